// Copyright (c) 2024, Jay Shah, Ganesh Bikshandi, Ying Zhang, Vijay Thakkar, Pradeep Ramani, Tri Dao.
// Splitting the different template instantiations to different files to speed up compilation.
// This file is auto-generated. See "generate_kernels.py"

#include "flash_fwd_hdim64_bf16_paged_sm90.cu"
#include "flash_fwd_hdim96_bf16_paged_sm90.cu"
#include "flash_fwd_hdim128_bf16_paged_sm90.cu"
#include "flash_fwd_hdim192_bf16_paged_sm90.cu"
#include "flash_fwd_hdim256_bf16_paged_sm90.cu"

// ===== COMPILED SASS (sm_90a) =====

	.target	sm_90a

	.elftype	@"ET_EXEC"


//--------------------- .note.nv.tkinfo           --------------------------
	.section	.note.nv.tkinfo,"",@"SHT_NOTE"
	.sectionflags	@"SHF_NOTE_NV_TKINFO"
	.tkinfo
        /*0018*/ 	.word	0x00000002
        /*0030*/ 	.string	""
        /*0030*/ 	.string	"ptxas"
        /*0030*/ 	.string	"Cuda compilation tools, release 13.0, V13.0.88"
        /*0030*/ 	.string	"Build cuda_13.0.r13.0/compiler.36424714_0"
        /*0030*/ 	.string	"-arch sm_90a -m 64 "



//--------------------- .note.nv.cuinfo           --------------------------
	.section	.note.nv.cuinfo,"",@"SHT_NOTE"
	.sectionflags	@"SHF_NOTE_NV_CUINFO"
        /*0018*/ 	.short	0x0002
        /*001a*/ 	.short	0x005a
        /*001c*/ 	.short	0x0082
	.zero		2


//--------------------- .nv.info                  --------------------------
	.section	.nv.info,"",@"SHT_CUDA_INFO"
	.align	4


	//----- nvinfo : EIATTR_REGCOUNT
	.align		4
        /*0000*/ 	.byte	0x04, 0x2f
        /*0002*/ 	.short	(.L_41 - .L_40)
	.align		4
.L_40:
        /*0004*/ 	.word	index@(_ZN7cutlass13device_kernelIN5flash11enable_sm90INS1_16FlashAttnFwdSm90INS1_25CollectiveMainloopFwdSm90ILi2EN4cute5tupleIJNS5_1CILi1EEES8_S8_EEENS6_IJNS7_ILi192EEENS7_ILi128EEENS7_ILi64EEEEEELi64ENS_10bfloat16_tEfNS_4arch4Sm90ELb1ELb0ELb0ELb1ELb1ELb1ELb0ELb1ELb1ELb1ELb0ELb0EEENS1_21CollectiveEpilogueFwdINS6_IJSA_SC_SB_EEES9_SE_SG_Li384ELb1ELb1ELb0ELb0EEENS1_36VarlenDynamicPersistentTileSchedulerILi192ELi128ELi384ELi128ELb0ELb1ELb1ELb1ELb1ELb1EEEEEEEEEvNT_6ParamsE)
        /*0008*/ 	.word	0x00000080


	//----- nvinfo : EIATTR_FRAME_SIZE
	.align		4
.L_41:
        /*000c*/ 	.byte	0x04, 0x11
        /*000e*/ 	.short	(.L_43 - .L_42)
	.align		4
.L_42:
        /*0010*/ 	.word	index@(_ZN7cutlass13device_kernelIN5flash11enable_sm90INS1_16FlashAttnFwdSm90INS1_25CollectiveMainloopFwdSm90ILi2EN4cute5tupleIJNS5_1CILi1EEES8_S8_EEENS6_IJNS7_ILi192EEENS7_ILi128EEENS7_ILi64EEEEEELi64ENS_10bfloat16_tEfNS_4arch4Sm90ELb1ELb0ELb0ELb1ELb1ELb1ELb0ELb1ELb1ELb1ELb0ELb0EEENS1_21CollectiveEpilogueFwdINS6_IJSA_SC_SB_EEES9_SE_SG_Li384ELb1ELb1ELb0ELb0EEENS1_36VarlenDynamicPersistentTileSchedulerILi192ELi128ELi384ELi128ELb0ELb1ELb1ELb1ELb1ELb1EEEEEEEEEvNT_6ParamsE)
        /*0014*/ 	.word	0x00000078


	//----- nvinfo : EIATTR_REGCOUNT
	.align		4
.L_43:
        /*0018*/ 	.byte	0x04, 0x2f
        /*001a*/ 	.short	(.L_45 - .L_44)
	.align		4
.L_44:
        /*001c*/ 	.word	index@(_ZN7cutlass13device_kernelIN5flash11enable_sm90INS1_16FlashAttnFwdSm90INS1_25CollectiveMainloopFwdSm90ILi2EN4cute5tupleIJNS5_1CILi1EEES8_S8_EEENS6_IJNS7_ILi192EEENS7_ILi128EEENS7_ILi64EEEEEELi64ENS_10bfloat16_tEfNS_4arch4Sm90ELb1ELb0ELb0ELb1ELb1ELb0ELb0ELb1ELb1ELb1ELb0ELb0EEENS1_21CollectiveEpilogueFwdINS6_IJSA_SC_SB_EEES9_SE_SG_Li384ELb1ELb1ELb0ELb0EEENS1_36VarlenDynamicPersistentTileSchedulerILi192ELi128ELi384ELi128ELb0ELb1ELb1ELb1ELb1ELb1EEEEEEEEEvNT_6ParamsE)
        /*0020*/ 	.word	0x00000080


	//----- nvinfo : EIATTR_FRAME_SIZE
	.align		4
.L_45:
        /*0024*/ 	.byte	0x04, 0x11
        /*0026*/ 	.short	(.L_47 - .L_46)
	.align		4
.L_46:
        /*0028*/ 	.word	index@(_ZN7cutlass13device_kernelIN5flash11enable_sm90INS1_16FlashAttnFwdSm90INS1_25CollectiveMainloopFwdSm90ILi2EN4cute5tupleIJNS5_1CILi1EEES8_S8_EEENS6_IJNS7_ILi192EEENS7_ILi128EEENS7_ILi64EEEEEELi64ENS_10bfloat16_tEfNS_4arch4Sm90ELb1ELb0ELb0ELb1ELb1ELb0ELb0ELb1ELb1ELb1ELb0ELb0EEENS1_21CollectiveEpilogueFwdINS6_IJSA_SC_SB_EEES9_SE_SG_Li384ELb1ELb1ELb0ELb0EEENS1_36VarlenDynamicPersistentTileSchedulerILi192ELi128ELi384ELi128ELb0ELb1ELb1ELb1ELb1ELb1EEEEEEEEEvNT_6ParamsE)
        /*002c*/ 	.word	0x00000040


	//----- nvinfo : EIATTR_REGCOUNT
	.align		4
.L_47:
        /*0030*/ 	.byte	0x04, 0x2f
        /*0032*/ 	.short	(.L_49 - .L_48)
	.align		4
.L_48:
        /*0034*/ 	.word	index@(_ZN7cutlass13device_kernelIN5flash11enable_sm90INS1_16FlashAttnFwdSm90INS1_25CollectiveMainloopFwdSm90ILi2EN4cute5tupleIJNS5_1CILi1EEES8_S8_EEENS6_IJNS7_ILi192EEENS7_ILi128EEENS7_ILi64EEEEEELi64ENS_10bfloat16_tEfNS_4arch4Sm90ELb1ELb0ELb0ELb0ELb1ELb0ELb0ELb1ELb1ELb1ELb0ELb0EEENS1_21CollectiveEpilogueFwdINS6_IJSA_SC_SB_EEES9_SE_SG_Li384ELb0ELb1ELb0ELb0EEENS1_30DynamicPersistentTileSchedulerILi384ELi128ELb0ELb1ELb1EEEEEEEEEvNT_6ParamsE)
        /*0038*/ 	.word	0x00000080


	//----- nvinfo : EIATTR_FRAME_SIZE
	.align		4
.L_49:
        /*003c*/ 	.byte	0x04, 0x11
        /*003e*/ 	.short	(.L_51 - .L_50)
	.align		4
.L_50:
        /*0040*/ 	.word	index@(_ZN7cutlass13device_kernelIN5flash11enable_sm90INS1_16FlashAttnFwdSm90INS1_25CollectiveMainloopFwdSm90ILi2EN4cute5tupleIJNS5_1CILi1EEES8_S8_EEENS6_IJNS7_ILi192EEENS7_ILi128EEENS7_ILi64EEEEEELi64ENS_10bfloat16_tEfNS_4arch4Sm90ELb1ELb0ELb0ELb0ELb1ELb0ELb0ELb1ELb1ELb1ELb0ELb0EEENS1_21CollectiveEpilogueFwdINS6_IJSA_SC_SB_EEES9_SE_SG_Li384ELb0ELb1ELb0ELb0EEENS1_30DynamicPersistentTileSchedulerILi384ELi128ELb0ELb1ELb1EEEEEEEEEvNT_6ParamsE)
        /*0044*/ 	.word	0x00000018


	//----- nvinfo : EIATTR_REGCOUNT
	.align		4
.L_51:
        /*0048*/ 	.byte	0x04, 0x2f
        /*004a*/ 	.short	(.L_53 - .L_52)
	.align		4
.L_52:
        /*004c*/ 	.word	index@(_ZN7cutlass13device_kernelIN5flash11enable_sm90INS1_16FlashAttnFwdSm90INS1_25CollectiveMainloopFwdSm90ILi2EN4cute5tupleIJNS5_1CILi1EEES8_S8_EEENS6_IJNS7_ILi192EEENS7_ILi128EEENS7_ILi64EEEEEELi64ENS_10bfloat16_tEfNS_4arch4Sm90ELb0ELb1ELb0ELb1ELb1ELb1ELb0ELb1ELb1ELb1ELb0ELb0EEENS1_21CollectiveEpilogueFwdINS6_IJSA_SC_SB_EEES9_SE_SG_Li384ELb1ELb1ELb0ELb0EEENS1_36VarlenDynamicPersistentTileSchedulerILi192ELi128ELi384ELi128ELb0ELb1ELb1ELb1ELb0ELb1EEEEEEEEEvNT_6ParamsE)
        /*0050*/ 	.word	0x00000080


	//----- nvinfo : EIATTR_FRAME_SIZE
	.align		4
.L_53:
        /*0054*/ 	.byte	0x04, 0x11
        /*0056*/ 	.short	(.L_55 - .L_54)
	.align		4
.L_54:
        /*0058*/ 	.word	index@(_ZN7cutlass13device_kernelIN5flash11enable_sm90INS1_16FlashAttnFwdSm90INS1_25CollectiveMainloopFwdSm90ILi2EN4cute5tupleIJNS5_1CILi1EEES8_S8_EEENS6_IJNS7_ILi192EEENS7_ILi128EEENS7_ILi64EEEEEELi64ENS_10bfloat16_tEfNS_4arch4Sm90ELb0ELb1ELb0ELb1ELb1ELb1ELb0ELb1ELb1ELb1ELb0ELb0EEENS1_21CollectiveEpilogueFwdINS6_IJSA_SC_SB_EEES9_SE_SG_Li384ELb1ELb1ELb0ELb0EEENS1_36VarlenDynamicPersistentTileSchedulerILi192ELi128ELi384ELi128ELb0ELb1ELb1ELb1ELb0ELb1EEEEEEEEEvNT_6ParamsE)
        /*005c*/ 	.word	0x00000070


	//----- nvinfo : EIATTR_REGCOUNT
	.align		4
.L_55:
        /*0060*/ 	.byte	0x04, 0x2f
        /*0062*/ 	.short	(.L_57 - .L_56)
	.align		4
.L_56:
        /*0064*/ 	.word	index@(_ZN7cutlass13device_kernelIN5flash11enable_sm90INS1_16FlashAttnFwdSm90INS1_25CollectiveMainloopFwdSm90ILi2EN4cute5tupleIJNS5_1CILi1EEES8_S8_EEENS6_IJNS7_ILi192EEENS7_ILi128EEENS7_ILi64EEEEEELi64ENS_10bfloat16_tEfNS_4arch4Sm90ELb0ELb1ELb0ELb1ELb1ELb0ELb0ELb1ELb1ELb1ELb0ELb0EEENS1_21CollectiveEpilogueFwdINS6_IJSA_SC_SB_EEES9_SE_SG_Li384ELb1ELb1ELb0ELb0EEENS1_36VarlenDynamicPersistentTileSchedulerILi192ELi128ELi384ELi128ELb0ELb1ELb1ELb1ELb0ELb1EEEEEEEEEvNT_6ParamsE)
        /*0068*/ 	.word	0x00000080


	//----- nvinfo : EIATTR_FRAME_SIZE
	.align		4
.L_57:
        /*006c*/ 	.byte	0x04, 0x11
        /*006e*/ 	.short	(.L_59 - .L_58)
	.align		4
.L_58:
        /*0070*/ 	.word	index@(_ZN7cutlass13device_kernelIN5flash11enable_sm90INS1_16FlashAttnFwdSm90INS1_25CollectiveMainloopFwdSm90ILi2EN4cute5tupleIJNS5_1CILi1EEES8_S8_EEENS6_IJNS7_ILi192EEENS7_ILi128EEENS7_ILi64EEEEEELi64ENS_10bfloat16_tEfNS_4arch4Sm90ELb0ELb1ELb0ELb1ELb1ELb0ELb0ELb1ELb1ELb1ELb0ELb0EEENS1_21CollectiveEpilogueFwdINS6_IJSA_SC_SB_EEES9_SE_SG_Li384ELb1ELb1ELb0ELb0EEENS1_36VarlenDynamicPersistentTileSchedulerILi192ELi128ELi384ELi128ELb0ELb1ELb1ELb1ELb0ELb1EEEEEEEEEvNT_6ParamsE)
        /*0074*/ 	.word	0x00000038


	//----- nvinfo : EIATTR_REGCOUNT
	.align		4
.L_59:
        /*0078*/ 	.byte	0x04, 0x2f
        /*007a*/ 	.short	(.L_61 - .L_60)
	.align		4
.L_60:
        /*007c*/ 	.word	index@(_ZN7cutlass13device_kernelIN5flash11enable_sm90INS1_16FlashAttnFwdSm90INS1_25CollectiveMainloopFwdSm90ILi2EN4cute5tupleIJNS5_1CILi1EEES8_S8_EEENS6_IJNS7_ILi192EEENS7_ILi128EEENS7_ILi64EEEEEELi64ENS_10bfloat16_tEfNS_4arch4Sm90ELb0ELb1ELb0ELb0ELb1ELb0ELb0ELb1ELb1ELb1ELb0ELb0EEENS1_21CollectiveEpilogueFwdINS6_IJSA_SC_SB_EEES9_SE_SG_Li384ELb0ELb1ELb0ELb0EEENS1_30DynamicPersistentTileSchedulerILi384ELi128ELb0ELb1ELb1EEEEEEEEEvNT_6ParamsE)
        /*0080*/ 	.word	0x00000080


	//----- nvinfo : EIATTR_FRAME_SIZE
	.align		4
.L_61:
        /*0084*/ 	.byte	0x04, 0x11
        /*0086*/ 	.short	(.L_63 - .L_62)
	.align		4
.L_62:
        /*0088*/ 	.word	index@(_ZN7cutlass13device_kernelIN5flash11enable_sm90INS1_16FlashAttnFwdSm90INS1_25CollectiveMainloopFwdSm90ILi2EN4cute5tupleIJNS5_1CILi1EEES8_S8_EEENS6_IJNS7_ILi192EEENS7_ILi128EEENS7_ILi64EEEEEELi64ENS_10bfloat16_tEfNS_4arch4Sm90ELb0ELb1ELb0ELb0ELb1ELb0ELb0ELb1ELb1ELb1ELb0ELb0EEENS1_21CollectiveEpilogueFwdINS6_IJSA_SC_SB_EEES9_SE_SG_Li384ELb0ELb1ELb0ELb0EEENS1_30DynamicPersistentTileSchedulerILi384ELi128ELb0ELb1ELb1EEEEEEEEEvNT_6ParamsE)
        /*008c*/ 	.word	0x00000018


	//----- nvinfo : EIATTR_REGCOUNT
	.align		4
.L_63:
        /*0090*/ 	.byte	0x04, 0x2f
        /*0092*/ 	.short	(.L_65 - .L_64)
	.align		4
.L_64:
        /*0094*/ 	.word	index@(_ZN7cutlass13device_kernelIN5flash11enable_sm90INS1_16FlashAttnFwdSm90INS1_25CollectiveMainloopFwdSm90ILi2EN4cute5tupleIJNS5_1CILi1EEES8_S8_EEENS6_IJNS7_ILi192EEENS7_ILi128EEENS7_ILi64EEEEEELi64ENS_10bfloat16_tEfNS_4arch4Sm90ELb0ELb0ELb0ELb1ELb1ELb1ELb0ELb1ELb1ELb1ELb0ELb0EEENS1_21CollectiveEpilogueFwdINS6_IJSA_SC_SB_EEES9_SE_SG_Li384ELb1ELb1ELb0ELb0EEENS1_36VarlenDynamicPersistentTileSchedulerILi192ELi128ELi384ELi128ELb0ELb1ELb1ELb0ELb1ELb1EEEEEEEEEvNT_6ParamsE)
        /*0098*/ 	.word	0x00000080


	//----- nvinfo : EIATTR_FRAME_SIZE
	.align		4
.L_65:
        /*009c*/ 	.byte	0x04, 0x11
        /*009e*/ 	.short	(.L_67 - .L_66)
	.align		4
.L_66:
        /*00a0*/ 	.word	index@(_ZN7cutlass13device_kernelIN5flash11enable_sm90INS1_16FlashAttnFwdSm90INS1_25CollectiveMainloopFwdSm90ILi2EN4cute5tupleIJNS5_1CILi1EEES8_S8_EEENS6_IJNS7_ILi192EEENS7_ILi128EEENS7_ILi64EEEEEELi64ENS_10bfloat16_tEfNS_4arch4Sm90ELb0ELb0ELb0ELb1ELb1ELb1ELb0ELb1ELb1ELb1ELb0ELb0EEENS1_21CollectiveEpilogueFwdINS6_IJSA_SC_SB_EEES9_SE_SG_Li384ELb1ELb1ELb0ELb0EEENS1_36VarlenDynamicPersistentTileSchedulerILi192ELi128ELi384ELi128ELb0ELb1ELb1ELb0ELb1ELb1EEEEEEEEEvNT_6ParamsE)
        /*00a4*/ 	.word	0x00000078


	//----- nvinfo : EIATTR_REGCOUNT
	.align		4
.L_67:
        /*00a8*/ 	.byte	0x04, 0x2f
        /*00aa*/ 	.short	(.L_69 - .L_68)
	.align		4
.L_68:
        /*00ac*/ 	.word	index@(_ZN7cutlass13device_kernelIN5flash11enable_sm90INS1_16FlashAttnFwdSm90INS1_25CollectiveMainloopFwdSm90ILi2EN4cute5tupleIJNS5_1CILi1EEES8_S8_EEENS6_IJNS7_ILi192EEENS7_ILi128EEENS7_ILi64EEEEEELi64ENS_10bfloat16_tEfNS_4arch4Sm90ELb0ELb0ELb0ELb1ELb1ELb0ELb0ELb1ELb1ELb1ELb0ELb0EEENS1_21CollectiveEpilogueFwdINS6_IJSA_SC_SB_EEES9_SE_SG_Li384ELb1ELb1ELb0ELb0EEENS1_36VarlenDynamicPersistentTileSchedulerILi192ELi128ELi384ELi128ELb0ELb1ELb1ELb0ELb1ELb1EEEEEEEEEvNT_6ParamsE)
        /*00b0*/ 	.word	0x00000080


	//----- nvinfo : EIATTR_FRAME_SIZE
	.align		4
.L_69:
        /*00b4*/ 	.byte	0x04, 0x11
        /*00b6*/ 	.short	(.L_71 - .L_70)
	.align		4
.L_70:
        /*00b8*/ 	.word	index@(_ZN7cutlass13device_kernelIN5flash11enable_sm90INS1_16FlashAttnFwdSm90INS1_25CollectiveMainloopFwdSm90ILi2EN4cute5tupleIJNS5_1CILi1EEES8_S8_EEENS6_IJNS7_ILi192EEENS7_ILi128EEENS7_ILi64EEEEEELi64ENS_10bfloat16_tEfNS_4arch4Sm90ELb0ELb0ELb0ELb1ELb1ELb0ELb0ELb1ELb1ELb1ELb0ELb0EEENS1_21CollectiveEpilogueFwdINS6_IJSA_SC_SB_EEES9_SE_SG_Li384ELb1ELb1ELb0ELb0EEENS1_36VarlenDynamicPersistentTileSchedulerILi192ELi128ELi384ELi128ELb0ELb1ELb1ELb0ELb1ELb1EEEEEEEEEvNT_6ParamsE)
        /*00bc*/ 	.word	0x00000040


	//----- nvinfo : EIATTR_REGCOUNT
	.align		4
.L_71:
        /*00c0*/ 	.byte	0x04, 0x2f
        /*00c2*/ 	.short	(.L_73 - .L_72)
	.align		4
.L_72:
        /*00c4*/ 	.word	index@(_ZN7cutlass13device_kernelIN5flash11enable_sm90INS1_16FlashAttnFwdSm90INS1_25CollectiveMainloopFwdSm90ILi2EN4cute5tupleIJNS5_1CILi1EEES8_S8_EEENS6_IJNS7_ILi192EEENS7_ILi128EEENS7_ILi64EEEEEELi64ENS_10bfloat16_tEfNS_4arch4Sm90ELb0ELb0ELb0ELb0ELb1ELb0ELb0ELb1ELb1ELb1ELb0ELb0EEENS1_21CollectiveEpilogueFwdINS6_IJSA_SC_SB_EEES9_SE_SG_Li384ELb0ELb1ELb0ELb0EEENS1_29StaticPersistentTileSchedulerILb0EEEEEEEEEvNT_6ParamsE)
        /*00c8*/ 	.word	0x00000080


	//----- nvinfo : EIATTR_FRAME_SIZE
	.align		4
.L_73:
        /*00cc*/ 	.byte	0x04, 0x11
        /*00ce*/ 	.short	(.L_75 - .L_74)
	.align		4
.L_74:
        /*00d0*/ 	.word	index@(_ZN7cutlass13device_kernelIN5flash11enable_sm90INS1_16FlashAttnFwdSm90INS1_25CollectiveMainloopFwdSm90ILi2EN4cute5tupleIJNS5_1CILi1EEES8_S8_EEENS6_IJNS7_ILi192EEENS7_ILi128EEENS7_ILi64EEEEEELi64ENS_10bfloat16_tEfNS_4arch4Sm90ELb0ELb0ELb0ELb0ELb1ELb0ELb0ELb1ELb1ELb1ELb0ELb0EEENS1_21CollectiveEpilogueFwdINS6_IJSA_SC_SB_EEES9_SE_SG_Li384ELb0ELb1ELb0ELb0EEENS1_29StaticPersistentTileSchedulerILb0EEEEEEEEEvNT_6ParamsE)
        /*00d4*/ 	.word	0x00000010


	//----- nvinfo : EIATTR_REGCOUNT
	.align		4
.L_75:
        /*00d8*/ 	.byte	0x04, 0x2f
        /*00da*/ 	.short	(.L_77 - .L_76)
	.align		4
.L_76:
        /*00dc*/ 	.word	index@(_ZN7cutlass13device_kernelIN5flash11enable_sm90INS1_16FlashAttnFwdSm90INS1_25CollectiveMainloopFwdSm90ILi2EN4cute5tupleIJNS5_1CILi1EEES8_S8_EEENS6_IJNS7_ILi192EEENS7_ILi128EEENS7_ILi96EEEEEELi96ENS_10bfloat16_tEfNS_4arch4Sm90ELb1ELb0ELb0ELb1ELb1ELb1ELb0ELb0ELb1ELb1ELb0ELb0EEENS1_21CollectiveEpilogueFwdINS6_IJSA_SC_SB_EEES9_SE_SG_Li384ELb1ELb1ELb0ELb0EEENS1_36VarlenDynamicPersistentTileSchedulerILi192ELi128ELi384ELi128ELb0ELb1ELb1ELb1ELb1ELb1EEEEEEEEEvNT_6ParamsE)
        /*00e0*/ 	.word	0x00000080


	//----- nvinfo : EIATTR_FRAME_SIZE
	.align		4
.L_77:
        /*00e4*/ 	.byte	0x04, 0x11
        /*00e6*/ 	.short	(.L_79 - .L_78)
	.align		4
.L_78:
        /*00e8*/ 	.word	index@(_ZN7cutlass13device_kernelIN5flash11enable_sm90INS1_16FlashAttnFwdSm90INS1_25CollectiveMainloopFwdSm90ILi2EN4cute5tupleIJNS5_1CILi1EEES8_S8_EEENS6_IJNS7_ILi192EEENS7_ILi128EEENS7_ILi96EEEEEELi96ENS_10bfloat16_tEfNS_4arch4Sm90ELb1ELb0ELb0ELb1ELb1ELb1ELb0ELb0ELb1ELb1ELb0ELb0EEENS1_21CollectiveEpilogueFwdINS6_IJSA_SC_SB_EEES9_SE_SG_Li384ELb1ELb1ELb0ELb0EEENS1_36VarlenDynamicPersistentTileSchedulerILi192ELi128ELi384ELi128ELb0ELb1ELb1ELb1ELb1ELb1EEEEEEEEEvNT_6ParamsE)
        /*00ec*/ 	.word	0x00000088


	//----- nvinfo : EIATTR_REGCOUNT
	.align		4
.L_79:
        /*00f0*/ 	.byte	0x04, 0x2f
        /*00f2*/ 	.short	(.L_81 - .L_80)
	.align		4
.L_80:
        /*00f4*/ 	.word	index@(_ZN7cutlass13device_kernelIN5flash11enable_sm90INS1_16FlashAttnFwdSm90INS1_25CollectiveMainloopFwdSm90ILi2EN4cute5tupleIJNS5_1CILi1EEES8_S8_EEENS6_IJNS7_ILi192EEENS7_ILi128EEENS7_ILi96EEEEEELi96ENS_10bfloat16_tEfNS_4arch4Sm90ELb1ELb0ELb0ELb1ELb1ELb0ELb0ELb0ELb1ELb1ELb0ELb0EEENS1_21CollectiveEpilogueFwdINS6_IJSA_SC_SB_EEES9_SE_SG_Li384ELb1ELb1ELb0ELb0EEENS1_36VarlenDynamicPersistentTileSchedulerILi192ELi128ELi384ELi128ELb0ELb1ELb1ELb1ELb1ELb1EEEEEEEEEvNT_6ParamsE)
        /*00f8*/ 	.word	0x00000080


	//----- nvinfo : EIATTR_FRAME_SIZE
	.align		4
.L_81:
        /*00fc*/ 	.byte	0x04, 0x11
        /*00fe*/ 	.short	(.L_83 - .L_82)
	.align		4
.L_82:
        /*0100*/ 	.word	index@(_ZN7cutlass13device_kernelIN5flash11enable_sm90INS1_16FlashAttnFwdSm90INS1_25CollectiveMainloopFwdSm90ILi2EN4cute5tupleIJNS5_1CILi1EEES8_S8_EEENS6_IJNS7_ILi192EEENS7_ILi128EEENS7_ILi96EEEEEELi96ENS_10bfloat16_tEfNS_4arch4Sm90ELb1ELb0ELb0ELb1ELb1ELb0ELb0ELb0ELb1ELb1ELb0ELb0EEENS1_21CollectiveEpilogueFwdINS6_IJSA_SC_SB_EEES9_SE_SG_Li384ELb1ELb1ELb0ELb0EEENS1_36VarlenDynamicPersistentTileSchedulerILi192ELi128ELi384ELi128ELb0ELb1ELb1ELb1ELb1ELb1EEEEEEEEEvNT_6ParamsE)
        /*0104*/ 	.word	0x00000040


	//----- nvinfo : EIATTR_REGCOUNT
	.align		4
.L_83:
        /*0108*/ 	.byte	0x04, 0x2f
        /*010a*/ 	.short	(.L_85 - .L_84)
	.align		4
.L_84:
        /*010c*/ 	.word	index@(_ZN7cutlass13device_kernelIN5flash11enable_sm90INS1_16FlashAttnFwdSm90INS1_25CollectiveMainloopFwdSm90ILi2EN4cute5tupleIJNS5_1CILi1EEES8_S8_EEENS6_IJNS7_ILi192EEENS7_ILi128EEENS7_ILi96EEEEEELi96ENS_10bfloat16_tEfNS_4arch4Sm90ELb1ELb0ELb0ELb0ELb1ELb0ELb0ELb0ELb1ELb1ELb0ELb0EEENS1_21CollectiveEpilogueFwdINS6_IJSA_SC_SB_EEES9_SE_SG_Li384ELb0ELb1ELb0ELb0EEENS1_30DynamicPersistentTileSchedulerILi384ELi128ELb0ELb1ELb1EEEEEEEEEvNT_6ParamsE)
        /*0110*/ 	.word	0x00000080


	//----- nvinfo : EIATTR_FRAME_SIZE
	.align		4
.L_85:
        /*0114*/ 	.byte	0x04, 0x11
        /*0116*/ 	.short	(.L_87 - .L_86)
	.align		4
.L_86:
        /*0118*/ 	.word	index@(_ZN7cutlass13device_kernelIN5flash11enable_sm90INS1_16FlashAttnFwdSm90INS1_25CollectiveMainloopFwdSm90ILi2EN4cute5tupleIJNS5_1CILi1EEES8_S8_EEENS6_IJNS7_ILi192EEENS7_ILi128EEENS7_ILi96EEEEEELi96ENS_10bfloat16_tEfNS_4arch4Sm90ELb1ELb0ELb0ELb0ELb1ELb0ELb0ELb0ELb1ELb1ELb0ELb0EEENS1_21CollectiveEpilogueFwdINS6_IJSA_SC_SB_EEES9_SE_SG_Li384ELb0ELb1ELb0ELb0EEENS1_30DynamicPersistentTileSchedulerILi384ELi128ELb0ELb1ELb1EEEEEEEEEvNT_6ParamsE)
        /*011c*/ 	.word	0x00000018


	//----- nvinfo : EIATTR_REGCOUNT
	.align		4
.L_87:
        /*0120*/ 	.byte	0x04, 0x2f
        /*0122*/ 	.short	(.L_89 - .L_88)
	.align		4
.L_88:
        /*0124*/ 	.word	index@(_ZN7cutlass13device_kernelIN5flash11enable_sm90INS1_16FlashAttnFwdSm90INS1_25CollectiveMainloopFwdSm90ILi2EN4cute5tupleIJNS5_1CILi1EEES8_S8_EEENS6_IJNS7_ILi192EEENS7_ILi128EEENS7_ILi96EEEEEELi96ENS_10bfloat16_tEfNS_4arch4Sm90ELb0ELb1ELb0ELb1ELb1ELb1ELb0ELb0ELb1ELb1ELb0ELb0EEENS1_21CollectiveEpilogueFwdINS6_IJSA_SC_SB_EEES9_SE_SG_Li384ELb1ELb1ELb0ELb0EEENS1_36VarlenDynamicPersistentTileSchedulerILi192ELi128ELi384ELi128ELb0ELb1ELb1ELb1ELb0ELb1EEEEEEEEEvNT_6ParamsE)
        /*0128*/ 	.word	0x00000080


	//----- nvinfo : EIATTR_FRAME_SIZE
	.align		4
.L_89:
        /*012c*/ 	.byte	0x04, 0x11
        /*012e*/ 	.short	(.L_91 - .L_90)
	.align		4
.L_90:
        /*0130*/ 	.word	index@(_ZN7cutlass13device_kernelIN5flash11enable_sm90INS1_16FlashAttnFwdSm90INS1_25CollectiveMainloopFwdSm90ILi2EN4cute5tupleIJNS5_1CILi1EEES8_S8_EEENS6_IJNS7_ILi192EEENS7_ILi128EEENS7_ILi96EEEEEELi96ENS_10bfloat16_tEfNS_4arch4Sm90ELb0ELb1ELb0ELb1ELb1ELb1ELb0ELb0ELb1ELb1ELb0ELb0EEENS1_21CollectiveEpilogueFwdINS6_IJSA_SC_SB_EEES9_SE_SG_Li384ELb1ELb1ELb0ELb0EEENS1_36VarlenDynamicPersistentTileSchedulerILi192ELi128ELi384ELi128ELb0ELb1ELb1ELb1ELb0ELb1EEEEEEEEEvNT_6ParamsE)
        /*0134*/ 	.word	0x00000080


	//----- nvinfo : EIATTR_REGCOUNT
	.align		4
.L_91:
        /*0138*/ 	.byte	0x04, 0x2f
        /*013a*/ 	.short	(.L_93 - .L_92)
	.align		4
.L_92:
        /*013c*/ 	.word	index@(_ZN7cutlass13device_kernelIN5flash11enable_sm90INS1_16FlashAttnFwdSm90INS1_25CollectiveMainloopFwdSm90ILi2EN4cute5tupleIJNS5_1CILi1EEES8_S8_EEENS6_IJNS7_ILi192EEENS7_ILi128EEENS7_ILi96EEEEEELi96ENS_10bfloat16_tEfNS_4arch4Sm90ELb0ELb1ELb0ELb1ELb1ELb0ELb0ELb0ELb1ELb1ELb0ELb0EEENS1_21CollectiveEpilogueFwdINS6_IJSA_SC_SB_EEES9_SE_SG_Li384ELb1ELb1ELb0ELb0EEENS1_36VarlenDynamicPersistentTileSchedulerILi192ELi128ELi384ELi128ELb0ELb1ELb1ELb1ELb0ELb1EEEEEEEEEvNT_6ParamsE)
        /*0140*/ 	.word	0x00000080


	//----- nvinfo : EIATTR_FRAME_SIZE
	.align		4
.L_93:
        /*0144*/ 	.byte	0x04, 0x11
        /*0146*/ 	.short	(.L_95 - .L_94)
	.align		4
.L_94:
        /*0148*/ 	.word	index@(_ZN7cutlass13device_kernelIN5flash11enable_sm90INS1_16FlashAttnFwdSm90INS1_25CollectiveMainloopFwdSm90ILi2EN4cute5tupleIJNS5_1CILi1EEES8_S8_EEENS6_IJNS7_ILi192EEENS7_ILi128EEENS7_ILi96EEEEEELi96ENS_10bfloat16_tEfNS_4arch4Sm90ELb0ELb1ELb0ELb1ELb1ELb0ELb0ELb0ELb1ELb1ELb0ELb0EEENS1_21CollectiveEpilogueFwdINS6_IJSA_SC_SB_EEES9_SE_SG_Li384ELb1ELb1ELb0ELb0EEENS1_36VarlenDynamicPersistentTileSchedulerILi192ELi128ELi384ELi128ELb0ELb1ELb1ELb1ELb0ELb1EEEEEEEEEvNT_6ParamsE)
        /*014c*/ 	.word	0x00000030


	//----- nvinfo : EIATTR_REGCOUNT
	.align		4
.L_95:
        /*0150*/ 	.byte	0x04, 0x2f
        /*0152*/ 	.short	(.L_97 - .L_96)
	.align		4
.L_96:
        /*0154*/ 	.word	index@(_ZN7cutlass13device_kernelIN5flash11enable_sm90INS1_16FlashAttnFwdSm90INS1_25CollectiveMainloopFwdSm90ILi2EN4cute5tupleIJNS5_1CILi1EEES8_S8_EEENS6_IJNS7_ILi192EEENS7_ILi128EEENS7_ILi96EEEEEELi96ENS_10bfloat16_tEfNS_4arch4Sm90ELb0ELb1ELb0ELb0ELb1ELb0ELb0ELb0ELb1ELb1ELb0ELb0EEENS1_21CollectiveEpilogueFwdINS6_IJSA_SC_SB_EEES9_SE_SG_Li384ELb0ELb1ELb0ELb0EEENS1_30DynamicPersistentTileSchedulerILi384ELi128ELb0ELb1ELb1EEEEEEEEEvNT_6ParamsE)
        /*0158*/ 	.word	0x00000080


	//----- nvinfo : EIATTR_FRAME_SIZE
	.align		4
.L_97:
        /*015c*/ 	.byte	0x04, 0x11
        /*015e*/ 	.short	(.L_99 - .L_98)
	.align		4
.L_98:
        /*0160*/ 	.word	index@(_ZN7cutlass13device_kernelIN5flash11enable_sm90INS1_16FlashAttnFwdSm90INS1_25CollectiveMainloopFwdSm90ILi2EN4cute5tupleIJNS5_1CILi1EEES8_S8_EEENS6_IJNS7_ILi192EEENS7_ILi128EEENS7_ILi96EEEEEELi96ENS_10bfloat16_tEfNS_4arch4Sm90ELb0ELb1ELb0ELb0ELb1ELb0ELb0ELb0ELb1ELb1ELb0ELb0EEENS1_21CollectiveEpilogueFwdINS6_IJSA_SC_SB_EEES9_SE_SG_Li384ELb0ELb1ELb0ELb0EEENS1_30DynamicPersistentTileSchedulerILi384ELi128ELb0ELb1ELb1EEEEEEEEEvNT_6ParamsE)
        /*0164*/ 	.word	0x00000018


	//----- nvinfo : EIATTR_REGCOUNT
	.align		4
.L_99:
        /*0168*/ 	.byte	0x04, 0x2f
        /*016a*/ 	.short	(.L_101 - .L_100)
	.align		4
.L_100:
        /*016c*/ 	.word	index@(_ZN7cutlass13device_kernelIN5flash11enable_sm90INS1_16FlashAttnFwdSm90INS1_25CollectiveMainloopFwdSm90ILi2EN4cute5tupleIJNS5_1CILi1EEES8_S8_EEENS6_IJNS7_ILi192EEENS7_ILi128EEENS7_ILi96EEEEEELi96ENS_10bfloat16_tEfNS_4arch4Sm90ELb0ELb0ELb0ELb1ELb1ELb1ELb0ELb0ELb1ELb1ELb0ELb0EEENS1_21CollectiveEpilogueFwdINS6_IJSA_SC_SB_EEES9_SE_SG_Li384ELb1ELb1ELb0ELb0EEENS1_36VarlenDynamicPersistentTileSchedulerILi192ELi128ELi384ELi128ELb0ELb1ELb1ELb0ELb1ELb1EEEEEEEEEvNT_6ParamsE)
        /*0170*/ 	.word	0x00000080


	//----- nvinfo : EIATTR_FRAME_SIZE
	.align		4
.L_101:
        /*0174*/ 	.byte	0x04, 0x11
        /*0176*/ 	.short	(.L_103 - .L_102)
	.align		4
.L_102:
        /*0178*/ 	.word	index@(_ZN7cutlass13device_kernelIN5flash11enable_sm90INS1_16FlashAttnFwdSm90INS1_25CollectiveMainloopFwdSm90ILi2EN4cute5tupleIJNS5_1CILi1EEES8_S8_EEENS6_IJNS7_ILi192EEENS7_ILi128EEENS7_ILi96EEEEEELi96ENS_10bfloat16_tEfNS_4arch4Sm90ELb0ELb0ELb0ELb1ELb1ELb1ELb0ELb0ELb1ELb1ELb0ELb0EEENS1_21CollectiveEpilogueFwdINS6_IJSA_SC_SB_EEES9_SE_SG_Li384ELb1ELb1ELb0ELb0EEENS1_36VarlenDynamicPersistentTileSchedulerILi192ELi128ELi384ELi128ELb0ELb1ELb1ELb0ELb1ELb1EEEEEEEEEvNT_6ParamsE)
        /*017c*/ 	.word	0x00000098


	//----- nvinfo : EIATTR_REGCOUNT
	.align		4
.L_103:
        /*0180*/ 	.byte	0x04, 0x2f
        /*0182*/ 	.short	(.L_105 - .L_104)
	.align		4
.L_104:
        /*0184*/ 	.word	index@(_ZN7cutlass13device_kernelIN5flash11enable_sm90INS1_16FlashAttnFwdSm90INS1_25CollectiveMainloopFwdSm90ILi2EN4cute5tupleIJNS5_1CILi1EEES8_S8_EEENS6_IJNS7_ILi192EEENS7_ILi128EEENS7_ILi96EEEEEELi96ENS_10bfloat16_tEfNS_4arch4Sm90ELb0ELb0ELb0ELb1ELb1ELb0ELb0ELb0ELb1ELb1ELb0ELb0EEENS1_21CollectiveEpilogueFwdINS6_IJSA_SC_SB_EEES9_SE_SG_Li384ELb1ELb1ELb0ELb0EEENS1_36VarlenDynamicPersistentTileSchedulerILi192ELi128ELi384ELi128ELb0ELb1ELb1ELb0ELb1ELb1EEEEEEEEEvNT_6ParamsE)
        /*0188*/ 	.word	0x00000080


	//----- nvinfo : EIATTR_FRAME_SIZE
	.align		4
.L_105:
        /*018c*/ 	.byte	0x04, 0x11
        /*018e*/ 	.short	(.L_107 - .L_106)
	.align		4
.L_106:
        /*0190*/ 	.word	index@(_ZN7cutlass13device_kernelIN5flash11enable_sm90INS1_16FlashAttnFwdSm90INS1_25CollectiveMainloopFwdSm90ILi2EN4cute5tupleIJNS5_1CILi1EEES8_S8_EEENS6_IJNS7_ILi192EEENS7_ILi128EEENS7_ILi96EEEEEELi96ENS_10bfloat16_tEfNS_4arch4Sm90ELb0ELb0ELb0ELb1ELb1ELb0ELb0ELb0ELb1ELb1ELb0ELb0EEENS1_21CollectiveEpilogueFwdINS6_IJSA_SC_SB_EEES9_SE_SG_Li384ELb1ELb1ELb0ELb0EEENS1_36VarlenDynamicPersistentTileSchedulerILi192ELi128ELi384ELi128ELb0ELb1ELb1ELb0ELb1ELb1EEEEEEEEEvNT_6ParamsE)
        /*0194*/ 	.word	0x00000040


	//----- nvinfo : EIATTR_REGCOUNT
	.align		4
.L_107:
        /*0198*/ 	.byte	0x04, 0x2f
        /*019a*/ 	.short	(.L_109 - .L_108)
	.align		4
.L_108:
        /*019c*/ 	.word	index@(_ZN7cutlass13device_kernelIN5flash11enable_sm90INS1_16FlashAttnFwdSm90INS1_25CollectiveMainloopFwdSm90ILi2EN4cute5tupleIJNS5_1CILi1EEES8_S8_EEENS6_IJNS7_ILi192EEENS7_ILi128EEENS7_ILi96EEEEEELi96ENS_10bfloat16_tEfNS_4arch4Sm90ELb0ELb0ELb0ELb0ELb1ELb0ELb0ELb0ELb1ELb1ELb0ELb0EEENS1_21CollectiveEpilogueFwdINS6_IJSA_SC_SB_EEES9_SE_SG_Li384ELb0ELb1ELb0ELb0EEENS1_29StaticPersistentTileSchedulerILb0EEEEEEEEEvNT_6ParamsE)
        /*01a0*/ 	.word	0x00000080


	//----- nvinfo : EIATTR_FRAME_SIZE
	.align		4
.L_109:
        /*01a4*/ 	.byte	0x04, 0x11
        /*01a6*/ 	.short	(.L_111 - .L_110)
	.align		4
.L_110:
        /*01a8*/ 	.word	index@(_ZN7cutlass13device_kernelIN5flash11enable_sm90INS1_16FlashAttnFwdSm90INS1_25CollectiveMainloopFwdSm90ILi2EN4cute5tupleIJNS5_1CILi1EEES8_S8_EEENS6_IJNS7_ILi192EEENS7_ILi128EEENS7_ILi96EEEEEELi96ENS_10bfloat16_tEfNS_4arch4Sm90ELb0ELb0ELb0ELb0ELb1ELb0ELb0ELb0ELb1ELb1ELb0ELb0EEENS1_21CollectiveEpilogueFwdINS6_IJSA_SC_SB_EEES9_SE_SG_Li384ELb0ELb1ELb0ELb0EEENS1_29StaticPersistentTileSchedulerILb0EEEEEEEEEvNT_6ParamsE)
        /*01ac*/ 	.word	0x00000018


	//----- nvinfo : EIATTR_REGCOUNT
	.align		4
.L_111:
        /*01b0*/ 	.byte	0x04, 0x2f
        /*01b2*/ 	.short	(.L_113 - .L_112)
	.align		4
.L_112:
        /*01b4*/ 	.word	index@(_ZN7cutlass13device_kernelIN5flash11enable_sm90INS1_16FlashAttnFwdSm90INS1_25CollectiveMainloopFwdSm90ILi2EN4cute5tupleIJNS5_1CILi1EEES8_S8_EEENS6_IJNS7_ILi128EEESA_SA_EEELi128ENS_10bfloat16_tEfNS_4arch4Sm90ELb1ELb0ELb0ELb1ELb1ELb1ELb0ELb1ELb1ELb1ELb0ELb0EEENS1_21CollectiveEpilogueFwdISB_S9_SC_SE_Li256ELb1ELb1ELb0ELb0EEENS1_36VarlenDynamicPersistentTileSchedulerILi128ELi128ELi256ELi128ELb0ELb1ELb1ELb1ELb1ELb1EEEEEEEEEvNT_6ParamsE)
        /*01b8*/ 	.word	0x000000a8


	//----- nvinfo : EIATTR_FRAME_SIZE
	.align		4
.L_113:
        /*01bc*/ 	.byte	0x04, 0x11
        /*01be*/ 	.short	(.L_115 - .L_114)
	.align		4
.L_114:
        /*01c0*/ 	.word	index@(_ZN7cutlass13device_kernelIN5flash11enable_sm90INS1_16FlashAttnFwdSm90INS1_25CollectiveMainloopFwdSm90ILi2EN4cute5tupleIJNS5_1CILi1EEES8_S8_EEENS6_IJNS7_ILi128EEESA_SA_EEELi128ENS_10bfloat16_tEfNS_4arch4Sm90ELb1ELb0ELb0ELb1ELb1ELb1ELb0ELb1ELb1ELb1ELb0ELb0EEENS1_21CollectiveEpilogueFwdISB_S9_SC_SE_Li256ELb1ELb1ELb0ELb0EEENS1_36VarlenDynamicPersistentTileSchedulerILi128ELi128ELi256ELi128ELb0ELb1ELb1ELb1ELb1ELb1EEEEEEEEEvNT_6ParamsE)
        /*01c4*/ 	.word	0x00000028


	//----- nvinfo : EIATTR_REGCOUNT
	.align		4
.L_115:
        /*01c8*/ 	.byte	0x04, 0x2f
        /*01ca*/ 	.short	(.L_117 - .L_116)
	.align		4
.L_116:
        /*01cc*/ 	.word	index@(_ZN7cutlass13device_kernelIN5flash11enable_sm90INS1_16FlashAttnFwdSm90INS1_25CollectiveMainloopFwdSm90ILi2EN4cute5tupleIJNS5_1CILi1EEES8_S8_EEENS6_IJNS7_ILi128EEESA_SA_EEELi128ENS_10bfloat16_tEfNS_4arch4Sm90ELb1ELb0ELb0ELb1ELb1ELb0ELb0ELb1ELb1ELb1ELb0ELb0EEENS1_21CollectiveEpilogueFwdISB_S9_SC_SE_Li256ELb1ELb1ELb0ELb0EEENS1_36VarlenDynamicPersistentTileSchedulerILi128ELi128ELi256ELi128ELb0ELb1ELb1ELb1ELb1ELb1EEEEEEEEEvNT_6ParamsE)
        /*01d0*/ 	.word	0x000000a8


	//----- nvinfo : EIATTR_FRAME_SIZE
	.align		4
.L_117:
        /*01d4*/ 	.byte	0x04, 0x11
        /*01d6*/ 	.short	(.L_119 - .L_118)
	.align		4
.L_118:
        /*01d8*/ 	.word	index@(_ZN7cutlass13device_kernelIN5flash11enable_sm90INS1_16FlashAttnFwdSm90INS1_25CollectiveMainloopFwdSm90ILi2EN4cute5tupleIJNS5_1CILi1EEES8_S8_EEENS6_IJNS7_ILi128EEESA_SA_EEELi128ENS_10bfloat16_tEfNS_4arch4Sm90ELb1ELb0ELb0ELb1ELb1ELb0ELb0ELb1ELb1ELb1ELb0ELb0EEENS1_21CollectiveEpilogueFwdISB_S9_SC_SE_Li256ELb1ELb1ELb0ELb0EEENS1_36VarlenDynamicPersistentTileSchedulerILi128ELi128ELi256ELi128ELb0ELb1ELb1ELb1ELb1ELb1EEEEEEEEEvNT_6ParamsE)
        /*01dc*/ 	.word	0x00000020


	//----- nvinfo : EIATTR_REGCOUNT
	.align		4
.L_119:
        /*01e0*/ 	.byte	0x04, 0x2f
        /*01e2*/ 	.short	(.L_121 - .L_120)
	.align		4
.L_120:
        /*01e4*/ 	.word	index@(_ZN7cutlass13device_kernelIN5flash11enable_sm90INS1_16FlashAttnFwdSm90INS1_25CollectiveMainloopFwdSm90ILi2EN4cute5tupleIJNS5_1CILi1EEES8_S8_EEENS6_IJNS7_ILi128EEESA_SA_EEELi128ENS_10bfloat16_tEfNS_4arch4Sm90ELb1ELb0ELb0ELb0ELb1ELb0ELb0ELb1ELb1ELb1ELb0ELb0EEENS1_21CollectiveEpilogueFwdISB_S9_SC_SE_Li256ELb0ELb1ELb0ELb0EEENS1_30DynamicPersistentTileSchedulerILi256ELi128ELb0ELb1ELb1EEEEEEEEEvNT_6ParamsE)
        /*01e8*/ 	.word	0x000000a8


	//----- nvinfo : EIATTR_FRAME_SIZE
	.align		4
.L_121:
        /*01ec*/ 	.byte	0x04, 0x11
        /*01ee*/ 	.short	(.L_123 - .L_122)
	.align		4
.L_122:
        /*01f0*/ 	.word	index@(_ZN7cutlass13device_kernelIN5flash11enable_sm90INS1_16FlashAttnFwdSm90INS1_25CollectiveMainloopFwdSm90ILi2EN4cute5tupleIJNS5_1CILi1EEES8_S8_EEENS6_IJNS7_ILi128EEESA_SA_EEELi128ENS_10bfloat16_tEfNS_4arch4Sm90ELb1ELb0ELb0ELb0ELb1ELb0ELb0ELb1ELb1ELb1ELb0ELb0EEENS1_21CollectiveEpilogueFwdISB_S9_SC_SE_Li256ELb0ELb1ELb0ELb0EEENS1_30DynamicPersistentTileSchedulerILi256ELi128ELb0ELb1ELb1EEEEEEEEEvNT_6ParamsE)
        /*01f4*/ 	.word	0x00000000


	//----- nvinfo : EIATTR_REGCOUNT
	.align		4
.L_123:
        /*01f8*/ 	.byte	0x04, 0x2f
        /*01fa*/ 	.short	(.L_125 - .L_124)
	.align		4
.L_124:
        /*01fc*/ 	.word	index@(_ZN7cutlass13device_kernelIN5flash11enable_sm90INS1_16FlashAttnFwdSm90INS1_25CollectiveMainloopFwdSm90ILi2EN4cute5tupleIJNS5_1CILi1EEES8_S8_EEENS6_IJNS7_ILi128EEESA_SA_EEELi128ENS_10bfloat16_tEfNS_4arch4Sm90ELb0ELb1ELb0ELb1ELb1ELb1ELb0ELb1ELb1ELb1ELb0ELb0EEENS1_21CollectiveEpilogueFwdISB_S9_SC_SE_Li256ELb1ELb1ELb0ELb0EEENS1_36VarlenDynamicPersistentTileSchedulerILi128ELi128ELi256ELi128ELb0ELb1ELb1ELb1ELb0ELb1EEEEEEEEEvNT_6ParamsE)
        /*0200*/ 	.word	0x000000a8


	//----- nvinfo : EIATTR_FRAME_SIZE
	.align		4
.L_125:
        /*0204*/ 	.byte	0x04, 0x11
        /*0206*/ 	.short	(.L_127 - .L_126)
	.align		4
.L_126:
        /*0208*/ 	.word	index@(_ZN7cutlass13device_kernelIN5flash11enable_sm90INS1_16FlashAttnFwdSm90INS1_25CollectiveMainloopFwdSm90ILi2EN4cute5tupleIJNS5_1CILi1EEES8_S8_EEENS6_IJNS7_ILi128EEESA_SA_EEELi128ENS_10bfloat16_tEfNS_4arch4Sm90ELb0ELb1ELb0ELb1ELb1ELb1ELb0ELb1ELb1ELb1ELb0ELb0EEENS1_21CollectiveEpilogueFwdISB_S9_SC_SE_Li256ELb1ELb1ELb0ELb0EEENS1_36VarlenDynamicPersistentTileSchedulerILi128ELi128ELi256ELi128ELb0ELb1ELb1ELb1ELb0ELb1EEEEEEEEEvNT_6ParamsE)
        /*020c*/ 	.word	0x00000030


	//----- nvinfo : EIATTR_REGCOUNT
	.align		4
.L_127:
        /*0210*/ 	.byte	0x04, 0x2f
        /*0212*/ 	.short	(.L_129 - .L_128)
	.align		4
.L_128:
        /*0214*/ 	.word	index@(_ZN7cutlass13device_kernelIN5flash11enable_sm90INS1_16FlashAttnFwdSm90INS1_25CollectiveMainloopFwdSm90ILi2EN4cute5tupleIJNS5_1CILi1EEES8_S8_EEENS6_IJNS7_ILi128EEESA_SA_EEELi128ENS_10bfloat16_tEfNS_4arch4Sm90ELb0ELb1ELb0ELb1ELb1ELb0ELb0ELb1ELb1ELb1ELb0ELb0EEENS1_21CollectiveEpilogueFwdISB_S9_SC_SE_Li256ELb1ELb1ELb0ELb0EEENS1_36VarlenDynamicPersistentTileSchedulerILi128ELi128ELi256ELi128ELb0ELb1ELb1ELb1ELb0ELb1EEEEEEEEEvNT_6ParamsE)
        /*0218*/ 	.word	0x000000a8


	//----- nvinfo : EIATTR_FRAME_SIZE
	.align		4
.L_129:
        /*021c*/ 	.byte	0x04, 0x11
        /*021e*/ 	.short	(.L_131 - .L_130)
	.align		4
.L_130:
        /*0220*/ 	.word	index@(_ZN7cutlass13device_kernelIN5flash11enable_sm90INS1_16FlashAttnFwdSm90INS1_25CollectiveMainloopFwdSm90ILi2EN4cute5tupleIJNS5_1CILi1EEES8_S8_EEENS6_IJNS7_ILi128EEESA_SA_EEELi128ENS_10bfloat16_tEfNS_4arch4Sm90ELb0ELb1ELb0ELb1ELb1ELb0ELb0ELb1ELb1ELb1ELb0ELb0EEENS1_21CollectiveEpilogueFwdISB_S9_SC_SE_Li256ELb1ELb1ELb0ELb0EEENS1_36VarlenDynamicPersistentTileSchedulerILi128ELi128ELi256ELi128ELb0ELb1ELb1ELb1ELb0ELb1EEEEEEEEEvNT_6ParamsE)
        /*0224*/ 	.word	0x00000020


	//----- nvinfo : EIATTR_REGCOUNT
	.align		4
.L_131:
        /*0228*/ 	.byte	0x04, 0x2f
        /*022a*/ 	.short	(.L_133 - .L_132)
	.align		4
.L_132:
        /*022c*/ 	.word	index@(_ZN7cutlass13device_kernelIN5flash11enable_sm90INS1_16FlashAttnFwdSm90INS1_25CollectiveMainloopFwdSm90ILi2EN4cute5tupleIJNS5_1CILi1EEES8_S8_EEENS6_IJNS7_ILi128EEESA_SA_EEELi128ENS_10bfloat16_tEfNS_4arch4Sm90ELb0ELb1ELb0ELb0ELb1ELb0ELb0ELb1ELb1ELb1ELb0ELb0EEENS1_21CollectiveEpilogueFwdISB_S9_SC_SE_Li256ELb0ELb1ELb0ELb0EEENS1_30DynamicPersistentTileSchedulerILi256ELi128ELb0ELb1ELb1EEEEEEEEEvNT_6ParamsE)
        /*0230*/ 	.word	0x000000a8


	//----- nvinfo : EIATTR_FRAME_SIZE
	.align		4
.L_133:
        /*0234*/ 	.byte	0x04, 0x11
        /*0236*/ 	.short	(.L_135 - .L_134)
	.align		4
.L_134:
        /*0238*/ 	.word	index@(_ZN7cutlass13device_kernelIN5flash11enable_sm90INS1_16FlashAttnFwdSm90INS1_25CollectiveMainloopFwdSm90ILi2EN4cute5tupleIJNS5_1CILi1EEES8_S8_EEENS6_IJNS7_ILi128EEESA_SA_EEELi128ENS_10bfloat16_tEfNS_4arch4Sm90ELb0ELb1ELb0ELb0ELb1ELb0ELb0ELb1ELb1ELb1ELb0ELb0EEENS1_21CollectiveEpilogueFwdISB_S9_SC_SE_Li256ELb0ELb1ELb0ELb0EEENS1_30DynamicPersistentTileSchedulerILi256ELi128ELb0ELb1ELb1EEEEEEEEEvNT_6ParamsE)
        /*023c*/ 	.word	0x00000000


	//----- nvinfo : EIATTR_REGCOUNT
	.align		4
.L_135:
        /*0240*/ 	.byte	0x04, 0x2f
        /*0242*/ 	.short	(.L_137 - .L_136)
	.align		4
.L_136:
        /*0244*/ 	.word	index@(_ZN7cutlass13device_kernelIN5flash11enable_sm90INS1_16FlashAttnFwdSm90INS1_25CollectiveMainloopFwdSm90ILi2EN4cute5tupleIJNS5_1CILi1EEES8_S8_EEENS6_IJNS7_ILi128EEESA_SA_EEELi128ENS_10bfloat16_tEfNS_4arch4Sm90ELb0ELb0ELb0ELb1ELb1ELb1ELb0ELb1ELb1ELb1ELb0ELb0EEENS1_21CollectiveEpilogueFwdISB_S9_SC_SE_Li256ELb1ELb1ELb0ELb0EEENS1_36VarlenDynamicPersistentTileSchedulerILi128ELi128ELi256ELi128ELb0ELb1ELb1ELb0ELb1ELb1EEEEEEEEEvNT_6ParamsE)
        /*0248*/ 	.word	0x000000a8


	//----- nvinfo : EIATTR_FRAME_SIZE
	.align		4
.L_137:
        /*024c*/ 	.byte	0x04, 0x11
        /*024e*/ 	.short	(.L_139 - .L_138)
	.align		4
.L_138:
        /*0250*/ 	.word	index@(_ZN7cutlass13device_kernelIN5flash11enable_sm90INS1_16FlashAttnFwdSm90INS1_25CollectiveMainloopFwdSm90ILi2EN4cute5tupleIJNS5_1CILi1EEES8_S8_EEENS6_IJNS7_ILi128EEESA_SA_EEELi128ENS_10bfloat16_tEfNS_4arch4Sm90ELb0ELb0ELb0ELb1ELb1ELb1ELb0ELb1ELb1ELb1ELb0ELb0EEENS1_21CollectiveEpilogueFwdISB_S9_SC_SE_Li256ELb1ELb1ELb0ELb0EEENS1_36VarlenDynamicPersistentTileSchedulerILi128ELi128ELi256ELi128ELb0ELb1ELb1ELb0ELb1ELb1EEEEEEEEEvNT_6ParamsE)
        /*0254*/ 	.word	0x00000030


	//----- nvinfo : EIATTR_REGCOUNT
	.align		4
.L_139:
        /*0258*/ 	.byte	0x04, 0x2f
        /*025a*/ 	.short	(.L_141 - .L_140)
	.align		4
.L_140:
        /*025c*/ 	.word	index@(_ZN7cutlass13device_kernelIN5flash11enable_sm90INS1_16FlashAttnFwdSm90INS1_25CollectiveMainloopFwdSm90ILi2EN4cute5tupleIJNS5_1CILi1EEES8_S8_EEENS6_IJNS7_ILi128EEESA_SA_EEELi128ENS_10bfloat16_tEfNS_4arch4Sm90ELb0ELb0ELb0ELb1ELb1ELb0ELb0ELb1ELb1ELb1ELb0ELb0EEENS1_21CollectiveEpilogueFwdISB_S9_SC_SE_Li256ELb1ELb1ELb0ELb0EEENS1_36VarlenDynamicPersistentTileSchedulerILi128ELi128ELi256ELi128ELb0ELb1ELb1ELb0ELb1ELb1EEEEEEEEEvNT_6ParamsE)
        /*0260*/ 	.word	0x000000a8


	//----- nvinfo : EIATTR_FRAME_SIZE
	.align		4
.L_141:
        /*0264*/ 	.byte	0x04, 0x11
        /*0266*/ 	.short	(.L_143 - .L_142)
	.align		4
.L_142:
        /*0268*/ 	.word	index@(_ZN7cutlass13device_kernelIN5flash11enable_sm90INS1_16FlashAttnFwdSm90INS1_25CollectiveMainloopFwdSm90ILi2EN4cute5tupleIJNS5_1CILi1EEES8_S8_EEENS6_IJNS7_ILi128EEESA_SA_EEELi128ENS_10bfloat16_tEfNS_4arch4Sm90ELb0ELb0ELb0ELb1ELb1ELb0ELb0ELb1ELb1ELb1ELb0ELb0EEENS1_21CollectiveEpilogueFwdISB_S9_SC_SE_Li256ELb1ELb1ELb0ELb0EEENS1_36VarlenDynamicPersistentTileSchedulerILi128ELi128ELi256ELi128ELb0ELb1ELb1ELb0ELb1ELb1EEEEEEEEEvNT_6ParamsE)
        /*026c*/ 	.word	0x00000020


	//----- nvinfo : EIATTR_REGCOUNT
	.align		4
.L_143:
        /*0270*/ 	.byte	0x04, 0x2f
        /*0272*/ 	.short	(.L_145 - .L_144)
	.align		4
.L_144:
        /*0274*/ 	.word	index@(_ZN7cutlass13device_kernelIN5flash11enable_sm90INS1_16FlashAttnFwdSm90INS1_25CollectiveMainloopFwdSm90ILi2EN4cute5tupleIJNS5_1CILi1EEES8_S8_EEENS6_IJNS7_ILi128EEESA_SA_EEELi128ENS_10bfloat16_tEfNS_4arch4Sm90ELb0ELb0ELb0ELb0ELb1ELb0ELb0ELb1ELb1ELb1ELb0ELb0EEENS1_21CollectiveEpilogueFwdISB_S9_SC_SE_Li256ELb0ELb1ELb0ELb0EEENS1_29StaticPersistentTileSchedulerILb0EEEEEEEEEvNT_6ParamsE)
        /*0278*/ 	.word	0x000000a8


	//----- nvinfo : EIATTR_FRAME_SIZE
	.align		4
.L_145:
        /*027c*/ 	.byte	0x04, 0x11
        /*027e*/ 	.short	(.L_147 - .L_146)
	.align		4
.L_146:
        /*0280*/ 	.word	index@(_ZN7cutlass13device_kernelIN5flash11enable_sm90INS1_16FlashAttnFwdSm90INS1_25CollectiveMainloopFwdSm90ILi2EN4cute5tupleIJNS5_1CILi1EEES8_S8_EEENS6_IJNS7_ILi128EEESA_SA_EEELi128ENS_10bfloat16_tEfNS_4arch4Sm90ELb0ELb0ELb0ELb0ELb1ELb0ELb0ELb1ELb1ELb1ELb0ELb0EEENS1_21CollectiveEpilogueFwdISB_S9_SC_SE_Li256ELb0ELb1ELb0ELb0EEENS1_29StaticPersistentTileSchedulerILb0EEEEEEEEEvNT_6ParamsE)
        /*0284*/ 	.word	0x00000000


	//----- nvinfo : EIATTR_REGCOUNT
	.align		4
.L_147:
        /*0288*/ 	.byte	0x04, 0x2f
        /*028a*/ 	.short	(.L_149 - .L_148)
	.align		4
.L_148:
        /*028c*/ 	.word	index@(_ZN7cutlass13device_kernelIN5flash11enable_sm90INS1_16FlashAttnFwdSm90INS1_25CollectiveMainloopFwdSm90ILi2EN4cute5tupleIJNS5_1CILi1EEES8_S8_EEENS6_IJNS7_ILi128EEENS7_ILi96EEENS7_ILi192EEEEEELi192ENS_10bfloat16_tEfNS_4arch4Sm90ELb1ELb0ELb0ELb1ELb1ELb1ELb0ELb1ELb1ELb1ELb0ELb0EEENS1_21CollectiveEpilogueFwdINS6_IJSA_SC_SB_EEES9_SE_SG_Li256ELb1ELb1ELb0ELb0EEENS1_36VarlenDynamicPersistentTileSchedulerILi128ELi96ELi256ELi128ELb0ELb1ELb1ELb1ELb1ELb1EEEEEEEEEvNT_6ParamsE)
        /*0290*/ 	.word	0x000000a8


	//----- nvinfo : EIATTR_FRAME_SIZE
	.align		4
.L_149:
        /*0294*/ 	.byte	0x04, 0x11
        /*0296*/ 	.short	(.L_151 - .L_150)
	.align		4
.L_150:
        /*0298*/ 	.word	index@(_ZN7cutlass13device_kernelIN5flash11enable_sm90INS1_16FlashAttnFwdSm90INS1_25CollectiveMainloopFwdSm90ILi2EN4cute5tupleIJNS5_1CILi1EEES8_S8_EEENS6_IJNS7_ILi128EEENS7_ILi96EEENS7_ILi192EEEEEELi192ENS_10bfloat16_tEfNS_4arch4Sm90ELb1ELb0ELb0ELb1ELb1ELb1ELb0ELb1ELb1ELb1ELb0ELb0EEENS1_21CollectiveEpilogueFwdINS6_IJSA_SC_SB_EEES9_SE_SG_Li256ELb1ELb1ELb0ELb0EEENS1_36VarlenDynamicPersistentTileSchedulerILi128ELi96ELi256ELi128ELb0ELb1ELb1ELb1ELb1ELb1EEEEEEEEEvNT_6ParamsE)
        /*029c*/ 	.word	0x00000088


	//----- nvinfo : EIATTR_REGCOUNT
	.align		4
.L_151:
        /*02a0*/ 	.byte	0x04, 0x2f
        /*02a2*/ 	.short	(.L_153 - .L_152)
	.align		4
.L_152:
        /*02a4*/ 	.word	index@(_ZN7cutlass13device_kernelIN5flash11enable_sm90INS1_16FlashAttnFwdSm90INS1_25CollectiveMainloopFwdSm90ILi2EN4cute5tupleIJNS5_1CILi1EEES8_S8_EEENS6_IJNS7_ILi128EEENS7_ILi96EEENS7_ILi192EEEEEELi192ENS_10bfloat16_tEfNS_4arch4Sm90ELb1ELb0ELb0ELb1ELb1ELb0ELb0ELb1ELb1ELb1ELb0ELb0EEENS1_21CollectiveEpilogueFwdINS6_IJSA_SC_SB_EEES9_SE_SG_Li256ELb1ELb1ELb0ELb0EEENS1_36VarlenDynamicPersistentTileSchedulerILi128ELi96ELi256ELi128ELb0ELb1ELb1ELb1ELb1ELb1EEEEEEEEEvNT_6ParamsE)
        /*02a8*/ 	.word	0x000000a8


	//----- nvinfo : EIATTR_FRAME_SIZE
	.align		4
.L_153:
        /*02ac*/ 	.byte	0x04, 0x11
        /*02ae*/ 	.short	(.L_155 - .L_154)
	.align		4
.L_154:
        /*02b0*/ 	.word	index@(_ZN7cutlass13device_kernelIN5flash11enable_sm90INS1_16FlashAttnFwdSm90INS1_25CollectiveMainloopFwdSm90ILi2EN4cute5tupleIJNS5_1CILi1EEES8_S8_EEENS6_IJNS7_ILi128EEENS7_ILi96EEENS7_ILi192EEEEEELi192ENS_10bfloat16_tEfNS_4arch4Sm90ELb1ELb0ELb0ELb1ELb1ELb0ELb0ELb1ELb1ELb1ELb0ELb0EEENS1_21CollectiveEpilogueFwdINS6_IJSA_SC_SB_EEES9_SE_SG_Li256ELb1ELb1ELb0ELb0EEENS1_36VarlenDynamicPersistentTileSchedulerILi128ELi96ELi256ELi128ELb0ELb1ELb1ELb1ELb1ELb1EEEEEEEEEvNT_6ParamsE)
        /*02b4*/ 	.word	0x00000030


	//----- nvinfo : EIATTR_REGCOUNT
	.align		4
.L_155:
        /*02b8*/ 	.byte	0x04, 0x2f
        /*02ba*/ 	.short	(.L_157 - .L_156)
	.align		4
.L_156:
        /*02bc*/ 	.word	index@(_ZN7cutlass13device_kernelIN5flash11enable_sm90INS1_16FlashAttnFwdSm90INS1_25CollectiveMainloopFwdSm90ILi2EN4cute5tupleIJNS5_1CILi1EEES8_S8_EEENS6_IJNS7_ILi128EEENS7_ILi96EEENS7_ILi192EEEEEELi192ENS_10bfloat16_tEfNS_4arch4Sm90ELb1ELb0ELb0ELb0ELb1ELb0ELb0ELb1ELb1ELb1ELb0ELb0EEENS1_21CollectiveEpilogueFwdINS6_IJSA_SC_SB_EEES9_SE_SG_Li256ELb0ELb1ELb0ELb0EEENS1_30DynamicPersistentTileSchedulerILi256ELi128ELb0ELb1ELb1EEEEEEEEEvNT_6ParamsE)
        /*02c0*/ 	.word	0x000000a8


	//----- nvinfo : EIATTR_FRAME_SIZE
	.align		4
.L_157:
        /*02c4*/ 	.byte	0x04, 0x11
        /*02c6*/ 	.short	(.L_159 - .L_158)
	.align		4
.L_158:
        /*02c8*/ 	.word	index@(_ZN7cutlass13device_kernelIN5flash11enable_sm90INS1_16FlashAttnFwdSm90INS1_25CollectiveMainloopFwdSm90ILi2EN4cute5tupleIJNS5_1CILi1EEES8_S8_EEENS6_IJNS7_ILi128EEENS7_ILi96EEENS7_ILi192EEEEEELi192ENS_10bfloat16_tEfNS_4arch4Sm90ELb1ELb0ELb0ELb0ELb1ELb0ELb0ELb1ELb1ELb1ELb0ELb0EEENS1_21CollectiveEpilogueFwdINS6_IJSA_SC_SB_EEES9_SE_SG_Li256ELb0ELb1ELb0ELb0EEENS1_30DynamicPersistentTileSchedulerILi256ELi128ELb0ELb1ELb1EEEEEEEEEvNT_6ParamsE)
        /*02cc*/ 	.word	0x00000008


	//----- nvinfo : EIATTR_REGCOUNT
	.align		4
.L_159:
        /*02d0*/ 	.byte	0x04, 0x2f
        /*02d2*/ 	.short	(.L_161 - .L_160)
	.align		4
.L_160:
        /*02d4*/ 	.word	index@(_ZN7cutlass13device_kernelIN5flash11enable_sm90INS1_16FlashAttnFwdSm90INS1_25CollectiveMainloopFwdSm90ILi2EN4cute5tupleIJNS5_1CILi1EEES8_S8_EEENS6_IJNS7_ILi128EEENS7_ILi96EEENS7_ILi192EEEEEELi192ENS_10bfloat16_tEfNS_4arch4Sm90ELb0ELb1ELb0ELb1ELb1ELb1ELb0ELb1ELb1ELb1ELb0ELb0EEENS1_21CollectiveEpilogueFwdINS6_IJSA_SC_SB_EEES9_SE_SG_Li256ELb1ELb1ELb0ELb0EEENS1_36VarlenDynamicPersistentTileSchedulerILi128ELi96ELi256ELi128ELb0ELb1ELb1ELb1ELb0ELb1EEEEEEEEEvNT_6ParamsE)
        /*02d8*/ 	.word	0x000000a8


	//----- nvinfo : EIATTR_FRAME_SIZE
	.align		4
.L_161:
        /*02dc*/ 	.byte	0x04, 0x11
        /*02de*/ 	.short	(.L_163 - .L_162)
	.align		4
.L_162:
        /*02e0*/ 	.word	index@($_ZN7cutlass13device_kernelIN5flash11enable_sm90INS1_16FlashAttnFwdSm90INS1_25CollectiveMainloopFwdSm90ILi2EN4cute5tupleIJNS5_1CILi1EEES8_S8_EEENS6_IJNS7_ILi128EEENS7_ILi96EEENS7_ILi192EEEEEELi192ENS_10bfloat16_tEfNS_4arch4Sm90ELb0ELb1ELb0ELb1ELb1ELb1ELb0ELb1ELb1ELb1ELb0ELb0EEENS1_21CollectiveEpilogueFwdINS6_IJSA_SC_SB_EEES9_SE_SG_Li256ELb1ELb1ELb0ELb0EEENS1_36VarlenDynamicPersistentTileSchedulerILi128ELi96ELi256ELi128ELb0ELb1ELb1ELb1ELb0ELb1EEEEEEEEEvNT_6ParamsE$_ZZN5flash25CollectiveMainloopFwdSm90ILi2EN4cute5tupleIJNS1_1CILi1EEES4_S4_EEENS2_IJNS3_ILi128EEENS3_ILi96EEENS3_ILi192EEEEEELi192EN7cutlass10bfloat16_tEfNSA_4arch4Sm90ELb0ELb1ELb0ELb1ELb1ELb1ELb0ELb1ELb1ELb1ELb0ELb0EE12store_kv_newINS_16FlashAttnFwdSm90ISE_NS_21CollectiveEpilogueFwdINS2_IJS6_S8_S7_EEES5_SB_SD_Li256ELb1ELb1ELb0ELb0EEENS_36VarlenDynamicPersistentTileSchedulerILi128ELi96ELi256ELi128ELb0ELb1ELb1ELb1ELb0ELb1EEEE13SharedStorageEEEbRKNSE_6ParamsENSA_25PipelineTmaAsyncNoClusterILi2ENSA_16PipelineTmaAsyncILi2EEEEESU_RNSA_13PipelineStateILj2EEEiRT_RKNS_16SeqlenInfoQKNewKILb1ELb1EEENS2_IJiiiiEEEENKUliRKT_E_clISW_EEDaiS17_)
        /*02e4*/ 	.word	0x000002c0


	//----- nvinfo : EIATTR_FRAME_SIZE
	.align		4
.L_163:
        /*02e8*/ 	.byte	0x04, 0x11
        /*02ea*/ 	.short	(.L_165 - .L_164)
	.align		4
.L_164:
        /*02ec*/ 	.word	index@(_ZN7cutlass13device_kernelIN5flash11enable_sm90INS1_16FlashAttnFwdSm90INS1_25CollectiveMainloopFwdSm90ILi2EN4cute5tupleIJNS5_1CILi1EEES8_S8_EEENS6_IJNS7_ILi128EEENS7_ILi96EEENS7_ILi192EEEEEELi192ENS_10bfloat16_tEfNS_4arch4Sm90ELb0ELb1ELb0ELb1ELb1ELb1ELb0ELb1ELb1ELb1ELb0ELb0EEENS1_21CollectiveEpilogueFwdINS6_IJSA_SC_SB_EEES9_SE_SG_Li256ELb1ELb1ELb0ELb0EEENS1_36VarlenDynamicPersistentTileSchedulerILi128ELi96ELi256ELi128ELb0ELb1ELb1ELb1ELb0ELb1EEEEEEEEEvNT_6ParamsE)
        /*02f0*/ 	.word	0x000002c0


	//----- nvinfo : EIATTR_REGCOUNT
	.align		4
.L_165:
        /*02f4*/ 	.byte	0x04, 0x2f
        /*02f6*/ 	.short	(.L_167 - .L_166)
	.align		4
.L_166:
        /*02f8*/ 	.word	index@(_ZN7cutlass13device_kernelIN5flash11enable_sm90INS1_16FlashAttnFwdSm90INS1_25CollectiveMainloopFwdSm90ILi2EN4cute5tupleIJNS5_1CILi1EEES8_S8_EEENS6_IJNS7_ILi128EEENS7_ILi96EEENS7_ILi192EEEEEELi192ENS_10bfloat16_tEfNS_4arch4Sm90ELb0ELb1ELb0ELb1ELb1ELb0ELb0ELb1ELb1ELb1ELb0ELb0EEENS1_21CollectiveEpilogueFwdINS6_IJSA_SC_SB_EEES9_SE_SG_Li256ELb1ELb1ELb0ELb0EEENS1_36VarlenDynamicPersistentTileSchedulerILi128ELi96ELi256ELi128ELb0ELb1ELb1ELb1ELb0ELb1EEEEEEEEEvNT_6ParamsE)
        /*02fc*/ 	.word	0x000000a8


	//----- nvinfo : EIATTR_FRAME_SIZE
	.align		4
.L_167:
        /*0300*/ 	.byte	0x04, 0x11
        /*0302*/ 	.short	(.L_169 - .L_168)
	.align		4
.L_168:
        /*0304*/ 	.word	index@(_ZN7cutlass13device_kernelIN5flash11enable_sm90INS1_16FlashAttnFwdSm90INS1_25CollectiveMainloopFwdSm90ILi2EN4cute5tupleIJNS5_1CILi1EEES8_S8_EEENS6_IJNS7_ILi128EEENS7_ILi96EEENS7_ILi192EEEEEELi192ENS_10bfloat16_tEfNS_4arch4Sm90ELb0ELb1ELb0ELb1ELb1ELb0ELb0ELb1ELb1ELb1ELb0ELb0EEENS1_21CollectiveEpilogueFwdINS6_IJSA_SC_SB_EEES9_SE_SG_Li256ELb1ELb1ELb0ELb0EEENS1_36VarlenDynamicPersistentTileSchedulerILi128ELi96ELi256ELi128ELb0ELb1ELb1ELb1ELb0ELb1EEEEEEEEEvNT_6ParamsE)
        /*0308*/ 	.word	0x00000030


	//----- nvinfo : EIATTR_REGCOUNT
	.align		4
.L_169:
        /*030c*/ 	.byte	0x04, 0x2f
        /*030e*/ 	.short	(.L_171 - .L_170)
	.align		4
.L_170:
        /*0310*/ 	.word	index@(_ZN7cutlass13device_kernelIN5flash11enable_sm90INS1_16FlashAttnFwdSm90INS1_25CollectiveMainloopFwdSm90ILi2EN4cute5tupleIJNS5_1CILi1EEES8_S8_EEENS6_IJNS7_ILi128EEENS7_ILi96EEENS7_ILi192EEEEEELi192ENS_10bfloat16_tEfNS_4arch4Sm90ELb0ELb1ELb0ELb0ELb1ELb0ELb0ELb1ELb1ELb1ELb0ELb0EEENS1_21CollectiveEpilogueFwdINS6_IJSA_SC_SB_EEES9_SE_SG_Li256ELb0ELb1ELb0ELb0EEENS1_30DynamicPersistentTileSchedulerILi256ELi128ELb0ELb1ELb1EEEEEEEEEvNT_6ParamsE)
        /*0314*/ 	.word	0x000000a8


	//----- nvinfo : EIATTR_FRAME_SIZE
	.align		4
.L_171:
        /*0318*/ 	.byte	0x04, 0x11
        /*031a*/ 	.short	(.L_173 - .L_172)
	.align		4
.L_172:
        /*031c*/ 	.word	index@(_ZN7cutlass13device_kernelIN5flash11enable_sm90INS1_16FlashAttnFwdSm90INS1_25CollectiveMainloopFwdSm90ILi2EN4cute5tupleIJNS5_1CILi1EEES8_S8_EEENS6_IJNS7_ILi128EEENS7_ILi96EEENS7_ILi192EEEEEELi192ENS_10bfloat16_tEfNS_4arch4Sm90ELb0ELb1ELb0ELb0ELb1ELb0ELb0ELb1ELb1ELb1ELb0ELb0EEENS1_21CollectiveEpilogueFwdINS6_IJSA_SC_SB_EEES9_SE_SG_Li256ELb0ELb1ELb0ELb0EEENS1_30DynamicPersistentTileSchedulerILi256ELi128ELb0ELb1ELb1EEEEEEEEEvNT_6ParamsE)
        /*0320*/ 	.word	0x00000008


	//----- nvinfo : EIATTR_REGCOUNT
	.align		4
.L_173:
        /*0324*/ 	.byte	0x04, 0x2f
        /*0326*/ 	.short	(.L_175 - .L_174)
	.align		4
.L_174:
        /*0328*/ 	.word	index@(_ZN7cutlass13device_kernelIN5flash11enable_sm90INS1_16FlashAttnFwdSm90INS1_25CollectiveMainloopFwdSm90ILi2EN4cute5tupleIJNS5_1CILi1EEES8_S8_EEENS6_IJNS7_ILi128EEENS7_ILi96EEENS7_ILi192EEEEEELi192ENS_10bfloat16_tEfNS_4arch4Sm90ELb0ELb0ELb0ELb1ELb1ELb1ELb0ELb1ELb1ELb1ELb0ELb0EEENS1_21CollectiveEpilogueFwdINS6_IJSA_SC_SB_EEES9_SE_SG_Li256ELb1ELb1ELb0ELb0EEENS1_36VarlenDynamicPersistentTileSchedulerILi128ELi96ELi256ELi128ELb0ELb1ELb1ELb0ELb1ELb1EEEEEEEEEvNT_6ParamsE)
        /*032c*/ 	.word	0x000000a8


	//----- nvinfo : EIATTR_FRAME_SIZE
	.align		4
.L_175:
        /*0330*/ 	.byte	0x04, 0x11
        /*0332*/ 	.short	(.L_177 - .L_176)
	.align		4
.L_176:
        /*0334*/ 	.word	index@(_ZN7cutlass13device_kernelIN5flash11enable_sm90INS1_16FlashAttnFwdSm90INS1_25CollectiveMainloopFwdSm90ILi2EN4cute5tupleIJNS5_1CILi1EEES8_S8_EEENS6_IJNS7_ILi128EEENS7_ILi96EEENS7_ILi192EEEEEELi192ENS_10bfloat16_tEfNS_4arch4Sm90ELb0ELb0ELb0ELb1ELb1ELb1ELb0ELb1ELb1ELb1ELb0ELb0EEENS1_21CollectiveEpilogueFwdINS6_IJSA_SC_SB_EEES9_SE_SG_Li256ELb1ELb1ELb0ELb0EEENS1_36VarlenDynamicPersistentTileSchedulerILi128ELi96ELi256ELi128ELb0ELb1ELb1ELb0ELb1ELb1EEEEEEEEEvNT_6ParamsE)
        /*0338*/ 	.word	0x00000098


	//----- nvinfo : EIATTR_REGCOUNT
	.align		4
.L_177:
        /*033c*/ 	.byte	0x04, 0x2f
        /*033e*/ 	.short	(.L_179 - .L_178)
	.align		4
.L_178:
        /*0340*/ 	.word	index@(_ZN7cutlass13device_kernelIN5flash11enable_sm90INS1_16FlashAttnFwdSm90INS1_25CollectiveMainloopFwdSm90ILi2EN4cute5tupleIJNS5_1CILi1EEES8_S8_EEENS6_IJNS7_ILi128EEENS7_ILi96EEENS7_ILi192EEEEEELi192ENS_10bfloat16_tEfNS_4arch4Sm90ELb0ELb0ELb0ELb1ELb1ELb0ELb0ELb1ELb1ELb1ELb0ELb0EEENS1_21CollectiveEpilogueFwdINS6_IJSA_SC_SB_EEES9_SE_SG_Li256ELb1ELb1ELb0ELb0EEENS1_36VarlenDynamicPersistentTileSchedulerILi128ELi96ELi256ELi128ELb0ELb1ELb1ELb0ELb1ELb1EEEEEEEEEvNT_6ParamsE)
        /*0344*/ 	.word	0x000000a8


	//----- nvinfo : EIATTR_FRAME_SIZE
	.align		4
.L_179:
        /*0348*/ 	.byte	0x04, 0x11
        /*034a*/ 	.short	(.L_181 - .L_180)
	.align		4
.L_180:
        /*034c*/ 	.word	index@(_ZN7cutlass13device_kernelIN5flash11enable_sm90INS1_16FlashAttnFwdSm90INS1_25CollectiveMainloopFwdSm90ILi2EN4cute5tupleIJNS5_1CILi1EEES8_S8_EEENS6_IJNS7_ILi128EEENS7_ILi96EEENS7_ILi192EEEEEELi192ENS_10bfloat16_tEfNS_4arch4Sm90ELb0ELb0ELb0ELb1ELb1ELb0ELb0ELb1ELb1ELb1ELb0ELb0EEENS1_21CollectiveEpilogueFwdINS6_IJSA_SC_SB_EEES9_SE_SG_Li256ELb1ELb1ELb0ELb0EEENS1_36VarlenDynamicPersistentTileSchedulerILi128ELi96ELi256ELi128ELb0ELb1ELb1ELb0ELb1ELb1EEEEEEEEEvNT_6ParamsE)
        /*0350*/ 	.word	0x00000030


	//----- nvinfo : EIATTR_REGCOUNT
	.align		4
.L_181:
        /*0354*/ 	.byte	0x04, 0x2f
        /*0356*/ 	.short	(.L_183 - .L_182)
	.align		4
.L_182:
        /*0358*/ 	.word	index@(_ZN7cutlass13device_kernelIN5flash11enable_sm90INS1_16FlashAttnFwdSm90INS1_25CollectiveMainloopFwdSm90ILi2EN4cute5tupleIJNS5_1CILi1EEES8_S8_EEENS6_IJNS7_ILi128EEENS7_ILi96EEENS7_ILi192EEEEEELi192ENS_10bfloat16_tEfNS_4arch4Sm90ELb0ELb0ELb0ELb0ELb1ELb0ELb0ELb1ELb1ELb1ELb0ELb0EEENS1_21CollectiveEpilogueFwdINS6_IJSA_SC_SB_EEES9_SE_SG_Li256ELb0ELb1ELb0ELb0EEENS1_29StaticPersistentTileSchedulerILb0EEEEEEEEEvNT_6ParamsE)
        /*035c*/ 	.word	0x000000a8


	//----- nvinfo : EIATTR_FRAME_SIZE
	.align		4
.L_183:
        /*0360*/ 	.byte	0x04, 0x11
        /*0362*/ 	.short	(.L_185 - .L_184)
	.align		4
.L_184:
        /*0364*/ 	.word	index@(_ZN7cutlass13device_kernelIN5flash11enable_sm90INS1_16FlashAttnFwdSm90INS1_25CollectiveMainloopFwdSm90ILi2EN4cute5tupleIJNS5_1CILi1EEES8_S8_EEENS6_IJNS7_ILi128EEENS7_ILi96EEENS7_ILi192EEEEEELi192ENS_10bfloat16_tEfNS_4arch4Sm90ELb0ELb0ELb0ELb0ELb1ELb0ELb0ELb1ELb1ELb1ELb0ELb0EEENS1_21CollectiveEpilogueFwdINS6_IJSA_SC_SB_EEES9_SE_SG_Li256ELb0ELb1ELb0ELb0EEENS1_29StaticPersistentTileSchedulerILb0EEEEEEEEEvNT_6ParamsE)
        /*0368*/ 	.word	0x00000008


	//----- nvinfo : EIATTR_REGCOUNT
	.align		4
.L_185:
        /*036c*/ 	.byte	0x04, 0x2f
        /*036e*/ 	.short	(.L_187 - .L_186)
	.align		4
.L_186:
        /*0370*/ 	.word	index@(_ZN7cutlass13device_kernelIN5flash11enable_sm90INS1_16FlashAttnFwdSm90INS1_25CollectiveMainloopFwdSm90ILi2EN4cute5tupleIJNS5_1CILi1EEES8_S8_EEENS6_IJNS7_ILi128EEENS7_ILi80EEENS7_ILi256EEEEEELi256ENS_10bfloat16_tEfNS_4arch4Sm90ELb1ELb0ELb0ELb1ELb1ELb1ELb0ELb1ELb1ELb1ELb0ELb0EEENS1_21CollectiveEpilogueFwdINS6_IJSA_SC_SB_EEES9_SE_SG_Li256ELb1ELb1ELb0ELb0EEENS1_36VarlenDynamicPersistentTileSchedulerILi128ELi80ELi256ELi128ELb0ELb1ELb1ELb1ELb1ELb1EEEEEEEEEvNT_6ParamsE)
        /*0374*/ 	.word	0x000000a8


	//----- nvinfo : EIATTR_FRAME_SIZE
	.align		4
.L_187:
        /*0378*/ 	.byte	0x04, 0x11
        /*037a*/ 	.short	(.L_189 - .L_188)
	.align		4
.L_188:
        /*037c*/ 	.word	index@(_ZN7cutlass13device_kernelIN5flash11enable_sm90INS1_16FlashAttnFwdSm90INS1_25CollectiveMainloopFwdSm90ILi2EN4cute5tupleIJNS5_1CILi1EEES8_S8_EEENS6_IJNS7_ILi128EEENS7_ILi80EEENS7_ILi256EEEEEELi256ENS_10bfloat16_tEfNS_4arch4Sm90ELb1ELb0ELb0ELb1ELb1ELb1ELb0ELb1ELb1ELb1ELb0ELb0EEENS1_21CollectiveEpilogueFwdINS6_IJSA_SC_SB_EEES9_SE_SG_Li256ELb1ELb1ELb0ELb0EEENS1_36VarlenDynamicPersistentTileSchedulerILi128ELi80ELi256ELi128ELb0ELb1ELb1ELb1ELb1ELb1EEEEEEEEEvNT_6ParamsE)
        /*0380*/ 	.word	0x00000090


	//----- nvinfo : EIATTR_REGCOUNT
	.align		4
.L_189:
        /*0384*/ 	.byte	0x04, 0x2f
        /*0386*/ 	.short	(.L_191 - .L_190)
	.align		4
.L_190:
        /*0388*/ 	.word	index@(_ZN7cutlass13device_kernelIN5flash11enable_sm90INS1_16FlashAttnFwdSm90INS1_25CollectiveMainloopFwdSm90ILi2EN4cute5tupleIJNS5_1CILi1EEES8_S8_EEENS6_IJNS7_ILi128EEENS7_ILi80EEENS7_ILi256EEEEEELi256ENS_10bfloat16_tEfNS_4arch4Sm90ELb1ELb0ELb0ELb1ELb1ELb0ELb0ELb1ELb1ELb1ELb0ELb0EEENS1_21CollectiveEpilogueFwdINS6_IJSA_SC_SB_EEES9_SE_SG_Li256ELb1ELb1ELb0ELb0EEENS1_36VarlenDynamicPersistentTileSchedulerILi128ELi80ELi256ELi128ELb0ELb1ELb1ELb1ELb1ELb1EEEEEEEEEvNT_6ParamsE)
        /*038c*/ 	.word	0x000000a8


	//----- nvinfo : EIATTR_FRAME_SIZE
	.align		4
.L_191:
        /*0390*/ 	.byte	0x04, 0x11
        /*0392*/ 	.short	(.L_193 - .L_192)
	.align		4
.L_192:
        /*0394*/ 	.word	index@(_ZN7cutlass13device_kernelIN5flash11enable_sm90INS1_16FlashAttnFwdSm90INS1_25CollectiveMainloopFwdSm90ILi2EN4cute5tupleIJNS5_1CILi1EEES8_S8_EEENS6_IJNS7_ILi128EEENS7_ILi80EEENS7_ILi256EEEEEELi256ENS_10bfloat16_tEfNS_4arch4Sm90ELb1ELb0ELb0ELb1ELb1ELb0ELb0ELb1ELb1ELb1ELb0ELb0EEENS1_21CollectiveEpilogueFwdINS6_IJSA_SC_SB_EEES9_SE_SG_Li256ELb1ELb1ELb0ELb0EEENS1_36VarlenDynamicPersistentTileSchedulerILi128ELi80ELi256ELi128ELb0ELb1ELb1ELb1ELb1ELb1EEEEEEEEEvNT_6ParamsE)
        /*0398*/ 	.word	0x00000030


	//----- nvinfo : EIATTR_REGCOUNT
	.align		4
.L_193:
        /*039c*/ 	.byte	0x04, 0x2f
        /*039e*/ 	.short	(.L_195 - .L_194)
	.align		4
.L_194:
        /*03a0*/ 	.word	index@(_ZN7cutlass13device_kernelIN5flash11enable_sm90INS1_16FlashAttnFwdSm90INS1_25CollectiveMainloopFwdSm90ILi2EN4cute5tupleIJNS5_1CILi1EEES8_S8_EEENS6_IJNS7_ILi128EEENS7_ILi80EEENS7_ILi256EEEEEELi256ENS_10bfloat16_tEfNS_4arch4Sm90ELb1ELb0ELb0ELb0ELb1ELb0ELb0ELb1ELb1ELb1ELb0ELb0EEENS1_21CollectiveEpilogueFwdINS6_IJSA_SC_SB_EEES9_SE_SG_Li256ELb0ELb1ELb0ELb0EEENS1_30DynamicPersistentTileSchedulerILi256ELi128ELb0ELb1ELb1EEEEEEEEEvNT_6ParamsE)
        /*03a4*/ 	.word	0x000000a8


	//----- nvinfo : EIATTR_FRAME_SIZE
	.align		4
.L_195:
        /*03a8*/ 	.byte	0x04, 0x11
        /*03aa*/ 	.short	(.L_197 - .L_196)
	.align		4
.L_196:
        /*03ac*/ 	.word	index@(_ZN7cutlass13device_kernelIN5flash11enable_sm90INS1_16FlashAttnFwdSm90INS1_25CollectiveMainloopFwdSm90ILi2EN4cute5tupleIJNS5_1CILi1EEES8_S8_EEENS6_IJNS7_ILi128EEENS7_ILi80EEENS7_ILi256EEEEEELi256ENS_10bfloat16_tEfNS_4arch4Sm90ELb1ELb0ELb0ELb0ELb1ELb0ELb0ELb1ELb1ELb1ELb0ELb0EEENS1_21CollectiveEpilogueFwdINS6_IJSA_SC_SB_EEES9_SE_SG_Li256ELb0ELb1ELb0ELb0EEENS1_30DynamicPersistentTileSchedulerILi256ELi128ELb0ELb1ELb1EEEEEEEEEvNT_6ParamsE)
        /*03b0*/ 	.word	0x00000008


	//----- nvinfo : EIATTR_REGCOUNT
	.align		4
.L_197:
        /*03b4*/ 	.byte	0x04, 0x2f
        /*03b6*/ 	.short	(.L_199 - .L_198)
	.align		4
.L_198:
        /*03b8*/ 	.word	index@(_ZN7cutlass13device_kernelIN5flash11enable_sm90INS1_16FlashAttnFwdSm90INS1_25CollectiveMainloopFwdSm90ILi2EN4cute5tupleIJNS5_1CILi1EEES8_S8_EEENS6_IJNS7_ILi128EEENS7_ILi64EEENS7_ILi256EEEEEELi256ENS_10bfloat16_tEfNS_4arch4Sm90ELb0ELb1ELb0ELb1ELb1ELb1ELb0ELb1ELb1ELb1ELb0ELb0EEENS1_21CollectiveEpilogueFwdINS6_IJSA_SC_SB_EEES9_SE_SG_Li256ELb1ELb1ELb0ELb0EEENS1_36VarlenDynamicPersistentTileSchedulerILi128ELi64ELi256ELi128ELb0ELb1ELb1ELb1ELb0ELb1EEEEEEEEEvNT_6ParamsE)
        /*03bc*/ 	.word	0x000000a8


	//----- nvinfo : EIATTR_FRAME_SIZE
	.align		4
.L_199:
        /*03c0*/ 	.byte	0x04, 0x11
        /*03c2*/ 	.short	(.L_201 - .L_200)
	.align		4
.L_200:
        /*03c4*/ 	.word	index@(_ZN7cutlass13device_kernelIN5flash11enable_sm90INS1_16FlashAttnFwdSm90INS1_25CollectiveMainloopFwdSm90ILi2EN4cute5tupleIJNS5_1CILi1EEES8_S8_EEENS6_IJNS7_ILi128EEENS7_ILi64EEENS7_ILi256EEEEEELi256ENS_10bfloat16_tEfNS_4arch4Sm90ELb0ELb1ELb0ELb1ELb1ELb1ELb0ELb1ELb1ELb1ELb0ELb0EEENS1_21CollectiveEpilogueFwdINS6_IJSA_SC_SB_EEES9_SE_SG_Li256ELb1ELb1ELb0ELb0EEENS1_36VarlenDynamicPersistentTileSchedulerILi128ELi64ELi256ELi128ELb0ELb1ELb1ELb1ELb0ELb1EEEEEEEEEvNT_6ParamsE)
        /*03c8*/ 	.word	0x000000d8


	//----- nvinfo : EIATTR_REGCOUNT
	.align		4
.L_201:
        /*03cc*/ 	.byte	0x04, 0x2f
        /*03ce*/ 	.short	(.L_203 - .L_202)
	.align		4
.L_202:
        /*03d0*/ 	.word	index@(_ZN7cutlass13device_kernelIN5flash11enable_sm90INS1_16FlashAttnFwdSm90INS1_25CollectiveMainloopFwdSm90ILi2EN4cute5tupleIJNS5_1CILi1EEES8_S8_EEENS6_IJNS7_ILi128EEENS7_ILi64EEENS7_ILi256EEEEEELi256ENS_10bfloat16_tEfNS_4arch4Sm90ELb0ELb1ELb0ELb1ELb1ELb0ELb0ELb1ELb1ELb1ELb0ELb0EEENS1_21CollectiveEpilogueFwdINS6_IJSA_SC_SB_EEES9_SE_SG_Li256ELb1ELb1ELb0ELb0EEENS1_36VarlenDynamicPersistentTileSchedulerILi128ELi64ELi256ELi128ELb0ELb1ELb1ELb1ELb0ELb1EEEEEEEEEvNT_6ParamsE)
        /*03d4*/ 	.word	0x000000a8


	//----- nvinfo : EIATTR_FRAME_SIZE
	.align		4
.L_203:
        /*03d8*/ 	.byte	0x04, 0x11
        /*03da*/ 	.short	(.L_205 - .L_204)
	.align		4
.L_204:
        /*03dc*/ 	.word	index@(_ZN7cutlass13device_kernelIN5flash11enable_sm90INS1_16FlashAttnFwdSm90INS1_25CollectiveMainloopFwdSm90ILi2EN4cute5tupleIJNS5_1CILi1EEES8_S8_EEENS6_IJNS7_ILi128EEENS7_ILi64EEENS7_ILi256EEEEEELi256ENS_10bfloat16_tEfNS_4arch4Sm90ELb0ELb1ELb0ELb1ELb1ELb0ELb0ELb1ELb1ELb1ELb0ELb0EEENS1_21CollectiveEpilogueFwdINS6_IJSA_SC_SB_EEES9_SE_SG_Li256ELb1ELb1ELb0ELb0EEENS1_36VarlenDynamicPersistentTileSchedulerILi128ELi64ELi256ELi128ELb0ELb1ELb1ELb1ELb0ELb1EEEEEEEEEvNT_6ParamsE)
        /*03e0*/ 	.word	0x00000028


	//----- nvinfo : EIATTR_REGCOUNT
	.align		4
.L_205:
        /*03e4*/ 	.byte	0x04, 0x2f
        /*03e6*/ 	.short	(.L_207 - .L_206)
	.align		4
.L_206:
        /*03e8*/ 	.word	index@(_ZN7cutlass13device_kernelIN5flash11enable_sm90INS1_16FlashAttnFwdSm90INS1_25CollectiveMainloopFwdSm90ILi2EN4cute5tupleIJNS5_1CILi1EEES8_S8_EEENS6_IJNS7_ILi128EEENS7_ILi64EEENS7_ILi256EEEEEELi256ENS_10bfloat16_tEfNS_4arch4Sm90ELb0ELb1ELb0ELb0ELb1ELb0ELb0ELb1ELb1ELb1ELb0ELb0EEENS1_21CollectiveEpilogueFwdINS6_IJSA_SC_SB_EEES9_SE_SG_Li256ELb0ELb1ELb0ELb0EEENS1_30DynamicPersistentTileSchedulerILi256ELi128ELb0ELb1ELb1EEEEEEEEEvNT_6ParamsE)
        /*03ec*/ 	.word	0x000000a8


	//----- nvinfo : EIATTR_FRAME_SIZE
	.align		4
.L_207:
        /*03f0*/ 	.byte	0x04, 0x11
        /*03f2*/ 	.short	(.L_209 - .L_208)
	.align		4
.L_208:
        /*03f4*/ 	.word	index@(_ZN7cutlass13device_kernelIN5flash11enable_sm90INS1_16FlashAttnFwdSm90INS1_25CollectiveMainloopFwdSm90ILi2EN4cute5tupleIJNS5_1CILi1EEES8_S8_EEENS6_IJNS7_ILi128EEENS7_ILi64EEENS7_ILi256EEEEEELi256ENS_10bfloat16_tEfNS_4arch4Sm90ELb0ELb1ELb0ELb0ELb1ELb0ELb0ELb1ELb1ELb1ELb0ELb0EEENS1_21CollectiveEpilogueFwdINS6_IJSA_SC_SB_EEES9_SE_SG_Li256ELb0ELb1ELb0ELb0EEENS1_30DynamicPersistentTileSchedulerILi256ELi128ELb0ELb1ELb1EEEEEEEEEvNT_6ParamsE)
        /*03f8*/ 	.word	0x00000008


	//----- nvinfo : EIATTR_REGCOUNT
	.align		4
.L_209:
        /*03fc*/ 	.byte	0x04, 0x2f
        /*03fe*/ 	.short	(.L_211 - .L_210)
	.align		4
.L_210:
        /*0400*/ 	.word	index@(_ZN7cutlass13device_kernelIN5flash11enable_sm90INS1_16FlashAttnFwdSm90INS1_25CollectiveMainloopFwdSm90ILi2EN4cute5tupleIJNS5_1CILi1EEES8_S8_EEENS6_IJNS7_ILi128EEENS7_ILi80EEENS7_ILi256EEEEEELi256ENS_10bfloat16_tEfNS_4arch4Sm90ELb0ELb0ELb0ELb1ELb1ELb1ELb0ELb1ELb1ELb1ELb0ELb0EEENS1_21CollectiveEpilogueFwdINS6_IJSA_SC_SB_EEES9_SE_SG_Li256ELb1ELb1ELb0ELb0EEENS1_36VarlenDynamicPersistentTileSchedulerILi128ELi80ELi256ELi128ELb0ELb1ELb1ELb0ELb1ELb1EEEEEEEEEvNT_6ParamsE)
        /*0404*/ 	.word	0x000000a8


	//----- nvinfo : EIATTR_FRAME_SIZE
	.align		4
.L_211:
        /*0408*/ 	.byte	0x04, 0x11
        /*040a*/ 	.short	(.L_213 - .L_212)
	.align		4
.L_212:
        /*040c*/ 	.word	index@(_ZN7cutlass13device_kernelIN5flash11enable_sm90INS1_16FlashAttnFwdSm90INS1_25CollectiveMainloopFwdSm90ILi2EN4cute5tupleIJNS5_1CILi1EEES8_S8_EEENS6_IJNS7_ILi128EEENS7_ILi80EEENS7_ILi256EEEEEELi256ENS_10bfloat16_tEfNS_4arch4Sm90ELb0ELb0ELb0ELb1ELb1ELb1ELb0ELb1ELb1ELb1ELb0ELb0EEENS1_21CollectiveEpilogueFwdINS6_IJSA_SC_SB_EEES9_SE_SG_Li256ELb1ELb1ELb0ELb0EEENS1_36VarlenDynamicPersistentTileSchedulerILi128ELi80ELi256ELi128ELb0ELb1ELb1ELb0ELb1ELb1EEEEEEEEEvNT_6ParamsE)
        /*0410*/ 	.word	0x00000080


	//----- nvinfo : EIATTR_REGCOUNT
	.align		4
.L_213:
        /*0414*/ 	.byte	0x04, 0x2f
        /*0416*/ 	.short	(.L_215 - .L_214)
	.align		4
.L_214:
        /*0418*/ 	.word	index@(_ZN7cutlass13device_kernelIN5flash11enable_sm90INS1_16FlashAttnFwdSm90INS1_25CollectiveMainloopFwdSm90ILi2EN4cute5tupleIJNS5_1CILi1EEES8_S8_EEENS6_IJNS7_ILi128EEENS7_ILi80EEENS7_ILi256EEEEEELi256ENS_10bfloat16_tEfNS_4arch4Sm90ELb0ELb0ELb0ELb1ELb1ELb0ELb0ELb1ELb1ELb1ELb0ELb0EEENS1_21CollectiveEpilogueFwdINS6_IJSA_SC_SB_EEES9_SE_SG_Li256ELb1ELb1ELb0ELb0EEENS1_36VarlenDynamicPersistentTileSchedulerILi128ELi80ELi256ELi128ELb0ELb1ELb1ELb0ELb1ELb1EEEEEEEEEvNT_6ParamsE)
        /*041c*/ 	.word	0x000000a8


	//----- nvinfo : EIATTR_FRAME_SIZE
	.align		4
.L_215:
        /*0420*/ 	.byte	0x04, 0x11
        /*0422*/ 	.short	(.L_217 - .L_216)
	.align		4
.L_216:
        /*0424*/ 	.word	index@(_ZN7cutlass13device_kernelIN5flash11enable_sm90INS1_16FlashAttnFwdSm90INS1_25CollectiveMainloopFwdSm90ILi2EN4cute5tupleIJNS5_1CILi1EEES8_S8_EEENS6_IJNS7_ILi128EEENS7_ILi80EEENS7_ILi256EEEEEELi256ENS_10bfloat16_tEfNS_4arch4Sm90ELb0ELb0ELb0ELb1ELb1ELb0ELb0ELb1ELb1ELb1ELb0ELb0EEENS1_21CollectiveEpilogueFwdINS6_IJSA_SC_SB_EEES9_SE_SG_Li256ELb1ELb1ELb0ELb0EEENS1_36VarlenDynamicPersistentTileSchedulerILi128ELi80ELi256ELi128ELb0ELb1ELb1ELb0ELb1ELb1EEEEEEEEEvNT_6ParamsE)
        /*0428*/ 	.word	0x00000028


	//----- nvinfo : EIATTR_REGCOUNT
	.align		4
.L_217:
        /*042c*/ 	.byte	0x04, 0x2f
        /*042e*/ 	.short	(.L_219 - .L_218)
	.align		4
.L_218:
        /*0430*/ 	.word	index@(_ZN7cutlass13device_kernelIN5flash11enable_sm90INS1_16FlashAttnFwdSm90INS1_25CollectiveMainloopFwdSm90ILi2EN4cute5tupleIJNS5_1CILi1EEES8_S8_EEENS6_IJNS7_ILi128EEENS7_ILi80EEENS7_ILi256EEEEEELi256ENS_10bfloat16_tEfNS_4arch4Sm90ELb0ELb0ELb0ELb0ELb1ELb0ELb0ELb1ELb1ELb1ELb0ELb0EEENS1_21CollectiveEpilogueFwdINS6_IJSA_SC_SB_EEES9_SE_SG_Li256ELb0ELb1ELb0ELb0EEENS1_29StaticPersistentTileSchedulerILb0EEEEEEEEEvNT_6ParamsE)
        /*0434*/ 	.word	0x000000a8


	//----- nvinfo : EIATTR_FRAME_SIZE
	.align		4
.L_219:
        /*0438*/ 	.byte	0x04, 0x11
        /*043a*/ 	.short	(.L_221 - .L_220)
	.align		4
.L_220:
        /*043c*/ 	.word	index@(_ZN7cutlass13device_kernelIN5flash11enable_sm90INS1_16FlashAttnFwdSm90INS1_25CollectiveMainloopFwdSm90ILi2EN4cute5tupleIJNS5_1CILi1EEES8_S8_EEENS6_IJNS7_ILi128EEENS7_ILi80EEENS7_ILi256EEEEEELi256ENS_10bfloat16_tEfNS_4arch4Sm90ELb0ELb0ELb0ELb0ELb1ELb0ELb0ELb1ELb1ELb1ELb0ELb0EEENS1_21CollectiveEpilogueFwdINS6_IJSA_SC_SB_EEES9_SE_SG_Li256ELb0ELb1ELb0ELb0EEENS1_29StaticPersistentTileSchedulerILb0EEEEEEEEEvNT_6ParamsE)
        /*0440*/ 	.word	0x00000010


	//----- nvinfo : EIATTR_MIN_STACK_SIZE
	.align		4
.L_221:
        /*0444*/ 	.byte	0x04, 0x12
        /*0446*/ 	.short	(.L_223 - .L_222)
	.align		4
.L_222:
        /*0448*/ 	.word	index@(_ZN7cutlass13device_kernelIN5flash11enable_sm90INS1_16FlashAttnFwdSm90INS1_25CollectiveMainloopFwdSm90ILi2EN4cute5tupleIJNS5_1CILi1EEES8_S8_EEENS6_IJNS7_ILi128EEENS7_ILi80EEENS7_ILi256EEEEEELi256ENS_10bfloat16_tEfNS_4arch4Sm90ELb0ELb0ELb0ELb0ELb1ELb0ELb0ELb1ELb1ELb1ELb0ELb0EEENS1_21CollectiveEpilogueFwdINS6_IJSA_SC_SB_EEES9_SE_SG_Li256ELb0ELb1ELb0ELb0EEENS1_29StaticPersistentTileSchedulerILb0EEEEEEEEEvNT_6ParamsE)
        /*044c*/ 	.word	0x00000010


	//----- nvinfo : EIATTR_MIN_STACK_SIZE
	.align		4
.L_223:
        /*0450*/ 	.byte	0x04, 0x12
        /*0452*/ 	.short	(.L_225 - .L_224)
	.align		4
.L_224:
        /*0454*/ 	.word	index@(_ZN7cutlass13device_kernelIN5flash11enable_sm90INS1_16FlashAttnFwdSm90INS1_25CollectiveMainloopFwdSm90ILi2EN4cute5tupleIJNS5_1CILi1EEES8_S8_EEENS6_IJNS7_ILi128EEENS7_ILi80EEENS7_ILi256EEEEEELi256ENS_10bfloat16_tEfNS_4arch4Sm90ELb0ELb0ELb0ELb1ELb1ELb0ELb0ELb1ELb1ELb1ELb0ELb0EEENS1_21CollectiveEpilogueFwdINS6_IJSA_SC_SB_EEES9_SE_SG_Li256ELb1ELb1ELb0ELb0EEENS1_36VarlenDynamicPersistentTileSchedulerILi128ELi80ELi256ELi128ELb0ELb1ELb1ELb0ELb1ELb1EEEEEEEEEvNT_6ParamsE)
        /*0458*/ 	.word	0x00000028


	//----- nvinfo : EIATTR_MIN_STACK_SIZE
	.align		4
.L_225:
        /*045c*/ 	.byte	0x04, 0x12
        /*045e*/ 	.short	(.L_227 - .L_226)
	.align		4
.L_226:
        /*0460*/ 	.word	index@(_ZN7cutlass13device_kernelIN5flash11enable_sm90INS1_16FlashAttnFwdSm90INS1_25CollectiveMainloopFwdSm90ILi2EN4cute5tupleIJNS5_1CILi1EEES8_S8_EEENS6_IJNS7_ILi128EEENS7_ILi80EEENS7_ILi256EEEEEELi256ENS_10bfloat16_tEfNS_4arch4Sm90ELb0ELb0ELb0ELb1ELb1ELb1ELb0ELb1ELb1ELb1ELb0ELb0EEENS1_21CollectiveEpilogueFwdINS6_IJSA_SC_SB_EEES9_SE_SG_Li256ELb1ELb1ELb0ELb0EEENS1_36VarlenDynamicPersistentTileSchedulerILi128ELi80ELi256ELi128ELb0ELb1ELb1ELb0ELb1ELb1EEEEEEEEEvNT_6ParamsE)
        /*0464*/ 	.word	0x00000080


	//----- nvinfo : EIATTR_MIN_STACK_SIZE
	.align		4
.L_227:
        /*0468*/ 	.byte	0x04, 0x12
        /*046a*/ 	.short	(.L_229 - .L_228)
	.align		4
.L_228:
        /*046c*/ 	.word	index@(_ZN7cutlass13device_kernelIN5flash11enable_sm90INS1_16FlashAttnFwdSm90INS1_25CollectiveMainloopFwdSm90ILi2EN4cute5tupleIJNS5_1CILi1EEES8_S8_EEENS6_IJNS7_ILi128EEENS7_ILi64EEENS7_ILi256EEEEEELi256ENS_10bfloat16_tEfNS_4arch4Sm90ELb0ELb1ELb0ELb0ELb1ELb0ELb0ELb1ELb1ELb1ELb0ELb0EEENS1_21CollectiveEpilogueFwdINS6_IJSA_SC_SB_EEES9_SE_SG_Li256ELb0ELb1ELb0ELb0EEENS1_30DynamicPersistentTileSchedulerILi256ELi128ELb0ELb1ELb1EEEEEEEEEvNT_6ParamsE)
        /*0470*/ 	.word	0x00000008


	//----- nvinfo : EIATTR_MIN_STACK_SIZE
	.align		4
.L_229:
        /*0474*/ 	.byte	0x04, 0x12
        /*0476*/ 	.short	(.L_231 - .L_230)
	.align		4
.L_230:
        /*0478*/ 	.word	index@(_ZN7cutlass13device_kernelIN5flash11enable_sm90INS1_16FlashAttnFwdSm90INS1_25CollectiveMainloopFwdSm90ILi2EN4cute5tupleIJNS5_1CILi1EEES8_S8_EEENS6_IJNS7_ILi128EEENS7_ILi64EEENS7_ILi256EEEEEELi256ENS_10bfloat16_tEfNS_4arch4Sm90ELb0ELb1ELb0ELb1ELb1ELb0ELb0ELb1ELb1ELb1ELb0ELb0EEENS1_21CollectiveEpilogueFwdINS6_IJSA_SC_SB_EEES9_SE_SG_Li256ELb1ELb1ELb0ELb0EEENS1_36VarlenDynamicPersistentTileSchedulerILi128ELi64ELi256ELi128ELb0ELb1ELb1ELb1ELb0ELb1EEEEEEEEEvNT_6ParamsE)
        /*047c*/ 	.word	0x00000028


	//----- nvinfo : EIATTR_MIN_STACK_SIZE
	.align		4
.L_231:
        /*0480*/ 	.byte	0x04, 0x12
        /*0482*/ 	.short	(.L_233 - .L_232)
	.align		4
.L_232:
        /*0484*/ 	.word	index@(_ZN7cutlass13device_kernelIN5flash11enable_sm90INS1_16FlashAttnFwdSm90INS1_25CollectiveMainloopFwdSm90ILi2EN4cute5tupleIJNS5_1CILi1EEES8_S8_EEENS6_IJNS7_ILi128EEENS7_ILi64EEENS7_ILi256EEEEEELi256ENS_10bfloat16_tEfNS_4arch4Sm90ELb0ELb1ELb0ELb1ELb1ELb1ELb0ELb1ELb1ELb1ELb0ELb0EEENS1_21CollectiveEpilogueFwdINS6_IJSA_SC_SB_EEES9_SE_SG_Li256ELb1ELb1ELb0ELb0EEENS1_36VarlenDynamicPersistentTileSchedulerILi128ELi64ELi256ELi128ELb0ELb1ELb1ELb1ELb0ELb1EEEEEEEEEvNT_6ParamsE)
        /*0488*/ 	.word	0x000000d8


	//----- nvinfo : EIATTR_MIN_STACK_SIZE
	.align		4
.L_233:
        /*048c*/ 	.byte	0x04, 0x12
        /*048e*/ 	.short	(.L_235 - .L_234)
	.align		4
.L_234:
        /*0490*/ 	.word	index@(_ZN7cutlass13device_kernelIN5flash11enable_sm90INS1_16FlashAttnFwdSm90INS1_25CollectiveMainloopFwdSm90ILi2EN4cute5tupleIJNS5_1CILi1EEES8_S8_EEENS6_IJNS7_ILi128EEENS7_ILi80EEENS7_ILi256EEEEEELi256ENS_10bfloat16_tEfNS_4arch4Sm90ELb1ELb0ELb0ELb0ELb1ELb0ELb0ELb1ELb1ELb1ELb0ELb0EEENS1_21CollectiveEpilogueFwdINS6_IJSA_SC_SB_EEES9_SE_SG_Li256ELb0ELb1ELb0ELb0EEENS1_30DynamicPersistentTileSchedulerILi256ELi128ELb0ELb1ELb1EEEEEEEEEvNT_6ParamsE)
        /*0494*/ 	.word	0x00000008


	//----- nvinfo : EIATTR_MIN_STACK_SIZE
	.align		4
.L_235:
        /*0498*/ 	.byte	0x04, 0x12
        /*049a*/ 	.short	(.L_237 - .L_236)
	.align		4
.L_236:
        /*049c*/ 	.word	index@(_ZN7cutlass13device_kernelIN5flash11enable_sm90INS1_16FlashAttnFwdSm90INS1_25CollectiveMainloopFwdSm90ILi2EN4cute5tupleIJNS5_1CILi1EEES8_S8_EEENS6_IJNS7_ILi128EEENS7_ILi80EEENS7_ILi256EEEEEELi256ENS_10bfloat16_tEfNS_4arch4Sm90ELb1ELb0ELb0ELb1ELb1ELb0ELb0ELb1ELb1ELb1ELb0ELb0EEENS1_21CollectiveEpilogueFwdINS6_IJSA_SC_SB_EEES9_SE_SG_Li256ELb1ELb1ELb0ELb0EEENS1_36VarlenDynamicPersistentTileSchedulerILi128ELi80ELi256ELi128ELb0ELb1ELb1ELb1ELb1ELb1EEEEEEEEEvNT_6ParamsE)
        /*04a0*/ 	.word	0x00000030


	//----- nvinfo : EIATTR_MIN_STACK_SIZE
	.align		4
.L_237:
        /*04a4*/ 	.byte	0x04, 0x12
        /*04a6*/ 	.short	(.L_239 - .L_238)
	.align		4
.L_238:
        /*04a8*/ 	.word	index@(_ZN7cutlass13device_kernelIN5flash11enable_sm90INS1_16FlashAttnFwdSm90INS1_25CollectiveMainloopFwdSm90ILi2EN4cute5tupleIJNS5_1CILi1EEES8_S8_EEENS6_IJNS7_ILi128EEENS7_ILi80EEENS7_ILi256EEEEEELi256ENS_10bfloat16_tEfNS_4arch4Sm90ELb1ELb0ELb0ELb1ELb1ELb1ELb0ELb1ELb1ELb1ELb0ELb0EEENS1_21CollectiveEpilogueFwdINS6_IJSA_SC_SB_EEES9_SE_SG_Li256ELb1ELb1ELb0ELb0EEENS1_36VarlenDynamicPersistentTileSchedulerILi128ELi80ELi256ELi128ELb0ELb1ELb1ELb1ELb1ELb1EEEEEEEEEvNT_6ParamsE)
        /*04ac*/ 	.word	0x00000090


	//----- nvinfo : EIATTR_MIN_STACK_SIZE
	.align		4
.L_239:
        /*04b0*/ 	.byte	0x04, 0x12
        /*04b2*/ 	.short	(.L_241 - .L_240)
	.align		4
.L_240:
        /*04b4*/ 	.word	index@(_ZN7cutlass13device_kernelIN5flash11enable_sm90INS1_16FlashAttnFwdSm90INS1_25CollectiveMainloopFwdSm90ILi2EN4cute5tupleIJNS5_1CILi1EEES8_S8_EEENS6_IJNS7_ILi128EEENS7_ILi96EEENS7_ILi192EEEEEELi192ENS_10bfloat16_tEfNS_4arch4Sm90ELb0ELb0ELb0ELb0ELb1ELb0ELb0ELb1ELb1ELb1ELb0ELb0EEENS1_21CollectiveEpilogueFwdINS6_IJSA_SC_SB_EEES9_SE_SG_Li256ELb0ELb1ELb0ELb0EEENS1_29StaticPersistentTileSchedulerILb0EEEEEEEEEvNT_6ParamsE)
        /*04b8*/ 	.word	0x00000008


	//----- nvinfo : EIATTR_MIN_STACK_SIZE
	.align		4
.L_241:
        /*04bc*/ 	.byte	0x04, 0x12
        /*04be*/ 	.short	(.L_243 - .L_242)
	.align		4
.L_242:
        /*04c0*/ 	.word	index@(_ZN7cutlass13device_kernelIN5flash11enable_sm90INS1_16FlashAttnFwdSm90INS1_25CollectiveMainloopFwdSm90ILi2EN4cute5tupleIJNS5_1CILi1EEES8_S8_EEENS6_IJNS7_ILi128EEENS7_ILi96EEENS7_ILi192EEEEEELi192ENS_10bfloat16_tEfNS_4arch4Sm90ELb0ELb0ELb0ELb1ELb1ELb0ELb0ELb1ELb1ELb1ELb0ELb0EEENS1_21CollectiveEpilogueFwdINS6_IJSA_SC_SB_EEES9_SE_SG_Li256ELb1ELb1ELb0ELb0EEENS1_36VarlenDynamicPersistentTileSchedulerILi128ELi96ELi256ELi128ELb0ELb1ELb1ELb0ELb1ELb1EEEEEEEEEvNT_6ParamsE)
        /*04c4*/ 	.word	0x00000030


	//----- nvinfo : EIATTR_MIN_STACK_SIZE
	.align		4
.L_243:
        /*04c8*/ 	.byte	0x04, 0x12
        /*04ca*/ 	.short	(.L_245 - .L_244)
	.align		4
.L_244:
        /*04cc*/ 	.word	index@(_ZN7cutlass13device_kernelIN5flash11enable_sm90INS1_16FlashAttnFwdSm90INS1_25CollectiveMainloopFwdSm90ILi2EN4cute5tupleIJNS5_1CILi1EEES8_S8_EEENS6_IJNS7_ILi128EEENS7_ILi96EEENS7_ILi192EEEEEELi192ENS_10bfloat16_tEfNS_4arch4Sm90ELb0ELb0ELb0ELb1ELb1ELb1ELb0ELb1ELb1ELb1ELb0ELb0EEENS1_21CollectiveEpilogueFwdINS6_IJSA_SC_SB_EEES9_SE_SG_Li256ELb1ELb1ELb0ELb0EEENS1_36VarlenDynamicPersistentTileSchedulerILi128ELi96ELi256ELi128ELb0ELb1ELb1ELb0ELb1ELb1EEEEEEEEEvNT_6ParamsE)
        /*04d0*/ 	.word	0x00000098


	//----- nvinfo : EIATTR_MIN_STACK_SIZE
	.align		4
.L_245:
        /*04d4*/ 	.byte	0x04, 0x12
        /*04d6*/ 	.short	(.L_247 - .L_246)
	.align		4
.L_246:
        /*04d8*/ 	.word	index@(_ZN7cutlass13device_kernelIN5flash11enable_sm90INS1_16FlashAttnFwdSm90INS1_25CollectiveMainloopFwdSm90ILi2EN4cute5tupleIJNS5_1CILi1EEES8_S8_EEENS6_IJNS7_ILi128EEENS7_ILi96EEENS7_ILi192EEEEEELi192ENS_10bfloat16_tEfNS_4arch4Sm90ELb0ELb1ELb0ELb0ELb1ELb0ELb0ELb1ELb1ELb1ELb0ELb0EEENS1_21CollectiveEpilogueFwdINS6_IJSA_SC_SB_EEES9_SE_SG_Li256ELb0ELb1ELb0ELb0EEENS1_30DynamicPersistentTileSchedulerILi256ELi128ELb0ELb1ELb1EEEEEEEEEvNT_6ParamsE)
        /*04dc*/ 	.word	0x00000008


	//----- nvinfo : EIATTR_MIN_STACK_SIZE
	.align		4
.L_247:
        /*04e0*/ 	.byte	0x04, 0x12
        /*04e2*/ 	.short	(.L_249 - .L_248)
	.align		4
.L_248:
        /*04e4*/ 	.word	index@(_ZN7cutlass13device_kernelIN5flash11enable_sm90INS1_16FlashAttnFwdSm90INS1_25CollectiveMainloopFwdSm90ILi2EN4cute5tupleIJNS5_1CILi1EEES8_S8_EEENS6_IJNS7_ILi128EEENS7_ILi96EEENS7_ILi192EEEEEELi192ENS_10bfloat16_tEfNS_4arch4Sm90ELb0ELb1ELb0ELb1ELb1ELb0ELb0ELb1ELb1ELb1ELb0ELb0EEENS1_21CollectiveEpilogueFwdINS6_IJSA_SC_SB_EEES9_SE_SG_Li256ELb1ELb1ELb0ELb0EEENS1_36VarlenDynamicPersistentTileSchedulerILi128ELi96ELi256ELi128ELb0ELb1ELb1ELb1ELb0ELb1EEEEEEEEEvNT_6ParamsE)
        /*04e8*/ 	.word	0x00000030


	//----- nvinfo : EIATTR_MIN_STACK_SIZE
	.align		4
.L_249:
        /*04ec*/ 	.byte	0x04, 0x12
        /*04ee*/ 	.short	(.L_251 - .L_250)
	.align		4
.L_250:
        /*04f0*/ 	.word	index@(_ZN7cutlass13device_kernelIN5flash11enable_sm90INS1_16FlashAttnFwdSm90INS1_25CollectiveMainloopFwdSm90ILi2EN4cute5tupleIJNS5_1CILi1EEES8_S8_EEENS6_IJNS7_ILi128EEENS7_ILi96EEENS7_ILi192EEEEEELi192ENS_10bfloat16_tEfNS_4arch4Sm90ELb0ELb1ELb0ELb1ELb1ELb1ELb0ELb1ELb1ELb1ELb0ELb0EEENS1_21CollectiveEpilogueFwdINS6_IJSA_SC_SB_EEES9_SE_SG_Li256ELb1ELb1ELb0ELb0EEENS1_36VarlenDynamicPersistentTileSchedulerILi128ELi96ELi256ELi128ELb0ELb1ELb1ELb1ELb0ELb1EEEEEEEEEvNT_6ParamsE)
        /*04f4*/ 	.word	0x000002c0


	//----- nvinfo : EIATTR_MIN_STACK_SIZE
	.align		4
.L_251:
        /*04f8*/ 	.byte	0x04, 0x12
        /*04fa*/ 	.short	(.L_253 - .L_252)
	.align		4
.L_252:
        /*04fc*/ 	.word	index@(_ZN7cutlass13device_kernelIN5flash11enable_sm90INS1_16FlashAttnFwdSm90INS1_25CollectiveMainloopFwdSm90ILi2EN4cute5tupleIJNS5_1CILi1EEES8_S8_EEENS6_IJNS7_ILi128EEENS7_ILi96EEENS7_ILi192EEEEEELi192ENS_10bfloat16_tEfNS_4arch4Sm90ELb1ELb0ELb0ELb0ELb1ELb0ELb0ELb1ELb1ELb1ELb0ELb0EEENS1_21CollectiveEpilogueFwdINS6_IJSA_SC_SB_EEES9_SE_SG_Li256ELb0ELb1ELb0ELb0EEENS1_30DynamicPersistentTileSchedulerILi256ELi128ELb0ELb1ELb1EEEEEEEEEvNT_6ParamsE)
        /*0500*/ 	.word	0x00000008


	//----- nvinfo : EIATTR_MIN_STACK_SIZE
	.align		4
.L_253:
        /*0504*/ 	.byte	0x04, 0x12
        /*0506*/ 	.short	(.L_255 - .L_254)
	.align		4
.L_254:
        /*0508*/ 	.word	index@(_ZN7cutlass13device_kernelIN5flash11enable_sm90INS1_16FlashAttnFwdSm90INS1_25CollectiveMainloopFwdSm90ILi2EN4cute5tupleIJNS5_1CILi1EEES8_S8_EEENS6_IJNS7_ILi128EEENS7_ILi96EEENS7_ILi192EEEEEELi192ENS_10bfloat16_tEfNS_4arch4Sm90ELb1ELb0ELb0ELb1ELb1ELb0ELb0ELb1ELb1ELb1ELb0ELb0EEENS1_21CollectiveEpilogueFwdINS6_IJSA_SC_SB_EEES9_SE_SG_Li256ELb1ELb1ELb0ELb0EEENS1_36VarlenDynamicPersistentTileSchedulerILi128ELi96ELi256ELi128ELb0ELb1ELb1ELb1ELb1ELb1EEEEEEEEEvNT_6ParamsE)
        /*050c*/ 	.word	0x00000030


	//----- nvinfo : EIATTR_MIN_STACK_SIZE
	.align		4
.L_255:
        /*0510*/ 	.byte	0x04, 0x12
        /*0512*/ 	.short	(.L_257 - .L_256)
	.align		4
.L_256:
        /*0514*/ 	.word	index@(_ZN7cutlass13device_kernelIN5flash11enable_sm90INS1_16FlashAttnFwdSm90INS1_25CollectiveMainloopFwdSm90ILi2EN4cute5tupleIJNS5_1CILi1EEES8_S8_EEENS6_IJNS7_ILi128EEENS7_ILi96EEENS7_ILi192EEEEEELi192ENS_10bfloat16_tEfNS_4arch4Sm90ELb1ELb0ELb0ELb1ELb1ELb1ELb0ELb1ELb1ELb1ELb0ELb0EEENS1_21CollectiveEpilogueFwdINS6_IJSA_SC_SB_EEES9_SE_SG_Li256ELb1ELb1ELb0ELb0EEENS1_36VarlenDynamicPersistentTileSchedulerILi128ELi96ELi256ELi128ELb0ELb1ELb1ELb1ELb1ELb1EEEEEEEEEvNT_6ParamsE)
        /*0518*/ 	.word	0x00000088


	//----- nvinfo : EIATTR_MIN_STACK_SIZE
	.align		4
.L_257:
        /*051c*/ 	.byte	0x04, 0x12
        /*051e*/ 	.short	(.L_259 - .L_258)
	.align		4
.L_258:
        /*0520*/ 	.word	index@(_ZN7cutlass13device_kernelIN5flash11enable_sm90INS1_16FlashAttnFwdSm90INS1_25CollectiveMainloopFwdSm90ILi2EN4cute5tupleIJNS5_1CILi1EEES8_S8_EEENS6_IJNS7_ILi128EEESA_SA_EEELi128ENS_10bfloat16_tEfNS_4arch4Sm90ELb0ELb0ELb0ELb0ELb1ELb0ELb0ELb1ELb1ELb1ELb0ELb0EEENS1_21CollectiveEpilogueFwdISB_S9_SC_SE_Li256ELb0ELb1ELb0ELb0EEENS1_29StaticPersistentTileSchedulerILb0EEEEEEEEEvNT_6ParamsE)
        /*0524*/ 	.word	0x00000000


	//----- nvinfo : EIATTR_MIN_STACK_SIZE
	.align		4
.L_259:
        /*0528*/ 	.byte	0x04, 0x12
        /*052a*/ 	.short	(.L_261 - .L_260)
	.align		4
.L_260:
        /*052c*/ 	.word	index@(_ZN7cutlass13device_kernelIN5flash11enable_sm90INS1_16FlashAttnFwdSm90INS1_25CollectiveMainloopFwdSm90ILi2EN4cute5tupleIJNS5_1CILi1EEES8_S8_EEENS6_IJNS7_ILi128EEESA_SA_EEELi128ENS_10bfloat16_tEfNS_4arch4Sm90ELb0ELb0ELb0ELb1ELb1ELb0ELb0ELb1ELb1ELb1ELb0ELb0EEENS1_21CollectiveEpilogueFwdISB_S9_SC_SE_Li256ELb1ELb1ELb0ELb0EEENS1_36VarlenDynamicPersistentTileSchedulerILi128ELi128ELi256ELi128ELb0ELb1ELb1ELb0ELb1ELb1EEEEEEEEEvNT_6ParamsE)
        /*0530*/ 	.word	0x00000020


	//----- nvinfo : EIATTR_MIN_STACK_SIZE
	.align		4
.L_261:
        /*0534*/ 	.byte	0x04, 0x12
        /*0536*/ 	.short	(.L_263 - .L_262)
	.align		4
.L_262:
        /*0538*/ 	.word	index@(_ZN7cutlass13device_kernelIN5flash11enable_sm90INS1_16FlashAttnFwdSm90INS1_25CollectiveMainloopFwdSm90ILi2EN4cute5tupleIJNS5_1CILi1EEES8_S8_EEENS6_IJNS7_ILi128EEESA_SA_EEELi128ENS_10bfloat16_tEfNS_4arch4Sm90ELb0ELb0ELb0ELb1ELb1ELb1ELb0ELb1ELb1ELb1ELb0ELb0EEENS1_21CollectiveEpilogueFwdISB_S9_SC_SE_Li256ELb1ELb1ELb0ELb0EEENS1_36VarlenDynamicPersistentTileSchedulerILi128ELi128ELi256ELi128ELb0ELb1ELb1ELb0ELb1ELb1EEEEEEEEEvNT_6ParamsE)
        /*053c*/ 	.word	0x00000030


	//----- nvinfo : EIATTR_MIN_STACK_SIZE
	.align		4
.L_263:
        /*0540*/ 	.byte	0x04, 0x12
        /*0542*/ 	.short	(.L_265 - .L_264)
	.align		4
.L_264:
        /*0544*/ 	.word	index@(_ZN7cutlass13device_kernelIN5flash11enable_sm90INS1_16FlashAttnFwdSm90INS1_25CollectiveMainloopFwdSm90ILi2EN4cute5tupleIJNS5_1CILi1EEES8_S8_EEENS6_IJNS7_ILi128EEESA_SA_EEELi128ENS_10bfloat16_tEfNS_4arch4Sm90ELb0ELb1ELb0ELb0ELb1ELb0ELb0ELb1ELb1ELb1ELb0ELb0EEENS1_21CollectiveEpilogueFwdISB_S9_SC_SE_Li256ELb0ELb1ELb0ELb0EEENS1_30DynamicPersistentTileSchedulerILi256ELi128ELb0ELb1ELb1EEEEEEEEEvNT_6ParamsE)
        /*0548*/ 	.word	0x00000000


	//----- nvinfo : EIATTR_MIN_STACK_SIZE
	.align		4
.L_265:
        /*054c*/ 	.byte	0x04, 0x12
        /*054e*/ 	.short	(.L_267 - .L_266)
	.align		4
.L_266:
        /*0550*/ 	.word	index@(_ZN7cutlass13device_kernelIN5flash11enable_sm90INS1_16FlashAttnFwdSm90INS1_25CollectiveMainloopFwdSm90ILi2EN4cute5tupleIJNS5_1CILi1EEES8_S8_EEENS6_IJNS7_ILi128EEESA_SA_EEELi128ENS_10bfloat16_tEfNS_4arch4Sm90ELb0ELb1ELb0ELb1ELb1ELb0ELb0ELb1ELb1ELb1ELb0ELb0EEENS1_21CollectiveEpilogueFwdISB_S9_SC_SE_Li256ELb1ELb1ELb0ELb0EEENS1_36VarlenDynamicPersistentTileSchedulerILi128ELi128ELi256ELi128ELb0ELb1ELb1ELb1ELb0ELb1EEEEEEEEEvNT_6ParamsE)
        /*0554*/ 	.word	0x00000020


	//----- nvinfo : EIATTR_MIN_STACK_SIZE
	.align		4
.L_267:
        /*0558*/ 	.byte	0x04, 0x12
        /*055a*/ 	.short	(.L_269 - .L_268)
	.align		4
.L_268:
        /*055c*/ 	.word	index@(_ZN7cutlass13device_kernelIN5flash11enable_sm90INS1_16FlashAttnFwdSm90INS1_25CollectiveMainloopFwdSm90ILi2EN4cute5tupleIJNS5_1CILi1EEES8_S8_EEENS6_IJNS7_ILi128EEESA_SA_EEELi128ENS_10bfloat16_tEfNS_4arch4Sm90ELb0ELb1ELb0ELb1ELb1ELb1ELb0ELb1ELb1ELb1ELb0ELb0EEENS1_21CollectiveEpilogueFwdISB_S9_SC_SE_Li256ELb1ELb1ELb0ELb0EEENS1_36VarlenDynamicPersistentTileSchedulerILi128ELi128ELi256ELi128ELb0ELb1ELb1ELb1ELb0ELb1EEEEEEEEEvNT_6ParamsE)
        /*0560*/ 	.word	0x00000030


	//----- nvinfo : EIATTR_MIN_STACK_SIZE
	.align		4
.L_269:
        /*0564*/ 	.byte	0x04, 0x12
        /*0566*/ 	.short	(.L_271 - .L_270)
	.align		4
.L_270:
        /*0568*/ 	.word	index@(_ZN7cutlass13device_kernelIN5flash11enable_sm90INS1_16FlashAttnFwdSm90INS1_25CollectiveMainloopFwdSm90ILi2EN4cute5tupleIJNS5_1CILi1EEES8_S8_EEENS6_IJNS7_ILi128EEESA_SA_EEELi128ENS_10bfloat16_tEfNS_4arch4Sm90ELb1ELb0ELb0ELb0ELb1ELb0ELb0ELb1ELb1ELb1ELb0ELb0EEENS1_21CollectiveEpilogueFwdISB_S9_SC_SE_Li256ELb0ELb1ELb0ELb0EEENS1_30DynamicPersistentTileSchedulerILi256ELi128ELb0ELb1ELb1EEEEEEEEEvNT_6ParamsE)
        /*056c*/ 	.word	0x00000000


	//----- nvinfo : EIATTR_MIN_STACK_SIZE
	.align		4
.L_271:
        /*0570*/ 	.byte	0x04, 0x12
        /*0572*/ 	.short	(.L_273 - .L_272)
	.align		4
.L_272:
        /*0574*/ 	.word	index@(_ZN7cutlass13device_kernelIN5flash11enable_sm90INS1_16FlashAttnFwdSm90INS1_25CollectiveMainloopFwdSm90ILi2EN4cute5tupleIJNS5_1CILi1EEES8_S8_EEENS6_IJNS7_ILi128EEESA_SA_EEELi128ENS_10bfloat16_tEfNS_4arch4Sm90ELb1ELb0ELb0ELb1ELb1ELb0ELb0ELb1ELb1ELb1ELb0ELb0EEENS1_21CollectiveEpilogueFwdISB_S9_SC_SE_Li256ELb1ELb1ELb0ELb0EEENS1_36VarlenDynamicPersistentTileSchedulerILi128ELi128ELi256ELi128ELb0ELb1ELb1ELb1ELb1ELb1EEEEEEEEEvNT_6ParamsE)
        /*0578*/ 	.word	0x00000020


	//----- nvinfo : EIATTR_MIN_STACK_SIZE
	.align		4
.L_273:
        /*057c*/ 	.byte	0x04, 0x12
        /*057e*/ 	.short	(.L_275 - .L_274)
	.align		4
.L_274:
        /*0580*/ 	.word	index@(_ZN7cutlass13device_kernelIN5flash11enable_sm90INS1_16FlashAttnFwdSm90INS1_25CollectiveMainloopFwdSm90ILi2EN4cute5tupleIJNS5_1CILi1EEES8_S8_EEENS6_IJNS7_ILi128EEESA_SA_EEELi128ENS_10bfloat16_tEfNS_4arch4Sm90ELb1ELb0ELb0ELb1ELb1ELb1ELb0ELb1ELb1ELb1ELb0ELb0EEENS1_21CollectiveEpilogueFwdISB_S9_SC_SE_Li256ELb1ELb1ELb0ELb0EEENS1_36VarlenDynamicPersistentTileSchedulerILi128ELi128ELi256ELi128ELb0ELb1ELb1ELb1ELb1ELb1EEEEEEEEEvNT_6ParamsE)
        /*0584*/ 	.word	0x00000028


	//----- nvinfo : EIATTR_MIN_STACK_SIZE
	.align		4
.L_275:
        /*0588*/ 	.byte	0x04, 0x12
        /*058a*/ 	.short	(.L_277 - .L_276)
	.align		4
.L_276:
        /*058c*/ 	.word	index@(_ZN7cutlass13device_kernelIN5flash11enable_sm90INS1_16FlashAttnFwdSm90INS1_25CollectiveMainloopFwdSm90ILi2EN4cute5tupleIJNS5_1CILi1EEES8_S8_EEENS6_IJNS7_ILi192EEENS7_ILi128EEENS7_ILi96EEEEEELi96ENS_10bfloat16_tEfNS_4arch4Sm90ELb0ELb0ELb0ELb0ELb1ELb0ELb0ELb0ELb1ELb1ELb0ELb0EEENS1_21CollectiveEpilogueFwdINS6_IJSA_SC_SB_EEES9_SE_SG_Li384ELb0ELb1ELb0ELb0EEENS1_29StaticPersistentTileSchedulerILb0EEEEEEEEEvNT_6ParamsE)
        /*0590*/ 	.word	0x00000018


	//----- nvinfo : EIATTR_MIN_STACK_SIZE
	.align		4
.L_277:
        /*0594*/ 	.byte	0x04, 0x12
        /*0596*/ 	.short	(.L_279 - .L_278)
	.align		4
.L_278:
        /*0598*/ 	.word	index@(_ZN7cutlass13device_kernelIN5flash11enable_sm90INS1_16FlashAttnFwdSm90INS1_25CollectiveMainloopFwdSm90ILi2EN4cute5tupleIJNS5_1CILi1EEES8_S8_EEENS6_IJNS7_ILi192EEENS7_ILi128EEENS7_ILi96EEEEEELi96ENS_10bfloat16_tEfNS_4arch4Sm90ELb0ELb0ELb0ELb1ELb1ELb0ELb0ELb0ELb1ELb1ELb0ELb0EEENS1_21CollectiveEpilogueFwdINS6_IJSA_SC_SB_EEES9_SE_SG_Li384ELb1ELb1ELb0ELb0EEENS1_36VarlenDynamicPersistentTileSchedulerILi192ELi128ELi384ELi128ELb0ELb1ELb1ELb0ELb1ELb1EEEEEEEEEvNT_6ParamsE)
        /*059c*/ 	.word	0x00000040


	//----- nvinfo : EIATTR_MIN_STACK_SIZE
	.align		4
.L_279:
        /*05a0*/ 	.byte	0x04, 0x12
        /*05a2*/ 	.short	(.L_281 - .L_280)
	.align		4
.L_280:
        /*05a4*/ 	.word	index@(_ZN7cutlass13device_kernelIN5flash11enable_sm90INS1_16FlashAttnFwdSm90INS1_25CollectiveMainloopFwdSm90ILi2EN4cute5tupleIJNS5_1CILi1EEES8_S8_EEENS6_IJNS7_ILi192EEENS7_ILi128EEENS7_ILi96EEEEEELi96ENS_10bfloat16_tEfNS_4arch4Sm90ELb0ELb0ELb0ELb1ELb1ELb1ELb0ELb0ELb1ELb1ELb0ELb0EEENS1_21CollectiveEpilogueFwdINS6_IJSA_SC_SB_EEES9_SE_SG_Li384ELb1ELb1ELb0ELb0EEENS1_36VarlenDynamicPersistentTileSchedulerILi192ELi128ELi384ELi128ELb0ELb1ELb1ELb0ELb1ELb1EEEEEEEEEvNT_6ParamsE)
        /*05a8*/ 	.word	0x00000098


	//----- nvinfo : EIATTR_MIN_STACK_SIZE
	.align		4
.L_281:
        /*05ac*/ 	.byte	0x04, 0x12
        /*05ae*/ 	.short	(.L_283 - .L_282)
	.align		4
.L_282:
        /*05b0*/ 	.word	index@(_ZN7cutlass13device_kernelIN5flash11enable_sm90INS1_16FlashAttnFwdSm90INS1_25CollectiveMainloopFwdSm90ILi2EN4cute5tupleIJNS5_1CILi1EEES8_S8_EEENS6_IJNS7_ILi192EEENS7_ILi128EEENS7_ILi96EEEEEELi96ENS_10bfloat16_tEfNS_4arch4Sm90ELb0ELb1ELb0ELb0ELb1ELb0ELb0ELb0ELb1ELb1ELb0ELb0EEENS1_21CollectiveEpilogueFwdINS6_IJSA_SC_SB_EEES9_SE_SG_Li384ELb0ELb1ELb0ELb0EEENS1_30DynamicPersistentTileSchedulerILi384ELi128ELb0ELb1ELb1EEEEEEEEEvNT_6ParamsE)
        /*05b4*/ 	.word	0x00000018


	//----- nvinfo : EIATTR_MIN_STACK_SIZE
	.align		4
.L_283:
        /*05b8*/ 	.byte	0x04, 0x12
        /*05ba*/ 	.short	(.L_285 - .L_284)
	.align		4
.L_284:
        /*05bc*/ 	.word	index@(_ZN7cutlass13device_kernelIN5flash11enable_sm90INS1_16FlashAttnFwdSm90INS1_25CollectiveMainloopFwdSm90ILi2EN4cute5tupleIJNS5_1CILi1EEES8_S8_EEENS6_IJNS7_ILi192EEENS7_ILi128EEENS7_ILi96EEEEEELi96ENS_10bfloat16_tEfNS_4arch4Sm90ELb0ELb1ELb0ELb1ELb1ELb0ELb0ELb0ELb1ELb1ELb0ELb0EEENS1_21CollectiveEpilogueFwdINS6_IJSA_SC_SB_EEES9_SE_SG_Li384ELb1ELb1ELb0ELb0EEENS1_36VarlenDynamicPersistentTileSchedulerILi192ELi128ELi384ELi128ELb0ELb1ELb1ELb1ELb0ELb1EEEEEEEEEvNT_6ParamsE)
        /*05c0*/ 	.word	0x00000030


	//----- nvinfo : EIATTR_MIN_STACK_SIZE
	.align		4
.L_285:
        /*05c4*/ 	.byte	0x04, 0x12
        /*05c6*/ 	.short	(.L_287 - .L_286)
	.align		4
.L_286:
        /*05c8*/ 	.word	index@(_ZN7cutlass13device_kernelIN5flash11enable_sm90INS1_16FlashAttnFwdSm90INS1_25CollectiveMainloopFwdSm90ILi2EN4cute5tupleIJNS5_1CILi1EEES8_S8_EEENS6_IJNS7_ILi192EEENS7_ILi128EEENS7_ILi96EEEEEELi96ENS_10bfloat16_tEfNS_4arch4Sm90ELb0ELb1ELb0ELb1ELb1ELb1ELb0ELb0ELb1ELb1ELb0ELb0EEENS1_21CollectiveEpilogueFwdINS6_IJSA_SC_SB_EEES9_SE_SG_Li384ELb1ELb1ELb0ELb0EEENS1_36VarlenDynamicPersistentTileSchedulerILi192ELi128ELi384ELi128ELb0ELb1ELb1ELb1ELb0ELb1EEEEEEEEEvNT_6ParamsE)
        /*05cc*/ 	.word	0x00000080


	//----- nvinfo : EIATTR_MIN_STACK_SIZE
	.align		4
.L_287:
        /*05d0*/ 	.byte	0x04, 0x12
        /*05d2*/ 	.short	(.L_289 - .L_288)
	.align		4
.L_288:
        /*05d4*/ 	.word	index@(_ZN7cutlass13device_kernelIN5flash11enable_sm90INS1_16FlashAttnFwdSm90INS1_25CollectiveMainloopFwdSm90ILi2EN4cute5tupleIJNS5_1CILi1EEES8_S8_EEENS6_IJNS7_ILi192EEENS7_ILi128EEENS7_ILi96EEEEEELi96ENS_10bfloat16_tEfNS_4arch4Sm90ELb1ELb0ELb0ELb0ELb1ELb0ELb0ELb0ELb1ELb1ELb0ELb0EEENS1_21CollectiveEpilogueFwdINS6_IJSA_SC_SB_EEES9_SE_SG_Li384ELb0ELb1ELb0ELb0EEENS1_30DynamicPersistentTileSchedulerILi384ELi128ELb0ELb1ELb1EEEEEEEEEvNT_6ParamsE)
        /*05d8*/ 	.word	0x00000018


	//----- nvinfo : EIATTR_MIN_STACK_SIZE
	.align		4
.L_289:
        /*05dc*/ 	.byte	0x04, 0x12
        /*05de*/ 	.short	(.L_291 - .L_290)
	.align		4
.L_290:
        /*05e0*/ 	.word	index@(_ZN7cutlass13device_kernelIN5flash11enable_sm90INS1_16FlashAttnFwdSm90INS1_25CollectiveMainloopFwdSm90ILi2EN4cute5tupleIJNS5_1CILi1EEES8_S8_EEENS6_IJNS7_ILi192EEENS7_ILi128EEENS7_ILi96EEEEEELi96ENS_10bfloat16_tEfNS_4arch4Sm90ELb1ELb0ELb0ELb1ELb1ELb0ELb0ELb0ELb1ELb1ELb0ELb0EEENS1_21CollectiveEpilogueFwdINS6_IJSA_SC_SB_EEES9_SE_SG_Li384ELb1ELb1ELb0ELb0EEENS1_36VarlenDynamicPersistentTileSchedulerILi192ELi128ELi384ELi128ELb0ELb1ELb1ELb1ELb1ELb1EEEEEEEEEvNT_6ParamsE)
        /*05e4*/ 	.word	0x00000040


	//----- nvinfo : EIATTR_MIN_STACK_SIZE
	.align		4
.L_291:
        /*05e8*/ 	.byte	0x04, 0x12
        /*05ea*/ 	.short	(.L_293 - .L_292)
	.align		4
.L_292:
        /*05ec*/ 	.word	index@(_ZN7cutlass13device_kernelIN5flash11enable_sm90INS1_16FlashAttnFwdSm90INS1_25CollectiveMainloopFwdSm90ILi2EN4cute5tupleIJNS5_1CILi1EEES8_S8_EEENS6_IJNS7_ILi192EEENS7_ILi128EEENS7_ILi96EEEEEELi96ENS_10bfloat16_tEfNS_4arch4Sm90ELb1ELb0ELb0ELb1ELb1ELb1ELb0ELb0ELb1ELb1ELb0ELb0EEENS1_21CollectiveEpilogueFwdINS6_IJSA_SC_SB_EEES9_SE_SG_Li384ELb1ELb1ELb0ELb0EEENS1_36VarlenDynamicPersistentTileSchedulerILi192ELi128ELi384ELi128ELb0ELb1ELb1ELb1ELb1ELb1EEEEEEEEEvNT_6ParamsE)
        /*05f0*/ 	.word	0x00000088


	//----- nvinfo : EIATTR_MIN_STACK_SIZE
	.align		4
.L_293:
        /*05f4*/ 	.byte	0x04, 0x12
        /*05f6*/ 	.short	(.L_295 - .L_294)
	.align		4
.L_294:
        /*05f8*/ 	.word	index@(_ZN7cutlass13device_kernelIN5flash11enable_sm90INS1_16FlashAttnFwdSm90INS1_25CollectiveMainloopFwdSm90ILi2EN4cute5tupleIJNS5_1CILi1EEES8_S8_EEENS6_IJNS7_ILi192EEENS7_ILi128EEENS7_ILi64EEEEEELi64ENS_10bfloat16_tEfNS_4arch4Sm90ELb0ELb0ELb0ELb0ELb1ELb0ELb0ELb1ELb1ELb1ELb0ELb0EEENS1_21CollectiveEpilogueFwdINS6_IJSA_SC_SB_EEES9_SE_SG_Li384ELb0ELb1ELb0ELb0EEENS1_29StaticPersistentTileSchedulerILb0EEEEEEEEEvNT_6ParamsE)
        /*05fc*/ 	.word	0x00000010


	//----- nvinfo : EIATTR_MIN_STACK_SIZE
	.align		4
.L_295:
        /*0600*/ 	.byte	0x04, 0x12
        /*0602*/ 	.short	(.L_297 - .L_296)
	.align		4
.L_296:
        /*0604*/ 	.word	index@(_ZN7cutlass13device_kernelIN5flash11enable_sm90INS1_16FlashAttnFwdSm90INS1_25CollectiveMainloopFwdSm90ILi2EN4cute5tupleIJNS5_1CILi1EEES8_S8_EEENS6_IJNS7_ILi192EEENS7_ILi128EEENS7_ILi64EEEEEELi64ENS_10bfloat16_tEfNS_4arch4Sm90ELb0ELb0ELb0ELb1ELb1ELb0ELb0ELb1ELb1ELb1ELb0ELb0EEENS1_21CollectiveEpilogueFwdINS6_IJSA_SC_SB_EEES9_SE_SG_Li384ELb1ELb1ELb0ELb0EEENS1_36VarlenDynamicPersistentTileSchedulerILi192ELi128ELi384ELi128ELb0ELb1ELb1ELb0ELb1ELb1EEEEEEEEEvNT_6ParamsE)
        /*0608*/ 	.word	0x00000040


	//----- nvinfo : EIATTR_MIN_STACK_SIZE
	.align		4
.L_297:
        /*060c*/ 	.byte	0x04, 0x12
        /*060e*/ 	.short	(.L_299 - .L_298)
	.align		4
.L_298:
        /*0610*/ 	.word	index@(_ZN7cutlass13device_kernelIN5flash11enable_sm90INS1_16FlashAttnFwdSm90INS1_25CollectiveMainloopFwdSm90ILi2EN4cute5tupleIJNS5_1CILi1EEES8_S8_EEENS6_IJNS7_ILi192EEENS7_ILi128EEENS7_ILi64EEEEEELi64ENS_10bfloat16_tEfNS_4arch4Sm90ELb0ELb0ELb0ELb1ELb1ELb1ELb0ELb1ELb1ELb1ELb0ELb0EEENS1_21CollectiveEpilogueFwdINS6_IJSA_SC_SB_EEES9_SE_SG_Li384ELb1ELb1ELb0ELb0EEENS1_36VarlenDynamicPersistentTileSchedulerILi192ELi128ELi384ELi128ELb0ELb1ELb1ELb0ELb1ELb1EEEEEEEEEvNT_6ParamsE)
        /*0614*/ 	.word	0x00000078


	//----- nvinfo : EIATTR_MIN_STACK_SIZE
	.align		4
.L_299:
        /*0618*/ 	.byte	0x04, 0x12
        /*061a*/ 	.short	(.L_301 - .L_300)
	.align		4
.L_300:
        /*061c*/ 	.word	index@(_ZN7cutlass13device_kernelIN5flash11enable_sm90INS1_16FlashAttnFwdSm90INS1_25CollectiveMainloopFwdSm90ILi2EN4cute5tupleIJNS5_1CILi1EEES8_S8_EEENS6_IJNS7_ILi192EEENS7_ILi128EEENS7_ILi64EEEEEELi64ENS_10bfloat16_tEfNS_4arch4Sm90ELb0ELb1ELb0ELb0ELb1ELb0ELb0ELb1ELb1ELb1ELb0ELb0EEENS1_21CollectiveEpilogueFwdINS6_IJSA_SC_SB_EEES9_SE_SG_Li384ELb0ELb1ELb0ELb0EEENS1_30DynamicPersistentTileSchedulerILi384ELi128ELb0ELb1ELb1EEEEEEEEEvNT_6ParamsE)
        /*0620*/ 	.word	0x00000018


	//----- nvinfo : EIATTR_MIN_STACK_SIZE
	.align		4
.L_301:
        /*0624*/ 	.byte	0x04, 0x12
        /*0626*/ 	.short	(.L_303 - .L_302)
	.align		4
.L_302:
        /*0628*/ 	.word	index@(_ZN7cutlass13device_kernelIN5flash11enable_sm90INS1_16FlashAttnFwdSm90INS1_25CollectiveMainloopFwdSm90ILi2EN4cute5tupleIJNS5_1CILi1EEES8_S8_EEENS6_IJNS7_ILi192EEENS7_ILi128EEENS7_ILi64EEEEEELi64ENS_10bfloat16_tEfNS_4arch4Sm90ELb0ELb1ELb0ELb1ELb1ELb0ELb0ELb1ELb1ELb1ELb0ELb0EEENS1_21CollectiveEpilogueFwdINS6_IJSA_SC_SB_EEES9_SE_SG_Li384ELb1ELb1ELb0ELb0EEENS1_36VarlenDynamicPersistentTileSchedulerILi192ELi128ELi384ELi128ELb0ELb1ELb1ELb1ELb0ELb1EEEEEEEEEvNT_6ParamsE)
        /*062c*/ 	.word	0x00000038


	//----- nvinfo : EIATTR_MIN_STACK_SIZE
	.align		4
.L_303:
        /*0630*/ 	.byte	0x04, 0x12
        /*0632*/ 	.short	(.L_305 - .L_304)
	.align		4
.L_304:
        /*0634*/ 	.word	index@(_ZN7cutlass13device_kernelIN5flash11enable_sm90INS1_16FlashAttnFwdSm90INS1_25CollectiveMainloopFwdSm90ILi2EN4cute5tupleIJNS5_1CILi1EEES8_S8_EEENS6_IJNS7_ILi192EEENS7_ILi128EEENS7_ILi64EEEEEELi64ENS_10bfloat16_tEfNS_4arch4Sm90ELb0ELb1ELb0ELb1ELb1ELb1ELb0ELb1ELb1ELb1ELb0ELb0EEENS1_21CollectiveEpilogueFwdINS6_IJSA_SC_SB_EEES9_SE_SG_Li384ELb1ELb1ELb0ELb0EEENS1_36VarlenDynamicPersistentTileSchedulerILi192ELi128ELi384ELi128ELb0ELb1ELb1ELb1ELb0ELb1EEEEEEEEEvNT_6ParamsE)
        /*0638*/ 	.word	0x00000070


	//----- nvinfo : EIATTR_MIN_STACK_SIZE
	.align		4
.L_305:
        /*063c*/ 	.byte	0x04, 0x12
        /*063e*/ 	.short	(.L_307 - .L_306)
	.align		4
.L_306:
        /*0640*/ 	.word	index@(_ZN7cutlass13device_kernelIN5flash11enable_sm90INS1_16FlashAttnFwdSm90INS1_25CollectiveMainloopFwdSm90ILi2EN4cute5tupleIJNS5_1CILi1EEES8_S8_EEENS6_IJNS7_ILi192EEENS7_ILi128EEENS7_ILi64EEEEEELi64ENS_10bfloat16_tEfNS_4arch4Sm90ELb1ELb0ELb0ELb0ELb1ELb0ELb0ELb1ELb1ELb1ELb0ELb0EEENS1_21CollectiveEpilogueFwdINS6_IJSA_SC_SB_EEES9_SE_SG_Li384ELb0ELb1ELb0ELb0EEENS1_30DynamicPersistentTileSchedulerILi384ELi128ELb0ELb1ELb1EEEEEEEEEvNT_6ParamsE)
        /*0644*/ 	.word	0x00000018


	//----- nvinfo : EIATTR_MIN_STACK_SIZE
	.align		4
.L_307:
        /*0648*/ 	.byte	0x04, 0x12
        /*064a*/ 	.short	(.L_309 - .L_308)
	.align		4
.L_308:
        /*064c*/ 	.word	index@(_ZN7cutlass13device_kernelIN5flash11enable_sm90INS1_16FlashAttnFwdSm90INS1_25CollectiveMainloopFwdSm90ILi2EN4cute5tupleIJNS5_1CILi1EEES8_S8_EEENS6_IJNS7_ILi192EEENS7_ILi128EEENS7_ILi64EEEEEELi64ENS_10bfloat16_tEfNS_4arch4Sm90ELb1ELb0ELb0ELb1ELb1ELb0ELb0ELb1ELb1ELb1ELb0ELb0EEENS1_21CollectiveEpilogueFwdINS6_IJSA_SC_SB_EEES9_SE_SG_Li384ELb1ELb1ELb0ELb0EEENS1_36VarlenDynamicPersistentTileSchedulerILi192ELi128ELi384ELi128ELb0ELb1ELb1ELb1ELb1ELb1EEEEEEEEEvNT_6ParamsE)
        /*0650*/ 	.word	0x00000040


	//----- nvinfo : EIATTR_MIN_STACK_SIZE
	.align		4
.L_309:
        /*0654*/ 	.byte	0x04, 0x12
        /*0656*/ 	.short	(.L_311 - .L_310)
	.align		4
.L_310:
        /*0658*/ 	.word	index@(_ZN7cutlass13device_kernelIN5flash11enable_sm90INS1_16FlashAttnFwdSm90INS1_25CollectiveMainloopFwdSm90ILi2EN4cute5tupleIJNS5_1CILi1EEES8_S8_EEENS6_IJNS7_ILi192EEENS7_ILi128EEENS7_ILi64EEEEEELi64ENS_10bfloat16_tEfNS_4arch4Sm90ELb1ELb0ELb0ELb1ELb1ELb1ELb0ELb1ELb1ELb1ELb0ELb0EEENS1_21CollectiveEpilogueFwdINS6_IJSA_SC_SB_EEES9_SE_SG_Li384ELb1ELb1ELb0ELb0EEENS1_36VarlenDynamicPersistentTileSchedulerILi192ELi128ELi384ELi128ELb0ELb1ELb1ELb1ELb1ELb1EEEEEEEEEvNT_6ParamsE)
        /*065c*/ 	.word	0x00000078
.L_311:


//--------------------- .nv.compat                --------------------------
	.section	.nv.compat,"",@"SHT_CUDA_COMPAT_INFO"
	.align	4
        /*0000*/ 	.byte	0x02, 0x09, 0x01, 0x00, 0x02, 0x02, 0x04, 0x00, 0x02, 0x05, 0x05, 0x00, 0x03, 0x07, 0x01, 0x01
        /*0010*/ 	.byte	0x02, 0x03, 0x01, 0x00, 0x02, 0x06, 0x01, 0x00, 0x04, 0x0b, 0x08, 0x00, 0x00, 0x00, 0x00, 0x00
        /*0020*/ 	.byte	0x00, 0x00, 0x00, 0x00


//--------------------- .nv.info._ZN7cutlass13device_kernelIN5flash11enable_sm90INS1_16FlashAttnFwdSm90INS1_25CollectiveMainloopFwdSm90ILi2EN4cute5tupleIJNS5_1CILi1EEES8_S8_EEENS6_IJNS7_ILi128EEENS7_ILi80EEENS7_ILi256EEEEEELi256ENS_10bfloat16_tEfNS_4arch4Sm90ELb0ELb0ELb0ELb0ELb1ELb0ELb0ELb1ELb1ELb1ELb0ELb0EEENS1_21CollectiveEpilogueFwdINS6_IJSA_SC_SB_EEES9_SE_SG_Li256ELb0ELb1ELb0ELb0EEENS1_29StaticPersistentTileSchedulerILb0EEEEEEEEEvNT_6ParamsE --------------------------
	.section	.nv.info._ZN7cutlass13device_kernelIN5flash11enable_sm90INS1_16FlashAttnFwdSm90INS1_25CollectiveMainloopFwdSm90ILi2EN4cute5tupleIJNS5_1CILi1EEES8_S8_EEENS6_IJNS7_ILi128EEENS7_ILi80EEENS7_ILi256EEEEEELi256ENS_10bfloat16_tEfNS_4arch4Sm90ELb0ELb0ELb0ELb0ELb1ELb0ELb0ELb1ELb1ELb1ELb0ELb0EEENS1_21CollectiveEpilogueFwdINS6_IJSA_SC_SB_EEES9_SE_SG_Li256ELb0ELb1ELb0ELb0EEENS1_29StaticPersistentTileSchedulerILb0EEEEEEEEEvNT_6ParamsE,"",@"SHT_CUDA_INFO"
	.sectionflags	@""
	.align	4


	//----- nvinfo : EIATTR_CUDA_API_VERSION
	.align		4
        /*0000*/ 	.byte	0x04, 0x37
        /*0002*/ 	.short	(.L_313 - .L_312)
.L_312:
        /*0004*/ 	.word	0x00000082


	//----- nvinfo : EIATTR_KPARAM_INFO
	.align		4
.L_313:
        /*0008*/ 	.byte	0x04, 0x17
        /*000a*/ 	.short	(.L_315 - .L_314)
.L_314:
        /*000c*/ 	.word	0x00000000
        /*0010*/ 	.short	0x0000
        /*0012*/ 	.short	0x0070
        /*0014*/ 	.byte	0x00, 0xf0, 0x01, 0x28


	//----- nvinfo : EIATTR_SPARSE_MMA_MASK
	.align		4
.L_315:
        /*0018*/ 	.byte	0x03, 0x50
        /*001a*/ 	.short	0x0000


	//----- nvinfo : EIATTR_MAXREG_COUNT
	.align		4
        /*001c*/ 	.byte	0x03, 0x1b
        /*001e*/ 	.short	0x00a8


	//----- nvinfo : EIATTR_NUM_BARRIERS
	.align		4
        /*0020*/ 	.byte	0x02, 0x4c
        /*0022*/ 	.byte	0x09
	.zero		1


	//----- nvinfo : EIATTR_EXTERNS
	.align		4
        /*0024*/ 	.byte	0x04, 0x0f
        /*0026*/ 	.short	(.L_317 - .L_316)


	//   ....[0]....
	.align		4
.L_316:
        /*0028*/ 	.word	index@(__assertfail)


	//----- nvinfo : EIATTR_ANNOTATIONS
	.align		4
.L_317:
        /*002c*/ 	.byte	0x04, 0x55
        /*002e*/ 	.short	(.L_319 - .L_318)


	//   ....[0]....
.L_318:
        /*0030*/ 	.word	0x00000001
        /*0034*/ 	.byte	0xa0, 0x08, 0x00, 0x00, 0x01, 0x00, 0x00, 0x00, 0x50, 0x09, 0x00, 0x00, 0x01, 0x00, 0x00, 0x00
        /*0044*/ 	.byte	0x00, 0xc3, 0x00, 0x00, 0x01, 0x00, 0x00, 0x00, 0xe0, 0xc3, 0x00, 0x00, 0x01, 0x00, 0x00, 0x00
        /*0054*/ 	.byte	0xb0, 0xc6, 0x00, 0x00, 0x01, 0x00, 0x00, 0x00, 0x60, 0xc7, 0x00, 0x00, 0x01, 0x00, 0x00, 0x00
        /*0064*/ 	.byte	0x00, 0xce, 0x00, 0x00, 0x01, 0x00, 0x00, 0x00, 0xa0, 0xd9, 0x00, 0x00, 0x01, 0x00, 0x00, 0x00
        /*0074*/ 	.byte	0xe0, 0xe1, 0x00, 0x00, 0x01, 0x00, 0x00, 0x00, 0x30, 0xf9, 0x00, 0x00, 0x01, 0x00, 0x00, 0x00
        /*0084*/ 	.byte	0xe0, 0xf9, 0x00, 0x00, 0x01, 0x00, 0x00, 0x00, 0x60, 0xfb, 0x00, 0x00


	//----- nvinfo : EIATTR_MERCURY_ISA_VERSION
	.align		4
.L_319:
        /*0090*/ 	.byte	0x03, 0x5f
        /*0092*/ 	.short	0x0101


	//----- nvinfo : EIATTR_INT_WARP_WIDE_INSTR_OFFSETS
	.align		4
        /*0094*/ 	.byte	0x04, 0x31
        /*0096*/ 	.short	(.L_321 - .L_320)


	//   ....[0]....
.L_320:
        /*0098*/ 	.word	0x000000c0


	//   ....[1]....
        /*009c*/ 	.word	0x000000d0


	//   ....[2]....
        /*00a0*/ 	.word	0x00000170


	//----- nvinfo : EIATTR_COOP_GROUP_MASK_REGIDS
	.align		4
.L_321:
        /*00a4*/ 	.byte	0x04, 0x29
        /*00a6*/ 	.short	(.L_323 - .L_322)


	//   ....[0]....
.L_322:
        /*00a8*/ 	.word	0xffffffff


	//   ....[1]....
        /*00ac*/ 	.word	0xffffffff


	//   ....[2]....
        /*00b0*/ 	.word	0xffffffff


	//   ....[3]....
        /*00b4*/ 	.word	0xffffffff


	//   ....[4]....
        /*00b8*/ 	.word	0xffffffff


	//   ....[5]....
        /*00bc*/ 	.word	0xffffffff


	//   ....[6]....
        /*00c0*/ 	.word	0xffffffff


	//   ....[7]....
        /*00c4*/ 	.word	0xffffffff


	//   ....[8]....
        /*00c8*/ 	.word	0xffffffff


	//   ....[9]....
        /*00cc*/ 	.word	0xffffffff


	//   ....[10]....
        /*00d0*/ 	.word	0xffffffff


	//   ....[11]....
        /*00d4*/ 	.word	0xffffffff


	//   ....[12]....
        /*00d8*/ 	.word	0xffffffff


	//   ....[13]....
        /*00dc*/ 	.word	0xffffffff


	//   ....[14]....
        /*00e0*/ 	.word	0xffffffff


	//   ....[15]....
        /*00e4*/ 	.word	0xffffffff


	//   ....[16]....
        /*00e8*/ 	.word	0xffffffff


	//   ....[17]....
        /*00ec*/ 	.word	0xffffffff


	//   ....[18]....
        /*00f0*/ 	.word	0xffffffff


	//   ....[19]....
        /*00f4*/ 	.word	0xffffffff


	//   ....[20]....
        /*00f8*/ 	.word	0xffffffff


	//   ....[21]....
        /*00fc*/ 	.word	0xffffffff


	//   ....[22]....
        /*0100*/ 	.word	0xffffffff


	//   ....[23]....
        /*0104*/ 	.word	0xffffffff


	//   ....[24]....
        /*0108*/ 	.word	0xffffffff


	//   ....[25]....
        /*010c*/ 	.word	0xffffffff


	//   ....[26]....
        /*0110*/ 	.word	0xffffffff


	//   ....[27]....
        /*0114*/ 	.word	0xffffffff


	//   ....[28]....
        /*0118*/ 	.word	0xffffffff


	//   ....[29]....
        /*011c*/ 	.word	0xffffffff


	//   ....[30]....
        /*0120*/ 	.word	0xffffffff


	//   ....[31]....
        /*0124*/ 	.word	0xffffffff


	//   ....[32]....
        /*0128*/ 	.word	0xffffffff


	//   ....[33]....
        /*012c*/ 	.word	0xffffffff


	//   ....[34]....
        /*0130*/ 	.word	0xffffffff


	//   ....[35]....
        /*0134*/ 	.word	0xffffffff


	//   ....[36]....
        /*0138*/ 	.word	0xffffffff


	//   ....[37]....
        /*013c*/ 	.word	0xffffffff


	//   ....[38]....
        /*0140*/ 	.word	0xffffffff


	//   ....[39]....
        /*0144*/ 	.word	0xffffffff


	//   ....[40]....
        /*0148*/ 	.word	0xffffffff


	//   ....[41]....
        /*014c*/ 	.word	0xffffffff


	//   ....[42]....
        /*0150*/ 	.word	0xffffffff


	//   ....[43]....
        /*0154*/ 	.word	0xffffffff


	//   ....[44]....
        /*0158*/ 	.word	0xffffffff


	//   ....[45]....
        /*015c*/ 	.word	0xffffffff


	//   ....[46]....
        /*0160*/ 	.word	0xffffffff


	//   ....[47]....
        /*0164*/ 	.word	0xffffffff


	//   ....[48]....
        /*0168*/ 	.word	0xffffffff


	//   ....[49]....
        /*016c*/ 	.word	0xffffffff


	//   ....[50]....
        /*0170*/ 	.word	0xffffffff


	//   ....[51]....
        /*0174*/ 	.word	0xffffffff


	//   ....[52]....
        /*0178*/ 	.word	0xffffffff


	//   ....[53]....
        /*017c*/ 	.word	0xffffffff


	//   ....[54]....
        /*0180*/ 	.word	0xffffffff


	//   ....[55]....
        /*0184*/ 	.word	0xffffffff


	//   ....[56]....
        /*0188*/ 	.word	0xffffffff


	//   ....[57]....
        /*018c*/ 	.word	0xffffffff


	//   ....[58]....
        /*0190*/ 	.word	0xffffffff


	//   ....[59]....
        /*0194*/ 	.word	0xffffffff


	//   ....[60]....
        /*0198*/ 	.word	0xffffffff


	//   ....[61]....
        /*019c*/ 	.word	0xffffffff


	//   ....[62]....
        /*01a0*/ 	.word	0xffffffff


	//   ....[63]....
        /*01a4*/ 	.word	0xffffffff


	//   ....[64]....
        /*01a8*/ 	.word	0xffffffff


	//   ....[65]....
        /*01ac*/ 	.word	0xffffffff


	//   ....[66]....
        /*01b0*/ 	.word	0xffffffff


	//   ....[67]....
        /*01b4*/ 	.word	0xffffffff


	//   ....[68]....
        /*01b8*/ 	.word	0xffffffff


	//   ....[69]....
        /*01bc*/ 	.word	0xffffffff


	//   ....[70]....
        /*01c0*/ 	.word	0xffffffff


	//   ....[71]....
        /*01c4*/ 	.word	0xffffffff


	//   ....[72]....
        /*01c8*/ 	.word	0xffffffff


	//   ....[73]....
        /*01cc*/ 	.word	0xffffffff


	//   ....[74]....
        /*01d0*/ 	.word	0xffffffff


	//   ....[75]....
        /*01d4*/ 	.word	0xffffffff


	//   ....[76]....
        /*01d8*/ 	.word	0xffffffff


	//   ....[77]....
        /*01dc*/ 	.word	0xffffffff


	//   ....[78]....
        /*01e0*/ 	.word	0xffffffff


	//   ....[79]....
        /*01e4*/ 	.word	0xffffffff


	//   ....[80]....
        /*01e8*/ 	.word	0xffffffff


	//   ....[81]....
        /*01ec*/ 	.word	0xffffffff


	//   ....[82]....
        /*01f0*/ 	.word	0xffffffff


	//   ....[83]....
        /*01f4*/ 	.word	0xffffffff


	//   ....[84]....
        /*01f8*/ 	.word	0xffffffff


	//   ....[85]....
        /*01fc*/ 	.word	0xffffffff


	//   ....[86]....
        /*0200*/ 	.word	0xffffffff


	//   ....[87]....
        /*0204*/ 	.word	0xffffffff


	//   ....[88]....
        /*0208*/ 	.word	0x0500000f


	//   ....[89]....
        /*020c*/ 	.word	0x0500000f


	//   ....[90]....
        /*0210*/ 	.word	0x0500000f


	//   ....[91]....
        /*0214*/ 	.word	0x0500000f


	//   ....[92]....
        /*0218*/ 	.word	0x0500000f


	//   ....[93]....
        /*021c*/ 	.word	0x0500000f


	//   ....[94]....
        /*0220*/ 	.word	0x0500000f


	//   ....[95]....
        /*0224*/ 	.word	0x0500000f


	//   ....[96]....
        /*0228*/ 	.word	0x0500000f


	//   ....[97]....
        /*022c*/ 	.word	0x0500000f


	//   ....[98]....
        /*0230*/ 	.word	0x0500000f


	//   ....[99]....
        /*0234*/ 	.word	0x0500000f


	//   ....[100]....
        /*0238*/ 	.word	0x0500000f


	//   ....[101]....
        /*023c*/ 	.word	0x0500000f


	//   ....[102]....
        /*0240*/ 	.word	0x0500000f


	//   ....[103]....
        /*0244*/ 	.word	0x0500000f


	//   ....[104]....
        /*0248*/ 	.word	0x0500000f


	//   ....[105]....
        /*024c*/ 	.word	0x0500000f


	//   ....[106]....
        /*0250*/ 	.word	0x0500000f


	//   ....[107]....
        /*0254*/ 	.word	0x0500000f


	//   ....[108]....
        /*0258*/ 	.word	0x0500000f


	//   ....[109]....
        /*025c*/ 	.word	0x0500000f


	//   ....[110]....
        /*0260*/ 	.word	0x0500000f


	//   ....[111]....
        /*0264*/ 	.word	0x0500000f


	//   ....[112]....
        /*0268*/ 	.word	0x0500000f


	//   ....[113]....
        /*026c*/ 	.word	0x0500000f


	//   ....[114]....
        /*0270*/ 	.word	0x0500000f


	//   ....[115]....
        /*0274*/ 	.word	0x0500000f


	//   ....[116]....
        /*0278*/ 	.word	0x0500000f


	//   ....[117]....
        /*027c*/ 	.word	0x0500000f


	//   ....[118]....
        /*0280*/ 	.word	0x0500000f


	//   ....[119]....
        /*0284*/ 	.word	0x0500000f


	//   ....[120]....
        /*0288*/ 	.word	0x0500000f


	//   ....[121]....
        /*028c*/ 	.word	0x0500000f


	//   ....[122]....
        /*0290*/ 	.word	0x0500000f


	//   ....[123]....
        /*0294*/ 	.word	0x0500000f


	//   ....[124]....
        /*0298*/ 	.word	0x0500000f


	//   ....[125]....
        /*029c*/ 	.word	0x0500000f


	//   ....[126]....
        /*02a0*/ 	.word	0x0500000f


	//   ....[127]....
        /*02a4*/ 	.word	0x0500000f


	//   ....[128]....
        /*02a8*/ 	.word	0x0500000f


	//   ....[129]....
        /*02ac*/ 	.word	0x0500000f


	//   ....[130]....
        /*02b0*/ 	.word	0x0500000f


	//   ....[131]....
        /*02b4*/ 	.word	0x0500000f


	//   ....[132]....
        /*02b8*/ 	.word	0x0500000f


	//   ....[133]....
        /*02bc*/ 	.word	0x0500000f


	//   ....[134]....
        /*02c0*/ 	.word	0x0500000f


	//   ....[135]....
        /*02c4*/ 	.word	0x0500000f


	//   ....[136]....
        /*02c8*/ 	.word	0x0500000f


	//   ....[137]....
        /*02cc*/ 	.word	0x0500000f


	//   ....[138]....
        /*02d0*/ 	.word	0x0500000f


	//   ....[139]....
        /*02d4*/ 	.word	0x0500000f


	//   ....[140]....
        /*02d8*/ 	.word	0x0500000f


	//   ....[141]....
        /*02dc*/ 	.word	0x0500000f


	//   ....[142]....
        /*02e0*/ 	.word	0x0500000f


	//   ....[143]....
        /*02e4*/ 	.word	0x0500000f


	//   ....[144]....
        /*02e8*/ 	.word	0x0500000f


	//   ....[145]....
        /*02ec*/ 	.word	0x0500000f


	//----- nvinfo : EIATTR_COOP_GROUP_INSTR_OFFSETS
	.align		4
.L_323:
        /*02f0*/ 	.byte	0x04, 0x28
        /*02f2*/ 	.short	(.L_325 - .L_324)


	//   ....[0]....
.L_324:
        /*02f4*/ 	.word	0x00000070


	//   ....[1]....
        /*02f8*/ 	.word	0x000000b0


	//   ....[2]....
        /*02fc*/ 	.word	0x000002d0


	//   ....[3]....
        /*0300*/ 	.word	0x00000430


	//   ....[4]....
        /*0304*/ 	.word	0x00000550


	//   ....[5]....
        /*0308*/ 	.word	0x000006b0


	//   ....[6]....
        /*030c*/ 	.word	0x00000d40


	//   ....[7]....
        /*0310*/ 	.word	0x00004060


	//   ....[8]....
        /*0314*/ 	.word	0x00004160


	//   ....[9]....
        /*0318*/ 	.word	0x00004570


	//   ....[10]....
        /*031c*/ 	.word	0x000045f0


	//   ....[11]....
        /*0320*/ 	.word	0x000083b0


	//   ....[12]....
        /*0324*/ 	.word	0x000083c0


	//   ....[13]....
        /*0328*/ 	.word	0x000083f0


	//   ....[14]....
        /*032c*/ 	.word	0x00008400


	//   ....[15]....
        /*0330*/ 	.word	0x000097c0


	//   ....[16]....
        /*0334*/ 	.word	0x00009800


	//   ....[17]....
        /*0338*/ 	.word	0x000098a0


	//   ....[18]....
        /*033c*/ 	.word	0x000098c0


	//   ....[19]....
        /*0340*/ 	.word	0x0000b5e0


	//   ....[20]....
        /*0344*/ 	.word	0x0000b610


	//   ....[21]....
        /*0348*/ 	.word	0x0000b740


	//   ....[22]....
        /*034c*/ 	.word	0x0000b7a0


	//   ....[23]....
        /*0350*/ 	.word	0x0000bc30


	//   ....[24]....
        /*0354*/ 	.word	0x0000bc70


	//   ....[25]....
        /*0358*/ 	.word	0x0000bde0


	//   ....[26]....
        /*035c*/ 	.word	0x0000be00


	//   ....[27]....
        /*0360*/ 	.word	0x0000bf30


	//   ....[28]....
        /*0364*/ 	.word	0x0000bf50


	//   ....[29]....
        /*0368*/ 	.word	0x0000c0a0


	//   ....[30]....
        /*036c*/ 	.word	0x0000c0d0


	//   ....[31]....
        /*0370*/ 	.word	0x0000d300


	//   ....[32]....
        /*0374*/ 	.word	0x0000d330


	//   ....[33]....
        /*0378*/ 	.word	0x0000d360


	//   ....[34]....
        /*037c*/ 	.word	0x0000d3c0


	//   ....[35]....
        /*0380*/ 	.word	0x0000d420


	//   ....[36]....
        /*0384*/ 	.word	0x0000d470


	//   ....[37]....
        /*0388*/ 	.word	0x0000d520


	//   ....[38]....
        /*038c*/ 	.word	0x0000d540


	//   ....[39]....
        /*0390*/ 	.word	0x0000d5e0


	//   ....[40]....
        /*0394*/ 	.word	0x0000d600


	//   ....[41]....
        /*0398*/ 	.word	0x0000dc90


	//   ....[42]....
        /*039c*/ 	.word	0x0000dcb0


	//   ....[43]....
        /*03a0*/ 	.word	0x0000dce0


	//   ....[44]....
        /*03a4*/ 	.word	0x0000dd20


	//   ....[45]....
        /*03a8*/ 	.word	0x0000ddb0


	//   ....[46]....
        /*03ac*/ 	.word	0x0000ddd0


	//   ....[47]....
        /*03b0*/ 	.word	0x0000de70


	//   ....[48]....
        /*03b4*/ 	.word	0x0000de90


	//   ....[49]....
        /*03b8*/ 	.word	0x0000df30


	//   ....[50]....
        /*03bc*/ 	.word	0x0000df50


	//   ....[51]....
        /*03c0*/ 	.word	0x0000dff0


	//   ....[52]....
        /*03c4*/ 	.word	0x0000e010


	//   ....[53]....
        /*03c8*/ 	.word	0x0000e0b0


	//   ....[54]....
        /*03cc*/ 	.word	0x0000e0d0


	//   ....[55]....
        /*03d0*/ 	.word	0x0000e170


	//   ....[56]....
        /*03d4*/ 	.word	0x0000e190


	//   ....[57]....
        /*03d8*/ 	.word	0x0000e810


	//   ....[58]....
        /*03dc*/ 	.word	0x0000e840


	//   ....[59]....
        /*03e0*/ 	.word	0x0000e850


	//   ....[60]....
        /*03e4*/ 	.word	0x0000e870


	//   ....[61]....
        /*03e8*/ 	.word	0x0000e8e0


	//   ....[62]....
        /*03ec*/ 	.word	0x0000e900


	//   ....[63]....
        /*03f0*/ 	.word	0x0000e960


	//   ....[64]....
        /*03f4*/ 	.word	0x0000e980


	//   ....[65]....
        /*03f8*/ 	.word	0x0000e9e0


	//   ....[66]....
        /*03fc*/ 	.word	0x0000ea00


	//   ....[67]....
        /*0400*/ 	.word	0x0000ecd0


	//   ....[68]....
        /*0404*/ 	.word	0x0000ecf0


	//   ....[69]....
        /*0408*/ 	.word	0x0000ed10


	//   ....[70]....
        /*040c*/ 	.word	0x0000edb0


	//   ....[71]....
        /*0410*/ 	.word	0x0000edd0


	//   ....[72]....
        /*0414*/ 	.word	0x0000ee70


	//   ....[73]....
        /*0418*/ 	.word	0x0000ee90


	//   ....[74]....
        /*041c*/ 	.word	0x0000ef30


	//   ....[75]....
        /*0420*/ 	.word	0x0000ef50


	//   ....[76]....
        /*0424*/ 	.word	0x0000ef60


	//   ....[77]....
        /*0428*/ 	.word	0x0000f460


	//   ....[78]....
        /*042c*/ 	.word	0x0000f480


	//   ....[79]....
        /*0430*/ 	.word	0x0000f4a0


	//   ....[80]....
        /*0434*/ 	.word	0x0000f4e0


	//   ....[81]....
        /*0438*/ 	.word	0x0000f570


	//   ....[82]....
        /*043c*/ 	.word	0x0000f5a0


	//   ....[83]....
        /*0440*/ 	.word	0x0000f630


	//   ....[84]....
        /*0444*/ 	.word	0x0000f660


	//   ....[85]....
        /*0448*/ 	.word	0x0000f670


	//   ....[86]....
        /*044c*/ 	.word	0x0000f700


	//   ....[87]....
        /*0450*/ 	.word	0x0000fae0


	//   ....[88]....
        /*0454*/ 	.word	0x0000ffe0


	//   ....[89]....
        /*0458*/ 	.word	0x000100d0


	//   ....[90]....
        /*045c*/ 	.word	0x000101a0


	//   ....[91]....
        /*0460*/ 	.word	0x00010240


	//   ....[92]....
        /*0464*/ 	.word	0x00010310


	//   ....[93]....
        /*0468*/ 	.word	0x00010390


	//   ....[94]....
        /*046c*/ 	.word	0x00010480


	//   ....[95]....
        /*0470*/ 	.word	0x00010500


	//   ....[96]....
        /*0474*/ 	.word	0x000105f0


	//   ....[97]....
        /*0478*/ 	.word	0x00010680


	//   ....[98]....
        /*047c*/ 	.word	0x00010750


	//   ....[99]....
        /*0480*/ 	.word	0x000107e0


	//   ....[100]....
        /*0484*/ 	.word	0x00010850


	//   ....[101]....
        /*0488*/ 	.word	0x000108d0


	//   ....[102]....
        /*048c*/ 	.word	0x000109a0


	//   ....[103]....
        /*0490*/ 	.word	0x00010a10


	//   ....[104]....
        /*0494*/ 	.word	0x00010b10


	//   ....[105]....
        /*0498*/ 	.word	0x00010b80


	//   ....[106]....
        /*049c*/ 	.word	0x00010c80


	//   ....[107]....
        /*04a0*/ 	.word	0x00010cf0


	//   ....[108]....
        /*04a4*/ 	.word	0x00010df0


	//   ....[109]....
        /*04a8*/ 	.word	0x00010e60


	//   ....[110]....
        /*04ac*/ 	.word	0x00010f60


	//   ....[111]....
        /*04b0*/ 	.word	0x00010fd0


	//   ....[112]....
        /*04b4*/ 	.word	0x000110d0


	//   ....[113]....
        /*04b8*/ 	.word	0x00011140


	//   ....[114]....
        /*04bc*/ 	.word	0x00011220


	//   ....[115]....
        /*04c0*/ 	.word	0x00011360


	//   ....[116]....
        /*04c4*/ 	.word	0x00011410


	//   ....[117]....
        /*04c8*/ 	.word	0x00011470


	//   ....[118]....
        /*04cc*/ 	.word	0x00011540


	//   ....[119]....
        /*04d0*/ 	.word	0x000115a0


	//   ....[120]....
        /*04d4*/ 	.word	0x00011670


	//   ....[121]....
        /*04d8*/ 	.word	0x000116d0


	//   ....[122]....
        /*04dc*/ 	.word	0x000117a0


	//   ....[123]....
        /*04e0*/ 	.word	0x00011800


	//   ....[124]....
        /*04e4*/ 	.word	0x000118d0


	//   ....[125]....
        /*04e8*/ 	.word	0x000119b0


	//   ....[126]....
        /*04ec*/ 	.word	0x00011a50


	//   ....[127]....
        /*04f0*/ 	.word	0x00011ab0


	//   ....[128]....
        /*04f4*/ 	.word	0x00011bc0


	//   ....[129]....
        /*04f8*/ 	.word	0x00011c20


	//   ....[130]....
        /*04fc*/ 	.word	0x00011d30


	//   ....[131]....
        /*0500*/ 	.word	0x00011d90


	//   ....[132]....
        /*0504*/ 	.word	0x00011ea0


	//   ....[133]....
        /*0508*/ 	.word	0x00011f00


	//   ....[134]....
        /*050c*/ 	.word	0x00011fc0


	//   ....[135]....
        /*0510*/ 	.word	0x00012120


	//   ....[136]....
        /*0514*/ 	.word	0x000121c0


	//   ....[137]....
        /*0518*/ 	.word	0x00012220


	//   ....[138]....
        /*051c*/ 	.word	0x000122f0


	//   ....[139]....
        /*0520*/ 	.word	0x000123d0


	//   ....[140]....
        /*0524*/ 	.word	0x00012490


	//   ....[141]....
        /*0528*/ 	.word	0x00012570


	//   ....[142]....
        /*052c*/ 	.word	0x00012630


	//   ....[143]....
        /*0530*/ 	.word	0x00012710


	//   ....[144]....
        /*0534*/ 	.word	0x000127d0


	//   ....[145]....
        /*0538*/ 	.word	0x00012960


	//----- nvinfo : EIATTR_REG_RECONFIG
	.align		4
.L_325:
        /*053c*/ 	.byte	0x01, 0x54
	.zero		2


	//----- nvinfo : EIATTR_SYSCALL_OFFSETS
	.align		4
        /*0540*/ 	.byte	0x04, 0x46
        /*0542*/ 	.short	(.L_327 - .L_326)


	//   ....[0]....
.L_326:
        /*0544*/ 	.word	0x000010f0


	//   ....[1]....
        /*0548*/ 	.word	0x0000caf0


	//   ....[2]....
        /*054c*/ 	.word	0x0000cc30


	//   ....[3]....
        /*0550*/ 	.word	0x0000cd20


	//   ....[4]....
        /*0554*/ 	.word	0x0000d990


	//----- nvinfo : EIATTR_MBARRIER_INSTR_OFFSETS
	.align		4
.L_327:
        /*0558*/ 	.byte	0x04, 0x39
        /*055a*/ 	.short	(.L_329 - .L_328)


	//   ....[0]....
.L_328:
        /*055c*/ 	.word	0x00000180
        /*0560*/ 	.word	0x000000ff
        /*0564*/ 	.word	0x00038800
        /*0568*/ 	.short	0x0100
        /*056a*/ 	.byte	0x08
	.zero		1


	//   ....[1]....
        /*056c*/ 	.word	0x00000190
        /*0570*/ 	.word	0x000000ff
        /*0574*/ 	.word	0x00038820
        /*0578*/ 	.short	0x0100
        /*057a*/ 	.byte	0x08
	.zero		1


	//   ....[2]....
        /*057c*/ 	.word	0x00000280
        /*0580*/ 	.word	0x000000ff
        /*0584*/ 	.word	0x00038830
        /*0588*/ 	.short	0x0100
        /*058a*/ 	.byte	0x08
	.zero		1


	//   ....[3]....
        /*058c*/ 	.word	0x00000290
        /*0590*/ 	.word	0x000000ff
        /*0594*/ 	.word	0x00038840
        /*0598*/ 	.short	0x0100
        /*059a*/ 	.byte	0x08
	.zero		1


	//   ....[4]....
        /*059c*/ 	.word	0x000002a0
        /*05a0*/ 	.word	0x000000ff
        /*05a4*/ 	.word	0x00038838
        /*05a8*/ 	.short	0x0100
        /*05aa*/ 	.byte	0x08
	.zero		1


	//   ....[5]....
        /*05ac*/ 	.word	0x000002b0
        /*05b0*/ 	.word	0x000000ff
        /*05b4*/ 	.word	0x00038848
        /*05b8*/ 	.short	0x0100
        /*05ba*/ 	.byte	0x08
	.zero		1


	//   ....[6]....
        /*05bc*/ 	.word	0x000003e0
        /*05c0*/ 	.word	0x000000ff
        /*05c4*/ 	.word	0x00038850
        /*05c8*/ 	.short	0x0100
        /*05ca*/ 	.byte	0x08
	.zero		1


	//   ....[7]....
        /*05cc*/ 	.word	0x000003f0
        /*05d0*/ 	.word	0x000000ff
        /*05d4*/ 	.word	0x00038860
        /*05d8*/ 	.short	0x0100
        /*05da*/ 	.byte	0x08
	.zero		1


	//   ....[8]....
        /*05dc*/ 	.word	0x00000400
        /*05e0*/ 	.word	0x000000ff
        /*05e4*/ 	.word	0x00038858
        /*05e8*/ 	.short	0x0100
        /*05ea*/ 	.byte	0x08
	.zero		1


	//   ....[9]....
        /*05ec*/ 	.word	0x00000410
        /*05f0*/ 	.word	0x000000ff
        /*05f4*/ 	.word	0x00038868
        /*05f8*/ 	.short	0x0100
        /*05fa*/ 	.byte	0x08
	.zero		1


	//   ....[10]....
        /*05fc*/ 	.word	0x00000500
        /*0600*/ 	.word	0x000000ff
        /*0604*/ 	.word	0x00038870
        /*0608*/ 	.short	0x0100
        /*060a*/ 	.byte	0x06
	.zero		1


	//   ....[11]....
        /*060c*/ 	.word	0x00000510
        /*0610*/ 	.word	0x000000ff
        /*0614*/ 	.word	0x00038880
        /*0618*/ 	.short	0x0100
        /*061a*/ 	.byte	0x06
	.zero		1


	//   ....[12]....
        /*061c*/ 	.word	0x00000520
        /*0620*/ 	.word	0x000000ff
        /*0624*/ 	.word	0x00038878
        /*0628*/ 	.short	0x0100
        /*062a*/ 	.byte	0x06
	.zero		1


	//   ....[13]....
        /*062c*/ 	.word	0x00000530
        /*0630*/ 	.word	0x000000ff
        /*0634*/ 	.word	0x00038888
        /*0638*/ 	.short	0x0100
        /*063a*/ 	.byte	0x06
	.zero		1


	//   ....[14]....
        /*063c*/ 	.word	0x00000660
        /*0640*/ 	.word	0x000000ff
        /*0644*/ 	.word	0x00038890
        /*0648*/ 	.short	0x0100
        /*064a*/ 	.byte	0x08
	.zero		1


	//   ....[15]....
        /*064c*/ 	.word	0x00000670
        /*0650*/ 	.word	0x000000ff
        /*0654*/ 	.word	0x000388a0
        /*0658*/ 	.short	0x0100
        /*065a*/ 	.byte	0x08
	.zero		1


	//   ....[16]....
        /*065c*/ 	.word	0x00000680
        /*0660*/ 	.word	0x000000ff
        /*0664*/ 	.word	0x00038898
        /*0668*/ 	.short	0x0100
        /*066a*/ 	.byte	0x08
	.zero		1


	//   ....[17]....
        /*066c*/ 	.word	0x00000690
        /*0670*/ 	.word	0x000000ff
        /*0674*/ 	.word	0x000388a8
        /*0678*/ 	.short	0x0100
        /*067a*/ 	.byte	0x08
	.zero		1


	//   ....[18]....
        /*067c*/ 	.word	0x000007d0
        /*0680*/ 	.word	0x000000ff
        /*0684*/ 	.word	0x000388b0
        /*0688*/ 	.short	0x0100
        /*068a*/ 	.byte	0x08
	.zero		1


	//   ....[19]....
        /*068c*/ 	.word	0x000007e0
        /*0690*/ 	.word	0x000000ff
        /*0694*/ 	.word	0x000388c0
        /*0698*/ 	.short	0x0100
        /*069a*/ 	.byte	0x08
	.zero		1


	//   ....[20]....
        /*069c*/ 	.word	0x000007f0
        /*06a0*/ 	.word	0x000000ff
        /*06a4*/ 	.word	0x000388b8
        /*06a8*/ 	.short	0x0100
        /*06aa*/ 	.byte	0x08
	.zero		1


	//   ....[21]....
        /*06ac*/ 	.word	0x00000800
        /*06b0*/ 	.word	0x000000ff
        /*06b4*/ 	.word	0x000388c8
        /*06b8*/ 	.short	0x0100
        /*06ba*/ 	.byte	0x08
	.zero		1


	//   ....[22]....
        /*06bc*/ 	.word	0x00001170
        /*06c0*/ 	.word	0x000000ff
        /*06c4*/ 	.word	0x00038800
        /*06c8*/ 	.short	0x010a
        /*06ca*/ 	.byte	0x28
	.zero		1


	//   ....[23]....
        /*06cc*/ 	.word	0x00001200
        /*06d0*/ 	.word	0x00000000
        /*06d4*/ 	.word	0x00038830
        /*06d8*/ 	.short	0x010a
        /*06da*/ 	.byte	0x3f
	.zero		1


	//   ....[24]....
        /*06dc*/ 	.word	0x00001250
        /*06e0*/ 	.word	0x00000000
        /*06e4*/ 	.word	0x00038830
        /*06e8*/ 	.short	0x010a
        /*06ea*/ 	.byte	0x3f
	.zero		1


	//   ....[25]....
        /*06ec*/ 	.word	0x000038a0
        /*06f0*/ 	.word	0x000000ff
        /*06f4*/ 	.word	0x00000000
        /*06f8*/ 	.short	0x0101
        /*06fa*/ 	.byte	0x04
	.zero		1


	//   ....[26]....
        /*06fc*/ 	.word	0x000054b0
        /*0700*/ 	.word	0x000000ff
        /*0704*/ 	.word	0x00038830
        /*0708*/ 	.short	0x010a
        /*070a*/ 	.byte	0x3c
	.zero		1


	//   ....[27]....
        /*070c*/ 	.word	0x000054f0
        /*0710*/ 	.word	0x000000ff
        /*0714*/ 	.word	0x00038830
        /*0718*/ 	.short	0x010a
        /*071a*/ 	.byte	0x3c
	.zero		1


	//   ....[28]....
        /*071c*/ 	.word	0x00007e40
        /*0720*/ 	.word	0x000000ff
        /*0724*/ 	.word	0x00038850
        /*0728*/ 	.short	0x010a
        /*072a*/ 	.byte	0x04
	.zero		1


	//   ....[29]....
        /*072c*/ 	.word	0x00007e80
        /*0730*/ 	.word	0x000000ff
        /*0734*/ 	.word	0x00038850
        /*0738*/ 	.short	0x010a
        /*073a*/ 	.byte	0x04
	.zero		1


	//   ....[30]....
        /*073c*/ 	.word	0x00008250
        /*0740*/ 	.word	0x000000ff
        /*0744*/ 	.word	0x00000000
        /*0748*/ 	.short	0x0101
        /*074a*/ 	.byte	0x3c
	.zero		1


	//   ....[31]....
        /*074c*/ 	.word	0x00008d90
        /*0750*/ 	.word	0x000000ff
        /*0754*/ 	.word	0x00000000
        /*0758*/ 	.short	0x0101
        /*075a*/ 	.byte	0x04
	.zero		1


	//   ....[32]....
        /*075c*/ 	.word	0x00009710
        /*0760*/ 	.word	0x000000ff
        /*0764*/ 	.word	0x00038850
        /*0768*/ 	.short	0x010a
        /*076a*/ 	.byte	0x0c
	.zero		1


	//   ....[33]....
        /*076c*/ 	.word	0x00009750
        /*0770*/ 	.word	0x000000ff
        /*0774*/ 	.word	0x00038850
        /*0778*/ 	.short	0x010a
        /*077a*/ 	.byte	0x0c
	.zero		1


	//   ....[34]....
        /*077c*/ 	.word	0x0000a6a0
        /*0780*/ 	.word	0x000000ff
        /*0784*/ 	.word	0x00000000
        /*0788*/ 	.short	0x0101
        /*078a*/ 	.byte	0x05
	.zero		1


	//   ....[35]....
        /*078c*/ 	.word	0x0000bc60
        /*0790*/ 	.word	0x000000ff
        /*0794*/ 	.word	0x00000000
        /*0798*/ 	.short	0x0101
        /*079a*/ 	.byte	0x04
	.zero		1


	//   ....[36]....
        /*079c*/ 	.word	0x0000d180
        /*07a0*/ 	.word	0x00000000
        /*07a4*/ 	.word	0x00038840
        /*07a8*/ 	.short	0x010a
        /*07aa*/ 	.byte	0x3f
	.zero		1


	//   ....[37]....
        /*07ac*/ 	.word	0x0000d770
        /*07b0*/ 	.word	0x00000000
        /*07b4*/ 	.word	0x00038830
        /*07b8*/ 	.short	0x0107
        /*07ba*/ 	.byte	0x3f
	.zero		1


	//   ....[38]....
        /*07bc*/ 	.word	0x0000d830
        /*07c0*/ 	.word	0x00000000
        /*07c4*/ 	.word	0x00038830
        /*07c8*/ 	.short	0x0101
        /*07ca*/ 	.byte	0x3f
	.zero		1


	//   ....[39]....
        /*07cc*/ 	.word	0x0000e2a0
        /*07d0*/ 	.word	0x000000ff
        /*07d4*/ 	.word	0x00038800
        /*07d8*/ 	.short	0x0107
        /*07da*/ 	.byte	0x27
	.zero		1


	//   ....[40]....
        /*07dc*/ 	.word	0x0000e300
        /*07e0*/ 	.word	0x000000ff
        /*07e4*/ 	.word	0x00038800
        /*07e8*/ 	.short	0x0101
        /*07ea*/ 	.byte	0x27
	.zero		1


	//   ....[41]....
        /*07ec*/ 	.word	0x0000e320
        /*07f0*/ 	.word	0x000000ff
        /*07f4*/ 	.word	0x00038820
        /*07f8*/ 	.short	0x010a
        /*07fa*/ 	.byte	0x27
	.zero		1


	//   ....[42]....
        /*07fc*/ 	.word	0x0000e630
        /*0800*/ 	.word	0x00000007
        /*0804*/ 	.word	0x00038840
        /*0808*/ 	.short	0x010a
        /*080a*/ 	.byte	0x3f
	.zero		1


	//   ....[43]....
        /*080c*/ 	.word	0x0000eaf0
        /*0810*/ 	.word	0x00000007
        /*0814*/ 	.word	0x00038830
        /*0818*/ 	.short	0x0107
        /*081a*/ 	.byte	0x3f
	.zero		1


	//   ....[44]....
        /*081c*/ 	.word	0x0000eba0
        /*0820*/ 	.word	0x00000007
        /*0824*/ 	.word	0x00038830
        /*0828*/ 	.short	0x0101
        /*082a*/ 	.byte	0x3f
	.zero		1


	//   ....[45]....
        /*082c*/ 	.word	0x0000ec20
        /*0830*/ 	.word	0x00000007
        /*0834*/ 	.word	0x00038860
        /*0838*/ 	.short	0x010a
        /*083a*/ 	.byte	0x3f
	.zero		1


	//   ....[46]....
        /*083c*/ 	.word	0x0000f1a0
        /*0840*/ 	.word	0x00000007
        /*0844*/ 	.word	0x00038850
        /*0848*/ 	.short	0x0107
        /*084a*/ 	.byte	0x3f
	.zero		1


	//   ....[47]....
        /*084c*/ 	.word	0x0000f2c0
        /*0850*/ 	.word	0x00000007
        /*0854*/ 	.word	0x00038850
        /*0858*/ 	.short	0x0101
        /*085a*/ 	.byte	0x3f
	.zero		1


	//   ....[48]....
        /*085c*/ 	.word	0x0000f3a0
        /*0860*/ 	.word	0x00000004
        /*0864*/ 	.word	0x00038860
        /*0868*/ 	.short	0x010a
        /*086a*/ 	.byte	0x3f
	.zero		1


	//   ....[49]....
        /*086c*/ 	.word	0x0000f880
        /*0870*/ 	.word	0x00000004
        /*0874*/ 	.word	0x00038850
        /*0878*/ 	.short	0x0107
        /*087a*/ 	.byte	0x3f
	.zero		1


	//   ....[50]....
        /*087c*/ 	.word	0x0000f970
        /*0880*/ 	.word	0x00000004
        /*0884*/ 	.word	0x00038850
        /*0888*/ 	.short	0x0101
        /*088a*/ 	.byte	0x3f
	.zero		1


	//   ....[51]....
        /*088c*/ 	.word	0x0000fa60
        /*0890*/ 	.word	0x00000005
        /*0894*/ 	.word	0x00038820
        /*0898*/ 	.short	0x010a
        /*089a*/ 	.byte	0x3f
	.zero		1


	//   ....[52]....
        /*089c*/ 	.word	0x0000fc00
        /*08a0*/ 	.word	0x00000003
        /*08a4*/ 	.word	0x00038840
        /*08a8*/ 	.short	0x010a
        /*08aa*/ 	.byte	0x3f
	.zero		1


	//   ....[53]....
        /*08ac*/ 	.word	0x0000fca0
        /*08b0*/ 	.word	0x00000005
        /*08b4*/ 	.word	0x00038840
        /*08b8*/ 	.short	0x010a
        /*08ba*/ 	.byte	0x3f
	.zero		1


	//   ....[54]....
        /*08bc*/ 	.word	0x0000fce0
        /*08c0*/ 	.word	0x00000003
        /*08c4*/ 	.word	0x00038860
        /*08c8*/ 	.short	0x010a
        /*08ca*/ 	.byte	0x3f
	.zero		1


	//   ....[55]....
        /*08cc*/ 	.word	0x0000fd20
        /*08d0*/ 	.word	0x00000005
        /*08d4*/ 	.word	0x00038860
        /*08d8*/ 	.short	0x010a
        /*08da*/ 	.byte	0x3f
	.zero		1


	//   ....[56]....
        /*08dc*/ 	.word	0x0000fd90
        /*08e0*/ 	.word	0x00000003
        /*08e4*/ 	.word	0x00038800
        /*08e8*/ 	.short	0x010a
        /*08ea*/ 	.byte	0x3f
	.zero		1


	//   ....[57]....
        /*08ec*/ 	.word	0x0000fde0
        /*08f0*/ 	.word	0x00000000
        /*08f4*/ 	.word	0x00038830
        /*08f8*/ 	.short	0x010a
        /*08fa*/ 	.byte	0x3f
	.zero		1


	//   ....[58]....
        /*08fc*/ 	.word	0x0000fe40
        /*0900*/ 	.word	0x00000004
        /*0904*/ 	.word	0x00038830
        /*0908*/ 	.short	0x010a
        /*090a*/ 	.byte	0x3f
	.zero		1


	//   ....[59]....
        /*090c*/ 	.word	0x0000fea0
        /*0910*/ 	.word	0x00000003
        /*0914*/ 	.word	0x00038850
        /*0918*/ 	.short	0x010a
        /*091a*/ 	.byte	0x3f
	.zero		1


	//   ....[60]....
        /*091c*/ 	.word	0x0000ff00
        /*0920*/ 	.word	0x00000007
        /*0924*/ 	.word	0x00038850
        /*0928*/ 	.short	0x010a
        /*092a*/ 	.byte	0x3f
	.zero		1


	//   ....[61]....
        /*092c*/ 	.word	0x00010020
        /*0930*/ 	.word	0x00000000
        /*0934*/ 	.word	0x00038840
        /*0938*/ 	.short	0x010a
        /*093a*/ 	.byte	0x3f
	.zero		1


	//   ....[62]....
        /*093c*/ 	.word	0x00011260
        /*0940*/ 	.word	0x00000003
        /*0944*/ 	.word	0x00038820
        /*0948*/ 	.short	0x010a
        /*094a*/ 	.byte	0x3f
	.zero		1


	//   ....[63]....
        /*094c*/ 	.word	0x000112b0
        /*0950*/ 	.word	0x00000007
        /*0954*/ 	.word	0x00038840
        /*0958*/ 	.short	0x010a
        /*095a*/ 	.byte	0x3f
	.zero		1


	//   ....[64]....
        /*095c*/ 	.word	0x00011900
        /*0960*/ 	.word	0x00000007
        /*0964*/ 	.word	0x00038860
        /*0968*/ 	.short	0x010a
        /*096a*/ 	.byte	0x3f
	.zero		1


	//   ....[65]....
        /*096c*/ 	.word	0x00012070
        /*0970*/ 	.word	0x00000004
        /*0974*/ 	.word	0x00038860
        /*0978*/ 	.short	0x010a
        /*097a*/ 	.byte	0x3f
	.zero		1


	//   ....[66]....
        /*097c*/ 	.word	0x00012880
        /*0980*/ 	.word	0x00000005
        /*0984*/ 	.word	0x00038820
        /*0988*/ 	.short	0x010a
        /*098a*/ 	.byte	0x3f
	.zero		1


	//   ....[67]....
        /*098c*/ 	.word	0x00012a20
        /*0990*/ 	.word	0x00000003
        /*0994*/ 	.word	0x00038840
        /*0998*/ 	.short	0x010a
        /*099a*/ 	.byte	0x3f
	.zero		1


	//   ....[68]....
        /*099c*/ 	.word	0x00012a70
        /*09a0*/ 	.word	0x00000005
        /*09a4*/ 	.word	0x00038840
        /*09a8*/ 	.short	0x010a
        /*09aa*/ 	.byte	0x3f
	.zero		1


	//   ....[69]....
        /*09ac*/ 	.word	0x00012ac0
        /*09b0*/ 	.word	0x00000003
        /*09b4*/ 	.word	0x00038860
        /*09b8*/ 	.short	0x010a
        /*09ba*/ 	.byte	0x3f
	.zero		1


	//----- nvinfo : EIATTR_NUM_MBARRIERS
	.align		4
.L_329:
        /*09bc*/ 	.byte	0x03, 0x38
        /*09be*/ 	.short	0x0016


	//----- nvinfo : EIATTR_EXIT_INSTR_OFFSETS
	.align		4
        /*09c0*/ 	.byte	0x04, 0x1c
        /*09c2*/ 	.short	(.L_331 - .L_330)


	//   ....[0]....
.L_330:
        /*09c4*/ 	.word	0x00000940


	//   ....[1]....
        /*09c8*/ 	.word	0x0000c260


	//   ....[2]....
        /*09cc*/ 	.word	0x0000fd70


	//----- nvinfo : EIATTR_MAX_THREADS
	.align		4
.L_331:
        /*09d0*/ 	.byte	0x04, 0x05
        /*09d2*/ 	.short	(.L_333 - .L_332)
.L_332:
        /*09d4*/ 	.word	0x00000180
        /*09d8*/ 	.word	0x00000001
        /*09dc*/ 	.word	0x00000001


	//----- nvinfo : EIATTR_CRS_STACK_SIZE
	.align		4
.L_333:
        /*09e0*/ 	.byte	0x04, 0x1e
        /*09e2*/ 	.short	(.L_335 - .L_334)
.L_334:
        /*09e4*/ 	.word	0x00000000


	//----- nvinfo : EIATTR_CBANK_PARAM_SIZE
	.align		4
.L_335:
        /*09e8*/ 	.byte	0x03, 0x19
        /*09ea*/ 	.short	0x0a70


	//----- nvinfo : EIATTR_PARAM_CBANK
	.align		4
        /*09ec*/ 	.byte	0x04, 0x0a
        /*09ee*/ 	.short	(.L_337 - .L_336)
	.align		4
.L_336:
        /*09f0*/ 	.word	index@(.nv.constant0._ZN7cutlass13device_kernelIN5flash11enable_sm90INS1_16FlashAttnFwdSm90INS1_25CollectiveMainloopFwdSm90ILi2EN4cute5tupleIJNS5_1CILi1EEES8_S8_EEENS6_IJNS7_ILi128EEENS7_ILi80EEENS7_ILi256EEEEEELi256ENS_10bfloat16_tEfNS_4arch4Sm90ELb0ELb0ELb0ELb0ELb1ELb0ELb0ELb1ELb1ELb1ELb0ELb0EEENS1_21CollectiveEpilogueFwdINS6_IJSA_SC_SB_EEES9_SE_SG_Li256ELb0ELb1ELb0ELb0EEENS1_29StaticPersistentTileSchedulerILb0EEEEEEEEEvNT_6ParamsE)
        /*09f4*/ 	.short	0x0210
        /*09f6*/ 	.short	0x0a70


	//----- nvinfo : EIATTR_SW_WAR
	.align		4
.L_337:
        /*09f8*/ 	.byte	0x04, 0x36
        /*09fa*/ 	.short	(.L_339 - .L_338)
.L_338:
        /*09fc*/ 	.word	0x00000008
.L_339:


//--------------------- .nv.info._ZN7cutlass13device_kernelIN5flash11enable_sm90INS1_16FlashAttnFwdSm90INS1_25CollectiveMainloopFwdSm90ILi2EN4cute5tupleIJNS5_1CILi1EEES8_S8_EEENS6_IJNS7_ILi128EEENS7_ILi80EEENS7_ILi256EEEEEELi256ENS_10bfloat16_tEfNS_4arch4Sm90ELb0ELb0ELb0ELb1ELb1ELb0ELb0ELb1ELb1ELb1ELb0ELb0EEENS1_21CollectiveEpilogueFwdINS6_IJSA_SC_SB_EEES9_SE_SG_Li256ELb1ELb1ELb0ELb0EEENS1_36VarlenDynamicPersistentTileSchedulerILi128ELi80ELi256ELi128ELb0ELb1ELb1ELb0ELb1ELb1EEEEEEEEEvNT_6ParamsE --------------------------
	.section	.nv.info._ZN7cutlass13device_kernelIN5flash11enable_sm90INS1_16FlashAttnFwdSm90INS1_25CollectiveMainloopFwdSm90ILi2EN4cute5tupleIJNS5_1CILi1EEES8_S8_EEENS6_IJNS7_ILi128EEENS7_ILi80EEENS7_ILi256EEEEEELi256ENS_10bfloat16_tEfNS_4arch4Sm90ELb0ELb0ELb0ELb1ELb1ELb0ELb0ELb1ELb1ELb1ELb0ELb0EEENS1_21CollectiveEpilogueFwdINS6_IJSA_SC_SB_EEES9_SE_SG_Li256ELb1ELb1ELb0ELb0EEENS1_36VarlenDynamicPersistentTileSchedulerILi128ELi80ELi256ELi128ELb0ELb1ELb1ELb0ELb1ELb1EEEEEEEEEvNT_6ParamsE,"",@"SHT_CUDA_INFO"
	.sectionflags	@""
	.align	4


	//----- nvinfo : EIATTR_CUDA_API_VERSION
	.align		4
        /*0000*/ 	.byte	0x04, 0x37
        /*0002*/ 	.short	(.L_341 - .L_340)
.L_340:
        /*0004*/ 	.word	0x00000082


	//----- nvinfo : EIATTR_KPARAM_INFO
	.align		4
.L_341:
        /*0008*/ 	.byte	0x04, 0x17
        /*000a*/ 	.short	(.L_343 - .L_342)
.L_342:
        /*000c*/ 	.word	0x00000000
        /*0010*/ 	.short	0x0000
        /*0012*/ 	.short	0x0070
        /*0014*/ 	.byte	0x00, 0xf0, 0x01, 0x2a


	//----- nvinfo : EIATTR_SPARSE_MMA_MASK
	.align		4
.L_343:
        /*0018*/ 	.byte	0x03, 0x50
        /*001a*/ 	.short	0x0000


	//----- nvinfo : EIATTR_MAXREG_COUNT
	.align		4
        /*001c*/ 	.byte	0x03, 0x1b
        /*001e*/ 	.short	0x00a8


	//----- nvinfo : EIATTR_NUM_BARRIERS
	.align		4
        /*0020*/ 	.byte	0x02, 0x4c
        /*0022*/ 	.byte	0x09
	.zero		1


	//----- nvinfo : EIATTR_EXTERNS
	.align		4
        /*0024*/ 	.byte	0x04, 0x0f
        /*0026*/ 	.short	(.L_345 - .L_344)


	//   ....[0]....
	.align		4
.L_344:
        /*0028*/ 	.word	index@(__assertfail)


	//----- nvinfo : EIATTR_ANNOTATIONS
	.align		4
.L_345:
        /*002c*/ 	.byte	0x04, 0x55
        /*002e*/ 	.short	(.L_347 - .L_346)


	//   ....[0]....
.L_346:
        /*0030*/ 	.word	0x00000001
        /*0034*/ 	.byte	0xa0, 0x08, 0x00, 0x00, 0x01, 0x00, 0x00, 0x00, 0xa0, 0x09, 0x00, 0x00, 0x01, 0x00, 0x00, 0x00
        /* <DEDUP_REMOVED lines=14> */
        /*0124*/ 	.byte	0xe0, 0x2c, 0x01, 0x00, 0x01, 0x00, 0x00, 0x00, 0x80, 0x2e, 0x01, 0x00


	//----- nvinfo : EIATTR_MERCURY_ISA_VERSION
	.align		4
.L_347:
        /*0130*/ 	.byte	0x03, 0x5f
        /*0132*/ 	.short	0x0101


	//----- nvinfo : EIATTR_UNUSED_LOAD_BYTE_OFFSET
	.align		4
        /*0134*/ 	.byte	0x04, 0x44
        /*0136*/ 	.short	(.L_349 - .L_348)


	//   ....[0]....
.L_348:
        /*0138*/ 	.word	0x00000950
        /*013c*/ 	.word	0x0000fff0


	//   ....[1]....
        /*0140*/ 	.word	0x0000abb0
        /*0144*/ 	.word	0x0000fff0


	//----- nvinfo : EIATTR_INT_WARP_WIDE_INSTR_OFFSETS
	.align		4
.L_349:
        /*0148*/ 	.byte	0x04, 0x31
        /*014a*/ 	.short	(.L_351 - .L_350)


	//   ....[0]....
.L_350:
        /*014c*/ 	.word	0x000000c0


	//   ....[1]....
        /*0150*/ 	.word	0x000000d0


	//   ....[2]....
        /*0154*/ 	.word	0x00000170


	//   ....[3]....
        /*0158*/ 	.word	0x0000eb50


	//   ....[4]....
        /*015c*/ 	.word	0x0000ebe0


	//   ....[5]....
        /*0160*/ 	.word	0x00011b70


	//   ....[6]....
        /*0164*/ 	.word	0x00011c00


	//----- nvinfo : EIATTR_COOP_GROUP_MASK_REGIDS
	.align		4
.L_351:
        /*0168*/ 	.byte	0x04, 0x29
        /*016a*/ 	.short	(.L_353 - .L_352)


	//   ....[0]....
.L_352:
        /*016c*/ 	.word	0xffffffff


	//   ....[1]....
        /*0170*/ 	.word	0xffffffff


	//   ....[2]....
        /*0174*/ 	.word	0xffffffff


	//   ....[3]....
        /*0178*/ 	.word	0xffffffff


	//   ....[4]....
        /*017c*/ 	.word	0xffffffff


	//   ....[5]....
        /*0180*/ 	.word	0xffffffff


	//   ....[6]....
        /*0184*/ 	.word	0xffffffff


	//   ....[7]....
        /*0188*/ 	.word	0xffffffff


	//   ....[8]....
        /*018c*/ 	.word	0xffffffff


	//   ....[9]....
        /*0190*/ 	.word	0xffffffff


	//   ....[10]....
        /*0194*/ 	.word	0xffffffff


	//   ....[11]....
        /*0198*/ 	.word	0xffffffff


	//   ....[12]....
        /*019c*/ 	.word	0xffffffff


	//   ....[13]....
        /*01a0*/ 	.word	0xffffffff


	//   ....[14]....
        /*01a4*/ 	.word	0xffffffff


	//   ....[15]....
        /*01a8*/ 	.word	0xffffffff


	//   ....[16]....
        /*01ac*/ 	.word	0xffffffff


	//   ....[17]....
        /*01b0*/ 	.word	0xffffffff


	//   ....[18]....
        /*01b4*/ 	.word	0xffffffff


	//   ....[19]....
        /*01b8*/ 	.word	0xffffffff


	//   ....[20]....
        /*01bc*/ 	.word	0xffffffff


	//   ....[21]....
        /*01c0*/ 	.word	0xffffffff


	//   ....[22]....
        /*01c4*/ 	.word	0xffffffff


	//   ....[23]....
        /*01c8*/ 	.word	0xffffffff


	//   ....[24]....
        /*01cc*/ 	.word	0xffffffff


	//   ....[25]....
        /*01d0*/ 	.word	0xffffffff


	//   ....[26]....
        /*01d4*/ 	.word	0xffffffff


	//   ....[27]....
        /*01d8*/ 	.word	0xffffffff


	//   ....[28]....
        /*01dc*/ 	.word	0xffffffff


	//   ....[29]....
        /*01e0*/ 	.word	0xffffffff


	//   ....[30]....
        /*01e4*/ 	.word	0xffffffff


	//   ....[31]....
        /*01e8*/ 	.word	0xffffffff


	//   ....[32]....
        /*01ec*/ 	.word	0xffffffff


	//   ....[33]....
        /*01f0*/ 	.word	0xffffffff


	//   ....[34]....
        /*01f4*/ 	.word	0xffffffff


	//   ....[35]....
        /*01f8*/ 	.word	0xffffffff


	//   ....[36]....
        /*01fc*/ 	.word	0xffffffff


	//   ....[37]....
        /*0200*/ 	.word	0xffffffff


	//   ....[38]....
        /*0204*/ 	.word	0xffffffff


	//   ....[39]....
        /*0208*/ 	.word	0xffffffff


	//   ....[40]....
        /*020c*/ 	.word	0xffffffff


	//   ....[41]....
        /*0210*/ 	.word	0xffffffff


	//   ....[42]....
        /*0214*/ 	.word	0xffffffff


	//   ....[43]....
        /*0218*/ 	.word	0xffffffff


	//   ....[44]....
        /*021c*/ 	.word	0xffffffff


	//   ....[45]....
        /*0220*/ 	.word	0xffffffff


	//   ....[46]....
        /*0224*/ 	.word	0xffffffff


	//   ....[47]....
        /*0228*/ 	.word	0xffffffff


	//   ....[48]....
        /*022c*/ 	.word	0xffffffff


	//   ....[49]....
        /*0230*/ 	.word	0xffffffff


	//   ....[50]....
        /*0234*/ 	.word	0xffffffff


	//   ....[51]....
        /*0238*/ 	.word	0xffffffff


	//   ....[52]....
        /*023c*/ 	.word	0xffffffff


	//   ....[53]....
        /*0240*/ 	.word	0xffffffff


	//   ....[54]....
        /*0244*/ 	.word	0xffffffff


	//   ....[55]....
        /*0248*/ 	.word	0xffffffff


	//   ....[56]....
        /*024c*/ 	.word	0xffffffff


	//   ....[57]....
        /*0250*/ 	.word	0xffffffff


	//   ....[58]....
        /*0254*/ 	.word	0xffffffff


	//   ....[59]....
        /*0258*/ 	.word	0xffffffff


	//   ....[60]....
        /*025c*/ 	.word	0xffffffff


	//   ....[61]....
        /*0260*/ 	.word	0xffffffff


	//   ....[62]....
        /*0264*/ 	.word	0xffffffff


	//   ....[63]....
        /*0268*/ 	.word	0xffffffff


	//   ....[64]....
        /*026c*/ 	.word	0xffffffff


	//   ....[65]....
        /*0270*/ 	.word	0xffffffff


	//   ....[66]....
        /*0274*/ 	.word	0xffffffff


	//   ....[67]....
        /*0278*/ 	.word	0xffffffff


	//   ....[68]....
        /*027c*/ 	.word	0xffffffff


	//   ....[69]....
        /*0280*/ 	.word	0xffffffff


	//   ....[70]....
        /*0284*/ 	.word	0xffffffff


	//   ....[71]....
        /*0288*/ 	.word	0xffffffff


	//   ....[72]....
        /*028c*/ 	.word	0xffffffff


	//   ....[73]....
        /*0290*/ 	.word	0xffffffff


	//   ....[74]....
        /*0294*/ 	.word	0xffffffff


	//   ....[75]....
        /*0298*/ 	.word	0xffffffff


	//   ....[76]....
        /*029c*/ 	.word	0xffffffff


	//   ....[77]....
        /*02a0*/ 	.word	0xffffffff


	//   ....[78]....
        /*02a4*/ 	.word	0xffffffff


	//   ....[79]....
        /*02a8*/ 	.word	0xffffffff


	//   ....[80]....
        /*02ac*/ 	.word	0xffffffff


	//   ....[81]....
        /*02b0*/ 	.word	0xffffffff


	//   ....[82]....
        /*02b4*/ 	.word	0xffffffff


	//   ....[83]....
        /*02b8*/ 	.word	0xffffffff


	//   ....[84]....
        /*02bc*/ 	.word	0xffffffff


	//   ....[85]....
        /*02c0*/ 	.word	0xffffffff


	//   ....[86]....
        /*02c4*/ 	.word	0xffffffff


	//   ....[87]....
        /*02c8*/ 	.word	0xffffffff


	//   ....[88]....
        /*02cc*/ 	.word	0xffffffff


	//   ....[89]....
        /*02d0*/ 	.word	0xffffffff


	//   ....[90]....
        /*02d4*/ 	.word	0xffffffff


	//   ....[91]....
        /*02d8*/ 	.word	0xffffffff


	//   ....[92]....
        /*02dc*/ 	.word	0xffffffff


	//   ....[93]....
        /*02e0*/ 	.word	0xffffffff


	//   ....[94]....
        /*02e4*/ 	.word	0xffffffff


	//   ....[95]....
        /*02e8*/ 	.word	0xffffffff


	//   ....[96]....
        /*02ec*/ 	.word	0xffffffff


	//   ....[97]....
        /*02f0*/ 	.word	0xffffffff


	//   ....[98]....
        /*02f4*/ 	.word	0xffffffff


	//   ....[99]....
        /*02f8*/ 	.word	0xffffffff


	//   ....[100]....
        /*02fc*/ 	.word	0xffffffff


	//   ....[101]....
        /*0300*/ 	.word	0xffffffff


	//   ....[102]....
        /*0304*/ 	.word	0xffffffff


	//   ....[103]....
        /*0308*/ 	.word	0xffffffff


	//   ....[104]....
        /*030c*/ 	.word	0xffffffff


	//   ....[105]....
        /*0310*/ 	.word	0xffffffff


	//   ....[106]....
        /*0314*/ 	.word	0xffffffff


	//   ....[107]....
        /*0318*/ 	.word	0xffffffff


	//   ....[108]....
        /*031c*/ 	.word	0xffffffff


	//   ....[109]....
        /*0320*/ 	.word	0xffffffff


	//   ....[110]....
        /*0324*/ 	.word	0xffffffff


	//   ....[111]....
        /*0328*/ 	.word	0xffffffff


	//   ....[112]....
        /*032c*/ 	.word	0xffffffff


	//   ....[113]....
        /*0330*/ 	.word	0xffffffff


	//   ....[114]....
        /*0334*/ 	.word	0xffffffff


	//   ....[115]....
        /*0338*/ 	.word	0xffffffff


	//   ....[116]....
        /*033c*/ 	.word	0xffffffff


	//   ....[117]....
        /*0340*/ 	.word	0xffffffff


	//   ....[118]....
        /*0344*/ 	.word	0xffffffff


	//   ....[119]....
        /*0348*/ 	.word	0xffffffff


	//   ....[120]....
        /*034c*/ 	.word	0xffffffff


	//   ....[121]....
        /*0350*/ 	.word	0xffffffff


	//   ....[122]....
        /*0354*/ 	.word	0xffffffff


	//   ....[123]....
        /*0358*/ 	.word	0xffffffff


	//   ....[124]....
        /*035c*/ 	.word	0xffffffff


	//   ....[125]....
        /*0360*/ 	.word	0xffffffff


	//   ....[126]....
        /*0364*/ 	.word	0xffffffff


	//   ....[127]....
        /*0368*/ 	.word	0xffffffff


	//   ....[128]....
        /*036c*/ 	.word	0xffffffff


	//   ....[129]....
        /*0370*/ 	.word	0x0500000f


	//   ....[130]....
        /*0374*/ 	.word	0x0500000f


	//   ....[131]....
        /*0378*/ 	.word	0x0500000f


	//   ....[132]....
        /*037c*/ 	.word	0x0500000f


	//   ....[133]....
        /*0380*/ 	.word	0x0500000f


	//   ....[134]....
        /*0384*/ 	.word	0x0500000f


	//   ....[135]....
        /*0388*/ 	.word	0x0500000f


	//   ....[136]....
        /*038c*/ 	.word	0x0500000f


	//   ....[137]....
        /*0390*/ 	.word	0x0500000f


	//   ....[138]....
        /*0394*/ 	.word	0x0500000f


	//   ....[139]....
        /*0398*/ 	.word	0x0500000f


	//   ....[140]....
        /*039c*/ 	.word	0x0500000f


	//   ....[141]....
        /*03a0*/ 	.word	0x0500000f


	//   ....[142]....
        /*03a4*/ 	.word	0x0500000f


	//   ....[143]....
        /*03a8*/ 	.word	0x0500000f


	//   ....[144]....
        /*03ac*/ 	.word	0x0500000f


	//   ....[145]....
        /*03b0*/ 	.word	0x0500000f


	//   ....[146]....
        /*03b4*/ 	.word	0x0500000f


	//   ....[147]....
        /*03b8*/ 	.word	0x0500000f


	//   ....[148]....
        /*03bc*/ 	.word	0x0500000f


	//   ....[149]....
        /*03c0*/ 	.word	0x0500000f


	//   ....[150]....
        /*03c4*/ 	.word	0x0500000f


	//   ....[151]....
        /*03c8*/ 	.word	0x0500000f


	//   ....[152]....
        /*03cc*/ 	.word	0x0500000f


	//   ....[153]....
        /*03d0*/ 	.word	0x0500000f


	//   ....[154]....
        /*03d4*/ 	.word	0x0500000f


	//   ....[155]....
        /*03d8*/ 	.word	0x0500000f


	//   ....[156]....
        /*03dc*/ 	.word	0x0500000f


	//   ....[157]....
        /*03e0*/ 	.word	0x0500000f


	//   ....[158]....
        /*03e4*/ 	.word	0x0500000f


	//   ....[159]....
        /*03e8*/ 	.word	0x0500000f


	//   ....[160]....
        /*03ec*/ 	.word	0x0500000f


	//   ....[161]....
        /*03f0*/ 	.word	0x0500000f


	//   ....[162]....
        /*03f4*/ 	.word	0x0500000f


	//   ....[163]....
        /*03f8*/ 	.word	0x0500000f


	//   ....[164]....
        /*03fc*/ 	.word	0x0500000f


	//   ....[165]....
        /*0400*/ 	.word	0x0500000f


	//   ....[166]....
        /*0404*/ 	.word	0x0500000f


	//   ....[167]....
        /*0408*/ 	.word	0x0500000f


	//   ....[168]....
        /*040c*/ 	.word	0x0500000f


	//   ....[169]....
        /*0410*/ 	.word	0x0500000f


	//   ....[170]....
        /*0414*/ 	.word	0x0500000f


	//   ....[171]....
        /*0418*/ 	.word	0x0500000f


	//   ....[172]....
        /*041c*/ 	.word	0x0500000f


	//   ....[173]....
        /*0420*/ 	.word	0x0500000f


	//   ....[174]....
        /*0424*/ 	.word	0x0500000f


	//   ....[175]....
        /*0428*/ 	.word	0x0500000f


	//   ....[176]....
        /*042c*/ 	.word	0x0500000f


	//   ....[177]....
        /*0430*/ 	.word	0x0500000f


	//   ....[178]....
        /*0434*/ 	.word	0x0500000f


	//   ....[179]....
        /*0438*/ 	.word	0x0500000f


	//   ....[180]....
        /*043c*/ 	.word	0x0500000f


	//   ....[181]....
        /*0440*/ 	.word	0x0500000f


	//   ....[182]....
        /*0444*/ 	.word	0x0500000f


	//   ....[183]....
        /*0448*/ 	.word	0x0500000f


	//   ....[184]....
        /*044c*/ 	.word	0x0500000f


	//   ....[185]....
        /*0450*/ 	.word	0x0500000f


	//   ....[186]....
        /*0454*/ 	.word	0x0500000f


	//   ....[187]....
        /*0458*/ 	.word	0x0500000f


	//   ....[188]....
        /*045c*/ 	.word	0x0500000f


	//   ....[189]....
        /*0460*/ 	.word	0x0500000f


	//   ....[190]....
        /*0464*/ 	.word	0x0500000f


	//   ....[191]....
        /*0468*/ 	.word	0x0500000f


	//   ....[192]....
        /*046c*/ 	.word	0x0500000f


	//   ....[193]....
        /*0470*/ 	.word	0x0500000f


	//   ....[194]....
        /*0474*/ 	.word	0x0500000f


	//   ....[195]....
        /*0478*/ 	.word	0x0500000f


	//   ....[196]....
        /*047c*/ 	.word	0x0500000f


	//   ....[197]....
        /*0480*/ 	.word	0x0500000f


	//   ....[198]....
        /*0484*/ 	.word	0x0500000f


	//   ....[199]....
        /*0488*/ 	.word	0x0500000f


	//   ....[200]....
        /*048c*/ 	.word	0x0500000f


	//   ....[201]....
        /*0490*/ 	.word	0x0500000f


	//   ....[202]....
        /*0494*/ 	.word	0x0500000f


	//   ....[203]....
        /*0498*/ 	.word	0x0500000f


	//----- nvinfo : EIATTR_COOP_GROUP_INSTR_OFFSETS
	.align		4
.L_353:
        /*049c*/ 	.byte	0x04, 0x28
        /*049e*/ 	.short	(.L_355 - .L_354)


	//   ....[0]....
.L_354:
        /*04a0*/ 	.word	0x00000070


	//   ....[1]....
        /*04a4*/ 	.word	0x000000b0


	//   ....[2]....
        /*04a8*/ 	.word	0x000002d0


	//   ....[3]....
        /*04ac*/ 	.word	0x00000430


	//   ....[4]....
        /*04b0*/ 	.word	0x00000550


	//   ....[5]....
        /*04b4*/ 	.word	0x000006b0


	//   ....[6]....
        /*04b8*/ 	.word	0x000015f0


	//   ....[7]....
        /*04bc*/ 	.word	0x000047c0


	//   ....[8]....
        /*04c0*/ 	.word	0x000048c0


	//   ....[9]....
        /*04c4*/ 	.word	0x00004d00


	//   ....[10]....
        /*04c8*/ 	.word	0x00004d70


	//   ....[11]....
        /*04cc*/ 	.word	0x00008ab0


	//   ....[12]....
        /*04d0*/ 	.word	0x00008ac0


	//   ....[13]....
        /*04d4*/ 	.word	0x00008af0


	//   ....[14]....
        /*04d8*/ 	.word	0x00008b00


	//   ....[15]....
        /*04dc*/ 	.word	0x00009ea0


	//   ....[16]....
        /*04e0*/ 	.word	0x00009ed0


	//   ....[17]....
        /*04e4*/ 	.word	0x00009fb0


	//   ....[18]....
        /*04e8*/ 	.word	0x00009fc0


	//   ....[19]....
        /*04ec*/ 	.word	0x0000bd10


	//   ....[20]....
        /*04f0*/ 	.word	0x0000bd50


	//   ....[21]....
        /*04f4*/ 	.word	0x0000bdc0


	//   ....[22]....
        /*04f8*/ 	.word	0x0000be00


	//   ....[23]....
        /*04fc*/ 	.word	0x0000c640


	//   ....[24]....
        /*0500*/ 	.word	0x0000c680


	//   ....[25]....
        /*0504*/ 	.word	0x0000c7f0


	//   ....[26]....
        /*0508*/ 	.word	0x0000c810


	//   ....[27]....
        /*050c*/ 	.word	0x0000c950


	//   ....[28]....
        /*0510*/ 	.word	0x0000c970


	//   ....[29]....
        /*0514*/ 	.word	0x0000cac0


	//   ....[30]....
        /*0518*/ 	.word	0x0000cae0


	//   ....[31]....
        /*051c*/ 	.word	0x0000d550


	//   ....[32]....
        /*0520*/ 	.word	0x0000d570


	//   ....[33]....
        /*0524*/ 	.word	0x0000d6b0


	//   ....[34]....
        /*0528*/ 	.word	0x0000d6d0


	//   ....[35]....
        /*052c*/ 	.word	0x0000d810


	//   ....[36]....
        /*0530*/ 	.word	0x0000d830


	//   ....[37]....
        /*0534*/ 	.word	0x0000d980


	//   ....[38]....
        /*0538*/ 	.word	0x0000d9a0


	//   ....[39]....
        /*053c*/ 	.word	0x0000db70


	//   ....[40]....
        /*0540*/ 	.word	0x0000dd40


	//   ....[41]....
        /*0544*/ 	.word	0x0000dd70


	//   ....[42]....
        /*0548*/ 	.word	0x0000dda0


	//   ....[43]....
        /*054c*/ 	.word	0x0000ddd0


	//   ....[44]....
        /*0550*/ 	.word	0x0000de00


	//   ....[45]....
        /*0554*/ 	.word	0x0000de30


	//   ....[46]....
        /*0558*/ 	.word	0x0000df80


	//   ....[47]....
        /*055c*/ 	.word	0x0000dfb0


	//   ....[48]....
        /*0560*/ 	.word	0x0000dfe0


	//   ....[49]....
        /*0564*/ 	.word	0x0000e010


	//   ....[50]....
        /*0568*/ 	.word	0x0000e040


	//   ....[51]....
        /*056c*/ 	.word	0x0000e070


	//   ....[52]....
        /*0570*/ 	.word	0x0000e100


	//   ....[53]....
        /*0574*/ 	.word	0x0000e130


	//   ....[54]....
        /*0578*/ 	.word	0x0000e1b0


	//   ....[55]....
        /*057c*/ 	.word	0x0000f750


	//   ....[56]....
        /*0580*/ 	.word	0x0000f790


	//   ....[57]....
        /*0584*/ 	.word	0x0000f7c0


	//   ....[58]....
        /*0588*/ 	.word	0x0000f870


	//   ....[59]....
        /*058c*/ 	.word	0x0000f8b0


	//   ....[60]....
        /*0590*/ 	.word	0x0000f910


	//   ....[61]....
        /*0594*/ 	.word	0x0000f950


	//   ....[62]....
        /*0598*/ 	.word	0x0000f9b0


	//   ....[63]....
        /*059c*/ 	.word	0x0000f9d0


	//   ....[64]....
        /*05a0*/ 	.word	0x0000fa00


	//   ....[65]....
        /*05a4*/ 	.word	0x00010200


	//   ....[66]....
        /*05a8*/ 	.word	0x00010230


	//   ....[67]....
        /*05ac*/ 	.word	0x00010290


	//   ....[68]....
        /*05b0*/ 	.word	0x000102f0


	//   ....[69]....
        /*05b4*/ 	.word	0x00010330


	//   ....[70]....
        /*05b8*/ 	.word	0x000103b0


	//   ....[71]....
        /*05bc*/ 	.word	0x00010400


	//   ....[72]....
        /*05c0*/ 	.word	0x00010470


	//   ....[73]....
        /*05c4*/ 	.word	0x000104b0


	//   ....[74]....
        /*05c8*/ 	.word	0x00010530


	//   ....[75]....
        /*05cc*/ 	.word	0x00010580


	//   ....[76]....
        /*05d0*/ 	.word	0x000105f0


	//   ....[77]....
        /*05d4*/ 	.word	0x00010630


	//   ....[78]....
        /*05d8*/ 	.word	0x000106b0


	//   ....[79]....
        /*05dc*/ 	.word	0x00010700


	//   ....[80]....
        /*05e0*/ 	.word	0x00010750


	//   ....[81]....
        /*05e4*/ 	.word	0x00010f10


	//   ....[82]....
        /*05e8*/ 	.word	0x00010f40


	//   ....[83]....
        /*05ec*/ 	.word	0x00010f70


	//   ....[84]....
        /*05f0*/ 	.word	0x00011030


	//   ....[85]....
        /*05f4*/ 	.word	0x00011060


	//   ....[86]....
        /*05f8*/ 	.word	0x000110b0


	//   ....[87]....
        /*05fc*/ 	.word	0x000110e0


	//   ....[88]....
        /*0600*/ 	.word	0x00011130


	//   ....[89]....
        /*0604*/ 	.word	0x00011160


	//   ....[90]....
        /*0608*/ 	.word	0x000111d0


	//   ....[91]....
        /*060c*/ 	.word	0x000114b0


	//   ....[92]....
        /*0610*/ 	.word	0x000114d0


	//   ....[93]....
        /*0614*/ 	.word	0x000114e0


	//   ....[94]....
        /*0618*/ 	.word	0x00011590


	//   ....[95]....
        /*061c*/ 	.word	0x000115a0


	//   ....[96]....
        /*0620*/ 	.word	0x00011650


	//   ....[97]....
        /*0624*/ 	.word	0x00011660


	//   ....[98]....
        /*0628*/ 	.word	0x00011710


	//   ....[99]....
        /*062c*/ 	.word	0x00011720


	//   ....[100]....
        /*0630*/ 	.word	0x00011730


	//   ....[101]....
        /*0634*/ 	.word	0x00011d50


	//   ....[102]....
        /*0638*/ 	.word	0x00011d90


	//   ....[103]....
        /*063c*/ 	.word	0x00011dd0


	//   ....[104]....
        /*0640*/ 	.word	0x00011e00


	//   ....[105]....
        /*0644*/ 	.word	0x00011e20


	//   ....[106]....
        /*0648*/ 	.word	0x00011ed0


	//   ....[107]....
        /*064c*/ 	.word	0x00011f80


	//   ....[108]....
        /*0650*/ 	.word	0x00011fb0


	//   ....[109]....
        /*0654*/ 	.word	0x00011fc0


	//   ....[110]....
        /*0658*/ 	.word	0x00012050


	//   ....[111]....
        /*065c*/ 	.word	0x00012480


	//   ....[112]....
        /*0660*/ 	.word	0x000124d0


	//   ....[113]....
        /*0664*/ 	.word	0x00012500


	//   ....[114]....
        /*0668*/ 	.word	0x00012510


	//   ....[115]....
        /*066c*/ 	.word	0x00012540


	//   ....[116]....
        /*0670*/ 	.word	0x00012570


	//   ....[117]....
        /*0674*/ 	.word	0x000125a0


	//   ....[118]....
        /*0678*/ 	.word	0x000125d0


	//   ....[119]....
        /*067c*/ 	.word	0x00012750


	//   ....[120]....
        /*0680*/ 	.word	0x00012780


	//   ....[121]....
        /*0684*/ 	.word	0x000127b0


	//   ....[122]....
        /*0688*/ 	.word	0x000127e0


	//   ....[123]....
        /*068c*/ 	.word	0x00012810


	//   ....[124]....
        /*0690*/ 	.word	0x00012840


	//   ....[125]....
        /*0694*/ 	.word	0x00012900


	//   ....[126]....
        /*0698*/ 	.word	0x00012920


	//   ....[127]....
        /*069c*/ 	.word	0x00012990


	//   ....[128]....
        /*06a0*/ 	.word	0x00012e00


	//   ....[129]....
        /*06a4*/ 	.word	0x000132f0


	//   ....[130]....
        /*06a8*/ 	.word	0x000133e0


	//   ....[131]....
        /*06ac*/ 	.word	0x000134b0


	//   ....[132]....
        /*06b0*/ 	.word	0x00013520


	//   ....[133]....
        /*06b4*/ 	.word	0x000135c0


	//   ....[134]....
        /*06b8*/ 	.word	0x000136a0


	//   ....[135]....
        /*06bc*/ 	.word	0x000137a0


	//   ....[136]....
        /*06c0*/ 	.word	0x00013810


	//   ....[137]....
        /*06c4*/ 	.word	0x00013900


	//   ....[138]....
        /*06c8*/ 	.word	0x00013970


	//   ....[139]....
        /*06cc*/ 	.word	0x00013a50


	//   ....[140]....
        /*06d0*/ 	.word	0x00013b10


	//   ....[141]....
        /*06d4*/ 	.word	0x00013b70


	//   ....[142]....
        /*06d8*/ 	.word	0x00013bf0


	//   ....[143]....
        /*06dc*/ 	.word	0x00013cc0


	//   ....[144]....
        /*06e0*/ 	.word	0x00013d40


	//   ....[145]....
        /*06e4*/ 	.word	0x00013e30


	//   ....[146]....
        /*06e8*/ 	.word	0x00013eb0


	//   ....[147]....
        /*06ec*/ 	.word	0x00013fa0


	//   ....[148]....
        /*06f0*/ 	.word	0x00014020


	//   ....[149]....
        /*06f4*/ 	.word	0x00014110


	//   ....[150]....
        /*06f8*/ 	.word	0x00014190


	//   ....[151]....
        /*06fc*/ 	.word	0x00014280


	//   ....[152]....
        /*0700*/ 	.word	0x00014300


	//   ....[153]....
        /*0704*/ 	.word	0x000143f0


	//   ....[154]....
        /*0708*/ 	.word	0x00014470


	//   ....[155]....
        /*070c*/ 	.word	0x00014540


	//   ....[156]....
        /*0710*/ 	.word	0x00014670


	//   ....[157]....
        /*0714*/ 	.word	0x00014730


	//   ....[158]....
        /*0718*/ 	.word	0x00014810


	//   ....[159]....
        /*071c*/ 	.word	0x000148f0


	//   ....[160]....
        /*0720*/ 	.word	0x00014950


	//   ....[161]....
        /*0724*/ 	.word	0x00014a30


	//   ....[162]....
        /*0728*/ 	.word	0x00014a90


	//   ....[163]....
        /*072c*/ 	.word	0x00014b70


	//   ....[164]....
        /*0730*/ 	.word	0x00014bd0


	//   ....[165]....
        /*0734*/ 	.word	0x00014ce0


	//   ....[166]....
        /*0738*/ 	.word	0x00014dd0


	//   ....[167]....
        /*073c*/ 	.word	0x00014e70


	//   ....[168]....
        /*0740*/ 	.word	0x00014ed0


	//   ....[169]....
        /*0744*/ 	.word	0x00014ff0


	//   ....[170]....
        /*0748*/ 	.word	0x00015050


	//   ....[171]....
        /*074c*/ 	.word	0x00015170


	//   ....[172]....
        /*0750*/ 	.word	0x000151d0


	//   ....[173]....
        /*0754*/ 	.word	0x000152f0


	//   ....[174]....
        /*0758*/ 	.word	0x00015350


	//   ....[175]....
        /*075c*/ 	.word	0x00015420


	//   ....[176]....
        /*0760*/ 	.word	0x00015580


	//   ....[177]....
        /*0764*/ 	.word	0x00015630


	//   ....[178]....
        /*0768*/ 	.word	0x00015780


	//   ....[179]....
        /*076c*/ 	.word	0x00015830


	//   ....[180]....
        /*0770*/ 	.word	0x00015890


	//   ....[181]....
        /*0774*/ 	.word	0x00015950


	//   ....[182]....
        /*0778*/ 	.word	0x00015a30


	//   ....[183]....
        /*077c*/ 	.word	0x00015af0


	//   ....[184]....
        /*0780*/ 	.word	0x00015bd0


	//   ....[185]....
        /*0784*/ 	.word	0x00015c90


	//   ....[186]....
        /*0788*/ 	.word	0x00015da0


	//   ....[187]....
        /*078c*/ 	.word	0x00015e40


	//   ....[188]....
        /*0790*/ 	.word	0x00015f60


	//   ....[189]....
        /*0794*/ 	.word	0x00015fd0


	//   ....[190]....
        /*0798*/ 	.word	0x00016040


	//   ....[191]....
        /*079c*/ 	.word	0x000160b0


	//   ....[192]....
        /*07a0*/ 	.word	0x00016120


	//   ....[193]....
        /*07a4*/ 	.word	0x000161a0


	//   ....[194]....
        /*07a8*/ 	.word	0x00016230


	//   ....[195]....
        /*07ac*/ 	.word	0x000162c0


	//   ....[196]....
        /*07b0*/ 	.word	0x00016330


	//   ....[197]....
        /*07b4*/ 	.word	0x000163a0


	//   ....[198]....
        /*07b8*/ 	.word	0x00016410


	//   ....[199]....
        /*07bc*/ 	.word	0x00016490


	//   ....[200]....
        /*07c0*/ 	.word	0x00016500


	//   ....[201]....
        /*07c4*/ 	.word	0x000165a0


	//   ....[202]....
        /*07c8*/ 	.word	0x00016630


	//   ....[203]....
        /*07cc*/ 	.word	0x00016750


	//----- nvinfo : EIATTR_REG_RECONFIG
	.align		4
.L_355:
        /*07d0*/ 	.byte	0x01, 0x54
	.zero		2


	//----- nvinfo : EIATTR_SYSCALL_OFFSETS
	.align		4
        /*07d4*/ 	.byte	0x04, 0x46
        /*07d6*/ 	.short	(.L_357 - .L_356)


	//   ....[0]....
.L_356:
        /*07d8*/ 	.word	0x000017d0


	//   ....[1]....
        /*07dc*/ 	.word	0x0000ed40


	//   ....[2]....
        /*07e0*/ 	.word	0x0000ee90


	//   ....[3]....
        /*07e4*/ 	.word	0x0000ef80


	//   ....[4]....
        /*07e8*/ 	.word	0x0000fe50


	//----- nvinfo : EIATTR_MBARRIER_INSTR_OFFSETS
	.align		4
.L_357:
        /*07ec*/ 	.byte	0x04, 0x39
        /*07ee*/ 	.short	(.L_359 - .L_358)


	//   ....[0]....
.L_358:
        /*07f0*/ 	.word	0x00000180
        /*07f4*/ 	.word	0x000000ff
        /*07f8*/ 	.word	0x00038800
        /*07fc*/ 	.short	0x0100
        /*07fe*/ 	.byte	0x08
	.zero		1


	//   ....[1]....
        /*0800*/ 	.word	0x00000190
        /*0804*/ 	.word	0x000000ff
        /*0808*/ 	.word	0x00038820
        /*080c*/ 	.short	0x0100
        /*080e*/ 	.byte	0x08
	.zero		1


	//   ....[2]....
        /*0810*/ 	.word	0x00000280
        /*0814*/ 	.word	0x000000ff
        /*0818*/ 	.word	0x00038830
        /*081c*/ 	.short	0x0100
        /*081e*/ 	.byte	0x08
	.zero		1


	//   ....[3]....
        /*0820*/ 	.word	0x00000290
        /*0824*/ 	.word	0x000000ff
        /*0828*/ 	.word	0x00038840
        /*082c*/ 	.short	0x0100
        /*082e*/ 	.byte	0x08
	.zero		1


	//   ....[4]....
        /*0830*/ 	.word	0x000002a0
        /*0834*/ 	.word	0x000000ff
        /*0838*/ 	.word	0x00038838
        /*083c*/ 	.short	0x0100
        /*083e*/ 	.byte	0x08
	.zero		1


	//   ....[5]....
        /*0840*/ 	.word	0x000002b0
        /*0844*/ 	.word	0x000000ff
        /*0848*/ 	.word	0x00038848
        /*084c*/ 	.short	0x0100
        /*084e*/ 	.byte	0x08
	.zero		1


	//   ....[6]....
        /*0850*/ 	.word	0x000003e0
        /*0854*/ 	.word	0x000000ff
        /*0858*/ 	.word	0x00038850
        /*085c*/ 	.short	0x0100
        /*085e*/ 	.byte	0x08
	.zero		1


	//   ....[7]....
        /*0860*/ 	.word	0x000003f0
        /*0864*/ 	.word	0x000000ff
        /*0868*/ 	.word	0x00038860
        /*086c*/ 	.short	0x0100
        /*086e*/ 	.byte	0x08
	.zero		1


	//   ....[8]....
        /*0870*/ 	.word	0x00000400
        /*0874*/ 	.word	0x000000ff
        /*0878*/ 	.word	0x00038858
        /*087c*/ 	.short	0x0100
        /*087e*/ 	.byte	0x08
	.zero		1


	//   ....[9]....
        /*0880*/ 	.word	0x00000410
        /*0884*/ 	.word	0x000000ff
        /*0888*/ 	.word	0x00038868
        /*088c*/ 	.short	0x0100
        /*088e*/ 	.byte	0x08
	.zero		1


	//   ....[10]....
        /*0890*/ 	.word	0x00000500
        /*0894*/ 	.word	0x000000ff
        /*0898*/ 	.word	0x00038870
        /*089c*/ 	.short	0x0100
        /*089e*/ 	.byte	0x06
	.zero		1


	//   ....[11]....
        /*08a0*/ 	.word	0x00000510
        /*08a4*/ 	.word	0x000000ff
        /*08a8*/ 	.word	0x00038880
        /*08ac*/ 	.short	0x0100
        /*08ae*/ 	.byte	0x06
	.zero		1


	//   ....[12]....
        /*08b0*/ 	.word	0x00000520
        /*08b4*/ 	.word	0x000000ff
        /*08b8*/ 	.word	0x00038878
        /*08bc*/ 	.short	0x0100
        /*08be*/ 	.byte	0x06
	.zero		1


	//   ....[13]....
        /*08c0*/ 	.word	0x00000530
        /*08c4*/ 	.word	0x000000ff
        /*08c8*/ 	.word	0x00038888
        /*08cc*/ 	.short	0x0100
        /*08ce*/ 	.byte	0x06
	.zero		1


	//   ....[14]....
        /*08d0*/ 	.word	0x00000660
        /*08d4*/ 	.word	0x000000ff
        /*08d8*/ 	.word	0x00038890
        /*08dc*/ 	.short	0x0100
        /*08de*/ 	.byte	0x08
	.zero		1


	//   ....[15]....
        /*08e0*/ 	.word	0x00000670
        /*08e4*/ 	.word	0x000000ff
        /*08e8*/ 	.word	0x000388a0
        /*08ec*/ 	.short	0x0100
        /*08ee*/ 	.byte	0x08
	.zero		1


	//   ....[16]....
        /*08f0*/ 	.word	0x00000680
        /*08f4*/ 	.word	0x000000ff
        /*08f8*/ 	.word	0x00038898
        /*08fc*/ 	.short	0x0100
        /*08fe*/ 	.byte	0x08
	.zero		1


	//   ....[17]....
        /*0900*/ 	.word	0x00000690
        /*0904*/ 	.word	0x000000ff
        /*0908*/ 	.word	0x000388a8
        /*090c*/ 	.short	0x0100
        /*090e*/ 	.byte	0x08
	.zero		1


	//   ....[18]....
        /*0910*/ 	.word	0x000007d0
        /*0914*/ 	.word	0x000000ff
        /*0918*/ 	.word	0x000388b0
        /*091c*/ 	.short	0x0100
        /*091e*/ 	.byte	0x08
	.zero		1


	//   ....[19]....
        /*0920*/ 	.word	0x000007e0
        /*0924*/ 	.word	0x000000ff
        /*0928*/ 	.word	0x000388c0
        /*092c*/ 	.short	0x0100
        /*092e*/ 	.byte	0x08
	.zero		1


	//   ....[20]....
        /*0930*/ 	.word	0x000007f0
        /*0934*/ 	.word	0x000000ff
        /*0938*/ 	.word	0x000388b8
        /*093c*/ 	.short	0x0100
        /*093e*/ 	.byte	0x08
	.zero		1


	//   ....[21]....
        /*0940*/ 	.word	0x00000800
        /*0944*/ 	.word	0x000000ff
        /*0948*/ 	.word	0x000388c8
        /*094c*/ 	.short	0x0100
        /*094e*/ 	.byte	0x08
	.zero		1


	//   ....[22]....
        /*0950*/ 	.word	0x00001870
        /*0954*/ 	.word	0x000000ff
        /*0958*/ 	.word	0x00038800
        /*095c*/ 	.short	0x010a
        /*095e*/ 	.byte	0x28
	.zero		1


	//   ....[23]....
        /*0960*/ 	.word	0x00001900
        /*0964*/ 	.word	0x00000000
        /*0968*/ 	.word	0x00038830
        /*096c*/ 	.short	0x010a
        /*096e*/ 	.byte	0x3f
	.zero		1


	//   ....[24]....
        /*0970*/ 	.word	0x00001950
        /*0974*/ 	.word	0x00000000
        /*0978*/ 	.word	0x00038830
        /*097c*/ 	.short	0x010a
        /*097e*/ 	.byte	0x3f
	.zero		1


	//   ....[25]....
        /*0980*/ 	.word	0x00003fa0
        /*0984*/ 	.word	0x000000ff
        /*0988*/ 	.word	0x00000000
        /*098c*/ 	.short	0x0101
        /*098e*/ 	.byte	0x04
	.zero		1


	//   ....[26]....
        /*0990*/ 	.word	0x00005bb0
        /*0994*/ 	.word	0x000000ff
        /*0998*/ 	.word	0x00038830
        /*099c*/ 	.short	0x010a
        /*099e*/ 	.byte	0x3c
	.zero		1


	//   ....[27]....
        /*09a0*/ 	.word	0x00005bf0
        /*09a4*/ 	.word	0x000000ff
        /*09a8*/ 	.word	0x00038830
        /*09ac*/ 	.short	0x010a
        /*09ae*/ 	.byte	0x3c
	.zero		1


	//   ....[28]....
        /*09b0*/ 	.word	0x00008540
        /*09b4*/ 	.word	0x000000ff
        /*09b8*/ 	.word	0x00038850
        /*09bc*/ 	.short	0x010a
        /*09be*/ 	.byte	0x04
	.zero		1


	//   ....[29]....
        /*09c0*/ 	.word	0x00008580
        /*09c4*/ 	.word	0x000000ff
        /*09c8*/ 	.word	0x00038850
        /*09cc*/ 	.short	0x010a
        /*09ce*/ 	.byte	0x04
	.zero		1


	//   ....[30]....
        /*09d0*/ 	.word	0x00008950
        /*09d4*/ 	.word	0x000000ff
        /*09d8*/ 	.word	0x00000000
        /*09dc*/ 	.short	0x0101
        /*09de*/ 	.byte	0x3c
	.zero		1


	//   ....[31]....
        /*09e0*/ 	.word	0x00009490
        /*09e4*/ 	.word	0x000000ff
        /*09e8*/ 	.word	0x00000000
        /*09ec*/ 	.short	0x0101
        /*09ee*/ 	.byte	0x04
	.zero		1


	//   ....[32]....
        /*09f0*/ 	.word	0x00009e10
        /*09f4*/ 	.word	0x000000ff
        /*09f8*/ 	.word	0x00038850
        /*09fc*/ 	.short	0x010a
        /*09fe*/ 	.byte	0x07
	.zero		1


	//   ....[33]....
        /*0a00*/ 	.word	0x00009e50
        /*0a04*/ 	.word	0x000000ff
        /*0a08*/ 	.word	0x00038850
        /*0a0c*/ 	.short	0x010a
        /*0a0e*/ 	.byte	0x07
	.zero		1


	//   ....[34]....
        /*0a10*/ 	.word	0x0000a350
        /*0a14*/ 	.word	0x000000ff
        /*0a18*/ 	.word	0x00000000
        /*0a1c*/ 	.short	0x0101
        /*0a1e*/ 	.byte	0x04
	.zero		1


	//   ....[35]....
        /*0a20*/ 	.word	0x0000c660
        /*0a24*/ 	.word	0x000000ff
        /*0a28*/ 	.word	0x00000000
        /*0a2c*/ 	.short	0x0101
        /*0a2e*/ 	.byte	0x0a
	.zero		1


	//   ....[36]....
        /*0a30*/ 	.word	0x0000f560
        /*0a34*/ 	.word	0x00000005
        /*0a38*/ 	.word	0x00038840
        /*0a3c*/ 	.short	0x010a
        /*0a3e*/ 	.byte	0x3f
	.zero		1


	//   ....[37]....
        /*0a40*/ 	.word	0x0000fb70
        /*0a44*/ 	.word	0x00000005
        /*0a48*/ 	.word	0x00038830
        /*0a4c*/ 	.short	0x0107
        /*0a4e*/ 	.byte	0x3f
	.zero		1


	//   ....[38]....
        /*0a50*/ 	.word	0x0000fc50
        /*0a54*/ 	.word	0x00000005
        /*0a58*/ 	.word	0x00038830
        /*0a5c*/ 	.short	0x0101
        /*0a5e*/ 	.byte	0x3f
	.zero		1


	//   ....[39]....
        /*0a60*/ 	.word	0x00010840
        /*0a64*/ 	.word	0x00000016
        /*0a68*/ 	.word	0x00038800
        /*0a6c*/ 	.short	0x0107
        /*0a6e*/ 	.byte	0x3f
	.zero		1


	//   ....[40]....
        /*0a70*/ 	.word	0x00010940
        /*0a74*/ 	.word	0x00000016
        /*0a78*/ 	.word	0x00038800
        /*0a7c*/ 	.short	0x0101
        /*0a7e*/ 	.byte	0x3f
	.zero		1


	//   ....[41]....
        /*0a80*/ 	.word	0x00010960
        /*0a84*/ 	.word	0x00000016
        /*0a88*/ 	.word	0x00038820
        /*0a8c*/ 	.short	0x010a
        /*0a8e*/ 	.byte	0x3f
	.zero		1


	//   ....[42]....
        /*0a90*/ 	.word	0x00010d60
        /*0a94*/ 	.word	0x00000006
        /*0a98*/ 	.word	0x00038840
        /*0a9c*/ 	.short	0x010a
        /*0a9e*/ 	.byte	0x3f
	.zero		1


	//   ....[43]....
        /*0aa0*/ 	.word	0x000112e0
        /*0aa4*/ 	.word	0x00000006
        /*0aa8*/ 	.word	0x00038830
        /*0aac*/ 	.short	0x0107
        /*0aae*/ 	.byte	0x3f
	.zero		1


	//   ....[44]....
        /*0ab0*/ 	.word	0x00011390
        /*0ab4*/ 	.word	0x00000006
        /*0ab8*/ 	.word	0x00038830
        /*0abc*/ 	.short	0x0101
        /*0abe*/ 	.byte	0x3f
	.zero		1


	//   ....[45]....
        /*0ac0*/ 	.word	0x000113f0
        /*0ac4*/ 	.word	0x00000006
        /*0ac8*/ 	.word	0x00038860
        /*0acc*/ 	.short	0x010a
        /*0ace*/ 	.byte	0x3f
	.zero		1


	//   ....[46]....
        /*0ad0*/ 	.word	0x000118e0
        /*0ad4*/ 	.word	0x00000006
        /*0ad8*/ 	.word	0x00038850
        /*0adc*/ 	.short	0x0107
        /*0ade*/ 	.byte	0x3f
	.zero		1


	//   ....[47]....
        /*0ae0*/ 	.word	0x00011aa0
        /*0ae4*/ 	.word	0x00000006
        /*0ae8*/ 	.word	0x00038850
        /*0aec*/ 	.short	0x0101
        /*0aee*/ 	.byte	0x3f
	.zero		1


	//   ....[48]....
        /*0af0*/ 	.word	0x00011ca0
        /*0af4*/ 	.word	0x00000004
        /*0af8*/ 	.word	0x00038860
        /*0afc*/ 	.short	0x010a
        /*0afe*/ 	.byte	0x3f
	.zero		1


	//   ....[49]....
        /*0b00*/ 	.word	0x000121d0
        /*0b04*/ 	.word	0x00000004
        /*0b08*/ 	.word	0x00038850
        /*0b0c*/ 	.short	0x0107
        /*0b0e*/ 	.byte	0x3f
	.zero		1


	//   ....[50]....
        /*0b10*/ 	.word	0x00012280
        /*0b14*/ 	.word	0x00000004
        /*0b18*/ 	.word	0x00038850
        /*0b1c*/ 	.short	0x0101
        /*0b1e*/ 	.byte	0x3f
	.zero		1


	//   ....[51]....
        /*0b20*/ 	.word	0x00012d80
        /*0b24*/ 	.word	0x00000004
        /*0b28*/ 	.word	0x00038820
        /*0b2c*/ 	.short	0x010a
        /*0b2e*/ 	.byte	0x3f
	.zero		1


	//   ....[52]....
        /*0b30*/ 	.word	0x00012f20
        /*0b34*/ 	.word	0x00000005
        /*0b38*/ 	.word	0x00038840
        /*0b3c*/ 	.short	0x010a
        /*0b3e*/ 	.byte	0x3f
	.zero		1


	//   ....[53]....
        /*0b40*/ 	.word	0x00012fc0
        /*0b44*/ 	.word	0x0000001b
        /*0b48*/ 	.word	0x00038840
        /*0b4c*/ 	.short	0x010a
        /*0b4e*/ 	.byte	0x3f
	.zero		1


	//   ....[54]....
        /*0b50*/ 	.word	0x00013000
        /*0b54*/ 	.word	0x00000005
        /*0b58*/ 	.word	0x00038860
        /*0b5c*/ 	.short	0x010a
        /*0b5e*/ 	.byte	0x3f
	.zero		1


	//   ....[55]....
        /*0b60*/ 	.word	0x00013040
        /*0b64*/ 	.word	0x0000001b
        /*0b68*/ 	.word	0x00038860
        /*0b6c*/ 	.short	0x010a
        /*0b6e*/ 	.byte	0x3f
	.zero		1


	//   ....[56]....
        /*0b70*/ 	.word	0x000130b0
        /*0b74*/ 	.word	0x00000003
        /*0b78*/ 	.word	0x00038800
        /*0b7c*/ 	.short	0x010a
        /*0b7e*/ 	.byte	0x3f
	.zero		1


	//   ....[57]....
        /*0b80*/ 	.word	0x00013100
        /*0b84*/ 	.word	0x00000000
        /*0b88*/ 	.word	0x00038830
        /*0b8c*/ 	.short	0x010a
        /*0b8e*/ 	.byte	0x3f
	.zero		1


	//   ....[58]....
        /*0b90*/ 	.word	0x00013160
        /*0b94*/ 	.word	0x00000004
        /*0b98*/ 	.word	0x00038830
        /*0b9c*/ 	.short	0x010a
        /*0b9e*/ 	.byte	0x3f
	.zero		1


	//   ....[59]....
        /*0ba0*/ 	.word	0x000131c0
        /*0ba4*/ 	.word	0x00000002
        /*0ba8*/ 	.word	0x00038850
        /*0bac*/ 	.short	0x010a
        /*0bae*/ 	.byte	0x3f
	.zero		1


	//   ....[60]....
        /*0bb0*/ 	.word	0x00013220
        /*0bb4*/ 	.word	0x00000007
        /*0bb8*/ 	.word	0x00038850
        /*0bbc*/ 	.short	0x010a
        /*0bbe*/ 	.byte	0x3f
	.zero		1


	//   ....[61]....
        /*0bc0*/ 	.word	0x00013330
        /*0bc4*/ 	.word	0x00000005
        /*0bc8*/ 	.word	0x00038840
        /*0bcc*/ 	.short	0x010a
        /*0bce*/ 	.byte	0x3f
	.zero		1


	//   ....[62]....
        /*0bd0*/ 	.word	0x00014570
        /*0bd4*/ 	.word	0x00000016
        /*0bd8*/ 	.word	0x00038820
        /*0bdc*/ 	.short	0x010a
        /*0bde*/ 	.byte	0x3f
	.zero		1


	//   ....[63]....
        /*0be0*/ 	.word	0x000145c0
        /*0be4*/ 	.word	0x00000006
        /*0be8*/ 	.word	0x00038840
        /*0bec*/ 	.short	0x010a
        /*0bee*/ 	.byte	0x3f
	.zero		1


	//   ....[64]....
        /*0bf0*/ 	.word	0x00014d20
        /*0bf4*/ 	.word	0x00000006
        /*0bf8*/ 	.word	0x00038860
        /*0bfc*/ 	.short	0x010a
        /*0bfe*/ 	.byte	0x3f
	.zero		1


	//   ....[65]....
        /*0c00*/ 	.word	0x000154d0
        /*0c04*/ 	.word	0x00000004
        /*0c08*/ 	.word	0x00038860
        /*0c0c*/ 	.short	0x010a
        /*0c0e*/ 	.byte	0x3f
	.zero		1


	//   ....[66]....
        /*0c10*/ 	.word	0x00016670
        /*0c14*/ 	.word	0x00000004
        /*0c18*/ 	.word	0x00038820
        /*0c1c*/ 	.short	0x010a
        /*0c1e*/ 	.byte	0x3f
	.zero		1


	//   ....[67]....
        /*0c20*/ 	.word	0x00016810
        /*0c24*/ 	.word	0x00000005
        /*0c28*/ 	.word	0x00038840
        /*0c2c*/ 	.short	0x010a
        /*0c2e*/ 	.byte	0x3f
	.zero		1


	//   ....[68]....
        /*0c30*/ 	.word	0x00016860
        /*0c34*/ 	.word	0x0000001b
        /*0c38*/ 	.word	0x00038840
        /*0c3c*/ 	.short	0x010a
        /*0c3e*/ 	.byte	0x3f
	.zero		1


	//   ....[69]....
        /*0c40*/ 	.word	0x000168b0
        /*0c44*/ 	.word	0x00000005
        /*0c48*/ 	.word	0x00038860
        /*0c4c*/ 	.short	0x010a
        /*0c4e*/ 	.byte	0x3f
	.zero		1


	//----- nvinfo : EIATTR_NUM_MBARRIERS
	.align		4
.L_359:
        /*0c50*/ 	.byte	0x03, 0x38
        /*0c52*/ 	.short	0x0016


	//----- nvinfo : EIATTR_EXIT_INSTR_OFFSETS
	.align		4
        /*0c54*/ 	.byte	0x04, 0x1c
        /*0c56*/ 	.short	(.L_361 - .L_360)


	//   ....[0]....
.L_360:
        /*0c58*/ 	.word	0x00000990


	//   ....[1]....
        /*0c5c*/ 	.word	0x0000db20


	//   ....[2]....
        /*0c60*/ 	.word	0x00013090


	//----- nvinfo : EIATTR_MAX_THREADS
	.align		4
.L_361:
        /*0c64*/ 	.byte	0x04, 0x05
        /*0c66*/ 	.short	(.L_363 - .L_362)
.L_362:
        /*0c68*/ 	.word	0x00000180
        /*0c6c*/ 	.word	0x00000001
        /*0c70*/ 	.word	0x00000001


	//----- nvinfo : EIATTR_CRS_STACK_SIZE
	.align		4
.L_363:
        /*0c74*/ 	.byte	0x04, 0x1e
        /*0c76*/ 	.short	(.L_365 - .L_364)
.L_364:
        /*0c78*/ 	.word	0x00000000


	//----- nvinfo : EIATTR_CBANK_PARAM_SIZE
	.align		4
.L_365:
        /*0c7c*/ 	.byte	0x03, 0x19
        /*0c7e*/ 	.short	0x0af0


	//----- nvinfo : EIATTR_PARAM_CBANK
	.align		4
        /*0c80*/ 	.byte	0x04, 0x0a
        /*0c82*/ 	.short	(.L_367 - .L_366)
	.align		4
.L_366:
        /*0c84*/ 	.word	index@(.nv.constant0._ZN7cutlass13device_kernelIN5flash11enable_sm90INS1_16FlashAttnFwdSm90INS1_25CollectiveMainloopFwdSm90ILi2EN4cute5tupleIJNS5_1CILi1EEES8_S8_EEENS6_IJNS7_ILi128EEENS7_ILi80EEENS7_ILi256EEEEEELi256ENS_10bfloat16_tEfNS_4arch4Sm90ELb0ELb0ELb0ELb1ELb1ELb0ELb0ELb1ELb1ELb1ELb0ELb0EEENS1_21CollectiveEpilogueFwdINS6_IJSA_SC_SB_EEES9_SE_SG_Li256ELb1ELb1ELb0ELb0EEENS1_36VarlenDynamicPersistentTileSchedulerILi128ELi80ELi256ELi128ELb0ELb1ELb1ELb0ELb1ELb1EEEEEEEEEvNT_6ParamsE)
        /*0c88*/ 	.short	0x0210
        /*0c8a*/ 	.short	0x0af0


	//----- nvinfo : EIATTR_SW_WAR
	.align		4
.L_367:
        /*0c8c*/ 	.byte	0x04, 0x36
        /*0c8e*/ 	.short	(.L_369 - .L_368)
.L_368:
        /*0c90*/ 	.word	0x00000008
.L_369:


//--------------------- .nv.info._ZN7cutlass13device_kernelIN5flash11enable_sm90INS1_16FlashAttnFwdSm90INS1_25CollectiveMainloopFwdSm90ILi2EN4cute5tupleIJNS5_1CILi1EEES8_S8_EEENS6_IJNS7_ILi128EEENS7_ILi80EEENS7_ILi256EEEEEELi256ENS_10bfloat16_tEfNS_4arch4Sm90ELb0ELb0ELb0ELb1ELb1ELb1ELb0ELb1ELb1ELb1ELb0ELb0EEENS1_21CollectiveEpilogueFwdINS6_IJSA_SC_SB_EEES9_SE_SG_Li256ELb1ELb1ELb0ELb0EEENS1_36VarlenDynamicPersistentTileSchedulerILi128ELi80ELi256ELi128ELb0ELb1ELb1ELb0ELb1ELb1EEEEEEEEEvNT_6ParamsE --------------------------
	.section	.nv.info._ZN7cutlass13device_kernelIN5flash11enable_sm90INS1_16FlashAttnFwdSm90INS1_25CollectiveMainloopFwdSm90ILi2EN4cute5tupleIJNS5_1CILi1EEES8_S8_EEENS6_IJNS7_ILi128EEENS7_ILi80EEENS7_ILi256EEEEEELi256ENS_10bfloat16_tEfNS_4arch4Sm90ELb0ELb0ELb0ELb1ELb1ELb1ELb0ELb1ELb1ELb1ELb0ELb0EEENS1_21CollectiveEpilogueFwdINS6_IJSA_SC_SB_EEES9_SE_SG_Li256ELb1ELb1ELb0ELb0EEENS1_36VarlenDynamicPersistentTileSchedulerILi128ELi80ELi256ELi128ELb0ELb1ELb1ELb0ELb1ELb1EEEEEEEEEvNT_6ParamsE,"",@"SHT_CUDA_INFO"
	.sectionflags	@""
	.align	4


	//----- nvinfo : EIATTR_CUDA_API_VERSION
	.align		4
        /*0000*/ 	.byte	0x04, 0x37
        /*0002*/ 	.short	(.L_371 - .L_370)
.L_370:
        /*0004*/ 	.word	0x00000082


	//----- nvinfo : EIATTR_KPARAM_INFO
	.align		4
.L_371:
        /*0008*/ 	.byte	0x04, 0x17
        /*000a*/ 	.short	(.L_373 - .L_372)
.L_372:
        /*000c*/ 	.word	0x00000000
        /*0010*/ 	.short	0x0000
        /*0012*/ 	.short	0x0070
        /*0014*/ 	.byte	0x00, 0xf0, 0x01, 0x2a


	//----- nvinfo : EIATTR_SPARSE_MMA_MASK
	.align		4
.L_373:
        /*0018*/ 	.byte	0x03, 0x50
        /*001a*/ 	.short	0x0000


	//----- nvinfo : EIATTR_MAXREG_COUNT
	.align		4
        /*001c*/ 	.byte	0x03, 0x1b
        /*001e*/ 	.short	0x00a8


	//----- nvinfo : EIATTR_NUM_BARRIERS
	.align		4
        /*0020*/ 	.byte	0x02, 0x4c
        /*0022*/ 	.byte	0x10
	.zero		1


	//----- nvinfo : EIATTR_EXTERNS
	.align		4
        /*0024*/ 	.byte	0x04, 0x0f
        /*0026*/ 	.short	(.L_375 - .L_374)


	//   ....[0]....
	.align		4
.L_374:
        /*0028*/ 	.word	index@(__assertfail)


	//----- nvinfo : EIATTR_ANNOTATIONS
	.align		4
.L_375:
        /*002c*/ 	.byte	0x04, 0x55
        /*002e*/ 	.short	(.L_377 - .L_376)


	//   ....[0]....
.L_376:
        /* <DEDUP_REMOVED lines=54> */


	//----- nvinfo : EIATTR_MERCURY_ISA_VERSION
	.align		4
.L_377:
        /*0380*/ 	.byte	0x03, 0x5f
        /*0382*/ 	.short	0x0101


	//----- nvinfo : EIATTR_UNUSED_LOAD_BYTE_OFFSET
	.align		4
        /*0384*/ 	.byte	0x04, 0x44
        /*0386*/ 	.short	(.L_379 - .L_378)


	//   ....[0]....
.L_378:
        /*0388*/ 	.word	0x00000a30
        /*038c*/ 	.word	0x0000fff0


	//   ....[1]....
        /*0390*/ 	.word	0x0001d660
        /*0394*/ 	.word	0x0000fff0


	//----- nvinfo : EIATTR_INT_WARP_WIDE_INSTR_OFFSETS
	.align		4
.L_379:
        /*0398*/ 	.byte	0x04, 0x31
        /*039a*/ 	.short	(.L_381 - .L_380)


	//   ....[0]....
.L_380:
        /*039c*/ 	.word	0x00000130


	//   ....[1]....
        /*03a0*/ 	.word	0x00000170


	//   ....[2]....
        /*03a4*/ 	.word	0x000001e0


	//   ....[3]....
        /*03a8*/ 	.word	0x00023030


	//   ....[4]....
        /*03ac*/ 	.word	0x000230d0


	//   ....[5]....
        /*03b0*/ 	.word	0x000261a0


	//   ....[6]....
        /*03b4*/ 	.word	0x00026240


	//----- nvinfo : EIATTR_COOP_GROUP_MASK_REGIDS
	.align		4
.L_381:
        /*03b8*/ 	.byte	0x04, 0x29
        /*03ba*/ 	.short	(.L_383 - .L_382)


	//   ....[0]....
.L_382:
        /*03bc*/ 	.word	0xffffffff


	//   ....[1]....
        /*03c0*/ 	.word	0xffffffff


	//   ....[2]....
        /*03c4*/ 	.word	0xffffffff


	//   ....[3]....
        /*03c8*/ 	.word	0xffffffff


	//   ....[4]....
        /*03cc*/ 	.word	0xffffffff


	//   ....[5]....
        /*03d0*/ 	.word	0xffffffff


	//   ....[6]....
        /*03d4*/ 	.word	0xffffffff


	//   ....[7]....
        /*03d8*/ 	.word	0xffffffff


	//   ....[8]....
        /*03dc*/ 	.word	0xffffffff


	//   ....[9]....
        /*03e0*/ 	.word	0xffffffff


	//   ....[10]....
        /*03e4*/ 	.word	0xffffffff


	//   ....[11]....
        /*03e8*/ 	.word	0xffffffff


	//   ....[12]....
        /*03ec*/ 	.word	0xffffffff


	//   ....[13]....
        /*03f0*/ 	.word	0xffffffff


	//   ....[14]....
        /*03f4*/ 	.word	0xffffffff


	//   ....[15]....
        /*03f8*/ 	.word	0xffffffff


	//   ....[16]....
        /*03fc*/ 	.word	0xffffffff


	//   ....[17]....
        /*0400*/ 	.word	0xffffffff


	//   ....[18]....
        /*0404*/ 	.word	0xffffffff


	//   ....[19]....
        /*0408*/ 	.word	0xffffffff


	//   ....[20]....
        /*040c*/ 	.word	0xffffffff


	//   ....[21]....
        /*0410*/ 	.word	0xffffffff


	//   ....[22]....
        /*0414*/ 	.word	0xffffffff


	//   ....[23]....
        /*0418*/ 	.word	0xffffffff


	//   ....[24]....
        /*041c*/ 	.word	0xffffffff


	//   ....[25]....
        /*0420*/ 	.word	0xffffffff


	//   ....[26]....
        /*0424*/ 	.word	0xffffffff


	//   ....[27]....
        /*0428*/ 	.word	0xffffffff


	//   ....[28]....
        /*042c*/ 	.word	0xffffffff


	//   ....[29]....
        /*0430*/ 	.word	0xffffffff


	//   ....[30]....
        /*0434*/ 	.word	0xffffffff


	//   ....[31]....
        /*0438*/ 	.word	0xffffffff


	//   ....[32]....
        /*043c*/ 	.word	0xffffffff


	//   ....[33]....
        /*0440*/ 	.word	0xffffffff


	//   ....[34]....
        /*0444*/ 	.word	0xffffffff


	//   ....[35]....
        /*0448*/ 	.word	0xffffffff


	//   ....[36]....
        /*044c*/ 	.word	0xffffffff


	//   ....[37]....
        /*0450*/ 	.word	0xffffffff


	//   ....[38]....
        /*0454*/ 	.word	0xffffffff


	//   ....[39]....
        /*0458*/ 	.word	0xffffffff


	//   ....[40]....
        /*045c*/ 	.word	0xffffffff


	//   ....[41]....
        /*0460*/ 	.word	0xffffffff


	//   ....[42]....
        /*0464*/ 	.word	0xffffffff


	//   ....[43]....
        /*0468*/ 	.word	0xffffffff


	//   ....[44]....
        /*046c*/ 	.word	0xffffffff


	//   ....[45]....
        /*0470*/ 	.word	0xffffffff


	//   ....[46]....
        /*0474*/ 	.word	0xffffffff


	//   ....[47]....
        /*0478*/ 	.word	0xffffffff


	//   ....[48]....
        /*047c*/ 	.word	0xffffffff


	//   ....[49]....
        /*0480*/ 	.word	0xffffffff


	//   ....[50]....
        /*0484*/ 	.word	0xffffffff


	//   ....[51]....
        /*0488*/ 	.word	0xffffffff


	//   ....[52]....
        /*048c*/ 	.word	0xffffffff


	//   ....[53]....
        /*0490*/ 	.word	0xffffffff


	//   ....[54]....
        /*0494*/ 	.word	0xffffffff


	//   ....[55]....
        /*0498*/ 	.word	0xffffffff


	//   ....[56]....
        /*049c*/ 	.word	0xffffffff


	//   ....[57]....
        /*04a0*/ 	.word	0xffffffff


	//   ....[58]....
        /*04a4*/ 	.word	0xffffffff


	//   ....[59]....
        /*04a8*/ 	.word	0xffffffff


	//   ....[60]....
        /*04ac*/ 	.word	0xffffffff


	//   ....[61]....
        /*04b0*/ 	.word	0xffffffff


	//   ....[62]....
        /*04b4*/ 	.word	0xffffffff


	//   ....[63]....
        /*04b8*/ 	.word	0xffffffff


	//   ....[64]....
        /*04bc*/ 	.word	0xffffffff


	//   ....[65]....
        /*04c0*/ 	.word	0xffffffff


	//   ....[66]....
        /*04c4*/ 	.word	0xffffffff


	//   ....[67]....
        /*04c8*/ 	.word	0xffffffff


	//   ....[68]....
        /*04cc*/ 	.word	0xffffffff


	//   ....[69]....
        /*04d0*/ 	.word	0xffffffff


	//   ....[70]....
        /*04d4*/ 	.word	0xffffffff


	//   ....[71]....
        /*04d8*/ 	.word	0xffffffff


	//   ....[72]....
        /*04dc*/ 	.word	0xffffffff


	//   ....[73]....
        /*04e0*/ 	.word	0xffffffff


	//   ....[74]....
        /*04e4*/ 	.word	0xffffffff


	//   ....[75]....
        /*04e8*/ 	.word	0xffffffff


	//   ....[76]....
        /*04ec*/ 	.word	0xffffffff


	//   ....[77]....
        /*04f0*/ 	.word	0xffffffff


	//   ....[78]....
        /*04f4*/ 	.word	0xffffffff


	//   ....[79]....
        /*04f8*/ 	.word	0xffffffff


	//   ....[80]....
        /*04fc*/ 	.word	0xffffffff


	//   ....[81]....
        /*0500*/ 	.word	0xffffffff


	//   ....[82]....
        /*0504*/ 	.word	0xffffffff


	//   ....[83]....
        /*0508*/ 	.word	0xffffffff


	//   ....[84]....
        /*050c*/ 	.word	0xffffffff


	//   ....[85]....
        /*0510*/ 	.word	0xffffffff


	//   ....[86]....
        /*0514*/ 	.word	0xffffffff


	//   ....[87]....
        /*0518*/ 	.word	0xffffffff


	//   ....[88]....
        /*051c*/ 	.word	0xffffffff


	//   ....[89]....
        /*0520*/ 	.word	0xffffffff


	//   ....[90]....
        /*0524*/ 	.word	0xffffffff


	//   ....[91]....
        /*0528*/ 	.word	0xffffffff


	//   ....[92]....
        /*052c*/ 	.word	0xffffffff


	//   ....[93]....
        /*0530*/ 	.word	0xffffffff


	//   ....[94]....
        /*0534*/ 	.word	0xffffffff


	//   ....[95]....
        /*0538*/ 	.word	0xffffffff


	//   ....[96]....
        /*053c*/ 	.word	0xffffffff


	//   ....[97]....
        /*0540*/ 	.word	0xffffffff


	//   ....[98]....
        /*0544*/ 	.word	0xffffffff


	//   ....[99]....
        /*0548*/ 	.word	0xffffffff


	//   ....[100]....
        /*054c*/ 	.word	0xffffffff


	//   ....[101]....
        /*0550*/ 	.word	0xffffffff


	//   ....[102]....
        /*0554*/ 	.word	0xffffffff


	//   ....[103]....
        /*0558*/ 	.word	0xffffffff


	//   ....[104]....
        /*055c*/ 	.word	0xffffffff


	//   ....[105]....
        /*0560*/ 	.word	0xffffffff


	//   ....[106]....
        /*0564*/ 	.word	0xffffffff


	//   ....[107]....
        /*0568*/ 	.word	0xffffffff


	//   ....[108]....
        /*056c*/ 	.word	0xffffffff


	//   ....[109]....
        /*0570*/ 	.word	0xffffffff


	//   ....[110]....
        /*0574*/ 	.word	0xffffffff


	//   ....[111]....
        /*0578*/ 	.word	0xffffffff


	//   ....[112]....
        /*057c*/ 	.word	0xffffffff


	//   ....[113]....
        /*0580*/ 	.word	0xffffffff


	//   ....[114]....
        /*0584*/ 	.word	0xffffffff


	//   ....[115]....
        /*0588*/ 	.word	0xffffffff


	//   ....[116]....
        /*058c*/ 	.word	0xffffffff


	//   ....[117]....
        /*0590*/ 	.word	0xffffffff


	//   ....[118]....
        /*0594*/ 	.word	0xffffffff


	//   ....[119]....
        /*0598*/ 	.word	0xffffffff


	//   ....[120]....
        /*059c*/ 	.word	0xffffffff


	//   ....[121]....
        /*05a0*/ 	.word	0xffffffff


	//   ....[122]....
        /*05a4*/ 	.word	0xffffffff


	//   ....[123]....
        /*05a8*/ 	.word	0xffffffff


	//   ....[124]....
        /*05ac*/ 	.word	0xffffffff


	//   ....[125]....
        /*05b0*/ 	.word	0xffffffff


	//   ....[126]....
        /*05b4*/ 	.word	0xffffffff


	//   ....[127]....
        /*05b8*/ 	.word	0xffffffff


	//   ....[128]....
        /*05bc*/ 	.word	0xffffffff


	//   ....[129]....
        /*05c0*/ 	.word	0xffffffff


	//   ....[130]....
        /*05c4*/ 	.word	0xffffffff


	//   ....[131]....
        /*05c8*/ 	.word	0xffffffff


	//   ....[132]....
        /*05cc*/ 	.word	0xffffffff


	//   ....[133]....
        /*05d0*/ 	.word	0xffffffff


	//   ....[134]....
        /*05d4*/ 	.word	0xffffffff


	//   ....[135]....
        /*05d8*/ 	.word	0xffffffff


	//   ....[136]....
        /*05dc*/ 	.word	0xffffffff


	//   ....[137]....
        /*05e0*/ 	.word	0xffffffff


	//   ....[138]....
        /*05e4*/ 	.word	0xffffffff


	//   ....[139]....
        /*05e8*/ 	.word	0xffffffff


	//   ....[140]....
        /*05ec*/ 	.word	0xffffffff


	//   ....[141]....
        /*05f0*/ 	.word	0xffffffff


	//   ....[142]....
        /*05f4*/ 	.word	0xffffffff


	//   ....[143]....
        /*05f8*/ 	.word	0xffffffff


	//   ....[144]....
        /*05fc*/ 	.word	0xffffffff


	//   ....[145]....
        /*0600*/ 	.word	0xffffffff


	//   ....[146]....
        /*0604*/ 	.word	0xffffffff


	//   ....[147]....
        /*0608*/ 	.word	0xffffffff


	//   ....[148]....
        /*060c*/ 	.word	0xffffffff


	//   ....[149]....
        /*0610*/ 	.word	0xffffffff


	//   ....[150]....
        /*0614*/ 	.word	0xffffffff


	//   ....[151]....
        /*0618*/ 	.word	0xffffffff


	//   ....[152]....
        /*061c*/ 	.word	0xffffffff


	//   ....[153]....
        /*0620*/ 	.word	0xffffffff


	//   ....[154]....
        /*0624*/ 	.word	0xffffffff


	//   ....[155]....
        /*0628*/ 	.word	0xffffffff


	//   ....[156]....
        /*062c*/ 	.word	0xffffffff


	//   ....[157]....
        /*0630*/ 	.word	0xffffffff


	//   ....[158]....
        /*0634*/ 	.word	0xffffffff


	//   ....[159]....
        /*0638*/ 	.word	0xffffffff


	//   ....[160]....
        /*063c*/ 	.word	0xffffffff


	//   ....[161]....
        /*0640*/ 	.word	0xffffffff


	//   ....[162]....
        /*0644*/ 	.word	0xffffffff


	//   ....[163]....
        /*0648*/ 	.word	0x0500000f


	//   ....[164]....
        /*064c*/ 	.word	0x0500000f


	//   ....[165]....
        /*0650*/ 	.word	0x0500000f


	//   ....[166]....
        /*0654*/ 	.word	0x0500000f


	//   ....[167]....
        /*0658*/ 	.word	0x0500000f


	//   ....[168]....
        /*065c*/ 	.word	0x0500000f


	//   ....[169]....
        /*0660*/ 	.word	0x0500000f


	//   ....[170]....
        /*0664*/ 	.word	0x0500000f


	//   ....[171]....
        /*0668*/ 	.word	0x0500000f


	//   ....[172]....
        /*066c*/ 	.word	0x0500000f


	//   ....[173]....
        /*0670*/ 	.word	0x0500000f


	//   ....[174]....
        /*0674*/ 	.word	0x0500000f


	//   ....[175]....
        /*0678*/ 	.word	0x0500000f


	//   ....[176]....
        /*067c*/ 	.word	0x0500000f


	//   ....[177]....
        /*0680*/ 	.word	0x0500000f


	//   ....[178]....
        /*0684*/ 	.word	0x0500000f


	//   ....[179]....
        /*0688*/ 	.word	0x0500000f


	//   ....[180]....
        /*068c*/ 	.word	0x0500000f


	//   ....[181]....
        /*0690*/ 	.word	0x0500000f


	//   ....[182]....
        /*0694*/ 	.word	0x0500000f


	//   ....[183]....
        /*0698*/ 	.word	0x0500000f


	//   ....[184]....
        /*069c*/ 	.word	0x0500000f


	//   ....[185]....
        /*06a0*/ 	.word	0x0500000f


	//   ....[186]....
        /*06a4*/ 	.word	0x0500000f


	//   ....[187]....
        /*06a8*/ 	.word	0x0500000f


	//   ....[188]....
        /*06ac*/ 	.word	0x0500000f


	//   ....[189]....
        /*06b0*/ 	.word	0x0500000f


	//   ....[190]....
        /*06b4*/ 	.word	0x0500000f


	//   ....[191]....
        /*06b8*/ 	.word	0x0500000f


	//   ....[192]....
        /*06bc*/ 	.word	0x0500000f


	//   ....[193]....
        /*06c0*/ 	.word	0x0500000f


	//   ....[194]....
        /*06c4*/ 	.word	0x0500000f


	//   ....[195]....
        /*06c8*/ 	.word	0x0500000f


	//   ....[196]....
        /*06cc*/ 	.word	0x0500000f


	//   ....[197]....
        /*06d0*/ 	.word	0x0500000f


	//   ....[198]....
        /*06d4*/ 	.word	0x0500000f


	//   ....[199]....
        /*06d8*/ 	.word	0x0500000f


	//   ....[200]....
        /*06dc*/ 	.word	0x0500000f


	//   ....[201]....
        /*06e0*/ 	.word	0x0500000f


	//   ....[202]....
        /*06e4*/ 	.word	0x0500000f


	//   ....[203]....
        /*06e8*/ 	.word	0x0500000f


	//   ....[204]....
        /*06ec*/ 	.word	0x0500000f


	//   ....[205]....
        /*06f0*/ 	.word	0x0500000f


	//   ....[206]....
        /*06f4*/ 	.word	0x0500000f


	//   ....[207]....
        /*06f8*/ 	.word	0x0500000f


	//   ....[208]....
        /*06fc*/ 	.word	0x0500000f


	//   ....[209]....
        /*0700*/ 	.word	0x0500000f


	//   ....[210]....
        /*0704*/ 	.word	0x0500000f


	//   ....[211]....
        /*0708*/ 	.word	0x0500000f


	//   ....[212]....
        /*070c*/ 	.word	0x0500000f


	//   ....[213]....
        /*0710*/ 	.word	0x0500000f


	//   ....[214]....
        /*0714*/ 	.word	0x0500000f


	//   ....[215]....
        /*0718*/ 	.word	0x0500000f


	//   ....[216]....
        /*071c*/ 	.word	0x0500000f


	//   ....[217]....
        /*0720*/ 	.word	0x0500000f


	//   ....[218]....
        /*0724*/ 	.word	0x0500000f


	//   ....[219]....
        /*0728*/ 	.word	0x0500000f


	//   ....[220]....
        /*072c*/ 	.word	0x0500000f


	//   ....[221]....
        /*0730*/ 	.word	0x0500000f


	//   ....[222]....
        /*0734*/ 	.word	0x0500000f


	//   ....[223]....
        /*0738*/ 	.word	0x0500000f


	//   ....[224]....
        /*073c*/ 	.word	0x0500000f


	//   ....[225]....
        /*0740*/ 	.word	0x0500000f


	//   ....[226]....
        /*0744*/ 	.word	0x0500000f


	//   ....[227]....
        /*0748*/ 	.word	0x0500000f


	//   ....[228]....
        /*074c*/ 	.word	0x0500000f


	//   ....[229]....
        /*0750*/ 	.word	0x0500000f


	//   ....[230]....
        /*0754*/ 	.word	0x0500000f


	//   ....[231]....
        /*0758*/ 	.word	0x0500000f


	//   ....[232]....
        /*075c*/ 	.word	0x0500000f


	//   ....[233]....
        /*0760*/ 	.word	0x0500000f


	//   ....[234]....
        /*0764*/ 	.word	0x0500000f


	//   ....[235]....
        /*0768*/ 	.word	0x0500000f


	//   ....[236]....
        /*076c*/ 	.word	0x0500000f


	//   ....[237]....
        /*0770*/ 	.word	0x0500000f


	//   ....[238]....
        /*0774*/ 	.word	0x0500000f


	//   ....[239]....
        /*0778*/ 	.word	0x0500000f


	//   ....[240]....
        /*077c*/ 	.word	0x0500000f


	//   ....[241]....
        /*0780*/ 	.word	0x0500000f


	//   ....[242]....
        /*0784*/ 	.word	0x0500000f


	//   ....[243]....
        /*0788*/ 	.word	0x0500000f


	//   ....[244]....
        /*078c*/ 	.word	0x0500000f


	//   ....[245]....
        /*0790*/ 	.word	0x0500000f


	//   ....[246]....
        /*0794*/ 	.word	0x0500000f


	//   ....[247]....
        /*0798*/ 	.word	0x0500000f


	//   ....[248]....
        /*079c*/ 	.word	0x0500000f


	//   ....[249]....
        /*07a0*/ 	.word	0x0500000f


	//   ....[250]....
        /*07a4*/ 	.word	0x0500000f


	//   ....[251]....
        /*07a8*/ 	.word	0x0500000f


	//   ....[252]....
        /*07ac*/ 	.word	0x0500000f


	//   ....[253]....
        /*07b0*/ 	.word	0x0500000f


	//   ....[254]....
        /*07b4*/ 	.word	0x0500000f


	//   ....[255]....
        /*07b8*/ 	.word	0x0500000f


	//   ....[0]....
        /*07bc*/ 	.word	0x0500000f


	//   ....[1]....
        /*07c0*/ 	.word	0x0500000f


	//   ....[2]....
        /*07c4*/ 	.word	0x0500000f


	//   ....[3]....
        /*07c8*/ 	.word	0x0500000f


	//   ....[4]....
        /*07cc*/ 	.word	0x0500000f


	//   ....[5]....
        /*07d0*/ 	.word	0x0500000f


	//   ....[6]....
        /*07d4*/ 	.word	0x0500000f


	//   ....[7]....
        /*07d8*/ 	.word	0x0500000f


	//   ....[8]....
        /*07dc*/ 	.word	0x0500000f


	//----- nvinfo : EIATTR_COOP_GROUP_INSTR_OFFSETS
	.align		4
.L_383:
        /*07e0*/ 	.byte	0x04, 0x28
        /*07e2*/ 	.short	(.L_385 - .L_384)


	//   ....[0]....
.L_384:
        /*07e4*/ 	.word	0x00000060


	//   ....[1]....
        /*07e8*/ 	.word	0x00000140


	//   ....[2]....
        /*07ec*/ 	.word	0x00000190


	//   ....[3]....
        /*07f0*/ 	.word	0x000003c0


	//   ....[4]....
        /*07f4*/ 	.word	0x00000520


	//   ....[5]....
        /*07f8*/ 	.word	0x00000640


	//   ....[6]....
        /*07fc*/ 	.word	0x000007a0


	//   ....[7]....
        /*0800*/ 	.word	0x00003420


	//   ....[8]....
        /*0804*/ 	.word	0x00003430


	//   ....[9]....
        /*0808*/ 	.word	0x00004310


	//   ....[10]....
        /*080c*/ 	.word	0x00004320


	//   ....[11]....
        /*0810*/ 	.word	0x00005210


	//   ....[12]....
        /*0814*/ 	.word	0x00005220


	//   ....[13]....
        /*0818*/ 	.word	0x00006eb0


	//   ....[14]....
        /*081c*/ 	.word	0x00006ec0


	//   ....[15]....
        /*0820*/ 	.word	0x00007ef0


	//   ....[16]....
        /*0824*/ 	.word	0x00007f00


	//   ....[17]....
        /*0828*/ 	.word	0x00008fe0


	//   ....[18]....
        /*082c*/ 	.word	0x00008ff0


	//   ....[19]....
        /*0830*/ 	.word	0x0000a300


	//   ....[20]....
        /*0834*/ 	.word	0x0000a310


	//   ....[21]....
        /*0838*/ 	.word	0x0000a4d0


	//   ....[22]....
        /*083c*/ 	.word	0x0000a4e0


	//   ....[23]....
        /*0840*/ 	.word	0x0000a6b0


	//   ....[24]....
        /*0844*/ 	.word	0x0000a6c0


	//   ....[25]....
        /*0848*/ 	.word	0x0000ab30


	//   ....[26]....
        /*084c*/ 	.word	0x0000ab40


	//   ....[27]....
        /*0850*/ 	.word	0x0000acc0


	//   ....[28]....
        /*0854*/ 	.word	0x0000ace0


	//   ....[29]....
        /*0858*/ 	.word	0x0000ae70


	//   ....[30]....
        /*085c*/ 	.word	0x0000ae90


	//   ....[31]....
        /*0860*/ 	.word	0x0000b670


	//   ....[32]....
        /*0864*/ 	.word	0x0000bc90


	//   ....[33]....
        /*0868*/ 	.word	0x0000bca0


	//   ....[34]....
        /*086c*/ 	.word	0x0000bcb0


	//   ....[35]....
        /*0870*/ 	.word	0x0000bcc0


	//   ....[36]....
        /*0874*/ 	.word	0x0000ef20


	//   ....[37]....
        /*0878*/ 	.word	0x0000ef30


	//   ....[38]....
        /*087c*/ 	.word	0x0000ef40


	//   ....[39]....
        /*0880*/ 	.word	0x0000ef50


	//   ....[40]....
        /*0884*/ 	.word	0x000164c0


	//   ....[41]....
        /*0888*/ 	.word	0x00016510


	//   ....[42]....
        /*088c*/ 	.word	0x00016930


	//   ....[43]....
        /*0890*/ 	.word	0x000169d0


	//   ....[44]....
        /*0894*/ 	.word	0x0001b520


	//   ....[45]....
        /*0898*/ 	.word	0x0001b530


	//   ....[46]....
        /*089c*/ 	.word	0x0001b560


	//   ....[47]....
        /*08a0*/ 	.word	0x0001b570


	//   ....[48]....
        /*08a4*/ 	.word	0x0001c950


	//   ....[49]....
        /*08a8*/ 	.word	0x0001ca00


	//   ....[50]....
        /*08ac*/ 	.word	0x0001cbd0


	//   ....[51]....
        /*08b0*/ 	.word	0x0001cbf0


	//   ....[52]....
        /*08b4*/ 	.word	0x0001e930


	//   ....[53]....
        /*08b8*/ 	.word	0x0001e970


	//   ....[54]....
        /*08bc*/ 	.word	0x0001e9b0


	//   ....[55]....
        /*08c0*/ 	.word	0x0001e9e0


	//   ....[56]....
        /*08c4*/ 	.word	0x0001f1e0


	//   ....[57]....
        /*08c8*/ 	.word	0x0001f200


	//   ....[58]....
        /*08cc*/ 	.word	0x0001f350


	//   ....[59]....
        /*08d0*/ 	.word	0x0001f370


	//   ....[60]....
        /*08d4*/ 	.word	0x0001f4c0


	//   ....[61]....
        /*08d8*/ 	.word	0x0001f4e0


	//   ....[62]....
        /*08dc*/ 	.word	0x0001f640


	//   ....[63]....
        /*08e0*/ 	.word	0x0001f660


	//   ....[64]....
        /*08e4*/ 	.word	0x0001ffc0


	//   ....[65]....
        /*08e8*/ 	.word	0x0001ffe0


	//   ....[66]....
        /*08ec*/ 	.word	0x00020130


	//   ....[67]....
        /*08f0*/ 	.word	0x00020150


	//   ....[68]....
        /*08f4*/ 	.word	0x000202a0


	//   ....[69]....
        /*08f8*/ 	.word	0x000202c0


	//   ....[70]....
        /*08fc*/ 	.word	0x00020420


	//   ....[71]....
        /*0900*/ 	.word	0x00020440


	//   ....[72]....
        /*0904*/ 	.word	0x00020620


	//   ....[73]....
        /*0908*/ 	.word	0x000207e0


	//   ....[74]....
        /*090c*/ 	.word	0x00020810


	//   ....[75]....
        /*0910*/ 	.word	0x00020840


	//   ....[76]....
        /*0914*/ 	.word	0x00020870


	//   ....[77]....
        /*0918*/ 	.word	0x000208a0


	//   ....[78]....
        /*091c*/ 	.word	0x000208d0


	//   ....[79]....
        /*0920*/ 	.word	0x00020a50


	//   ....[80]....
        /*0924*/ 	.word	0x00020a80


	//   ....[81]....
        /*0928*/ 	.word	0x00020ab0


	//   ....[82]....
        /*092c*/ 	.word	0x00020ae0


	//   ....[83]....
        /*0930*/ 	.word	0x00020b10


	//   ....[84]....
        /*0934*/ 	.word	0x00020b40


	//   ....[85]....
        /*0938*/ 	.word	0x00020bd0


	//   ....[86]....
        /*093c*/ 	.word	0x00020c00


	//   ....[87]....
        /*0940*/ 	.word	0x00020c80


	//   ....[88]....
        /*0944*/ 	.word	0x000217f0


	//   ....[89]....
        /*0948*/ 	.word	0x00023c50


	//   ....[90]....
        /*094c*/ 	.word	0x00023c90


	//   ....[91]....
        /*0950*/ 	.word	0x00023cd0


	//   ....[92]....
        /*0954*/ 	.word	0x00023d90


	//   ....[93]....
        /*0958*/ 	.word	0x00023dc0


	//   ....[94]....
        /*095c*/ 	.word	0x00023e20


	//   ....[95]....
        /*0960*/ 	.word	0x00023e60


	//   ....[96]....
        /*0964*/ 	.word	0x00023ec0


	//   ....[97]....
        /*0968*/ 	.word	0x00023ee0


	//   ....[98]....
        /*096c*/ 	.word	0x00023f10


	//   ....[99]....
        /*0970*/ 	.word	0x00024770


	//   ....[100]....
        /*0974*/ 	.word	0x000247b0


	//   ....[101]....
        /*0978*/ 	.word	0x000247d0


	//   ....[102]....
        /*097c*/ 	.word	0x00024870


	//   ....[103]....
        /*0980*/ 	.word	0x00024880


	//   ....[104]....
        /*0984*/ 	.word	0x00024930


	//   ....[105]....
        /*0988*/ 	.word	0x00024940


	//   ....[106]....
        /*098c*/ 	.word	0x000249f0


	//   ....[107]....
        /*0990*/ 	.word	0x00024a00


	//   ....[108]....
        /*0994*/ 	.word	0x00024ab0


	//   ....[109]....
        /*0998*/ 	.word	0x00024ac0


	//   ....[110]....
        /*099c*/ 	.word	0x00024b70


	//   ....[111]....
        /*09a0*/ 	.word	0x00024b80


	//   ....[112]....
        /*09a4*/ 	.word	0x00024c30


	//   ....[113]....
        /*09a8*/ 	.word	0x00024c40


	//   ....[114]....
        /*09ac*/ 	.word	0x00024c90


	//   ....[115]....
        /*09b0*/ 	.word	0x000254d0


	//   ....[116]....
        /*09b4*/ 	.word	0x00025510


	//   ....[117]....
        /*09b8*/ 	.word	0x00025540


	//   ....[118]....
        /*09bc*/ 	.word	0x00025600


	//   ....[119]....
        /*09c0*/ 	.word	0x00025630


	//   ....[120]....
        /*09c4*/ 	.word	0x00025680


	//   ....[121]....
        /*09c8*/ 	.word	0x000256b0


	//   ....[122]....
        /*09cc*/ 	.word	0x00025700


	//   ....[123]....
        /*09d0*/ 	.word	0x00025730


	//   ....[124]....
        /*09d4*/ 	.word	0x000257a0


	//   ....[125]....
        /*09d8*/ 	.word	0x00025aa0


	//   ....[126]....
        /*09dc*/ 	.word	0x00025ad0


	//   ....[127]....
        /*09e0*/ 	.word	0x00025b90


	//   ....[128]....
        /*09e4*/ 	.word	0x00025ba0


	//   ....[129]....
        /*09e8*/ 	.word	0x00025c50


	//   ....[130]....
        /*09ec*/ 	.word	0x00025c60


	//   ....[131]....
        /*09f0*/ 	.word	0x00025d10


	//   ....[132]....
        /*09f4*/ 	.word	0x00025d20


	//   ....[133]....
        /*09f8*/ 	.word	0x00025d30


	//   ....[134]....
        /*09fc*/ 	.word	0x00025de0


	//   ....[135]....
        /*0a00*/ 	.word	0x000263a0


	//   ....[136]....
        /*0a04*/ 	.word	0x000263e0


	//   ....[137]....
        /*0a08*/ 	.word	0x00026480


	//   ....[138]....
        /*0a0c*/ 	.word	0x000264b0


	//   ....[139]....
        /*0a10*/ 	.word	0x00026540


	//   ....[140]....
        /*0a14*/ 	.word	0x00026570


	//   ....[141]....
        /*0a18*/ 	.word	0x00026600


	//   ....[142]....
        /*0a1c*/ 	.word	0x00026630


	//   ....[143]....
        /*0a20*/ 	.word	0x00026640


	//   ....[144]....
        /*0a24*/ 	.word	0x000266d0


	//   ....[145]....
        /*0a28*/ 	.word	0x00026b30


	//   ....[146]....
        /*0a2c*/ 	.word	0x00026b80


	//   ....[147]....
        /*0a30*/ 	.word	0x00026bb0


	//   ....[148]....
        /*0a34*/ 	.word	0x00026bc0


	//   ....[149]....
        /*0a38*/ 	.word	0x00026bf0


	//   ....[150]....
        /*0a3c*/ 	.word	0x00026c20


	//   ....[151]....
        /*0a40*/ 	.word	0x00026c50


	//   ....[152]....
        /*0a44*/ 	.word	0x00026c80


	//   ....[153]....
        /*0a48*/ 	.word	0x00026e10


	//   ....[154]....
        /*0a4c*/ 	.word	0x00026e40


	//   ....[155]....
        /*0a50*/ 	.word	0x00026e70


	//   ....[156]....
        /*0a54*/ 	.word	0x00026ea0


	//   ....[157]....
        /*0a58*/ 	.word	0x00026ed0


	//   ....[158]....
        /*0a5c*/ 	.word	0x00026f00


	//   ....[159]....
        /*0a60*/ 	.word	0x00026fc0


	//   ....[160]....
        /*0a64*/ 	.word	0x00026fe0


	//   ....[161]....
        /*0a68*/ 	.word	0x00027050


	//   ....[162]....
        /*0a6c*/ 	.word	0x000274c0


	//   ....[163]....
        /*0a70*/ 	.word	0x000277e0


	//   ....[164]....
        /*0a74*/ 	.word	0x00027870


	//   ....[165]....
        /*0a78*/ 	.word	0x00027910


	//   ....[166]....
        /*0a7c*/ 	.word	0x000279a0


	//   ....[167]....
        /*0a80*/ 	.word	0x00027a40


	//   ....[168]....
        /*0a84*/ 	.word	0x00027ad0


	//   ....[169]....
        /*0a88*/ 	.word	0x00027bc0


	//   ....[170]....
        /*0a8c*/ 	.word	0x00027c50


	//   ....[171]....
        /*0a90*/ 	.word	0x00027cf0


	//   ....[172]....
        /*0a94*/ 	.word	0x00027d80


	//   ....[173]....
        /*0a98*/ 	.word	0x00027e20


	//   ....[174]....
        /*0a9c*/ 	.word	0x00027eb0


	//   ....[175]....
        /*0aa0*/ 	.word	0x00027fa0


	//   ....[176]....
        /*0aa4*/ 	.word	0x00028030


	//   ....[177]....
        /*0aa8*/ 	.word	0x000280d0


	//   ....[178]....
        /*0aac*/ 	.word	0x00028160


	//   ....[179]....
        /*0ab0*/ 	.word	0x00028200


	//   ....[180]....
        /*0ab4*/ 	.word	0x00028290


	//   ....[181]....
        /*0ab8*/ 	.word	0x00028380


	//   ....[182]....
        /*0abc*/ 	.word	0x00028410


	//   ....[183]....
        /*0ac0*/ 	.word	0x00028460


	//   ....[184]....
        /*0ac4*/ 	.word	0x000284b0


	//   ....[185]....
        /*0ac8*/ 	.word	0x00028590


	//   ....[186]....
        /*0acc*/ 	.word	0x00028620


	//   ....[187]....
        /*0ad0*/ 	.word	0x00028670


	//   ....[188]....
        /*0ad4*/ 	.word	0x000286c0


	//   ....[189]....
        /*0ad8*/ 	.word	0x00028920


	//   ....[190]....
        /*0adc*/ 	.word	0x00028c00


	//   ....[191]....
        /*0ae0*/ 	.word	0x00028cf0


	//   ....[192]....
        /*0ae4*/ 	.word	0x00028dd0


	//   ....[193]....
        /*0ae8*/ 	.word	0x00028f20


	//   ....[194]....
        /*0aec*/ 	.word	0x00028f70


	//   ....[195]....
        /*0af0*/ 	.word	0x00029080


	//   ....[196]....
        /*0af4*/ 	.word	0x000290e0


	//   ....[197]....
        /*0af8*/ 	.word	0x000291f0


	//   ....[198]....
        /*0afc*/ 	.word	0x00029250


	//   ....[199]....
        /*0b00*/ 	.word	0x00029350


	//   ....[200]....
        /*0b04*/ 	.word	0x000293a0


	//   ....[201]....
        /*0b08*/ 	.word	0x00029450


	//   ....[202]....
        /*0b0c*/ 	.word	0x000294b0


	//   ....[203]....
        /*0b10*/ 	.word	0x000295e0


	//   ....[204]....
        /*0b14*/ 	.word	0x00029630


	//   ....[205]....
        /*0b18*/ 	.word	0x00029770


	//   ....[206]....
        /*0b1c*/ 	.word	0x000297c0


	//   ....[207]....
        /*0b20*/ 	.word	0x00029900


	//   ....[208]....
        /*0b24*/ 	.word	0x00029950


	//   ....[209]....
        /*0b28*/ 	.word	0x00029a90


	//   ....[210]....
        /*0b2c*/ 	.word	0x00029ae0


	//   ....[211]....
        /*0b30*/ 	.word	0x00029c20


	//   ....[212]....
        /*0b34*/ 	.word	0x00029c70


	//   ....[213]....
        /*0b38*/ 	.word	0x00029db0


	//   ....[214]....
        /*0b3c*/ 	.word	0x00029e00


	//   ....[215]....
        /*0b40*/ 	.word	0x00029f20


	//   ....[216]....
        /*0b44*/ 	.word	0x00029f70


	//   ....[217]....
        /*0b48*/ 	.word	0x0002a0a0


	//   ....[218]....
        /*0b4c*/ 	.word	0x0002a180


	//   ....[219]....
        /*0b50*/ 	.word	0x0002a2e0


	//   ....[220]....
        /*0b54*/ 	.word	0x0002a330


	//   ....[221]....
        /*0b58*/ 	.word	0x0002a430


	//   ....[222]....
        /*0b5c*/ 	.word	0x0002a480


	//   ....[223]....
        /*0b60*/ 	.word	0x0002a580


	//   ....[224]....
        /*0b64*/ 	.word	0x0002a5d0


	//   ....[225]....
        /*0b68*/ 	.word	0x0002a700


	//   ....[226]....
        /*0b6c*/ 	.word	0x0002a750


	//   ....[227]....
        /*0b70*/ 	.word	0x0002a840


	//   ....[228]....
        /*0b74*/ 	.word	0x0002a8e0


	//   ....[229]....
        /*0b78*/ 	.word	0x0002aa20


	//   ....[230]....
        /*0b7c*/ 	.word	0x0002aa70


	//   ....[231]....
        /*0b80*/ 	.word	0x0002abb0


	//   ....[232]....
        /*0b84*/ 	.word	0x0002ac00


	//   ....[233]....
        /*0b88*/ 	.word	0x0002ad40


	//   ....[234]....
        /*0b8c*/ 	.word	0x0002ad90


	//   ....[235]....
        /*0b90*/ 	.word	0x0002aed0


	//   ....[236]....
        /*0b94*/ 	.word	0x0002af20


	//   ....[237]....
        /*0b98*/ 	.word	0x0002b010


	//   ....[238]....
        /*0b9c*/ 	.word	0x0002b0d0


	//   ....[239]....
        /*0ba0*/ 	.word	0x0002b270


	//   ....[240]....
        /*0ba4*/ 	.word	0x0002b2c0


	//   ....[241]....
        /*0ba8*/ 	.word	0x0002b3f0


	//   ....[242]....
        /*0bac*/ 	.word	0x0002b440


	//   ....[243]....
        /*0bb0*/ 	.word	0x0002b570


	//   ....[244]....
        /*0bb4*/ 	.word	0x0002b5c0


	//   ....[245]....
        /*0bb8*/ 	.word	0x0002b6f0


	//   ....[246]....
        /*0bbc*/ 	.word	0x0002b740


	//   ....[247]....
        /*0bc0*/ 	.word	0x0002b7d0


	//   ....[248]....
        /*0bc4*/ 	.word	0x0002b870


	//   ....[249]....
        /*0bc8*/ 	.word	0x0002b9a0


	//   ....[250]....
        /*0bcc*/ 	.word	0x0002ba10


	//   ....[251]....
        /*0bd0*/ 	.word	0x0002ba80


	//   ....[252]....
        /*0bd4*/ 	.word	0x0002baf0


	//   ....[253]....
        /*0bd8*/ 	.word	0x0002bb60


	//   ....[254]....
        /*0bdc*/ 	.word	0x0002bbe0


	//   ....[255]....
        /*0be0*/ 	.word	0x0002bc70


	//   ....[0]....
        /*0be4*/ 	.word	0x0002bd00


	//   ....[1]....
        /*0be8*/ 	.word	0x0002bd70


	//   ....[2]....
        /*0bec*/ 	.word	0x0002bde0


	//   ....[3]....
        /*0bf0*/ 	.word	0x0002be50


	//   ....[4]....
        /*0bf4*/ 	.word	0x0002bed0


	//   ....[5]....
        /*0bf8*/ 	.word	0x0002bf40


	//   ....[6]....
        /*0bfc*/ 	.word	0x0002bfe0


	//   ....[7]....
        /*0c00*/ 	.word	0x0002c070


	//   ....[8]....
        /*0c04*/ 	.word	0x0002c190


	//----- nvinfo : EIATTR_REG_RECONFIG
	.align		4
.L_385:
        /*0c08*/ 	.byte	0x01, 0x54
	.zero		2


	//----- nvinfo : EIATTR_SYSCALL_OFFSETS
	.align		4
        /*0c0c*/ 	.byte	0x04, 0x46
        /*0c0e*/ 	.short	(.L_387 - .L_386)


	//   ....[0]....
.L_386:
        /*0c10*/ 	.word	0x00001690


	//   ....[1]....
        /*0c14*/ 	.word	0x000017e0


	//   ....[2]....
        /*0c18*/ 	.word	0x0000b810


	//   ....[3]....
        /*0c1c*/ 	.word	0x0000bba0


	//   ....[4]....
        /*0c20*/ 	.word	0x00023230


	//   ....[5]....
        /*0c24*/ 	.word	0x00023380


	//   ....[6]....
        /*0c28*/ 	.word	0x00023470


	//   ....[7]....
        /*0c2c*/ 	.word	0x000243a0


	//----- nvinfo : EIATTR_MBARRIER_INSTR_OFFSETS
	.align		4
.L_387:
        /*0c30*/ 	.byte	0x04, 0x39
        /*0c32*/ 	.short	(.L_389 - .L_388)


	//   ....[0]....
.L_388:
        /*0c34*/ 	.word	0x00000270
        /*0c38*/ 	.word	0x000000ff
        /*0c3c*/ 	.word	0x00038800
        /*0c40*/ 	.short	0x0100
        /*0c42*/ 	.byte	0x08
	.zero		1


	//   ....[1]....
        /*0c44*/ 	.word	0x00000280
        /*0c48*/ 	.word	0x000000ff
        /*0c4c*/ 	.word	0x00038820
        /*0c50*/ 	.short	0x0100
        /*0c52*/ 	.byte	0x08
	.zero		1


	//   ....[2]....
        /*0c54*/ 	.word	0x00000370
        /*0c58*/ 	.word	0x000000ff
        /*0c5c*/ 	.word	0x00038830
        /*0c60*/ 	.short	0x0100
        /*0c62*/ 	.byte	0x08
	.zero		1


	//   ....[3]....
        /*0c64*/ 	.word	0x00000380
        /*0c68*/ 	.word	0x000000ff
        /*0c6c*/ 	.word	0x00038840
        /*0c70*/ 	.short	0x0100
        /*0c72*/ 	.byte	0x08
	.zero		1


	//   ....[4]....
        /*0c74*/ 	.word	0x00000390
        /*0c78*/ 	.word	0x000000ff
        /*0c7c*/ 	.word	0x00038838
        /*0c80*/ 	.short	0x0100
        /*0c82*/ 	.byte	0x08
	.zero		1


	//   ....[5]....
        /*0c84*/ 	.word	0x000003a0
        /*0c88*/ 	.word	0x000000ff
        /*0c8c*/ 	.word	0x00038848
        /*0c90*/ 	.short	0x0100
        /*0c92*/ 	.byte	0x08
	.zero		1


	//   ....[6]....
        /*0c94*/ 	.word	0x000004d0
        /*0c98*/ 	.word	0x000000ff
        /*0c9c*/ 	.word	0x00038850
        /*0ca0*/ 	.short	0x0100
        /*0ca2*/ 	.byte	0x08
	.zero		1


	//   ....[7]....
        /*0ca4*/ 	.word	0x000004e0
        /*0ca8*/ 	.word	0x000000ff
        /*0cac*/ 	.word	0x00038860
        /*0cb0*/ 	.short	0x0100
        /*0cb2*/ 	.byte	0x08
	.zero		1


	//   ....[8]....
        /*0cb4*/ 	.word	0x000004f0
        /*0cb8*/ 	.word	0x000000ff
        /*0cbc*/ 	.word	0x00038858
        /*0cc0*/ 	.short	0x0100
        /*0cc2*/ 	.byte	0x08
	.zero		1


	//   ....[9]....
        /*0cc4*/ 	.word	0x00000500
        /*0cc8*/ 	.word	0x000000ff
        /*0ccc*/ 	.word	0x00038868
        /*0cd0*/ 	.short	0x0100
        /*0cd2*/ 	.byte	0x08
	.zero		1


	//   ....[10]....
        /*0cd4*/ 	.word	0x000005f0
        /*0cd8*/ 	.word	0x000000ff
        /*0cdc*/ 	.word	0x00038870
        /*0ce0*/ 	.short	0x0100
        /*0ce2*/ 	.byte	0x06
	.zero		1


	//   ....[11]....
        /*0ce4*/ 	.word	0x00000600
        /*0ce8*/ 	.word	0x000000ff
        /*0cec*/ 	.word	0x00038880
        /*0cf0*/ 	.short	0x0100
        /*0cf2*/ 	.byte	0x06
	.zero		1


	//   ....[12]....
        /*0cf4*/ 	.word	0x00000610
        /*0cf8*/ 	.word	0x000000ff
        /*0cfc*/ 	.word	0x00038878
        /*0d00*/ 	.short	0x0100
        /*0d02*/ 	.byte	0x06
	.zero		1


	//   ....[13]....
        /*0d04*/ 	.word	0x00000620
        /*0d08*/ 	.word	0x000000ff
        /*0d0c*/ 	.word	0x00038888
        /*0d10*/ 	.short	0x0100
        /*0d12*/ 	.byte	0x06
	.zero		1


	//   ....[14]....
        /*0d14*/ 	.word	0x00000750
        /*0d18*/ 	.word	0x000000ff
        /*0d1c*/ 	.word	0x00038890
        /*0d20*/ 	.short	0x0100
        /*0d22*/ 	.byte	0x08
	.zero		1


	//   ....[15]....
        /*0d24*/ 	.word	0x00000760
        /*0d28*/ 	.word	0x000000ff
        /*0d2c*/ 	.word	0x000388a0
        /*0d30*/ 	.short	0x0100
        /*0d32*/ 	.byte	0x08
	.zero		1


	//   ....[16]....
        /*0d34*/ 	.word	0x00000770
        /*0d38*/ 	.word	0x000000ff
        /*0d3c*/ 	.word	0x00038898
        /*0d40*/ 	.short	0x0100
        /*0d42*/ 	.byte	0x08
	.zero		1


	//   ....[17]....
        /*0d44*/ 	.word	0x00000780
        /*0d48*/ 	.word	0x000000ff
        /*0d4c*/ 	.word	0x000388a8
        /*0d50*/ 	.short	0x0100
        /*0d52*/ 	.byte	0x08
	.zero		1


	//   ....[18]....
        /*0d54*/ 	.word	0x000008b0
        /*0d58*/ 	.word	0x000000ff
        /*0d5c*/ 	.word	0x000388b0
        /*0d60*/ 	.short	0x0100
        /*0d62*/ 	.byte	0x08
	.zero		1


	//   ....[19]....
        /*0d64*/ 	.word	0x000008c0
        /*0d68*/ 	.word	0x000000ff
        /*0d6c*/ 	.word	0x000388c0
        /*0d70*/ 	.short	0x0100
        /*0d72*/ 	.byte	0x08
	.zero		1


	//   ....[20]....
        /*0d74*/ 	.word	0x000008d0
        /*0d78*/ 	.word	0x000000ff
        /*0d7c*/ 	.word	0x000388b8
        /*0d80*/ 	.short	0x0100
        /*0d82*/ 	.byte	0x08
	.zero		1


	//   ....[21]....
        /*0d84*/ 	.word	0x000008e0
        /*0d88*/ 	.word	0x000000ff
        /*0d8c*/ 	.word	0x000388c8
        /*0d90*/ 	.short	0x0100
        /*0d92*/ 	.byte	0x08
	.zero		1


	//   ....[22]....
        /*0d94*/ 	.word	0x000033d0
        /*0d98*/ 	.word	0x00000059
        /*0d9c*/ 	.word	0x00038890
        /*0da0*/ 	.short	0x010a
        /*0da2*/ 	.byte	0x3f
	.zero		1


	//   ....[23]....
        /*0da4*/ 	.word	0x00006e50
        /*0da8*/ 	.word	0x00000059
        /*0dac*/ 	.word	0x00038890
        /*0db0*/ 	.short	0x010a
        /*0db2*/ 	.byte	0x3f
	.zero		1


	//   ....[24]....
        /*0db4*/ 	.word	0x0000a140
        /*0db8*/ 	.word	0x00000059
        /*0dbc*/ 	.word	0x00038890
        /*0dc0*/ 	.short	0x010a
        /*0dc2*/ 	.byte	0x3f
	.zero		1


	//   ....[25]....
        /*0dc4*/ 	.word	0x0000a940
        /*0dc8*/ 	.word	0x0000000b
        /*0dcc*/ 	.word	0x00000000
        /*0dd0*/ 	.short	0x0101
        /*0dd2*/ 	.byte	0x3f
	.zero		1


	//   ....[26]....
        /*0dd4*/ 	.word	0x0000a980
        /*0dd8*/ 	.word	0x00000059
        /*0ddc*/ 	.word	0x000388b0
        /*0de0*/ 	.short	0x010a
        /*0de2*/ 	.byte	0x3f
	.zero		1


	//   ....[27]....
        /*0de4*/ 	.word	0x0000b0d0
        /*0de8*/ 	.word	0x00000059
        /*0dec*/ 	.word	0x00000000
        /*0df0*/ 	.short	0x0101
        /*0df2*/ 	.byte	0x3f
	.zero		1


	//   ....[28]....
        /*0df4*/ 	.word	0x0000b8a0
        /*0df8*/ 	.word	0x00000016
        /*0dfc*/ 	.word	0x00038800
        /*0e00*/ 	.short	0x010a
        /*0e02*/ 	.byte	0x3f
	.zero		1


	//   ....[29]....
        /*0e04*/ 	.word	0x0000b8f0
        /*0e08*/ 	.word	0x00000016
        /*0e0c*/ 	.word	0x00038800
        /*0e10*/ 	.short	0x010a
        /*0e12*/ 	.byte	0x3f
	.zero		1


	//   ....[30]....
        /*0e14*/ 	.word	0x0000c120
        /*0e18*/ 	.word	0x00000016
        /*0e1c*/ 	.word	0x00038800
        /*0e20*/ 	.short	0x010a
        /*0e22*/ 	.byte	0x3f
	.zero		1


	//   ....[31]....
        /*0e24*/ 	.word	0x0000f2c0
        /*0e28*/ 	.word	0x00000016
        /*0e2c*/ 	.word	0x00038800
        /*0e30*/ 	.short	0x010a
        /*0e32*/ 	.byte	0x3f
	.zero		1


	//   ....[32]....
        /*0e34*/ 	.word	0x00012920
        /*0e38*/ 	.word	0x00000000
        /*0e3c*/ 	.word	0x00038830
        /*0e40*/ 	.short	0x010a
        /*0e42*/ 	.byte	0x3f
	.zero		1


	//   ....[33]....
        /*0e44*/ 	.word	0x00012970
        /*0e48*/ 	.word	0x00000000
        /*0e4c*/ 	.word	0x00038830
        /*0e50*/ 	.short	0x010a
        /*0e52*/ 	.byte	0x3f
	.zero		1


	//   ....[34]....
        /*0e54*/ 	.word	0x00016840
        /*0e58*/ 	.word	0x00000000
        /*0e5c*/ 	.word	0x00000000
        /*0e60*/ 	.short	0x0101
        /*0e62*/ 	.byte	0x3f
	.zero		1


	//   ....[35]....
        /*0e64*/ 	.word	0x000177a0
        /*0e68*/ 	.word	0x00000009
        /*0e6c*/ 	.word	0x00038830
        /*0e70*/ 	.short	0x010a
        /*0e72*/ 	.byte	0x3f
	.zero		1


	//   ....[36]....
        /*0e74*/ 	.word	0x00017830
        /*0e78*/ 	.word	0x00000009
        /*0e7c*/ 	.word	0x00038830
        /*0e80*/ 	.short	0x010a
        /*0e82*/ 	.byte	0x3f
	.zero		1


	//   ....[37]....
        /*0e84*/ 	.word	0x0001af40
        /*0e88*/ 	.word	0x00000006
        /*0e8c*/ 	.word	0x00038850
        /*0e90*/ 	.short	0x010a
        /*0e92*/ 	.byte	0x3f
	.zero		1


	//   ....[38]....
        /*0e94*/ 	.word	0x0001af90
        /*0e98*/ 	.word	0x00000006
        /*0e9c*/ 	.word	0x00038850
        /*0ea0*/ 	.short	0x010a
        /*0ea2*/ 	.byte	0x3f
	.zero		1


	//   ....[39]....
        /*0ea4*/ 	.word	0x0001baf0
        /*0ea8*/ 	.word	0x000000a1
        /*0eac*/ 	.word	0x00000000
        /*0eb0*/ 	.short	0x0101
        /*0eb2*/ 	.byte	0x3f
	.zero		1


	//   ....[40]....
        /*0eb4*/ 	.word	0x0001be90
        /*0eb8*/ 	.word	0x00000006
        /*0ebc*/ 	.word	0x00000000
        /*0ec0*/ 	.short	0x0101
        /*0ec2*/ 	.byte	0x3f
	.zero		1


	//   ....[41]....
        /*0ec4*/ 	.word	0x0001c850
        /*0ec8*/ 	.word	0x00000008
        /*0ecc*/ 	.word	0x00038850
        /*0ed0*/ 	.short	0x010a
        /*0ed2*/ 	.byte	0x3f
	.zero		1


	//   ....[42]....
        /*0ed4*/ 	.word	0x0001c8f0
        /*0ed8*/ 	.word	0x00000008
        /*0edc*/ 	.word	0x00038850
        /*0ee0*/ 	.short	0x010a
        /*0ee2*/ 	.byte	0x3f
	.zero		1


	//   ....[43]....
        /*0ee4*/ 	.word	0x0001d5a0
        /*0ee8*/ 	.word	0x00000005
        /*0eec*/ 	.word	0x00000000
        /*0ef0*/ 	.short	0x0101
        /*0ef2*/ 	.byte	0x3f
	.zero		1


	//   ....[44]....
        /*0ef4*/ 	.word	0x0001f1f0
        /*0ef8*/ 	.word	0x00000000
        /*0efc*/ 	.word	0x00000000
        /*0f00*/ 	.short	0x0101
        /*0f02*/ 	.byte	0x3f
	.zero		1


	//   ....[45]....
        /*0f04*/ 	.word	0x000218d0
        /*0f08*/ 	.word	0x00000016
        /*0f0c*/ 	.word	0x00038820
        /*0f10*/ 	.short	0x010a
        /*0f12*/ 	.byte	0x3f
	.zero		1


	//   ....[46]....
        /*0f14*/ 	.word	0x00021960
        /*0f18*/ 	.word	0x00000009
        /*0f1c*/ 	.word	0x000388a0
        /*0f20*/ 	.short	0x010a
        /*0f22*/ 	.byte	0x3f
	.zero		1


	//   ....[47]....
        /*0f24*/ 	.word	0x00021eb0
        /*0f28*/ 	.word	0x00000009
        /*0f2c*/ 	.word	0x000388c0
        /*0f30*/ 	.short	0x010a
        /*0f32*/ 	.byte	0x3f
	.zero		1


	//   ....[48]....
        /*0f34*/ 	.word	0x000224b0
        /*0f38*/ 	.word	0x00000008
        /*0f3c*/ 	.word	0x000388a0
        /*0f40*/ 	.short	0x010a
        /*0f42*/ 	.byte	0x3f
	.zero		1


	//   ....[49]....
        /*0f44*/ 	.word	0x000229f0
        /*0f48*/ 	.word	0x00000008
        /*0f4c*/ 	.word	0x000388c0
        /*0f50*/ 	.short	0x010a
        /*0f52*/ 	.byte	0x3f
	.zero		1


	//   ....[50]....
        /*0f54*/ 	.word	0x00023a60
        /*0f58*/ 	.word	0x00000005
        /*0f5c*/ 	.word	0x00038840
        /*0f60*/ 	.short	0x010a
        /*0f62*/ 	.byte	0x3f
	.zero		1


	//   ....[51]....
        /*0f64*/ 	.word	0x00024090
        /*0f68*/ 	.word	0x00000005
        /*0f6c*/ 	.word	0x00038830
        /*0f70*/ 	.short	0x0107
        /*0f72*/ 	.byte	0x3f
	.zero		1


	//   ....[52]....
        /*0f74*/ 	.word	0x00024170
        /*0f78*/ 	.word	0x00000005
        /*0f7c*/ 	.word	0x00038830
        /*0f80*/ 	.short	0x0101
        /*0f82*/ 	.byte	0x3f
	.zero		1


	//   ....[53]....
        /*0f84*/ 	.word	0x00024dd0
        /*0f88*/ 	.word	0x00000016
        /*0f8c*/ 	.word	0x00038800
        /*0f90*/ 	.short	0x0107
        /*0f92*/ 	.byte	0x3f
	.zero		1


	//   ....[54]....
        /*0f94*/ 	.word	0x00024ed0
        /*0f98*/ 	.word	0x00000016
        /*0f9c*/ 	.word	0x00038800
        /*0fa0*/ 	.short	0x0101
        /*0fa2*/ 	.byte	0x3f
	.zero		1


	//   ....[55]....
        /*0fa4*/ 	.word	0x00024ef0
        /*0fa8*/ 	.word	0x00000016
        /*0fac*/ 	.word	0x00038820
        /*0fb0*/ 	.short	0x010a
        /*0fb2*/ 	.byte	0x3f
	.zero		1


	//   ....[56]....
        /*0fb4*/ 	.word	0x00025320
        /*0fb8*/ 	.word	0x00000006
        /*0fbc*/ 	.word	0x00038840
        /*0fc0*/ 	.short	0x010a
        /*0fc2*/ 	.byte	0x3f
	.zero		1


	//   ....[57]....
        /*0fc4*/ 	.word	0x000258c0
        /*0fc8*/ 	.word	0x00000006
        /*0fcc*/ 	.word	0x00038830
        /*0fd0*/ 	.short	0x0107
        /*0fd2*/ 	.byte	0x3f
	.zero		1


	//   ....[58]....
        /*0fd4*/ 	.word	0x00025980
        /*0fd8*/ 	.word	0x00000006
        /*0fdc*/ 	.word	0x00038830
        /*0fe0*/ 	.short	0x0101
        /*0fe2*/ 	.byte	0x3f
	.zero		1


	//   ....[59]....
        /*0fe4*/ 	.word	0x000259e0
        /*0fe8*/ 	.word	0x00000006
        /*0fec*/ 	.word	0x00038860
        /*0ff0*/ 	.short	0x010a
        /*0ff2*/ 	.byte	0x3f
	.zero		1


	//   ....[60]....
        /*0ff4*/ 	.word	0x00025ef0
        /*0ff8*/ 	.word	0x00000006
        /*0ffc*/ 	.word	0x00038850
        /*1000*/ 	.short	0x0107
        /*1002*/ 	.byte	0x3f
	.zero		1


	//   ....[61]....
        /*1004*/ 	.word	0x000260d0
        /*1008*/ 	.word	0x00000006
        /*100c*/ 	.word	0x00038850
        /*1010*/ 	.short	0x0101
        /*1012*/ 	.byte	0x3f
	.zero		1


	//   ....[62]....
        /*1014*/ 	.word	0x000262f0
        /*1018*/ 	.word	0x00000004
        /*101c*/ 	.word	0x00038860
        /*1020*/ 	.short	0x010a
        /*1022*/ 	.byte	0x3f
	.zero		1


	//   ....[63]....
        /*1024*/ 	.word	0x00026860
        /*1028*/ 	.word	0x00000004
        /*102c*/ 	.word	0x00038850
        /*1030*/ 	.short	0x0107
        /*1032*/ 	.byte	0x3f
	.zero		1


	//   ....[64]....
        /*1034*/ 	.word	0x00026920
        /*1038*/ 	.word	0x00000004
        /*103c*/ 	.word	0x00038850
        /*1040*/ 	.short	0x0101
        /*1042*/ 	.byte	0x3f
	.zero		1


	//   ....[65]....
        /*1044*/ 	.word	0x00027440
        /*1048*/ 	.word	0x00000005
        /*104c*/ 	.word	0x00038820
        /*1050*/ 	.short	0x010a
        /*1052*/ 	.byte	0x3f
	.zero		1


	//   ....[66]....
        /*1054*/ 	.word	0x000275b0
        /*1058*/ 	.word	0x00000003
        /*105c*/ 	.word	0x00038840
        /*1060*/ 	.short	0x010a
        /*1062*/ 	.byte	0x3f
	.zero		1


	//   ....[67]....
        /*1064*/ 	.word	0x00027650
        /*1068*/ 	.word	0x0000001b
        /*106c*/ 	.word	0x00038840
        /*1070*/ 	.short	0x010a
        /*1072*/ 	.byte	0x3f
	.zero		1


	//   ....[68]....
        /*1074*/ 	.word	0x00027690
        /*1078*/ 	.word	0x00000003
        /*107c*/ 	.word	0x00038860
        /*1080*/ 	.short	0x010a
        /*1082*/ 	.byte	0x3f
	.zero		1


	//   ....[69]....
        /*1084*/ 	.word	0x000276d0
        /*1088*/ 	.word	0x0000001b
        /*108c*/ 	.word	0x00038860
        /*1090*/ 	.short	0x010a
        /*1092*/ 	.byte	0x3f
	.zero		1


	//   ....[70]....
        /*1094*/ 	.word	0x00027730
        /*1098*/ 	.word	0x00000059
        /*109c*/ 	.word	0x00038890
        /*10a0*/ 	.short	0x010a
        /*10a2*/ 	.byte	0x3f
	.zero		1


	//   ....[71]....
        /*10a4*/ 	.word	0x00027b10
        /*10a8*/ 	.word	0x00000059
        /*10ac*/ 	.word	0x00038890
        /*10b0*/ 	.short	0x010a
        /*10b2*/ 	.byte	0x3f
	.zero		1


	//   ....[72]....
        /*10b4*/ 	.word	0x00027ef0
        /*10b8*/ 	.word	0x00000059
        /*10bc*/ 	.word	0x00038890
        /*10c0*/ 	.short	0x010a
        /*10c2*/ 	.byte	0x3f
	.zero		1


	//   ....[73]....
        /*10c4*/ 	.word	0x000282d0
        /*10c8*/ 	.word	0x00000059
        /*10cc*/ 	.word	0x000388b0
        /*10d0*/ 	.short	0x010a
        /*10d2*/ 	.byte	0x3f
	.zero		1


	//   ....[74]....
        /*10d4*/ 	.word	0x000284e0
        /*10d8*/ 	.word	0x00000016
        /*10dc*/ 	.word	0x00038800
        /*10e0*/ 	.short	0x010a
        /*10e2*/ 	.byte	0x3f
	.zero		1


	//   ....[75]....
        /*10e4*/ 	.word	0x00028700
        /*10e8*/ 	.word	0x00000016
        /*10ec*/ 	.word	0x00038800
        /*10f0*/ 	.short	0x010a
        /*10f2*/ 	.byte	0x3f
	.zero		1


	//   ....[76]....
        /*10f4*/ 	.word	0x00028750
        /*10f8*/ 	.word	0x00000000
        /*10fc*/ 	.word	0x00038830
        /*1100*/ 	.short	0x010a
        /*1102*/ 	.byte	0x3f
	.zero		1


	//   ....[77]....
        /*1104*/ 	.word	0x000287a0
        /*1108*/ 	.word	0x00000009
        /*110c*/ 	.word	0x00038830
        /*1110*/ 	.short	0x010a
        /*1112*/ 	.byte	0x3f
	.zero		1


	//   ....[78]....
        /*1114*/ 	.word	0x000287f0
        /*1118*/ 	.word	0x00000006
        /*111c*/ 	.word	0x00038850
        /*1120*/ 	.short	0x010a
        /*1122*/ 	.byte	0x3f
	.zero		1


	//   ....[79]....
        /*1124*/ 	.word	0x00028840
        /*1128*/ 	.word	0x00000008
        /*112c*/ 	.word	0x00038850
        /*1130*/ 	.short	0x010a
        /*1132*/ 	.byte	0x3f
	.zero		1


	//   ....[80]....
        /*1134*/ 	.word	0x000289e0
        /*1138*/ 	.word	0x00000016
        /*113c*/ 	.word	0x00038820
        /*1140*/ 	.short	0x010a
        /*1142*/ 	.byte	0x3f
	.zero		1


	//   ....[81]....
        /*1144*/ 	.word	0x00028a30
        /*1148*/ 	.word	0x00000009
        /*114c*/ 	.word	0x000388a0
        /*1150*/ 	.short	0x010a
        /*1152*/ 	.byte	0x3f
	.zero		1


	//   ....[82]....
        /*1154*/ 	.word	0x00028a80
        /*1158*/ 	.word	0x00000009
        /*115c*/ 	.word	0x000388c0
        /*1160*/ 	.short	0x010a
        /*1162*/ 	.byte	0x3f
	.zero		1


	//   ....[83]....
        /*1164*/ 	.word	0x00028ad0
        /*1168*/ 	.word	0x00000008
        /*116c*/ 	.word	0x000388a0
        /*1170*/ 	.short	0x010a
        /*1172*/ 	.byte	0x3f
	.zero		1


	//   ....[84]....
        /*1174*/ 	.word	0x00028b20
        /*1178*/ 	.word	0x00000008
        /*117c*/ 	.word	0x000388c0
        /*1180*/ 	.short	0x010a
        /*1182*/ 	.byte	0x3f
	.zero		1


	//   ....[85]....
        /*1184*/ 	.word	0x00028c40
        /*1188*/ 	.word	0x00000005
        /*118c*/ 	.word	0x00038840
        /*1190*/ 	.short	0x010a
        /*1192*/ 	.byte	0x3f
	.zero		1


	//   ....[86]....
        /*1194*/ 	.word	0x00029fa0
        /*1198*/ 	.word	0x00000016
        /*119c*/ 	.word	0x00038820
        /*11a0*/ 	.short	0x010a
        /*11a2*/ 	.byte	0x3f
	.zero		1


	//   ....[87]....
        /*11a4*/ 	.word	0x00029ff0
        /*11a8*/ 	.word	0x00000006
        /*11ac*/ 	.word	0x00038840
        /*11b0*/ 	.short	0x010a
        /*11b2*/ 	.byte	0x3f
	.zero		1


	//   ....[88]....
        /*11b4*/ 	.word	0x0002a790
        /*11b8*/ 	.word	0x00000006
        /*11bc*/ 	.word	0x00038860
        /*11c0*/ 	.short	0x010a
        /*11c2*/ 	.byte	0x3f
	.zero		1


	//   ....[89]....
        /*11c4*/ 	.word	0x0002af60
        /*11c8*/ 	.word	0x00000004
        /*11cc*/ 	.word	0x00038860
        /*11d0*/ 	.short	0x010a
        /*11d2*/ 	.byte	0x3f
	.zero		1


	//   ....[90]....
        /*11d4*/ 	.word	0x0002c0b0
        /*11d8*/ 	.word	0x00000005
        /*11dc*/ 	.word	0x00038820
        /*11e0*/ 	.short	0x010a
        /*11e2*/ 	.byte	0x3f
	.zero		1


	//   ....[91]....
        /*11e4*/ 	.word	0x0002c250
        /*11e8*/ 	.word	0x00000003
        /*11ec*/ 	.word	0x00038840
        /*11f0*/ 	.short	0x010a
        /*11f2*/ 	.byte	0x3f
	.zero		1


	//   ....[92]....
        /*11f4*/ 	.word	0x0002c2a0
        /*11f8*/ 	.word	0x0000001b
        /*11fc*/ 	.word	0x00038840
        /*1200*/ 	.short	0x010a
        /*1202*/ 	.byte	0x3f
	.zero		1


	//   ....[93]....
        /*1204*/ 	.word	0x0002c2f0
        /*1208*/ 	.word	0x00000003
        /*120c*/ 	.word	0x00038860
        /*1210*/ 	.short	0x010a
        /*1212*/ 	.byte	0x3f
	.zero		1


	//----- nvinfo : EIATTR_NUM_MBARRIERS
	.align		4
.L_389:
        /*1214*/ 	.byte	0x03, 0x38
        /*1216*/ 	.short	0x0016


	//----- nvinfo : EIATTR_EXIT_INSTR_OFFSETS
	.align		4
        /*1218*/ 	.byte	0x04, 0x1c
        /*121a*/ 	.short	(.L_391 - .L_390)


	//   ....[0]....
.L_390:
        /*121c*/ 	.word	0x00027720


	//----- nvinfo : EIATTR_MAX_THREADS
	.align		4
.L_391:
        /*1220*/ 	.byte	0x04, 0x05
        /*1222*/ 	.short	(.L_393 - .L_392)
.L_392:
        /*1224*/ 	.word	0x00000180
        /*1228*/ 	.word	0x00000001
        /*122c*/ 	.word	0x00000001


	//----- nvinfo : EIATTR_CRS_STACK_SIZE
	.align		4
.L_393:
        /*1230*/ 	.byte	0x04, 0x1e
        /*1232*/ 	.short	(.L_395 - .L_394)
.L_394:
        /*1234*/ 	.word	0x00000000


	//----- nvinfo : EIATTR_CBANK_PARAM_SIZE
	.align		4
.L_395:
        /*1238*/ 	.byte	0x03, 0x19
        /*123a*/ 	.short	0x0af0


	//----- nvinfo : EIATTR_PARAM_CBANK
	.align		4
        /*123c*/ 	.byte	0x04, 0x0a
        /*123e*/ 	.short	(.L_397 - .L_396)
	.align		4
.L_396:
        /*1240*/ 	.word	index@(.nv.constant0._ZN7cutlass13device_kernelIN5flash11enable_sm90INS1_16FlashAttnFwdSm90INS1_25CollectiveMainloopFwdSm90ILi2EN4cute5tupleIJNS5_1CILi1EEES8_S8_EEENS6_IJNS7_ILi128EEENS7_ILi80EEENS7_ILi256EEEEEELi256ENS_10bfloat16_tEfNS_4arch4Sm90ELb0ELb0ELb0ELb1ELb1ELb1ELb0ELb1ELb1ELb1ELb0ELb0EEENS1_21CollectiveEpilogueFwdINS6_IJSA_SC_SB_EEES9_SE_SG_Li256ELb1ELb1ELb0ELb0EEENS1_36VarlenDynamicPersistentTileSchedulerILi128ELi80ELi256ELi128ELb0ELb1ELb1ELb0ELb1ELb1EEEEEEEEEvNT_6ParamsE)
        /*1244*/ 	.short	0x0210
        /*1246*/ 	.short	0x0af0


	//----- nvinfo : EIATTR_SW_WAR
	.align		4
.L_397:
        /*1248*/ 	.byte	0x04, 0x36
        /*124a*/ 	.short	(.L_399 - .L_398)
.L_398:
        /*124c*/ 	.word	0x00000008
.L_399:


//--------------------- .nv.info._ZN7cutlass13device_kernelIN5flash11enable_sm90INS1_16FlashAttnFwdSm90INS1_25CollectiveMainloopFwdSm90ILi2EN4cute5tupleIJNS5_1CILi1EEES8_S8_EEENS6_IJNS7_ILi128EEENS7_ILi64EEENS7_ILi256EEEEEELi256ENS_10bfloat16_tEfNS_4arch4Sm90ELb0ELb1ELb0ELb0ELb1ELb0ELb0ELb1ELb1ELb1ELb0ELb0EEENS1_21CollectiveEpilogueFwdINS6_IJSA_SC_SB_EEES9_SE_SG_Li256ELb0ELb1ELb0ELb0EEENS1_30DynamicPersistentTileSchedulerILi256ELi128ELb0ELb1ELb1EEEEEEEEEvNT_6ParamsE --------------------------
	.section	.nv.info._ZN7cutlass13device_kernelIN5flash11enable_sm90INS1_16FlashAttnFwdSm90INS1_25CollectiveMainloopFwdSm90ILi2EN4cute5tupleIJNS5_1CILi1EEES8_S8_EEENS6_IJNS7_ILi128EEENS7_ILi64EEENS7_ILi256EEEEEELi256ENS_10bfloat16_tEfNS_4arch4Sm90ELb0ELb1ELb0ELb0ELb1ELb0ELb0ELb1ELb1ELb1ELb0ELb0EEENS1_21CollectiveEpilogueFwdINS6_IJSA_SC_SB_EEES9_SE_SG_Li256ELb0ELb1ELb0ELb0EEENS1_30DynamicPersistentTileSchedulerILi256ELi128ELb0ELb1ELb1EEEEEEEEEvNT_6ParamsE,"",@"SHT_CUDA_INFO"
	.sectionflags	@""
	.align	4


	//----- nvinfo : EIATTR_CUDA_API_VERSION
	.align		4
        /*0000*/ 	.byte	0x04, 0x37
        /*0002*/ 	.short	(.L_401 - .L_400)
.L_400:
        /*0004*/ 	.word	0x00000082


	//----- nvinfo : EIATTR_KPARAM_INFO
	.align		4
.L_401:
        /*0008*/ 	.byte	0x04, 0x17
        /*000a*/ 	.short	(.L_403 - .L_402)
.L_402:
        /*000c*/ 	.word	0x00000000
        /*0010*/ 	.short	0x0000
        /*0012*/ 	.short	0x0070
        /*0014*/ 	.byte	0x00, 0xf0, 0x01, 0x2a


	//----- nvinfo : EIATTR_SPARSE_MMA_MASK
	.align		4
.L_403:
        /*0018*/ 	.byte	0x03, 0x50
        /*001a*/ 	.short	0x0000


	//----- nvinfo : EIATTR_MAXREG_COUNT
	.align		4
        /*001c*/ 	.byte	0x03, 0x1b
        /*001e*/ 	.short	0x00a8


	//----- nvinfo : EIATTR_NUM_BARRIERS
	.align		4
        /*0020*/ 	.byte	0x02, 0x4c
        /*0022*/ 	.byte	0x09
	.zero		1


	//----- nvinfo : EIATTR_EXTERNS
	.align		4
        /*0024*/ 	.byte	0x04, 0x0f
        /*0026*/ 	.short	(.L_405 - .L_404)


	//   ....[0]....
	.align		4
.L_404:
        /*0028*/ 	.word	index@(__assertfail)


	//----- nvinfo : EIATTR_ANNOTATIONS
	.align		4
.L_405:
        /*002c*/ 	.byte	0x04, 0x55
        /*002e*/ 	.short	(.L_407 - .L_406)


	//   ....[0]....
.L_406:
        /*0030*/ 	.word	0x00000001
        /*0034*/ 	.byte	0xa0, 0x08, 0x00, 0x00, 0x01, 0x00, 0x00, 0x00, 0x60, 0x09, 0x00, 0x00, 0x01, 0x00, 0x00, 0x00
        /*0044*/ 	.byte	0xc0, 0xf4, 0x00, 0x00, 0x01, 0x00, 0x00, 0x00, 0x60, 0xf5, 0x00, 0x00, 0x01, 0x00, 0x00, 0x00
        /*0054*/ 	.byte	0x10, 0xf6, 0x00, 0x00, 0x01, 0x00, 0x00, 0x00, 0xe0, 0x1c, 0x01, 0x00, 0x01, 0x00, 0x00, 0x00
        /*0064*/ 	.byte	0x00, 0x1d, 0x01, 0x00, 0x01, 0x00, 0x00, 0x00, 0xf0, 0x34, 0x01, 0x00, 0x01, 0x00, 0x00, 0x00
        /*0074*/ 	.byte	0x90, 0x36, 0x01, 0x00


	//----- nvinfo : EIATTR_MERCURY_ISA_VERSION
	.align		4
.L_407:
        /*0078*/ 	.byte	0x03, 0x5f
        /*007a*/ 	.short	0x0101


	//----- nvinfo : EIATTR_INT_WARP_WIDE_INSTR_OFFSETS
	.align		4
        /*007c*/ 	.byte	0x04, 0x31
        /*007e*/ 	.short	(.L_409 - .L_408)


	//   ....[0]....
.L_408:
        /*0080*/ 	.word	0x000000c0


	//   ....[1]....
        /*0084*/ 	.word	0x000000d0


	//   ....[2]....
        /*0088*/ 	.word	0x00000170


	//   ....[3]....
        /*008c*/ 	.word	0x00010280


	//   ....[4]....
        /*0090*/ 	.word	0x00010310


	//   ....[5]....
        /*0094*/ 	.word	0x00012cf0


	//   ....[6]....
        /*0098*/ 	.word	0x00012d80


	//----- nvinfo : EIATTR_COOP_GROUP_MASK_REGIDS
	.align		4
.L_409:
        /*009c*/ 	.byte	0x04, 0x29
        /*009e*/ 	.short	(.L_411 - .L_410)


	//   ....[0]....
.L_410:
        /*00a0*/ 	.word	0xffffffff


	//   ....[1]....
        /*00a4*/ 	.word	0xffffffff


	//   ....[2]....
        /*00a8*/ 	.word	0xffffffff


	//   ....[3]....
        /*00ac*/ 	.word	0xffffffff


	//   ....[4]....
        /*00b0*/ 	.word	0xffffffff


	//   ....[5]....
        /*00b4*/ 	.word	0xffffffff


	//   ....[6]....
        /*00b8*/ 	.word	0xffffffff


	//   ....[7]....
        /*00bc*/ 	.word	0xffffffff


	//   ....[8]....
        /*00c0*/ 	.word	0xffffffff


	//   ....[9]....
        /*00c4*/ 	.word	0xffffffff


	//   ....[10]....
        /*00c8*/ 	.word	0xffffffff


	//   ....[11]....
        /*00cc*/ 	.word	0xffffffff


	//   ....[12]....
        /*00d0*/ 	.word	0xffffffff


	//   ....[13]....
        /*00d4*/ 	.word	0xffffffff


	//   ....[14]....
        /*00d8*/ 	.word	0xffffffff


	//   ....[15]....
        /*00dc*/ 	.word	0xffffffff


	//   ....[16]....
        /*00e0*/ 	.word	0xffffffff


	//   ....[17]....
        /*00e4*/ 	.word	0xffffffff


	//   ....[18]....
        /*00e8*/ 	.word	0xffffffff


	//   ....[19]....
        /*00ec*/ 	.word	0xffffffff


	//   ....[20]....
        /*00f0*/ 	.word	0xffffffff


	//   ....[21]....
        /*00f4*/ 	.word	0xffffffff


	//   ....[22]....
        /*00f8*/ 	.word	0xffffffff


	//   ....[23]....
        /*00fc*/ 	.word	0xffffffff


	//   ....[24]....
        /*0100*/ 	.word	0xffffffff


	//   ....[25]....
        /*0104*/ 	.word	0xffffffff


	//   ....[26]....
        /*0108*/ 	.word	0xffffffff


	//   ....[27]....
        /*010c*/ 	.word	0xffffffff


	//   ....[28]....
        /*0110*/ 	.word	0xffffffff


	//   ....[29]....
        /*0114*/ 	.word	0xffffffff


	//   ....[30]....
        /*0118*/ 	.word	0xffffffff


	//   ....[31]....
        /*011c*/ 	.word	0xffffffff


	//   ....[32]....
        /*0120*/ 	.word	0xffffffff


	//   ....[33]....
        /*0124*/ 	.word	0xffffffff


	//   ....[34]....
        /*0128*/ 	.word	0xffffffff


	//   ....[35]....
        /*012c*/ 	.word	0xffffffff


	//   ....[36]....
        /*0130*/ 	.word	0xffffffff


	//   ....[37]....
        /*0134*/ 	.word	0xffffffff


	//   ....[38]....
        /*0138*/ 	.word	0xffffffff


	//   ....[39]....
        /*013c*/ 	.word	0xffffffff


	//   ....[40]....
        /*0140*/ 	.word	0xffffffff


	//   ....[41]....
        /*0144*/ 	.word	0xffffffff


	//   ....[42]....
        /*0148*/ 	.word	0xffffffff


	//   ....[43]....
        /*014c*/ 	.word	0xffffffff


	//   ....[44]....
        /*0150*/ 	.word	0xffffffff


	//   ....[45]....
        /*0154*/ 	.word	0xffffffff


	//   ....[46]....
        /*0158*/ 	.word	0xffffffff


	//   ....[47]....
        /*015c*/ 	.word	0xffffffff


	//   ....[48]....
        /*0160*/ 	.word	0xffffffff


	//   ....[49]....
        /*0164*/ 	.word	0xffffffff


	//   ....[50]....
        /*0168*/ 	.word	0xffffffff


	//   ....[51]....
        /*016c*/ 	.word	0xffffffff


	//   ....[52]....
        /*0170*/ 	.word	0xffffffff


	//   ....[53]....
        /*0174*/ 	.word	0xffffffff


	//   ....[54]....
        /*0178*/ 	.word	0xffffffff


	//   ....[55]....
        /*017c*/ 	.word	0xffffffff


	//   ....[56]....
        /*0180*/ 	.word	0xffffffff


	//   ....[57]....
        /*0184*/ 	.word	0xffffffff


	//   ....[58]....
        /*0188*/ 	.word	0xffffffff


	//   ....[59]....
        /*018c*/ 	.word	0xffffffff


	//   ....[60]....
        /*0190*/ 	.word	0xffffffff


	//   ....[61]....
        /*0194*/ 	.word	0xffffffff


	//   ....[62]....
        /*0198*/ 	.word	0xffffffff


	//   ....[63]....
        /*019c*/ 	.word	0xffffffff


	//   ....[64]....
        /*01a0*/ 	.word	0xffffffff


	//   ....[65]....
        /*01a4*/ 	.word	0xffffffff


	//   ....[66]....
        /*01a8*/ 	.word	0xffffffff


	//   ....[67]....
        /*01ac*/ 	.word	0xffffffff


	//   ....[68]....
        /*01b0*/ 	.word	0xffffffff


	//   ....[69]....
        /*01b4*/ 	.word	0xffffffff


	//   ....[70]....
        /*01b8*/ 	.word	0xffffffff


	//   ....[71]....
        /*01bc*/ 	.word	0xffffffff


	//   ....[72]....
        /*01c0*/ 	.word	0xffffffff


	//   ....[73]....
        /*01c4*/ 	.word	0xffffffff


	//   ....[74]....
        /*01c8*/ 	.word	0xffffffff


	//   ....[75]....
        /*01cc*/ 	.word	0xffffffff


	//   ....[76]....
        /*01d0*/ 	.word	0xffffffff


	//   ....[77]....
        /*01d4*/ 	.word	0xffffffff


	//   ....[78]....
        /*01d8*/ 	.word	0xffffffff


	//   ....[79]....
        /*01dc*/ 	.word	0xffffffff


	//   ....[80]....
        /*01e0*/ 	.word	0xffffffff


	//   ....[81]....
        /*01e4*/ 	.word	0xffffffff


	//   ....[82]....
        /*01e8*/ 	.word	0xffffffff


	//   ....[83]....
        /*01ec*/ 	.word	0xffffffff


	//   ....[84]....
        /*01f0*/ 	.word	0xffffffff


	//   ....[85]....
        /*01f4*/ 	.word	0xffffffff


	//   ....[86]....
        /*01f8*/ 	.word	0xffffffff


	//   ....[87]....
        /*01fc*/ 	.word	0xffffffff


	//   ....[88]....
        /*0200*/ 	.word	0xffffffff


	//   ....[89]....
        /*0204*/ 	.word	0xffffffff


	//   ....[90]....
        /*0208*/ 	.word	0xffffffff


	//   ....[91]....
        /*020c*/ 	.word	0xffffffff


	//   ....[92]....
        /*0210*/ 	.word	0xffffffff


	//   ....[93]....
        /*0214*/ 	.word	0xffffffff


	//   ....[94]....
        /*0218*/ 	.word	0xffffffff


	//   ....[95]....
        /*021c*/ 	.word	0xffffffff


	//   ....[96]....
        /*0220*/ 	.word	0xffffffff


	//   ....[97]....
        /*0224*/ 	.word	0xffffffff


	//   ....[98]....
        /*0228*/ 	.word	0xffffffff


	//   ....[99]....
        /*022c*/ 	.word	0xffffffff


	//   ....[100]....
        /*0230*/ 	.word	0xffffffff


	//   ....[101]....
        /*0234*/ 	.word	0xffffffff


	//   ....[102]....
        /*0238*/ 	.word	0xffffffff


	//   ....[103]....
        /*023c*/ 	.word	0xffffffff


	//   ....[104]....
        /*0240*/ 	.word	0x0500000f


	//   ....[105]....
        /*0244*/ 	.word	0x0500000f


	//   ....[106]....
        /*0248*/ 	.word	0x0500000f


	//   ....[107]....
        /*024c*/ 	.word	0x0500000f


	//   ....[108]....
        /*0250*/ 	.word	0x0500000f


	//   ....[109]....
        /*0254*/ 	.word	0x0500000f


	//   ....[110]....
        /*0258*/ 	.word	0x0500000f


	//   ....[111]....
        /*025c*/ 	.word	0x0500000f


	//   ....[112]....
        /*0260*/ 	.word	0x0500000f


	//   ....[113]....
        /*0264*/ 	.word	0x0500000f


	//   ....[114]....
        /*0268*/ 	.word	0x0500000f


	//   ....[115]....
        /*026c*/ 	.word	0x0500000f


	//   ....[116]....
        /*0270*/ 	.word	0x0500000f


	//   ....[117]....
        /*0274*/ 	.word	0x0500000f


	//   ....[118]....
        /*0278*/ 	.word	0x0500000f


	//   ....[119]....
        /*027c*/ 	.word	0x0500000f


	//   ....[120]....
        /*0280*/ 	.word	0x0500000f


	//   ....[121]....
        /*0284*/ 	.word	0x0500000f


	//   ....[122]....
        /*0288*/ 	.word	0x0500000f


	//   ....[123]....
        /*028c*/ 	.word	0x0500000f


	//   ....[124]....
        /*0290*/ 	.word	0x0500000f


	//   ....[125]....
        /*0294*/ 	.word	0x0500000f


	//   ....[126]....
        /*0298*/ 	.word	0x0500000f


	//   ....[127]....
        /*029c*/ 	.word	0x0500000f


	//   ....[128]....
        /*02a0*/ 	.word	0x0500000f


	//   ....[129]....
        /*02a4*/ 	.word	0x0500000f


	//   ....[130]....
        /*02a8*/ 	.word	0x0500000f


	//   ....[131]....
        /*02ac*/ 	.word	0x0500000f


	//   ....[132]....
        /*02b0*/ 	.word	0x0500000f


	//   ....[133]....
        /*02b4*/ 	.word	0x0500000f


	//   ....[134]....
        /*02b8*/ 	.word	0x0500000f


	//   ....[135]....
        /*02bc*/ 	.word	0x0500000f


	//   ....[136]....
        /*02c0*/ 	.word	0x0500000f


	//   ....[137]....
        /*02c4*/ 	.word	0x0500000f


	//   ....[138]....
        /*02c8*/ 	.word	0x0500000f


	//   ....[139]....
        /*02cc*/ 	.word	0x0500000f


	//   ....[140]....
        /*02d0*/ 	.word	0x0500000f


	//   ....[141]....
        /*02d4*/ 	.word	0x0500000f


	//   ....[142]....
        /*02d8*/ 	.word	0x0500000f


	//   ....[143]....
        /*02dc*/ 	.word	0x0500000f


	//   ....[144]....
        /*02e0*/ 	.word	0x0500000f


	//   ....[145]....
        /*02e4*/ 	.word	0x0500000f


	//   ....[146]....
        /*02e8*/ 	.word	0x0500000f


	//   ....[147]....
        /*02ec*/ 	.word	0x0500000f


	//   ....[148]....
        /*02f0*/ 	.word	0x0500000f


	//   ....[149]....
        /*02f4*/ 	.word	0x0500000f


	//   ....[150]....
        /*02f8*/ 	.word	0x0500000f


	//   ....[151]....
        /*02fc*/ 	.word	0x0500000f


	//   ....[152]....
        /*0300*/ 	.word	0x0500000f


	//   ....[153]....
        /*0304*/ 	.word	0x0500000f


	//   ....[154]....
        /*0308*/ 	.word	0x0500000f


	//----- nvinfo : EIATTR_COOP_GROUP_INSTR_OFFSETS
	.align		4
.L_411:
        /*030c*/ 	.byte	0x04, 0x28
        /*030e*/ 	.short	(.L_413 - .L_412)


	//   ....[0]....
.L_412:
        /*0310*/ 	.word	0x00000070


	//   ....[1]....
        /*0314*/ 	.word	0x000000b0


	//   ....[2]....
        /*0318*/ 	.word	0x000002d0


	//   ....[3]....
        /*031c*/ 	.word	0x00000430


	//   ....[4]....
        /*0320*/ 	.word	0x00000550


	//   ....[5]....
        /*0324*/ 	.word	0x000006b0


	//   ....[6]....
        /*0328*/ 	.word	0x000019c0


	//   ....[7]....
        /*032c*/ 	.word	0x00002790


	//   ....[8]....
        /*0330*/ 	.word	0x000029f0


	//   ....[9]....
        /*0334*/ 	.word	0x00003380


	//   ....[10]....
        /*0338*/ 	.word	0x000034d0


	//   ....[11]....
        /*033c*/ 	.word	0x00003830


	//   ....[12]....
        /*0340*/ 	.word	0x000038c0


	//   ....[13]....
        /*0344*/ 	.word	0x000057d0


	//   ....[14]....
        /*0348*/ 	.word	0x00005a10


	//   ....[15]....
        /*034c*/ 	.word	0x00006100


	//   ....[16]....
        /*0350*/ 	.word	0x00006200


	//   ....[17]....
        /*0354*/ 	.word	0x00006590


	//   ....[18]....
        /*0358*/ 	.word	0x000065f0


	//   ....[19]....
        /*035c*/ 	.word	0x000083d0


	//   ....[20]....
        /*0360*/ 	.word	0x000083e0


	//   ....[21]....
        /*0364*/ 	.word	0x00008410


	//   ....[22]....
        /*0368*/ 	.word	0x00008420


	//   ....[23]....
        /*036c*/ 	.word	0x0000a020


	//   ....[24]....
        /*0370*/ 	.word	0x0000a250


	//   ....[25]....
        /*0374*/ 	.word	0x0000a940


	//   ....[26]....
        /*0378*/ 	.word	0x0000aa40


	//   ....[27]....
        /*037c*/ 	.word	0x0000add0


	//   ....[28]....
        /*0380*/ 	.word	0x0000ae30


	//   ....[29]....
        /*0384*/ 	.word	0x0000be60


	//   ....[30]....
        /*0388*/ 	.word	0x0000be90


	//   ....[31]....
        /*038c*/ 	.word	0x0000bf50


	//   ....[32]....
        /*0390*/ 	.word	0x0000bf60


	//   ....[33]....
        /*0394*/ 	.word	0x0000dcf0


	//   ....[34]....
        /*0398*/ 	.word	0x0000dd20


	//   ....[35]....
        /*039c*/ 	.word	0x0000dd50


	//   ....[36]....
        /*03a0*/ 	.word	0x0000ddb0


	//   ....[37]....
        /*03a4*/ 	.word	0x0000e2a0


	//   ....[38]....
        /*03a8*/ 	.word	0x0000e2e0


	//   ....[39]....
        /*03ac*/ 	.word	0x0000e420


	//   ....[40]....
        /*03b0*/ 	.word	0x0000e440


	//   ....[41]....
        /*03b4*/ 	.word	0x0000e580


	//   ....[42]....
        /*03b8*/ 	.word	0x0000e5a0


	//   ....[43]....
        /*03bc*/ 	.word	0x0000e6f0


	//   ....[44]....
        /*03c0*/ 	.word	0x0000e710


	//   ....[45]....
        /*03c4*/ 	.word	0x0000ee90


	//   ....[46]....
        /*03c8*/ 	.word	0x0000eeb0


	//   ....[47]....
        /*03cc*/ 	.word	0x0000eff0


	//   ....[48]....
        /*03d0*/ 	.word	0x0000f010


	//   ....[49]....
        /*03d4*/ 	.word	0x0000f150


	//   ....[50]....
        /*03d8*/ 	.word	0x0000f170


	//   ....[51]....
        /*03dc*/ 	.word	0x0000f2c0


	//   ....[52]....
        /*03e0*/ 	.word	0x0000f2e0


	//   ....[53]....
        /*03e4*/ 	.word	0x0000f4f0


	//   ....[54]....
        /*03e8*/ 	.word	0x00010e00


	//   ....[55]....
        /*03ec*/ 	.word	0x00010e20


	//   ....[56]....
        /*03f0*/ 	.word	0x00010e30


	//   ....[57]....
        /*03f4*/ 	.word	0x00010e70


	//   ....[58]....
        /*03f8*/ 	.word	0x00010f10


	//   ....[59]....
        /*03fc*/ 	.word	0x00010f30


	//   ....[60]....
        /*0400*/ 	.word	0x00010fd0


	//   ....[61]....
        /*0404*/ 	.word	0x00010ff0


	//   ....[62]....
        /*0408*/ 	.word	0x00011660


	//   ....[63]....
        /*040c*/ 	.word	0x00011680


	//   ....[64]....
        /*0410*/ 	.word	0x000116b0


	//   ....[65]....
        /*0414*/ 	.word	0x000116f0


	//   ....[66]....
        /*0418*/ 	.word	0x00011780


	//   ....[67]....
        /*041c*/ 	.word	0x000117b0


	//   ....[68]....
        /*0420*/ 	.word	0x00011840


	//   ....[69]....
        /*0424*/ 	.word	0x00011870


	//   ....[70]....
        /*0428*/ 	.word	0x00011900


	//   ....[71]....
        /*042c*/ 	.word	0x00011920


	//   ....[72]....
        /*0430*/ 	.word	0x000119c0


	//   ....[73]....
        /*0434*/ 	.word	0x000119f0


	//   ....[74]....
        /*0438*/ 	.word	0x00011a80


	//   ....[75]....
        /*043c*/ 	.word	0x00011ab0


	//   ....[76]....
        /*0440*/ 	.word	0x00011b40


	//   ....[77]....
        /*0444*/ 	.word	0x00011b60


	//   ....[78]....
        /*0448*/ 	.word	0x000122b0


	//   ....[79]....
        /*044c*/ 	.word	0x000122e0


	//   ....[80]....
        /*0450*/ 	.word	0x000122f0


	//   ....[81]....
        /*0454*/ 	.word	0x00012310


	//   ....[82]....
        /*0458*/ 	.word	0x00012380


	//   ....[83]....
        /*045c*/ 	.word	0x000123a0


	//   ....[84]....
        /*0460*/ 	.word	0x00012400


	//   ....[85]....
        /*0464*/ 	.word	0x00012420


	//   ....[86]....
        /*0468*/ 	.word	0x000126f0


	//   ....[87]....
        /*046c*/ 	.word	0x00012710


	//   ....[88]....
        /*0470*/ 	.word	0x00012730


	//   ....[89]....
        /*0474*/ 	.word	0x000127d0


	//   ....[90]....
        /*0478*/ 	.word	0x000127f0


	//   ....[91]....
        /*047c*/ 	.word	0x00012890


	//   ....[92]....
        /*0480*/ 	.word	0x000128b0


	//   ....[93]....
        /*0484*/ 	.word	0x000128c0


	//   ....[94]....
        /*0488*/ 	.word	0x00012ee0


	//   ....[95]....
        /*048c*/ 	.word	0x00012f00


	//   ....[96]....
        /*0490*/ 	.word	0x00012f10


	//   ....[97]....
        /*0494*/ 	.word	0x00012f30


	//   ....[98]....
        /*0498*/ 	.word	0x00012ff0


	//   ....[99]....
        /*049c*/ 	.word	0x00013020


	//   ....[100]....
        /*04a0*/ 	.word	0x00013030


	//   ....[101]....
        /*04a4*/ 	.word	0x000130c0


	//   ....[102]....
        /*04a8*/ 	.word	0x00013430


	//   ....[103]....
        /*04ac*/ 	.word	0x00013610


	//   ....[104]....
        /*04b0*/ 	.word	0x00013c80


	//   ....[105]....
        /*04b4*/ 	.word	0x00013d60


	//   ....[106]....
        /*04b8*/ 	.word	0x00013e00


	//   ....[107]....
        /*04bc*/ 	.word	0x00013e80


	//   ....[108]....
        /*04c0*/ 	.word	0x00013f50


	//   ....[109]....
        /*04c4*/ 	.word	0x00013fe0


	//   ....[110]....
        /*04c8*/ 	.word	0x000140c0


	//   ....[111]....
        /*04cc*/ 	.word	0x00014140


	//   ....[112]....
        /*04d0*/ 	.word	0x00014220


	//   ....[113]....
        /*04d4*/ 	.word	0x000142b0


	//   ....[114]....
        /*04d8*/ 	.word	0x00014320


	//   ....[115]....
        /*04dc*/ 	.word	0x000143a0


	//   ....[116]....
        /*04e0*/ 	.word	0x00014470


	//   ....[117]....
        /*04e4*/ 	.word	0x000144e0


	//   ....[118]....
        /*04e8*/ 	.word	0x000145e0


	//   ....[119]....
        /*04ec*/ 	.word	0x00014660


	//   ....[120]....
        /*04f0*/ 	.word	0x00014750


	//   ....[121]....
        /*04f4*/ 	.word	0x000147c0


	//   ....[122]....
        /*04f8*/ 	.word	0x000148c0


	//   ....[123]....
        /*04fc*/ 	.word	0x00014930


	//   ....[124]....
        /*0500*/ 	.word	0x00014a30


	//   ....[125]....
        /*0504*/ 	.word	0x00014aa0


	//   ....[126]....
        /*0508*/ 	.word	0x00014ba0


	//   ....[127]....
        /*050c*/ 	.word	0x00014c10


	//   ....[128]....
        /*0510*/ 	.word	0x00014cf0


	//   ....[129]....
        /*0514*/ 	.word	0x00014e20


	//   ....[130]....
        /*0518*/ 	.word	0x00014ec0


	//   ....[131]....
        /*051c*/ 	.word	0x00014f30


	//   ....[132]....
        /*0520*/ 	.word	0x00015000


	//   ....[133]....
        /*0524*/ 	.word	0x00015060


	//   ....[134]....
        /*0528*/ 	.word	0x00015130


	//   ....[135]....
        /*052c*/ 	.word	0x00015190


	//   ....[136]....
        /*0530*/ 	.word	0x00015260


	//   ....[137]....
        /*0534*/ 	.word	0x00015340


	//   ....[138]....
        /*0538*/ 	.word	0x000153e0


	//   ....[139]....
        /*053c*/ 	.word	0x00015440


	//   ....[140]....
        /*0540*/ 	.word	0x00015550


	//   ....[141]....
        /*0544*/ 	.word	0x000155b0


	//   ....[142]....
        /*0548*/ 	.word	0x000156c0


	//   ....[143]....
        /*054c*/ 	.word	0x00015720


	//   ....[144]....
        /*0550*/ 	.word	0x000157e0


	//   ....[145]....
        /*0554*/ 	.word	0x00015940


	//   ....[146]....
        /*0558*/ 	.word	0x000159e0


	//   ....[147]....
        /*055c*/ 	.word	0x00015a40


	//   ....[148]....
        /*0560*/ 	.word	0x00015b10


	//   ....[149]....
        /*0564*/ 	.word	0x00015bf0


	//   ....[150]....
        /*0568*/ 	.word	0x00015cb0


	//   ....[151]....
        /*056c*/ 	.word	0x00015d90


	//   ....[152]....
        /*0570*/ 	.word	0x00015e50


	//   ....[153]....
        /*0574*/ 	.word	0x00015f60


	//   ....[154]....
        /*0578*/ 	.word	0x00016080


	//----- nvinfo : EIATTR_REG_RECONFIG
	.align		4
.L_413:
        /*057c*/ 	.byte	0x01, 0x54
	.zero		2


	//----- nvinfo : EIATTR_SYSCALL_OFFSETS
	.align		4
        /*0580*/ 	.byte	0x04, 0x46
        /*0582*/ 	.short	(.L_415 - .L_414)


	//   ....[0]....
.L_414:
        /*0584*/ 	.word	0x00001ba0


	//   ....[1]....
        /*0588*/ 	.word	0x00010470


	//   ....[2]....
        /*058c*/ 	.word	0x000105c0


	//   ....[3]....
        /*0590*/ 	.word	0x000106b0


	//   ....[4]....
        /*0594*/ 	.word	0x00011310


	//----- nvinfo : EIATTR_MBARRIER_INSTR_OFFSETS
	.align		4
.L_415:
        /*0598*/ 	.byte	0x04, 0x39
        /*059a*/ 	.short	(.L_417 - .L_416)


	//   ....[0]....
.L_416:
        /*059c*/ 	.word	0x00000180
        /*05a0*/ 	.word	0x000000ff
        /*05a4*/ 	.word	0x00030800
        /*05a8*/ 	.short	0x0100
        /*05aa*/ 	.byte	0x08
	.zero		1


	//   ....[1]....
        /*05ac*/ 	.word	0x00000190
        /*05b0*/ 	.word	0x000000ff
        /*05b4*/ 	.word	0x00030820
        /*05b8*/ 	.short	0x0100
        /*05ba*/ 	.byte	0x08
	.zero		1


	//   ....[2]....
        /*05bc*/ 	.word	0x00000280
        /*05c0*/ 	.word	0x000000ff
        /*05c4*/ 	.word	0x00030830
        /*05c8*/ 	.short	0x0100
        /*05ca*/ 	.byte	0x08
	.zero		1


	//   ....[3]....
        /*05cc*/ 	.word	0x00000290
        /*05d0*/ 	.word	0x000000ff
        /*05d4*/ 	.word	0x00030840
        /*05d8*/ 	.short	0x0100
        /*05da*/ 	.byte	0x08
	.zero		1


	//   ....[4]....
        /*05dc*/ 	.word	0x000002a0
        /*05e0*/ 	.word	0x000000ff
        /*05e4*/ 	.word	0x00030838
        /*05e8*/ 	.short	0x0100
        /*05ea*/ 	.byte	0x08
	.zero		1


	//   ....[5]....
        /*05ec*/ 	.word	0x000002b0
        /*05f0*/ 	.word	0x000000ff
        /*05f4*/ 	.word	0x00030848
        /*05f8*/ 	.short	0x0100
        /*05fa*/ 	.byte	0x08
	.zero		1


	//   ....[6]....
        /*05fc*/ 	.word	0x000003e0
        /*0600*/ 	.word	0x000000ff
        /*0604*/ 	.word	0x00030850
        /*0608*/ 	.short	0x0100
        /*060a*/ 	.byte	0x08
	.zero		1


	//   ....[7]....
        /*060c*/ 	.word	0x000003f0
        /*0610*/ 	.word	0x000000ff
        /*0614*/ 	.word	0x00030860
        /*0618*/ 	.short	0x0100
        /*061a*/ 	.byte	0x08
	.zero		1


	//   ....[8]....
        /*061c*/ 	.word	0x00000400
        /*0620*/ 	.word	0x000000ff
        /*0624*/ 	.word	0x00030858
        /*0628*/ 	.short	0x0100
        /*062a*/ 	.byte	0x08
	.zero		1


	//   ....[9]....
        /*062c*/ 	.word	0x00000410
        /*0630*/ 	.word	0x000000ff
        /*0634*/ 	.word	0x00030868
        /*0638*/ 	.short	0x0100
        /*063a*/ 	.byte	0x08
	.zero		1


	//   ....[10]....
        /*063c*/ 	.word	0x00000500
        /*0640*/ 	.word	0x000000ff
        /*0644*/ 	.word	0x00030870
        /*0648*/ 	.short	0x0100
        /*064a*/ 	.byte	0x06
	.zero		1


	//   ....[11]....
        /*064c*/ 	.word	0x00000510
        /*0650*/ 	.word	0x000000ff
        /*0654*/ 	.word	0x00030880
        /*0658*/ 	.short	0x0100
        /*065a*/ 	.byte	0x06
	.zero		1


	//   ....[12]....
        /*065c*/ 	.word	0x00000520
        /*0660*/ 	.word	0x000000ff
        /*0664*/ 	.word	0x00030878
        /*0668*/ 	.short	0x0100
        /*066a*/ 	.byte	0x06
	.zero		1


	//   ....[13]....
        /*066c*/ 	.word	0x00000530
        /*0670*/ 	.word	0x000000ff
        /*0674*/ 	.word	0x00030888
        /*0678*/ 	.short	0x0100
        /*067a*/ 	.byte	0x06
	.zero		1


	//   ....[14]....
        /*067c*/ 	.word	0x00000660
        /*0680*/ 	.word	0x000000ff
        /*0684*/ 	.word	0x00030890
        /*0688*/ 	.short	0x0100
        /*068a*/ 	.byte	0x08
	.zero		1


	//   ....[15]....
        /*068c*/ 	.word	0x00000670
        /*0690*/ 	.word	0x000000ff
        /*0694*/ 	.word	0x000308a0
        /*0698*/ 	.short	0x0100
        /*069a*/ 	.byte	0x08
	.zero		1


	//   ....[16]....
        /*069c*/ 	.word	0x00000680
        /*06a0*/ 	.word	0x000000ff
        /*06a4*/ 	.word	0x00030898
        /*06a8*/ 	.short	0x0100
        /*06aa*/ 	.byte	0x08
	.zero		1


	//   ....[17]....
        /*06ac*/ 	.word	0x00000690
        /*06b0*/ 	.word	0x000000ff
        /*06b4*/ 	.word	0x000308a8
        /*06b8*/ 	.short	0x0100
        /*06ba*/ 	.byte	0x08
	.zero		1


	//   ....[18]....
        /*06bc*/ 	.word	0x000007d0
        /*06c0*/ 	.word	0x000000ff
        /*06c4*/ 	.word	0x000308b0
        /*06c8*/ 	.short	0x0100
        /*06ca*/ 	.byte	0x08
	.zero		1


	//   ....[19]....
        /*06cc*/ 	.word	0x000007e0
        /*06d0*/ 	.word	0x000000ff
        /*06d4*/ 	.word	0x000308c0
        /*06d8*/ 	.short	0x0100
        /*06da*/ 	.byte	0x08
	.zero		1


	//   ....[20]....
        /*06dc*/ 	.word	0x000007f0
        /*06e0*/ 	.word	0x000000ff
        /*06e4*/ 	.word	0x000308b8
        /*06e8*/ 	.short	0x0100
        /*06ea*/ 	.byte	0x08
	.zero		1


	//   ....[21]....
        /*06ec*/ 	.word	0x00000800
        /*06f0*/ 	.word	0x000000ff
        /*06f4*/ 	.word	0x000308c8
        /*06f8*/ 	.short	0x0100
        /*06fa*/ 	.byte	0x08
	.zero		1


	//   ....[22]....
        /*06fc*/ 	.word	0x00001c40
        /*0700*/ 	.word	0x000000ff
        /*0704*/ 	.word	0x00030800
        /*0708*/ 	.short	0x010a
        /*070a*/ 	.byte	0x28
	.zero		1


	//   ....[23]....
        /*070c*/ 	.word	0x00001cc0
        /*0710*/ 	.word	0x00000003
        /*0714*/ 	.word	0x00030830
        /*0718*/ 	.short	0x010a
        /*071a*/ 	.byte	0x3f
	.zero		1


	//   ....[24]....
        /*071c*/ 	.word	0x00001d00
        /*0720*/ 	.word	0x00000003
        /*0724*/ 	.word	0x00030830
        /*0728*/ 	.short	0x010a
        /*072a*/ 	.byte	0x3f
	.zero		1


	//   ....[25]....
        /*072c*/ 	.word	0x000027b0
        /*0730*/ 	.word	0x000000ff
        /*0734*/ 	.word	0x00000000
        /*0738*/ 	.short	0x0101
        /*073a*/ 	.byte	0x04
	.zero		1


	//   ....[26]....
        /*073c*/ 	.word	0x000045b0
        /*0740*/ 	.word	0x000000ff
        /*0744*/ 	.word	0x00030830
        /*0748*/ 	.short	0x010a
        /*074a*/ 	.byte	0x06
	.zero		1


	//   ....[27]....
        /*074c*/ 	.word	0x000045f0
        /*0750*/ 	.word	0x000000ff
        /*0754*/ 	.word	0x00030830
        /*0758*/ 	.short	0x010a
        /*075a*/ 	.byte	0x06
	.zero		1


	//   ....[28]....
        /*075c*/ 	.word	0x00005470
        /*0760*/ 	.word	0x000000ff
        /*0764*/ 	.word	0x00030850
        /*0768*/ 	.short	0x010a
        /*076a*/ 	.byte	0x05
	.zero		1


	//   ....[29]....
        /*076c*/ 	.word	0x000054b0
        /*0770*/ 	.word	0x000000ff
        /*0774*/ 	.word	0x00030850
        /*0778*/ 	.short	0x010a
        /*077a*/ 	.byte	0x05
	.zero		1


	//   ....[30]....
        /*077c*/ 	.word	0x00005830
        /*0780*/ 	.word	0x000000ff
        /*0784*/ 	.word	0x00000000
        /*0788*/ 	.short	0x0101
        /*078a*/ 	.byte	0x06
	.zero		1


	//   ....[31]....
        /*078c*/ 	.word	0x00006cd0
        /*0790*/ 	.word	0x000000ff
        /*0794*/ 	.word	0x00000000
        /*0798*/ 	.short	0x0101
        /*079a*/ 	.byte	0x05
	.zero		1


	//   ....[32]....
        /*079c*/ 	.word	0x00007080
        /*07a0*/ 	.word	0x000000ff
        /*07a4*/ 	.word	0x00030830
        /*07a8*/ 	.short	0x010a
        /*07aa*/ 	.byte	0x06
	.zero		1


	//   ....[33]....
        /*07ac*/ 	.word	0x000070c0
        /*07b0*/ 	.word	0x000000ff
        /*07b4*/ 	.word	0x00030830
        /*07b8*/ 	.short	0x010a
        /*07ba*/ 	.byte	0x06
	.zero		1


	//   ....[34]....
        /*07bc*/ 	.word	0x00007f40
        /*07c0*/ 	.word	0x000000ff
        /*07c4*/ 	.word	0x00030850
        /*07c8*/ 	.short	0x010a
        /*07ca*/ 	.byte	0x05
	.zero		1


	//   ....[35]....
        /*07cc*/ 	.word	0x00007f80
        /*07d0*/ 	.word	0x000000ff
        /*07d4*/ 	.word	0x00030850
        /*07d8*/ 	.short	0x010a
        /*07da*/ 	.byte	0x05
	.zero		1


	//   ....[36]....
        /*07dc*/ 	.word	0x000082f0
        /*07e0*/ 	.word	0x000000ff
        /*07e4*/ 	.word	0x00000000
        /*07e8*/ 	.short	0x0101
        /*07ea*/ 	.byte	0x06
	.zero		1


	//   ....[37]....
        /*07ec*/ 	.word	0x00008c60
        /*07f0*/ 	.word	0x000000ff
        /*07f4*/ 	.word	0x00000000
        /*07f8*/ 	.short	0x0101
        /*07fa*/ 	.byte	0x05
	.zero		1


	//   ....[38]....
        /*07fc*/ 	.word	0x00008e00
        /*0800*/ 	.word	0x000000ff
        /*0804*/ 	.word	0x00030830
        /*0808*/ 	.short	0x010a
        /*080a*/ 	.byte	0x05
	.zero		1


	//   ....[39]....
        /*080c*/ 	.word	0x00008e40
        /*0810*/ 	.word	0x000000ff
        /*0814*/ 	.word	0x00030830
        /*0818*/ 	.short	0x010a
        /*081a*/ 	.byte	0x05
	.zero		1


	//   ....[40]....
        /*081c*/ 	.word	0x00009cc0
        /*0820*/ 	.word	0x000000ff
        /*0824*/ 	.word	0x00030850
        /*0828*/ 	.short	0x010a
        /*082a*/ 	.byte	0x05
	.zero		1


	//   ....[41]....
        /*082c*/ 	.word	0x00009d00
        /*0830*/ 	.word	0x000000ff
        /*0834*/ 	.word	0x00030850
        /*0838*/ 	.short	0x010a
        /*083a*/ 	.byte	0x05
	.zero		1


	//   ....[42]....
        /*083c*/ 	.word	0x0000a040
        /*0840*/ 	.word	0x000000ff
        /*0844*/ 	.word	0x00000000
        /*0848*/ 	.short	0x0101
        /*084a*/ 	.byte	0x04
	.zero		1


	//   ....[43]....
        /*084c*/ 	.word	0x0000b530
        /*0850*/ 	.word	0x000000ff
        /*0854*/ 	.word	0x00000000
        /*0858*/ 	.short	0x0101
        /*085a*/ 	.byte	0x05
	.zero		1


	//   ....[44]....
        /*085c*/ 	.word	0x0000bdd0
        /*0860*/ 	.word	0x000000ff
        /*0864*/ 	.word	0x00030850
        /*0868*/ 	.short	0x010a
        /*086a*/ 	.byte	0x05
	.zero		1


	//   ....[45]....
        /*086c*/ 	.word	0x0000be10
        /*0870*/ 	.word	0x000000ff
        /*0874*/ 	.word	0x00030850
        /*0878*/ 	.short	0x010a
        /*087a*/ 	.byte	0x05
	.zero		1


	//   ....[46]....
        /*087c*/ 	.word	0x0000c3c0
        /*0880*/ 	.word	0x000000ff
        /*0884*/ 	.word	0x00000000
        /*0888*/ 	.short	0x0101
        /*088a*/ 	.byte	0x04
	.zero		1


	//   ....[47]....
        /*088c*/ 	.word	0x0000e2d0
        /*0890*/ 	.word	0x000000c5
        /*0894*/ 	.word	0x00000000
        /*0898*/ 	.short	0x0101
        /*089a*/ 	.byte	0x3f
	.zero		1


	//   ....[48]....
        /*089c*/ 	.word	0x00010c00
        /*08a0*/ 	.word	0x00000004
        /*08a4*/ 	.word	0x00030840
        /*08a8*/ 	.short	0x010a
        /*08aa*/ 	.byte	0x3f
	.zero		1


	//   ....[49]....
        /*08ac*/ 	.word	0x00011100
        /*08b0*/ 	.word	0x00000004
        /*08b4*/ 	.word	0x00030830
        /*08b8*/ 	.short	0x0107
        /*08ba*/ 	.byte	0x3f
	.zero		1


	//   ....[50]....
        /*08bc*/ 	.word	0x000111c0
        /*08c0*/ 	.word	0x00000004
        /*08c4*/ 	.word	0x00030830
        /*08c8*/ 	.short	0x0101
        /*08ca*/ 	.byte	0x3f
	.zero		1


	//   ....[51]....
        /*08cc*/ 	.word	0x00011c70
        /*08d0*/ 	.word	0x00000011
        /*08d4*/ 	.word	0x00030800
        /*08d8*/ 	.short	0x0107
        /*08da*/ 	.byte	0x3f
	.zero		1


	//   ....[52]....
        /*08dc*/ 	.word	0x00011d60
        /*08e0*/ 	.word	0x00000011
        /*08e4*/ 	.word	0x00030800
        /*08e8*/ 	.short	0x0101
        /*08ea*/ 	.byte	0x3f
	.zero		1


	//   ....[53]....
        /*08ec*/ 	.word	0x00011d80
        /*08f0*/ 	.word	0x00000011
        /*08f4*/ 	.word	0x00030820
        /*08f8*/ 	.short	0x010a
        /*08fa*/ 	.byte	0x3f
	.zero		1


	//   ....[54]....
        /*08fc*/ 	.word	0x000120d0
        /*0900*/ 	.word	0x00000007
        /*0904*/ 	.word	0x00030840
        /*0908*/ 	.short	0x010a
        /*090a*/ 	.byte	0x3f
	.zero		1


	//   ....[55]....
        /*090c*/ 	.word	0x00012510
        /*0910*/ 	.word	0x00000007
        /*0914*/ 	.word	0x00030830
        /*0918*/ 	.short	0x0107
        /*091a*/ 	.byte	0x3f
	.zero		1


	//   ....[56]....
        /*091c*/ 	.word	0x000125c0
        /*0920*/ 	.word	0x00000007
        /*0924*/ 	.word	0x00030830
        /*0928*/ 	.short	0x0101
        /*092a*/ 	.byte	0x3f
	.zero		1


	//   ....[57]....
        /*092c*/ 	.word	0x00012620
        /*0930*/ 	.word	0x00000007
        /*0934*/ 	.word	0x00030860
        /*0938*/ 	.short	0x010a
        /*093a*/ 	.byte	0x3f
	.zero		1


	//   ....[58]....
        /*093c*/ 	.word	0x00012ad0
        /*0940*/ 	.word	0x00000007
        /*0944*/ 	.word	0x00030850
        /*0948*/ 	.short	0x0107
        /*094a*/ 	.byte	0x3f
	.zero		1


	//   ....[59]....
        /*094c*/ 	.word	0x00012c20
        /*0950*/ 	.word	0x00000007
        /*0954*/ 	.word	0x00030850
        /*0958*/ 	.short	0x0101
        /*095a*/ 	.byte	0x3f
	.zero		1


	//   ....[60]....
        /*095c*/ 	.word	0x00012e20
        /*0960*/ 	.word	0x00000004
        /*0964*/ 	.word	0x00030860
        /*0968*/ 	.short	0x010a
        /*096a*/ 	.byte	0x3f
	.zero		1


	//   ....[61]....
        /*096c*/ 	.word	0x00013240
        /*0970*/ 	.word	0x00000004
        /*0974*/ 	.word	0x00030850
        /*0978*/ 	.short	0x0107
        /*097a*/ 	.byte	0x3f
	.zero		1


	//   ....[62]....
        /*097c*/ 	.word	0x000132f0
        /*0980*/ 	.word	0x00000004
        /*0984*/ 	.word	0x00030850
        /*0988*/ 	.short	0x0101
        /*098a*/ 	.byte	0x3f
	.zero		1


	//   ....[63]....
        /*098c*/ 	.word	0x00013590
        /*0990*/ 	.word	0x00000005
        /*0994*/ 	.word	0x00030820
        /*0998*/ 	.short	0x010a
        /*099a*/ 	.byte	0x3f
	.zero		1


	//   ....[64]....
        /*099c*/ 	.word	0x00013730
        /*09a0*/ 	.word	0x00000003
        /*09a4*/ 	.word	0x00030840
        /*09a8*/ 	.short	0x010a
        /*09aa*/ 	.byte	0x3f
	.zero		1


	//   ....[65]....
        /*09ac*/ 	.word	0x000137d0
        /*09b0*/ 	.word	0x00000017
        /*09b4*/ 	.word	0x00030840
        /*09b8*/ 	.short	0x010a
        /*09ba*/ 	.byte	0x3f
	.zero		1


	//   ....[66]....
        /*09bc*/ 	.word	0x00013810
        /*09c0*/ 	.word	0x00000003
        /*09c4*/ 	.word	0x00030860
        /*09c8*/ 	.short	0x010a
        /*09ca*/ 	.byte	0x3f
	.zero		1


	//   ....[67]....
        /*09cc*/ 	.word	0x00013850
        /*09d0*/ 	.word	0x00000017
        /*09d4*/ 	.word	0x00030860
        /*09d8*/ 	.short	0x010a
        /*09da*/ 	.byte	0x3f
	.zero		1


	//   ....[68]....
        /*09dc*/ 	.word	0x000138c0
        /*09e0*/ 	.word	0x00000003
        /*09e4*/ 	.word	0x00030800
        /*09e8*/ 	.short	0x010a
        /*09ea*/ 	.byte	0x3f
	.zero		1


	//   ....[69]....
        /*09ec*/ 	.word	0x00013910
        /*09f0*/ 	.word	0x00000003
        /*09f4*/ 	.word	0x00030830
        /*09f8*/ 	.short	0x010a
        /*09fa*/ 	.byte	0x3f
	.zero		1


	//   ....[70]....
        /*09fc*/ 	.word	0x00013970
        /*0a00*/ 	.word	0x00000004
        /*0a04*/ 	.word	0x00030830
        /*0a08*/ 	.short	0x010a
        /*0a0a*/ 	.byte	0x3f
	.zero		1


	//   ....[71]....
        /*0a0c*/ 	.word	0x000139d0
        /*0a10*/ 	.word	0x00000003
        /*0a14*/ 	.word	0x00030850
        /*0a18*/ 	.short	0x010a
        /*0a1a*/ 	.byte	0x3f
	.zero		1


	//   ....[72]....
        /*0a1c*/ 	.word	0x00013a30
        /*0a20*/ 	.word	0x00000004
        /*0a24*/ 	.word	0x00030830
        /*0a28*/ 	.short	0x010a
        /*0a2a*/ 	.byte	0x3f
	.zero		1


	//   ....[73]....
        /*0a2c*/ 	.word	0x00013a90
        /*0a30*/ 	.word	0x00000003
        /*0a34*/ 	.word	0x00030850
        /*0a38*/ 	.short	0x010a
        /*0a3a*/ 	.byte	0x3f
	.zero		1


	//   ....[74]....
        /*0a3c*/ 	.word	0x00013af0
        /*0a40*/ 	.word	0x00000004
        /*0a44*/ 	.word	0x00030830
        /*0a48*/ 	.short	0x010a
        /*0a4a*/ 	.byte	0x3f
	.zero		1


	//   ....[75]....
        /*0a4c*/ 	.word	0x00013b50
        /*0a50*/ 	.word	0x00000003
        /*0a54*/ 	.word	0x00030850
        /*0a58*/ 	.short	0x010a
        /*0a5a*/ 	.byte	0x3f
	.zero		1


	//   ....[76]....
        /*0a5c*/ 	.word	0x00013bb0
        /*0a60*/ 	.word	0x00000007
        /*0a64*/ 	.word	0x00030850
        /*0a68*/ 	.short	0x010a
        /*0a6a*/ 	.byte	0x3f
	.zero		1


	//   ....[77]....
        /*0a6c*/ 	.word	0x00013cb0
        /*0a70*/ 	.word	0x00000004
        /*0a74*/ 	.word	0x00030840
        /*0a78*/ 	.short	0x010a
        /*0a7a*/ 	.byte	0x3f
	.zero		1


	//   ....[78]....
        /*0a7c*/ 	.word	0x00014d20
        /*0a80*/ 	.word	0x00000011
        /*0a84*/ 	.word	0x00030820
        /*0a88*/ 	.short	0x010a
        /*0a8a*/ 	.byte	0x3f
	.zero		1


	//   ....[79]....
        /*0a8c*/ 	.word	0x00014d70
        /*0a90*/ 	.word	0x00000007
        /*0a94*/ 	.word	0x00030840
        /*0a98*/ 	.short	0x010a
        /*0a9a*/ 	.byte	0x3f
	.zero		1


	//   ....[80]....
        /*0a9c*/ 	.word	0x00015290
        /*0aa0*/ 	.word	0x00000007
        /*0aa4*/ 	.word	0x00030860
        /*0aa8*/ 	.short	0x010a
        /*0aaa*/ 	.byte	0x3f
	.zero		1


	//   ....[81]....
        /*0aac*/ 	.word	0x00015890
        /*0ab0*/ 	.word	0x00000004
        /*0ab4*/ 	.word	0x00030860
        /*0ab8*/ 	.short	0x010a
        /*0aba*/ 	.byte	0x3f
	.zero		1


	//   ....[82]....
        /*0abc*/ 	.word	0x00015fa0
        /*0ac0*/ 	.word	0x00000005
        /*0ac4*/ 	.word	0x00030820
        /*0ac8*/ 	.short	0x010a
        /*0aca*/ 	.byte	0x3f
	.zero		1


	//   ....[83]....
        /*0acc*/ 	.word	0x00016140
        /*0ad0*/ 	.word	0x00000003
        /*0ad4*/ 	.word	0x00030840
        /*0ad8*/ 	.short	0x010a
        /*0ada*/ 	.byte	0x3f
	.zero		1


	//   ....[84]....
        /*0adc*/ 	.word	0x00016190
        /*0ae0*/ 	.word	0x00000017
        /*0ae4*/ 	.word	0x00030840
        /*0ae8*/ 	.short	0x010a
        /*0aea*/ 	.byte	0x3f
	.zero		1


	//   ....[85]....
        /*0aec*/ 	.word	0x000161e0
        /*0af0*/ 	.word	0x00000003
        /*0af4*/ 	.word	0x00030860
        /*0af8*/ 	.short	0x010a
        /*0afa*/ 	.byte	0x3f
	.zero		1


	//----- nvinfo : EIATTR_NUM_MBARRIERS
	.align		4
.L_417:
        /*0afc*/ 	.byte	0x03, 0x38
        /*0afe*/ 	.short	0x0016


	//----- nvinfo : EIATTR_EXIT_INSTR_OFFSETS
	.align		4
        /*0b00*/ 	.byte	0x04, 0x1c
        /*0b02*/ 	.short	(.L_419 - .L_418)


	//   ....[0]....
.L_418:
        /*0b04*/ 	.word	0x00000950


	//   ....[1]....
        /*0b08*/ 	.word	0x0000f460


	//   ....[2]....
        /*0b0c*/ 	.word	0x000138a0


	//----- nvinfo : EIATTR_MAX_THREADS
	.align		4
.L_419:
        /*0b10*/ 	.byte	0x04, 0x05
        /*0b12*/ 	.short	(.L_421 - .L_420)
.L_420:
        /*0b14*/ 	.word	0x00000180
        /*0b18*/ 	.word	0x00000001
        /*0b1c*/ 	.word	0x00000001


	//----- nvinfo : EIATTR_CRS_STACK_SIZE
	.align		4
.L_421:
        /*0b20*/ 	.byte	0x04, 0x1e
        /*0b22*/ 	.short	(.L_423 - .L_422)
.L_422:
        /*0b24*/ 	.word	0x00000000


	//----- nvinfo : EIATTR_CBANK_PARAM_SIZE
	.align		4
.L_423:
        /*0b28*/ 	.byte	0x03, 0x19
        /*0b2a*/ 	.short	0x0af0


	//----- nvinfo : EIATTR_PARAM_CBANK
	.align		4
        /*0b2c*/ 	.byte	0x04, 0x0a
        /*0b2e*/ 	.short	(.L_425 - .L_424)
	.align		4
.L_424:
        /*0b30*/ 	.word	index@(.nv.constant0._ZN7cutlass13device_kernelIN5flash11enable_sm90INS1_16FlashAttnFwdSm90INS1_25CollectiveMainloopFwdSm90ILi2EN4cute5tupleIJNS5_1CILi1EEES8_S8_EEENS6_IJNS7_ILi128EEENS7_ILi64EEENS7_ILi256EEEEEELi256ENS_10bfloat16_tEfNS_4arch4Sm90ELb0ELb1ELb0ELb0ELb1ELb0ELb0ELb1ELb1ELb1ELb0ELb0EEENS1_21CollectiveEpilogueFwdINS6_IJSA_SC_SB_EEES9_SE_SG_Li256ELb0ELb1ELb0ELb0EEENS1_30DynamicPersistentTileSchedulerILi256ELi128ELb0ELb1ELb1EEEEEEEEEvNT_6ParamsE)
        /*0b34*/ 	.short	0x0210
        /*0b36*/ 	.short	0x0af0


	//----- nvinfo : EIATTR_SW_WAR
	.align		4
.L_425:
        /*0b38*/ 	.byte	0x04, 0x36
        /*0b3a*/ 	.short	(.L_427 - .L_426)
.L_426:
        /*0b3c*/ 	.word	0x00000008
.L_427:


//--------------------- .nv.info._ZN7cutlass13device_kernelIN5flash11enable_sm90INS1_16FlashAttnFwdSm90INS1_25CollectiveMainloopFwdSm90ILi2EN4cute5tupleIJNS5_1CILi1EEES8_S8_EEENS6_IJNS7_ILi128EEENS7_ILi64EEENS7_ILi256EEEEEELi256ENS_10bfloat16_tEfNS_4arch4Sm90ELb0ELb1ELb0ELb1ELb1ELb0ELb0ELb1ELb1ELb1ELb0ELb0EEENS1_21CollectiveEpilogueFwdINS6_IJSA_SC_SB_EEES9_SE_SG_Li256ELb1ELb1ELb0ELb0EEENS1_36VarlenDynamicPersistentTileSchedulerILi128ELi64ELi256ELi128ELb0ELb1ELb1ELb1ELb0ELb1EEEEEEEEEvNT_6ParamsE --------------------------
	.section	.nv.info._ZN7cutlass13device_kernelIN5flash11enable_sm90INS1_16FlashAttnFwdSm90INS1_25CollectiveMainloopFwdSm90ILi2EN4cute5tupleIJNS5_1CILi1EEES8_S8_EEENS6_IJNS7_ILi128EEENS7_ILi64EEENS7_ILi256EEEEEELi256ENS_10bfloat16_tEfNS_4arch4Sm90ELb0ELb1ELb0ELb1ELb1ELb0ELb0ELb1ELb1ELb1ELb0ELb0EEENS1_21CollectiveEpilogueFwdINS6_IJSA_SC_SB_EEES9_SE_SG_Li256ELb1ELb1ELb0ELb0EEENS1_36VarlenDynamicPersistentTileSchedulerILi128ELi64ELi256ELi128ELb0ELb1ELb1ELb1ELb0ELb1EEEEEEEEEvNT_6ParamsE,"",@"SHT_CUDA_INFO"
	.sectionflags	@""
	.align	4


	//----- nvinfo : EIATTR_CUDA_API_VERSION
	.align		4
        /*0000*/ 	.byte	0x04, 0x37
        /*0002*/ 	.short	(.L_429 - .L_428)
.L_428:
        /*0004*/ 	.word	0x00000082


	//----- nvinfo : EIATTR_KPARAM_INFO
	.align		4
.L_429:
        /*0008*/ 	.byte	0x04, 0x17
        /*000a*/ 	.short	(.L_431 - .L_430)
.L_430:
        /*000c*/ 	.word	0x00000000
        /*0010*/ 	.short	0x0000
        /*0012*/ 	.short	0x0070
        /*0014*/ 	.byte	0x00, 0xf0, 0x01, 0x2a


	//----- nvinfo : EIATTR_SPARSE_MMA_MASK
	.align		4
.L_431:
        /*0018*/ 	.byte	0x03, 0x50
        /*001a*/ 	.short	0x0000


	//----- nvinfo : EIATTR_MAXREG_COUNT
	.align		4
        /*001c*/ 	.byte	0x03, 0x1b
        /*001e*/ 	.short	0x00a8


	//----- nvinfo : EIATTR_NUM_BARRIERS
	.align		4
        /*0020*/ 	.byte	0x02, 0x4c
        /*0022*/ 	.byte	0x09
	.zero		1


	//----- nvinfo : EIATTR_EXTERNS
	.align		4
        /*0024*/ 	.byte	0x04, 0x0f
        /*0026*/ 	.short	(.L_433 - .L_432)


	//   ....[0]....
	.align		4
.L_432:
        /*0028*/ 	.word	index@(__assertfail)


	//----- nvinfo : EIATTR_ANNOTATIONS
	.align		4
.L_433:
        /*002c*/ 	.byte	0x04, 0x55
        /*002e*/ 	.short	(.L_435 - .L_434)


	//   ....[0]....
.L_434:
        /* <DEDUP_REMOVED lines=13> */


	//----- nvinfo : EIATTR_MERCURY_ISA_VERSION
	.align		4
.L_435:
        /*00f0*/ 	.byte	0x03, 0x5f
        /*00f2*/ 	.short	0x0101


	//----- nvinfo : EIATTR_UNUSED_LOAD_BYTE_OFFSET
	.align		4
        /*00f4*/ 	.byte	0x04, 0x44
        /*00f6*/ 	.short	(.L_437 - .L_436)


	//   ....[0]....
.L_436:
        /*00f8*/ 	.word	0x00000950
        /*00fc*/ 	.word	0x0000fff0


	//   ....[1]....
        /*0100*/ 	.word	0x0000cc90
        /*0104*/ 	.word	0x0000fff0


	//----- nvinfo : EIATTR_INT_WARP_WIDE_INSTR_OFFSETS
	.align		4
.L_437:
        /*0108*/ 	.byte	0x04, 0x31
        /*010a*/ 	.short	(.L_439 - .L_438)


	//   ....[0]....
.L_438:
        /*010c*/ 	.word	0x000000c0


	//   ....[1]....
        /*0110*/ 	.word	0x000000d0


	//   ....[2]....
        /*0114*/ 	.word	0x00000170


	//   ....[3]....
        /*0118*/ 	.word	0x00011070


	//   ....[4]....
        /*011c*/ 	.word	0x00011100


	//   ....[5]....
        /*0120*/ 	.word	0x00013e50


	//   ....[6]....
        /*0124*/ 	.word	0x00013ee0


	//----- nvinfo : EIATTR_COOP_GROUP_MASK_REGIDS
	.align		4
.L_439:
        /*0128*/ 	.byte	0x04, 0x29
        /*012a*/ 	.short	(.L_441 - .L_440)


	//   ....[0]....
.L_440:
        /*012c*/ 	.word	0xffffffff


	//   ....[1]....
        /*0130*/ 	.word	0xffffffff


	//   ....[2]....
        /*0134*/ 	.word	0xffffffff


	//   ....[3]....
        /*0138*/ 	.word	0xffffffff


	//   ....[4]....
        /*013c*/ 	.word	0xffffffff


	//   ....[5]....
        /*0140*/ 	.word	0xffffffff


	//   ....[6]....
        /*0144*/ 	.word	0xffffffff


	//   ....[7]....
        /*0148*/ 	.word	0xffffffff


	//   ....[8]....
        /*014c*/ 	.word	0xffffffff


	//   ....[9]....
        /*0150*/ 	.word	0xffffffff


	//   ....[10]....
        /*0154*/ 	.word	0xffffffff


	//   ....[11]....
        /*0158*/ 	.word	0xffffffff


	//   ....[12]....
        /*015c*/ 	.word	0xffffffff


	//   ....[13]....
        /*0160*/ 	.word	0xffffffff


	//   ....[14]....
        /*0164*/ 	.word	0xffffffff


	//   ....[15]....
        /*0168*/ 	.word	0xffffffff


	//   ....[16]....
        /*016c*/ 	.word	0xffffffff


	//   ....[17]....
        /*0170*/ 	.word	0xffffffff


	//   ....[18]....
        /*0174*/ 	.word	0xffffffff


	//   ....[19]....
        /*0178*/ 	.word	0xffffffff


	//   ....[20]....
        /*017c*/ 	.word	0xffffffff


	//   ....[21]....
        /*0180*/ 	.word	0xffffffff


	//   ....[22]....
        /*0184*/ 	.word	0xffffffff


	//   ....[23]....
        /*0188*/ 	.word	0xffffffff


	//   ....[24]....
        /*018c*/ 	.word	0xffffffff


	//   ....[25]....
        /*0190*/ 	.word	0xffffffff


	//   ....[26]....
        /*0194*/ 	.word	0xffffffff


	//   ....[27]....
        /*0198*/ 	.word	0xffffffff


	//   ....[28]....
        /*019c*/ 	.word	0xffffffff


	//   ....[29]....
        /*01a0*/ 	.word	0xffffffff


	//   ....[30]....
        /*01a4*/ 	.word	0xffffffff


	//   ....[31]....
        /*01a8*/ 	.word	0xffffffff


	//   ....[32]....
        /*01ac*/ 	.word	0xffffffff


	//   ....[33]....
        /*01b0*/ 	.word	0xffffffff


	//   ....[34]....
        /*01b4*/ 	.word	0xffffffff


	//   ....[35]....
        /*01b8*/ 	.word	0xffffffff


	//   ....[36]....
        /*01bc*/ 	.word	0xffffffff


	//   ....[37]....
        /*01c0*/ 	.word	0xffffffff


	//   ....[38]....
        /*01c4*/ 	.word	0xffffffff


	//   ....[39]....
        /*01c8*/ 	.word	0xffffffff


	//   ....[40]....
        /*01cc*/ 	.word	0xffffffff


	//   ....[41]....
        /*01d0*/ 	.word	0xffffffff


	//   ....[42]....
        /*01d4*/ 	.word	0xffffffff


	//   ....[43]....
        /*01d8*/ 	.word	0xffffffff


	//   ....[44]....
        /*01dc*/ 	.word	0xffffffff


	//   ....[45]....
        /*01e0*/ 	.word	0xffffffff


	//   ....[46]....
        /*01e4*/ 	.word	0xffffffff


	//   ....[47]....
        /*01e8*/ 	.word	0xffffffff


	//   ....[48]....
        /*01ec*/ 	.word	0xffffffff


	//   ....[49]....
        /*01f0*/ 	.word	0xffffffff


	//   ....[50]....
        /*01f4*/ 	.word	0xffffffff


	//   ....[51]....
        /*01f8*/ 	.word	0xffffffff


	//   ....[52]....
        /*01fc*/ 	.word	0xffffffff


	//   ....[53]....
        /*0200*/ 	.word	0xffffffff


	//   ....[54]....
        /*0204*/ 	.word	0xffffffff


	//   ....[55]....
        /*0208*/ 	.word	0xffffffff


	//   ....[56]....
        /*020c*/ 	.word	0xffffffff


	//   ....[57]....
        /*0210*/ 	.word	0xffffffff


	//   ....[58]....
        /*0214*/ 	.word	0xffffffff


	//   ....[59]....
        /*0218*/ 	.word	0xffffffff


	//   ....[60]....
        /*021c*/ 	.word	0xffffffff


	//   ....[61]....
        /*0220*/ 	.word	0xffffffff


	//   ....[62]....
        /*0224*/ 	.word	0xffffffff


	//   ....[63]....
        /*0228*/ 	.word	0xffffffff


	//   ....[64]....
        /*022c*/ 	.word	0xffffffff


	//   ....[65]....
        /*0230*/ 	.word	0xffffffff


	//   ....[66]....
        /*0234*/ 	.word	0xffffffff


	//   ....[67]....
        /*0238*/ 	.word	0xffffffff


	//   ....[68]....
        /*023c*/ 	.word	0xffffffff


	//   ....[69]....
        /*0240*/ 	.word	0xffffffff


	//   ....[70]....
        /*0244*/ 	.word	0xffffffff


	//   ....[71]....
        /*0248*/ 	.word	0xffffffff


	//   ....[72]....
        /*024c*/ 	.word	0xffffffff


	//   ....[73]....
        /*0250*/ 	.word	0xffffffff


	//   ....[74]....
        /*0254*/ 	.word	0xffffffff


	//   ....[75]....
        /*0258*/ 	.word	0xffffffff


	//   ....[76]....
        /*025c*/ 	.word	0xffffffff


	//   ....[77]....
        /*0260*/ 	.word	0xffffffff


	//   ....[78]....
        /*0264*/ 	.word	0xffffffff


	//   ....[79]....
        /*0268*/ 	.word	0xffffffff


	//   ....[80]....
        /*026c*/ 	.word	0xffffffff


	//   ....[81]....
        /*0270*/ 	.word	0xffffffff


	//   ....[82]....
        /*0274*/ 	.word	0xffffffff


	//   ....[83]....
        /*0278*/ 	.word	0xffffffff


	//   ....[84]....
        /*027c*/ 	.word	0xffffffff


	//   ....[85]....
        /*0280*/ 	.word	0xffffffff


	//   ....[86]....
        /*0284*/ 	.word	0xffffffff


	//   ....[87]....
        /*0288*/ 	.word	0xffffffff


	//   ....[88]....
        /*028c*/ 	.word	0xffffffff


	//   ....[89]....
        /*0290*/ 	.word	0xffffffff


	//   ....[90]....
        /*0294*/ 	.word	0xffffffff


	//   ....[91]....
        /*0298*/ 	.word	0xffffffff


	//   ....[92]....
        /*029c*/ 	.word	0xffffffff


	//   ....[93]....
        /*02a0*/ 	.word	0xffffffff


	//   ....[94]....
        /*02a4*/ 	.word	0xffffffff


	//   ....[95]....
        /*02a8*/ 	.word	0xffffffff


	//   ....[96]....
        /*02ac*/ 	.word	0xffffffff


	//   ....[97]....
        /*02b0*/ 	.word	0xffffffff


	//   ....[98]....
        /*02b4*/ 	.word	0xffffffff


	//   ....[99]....
        /*02b8*/ 	.word	0xffffffff


	//   ....[100]....
        /*02bc*/ 	.word	0xffffffff


	//   ....[101]....
        /*02c0*/ 	.word	0xffffffff


	//   ....[102]....
        /*02c4*/ 	.word	0xffffffff


	//   ....[103]....
        /*02c8*/ 	.word	0xffffffff


	//   ....[104]....
        /*02cc*/ 	.word	0xffffffff


	//   ....[105]....
        /*02d0*/ 	.word	0xffffffff


	//   ....[106]....
        /*02d4*/ 	.word	0xffffffff


	//   ....[107]....
        /*02d8*/ 	.word	0xffffffff


	//   ....[108]....
        /*02dc*/ 	.word	0xffffffff


	//   ....[109]....
        /*02e0*/ 	.word	0xffffffff


	//   ....[110]....
        /*02e4*/ 	.word	0xffffffff


	//   ....[111]....
        /*02e8*/ 	.word	0xffffffff


	//   ....[112]....
        /*02ec*/ 	.word	0xffffffff


	//   ....[113]....
        /*02f0*/ 	.word	0xffffffff


	//   ....[114]....
        /*02f4*/ 	.word	0xffffffff


	//   ....[115]....
        /*02f8*/ 	.word	0xffffffff


	//   ....[116]....
        /*02fc*/ 	.word	0xffffffff


	//   ....[117]....
        /*0300*/ 	.word	0xffffffff


	//   ....[118]....
        /*0304*/ 	.word	0xffffffff


	//   ....[119]....
        /*0308*/ 	.word	0xffffffff


	//   ....[120]....
        /*030c*/ 	.word	0xffffffff


	//   ....[121]....
        /*0310*/ 	.word	0xffffffff


	//   ....[122]....
        /*0314*/ 	.word	0xffffffff


	//   ....[123]....
        /*0318*/ 	.word	0xffffffff


	//   ....[124]....
        /*031c*/ 	.word	0xffffffff


	//   ....[125]....
        /*0320*/ 	.word	0xffffffff


	//   ....[126]....
        /*0324*/ 	.word	0xffffffff


	//   ....[127]....
        /*0328*/ 	.word	0xffffffff


	//   ....[128]....
        /*032c*/ 	.word	0xffffffff


	//   ....[129]....
        /*0330*/ 	.word	0xffffffff


	//   ....[130]....
        /*0334*/ 	.word	0xffffffff


	//   ....[131]....
        /*0338*/ 	.word	0xffffffff


	//   ....[132]....
        /*033c*/ 	.word	0xffffffff


	//   ....[133]....
        /*0340*/ 	.word	0xffffffff


	//   ....[134]....
        /*0344*/ 	.word	0xffffffff


	//   ....[135]....
        /*0348*/ 	.word	0x0500000f


	//   ....[136]....
        /*034c*/ 	.word	0x0500000f


	//   ....[137]....
        /*0350*/ 	.word	0x0500000f


	//   ....[138]....
        /*0354*/ 	.word	0x0500000f


	//   ....[139]....
        /*0358*/ 	.word	0x0500000f


	//   ....[140]....
        /*035c*/ 	.word	0x0500000f


	//   ....[141]....
        /*0360*/ 	.word	0x0500000f


	//   ....[142]....
        /*0364*/ 	.word	0x0500000f


	//   ....[143]....
        /*0368*/ 	.word	0x0500000f


	//   ....[144]....
        /*036c*/ 	.word	0x0500000f


	//   ....[145]....
        /*0370*/ 	.word	0x0500000f


	//   ....[146]....
        /*0374*/ 	.word	0x0500000f


	//   ....[147]....
        /*0378*/ 	.word	0x0500000f


	//   ....[148]....
        /*037c*/ 	.word	0x0500000f


	//   ....[149]....
        /*0380*/ 	.word	0x0500000f


	//   ....[150]....
        /*0384*/ 	.word	0x0500000f


	//   ....[151]....
        /*0388*/ 	.word	0x0500000f


	//   ....[152]....
        /*038c*/ 	.word	0x0500000f


	//   ....[153]....
        /*0390*/ 	.word	0x0500000f


	//   ....[154]....
        /*0394*/ 	.word	0x0500000f


	//   ....[155]....
        /*0398*/ 	.word	0x0500000f


	//   ....[156]....
        /*039c*/ 	.word	0x0500000f


	//   ....[157]....
        /*03a0*/ 	.word	0x0500000f


	//   ....[158]....
        /*03a4*/ 	.word	0x0500000f


	//   ....[159]....
        /*03a8*/ 	.word	0x0500000f


	//   ....[160]....
        /*03ac*/ 	.word	0x0500000f


	//   ....[161]....
        /*03b0*/ 	.word	0x0500000f


	//   ....[162]....
        /*03b4*/ 	.word	0x0500000f


	//   ....[163]....
        /*03b8*/ 	.word	0x0500000f


	//   ....[164]....
        /*03bc*/ 	.word	0x0500000f


	//   ....[165]....
        /*03c0*/ 	.word	0x0500000f


	//   ....[166]....
        /*03c4*/ 	.word	0x0500000f


	//   ....[167]....
        /*03c8*/ 	.word	0x0500000f


	//   ....[168]....
        /*03cc*/ 	.word	0x0500000f


	//   ....[169]....
        /*03d0*/ 	.word	0x0500000f


	//   ....[170]....
        /*03d4*/ 	.word	0x0500000f


	//   ....[171]....
        /*03d8*/ 	.word	0x0500000f


	//   ....[172]....
        /*03dc*/ 	.word	0x0500000f


	//   ....[173]....
        /*03e0*/ 	.word	0x0500000f


	//   ....[174]....
        /*03e4*/ 	.word	0x0500000f


	//   ....[175]....
        /*03e8*/ 	.word	0x0500000f


	//   ....[176]....
        /*03ec*/ 	.word	0x0500000f


	//   ....[177]....
        /*03f0*/ 	.word	0x0500000f


	//   ....[178]....
        /*03f4*/ 	.word	0x0500000f


	//   ....[179]....
        /*03f8*/ 	.word	0x0500000f


	//   ....[180]....
        /*03fc*/ 	.word	0x0500000f


	//   ....[181]....
        /*0400*/ 	.word	0x0500000f


	//   ....[182]....
        /*0404*/ 	.word	0x0500000f


	//   ....[183]....
        /*0408*/ 	.word	0x0500000f


	//   ....[184]....
        /*040c*/ 	.word	0x0500000f


	//   ....[185]....
        /*0410*/ 	.word	0x0500000f


	//   ....[186]....
        /*0414*/ 	.word	0x0500000f


	//   ....[187]....
        /*0418*/ 	.word	0x0500000f


	//   ....[188]....
        /*041c*/ 	.word	0x0500000f


	//   ....[189]....
        /*0420*/ 	.word	0x0500000f


	//   ....[190]....
        /*0424*/ 	.word	0x0500000f


	//   ....[191]....
        /*0428*/ 	.word	0x0500000f


	//   ....[192]....
        /*042c*/ 	.word	0x0500000f


	//   ....[193]....
        /*0430*/ 	.word	0x0500000f


	//   ....[194]....
        /*0434*/ 	.word	0x0500000f


	//   ....[195]....
        /*0438*/ 	.word	0x0500000f


	//   ....[196]....
        /*043c*/ 	.word	0x0500000f


	//   ....[197]....
        /*0440*/ 	.word	0x0500000f


	//   ....[198]....
        /*0444*/ 	.word	0x0500000f


	//   ....[199]....
        /*0448*/ 	.word	0x0500000f


	//   ....[200]....
        /*044c*/ 	.word	0x0500000f


	//   ....[201]....
        /*0450*/ 	.word	0x0500000f


	//----- nvinfo : EIATTR_COOP_GROUP_INSTR_OFFSETS
	.align		4
.L_441:
        /*0454*/ 	.byte	0x04, 0x28
        /*0456*/ 	.short	(.L_443 - .L_442)


	//   ....[0]....
.L_442:
        /*0458*/ 	.word	0x00000070


	//   ....[1]....
        /*045c*/ 	.word	0x000000b0


	//   ....[2]....
        /*0460*/ 	.word	0x000002d0


	//   ....[3]....
        /*0464*/ 	.word	0x00000430


	//   ....[4]....
        /*0468*/ 	.word	0x00000550


	//   ....[5]....
        /*046c*/ 	.word	0x000006b0


	//   ....[6]....
        /*0470*/ 	.word	0x00001b70


	//   ....[7]....
        /*0474*/ 	.word	0x00002920


	//   ....[8]....
        /*0478*/ 	.word	0x00002b90


	//   ....[9]....
        /*047c*/ 	.word	0x000034b0


	//   ....[10]....
        /*0480*/ 	.word	0x00003600


	//   ....[11]....
        /*0484*/ 	.word	0x00003980


	//   ....[12]....
        /*0488*/ 	.word	0x00003a60


	//   ....[13]....
        /*048c*/ 	.word	0x000059b0


	//   ....[14]....
        /*0490*/ 	.word	0x00005bb0


	//   ....[15]....
        /*0494*/ 	.word	0x000062a0


	//   ....[16]....
        /*0498*/ 	.word	0x000063a0


	//   ....[17]....
        /*049c*/ 	.word	0x00006740


	//   ....[18]....
        /*04a0*/ 	.word	0x000067a0


	//   ....[19]....
        /*04a4*/ 	.word	0x000085a0


	//   ....[20]....
        /*04a8*/ 	.word	0x000085b0


	//   ....[21]....
        /*04ac*/ 	.word	0x000085e0


	//   ....[22]....
        /*04b0*/ 	.word	0x000085f0


	//   ....[23]....
        /*04b4*/ 	.word	0x0000a210


	//   ....[24]....
        /*04b8*/ 	.word	0x0000a410


	//   ....[25]....
        /*04bc*/ 	.word	0x0000ab00


	//   ....[26]....
        /*04c0*/ 	.word	0x0000ac00


	//   ....[27]....
        /*04c4*/ 	.word	0x0000af90


	//   ....[28]....
        /*04c8*/ 	.word	0x0000aff0


	//   ....[29]....
        /*04cc*/ 	.word	0x0000c020


	//   ....[30]....
        /*04d0*/ 	.word	0x0000c050


	//   ....[31]....
        /*04d4*/ 	.word	0x0000c110


	//   ....[32]....
        /*04d8*/ 	.word	0x0000c120


	//   ....[33]....
        /*04dc*/ 	.word	0x0000dd90


	//   ....[34]....
        /*04e0*/ 	.word	0x0000ddc0


	//   ....[35]....
        /*04e4*/ 	.word	0x0000de00


	//   ....[36]....
        /*04e8*/ 	.word	0x0000de30


	//   ....[37]....
        /*04ec*/ 	.word	0x0000e6a0


	//   ....[38]....
        /*04f0*/ 	.word	0x0000e6e0


	//   ....[39]....
        /*04f4*/ 	.word	0x0000e820


	//   ....[40]....
        /*04f8*/ 	.word	0x0000e840


	//   ....[41]....
        /*04fc*/ 	.word	0x0000e980


	//   ....[42]....
        /*0500*/ 	.word	0x0000e9a0


	//   ....[43]....
        /*0504*/ 	.word	0x0000eaf0


	//   ....[44]....
        /*0508*/ 	.word	0x0000eb10


	//   ....[45]....
        /*050c*/ 	.word	0x0000f4b0


	//   ....[46]....
        /*0510*/ 	.word	0x0000f4d0


	//   ....[47]....
        /*0514*/ 	.word	0x0000f610


	//   ....[48]....
        /*0518*/ 	.word	0x0000f630


	//   ....[49]....
        /*051c*/ 	.word	0x0000f770


	//   ....[50]....
        /*0520*/ 	.word	0x0000f790


	//   ....[51]....
        /*0524*/ 	.word	0x0000f8e0


	//   ....[52]....
        /*0528*/ 	.word	0x0000f900


	//   ....[53]....
        /*052c*/ 	.word	0x0000fae0


	//   ....[54]....
        /*0530*/ 	.word	0x0000fc90


	//   ....[55]....
        /*0534*/ 	.word	0x0000fcc0


	//   ....[56]....
        /*0538*/ 	.word	0x0000fcf0


	//   ....[57]....
        /*053c*/ 	.word	0x0000fd20


	//   ....[58]....
        /*0540*/ 	.word	0x0000fd50


	//   ....[59]....
        /*0544*/ 	.word	0x0000fd80


	//   ....[60]....
        /*0548*/ 	.word	0x0000fed0


	//   ....[61]....
        /*054c*/ 	.word	0x0000ff00


	//   ....[62]....
        /*0550*/ 	.word	0x0000ff30


	//   ....[63]....
        /*0554*/ 	.word	0x0000ff60


	//   ....[64]....
        /*0558*/ 	.word	0x0000ff90


	//   ....[65]....
        /*055c*/ 	.word	0x0000ffc0


	//   ....[66]....
        /*0560*/ 	.word	0x00010050


	//   ....[67]....
        /*0564*/ 	.word	0x000100b0


	//   ....[68]....
        /*0568*/ 	.word	0x00010140


	//   ....[69]....
        /*056c*/ 	.word	0x00011cc0


	//   ....[70]....
        /*0570*/ 	.word	0x00011ce0


	//   ....[71]....
        /*0574*/ 	.word	0x00011cf0


	//   ....[72]....
        /*0578*/ 	.word	0x00011da0


	//   ....[73]....
        /*057c*/ 	.word	0x00011de0


	//   ....[74]....
        /*0580*/ 	.word	0x00011e40


	//   ....[75]....
        /*0584*/ 	.word	0x00011e80


	//   ....[76]....
        /*0588*/ 	.word	0x00011ed0


	//   ....[77]....
        /*058c*/ 	.word	0x00012600


	//   ....[78]....
        /*0590*/ 	.word	0x00012630


	//   ....[79]....
        /*0594*/ 	.word	0x00012650


	//   ....[80]....
        /*0598*/ 	.word	0x000126f0


	//   ....[81]....
        /*059c*/ 	.word	0x00012700


	//   ....[82]....
        /*05a0*/ 	.word	0x000127b0


	//   ....[83]....
        /*05a4*/ 	.word	0x000127c0


	//   ....[84]....
        /*05a8*/ 	.word	0x00012870


	//   ....[85]....
        /*05ac*/ 	.word	0x00012880


	//   ....[86]....
        /*05b0*/ 	.word	0x00012930


	//   ....[87]....
        /*05b4*/ 	.word	0x00012940


	//   ....[88]....
        /*05b8*/ 	.word	0x000129f0


	//   ....[89]....
        /*05bc*/ 	.word	0x00012a00


	//   ....[90]....
        /*05c0*/ 	.word	0x00012ab0


	//   ....[91]....
        /*05c4*/ 	.word	0x00012ac0


	//   ....[92]....
        /*05c8*/ 	.word	0x00012b10


	//   ....[93]....
        /*05cc*/ 	.word	0x00013310


	//   ....[94]....
        /*05d0*/ 	.word	0x00013350


	//   ....[95]....
        /*05d4*/ 	.word	0x00013370


	//   ....[96]....
        /*05d8*/ 	.word	0x00013430


	//   ....[97]....
        /*05dc*/ 	.word	0x00013460


	//   ....[98]....
        /*05e0*/ 	.word	0x000134b0


	//   ....[99]....
        /*05e4*/ 	.word	0x000134e0


	//   ....[100]....
        /*05e8*/ 	.word	0x00013550


	//   ....[101]....
        /*05ec*/ 	.word	0x00013830


	//   ....[102]....
        /*05f0*/ 	.word	0x00013850


	//   ....[103]....
        /*05f4*/ 	.word	0x00013910


	//   ....[104]....
        /*05f8*/ 	.word	0x00013920


	//   ....[105]....
        /*05fc*/ 	.word	0x000139d0


	//   ....[106]....
        /*0600*/ 	.word	0x000139e0


	//   ....[107]....
        /*0604*/ 	.word	0x000139f0


	//   ....[108]....
        /*0608*/ 	.word	0x00013aa0


	//   ....[109]....
        /*060c*/ 	.word	0x00014030


	//   ....[110]....
        /*0610*/ 	.word	0x00014070


	//   ....[111]....
        /*0614*/ 	.word	0x000140b0


	//   ....[112]....
        /*0618*/ 	.word	0x000140f0


	//   ....[113]....
        /*061c*/ 	.word	0x000141a0


	//   ....[114]....
        /*0620*/ 	.word	0x000141d0


	//   ....[115]....
        /*0624*/ 	.word	0x000141e0


	//   ....[116]....
        /*0628*/ 	.word	0x00014270


	//   ....[117]....
        /*062c*/ 	.word	0x000146a0


	//   ....[118]....
        /*0630*/ 	.word	0x000146d0


	//   ....[119]....
        /*0634*/ 	.word	0x00014700


	//   ....[120]....
        /*0638*/ 	.word	0x00014730


	//   ....[121]....
        /*063c*/ 	.word	0x00014760


	//   ....[122]....
        /*0640*/ 	.word	0x00014790


	//   ....[123]....
        /*0644*/ 	.word	0x000147c0


	//   ....[124]....
        /*0648*/ 	.word	0x000147f0


	//   ....[125]....
        /*064c*/ 	.word	0x00014970


	//   ....[126]....
        /*0650*/ 	.word	0x000149a0


	//   ....[127]....
        /*0654*/ 	.word	0x000149d0


	//   ....[128]....
        /*0658*/ 	.word	0x00014a00


	//   ....[129]....
        /*065c*/ 	.word	0x00014a30


	//   ....[130]....
        /*0660*/ 	.word	0x00014a60


	//   ....[131]....
        /*0664*/ 	.word	0x00014b20


	//   ....[132]....
        /*0668*/ 	.word	0x00014b40


	//   ....[133]....
        /*066c*/ 	.word	0x00014bb0


	//   ....[134]....
        /*0670*/ 	.word	0x00015250


	//   ....[135]....
        /*0674*/ 	.word	0x000158d0


	//   ....[136]....
        /*0678*/ 	.word	0x000159c0


	//   ....[137]....
        /*067c*/ 	.word	0x00015a60


	//   ....[138]....
        /*0680*/ 	.word	0x00015ac0


	//   ....[139]....
        /*0684*/ 	.word	0x00015b60


	//   ....[140]....
        /*0688*/ 	.word	0x00015c40


	//   ....[141]....
        /*068c*/ 	.word	0x00015d40


	//   ....[142]....
        /*0690*/ 	.word	0x00015db0


	//   ....[143]....
        /*0694*/ 	.word	0x00015e90


	//   ....[144]....
        /*0698*/ 	.word	0x00015f40


	//   ....[145]....
        /*069c*/ 	.word	0x00015fa0


	//   ....[146]....
        /*06a0*/ 	.word	0x00016000


	//   ....[147]....
        /*06a4*/ 	.word	0x00016110


	//   ....[148]....
        /*06a8*/ 	.word	0x00016170


	//   ....[149]....
        /*06ac*/ 	.word	0x00016290


	//   ....[150]....
        /*06b0*/ 	.word	0x000162f0


	//   ....[151]....
        /*06b4*/ 	.word	0x00016410


	//   ....[152]....
        /*06b8*/ 	.word	0x00016470


	//   ....[153]....
        /*06bc*/ 	.word	0x00016590


	//   ....[154]....
        /*06c0*/ 	.word	0x000165f0


	//   ....[155]....
        /*06c4*/ 	.word	0x00016710


	//   ....[156]....
        /*06c8*/ 	.word	0x00016770


	//   ....[157]....
        /*06cc*/ 	.word	0x00016890


	//   ....[158]....
        /*06d0*/ 	.word	0x000168f0


	//   ....[159]....
        /*06d4*/ 	.word	0x000169f0


	//   ....[160]....
        /*06d8*/ 	.word	0x00016b20


	//   ....[161]....
        /*06dc*/ 	.word	0x00016bf0


	//   ....[162]....
        /*06e0*/ 	.word	0x00016cc0


	//   ....[163]....
        /*06e4*/ 	.word	0x00016da0


	//   ....[164]....
        /*06e8*/ 	.word	0x00016e00


	//   ....[165]....
        /*06ec*/ 	.word	0x00016ee0


	//   ....[166]....
        /*06f0*/ 	.word	0x00016f40


	//   ....[167]....
        /*06f4*/ 	.word	0x00017050


	//   ....[168]....
        /*06f8*/ 	.word	0x00017140


	//   ....[169]....
        /*06fc*/ 	.word	0x000171e0


	//   ....[170]....
        /*0700*/ 	.word	0x00017240


	//   ....[171]....
        /*0704*/ 	.word	0x00017360


	//   ....[172]....
        /*0708*/ 	.word	0x000173c0


	//   ....[173]....
        /*070c*/ 	.word	0x000174e0


	//   ....[174]....
        /*0710*/ 	.word	0x00017540


	//   ....[175]....
        /*0714*/ 	.word	0x00017610


	//   ....[176]....
        /*0718*/ 	.word	0x00017780


	//   ....[177]....
        /*071c*/ 	.word	0x00017830


	//   ....[178]....
        /*0720*/ 	.word	0x00017980


	//   ....[179]....
        /*0724*/ 	.word	0x00017a30


	//   ....[180]....
        /*0728*/ 	.word	0x00017a90


	//   ....[181]....
        /*072c*/ 	.word	0x00017b50


	//   ....[182]....
        /*0730*/ 	.word	0x00017c30


	//   ....[183]....
        /*0734*/ 	.word	0x00017cf0


	//   ....[184]....
        /*0738*/ 	.word	0x00017e00


	//   ....[185]....
        /*073c*/ 	.word	0x00017ea0


	//   ....[186]....
        /*0740*/ 	.word	0x00017fc0


	//   ....[187]....
        /*0744*/ 	.word	0x00018030


	//   ....[188]....
        /*0748*/ 	.word	0x000180a0


	//   ....[189]....
        /*074c*/ 	.word	0x00018110


	//   ....[190]....
        /*0750*/ 	.word	0x00018180


	//   ....[191]....
        /*0754*/ 	.word	0x00018200


	//   ....[192]....
        /*0758*/ 	.word	0x00018290


	//   ....[193]....
        /*075c*/ 	.word	0x00018320


	//   ....[194]....
        /*0760*/ 	.word	0x00018390


	//   ....[195]....
        /*0764*/ 	.word	0x00018400


	//   ....[196]....
        /*0768*/ 	.word	0x00018470


	//   ....[197]....
        /*076c*/ 	.word	0x000184f0


	//   ....[198]....
        /*0770*/ 	.word	0x00018560


	//   ....[199]....
        /*0774*/ 	.word	0x00018600


	//   ....[200]....
        /*0778*/ 	.word	0x00018690


	//   ....[201]....
        /*077c*/ 	.word	0x000187b0


	//----- nvinfo : EIATTR_REG_RECONFIG
	.align		4
.L_443:
        /*0780*/ 	.byte	0x01, 0x54
	.zero		2


	//----- nvinfo : EIATTR_SYSCALL_OFFSETS
	.align		4
        /*0784*/ 	.byte	0x04, 0x46
        /*0786*/ 	.short	(.L_445 - .L_444)


	//   ....[0]....
.L_444:
        /*0788*/ 	.word	0x00001d50


	//   ....[1]....
        /*078c*/ 	.word	0x00011260


	//   ....[2]....
        /*0790*/ 	.word	0x000113b0


	//   ....[3]....
        /*0794*/ 	.word	0x000114a0


	//   ....[4]....
        /*0798*/ 	.word	0x00012220


	//----- nvinfo : EIATTR_MBARRIER_INSTR_OFFSETS
	.align		4
.L_445:
        /*079c*/ 	.byte	0x04, 0x39
        /*079e*/ 	.short	(.L_447 - .L_446)


	//   ....[0]....
.L_446:
        /*07a0*/ 	.word	0x00000180
        /*07a4*/ 	.word	0x000000ff
        /*07a8*/ 	.word	0x00030800
        /*07ac*/ 	.short	0x0100
        /*07ae*/ 	.byte	0x08
	.zero		1


	//   ....[1]....
        /*07b0*/ 	.word	0x00000190
        /*07b4*/ 	.word	0x000000ff
        /*07b8*/ 	.word	0x00030820
        /*07bc*/ 	.short	0x0100
        /*07be*/ 	.byte	0x08
	.zero		1


	//   ....[2]....
        /*07c0*/ 	.word	0x00000280
        /*07c4*/ 	.word	0x000000ff
        /*07c8*/ 	.word	0x00030830
        /*07cc*/ 	.short	0x0100
        /*07ce*/ 	.byte	0x08
	.zero		1


	//   ....[3]....
        /*07d0*/ 	.word	0x00000290
        /*07d4*/ 	.word	0x000000ff
        /*07d8*/ 	.word	0x00030840
        /*07dc*/ 	.short	0x0100
        /*07de*/ 	.byte	0x08
	.zero		1


	//   ....[4]....
        /*07e0*/ 	.word	0x000002a0
        /*07e4*/ 	.word	0x000000ff
        /*07e8*/ 	.word	0x00030838
        /*07ec*/ 	.short	0x0100
        /*07ee*/ 	.byte	0x08
	.zero		1


	//   ....[5]....
        /*07f0*/ 	.word	0x000002b0
        /*07f4*/ 	.word	0x000000ff
        /*07f8*/ 	.word	0x00030848
        /*07fc*/ 	.short	0x0100
        /*07fe*/ 	.byte	0x08
	.zero		1


	//   ....[6]....
        /*0800*/ 	.word	0x000003e0
        /*0804*/ 	.word	0x000000ff
        /*0808*/ 	.word	0x00030850
        /*080c*/ 	.short	0x0100
        /*080e*/ 	.byte	0x08
	.zero		1


	//   ....[7]....
        /*0810*/ 	.word	0x000003f0
        /*0814*/ 	.word	0x000000ff
        /*0818*/ 	.word	0x00030860
        /*081c*/ 	.short	0x0100
        /*081e*/ 	.byte	0x08
	.zero		1


	//   ....[8]....
        /*0820*/ 	.word	0x00000400
        /*0824*/ 	.word	0x000000ff
        /*0828*/ 	.word	0x00030858
        /*082c*/ 	.short	0x0100
        /*082e*/ 	.byte	0x08
	.zero		1


	//   ....[9]....
        /*0830*/ 	.word	0x00000410
        /*0834*/ 	.word	0x000000ff
        /*0838*/ 	.word	0x00030868
        /*083c*/ 	.short	0x0100
        /*083e*/ 	.byte	0x08
	.zero		1


	//   ....[10]....
        /*0840*/ 	.word	0x00000500
        /*0844*/ 	.word	0x000000ff
        /*0848*/ 	.word	0x00030870
        /*084c*/ 	.short	0x0100
        /*084e*/ 	.byte	0x06
	.zero		1


	//   ....[11]....
        /*0850*/ 	.word	0x00000510
        /*0854*/ 	.word	0x000000ff
        /*0858*/ 	.word	0x00030880
        /*085c*/ 	.short	0x0100
        /*085e*/ 	.byte	0x06
	.zero		1


	//   ....[12]....
        /*0860*/ 	.word	0x00000520
        /*0864*/ 	.word	0x000000ff
        /*0868*/ 	.word	0x00030878
        /*086c*/ 	.short	0x0100
        /*086e*/ 	.byte	0x06
	.zero		1


	//   ....[13]....
        /*0870*/ 	.word	0x00000530
        /*0874*/ 	.word	0x000000ff
        /*0878*/ 	.word	0x00030888
        /*087c*/ 	.short	0x0100
        /*087e*/ 	.byte	0x06
	.zero		1


	//   ....[14]....
        /*0880*/ 	.word	0x00000660
        /*0884*/ 	.word	0x000000ff
        /*0888*/ 	.word	0x00030890
        /*088c*/ 	.short	0x0100
        /*088e*/ 	.byte	0x08
	.zero		1


	//   ....[15]....
        /*0890*/ 	.word	0x00000670
        /*0894*/ 	.word	0x000000ff
        /*0898*/ 	.word	0x000308a0
        /*089c*/ 	.short	0x0100
        /*089e*/ 	.byte	0x08
	.zero		1


	//   ....[16]....
        /*08a0*/ 	.word	0x00000680
        /*08a4*/ 	.word	0x000000ff
        /*08a8*/ 	.word	0x00030898
        /*08ac*/ 	.short	0x0100
        /*08ae*/ 	.byte	0x08
	.zero		1


	//   ....[17]....
        /*08b0*/ 	.word	0x00000690
        /*08b4*/ 	.word	0x000000ff
        /*08b8*/ 	.word	0x000308a8
        /*08bc*/ 	.short	0x0100
        /*08be*/ 	.byte	0x08
	.zero		1


	//   ....[18]....
        /*08c0*/ 	.word	0x000007d0
        /*08c4*/ 	.word	0x000000ff
        /*08c8*/ 	.word	0x000308b0
        /*08cc*/ 	.short	0x0100
        /*08ce*/ 	.byte	0x08
	.zero		1


	//   ....[19]....
        /*08d0*/ 	.word	0x000007e0
        /*08d4*/ 	.word	0x000000ff
        /*08d8*/ 	.word	0x000308c0
        /*08dc*/ 	.short	0x0100
        /*08de*/ 	.byte	0x08
	.zero		1


	//   ....[20]....
        /*08e0*/ 	.word	0x000007f0
        /*08e4*/ 	.word	0x000000ff
        /*08e8*/ 	.word	0x000308b8
        /*08ec*/ 	.short	0x0100
        /*08ee*/ 	.byte	0x08
	.zero		1


	//   ....[21]....
        /*08f0*/ 	.word	0x00000800
        /*08f4*/ 	.word	0x000000ff
        /*08f8*/ 	.word	0x000308c8
        /*08fc*/ 	.short	0x0100
        /*08fe*/ 	.byte	0x08
	.zero		1


	//   ....[22]....
        /*0900*/ 	.word	0x00001df0
        /*0904*/ 	.word	0x000000ff
        /*0908*/ 	.word	0x00030800
        /*090c*/ 	.short	0x010a
        /*090e*/ 	.byte	0x28
	.zero		1


	//   ....[23]....
        /*0910*/ 	.word	0x00001e70
        /*0914*/ 	.word	0x00000003
        /*0918*/ 	.word	0x00030830
        /*091c*/ 	.short	0x010a
        /*091e*/ 	.byte	0x3f
	.zero		1


	//   ....[24]....
        /*0920*/ 	.word	0x00001eb0
        /*0924*/ 	.word	0x00000003
        /*0928*/ 	.word	0x00030830
        /*092c*/ 	.short	0x010a
        /*092e*/ 	.byte	0x3f
	.zero		1


	//   ....[25]....
        /*0930*/ 	.word	0x00002900
        /*0934*/ 	.word	0x000000ff
        /*0938*/ 	.word	0x00000000
        /*093c*/ 	.short	0x0101
        /*093e*/ 	.byte	0x04
	.zero		1


	//   ....[26]....
        /*0940*/ 	.word	0x00004760
        /*0944*/ 	.word	0x000000ff
        /*0948*/ 	.word	0x00030830
        /*094c*/ 	.short	0x010a
        /*094e*/ 	.byte	0x06
	.zero		1


	//   ....[27]....
        /*0950*/ 	.word	0x000047a0
        /*0954*/ 	.word	0x000000ff
        /*0958*/ 	.word	0x00030830
        /*095c*/ 	.short	0x010a
        /*095e*/ 	.byte	0x06
	.zero		1


	//   ....[28]....
        /*0960*/ 	.word	0x00005620
        /*0964*/ 	.word	0x000000ff
        /*0968*/ 	.word	0x00030850
        /*096c*/ 	.short	0x010a
        /*096e*/ 	.byte	0x05
	.zero		1


	//   ....[29]....
        /*0970*/ 	.word	0x00005660
        /*0974*/ 	.word	0x000000ff
        /*0978*/ 	.word	0x00030850
        /*097c*/ 	.short	0x010a
        /*097e*/ 	.byte	0x05
	.zero		1


	//   ....[30]....
        /*0980*/ 	.word	0x00005960
        /*0984*/ 	.word	0x000000ff
        /*0988*/ 	.word	0x00000000
        /*098c*/ 	.short	0x0101
        /*098e*/ 	.byte	0x06
	.zero		1


	//   ....[31]....
        /*0990*/ 	.word	0x00006e80
        /*0994*/ 	.word	0x000000ff
        /*0998*/ 	.word	0x00000000
        /*099c*/ 	.short	0x0101
        /*099e*/ 	.byte	0x05
	.zero		1


	//   ....[32]....
        /*09a0*/ 	.word	0x00007250
        /*09a4*/ 	.word	0x000000ff
        /*09a8*/ 	.word	0x00030830
        /*09ac*/ 	.short	0x010a
        /*09ae*/ 	.byte	0x06
	.zero		1


	//   ....[33]....
        /*09b0*/ 	.word	0x00007290
        /*09b4*/ 	.word	0x000000ff
        /*09b8*/ 	.word	0x00030830
        /*09bc*/ 	.short	0x010a
        /*09be*/ 	.byte	0x06
	.zero		1


	//   ....[34]....
        /*09c0*/ 	.word	0x00008110
        /*09c4*/ 	.word	0x000000ff
        /*09c8*/ 	.word	0x00030850
        /*09cc*/ 	.short	0x010a
        /*09ce*/ 	.byte	0x05
	.zero		1


	//   ....[35]....
        /*09d0*/ 	.word	0x00008150
        /*09d4*/ 	.word	0x000000ff
        /*09d8*/ 	.word	0x00030850
        /*09dc*/ 	.short	0x010a
        /*09de*/ 	.byte	0x05
	.zero		1


	//   ....[36]....
        /*09e0*/ 	.word	0x000084c0
        /*09e4*/ 	.word	0x000000ff
        /*09e8*/ 	.word	0x00000000
        /*09ec*/ 	.short	0x0101
        /*09ee*/ 	.byte	0x06
	.zero		1


	//   ....[37]....
        /*09f0*/ 	.word	0x00008e20
        /*09f4*/ 	.word	0x000000ff
        /*09f8*/ 	.word	0x00000000
        /*09fc*/ 	.short	0x0101
        /*09fe*/ 	.byte	0x05
	.zero		1


	//   ....[38]....
        /*0a00*/ 	.word	0x00008fd0
        /*0a04*/ 	.word	0x000000ff
        /*0a08*/ 	.word	0x00030830
        /*0a0c*/ 	.short	0x010a
        /*0a0e*/ 	.byte	0x05
	.zero		1


	//   ....[39]....
        /*0a10*/ 	.word	0x00009010
        /*0a14*/ 	.word	0x000000ff
        /*0a18*/ 	.word	0x00030830
        /*0a1c*/ 	.short	0x010a
        /*0a1e*/ 	.byte	0x05
	.zero		1


	//   ....[40]....
        /*0a20*/ 	.word	0x00009e90
        /*0a24*/ 	.word	0x000000ff
        /*0a28*/ 	.word	0x00030850
        /*0a2c*/ 	.short	0x010a
        /*0a2e*/ 	.byte	0x05
	.zero		1


	//   ....[41]....
        /*0a30*/ 	.word	0x00009ed0
        /*0a34*/ 	.word	0x000000ff
        /*0a38*/ 	.word	0x00030850
        /*0a3c*/ 	.short	0x010a
        /*0a3e*/ 	.byte	0x05
	.zero		1


	//   ....[42]....
        /*0a40*/ 	.word	0x0000a1d0
        /*0a44*/ 	.word	0x000000ff
        /*0a48*/ 	.word	0x00000000
        /*0a4c*/ 	.short	0x0101
        /*0a4e*/ 	.byte	0x04
	.zero		1


	//   ....[43]....
        /*0a50*/ 	.word	0x0000b6f0
        /*0a54*/ 	.word	0x000000ff
        /*0a58*/ 	.word	0x00000000
        /*0a5c*/ 	.short	0x0101
        /*0a5e*/ 	.byte	0x05
	.zero		1


	//   ....[44]....
        /*0a60*/ 	.word	0x0000bf90
        /*0a64*/ 	.word	0x000000ff
        /*0a68*/ 	.word	0x00030850
        /*0a6c*/ 	.short	0x010a
        /*0a6e*/ 	.byte	0x05
	.zero		1


	//   ....[45]....
        /*0a70*/ 	.word	0x0000bfd0
        /*0a74*/ 	.word	0x000000ff
        /*0a78*/ 	.word	0x00030850
        /*0a7c*/ 	.short	0x010a
        /*0a7e*/ 	.byte	0x05
	.zero		1


	//   ....[46]....
        /*0a80*/ 	.word	0x0000c580
        /*0a84*/ 	.word	0x000000ff
        /*0a88*/ 	.word	0x00000000
        /*0a8c*/ 	.short	0x0101
        /*0a8e*/ 	.byte	0x04
	.zero		1


	//   ....[47]....
        /*0a90*/ 	.word	0x0000e6d0
        /*0a94*/ 	.word	0x00000016
        /*0a98*/ 	.word	0x00000000
        /*0a9c*/ 	.short	0x0101
        /*0a9e*/ 	.byte	0x3f
	.zero		1


	//   ....[48]....
        /*0aa0*/ 	.word	0x00011a90
        /*0aa4*/ 	.word	0x00000006
        /*0aa8*/ 	.word	0x00030840
        /*0aac*/ 	.short	0x010a
        /*0aae*/ 	.byte	0x3f
	.zero		1


	//   ....[49]....
        /*0ab0*/ 	.word	0x00011fa0
        /*0ab4*/ 	.word	0x00000006
        /*0ab8*/ 	.word	0x00030830
        /*0abc*/ 	.short	0x0107
        /*0abe*/ 	.byte	0x3f
	.zero		1


	//   ....[50]....
        /*0ac0*/ 	.word	0x00012050
        /*0ac4*/ 	.word	0x00000006
        /*0ac8*/ 	.word	0x00030830
        /*0acc*/ 	.short	0x0101
        /*0ace*/ 	.byte	0x3f
	.zero		1


	//   ....[51]....
        /*0ad0*/ 	.word	0x00012c40
        /*0ad4*/ 	.word	0x00000016
        /*0ad8*/ 	.word	0x00030800
        /*0adc*/ 	.short	0x0107
        /*0ade*/ 	.byte	0x3f
	.zero		1


	//   ....[52]....
        /*0ae0*/ 	.word	0x00012d60
        /*0ae4*/ 	.word	0x00000016
        /*0ae8*/ 	.word	0x00030800
        /*0aec*/ 	.short	0x0101
        /*0aee*/ 	.byte	0x3f
	.zero		1


	//   ....[53]....
        /*0af0*/ 	.word	0x00012d80
        /*0af4*/ 	.word	0x00000016
        /*0af8*/ 	.word	0x00030820
        /*0afc*/ 	.short	0x010a
        /*0afe*/ 	.byte	0x3f
	.zero		1


	//   ....[54]....
        /*0b00*/ 	.word	0x00013160
        /*0b04*/ 	.word	0x00000007
        /*0b08*/ 	.word	0x00030840
        /*0b0c*/ 	.short	0x010a
        /*0b0e*/ 	.byte	0x3f
	.zero		1


	//   ....[55]....
        /*0b10*/ 	.word	0x00013660
        /*0b14*/ 	.word	0x00000007
        /*0b18*/ 	.word	0x00030830
        /*0b1c*/ 	.short	0x0107
        /*0b1e*/ 	.byte	0x3f
	.zero		1


	//   ....[56]....
        /*0b20*/ 	.word	0x00013710
        /*0b24*/ 	.word	0x00000007
        /*0b28*/ 	.word	0x00030830
        /*0b2c*/ 	.short	0x0101
        /*0b2e*/ 	.byte	0x3f
	.zero		1


	//   ....[57]....
        /*0b30*/ 	.word	0x00013770
        /*0b34*/ 	.word	0x00000007
        /*0b38*/ 	.word	0x00030860
        /*0b3c*/ 	.short	0x010a
        /*0b3e*/ 	.byte	0x3f
	.zero		1


	//   ....[58]....
        /*0b40*/ 	.word	0x00013c20
        /*0b44*/ 	.word	0x00000007
        /*0b48*/ 	.word	0x00030850
        /*0b4c*/ 	.short	0x0107
        /*0b4e*/ 	.byte	0x3f
	.zero		1


	//   ....[59]....
        /*0b50*/ 	.word	0x00013d70
        /*0b54*/ 	.word	0x00000007
        /*0b58*/ 	.word	0x00030850
        /*0b5c*/ 	.short	0x0101
        /*0b5e*/ 	.byte	0x3f
	.zero		1


	//   ....[60]....
        /*0b60*/ 	.word	0x00013f80
        /*0b64*/ 	.word	0x00000000
        /*0b68*/ 	.word	0x00030860
        /*0b6c*/ 	.short	0x010a
        /*0b6e*/ 	.byte	0x3f
	.zero		1


	//   ....[61]....
        /*0b70*/ 	.word	0x000143f0
        /*0b74*/ 	.word	0x00000000
        /*0b78*/ 	.word	0x00030850
        /*0b7c*/ 	.short	0x0107
        /*0b7e*/ 	.byte	0x3f
	.zero		1


	//   ....[62]....
        /*0b80*/ 	.word	0x000144a0
        /*0b84*/ 	.word	0x00000000
        /*0b88*/ 	.word	0x00030850
        /*0b8c*/ 	.short	0x0101
        /*0b8e*/ 	.byte	0x3f
	.zero		1


	//   ....[63]....
        /*0b90*/ 	.word	0x000151d0
        /*0b94*/ 	.word	0x00000004
        /*0b98*/ 	.word	0x00030820
        /*0b9c*/ 	.short	0x010a
        /*0b9e*/ 	.byte	0x3f
	.zero		1


	//   ....[64]....
        /*0ba0*/ 	.word	0x00015370
        /*0ba4*/ 	.word	0x00000005
        /*0ba8*/ 	.word	0x00030840
        /*0bac*/ 	.short	0x010a
        /*0bae*/ 	.byte	0x3f
	.zero		1


	//   ....[65]....
        /*0bb0*/ 	.word	0x00015410
        /*0bb4*/ 	.word	0x00000019
        /*0bb8*/ 	.word	0x00030840
        /*0bbc*/ 	.short	0x010a
        /*0bbe*/ 	.byte	0x3f
	.zero		1


	//   ....[66]....
        /*0bc0*/ 	.word	0x00015450
        /*0bc4*/ 	.word	0x00000005
        /*0bc8*/ 	.word	0x00030860
        /*0bcc*/ 	.short	0x010a
        /*0bce*/ 	.byte	0x3f
	.zero		1


	//   ....[67]....
        /*0bd0*/ 	.word	0x00015490
        /*0bd4*/ 	.word	0x00000019
        /*0bd8*/ 	.word	0x00030860
        /*0bdc*/ 	.short	0x010a
        /*0bde*/ 	.byte	0x3f
	.zero		1


	//   ....[68]....
        /*0be0*/ 	.word	0x00015500
        /*0be4*/ 	.word	0x00000003
        /*0be8*/ 	.word	0x00030800
        /*0bec*/ 	.short	0x010a
        /*0bee*/ 	.byte	0x3f
	.zero		1


	//   ....[69]....
        /*0bf0*/ 	.word	0x00015550
        /*0bf4*/ 	.word	0x00000003
        /*0bf8*/ 	.word	0x00030830
        /*0bfc*/ 	.short	0x010a
        /*0bfe*/ 	.byte	0x3f
	.zero		1


	//   ....[70]....
        /*0c00*/ 	.word	0x000155b0
        /*0c04*/ 	.word	0x00000004
        /*0c08*/ 	.word	0x00030830
        /*0c0c*/ 	.short	0x010a
        /*0c0e*/ 	.byte	0x3f
	.zero		1


	//   ....[71]....
        /*0c10*/ 	.word	0x00015610
        /*0c14*/ 	.word	0x00000003
        /*0c18*/ 	.word	0x00030850
        /*0c1c*/ 	.short	0x010a
        /*0c1e*/ 	.byte	0x3f
	.zero		1


	//   ....[72]....
        /*0c20*/ 	.word	0x00015670
        /*0c24*/ 	.word	0x00000004
        /*0c28*/ 	.word	0x00030830
        /*0c2c*/ 	.short	0x010a
        /*0c2e*/ 	.byte	0x3f
	.zero		1


	//   ....[73]....
        /*0c30*/ 	.word	0x000156d0
        /*0c34*/ 	.word	0x00000003
        /*0c38*/ 	.word	0x00030850
        /*0c3c*/ 	.short	0x010a
        /*0c3e*/ 	.byte	0x3f
	.zero		1


	//   ....[74]....
        /*0c40*/ 	.word	0x00015730
        /*0c44*/ 	.word	0x00000004
        /*0c48*/ 	.word	0x00030830
        /*0c4c*/ 	.short	0x010a
        /*0c4e*/ 	.byte	0x3f
	.zero		1


	//   ....[75]....
        /*0c50*/ 	.word	0x00015790
        /*0c54*/ 	.word	0x00000003
        /*0c58*/ 	.word	0x00030850
        /*0c5c*/ 	.short	0x010a
        /*0c5e*/ 	.byte	0x3f
	.zero		1


	//   ....[76]....
        /*0c60*/ 	.word	0x000157f0
        /*0c64*/ 	.word	0x00000007
        /*0c68*/ 	.word	0x00030850
        /*0c6c*/ 	.short	0x010a
        /*0c6e*/ 	.byte	0x3f
	.zero		1


	//   ....[77]....
        /*0c70*/ 	.word	0x00015910
        /*0c74*/ 	.word	0x00000006
        /*0c78*/ 	.word	0x00030840
        /*0c7c*/ 	.short	0x010a
        /*0c7e*/ 	.byte	0x3f
	.zero		1


	//   ....[78]....
        /*0c80*/ 	.word	0x00016a20
        /*0c84*/ 	.word	0x00000016
        /*0c88*/ 	.word	0x00030820
        /*0c8c*/ 	.short	0x010a
        /*0c8e*/ 	.byte	0x3f
	.zero		1


	//   ....[79]....
        /*0c90*/ 	.word	0x00016a70
        /*0c94*/ 	.word	0x00000007
        /*0c98*/ 	.word	0x00030840
        /*0c9c*/ 	.short	0x010a
        /*0c9e*/ 	.byte	0x3f
	.zero		1


	//   ....[80]....
        /*0ca0*/ 	.word	0x00017090
        /*0ca4*/ 	.word	0x00000007
        /*0ca8*/ 	.word	0x00030860
        /*0cac*/ 	.short	0x010a
        /*0cae*/ 	.byte	0x3f
	.zero		1


	//   ....[81]....
        /*0cb0*/ 	.word	0x000176d0
        /*0cb4*/ 	.word	0x00000000
        /*0cb8*/ 	.word	0x00030860
        /*0cbc*/ 	.short	0x010a
        /*0cbe*/ 	.byte	0x3f
	.zero		1


	//   ....[82]....
        /*0cc0*/ 	.word	0x000186d0
        /*0cc4*/ 	.word	0x00000004
        /*0cc8*/ 	.word	0x00030820
        /*0ccc*/ 	.short	0x010a
        /*0cce*/ 	.byte	0x3f
	.zero		1


	//   ....[83]....
        /*0cd0*/ 	.word	0x00018870
        /*0cd4*/ 	.word	0x00000005
        /*0cd8*/ 	.word	0x00030840
        /*0cdc*/ 	.short	0x010a
        /*0cde*/ 	.byte	0x3f
	.zero		1


	//   ....[84]....
        /*0ce0*/ 	.word	0x000188c0
        /*0ce4*/ 	.word	0x00000019
        /*0ce8*/ 	.word	0x00030840
        /*0cec*/ 	.short	0x010a
        /*0cee*/ 	.byte	0x3f
	.zero		1


	//   ....[85]....
        /*0cf0*/ 	.word	0x00018910
        /*0cf4*/ 	.word	0x00000005
        /*0cf8*/ 	.word	0x00030860
        /*0cfc*/ 	.short	0x010a
        /*0cfe*/ 	.byte	0x3f
	.zero		1


	//----- nvinfo : EIATTR_NUM_MBARRIERS
	.align		4
.L_447:
        /*0d00*/ 	.byte	0x03, 0x38
        /*0d02*/ 	.short	0x0016


	//----- nvinfo : EIATTR_EXIT_INSTR_OFFSETS
	.align		4
        /*0d04*/ 	.byte	0x04, 0x1c
        /*0d06*/ 	.short	(.L_449 - .L_448)


	//   ....[0]....
.L_448:
        /*0d08*/ 	.word	0x00000990


	//   ....[1]....
        /*0d0c*/ 	.word	0x0000fa80


	//   ....[2]....
        /*0d10*/ 	.word	0x000154e0


	//----- nvinfo : EIATTR_MAX_THREADS
	.align		4
.L_449:
        /*0d14*/ 	.byte	0x04, 0x05
        /*0d16*/ 	.short	(.L_451 - .L_450)
.L_450:
        /*0d18*/ 	.word	0x00000180
        /*0d1c*/ 	.word	0x00000001
        /*0d20*/ 	.word	0x00000001


	//----- nvinfo : EIATTR_CRS_STACK_SIZE
	.align		4
.L_451:
        /*0d24*/ 	.byte	0x04, 0x1e
        /*0d26*/ 	.short	(.L_453 - .L_452)
.L_452:
        /*0d28*/ 	.word	0x00000000


	//----- nvinfo : EIATTR_CBANK_PARAM_SIZE
	.align		4
.L_453:
        /*0d2c*/ 	.byte	0x03, 0x19
        /*0d2e*/ 	.short	0x0af0


	//----- nvinfo : EIATTR_PARAM_CBANK
	.align		4
        /*0d30*/ 	.byte	0x04, 0x0a
        /*0d32*/ 	.short	(.L_455 - .L_454)
	.align		4
.L_454:
        /*0d34*/ 	.word	index@(.nv.constant0._ZN7cutlass13device_kernelIN5flash11enable_sm90INS1_16FlashAttnFwdSm90INS1_25CollectiveMainloopFwdSm90ILi2EN4cute5tupleIJNS5_1CILi1EEES8_S8_EEENS6_IJNS7_ILi128EEENS7_ILi64EEENS7_ILi256EEEEEELi256ENS_10bfloat16_tEfNS_4arch4Sm90ELb0ELb1ELb0ELb1ELb1ELb0ELb0ELb1ELb1ELb1ELb0ELb0EEENS1_21CollectiveEpilogueFwdINS6_IJSA_SC_SB_EEES9_SE_SG_Li256ELb1ELb1ELb0ELb0EEENS1_36VarlenDynamicPersistentTileSchedulerILi128ELi64ELi256ELi128ELb0ELb1ELb1ELb1ELb0ELb1EEEEEEEEEvNT_6ParamsE)
        /*0d38*/ 	.short	0x0210
        /*0d3a*/ 	.short	0x0af0


	//----- nvinfo : EIATTR_SW_WAR
	.align		4
.L_455:
        /*0d3c*/ 	.byte	0x04, 0x36
        /*0d3e*/ 	.short	(.L_457 - .L_456)
.L_456:
        /*0d40*/ 	.word	0x00000008
.L_457:


//--------------------- .nv.info._ZN7cutlass13device_kernelIN5flash11enable_sm90INS1_16FlashAttnFwdSm90INS1_25CollectiveMainloopFwdSm90ILi2EN4cute5tupleIJNS5_1CILi1EEES8_S8_EEENS6_IJNS7_ILi128EEENS7_ILi64EEENS7_ILi256EEEEEELi256ENS_10bfloat16_tEfNS_4arch4Sm90ELb0ELb1ELb0ELb1ELb1ELb1ELb0ELb1ELb1ELb1ELb0ELb0EEENS1_21CollectiveEpilogueFwdINS6_IJSA_SC_SB_EEES9_SE_SG_Li256ELb1ELb1ELb0ELb0EEENS1_36VarlenDynamicPersistentTileSchedulerILi128ELi64ELi256ELi128ELb0ELb1ELb1ELb1ELb0ELb1EEEEEEEEEvNT_6ParamsE --------------------------
	.section	.nv.info._ZN7cutlass13device_kernelIN5flash11enable_sm90INS1_16FlashAttnFwdSm90INS1_25CollectiveMainloopFwdSm90ILi2EN4cute5tupleIJNS5_1CILi1EEES8_S8_EEENS6_IJNS7_ILi128EEENS7_ILi64EEENS7_ILi256EEEEEELi256ENS_10bfloat16_tEfNS_4arch4Sm90ELb0ELb1ELb0ELb1ELb1ELb1ELb0ELb1ELb1ELb1ELb0ELb0EEENS1_21CollectiveEpilogueFwdINS6_IJSA_SC_SB_EEES9_SE_SG_Li256ELb1ELb1ELb0ELb0EEENS1_36VarlenDynamicPersistentTileSchedulerILi128ELi64ELi256ELi128ELb0ELb1ELb1ELb1ELb0ELb1EEEEEEEEEvNT_6ParamsE,"",@"SHT_CUDA_INFO"
	.sectionflags	@""
	.align	4


	//----- nvinfo : EIATTR_CUDA_API_VERSION
	.align		4
        /*0000*/ 	.byte	0x04, 0x37
        /*0002*/ 	.short	(.L_459 - .L_458)
.L_458:
        /*0004*/ 	.word	0x00000082


	//----- nvinfo : EIATTR_KPARAM_INFO
	.align		4
.L_459:
        /*0008*/ 	.byte	0x04, 0x17
        /*000a*/ 	.short	(.L_461 - .L_460)
.L_460:
        /*000c*/ 	.word	0x00000000
        /*0010*/ 	.short	0x0000
        /*0012*/ 	.short	0x0070
        /*0014*/ 	.byte	0x00, 0xf0, 0x01, 0x2a


	//----- nvinfo : EIATTR_SPARSE_MMA_MASK
	.align		4
.L_461:
        /*0018*/ 	.byte	0x03, 0x50
        /*001a*/ 	.short	0x0000


	//----- nvinfo : EIATTR_MAXREG_COUNT
	.align		4
        /*001c*/ 	.byte	0x03, 0x1b
        /*001e*/ 	.short	0x00a8


	//----- nvinfo : EIATTR_NUM_BARRIERS
	.align		4
        /*0020*/ 	.byte	0x02, 0x4c
        /*0022*/ 	.byte	0x10
	.zero		1


	//----- nvinfo : EIATTR_EXTERNS
	.align		4
        /*0024*/ 	.byte	0x04, 0x0f
        /*0026*/ 	.short	(.L_463 - .L_462)


	//   ....[0]....
	.align		4
.L_462:
        /*0028*/ 	.word	index@(__assertfail)


	//----- nvinfo : EIATTR_ANNOTATIONS
	.align		4
.L_463:
        /*002c*/ 	.byte	0x04, 0x55
        /*002e*/ 	.short	(.L_465 - .L_464)


	//   ....[0]....
.L_464:
        /* <DEDUP_REMOVED lines=119> */
        /*0794*/ 	.byte	0xa0, 0x9a, 0x02, 0x00


	//----- nvinfo : EIATTR_MERCURY_ISA_VERSION
	.align		4
.L_465:
        /*0798*/ 	.byte	0x03, 0x5f
        /*079a*/ 	.short	0x0101


	//----- nvinfo : EIATTR_UNUSED_LOAD_BYTE_OFFSET
	.align		4
        /*079c*/ 	.byte	0x04, 0x44
        /*079e*/ 	.short	(.L_467 - .L_466)


	//   ....[0]....
.L_466:
        /*07a0*/ 	.word	0x00000a30
        /*07a4*/ 	.word	0x0000fff0


	//   ....[1]....
        /*07a8*/ 	.word	0x0001f5d0
        /*07ac*/ 	.word	0x0000fff0


	//----- nvinfo : EIATTR_INT_WARP_WIDE_INSTR_OFFSETS
	.align		4
.L_467:
        /*07b0*/ 	.byte	0x04, 0x31
        /*07b2*/ 	.short	(.L_469 - .L_468)


	//   ....[0]....
.L_468:
        /*07b4*/ 	.word	0x00000120


	//   ....[1]....
        /*07b8*/ 	.word	0x00000160


	//   ....[2]....
        /*07bc*/ 	.word	0x00000220


	//   ....[3]....
        /*07c0*/ 	.word	0x000256d0


	//   ....[4]....
        /*07c4*/ 	.word	0x00025760


	//   ....[5]....
        /*07c8*/ 	.word	0x000285f0


	//   ....[6]....
        /*07cc*/ 	.word	0x00028680


	//----- nvinfo : EIATTR_COOP_GROUP_MASK_REGIDS
	.align		4
.L_469:
        /*07d0*/ 	.byte	0x04, 0x29
        /*07d2*/ 	.short	(.L_471 - .L_470)


	//   ....[0]....
.L_470:
        /*07d4*/ 	.word	0xffffffff


	//   ....[1]....
        /*07d8*/ 	.word	0xffffffff


	//   ....[2]....
        /*07dc*/ 	.word	0xffffffff


	//   ....[3]....
        /*07e0*/ 	.word	0xffffffff


	//   ....[4]....
        /*07e4*/ 	.word	0xffffffff


	//   ....[5]....
        /*07e8*/ 	.word	0xffffffff


	//   ....[6]....
        /*07ec*/ 	.word	0xffffffff


	//   ....[7]....
        /*07f0*/ 	.word	0xffffffff


	//   ....[8]....
        /*07f4*/ 	.word	0xffffffff


	//   ....[9]....
        /*07f8*/ 	.word	0xffffffff


	//   ....[10]....
        /*07fc*/ 	.word	0xffffffff


	//   ....[11]....
        /*0800*/ 	.word	0xffffffff


	//   ....[12]....
        /*0804*/ 	.word	0xffffffff


	//   ....[13]....
        /*0808*/ 	.word	0xffffffff


	//   ....[14]....
        /*080c*/ 	.word	0xffffffff


	//   ....[15]....
        /*0810*/ 	.word	0xffffffff


	//   ....[16]....
        /*0814*/ 	.word	0xffffffff


	//   ....[17]....
        /*0818*/ 	.word	0xffffffff


	//   ....[18]....
        /*081c*/ 	.word	0xffffffff


	//   ....[19]....
        /*0820*/ 	.word	0xffffffff


	//   ....[20]....
        /*0824*/ 	.word	0xffffffff


	//   ....[21]....
        /*0828*/ 	.word	0xffffffff


	//   ....[22]....
        /*082c*/ 	.word	0xffffffff


	//   ....[23]....
        /*0830*/ 	.word	0xffffffff


	//   ....[24]....
        /*0834*/ 	.word	0xffffffff


	//   ....[25]....
        /*0838*/ 	.word	0xffffffff


	//   ....[26]....
        /*083c*/ 	.word	0xffffffff


	//   ....[27]....
        /*0840*/ 	.word	0xffffffff


	//   ....[28]....
        /*0844*/ 	.word	0xffffffff


	//   ....[29]....
        /*0848*/ 	.word	0xffffffff


	//   ....[30]....
        /*084c*/ 	.word	0xffffffff


	//   ....[31]....
        /*0850*/ 	.word	0xffffffff


	//   ....[32]....
        /*0854*/ 	.word	0xffffffff


	//   ....[33]....
        /*0858*/ 	.word	0xffffffff


	//   ....[34]....
        /*085c*/ 	.word	0xffffffff


	//   ....[35]....
        /*0860*/ 	.word	0xffffffff


	//   ....[36]....
        /*0864*/ 	.word	0xffffffff


	//   ....[37]....
        /*0868*/ 	.word	0xffffffff


	//   ....[38]....
        /*086c*/ 	.word	0xffffffff


	//   ....[39]....
        /*0870*/ 	.word	0xffffffff


	//   ....[40]....
        /*0874*/ 	.word	0xffffffff


	//   ....[41]....
        /*0878*/ 	.word	0xffffffff


	//   ....[42]....
        /*087c*/ 	.word	0xffffffff


	//   ....[43]....
        /*0880*/ 	.word	0xffffffff


	//   ....[44]....
        /*0884*/ 	.word	0xffffffff


	//   ....[45]....
        /*0888*/ 	.word	0xffffffff


	//   ....[46]....
        /*088c*/ 	.word	0xffffffff


	//   ....[47]....
        /*0890*/ 	.word	0xffffffff


	//   ....[48]....
        /*0894*/ 	.word	0xffffffff


	//   ....[49]....
        /*0898*/ 	.word	0xffffffff


	//   ....[50]....
        /*089c*/ 	.word	0xffffffff


	//   ....[51]....
        /*08a0*/ 	.word	0xffffffff


	//   ....[52]....
        /*08a4*/ 	.word	0xffffffff


	//   ....[53]....
        /*08a8*/ 	.word	0xffffffff


	//   ....[54]....
        /*08ac*/ 	.word	0xffffffff


	//   ....[55]....
        /*08b0*/ 	.word	0xffffffff


	//   ....[56]....
        /*08b4*/ 	.word	0xffffffff


	//   ....[57]....
        /*08b8*/ 	.word	0xffffffff


	//   ....[58]....
        /*08bc*/ 	.word	0xffffffff


	//   ....[59]....
        /*08c0*/ 	.word	0xffffffff


	//   ....[60]....
        /*08c4*/ 	.word	0xffffffff


	//   ....[61]....
        /*08c8*/ 	.word	0xffffffff


	//   ....[62]....
        /*08cc*/ 	.word	0xffffffff


	//   ....[63]....
        /*08d0*/ 	.word	0xffffffff


	//   ....[64]....
        /*08d4*/ 	.word	0xffffffff


	//   ....[65]....
        /*08d8*/ 	.word	0xffffffff


	//   ....[66]....
        /*08dc*/ 	.word	0xffffffff


	//   ....[67]....
        /*08e0*/ 	.word	0xffffffff


	//   ....[68]....
        /*08e4*/ 	.word	0xffffffff


	//   ....[69]....
        /*08e8*/ 	.word	0xffffffff


	//   ....[70]....
        /*08ec*/ 	.word	0xffffffff


	//   ....[71]....
        /*08f0*/ 	.word	0xffffffff


	//   ....[72]....
        /*08f4*/ 	.word	0xffffffff


	//   ....[73]....
        /*08f8*/ 	.word	0xffffffff


	//   ....[74]....
        /*08fc*/ 	.word	0xffffffff


	//   ....[75]....
        /*0900*/ 	.word	0xffffffff


	//   ....[76]....
        /*0904*/ 	.word	0xffffffff


	//   ....[77]....
        /*0908*/ 	.word	0xffffffff


	//   ....[78]....
        /*090c*/ 	.word	0xffffffff


	//   ....[79]....
        /*0910*/ 	.word	0xffffffff


	//   ....[80]....
        /*0914*/ 	.word	0xffffffff


	//   ....[81]....
        /*0918*/ 	.word	0xffffffff


	//   ....[82]....
        /*091c*/ 	.word	0xffffffff


	//   ....[83]....
        /*0920*/ 	.word	0xffffffff


	//   ....[84]....
        /*0924*/ 	.word	0xffffffff


	//   ....[85]....
        /*0928*/ 	.word	0xffffffff


	//   ....[86]....
        /*092c*/ 	.word	0xffffffff


	//   ....[87]....
        /*0930*/ 	.word	0xffffffff


	//   ....[88]....
        /*0934*/ 	.word	0xffffffff


	//   ....[89]....
        /*0938*/ 	.word	0xffffffff


	//   ....[90]....
        /*093c*/ 	.word	0xffffffff


	//   ....[91]....
        /*0940*/ 	.word	0xffffffff


	//   ....[92]....
        /*0944*/ 	.word	0xffffffff


	//   ....[93]....
        /*0948*/ 	.word	0xffffffff


	//   ....[94]....
        /*094c*/ 	.word	0xffffffff


	//   ....[95]....
        /*0950*/ 	.word	0xffffffff


	//   ....[96]....
        /*0954*/ 	.word	0xffffffff


	//   ....[97]....
        /*0958*/ 	.word	0xffffffff


	//   ....[98]....
        /*095c*/ 	.word	0xffffffff


	//   ....[99]....
        /*0960*/ 	.word	0xffffffff


	//   ....[100]....
        /*0964*/ 	.word	0xffffffff


	//   ....[101]....
        /*0968*/ 	.word	0xffffffff


	//   ....[102]....
        /*096c*/ 	.word	0xffffffff


	//   ....[103]....
        /*0970*/ 	.word	0xffffffff


	//   ....[104]....
        /*0974*/ 	.word	0xffffffff


	//   ....[105]....
        /*0978*/ 	.word	0xffffffff


	//   ....[106]....
        /*097c*/ 	.word	0xffffffff


	//   ....[107]....
        /*0980*/ 	.word	0xffffffff


	//   ....[108]....
        /*0984*/ 	.word	0xffffffff


	//   ....[109]....
        /*0988*/ 	.word	0xffffffff


	//   ....[110]....
        /*098c*/ 	.word	0xffffffff


	//   ....[111]....
        /*0990*/ 	.word	0xffffffff


	//   ....[112]....
        /*0994*/ 	.word	0xffffffff


	//   ....[113]....
        /*0998*/ 	.word	0xffffffff


	//   ....[114]....
        /*099c*/ 	.word	0xffffffff


	//   ....[115]....
        /*09a0*/ 	.word	0xffffffff


	//   ....[116]....
        /*09a4*/ 	.word	0xffffffff


	//   ....[117]....
        /*09a8*/ 	.word	0xffffffff


	//   ....[118]....
        /*09ac*/ 	.word	0xffffffff


	//   ....[119]....
        /*09b0*/ 	.word	0xffffffff


	//   ....[120]....
        /*09b4*/ 	.word	0xffffffff


	//   ....[121]....
        /*09b8*/ 	.word	0xffffffff


	//   ....[122]....
        /*09bc*/ 	.word	0xffffffff


	//   ....[123]....
        /*09c0*/ 	.word	0xffffffff


	//   ....[124]....
        /*09c4*/ 	.word	0xffffffff


	//   ....[125]....
        /*09c8*/ 	.word	0xffffffff


	//   ....[126]....
        /*09cc*/ 	.word	0xffffffff


	//   ....[127]....
        /*09d0*/ 	.word	0xffffffff


	//   ....[128]....
        /*09d4*/ 	.word	0xffffffff


	//   ....[129]....
        /*09d8*/ 	.word	0xffffffff


	//   ....[130]....
        /*09dc*/ 	.word	0xffffffff


	//   ....[131]....
        /*09e0*/ 	.word	0xffffffff


	//   ....[132]....
        /*09e4*/ 	.word	0xffffffff


	//   ....[133]....
        /*09e8*/ 	.word	0xffffffff


	//   ....[134]....
        /*09ec*/ 	.word	0xffffffff


	//   ....[135]....
        /*09f0*/ 	.word	0xffffffff


	//   ....[136]....
        /*09f4*/ 	.word	0xffffffff


	//   ....[137]....
        /*09f8*/ 	.word	0xffffffff


	//   ....[138]....
        /*09fc*/ 	.word	0xffffffff


	//   ....[139]....
        /*0a00*/ 	.word	0xffffffff


	//   ....[140]....
        /*0a04*/ 	.word	0xffffffff


	//   ....[141]....
        /*0a08*/ 	.word	0xffffffff


	//   ....[142]....
        /*0a0c*/ 	.word	0xffffffff


	//   ....[143]....
        /*0a10*/ 	.word	0xffffffff


	//   ....[144]....
        /*0a14*/ 	.word	0xffffffff


	//   ....[145]....
        /*0a18*/ 	.word	0xffffffff


	//   ....[146]....
        /*0a1c*/ 	.word	0xffffffff


	//   ....[147]....
        /*0a20*/ 	.word	0xffffffff


	//   ....[148]....
        /*0a24*/ 	.word	0xffffffff


	//   ....[149]....
        /*0a28*/ 	.word	0xffffffff


	//   ....[150]....
        /*0a2c*/ 	.word	0xffffffff


	//   ....[151]....
        /*0a30*/ 	.word	0xffffffff


	//   ....[152]....
        /*0a34*/ 	.word	0xffffffff


	//   ....[153]....
        /*0a38*/ 	.word	0xffffffff


	//   ....[154]....
        /*0a3c*/ 	.word	0xffffffff


	//   ....[155]....
        /*0a40*/ 	.word	0xffffffff


	//   ....[156]....
        /*0a44*/ 	.word	0xffffffff


	//   ....[157]....
        /*0a48*/ 	.word	0xffffffff


	//   ....[158]....
        /*0a4c*/ 	.word	0xffffffff


	//   ....[159]....
        /*0a50*/ 	.word	0xffffffff


	//   ....[160]....
        /*0a54*/ 	.word	0xffffffff


	//   ....[161]....
        /*0a58*/ 	.word	0xffffffff


	//   ....[162]....
        /*0a5c*/ 	.word	0xffffffff


	//   ....[163]....
        /*0a60*/ 	.word	0xffffffff


	//   ....[164]....
        /*0a64*/ 	.word	0xffffffff


	//   ....[165]....
        /*0a68*/ 	.word	0xffffffff


	//   ....[166]....
        /*0a6c*/ 	.word	0xffffffff


	//   ....[167]....
        /*0a70*/ 	.word	0xffffffff


	//   ....[168]....
        /*0a74*/ 	.word	0xffffffff


	//   ....[169]....
        /*0a78*/ 	.word	0xffffffff


	//   ....[170]....
        /*0a7c*/ 	.word	0xffffffff


	//   ....[171]....
        /*0a80*/ 	.word	0xffffffff


	//   ....[172]....
        /*0a84*/ 	.word	0xffffffff


	//   ....[173]....
        /*0a88*/ 	.word	0xffffffff


	//   ....[174]....
        /*0a8c*/ 	.word	0xffffffff


	//   ....[175]....
        /*0a90*/ 	.word	0xffffffff


	//   ....[176]....
        /*0a94*/ 	.word	0xffffffff


	//   ....[177]....
        /*0a98*/ 	.word	0xffffffff


	//   ....[178]....
        /*0a9c*/ 	.word	0xffffffff


	//   ....[179]....
        /*0aa0*/ 	.word	0xffffffff


	//   ....[180]....
        /*0aa4*/ 	.word	0xffffffff


	//   ....[181]....
        /*0aa8*/ 	.word	0xffffffff


	//   ....[182]....
        /*0aac*/ 	.word	0xffffffff


	//   ....[183]....
        /*0ab0*/ 	.word	0xffffffff


	//   ....[184]....
        /*0ab4*/ 	.word	0xffffffff


	//   ....[185]....
        /*0ab8*/ 	.word	0x0500000f


	//   ....[186]....
        /*0abc*/ 	.word	0x0500000f


	//   ....[187]....
        /*0ac0*/ 	.word	0x0500000f


	//   ....[188]....
        /*0ac4*/ 	.word	0x0500000f


	//   ....[189]....
        /*0ac8*/ 	.word	0x0500000f


	//   ....[190]....
        /*0acc*/ 	.word	0x0500000f


	//   ....[191]....
        /*0ad0*/ 	.word	0x0500000f


	//   ....[192]....
        /*0ad4*/ 	.word	0x0500000f


	//   ....[193]....
        /*0ad8*/ 	.word	0x0500000f


	//   ....[194]....
        /*0adc*/ 	.word	0x0500000f


	//   ....[195]....
        /*0ae0*/ 	.word	0x0500000f


	//   ....[196]....
        /*0ae4*/ 	.word	0x0500000f


	//   ....[197]....
        /*0ae8*/ 	.word	0x0500000f


	//   ....[198]....
        /*0aec*/ 	.word	0x0500000f


	//   ....[199]....
        /*0af0*/ 	.word	0x0500000f


	//   ....[200]....
        /*0af4*/ 	.word	0x0500000f


	//   ....[201]....
        /*0af8*/ 	.word	0x0500000f


	//   ....[202]....
        /*0afc*/ 	.word	0x0500000f


	//   ....[203]....
        /*0b00*/ 	.word	0x0500000f


	//   ....[204]....
        /*0b04*/ 	.word	0x0500000f


	//   ....[205]....
        /*0b08*/ 	.word	0x0500000f


	//   ....[206]....
        /*0b0c*/ 	.word	0x0500000f


	//   ....[207]....
        /*0b10*/ 	.word	0x0500000f


	//   ....[208]....
        /*0b14*/ 	.word	0x0500000f


	//   ....[209]....
        /*0b18*/ 	.word	0x0500000f


	//   ....[210]....
        /*0b1c*/ 	.word	0x0500000f


	//   ....[211]....
        /*0b20*/ 	.word	0x0500000f


	//   ....[212]....
        /*0b24*/ 	.word	0x0500000f


	//   ....[213]....
        /*0b28*/ 	.word	0x0500000f


	//   ....[214]....
        /*0b2c*/ 	.word	0x0500000f


	//   ....[215]....
        /*0b30*/ 	.word	0x0500000f


	//   ....[216]....
        /*0b34*/ 	.word	0x0500000f


	//   ....[217]....
        /*0b38*/ 	.word	0x0500000f


	//   ....[218]....
        /*0b3c*/ 	.word	0x0500000f


	//   ....[219]....
        /*0b40*/ 	.word	0x0500000f


	//   ....[220]....
        /*0b44*/ 	.word	0x0500000f


	//   ....[221]....
        /*0b48*/ 	.word	0x0500000f


	//   ....[222]....
        /*0b4c*/ 	.word	0x0500000f


	//   ....[223]....
        /*0b50*/ 	.word	0x0500000f


	//   ....[224]....
        /*0b54*/ 	.word	0x0500000f


	//   ....[225]....
        /*0b58*/ 	.word	0x0500000f


	//   ....[226]....
        /*0b5c*/ 	.word	0x0500000f


	//   ....[227]....
        /*0b60*/ 	.word	0x0500000f


	//   ....[228]....
        /*0b64*/ 	.word	0x0500000f


	//   ....[229]....
        /*0b68*/ 	.word	0x0500000f


	//   ....[230]....
        /*0b6c*/ 	.word	0x0500000f


	//   ....[231]....
        /*0b70*/ 	.word	0x0500000f


	//   ....[232]....
        /*0b74*/ 	.word	0x0500000f


	//   ....[233]....
        /*0b78*/ 	.word	0x0500000f


	//   ....[234]....
        /*0b7c*/ 	.word	0x0500000f


	//   ....[235]....
        /*0b80*/ 	.word	0x0500000f


	//   ....[236]....
        /*0b84*/ 	.word	0x0500000f


	//   ....[237]....
        /*0b88*/ 	.word	0x0500000f


	//   ....[238]....
        /*0b8c*/ 	.word	0x0500000f


	//   ....[239]....
        /*0b90*/ 	.word	0x0500000f


	//   ....[240]....
        /*0b94*/ 	.word	0x0500000f


	//   ....[241]....
        /*0b98*/ 	.word	0x0500000f


	//   ....[242]....
        /*0b9c*/ 	.word	0x0500000f


	//   ....[243]....
        /*0ba0*/ 	.word	0x0500000f


	//   ....[244]....
        /*0ba4*/ 	.word	0x0500000f


	//   ....[245]....
        /*0ba8*/ 	.word	0x0500000f


	//   ....[246]....
        /*0bac*/ 	.word	0x0500000f


	//   ....[247]....
        /*0bb0*/ 	.word	0x0500000f


	//   ....[248]....
        /*0bb4*/ 	.word	0x0500000f


	//   ....[249]....
        /*0bb8*/ 	.word	0x0500000f


	//   ....[250]....
        /*0bbc*/ 	.word	0x0500000f


	//   ....[251]....
        /*0bc0*/ 	.word	0x0500000f


	//   ....[252]....
        /*0bc4*/ 	.word	0x0500000f


	//   ....[253]....
        /*0bc8*/ 	.word	0x0500000f


	//   ....[254]....
        /*0bcc*/ 	.word	0x0500000f


	//   ....[255]....
        /*0bd0*/ 	.word	0x0500000f


	//   ....[0]....
        /*0bd4*/ 	.word	0x0500000f


	//   ....[1]....
        /*0bd8*/ 	.word	0x0500000f


	//   ....[2]....
        /*0bdc*/ 	.word	0x0500000f


	//   ....[3]....
        /*0be0*/ 	.word	0x0500000f


	//   ....[4]....
        /*0be4*/ 	.word	0x0500000f


	//   ....[5]....
        /*0be8*/ 	.word	0x0500000f


	//   ....[6]....
        /*0bec*/ 	.word	0x0500000f


	//   ....[7]....
        /*0bf0*/ 	.word	0x0500000f


	//   ....[8]....
        /*0bf4*/ 	.word	0x0500000f


	//   ....[9]....
        /*0bf8*/ 	.word	0x0500000f


	//   ....[10]....
        /*0bfc*/ 	.word	0x0500000f


	//   ....[11]....
        /*0c00*/ 	.word	0x0500000f


	//   ....[12]....
        /*0c04*/ 	.word	0x0500000f


	//   ....[13]....
        /*0c08*/ 	.word	0x0500000f


	//   ....[14]....
        /*0c0c*/ 	.word	0x0500000f


	//   ....[15]....
        /*0c10*/ 	.word	0x0500000f


	//   ....[16]....
        /*0c14*/ 	.word	0x0500000f


	//   ....[17]....
        /*0c18*/ 	.word	0x0500000f


	//   ....[18]....
        /*0c1c*/ 	.word	0x0500000f


	//   ....[19]....
        /*0c20*/ 	.word	0x0500000f


	//   ....[20]....
        /*0c24*/ 	.word	0x0500000f


	//   ....[21]....
        /*0c28*/ 	.word	0x0500000f


	//   ....[22]....
        /*0c2c*/ 	.word	0x0500000f


	//   ....[23]....
        /*0c30*/ 	.word	0x0500000f


	//   ....[24]....
        /*0c34*/ 	.word	0x0500000f


	//   ....[25]....
        /*0c38*/ 	.word	0x0500000f


	//   ....[26]....
        /*0c3c*/ 	.word	0x0500000f


	//   ....[27]....
        /*0c40*/ 	.word	0x0500000f


	//   ....[28]....
        /*0c44*/ 	.word	0x0500000f


	//   ....[29]....
        /*0c48*/ 	.word	0x0500000f


	//   ....[30]....
        /*0c4c*/ 	.word	0x0500000f


	//   ....[31]....
        /*0c50*/ 	.word	0x0500000f


	//   ....[32]....
        /*0c54*/ 	.word	0x0500000f


	//   ....[33]....
        /*0c58*/ 	.word	0x0500000f


	//   ....[34]....
        /*0c5c*/ 	.word	0x0500000f


	//   ....[35]....
        /*0c60*/ 	.word	0x0500000f


	//   ....[36]....
        /*0c64*/ 	.word	0x0500000f


	//   ....[37]....
        /*0c68*/ 	.word	0x0500000f


	//   ....[38]....
        /*0c6c*/ 	.word	0x0500000f


	//   ....[39]....
        /*0c70*/ 	.word	0x0500000f


	//   ....[40]....
        /*0c74*/ 	.word	0x0500000f


	//----- nvinfo : EIATTR_COOP_GROUP_INSTR_OFFSETS
	.align		4
.L_471:
        /*0c78*/ 	.byte	0x04, 0x28
        /*0c7a*/ 	.short	(.L_473 - .L_472)


	//   ....[0]....
.L_472:
        /*0c7c*/ 	.word	0x00000060


	//   ....[1]....
        /*0c80*/ 	.word	0x00000130


	//   ....[2]....
        /*0c84*/ 	.word	0x00000230


	//   ....[3]....
        /*0c88*/ 	.word	0x000003a0


	//   ....[4]....
        /*0c8c*/ 	.word	0x00000500


	//   ....[5]....
        /*0c90*/ 	.word	0x00000620


	//   ....[6]....
        /*0c94*/ 	.word	0x00000780


	//   ....[7]....
        /*0c98*/ 	.word	0x00003660


	//   ....[8]....
        /*0c9c*/ 	.word	0x00003670


	//   ....[9]....
        /*0ca0*/ 	.word	0x00004520


	//   ....[10]....
        /*0ca4*/ 	.word	0x00004530


	//   ....[11]....
        /*0ca8*/ 	.word	0x00005d50


	//   ....[12]....
        /*0cac*/ 	.word	0x00005d60


	//   ....[13]....
        /*0cb0*/ 	.word	0x00006d80


	//   ....[14]....
        /*0cb4*/ 	.word	0x00006d90


	//   ....[15]....
        /*0cb8*/ 	.word	0x00007fe0


	//   ....[16]....
        /*0cbc*/ 	.word	0x00007ff0


	//   ....[17]....
        /*0cc0*/ 	.word	0x000081b0


	//   ....[18]....
        /*0cc4*/ 	.word	0x000081c0


	//   ....[19]....
        /*0cc8*/ 	.word	0x00008610


	//   ....[20]....
        /*0ccc*/ 	.word	0x00008620


	//   ....[21]....
        /*0cd0*/ 	.word	0x000087d0


	//   ....[22]....
        /*0cd4*/ 	.word	0x000087f0


	//   ....[23]....
        /*0cd8*/ 	.word	0x000093b0


	//   ....[24]....
        /*0cdc*/ 	.word	0x00009b70


	//   ....[25]....
        /*0ce0*/ 	.word	0x00009b80


	//   ....[26]....
        /*0ce4*/ 	.word	0x00009b90


	//   ....[27]....
        /*0ce8*/ 	.word	0x00009ba0


	//   ....[28]....
        /*0cec*/ 	.word	0x0000a150


	//   ....[29]....
        /*0cf0*/ 	.word	0x0000a160


	//   ....[30]....
        /*0cf4*/ 	.word	0x0000a170


	//   ....[31]....
        /*0cf8*/ 	.word	0x0000a180


	//   ....[32]....
        /*0cfc*/ 	.word	0x0000a710


	//   ....[33]....
        /*0d00*/ 	.word	0x0000a720


	//   ....[34]....
        /*0d04*/ 	.word	0x0000a730


	//   ....[35]....
        /*0d08*/ 	.word	0x0000a740


	//   ....[36]....
        /*0d0c*/ 	.word	0x0000acf0


	//   ....[37]....
        /*0d10*/ 	.word	0x0000ad00


	//   ....[38]....
        /*0d14*/ 	.word	0x0000ad10


	//   ....[39]....
        /*0d18*/ 	.word	0x0000ad20


	//   ....[40]....
        /*0d1c*/ 	.word	0x0000e7e0


	//   ....[41]....
        /*0d20*/ 	.word	0x0000e7f0


	//   ....[42]....
        /*0d24*/ 	.word	0x0000e800


	//   ....[43]....
        /*0d28*/ 	.word	0x0000e810


	//   ....[44]....
        /*0d2c*/ 	.word	0x0000ecd0


	//   ....[45]....
        /*0d30*/ 	.word	0x0000ece0


	//   ....[46]....
        /*0d34*/ 	.word	0x0000ecf0


	//   ....[47]....
        /*0d38*/ 	.word	0x0000ed00


	//   ....[48]....
        /*0d3c*/ 	.word	0x0000f1a0


	//   ....[49]....
        /*0d40*/ 	.word	0x0000f1b0


	//   ....[50]....
        /*0d44*/ 	.word	0x0000f1c0


	//   ....[51]....
        /*0d48*/ 	.word	0x0000f1d0


	//   ....[52]....
        /*0d4c*/ 	.word	0x0000f690


	//   ....[53]....
        /*0d50*/ 	.word	0x0000f6a0


	//   ....[54]....
        /*0d54*/ 	.word	0x0000f6b0


	//   ....[55]....
        /*0d58*/ 	.word	0x0000f6c0


	//   ....[56]....
        /*0d5c*/ 	.word	0x00014250


	//   ....[57]....
        /*0d60*/ 	.word	0x000144b0


	//   ....[58]....
        /*0d64*/ 	.word	0x00014d90


	//   ....[59]....
        /*0d68*/ 	.word	0x00014ea0


	//   ....[60]....
        /*0d6c*/ 	.word	0x000152a0


	//   ....[61]....
        /*0d70*/ 	.word	0x00015340


	//   ....[62]....
        /*0d74*/ 	.word	0x000175d0


	//   ....[63]....
        /*0d78*/ 	.word	0x00017840


	//   ....[64]....
        /*0d7c*/ 	.word	0x00017f20


	//   ....[65]....
        /*0d80*/ 	.word	0x000180c0


	//   ....[66]....
        /*0d84*/ 	.word	0x000185a0


	//   ....[67]....
        /*0d88*/ 	.word	0x00018600


	//   ....[68]....
        /*0d8c*/ 	.word	0x0001a780


	//   ....[69]....
        /*0d90*/ 	.word	0x0001a7b0


	//   ....[70]....
        /*0d94*/ 	.word	0x0001a8d0


	//   ....[71]....
        /*0d98*/ 	.word	0x0001a8f0


	//   ....[72]....
        /*0d9c*/ 	.word	0x0001c970


	//   ....[73]....
        /*0da0*/ 	.word	0x0001cba0


	//   ....[74]....
        /*0da4*/ 	.word	0x0001d310


	//   ....[75]....
        /*0da8*/ 	.word	0x0001d410


	//   ....[76]....
        /*0dac*/ 	.word	0x0001d880


	//   ....[77]....
        /*0db0*/ 	.word	0x0001d8e0


	//   ....[78]....
        /*0db4*/ 	.word	0x0001ea70


	//   ....[79]....
        /*0db8*/ 	.word	0x0001ea90


	//   ....[80]....
        /*0dbc*/ 	.word	0x0001eb50


	//   ....[81]....
        /*0dc0*/ 	.word	0x0001eb70


	//   ....[82]....
        /*0dc4*/ 	.word	0x000205d0


	//   ....[83]....
        /*0dc8*/ 	.word	0x000206c0


	//   ....[84]....
        /*0dcc*/ 	.word	0x00020760


	//   ....[85]....
        /*0dd0*/ 	.word	0x00020770


	//   ....[86]....
        /*0dd4*/ 	.word	0x00020fa0


	//   ....[87]....
        /*0dd8*/ 	.word	0x00020fe0


	//   ....[88]....
        /*0ddc*/ 	.word	0x00021120


	//   ....[89]....
        /*0de0*/ 	.word	0x00021140


	//   ....[90]....
        /*0de4*/ 	.word	0x00021280


	//   ....[91]....
        /*0de8*/ 	.word	0x000212a0


	//   ....[92]....
        /*0dec*/ 	.word	0x000213f0


	//   ....[93]....
        /*0df0*/ 	.word	0x00021410


	//   ....[94]....
        /*0df4*/ 	.word	0x00021d10


	//   ....[95]....
        /*0df8*/ 	.word	0x00021d30


	//   ....[96]....
        /*0dfc*/ 	.word	0x00021e70


	//   ....[97]....
        /*0e00*/ 	.word	0x00021e90


	//   ....[98]....
        /*0e04*/ 	.word	0x00021fd0


	//   ....[99]....
        /*0e08*/ 	.word	0x00021ff0


	//   ....[100]....
        /*0e0c*/ 	.word	0x00022140


	//   ....[101]....
        /*0e10*/ 	.word	0x00022160


	//   ....[102]....
        /*0e14*/ 	.word	0x00022330


	//   ....[103]....
        /*0e18*/ 	.word	0x000224e0


	//   ....[104]....
        /*0e1c*/ 	.word	0x00022510


	//   ....[105]....
        /*0e20*/ 	.word	0x00022540


	//   ....[106]....
        /*0e24*/ 	.word	0x00022570


	//   ....[107]....
        /*0e28*/ 	.word	0x000225a0


	//   ....[108]....
        /*0e2c*/ 	.word	0x000225d0


	//   ....[109]....
        /*0e30*/ 	.word	0x00022740


	//   ....[110]....
        /*0e34*/ 	.word	0x00022770


	//   ....[111]....
        /*0e38*/ 	.word	0x000227a0


	//   ....[112]....
        /*0e3c*/ 	.word	0x000227d0


	//   ....[113]....
        /*0e40*/ 	.word	0x00022800


	//   ....[114]....
        /*0e44*/ 	.word	0x00022830


	//   ....[115]....
        /*0e48*/ 	.word	0x000228c0


	//   ....[116]....
        /*0e4c*/ 	.word	0x00022920


	//   ....[117]....
        /*0e50*/ 	.word	0x000229b0


	//   ....[118]....
        /*0e54*/ 	.word	0x00023a50


	//   ....[119]....
        /*0e58*/ 	.word	0x00026340


	//   ....[120]....
        /*0e5c*/ 	.word	0x00026360


	//   ....[121]....
        /*0e60*/ 	.word	0x00026370


	//   ....[122]....
        /*0e64*/ 	.word	0x00026420


	//   ....[123]....
        /*0e68*/ 	.word	0x00026460


	//   ....[124]....
        /*0e6c*/ 	.word	0x000264c0


	//   ....[125]....
        /*0e70*/ 	.word	0x000264e0


	//   ....[126]....
        /*0e74*/ 	.word	0x00026510


	//   ....[127]....
        /*0e78*/ 	.word	0x00026cf0


	//   ....[128]....
        /*0e7c*/ 	.word	0x00026d20


	//   ....[129]....
        /*0e80*/ 	.word	0x00026d50


	//   ....[130]....
        /*0e84*/ 	.word	0x00026e10


	//   ....[131]....
        /*0e88*/ 	.word	0x00026e20


	//   ....[132]....
        /*0e8c*/ 	.word	0x00026ee0


	//   ....[133]....
        /*0e90*/ 	.word	0x00026ef0


	//   ....[134]....
        /*0e94*/ 	.word	0x00026fb0


	//   ....[135]....
        /*0e98*/ 	.word	0x00026fc0


	//   ....[136]....
        /*0e9c*/ 	.word	0x00027080


	//   ....[137]....
        /*0ea0*/ 	.word	0x00027090


	//   ....[138]....
        /*0ea4*/ 	.word	0x00027150


	//   ....[139]....
        /*0ea8*/ 	.word	0x00027160


	//   ....[140]....
        /*0eac*/ 	.word	0x00027210


	//   ....[141]....
        /*0eb0*/ 	.word	0x00027220


	//   ....[142]....
        /*0eb4*/ 	.word	0x00027230


	//   ....[143]....
        /*0eb8*/ 	.word	0x00027a90


	//   ....[144]....
        /*0ebc*/ 	.word	0x00027ac0


	//   ....[145]....
        /*0ec0*/ 	.word	0x00027af0


	//   ....[146]....
        /*0ec4*/ 	.word	0x00027bb0


	//   ....[147]....
        /*0ec8*/ 	.word	0x00027be0


	//   ....[148]....
        /*0ecc*/ 	.word	0x00027c30


	//   ....[149]....
        /*0ed0*/ 	.word	0x00027c60


	//   ....[150]....
        /*0ed4*/ 	.word	0x00027cd0


	//   ....[151]....
        /*0ed8*/ 	.word	0x00027fc0


	//   ....[152]....
        /*0edc*/ 	.word	0x00027fe0


	//   ....[153]....
        /*0ee0*/ 	.word	0x000280a0


	//   ....[154]....
        /*0ee4*/ 	.word	0x000280b0


	//   ....[155]....
        /*0ee8*/ 	.word	0x00028160


	//   ....[156]....
        /*0eec*/ 	.word	0x00028170


	//   ....[157]....
        /*0ef0*/ 	.word	0x00028180


	//   ....[158]....
        /*0ef4*/ 	.word	0x00028230


	//   ....[159]....
        /*0ef8*/ 	.word	0x000287e0


	//   ....[160]....
        /*0efc*/ 	.word	0x00028820


	//   ....[161]....
        /*0f00*/ 	.word	0x000288b0


	//   ....[162]....
        /*0f04*/ 	.word	0x000288e0


	//   ....[163]....
        /*0f08*/ 	.word	0x00028970


	//   ....[164]....
        /*0f0c*/ 	.word	0x000289a0


	//   ....[165]....
        /*0f10*/ 	.word	0x000289b0


	//   ....[166]....
        /*0f14*/ 	.word	0x00028a40


	//   ....[167]....
        /*0f18*/ 	.word	0x00028e80


	//   ....[168]....
        /*0f1c*/ 	.word	0x00028ed0


	//   ....[169]....
        /*0f20*/ 	.word	0x00028f00


	//   ....[170]....
        /*0f24*/ 	.word	0x00028f30


	//   ....[171]....
        /*0f28*/ 	.word	0x00028f40


	//   ....[172]....
        /*0f2c*/ 	.word	0x00028f70


	//   ....[173]....
        /*0f30*/ 	.word	0x00028fa0


	//   ....[174]....
        /*0f34*/ 	.word	0x00028fd0


	//   ....[175]....
        /*0f38*/ 	.word	0x00029150


	//   ....[176]....
        /*0f3c*/ 	.word	0x00029180


	//   ....[177]....
        /*0f40*/ 	.word	0x000291b0


	//   ....[178]....
        /*0f44*/ 	.word	0x000291e0


	//   ....[179]....
        /*0f48*/ 	.word	0x00029210


	//   ....[180]....
        /*0f4c*/ 	.word	0x00029240


	//   ....[181]....
        /*0f50*/ 	.word	0x00029300


	//   ....[182]....
        /*0f54*/ 	.word	0x00029320


	//   ....[183]....
        /*0f58*/ 	.word	0x00029390


	//   ....[184]....
        /*0f5c*/ 	.word	0x00029a30


	//   ....[185]....
        /*0f60*/ 	.word	0x00029d50


	//   ....[186]....
        /*0f64*/ 	.word	0x00029de0


	//   ....[187]....
        /*0f68*/ 	.word	0x00029e80


	//   ....[188]....
        /*0f6c*/ 	.word	0x00029f10


	//   ....[189]....
        /*0f70*/ 	.word	0x0002a000


	//   ....[190]....
        /*0f74*/ 	.word	0x0002a090


	//   ....[191]....
        /*0f78*/ 	.word	0x0002a130


	//   ....[192]....
        /*0f7c*/ 	.word	0x0002a1c0


	//   ....[193]....
        /*0f80*/ 	.word	0x0002a2b0


	//   ....[194]....
        /*0f84*/ 	.word	0x0002a340


	//   ....[195]....
        /*0f88*/ 	.word	0x0002a3e0


	//   ....[196]....
        /*0f8c*/ 	.word	0x0002a470


	//   ....[197]....
        /*0f90*/ 	.word	0x0002a560


	//   ....[198]....
        /*0f94*/ 	.word	0x0002a5f0


	//   ....[199]....
        /*0f98*/ 	.word	0x0002a640


	//   ....[200]....
        /*0f9c*/ 	.word	0x0002a690


	//   ....[201]....
        /*0fa0*/ 	.word	0x0002a720


	//   ....[202]....
        /*0fa4*/ 	.word	0x0002a7b0


	//   ....[203]....
        /*0fa8*/ 	.word	0x0002a800


	//   ....[204]....
        /*0fac*/ 	.word	0x0002a850


	//   ....[205]....
        /*0fb0*/ 	.word	0x0002a8e0


	//   ....[206]....
        /*0fb4*/ 	.word	0x0002a970


	//   ....[207]....
        /*0fb8*/ 	.word	0x0002a9c0


	//   ....[208]....
        /*0fbc*/ 	.word	0x0002aa10


	//   ....[209]....
        /*0fc0*/ 	.word	0x0002aaa0


	//   ....[210]....
        /*0fc4*/ 	.word	0x0002ab30


	//   ....[211]....
        /*0fc8*/ 	.word	0x0002ab80


	//   ....[212]....
        /*0fcc*/ 	.word	0x0002abd0


	//   ....[213]....
        /*0fd0*/ 	.word	0x0002acc0


	//   ....[214]....
        /*0fd4*/ 	.word	0x0002ad50


	//   ....[215]....
        /*0fd8*/ 	.word	0x0002ada0


	//   ....[216]....
        /*0fdc*/ 	.word	0x0002adf0


	//   ....[217]....
        /*0fe0*/ 	.word	0x0002ae80


	//   ....[218]....
        /*0fe4*/ 	.word	0x0002af10


	//   ....[219]....
        /*0fe8*/ 	.word	0x0002af60


	//   ....[220]....
        /*0fec*/ 	.word	0x0002afb0


	//   ....[221]....
        /*0ff0*/ 	.word	0x0002b040


	//   ....[222]....
        /*0ff4*/ 	.word	0x0002b0d0


	//   ....[223]....
        /*0ff8*/ 	.word	0x0002b120


	//   ....[224]....
        /*0ffc*/ 	.word	0x0002b170


	//   ....[225]....
        /*1000*/ 	.word	0x0002b200


	//   ....[226]....
        /*1004*/ 	.word	0x0002b290


	//   ....[227]....
        /*1008*/ 	.word	0x0002b2e0


	//   ....[228]....
        /*100c*/ 	.word	0x0002b330


	//   ....[229]....
        /*1010*/ 	.word	0x0002b6d0


	//   ....[230]....
        /*1014*/ 	.word	0x0002b9b0


	//   ....[231]....
        /*1018*/ 	.word	0x0002baa0


	//   ....[232]....
        /*101c*/ 	.word	0x0002bb40


	//   ....[233]....
        /*1020*/ 	.word	0x0002bba0


	//   ....[234]....
        /*1024*/ 	.word	0x0002bc40


	//   ....[235]....
        /*1028*/ 	.word	0x0002bd20


	//   ....[236]....
        /*102c*/ 	.word	0x0002be20


	//   ....[237]....
        /*1030*/ 	.word	0x0002be90


	//   ....[238]....
        /*1034*/ 	.word	0x0002bf70


	//   ....[239]....
        /*1038*/ 	.word	0x0002c020


	//   ....[240]....
        /*103c*/ 	.word	0x0002c090


	//   ....[241]....
        /*1040*/ 	.word	0x0002c0f0


	//   ....[242]....
        /*1044*/ 	.word	0x0002c210


	//   ....[243]....
        /*1048*/ 	.word	0x0002c270


	//   ....[244]....
        /*104c*/ 	.word	0x0002c3a0


	//   ....[245]....
        /*1050*/ 	.word	0x0002c400


	//   ....[246]....
        /*1054*/ 	.word	0x0002c530


	//   ....[247]....
        /*1058*/ 	.word	0x0002c590


	//   ....[248]....
        /*105c*/ 	.word	0x0002c6c0


	//   ....[249]....
        /*1060*/ 	.word	0x0002c720


	//   ....[250]....
        /*1064*/ 	.word	0x0002c850


	//   ....[251]....
        /*1068*/ 	.word	0x0002c8b0


	//   ....[252]....
        /*106c*/ 	.word	0x0002c9e0


	//   ....[253]....
        /*1070*/ 	.word	0x0002ca40


	//   ....[254]....
        /*1074*/ 	.word	0x0002cb50


	//   ....[255]....
        /*1078*/ 	.word	0x0002cc80


	//   ....[0]....
        /*107c*/ 	.word	0x0002cd50


	//   ....[1]....
        /*1080*/ 	.word	0x0002ce20


	//   ....[2]....
        /*1084*/ 	.word	0x0002cf00


	//   ....[3]....
        /*1088*/ 	.word	0x0002cf60


	//   ....[4]....
        /*108c*/ 	.word	0x0002d040


	//   ....[5]....
        /*1090*/ 	.word	0x0002d0a0


	//   ....[6]....
        /*1094*/ 	.word	0x0002d1b0


	//   ....[7]....
        /*1098*/ 	.word	0x0002d2a0


	//   ....[8]....
        /*109c*/ 	.word	0x0002d340


	//   ....[9]....
        /*10a0*/ 	.word	0x0002d3a0


	//   ....[10]....
        /*10a4*/ 	.word	0x0002d4c0


	//   ....[11]....
        /*10a8*/ 	.word	0x0002d520


	//   ....[12]....
        /*10ac*/ 	.word	0x0002d640


	//   ....[13]....
        /*10b0*/ 	.word	0x0002d6a0


	//   ....[14]....
        /*10b4*/ 	.word	0x0002d770


	//   ....[15]....
        /*10b8*/ 	.word	0x0002d8e0


	//   ....[16]....
        /*10bc*/ 	.word	0x0002d9a0


	//   ....[17]....
        /*10c0*/ 	.word	0x0002db00


	//   ....[18]....
        /*10c4*/ 	.word	0x0002dbb0


	//   ....[19]....
        /*10c8*/ 	.word	0x0002dc10


	//   ....[20]....
        /*10cc*/ 	.word	0x0002dcd0


	//   ....[21]....
        /*10d0*/ 	.word	0x0002ddb0


	//   ....[22]....
        /*10d4*/ 	.word	0x0002de70


	//   ....[23]....
        /*10d8*/ 	.word	0x0002df80


	//   ....[24]....
        /*10dc*/ 	.word	0x0002e020


	//   ....[25]....
        /*10e0*/ 	.word	0x0002e140


	//   ....[26]....
        /*10e4*/ 	.word	0x0002e1b0


	//   ....[27]....
        /*10e8*/ 	.word	0x0002e220


	//   ....[28]....
        /*10ec*/ 	.word	0x0002e290


	//   ....[29]....
        /*10f0*/ 	.word	0x0002e300


	//   ....[30]....
        /*10f4*/ 	.word	0x0002e380


	//   ....[31]....
        /*10f8*/ 	.word	0x0002e410


	//   ....[32]....
        /*10fc*/ 	.word	0x0002e4a0


	//   ....[33]....
        /*1100*/ 	.word	0x0002e510


	//   ....[34]....
        /*1104*/ 	.word	0x0002e580


	//   ....[35]....
        /*1108*/ 	.word	0x0002e5f0


	//   ....[36]....
        /*110c*/ 	.word	0x0002e670


	//   ....[37]....
        /*1110*/ 	.word	0x0002e6e0


	//   ....[38]....
        /*1114*/ 	.word	0x0002e780


	//   ....[39]....
        /*1118*/ 	.word	0x0002e810


	//   ....[40]....
        /*111c*/ 	.word	0x0002e930


	//----- nvinfo : EIATTR_REG_RECONFIG
	.align		4
.L_473:
        /*1120*/ 	.byte	0x01, 0x54
	.zero		2


	//----- nvinfo : EIATTR_SYSCALL_OFFSETS
	.align		4
        /*1124*/ 	.byte	0x04, 0x46
        /*1126*/ 	.short	(.L_475 - .L_474)


	//   ....[0]....
.L_474:
        /*1128*/ 	.word	0x00001f30


	//   ....[1]....
        /*112c*/ 	.word	0x00002080


	//   ....[2]....
        /*1130*/ 	.word	0x00009550


	//   ....[3]....
        /*1134*/ 	.word	0x00009870


	//   ....[4]....
        /*1138*/ 	.word	0x000258c0


	//   ....[5]....
        /*113c*/ 	.word	0x00025a10


	//   ....[6]....
        /*1140*/ 	.word	0x00025b00


	//   ....[7]....
        /*1144*/ 	.word	0x00026930


	//----- nvinfo : EIATTR_MBARRIER_INSTR_OFFSETS
	.align		4
.L_475:
        /*1148*/ 	.byte	0x04, 0x39
        /*114a*/ 	.short	(.L_477 - .L_476)


	//   ....[0]....
.L_476:
        /*114c*/ 	.word	0x00000250
        /*1150*/ 	.word	0x000000ff
        /*1154*/ 	.word	0x00030800
        /*1158*/ 	.short	0x0100
        /*115a*/ 	.byte	0x08
	.zero		1


	//   ....[1]....
        /*115c*/ 	.word	0x00000260
        /*1160*/ 	.word	0x000000ff
        /*1164*/ 	.word	0x00030820
        /*1168*/ 	.short	0x0100
        /*116a*/ 	.byte	0x08
	.zero		1


	//   ....[2]....
        /*116c*/ 	.word	0x00000350
        /*1170*/ 	.word	0x000000ff
        /*1174*/ 	.word	0x00030830
        /*1178*/ 	.short	0x0100
        /*117a*/ 	.byte	0x08
	.zero		1


	//   ....[3]....
        /*117c*/ 	.word	0x00000360
        /*1180*/ 	.word	0x000000ff
        /*1184*/ 	.word	0x00030840
        /*1188*/ 	.short	0x0100
        /*118a*/ 	.byte	0x08
	.zero		1


	//   ....[4]....
        /*118c*/ 	.word	0x00000370
        /*1190*/ 	.word	0x000000ff
        /*1194*/ 	.word	0x00030838
        /*1198*/ 	.short	0x0100
        /*119a*/ 	.byte	0x08
	.zero		1


	//   ....[5]....
        /*119c*/ 	.word	0x00000380
        /*11a0*/ 	.word	0x000000ff
        /*11a4*/ 	.word	0x00030848
        /*11a8*/ 	.short	0x0100
        /*11aa*/ 	.byte	0x08
	.zero		1


	//   ....[6]....
        /*11ac*/ 	.word	0x000004b0
        /*11b0*/ 	.word	0x000000ff
        /*11b4*/ 	.word	0x00030850
        /*11b8*/ 	.short	0x0100
        /*11ba*/ 	.byte	0x08
	.zero		1


	//   ....[7]....
        /*11bc*/ 	.word	0x000004c0
        /*11c0*/ 	.word	0x000000ff
        /*11c4*/ 	.word	0x00030860
        /*11c8*/ 	.short	0x0100
        /*11ca*/ 	.byte	0x08
	.zero		1


	//   ....[8]....
        /*11cc*/ 	.word	0x000004d0
        /*11d0*/ 	.word	0x000000ff
        /*11d4*/ 	.word	0x00030858
        /*11d8*/ 	.short	0x0100
        /*11da*/ 	.byte	0x08
	.zero		1


	//   ....[9]....
        /*11dc*/ 	.word	0x000004e0
        /*11e0*/ 	.word	0x000000ff
        /*11e4*/ 	.word	0x00030868
        /*11e8*/ 	.short	0x0100
        /*11ea*/ 	.byte	0x08
	.zero		1


	//   ....[10]....
        /*11ec*/ 	.word	0x000005d0
        /*11f0*/ 	.word	0x000000ff
        /*11f4*/ 	.word	0x00030870
        /*11f8*/ 	.short	0x0100
        /*11fa*/ 	.byte	0x06
	.zero		1


	//   ....[11]....
        /*11fc*/ 	.word	0x000005e0
        /*1200*/ 	.word	0x000000ff
        /*1204*/ 	.word	0x00030880
        /*1208*/ 	.short	0x0100
        /*120a*/ 	.byte	0x06
	.zero		1


	//   ....[12]....
        /*120c*/ 	.word	0x000005f0
        /*1210*/ 	.word	0x000000ff
        /*1214*/ 	.word	0x00030878
        /*1218*/ 	.short	0x0100
        /*121a*/ 	.byte	0x06
	.zero		1


	//   ....[13]....
        /*121c*/ 	.word	0x00000600
        /*1220*/ 	.word	0x000000ff
        /*1224*/ 	.word	0x00030888
        /*1228*/ 	.short	0x0100
        /*122a*/ 	.byte	0x06
	.zero		1


	//   ....[14]....
        /*122c*/ 	.word	0x00000730
        /*1230*/ 	.word	0x000000ff
        /*1234*/ 	.word	0x00030890
        /*1238*/ 	.short	0x0100
        /*123a*/ 	.byte	0x08
	.zero		1


	//   ....[15]....
        /*123c*/ 	.word	0x00000740
        /*1240*/ 	.word	0x000000ff
        /*1244*/ 	.word	0x000308a0
        /*1248*/ 	.short	0x0100
        /*124a*/ 	.byte	0x08
	.zero		1


	//   ....[16]....
        /*124c*/ 	.word	0x00000750
        /*1250*/ 	.word	0x000000ff
        /*1254*/ 	.word	0x00030898
        /*1258*/ 	.short	0x0100
        /*125a*/ 	.byte	0x08
	.zero		1


	//   ....[17]....
        /*125c*/ 	.word	0x00000760
        /*1260*/ 	.word	0x000000ff
        /*1264*/ 	.word	0x000308a8
        /*1268*/ 	.short	0x0100
        /*126a*/ 	.byte	0x08
	.zero		1


	//   ....[18]....
        /*126c*/ 	.word	0x00000890
        /*1270*/ 	.word	0x000000ff
        /*1274*/ 	.word	0x000308b0
        /*1278*/ 	.short	0x0100
        /*127a*/ 	.byte	0x08
	.zero		1


	//   ....[19]....
        /*127c*/ 	.word	0x000008a0
        /*1280*/ 	.word	0x000000ff
        /*1284*/ 	.word	0x000308c0
        /*1288*/ 	.short	0x0100
        /*128a*/ 	.byte	0x08
	.zero		1


	//   ....[20]....
        /*128c*/ 	.word	0x000008b0
        /*1290*/ 	.word	0x000000ff
        /*1294*/ 	.word	0x000308b8
        /*1298*/ 	.short	0x0100
        /*129a*/ 	.byte	0x08
	.zero		1


	//   ....[21]....
        /*129c*/ 	.word	0x000008c0
        /*12a0*/ 	.word	0x000000ff
        /*12a4*/ 	.word	0x000308c8
        /*12a8*/ 	.short	0x0100
        /*12aa*/ 	.byte	0x08
	.zero		1


	//   ....[22]....
        /*12ac*/ 	.word	0x00003610
        /*12b0*/ 	.word	0x00000059
        /*12b4*/ 	.word	0x00030890
        /*12b8*/ 	.short	0x010a
        /*12ba*/ 	.byte	0x3f
	.zero		1


	//   ....[23]....
        /*12bc*/ 	.word	0x00005cf0
        /*12c0*/ 	.word	0x00000059
        /*12c4*/ 	.word	0x00030890
        /*12c8*/ 	.short	0x010a
        /*12ca*/ 	.byte	0x3f
	.zero		1


	//   ....[24]....
        /*12cc*/ 	.word	0x00007e10
        /*12d0*/ 	.word	0x00000059
        /*12d4*/ 	.word	0x00030890
        /*12d8*/ 	.short	0x010a
        /*12da*/ 	.byte	0x3f
	.zero		1


	//   ....[25]....
        /*12dc*/ 	.word	0x00008440
        /*12e0*/ 	.word	0x0000000b
        /*12e4*/ 	.word	0x00000000
        /*12e8*/ 	.short	0x0101
        /*12ea*/ 	.byte	0x3f
	.zero		1


	//   ....[26]....
        /*12ec*/ 	.word	0x00008480
        /*12f0*/ 	.word	0x00000059
        /*12f4*/ 	.word	0x000308b0
        /*12f8*/ 	.short	0x010a
        /*12fa*/ 	.byte	0x3f
	.zero		1


	//   ....[27]....
        /*12fc*/ 	.word	0x00008a50
        /*1300*/ 	.word	0x00000059
        /*1304*/ 	.word	0x00000000
        /*1308*/ 	.short	0x0101
        /*130a*/ 	.byte	0x3f
	.zero		1


	//   ....[28]....
        /*130c*/ 	.word	0x000095f0
        /*1310*/ 	.word	0x00000012
        /*1314*/ 	.word	0x00030800
        /*1318*/ 	.short	0x010a
        /*131a*/ 	.byte	0x3f
	.zero		1


	//   ....[29]....
        /*131c*/ 	.word	0x00009640
        /*1320*/ 	.word	0x00000012
        /*1324*/ 	.word	0x00030800
        /*1328*/ 	.short	0x010a
        /*132a*/ 	.byte	0x3f
	.zero		1


	//   ....[30]....
        /*132c*/ 	.word	0x0000b0e0
        /*1330*/ 	.word	0x00000012
        /*1334*/ 	.word	0x00030800
        /*1338*/ 	.short	0x010a
        /*133a*/ 	.byte	0x3f
	.zero		1


	//   ....[31]....
        /*133c*/ 	.word	0x0000f9a0
        /*1340*/ 	.word	0x00000012
        /*1344*/ 	.word	0x00030800
        /*1348*/ 	.short	0x010a
        /*134a*/ 	.byte	0x3f
	.zero		1


	//   ....[32]....
        /*134c*/ 	.word	0x000134c0
        /*1350*/ 	.word	0x00000008
        /*1354*/ 	.word	0x00030830
        /*1358*/ 	.short	0x010a
        /*135a*/ 	.byte	0x3f
	.zero		1


	//   ....[33]....
        /*135c*/ 	.word	0x00013570
        /*1360*/ 	.word	0x00000008
        /*1364*/ 	.word	0x00030830
        /*1368*/ 	.short	0x010a
        /*136a*/ 	.byte	0x3f
	.zero		1


	//   ....[34]....
        /*136c*/ 	.word	0x000142c0
        /*1370*/ 	.word	0x00000000
        /*1374*/ 	.word	0x00000000
        /*1378*/ 	.short	0x0101
        /*137a*/ 	.byte	0x3f
	.zero		1


	//   ....[35]....
        /*137c*/ 	.word	0x00015f90
        /*1380*/ 	.word	0x000000df
        /*1384*/ 	.word	0x00030830
        /*1388*/ 	.short	0x010a
        /*138a*/ 	.byte	0x3f
	.zero		1


	//   ....[36]....
        /*138c*/ 	.word	0x00016020
        /*1390*/ 	.word	0x000000df
        /*1394*/ 	.word	0x00030830
        /*1398*/ 	.short	0x010a
        /*139a*/ 	.byte	0x3f
	.zero		1


	//   ....[37]....
        /*139c*/ 	.word	0x00017210
        /*13a0*/ 	.word	0x000000da
        /*13a4*/ 	.word	0x00030850
        /*13a8*/ 	.short	0x010a
        /*13aa*/ 	.byte	0x3f
	.zero		1


	//   ....[38]....
        /*13ac*/ 	.word	0x00017260
        /*13b0*/ 	.word	0x000000da
        /*13b4*/ 	.word	0x00030850
        /*13b8*/ 	.short	0x010a
        /*13ba*/ 	.byte	0x3f
	.zero		1


	//   ....[39]....
        /*13bc*/ 	.word	0x00017600
        /*13c0*/ 	.word	0x000000df
        /*13c4*/ 	.word	0x00000000
        /*13c8*/ 	.short	0x0101
        /*13ca*/ 	.byte	0x3f
	.zero		1


	//   ....[40]....
        /*13cc*/ 	.word	0x00018b70
        /*13d0*/ 	.word	0x000000da
        /*13d4*/ 	.word	0x00000000
        /*13d8*/ 	.short	0x0101
        /*13da*/ 	.byte	0x3f
	.zero		1


	//   ....[41]....
        /*13dc*/ 	.word	0x000190e0
        /*13e0*/ 	.word	0x000000df
        /*13e4*/ 	.word	0x00030830
        /*13e8*/ 	.short	0x010a
        /*13ea*/ 	.byte	0x3f
	.zero		1


	//   ....[42]....
        /*13ec*/ 	.word	0x00019170
        /*13f0*/ 	.word	0x000000df
        /*13f4*/ 	.word	0x00030830
        /*13f8*/ 	.short	0x010a
        /*13fa*/ 	.byte	0x3f
	.zero		1


	//   ....[43]....
        /*13fc*/ 	.word	0x0001a380
        /*1400*/ 	.word	0x00000008
        /*1404*/ 	.word	0x00030850
        /*1408*/ 	.short	0x010a
        /*140a*/ 	.byte	0x3f
	.zero		1


	//   ....[44]....
        /*140c*/ 	.word	0x0001a3d0
        /*1410*/ 	.word	0x00000008
        /*1414*/ 	.word	0x00030850
        /*1418*/ 	.short	0x010a
        /*141a*/ 	.byte	0x3f
	.zero		1


	//   ....[45]....
        /*141c*/ 	.word	0x0001ac60
        /*1420*/ 	.word	0x000000df
        /*1424*/ 	.word	0x00000000
        /*1428*/ 	.short	0x0101
        /*142a*/ 	.byte	0x3f
	.zero		1


	//   ....[46]....
        /*142c*/ 	.word	0x0001b060
        /*1430*/ 	.word	0x00000008
        /*1434*/ 	.word	0x00000000
        /*1438*/ 	.short	0x0101
        /*143a*/ 	.byte	0x3f
	.zero		1


	//   ....[47]....
        /*143c*/ 	.word	0x0001b2d0
        /*1440*/ 	.word	0x000000df
        /*1444*/ 	.word	0x00030830
        /*1448*/ 	.short	0x010a
        /*144a*/ 	.byte	0x3f
	.zero		1


	//   ....[48]....
        /*144c*/ 	.word	0x0001b360
        /*1450*/ 	.word	0x000000df
        /*1454*/ 	.word	0x00030830
        /*1458*/ 	.short	0x010a
        /*145a*/ 	.byte	0x3f
	.zero		1


	//   ....[49]....
        /*145c*/ 	.word	0x0001c570
        /*1460*/ 	.word	0x000000de
        /*1464*/ 	.word	0x00030850
        /*1468*/ 	.short	0x010a
        /*146a*/ 	.byte	0x3f
	.zero		1


	//   ....[50]....
        /*146c*/ 	.word	0x0001c5c0
        /*1470*/ 	.word	0x000000de
        /*1474*/ 	.word	0x00030850
        /*1478*/ 	.short	0x010a
        /*147a*/ 	.byte	0x3f
	.zero		1


	//   ....[51]....
        /*147c*/ 	.word	0x0001c960
        /*1480*/ 	.word	0x000000df
        /*1484*/ 	.word	0x00000000
        /*1488*/ 	.short	0x0101
        /*148a*/ 	.byte	0x3f
	.zero		1


	//   ....[52]....
        /*148c*/ 	.word	0x0001dee0
        /*1490*/ 	.word	0x000000de
        /*1494*/ 	.word	0x00000000
        /*1498*/ 	.short	0x0101
        /*149a*/ 	.byte	0x3f
	.zero		1


	//   ....[53]....
        /*149c*/ 	.word	0x0001e860
        /*14a0*/ 	.word	0x00000008
        /*14a4*/ 	.word	0x00030850
        /*14a8*/ 	.short	0x010a
        /*14aa*/ 	.byte	0x3f
	.zero		1


	//   ....[54]....
        /*14ac*/ 	.word	0x0001e900
        /*14b0*/ 	.word	0x00000008
        /*14b4*/ 	.word	0x00030850
        /*14b8*/ 	.short	0x010a
        /*14ba*/ 	.byte	0x3f
	.zero		1


	//   ....[55]....
        /*14bc*/ 	.word	0x0001f520
        /*14c0*/ 	.word	0x00000004
        /*14c4*/ 	.word	0x00000000
        /*14c8*/ 	.short	0x0101
        /*14ca*/ 	.byte	0x3f
	.zero		1


	//   ....[56]....
        /*14cc*/ 	.word	0x00020fc0
        /*14d0*/ 	.word	0x00000000
        /*14d4*/ 	.word	0x00000000
        /*14d8*/ 	.short	0x0101
        /*14da*/ 	.byte	0x3f
	.zero		1


	//   ....[57]....
        /*14dc*/ 	.word	0x00023b30
        /*14e0*/ 	.word	0x00000017
        /*14e4*/ 	.word	0x00030820
        /*14e8*/ 	.short	0x010a
        /*14ea*/ 	.byte	0x3f
	.zero		1


	//   ....[58]....
        /*14ec*/ 	.word	0x00023bc0
        /*14f0*/ 	.word	0x0000000d
        /*14f4*/ 	.word	0x000308a0
        /*14f8*/ 	.short	0x010a
        /*14fa*/ 	.byte	0x3f
	.zero		1


	//   ....[59]....
        /*14fc*/ 	.word	0x00024120
        /*1500*/ 	.word	0x0000000d
        /*1504*/ 	.word	0x000308c0
        /*1508*/ 	.short	0x010a
        /*150a*/ 	.byte	0x3f
	.zero		1


	//   ....[60]....
        /*150c*/ 	.word	0x00024730
        /*1510*/ 	.word	0x00000006
        /*1514*/ 	.word	0x000308a0
        /*1518*/ 	.short	0x010a
        /*151a*/ 	.byte	0x3f
	.zero		1


	//   ....[61]....
        /*151c*/ 	.word	0x00024c70
        /*1520*/ 	.word	0x00000006
        /*1524*/ 	.word	0x000308c0
        /*1528*/ 	.short	0x010a
        /*152a*/ 	.byte	0x3f
	.zero		1


	//   ....[62]....
        /*152c*/ 	.word	0x00026100
        /*1530*/ 	.word	0x00000004
        /*1534*/ 	.word	0x00030840
        /*1538*/ 	.short	0x010a
        /*153a*/ 	.byte	0x3f
	.zero		1


	//   ....[63]....
        /*153c*/ 	.word	0x00026620
        /*1540*/ 	.word	0x00000004
        /*1544*/ 	.word	0x00030830
        /*1548*/ 	.short	0x0107
        /*154a*/ 	.byte	0x3f
	.zero		1


	//   ....[64]....
        /*154c*/ 	.word	0x000266e0
        /*1550*/ 	.word	0x00000004
        /*1554*/ 	.word	0x00030830
        /*1558*/ 	.short	0x0101
        /*155a*/ 	.byte	0x3f
	.zero		1


	//   ....[65]....
        /*155c*/ 	.word	0x000273b0
        /*1560*/ 	.word	0x00000017
        /*1564*/ 	.word	0x00030800
        /*1568*/ 	.short	0x0107
        /*156a*/ 	.byte	0x3f
	.zero		1


	//   ....[66]....
        /*156c*/ 	.word	0x000274d0
        /*1570*/ 	.word	0x00000017
        /*1574*/ 	.word	0x00030800
        /*1578*/ 	.short	0x0101
        /*157a*/ 	.byte	0x3f
	.zero		1


	//   ....[67]....
        /*157c*/ 	.word	0x000274f0
        /*1580*/ 	.word	0x00000017
        /*1584*/ 	.word	0x00030820
        /*1588*/ 	.short	0x010a
        /*158a*/ 	.byte	0x3f
	.zero		1


	//   ....[68]....
        /*158c*/ 	.word	0x000278e0
        /*1590*/ 	.word	0x00000007
        /*1594*/ 	.word	0x00030840
        /*1598*/ 	.short	0x010a
        /*159a*/ 	.byte	0x3f
	.zero		1


	//   ....[69]....
        /*159c*/ 	.word	0x00027de0
        /*15a0*/ 	.word	0x00000007
        /*15a4*/ 	.word	0x00030830
        /*15a8*/ 	.short	0x0107
        /*15aa*/ 	.byte	0x3f
	.zero		1


	//   ....[70]....
        /*15ac*/ 	.word	0x00027ea0
        /*15b0*/ 	.word	0x00000007
        /*15b4*/ 	.word	0x00030830
        /*15b8*/ 	.short	0x0101
        /*15ba*/ 	.byte	0x3f
	.zero		1


	//   ....[71]....
        /*15bc*/ 	.word	0x00027f00
        /*15c0*/ 	.word	0x00000007
        /*15c4*/ 	.word	0x00030860
        /*15c8*/ 	.short	0x010a
        /*15ca*/ 	.byte	0x3f
	.zero		1


	//   ....[72]....
        /*15cc*/ 	.word	0x000283b0
        /*15d0*/ 	.word	0x00000007
        /*15d4*/ 	.word	0x00030850
        /*15d8*/ 	.short	0x0107
        /*15da*/ 	.byte	0x3f
	.zero		1


	//   ....[73]....
        /*15dc*/ 	.word	0x00028510
        /*15e0*/ 	.word	0x00000007
        /*15e4*/ 	.word	0x00030850
        /*15e8*/ 	.short	0x0101
        /*15ea*/ 	.byte	0x3f
	.zero		1


	//   ....[74]....
        /*15ec*/ 	.word	0x00028730
        /*15f0*/ 	.word	0x00000004
        /*15f4*/ 	.word	0x00030860
        /*15f8*/ 	.short	0x010a
        /*15fa*/ 	.byte	0x3f
	.zero		1


	//   ....[75]....
        /*15fc*/ 	.word	0x00028bc0
        /*1600*/ 	.word	0x00000004
        /*1604*/ 	.word	0x00030850
        /*1608*/ 	.short	0x0107
        /*160a*/ 	.byte	0x3f
	.zero		1


	//   ....[76]....
        /*160c*/ 	.word	0x00028c80
        /*1610*/ 	.word	0x00000004
        /*1614*/ 	.word	0x00030850
        /*1618*/ 	.short	0x0101
        /*161a*/ 	.byte	0x3f
	.zero		1


	//   ....[77]....
        /*161c*/ 	.word	0x000299b0
        /*1620*/ 	.word	0x00000005
        /*1624*/ 	.word	0x00030820
        /*1628*/ 	.short	0x010a
        /*162a*/ 	.byte	0x3f
	.zero		1


	//   ....[78]....
        /*162c*/ 	.word	0x00029b20
        /*1630*/ 	.word	0x00000003
        /*1634*/ 	.word	0x00030840
        /*1638*/ 	.short	0x010a
        /*163a*/ 	.byte	0x3f
	.zero		1


	//   ....[79]....
        /*163c*/ 	.word	0x00029bc0
        /*1640*/ 	.word	0x00000019
        /*1644*/ 	.word	0x00030840
        /*1648*/ 	.short	0x010a
        /*164a*/ 	.byte	0x3f
	.zero		1


	//   ....[80]....
        /*164c*/ 	.word	0x00029c00
        /*1650*/ 	.word	0x00000003
        /*1654*/ 	.word	0x00030860
        /*1658*/ 	.short	0x010a
        /*165a*/ 	.byte	0x3f
	.zero		1


	//   ....[81]....
        /*165c*/ 	.word	0x00029c40
        /*1660*/ 	.word	0x00000019
        /*1664*/ 	.word	0x00030860
        /*1668*/ 	.short	0x010a
        /*166a*/ 	.byte	0x3f
	.zero		1


	//   ....[82]....
        /*166c*/ 	.word	0x00029ca0
        /*1670*/ 	.word	0x00000059
        /*1674*/ 	.word	0x00030890
        /*1678*/ 	.short	0x010a
        /*167a*/ 	.byte	0x3f
	.zero		1


	//   ....[83]....
        /*167c*/ 	.word	0x00029f50
        /*1680*/ 	.word	0x00000059
        /*1684*/ 	.word	0x00030890
        /*1688*/ 	.short	0x010a
        /*168a*/ 	.byte	0x3f
	.zero		1


	//   ....[84]....
        /*168c*/ 	.word	0x0002a200
        /*1690*/ 	.word	0x00000059
        /*1694*/ 	.word	0x00030890
        /*1698*/ 	.short	0x010a
        /*169a*/ 	.byte	0x3f
	.zero		1


	//   ....[85]....
        /*169c*/ 	.word	0x0002a4b0
        /*16a0*/ 	.word	0x00000059
        /*16a4*/ 	.word	0x000308b0
        /*16a8*/ 	.short	0x010a
        /*16aa*/ 	.byte	0x3f
	.zero		1


	//   ....[86]....
        /*16ac*/ 	.word	0x0002ac10
        /*16b0*/ 	.word	0x00000012
        /*16b4*/ 	.word	0x00030800
        /*16b8*/ 	.short	0x010a
        /*16ba*/ 	.byte	0x3f
	.zero		1


	//   ....[87]....
        /*16bc*/ 	.word	0x0002b370
        /*16c0*/ 	.word	0x00000012
        /*16c4*/ 	.word	0x00030800
        /*16c8*/ 	.short	0x010a
        /*16ca*/ 	.byte	0x3f
	.zero		1


	//   ....[88]....
        /*16cc*/ 	.word	0x0002b3c0
        /*16d0*/ 	.word	0x00000008
        /*16d4*/ 	.word	0x00030830
        /*16d8*/ 	.short	0x010a
        /*16da*/ 	.byte	0x3f
	.zero		1


	//   ....[89]....
        /*16dc*/ 	.word	0x0002b410
        /*16e0*/ 	.word	0x000000df
        /*16e4*/ 	.word	0x00030830
        /*16e8*/ 	.short	0x010a
        /*16ea*/ 	.byte	0x3f
	.zero		1


	//   ....[90]....
        /*16ec*/ 	.word	0x0002b460
        /*16f0*/ 	.word	0x000000da
        /*16f4*/ 	.word	0x00030850
        /*16f8*/ 	.short	0x010a
        /*16fa*/ 	.byte	0x3f
	.zero		1


	//   ....[91]....
        /*16fc*/ 	.word	0x0002b4b0
        /*1700*/ 	.word	0x000000df
        /*1704*/ 	.word	0x00030830
        /*1708*/ 	.short	0x010a
        /*170a*/ 	.byte	0x3f
	.zero		1


	//   ....[92]....
        /*170c*/ 	.word	0x0002b500
        /*1710*/ 	.word	0x00000008
        /*1714*/ 	.word	0x00030850
        /*1718*/ 	.short	0x010a
        /*171a*/ 	.byte	0x3f
	.zero		1


	//   ....[93]....
        /*171c*/ 	.word	0x0002b550
        /*1720*/ 	.word	0x000000df
        /*1724*/ 	.word	0x00030830
        /*1728*/ 	.short	0x010a
        /*172a*/ 	.byte	0x3f
	.zero		1


	//   ....[94]....
        /*172c*/ 	.word	0x0002b5a0
        /*1730*/ 	.word	0x000000de
        /*1734*/ 	.word	0x00030850
        /*1738*/ 	.short	0x010a
        /*173a*/ 	.byte	0x3f
	.zero		1


	//   ....[95]....
        /*173c*/ 	.word	0x0002b5f0
        /*1740*/ 	.word	0x00000008
        /*1744*/ 	.word	0x00030850
        /*1748*/ 	.short	0x010a
        /*174a*/ 	.byte	0x3f
	.zero		1


	//   ....[96]....
        /*174c*/ 	.word	0x0002b790
        /*1750*/ 	.word	0x00000017
        /*1754*/ 	.word	0x00030820
        /*1758*/ 	.short	0x010a
        /*175a*/ 	.byte	0x3f
	.zero		1


	//   ....[97]....
        /*175c*/ 	.word	0x0002b7e0
        /*1760*/ 	.word	0x0000000d
        /*1764*/ 	.word	0x000308a0
        /*1768*/ 	.short	0x010a
        /*176a*/ 	.byte	0x3f
	.zero		1


	//   ....[98]....
        /*176c*/ 	.word	0x0002b830
        /*1770*/ 	.word	0x0000000d
        /*1774*/ 	.word	0x000308c0
        /*1778*/ 	.short	0x010a
        /*177a*/ 	.byte	0x3f
	.zero		1


	//   ....[99]....
        /*177c*/ 	.word	0x0002b880
        /*1780*/ 	.word	0x00000006
        /*1784*/ 	.word	0x000308a0
        /*1788*/ 	.short	0x010a
        /*178a*/ 	.byte	0x3f
	.zero		1


	//   ....[100]....
        /*178c*/ 	.word	0x0002b8d0
        /*1790*/ 	.word	0x00000006
        /*1794*/ 	.word	0x000308c0
        /*1798*/ 	.short	0x010a
        /*179a*/ 	.byte	0x3f
	.zero		1


	//   ....[101]....
        /*179c*/ 	.word	0x0002b9f0
        /*17a0*/ 	.word	0x00000004
        /*17a4*/ 	.word	0x00030840
        /*17a8*/ 	.short	0x010a
        /*17aa*/ 	.byte	0x3f
	.zero		1


	//   ....[102]....
        /*17ac*/ 	.word	0x0002cb80
        /*17b0*/ 	.word	0x00000017
        /*17b4*/ 	.word	0x00030820
        /*17b8*/ 	.short	0x010a
        /*17ba*/ 	.byte	0x3f
	.zero		1


	//   ....[103]....
        /*17bc*/ 	.word	0x0002cbd0
        /*17c0*/ 	.word	0x00000007
        /*17c4*/ 	.word	0x00030840
        /*17c8*/ 	.short	0x010a
        /*17ca*/ 	.byte	0x3f
	.zero		1


	//   ....[104]....
        /*17cc*/ 	.word	0x0002d1f0
        /*17d0*/ 	.word	0x00000007
        /*17d4*/ 	.word	0x00030860
        /*17d8*/ 	.short	0x010a
        /*17da*/ 	.byte	0x3f
	.zero		1


	//   ....[105]....
        /*17dc*/ 	.word	0x0002d830
        /*17e0*/ 	.word	0x00000004
        /*17e4*/ 	.word	0x00030860
        /*17e8*/ 	.short	0x010a
        /*17ea*/ 	.byte	0x3f
	.zero		1


	//   ....[106]....
        /*17ec*/ 	.word	0x0002e850
        /*17f0*/ 	.word	0x00000005
        /*17f4*/ 	.word	0x00030820
        /*17f8*/ 	.short	0x010a
        /*17fa*/ 	.byte	0x3f
	.zero		1


	//   ....[107]....
        /*17fc*/ 	.word	0x0002e9f0
        /*1800*/ 	.word	0x00000003
        /*1804*/ 	.word	0x00030840
        /*1808*/ 	.short	0x010a
        /*180a*/ 	.byte	0x3f
	.zero		1


	//   ....[108]....
        /*180c*/ 	.word	0x0002ea40
        /*1810*/ 	.word	0x00000019
        /*1814*/ 	.word	0x00030840
        /*1818*/ 	.short	0x010a
        /*181a*/ 	.byte	0x3f
	.zero		1


	//   ....[109]....
        /*181c*/ 	.word	0x0002ea90
        /*1820*/ 	.word	0x00000003
        /*1824*/ 	.word	0x00030860
        /*1828*/ 	.short	0x010a
        /*182a*/ 	.byte	0x3f
	.zero		1


	//----- nvinfo : EIATTR_NUM_MBARRIERS
	.align		4
.L_477:
        /*182c*/ 	.byte	0x03, 0x38
        /*182e*/ 	.short	0x0016


	//----- nvinfo : EIATTR_EXIT_INSTR_OFFSETS
	.align		4
        /*1830*/ 	.byte	0x04, 0x1c
        /*1832*/ 	.short	(.L_479 - .L_478)


	//   ....[0]....
.L_478:
        /*1834*/ 	.word	0x00029c90


	//----- nvinfo : EIATTR_MAX_THREADS
	.align		4
.L_479:
        /*1838*/ 	.byte	0x04, 0x05
        /*183a*/ 	.short	(.L_481 - .L_480)
.L_480:
        /*183c*/ 	.word	0x00000180
        /*1840*/ 	.word	0x00000001
        /*1844*/ 	.word	0x00000001


	//----- nvinfo : EIATTR_CRS_STACK_SIZE
	.align		4
.L_481:
        /*1848*/ 	.byte	0x04, 0x1e
        /*184a*/ 	.short	(.L_483 - .L_482)
.L_482:
        /*184c*/ 	.word	0x00000000


	//----- nvinfo : EIATTR_CBANK_PARAM_SIZE
	.align		4
.L_483:
        /*1850*/ 	.byte	0x03, 0x19
        /*1852*/ 	.short	0x0af0


	//----- nvinfo : EIATTR_PARAM_CBANK
	.align		4
        /*1854*/ 	.byte	0x04, 0x0a
        /*1856*/ 	.short	(.L_485 - .L_484)
	.align		4
.L_484:
        /*1858*/ 	.word	index@(.nv.constant0._ZN7cutlass13device_kernelIN5flash11enable_sm90INS1_16FlashAttnFwdSm90INS1_25CollectiveMainloopFwdSm90ILi2EN4cute5tupleIJNS5_1CILi1EEES8_S8_EEENS6_IJNS7_ILi128EEENS7_ILi64EEENS7_ILi256EEEEEELi256ENS_10bfloat16_tEfNS_4arch4Sm90ELb0ELb1ELb0ELb1ELb1ELb1ELb0ELb1ELb1ELb1ELb0ELb0EEENS1_21CollectiveEpilogueFwdINS6_IJSA_SC_SB_EEES9_SE_SG_Li256ELb1ELb1ELb0ELb0EEENS1_36VarlenDynamicPersistentTileSchedulerILi128ELi64ELi256ELi128ELb0ELb1ELb1ELb1ELb0ELb1EEEEEEEEEvNT_6ParamsE)
        /*185c*/ 	.short	0x0210
        /*185e*/ 	.short	0x0af0


	//----- nvinfo : EIATTR_SW_WAR
	.align		4
.L_485:
        /*1860*/ 	.byte	0x04, 0x36
        /*1862*/ 	.short	(.L_487 - .L_486)
.L_486:
        /*1864*/ 	.word	0x00000008
.L_487:


//--------------------- .nv.info._ZN7cutlass13device_kernelIN5flash11enable_sm90INS1_16FlashAttnFwdSm90INS1_25CollectiveMainloopFwdSm90ILi2EN4cute5tupleIJNS5_1CILi1EEES8_S8_EEENS6_IJNS7_ILi128EEENS7_ILi80EEENS7_ILi256EEEEEELi256ENS_10bfloat16_tEfNS_4arch4Sm90ELb1ELb0ELb0ELb0ELb1ELb0ELb0ELb1ELb1ELb1ELb0ELb0EEENS1_21CollectiveEpilogueFwdINS6_IJSA_SC_SB_EEES9_SE_SG_Li256ELb0ELb1ELb0ELb0EEENS1_30DynamicPersistentTileSchedulerILi256ELi128ELb0ELb1ELb1EEEEEEEEEvNT_6ParamsE --------------------------
	.section	.nv.info._ZN7cutlass13device_kernelIN5flash11enable_sm90INS1_16FlashAttnFwdSm90INS1_25CollectiveMainloopFwdSm90ILi2EN4cute5tupleIJNS5_1CILi1EEES8_S8_EEENS6_IJNS7_ILi128EEENS7_ILi80EEENS7_ILi256EEEEEELi256ENS_10bfloat16_tEfNS_4arch4Sm90ELb1ELb0ELb0ELb0ELb1ELb0ELb0ELb1ELb1ELb1ELb0ELb0EEENS1_21CollectiveEpilogueFwdINS6_IJSA_SC_SB_EEES9_SE_SG_Li256ELb0ELb1ELb0ELb0EEENS1_30DynamicPersistentTileSchedulerILi256ELi128ELb0ELb1ELb1EEEEEEEEEvNT_6ParamsE,"",@"SHT_CUDA_INFO"
	.sectionflags	@""
	.align	4


	//----- nvinfo : EIATTR_CUDA_API_VERSION
	.align		4
        /*0000*/ 	.byte	0x04, 0x37
        /*0002*/ 	.short	(.L_489 - .L_488)
.L_488:
        /*0004*/ 	.word	0x00000082


	//----- nvinfo : EIATTR_KPARAM_INFO
	.align		4
.L_489:
        /*0008*/ 	.byte	0x04, 0x17
        /*000a*/ 	.short	(.L_491 - .L_490)
.L_490:
        /*000c*/ 	.word	0x00000000
        /*0010*/ 	.short	0x0000
        /*0012*/ 	.short	0x0070
        /*0014*/ 	.byte	0x00, 0xf0, 0x01, 0x2a


	//----- nvinfo : EIATTR_SPARSE_MMA_MASK
	.align		4
.L_491:
        /*0018*/ 	.byte	0x03, 0x50
        /*001a*/ 	.short	0x0000


	//----- nvinfo : EIATTR_MAXREG_COUNT
	.align		4
        /*001c*/ 	.byte	0x03, 0x1b
        /*001e*/ 	.short	0x00a8


	//----- nvinfo : EIATTR_NUM_BARRIERS
	.align		4
        /*0020*/ 	.byte	0x02, 0x4c
        /*0022*/ 	.byte	0x09
	.zero		1


	//----- nvinfo : EIATTR_EXTERNS
	.align		4
        /*0024*/ 	.byte	0x04, 0x0f
        /*0026*/ 	.short	(.L_493 - .L_492)


	//   ....[0]....
	.align		4
.L_492:
        /*0028*/ 	.word	index@(__assertfail)


	//----- nvinfo : EIATTR_ANNOTATIONS
	.align		4
.L_493:
        /*002c*/ 	.byte	0x04, 0x55
        /*002e*/ 	.short	(.L_495 - .L_494)


	//   ....[0]....
.L_494:
        /*0030*/ 	.word	0x00000001
        /*0034*/ 	.byte	0xa0, 0x08, 0x00, 0x00, 0x01, 0x00, 0x00, 0x00, 0x60, 0x09, 0x00, 0x00, 0x01, 0x00, 0x00, 0x00
        /*0044*/ 	.byte	0xb0, 0x0c, 0x00, 0x00, 0x01, 0x00, 0x00, 0x00, 0x70, 0x18, 0x00, 0x00, 0x01, 0x00, 0x00, 0x00
        /*0054*/ 	.byte	0xc0, 0x10, 0x01, 0x00, 0x01, 0x00, 0x00, 0x00, 0x60, 0x11, 0x01, 0x00, 0x01, 0x00, 0x00, 0x00
        /*0064*/ 	.byte	0xe0, 0x11, 0x01, 0x00, 0x01, 0x00, 0x00, 0x00, 0xa0, 0x36, 0x01, 0x00, 0x01, 0x00, 0x00, 0x00
        /*0074*/ 	.byte	0xc0, 0x36, 0x01, 0x00, 0x01, 0x00, 0x00, 0x00, 0xb0, 0x50, 0x01, 0x00, 0x01, 0x00, 0x00, 0x00
        /*0084*/ 	.byte	0x50, 0x52, 0x01, 0x00


	//----- nvinfo : EIATTR_MERCURY_ISA_VERSION
	.align		4
.L_495:
        /*0088*/ 	.byte	0x03, 0x5f
        /*008a*/ 	.short	0x0101


	//----- nvinfo : EIATTR_INT_WARP_WIDE_INSTR_OFFSETS
	.align		4
        /*008c*/ 	.byte	0x04, 0x31
        /*008e*/ 	.short	(.L_497 - .L_496)


	//   ....[0]....
.L_496:
        /*0090*/ 	.word	0x000000c0


	//   ....[1]....
        /*0094*/ 	.word	0x000000d0


	//   ....[2]....
        /*0098*/ 	.word	0x00000170


	//   ....[3]....
        /*009c*/ 	.word	0x00011af0


	//   ....[4]....
        /*00a0*/ 	.word	0x00011b80


	//   ....[5]....
        /*00a4*/ 	.word	0x000147f0


	//   ....[6]....
        /*00a8*/ 	.word	0x00014880


	//----- nvinfo : EIATTR_COOP_GROUP_MASK_REGIDS
	.align		4
.L_497:
        /*00ac*/ 	.byte	0x04, 0x29
        /*00ae*/ 	.short	(.L_499 - .L_498)


	//   ....[0]....
.L_498:
        /*00b0*/ 	.word	0xffffffff


	//   ....[1]....
        /*00b4*/ 	.word	0xffffffff


	//   ....[2]....
        /*00b8*/ 	.word	0xffffffff


	//   ....[3]....
        /*00bc*/ 	.word	0xffffffff


	//   ....[4]....
        /*00c0*/ 	.word	0xffffffff


	//   ....[5]....
        /*00c4*/ 	.word	0xffffffff


	//   ....[6]....
        /*00c8*/ 	.word	0xffffffff


	//   ....[7]....
        /*00cc*/ 	.word	0xffffffff


	//   ....[8]....
        /*00d0*/ 	.word	0xffffffff


	//   ....[9]....
        /*00d4*/ 	.word	0xffffffff


	//   ....[10]....
        /*00d8*/ 	.word	0xffffffff


	//   ....[11]....
        /*00dc*/ 	.word	0xffffffff


	//   ....[12]....
        /*00e0*/ 	.word	0xffffffff


	//   ....[13]....
        /*00e4*/ 	.word	0xffffffff


	//   ....[14]....
        /*00e8*/ 	.word	0xffffffff


	//   ....[15]....
        /*00ec*/ 	.word	0xffffffff


	//   ....[16]....
        /*00f0*/ 	.word	0xffffffff


	//   ....[17]....
        /*00f4*/ 	.word	0xffffffff


	//   ....[18]....
        /*00f8*/ 	.word	0xffffffff


	//   ....[19]....
        /*00fc*/ 	.word	0xffffffff


	//   ....[20]....
        /*0100*/ 	.word	0xffffffff


	//   ....[21]....
        /*0104*/ 	.word	0xffffffff


	//   ....[22]....
        /*0108*/ 	.word	0xffffffff


	//   ....[23]....
        /*010c*/ 	.word	0xffffffff


	//   ....[24]....
        /*0110*/ 	.word	0xffffffff


	//   ....[25]....
        /*0114*/ 	.word	0xffffffff


	//   ....[26]....
        /*0118*/ 	.word	0xffffffff


	//   ....[27]....
        /*011c*/ 	.word	0xffffffff


	//   ....[28]....
        /*0120*/ 	.word	0xffffffff


	//   ....[29]....
        /*0124*/ 	.word	0xffffffff


	//   ....[30]....
        /*0128*/ 	.word	0xffffffff


	//   ....[31]....
        /*012c*/ 	.word	0xffffffff


	//   ....[32]....
        /*0130*/ 	.word	0xffffffff


	//   ....[33]....
        /*0134*/ 	.word	0xffffffff


	//   ....[34]....
        /*0138*/ 	.word	0xffffffff


	//   ....[35]....
        /*013c*/ 	.word	0xffffffff


	//   ....[36]....
        /*0140*/ 	.word	0xffffffff


	//   ....[37]....
        /*0144*/ 	.word	0xffffffff


	//   ....[38]....
        /*0148*/ 	.word	0xffffffff


	//   ....[39]....
        /*014c*/ 	.word	0xffffffff


	//   ....[40]....
        /*0150*/ 	.word	0xffffffff


	//   ....[41]....
        /*0154*/ 	.word	0xffffffff


	//   ....[42]....
        /*0158*/ 	.word	0xffffffff


	//   ....[43]....
        /*015c*/ 	.word	0xffffffff


	//   ....[44]....
        /*0160*/ 	.word	0xffffffff


	//   ....[45]....
        /*0164*/ 	.word	0xffffffff


	//   ....[46]....
        /*0168*/ 	.word	0xffffffff


	//   ....[47]....
        /*016c*/ 	.word	0xffffffff


	//   ....[48]....
        /*0170*/ 	.word	0xffffffff


	//   ....[49]....
        /*0174*/ 	.word	0xffffffff


	//   ....[50]....
        /*0178*/ 	.word	0xffffffff


	//   ....[51]....
        /*017c*/ 	.word	0xffffffff


	//   ....[52]....
        /*0180*/ 	.word	0xffffffff


	//   ....[53]....
        /*0184*/ 	.word	0xffffffff


	//   ....[54]....
        /*0188*/ 	.word	0xffffffff


	//   ....[55]....
        /*018c*/ 	.word	0xffffffff


	//   ....[56]....
        /*0190*/ 	.word	0xffffffff


	//   ....[57]....
        /*0194*/ 	.word	0xffffffff


	//   ....[58]....
        /*0198*/ 	.word	0xffffffff


	//   ....[59]....
        /*019c*/ 	.word	0xffffffff


	//   ....[60]....
        /*01a0*/ 	.word	0xffffffff


	//   ....[61]....
        /*01a4*/ 	.word	0xffffffff


	//   ....[62]....
        /*01a8*/ 	.word	0xffffffff


	//   ....[63]....
        /*01ac*/ 	.word	0xffffffff


	//   ....[64]....
        /*01b0*/ 	.word	0xffffffff


	//   ....[65]....
        /*01b4*/ 	.word	0xffffffff


	//   ....[66]....
        /*01b8*/ 	.word	0xffffffff


	//   ....[67]....
        /*01bc*/ 	.word	0xffffffff


	//   ....[68]....
        /*01c0*/ 	.word	0xffffffff


	//   ....[69]....
        /*01c4*/ 	.word	0xffffffff


	//   ....[70]....
        /*01c8*/ 	.word	0xffffffff


	//   ....[71]....
        /*01cc*/ 	.word	0xffffffff


	//   ....[72]....
        /*01d0*/ 	.word	0xffffffff


	//   ....[73]....
        /*01d4*/ 	.word	0xffffffff


	//   ....[74]....
        /*01d8*/ 	.word	0xffffffff


	//   ....[75]....
        /*01dc*/ 	.word	0xffffffff


	//   ....[76]....
        /*01e0*/ 	.word	0xffffffff


	//   ....[77]....
        /*01e4*/ 	.word	0xffffffff


	//   ....[78]....
        /*01e8*/ 	.word	0xffffffff


	//   ....[79]....
        /*01ec*/ 	.word	0xffffffff


	//   ....[80]....
        /*01f0*/ 	.word	0xffffffff


	//   ....[81]....
        /*01f4*/ 	.word	0xffffffff


	//   ....[82]....
        /*01f8*/ 	.word	0xffffffff


	//   ....[83]....
        /*01fc*/ 	.word	0xffffffff


	//   ....[84]....
        /*0200*/ 	.word	0xffffffff


	//   ....[85]....
        /*0204*/ 	.word	0xffffffff


	//   ....[86]....
        /*0208*/ 	.word	0xffffffff


	//   ....[87]....
        /*020c*/ 	.word	0xffffffff


	//   ....[88]....
        /*0210*/ 	.word	0xffffffff


	//   ....[89]....
        /*0214*/ 	.word	0xffffffff


	//   ....[90]....
        /*0218*/ 	.word	0xffffffff


	//   ....[91]....
        /*021c*/ 	.word	0xffffffff


	//   ....[92]....
        /*0220*/ 	.word	0xffffffff


	//   ....[93]....
        /*0224*/ 	.word	0xffffffff


	//   ....[94]....
        /*0228*/ 	.word	0xffffffff


	//   ....[95]....
        /*022c*/ 	.word	0xffffffff


	//   ....[96]....
        /*0230*/ 	.word	0xffffffff


	//   ....[97]....
        /*0234*/ 	.word	0xffffffff


	//   ....[98]....
        /*0238*/ 	.word	0xffffffff


	//   ....[99]....
        /*023c*/ 	.word	0xffffffff


	//   ....[100]....
        /*0240*/ 	.word	0xffffffff


	//   ....[101]....
        /*0244*/ 	.word	0xffffffff


	//   ....[102]....
        /*0248*/ 	.word	0xffffffff


	//   ....[103]....
        /*024c*/ 	.word	0xffffffff


	//   ....[104]....
        /*0250*/ 	.word	0xffffffff


	//   ....[105]....
        /*0254*/ 	.word	0xffffffff


	//   ....[106]....
        /*0258*/ 	.word	0x0500000f


	//   ....[107]....
        /*025c*/ 	.word	0x0500000f


	//   ....[108]....
        /*0260*/ 	.word	0x0500000f


	//   ....[109]....
        /*0264*/ 	.word	0x0500000f


	//   ....[110]....
        /*0268*/ 	.word	0x0500000f


	//   ....[111]....
        /*026c*/ 	.word	0x0500000f


	//   ....[112]....
        /*0270*/ 	.word	0x0500000f


	//   ....[113]....
        /*0274*/ 	.word	0x0500000f


	//   ....[114]....
        /*0278*/ 	.word	0x0500000f


	//   ....[115]....
        /*027c*/ 	.word	0x0500000f


	//   ....[116]....
        /*0280*/ 	.word	0x0500000f


	//   ....[117]....
        /*0284*/ 	.word	0x0500000f


	//   ....[118]....
        /*0288*/ 	.word	0x0500000f


	//   ....[119]....
        /*028c*/ 	.word	0x0500000f


	//   ....[120]....
        /*0290*/ 	.word	0x0500000f


	//   ....[121]....
        /*0294*/ 	.word	0x0500000f


	//   ....[122]....
        /*0298*/ 	.word	0x0500000f


	//   ....[123]....
        /*029c*/ 	.word	0x0500000f


	//   ....[124]....
        /*02a0*/ 	.word	0x0500000f


	//   ....[125]....
        /*02a4*/ 	.word	0x0500000f


	//   ....[126]....
        /*02a8*/ 	.word	0x0500000f


	//   ....[127]....
        /*02ac*/ 	.word	0x0500000f


	//   ....[128]....
        /*02b0*/ 	.word	0x0500000f


	//   ....[129]....
        /*02b4*/ 	.word	0x0500000f


	//   ....[130]....
        /*02b8*/ 	.word	0x0500000f


	//   ....[131]....
        /*02bc*/ 	.word	0x0500000f


	//   ....[132]....
        /*02c0*/ 	.word	0x0500000f


	//   ....[133]....
        /*02c4*/ 	.word	0x0500000f


	//   ....[134]....
        /*02c8*/ 	.word	0x0500000f


	//   ....[135]....
        /*02cc*/ 	.word	0x0500000f


	//   ....[136]....
        /*02d0*/ 	.word	0x0500000f


	//   ....[137]....
        /*02d4*/ 	.word	0x0500000f


	//   ....[138]....
        /*02d8*/ 	.word	0x0500000f


	//   ....[139]....
        /*02dc*/ 	.word	0x0500000f


	//   ....[140]....
        /*02e0*/ 	.word	0x0500000f


	//   ....[141]....
        /*02e4*/ 	.word	0x0500000f


	//   ....[142]....
        /*02e8*/ 	.word	0x0500000f


	//   ....[143]....
        /*02ec*/ 	.word	0x0500000f


	//   ....[144]....
        /*02f0*/ 	.word	0x0500000f


	//   ....[145]....
        /*02f4*/ 	.word	0x0500000f


	//   ....[146]....
        /*02f8*/ 	.word	0x0500000f


	//   ....[147]....
        /*02fc*/ 	.word	0x0500000f


	//   ....[148]....
        /*0300*/ 	.word	0x0500000f


	//   ....[149]....
        /*0304*/ 	.word	0x0500000f


	//   ....[150]....
        /*0308*/ 	.word	0x0500000f


	//   ....[151]....
        /*030c*/ 	.word	0x0500000f


	//   ....[152]....
        /*0310*/ 	.word	0x0500000f


	//   ....[153]....
        /*0314*/ 	.word	0x0500000f


	//   ....[154]....
        /*0318*/ 	.word	0x0500000f


	//   ....[155]....
        /*031c*/ 	.word	0x0500000f


	//   ....[156]....
        /*0320*/ 	.word	0x0500000f


	//   ....[157]....
        /*0324*/ 	.word	0x0500000f


	//   ....[158]....
        /*0328*/ 	.word	0x0500000f


	//   ....[159]....
        /*032c*/ 	.word	0x0500000f


	//   ....[160]....
        /*0330*/ 	.word	0x0500000f


	//   ....[161]....
        /*0334*/ 	.word	0x0500000f


	//   ....[162]....
        /*0338*/ 	.word	0x0500000f


	//   ....[163]....
        /*033c*/ 	.word	0x0500000f


	//   ....[164]....
        /*0340*/ 	.word	0x0500000f


	//----- nvinfo : EIATTR_COOP_GROUP_INSTR_OFFSETS
	.align		4
.L_499:
        /*0344*/ 	.byte	0x04, 0x28
        /*0346*/ 	.short	(.L_501 - .L_500)


	//   ....[0]....
.L_500:
        /*0348*/ 	.word	0x00000070


	//   ....[1]....
        /*034c*/ 	.word	0x000000b0


	//   ....[2]....
        /*0350*/ 	.word	0x000002d0


	//   ....[3]....
        /*0354*/ 	.word	0x00000430


	//   ....[4]....
        /*0358*/ 	.word	0x00000550


	//   ....[5]....
        /*035c*/ 	.word	0x000006b0


	//   ....[6]....
        /*0360*/ 	.word	0x00001670


	//   ....[7]....
        /*0364*/ 	.word	0x000040e0


	//   ....[8]....
        /*0368*/ 	.word	0x00004120


	//   ....[9]....
        /*036c*/ 	.word	0x000047e0


	//   ....[10]....
        /*0370*/ 	.word	0x00004900


	//   ....[11]....
        /*0374*/ 	.word	0x00004bc0


	//   ....[12]....
        /*0378*/ 	.word	0x00004d30


	//   ....[13]....
        /*037c*/ 	.word	0x00008160


	//   ....[14]....
        /*0380*/ 	.word	0x00008560


	//   ....[15]....
        /*0384*/ 	.word	0x00008580


	//   ....[16]....
        /*0388*/ 	.word	0x00008600


	//   ....[17]....
        /*038c*/ 	.word	0x00008bb0


	//   ....[18]....
        /*0390*/ 	.word	0x00008c30


	//   ....[19]....
        /*0394*/ 	.word	0x0000c4d0


	//   ....[20]....
        /*0398*/ 	.word	0x0000c4e0


	//   ....[21]....
        /*039c*/ 	.word	0x0000c540


	//   ....[22]....
        /*03a0*/ 	.word	0x0000c560


	//   ....[23]....
        /*03a4*/ 	.word	0x0000d8b0


	//   ....[24]....
        /*03a8*/ 	.word	0x0000d8e0


	//   ....[25]....
        /*03ac*/ 	.word	0x0000d980


	//   ....[26]....
        /*03b0*/ 	.word	0x0000d9e0


	//   ....[27]....
        /*03b4*/ 	.word	0x0000f5f0


	//   ....[28]....
        /*03b8*/ 	.word	0x0000f620


	//   ....[29]....
        /*03bc*/ 	.word	0x0000f650


	//   ....[30]....
        /*03c0*/ 	.word	0x0000f6b0


	//   ....[31]....
        /*03c4*/ 	.word	0x0000fde0


	//   ....[32]....
        /*03c8*/ 	.word	0x0000fe10


	//   ....[33]....
        /*03cc*/ 	.word	0x0000ffa0


	//   ....[34]....
        /*03d0*/ 	.word	0x0000ffc0


	//   ....[35]....
        /*03d4*/ 	.word	0x00010100


	//   ....[36]....
        /*03d8*/ 	.word	0x00010120


	//   ....[37]....
        /*03dc*/ 	.word	0x00010270


	//   ....[38]....
        /*03e0*/ 	.word	0x00010290


	//   ....[39]....
        /*03e4*/ 	.word	0x00010a90


	//   ....[40]....
        /*03e8*/ 	.word	0x00010ab0


	//   ....[41]....
        /*03ec*/ 	.word	0x00010bf0


	//   ....[42]....
        /*03f0*/ 	.word	0x00010c10


	//   ....[43]....
        /*03f4*/ 	.word	0x00010d50


	//   ....[44]....
        /*03f8*/ 	.word	0x00010d70


	//   ....[45]....
        /*03fc*/ 	.word	0x00010ec0


	//   ....[46]....
        /*0400*/ 	.word	0x00010ee0


	//   ....[47]....
        /*0404*/ 	.word	0x000110f0


	//   ....[48]....
        /*0408*/ 	.word	0x00012630


	//   ....[49]....
        /*040c*/ 	.word	0x00012670


	//   ....[50]....
        /*0410*/ 	.word	0x000126a0


	//   ....[51]....
        /*0414*/ 	.word	0x000126e0


	//   ....[52]....
        /*0418*/ 	.word	0x00012780


	//   ....[53]....
        /*041c*/ 	.word	0x000127a0


	//   ....[54]....
        /*0420*/ 	.word	0x00012840


	//   ....[55]....
        /*0424*/ 	.word	0x00012860


	//   ....[56]....
        /*0428*/ 	.word	0x00012900


	//   ....[57]....
        /*042c*/ 	.word	0x00012920


	//   ....[58]....
        /*0430*/ 	.word	0x00013010


	//   ....[59]....
        /*0434*/ 	.word	0x00013030


	//   ....[60]....
        /*0438*/ 	.word	0x00013050


	//   ....[61]....
        /*043c*/ 	.word	0x000130b0


	//   ....[62]....
        /*0440*/ 	.word	0x00013140


	//   ....[63]....
        /*0444*/ 	.word	0x00013170


	//   ....[64]....
        /*0448*/ 	.word	0x00013200


	//   ....[65]....
        /*044c*/ 	.word	0x00013220


	//   ....[66]....
        /*0450*/ 	.word	0x000132c0


	//   ....[67]....
        /*0454*/ 	.word	0x000132f0


	//   ....[68]....
        /*0458*/ 	.word	0x00013380


	//   ....[69]....
        /*045c*/ 	.word	0x000133b0


	//   ....[70]....
        /*0460*/ 	.word	0x00013440


	//   ....[71]....
        /*0464*/ 	.word	0x00013470


	//   ....[72]....
        /*0468*/ 	.word	0x00013500


	//   ....[73]....
        /*046c*/ 	.word	0x00013520


	//   ....[74]....
        /*0470*/ 	.word	0x00013c70


	//   ....[75]....
        /*0474*/ 	.word	0x00013ca0


	//   ....[76]....
        /*0478*/ 	.word	0x00013cb0


	//   ....[77]....
        /*047c*/ 	.word	0x00013cd0


	//   ....[78]....
        /*0480*/ 	.word	0x00013d40


	//   ....[79]....
        /*0484*/ 	.word	0x00013d60


	//   ....[80]....
        /*0488*/ 	.word	0x00013dc0


	//   ....[81]....
        /*048c*/ 	.word	0x00013de0


	//   ....[82]....
        /*0490*/ 	.word	0x00013e40


	//   ....[83]....
        /*0494*/ 	.word	0x00013e60


	//   ....[84]....
        /*0498*/ 	.word	0x00014130


	//   ....[85]....
        /*049c*/ 	.word	0x00014150


	//   ....[86]....
        /*04a0*/ 	.word	0x00014170


	//   ....[87]....
        /*04a4*/ 	.word	0x00014210


	//   ....[88]....
        /*04a8*/ 	.word	0x00014230


	//   ....[89]....
        /*04ac*/ 	.word	0x000142d0


	//   ....[90]....
        /*04b0*/ 	.word	0x000142f0


	//   ....[91]....
        /*04b4*/ 	.word	0x00014390


	//   ....[92]....
        /*04b8*/ 	.word	0x000143b0


	//   ....[93]....
        /*04bc*/ 	.word	0x000143c0


	//   ....[94]....
        /*04c0*/ 	.word	0x000149e0


	//   ....[95]....
        /*04c4*/ 	.word	0x00014a00


	//   ....[96]....
        /*04c8*/ 	.word	0x00014a10


	//   ....[97]....
        /*04cc*/ 	.word	0x00014a30


	//   ....[98]....
        /*04d0*/ 	.word	0x00014af0


	//   ....[99]....
        /*04d4*/ 	.word	0x00014b20


	//   ....[100]....
        /*04d8*/ 	.word	0x00014bb0


	//   ....[101]....
        /*04dc*/ 	.word	0x00014be0


	//   ....[102]....
        /*04e0*/ 	.word	0x00014bf0


	//   ....[103]....
        /*04e4*/ 	.word	0x00014c80


	//   ....[104]....
        /*04e8*/ 	.word	0x00014ff0


	//   ....[105]....
        /*04ec*/ 	.word	0x000151d0


	//   ....[106]....
        /*04f0*/ 	.word	0x00015790


	//   ....[107]....
        /*04f4*/ 	.word	0x00015870


	//   ....[108]....
        /*04f8*/ 	.word	0x00015940


	//   ....[109]....
        /*04fc*/ 	.word	0x000159d0


	//   ....[110]....
        /*0500*/ 	.word	0x00015aa0


	//   ....[111]....
        /*0504*/ 	.word	0x00015b20


	//   ....[112]....
        /*0508*/ 	.word	0x00015c10


	//   ....[113]....
        /*050c*/ 	.word	0x00015c90


	//   ....[114]....
        /*0510*/ 	.word	0x00015d80


	//   ....[115]....
        /*0514*/ 	.word	0x00015e00


	//   ....[116]....
        /*0518*/ 	.word	0x00015ee0


	//   ....[117]....
        /*051c*/ 	.word	0x00015f70


	//   ....[118]....
        /*0520*/ 	.word	0x00015ff0


	//   ....[119]....
        /*0524*/ 	.word	0x00016070


	//   ....[120]....
        /*0528*/ 	.word	0x00016140


	//   ....[121]....
        /*052c*/ 	.word	0x000161b0


	//   ....[122]....
        /*0530*/ 	.word	0x000162b0


	//   ....[123]....
        /*0534*/ 	.word	0x00016320


	//   ....[124]....
        /*0538*/ 	.word	0x00016420


	//   ....[125]....
        /*053c*/ 	.word	0x00016490


	//   ....[126]....
        /*0540*/ 	.word	0x00016590


	//   ....[127]....
        /*0544*/ 	.word	0x00016600


	//   ....[128]....
        /*0548*/ 	.word	0x00016700


	//   ....[129]....
        /*054c*/ 	.word	0x00016780


	//   ....[130]....
        /*0550*/ 	.word	0x00016870


	//   ....[131]....
        /*0554*/ 	.word	0x000168e0


	//   ....[132]....
        /*0558*/ 	.word	0x000169c0


	//   ....[133]....
        /*055c*/ 	.word	0x00016af0


	//   ....[134]....
        /*0560*/ 	.word	0x00016ba0


	//   ....[135]....
        /*0564*/ 	.word	0x00016c00


	//   ....[136]....
        /*0568*/ 	.word	0x00016cd0


	//   ....[137]....
        /*056c*/ 	.word	0x00016d30


	//   ....[138]....
        /*0570*/ 	.word	0x00016e00


	//   ....[139]....
        /*0574*/ 	.word	0x00016e60


	//   ....[140]....
        /*0578*/ 	.word	0x00016f30


	//   ....[141]....
        /*057c*/ 	.word	0x00016f90


	//   ....[142]....
        /*0580*/ 	.word	0x00017060


	//   ....[143]....
        /*0584*/ 	.word	0x00017140


	//   ....[144]....
        /*0588*/ 	.word	0x000171e0


	//   ....[145]....
        /*058c*/ 	.word	0x00017240


	//   ....[146]....
        /*0590*/ 	.word	0x00017350


	//   ....[147]....
        /*0594*/ 	.word	0x000173b0


	//   ....[148]....
        /*0598*/ 	.word	0x000174c0


	//   ....[149]....
        /*059c*/ 	.word	0x00017520


	//   ....[150]....
        /*05a0*/ 	.word	0x00017630


	//   ....[151]....
        /*05a4*/ 	.word	0x00017690


	//   ....[152]....
        /*05a8*/ 	.word	0x00017750


	//   ....[153]....
        /*05ac*/ 	.word	0x000178b0


	//   ....[154]....
        /*05b0*/ 	.word	0x00017950


	//   ....[155]....
        /*05b4*/ 	.word	0x000179b0


	//   ....[156]....
        /*05b8*/ 	.word	0x00017a80


	//   ....[157]....
        /*05bc*/ 	.word	0x00017b60


	//   ....[158]....
        /*05c0*/ 	.word	0x00017c20


	//   ....[159]....
        /*05c4*/ 	.word	0x00017d00


	//   ....[160]....
        /*05c8*/ 	.word	0x00017dc0


	//   ....[161]....
        /*05cc*/ 	.word	0x00017ea0


	//   ....[162]....
        /*05d0*/ 	.word	0x00017f60


	//   ....[163]....
        /*05d4*/ 	.word	0x00018070


	//   ....[164]....
        /*05d8*/ 	.word	0x00018190


	//----- nvinfo : EIATTR_REG_RECONFIG
	.align		4
.L_501:
        /*05dc*/ 	.byte	0x01, 0x54
	.zero		2


	//----- nvinfo : EIATTR_SYSCALL_OFFSETS
	.align		4
        /*05e0*/ 	.byte	0x04, 0x46
        /*05e2*/ 	.short	(.L_503 - .L_502)


	//   ....[0]....
.L_502:
        /*05e4*/ 	.word	0x00001860


	//   ....[1]....
        /*05e8*/ 	.word	0x00011ce0


	//   ....[2]....
        /*05ec*/ 	.word	0x00011e30


	//   ....[3]....
        /*05f0*/ 	.word	0x00011f20


	//   ....[4]....
        /*05f4*/ 	.word	0x00012cb0


	//----- nvinfo : EIATTR_MBARRIER_INSTR_OFFSETS
	.align		4
.L_503:
        /*05f8*/ 	.byte	0x04, 0x39
        /*05fa*/ 	.short	(.L_505 - .L_504)


	//   ....[0]....
.L_504:
        /*05fc*/ 	.word	0x00000180
        /*0600*/ 	.word	0x000000ff
        /*0604*/ 	.word	0x00038800
        /*0608*/ 	.short	0x0100
        /*060a*/ 	.byte	0x08
	.zero		1


	//   ....[1]....
        /*060c*/ 	.word	0x00000190
        /*0610*/ 	.word	0x000000ff
        /*0614*/ 	.word	0x00038820
        /*0618*/ 	.short	0x0100
        /*061a*/ 	.byte	0x08
	.zero		1


	//   ....[2]....
        /*061c*/ 	.word	0x00000280
        /*0620*/ 	.word	0x000000ff
        /*0624*/ 	.word	0x00038830
        /*0628*/ 	.short	0x0100
        /*062a*/ 	.byte	0x08
	.zero		1


	//   ....[3]....
        /*062c*/ 	.word	0x00000290
        /*0630*/ 	.word	0x000000ff
        /*0634*/ 	.word	0x00038840
        /*0638*/ 	.short	0x0100
        /*063a*/ 	.byte	0x08
	.zero		1


	//   ....[4]....
        /*063c*/ 	.word	0x000002a0
        /*0640*/ 	.word	0x000000ff
        /*0644*/ 	.word	0x00038838
        /*0648*/ 	.short	0x0100
        /*064a*/ 	.byte	0x08
	.zero		1


	//   ....[5]....
        /*064c*/ 	.word	0x000002b0
        /*0650*/ 	.word	0x000000ff
        /*0654*/ 	.word	0x00038848
        /*0658*/ 	.short	0x0100
        /*065a*/ 	.byte	0x08
	.zero		1


	//   ....[6]....
        /*065c*/ 	.word	0x000003e0
        /*0660*/ 	.word	0x000000ff
        /*0664*/ 	.word	0x00038850
        /*0668*/ 	.short	0x0100
        /*066a*/ 	.byte	0x08
	.zero		1


	//   ....[7]....
        /*066c*/ 	.word	0x000003f0
        /*0670*/ 	.word	0x000000ff
        /*0674*/ 	.word	0x00038860
        /*0678*/ 	.short	0x0100
        /*067a*/ 	.byte	0x08
	.zero		1


	//   ....[8]....
        /*067c*/ 	.word	0x00000400
        /*0680*/ 	.word	0x000000ff
        /*0684*/ 	.word	0x00038858
        /*0688*/ 	.short	0x0100
        /*068a*/ 	.byte	0x08
	.zero		1


	//   ....[9]....
        /*068c*/ 	.word	0x00000410
        /*0690*/ 	.word	0x000000ff
        /*0694*/ 	.word	0x00038868
        /*0698*/ 	.short	0x0100
        /*069a*/ 	.byte	0x08
	.zero		1


	//   ....[10]....
        /*069c*/ 	.word	0x00000500
        /*06a0*/ 	.word	0x000000ff
        /*06a4*/ 	.word	0x00038870
        /*06a8*/ 	.short	0x0100
        /*06aa*/ 	.byte	0x06
	.zero		1


	//   ....[11]....
        /*06ac*/ 	.word	0x00000510
        /*06b0*/ 	.word	0x000000ff
        /*06b4*/ 	.word	0x00038880
        /*06b8*/ 	.short	0x0100
        /*06ba*/ 	.byte	0x06
	.zero		1


	//   ....[12]....
        /*06bc*/ 	.word	0x00000520
        /*06c0*/ 	.word	0x000000ff
        /*06c4*/ 	.word	0x00038878
        /*06c8*/ 	.short	0x0100
        /*06ca*/ 	.byte	0x06
	.zero		1


	//   ....[13]....
        /*06cc*/ 	.word	0x00000530
        /*06d0*/ 	.word	0x000000ff
        /*06d4*/ 	.word	0x00038888
        /*06d8*/ 	.short	0x0100
        /*06da*/ 	.byte	0x06
	.zero		1


	//   ....[14]....
        /*06dc*/ 	.word	0x00000660
        /*06e0*/ 	.word	0x000000ff
        /*06e4*/ 	.word	0x00038890
        /*06e8*/ 	.short	0x0100
        /*06ea*/ 	.byte	0x08
	.zero		1


	//   ....[15]....
        /*06ec*/ 	.word	0x00000670
        /*06f0*/ 	.word	0x000000ff
        /*06f4*/ 	.word	0x000388a0
        /*06f8*/ 	.short	0x0100
        /*06fa*/ 	.byte	0x08
	.zero		1


	//   ....[16]....
        /*06fc*/ 	.word	0x00000680
        /*0700*/ 	.word	0x000000ff
        /*0704*/ 	.word	0x00038898
        /*0708*/ 	.short	0x0100
        /*070a*/ 	.byte	0x08
	.zero		1


	//   ....[17]....
        /*070c*/ 	.word	0x00000690
        /*0710*/ 	.word	0x000000ff
        /*0714*/ 	.word	0x000388a8
        /*0718*/ 	.short	0x0100
        /*071a*/ 	.byte	0x08
	.zero		1


	//   ....[18]....
        /*071c*/ 	.word	0x000007d0
        /*0720*/ 	.word	0x000000ff
        /*0724*/ 	.word	0x000388b0
        /*0728*/ 	.short	0x0100
        /*072a*/ 	.byte	0x08
	.zero		1


	//   ....[19]....
        /*072c*/ 	.word	0x000007e0
        /*0730*/ 	.word	0x000000ff
        /*0734*/ 	.word	0x000388c0
        /*0738*/ 	.short	0x0100
        /*073a*/ 	.byte	0x08
	.zero		1


	//   ....[20]....
        /*073c*/ 	.word	0x000007f0
        /*0740*/ 	.word	0x000000ff
        /*0744*/ 	.word	0x000388b8
        /*0748*/ 	.short	0x0100
        /*074a*/ 	.byte	0x08
	.zero		1


	//   ....[21]....
        /*074c*/ 	.word	0x00000800
        /*0750*/ 	.word	0x000000ff
        /*0754*/ 	.word	0x000388c8
        /*0758*/ 	.short	0x0100
        /*075a*/ 	.byte	0x08
	.zero		1


	//   ....[22]....
        /*075c*/ 	.word	0x000018f0
        /*0760*/ 	.word	0x000000ff
        /*0764*/ 	.word	0x00038800
        /*0768*/ 	.short	0x010a
        /*076a*/ 	.byte	0x06
	.zero		1


	//   ....[23]....
        /*076c*/ 	.word	0x000019c0
        /*0770*/ 	.word	0x00000000
        /*0774*/ 	.word	0x00038830
        /*0778*/ 	.short	0x010a
        /*077a*/ 	.byte	0x3f
	.zero		1


	//   ....[24]....
        /*077c*/ 	.word	0x00001a00
        /*0780*/ 	.word	0x00000000
        /*0784*/ 	.word	0x00038830
        /*0788*/ 	.short	0x010a
        /*078a*/ 	.byte	0x3f
	.zero		1


	//   ....[25]....
        /*078c*/ 	.word	0x00004430
        /*0790*/ 	.word	0x000000ff
        /*0794*/ 	.word	0x00000000
        /*0798*/ 	.short	0x0101
        /*079a*/ 	.byte	0x04
	.zero		1


	//   ....[26]....
        /*079c*/ 	.word	0x000057e0
        /*07a0*/ 	.word	0x000000ff
        /*07a4*/ 	.word	0x00038830
        /*07a8*/ 	.short	0x010a
        /*07aa*/ 	.byte	0x3d
	.zero		1


	//   ....[27]....
        /*07ac*/ 	.word	0x00005820
        /*07b0*/ 	.word	0x000000ff
        /*07b4*/ 	.word	0x00038830
        /*07b8*/ 	.short	0x010a
        /*07ba*/ 	.byte	0x3d
	.zero		1


	//   ....[28]....
        /*07bc*/ 	.word	0x00007da0
        /*07c0*/ 	.word	0x000000ff
        /*07c4*/ 	.word	0x00038850
        /*07c8*/ 	.short	0x010a
        /*07ca*/ 	.byte	0x04
	.zero		1


	//   ....[29]....
        /*07cc*/ 	.word	0x00007de0
        /*07d0*/ 	.word	0x000000ff
        /*07d4*/ 	.word	0x00038850
        /*07d8*/ 	.short	0x010a
        /*07da*/ 	.byte	0x04
	.zero		1


	//   ....[30]....
        /*07dc*/ 	.word	0x000086d0
        /*07e0*/ 	.word	0x000000ff
        /*07e4*/ 	.word	0x00000000
        /*07e8*/ 	.short	0x0101
        /*07ea*/ 	.byte	0x3d
	.zero		1


	//   ....[31]....
        /*07ec*/ 	.word	0x00009400
        /*07f0*/ 	.word	0x000000ff
        /*07f4*/ 	.word	0x00000000
        /*07f8*/ 	.short	0x0101
        /*07fa*/ 	.byte	0x04
	.zero		1


	//   ....[32]....
        /*07fc*/ 	.word	0x000095d0
        /*0800*/ 	.word	0x000000ff
        /*0804*/ 	.word	0x00038830
        /*0808*/ 	.short	0x010a
        /*080a*/ 	.byte	0x04
	.zero		1


	//   ....[33]....
        /*080c*/ 	.word	0x00009610
        /*0810*/ 	.word	0x000000ff
        /*0814*/ 	.word	0x00038830
        /*0818*/ 	.short	0x010a
        /*081a*/ 	.byte	0x04
	.zero		1


	//   ....[34]....
        /*081c*/ 	.word	0x0000bf70
        /*0820*/ 	.word	0x000000ff
        /*0824*/ 	.word	0x00038850
        /*0828*/ 	.short	0x010a
        /*082a*/ 	.byte	0x04
	.zero		1


	//   ....[35]....
        /*082c*/ 	.word	0x0000bfb0
        /*0830*/ 	.word	0x000000ff
        /*0834*/ 	.word	0x00038850
        /*0838*/ 	.short	0x010a
        /*083a*/ 	.byte	0x04
	.zero		1


	//   ....[36]....
        /*083c*/ 	.word	0x0000c550
        /*0840*/ 	.word	0x000000ff
        /*0844*/ 	.word	0x00000000
        /*0848*/ 	.short	0x0101
        /*084a*/ 	.byte	0x06
	.zero		1


	//   ....[37]....
        /*084c*/ 	.word	0x0000cf00
        /*0850*/ 	.word	0x000000ff
        /*0854*/ 	.word	0x00000000
        /*0858*/ 	.short	0x0101
        /*085a*/ 	.byte	0x04
	.zero		1


	//   ....[38]....
        /*085c*/ 	.word	0x0000d820
        /*0860*/ 	.word	0x000000ff
        /*0864*/ 	.word	0x00038850
        /*0868*/ 	.short	0x010a
        /*086a*/ 	.byte	0x07
	.zero		1


	//   ....[39]....
        /*086c*/ 	.word	0x0000d860
        /*0870*/ 	.word	0x000000ff
        /*0874*/ 	.word	0x00038850
        /*0878*/ 	.short	0x010a
        /*087a*/ 	.byte	0x07
	.zero		1


	//   ....[40]....
        /*087c*/ 	.word	0x0000deb0
        /*0880*/ 	.word	0x000000ff
        /*0884*/ 	.word	0x00000000
        /*0888*/ 	.short	0x0101
        /*088a*/ 	.byte	0x04
	.zero		1


	//   ....[41]....
        /*088c*/ 	.word	0x0000fe00
        /*0890*/ 	.word	0x000000ff
        /*0894*/ 	.word	0x00000000
        /*0898*/ 	.short	0x0101
        /*089a*/ 	.byte	0x05
	.zero		1


	//   ....[42]....
        /*089c*/ 	.word	0x00012470
        /*08a0*/ 	.word	0x00000000
        /*08a4*/ 	.word	0x00038840
        /*08a8*/ 	.short	0x010a
        /*08aa*/ 	.byte	0x3f
	.zero		1


	//   ....[43]....
        /*08ac*/ 	.word	0x00012a90
        /*08b0*/ 	.word	0x00000000
        /*08b4*/ 	.word	0x00038830
        /*08b8*/ 	.short	0x0107
        /*08ba*/ 	.byte	0x3f
	.zero		1


	//   ....[44]....
        /*08bc*/ 	.word	0x00012b50
        /*08c0*/ 	.word	0x00000000
        /*08c4*/ 	.word	0x00038830
        /*08c8*/ 	.short	0x0101
        /*08ca*/ 	.byte	0x3f
	.zero		1


	//   ....[45]....
        /*08cc*/ 	.word	0x00013630
        /*08d0*/ 	.word	0x00000011
        /*08d4*/ 	.word	0x00038800
        /*08d8*/ 	.short	0x0107
        /*08da*/ 	.byte	0x3f
	.zero		1


	//   ....[46]....
        /*08dc*/ 	.word	0x00013720
        /*08e0*/ 	.word	0x00000011
        /*08e4*/ 	.word	0x00038800
        /*08e8*/ 	.short	0x0101
        /*08ea*/ 	.byte	0x3f
	.zero		1


	//   ....[47]....
        /*08ec*/ 	.word	0x00013740
        /*08f0*/ 	.word	0x00000011
        /*08f4*/ 	.word	0x00038820
        /*08f8*/ 	.short	0x010a
        /*08fa*/ 	.byte	0x3f
	.zero		1


	//   ....[48]....
        /*08fc*/ 	.word	0x00013a90
        /*0900*/ 	.word	0x00000006
        /*0904*/ 	.word	0x00038840
        /*0908*/ 	.short	0x010a
        /*090a*/ 	.byte	0x3f
	.zero		1


	//   ....[49]....
        /*090c*/ 	.word	0x00013f50
        /*0910*/ 	.word	0x00000006
        /*0914*/ 	.word	0x00038830
        /*0918*/ 	.short	0x0107
        /*091a*/ 	.byte	0x3f
	.zero		1


	//   ....[50]....
        /*091c*/ 	.word	0x00014000
        /*0920*/ 	.word	0x00000006
        /*0924*/ 	.word	0x00038830
        /*0928*/ 	.short	0x0101
        /*092a*/ 	.byte	0x3f
	.zero		1


	//   ....[51]....
        /*092c*/ 	.word	0x00014060
        /*0930*/ 	.word	0x00000006
        /*0934*/ 	.word	0x00038860
        /*0938*/ 	.short	0x010a
        /*093a*/ 	.byte	0x3f
	.zero		1


	//   ....[52]....
        /*093c*/ 	.word	0x00014560
        /*0940*/ 	.word	0x00000006
        /*0944*/ 	.word	0x00038850
        /*0948*/ 	.short	0x0107
        /*094a*/ 	.byte	0x3f
	.zero		1


	//   ....[53]....
        /*094c*/ 	.word	0x00014720
        /*0950*/ 	.word	0x00000006
        /*0954*/ 	.word	0x00038850
        /*0958*/ 	.short	0x0101
        /*095a*/ 	.byte	0x3f
	.zero		1


	//   ....[54]....
        /*095c*/ 	.word	0x00014920
        /*0960*/ 	.word	0x00000004
        /*0964*/ 	.word	0x00038860
        /*0968*/ 	.short	0x010a
        /*096a*/ 	.byte	0x3f
	.zero		1


	//   ....[55]....
        /*096c*/ 	.word	0x00014e00
        /*0970*/ 	.word	0x00000004
        /*0974*/ 	.word	0x00038850
        /*0978*/ 	.short	0x0107
        /*097a*/ 	.byte	0x3f
	.zero		1


	//   ....[56]....
        /*097c*/ 	.word	0x00014eb0
        /*0980*/ 	.word	0x00000004
        /*0984*/ 	.word	0x00038850
        /*0988*/ 	.short	0x0101
        /*098a*/ 	.byte	0x3f
	.zero		1


	//   ....[57]....
        /*098c*/ 	.word	0x00015150
        /*0990*/ 	.word	0x00000004
        /*0994*/ 	.word	0x00038820
        /*0998*/ 	.short	0x010a
        /*099a*/ 	.byte	0x3f
	.zero		1


	//   ....[58]....
        /*099c*/ 	.word	0x000152f0
        /*09a0*/ 	.word	0x00000005
        /*09a4*/ 	.word	0x00038840
        /*09a8*/ 	.short	0x010a
        /*09aa*/ 	.byte	0x3f
	.zero		1


	//   ....[59]....
        /*09ac*/ 	.word	0x00015390
        /*09b0*/ 	.word	0x00000017
        /*09b4*/ 	.word	0x00038840
        /*09b8*/ 	.short	0x010a
        /*09ba*/ 	.byte	0x3f
	.zero		1


	//   ....[60]....
        /*09bc*/ 	.word	0x000153d0
        /*09c0*/ 	.word	0x00000005
        /*09c4*/ 	.word	0x00038860
        /*09c8*/ 	.short	0x010a
        /*09ca*/ 	.byte	0x3f
	.zero		1


	//   ....[61]....
        /*09cc*/ 	.word	0x00015410
        /*09d0*/ 	.word	0x00000017
        /*09d4*/ 	.word	0x00038860
        /*09d8*/ 	.short	0x010a
        /*09da*/ 	.byte	0x3f
	.zero		1


	//   ....[62]....
        /*09dc*/ 	.word	0x00015490
        /*09e0*/ 	.word	0x00000003
        /*09e4*/ 	.word	0x00038800
        /*09e8*/ 	.short	0x010a
        /*09ea*/ 	.byte	0x3f
	.zero		1


	//   ....[63]....
        /*09ec*/ 	.word	0x000154e0
        /*09f0*/ 	.word	0x00000000
        /*09f4*/ 	.word	0x00038830
        /*09f8*/ 	.short	0x010a
        /*09fa*/ 	.byte	0x3f
	.zero		1


	//   ....[64]....
        /*09fc*/ 	.word	0x00015540
        /*0a00*/ 	.word	0x00000004
        /*0a04*/ 	.word	0x00038830
        /*0a08*/ 	.short	0x010a
        /*0a0a*/ 	.byte	0x3f
	.zero		1


	//   ....[65]....
        /*0a0c*/ 	.word	0x000155a0
        /*0a10*/ 	.word	0x00000002
        /*0a14*/ 	.word	0x00038850
        /*0a18*/ 	.short	0x010a
        /*0a1a*/ 	.byte	0x3f
	.zero		1


	//   ....[66]....
        /*0a1c*/ 	.word	0x00015600
        /*0a20*/ 	.word	0x00000004
        /*0a24*/ 	.word	0x00038830
        /*0a28*/ 	.short	0x010a
        /*0a2a*/ 	.byte	0x3f
	.zero		1


	//   ....[67]....
        /*0a2c*/ 	.word	0x00015660
        /*0a30*/ 	.word	0x00000002
        /*0a34*/ 	.word	0x00038850
        /*0a38*/ 	.short	0x010a
        /*0a3a*/ 	.byte	0x3f
	.zero		1


	//   ....[68]....
        /*0a3c*/ 	.word	0x000156c0
        /*0a40*/ 	.word	0x00000007
        /*0a44*/ 	.word	0x00038850
        /*0a48*/ 	.short	0x010a
        /*0a4a*/ 	.byte	0x3f
	.zero		1


	//   ....[69]....
        /*0a4c*/ 	.word	0x000157c0
        /*0a50*/ 	.word	0x00000000
        /*0a54*/ 	.word	0x00038840
        /*0a58*/ 	.short	0x010a
        /*0a5a*/ 	.byte	0x3f
	.zero		1


	//   ....[70]....
        /*0a5c*/ 	.word	0x000169f0
        /*0a60*/ 	.word	0x00000011
        /*0a64*/ 	.word	0x00038820
        /*0a68*/ 	.short	0x010a
        /*0a6a*/ 	.byte	0x3f
	.zero		1


	//   ....[71]....
        /*0a6c*/ 	.word	0x00016a40
        /*0a70*/ 	.word	0x00000006
        /*0a74*/ 	.word	0x00038840
        /*0a78*/ 	.short	0x010a
        /*0a7a*/ 	.byte	0x3f
	.zero		1


	//   ....[72]....
        /*0a7c*/ 	.word	0x00017090
        /*0a80*/ 	.word	0x00000006
        /*0a84*/ 	.word	0x00038860
        /*0a88*/ 	.short	0x010a
        /*0a8a*/ 	.byte	0x3f
	.zero		1


	//   ....[73]....
        /*0a8c*/ 	.word	0x00017800
        /*0a90*/ 	.word	0x00000004
        /*0a94*/ 	.word	0x00038860
        /*0a98*/ 	.short	0x010a
        /*0a9a*/ 	.byte	0x3f
	.zero		1


	//   ....[74]....
        /*0a9c*/ 	.word	0x000180b0
        /*0aa0*/ 	.word	0x00000004
        /*0aa4*/ 	.word	0x00038820
        /*0aa8*/ 	.short	0x010a
        /*0aaa*/ 	.byte	0x3f
	.zero		1


	//   ....[75]....
        /*0aac*/ 	.word	0x00018250
        /*0ab0*/ 	.word	0x00000005
        /*0ab4*/ 	.word	0x00038840
        /*0ab8*/ 	.short	0x010a
        /*0aba*/ 	.byte	0x3f
	.zero		1


	//   ....[76]....
        /*0abc*/ 	.word	0x000182a0
        /*0ac0*/ 	.word	0x00000017
        /*0ac4*/ 	.word	0x00038840
        /*0ac8*/ 	.short	0x010a
        /*0aca*/ 	.byte	0x3f
	.zero		1


	//   ....[77]....
        /*0acc*/ 	.word	0x000182f0
        /*0ad0*/ 	.word	0x00000005
        /*0ad4*/ 	.word	0x00038860
        /*0ad8*/ 	.short	0x010a
        /*0ada*/ 	.byte	0x3f
	.zero		1


	//----- nvinfo : EIATTR_NUM_MBARRIERS
	.align		4
.L_505:
        /*0adc*/ 	.byte	0x03, 0x38
        /*0ade*/ 	.short	0x0016


	//----- nvinfo : EIATTR_EXIT_INSTR_OFFSETS
	.align		4
        /*0ae0*/ 	.byte	0x04, 0x1c
        /*0ae2*/ 	.short	(.L_507 - .L_506)


	//   ....[0]....
.L_506:
        /*0ae4*/ 	.word	0x00000950


	//   ....[1]....
        /*0ae8*/ 	.word	0x00011060


	//   ....[2]....
        /*0aec*/ 	.word	0x00015460


	//----- nvinfo : EIATTR_MAX_THREADS
	.align		4
.L_507:
        /*0af0*/ 	.byte	0x04, 0x05
        /*0af2*/ 	.short	(.L_509 - .L_508)
.L_508:
        /*0af4*/ 	.word	0x00000180
        /*0af8*/ 	.word	0x00000001
        /*0afc*/ 	.word	0x00000001


	//----- nvinfo : EIATTR_CRS_STACK_SIZE
	.align		4
.L_509:
        /*0b00*/ 	.byte	0x04, 0x1e
        /*0b02*/ 	.short	(.L_511 - .L_510)
.L_510:
        /*0b04*/ 	.word	0x00000000


	//----- nvinfo : EIATTR_CBANK_PARAM_SIZE
	.align		4
.L_511:
        /*0b08*/ 	.byte	0x03, 0x19
        /*0b0a*/ 	.short	0x0af0


	//----- nvinfo : EIATTR_PARAM_CBANK
	.align		4
        /*0b0c*/ 	.byte	0x04, 0x0a
        /*0b0e*/ 	.short	(.L_513 - .L_512)
	.align		4
.L_512:
        /*0b10*/ 	.word	index@(.nv.constant0._ZN7cutlass13device_kernelIN5flash11enable_sm90INS1_16FlashAttnFwdSm90INS1_25CollectiveMainloopFwdSm90ILi2EN4cute5tupleIJNS5_1CILi1EEES8_S8_EEENS6_IJNS7_ILi128EEENS7_ILi80EEENS7_ILi256EEEEEELi256ENS_10bfloat16_tEfNS_4arch4Sm90ELb1ELb0ELb0ELb0ELb1ELb0ELb0ELb1ELb1ELb1ELb0ELb0EEENS1_21CollectiveEpilogueFwdINS6_IJSA_SC_SB_EEES9_SE_SG_Li256ELb0ELb1ELb0ELb0EEENS1_30DynamicPersistentTileSchedulerILi256ELi128ELb0ELb1ELb1EEEEEEEEEvNT_6ParamsE)
        /*0b14*/ 	.short	0x0210
        /*0b16*/ 	.short	0x0af0


	//----- nvinfo : EIATTR_SW_WAR
	.align		4
.L_513:
        /*0b18*/ 	.byte	0x04, 0x36
        /*0b1a*/ 	.short	(.L_515 - .L_514)
.L_514:
        /*0b1c*/ 	.word	0x00000008
.L_515:


//--------------------- .nv.info._ZN7cutlass13device_kernelIN5flash11enable_sm90INS1_16FlashAttnFwdSm90INS1_25CollectiveMainloopFwdSm90ILi2EN4cute5tupleIJNS5_1CILi1EEES8_S8_EEENS6_IJNS7_ILi128EEENS7_ILi80EEENS7_ILi256EEEEEELi256ENS_10bfloat16_tEfNS_4arch4Sm90ELb1ELb0ELb0ELb1ELb1ELb0ELb0ELb1ELb1ELb1ELb0ELb0EEENS1_21CollectiveEpilogueFwdINS6_IJSA_SC_SB_EEES9_SE_SG_Li256ELb1ELb1ELb0ELb0EEENS1_36VarlenDynamicPersistentTileSchedulerILi128ELi80ELi256ELi128ELb0ELb1ELb1ELb1ELb1ELb1EEEEEEEEEvNT_6ParamsE --------------------------
	.section	.nv.info._ZN7cutlass13device_kernelIN5flash11enable_sm90INS1_16FlashAttnFwdSm90INS1_25CollectiveMainloopFwdSm90ILi2EN4cute5tupleIJNS5_1CILi1EEES8_S8_EEENS6_IJNS7_ILi128EEENS7_ILi80EEENS7_ILi256EEEEEELi256ENS_10bfloat16_tEfNS_4arch4Sm90ELb1ELb0ELb0ELb1ELb1ELb0ELb0ELb1ELb1ELb1ELb0ELb0EEENS1_21CollectiveEpilogueFwdINS6_IJSA_SC_SB_EEES9_SE_SG_Li256ELb1ELb1ELb0ELb0EEENS1_36VarlenDynamicPersistentTileSchedulerILi128ELi80ELi256ELi128ELb0ELb1ELb1ELb1ELb1ELb1EEEEEEEEEvNT_6ParamsE,"",@"SHT_CUDA_INFO"
	.sectionflags	@""
	.align	4


	//----- nvinfo : EIATTR_CUDA_API_VERSION
	.align		4
        /*0000*/ 	.byte	0x04, 0x37
        /*0002*/ 	.short	(.L_517 - .L_516)
.L_516:
        /*0004*/ 	.word	0x00000082


	//----- nvinfo : EIATTR_KPARAM_INFO
	.align		4
.L_517:
        /*0008*/ 	.byte	0x04, 0x17
        /*000a*/ 	.short	(.L_519 - .L_518)
.L_518:
        /*000c*/ 	.word	0x00000000
        /*0010*/ 	.short	0x0000
        /*0012*/ 	.short	0x0070
        /*0014*/ 	.byte	0x00, 0xf0, 0x01, 0x2a


	//----- nvinfo : EIATTR_SPARSE_MMA_MASK
	.align		4
.L_519:
        /*0018*/ 	.byte	0x03, 0x50
        /*001a*/ 	.short	0x0000


	//----- nvinfo : EIATTR_MAXREG_COUNT
	.align		4
        /*001c*/ 	.byte	0x03, 0x1b
        /*001e*/ 	.short	0x00a8


	//----- nvinfo : EIATTR_NUM_BARRIERS
	.align		4
        /*0020*/ 	.byte	0x02, 0x4c
        /*0022*/ 	.byte	0x09
	.zero		1


	//----- nvinfo : EIATTR_EXTERNS
	.align		4
        /*0024*/ 	.byte	0x04, 0x0f
        /*0026*/ 	.short	(.L_521 - .L_520)


	//   ....[0]....
	.align		4
.L_520:
        /*0028*/ 	.word	index@(__assertfail)


	//----- nvinfo : EIATTR_ANNOTATIONS
	.align		4
.L_521:
        /*002c*/ 	.byte	0x04, 0x55
        /*002e*/ 	.short	(.L_523 - .L_522)


	//   ....[0]....
.L_522:
        /* <DEDUP_REMOVED lines=20> */


	//----- nvinfo : EIATTR_MERCURY_ISA_VERSION
	.align		4
.L_523:
        /*0160*/ 	.byte	0x03, 0x5f
        /*0162*/ 	.short	0x0101


	//----- nvinfo : EIATTR_UNUSED_LOAD_BYTE_OFFSET
	.align		4
        /*0164*/ 	.byte	0x04, 0x44
        /*0166*/ 	.short	(.L_525 - .L_524)


	//   ....[0]....
.L_524:
        /*0168*/ 	.word	0x00000950
        /*016c*/ 	.word	0x0000fff0


	//   ....[1]....
        /*0170*/ 	.word	0x0000e7e0
        /*0174*/ 	.word	0x0000fff0


	//----- nvinfo : EIATTR_INT_WARP_WIDE_INSTR_OFFSETS
	.align		4
.L_525:
        /*0178*/ 	.byte	0x04, 0x31
        /*017a*/ 	.short	(.L_527 - .L_526)


	//   ....[0]....
.L_526:
        /*017c*/ 	.word	0x000000c0


	//   ....[1]....
        /*0180*/ 	.word	0x000000d0


	//   ....[2]....
        /*0184*/ 	.word	0x00000170


	//   ....[3]....
        /*0188*/ 	.word	0x00012a80


	//   ....[4]....
        /*018c*/ 	.word	0x00012b10


	//   ....[5]....
        /*0190*/ 	.word	0x00015ac0


	//   ....[6]....
        /*0194*/ 	.word	0x00015b50


	//----- nvinfo : EIATTR_COOP_GROUP_MASK_REGIDS
	.align		4
.L_527:
        /*0198*/ 	.byte	0x04, 0x29
        /*019a*/ 	.short	(.L_529 - .L_528)


	//   ....[0]....
.L_528:
        /*019c*/ 	.word	0xffffffff


	//   ....[1]....
        /*01a0*/ 	.word	0xffffffff


	//   ....[2]....
        /*01a4*/ 	.word	0xffffffff


	//   ....[3]....
        /*01a8*/ 	.word	0xffffffff


	//   ....[4]....
        /*01ac*/ 	.word	0xffffffff


	//   ....[5]....
        /*01b0*/ 	.word	0xffffffff


	//   ....[6]....
        /*01b4*/ 	.word	0xffffffff


	//   ....[7]....
        /*01b8*/ 	.word	0xffffffff


	//   ....[8]....
        /*01bc*/ 	.word	0xffffffff


	//   ....[9]....
        /*01c0*/ 	.word	0xffffffff


	//   ....[10]....
        /*01c4*/ 	.word	0xffffffff


	//   ....[11]....
        /*01c8*/ 	.word	0xffffffff


	//   ....[12]....
        /*01cc*/ 	.word	0xffffffff


	//   ....[13]....
        /*01d0*/ 	.word	0xffffffff


	//   ....[14]....
        /*01d4*/ 	.word	0xffffffff


	//   ....[15]....
        /*01d8*/ 	.word	0xffffffff


	//   ....[16]....
        /*01dc*/ 	.word	0xffffffff


	//   ....[17]....
        /*01e0*/ 	.word	0xffffffff


	//   ....[18]....
        /*01e4*/ 	.word	0xffffffff


	//   ....[19]....
        /*01e8*/ 	.word	0xffffffff


	//   ....[20]....
        /*01ec*/ 	.word	0xffffffff


	//   ....[21]....
        /*01f0*/ 	.word	0xffffffff


	//   ....[22]....
        /*01f4*/ 	.word	0xffffffff


	//   ....[23]....
        /*01f8*/ 	.word	0xffffffff


	//   ....[24]....
        /*01fc*/ 	.word	0xffffffff


	//   ....[25]....
        /*0200*/ 	.word	0xffffffff


	//   ....[26]....
        /*0204*/ 	.word	0xffffffff


	//   ....[27]....
        /*0208*/ 	.word	0xffffffff


	//   ....[28]....
        /*020c*/ 	.word	0xffffffff


	//   ....[29]....
        /*0210*/ 	.word	0xffffffff


	//   ....[30]....
        /*0214*/ 	.word	0xffffffff


	//   ....[31]....
        /*0218*/ 	.word	0xffffffff


	//   ....[32]....
        /*021c*/ 	.word	0xffffffff


	//   ....[33]....
        /*0220*/ 	.word	0xffffffff


	//   ....[34]....
        /*0224*/ 	.word	0xffffffff


	//   ....[35]....
        /*0228*/ 	.word	0xffffffff


	//   ....[36]....
        /*022c*/ 	.word	0xffffffff


	//   ....[37]....
        /*0230*/ 	.word	0xffffffff


	//   ....[38]....
        /*0234*/ 	.word	0xffffffff


	//   ....[39]....
        /*0238*/ 	.word	0xffffffff


	//   ....[40]....
        /*023c*/ 	.word	0xffffffff


	//   ....[41]....
        /*0240*/ 	.word	0xffffffff


	//   ....[42]....
        /*0244*/ 	.word	0xffffffff


	//   ....[43]....
        /*0248*/ 	.word	0xffffffff


	//   ....[44]....
        /*024c*/ 	.word	0xffffffff


	//   ....[45]....
        /*0250*/ 	.word	0xffffffff


	//   ....[46]....
        /*0254*/ 	.word	0xffffffff


	//   ....[47]....
        /*0258*/ 	.word	0xffffffff


	//   ....[48]....
        /*025c*/ 	.word	0xffffffff


	//   ....[49]....
        /*0260*/ 	.word	0xffffffff


	//   ....[50]....
        /*0264*/ 	.word	0xffffffff


	//   ....[51]....
        /*0268*/ 	.word	0xffffffff


	//   ....[52]....
        /*026c*/ 	.word	0xffffffff


	//   ....[53]....
        /*0270*/ 	.word	0xffffffff


	//   ....[54]....
        /*0274*/ 	.word	0xffffffff


	//   ....[55]....
        /*0278*/ 	.word	0xffffffff


	//   ....[56]....
        /*027c*/ 	.word	0xffffffff


	//   ....[57]....
        /*0280*/ 	.word	0xffffffff


	//   ....[58]....
        /*0284*/ 	.word	0xffffffff


	//   ....[59]....
        /*0288*/ 	.word	0xffffffff


	//   ....[60]....
        /*028c*/ 	.word	0xffffffff


	//   ....[61]....
        /*0290*/ 	.word	0xffffffff


	//   ....[62]....
        /*0294*/ 	.word	0xffffffff


	//   ....[63]....
        /*0298*/ 	.word	0xffffffff


	//   ....[64]....
        /*029c*/ 	.word	0xffffffff


	//   ....[65]....
        /*02a0*/ 	.word	0xffffffff


	//   ....[66]....
        /*02a4*/ 	.word	0xffffffff


	//   ....[67]....
        /*02a8*/ 	.word	0xffffffff


	//   ....[68]....
        /*02ac*/ 	.word	0xffffffff


	//   ....[69]....
        /*02b0*/ 	.word	0xffffffff


	//   ....[70]....
        /*02b4*/ 	.word	0xffffffff


	//   ....[71]....
        /*02b8*/ 	.word	0xffffffff


	//   ....[72]....
        /*02bc*/ 	.word	0xffffffff


	//   ....[73]....
        /*02c0*/ 	.word	0xffffffff


	//   ....[74]....
        /*02c4*/ 	.word	0xffffffff


	//   ....[75]....
        /*02c8*/ 	.word	0xffffffff


	//   ....[76]....
        /*02cc*/ 	.word	0xffffffff


	//   ....[77]....
        /*02d0*/ 	.word	0xffffffff


	//   ....[78]....
        /*02d4*/ 	.word	0xffffffff


	//   ....[79]....
        /*02d8*/ 	.word	0xffffffff


	//   ....[80]....
        /*02dc*/ 	.word	0xffffffff


	//   ....[81]....
        /*02e0*/ 	.word	0xffffffff


	//   ....[82]....
        /*02e4*/ 	.word	0xffffffff


	//   ....[83]....
        /*02e8*/ 	.word	0xffffffff


	//   ....[84]....
        /*02ec*/ 	.word	0xffffffff


	//   ....[85]....
        /*02f0*/ 	.word	0xffffffff


	//   ....[86]....
        /*02f4*/ 	.word	0xffffffff


	//   ....[87]....
        /*02f8*/ 	.word	0xffffffff


	//   ....[88]....
        /*02fc*/ 	.word	0xffffffff


	//   ....[89]....
        /*0300*/ 	.word	0xffffffff


	//   ....[90]....
        /*0304*/ 	.word	0xffffffff


	//   ....[91]....
        /*0308*/ 	.word	0xffffffff


	//   ....[92]....
        /*030c*/ 	.word	0xffffffff


	//   ....[93]....
        /*0310*/ 	.word	0xffffffff


	//   ....[94]....
        /*0314*/ 	.word	0xffffffff


	//   ....[95]....
        /*0318*/ 	.word	0xffffffff


	//   ....[96]....
        /*031c*/ 	.word	0xffffffff


	//   ....[97]....
        /*0320*/ 	.word	0xffffffff


	//   ....[98]....
        /*0324*/ 	.word	0xffffffff


	//   ....[99]....
        /*0328*/ 	.word	0xffffffff


	//   ....[100]....
        /*032c*/ 	.word	0xffffffff


	//   ....[101]....
        /*0330*/ 	.word	0xffffffff


	//   ....[102]....
        /*0334*/ 	.word	0xffffffff


	//   ....[103]....
        /*0338*/ 	.word	0xffffffff


	//   ....[104]....
        /*033c*/ 	.word	0xffffffff


	//   ....[105]....
        /*0340*/ 	.word	0xffffffff


	//   ....[106]....
        /*0344*/ 	.word	0xffffffff


	//   ....[107]....
        /*0348*/ 	.word	0xffffffff


	//   ....[108]....
        /*034c*/ 	.word	0xffffffff


	//   ....[109]....
        /*0350*/ 	.word	0xffffffff


	//   ....[110]....
        /*0354*/ 	.word	0xffffffff


	//   ....[111]....
        /*0358*/ 	.word	0xffffffff


	//   ....[112]....
        /*035c*/ 	.word	0xffffffff


	//   ....[113]....
        /*0360*/ 	.word	0xffffffff


	//   ....[114]....
        /*0364*/ 	.word	0xffffffff


	//   ....[115]....
        /*0368*/ 	.word	0xffffffff


	//   ....[116]....
        /*036c*/ 	.word	0xffffffff


	//   ....[117]....
        /*0370*/ 	.word	0xffffffff


	//   ....[118]....
        /*0374*/ 	.word	0xffffffff


	//   ....[119]....
        /*0378*/ 	.word	0xffffffff


	//   ....[120]....
        /*037c*/ 	.word	0xffffffff


	//   ....[121]....
        /*0380*/ 	.word	0xffffffff


	//   ....[122]....
        /*0384*/ 	.word	0xffffffff


	//   ....[123]....
        /*0388*/ 	.word	0xffffffff


	//   ....[124]....
        /*038c*/ 	.word	0xffffffff


	//   ....[125]....
        /*0390*/ 	.word	0xffffffff


	//   ....[126]....
        /*0394*/ 	.word	0xffffffff


	//   ....[127]....
        /*0398*/ 	.word	0xffffffff


	//   ....[128]....
        /*039c*/ 	.word	0xffffffff


	//   ....[129]....
        /*03a0*/ 	.word	0xffffffff


	//   ....[130]....
        /*03a4*/ 	.word	0xffffffff


	//   ....[131]....
        /*03a8*/ 	.word	0xffffffff


	//   ....[132]....
        /*03ac*/ 	.word	0xffffffff


	//   ....[133]....
        /*03b0*/ 	.word	0xffffffff


	//   ....[134]....
        /*03b4*/ 	.word	0xffffffff


	//   ....[135]....
        /*03b8*/ 	.word	0xffffffff


	//   ....[136]....
        /*03bc*/ 	.word	0xffffffff


	//   ....[137]....
        /*03c0*/ 	.word	0x0500000f


	//   ....[138]....
        /*03c4*/ 	.word	0x0500000f


	//   ....[139]....
        /*03c8*/ 	.word	0x0500000f


	//   ....[140]....
        /*03cc*/ 	.word	0x0500000f


	//   ....[141]....
        /*03d0*/ 	.word	0x0500000f


	//   ....[142]....
        /*03d4*/ 	.word	0x0500000f


	//   ....[143]....
        /*03d8*/ 	.word	0x0500000f


	//   ....[144]....
        /*03dc*/ 	.word	0x0500000f


	//   ....[145]....
        /*03e0*/ 	.word	0x0500000f


	//   ....[146]....
        /*03e4*/ 	.word	0x0500000f


	//   ....[147]....
        /*03e8*/ 	.word	0x0500000f


	//   ....[148]....
        /*03ec*/ 	.word	0x0500000f


	//   ....[149]....
        /*03f0*/ 	.word	0x0500000f


	//   ....[150]....
        /*03f4*/ 	.word	0x0500000f


	//   ....[151]....
        /*03f8*/ 	.word	0x0500000f


	//   ....[152]....
        /*03fc*/ 	.word	0x0500000f


	//   ....[153]....
        /*0400*/ 	.word	0x0500000f


	//   ....[154]....
        /*0404*/ 	.word	0x0500000f


	//   ....[155]....
        /*0408*/ 	.word	0x0500000f


	//   ....[156]....
        /*040c*/ 	.word	0x0500000f


	//   ....[157]....
        /*0410*/ 	.word	0x0500000f


	//   ....[158]....
        /*0414*/ 	.word	0x0500000f


	//   ....[159]....
        /*0418*/ 	.word	0x0500000f


	//   ....[160]....
        /*041c*/ 	.word	0x0500000f


	//   ....[161]....
        /*0420*/ 	.word	0x0500000f


	//   ....[162]....
        /*0424*/ 	.word	0x0500000f


	//   ....[163]....
        /*0428*/ 	.word	0x0500000f


	//   ....[164]....
        /*042c*/ 	.word	0x0500000f


	//   ....[165]....
        /*0430*/ 	.word	0x0500000f


	//   ....[166]....
        /*0434*/ 	.word	0x0500000f


	//   ....[167]....
        /*0438*/ 	.word	0x0500000f


	//   ....[168]....
        /*043c*/ 	.word	0x0500000f


	//   ....[169]....
        /*0440*/ 	.word	0x0500000f


	//   ....[170]....
        /*0444*/ 	.word	0x0500000f


	//   ....[171]....
        /*0448*/ 	.word	0x0500000f


	//   ....[172]....
        /*044c*/ 	.word	0x0500000f


	//   ....[173]....
        /*0450*/ 	.word	0x0500000f


	//   ....[174]....
        /*0454*/ 	.word	0x0500000f


	//   ....[175]....
        /*0458*/ 	.word	0x0500000f


	//   ....[176]....
        /*045c*/ 	.word	0x0500000f


	//   ....[177]....
        /*0460*/ 	.word	0x0500000f


	//   ....[178]....
        /*0464*/ 	.word	0x0500000f


	//   ....[179]....
        /*0468*/ 	.word	0x0500000f


	//   ....[180]....
        /*046c*/ 	.word	0x0500000f


	//   ....[181]....
        /*0470*/ 	.word	0x0500000f


	//   ....[182]....
        /*0474*/ 	.word	0x0500000f


	//   ....[183]....
        /*0478*/ 	.word	0x0500000f


	//   ....[184]....
        /*047c*/ 	.word	0x0500000f


	//   ....[185]....
        /*0480*/ 	.word	0x0500000f


	//   ....[186]....
        /*0484*/ 	.word	0x0500000f


	//   ....[187]....
        /*0488*/ 	.word	0x0500000f


	//   ....[188]....
        /*048c*/ 	.word	0x0500000f


	//   ....[189]....
        /*0490*/ 	.word	0x0500000f


	//   ....[190]....
        /*0494*/ 	.word	0x0500000f


	//   ....[191]....
        /*0498*/ 	.word	0x0500000f


	//   ....[192]....
        /*049c*/ 	.word	0x0500000f


	//   ....[193]....
        /*04a0*/ 	.word	0x0500000f


	//   ....[194]....
        /*04a4*/ 	.word	0x0500000f


	//   ....[195]....
        /*04a8*/ 	.word	0x0500000f


	//   ....[196]....
        /*04ac*/ 	.word	0x0500000f


	//   ....[197]....
        /*04b0*/ 	.word	0x0500000f


	//   ....[198]....
        /*04b4*/ 	.word	0x0500000f


	//   ....[199]....
        /*04b8*/ 	.word	0x0500000f


	//   ....[200]....
        /*04bc*/ 	.word	0x0500000f


	//   ....[201]....
        /*04c0*/ 	.word	0x0500000f


	//   ....[202]....
        /*04c4*/ 	.word	0x0500000f


	//   ....[203]....
        /*04c8*/ 	.word	0x0500000f


	//   ....[204]....
        /*04cc*/ 	.word	0x0500000f


	//   ....[205]....
        /*04d0*/ 	.word	0x0500000f


	//   ....[206]....
        /*04d4*/ 	.word	0x0500000f


	//   ....[207]....
        /*04d8*/ 	.word	0x0500000f


	//   ....[208]....
        /*04dc*/ 	.word	0x0500000f


	//   ....[209]....
        /*04e0*/ 	.word	0x0500000f


	//   ....[210]....
        /*04e4*/ 	.word	0x0500000f


	//   ....[211]....
        /*04e8*/ 	.word	0x0500000f


	//----- nvinfo : EIATTR_COOP_GROUP_INSTR_OFFSETS
	.align		4
.L_529:
        /*04ec*/ 	.byte	0x04, 0x28
        /*04ee*/ 	.short	(.L_531 - .L_530)


	//   ....[0]....
.L_530:
        /*04f0*/ 	.word	0x00000070


	//   ....[1]....
        /*04f4*/ 	.word	0x000000b0


	//   ....[2]....
        /*04f8*/ 	.word	0x000002d0


	//   ....[3]....
        /*04fc*/ 	.word	0x00000430


	//   ....[4]....
        /*0500*/ 	.word	0x00000550


	//   ....[5]....
        /*0504*/ 	.word	0x000006b0


	//   ....[6]....
        /*0508*/ 	.word	0x00001900


	//   ....[7]....
        /*050c*/ 	.word	0x00004370


	//   ....[8]....
        /*0510*/ 	.word	0x000043b0


	//   ....[9]....
        /*0514*/ 	.word	0x00004a20


	//   ....[10]....
        /*0518*/ 	.word	0x00004b50


	//   ....[11]....
        /*051c*/ 	.word	0x00004e10


	//   ....[12]....
        /*0520*/ 	.word	0x00004f80


	//   ....[13]....
        /*0524*/ 	.word	0x000083a0


	//   ....[14]....
        /*0528*/ 	.word	0x000087d0


	//   ....[15]....
        /*052c*/ 	.word	0x000087f0


	//   ....[16]....
        /*0530*/ 	.word	0x00008850


	//   ....[17]....
        /*0534*/ 	.word	0x00008df0


	//   ....[18]....
        /*0538*/ 	.word	0x00008e50


	//   ....[19]....
        /*053c*/ 	.word	0x0000c700


	//   ....[20]....
        /*0540*/ 	.word	0x0000c710


	//   ....[21]....
        /*0544*/ 	.word	0x0000c770


	//   ....[22]....
        /*0548*/ 	.word	0x0000c790


	//   ....[23]....
        /*054c*/ 	.word	0x0000dae0


	//   ....[24]....
        /*0550*/ 	.word	0x0000db10


	//   ....[25]....
        /*0554*/ 	.word	0x0000dba0


	//   ....[26]....
        /*0558*/ 	.word	0x0000dbc0


	//   ....[27]....
        /*055c*/ 	.word	0x0000f930


	//   ....[28]....
        /*0560*/ 	.word	0x0000f960


	//   ....[29]....
        /*0564*/ 	.word	0x0000f990


	//   ....[30]....
        /*0568*/ 	.word	0x0000f9c0


	//   ....[31]....
        /*056c*/ 	.word	0x000102a0


	//   ....[32]....
        /*0570*/ 	.word	0x000102c0


	//   ....[33]....
        /*0574*/ 	.word	0x00010410


	//   ....[34]....
        /*0578*/ 	.word	0x00010430


	//   ....[35]....
        /*057c*/ 	.word	0x00010570


	//   ....[36]....
        /*0580*/ 	.word	0x00010590


	//   ....[37]....
        /*0584*/ 	.word	0x000106e0


	//   ....[38]....
        /*0588*/ 	.word	0x00010700


	//   ....[39]....
        /*058c*/ 	.word	0x00011160


	//   ....[40]....
        /*0590*/ 	.word	0x00011170


	//   ....[41]....
        /*0594*/ 	.word	0x000112b0


	//   ....[42]....
        /*0598*/ 	.word	0x000112d0


	//   ....[43]....
        /*059c*/ 	.word	0x00011410


	//   ....[44]....
        /*05a0*/ 	.word	0x00011430


	//   ....[45]....
        /*05a4*/ 	.word	0x00011580


	//   ....[46]....
        /*05a8*/ 	.word	0x000115a0


	//   ....[47]....
        /*05ac*/ 	.word	0x00011760


	//   ....[48]....
        /*05b0*/ 	.word	0x00011930


	//   ....[49]....
        /*05b4*/ 	.word	0x00011960


	//   ....[50]....
        /*05b8*/ 	.word	0x00011990


	//   ....[51]....
        /*05bc*/ 	.word	0x000119c0


	//   ....[52]....
        /*05c0*/ 	.word	0x000119f0


	//   ....[53]....
        /*05c4*/ 	.word	0x00011a20


	//   ....[54]....
        /*05c8*/ 	.word	0x00011b70


	//   ....[55]....
        /*05cc*/ 	.word	0x00011ba0


	//   ....[56]....
        /*05d0*/ 	.word	0x00011bd0


	//   ....[57]....
        /*05d4*/ 	.word	0x00011c00


	//   ....[58]....
        /*05d8*/ 	.word	0x00011c30


	//   ....[59]....
        /*05dc*/ 	.word	0x00011c60


	//   ....[60]....
        /*05e0*/ 	.word	0x00011cf0


	//   ....[61]....
        /*05e4*/ 	.word	0x00011d50


	//   ....[62]....
        /*05e8*/ 	.word	0x00011de0


	//   ....[63]....
        /*05ec*/ 	.word	0x00013690


	//   ....[64]....
        /*05f0*/ 	.word	0x000136d0


	//   ....[65]....
        /*05f4*/ 	.word	0x00013700


	//   ....[66]....
        /*05f8*/ 	.word	0x000137b0


	//   ....[67]....
        /*05fc*/ 	.word	0x000137f0


	//   ....[68]....
        /*0600*/ 	.word	0x00013850


	//   ....[69]....
        /*0604*/ 	.word	0x00013890


	//   ....[70]....
        /*0608*/ 	.word	0x000138f0


	//   ....[71]....
        /*060c*/ 	.word	0x00013910


	//   ....[72]....
        /*0610*/ 	.word	0x00013940


	//   ....[73]....
        /*0614*/ 	.word	0x00014160


	//   ....[74]....
        /*0618*/ 	.word	0x00014190


	//   ....[75]....
        /*061c*/ 	.word	0x000141f0


	//   ....[76]....
        /*0620*/ 	.word	0x00014260


	//   ....[77]....
        /*0624*/ 	.word	0x000142b0


	//   ....[78]....
        /*0628*/ 	.word	0x00014320


	//   ....[79]....
        /*062c*/ 	.word	0x00014370


	//   ....[80]....
        /*0630*/ 	.word	0x000143e0


	//   ....[81]....
        /*0634*/ 	.word	0x00014420


	//   ....[82]....
        /*0638*/ 	.word	0x000144a0


	//   ....[83]....
        /*063c*/ 	.word	0x000144f0


	//   ....[84]....
        /*0640*/ 	.word	0x00014560


	//   ....[85]....
        /*0644*/ 	.word	0x000145b0


	//   ....[86]....
        /*0648*/ 	.word	0x00014610


	//   ....[87]....
        /*064c*/ 	.word	0x00014620


	//   ....[88]....
        /*0650*/ 	.word	0x00014660


	//   ....[89]....
        /*0654*/ 	.word	0x00014e60


	//   ....[90]....
        /*0658*/ 	.word	0x00014e90


	//   ....[91]....
        /*065c*/ 	.word	0x00014ec0


	//   ....[92]....
        /*0660*/ 	.word	0x00014f80


	//   ....[93]....
        /*0664*/ 	.word	0x00014fb0


	//   ....[94]....
        /*0668*/ 	.word	0x00015000


	//   ....[95]....
        /*066c*/ 	.word	0x00015030


	//   ....[96]....
        /*0670*/ 	.word	0x00015080


	//   ....[97]....
        /*0674*/ 	.word	0x000150b0


	//   ....[98]....
        /*0678*/ 	.word	0x00015120


	//   ....[99]....
        /*067c*/ 	.word	0x00015400


	//   ....[100]....
        /*0680*/ 	.word	0x00015420


	//   ....[101]....
        /*0684*/ 	.word	0x00015430


	//   ....[102]....
        /*0688*/ 	.word	0x000154e0


	//   ....[103]....
        /*068c*/ 	.word	0x000154f0


	//   ....[104]....
        /*0690*/ 	.word	0x000155a0


	//   ....[105]....
        /*0694*/ 	.word	0x000155b0


	//   ....[106]....
        /*0698*/ 	.word	0x00015660


	//   ....[107]....
        /*069c*/ 	.word	0x00015670


	//   ....[108]....
        /*06a0*/ 	.word	0x00015680


	//   ....[109]....
        /*06a4*/ 	.word	0x00015ca0


	//   ....[110]....
        /*06a8*/ 	.word	0x00015ce0


	//   ....[111]....
        /*06ac*/ 	.word	0x00015d20


	//   ....[112]....
        /*06b0*/ 	.word	0x00015d50


	//   ....[113]....
        /*06b4*/ 	.word	0x00015d70


	//   ....[114]....
        /*06b8*/ 	.word	0x00015e20


	//   ....[115]....
        /*06bc*/ 	.word	0x00015ed0


	//   ....[116]....
        /*06c0*/ 	.word	0x00015f00


	//   ....[117]....
        /*06c4*/ 	.word	0x00015f10


	//   ....[118]....
        /*06c8*/ 	.word	0x00015fa0


	//   ....[119]....
        /*06cc*/ 	.word	0x000163d0


	//   ....[120]....
        /*06d0*/ 	.word	0x00016400


	//   ....[121]....
        /*06d4*/ 	.word	0x00016430


	//   ....[122]....
        /*06d8*/ 	.word	0x00016460


	//   ....[123]....
        /*06dc*/ 	.word	0x00016490


	//   ....[124]....
        /*06e0*/ 	.word	0x000164c0


	//   ....[125]....
        /*06e4*/ 	.word	0x000164f0


	//   ....[126]....
        /*06e8*/ 	.word	0x00016520


	//   ....[127]....
        /*06ec*/ 	.word	0x000166a0


	//   ....[128]....
        /*06f0*/ 	.word	0x000166d0


	//   ....[129]....
        /*06f4*/ 	.word	0x00016700


	//   ....[130]....
        /*06f8*/ 	.word	0x00016730


	//   ....[131]....
        /*06fc*/ 	.word	0x00016760


	//   ....[132]....
        /*0700*/ 	.word	0x00016790


	//   ....[133]....
        /*0704*/ 	.word	0x00016850


	//   ....[134]....
        /*0708*/ 	.word	0x00016870


	//   ....[135]....
        /*070c*/ 	.word	0x000168e0


	//   ....[136]....
        /*0710*/ 	.word	0x00016f80


	//   ....[137]....
        /*0714*/ 	.word	0x00017550


	//   ....[138]....
        /*0718*/ 	.word	0x00017640


	//   ....[139]....
        /*071c*/ 	.word	0x00017710


	//   ....[140]....
        /*0720*/ 	.word	0x00017780


	//   ....[141]....
        /*0724*/ 	.word	0x00017820


	//   ....[142]....
        /*0728*/ 	.word	0x00017900


	//   ....[143]....
        /*072c*/ 	.word	0x00017a00


	//   ....[144]....
        /*0730*/ 	.word	0x00017a70


	//   ....[145]....
        /*0734*/ 	.word	0x00017b60


	//   ....[146]....
        /*0738*/ 	.word	0x00017bd0


	//   ....[147]....
        /*073c*/ 	.word	0x00017cb0


	//   ....[148]....
        /*0740*/ 	.word	0x00017d60


	//   ....[149]....
        /*0744*/ 	.word	0x00017dd0


	//   ....[150]....
        /*0748*/ 	.word	0x00017e50


	//   ....[151]....
        /*074c*/ 	.word	0x00017f30


	//   ....[152]....
        /*0750*/ 	.word	0x00017fb0


	//   ....[153]....
        /*0754*/ 	.word	0x000180a0


	//   ....[154]....
        /*0758*/ 	.word	0x00018120


	//   ....[155]....
        /*075c*/ 	.word	0x00018210


	//   ....[156]....
        /*0760*/ 	.word	0x00018290


	//   ....[157]....
        /*0764*/ 	.word	0x00018380


	//   ....[158]....
        /*0768*/ 	.word	0x00018400


	//   ....[159]....
        /*076c*/ 	.word	0x000184f0


	//   ....[160]....
        /*0770*/ 	.word	0x00018570


	//   ....[161]....
        /*0774*/ 	.word	0x00018650


	//   ....[162]....
        /*0778*/ 	.word	0x000186d0


	//   ....[163]....
        /*077c*/ 	.word	0x000187a0


	//   ....[164]....
        /*0780*/ 	.word	0x000188d0


	//   ....[165]....
        /*0784*/ 	.word	0x000189a0


	//   ....[166]....
        /*0788*/ 	.word	0x00018a70


	//   ....[167]....
        /*078c*/ 	.word	0x00018b50


	//   ....[168]....
        /*0790*/ 	.word	0x00018bb0


	//   ....[169]....
        /*0794*/ 	.word	0x00018c90


	//   ....[170]....
        /*0798*/ 	.word	0x00018cf0


	//   ....[171]....
        /*079c*/ 	.word	0x00018dd0


	//   ....[172]....
        /*07a0*/ 	.word	0x00018e30


	//   ....[173]....
        /*07a4*/ 	.word	0x00018f40


	//   ....[174]....
        /*07a8*/ 	.word	0x00019030


	//   ....[175]....
        /*07ac*/ 	.word	0x000190d0


	//   ....[176]....
        /*07b0*/ 	.word	0x00019130


	//   ....[177]....
        /*07b4*/ 	.word	0x00019250


	//   ....[178]....
        /*07b8*/ 	.word	0x000192b0


	//   ....[179]....
        /*07bc*/ 	.word	0x000193d0


	//   ....[180]....
        /*07c0*/ 	.word	0x00019430


	//   ....[181]....
        /*07c4*/ 	.word	0x00019550


	//   ....[182]....
        /*07c8*/ 	.word	0x000195b0


	//   ....[183]....
        /*07cc*/ 	.word	0x00019680


	//   ....[184]....
        /*07d0*/ 	.word	0x000197e0


	//   ....[185]....
        /*07d4*/ 	.word	0x00019890


	//   ....[186]....
        /*07d8*/ 	.word	0x000199e0


	//   ....[187]....
        /*07dc*/ 	.word	0x00019a90


	//   ....[188]....
        /*07e0*/ 	.word	0x00019af0


	//   ....[189]....
        /*07e4*/ 	.word	0x00019bb0


	//   ....[190]....
        /*07e8*/ 	.word	0x00019c90


	//   ....[191]....
        /*07ec*/ 	.word	0x00019d50


	//   ....[192]....
        /*07f0*/ 	.word	0x00019e30


	//   ....[193]....
        /*07f4*/ 	.word	0x00019ef0


	//   ....[194]....
        /*07f8*/ 	.word	0x0001a000


	//   ....[195]....
        /*07fc*/ 	.word	0x0001a0a0


	//   ....[196]....
        /*0800*/ 	.word	0x0001a1c0


	//   ....[197]....
        /*0804*/ 	.word	0x0001a230


	//   ....[198]....
        /*0808*/ 	.word	0x0001a2a0


	//   ....[199]....
        /*080c*/ 	.word	0x0001a310


	//   ....[200]....
        /*0810*/ 	.word	0x0001a380


	//   ....[201]....
        /*0814*/ 	.word	0x0001a400


	//   ....[202]....
        /*0818*/ 	.word	0x0001a490


	//   ....[203]....
        /*081c*/ 	.word	0x0001a520


	//   ....[204]....
        /*0820*/ 	.word	0x0001a590


	//   ....[205]....
        /*0824*/ 	.word	0x0001a600


	//   ....[206]....
        /*0828*/ 	.word	0x0001a670


	//   ....[207]....
        /*082c*/ 	.word	0x0001a6f0


	//   ....[208]....
        /*0830*/ 	.word	0x0001a760


	//   ....[209]....
        /*0834*/ 	.word	0x0001a800


	//   ....[210]....
        /*0838*/ 	.word	0x0001a890


	//   ....[211]....
        /*083c*/ 	.word	0x0001a9b0


	//----- nvinfo : EIATTR_REG_RECONFIG
	.align		4
.L_531:
        /*0840*/ 	.byte	0x01, 0x54
	.zero		2


	//----- nvinfo : EIATTR_SYSCALL_OFFSETS
	.align		4
        /*0844*/ 	.byte	0x04, 0x46
        /*0846*/ 	.short	(.L_533 - .L_532)


	//   ....[0]....
.L_532:
        /*0848*/ 	.word	0x00001af0


	//   ....[1]....
        /*084c*/ 	.word	0x00012c70


	//   ....[2]....
        /*0850*/ 	.word	0x00012dc0


	//   ....[3]....
        /*0854*/ 	.word	0x00012eb0


	//   ....[4]....
        /*0858*/ 	.word	0x00013d90


	//----- nvinfo : EIATTR_MBARRIER_INSTR_OFFSETS
	.align		4
.L_533:
        /*085c*/ 	.byte	0x04, 0x39
        /*085e*/ 	.short	(.L_535 - .L_534)


	//   ....[0]....
.L_534:
        /*0860*/ 	.word	0x00000180
        /*0864*/ 	.word	0x000000ff
        /*0868*/ 	.word	0x00038800
        /*086c*/ 	.short	0x0100
        /*086e*/ 	.byte	0x08
	.zero		1


	//   ....[1]....
        /*0870*/ 	.word	0x00000190
        /*0874*/ 	.word	0x000000ff
        /*0878*/ 	.word	0x00038820
        /*087c*/ 	.short	0x0100
        /*087e*/ 	.byte	0x08
	.zero		1


	//   ....[2]....
        /*0880*/ 	.word	0x00000280
        /*0884*/ 	.word	0x000000ff
        /*0888*/ 	.word	0x00038830
        /*088c*/ 	.short	0x0100
        /*088e*/ 	.byte	0x08
	.zero		1


	//   ....[3]....
        /*0890*/ 	.word	0x00000290
        /*0894*/ 	.word	0x000000ff
        /*0898*/ 	.word	0x00038840
        /*089c*/ 	.short	0x0100
        /*089e*/ 	.byte	0x08
	.zero		1


	//   ....[4]....
        /*08a0*/ 	.word	0x000002a0
        /*08a4*/ 	.word	0x000000ff
        /*08a8*/ 	.word	0x00038838
        /*08ac*/ 	.short	0x0100
        /*08ae*/ 	.byte	0x08
	.zero		1


	//   ....[5]....
        /*08b0*/ 	.word	0x000002b0
        /*08b4*/ 	.word	0x000000ff
        /*08b8*/ 	.word	0x00038848
        /*08bc*/ 	.short	0x0100
        /*08be*/ 	.byte	0x08
	.zero		1


	//   ....[6]....
        /*08c0*/ 	.word	0x000003e0
        /*08c4*/ 	.word	0x000000ff
        /*08c8*/ 	.word	0x00038850
        /*08cc*/ 	.short	0x0100
        /*08ce*/ 	.byte	0x08
	.zero		1


	//   ....[7]....
        /*08d0*/ 	.word	0x000003f0
        /*08d4*/ 	.word	0x000000ff
        /*08d8*/ 	.word	0x00038860
        /*08dc*/ 	.short	0x0100
        /*08de*/ 	.byte	0x08
	.zero		1


	//   ....[8]....
        /*08e0*/ 	.word	0x00000400
        /*08e4*/ 	.word	0x000000ff
        /*08e8*/ 	.word	0x00038858
        /*08ec*/ 	.short	0x0100
        /*08ee*/ 	.byte	0x08
	.zero		1


	//   ....[9]....
        /*08f0*/ 	.word	0x00000410
        /*08f4*/ 	.word	0x000000ff
        /*08f8*/ 	.word	0x00038868
        /*08fc*/ 	.short	0x0100
        /*08fe*/ 	.byte	0x08
	.zero		1


	//   ....[10]....
        /*0900*/ 	.word	0x00000500
        /*0904*/ 	.word	0x000000ff
        /*0908*/ 	.word	0x00038870
        /*090c*/ 	.short	0x0100
        /*090e*/ 	.byte	0x06
	.zero		1


	//   ....[11]....
        /*0910*/ 	.word	0x00000510
        /*0914*/ 	.word	0x000000ff
        /*0918*/ 	.word	0x00038880
        /*091c*/ 	.short	0x0100
        /*091e*/ 	.byte	0x06
	.zero		1


	//   ....[12]....
        /*0920*/ 	.word	0x00000520
        /*0924*/ 	.word	0x000000ff
        /*0928*/ 	.word	0x00038878
        /*092c*/ 	.short	0x0100
        /*092e*/ 	.byte	0x06
	.zero		1


	//   ....[13]....
        /*0930*/ 	.word	0x00000530
        /*0934*/ 	.word	0x000000ff
        /*0938*/ 	.word	0x00038888
        /*093c*/ 	.short	0x0100
        /*093e*/ 	.byte	0x06
	.zero		1


	//   ....[14]....
        /*0940*/ 	.word	0x00000660
        /*0944*/ 	.word	0x000000ff
        /*0948*/ 	.word	0x00038890
        /*094c*/ 	.short	0x0100
        /*094e*/ 	.byte	0x08
	.zero		1


	//   ....[15]....
        /*0950*/ 	.word	0x00000670
        /*0954*/ 	.word	0x000000ff
        /*0958*/ 	.word	0x000388a0
        /*095c*/ 	.short	0x0100
        /*095e*/ 	.byte	0x08
	.zero		1


	//   ....[16]....
        /*0960*/ 	.word	0x00000680
        /*0964*/ 	.word	0x000000ff
        /*0968*/ 	.word	0x00038898
        /*096c*/ 	.short	0x0100
        /*096e*/ 	.byte	0x08
	.zero		1


	//   ....[17]....
        /*0970*/ 	.word	0x00000690
        /*0974*/ 	.word	0x000000ff
        /*0978*/ 	.word	0x000388a8
        /*097c*/ 	.short	0x0100
        /*097e*/ 	.byte	0x08
	.zero		1


	//   ....[18]....
        /*0980*/ 	.word	0x000007d0
        /*0984*/ 	.word	0x000000ff
        /*0988*/ 	.word	0x000388b0
        /*098c*/ 	.short	0x0100
        /*098e*/ 	.byte	0x08
	.zero		1


	//   ....[19]....
        /*0990*/ 	.word	0x000007e0
        /*0994*/ 	.word	0x000000ff
        /*0998*/ 	.word	0x000388c0
        /*099c*/ 	.short	0x0100
        /*099e*/ 	.byte	0x08
	.zero		1


	//   ....[20]....
        /*09a0*/ 	.word	0x000007f0
        /*09a4*/ 	.word	0x000000ff
        /*09a8*/ 	.word	0x000388b8
        /*09ac*/ 	.short	0x0100
        /*09ae*/ 	.byte	0x08
	.zero		1


	//   ....[21]....
        /*09b0*/ 	.word	0x00000800
        /*09b4*/ 	.word	0x000000ff
        /*09b8*/ 	.word	0x000388c8
        /*09bc*/ 	.short	0x0100
        /*09be*/ 	.byte	0x08
	.zero		1


	//   ....[22]....
        /*09c0*/ 	.word	0x00001b80
        /*09c4*/ 	.word	0x000000ff
        /*09c8*/ 	.word	0x00038800
        /*09cc*/ 	.short	0x010a
        /*09ce*/ 	.byte	0x06
	.zero		1


	//   ....[23]....
        /*09d0*/ 	.word	0x00001c50
        /*09d4*/ 	.word	0x00000000
        /*09d8*/ 	.word	0x00038830
        /*09dc*/ 	.short	0x010a
        /*09de*/ 	.byte	0x3f
	.zero		1


	//   ....[24]....
        /*09e0*/ 	.word	0x00001c90
        /*09e4*/ 	.word	0x00000000
        /*09e8*/ 	.word	0x00038830
        /*09ec*/ 	.short	0x010a
        /*09ee*/ 	.byte	0x3f
	.zero		1


	//   ....[25]....
        /*09f0*/ 	.word	0x000045c0
        /*09f4*/ 	.word	0x000000ff
        /*09f8*/ 	.word	0x00000000
        /*09fc*/ 	.short	0x0101
        /*09fe*/ 	.byte	0x04
	.zero		1


	//   ....[26]....
        /*0a00*/ 	.word	0x00005a30
        /*0a04*/ 	.word	0x000000ff
        /*0a08*/ 	.word	0x00038830
        /*0a0c*/ 	.short	0x010a
        /*0a0e*/ 	.byte	0x3d
	.zero		1


	//   ....[27]....
        /*0a10*/ 	.word	0x00005a70
        /*0a14*/ 	.word	0x000000ff
        /*0a18*/ 	.word	0x00038830
        /*0a1c*/ 	.short	0x010a
        /*0a1e*/ 	.byte	0x3d
	.zero		1


	//   ....[28]....
        /*0a20*/ 	.word	0x00007fe0
        /*0a24*/ 	.word	0x000000ff
        /*0a28*/ 	.word	0x00038850
        /*0a2c*/ 	.short	0x010a
        /*0a2e*/ 	.byte	0x04
	.zero		1


	//   ....[29]....
        /*0a30*/ 	.word	0x00008020
        /*0a34*/ 	.word	0x000000ff
        /*0a38*/ 	.word	0x00038850
        /*0a3c*/ 	.short	0x010a
        /*0a3e*/ 	.byte	0x04
	.zero		1


	//   ....[30]....
        /*0a40*/ 	.word	0x00008490
        /*0a44*/ 	.word	0x000000ff
        /*0a48*/ 	.word	0x00000000
        /*0a4c*/ 	.short	0x0101
        /*0a4e*/ 	.byte	0x3d
	.zero		1


	//   ....[31]....
        /*0a50*/ 	.word	0x00009640
        /*0a54*/ 	.word	0x000000ff
        /*0a58*/ 	.word	0x00000000
        /*0a5c*/ 	.short	0x0101
        /*0a5e*/ 	.byte	0x04
	.zero		1


	//   ....[32]....
        /*0a60*/ 	.word	0x00009810
        /*0a64*/ 	.word	0x000000ff
        /*0a68*/ 	.word	0x00038830
        /*0a6c*/ 	.short	0x010a
        /*0a6e*/ 	.byte	0x04
	.zero		1


	//   ....[33]....
        /*0a70*/ 	.word	0x00009850
        /*0a74*/ 	.word	0x000000ff
        /*0a78*/ 	.word	0x00038830
        /*0a7c*/ 	.short	0x010a
        /*0a7e*/ 	.byte	0x04
	.zero		1


	//   ....[34]....
        /*0a80*/ 	.word	0x0000c1a0
        /*0a84*/ 	.word	0x000000ff
        /*0a88*/ 	.word	0x00038850
        /*0a8c*/ 	.short	0x010a
        /*0a8e*/ 	.byte	0x04
	.zero		1


	//   ....[35]....
        /*0a90*/ 	.word	0x0000c1e0
        /*0a94*/ 	.word	0x000000ff
        /*0a98*/ 	.word	0x00038850
        /*0a9c*/ 	.short	0x010a
        /*0a9e*/ 	.byte	0x04
	.zero		1


	//   ....[36]....
        /*0aa0*/ 	.word	0x0000c780
        /*0aa4*/ 	.word	0x000000ff
        /*0aa8*/ 	.word	0x00000000
        /*0aac*/ 	.short	0x0101
        /*0aae*/ 	.byte	0x06
	.zero		1


	//   ....[37]....
        /*0ab0*/ 	.word	0x0000d140
        /*0ab4*/ 	.word	0x000000ff
        /*0ab8*/ 	.word	0x00000000
        /*0abc*/ 	.short	0x0101
        /*0abe*/ 	.byte	0x04
	.zero		1


	//   ....[38]....
        /*0ac0*/ 	.word	0x0000da50
        /*0ac4*/ 	.word	0x000000ff
        /*0ac8*/ 	.word	0x00038850
        /*0acc*/ 	.short	0x010a
        /*0ace*/ 	.byte	0x08
	.zero		1


	//   ....[39]....
        /*0ad0*/ 	.word	0x0000da90
        /*0ad4*/ 	.word	0x000000ff
        /*0ad8*/ 	.word	0x00038850
        /*0adc*/ 	.short	0x010a
        /*0ade*/ 	.byte	0x08
	.zero		1


	//   ....[40]....
        /*0ae0*/ 	.word	0x0000e0b0
        /*0ae4*/ 	.word	0x000000ff
        /*0ae8*/ 	.word	0x00000000
        /*0aec*/ 	.short	0x0101
        /*0aee*/ 	.byte	0x04
	.zero		1


	//   ....[41]....
        /*0af0*/ 	.word	0x000102d0
        /*0af4*/ 	.word	0x000000ff
        /*0af8*/ 	.word	0x00000000
        /*0afc*/ 	.short	0x0101
        /*0afe*/ 	.byte	0x07
	.zero		1


	//   ....[42]....
        /*0b00*/ 	.word	0x000134a0
        /*0b04*/ 	.word	0x00000005
        /*0b08*/ 	.word	0x00038840
        /*0b0c*/ 	.short	0x010a
        /*0b0e*/ 	.byte	0x3f
	.zero		1


	//   ....[43]....
        /*0b10*/ 	.word	0x00013ab0
        /*0b14*/ 	.word	0x00000005
        /*0b18*/ 	.word	0x00038830
        /*0b1c*/ 	.short	0x0107
        /*0b1e*/ 	.byte	0x3f
	.zero		1


	//   ....[44]....
        /*0b20*/ 	.word	0x00013b90
        /*0b24*/ 	.word	0x00000005
        /*0b28*/ 	.word	0x00038830
        /*0b2c*/ 	.short	0x0101
        /*0b2e*/ 	.byte	0x3f
	.zero		1


	//   ....[45]....
        /*0b30*/ 	.word	0x000147a0
        /*0b34*/ 	.word	0x00000016
        /*0b38*/ 	.word	0x00038800
        /*0b3c*/ 	.short	0x0107
        /*0b3e*/ 	.byte	0x3f
	.zero		1


	//   ....[46]....
        /*0b40*/ 	.word	0x000148a0
        /*0b44*/ 	.word	0x00000016
        /*0b48*/ 	.word	0x00038800
        /*0b4c*/ 	.short	0x0101
        /*0b4e*/ 	.byte	0x3f
	.zero		1


	//   ....[47]....
        /*0b50*/ 	.word	0x000148c0
        /*0b54*/ 	.word	0x00000016
        /*0b58*/ 	.word	0x00038820
        /*0b5c*/ 	.short	0x010a
        /*0b5e*/ 	.byte	0x3f
	.zero		1


	//   ....[48]....
        /*0b60*/ 	.word	0x00014cb0
        /*0b64*/ 	.word	0x00000006
        /*0b68*/ 	.word	0x00038840
        /*0b6c*/ 	.short	0x010a
        /*0b6e*/ 	.byte	0x3f
	.zero		1


	//   ....[49]....
        /*0b70*/ 	.word	0x00015230
        /*0b74*/ 	.word	0x00000006
        /*0b78*/ 	.word	0x00038830
        /*0b7c*/ 	.short	0x0107
        /*0b7e*/ 	.byte	0x3f
	.zero		1


	//   ....[50]....
        /*0b80*/ 	.word	0x000152e0
        /*0b84*/ 	.word	0x00000006
        /*0b88*/ 	.word	0x00038830
        /*0b8c*/ 	.short	0x0101
        /*0b8e*/ 	.byte	0x3f
	.zero		1


	//   ....[51]....
        /*0b90*/ 	.word	0x00015340
        /*0b94*/ 	.word	0x00000006
        /*0b98*/ 	.word	0x00038860
        /*0b9c*/ 	.short	0x010a
        /*0b9e*/ 	.byte	0x3f
	.zero		1


	//   ....[52]....
        /*0ba0*/ 	.word	0x00015830
        /*0ba4*/ 	.word	0x00000006
        /*0ba8*/ 	.word	0x00038850
        /*0bac*/ 	.short	0x0107
        /*0bae*/ 	.byte	0x3f
	.zero		1


	//   ....[53]....
        /*0bb0*/ 	.word	0x000159f0
        /*0bb4*/ 	.word	0x00000006
        /*0bb8*/ 	.word	0x00038850
        /*0bbc*/ 	.short	0x0101
        /*0bbe*/ 	.byte	0x3f
	.zero		1


	//   ....[54]....
        /*0bc0*/ 	.word	0x00015bf0
        /*0bc4*/ 	.word	0x00000004
        /*0bc8*/ 	.word	0x00038860
        /*0bcc*/ 	.short	0x010a
        /*0bce*/ 	.byte	0x3f
	.zero		1


	//   ....[55]....
        /*0bd0*/ 	.word	0x00016120
        /*0bd4*/ 	.word	0x00000004
        /*0bd8*/ 	.word	0x00038850
        /*0bdc*/ 	.short	0x0107
        /*0bde*/ 	.byte	0x3f
	.zero		1


	//   ....[56]....
        /*0be0*/ 	.word	0x000161d0
        /*0be4*/ 	.word	0x00000004
        /*0be8*/ 	.word	0x00038850
        /*0bec*/ 	.short	0x0101
        /*0bee*/ 	.byte	0x3f
	.zero		1


	//   ....[57]....
        /*0bf0*/ 	.word	0x00016f00
        /*0bf4*/ 	.word	0x00000004
        /*0bf8*/ 	.word	0x00038820
        /*0bfc*/ 	.short	0x010a
        /*0bfe*/ 	.byte	0x3f
	.zero		1


	//   ....[58]....
        /*0c00*/ 	.word	0x000170a0
        /*0c04*/ 	.word	0x00000005
        /*0c08*/ 	.word	0x00038840
        /*0c0c*/ 	.short	0x010a
        /*0c0e*/ 	.byte	0x3f
	.zero		1


	//   ....[59]....
        /*0c10*/ 	.word	0x00017140
        /*0c14*/ 	.word	0x0000001b
        /*0c18*/ 	.word	0x00038840
        /*0c1c*/ 	.short	0x010a
        /*0c1e*/ 	.byte	0x3f
	.zero		1


	//   ....[60]....
        /*0c20*/ 	.word	0x00017180
        /*0c24*/ 	.word	0x00000005
        /*0c28*/ 	.word	0x00038860
        /*0c2c*/ 	.short	0x010a
        /*0c2e*/ 	.byte	0x3f
	.zero		1


	//   ....[61]....
        /*0c30*/ 	.word	0x000171c0
        /*0c34*/ 	.word	0x0000001b
        /*0c38*/ 	.word	0x00038860
        /*0c3c*/ 	.short	0x010a
        /*0c3e*/ 	.byte	0x3f
	.zero		1


	//   ....[62]....
        /*0c40*/ 	.word	0x00017240
        /*0c44*/ 	.word	0x00000003
        /*0c48*/ 	.word	0x00038800
        /*0c4c*/ 	.short	0x010a
        /*0c4e*/ 	.byte	0x3f
	.zero		1


	//   ....[63]....
        /*0c50*/ 	.word	0x00017290
        /*0c54*/ 	.word	0x00000000
        /*0c58*/ 	.word	0x00038830
        /*0c5c*/ 	.short	0x010a
        /*0c5e*/ 	.byte	0x3f
	.zero		1


	//   ....[64]....
        /*0c60*/ 	.word	0x000172f0
        /*0c64*/ 	.word	0x00000004
        /*0c68*/ 	.word	0x00038830
        /*0c6c*/ 	.short	0x010a
        /*0c6e*/ 	.byte	0x3f
	.zero		1


	//   ....[65]....
        /*0c70*/ 	.word	0x00017350
        /*0c74*/ 	.word	0x00000002
        /*0c78*/ 	.word	0x00038850
        /*0c7c*/ 	.short	0x010a
        /*0c7e*/ 	.byte	0x3f
	.zero		1


	//   ....[66]....
        /*0c80*/ 	.word	0x000173b0
        /*0c84*/ 	.word	0x00000004
        /*0c88*/ 	.word	0x00038830
        /*0c8c*/ 	.short	0x010a
        /*0c8e*/ 	.byte	0x3f
	.zero		1


	//   ....[67]....
        /*0c90*/ 	.word	0x00017410
        /*0c94*/ 	.word	0x00000002
        /*0c98*/ 	.word	0x00038850
        /*0c9c*/ 	.short	0x010a
        /*0c9e*/ 	.byte	0x3f
	.zero		1


	//   ....[68]....
        /*0ca0*/ 	.word	0x00017470
        /*0ca4*/ 	.word	0x00000007
        /*0ca8*/ 	.word	0x00038850
        /*0cac*/ 	.short	0x010a
        /*0cae*/ 	.byte	0x3f
	.zero		1


	//   ....[69]....
        /*0cb0*/ 	.word	0x00017590
        /*0cb4*/ 	.word	0x00000005
        /*0cb8*/ 	.word	0x00038840
        /*0cbc*/ 	.short	0x010a
        /*0cbe*/ 	.byte	0x3f
	.zero		1


	//   ....[70]....
        /*0cc0*/ 	.word	0x000187d0
        /*0cc4*/ 	.word	0x00000016
        /*0cc8*/ 	.word	0x00038820
        /*0ccc*/ 	.short	0x010a
        /*0cce*/ 	.byte	0x3f
	.zero		1


	//   ....[71]....
        /*0cd0*/ 	.word	0x00018820
        /*0cd4*/ 	.word	0x00000006
        /*0cd8*/ 	.word	0x00038840
        /*0cdc*/ 	.short	0x010a
        /*0cde*/ 	.byte	0x3f
	.zero		1


	//   ....[72]....
        /*0ce0*/ 	.word	0x00018f80
        /*0ce4*/ 	.word	0x00000006
        /*0ce8*/ 	.word	0x00038860
        /*0cec*/ 	.short	0x010a
        /*0cee*/ 	.byte	0x3f
	.zero		1


	//   ....[73]....
        /*0cf0*/ 	.word	0x00019730
        /*0cf4*/ 	.word	0x00000004
        /*0cf8*/ 	.word	0x00038860
        /*0cfc*/ 	.short	0x010a
        /*0cfe*/ 	.byte	0x3f
	.zero		1


	//   ....[74]....
        /*0d00*/ 	.word	0x0001a8d0
        /*0d04*/ 	.word	0x00000004
        /*0d08*/ 	.word	0x00038820
        /*0d0c*/ 	.short	0x010a
        /*0d0e*/ 	.byte	0x3f
	.zero		1


	//   ....[75]....
        /*0d10*/ 	.word	0x0001aa70
        /*0d14*/ 	.word	0x00000005
        /*0d18*/ 	.word	0x00038840
        /*0d1c*/ 	.short	0x010a
        /*0d1e*/ 	.byte	0x3f
	.zero		1


	//   ....[76]....
        /*0d20*/ 	.word	0x0001aac0
        /*0d24*/ 	.word	0x0000001b
        /*0d28*/ 	.word	0x00038840
        /*0d2c*/ 	.short	0x010a
        /*0d2e*/ 	.byte	0x3f
	.zero		1


	//   ....[77]....
        /*0d30*/ 	.word	0x0001ab10
        /*0d34*/ 	.word	0x00000005
        /*0d38*/ 	.word	0x00038860
        /*0d3c*/ 	.short	0x010a
        /*0d3e*/ 	.byte	0x3f
	.zero		1


	//----- nvinfo : EIATTR_NUM_MBARRIERS
	.align		4
.L_535:
        /*0d40*/ 	.byte	0x03, 0x38
        /*0d42*/ 	.short	0x0016


	//----- nvinfo : EIATTR_EXIT_INSTR_OFFSETS
	.align		4
        /*0d44*/ 	.byte	0x04, 0x1c
        /*0d46*/ 	.short	(.L_537 - .L_536)


	//   ....[0]....
.L_536:
        /*0d48*/ 	.word	0x00000990


	//   ....[1]....
        /*0d4c*/ 	.word	0x00011710


	//   ....[2]....
        /*0d50*/ 	.word	0x00017210


	//----- nvinfo : EIATTR_MAX_THREADS
	.align		4
.L_537:
        /*0d54*/ 	.byte	0x04, 0x05
        /*0d56*/ 	.short	(.L_539 - .L_538)
.L_538:
        /*0d58*/ 	.word	0x00000180
        /*0d5c*/ 	.word	0x00000001
        /*0d60*/ 	.word	0x00000001


	//----- nvinfo : EIATTR_CRS_STACK_SIZE
	.align		4
.L_539:
        /*0d64*/ 	.byte	0x04, 0x1e
        /*0d66*/ 	.short	(.L_541 - .L_540)
.L_540:
        /*0d68*/ 	.word	0x00000000


	//----- nvinfo : EIATTR_CBANK_PARAM_SIZE
	.align		4
.L_541:
        /*0d6c*/ 	.byte	0x03, 0x19
        /*0d6e*/ 	.short	0x0af0


	//----- nvinfo : EIATTR_PARAM_CBANK
	.align		4
        /*0d70*/ 	.byte	0x04, 0x0a
        /*0d72*/ 	.short	(.L_543 - .L_542)
	.align		4
.L_542:
        /*0d74*/ 	.word	index@(.nv.constant0._ZN7cutlass13device_kernelIN5flash11enable_sm90INS1_16FlashAttnFwdSm90INS1_25CollectiveMainloopFwdSm90ILi2EN4cute5tupleIJNS5_1CILi1EEES8_S8_EEENS6_IJNS7_ILi128EEENS7_ILi80EEENS7_ILi256EEEEEELi256ENS_10bfloat16_tEfNS_4arch4Sm90ELb1ELb0ELb0ELb1ELb1ELb0ELb0ELb1ELb1ELb1ELb0ELb0EEENS1_21CollectiveEpilogueFwdINS6_IJSA_SC_SB_EEES9_SE_SG_Li256ELb1ELb1ELb0ELb0EEENS1_36VarlenDynamicPersistentTileSchedulerILi128ELi80ELi256ELi128ELb0ELb1ELb1ELb1ELb1ELb1EEEEEEEEEvNT_6ParamsE)
        /*0d78*/ 	.short	0x0210
        /*0d7a*/ 	.short	0x0af0


	//----- nvinfo : EIATTR_SW_WAR
	.align		4
.L_543:
        /*0d7c*/ 	.byte	0x04, 0x36
        /*0d7e*/ 	.short	(.L_545 - .L_544)
.L_544:
        /*0d80*/ 	.word	0x00000008
.L_545:


//--------------------- .nv.info._ZN7cutlass13device_kernelIN5flash11enable_sm90INS1_16FlashAttnFwdSm90INS1_25CollectiveMainloopFwdSm90ILi2EN4cute5tupleIJNS5_1CILi1EEES8_S8_EEENS6_IJNS7_ILi128EEENS7_ILi80EEENS7_ILi256EEEEEELi256ENS_10bfloat16_tEfNS_4arch4Sm90ELb1ELb0ELb0ELb1ELb1ELb1ELb0ELb1ELb1ELb1ELb0ELb0EEENS1_21CollectiveEpilogueFwdINS6_IJSA_SC_SB_EEES9_SE_SG_Li256ELb1ELb1ELb0ELb0EEENS1_36VarlenDynamicPersistentTileSchedulerILi128ELi80ELi256ELi128ELb0ELb1ELb1ELb1ELb1ELb1EEEEEEEEEvNT_6ParamsE --------------------------
	.section	.nv.info._ZN7cutlass13device_kernelIN5flash11enable_sm90INS1_16FlashAttnFwdSm90INS1_25CollectiveMainloopFwdSm90ILi2EN4cute5tupleIJNS5_1CILi1EEES8_S8_EEENS6_IJNS7_ILi128EEENS7_ILi80EEENS7_ILi256EEEEEELi256ENS_10bfloat16_tEfNS_4arch4Sm90ELb1ELb0ELb0ELb1ELb1ELb1ELb0ELb1ELb1ELb1ELb0ELb0EEENS1_21CollectiveEpilogueFwdINS6_IJSA_SC_SB_EEES9_SE_SG_Li256ELb1ELb1ELb0ELb0EEENS1_36VarlenDynamicPersistentTileSchedulerILi128ELi80ELi256ELi128ELb0ELb1ELb1ELb1ELb1ELb1EEEEEEEEEvNT_6ParamsE,"",@"SHT_CUDA_INFO"
	.sectionflags	@""
	.align	4


	//----- nvinfo : EIATTR_CUDA_API_VERSION
	.align		4
        /*0000*/ 	.byte	0x04, 0x37
        /*0002*/ 	.short	(.L_547 - .L_546)
.L_546:
        /*0004*/ 	.word	0x00000082


	//----- nvinfo : EIATTR_KPARAM_INFO
	.align		4
.L_547:
        /*0008*/ 	.byte	0x04, 0x17
        /*000a*/ 	.short	(.L_549 - .L_548)
.L_548:
        /*000c*/ 	.word	0x00000000
        /*0010*/ 	.short	0x0000
        /*0012*/ 	.short	0x0070
        /*0014*/ 	.byte	0x00, 0xf0, 0x01, 0x2a


	//----- nvinfo : EIATTR_SPARSE_MMA_MASK
	.align		4
.L_549:
        /*0018*/ 	.byte	0x03, 0x50
        /*001a*/ 	.short	0x0000


	//----- nvinfo : EIATTR_MAXREG_COUNT
	.align		4
        /*001c*/ 	.byte	0x03, 0x1b
        /*001e*/ 	.short	0x00a8


	//----- nvinfo : EIATTR_NUM_BARRIERS
	.align		4
        /*0020*/ 	.byte	0x02, 0x4c
        /*0022*/ 	.byte	0x10
	.zero		1


	//----- nvinfo : EIATTR_EXTERNS
	.align		4
        /*0024*/ 	.byte	0x04, 0x0f
        /*0026*/ 	.short	(.L_551 - .L_550)


	//   ....[0]....
	.align		4
.L_550:
        /*0028*/ 	.word	index@(__assertfail)


	//----- nvinfo : EIATTR_ANNOTATIONS
	.align		4
.L_551:
        /*002c*/ 	.byte	0x04, 0x55
        /*002e*/ 	.short	(.L_553 - .L_552)


	//   ....[0]....
.L_552:
        /* <DEDUP_REMOVED lines=66> */


	//----- nvinfo : EIATTR_MERCURY_ISA_VERSION
	.align		4
.L_553:
        /*0440*/ 	.byte	0x03, 0x5f
        /*0442*/ 	.short	0x0101


	//----- nvinfo : EIATTR_UNUSED_LOAD_BYTE_OFFSET
	.align		4
        /*0444*/ 	.byte	0x04, 0x44
        /*0446*/ 	.short	(.L_555 - .L_554)


	//   ....[0]....
.L_554:
        /*0448*/ 	.word	0x00000a30
        /*044c*/ 	.word	0x0000fff0


	//   ....[1]....
        /*0450*/ 	.word	0x000255e0
        /*0454*/ 	.word	0x0000fff0


	//----- nvinfo : EIATTR_INT_WARP_WIDE_INSTR_OFFSETS
	.align		4
.L_555:
        /*0458*/ 	.byte	0x04, 0x31
        /*045a*/ 	.short	(.L_557 - .L_556)


	//   ....[0]....
.L_556:
        /*045c*/ 	.word	0x00000130


	//   ....[1]....
        /*0460*/ 	.word	0x00000170


	//   ....[2]....
        /*0464*/ 	.word	0x000001e0


	//   ....[3]....
        /*0468*/ 	.word	0x0002b3b0


	//   ....[4]....
        /*046c*/ 	.word	0x0002b450


	//   ....[5]....
        /*0470*/ 	.word	0x0002e500


	//   ....[6]....
        /*0474*/ 	.word	0x0002e5a0


	//----- nvinfo : EIATTR_COOP_GROUP_MASK_REGIDS
	.align		4
.L_557:
        /*0478*/ 	.byte	0x04, 0x29
        /*047a*/ 	.short	(.L_559 - .L_558)


	//   ....[0]....
.L_558:
        /*047c*/ 	.word	0xffffffff


	//   ....[1]....
        /*0480*/ 	.word	0xffffffff


	//   ....[2]....
        /*0484*/ 	.word	0xffffffff


	//   ....[3]....
        /*0488*/ 	.word	0xffffffff


	//   ....[4]....
        /*048c*/ 	.word	0xffffffff


	//   ....[5]....
        /*0490*/ 	.word	0xffffffff


	//   ....[6]....
        /*0494*/ 	.word	0xffffffff


	//   ....[7]....
        /*0498*/ 	.word	0xffffffff


	//   ....[8]....
        /*049c*/ 	.word	0xffffffff


	//   ....[9]....
        /*04a0*/ 	.word	0xffffffff


	//   ....[10]....
        /*04a4*/ 	.word	0xffffffff


	//   ....[11]....
        /*04a8*/ 	.word	0xffffffff


	//   ....[12]....
        /*04ac*/ 	.word	0xffffffff


	//   ....[13]....
        /*04b0*/ 	.word	0xffffffff


	//   ....[14]....
        /*04b4*/ 	.word	0xffffffff


	//   ....[15]....
        /*04b8*/ 	.word	0xffffffff


	//   ....[16]....
        /*04bc*/ 	.word	0xffffffff


	//   ....[17]....
        /*04c0*/ 	.word	0xffffffff


	//   ....[18]....
        /*04c4*/ 	.word	0xffffffff


	//   ....[19]....
        /*04c8*/ 	.word	0xffffffff


	//   ....[20]....
        /*04cc*/ 	.word	0xffffffff


	//   ....[21]....
        /*04d0*/ 	.word	0xffffffff


	//   ....[22]....
        /*04d4*/ 	.word	0xffffffff


	//   ....[23]....
        /*04d8*/ 	.word	0xffffffff


	//   ....[24]....
        /*04dc*/ 	.word	0xffffffff


	//   ....[25]....
        /*04e0*/ 	.word	0xffffffff


	//   ....[26]....
        /*04e4*/ 	.word	0xffffffff


	//   ....[27]....
        /*04e8*/ 	.word	0xffffffff


	//   ....[28]....
        /*04ec*/ 	.word	0xffffffff


	//   ....[29]....
        /*04f0*/ 	.word	0xffffffff


	//   ....[30]....
        /*04f4*/ 	.word	0xffffffff


	//   ....[31]....
        /*04f8*/ 	.word	0xffffffff


	//   ....[32]....
        /*04fc*/ 	.word	0xffffffff


	//   ....[33]....
        /*0500*/ 	.word	0xffffffff


	//   ....[34]....
        /*0504*/ 	.word	0xffffffff


	//   ....[35]....
        /*0508*/ 	.word	0xffffffff


	//   ....[36]....
        /*050c*/ 	.word	0xffffffff


	//   ....[37]....
        /*0510*/ 	.word	0xffffffff


	//   ....[38]....
        /*0514*/ 	.word	0xffffffff


	//   ....[39]....
        /*0518*/ 	.word	0xffffffff


	//   ....[40]....
        /*051c*/ 	.word	0xffffffff


	//   ....[41]....
        /*0520*/ 	.word	0xffffffff


	//   ....[42]....
        /*0524*/ 	.word	0xffffffff


	//   ....[43]....
        /*0528*/ 	.word	0xffffffff


	//   ....[44]....
        /*052c*/ 	.word	0xffffffff


	//   ....[45]....
        /*0530*/ 	.word	0xffffffff


	//   ....[46]....
        /*0534*/ 	.word	0xffffffff


	//   ....[47]....
        /*0538*/ 	.word	0xffffffff


	//   ....[48]....
        /*053c*/ 	.word	0xffffffff


	//   ....[49]....
        /*0540*/ 	.word	0xffffffff


	//   ....[50]....
        /*0544*/ 	.word	0xffffffff


	//   ....[51]....
        /*0548*/ 	.word	0xffffffff


	//   ....[52]....
        /*054c*/ 	.word	0xffffffff


	//   ....[53]....
        /*0550*/ 	.word	0xffffffff


	//   ....[54]....
        /*0554*/ 	.word	0xffffffff


	//   ....[55]....
        /*0558*/ 	.word	0xffffffff


	//   ....[56]....
        /*055c*/ 	.word	0xffffffff


	//   ....[57]....
        /*0560*/ 	.word	0xffffffff


	//   ....[58]....
        /*0564*/ 	.word	0xffffffff


	//   ....[59]....
        /*0568*/ 	.word	0xffffffff


	//   ....[60]....
        /*056c*/ 	.word	0xffffffff


	//   ....[61]....
        /*0570*/ 	.word	0xffffffff


	//   ....[62]....
        /*0574*/ 	.word	0xffffffff


	//   ....[63]....
        /*0578*/ 	.word	0xffffffff


	//   ....[64]....
        /*057c*/ 	.word	0xffffffff


	//   ....[65]....
        /*0580*/ 	.word	0xffffffff


	//   ....[66]....
        /*0584*/ 	.word	0xffffffff


	//   ....[67]....
        /*0588*/ 	.word	0xffffffff


	//   ....[68]....
        /*058c*/ 	.word	0xffffffff


	//   ....[69]....
        /*0590*/ 	.word	0xffffffff


	//   ....[70]....
        /*0594*/ 	.word	0xffffffff


	//   ....[71]....
        /*0598*/ 	.word	0xffffffff


	//   ....[72]....
        /*059c*/ 	.word	0xffffffff


	//   ....[73]....
        /*05a0*/ 	.word	0xffffffff


	//   ....[74]....
        /*05a4*/ 	.word	0xffffffff


	//   ....[75]....
        /*05a8*/ 	.word	0xffffffff


	//   ....[76]....
        /*05ac*/ 	.word	0xffffffff


	//   ....[77]....
        /*05b0*/ 	.word	0xffffffff


	//   ....[78]....
        /*05b4*/ 	.word	0xffffffff


	//   ....[79]....
        /*05b8*/ 	.word	0xffffffff


	//   ....[80]....
        /*05bc*/ 	.word	0xffffffff


	//   ....[81]....
        /*05c0*/ 	.word	0xffffffff


	//   ....[82]....
        /*05c4*/ 	.word	0xffffffff


	//   ....[83]....
        /*05c8*/ 	.word	0xffffffff


	//   ....[84]....
        /*05cc*/ 	.word	0xffffffff


	//   ....[85]....
        /*05d0*/ 	.word	0xffffffff


	//   ....[86]....
        /*05d4*/ 	.word	0xffffffff


	//   ....[87]....
        /*05d8*/ 	.word	0xffffffff


	//   ....[88]....
        /*05dc*/ 	.word	0xffffffff


	//   ....[89]....
        /*05e0*/ 	.word	0xffffffff


	//   ....[90]....
        /*05e4*/ 	.word	0xffffffff


	//   ....[91]....
        /*05e8*/ 	.word	0xffffffff


	//   ....[92]....
        /*05ec*/ 	.word	0xffffffff


	//   ....[93]....
        /*05f0*/ 	.word	0xffffffff


	//   ....[94]....
        /*05f4*/ 	.word	0xffffffff


	//   ....[95]....
        /*05f8*/ 	.word	0xffffffff


	//   ....[96]....
        /*05fc*/ 	.word	0xffffffff


	//   ....[97]....
        /*0600*/ 	.word	0xffffffff


	//   ....[98]....
        /*0604*/ 	.word	0xffffffff


	//   ....[99]....
        /*0608*/ 	.word	0xffffffff


	//   ....[100]....
        /*060c*/ 	.word	0xffffffff


	//   ....[101]....
        /*0610*/ 	.word	0xffffffff


	//   ....[102]....
        /*0614*/ 	.word	0xffffffff


	//   ....[103]....
        /*0618*/ 	.word	0xffffffff


	//   ....[104]....
        /*061c*/ 	.word	0xffffffff


	//   ....[105]....
        /*0620*/ 	.word	0xffffffff


	//   ....[106]....
        /*0624*/ 	.word	0xffffffff


	//   ....[107]....
        /*0628*/ 	.word	0xffffffff


	//   ....[108]....
        /*062c*/ 	.word	0xffffffff


	//   ....[109]....
        /*0630*/ 	.word	0xffffffff


	//   ....[110]....
        /*0634*/ 	.word	0xffffffff


	//   ....[111]....
        /*0638*/ 	.word	0xffffffff


	//   ....[112]....
        /*063c*/ 	.word	0xffffffff


	//   ....[113]....
        /*0640*/ 	.word	0xffffffff


	//   ....[114]....
        /*0644*/ 	.word	0xffffffff


	//   ....[115]....
        /*0648*/ 	.word	0xffffffff


	//   ....[116]....
        /*064c*/ 	.word	0xffffffff


	//   ....[117]....
        /*0650*/ 	.word	0xffffffff


	//   ....[118]....
        /*0654*/ 	.word	0xffffffff


	//   ....[119]....
        /*0658*/ 	.word	0xffffffff


	//   ....[120]....
        /*065c*/ 	.word	0xffffffff


	//   ....[121]....
        /*0660*/ 	.word	0xffffffff


	//   ....[122]....
        /*0664*/ 	.word	0xffffffff


	//   ....[123]....
        /*0668*/ 	.word	0xffffffff


	//   ....[124]....
        /*066c*/ 	.word	0xffffffff


	//   ....[125]....
        /*0670*/ 	.word	0xffffffff


	//   ....[126]....
        /*0674*/ 	.word	0xffffffff


	//   ....[127]....
        /*0678*/ 	.word	0xffffffff


	//   ....[128]....
        /*067c*/ 	.word	0xffffffff


	//   ....[129]....
        /*0680*/ 	.word	0xffffffff


	//   ....[130]....
        /*0684*/ 	.word	0xffffffff


	//   ....[131]....
        /*0688*/ 	.word	0xffffffff


	//   ....[132]....
        /*068c*/ 	.word	0xffffffff


	//   ....[133]....
        /*0690*/ 	.word	0xffffffff


	//   ....[134]....
        /*0694*/ 	.word	0xffffffff


	//   ....[135]....
        /*0698*/ 	.word	0xffffffff


	//   ....[136]....
        /*069c*/ 	.word	0xffffffff


	//   ....[137]....
        /*06a0*/ 	.word	0xffffffff


	//   ....[138]....
        /*06a4*/ 	.word	0xffffffff


	//   ....[139]....
        /*06a8*/ 	.word	0xffffffff


	//   ....[140]....
        /*06ac*/ 	.word	0xffffffff


	//   ....[141]....
        /*06b0*/ 	.word	0xffffffff


	//   ....[142]....
        /*06b4*/ 	.word	0xffffffff


	//   ....[143]....
        /*06b8*/ 	.word	0xffffffff


	//   ....[144]....
        /*06bc*/ 	.word	0xffffffff


	//   ....[145]....
        /*06c0*/ 	.word	0xffffffff


	//   ....[146]....
        /*06c4*/ 	.word	0xffffffff


	//   ....[147]....
        /*06c8*/ 	.word	0xffffffff


	//   ....[148]....
        /*06cc*/ 	.word	0xffffffff


	//   ....[149]....
        /*06d0*/ 	.word	0xffffffff


	//   ....[150]....
        /*06d4*/ 	.word	0xffffffff


	//   ....[151]....
        /*06d8*/ 	.word	0xffffffff


	//   ....[152]....
        /*06dc*/ 	.word	0xffffffff


	//   ....[153]....
        /*06e0*/ 	.word	0xffffffff


	//   ....[154]....
        /*06e4*/ 	.word	0xffffffff


	//   ....[155]....
        /*06e8*/ 	.word	0xffffffff


	//   ....[156]....
        /*06ec*/ 	.word	0xffffffff


	//   ....[157]....
        /*06f0*/ 	.word	0xffffffff


	//   ....[158]....
        /*06f4*/ 	.word	0xffffffff


	//   ....[159]....
        /*06f8*/ 	.word	0xffffffff


	//   ....[160]....
        /*06fc*/ 	.word	0xffffffff


	//   ....[161]....
        /*0700*/ 	.word	0xffffffff


	//   ....[162]....
        /*0704*/ 	.word	0xffffffff


	//   ....[163]....
        /*0708*/ 	.word	0xffffffff


	//   ....[164]....
        /*070c*/ 	.word	0xffffffff


	//   ....[165]....
        /*0710*/ 	.word	0xffffffff


	//   ....[166]....
        /*0714*/ 	.word	0xffffffff


	//   ....[167]....
        /*0718*/ 	.word	0xffffffff


	//   ....[168]....
        /*071c*/ 	.word	0xffffffff


	//   ....[169]....
        /*0720*/ 	.word	0xffffffff


	//   ....[170]....
        /*0724*/ 	.word	0xffffffff


	//   ....[171]....
        /*0728*/ 	.word	0xffffffff


	//   ....[172]....
        /*072c*/ 	.word	0xffffffff


	//   ....[173]....
        /*0730*/ 	.word	0xffffffff


	//   ....[174]....
        /*0734*/ 	.word	0xffffffff


	//   ....[175]....
        /*0738*/ 	.word	0xffffffff


	//   ....[176]....
        /*073c*/ 	.word	0xffffffff


	//   ....[177]....
        /*0740*/ 	.word	0xffffffff


	//   ....[178]....
        /*0744*/ 	.word	0xffffffff


	//   ....[179]....
        /*0748*/ 	.word	0xffffffff


	//   ....[180]....
        /*074c*/ 	.word	0xffffffff


	//   ....[181]....
        /*0750*/ 	.word	0xffffffff


	//   ....[182]....
        /*0754*/ 	.word	0xffffffff


	//   ....[183]....
        /*0758*/ 	.word	0xffffffff


	//   ....[184]....
        /*075c*/ 	.word	0xffffffff


	//   ....[185]....
        /*0760*/ 	.word	0xffffffff


	//   ....[186]....
        /*0764*/ 	.word	0xffffffff


	//   ....[187]....
        /*0768*/ 	.word	0xffffffff


	//   ....[188]....
        /*076c*/ 	.word	0xffffffff


	//   ....[189]....
        /*0770*/ 	.word	0xffffffff


	//   ....[190]....
        /*0774*/ 	.word	0xffffffff


	//   ....[191]....
        /*0778*/ 	.word	0xffffffff


	//   ....[192]....
        /*077c*/ 	.word	0xffffffff


	//   ....[193]....
        /*0780*/ 	.word	0xffffffff


	//   ....[194]....
        /*0784*/ 	.word	0xffffffff


	//   ....[195]....
        /*0788*/ 	.word	0x0500000f


	//   ....[196]....
        /*078c*/ 	.word	0x0500000f


	//   ....[197]....
        /*0790*/ 	.word	0x0500000f


	//   ....[198]....
        /*0794*/ 	.word	0x0500000f


	//   ....[199]....
        /*0798*/ 	.word	0x0500000f


	//   ....[200]....
        /*079c*/ 	.word	0x0500000f


	//   ....[201]....
        /*07a0*/ 	.word	0x0500000f


	//   ....[202]....
        /*07a4*/ 	.word	0x0500000f


	//   ....[203]....
        /*07a8*/ 	.word	0x0500000f


	//   ....[204]....
        /*07ac*/ 	.word	0x0500000f


	//   ....[205]....
        /*07b0*/ 	.word	0x0500000f


	//   ....[206]....
        /*07b4*/ 	.word	0x0500000f


	//   ....[207]....
        /*07b8*/ 	.word	0x0500000f


	//   ....[208]....
        /*07bc*/ 	.word	0x0500000f


	//   ....[209]....
        /*07c0*/ 	.word	0x0500000f


	//   ....[210]....
        /*07c4*/ 	.word	0x0500000f


	//   ....[211]....
        /*07c8*/ 	.word	0x0500000f


	//   ....[212]....
        /*07cc*/ 	.word	0x0500000f


	//   ....[213]....
        /*07d0*/ 	.word	0x0500000f


	//   ....[214]....
        /*07d4*/ 	.word	0x0500000f


	//   ....[215]....
        /*07d8*/ 	.word	0x0500000f


	//   ....[216]....
        /*07dc*/ 	.word	0x0500000f


	//   ....[217]....
        /*07e0*/ 	.word	0x0500000f


	//   ....[218]....
        /*07e4*/ 	.word	0x0500000f


	//   ....[219]....
        /*07e8*/ 	.word	0x0500000f


	//   ....[220]....
        /*07ec*/ 	.word	0x0500000f


	//   ....[221]....
        /*07f0*/ 	.word	0x0500000f


	//   ....[222]....
        /*07f4*/ 	.word	0x0500000f


	//   ....[223]....
        /*07f8*/ 	.word	0x0500000f


	//   ....[224]....
        /*07fc*/ 	.word	0x0500000f


	//   ....[225]....
        /*0800*/ 	.word	0x0500000f


	//   ....[226]....
        /*0804*/ 	.word	0x0500000f


	//   ....[227]....
        /*0808*/ 	.word	0x0500000f


	//   ....[228]....
        /*080c*/ 	.word	0x0500000f


	//   ....[229]....
        /*0810*/ 	.word	0x0500000f


	//   ....[230]....
        /*0814*/ 	.word	0x0500000f


	//   ....[231]....
        /*0818*/ 	.word	0x0500000f


	//   ....[232]....
        /*081c*/ 	.word	0x0500000f


	//   ....[233]....
        /*0820*/ 	.word	0x0500000f


	//   ....[234]....
        /*0824*/ 	.word	0x0500000f


	//   ....[235]....
        /*0828*/ 	.word	0x0500000f


	//   ....[236]....
        /*082c*/ 	.word	0x0500000f


	//   ....[237]....
        /*0830*/ 	.word	0x0500000f


	//   ....[238]....
        /*0834*/ 	.word	0x0500000f


	//   ....[239]....
        /*0838*/ 	.word	0x0500000f


	//   ....[240]....
        /*083c*/ 	.word	0x0500000f


	//   ....[241]....
        /*0840*/ 	.word	0x0500000f


	//   ....[242]....
        /*0844*/ 	.word	0x0500000f


	//   ....[243]....
        /*0848*/ 	.word	0x0500000f


	//   ....[244]....
        /*084c*/ 	.word	0x0500000f


	//   ....[245]....
        /*0850*/ 	.word	0x0500000f


	//   ....[246]....
        /*0854*/ 	.word	0x0500000f


	//   ....[247]....
        /*0858*/ 	.word	0x0500000f


	//   ....[248]....
        /*085c*/ 	.word	0x0500000f


	//   ....[249]....
        /*0860*/ 	.word	0x0500000f


	//   ....[250]....
        /*0864*/ 	.word	0x0500000f


	//   ....[251]....
        /*0868*/ 	.word	0x0500000f


	//   ....[252]....
        /*086c*/ 	.word	0x0500000f


	//   ....[253]....
        /*0870*/ 	.word	0x0500000f


	//   ....[254]....
        /*0874*/ 	.word	0x0500000f


	//   ....[255]....
        /*0878*/ 	.word	0x0500000f


	//   ....[0]....
        /*087c*/ 	.word	0x0500000f


	//   ....[1]....
        /*0880*/ 	.word	0x0500000f


	//   ....[2]....
        /*0884*/ 	.word	0x0500000f


	//   ....[3]....
        /*0888*/ 	.word	0x0500000f


	//   ....[4]....
        /*088c*/ 	.word	0x0500000f


	//   ....[5]....
        /*0890*/ 	.word	0x0500000f


	//   ....[6]....
        /*0894*/ 	.word	0x0500000f


	//   ....[7]....
        /*0898*/ 	.word	0x0500000f


	//   ....[8]....
        /*089c*/ 	.word	0x0500000f


	//   ....[9]....
        /*08a0*/ 	.word	0x0500000f


	//   ....[10]....
        /*08a4*/ 	.word	0x0500000f


	//   ....[11]....
        /*08a8*/ 	.word	0x0500000f


	//   ....[12]....
        /*08ac*/ 	.word	0x0500000f


	//   ....[13]....
        /*08b0*/ 	.word	0x0500000f


	//   ....[14]....
        /*08b4*/ 	.word	0x0500000f


	//   ....[15]....
        /*08b8*/ 	.word	0x0500000f


	//   ....[16]....
        /*08bc*/ 	.word	0x0500000f


	//   ....[17]....
        /*08c0*/ 	.word	0x0500000f


	//   ....[18]....
        /*08c4*/ 	.word	0x0500000f


	//   ....[19]....
        /*08c8*/ 	.word	0x0500000f


	//   ....[20]....
        /*08cc*/ 	.word	0x0500000f


	//   ....[21]....
        /*08d0*/ 	.word	0x0500000f


	//   ....[22]....
        /*08d4*/ 	.word	0x0500000f


	//   ....[23]....
        /*08d8*/ 	.word	0x0500000f


	//   ....[24]....
        /*08dc*/ 	.word	0x0500000f


	//   ....[25]....
        /*08e0*/ 	.word	0x0500000f


	//   ....[26]....
        /*08e4*/ 	.word	0x0500000f


	//   ....[27]....
        /*08e8*/ 	.word	0x0500000f


	//   ....[28]....
        /*08ec*/ 	.word	0x0500000f


	//   ....[29]....
        /*08f0*/ 	.word	0x0500000f


	//   ....[30]....
        /*08f4*/ 	.word	0x0500000f


	//   ....[31]....
        /*08f8*/ 	.word	0x0500000f


	//   ....[32]....
        /*08fc*/ 	.word	0x0500000f


	//   ....[33]....
        /*0900*/ 	.word	0x0500000f


	//   ....[34]....
        /*0904*/ 	.word	0x0500000f


	//   ....[35]....
        /*0908*/ 	.word	0x0500000f


	//   ....[36]....
        /*090c*/ 	.word	0x0500000f


	//   ....[37]....
        /*0910*/ 	.word	0x0500000f


	//   ....[38]....
        /*0914*/ 	.word	0x0500000f


	//   ....[39]....
        /*0918*/ 	.word	0x0500000f


	//   ....[40]....
        /*091c*/ 	.word	0x0500000f


	//   ....[41]....
        /*0920*/ 	.word	0x0500000f


	//   ....[42]....
        /*0924*/ 	.word	0x0500000f


	//   ....[43]....
        /*0928*/ 	.word	0x0500000f


	//   ....[44]....
        /*092c*/ 	.word	0x0500000f


	//   ....[45]....
        /*0930*/ 	.word	0x0500000f


	//   ....[46]....
        /*0934*/ 	.word	0x0500000f


	//   ....[47]....
        /*0938*/ 	.word	0x0500000f


	//   ....[48]....
        /*093c*/ 	.word	0x0500000f


	//   ....[49]....
        /*0940*/ 	.word	0x0500000f


	//   ....[50]....
        /*0944*/ 	.word	0x0500000f


	//   ....[51]....
        /*0948*/ 	.word	0x0500000f


	//   ....[52]....
        /*094c*/ 	.word	0x0500000f


	//   ....[53]....
        /*0950*/ 	.word	0x0500000f


	//   ....[54]....
        /*0954*/ 	.word	0x0500000f


	//   ....[55]....
        /*0958*/ 	.word	0x0500000f


	//   ....[56]....
        /*095c*/ 	.word	0x0500000f


	//   ....[57]....
        /*0960*/ 	.word	0x0500000f


	//   ....[58]....
        /*0964*/ 	.word	0x0500000f


	//   ....[59]....
        /*0968*/ 	.word	0x0500000f


	//   ....[60]....
        /*096c*/ 	.word	0x0500000f


	//   ....[61]....
        /*0970*/ 	.word	0x0500000f


	//   ....[62]....
        /*0974*/ 	.word	0x0500000f


	//   ....[63]....
        /*0978*/ 	.word	0x0500000f


	//   ....[64]....
        /*097c*/ 	.word	0x0500000f


	//----- nvinfo : EIATTR_COOP_GROUP_INSTR_OFFSETS
	.align		4
.L_559:
        /*0980*/ 	.byte	0x04, 0x28
        /*0982*/ 	.short	(.L_561 - .L_560)


	//   ....[0]....
.L_560:
        /*0984*/ 	.word	0x00000060


	//   ....[1]....
        /*0988*/ 	.word	0x00000140


	//   ....[2]....
        /*098c*/ 	.word	0x00000190


	//   ....[3]....
        /*0990*/ 	.word	0x000003c0


	//   ....[4]....
        /*0994*/ 	.word	0x00000520


	//   ....[5]....
        /*0998*/ 	.word	0x00000640


	//   ....[6]....
        /*099c*/ 	.word	0x000007a0


	//   ....[7]....
        /*09a0*/ 	.word	0x00003720


	//   ....[8]....
        /*09a4*/ 	.word	0x00003730


	//   ....[9]....
        /*09a8*/ 	.word	0x00004600


	//   ....[10]....
        /*09ac*/ 	.word	0x00004610


	//   ....[11]....
        /*09b0*/ 	.word	0x000054f0


	//   ....[12]....
        /*09b4*/ 	.word	0x00005500


	//   ....[13]....
        /*09b8*/ 	.word	0x00007190


	//   ....[14]....
        /*09bc*/ 	.word	0x000071a0


	//   ....[15]....
        /*09c0*/ 	.word	0x000081b0


	//   ....[16]....
        /*09c4*/ 	.word	0x000081c0


	//   ....[17]....
        /*09c8*/ 	.word	0x000092c0


	//   ....[18]....
        /*09cc*/ 	.word	0x000092d0


	//   ....[19]....
        /*09d0*/ 	.word	0x0000a4e0


	//   ....[20]....
        /*09d4*/ 	.word	0x0000a4f0


	//   ....[21]....
        /*09d8*/ 	.word	0x0000a6b0


	//   ....[22]....
        /*09dc*/ 	.word	0x0000a6c0


	//   ....[23]....
        /*09e0*/ 	.word	0x0000a890


	//   ....[24]....
        /*09e4*/ 	.word	0x0000a8a0


	//   ....[25]....
        /*09e8*/ 	.word	0x0000ad10


	//   ....[26]....
        /*09ec*/ 	.word	0x0000ad20


	//   ....[27]....
        /*09f0*/ 	.word	0x0000aea0


	//   ....[28]....
        /*09f4*/ 	.word	0x0000aec0


	//   ....[29]....
        /*09f8*/ 	.word	0x0000b050


	//   ....[30]....
        /*09fc*/ 	.word	0x0000b070


	//   ....[31]....
        /*0a00*/ 	.word	0x0000b920


	//   ....[32]....
        /*0a04*/ 	.word	0x0000c130


	//   ....[33]....
        /*0a08*/ 	.word	0x0000c140


	//   ....[34]....
        /*0a0c*/ 	.word	0x0000c150


	//   ....[35]....
        /*0a10*/ 	.word	0x0000c160


	//   ....[36]....
        /*0a14*/ 	.word	0x0000c760


	//   ....[37]....
        /*0a18*/ 	.word	0x0000c770


	//   ....[38]....
        /*0a1c*/ 	.word	0x0000c780


	//   ....[39]....
        /*0a20*/ 	.word	0x0000c790


	//   ....[40]....
        /*0a24*/ 	.word	0x0000cd60


	//   ....[41]....
        /*0a28*/ 	.word	0x0000cd70


	//   ....[42]....
        /*0a2c*/ 	.word	0x0000cd80


	//   ....[43]....
        /*0a30*/ 	.word	0x0000cd90


	//   ....[44]....
        /*0a34*/ 	.word	0x0000d380


	//   ....[45]....
        /*0a38*/ 	.word	0x0000d390


	//   ....[46]....
        /*0a3c*/ 	.word	0x0000d3a0


	//   ....[47]....
        /*0a40*/ 	.word	0x0000d3b0


	//   ....[48]....
        /*0a44*/ 	.word	0x00010e70


	//   ....[49]....
        /*0a48*/ 	.word	0x00010e80


	//   ....[50]....
        /*0a4c*/ 	.word	0x00010e90


	//   ....[51]....
        /*0a50*/ 	.word	0x00010ea0


	//   ....[52]....
        /*0a54*/ 	.word	0x00011380


	//   ....[53]....
        /*0a58*/ 	.word	0x00011390


	//   ....[54]....
        /*0a5c*/ 	.word	0x000113a0


	//   ....[55]....
        /*0a60*/ 	.word	0x000113b0


	//   ....[56]....
        /*0a64*/ 	.word	0x00011860


	//   ....[57]....
        /*0a68*/ 	.word	0x00011870


	//   ....[58]....
        /*0a6c*/ 	.word	0x00011880


	//   ....[59]....
        /*0a70*/ 	.word	0x00011890


	//   ....[60]....
        /*0a74*/ 	.word	0x00011d60


	//   ....[61]....
        /*0a78*/ 	.word	0x00011d70


	//   ....[62]....
        /*0a7c*/ 	.word	0x00011d80


	//   ....[63]....
        /*0a80*/ 	.word	0x00011d90


	//   ....[64]....
        /*0a84*/ 	.word	0x00018f60


	//   ....[65]....
        /*0a88*/ 	.word	0x00019370


	//   ....[66]....
        /*0a8c*/ 	.word	0x000193b0


	//   ....[67]....
        /*0a90*/ 	.word	0x00019460


	//   ....[68]....
        /*0a94*/ 	.word	0x00019800


	//   ....[69]....
        /*0a98*/ 	.word	0x00019830


	//   ....[70]....
        /*0a9c*/ 	.word	0x0001e2d0


	//   ....[71]....
        /*0aa0*/ 	.word	0x0001e6a0


	//   ....[72]....
        /*0aa4*/ 	.word	0x0001e6f0


	//   ....[73]....
        /*0aa8*/ 	.word	0x0001e7a0


	//   ....[74]....
        /*0aac*/ 	.word	0x0001ed10


	//   ....[75]....
        /*0ab0*/ 	.word	0x0001ed80


	//   ....[76]....
        /*0ab4*/ 	.word	0x000234b0


	//   ....[77]....
        /*0ab8*/ 	.word	0x000234c0


	//   ....[78]....
        /*0abc*/ 	.word	0x000234f0


	//   ....[79]....
        /*0ac0*/ 	.word	0x00023500


	//   ....[80]....
        /*0ac4*/ 	.word	0x00024a70


	//   ....[81]....
        /*0ac8*/ 	.word	0x00024af0


	//   ....[82]....
        /*0acc*/ 	.word	0x00024b10


	//   ....[83]....
        /*0ad0*/ 	.word	0x00024b20


	//   ....[84]....
        /*0ad4*/ 	.word	0x00026a20


	//   ....[85]....
        /*0ad8*/ 	.word	0x00026a60


	//   ....[86]....
        /*0adc*/ 	.word	0x00026aa0


	//   ....[87]....
        /*0ae0*/ 	.word	0x00026af0


	//   ....[88]....
        /*0ae4*/ 	.word	0x00027120


	//   ....[89]....
        /*0ae8*/ 	.word	0x00027150


	//   ....[90]....
        /*0aec*/ 	.word	0x000272a0


	//   ....[91]....
        /*0af0*/ 	.word	0x000272c0


	//   ....[92]....
        /*0af4*/ 	.word	0x00027410


	//   ....[93]....
        /*0af8*/ 	.word	0x00027430


	//   ....[94]....
        /*0afc*/ 	.word	0x00027590


	//   ....[95]....
        /*0b00*/ 	.word	0x000275b0


	//   ....[96]....
        /*0b04*/ 	.word	0x00027f50


	//   ....[97]....
        /*0b08*/ 	.word	0x00027f60


	//   ....[98]....
        /*0b0c*/ 	.word	0x000280c0


	//   ....[99]....
        /*0b10*/ 	.word	0x000280e0


	//   ....[100]....
        /*0b14*/ 	.word	0x00028230


	//   ....[101]....
        /*0b18*/ 	.word	0x00028250


	//   ....[102]....
        /*0b1c*/ 	.word	0x000283b0


	//   ....[103]....
        /*0b20*/ 	.word	0x000283d0


	//   ....[104]....
        /*0b24*/ 	.word	0x000285b0


	//   ....[105]....
        /*0b28*/ 	.word	0x00028770


	//   ....[106]....
        /*0b2c*/ 	.word	0x000287a0


	//   ....[107]....
        /*0b30*/ 	.word	0x000287d0


	//   ....[108]....
        /*0b34*/ 	.word	0x00028800


	//   ....[109]....
        /*0b38*/ 	.word	0x00028830


	//   ....[110]....
        /*0b3c*/ 	.word	0x00028860


	//   ....[111]....
        /*0b40*/ 	.word	0x000289e0


	//   ....[112]....
        /*0b44*/ 	.word	0x00028a10


	//   ....[113]....
        /*0b48*/ 	.word	0x00028a40


	//   ....[114]....
        /*0b4c*/ 	.word	0x00028a70


	//   ....[115]....
        /*0b50*/ 	.word	0x00028aa0


	//   ....[116]....
        /*0b54*/ 	.word	0x00028ad0


	//   ....[117]....
        /*0b58*/ 	.word	0x00028b70


	//   ....[118]....
        /*0b5c*/ 	.word	0x00028bd0


	//   ....[119]....
        /*0b60*/ 	.word	0x00028c60


	//   ....[120]....
        /*0b64*/ 	.word	0x00029ab0


	//   ....[121]....
        /*0b68*/ 	.word	0x0002bfd0


	//   ....[122]....
        /*0b6c*/ 	.word	0x0002c010


	//   ....[123]....
        /*0b70*/ 	.word	0x0002c050


	//   ....[124]....
        /*0b74*/ 	.word	0x0002c110


	//   ....[125]....
        /*0b78*/ 	.word	0x0002c140


	//   ....[126]....
        /*0b7c*/ 	.word	0x0002c1a0


	//   ....[127]....
        /*0b80*/ 	.word	0x0002c1e0


	//   ....[128]....
        /*0b84*/ 	.word	0x0002c240


	//   ....[129]....
        /*0b88*/ 	.word	0x0002c260


	//   ....[130]....
        /*0b8c*/ 	.word	0x0002c290


	//   ....[131]....
        /*0b90*/ 	.word	0x0002cae0


	//   ....[132]....
        /*0b94*/ 	.word	0x0002cb20


	//   ....[133]....
        /*0b98*/ 	.word	0x0002cb40


	//   ....[134]....
        /*0b9c*/ 	.word	0x0002cbe0


	//   ....[135]....
        /*0ba0*/ 	.word	0x0002cbf0


	//   ....[136]....
        /*0ba4*/ 	.word	0x0002cca0


	//   ....[137]....
        /*0ba8*/ 	.word	0x0002ccb0


	//   ....[138]....
        /*0bac*/ 	.word	0x0002cd60


	//   ....[139]....
        /*0bb0*/ 	.word	0x0002cd70


	//   ....[140]....
        /*0bb4*/ 	.word	0x0002ce20


	//   ....[141]....
        /*0bb8*/ 	.word	0x0002ce30


	//   ....[142]....
        /*0bbc*/ 	.word	0x0002cee0


	//   ....[143]....
        /*0bc0*/ 	.word	0x0002cef0


	//   ....[144]....
        /*0bc4*/ 	.word	0x0002cfa0


	//   ....[145]....
        /*0bc8*/ 	.word	0x0002cfb0


	//   ....[146]....
        /*0bcc*/ 	.word	0x0002d000


	//   ....[147]....
        /*0bd0*/ 	.word	0x0002d830


	//   ....[148]....
        /*0bd4*/ 	.word	0x0002d870


	//   ....[149]....
        /*0bd8*/ 	.word	0x0002d8a0


	//   ....[150]....
        /*0bdc*/ 	.word	0x0002d960


	//   ....[151]....
        /*0be0*/ 	.word	0x0002d990


	//   ....[152]....
        /*0be4*/ 	.word	0x0002d9e0


	//   ....[153]....
        /*0be8*/ 	.word	0x0002da10


	//   ....[154]....
        /*0bec*/ 	.word	0x0002da60


	//   ....[155]....
        /*0bf0*/ 	.word	0x0002da90


	//   ....[156]....
        /*0bf4*/ 	.word	0x0002db00


	//   ....[157]....
        /*0bf8*/ 	.word	0x0002de00


	//   ....[158]....
        /*0bfc*/ 	.word	0x0002de30


	//   ....[159]....
        /*0c00*/ 	.word	0x0002def0


	//   ....[160]....
        /*0c04*/ 	.word	0x0002df00


	//   ....[161]....
        /*0c08*/ 	.word	0x0002dfb0


	//   ....[162]....
        /*0c0c*/ 	.word	0x0002dfc0


	//   ....[163]....
        /*0c10*/ 	.word	0x0002e070


	//   ....[164]....
        /*0c14*/ 	.word	0x0002e080


	//   ....[165]....
        /*0c18*/ 	.word	0x0002e090


	//   ....[166]....
        /*0c1c*/ 	.word	0x0002e140


	//   ....[167]....
        /*0c20*/ 	.word	0x0002e700


	//   ....[168]....
        /*0c24*/ 	.word	0x0002e740


	//   ....[169]....
        /*0c28*/ 	.word	0x0002e7e0


	//   ....[170]....
        /*0c2c*/ 	.word	0x0002e810


	//   ....[171]....
        /*0c30*/ 	.word	0x0002e8a0


	//   ....[172]....
        /*0c34*/ 	.word	0x0002e8d0


	//   ....[173]....
        /*0c38*/ 	.word	0x0002e960


	//   ....[174]....
        /*0c3c*/ 	.word	0x0002e990


	//   ....[175]....
        /*0c40*/ 	.word	0x0002e9a0


	//   ....[176]....
        /*0c44*/ 	.word	0x0002ea30


	//   ....[177]....
        /*0c48*/ 	.word	0x0002ee90


	//   ....[178]....
        /*0c4c*/ 	.word	0x0002eec0


	//   ....[179]....
        /*0c50*/ 	.word	0x0002eef0


	//   ....[180]....
        /*0c54*/ 	.word	0x0002ef20


	//   ....[181]....
        /*0c58*/ 	.word	0x0002ef50


	//   ....[182]....
        /*0c5c*/ 	.word	0x0002ef80


	//   ....[183]....
        /*0c60*/ 	.word	0x0002efb0


	//   ....[184]....
        /*0c64*/ 	.word	0x0002efe0


	//   ....[185]....
        /*0c68*/ 	.word	0x0002f170


	//   ....[186]....
        /*0c6c*/ 	.word	0x0002f1a0


	//   ....[187]....
        /*0c70*/ 	.word	0x0002f1d0


	//   ....[188]....
        /*0c74*/ 	.word	0x0002f200


	//   ....[189]....
        /*0c78*/ 	.word	0x0002f230


	//   ....[190]....
        /*0c7c*/ 	.word	0x0002f260


	//   ....[191]....
        /*0c80*/ 	.word	0x0002f320


	//   ....[192]....
        /*0c84*/ 	.word	0x0002f340


	//   ....[193]....
        /*0c88*/ 	.word	0x0002f3b0


	//   ....[194]....
        /*0c8c*/ 	.word	0x0002fa60


	//   ....[195]....
        /*0c90*/ 	.word	0x0002fd80


	//   ....[196]....
        /*0c94*/ 	.word	0x0002fe10


	//   ....[197]....
        /*0c98*/ 	.word	0x0002feb0


	//   ....[198]....
        /*0c9c*/ 	.word	0x0002ff40


	//   ....[199]....
        /*0ca0*/ 	.word	0x0002ffe0


	//   ....[200]....
        /*0ca4*/ 	.word	0x00030070


	//   ....[201]....
        /*0ca8*/ 	.word	0x00030160


	//   ....[202]....
        /*0cac*/ 	.word	0x000301f0


	//   ....[203]....
        /*0cb0*/ 	.word	0x00030290


	//   ....[204]....
        /*0cb4*/ 	.word	0x00030320


	//   ....[205]....
        /*0cb8*/ 	.word	0x000303c0


	//   ....[206]....
        /*0cbc*/ 	.word	0x00030450


	//   ....[207]....
        /*0cc0*/ 	.word	0x00030540


	//   ....[208]....
        /*0cc4*/ 	.word	0x000305d0


	//   ....[209]....
        /*0cc8*/ 	.word	0x00030670


	//   ....[210]....
        /*0ccc*/ 	.word	0x00030700


	//   ....[211]....
        /*0cd0*/ 	.word	0x000307a0


	//   ....[212]....
        /*0cd4*/ 	.word	0x00030830


	//   ....[213]....
        /*0cd8*/ 	.word	0x00030920


	//   ....[214]....
        /*0cdc*/ 	.word	0x000309b0


	//   ....[215]....
        /*0ce0*/ 	.word	0x00030a00


	//   ....[216]....
        /*0ce4*/ 	.word	0x00030a50


	//   ....[217]....
        /*0ce8*/ 	.word	0x00030ae0


	//   ....[218]....
        /*0cec*/ 	.word	0x00030b70


	//   ....[219]....
        /*0cf0*/ 	.word	0x00030bc0


	//   ....[220]....
        /*0cf4*/ 	.word	0x00030c10


	//   ....[221]....
        /*0cf8*/ 	.word	0x00030ca0


	//   ....[222]....
        /*0cfc*/ 	.word	0x00030d30


	//   ....[223]....
        /*0d00*/ 	.word	0x00030d80


	//   ....[224]....
        /*0d04*/ 	.word	0x00030dd0


	//   ....[225]....
        /*0d08*/ 	.word	0x00030e60


	//   ....[226]....
        /*0d0c*/ 	.word	0x00030ef0


	//   ....[227]....
        /*0d10*/ 	.word	0x00030f40


	//   ....[228]....
        /*0d14*/ 	.word	0x00030f90


	//   ....[229]....
        /*0d18*/ 	.word	0x00031070


	//   ....[230]....
        /*0d1c*/ 	.word	0x00031100


	//   ....[231]....
        /*0d20*/ 	.word	0x00031150


	//   ....[232]....
        /*0d24*/ 	.word	0x000311a0


	//   ....[233]....
        /*0d28*/ 	.word	0x00031230


	//   ....[234]....
        /*0d2c*/ 	.word	0x000312c0


	//   ....[235]....
        /*0d30*/ 	.word	0x00031310


	//   ....[236]....
        /*0d34*/ 	.word	0x00031360


	//   ....[237]....
        /*0d38*/ 	.word	0x000313f0


	//   ....[238]....
        /*0d3c*/ 	.word	0x00031480


	//   ....[239]....
        /*0d40*/ 	.word	0x000314d0


	//   ....[240]....
        /*0d44*/ 	.word	0x00031520


	//   ....[241]....
        /*0d48*/ 	.word	0x000315b0


	//   ....[242]....
        /*0d4c*/ 	.word	0x00031640


	//   ....[243]....
        /*0d50*/ 	.word	0x00031690


	//   ....[244]....
        /*0d54*/ 	.word	0x000316e0


	//   ....[245]....
        /*0d58*/ 	.word	0x000319e0


	//   ....[246]....
        /*0d5c*/ 	.word	0x00031cc0


	//   ....[247]....
        /*0d60*/ 	.word	0x00031db0


	//   ....[248]....
        /*0d64*/ 	.word	0x00031e90


	//   ....[249]....
        /*0d68*/ 	.word	0x00031fe0


	//   ....[250]....
        /*0d6c*/ 	.word	0x00032030


	//   ....[251]....
        /*0d70*/ 	.word	0x00032140


	//   ....[252]....
        /*0d74*/ 	.word	0x000321a0


	//   ....[253]....
        /*0d78*/ 	.word	0x000322b0


	//   ....[254]....
        /*0d7c*/ 	.word	0x00032310


	//   ....[255]....
        /*0d80*/ 	.word	0x00032410


	//   ....[0]....
        /*0d84*/ 	.word	0x00032460


	//   ....[1]....
        /*0d88*/ 	.word	0x00032510


	//   ....[2]....
        /*0d8c*/ 	.word	0x00032570


	//   ....[3]....
        /*0d90*/ 	.word	0x000326a0


	//   ....[4]....
        /*0d94*/ 	.word	0x000326f0


	//   ....[5]....
        /*0d98*/ 	.word	0x00032830


	//   ....[6]....
        /*0d9c*/ 	.word	0x00032880


	//   ....[7]....
        /*0da0*/ 	.word	0x000329c0


	//   ....[8]....
        /*0da4*/ 	.word	0x00032a10


	//   ....[9]....
        /*0da8*/ 	.word	0x00032b50


	//   ....[10]....
        /*0dac*/ 	.word	0x00032ba0


	//   ....[11]....
        /*0db0*/ 	.word	0x00032ce0


	//   ....[12]....
        /*0db4*/ 	.word	0x00032d30


	//   ....[13]....
        /*0db8*/ 	.word	0x00032e70


	//   ....[14]....
        /*0dbc*/ 	.word	0x00032ec0


	//   ....[15]....
        /*0dc0*/ 	.word	0x00032fe0


	//   ....[16]....
        /*0dc4*/ 	.word	0x00033030


	//   ....[17]....
        /*0dc8*/ 	.word	0x00033160


	//   ....[18]....
        /*0dcc*/ 	.word	0x00033230


	//   ....[19]....
        /*0dd0*/ 	.word	0x000333a0


	//   ....[20]....
        /*0dd4*/ 	.word	0x000333f0


	//   ....[21]....
        /*0dd8*/ 	.word	0x000334f0


	//   ....[22]....
        /*0ddc*/ 	.word	0x00033540


	//   ....[23]....
        /*0de0*/ 	.word	0x00033640


	//   ....[24]....
        /*0de4*/ 	.word	0x00033690


	//   ....[25]....
        /*0de8*/ 	.word	0x000337c0


	//   ....[26]....
        /*0dec*/ 	.word	0x00033810


	//   ....[27]....
        /*0df0*/ 	.word	0x00033900


	//   ....[28]....
        /*0df4*/ 	.word	0x000339a0


	//   ....[29]....
        /*0df8*/ 	.word	0x00033ae0


	//   ....[30]....
        /*0dfc*/ 	.word	0x00033b30


	//   ....[31]....
        /*0e00*/ 	.word	0x00033c70


	//   ....[32]....
        /*0e04*/ 	.word	0x00033cc0


	//   ....[33]....
        /*0e08*/ 	.word	0x00033e00


	//   ....[34]....
        /*0e0c*/ 	.word	0x00033e50


	//   ....[35]....
        /*0e10*/ 	.word	0x00033f90


	//   ....[36]....
        /*0e14*/ 	.word	0x00033fe0


	//   ....[37]....
        /*0e18*/ 	.word	0x000340d0


	//   ....[38]....
        /*0e1c*/ 	.word	0x00034190


	//   ....[39]....
        /*0e20*/ 	.word	0x00034330


	//   ....[40]....
        /*0e24*/ 	.word	0x00034380


	//   ....[41]....
        /*0e28*/ 	.word	0x000344b0


	//   ....[42]....
        /*0e2c*/ 	.word	0x00034500


	//   ....[43]....
        /*0e30*/ 	.word	0x00034630


	//   ....[44]....
        /*0e34*/ 	.word	0x00034680


	//   ....[45]....
        /*0e38*/ 	.word	0x000347b0


	//   ....[46]....
        /*0e3c*/ 	.word	0x00034800


	//   ....[47]....
        /*0e40*/ 	.word	0x00034890


	//   ....[48]....
        /*0e44*/ 	.word	0x00034930


	//   ....[49]....
        /*0e48*/ 	.word	0x00034a60


	//   ....[50]....
        /*0e4c*/ 	.word	0x00034ad0


	//   ....[51]....
        /*0e50*/ 	.word	0x00034b40


	//   ....[52]....
        /*0e54*/ 	.word	0x00034bb0


	//   ....[53]....
        /*0e58*/ 	.word	0x00034c20


	//   ....[54]....
        /*0e5c*/ 	.word	0x00034ca0


	//   ....[55]....
        /*0e60*/ 	.word	0x00034d30


	//   ....[56]....
        /*0e64*/ 	.word	0x00034dc0


	//   ....[57]....
        /*0e68*/ 	.word	0x00034e30


	//   ....[58]....
        /*0e6c*/ 	.word	0x00034ea0


	//   ....[59]....
        /*0e70*/ 	.word	0x00034f10


	//   ....[60]....
        /*0e74*/ 	.word	0x00034f90


	//   ....[61]....
        /*0e78*/ 	.word	0x00035000


	//   ....[62]....
        /*0e7c*/ 	.word	0x000350a0


	//   ....[63]....
        /*0e80*/ 	.word	0x00035130


	//   ....[64]....
        /*0e84*/ 	.word	0x00035250


	//----- nvinfo : EIATTR_REG_RECONFIG
	.align		4
.L_561:
        /*0e88*/ 	.byte	0x01, 0x54
	.zero		2


	//----- nvinfo : EIATTR_SYSCALL_OFFSETS
	.align		4
        /*0e8c*/ 	.byte	0x04, 0x46
        /*0e8e*/ 	.short	(.L_563 - .L_562)


	//   ....[0]....
.L_562:
        /*0e90*/ 	.word	0x00001950


	//   ....[1]....
        /*0e94*/ 	.word	0x00001aa0


	//   ....[2]....
        /*0e98*/ 	.word	0x0000bac0


	//   ....[3]....
        /*0e9c*/ 	.word	0x0000bdf0


	//   ....[4]....
        /*0ea0*/ 	.word	0x0002b5b0


	//   ....[5]....
        /*0ea4*/ 	.word	0x0002b700


	//   ....[6]....
        /*0ea8*/ 	.word	0x0002b7f0


	//   ....[7]....
        /*0eac*/ 	.word	0x0002c720


	//----- nvinfo : EIATTR_MBARRIER_INSTR_OFFSETS
	.align		4
.L_563:
        /*0eb0*/ 	.byte	0x04, 0x39
        /*0eb2*/ 	.short	(.L_565 - .L_564)


	//   ....[0]....
.L_564:
        /*0eb4*/ 	.word	0x00000270
        /*0eb8*/ 	.word	0x000000ff
        /*0ebc*/ 	.word	0x00038800
        /*0ec0*/ 	.short	0x0100
        /*0ec2*/ 	.byte	0x08
	.zero		1


	//   ....[1]....
        /*0ec4*/ 	.word	0x00000280
        /*0ec8*/ 	.word	0x000000ff
        /*0ecc*/ 	.word	0x00038820
        /*0ed0*/ 	.short	0x0100
        /*0ed2*/ 	.byte	0x08
	.zero		1


	//   ....[2]....
        /*0ed4*/ 	.word	0x00000370
        /*0ed8*/ 	.word	0x000000ff
        /*0edc*/ 	.word	0x00038830
        /*0ee0*/ 	.short	0x0100
        /*0ee2*/ 	.byte	0x08
	.zero		1


	//   ....[3]....
        /*0ee4*/ 	.word	0x00000380
        /*0ee8*/ 	.word	0x000000ff
        /*0eec*/ 	.word	0x00038840
        /*0ef0*/ 	.short	0x0100
        /*0ef2*/ 	.byte	0x08
	.zero		1


	//   ....[4]....
        /*0ef4*/ 	.word	0x00000390
        /*0ef8*/ 	.word	0x000000ff
        /*0efc*/ 	.word	0x00038838
        /*0f00*/ 	.short	0x0100
        /*0f02*/ 	.byte	0x08
	.zero		1


	//   ....[5]....
        /*0f04*/ 	.word	0x000003a0
        /*0f08*/ 	.word	0x000000ff
        /*0f0c*/ 	.word	0x00038848
        /*0f10*/ 	.short	0x0100
        /*0f12*/ 	.byte	0x08
	.zero		1


	//   ....[6]....
        /*0f14*/ 	.word	0x000004d0
        /*0f18*/ 	.word	0x000000ff
        /*0f1c*/ 	.word	0x00038850
        /*0f20*/ 	.short	0x0100
        /*0f22*/ 	.byte	0x08
	.zero		1


	//   ....[7]....
        /*0f24*/ 	.word	0x000004e0
        /*0f28*/ 	.word	0x000000ff
        /*0f2c*/ 	.word	0x00038860
        /*0f30*/ 	.short	0x0100
        /*0f32*/ 	.byte	0x08
	.zero		1


	//   ....[8]....
        /*0f34*/ 	.word	0x000004f0
        /*0f38*/ 	.word	0x000000ff
        /*0f3c*/ 	.word	0x00038858
        /*0f40*/ 	.short	0x0100
        /*0f42*/ 	.byte	0x08
	.zero		1


	//   ....[9]....
        /*0f44*/ 	.word	0x00000500
        /*0f48*/ 	.word	0x000000ff
        /*0f4c*/ 	.word	0x00038868
        /*0f50*/ 	.short	0x0100
        /*0f52*/ 	.byte	0x08
	.zero		1


	//   ....[10]....
        /*0f54*/ 	.word	0x000005f0
        /*0f58*/ 	.word	0x000000ff
        /*0f5c*/ 	.word	0x00038870
        /*0f60*/ 	.short	0x0100
        /*0f62*/ 	.byte	0x06
	.zero		1


	//   ....[11]....
        /*0f64*/ 	.word	0x00000600
        /*0f68*/ 	.word	0x000000ff
        /*0f6c*/ 	.word	0x00038880
        /*0f70*/ 	.short	0x0100
        /*0f72*/ 	.byte	0x06
	.zero		1


	//   ....[12]....
        /*0f74*/ 	.word	0x00000610
        /*0f78*/ 	.word	0x000000ff
        /*0f7c*/ 	.word	0x00038878
        /*0f80*/ 	.short	0x0100
        /*0f82*/ 	.byte	0x06
	.zero		1


	//   ....[13]....
        /*0f84*/ 	.word	0x00000620
        /*0f88*/ 	.word	0x000000ff
        /*0f8c*/ 	.word	0x00038888
        /*0f90*/ 	.short	0x0100
        /*0f92*/ 	.byte	0x06
	.zero		1


	//   ....[14]....
        /*0f94*/ 	.word	0x00000750
        /*0f98*/ 	.word	0x000000ff
        /*0f9c*/ 	.word	0x00038890
        /*0fa0*/ 	.short	0x0100
        /*0fa2*/ 	.byte	0x08
	.zero		1


	//   ....[15]....
        /*0fa4*/ 	.word	0x00000760
        /*0fa8*/ 	.word	0x000000ff
        /*0fac*/ 	.word	0x000388a0
        /*0fb0*/ 	.short	0x0100
        /*0fb2*/ 	.byte	0x08
	.zero		1


	//   ....[16]....
        /*0fb4*/ 	.word	0x00000770
        /*0fb8*/ 	.word	0x000000ff
        /*0fbc*/ 	.word	0x00038898
        /*0fc0*/ 	.short	0x0100
        /*0fc2*/ 	.byte	0x08
	.zero		1


	//   ....[17]....
        /*0fc4*/ 	.word	0x00000780
        /*0fc8*/ 	.word	0x000000ff
        /*0fcc*/ 	.word	0x000388a8
        /*0fd0*/ 	.short	0x0100
        /*0fd2*/ 	.byte	0x08
	.zero		1


	//   ....[18]....
        /*0fd4*/ 	.word	0x000008b0
        /*0fd8*/ 	.word	0x000000ff
        /*0fdc*/ 	.word	0x000388b0
        /*0fe0*/ 	.short	0x0100
        /*0fe2*/ 	.byte	0x08
	.zero		1


	//   ....[19]....
        /*0fe4*/ 	.word	0x000008c0
        /*0fe8*/ 	.word	0x000000ff
        /*0fec*/ 	.word	0x000388c0
        /*0ff0*/ 	.short	0x0100
        /*0ff2*/ 	.byte	0x08
	.zero		1


	//   ....[20]....
        /*0ff4*/ 	.word	0x000008d0
        /*0ff8*/ 	.word	0x000000ff
        /*0ffc*/ 	.word	0x000388b8
        /*1000*/ 	.short	0x0100
        /*1002*/ 	.byte	0x08
	.zero		1


	//   ....[21]....
        /*1004*/ 	.word	0x000008e0
        /*1008*/ 	.word	0x000000ff
        /*100c*/ 	.word	0x000388c8
        /*1010*/ 	.short	0x0100
        /*1012*/ 	.byte	0x08
	.zero		1


	//   ....[22]....
        /*1014*/ 	.word	0x000036d0
        /*1018*/ 	.word	0x00000059
        /*101c*/ 	.word	0x00038890
        /*1020*/ 	.short	0x010a
        /*1022*/ 	.byte	0x3f
	.zero		1


	//   ....[23]....
        /*1024*/ 	.word	0x00007130
        /*1028*/ 	.word	0x00000059
        /*102c*/ 	.word	0x00038890
        /*1030*/ 	.short	0x010a
        /*1032*/ 	.byte	0x3f
	.zero		1


	//   ....[24]....
        /*1034*/ 	.word	0x0000a320
        /*1038*/ 	.word	0x00000059
        /*103c*/ 	.word	0x00038890
        /*1040*/ 	.short	0x010a
        /*1042*/ 	.byte	0x3f
	.zero		1


	//   ....[25]....
        /*1044*/ 	.word	0x0000ab20
        /*1048*/ 	.word	0x0000000b
        /*104c*/ 	.word	0x00000000
        /*1050*/ 	.short	0x0101
        /*1052*/ 	.byte	0x3f
	.zero		1


	//   ....[26]....
        /*1054*/ 	.word	0x0000ab60
        /*1058*/ 	.word	0x00000059
        /*105c*/ 	.word	0x000388b0
        /*1060*/ 	.short	0x010a
        /*1062*/ 	.byte	0x3f
	.zero		1


	//   ....[27]....
        /*1064*/ 	.word	0x0000b2b0
        /*1068*/ 	.word	0x00000059
        /*106c*/ 	.word	0x00000000
        /*1070*/ 	.short	0x0101
        /*1072*/ 	.byte	0x3f
	.zero		1


	//   ....[28]....
        /*1074*/ 	.word	0x0000bb50
        /*1078*/ 	.word	0x00000016
        /*107c*/ 	.word	0x00038800
        /*1080*/ 	.short	0x010a
        /*1082*/ 	.byte	0x3f
	.zero		1


	//   ....[29]....
        /*1084*/ 	.word	0x0000bba0
        /*1088*/ 	.word	0x00000016
        /*108c*/ 	.word	0x00038800
        /*1090*/ 	.short	0x010a
        /*1092*/ 	.byte	0x3f
	.zero		1


	//   ....[30]....
        /*1094*/ 	.word	0x0000d7b0
        /*1098*/ 	.word	0x00000016
        /*109c*/ 	.word	0x00038800
        /*10a0*/ 	.short	0x010a
        /*10a2*/ 	.byte	0x3f
	.zero		1


	//   ....[31]....
        /*10a4*/ 	.word	0x00012080
        /*10a8*/ 	.word	0x00000016
        /*10ac*/ 	.word	0x00038800
        /*10b0*/ 	.short	0x010a
        /*10b2*/ 	.byte	0x3f
	.zero		1


	//   ....[32]....
        /*10b4*/ 	.word	0x00015e00
        /*10b8*/ 	.word	0x00000000
        /*10bc*/ 	.word	0x00038830
        /*10c0*/ 	.short	0x010a
        /*10c2*/ 	.byte	0x3f
	.zero		1


	//   ....[33]....
        /*10c4*/ 	.word	0x00015e40
        /*10c8*/ 	.word	0x00000000
        /*10cc*/ 	.word	0x00038830
        /*10d0*/ 	.short	0x010a
        /*10d2*/ 	.byte	0x3f
	.zero		1


	//   ....[34]....
        /*10d4*/ 	.word	0x00019b50
        /*10d8*/ 	.word	0x00000000
        /*10dc*/ 	.word	0x00000000
        /*10e0*/ 	.short	0x0101
        /*10e2*/ 	.byte	0x3f
	.zero		1


	//   ....[35]....
        /*10e4*/ 	.word	0x0001a740
        /*10e8*/ 	.word	0x0000000a
        /*10ec*/ 	.word	0x00038830
        /*10f0*/ 	.short	0x010a
        /*10f2*/ 	.byte	0x3f
	.zero		1


	//   ....[36]....
        /*10f4*/ 	.word	0x0001a7d0
        /*10f8*/ 	.word	0x0000000a
        /*10fc*/ 	.word	0x00038830
        /*1100*/ 	.short	0x010a
        /*1102*/ 	.byte	0x3f
	.zero		1


	//   ....[37]....
        /*1104*/ 	.word	0x0001ded0
        /*1108*/ 	.word	0x00000006
        /*110c*/ 	.word	0x00038850
        /*1110*/ 	.short	0x010a
        /*1112*/ 	.byte	0x3f
	.zero		1


	//   ....[38]....
        /*1114*/ 	.word	0x0001df20
        /*1118*/ 	.word	0x00000006
        /*111c*/ 	.word	0x00038850
        /*1120*/ 	.short	0x010a
        /*1122*/ 	.byte	0x3f
	.zero		1


	//   ....[39]....
        /*1124*/ 	.word	0x0001f0f0
        /*1128*/ 	.word	0x0000000a
        /*112c*/ 	.word	0x00000000
        /*1130*/ 	.short	0x0101
        /*1132*/ 	.byte	0x3f
	.zero		1


	//   ....[40]....
        /*1134*/ 	.word	0x0001f4b0
        /*1138*/ 	.word	0x00000006
        /*113c*/ 	.word	0x00000000
        /*1140*/ 	.short	0x0101
        /*1142*/ 	.byte	0x3f
	.zero		1


	//   ....[41]....
        /*1144*/ 	.word	0x0001f720
        /*1148*/ 	.word	0x00000003
        /*114c*/ 	.word	0x00038830
        /*1150*/ 	.short	0x010a
        /*1152*/ 	.byte	0x3f
	.zero		1


	//   ....[42]....
        /*1154*/ 	.word	0x0001f7b0
        /*1158*/ 	.word	0x00000003
        /*115c*/ 	.word	0x00038830
        /*1160*/ 	.short	0x010a
        /*1162*/ 	.byte	0x3f
	.zero		1


	//   ....[43]....
        /*1164*/ 	.word	0x00022ec0
        /*1168*/ 	.word	0x00000006
        /*116c*/ 	.word	0x00038850
        /*1170*/ 	.short	0x010a
        /*1172*/ 	.byte	0x3f
	.zero		1


	//   ....[44]....
        /*1174*/ 	.word	0x00022f10
        /*1178*/ 	.word	0x00000006
        /*117c*/ 	.word	0x00038850
        /*1180*/ 	.short	0x010a
        /*1182*/ 	.byte	0x3f
	.zero		1


	//   ....[45]....
        /*1184*/ 	.word	0x00023a20
        /*1188*/ 	.word	0x000000a4
        /*118c*/ 	.word	0x00000000
        /*1190*/ 	.short	0x0101
        /*1192*/ 	.byte	0x3f
	.zero		1


	//   ....[46]....
        /*1194*/ 	.word	0x00023e30
        /*1198*/ 	.word	0x00000006
        /*119c*/ 	.word	0x00000000
        /*11a0*/ 	.short	0x0101
        /*11a2*/ 	.byte	0x3f
	.zero		1


	//   ....[47]....
        /*11a4*/ 	.word	0x000247d0
        /*11a8*/ 	.word	0x00000008
        /*11ac*/ 	.word	0x00038850
        /*11b0*/ 	.short	0x010a
        /*11b2*/ 	.byte	0x3f
	.zero		1


	//   ....[48]....
        /*11b4*/ 	.word	0x00024870
        /*11b8*/ 	.word	0x00000008
        /*11bc*/ 	.word	0x00038850
        /*11c0*/ 	.short	0x010a
        /*11c2*/ 	.byte	0x3f
	.zero		1


	//   ....[49]....
        /*11c4*/ 	.word	0x00025530
        /*11c8*/ 	.word	0x00000004
        /*11cc*/ 	.word	0x00000000
        /*11d0*/ 	.short	0x0101
        /*11d2*/ 	.byte	0x3f
	.zero		1


	//   ....[50]....
        /*11d4*/ 	.word	0x00027140
        /*11d8*/ 	.word	0x00000000
        /*11dc*/ 	.word	0x00000000
        /*11e0*/ 	.short	0x0101
        /*11e2*/ 	.byte	0x3f
	.zero		1


	//   ....[51]....
        /*11e4*/ 	.word	0x00029b90
        /*11e8*/ 	.word	0x00000016
        /*11ec*/ 	.word	0x00038820
        /*11f0*/ 	.short	0x010a
        /*11f2*/ 	.byte	0x3f
	.zero		1


	//   ....[52]....
        /*11f4*/ 	.word	0x00029c20
        /*11f8*/ 	.word	0x0000000b
        /*11fc*/ 	.word	0x000388a0
        /*1200*/ 	.short	0x010a
        /*1202*/ 	.byte	0x3f
	.zero		1


	//   ....[53]....
        /*1204*/ 	.word	0x0002a170
        /*1208*/ 	.word	0x0000000b
        /*120c*/ 	.word	0x000388c0
        /*1210*/ 	.short	0x010a
        /*1212*/ 	.byte	0x3f
	.zero		1


	//   ....[54]....
        /*1214*/ 	.word	0x0002a770
        /*1218*/ 	.word	0x0000000a
        /*121c*/ 	.word	0x000388a0
        /*1220*/ 	.short	0x010a
        /*1222*/ 	.byte	0x3f
	.zero		1


	//   ....[55]....
        /*1224*/ 	.word	0x0002acb0
        /*1228*/ 	.word	0x0000000a
        /*122c*/ 	.word	0x000388c0
        /*1230*/ 	.short	0x010a
        /*1232*/ 	.byte	0x3f
	.zero		1


	//   ....[56]....
        /*1234*/ 	.word	0x0002bde0
        /*1238*/ 	.word	0x00000005
        /*123c*/ 	.word	0x00038840
        /*1240*/ 	.short	0x010a
        /*1242*/ 	.byte	0x3f
	.zero		1


	//   ....[57]....
        /*1244*/ 	.word	0x0002c410
        /*1248*/ 	.word	0x00000005
        /*124c*/ 	.word	0x00038830
        /*1250*/ 	.short	0x0107
        /*1252*/ 	.byte	0x3f
	.zero		1


	//   ....[58]....
        /*1254*/ 	.word	0x0002c4f0
        /*1258*/ 	.word	0x00000005
        /*125c*/ 	.word	0x00038830
        /*1260*/ 	.short	0x0101
        /*1262*/ 	.byte	0x3f
	.zero		1


	//   ....[59]....
        /*1264*/ 	.word	0x0002d140
        /*1268*/ 	.word	0x00000016
        /*126c*/ 	.word	0x00038800
        /*1270*/ 	.short	0x0107
        /*1272*/ 	.byte	0x3f
	.zero		1


	//   ....[60]....
        /*1274*/ 	.word	0x0002d240
        /*1278*/ 	.word	0x00000016
        /*127c*/ 	.word	0x00038800
        /*1280*/ 	.short	0x0101
        /*1282*/ 	.byte	0x3f
	.zero		1


	//   ....[61]....
        /*1284*/ 	.word	0x0002d260
        /*1288*/ 	.word	0x00000016
        /*128c*/ 	.word	0x00038820
        /*1290*/ 	.short	0x010a
        /*1292*/ 	.byte	0x3f
	.zero		1


	//   ....[62]....
        /*1294*/ 	.word	0x0002d680
        /*1298*/ 	.word	0x00000006
        /*129c*/ 	.word	0x00038840
        /*12a0*/ 	.short	0x010a
        /*12a2*/ 	.byte	0x3f
	.zero		1


	//   ....[63]....
        /*12a4*/ 	.word	0x0002dc20
        /*12a8*/ 	.word	0x00000006
        /*12ac*/ 	.word	0x00038830
        /*12b0*/ 	.short	0x0107
        /*12b2*/ 	.byte	0x3f
	.zero		1


	//   ....[64]....
        /*12b4*/ 	.word	0x0002dce0
        /*12b8*/ 	.word	0x00000006
        /*12bc*/ 	.word	0x00038830
        /*12c0*/ 	.short	0x0101
        /*12c2*/ 	.byte	0x3f
	.zero		1


	//   ....[65]....
        /*12c4*/ 	.word	0x0002dd40
        /*12c8*/ 	.word	0x00000006
        /*12cc*/ 	.word	0x00038860
        /*12d0*/ 	.short	0x010a
        /*12d2*/ 	.byte	0x3f
	.zero		1


	//   ....[66]....
        /*12d4*/ 	.word	0x0002e250
        /*12d8*/ 	.word	0x00000006
        /*12dc*/ 	.word	0x00038850
        /*12e0*/ 	.short	0x0107
        /*12e2*/ 	.byte	0x3f
	.zero		1


	//   ....[67]....
        /*12e4*/ 	.word	0x0002e430
        /*12e8*/ 	.word	0x00000006
        /*12ec*/ 	.word	0x00038850
        /*12f0*/ 	.short	0x0101
        /*12f2*/ 	.byte	0x3f
	.zero		1


	//   ....[68]....
        /*12f4*/ 	.word	0x0002e650
        /*12f8*/ 	.word	0x00000004
        /*12fc*/ 	.word	0x00038860
        /*1300*/ 	.short	0x010a
        /*1302*/ 	.byte	0x3f
	.zero		1


	//   ....[69]....
        /*1304*/ 	.word	0x0002ebc0
        /*1308*/ 	.word	0x00000004
        /*130c*/ 	.word	0x00038850
        /*1310*/ 	.short	0x0107
        /*1312*/ 	.byte	0x3f
	.zero		1


	//   ....[70]....
        /*1314*/ 	.word	0x0002ec80
        /*1318*/ 	.word	0x00000004
        /*131c*/ 	.word	0x00038850
        /*1320*/ 	.short	0x0101
        /*1322*/ 	.byte	0x3f
	.zero		1


	//   ....[71]....
        /*1324*/ 	.word	0x0002f9e0
        /*1328*/ 	.word	0x00000005
        /*132c*/ 	.word	0x00038820
        /*1330*/ 	.short	0x010a
        /*1332*/ 	.byte	0x3f
	.zero		1


	//   ....[72]....
        /*1334*/ 	.word	0x0002fb50
        /*1338*/ 	.word	0x00000003
        /*133c*/ 	.word	0x00038840
        /*1340*/ 	.short	0x010a
        /*1342*/ 	.byte	0x3f
	.zero		1


	//   ....[73]....
        /*1344*/ 	.word	0x0002fbf0
        /*1348*/ 	.word	0x0000001b
        /*134c*/ 	.word	0x00038840
        /*1350*/ 	.short	0x010a
        /*1352*/ 	.byte	0x3f
	.zero		1


	//   ....[74]....
        /*1354*/ 	.word	0x0002fc30
        /*1358*/ 	.word	0x00000003
        /*135c*/ 	.word	0x00038860
        /*1360*/ 	.short	0x010a
        /*1362*/ 	.byte	0x3f
	.zero		1


	//   ....[75]....
        /*1364*/ 	.word	0x0002fc70
        /*1368*/ 	.word	0x0000001b
        /*136c*/ 	.word	0x00038860
        /*1370*/ 	.short	0x010a
        /*1372*/ 	.byte	0x3f
	.zero		1


	//   ....[76]....
        /*1374*/ 	.word	0x0002fcd0
        /*1378*/ 	.word	0x00000059
        /*137c*/ 	.word	0x00038890
        /*1380*/ 	.short	0x010a
        /*1382*/ 	.byte	0x3f
	.zero		1


	//   ....[77]....
        /*1384*/ 	.word	0x000300b0
        /*1388*/ 	.word	0x00000059
        /*138c*/ 	.word	0x00038890
        /*1390*/ 	.short	0x010a
        /*1392*/ 	.byte	0x3f
	.zero		1


	//   ....[78]....
        /*1394*/ 	.word	0x00030490
        /*1398*/ 	.word	0x00000059
        /*139c*/ 	.word	0x00038890
        /*13a0*/ 	.short	0x010a
        /*13a2*/ 	.byte	0x3f
	.zero		1


	//   ....[79]....
        /*13a4*/ 	.word	0x00030870
        /*13a8*/ 	.word	0x00000059
        /*13ac*/ 	.word	0x000388b0
        /*13b0*/ 	.short	0x010a
        /*13b2*/ 	.byte	0x3f
	.zero		1


	//   ....[80]....
        /*13b4*/ 	.word	0x00030fc0
        /*13b8*/ 	.word	0x00000016
        /*13bc*/ 	.word	0x00038800
        /*13c0*/ 	.short	0x010a
        /*13c2*/ 	.byte	0x3f
	.zero		1


	//   ....[81]....
        /*13c4*/ 	.word	0x00031720
        /*13c8*/ 	.word	0x00000016
        /*13cc*/ 	.word	0x00038800
        /*13d0*/ 	.short	0x010a
        /*13d2*/ 	.byte	0x3f
	.zero		1


	//   ....[82]....
        /*13d4*/ 	.word	0x00031770
        /*13d8*/ 	.word	0x00000000
        /*13dc*/ 	.word	0x00038830
        /*13e0*/ 	.short	0x010a
        /*13e2*/ 	.byte	0x3f
	.zero		1


	//   ....[83]....
        /*13e4*/ 	.word	0x000317c0
        /*13e8*/ 	.word	0x0000000a
        /*13ec*/ 	.word	0x00038830
        /*13f0*/ 	.short	0x010a
        /*13f2*/ 	.byte	0x3f
	.zero		1


	//   ....[84]....
        /*13f4*/ 	.word	0x00031810
        /*13f8*/ 	.word	0x00000006
        /*13fc*/ 	.word	0x00038850
        /*1400*/ 	.short	0x010a
        /*1402*/ 	.byte	0x3f
	.zero		1


	//   ....[85]....
        /*1404*/ 	.word	0x00031860
        /*1408*/ 	.word	0x00000003
        /*140c*/ 	.word	0x00038830
        /*1410*/ 	.short	0x010a
        /*1412*/ 	.byte	0x3f
	.zero		1


	//   ....[86]....
        /*1414*/ 	.word	0x000318b0
        /*1418*/ 	.word	0x00000006
        /*141c*/ 	.word	0x00038850
        /*1420*/ 	.short	0x010a
        /*1422*/ 	.byte	0x3f
	.zero		1


	//   ....[87]....
        /*1424*/ 	.word	0x00031900
        /*1428*/ 	.word	0x00000008
        /*142c*/ 	.word	0x00038850
        /*1430*/ 	.short	0x010a
        /*1432*/ 	.byte	0x3f
	.zero		1


	//   ....[88]....
        /*1434*/ 	.word	0x00031aa0
        /*1438*/ 	.word	0x00000016
        /*143c*/ 	.word	0x00038820
        /*1440*/ 	.short	0x010a
        /*1442*/ 	.byte	0x3f
	.zero		1


	//   ....[89]....
        /*1444*/ 	.word	0x00031af0
        /*1448*/ 	.word	0x0000000b
        /*144c*/ 	.word	0x000388a0
        /*1450*/ 	.short	0x010a
        /*1452*/ 	.byte	0x3f
	.zero		1


	//   ....[90]....
        /*1454*/ 	.word	0x00031b40
        /*1458*/ 	.word	0x0000000b
        /*145c*/ 	.word	0x000388c0
        /*1460*/ 	.short	0x010a
        /*1462*/ 	.byte	0x3f
	.zero		1


	//   ....[91]....
        /*1464*/ 	.word	0x00031b90
        /*1468*/ 	.word	0x0000000a
        /*146c*/ 	.word	0x000388a0
        /*1470*/ 	.short	0x010a
        /*1472*/ 	.byte	0x3f
	.zero		1


	//   ....[92]....
        /*1474*/ 	.word	0x00031be0
        /*1478*/ 	.word	0x0000000a
        /*147c*/ 	.word	0x000388c0
        /*1480*/ 	.short	0x010a
        /*1482*/ 	.byte	0x3f
	.zero		1


	//   ....[93]....
        /*1484*/ 	.word	0x00031d00
        /*1488*/ 	.word	0x00000005
        /*148c*/ 	.word	0x00038840
        /*1490*/ 	.short	0x010a
        /*1492*/ 	.byte	0x3f
	.zero		1


	//   ....[94]....
        /*1494*/ 	.word	0x00033060
        /*1498*/ 	.word	0x00000016
        /*149c*/ 	.word	0x00038820
        /*14a0*/ 	.short	0x010a
        /*14a2*/ 	.byte	0x3f
	.zero		1


	//   ....[95]....
        /*14a4*/ 	.word	0x000330b0
        /*14a8*/ 	.word	0x00000006
        /*14ac*/ 	.word	0x00038840
        /*14b0*/ 	.short	0x010a
        /*14b2*/ 	.byte	0x3f
	.zero		1


	//   ....[96]....
        /*14b4*/ 	.word	0x00033850
        /*14b8*/ 	.word	0x00000006
        /*14bc*/ 	.word	0x00038860
        /*14c0*/ 	.short	0x010a
        /*14c2*/ 	.byte	0x3f
	.zero		1


	//   ....[97]....
        /*14c4*/ 	.word	0x00034020
        /*14c8*/ 	.word	0x00000004
        /*14cc*/ 	.word	0x00038860
        /*14d0*/ 	.short	0x010a
        /*14d2*/ 	.byte	0x3f
	.zero		1


	//   ....[98]....
        /*14d4*/ 	.word	0x00035170
        /*14d8*/ 	.word	0x00000005
        /*14dc*/ 	.word	0x00038820
        /*14e0*/ 	.short	0x010a
        /*14e2*/ 	.byte	0x3f
	.zero		1


	//   ....[99]....
        /*14e4*/ 	.word	0x00035310
        /*14e8*/ 	.word	0x00000003
        /*14ec*/ 	.word	0x00038840
        /*14f0*/ 	.short	0x010a
        /*14f2*/ 	.byte	0x3f
	.zero		1


	//   ....[100]....
        /*14f4*/ 	.word	0x00035360
        /*14f8*/ 	.word	0x0000001b
        /*14fc*/ 	.word	0x00038840
        /*1500*/ 	.short	0x010a
        /*1502*/ 	.byte	0x3f
	.zero		1


	//   ....[101]....
        /*1504*/ 	.word	0x000353b0
        /*1508*/ 	.word	0x00000003
        /*150c*/ 	.word	0x00038860
        /*1510*/ 	.short	0x010a
        /*1512*/ 	.byte	0x3f
	.zero		1


	//----- nvinfo : EIATTR_NUM_MBARRIERS
	.align		4
.L_565:
        /*1514*/ 	.byte	0x03, 0x38
        /*1516*/ 	.short	0x0016


	//----- nvinfo : EIATTR_EXIT_INSTR_OFFSETS
	.align		4
        /*1518*/ 	.byte	0x04, 0x1c
        /*151a*/ 	.short	(.L_567 - .L_566)


	//   ....[0]....
.L_566:
        /*151c*/ 	.word	0x0002fcc0


	//----- nvinfo : EIATTR_MAX_THREADS
	.align		4
.L_567:
        /*1520*/ 	.byte	0x04, 0x05
        /*1522*/ 	.short	(.L_569 - .L_568)
.L_568:
        /*1524*/ 	.word	0x00000180
        /*1528*/ 	.word	0x00000001
        /*152c*/ 	.word	0x00000001


	//----- nvinfo : EIATTR_CRS_STACK_SIZE
	.align		4
.L_569:
        /*1530*/ 	.byte	0x04, 0x1e
        /*1532*/ 	.short	(.L_571 - .L_570)
.L_570:
        /*1534*/ 	.word	0x00000000


	//----- nvinfo : EIATTR_CBANK_PARAM_SIZE
	.align		4
.L_571:
        /*1538*/ 	.byte	0x03, 0x19
        /*153a*/ 	.short	0x0af0


	//----- nvinfo : EIATTR_PARAM_CBANK
	.align		4
        /*153c*/ 	.byte	0x04, 0x0a
        /*153e*/ 	.short	(.L_573 - .L_572)
	.align		4
.L_572:
        /*1540*/ 	.word	index@(.nv.constant0._ZN7cutlass13device_kernelIN5flash11enable_sm90INS1_16FlashAttnFwdSm90INS1_25CollectiveMainloopFwdSm90ILi2EN4cute5tupleIJNS5_1CILi1EEES8_S8_EEENS6_IJNS7_ILi128EEENS7_ILi80EEENS7_ILi256EEEEEELi256ENS_10bfloat16_tEfNS_4arch4Sm90ELb1ELb0ELb0ELb1ELb1ELb1ELb0ELb1ELb1ELb1ELb0ELb0EEENS1_21CollectiveEpilogueFwdINS6_IJSA_SC_SB_EEES9_SE_SG_Li256ELb1ELb1ELb0ELb0EEENS1_36VarlenDynamicPersistentTileSchedulerILi128ELi80ELi256ELi128ELb0ELb1ELb1ELb1ELb1ELb1EEEEEEEEEvNT_6ParamsE)
        /*1544*/ 	.short	0x0210
        /*1546*/ 	.short	0x0af0


	//----- nvinfo : EIATTR_SW_WAR
	.align		4
.L_573:
        /*1548*/ 	.byte	0x04, 0x36
        /*154a*/ 	.short	(.L_575 - .L_574)
.L_574:
        /*154c*/ 	.word	0x00000008
.L_575:


//--------------------- .nv.info._ZN7cutlass13device_kernelIN5flash11enable_sm90INS1_16FlashAttnFwdSm90INS1_25CollectiveMainloopFwdSm90ILi2EN4cute5tupleIJNS5_1CILi1EEES8_S8_EEENS6_IJNS7_ILi128EEENS7_ILi96EEENS7_ILi192EEEEEELi192ENS_10bfloat16_tEfNS_4arch4Sm90ELb0ELb0ELb0ELb0ELb1ELb0ELb0ELb1ELb1ELb1ELb0ELb0EEENS1_21CollectiveEpilogueFwdINS6_IJSA_SC_SB_EEES9_SE_SG_Li256ELb0ELb1ELb0ELb0EEENS1_29StaticPersistentTileSchedulerILb0EEEEEEEEEvNT_6ParamsE --------------------------
	.section	.nv.info._ZN7cutlass13device_kernelIN5flash11enable_sm90INS1_16FlashAttnFwdSm90INS1_25CollectiveMainloopFwdSm90ILi2EN4cute5tupleIJNS5_1CILi1EEES8_S8_EEENS6_IJNS7_ILi128EEENS7_ILi96EEENS7_ILi192EEEEEELi192ENS_10bfloat16_tEfNS_4arch4Sm90ELb0ELb0ELb0ELb0ELb1ELb0ELb0ELb1ELb1ELb1ELb0ELb0EEENS1_21CollectiveEpilogueFwdINS6_IJSA_SC_SB_EEES9_SE_SG_Li256ELb0ELb1ELb0ELb0EEENS1_29StaticPersistentTileSchedulerILb0EEEEEEEEEvNT_6ParamsE,"",@"SHT_CUDA_INFO"
	.sectionflags	@""
	.align	4


	//----- nvinfo : EIATTR_CUDA_API_VERSION
	.align		4
        /*0000*/ 	.byte	0x04, 0x37
        /*0002*/ 	.short	(.L_577 - .L_576)
.L_576:
        /*0004*/ 	.word	0x00000082


	//----- nvinfo : EIATTR_KPARAM_INFO
	.align		4
.L_577:
        /*0008*/ 	.byte	0x04, 0x17
        /*000a*/ 	.short	(.L_579 - .L_578)
.L_578:
        /*000c*/ 	.word	0x00000000
        /*0010*/ 	.short	0x0000
        /*0012*/ 	.short	0x0070
        /*0014*/ 	.byte	0x00, 0xf0, 0x01, 0x28


	//----- nvinfo : EIATTR_SPARSE_MMA_MASK
	.align		4
.L_579:
        /*0018*/ 	.byte	0x03, 0x50
        /*001a*/ 	.short	0x0000


	//----- nvinfo : EIATTR_MAXREG_COUNT
	.align		4
        /*001c*/ 	.byte	0x03, 0x1b
        /*001e*/ 	.short	0x00a8


	//----- nvinfo : EIATTR_NUM_BARRIERS
	.align		4
        /*0020*/ 	.byte	0x02, 0x4c
        /*0022*/ 	.byte	0x09
	.zero		1


	//----- nvinfo : EIATTR_EXTERNS
	.align		4
        /*0024*/ 	.byte	0x04, 0x0f
        /*0026*/ 	.short	(.L_581 - .L_580)


	//   ....[0]....
	.align		4
.L_580:
        /*0028*/ 	.word	index@(__assertfail)


	//----- nvinfo : EIATTR_ANNOTATIONS
	.align		4
.L_581:
        /*002c*/ 	.byte	0x04, 0x55
        /*002e*/ 	.short	(.L_583 - .L_582)


	//   ....[0]....
.L_582:
        /*0030*/ 	.word	0x00000001
        /*0034*/ 	.byte	0xa0, 0x08, 0x00, 0x00, 0x01, 0x00, 0x00, 0x00, 0x50, 0x09, 0x00, 0x00, 0x01, 0x00, 0x00, 0x00
        /*0044*/ 	.byte	0x00, 0x7e, 0x00, 0x00, 0x01, 0x00, 0x00, 0x00, 0x90, 0x7e, 0x00, 0x00, 0x01, 0x00, 0x00, 0x00
        /*0054*/ 	.byte	0x90, 0x9b, 0x00, 0x00, 0x01, 0x00, 0x00, 0x00, 0xc0, 0xb2, 0x00, 0x00, 0x01, 0x00, 0x00, 0x00
        /*0064*/ 	.byte	0x70, 0xb3, 0x00, 0x00, 0x01, 0x00, 0x00, 0x00, 0xf0, 0xb4, 0x00, 0x00


	//----- nvinfo : EIATTR_MERCURY_ISA_VERSION
	.align		4
.L_583:
        /*0070*/ 	.byte	0x03, 0x5f
        /*0072*/ 	.short	0x0101


	//----- nvinfo : EIATTR_INT_WARP_WIDE_INSTR_OFFSETS
	.align		4
        /*0074*/ 	.byte	0x04, 0x31
        /*0076*/ 	.short	(.L_585 - .L_584)


	//   ....[0]....
.L_584:
        /*0078*/ 	.word	0x000000c0


	//   ....[1]....
        /*007c*/ 	.word	0x000000d0


	//   ....[2]....
        /*0080*/ 	.word	0x00000170


	//----- nvinfo : EIATTR_COOP_GROUP_MASK_REGIDS
	.align		4
.L_585:
        /*0084*/ 	.byte	0x04, 0x29
        /*0086*/ 	.short	(.L_587 - .L_586)


	//   ....[0]....
.L_586:
        /*0088*/ 	.word	0xffffffff


	//   ....[1]....
        /*008c*/ 	.word	0xffffffff


	//   ....[2]....
        /*0090*/ 	.word	0xffffffff


	//   ....[3]....
        /*0094*/ 	.word	0xffffffff


	//   ....[4]....
        /*0098*/ 	.word	0xffffffff


	//   ....[5]....
        /*009c*/ 	.word	0xffffffff


	//   ....[6]....
        /*00a0*/ 	.word	0xffffffff


	//   ....[7]....
        /*00a4*/ 	.word	0xffffffff


	//   ....[8]....
        /*00a8*/ 	.word	0xffffffff


	//   ....[9]....
        /*00ac*/ 	.word	0xffffffff


	//   ....[10]....
        /*00b0*/ 	.word	0xffffffff


	//   ....[11]....
        /*00b4*/ 	.word	0xffffffff


	//   ....[12]....
        /*00b8*/ 	.word	0xffffffff


	//   ....[13]....
        /*00bc*/ 	.word	0xffffffff


	//   ....[14]....
        /*00c0*/ 	.word	0xffffffff


	//   ....[15]....
        /*00c4*/ 	.word	0xffffffff


	//   ....[16]....
        /*00c8*/ 	.word	0xffffffff


	//   ....[17]....
        /*00cc*/ 	.word	0xffffffff


	//   ....[18]....
        /*00d0*/ 	.word	0xffffffff


	//   ....[19]....
        /*00d4*/ 	.word	0xffffffff


	//   ....[20]....
        /*00d8*/ 	.word	0xffffffff


	//   ....[21]....
        /*00dc*/ 	.word	0xffffffff


	//   ....[22]....
        /*00e0*/ 	.word	0xffffffff


	//   ....[23]....
        /*00e4*/ 	.word	0xffffffff


	//   ....[24]....
        /*00e8*/ 	.word	0xffffffff


	//   ....[25]....
        /*00ec*/ 	.word	0xffffffff


	//   ....[26]....
        /*00f0*/ 	.word	0xffffffff


	//   ....[27]....
        /*00f4*/ 	.word	0xffffffff


	//   ....[28]....
        /*00f8*/ 	.word	0xffffffff


	//   ....[29]....
        /*00fc*/ 	.word	0xffffffff


	//   ....[30]....
        /*0100*/ 	.word	0xffffffff


	//   ....[31]....
        /*0104*/ 	.word	0xffffffff


	//   ....[32]....
        /*0108*/ 	.word	0xffffffff


	//   ....[33]....
        /*010c*/ 	.word	0xffffffff


	//   ....[34]....
        /*0110*/ 	.word	0xffffffff


	//   ....[35]....
        /*0114*/ 	.word	0xffffffff


	//   ....[36]....
        /*0118*/ 	.word	0xffffffff


	//   ....[37]....
        /*011c*/ 	.word	0xffffffff


	//   ....[38]....
        /*0120*/ 	.word	0xffffffff


	//   ....[39]....
        /*0124*/ 	.word	0xffffffff


	//   ....[40]....
        /*0128*/ 	.word	0xffffffff


	//   ....[41]....
        /*012c*/ 	.word	0xffffffff


	//   ....[42]....
        /*0130*/ 	.word	0xffffffff


	//   ....[43]....
        /*0134*/ 	.word	0xffffffff


	//   ....[44]....
        /*0138*/ 	.word	0xffffffff


	//   ....[45]....
        /*013c*/ 	.word	0xffffffff


	//   ....[46]....
        /*0140*/ 	.word	0xffffffff


	//   ....[47]....
        /*0144*/ 	.word	0xffffffff


	//   ....[48]....
        /*0148*/ 	.word	0xffffffff


	//   ....[49]....
        /*014c*/ 	.word	0xffffffff


	//   ....[50]....
        /*0150*/ 	.word	0xffffffff


	//   ....[51]....
        /*0154*/ 	.word	0xffffffff


	//   ....[52]....
        /*0158*/ 	.word	0xffffffff


	//   ....[53]....
        /*015c*/ 	.word	0xffffffff


	//   ....[54]....
        /*0160*/ 	.word	0xffffffff


	//   ....[55]....
        /*0164*/ 	.word	0xffffffff


	//   ....[56]....
        /*0168*/ 	.word	0xffffffff


	//   ....[57]....
        /*016c*/ 	.word	0xffffffff


	//   ....[58]....
        /*0170*/ 	.word	0xffffffff


	//   ....[59]....
        /*0174*/ 	.word	0xffffffff


	//   ....[60]....
        /*0178*/ 	.word	0xffffffff


	//   ....[61]....
        /*017c*/ 	.word	0xffffffff


	//   ....[62]....
        /*0180*/ 	.word	0xffffffff


	//   ....[63]....
        /*0184*/ 	.word	0xffffffff


	//   ....[64]....
        /*0188*/ 	.word	0xffffffff


	//   ....[65]....
        /*018c*/ 	.word	0xffffffff


	//   ....[66]....
        /*0190*/ 	.word	0xffffffff


	//   ....[67]....
        /*0194*/ 	.word	0xffffffff


	//   ....[68]....
        /*0198*/ 	.word	0xffffffff


	//   ....[69]....
        /*019c*/ 	.word	0xffffffff


	//   ....[70]....
        /*01a0*/ 	.word	0xffffffff


	//   ....[71]....
        /*01a4*/ 	.word	0xffffffff


	//   ....[72]....
        /*01a8*/ 	.word	0xffffffff


	//   ....[73]....
        /*01ac*/ 	.word	0xffffffff


	//   ....[74]....
        /*01b0*/ 	.word	0xffffffff


	//   ....[75]....
        /*01b4*/ 	.word	0xffffffff


	//   ....[76]....
        /*01b8*/ 	.word	0xffffffff


	//   ....[77]....
        /*01bc*/ 	.word	0xffffffff


	//   ....[78]....
        /*01c0*/ 	.word	0xffffffff


	//   ....[79]....
        /*01c4*/ 	.word	0xffffffff


	//   ....[80]....
        /*01c8*/ 	.word	0xffffffff


	//   ....[81]....
        /*01cc*/ 	.word	0xffffffff


	//   ....[82]....
        /*01d0*/ 	.word	0xffffffff


	//   ....[83]....
        /*01d4*/ 	.word	0xffffffff


	//   ....[84]....
        /*01d8*/ 	.word	0xffffffff


	//   ....[85]....
        /*01dc*/ 	.word	0xffffffff


	//   ....[86]....
        /*01e0*/ 	.word	0xffffffff


	//   ....[87]....
        /*01e4*/ 	.word	0xffffffff


	//   ....[88]....
        /*01e8*/ 	.word	0xffffffff


	//   ....[89]....
        /*01ec*/ 	.word	0xffffffff


	//   ....[90]....
        /*01f0*/ 	.word	0xffffffff


	//   ....[91]....
        /*01f4*/ 	.word	0xffffffff


	//   ....[92]....
        /*01f8*/ 	.word	0xffffffff


	//   ....[93]....
        /*01fc*/ 	.word	0xffffffff


	//   ....[94]....
        /*0200*/ 	.word	0xffffffff


	//   ....[95]....
        /*0204*/ 	.word	0xffffffff


	//   ....[96]....
        /*0208*/ 	.word	0x0500000f


	//   ....[97]....
        /*020c*/ 	.word	0x0500000f


	//   ....[98]....
        /*0210*/ 	.word	0x0500000f


	//   ....[99]....
        /*0214*/ 	.word	0x0500000f


	//   ....[100]....
        /*0218*/ 	.word	0x0500000f


	//   ....[101]....
        /*021c*/ 	.word	0x0500000f


	//   ....[102]....
        /*0220*/ 	.word	0x0500000f


	//   ....[103]....
        /*0224*/ 	.word	0x0500000f


	//   ....[104]....
        /*0228*/ 	.word	0x0500000f


	//   ....[105]....
        /*022c*/ 	.word	0x0500000f


	//   ....[106]....
        /*0230*/ 	.word	0x0500000f


	//   ....[107]....
        /*0234*/ 	.word	0x0500000f


	//   ....[108]....
        /*0238*/ 	.word	0x0500000f


	//   ....[109]....
        /*023c*/ 	.word	0x0500000f


	//   ....[110]....
        /*0240*/ 	.word	0x0500000f


	//   ....[111]....
        /*0244*/ 	.word	0x0500000f


	//   ....[112]....
        /*0248*/ 	.word	0x0500000f


	//   ....[113]....
        /*024c*/ 	.word	0x0500000f


	//   ....[114]....
        /*0250*/ 	.word	0x0500000f


	//   ....[115]....
        /*0254*/ 	.word	0x0500000f


	//   ....[116]....
        /*0258*/ 	.word	0x0500000f


	//   ....[117]....
        /*025c*/ 	.word	0x0500000f


	//   ....[118]....
        /*0260*/ 	.word	0x0500000f


	//   ....[119]....
        /*0264*/ 	.word	0x0500000f


	//   ....[120]....
        /*0268*/ 	.word	0x0500000f


	//   ....[121]....
        /*026c*/ 	.word	0x0500000f


	//   ....[122]....
        /*0270*/ 	.word	0x0500000f


	//   ....[123]....
        /*0274*/ 	.word	0x0500000f


	//   ....[124]....
        /*0278*/ 	.word	0x0500000f


	//   ....[125]....
        /*027c*/ 	.word	0x0500000f


	//   ....[126]....
        /*0280*/ 	.word	0x0500000f


	//   ....[127]....
        /*0284*/ 	.word	0x0500000f


	//   ....[128]....
        /*0288*/ 	.word	0x0500000f


	//   ....[129]....
        /*028c*/ 	.word	0x0500000f


	//   ....[130]....
        /*0290*/ 	.word	0x0500000f


	//   ....[131]....
        /*0294*/ 	.word	0x0500000f


	//   ....[132]....
        /*0298*/ 	.word	0x0500000f


	//   ....[133]....
        /*029c*/ 	.word	0x0500000f


	//   ....[134]....
        /*02a0*/ 	.word	0x0500000f


	//   ....[135]....
        /*02a4*/ 	.word	0x0500000f


	//   ....[136]....
        /*02a8*/ 	.word	0x0500000f


	//   ....[137]....
        /*02ac*/ 	.word	0x0500000f


	//   ....[138]....
        /*02b0*/ 	.word	0x0500000f


	//   ....[139]....
        /*02b4*/ 	.word	0x0500000f


	//   ....[140]....
        /*02b8*/ 	.word	0x0500000f


	//   ....[141]....
        /*02bc*/ 	.word	0x0500000f


	//   ....[142]....
        /*02c0*/ 	.word	0x0500000f


	//   ....[143]....
        /*02c4*/ 	.word	0x0500000f


	//   ....[144]....
        /*02c8*/ 	.word	0x0500000f


	//   ....[145]....
        /*02cc*/ 	.word	0x0500000f


	//   ....[146]....
        /*02d0*/ 	.word	0x0500000f


	//   ....[147]....
        /*02d4*/ 	.word	0x0500000f


	//   ....[148]....
        /*02d8*/ 	.word	0x0500000f


	//   ....[149]....
        /*02dc*/ 	.word	0x0500000f


	//   ....[150]....
        /*02e0*/ 	.word	0x0500000f


	//   ....[151]....
        /*02e4*/ 	.word	0x0500000f


	//   ....[152]....
        /*02e8*/ 	.word	0x0500000f


	//   ....[153]....
        /*02ec*/ 	.word	0x0500000f


	//   ....[154]....
        /*02f0*/ 	.word	0x0500000f


	//   ....[155]....
        /*02f4*/ 	.word	0x0500000f


	//   ....[156]....
        /*02f8*/ 	.word	0x0500000f


	//   ....[157]....
        /*02fc*/ 	.word	0x0500000f


	//   ....[158]....
        /*0300*/ 	.word	0x0500000f


	//   ....[159]....
        /*0304*/ 	.word	0x0500000f


	//   ....[160]....
        /*0308*/ 	.word	0x0500000f


	//   ....[161]....
        /*030c*/ 	.word	0x0500000f


	//----- nvinfo : EIATTR_COOP_GROUP_INSTR_OFFSETS
	.align		4
.L_587:
        /*0310*/ 	.byte	0x04, 0x28
        /*0312*/ 	.short	(.L_589 - .L_588)


	//   ....[0]....
.L_588:
        /*0314*/ 	.word	0x00000070


	//   ....[1]....
        /*0318*/ 	.word	0x000000b0


	//   ....[2]....
        /*031c*/ 	.word	0x000002d0


	//   ....[3]....
        /*0320*/ 	.word	0x00000430


	//   ....[4]....
        /*0324*/ 	.word	0x00000550


	//   ....[5]....
        /*0328*/ 	.word	0x000006b0


	//   ....[6]....
        /*032c*/ 	.word	0x00000d10


	//   ....[7]....
        /*0330*/ 	.word	0x00001ff0


	//   ....[8]....
        /*0334*/ 	.word	0x00002110


	//   ....[9]....
        /*0338*/ 	.word	0x000025e0


	//   ....[10]....
        /*033c*/ 	.word	0x00002660


	//   ....[11]....
        /*0340*/ 	.word	0x00004710


	//   ....[12]....
        /*0344*/ 	.word	0x00004720


	//   ....[13]....
        /*0348*/ 	.word	0x00004760


	//   ....[14]....
        /*034c*/ 	.word	0x00004770


	//   ....[15]....
        /*0350*/ 	.word	0x00005aa0


	//   ....[16]....
        /*0354*/ 	.word	0x00005ad0


	//   ....[17]....
        /*0358*/ 	.word	0x00005b90


	//   ....[18]....
        /*035c*/ 	.word	0x00005ba0


	//   ....[19]....
        /*0360*/ 	.word	0x000070f0


	//   ....[20]....
        /*0364*/ 	.word	0x00007120


	//   ....[21]....
        /*0368*/ 	.word	0x000071b0


	//   ....[22]....
        /*036c*/ 	.word	0x00007210


	//   ....[23]....
        /*0370*/ 	.word	0x00007860


	//   ....[24]....
        /*0374*/ 	.word	0x000078a0


	//   ....[25]....
        /*0378*/ 	.word	0x000079b0


	//   ....[26]....
        /*037c*/ 	.word	0x000079d0


	//   ....[27]....
        /*0380*/ 	.word	0x00007ac0


	//   ....[28]....
        /*0384*/ 	.word	0x00007ae0


	//   ....[29]....
        /*0388*/ 	.word	0x00007bf0


	//   ....[30]....
        /*038c*/ 	.word	0x00007c20


	//   ....[31]....
        /*0390*/ 	.word	0x00008d80


	//   ....[32]....
        /*0394*/ 	.word	0x00008da0


	//   ....[33]....
        /*0398*/ 	.word	0x00008db0


	//   ....[34]....
        /*039c*/ 	.word	0x00008e00


	//   ....[35]....
        /*03a0*/ 	.word	0x00008e50


	//   ....[36]....
        /*03a4*/ 	.word	0x00008ea0


	//   ....[37]....
        /*03a8*/ 	.word	0x00008f40


	//   ....[38]....
        /*03ac*/ 	.word	0x00008f60


	//   ....[39]....
        /*03b0*/ 	.word	0x00008ff0


	//   ....[40]....
        /*03b4*/ 	.word	0x00009010


	//   ....[41]....
        /*03b8*/ 	.word	0x000090b0


	//   ....[42]....
        /*03bc*/ 	.word	0x000090f0


	//   ....[43]....
        /*03c0*/ 	.word	0x000096b0


	//   ....[44]....
        /*03c4*/ 	.word	0x000096d0


	//   ....[45]....
        /*03c8*/ 	.word	0x00009700


	//   ....[46]....
        /*03cc*/ 	.word	0x00009740


	//   ....[47]....
        /*03d0*/ 	.word	0x000097c0


	//   ....[48]....
        /*03d4*/ 	.word	0x000097f0


	//   ....[49]....
        /*03d8*/ 	.word	0x00009870


	//   ....[50]....
        /*03dc*/ 	.word	0x000098a0


	//   ....[51]....
        /*03e0*/ 	.word	0x00009920


	//   ....[52]....
        /*03e4*/ 	.word	0x00009950


	//   ....[53]....
        /*03e8*/ 	.word	0x000099d0


	//   ....[54]....
        /*03ec*/ 	.word	0x00009a00


	//   ....[55]....
        /*03f0*/ 	.word	0x00009a80


	//   ....[56]....
        /*03f4*/ 	.word	0x00009ab0


	//   ....[57]....
        /*03f8*/ 	.word	0x00009b30


	//   ....[58]....
        /*03fc*/ 	.word	0x00009b50


	//   ....[59]....
        /*0400*/ 	.word	0x0000a1a0


	//   ....[60]....
        /*0404*/ 	.word	0x0000a1d0


	//   ....[61]....
        /*0408*/ 	.word	0x0000a1e0


	//   ....[62]....
        /*040c*/ 	.word	0x0000a200


	//   ....[63]....
        /*0410*/ 	.word	0x0000a250


	//   ....[64]....
        /*0414*/ 	.word	0x0000a270


	//   ....[65]....
        /*0418*/ 	.word	0x0000a2d0


	//   ....[66]....
        /*041c*/ 	.word	0x0000a2f0


	//   ....[67]....
        /*0420*/ 	.word	0x0000a340


	//   ....[68]....
        /*0424*/ 	.word	0x0000a360


	//   ....[69]....
        /*0428*/ 	.word	0x0000a3b0


	//   ....[70]....
        /*042c*/ 	.word	0x0000a3d0


	//   ....[71]....
        /*0430*/ 	.word	0x0000a670


	//   ....[72]....
        /*0434*/ 	.word	0x0000a690


	//   ....[73]....
        /*0438*/ 	.word	0x0000a6b0


	//   ....[74]....
        /*043c*/ 	.word	0x0000a730


	//   ....[75]....
        /*0440*/ 	.word	0x0000a750


	//   ....[76]....
        /*0444*/ 	.word	0x0000a7d0


	//   ....[77]....
        /*0448*/ 	.word	0x0000a7f0


	//   ....[78]....
        /*044c*/ 	.word	0x0000a870


	//   ....[79]....
        /*0450*/ 	.word	0x0000a890


	//   ....[80]....
        /*0454*/ 	.word	0x0000a910


	//   ....[81]....
        /*0458*/ 	.word	0x0000a930


	//   ....[82]....
        /*045c*/ 	.word	0x0000a940


	//   ....[83]....
        /*0460*/ 	.word	0x0000adf0


	//   ....[84]....
        /*0464*/ 	.word	0x0000ae10


	//   ....[85]....
        /*0468*/ 	.word	0x0000ae30


	//   ....[86]....
        /*046c*/ 	.word	0x0000ae70


	//   ....[87]....
        /*0470*/ 	.word	0x0000aee0


	//   ....[88]....
        /*0474*/ 	.word	0x0000af10


	//   ....[89]....
        /*0478*/ 	.word	0x0000af80


	//   ....[90]....
        /*047c*/ 	.word	0x0000afb0


	//   ....[91]....
        /*0480*/ 	.word	0x0000b020


	//   ....[92]....
        /*0484*/ 	.word	0x0000b050


	//   ....[93]....
        /*0488*/ 	.word	0x0000b0c0


	//   ....[94]....
        /*048c*/ 	.word	0x0000b0f0


	//   ....[95]....
        /*0490*/ 	.word	0x0000b470


	//   ....[96]....
        /*0494*/ 	.word	0x0000b970


	//   ....[97]....
        /*0498*/ 	.word	0x0000ba60


	//   ....[98]....
        /*049c*/ 	.word	0x0000bb00


	//   ....[99]....
        /*04a0*/ 	.word	0x0000bb90


	//   ....[100]....
        /*04a4*/ 	.word	0x0000bc50


	//   ....[101]....
        /*04a8*/ 	.word	0x0000bce0


	//   ....[102]....
        /*04ac*/ 	.word	0x0000bdb0


	//   ....[103]....
        /*04b0*/ 	.word	0x0000be40


	//   ....[104]....
        /*04b4*/ 	.word	0x0000bf10


	//   ....[105]....
        /*04b8*/ 	.word	0x0000bf90


	//   ....[106]....
        /*04bc*/ 	.word	0x0000c070


	//   ....[107]....
        /*04c0*/ 	.word	0x0000c0f0


	//   ....[108]....
        /*04c4*/ 	.word	0x0000c1c0


	//   ....[109]....
        /*04c8*/ 	.word	0x0000c250


	//   ....[110]....
        /*04cc*/ 	.word	0x0000c2c0


	//   ....[111]....
        /*04d0*/ 	.word	0x0000c340


	//   ....[112]....
        /*04d4*/ 	.word	0x0000c400


	//   ....[113]....
        /*04d8*/ 	.word	0x0000c470


	//   ....[114]....
        /*04dc*/ 	.word	0x0000c560


	//   ....[115]....
        /*04e0*/ 	.word	0x0000c5d0


	//   ....[116]....
        /*04e4*/ 	.word	0x0000c6c0


	//   ....[117]....
        /*04e8*/ 	.word	0x0000c730


	//   ....[118]....
        /*04ec*/ 	.word	0x0000c820


	//   ....[119]....
        /*04f0*/ 	.word	0x0000c890


	//   ....[120]....
        /*04f4*/ 	.word	0x0000c980


	//   ....[121]....
        /*04f8*/ 	.word	0x0000c9f0


	//   ....[122]....
        /*04fc*/ 	.word	0x0000cae0


	//   ....[123]....
        /*0500*/ 	.word	0x0000cb50


	//   ....[124]....
        /*0504*/ 	.word	0x0000cc20


	//   ....[125]....
        /*0508*/ 	.word	0x0000cd60


	//   ....[126]....
        /*050c*/ 	.word	0x0000ce10


	//   ....[127]....
        /*0510*/ 	.word	0x0000ce70


	//   ....[128]....
        /*0514*/ 	.word	0x0000cf30


	//   ....[129]....
        /*0518*/ 	.word	0x0000cf90


	//   ....[130]....
        /*051c*/ 	.word	0x0000d050


	//   ....[131]....
        /*0520*/ 	.word	0x0000d0b0


	//   ....[132]....
        /*0524*/ 	.word	0x0000d170


	//   ....[133]....
        /*0528*/ 	.word	0x0000d1d0


	//   ....[134]....
        /*052c*/ 	.word	0x0000d290


	//   ....[135]....
        /*0530*/ 	.word	0x0000d2f0


	//   ....[136]....
        /*0534*/ 	.word	0x0000d3b0


	//   ....[137]....
        /*0538*/ 	.word	0x0000d490


	//   ....[138]....
        /*053c*/ 	.word	0x0000d530


	//   ....[139]....
        /*0540*/ 	.word	0x0000d590


	//   ....[140]....
        /*0544*/ 	.word	0x0000d680


	//   ....[141]....
        /*0548*/ 	.word	0x0000d6e0


	//   ....[142]....
        /*054c*/ 	.word	0x0000d7d0


	//   ....[143]....
        /*0550*/ 	.word	0x0000d830


	//   ....[144]....
        /*0554*/ 	.word	0x0000d920


	//   ....[145]....
        /*0558*/ 	.word	0x0000d980


	//   ....[146]....
        /*055c*/ 	.word	0x0000da70


	//   ....[147]....
        /*0560*/ 	.word	0x0000dad0


	//   ....[148]....
        /*0564*/ 	.word	0x0000db90


	//   ....[149]....
        /*0568*/ 	.word	0x0000dcd0


	//   ....[150]....
        /*056c*/ 	.word	0x0000dd70


	//   ....[151]....
        /*0570*/ 	.word	0x0000ddd0


	//   ....[152]....
        /*0574*/ 	.word	0x0000dea0


	//   ....[153]....
        /*0578*/ 	.word	0x0000df60


	//   ....[154]....
        /*057c*/ 	.word	0x0000e020


	//   ....[155]....
        /*0580*/ 	.word	0x0000e0e0


	//   ....[156]....
        /*0584*/ 	.word	0x0000e1a0


	//   ....[157]....
        /*0588*/ 	.word	0x0000e260


	//   ....[158]....
        /*058c*/ 	.word	0x0000e320


	//   ....[159]....
        /*0590*/ 	.word	0x0000e3e0


	//   ....[160]....
        /*0594*/ 	.word	0x0000e4a0


	//   ....[161]....
        /*0598*/ 	.word	0x0000e610


	//----- nvinfo : EIATTR_REG_RECONFIG
	.align		4
.L_589:
        /*059c*/ 	.byte	0x01, 0x54
	.zero		2


	//----- nvinfo : EIATTR_SYSCALL_OFFSETS
	.align		4
        /*05a0*/ 	.byte	0x04, 0x46
        /*05a2*/ 	.short	(.L_591 - .L_590)


	//   ....[0]....
.L_590:
        /*05a4*/ 	.word	0x00001080


	//   ....[1]....
        /*05a8*/ 	.word	0x00008530


	//   ....[2]....
        /*05ac*/ 	.word	0x00008670


	//   ....[3]....
        /*05b0*/ 	.word	0x00008760


	//   ....[4]....
        /*05b4*/ 	.word	0x000093c0


	//----- nvinfo : EIATTR_MBARRIER_INSTR_OFFSETS
	.align		4
.L_591:
        /*05b8*/ 	.byte	0x04, 0x39
        /*05ba*/ 	.short	(.L_593 - .L_592)


	//   ....[0]....
.L_592:
        /*05bc*/ 	.word	0x00000180
        /*05c0*/ 	.word	0x000000ff
        /*05c4*/ 	.word	0x00030800
        /*05c8*/ 	.short	0x0100
        /*05ca*/ 	.byte	0x08
	.zero		1


	//   ....[1]....
        /*05cc*/ 	.word	0x00000190
        /*05d0*/ 	.word	0x000000ff
        /*05d4*/ 	.word	0x00030820
        /*05d8*/ 	.short	0x0100
        /*05da*/ 	.byte	0x08
	.zero		1


	//   ....[2]....
        /*05dc*/ 	.word	0x00000280
        /*05e0*/ 	.word	0x000000ff
        /*05e4*/ 	.word	0x00030830
        /*05e8*/ 	.short	0x0100
        /*05ea*/ 	.byte	0x08
	.zero		1


	//   ....[3]....
        /*05ec*/ 	.word	0x00000290
        /*05f0*/ 	.word	0x000000ff
        /*05f4*/ 	.word	0x00030840
        /*05f8*/ 	.short	0x0100
        /*05fa*/ 	.byte	0x08
	.zero		1


	//   ....[4]....
        /*05fc*/ 	.word	0x000002a0
        /*0600*/ 	.word	0x000000ff
        /*0604*/ 	.word	0x00030838
        /*0608*/ 	.short	0x0100
        /*060a*/ 	.byte	0x08
	.zero		1


	//   ....[5]....
        /*060c*/ 	.word	0x000002b0
        /*0610*/ 	.word	0x000000ff
        /*0614*/ 	.word	0x00030848
        /*0618*/ 	.short	0x0100
        /*061a*/ 	.byte	0x08
	.zero		1


	//   ....[6]....
        /*061c*/ 	.word	0x000003e0
        /*0620*/ 	.word	0x000000ff
        /*0624*/ 	.word	0x00030850
        /*0628*/ 	.short	0x0100
        /*062a*/ 	.byte	0x08
	.zero		1


	//   ....[7]....
        /*062c*/ 	.word	0x000003f0
        /*0630*/ 	.word	0x000000ff
        /*0634*/ 	.word	0x00030860
        /*0638*/ 	.short	0x0100
        /*063a*/ 	.byte	0x08
	.zero		1


	//   ....[8]....
        /*063c*/ 	.word	0x00000400
        /*0640*/ 	.word	0x000000ff
        /*0644*/ 	.word	0x00030858
        /*0648*/ 	.short	0x0100
        /*064a*/ 	.byte	0x08
	.zero		1


	//   ....[9]....
        /*064c*/ 	.word	0x00000410
        /*0650*/ 	.word	0x000000ff
        /*0654*/ 	.word	0x00030868
        /*0658*/ 	.short	0x0100
        /*065a*/ 	.byte	0x08
	.zero		1


	//   ....[10]....
        /*065c*/ 	.word	0x00000500
        /*0660*/ 	.word	0x000000ff
        /*0664*/ 	.word	0x00030870
        /*0668*/ 	.short	0x0100
        /*066a*/ 	.byte	0x06
	.zero		1


	//   ....[11]....
        /*066c*/ 	.word	0x00000510
        /*0670*/ 	.word	0x000000ff
        /*0674*/ 	.word	0x00030880
        /*0678*/ 	.short	0x0100
        /*067a*/ 	.byte	0x06
	.zero		1


	//   ....[12]....
        /*067c*/ 	.word	0x00000520
        /*0680*/ 	.word	0x000000ff
        /*0684*/ 	.word	0x00030878
        /*0688*/ 	.short	0x0100
        /*068a*/ 	.byte	0x06
	.zero		1


	//   ....[13]....
        /*068c*/ 	.word	0x00000530
        /*0690*/ 	.word	0x000000ff
        /*0694*/ 	.word	0x00030888
        /*0698*/ 	.short	0x0100
        /*069a*/ 	.byte	0x06
	.zero		1


	//   ....[14]....
        /*069c*/ 	.word	0x00000660
        /*06a0*/ 	.word	0x000000ff
        /*06a4*/ 	.word	0x00030890
        /*06a8*/ 	.short	0x0100
        /*06aa*/ 	.byte	0x08
	.zero		1


	//   ....[15]....
        /*06ac*/ 	.word	0x00000670
        /*06b0*/ 	.word	0x000000ff
        /*06b4*/ 	.word	0x000308a0
        /*06b8*/ 	.short	0x0100
        /*06ba*/ 	.byte	0x08
	.zero		1


	//   ....[16]....
        /*06bc*/ 	.word	0x00000680
        /*06c0*/ 	.word	0x000000ff
        /*06c4*/ 	.word	0x00030898
        /*06c8*/ 	.short	0x0100
        /*06ca*/ 	.byte	0x08
	.zero		1


	//   ....[17]....
        /*06cc*/ 	.word	0x00000690
        /*06d0*/ 	.word	0x000000ff
        /*06d4*/ 	.word	0x000308a8
        /*06d8*/ 	.short	0x0100
        /*06da*/ 	.byte	0x08
	.zero		1


	//   ....[18]....
        /*06dc*/ 	.word	0x000007d0
        /*06e0*/ 	.word	0x000000ff
        /*06e4*/ 	.word	0x000308b0
        /*06e8*/ 	.short	0x0100
        /*06ea*/ 	.byte	0x08
	.zero		1


	//   ....[19]....
        /*06ec*/ 	.word	0x000007e0
        /*06f0*/ 	.word	0x000000ff
        /*06f4*/ 	.word	0x000308c0
        /*06f8*/ 	.short	0x0100
        /*06fa*/ 	.byte	0x08
	.zero		1


	//   ....[20]....
        /*06fc*/ 	.word	0x000007f0
        /*0700*/ 	.word	0x000000ff
        /*0704*/ 	.word	0x000308b8
        /*0708*/ 	.short	0x0100
        /*070a*/ 	.byte	0x08
	.zero		1


	//   ....[21]....
        /*070c*/ 	.word	0x00000800
        /*0710*/ 	.word	0x000000ff
        /*0714*/ 	.word	0x000308c8
        /*0718*/ 	.short	0x0100
        /*071a*/ 	.byte	0x08
	.zero		1


	//   ....[22]....
        /*071c*/ 	.word	0x00001100
        /*0720*/ 	.word	0x000000ff
        /*0724*/ 	.word	0x00030800
        /*0728*/ 	.short	0x010a
        /*072a*/ 	.byte	0x2b
	.zero		1


	//   ....[23]....
        /*072c*/ 	.word	0x00001180
        /*0730*/ 	.word	0x00000002
        /*0734*/ 	.word	0x00030830
        /*0738*/ 	.short	0x010a
        /*073a*/ 	.byte	0x3f
	.zero		1


	//   ....[24]....
        /*073c*/ 	.word	0x000011d0
        /*0740*/ 	.word	0x00000002
        /*0744*/ 	.word	0x00030830
        /*0748*/ 	.short	0x010a
        /*074a*/ 	.byte	0x3f
	.zero		1


	//   ....[25]....
        /*074c*/ 	.word	0x000020f0
        /*0750*/ 	.word	0x000000ff
        /*0754*/ 	.word	0x00000000
        /*0758*/ 	.short	0x0101
        /*075a*/ 	.byte	0x04
	.zero		1


	//   ....[26]....
        /*075c*/ 	.word	0x000035f0
        /*0760*/ 	.word	0x000000ff
        /*0764*/ 	.word	0x00030830
        /*0768*/ 	.short	0x010a
        /*076a*/ 	.byte	0x08
	.zero		1


	//   ....[27]....
        /*076c*/ 	.word	0x00003630
        /*0770*/ 	.word	0x000000ff
        /*0774*/ 	.word	0x00030830
        /*0778*/ 	.short	0x010a
        /*077a*/ 	.byte	0x08
	.zero		1


	//   ....[28]....
        /*077c*/ 	.word	0x00004130
        /*0780*/ 	.word	0x000000ff
        /*0784*/ 	.word	0x00030850
        /*0788*/ 	.short	0x010a
        /*078a*/ 	.byte	0x09
	.zero		1


	//   ....[29]....
        /*078c*/ 	.word	0x00004170
        /*0790*/ 	.word	0x000000ff
        /*0794*/ 	.word	0x00030850
        /*0798*/ 	.short	0x010a
        /*079a*/ 	.byte	0x09
	.zero		1


	//   ....[30]....
        /*079c*/ 	.word	0x00004480
        /*07a0*/ 	.word	0x000000ff
        /*07a4*/ 	.word	0x00000000
        /*07a8*/ 	.short	0x0101
        /*07aa*/ 	.byte	0x08
	.zero		1


	//   ....[31]....
        /*07ac*/ 	.word	0x00005210
        /*07b0*/ 	.word	0x000000ff
        /*07b4*/ 	.word	0x00000000
        /*07b8*/ 	.short	0x0101
        /*07ba*/ 	.byte	0x09
	.zero		1


	//   ....[32]....
        /*07bc*/ 	.word	0x000059f0
        /*07c0*/ 	.word	0x000000ff
        /*07c4*/ 	.word	0x00030850
        /*07c8*/ 	.short	0x010a
        /*07ca*/ 	.byte	0x0a
	.zero		1


	//   ....[33]....
        /*07cc*/ 	.word	0x00005a30
        /*07d0*/ 	.word	0x000000ff
        /*07d4*/ 	.word	0x00030850
        /*07d8*/ 	.short	0x010a
        /*07da*/ 	.byte	0x0a
	.zero		1


	//   ....[34]....
        /*07dc*/ 	.word	0x000068d0
        /*07e0*/ 	.word	0x000000ff
        /*07e4*/ 	.word	0x00000000
        /*07e8*/ 	.short	0x0101
        /*07ea*/ 	.byte	0x05
	.zero		1


	//   ....[35]....
        /*07ec*/ 	.word	0x00007880
        /*07f0*/ 	.word	0x000000ff
        /*07f4*/ 	.word	0x00000000
        /*07f8*/ 	.short	0x0101
        /*07fa*/ 	.byte	0x04
	.zero		1


	//   ....[36]....
        /*07fc*/ 	.word	0x00008bd0
        /*0800*/ 	.word	0x00000000
        /*0804*/ 	.word	0x00030840
        /*0808*/ 	.short	0x010a
        /*080a*/ 	.byte	0x3f
	.zero		1


	//   ....[37]....
        /*080c*/ 	.word	0x000091b0
        /*0810*/ 	.word	0x00000000
        /*0814*/ 	.word	0x00030830
        /*0818*/ 	.short	0x0107
        /*081a*/ 	.byte	0x3f
	.zero		1


	//   ....[38]....
        /*081c*/ 	.word	0x00009260
        /*0820*/ 	.word	0x00000000
        /*0824*/ 	.word	0x00030830
        /*0828*/ 	.short	0x0101
        /*082a*/ 	.byte	0x3f
	.zero		1


	//   ....[39]....
        /*082c*/ 	.word	0x00009c40
        /*0830*/ 	.word	0x000000ff
        /*0834*/ 	.word	0x00030800
        /*0838*/ 	.short	0x0107
        /*083a*/ 	.byte	0x27
	.zero		1


	//   ....[40]....
        /*083c*/ 	.word	0x00009ca0
        /*0840*/ 	.word	0x000000ff
        /*0844*/ 	.word	0x00030800
        /*0848*/ 	.short	0x0101
        /*084a*/ 	.byte	0x27
	.zero		1


	//   ....[41]....
        /*084c*/ 	.word	0x00009cc0
        /*0850*/ 	.word	0x000000ff
        /*0854*/ 	.word	0x00030820
        /*0858*/ 	.short	0x010a
        /*085a*/ 	.byte	0x27
	.zero		1


	//   ....[42]....
        /*085c*/ 	.word	0x00009fd0
        /*0860*/ 	.word	0x00000006
        /*0864*/ 	.word	0x00030840
        /*0868*/ 	.short	0x010a
        /*086a*/ 	.byte	0x3f
	.zero		1


	//   ....[43]....
        /*086c*/ 	.word	0x0000a4a0
        /*0870*/ 	.word	0x00000006
        /*0874*/ 	.word	0x00030830
        /*0878*/ 	.short	0x0107
        /*087a*/ 	.byte	0x3f
	.zero		1


	//   ....[44]....
        /*087c*/ 	.word	0x0000a550
        /*0880*/ 	.word	0x00000006
        /*0884*/ 	.word	0x00030830
        /*0888*/ 	.short	0x0101
        /*088a*/ 	.byte	0x3f
	.zero		1


	//   ....[45]....
        /*088c*/ 	.word	0x0000a5d0
        /*0890*/ 	.word	0x00000006
        /*0894*/ 	.word	0x00030860
        /*0898*/ 	.short	0x010a
        /*089a*/ 	.byte	0x3f
	.zero		1


	//   ....[46]....
        /*089c*/ 	.word	0x0000ab40
        /*08a0*/ 	.word	0x00000006
        /*08a4*/ 	.word	0x00030850
        /*08a8*/ 	.short	0x0107
        /*08aa*/ 	.byte	0x3f
	.zero		1


	//   ....[47]....
        /*08ac*/ 	.word	0x0000ac60
        /*08b0*/ 	.word	0x00000006
        /*08b4*/ 	.word	0x00030850
        /*08b8*/ 	.short	0x0101
        /*08ba*/ 	.byte	0x3f
	.zero		1


	//   ....[48]....
        /*08bc*/ 	.word	0x0000ad50
        /*08c0*/ 	.word	0x00000004
        /*08c4*/ 	.word	0x00030860
        /*08c8*/ 	.short	0x010a
        /*08ca*/ 	.byte	0x3f
	.zero		1


	//   ....[49]....
        /*08cc*/ 	.word	0x0000b210
        /*08d0*/ 	.word	0x00000004
        /*08d4*/ 	.word	0x00030850
        /*08d8*/ 	.short	0x0107
        /*08da*/ 	.byte	0x3f
	.zero		1


	//   ....[50]....
        /*08dc*/ 	.word	0x0000b300
        /*08e0*/ 	.word	0x00000004
        /*08e4*/ 	.word	0x00030850
        /*08e8*/ 	.short	0x0101
        /*08ea*/ 	.byte	0x3f
	.zero		1


	//   ....[51]....
        /*08ec*/ 	.word	0x0000b3f0
        /*08f0*/ 	.word	0x00000005
        /*08f4*/ 	.word	0x00030820
        /*08f8*/ 	.short	0x010a
        /*08fa*/ 	.byte	0x3f
	.zero		1


	//   ....[52]....
        /*08fc*/ 	.word	0x0000b590
        /*0900*/ 	.word	0x00000003
        /*0904*/ 	.word	0x00030840
        /*0908*/ 	.short	0x010a
        /*090a*/ 	.byte	0x3f
	.zero		1


	//   ....[53]....
        /*090c*/ 	.word	0x0000b630
        /*0910*/ 	.word	0x00000005
        /*0914*/ 	.word	0x00030840
        /*0918*/ 	.short	0x010a
        /*091a*/ 	.byte	0x3f
	.zero		1


	//   ....[54]....
        /*091c*/ 	.word	0x0000b670
        /*0920*/ 	.word	0x00000003
        /*0924*/ 	.word	0x00030860
        /*0928*/ 	.short	0x010a
        /*092a*/ 	.byte	0x3f
	.zero		1


	//   ....[55]....
        /*092c*/ 	.word	0x0000b6b0
        /*0930*/ 	.word	0x00000005
        /*0934*/ 	.word	0x00030860
        /*0938*/ 	.short	0x010a
        /*093a*/ 	.byte	0x3f
	.zero		1


	//   ....[56]....
        /*093c*/ 	.word	0x0000b720
        /*0940*/ 	.word	0x00000003
        /*0944*/ 	.word	0x00030800
        /*0948*/ 	.short	0x010a
        /*094a*/ 	.byte	0x3f
	.zero		1


	//   ....[57]....
        /*094c*/ 	.word	0x0000b770
        /*0950*/ 	.word	0x00000002
        /*0954*/ 	.word	0x00030830
        /*0958*/ 	.short	0x010a
        /*095a*/ 	.byte	0x3f
	.zero		1


	//   ....[58]....
        /*095c*/ 	.word	0x0000b7d0
        /*0960*/ 	.word	0x00000003
        /*0964*/ 	.word	0x00030830
        /*0968*/ 	.short	0x010a
        /*096a*/ 	.byte	0x3f
	.zero		1


	//   ....[59]....
        /*096c*/ 	.word	0x0000b830
        /*0970*/ 	.word	0x00000003
        /*0974*/ 	.word	0x00030850
        /*0978*/ 	.short	0x010a
        /*097a*/ 	.byte	0x3f
	.zero		1


	//   ....[60]....
        /*097c*/ 	.word	0x0000b890
        /*0980*/ 	.word	0x00000007
        /*0984*/ 	.word	0x00030850
        /*0988*/ 	.short	0x010a
        /*098a*/ 	.byte	0x3f
	.zero		1


	//   ....[61]....
        /*098c*/ 	.word	0x0000b9b0
        /*0990*/ 	.word	0x00000000
        /*0994*/ 	.word	0x00030840
        /*0998*/ 	.short	0x010a
        /*099a*/ 	.byte	0x3f
	.zero		1


	//   ....[62]....
        /*099c*/ 	.word	0x0000cc60
        /*09a0*/ 	.word	0x00000003
        /*09a4*/ 	.word	0x00030820
        /*09a8*/ 	.short	0x010a
        /*09aa*/ 	.byte	0x3f
	.zero		1


	//   ....[63]....
        /*09ac*/ 	.word	0x0000ccb0
        /*09b0*/ 	.word	0x00000006
        /*09b4*/ 	.word	0x00030840
        /*09b8*/ 	.short	0x010a
        /*09ba*/ 	.byte	0x3f
	.zero		1


	//   ....[64]....
        /*09bc*/ 	.word	0x0000d3e0
        /*09c0*/ 	.word	0x00000006
        /*09c4*/ 	.word	0x00030860
        /*09c8*/ 	.short	0x010a
        /*09ca*/ 	.byte	0x3f
	.zero		1


	//   ....[65]....
        /*09cc*/ 	.word	0x0000dc20
        /*09d0*/ 	.word	0x00000004
        /*09d4*/ 	.word	0x00030860
        /*09d8*/ 	.short	0x010a
        /*09da*/ 	.byte	0x3f
	.zero		1


	//   ....[66]....
        /*09dc*/ 	.word	0x0000e530
        /*09e0*/ 	.word	0x00000005
        /*09e4*/ 	.word	0x00030820
        /*09e8*/ 	.short	0x010a
        /*09ea*/ 	.byte	0x3f
	.zero		1


	//   ....[67]....
        /*09ec*/ 	.word	0x0000e6d0
        /*09f0*/ 	.word	0x00000003
        /*09f4*/ 	.word	0x00030840
        /*09f8*/ 	.short	0x010a
        /*09fa*/ 	.byte	0x3f
	.zero		1


	//   ....[68]....
        /*09fc*/ 	.word	0x0000e720
        /*0a00*/ 	.word	0x00000005
        /*0a04*/ 	.word	0x00030840
        /*0a08*/ 	.short	0x010a
        /*0a0a*/ 	.byte	0x3f
	.zero		1


	//   ....[69]....
        /*0a0c*/ 	.word	0x0000e770
        /*0a10*/ 	.word	0x00000003
        /*0a14*/ 	.word	0x00030860
        /*0a18*/ 	.short	0x010a
        /*0a1a*/ 	.byte	0x3f
	.zero		1


	//----- nvinfo : EIATTR_NUM_MBARRIERS
	.align		4
.L_593:
        /*0a1c*/ 	.byte	0x03, 0x38
        /*0a1e*/ 	.short	0x0016


	//----- nvinfo : EIATTR_EXIT_INSTR_OFFSETS
	.align		4
        /*0a20*/ 	.byte	0x04, 0x1c
        /*0a22*/ 	.short	(.L_595 - .L_594)


	//   ....[0]....
.L_594:
        /*0a24*/ 	.word	0x00000940


	//   ....[1]....
        /*0a28*/ 	.word	0x00007d60


	//   ....[2]....
        /*0a2c*/ 	.word	0x0000b700


	//----- nvinfo : EIATTR_MAX_THREADS
	.align		4
.L_595:
        /*0a30*/ 	.byte	0x04, 0x05
        /*0a32*/ 	.short	(.L_597 - .L_596)
.L_596:
        /*0a34*/ 	.word	0x00000180
        /*0a38*/ 	.word	0x00000001
        /*0a3c*/ 	.word	0x00000001


	//----- nvinfo : EIATTR_CRS_STACK_SIZE
	.align		4
.L_597:
        /*0a40*/ 	.byte	0x04, 0x1e
        /*0a42*/ 	.short	(.L_599 - .L_598)
.L_598:
        /*0a44*/ 	.word	0x00000000


	//----- nvinfo : EIATTR_CBANK_PARAM_SIZE
	.align		4
.L_599:
        /*0a48*/ 	.byte	0x03, 0x19
        /*0a4a*/ 	.short	0x0a70


	//----- nvinfo : EIATTR_PARAM_CBANK
	.align		4
        /*0a4c*/ 	.byte	0x04, 0x0a
        /*0a4e*/ 	.short	(.L_601 - .L_600)
	.align		4
.L_600:
        /*0a50*/ 	.word	index@(.nv.constant0._ZN7cutlass13device_kernelIN5flash11enable_sm90INS1_16FlashAttnFwdSm90INS1_25CollectiveMainloopFwdSm90ILi2EN4cute5tupleIJNS5_1CILi1EEES8_S8_EEENS6_IJNS7_ILi128EEENS7_ILi96EEENS7_ILi192EEEEEELi192ENS_10bfloat16_tEfNS_4arch4Sm90ELb0ELb0ELb0ELb0ELb1ELb0ELb0ELb1ELb1ELb1ELb0ELb0EEENS1_21CollectiveEpilogueFwdINS6_IJSA_SC_SB_EEES9_SE_SG_Li256ELb0ELb1ELb0ELb0EEENS1_29StaticPersistentTileSchedulerILb0EEEEEEEEEvNT_6ParamsE)
        /*0a54*/ 	.short	0x0210
        /*0a56*/ 	.short	0x0a70


	//----- nvinfo : EIATTR_SW_WAR
	.align		4
.L_601:
        /*0a58*/ 	.byte	0x04, 0x36
        /*0a5a*/ 	.short	(.L_603 - .L_602)
.L_602:
        /*0a5c*/ 	.word	0x00000008
.L_603:


//--------------------- .nv.info._ZN7cutlass13device_kernelIN5flash11enable_sm90INS1_16FlashAttnFwdSm90INS1_25CollectiveMainloopFwdSm90ILi2EN4cute5tupleIJNS5_1CILi1EEES8_S8_EEENS6_IJNS7_ILi128EEENS7_ILi96EEENS7_ILi192EEEEEELi192ENS_10bfloat16_tEfNS_4arch4Sm90ELb0ELb0ELb0ELb1ELb1ELb0ELb0ELb1ELb1ELb1ELb0ELb0EEENS1_21CollectiveEpilogueFwdINS6_IJSA_SC_SB_EEES9_SE_SG_Li256ELb1ELb1ELb0ELb0EEENS1_36VarlenDynamicPersistentTileSchedulerILi128ELi96ELi256ELi128ELb0ELb1ELb1ELb0ELb1ELb1EEEEEEEEEvNT_6ParamsE --------------------------
	.section	.nv.info._ZN7cutlass13device_kernelIN5flash11enable_sm90INS1_16FlashAttnFwdSm90INS1_25CollectiveMainloopFwdSm90ILi2EN4cute5tupleIJNS5_1CILi1EEES8_S8_EEENS6_IJNS7_ILi128EEENS7_ILi96EEENS7_ILi192EEEEEELi192ENS_10bfloat16_tEfNS_4arch4Sm90ELb0ELb0ELb0ELb1ELb1ELb0ELb0ELb1ELb1ELb1ELb0ELb0EEENS1_21CollectiveEpilogueFwdINS6_IJSA_SC_SB_EEES9_SE_SG_Li256ELb1ELb1ELb0ELb0EEENS1_36VarlenDynamicPersistentTileSchedulerILi128ELi96ELi256ELi128ELb0ELb1ELb1ELb0ELb1ELb1EEEEEEEEEvNT_6ParamsE,"",@"SHT_CUDA_INFO"
	.sectionflags	@""
	.align	4


	//----- nvinfo : EIATTR_CUDA_API_VERSION
	.align		4
        /*0000*/ 	.byte	0x04, 0x37
        /*0002*/ 	.short	(.L_605 - .L_604)
.L_604:
        /*0004*/ 	.word	0x00000082


	//----- nvinfo : EIATTR_KPARAM_INFO
	.align		4
.L_605:
        /*0008*/ 	.byte	0x04, 0x17
        /*000a*/ 	.short	(.L_607 - .L_606)
.L_606:
        /*000c*/ 	.word	0x00000000
        /*0010*/ 	.short	0x0000
        /*0012*/ 	.short	0x0070
        /*0014*/ 	.byte	0x00, 0xf0, 0x01, 0x2a


	//----- nvinfo : EIATTR_SPARSE_MMA_MASK
	.align		4
.L_607:
        /*0018*/ 	.byte	0x03, 0x50
        /*001a*/ 	.short	0x0000


	//----- nvinfo : EIATTR_MAXREG_COUNT
	.align		4
        /*001c*/ 	.byte	0x03, 0x1b
        /*001e*/ 	.short	0x00a8


	//----- nvinfo : EIATTR_NUM_BARRIERS
	.align		4
        /*0020*/ 	.byte	0x02, 0x4c
        /*0022*/ 	.byte	0x09
	.zero		1


	//----- nvinfo : EIATTR_EXTERNS
	.align		4
        /*0024*/ 	.byte	0x04, 0x0f
        /*0026*/ 	.short	(.L_609 - .L_608)


	//   ....[0]....
	.align		4
.L_608:
        /*0028*/ 	.word	index@(__assertfail)


	//----- nvinfo : EIATTR_ANNOTATIONS
	.align		4
.L_609:
        /*002c*/ 	.byte	0x04, 0x55
        /*002e*/ 	.short	(.L_611 - .L_610)


	//   ....[0]....
.L_610:
        /* <DEDUP_REMOVED lines=17> */


	//----- nvinfo : EIATTR_MERCURY_ISA_VERSION
	.align		4
.L_611:
        /*0130*/ 	.byte	0x03, 0x5f
        /*0132*/ 	.short	0x0101


	//----- nvinfo : EIATTR_UNUSED_LOAD_BYTE_OFFSET
	.align		4
        /*0134*/ 	.byte	0x04, 0x44
        /*0136*/ 	.short	(.L_613 - .L_612)


	//   ....[0]....
.L_612:
        /*0138*/ 	.word	0x00000950
        /*013c*/ 	.word	0x0000fff0


	//   ....[1]....
        /*0140*/ 	.word	0x00006bc0
        /*0144*/ 	.word	0x0000fff0


	//----- nvinfo : EIATTR_INT_WARP_WIDE_INSTR_OFFSETS
	.align		4
.L_613:
        /*0148*/ 	.byte	0x04, 0x31
        /*014a*/ 	.short	(.L_615 - .L_614)


	//   ....[0]....
.L_614:
        /*014c*/ 	.word	0x000000c0


	//   ....[1]....
        /*0150*/ 	.word	0x000000d0


	//   ....[2]....
        /*0154*/ 	.word	0x00000170


	//   ....[3]....
        /*0158*/ 	.word	0x0000a3f0


	//   ....[4]....
        /*015c*/ 	.word	0x0000a480


	//   ....[5]....
        /*0160*/ 	.word	0x0000d300


	//   ....[6]....
        /*0164*/ 	.word	0x0000d390


	//----- nvinfo : EIATTR_COOP_GROUP_MASK_REGIDS
	.align		4
.L_615:
        /*0168*/ 	.byte	0x04, 0x29
        /*016a*/ 	.short	(.L_617 - .L_616)


	//   ....[0]....
.L_616:
        /*016c*/ 	.word	0xffffffff


	//   ....[1]....
        /*0170*/ 	.word	0xffffffff


	//   ....[2]....
        /*0174*/ 	.word	0xffffffff


	//   ....[3]....
        /*0178*/ 	.word	0xffffffff


	//   ....[4]....
        /*017c*/ 	.word	0xffffffff


	//   ....[5]....
        /*0180*/ 	.word	0xffffffff


	//   ....[6]....
        /*0184*/ 	.word	0xffffffff


	//   ....[7]....
        /*0188*/ 	.word	0xffffffff


	//   ....[8]....
        /*018c*/ 	.word	0xffffffff


	//   ....[9]....
        /*0190*/ 	.word	0xffffffff


	//   ....[10]....
        /*0194*/ 	.word	0xffffffff


	//   ....[11]....
        /*0198*/ 	.word	0xffffffff


	//   ....[12]....
        /*019c*/ 	.word	0xffffffff


	//   ....[13]....
        /*01a0*/ 	.word	0xffffffff


	//   ....[14]....
        /*01a4*/ 	.word	0xffffffff


	//   ....[15]....
        /*01a8*/ 	.word	0xffffffff


	//   ....[16]....
        /*01ac*/ 	.word	0xffffffff


	//   ....[17]....
        /*01b0*/ 	.word	0xffffffff


	//   ....[18]....
        /*01b4*/ 	.word	0xffffffff


	//   ....[19]....
        /*01b8*/ 	.word	0xffffffff


	//   ....[20]....
        /*01bc*/ 	.word	0xffffffff


	//   ....[21]....
        /*01c0*/ 	.word	0xffffffff


	//   ....[22]....
        /*01c4*/ 	.word	0xffffffff


	//   ....[23]....
        /*01c8*/ 	.word	0xffffffff


	//   ....[24]....
        /*01cc*/ 	.word	0xffffffff


	//   ....[25]....
        /*01d0*/ 	.word	0xffffffff


	//   ....[26]....
        /*01d4*/ 	.word	0xffffffff


	//   ....[27]....
        /*01d8*/ 	.word	0xffffffff


	//   ....[28]....
        /*01dc*/ 	.word	0xffffffff


	//   ....[29]....
        /*01e0*/ 	.word	0xffffffff


	//   ....[30]....
        /*01e4*/ 	.word	0xffffffff


	//   ....[31]....
        /*01e8*/ 	.word	0xffffffff


	//   ....[32]....
        /*01ec*/ 	.word	0xffffffff


	//   ....[33]....
        /*01f0*/ 	.word	0xffffffff


	//   ....[34]....
        /*01f4*/ 	.word	0xffffffff


	//   ....[35]....
        /*01f8*/ 	.word	0xffffffff


	//   ....[36]....
        /*01fc*/ 	.word	0xffffffff


	//   ....[37]....
        /*0200*/ 	.word	0xffffffff


	//   ....[38]....
        /*0204*/ 	.word	0xffffffff


	//   ....[39]....
        /*0208*/ 	.word	0xffffffff


	//   ....[40]....
        /*020c*/ 	.word	0xffffffff


	//   ....[41]....
        /*0210*/ 	.word	0xffffffff


	//   ....[42]....
        /*0214*/ 	.word	0xffffffff


	//   ....[43]....
        /*0218*/ 	.word	0xffffffff


	//   ....[44]....
        /*021c*/ 	.word	0xffffffff


	//   ....[45]....
        /*0220*/ 	.word	0xffffffff


	//   ....[46]....
        /*0224*/ 	.word	0xffffffff


	//   ....[47]....
        /*0228*/ 	.word	0xffffffff


	//   ....[48]....
        /*022c*/ 	.word	0xffffffff


	//   ....[49]....
        /*0230*/ 	.word	0xffffffff


	//   ....[50]....
        /*0234*/ 	.word	0xffffffff


	//   ....[51]....
        /*0238*/ 	.word	0xffffffff


	//   ....[52]....
        /*023c*/ 	.word	0xffffffff


	//   ....[53]....
        /*0240*/ 	.word	0xffffffff


	//   ....[54]....
        /*0244*/ 	.word	0xffffffff


	//   ....[55]....
        /*0248*/ 	.word	0xffffffff


	//   ....[56]....
        /*024c*/ 	.word	0xffffffff


	//   ....[57]....
        /*0250*/ 	.word	0xffffffff


	//   ....[58]....
        /*0254*/ 	.word	0xffffffff


	//   ....[59]....
        /*0258*/ 	.word	0xffffffff


	//   ....[60]....
        /*025c*/ 	.word	0xffffffff


	//   ....[61]....
        /*0260*/ 	.word	0xffffffff


	//   ....[62]....
        /*0264*/ 	.word	0xffffffff


	//   ....[63]....
        /*0268*/ 	.word	0xffffffff


	//   ....[64]....
        /*026c*/ 	.word	0xffffffff


	//   ....[65]....
        /*0270*/ 	.word	0xffffffff


	//   ....[66]....
        /*0274*/ 	.word	0xffffffff


	//   ....[67]....
        /*0278*/ 	.word	0xffffffff


	//   ....[68]....
        /*027c*/ 	.word	0xffffffff


	//   ....[69]....
        /*0280*/ 	.word	0xffffffff


	//   ....[70]....
        /*0284*/ 	.word	0xffffffff


	//   ....[71]....
        /*0288*/ 	.word	0xffffffff


	//   ....[72]....
        /*028c*/ 	.word	0xffffffff


	//   ....[73]....
        /*0290*/ 	.word	0xffffffff


	//   ....[74]....
        /*0294*/ 	.word	0xffffffff


	//   ....[75]....
        /*0298*/ 	.word	0xffffffff


	//   ....[76]....
        /*029c*/ 	.word	0xffffffff


	//   ....[77]....
        /*02a0*/ 	.word	0xffffffff


	//   ....[78]....
        /*02a4*/ 	.word	0xffffffff


	//   ....[79]....
        /*02a8*/ 	.word	0xffffffff


	//   ....[80]....
        /*02ac*/ 	.word	0xffffffff


	//   ....[81]....
        /*02b0*/ 	.word	0xffffffff


	//   ....[82]....
        /*02b4*/ 	.word	0xffffffff


	//   ....[83]....
        /*02b8*/ 	.word	0xffffffff


	//   ....[84]....
        /*02bc*/ 	.word	0xffffffff


	//   ....[85]....
        /*02c0*/ 	.word	0xffffffff


	//   ....[86]....
        /*02c4*/ 	.word	0xffffffff


	//   ....[87]....
        /*02c8*/ 	.word	0xffffffff


	//   ....[88]....
        /*02cc*/ 	.word	0xffffffff


	//   ....[89]....
        /*02d0*/ 	.word	0xffffffff


	//   ....[90]....
        /*02d4*/ 	.word	0xffffffff


	//   ....[91]....
        /*02d8*/ 	.word	0xffffffff


	//   ....[92]....
        /*02dc*/ 	.word	0xffffffff


	//   ....[93]....
        /*02e0*/ 	.word	0xffffffff


	//   ....[94]....
        /*02e4*/ 	.word	0xffffffff


	//   ....[95]....
        /*02e8*/ 	.word	0xffffffff


	//   ....[96]....
        /*02ec*/ 	.word	0xffffffff


	//   ....[97]....
        /*02f0*/ 	.word	0xffffffff


	//   ....[98]....
        /*02f4*/ 	.word	0xffffffff


	//   ....[99]....
        /*02f8*/ 	.word	0xffffffff


	//   ....[100]....
        /*02fc*/ 	.word	0xffffffff


	//   ....[101]....
        /*0300*/ 	.word	0xffffffff


	//   ....[102]....
        /*0304*/ 	.word	0xffffffff


	//   ....[103]....
        /*0308*/ 	.word	0xffffffff


	//   ....[104]....
        /*030c*/ 	.word	0xffffffff


	//   ....[105]....
        /*0310*/ 	.word	0xffffffff


	//   ....[106]....
        /*0314*/ 	.word	0xffffffff


	//   ....[107]....
        /*0318*/ 	.word	0xffffffff


	//   ....[108]....
        /*031c*/ 	.word	0xffffffff


	//   ....[109]....
        /*0320*/ 	.word	0xffffffff


	//   ....[110]....
        /*0324*/ 	.word	0xffffffff


	//   ....[111]....
        /*0328*/ 	.word	0xffffffff


	//   ....[112]....
        /*032c*/ 	.word	0xffffffff


	//   ....[113]....
        /*0330*/ 	.word	0xffffffff


	//   ....[114]....
        /*0334*/ 	.word	0xffffffff


	//   ....[115]....
        /*0338*/ 	.word	0xffffffff


	//   ....[116]....
        /*033c*/ 	.word	0xffffffff


	//   ....[117]....
        /*0340*/ 	.word	0xffffffff


	//   ....[118]....
        /*0344*/ 	.word	0xffffffff


	//   ....[119]....
        /*0348*/ 	.word	0xffffffff


	//   ....[120]....
        /*034c*/ 	.word	0xffffffff


	//   ....[121]....
        /*0350*/ 	.word	0xffffffff


	//   ....[122]....
        /*0354*/ 	.word	0xffffffff


	//   ....[123]....
        /*0358*/ 	.word	0xffffffff


	//   ....[124]....
        /*035c*/ 	.word	0xffffffff


	//   ....[125]....
        /*0360*/ 	.word	0xffffffff


	//   ....[126]....
        /*0364*/ 	.word	0xffffffff


	//   ....[127]....
        /*0368*/ 	.word	0xffffffff


	//   ....[128]....
        /*036c*/ 	.word	0xffffffff


	//   ....[129]....
        /*0370*/ 	.word	0xffffffff


	//   ....[130]....
        /*0374*/ 	.word	0xffffffff


	//   ....[131]....
        /*0378*/ 	.word	0xffffffff


	//   ....[132]....
        /*037c*/ 	.word	0xffffffff


	//   ....[133]....
        /*0380*/ 	.word	0xffffffff


	//   ....[134]....
        /*0384*/ 	.word	0xffffffff


	//   ....[135]....
        /*0388*/ 	.word	0xffffffff


	//   ....[136]....
        /*038c*/ 	.word	0xffffffff


	//   ....[137]....
        /*0390*/ 	.word	0x0500000f


	//   ....[138]....
        /*0394*/ 	.word	0x0500000f


	//   ....[139]....
        /*0398*/ 	.word	0x0500000f


	//   ....[140]....
        /*039c*/ 	.word	0x0500000f


	//   ....[141]....
        /*03a0*/ 	.word	0x0500000f


	//   ....[142]....
        /*03a4*/ 	.word	0x0500000f


	//   ....[143]....
        /*03a8*/ 	.word	0x0500000f


	//   ....[144]....
        /*03ac*/ 	.word	0x0500000f


	//   ....[145]....
        /*03b0*/ 	.word	0x0500000f


	//   ....[146]....
        /*03b4*/ 	.word	0x0500000f


	//   ....[147]....
        /*03b8*/ 	.word	0x0500000f


	//   ....[148]....
        /*03bc*/ 	.word	0x0500000f


	//   ....[149]....
        /*03c0*/ 	.word	0x0500000f


	//   ....[150]....
        /*03c4*/ 	.word	0x0500000f


	//   ....[151]....
        /*03c8*/ 	.word	0x0500000f


	//   ....[152]....
        /*03cc*/ 	.word	0x0500000f


	//   ....[153]....
        /*03d0*/ 	.word	0x0500000f


	//   ....[154]....
        /*03d4*/ 	.word	0x0500000f


	//   ....[155]....
        /*03d8*/ 	.word	0x0500000f


	//   ....[156]....
        /*03dc*/ 	.word	0x0500000f


	//   ....[157]....
        /*03e0*/ 	.word	0x0500000f


	//   ....[158]....
        /*03e4*/ 	.word	0x0500000f


	//   ....[159]....
        /*03e8*/ 	.word	0x0500000f


	//   ....[160]....
        /*03ec*/ 	.word	0x0500000f


	//   ....[161]....
        /*03f0*/ 	.word	0x0500000f


	//   ....[162]....
        /*03f4*/ 	.word	0x0500000f


	//   ....[163]....
        /*03f8*/ 	.word	0x0500000f


	//   ....[164]....
        /*03fc*/ 	.word	0x0500000f


	//   ....[165]....
        /*0400*/ 	.word	0x0500000f


	//   ....[166]....
        /*0404*/ 	.word	0x0500000f


	//   ....[167]....
        /*0408*/ 	.word	0x0500000f


	//   ....[168]....
        /*040c*/ 	.word	0x0500000f


	//   ....[169]....
        /*0410*/ 	.word	0x0500000f


	//   ....[170]....
        /*0414*/ 	.word	0x0500000f


	//   ....[171]....
        /*0418*/ 	.word	0x0500000f


	//   ....[172]....
        /*041c*/ 	.word	0x0500000f


	//   ....[173]....
        /*0420*/ 	.word	0x0500000f


	//   ....[174]....
        /*0424*/ 	.word	0x0500000f


	//   ....[175]....
        /*0428*/ 	.word	0x0500000f


	//   ....[176]....
        /*042c*/ 	.word	0x0500000f


	//   ....[177]....
        /*0430*/ 	.word	0x0500000f


	//   ....[178]....
        /*0434*/ 	.word	0x0500000f


	//   ....[179]....
        /*0438*/ 	.word	0x0500000f


	//   ....[180]....
        /*043c*/ 	.word	0x0500000f


	//   ....[181]....
        /*0440*/ 	.word	0x0500000f


	//   ....[182]....
        /*0444*/ 	.word	0x0500000f


	//   ....[183]....
        /*0448*/ 	.word	0x0500000f


	//   ....[184]....
        /*044c*/ 	.word	0x0500000f


	//   ....[185]....
        /*0450*/ 	.word	0x0500000f


	//   ....[186]....
        /*0454*/ 	.word	0x0500000f


	//   ....[187]....
        /*0458*/ 	.word	0x0500000f


	//   ....[188]....
        /*045c*/ 	.word	0x0500000f


	//   ....[189]....
        /*0460*/ 	.word	0x0500000f


	//   ....[190]....
        /*0464*/ 	.word	0x0500000f


	//   ....[191]....
        /*0468*/ 	.word	0x0500000f


	//   ....[192]....
        /*046c*/ 	.word	0x0500000f


	//   ....[193]....
        /*0470*/ 	.word	0x0500000f


	//   ....[194]....
        /*0474*/ 	.word	0x0500000f


	//   ....[195]....
        /*0478*/ 	.word	0x0500000f


	//   ....[196]....
        /*047c*/ 	.word	0x0500000f


	//   ....[197]....
        /*0480*/ 	.word	0x0500000f


	//   ....[198]....
        /*0484*/ 	.word	0x0500000f


	//   ....[199]....
        /*0488*/ 	.word	0x0500000f


	//   ....[200]....
        /*048c*/ 	.word	0x0500000f


	//   ....[201]....
        /*0490*/ 	.word	0x0500000f


	//   ....[202]....
        /*0494*/ 	.word	0x0500000f


	//   ....[203]....
        /*0498*/ 	.word	0x0500000f


	//   ....[204]....
        /*049c*/ 	.word	0x0500000f


	//   ....[205]....
        /*04a0*/ 	.word	0x0500000f


	//   ....[206]....
        /*04a4*/ 	.word	0x0500000f


	//   ....[207]....
        /*04a8*/ 	.word	0x0500000f


	//   ....[208]....
        /*04ac*/ 	.word	0x0500000f


	//   ....[209]....
        /*04b0*/ 	.word	0x0500000f


	//   ....[210]....
        /*04b4*/ 	.word	0x0500000f


	//   ....[211]....
        /*04b8*/ 	.word	0x0500000f


	//   ....[212]....
        /*04bc*/ 	.word	0x0500000f


	//   ....[213]....
        /*04c0*/ 	.word	0x0500000f


	//   ....[214]....
        /*04c4*/ 	.word	0x0500000f


	//   ....[215]....
        /*04c8*/ 	.word	0x0500000f


	//   ....[216]....
        /*04cc*/ 	.word	0x0500000f


	//   ....[217]....
        /*04d0*/ 	.word	0x0500000f


	//   ....[218]....
        /*04d4*/ 	.word	0x0500000f


	//   ....[219]....
        /*04d8*/ 	.word	0x0500000f


	//----- nvinfo : EIATTR_COOP_GROUP_INSTR_OFFSETS
	.align		4
.L_617:
        /*04dc*/ 	.byte	0x04, 0x28
        /*04de*/ 	.short	(.L_619 - .L_618)


	//   ....[0]....
.L_618:
        /*04e0*/ 	.word	0x00000070


	//   ....[1]....
        /*04e4*/ 	.word	0x000000b0


	//   ....[2]....
        /*04e8*/ 	.word	0x000002d0


	//   ....[3]....
        /*04ec*/ 	.word	0x00000430


	//   ....[4]....
        /*04f0*/ 	.word	0x00000550


	//   ....[5]....
        /*04f4*/ 	.word	0x000006b0


	//   ....[6]....
        /*04f8*/ 	.word	0x000014c0


	//   ....[7]....
        /*04fc*/ 	.word	0x000026e0


	//   ....[8]....
        /*0500*/ 	.word	0x00002790


	//   ....[9]....
        /*0504*/ 	.word	0x00002c20


	//   ....[10]....
        /*0508*/ 	.word	0x00002ca0


	//   ....[11]....
        /*050c*/ 	.word	0x00004d50


	//   ....[12]....
        /*0510*/ 	.word	0x00004d60


	//   ....[13]....
        /*0514*/ 	.word	0x00004da0


	//   ....[14]....
        /*0518*/ 	.word	0x00004db0


	//   ....[15]....
        /*051c*/ 	.word	0x000060c0


	//   ....[16]....
        /*0520*/ 	.word	0x000060f0


	//   ....[17]....
        /*0524*/ 	.word	0x000061c0


	//   ....[18]....
        /*0528*/ 	.word	0x000061d0


	//   ....[19]....
        /*052c*/ 	.word	0x000079d0


	//   ....[20]....
        /*0530*/ 	.word	0x00007a10


	//   ....[21]....
        /*0534*/ 	.word	0x00007a50


	//   ....[22]....
        /*0538*/ 	.word	0x00007ab0


	//   ....[23]....
        /*053c*/ 	.word	0x000081d0


	//   ....[24]....
        /*0540*/ 	.word	0x00008210


	//   ....[25]....
        /*0544*/ 	.word	0x00008310


	//   ....[26]....
        /*0548*/ 	.word	0x00008330


	//   ....[27]....
        /*054c*/ 	.word	0x00008430


	//   ....[28]....
        /*0550*/ 	.word	0x00008450


	//   ....[29]....
        /*0554*/ 	.word	0x00008560


	//   ....[30]....
        /*0558*/ 	.word	0x00008580


	//   ....[31]....
        /*055c*/ 	.word	0x00008f10


	//   ....[32]....
        /*0560*/ 	.word	0x00008f30


	//   ....[33]....
        /*0564*/ 	.word	0x00009030


	//   ....[34]....
        /*0568*/ 	.word	0x00009050


	//   ....[35]....
        /*056c*/ 	.word	0x00009150


	//   ....[36]....
        /*0570*/ 	.word	0x00009170


	//   ....[37]....
        /*0574*/ 	.word	0x00009280


	//   ....[38]....
        /*0578*/ 	.word	0x000092a0


	//   ....[39]....
        /*057c*/ 	.word	0x00009420


	//   ....[40]....
        /*0580*/ 	.word	0x000095f0


	//   ....[41]....
        /*0584*/ 	.word	0x00009620


	//   ....[42]....
        /*0588*/ 	.word	0x00009650


	//   ....[43]....
        /*058c*/ 	.word	0x00009680


	//   ....[44]....
        /*0590*/ 	.word	0x000096b0


	//   ....[45]....
        /*0594*/ 	.word	0x000096e0


	//   ....[46]....
        /*0598*/ 	.word	0x00009830


	//   ....[47]....
        /*059c*/ 	.word	0x00009860


	//   ....[48]....
        /*05a0*/ 	.word	0x00009890


	//   ....[49]....
        /*05a4*/ 	.word	0x000098c0


	//   ....[50]....
        /*05a8*/ 	.word	0x000098f0


	//   ....[51]....
        /*05ac*/ 	.word	0x00009920


	//   ....[52]....
        /*05b0*/ 	.word	0x000099b0


	//   ....[53]....
        /*05b4*/ 	.word	0x000099e0


	//   ....[54]....
        /*05b8*/ 	.word	0x00009a60


	//   ....[55]....
        /*05bc*/ 	.word	0x0000afe0


	//   ....[56]....
        /*05c0*/ 	.word	0x0000b000


	//   ....[57]....
        /*05c4*/ 	.word	0x0000b0b0


	//   ....[58]....
        /*05c8*/ 	.word	0x0000b0d0


	//   ....[59]....
        /*05cc*/ 	.word	0x0000b170


	//   ....[60]....
        /*05d0*/ 	.word	0x0000b190


	//   ....[61]....
        /*05d4*/ 	.word	0x0000b230


	//   ....[62]....
        /*05d8*/ 	.word	0x0000b250


	//   ....[63]....
        /*05dc*/ 	.word	0x0000b2f0


	//   ....[64]....
        /*05e0*/ 	.word	0x0000b310


	//   ....[65]....
        /*05e4*/ 	.word	0x0000b320


	//   ....[66]....
        /*05e8*/ 	.word	0x0000b3b0


	//   ....[67]....
        /*05ec*/ 	.word	0x0000bad0


	//   ....[68]....
        /*05f0*/ 	.word	0x0000bb00


	//   ....[69]....
        /*05f4*/ 	.word	0x0000bb60


	//   ....[70]....
        /*05f8*/ 	.word	0x0000bbb0


	//   ....[71]....
        /*05fc*/ 	.word	0x0000bc00


	//   ....[72]....
        /*0600*/ 	.word	0x0000bc60


	//   ....[73]....
        /*0604*/ 	.word	0x0000bca0


	//   ....[74]....
        /*0608*/ 	.word	0x0000bd10


	//   ....[75]....
        /*060c*/ 	.word	0x0000bd60


	//   ....[76]....
        /*0610*/ 	.word	0x0000bdc0


	//   ....[77]....
        /*0614*/ 	.word	0x0000be10


	//   ....[78]....
        /*0618*/ 	.word	0x0000be70


	//   ....[79]....
        /*061c*/ 	.word	0x0000beb0


	//   ....[80]....
        /*0620*/ 	.word	0x0000bf20


	//   ....[81]....
        /*0624*/ 	.word	0x0000bf40


	//   ....[82]....
        /*0628*/ 	.word	0x0000bf80


	//   ....[83]....
        /*062c*/ 	.word	0x0000c750


	//   ....[84]....
        /*0630*/ 	.word	0x0000c790


	//   ....[85]....
        /*0634*/ 	.word	0x0000c7a0


	//   ....[86]....
        /*0638*/ 	.word	0x0000c800


	//   ....[87]....
        /*063c*/ 	.word	0x0000c810


	//   ....[88]....
        /*0640*/ 	.word	0x0000c870


	//   ....[89]....
        /*0644*/ 	.word	0x0000c8a0


	//   ....[90]....
        /*0648*/ 	.word	0x0000c8e0


	//   ....[91]....
        /*064c*/ 	.word	0x0000c910


	//   ....[92]....
        /*0650*/ 	.word	0x0000c950


	//   ....[93]....
        /*0654*/ 	.word	0x0000c980


	//   ....[94]....
        /*0658*/ 	.word	0x0000c9c0


	//   ....[95]....
        /*065c*/ 	.word	0x0000cc40


	//   ....[96]....
        /*0660*/ 	.word	0x0000cc60


	//   ....[97]....
        /*0664*/ 	.word	0x0000cc70


	//   ....[98]....
        /*0668*/ 	.word	0x0000cd00


	//   ....[99]....
        /*066c*/ 	.word	0x0000cd10


	//   ....[100]....
        /*0670*/ 	.word	0x0000cda0


	//   ....[101]....
        /*0674*/ 	.word	0x0000cdb0


	//   ....[102]....
        /*0678*/ 	.word	0x0000ce40


	//   ....[103]....
        /*067c*/ 	.word	0x0000ce50


	//   ....[104]....
        /*0680*/ 	.word	0x0000cee0


	//   ....[105]....
        /*0684*/ 	.word	0x0000cef0


	//   ....[106]....
        /*0688*/ 	.word	0x0000cf00


	//   ....[107]....
        /*068c*/ 	.word	0x0000d4e0


	//   ....[108]....
        /*0690*/ 	.word	0x0000d520


	//   ....[109]....
        /*0694*/ 	.word	0x0000d550


	//   ....[110]....
        /*0698*/ 	.word	0x0000d590


	//   ....[111]....
        /*069c*/ 	.word	0x0000d620


	//   ....[112]....
        /*06a0*/ 	.word	0x0000d650


	//   ....[113]....
        /*06a4*/ 	.word	0x0000d6c0


	//   ....[114]....
        /*06a8*/ 	.word	0x0000d6f0


	//   ....[115]....
        /*06ac*/ 	.word	0x0000d760


	//   ....[116]....
        /*06b0*/ 	.word	0x0000d790


	//   ....[117]....
        /*06b4*/ 	.word	0x0000d7c0


	//   ....[118]....
        /*06b8*/ 	.word	0x0000d810


	//   ....[119]....
        /*06bc*/ 	.word	0x0000dbf0


	//   ....[120]....
        /*06c0*/ 	.word	0x0000dc40


	//   ....[121]....
        /*06c4*/ 	.word	0x0000dc70


	//   ....[122]....
        /*06c8*/ 	.word	0x0000dc80


	//   ....[123]....
        /*06cc*/ 	.word	0x0000dcb0


	//   ....[124]....
        /*06d0*/ 	.word	0x0000dce0


	//   ....[125]....
        /*06d4*/ 	.word	0x0000dd10


	//   ....[126]....
        /*06d8*/ 	.word	0x0000dd40


	//   ....[127]....
        /*06dc*/ 	.word	0x0000dec0


	//   ....[128]....
        /*06e0*/ 	.word	0x0000def0


	//   ....[129]....
        /*06e4*/ 	.word	0x0000df20


	//   ....[130]....
        /*06e8*/ 	.word	0x0000df50


	//   ....[131]....
        /*06ec*/ 	.word	0x0000df80


	//   ....[132]....
        /*06f0*/ 	.word	0x0000dfb0


	//   ....[133]....
        /*06f4*/ 	.word	0x0000e070


	//   ....[134]....
        /*06f8*/ 	.word	0x0000e090


	//   ....[135]....
        /*06fc*/ 	.word	0x0000e100


	//   ....[136]....
        /*0700*/ 	.word	0x0000e570


	//   ....[137]....
        /*0704*/ 	.word	0x0000ea60


	//   ....[138]....
        /*0708*/ 	.word	0x0000eb50


	//   ....[139]....
        /*070c*/ 	.word	0x0000ebf0


	//   ....[140]....
        /*0710*/ 	.word	0x0000ec50


	//   ....[141]....
        /*0714*/ 	.word	0x0000ed60


	//   ....[142]....
        /*0718*/ 	.word	0x0000edd0


	//   ....[143]....
        /*071c*/ 	.word	0x0000eee0


	//   ....[144]....
        /*0720*/ 	.word	0x0000ef50


	//   ....[145]....
        /*0724*/ 	.word	0x0000f060


	//   ....[146]....
        /*0728*/ 	.word	0x0000f0d0


	//   ....[147]....
        /*072c*/ 	.word	0x0000f1e0


	//   ....[148]....
        /*0730*/ 	.word	0x0000f250


	//   ....[149]....
        /*0734*/ 	.word	0x0000f2f0


	//   ....[150]....
        /*0738*/ 	.word	0x0000f400


	//   ....[151]....
        /*073c*/ 	.word	0x0000f470


	//   ....[152]....
        /*0740*/ 	.word	0x0000f4f0


	//   ....[153]....
        /*0744*/ 	.word	0x0000f5b0


	//   ....[154]....
        /*0748*/ 	.word	0x0000f630


	//   ....[155]....
        /*074c*/ 	.word	0x0000f710


	//   ....[156]....
        /*0750*/ 	.word	0x0000f790


	//   ....[157]....
        /*0754*/ 	.word	0x0000f870


	//   ....[158]....
        /*0758*/ 	.word	0x0000f8f0


	//   ....[159]....
        /*075c*/ 	.word	0x0000f9d0


	//   ....[160]....
        /*0760*/ 	.word	0x0000fa50


	//   ....[161]....
        /*0764*/ 	.word	0x0000fb30


	//   ....[162]....
        /*0768*/ 	.word	0x0000fbb0


	//   ....[163]....
        /*076c*/ 	.word	0x0000fc90


	//   ....[164]....
        /*0770*/ 	.word	0x0000fd10


	//   ....[165]....
        /*0774*/ 	.word	0x0000fdd0


	//   ....[166]....
        /*0778*/ 	.word	0x0000ff00


	//   ....[167]....
        /*077c*/ 	.word	0x0000ffd0


	//   ....[168]....
        /*0780*/ 	.word	0x00010040


	//   ....[169]....
        /*0784*/ 	.word	0x00010110


	//   ....[170]....
        /*0788*/ 	.word	0x00010170


	//   ....[171]....
        /*078c*/ 	.word	0x00010240


	//   ....[172]....
        /*0790*/ 	.word	0x000102a0


	//   ....[173]....
        /*0794*/ 	.word	0x00010370


	//   ....[174]....
        /*0798*/ 	.word	0x000103d0


	//   ....[175]....
        /*079c*/ 	.word	0x000104a0


	//   ....[176]....
        /*07a0*/ 	.word	0x00010500


	//   ....[177]....
        /*07a4*/ 	.word	0x000105e0


	//   ....[178]....
        /*07a8*/ 	.word	0x000106d0


	//   ....[179]....
        /*07ac*/ 	.word	0x00010770


	//   ....[180]....
        /*07b0*/ 	.word	0x000107d0


	//   ....[181]....
        /*07b4*/ 	.word	0x000108d0


	//   ....[182]....
        /*07b8*/ 	.word	0x00010930


	//   ....[183]....
        /*07bc*/ 	.word	0x00010a30


	//   ....[184]....
        /*07c0*/ 	.word	0x00010a90


	//   ....[185]....
        /*07c4*/ 	.word	0x00010b90


	//   ....[186]....
        /*07c8*/ 	.word	0x00010bf0


	//   ....[187]....
        /*07cc*/ 	.word	0x00010cf0


	//   ....[188]....
        /*07d0*/ 	.word	0x00010d50


	//   ....[189]....
        /*07d4*/ 	.word	0x00010e20


	//   ....[190]....
        /*07d8*/ 	.word	0x00010f60


	//   ....[191]....
        /*07dc*/ 	.word	0x00011000


	//   ....[192]....
        /*07e0*/ 	.word	0x000110e0


	//   ....[193]....
        /*07e4*/ 	.word	0x000111b0


	//   ....[194]....
        /*07e8*/ 	.word	0x00011210


	//   ....[195]....
        /*07ec*/ 	.word	0x00011300


	//   ....[196]....
        /*07f0*/ 	.word	0x00011360


	//   ....[197]....
        /*07f4*/ 	.word	0x00011450


	//   ....[198]....
        /*07f8*/ 	.word	0x000114b0


	//   ....[199]....
        /*07fc*/ 	.word	0x000115a0


	//   ....[200]....
        /*0800*/ 	.word	0x00011600


	//   ....[201]....
        /*0804*/ 	.word	0x000116e0


	//   ....[202]....
        /*0808*/ 	.word	0x00011770


	//   ....[203]....
        /*080c*/ 	.word	0x00011810


	//   ....[204]....
        /*0810*/ 	.word	0x00011930


	//   ....[205]....
        /*0814*/ 	.word	0x000119a0


	//   ....[206]....
        /*0818*/ 	.word	0x00011a10


	//   ....[207]....
        /*081c*/ 	.word	0x00011a80


	//   ....[208]....
        /*0820*/ 	.word	0x00011af0


	//   ....[209]....
        /*0824*/ 	.word	0x00011b70


	//   ....[210]....
        /*0828*/ 	.word	0x00011c00


	//   ....[211]....
        /*082c*/ 	.word	0x00011c90


	//   ....[212]....
        /*0830*/ 	.word	0x00011d00


	//   ....[213]....
        /*0834*/ 	.word	0x00011d70


	//   ....[214]....
        /*0838*/ 	.word	0x00011de0


	//   ....[215]....
        /*083c*/ 	.word	0x00011e60


	//   ....[216]....
        /*0840*/ 	.word	0x00011ed0


	//   ....[217]....
        /*0844*/ 	.word	0x00011f70


	//   ....[218]....
        /*0848*/ 	.word	0x00012000


	//   ....[219]....
        /*084c*/ 	.word	0x00012120


	//----- nvinfo : EIATTR_REG_RECONFIG
	.align		4
.L_619:
        /*0850*/ 	.byte	0x01, 0x54
	.zero		2


	//----- nvinfo : EIATTR_SYSCALL_OFFSETS
	.align		4
        /*0854*/ 	.byte	0x04, 0x46
        /*0856*/ 	.short	(.L_621 - .L_620)


	//   ....[0]....
.L_620:
        /*0858*/ 	.word	0x000016a0


	//   ....[1]....
        /*085c*/ 	.word	0x0000a5e0


	//   ....[2]....
        /*0860*/ 	.word	0x0000a730


	//   ....[3]....
        /*0864*/ 	.word	0x0000a820


	//   ....[4]....
        /*0868*/ 	.word	0x0000b740


	//----- nvinfo : EIATTR_MBARRIER_INSTR_OFFSETS
	.align		4
.L_621:
        /*086c*/ 	.byte	0x04, 0x39
        /*086e*/ 	.short	(.L_623 - .L_622)


	//   ....[0]....
.L_622:
        /*0870*/ 	.word	0x00000180
        /*0874*/ 	.word	0x000000ff
        /*0878*/ 	.word	0x00030800
        /*087c*/ 	.short	0x0100
        /*087e*/ 	.byte	0x08
	.zero		1


	//   ....[1]....
        /*0880*/ 	.word	0x00000190
        /*0884*/ 	.word	0x000000ff
        /*0888*/ 	.word	0x00030820
        /*088c*/ 	.short	0x0100
        /*088e*/ 	.byte	0x08
	.zero		1


	//   ....[2]....
        /*0890*/ 	.word	0x00000280
        /*0894*/ 	.word	0x000000ff
        /*0898*/ 	.word	0x00030830
        /*089c*/ 	.short	0x0100
        /*089e*/ 	.byte	0x08
	.zero		1


	//   ....[3]....
        /*08a0*/ 	.word	0x00000290
        /*08a4*/ 	.word	0x000000ff
        /*08a8*/ 	.word	0x00030840
        /*08ac*/ 	.short	0x0100
        /*08ae*/ 	.byte	0x08
	.zero		1


	//   ....[4]....
        /*08b0*/ 	.word	0x000002a0
        /*08b4*/ 	.word	0x000000ff
        /*08b8*/ 	.word	0x00030838
        /*08bc*/ 	.short	0x0100
        /*08be*/ 	.byte	0x08
	.zero		1


	//   ....[5]....
        /*08c0*/ 	.word	0x000002b0
        /*08c4*/ 	.word	0x000000ff
        /*08c8*/ 	.word	0x00030848
        /*08cc*/ 	.short	0x0100
        /*08ce*/ 	.byte	0x08
	.zero		1


	//   ....[6]....
        /*08d0*/ 	.word	0x000003e0
        /*08d4*/ 	.word	0x000000ff
        /*08d8*/ 	.word	0x00030850
        /*08dc*/ 	.short	0x0100
        /*08de*/ 	.byte	0x08
	.zero		1


	//   ....[7]....
        /*08e0*/ 	.word	0x000003f0
        /*08e4*/ 	.word	0x000000ff
        /*08e8*/ 	.word	0x00030860
        /*08ec*/ 	.short	0x0100
        /*08ee*/ 	.byte	0x08
	.zero		1


	//   ....[8]....
        /*08f0*/ 	.word	0x00000400
        /*08f4*/ 	.word	0x000000ff
        /*08f8*/ 	.word	0x00030858
        /*08fc*/ 	.short	0x0100
        /*08fe*/ 	.byte	0x08
	.zero		1


	//   ....[9]....
        /*0900*/ 	.word	0x00000410
        /*0904*/ 	.word	0x000000ff
        /*0908*/ 	.word	0x00030868
        /*090c*/ 	.short	0x0100
        /*090e*/ 	.byte	0x08
	.zero		1


	//   ....[10]....
        /*0910*/ 	.word	0x00000500
        /*0914*/ 	.word	0x000000ff
        /*0918*/ 	.word	0x00030870
        /*091c*/ 	.short	0x0100
        /*091e*/ 	.byte	0x06
	.zero		1


	//   ....[11]....
        /*0920*/ 	.word	0x00000510
        /*0924*/ 	.word	0x000000ff
        /*0928*/ 	.word	0x00030880
        /*092c*/ 	.short	0x0100
        /*092e*/ 	.byte	0x06
	.zero		1


	//   ....[12]....
        /*0930*/ 	.word	0x00000520
        /*0934*/ 	.word	0x000000ff
        /*0938*/ 	.word	0x00030878
        /*093c*/ 	.short	0x0100
        /*093e*/ 	.byte	0x06
	.zero		1


	//   ....[13]....
        /*0940*/ 	.word	0x00000530
        /*0944*/ 	.word	0x000000ff
        /*0948*/ 	.word	0x00030888
        /*094c*/ 	.short	0x0100
        /*094e*/ 	.byte	0x06
	.zero		1


	//   ....[14]....
        /*0950*/ 	.word	0x00000660
        /*0954*/ 	.word	0x000000ff
        /*0958*/ 	.word	0x00030890
        /*095c*/ 	.short	0x0100
        /*095e*/ 	.byte	0x08
	.zero		1


	//   ....[15]....
        /*0960*/ 	.word	0x00000670
        /*0964*/ 	.word	0x000000ff
        /*0968*/ 	.word	0x000308a0
        /*096c*/ 	.short	0x0100
        /*096e*/ 	.byte	0x08
	.zero		1


	//   ....[16]....
        /*0970*/ 	.word	0x00000680
        /*0974*/ 	.word	0x000000ff
        /*0978*/ 	.word	0x00030898
        /*097c*/ 	.short	0x0100
        /*097e*/ 	.byte	0x08
	.zero		1


	//   ....[17]....
        /*0980*/ 	.word	0x00000690
        /*0984*/ 	.word	0x000000ff
        /*0988*/ 	.word	0x000308a8
        /*098c*/ 	.short	0x0100
        /*098e*/ 	.byte	0x08
	.zero		1


	//   ....[18]....
        /*0990*/ 	.word	0x000007d0
        /*0994*/ 	.word	0x000000ff
        /*0998*/ 	.word	0x000308b0
        /*099c*/ 	.short	0x0100
        /*099e*/ 	.byte	0x08
	.zero		1


	//   ....[19]....
        /*09a0*/ 	.word	0x000007e0
        /*09a4*/ 	.word	0x000000ff
        /*09a8*/ 	.word	0x000308c0
        /*09ac*/ 	.short	0x0100
        /*09ae*/ 	.byte	0x08
	.zero		1


	//   ....[20]....
        /*09b0*/ 	.word	0x000007f0
        /*09b4*/ 	.word	0x000000ff
        /*09b8*/ 	.word	0x000308b8
        /*09bc*/ 	.short	0x0100
        /*09be*/ 	.byte	0x08
	.zero		1


	//   ....[21]....
        /*09c0*/ 	.word	0x00000800
        /*09c4*/ 	.word	0x000000ff
        /*09c8*/ 	.word	0x000308c8
        /*09cc*/ 	.short	0x0100
        /*09ce*/ 	.byte	0x08
	.zero		1


	//   ....[22]....
        /*09d0*/ 	.word	0x00001740
        /*09d4*/ 	.word	0x000000ff
        /*09d8*/ 	.word	0x00030800
        /*09dc*/ 	.short	0x010a
        /*09de*/ 	.byte	0x2b
	.zero		1


	//   ....[23]....
        /*09e0*/ 	.word	0x000017c0
        /*09e4*/ 	.word	0x00000002
        /*09e8*/ 	.word	0x00030830
        /*09ec*/ 	.short	0x010a
        /*09ee*/ 	.byte	0x3f
	.zero		1


	//   ....[24]....
        /*09f0*/ 	.word	0x00001810
        /*09f4*/ 	.word	0x00000002
        /*09f8*/ 	.word	0x00030830
        /*09fc*/ 	.short	0x010a
        /*09fe*/ 	.byte	0x3f
	.zero		1


	//   ....[25]....
        /*0a00*/ 	.word	0x00002780
        /*0a04*/ 	.word	0x000000ff
        /*0a08*/ 	.word	0x00000000
        /*0a0c*/ 	.short	0x0101
        /*0a0e*/ 	.byte	0x04
	.zero		1


	//   ....[26]....
        /*0a10*/ 	.word	0x00003c30
        /*0a14*/ 	.word	0x000000ff
        /*0a18*/ 	.word	0x00030830
        /*0a1c*/ 	.short	0x010a
        /*0a1e*/ 	.byte	0x08
	.zero		1


	//   ....[27]....
        /*0a20*/ 	.word	0x00003c70
        /*0a24*/ 	.word	0x000000ff
        /*0a28*/ 	.word	0x00030830
        /*0a2c*/ 	.short	0x010a
        /*0a2e*/ 	.byte	0x08
	.zero		1


	//   ....[28]....
        /*0a30*/ 	.word	0x00004770
        /*0a34*/ 	.word	0x000000ff
        /*0a38*/ 	.word	0x00030850
        /*0a3c*/ 	.short	0x010a
        /*0a3e*/ 	.byte	0x09
	.zero		1


	//   ....[29]....
        /*0a40*/ 	.word	0x000047b0
        /*0a44*/ 	.word	0x000000ff
        /*0a48*/ 	.word	0x00030850
        /*0a4c*/ 	.short	0x010a
        /*0a4e*/ 	.byte	0x09
	.zero		1


	//   ....[30]....
        /*0a50*/ 	.word	0x00004ac0
        /*0a54*/ 	.word	0x000000ff
        /*0a58*/ 	.word	0x00000000
        /*0a5c*/ 	.short	0x0101
        /*0a5e*/ 	.byte	0x08
	.zero		1


	//   ....[31]....
        /*0a60*/ 	.word	0x00005840
        /*0a64*/ 	.word	0x000000ff
        /*0a68*/ 	.word	0x00000000
        /*0a6c*/ 	.short	0x0101
        /*0a6e*/ 	.byte	0x09
	.zero		1


	//   ....[32]....
        /*0a70*/ 	.word	0x00006030
        /*0a74*/ 	.word	0x000000ff
        /*0a78*/ 	.word	0x00030850
        /*0a7c*/ 	.short	0x010a
        /*0a7e*/ 	.byte	0x05
	.zero		1


	//   ....[33]....
        /*0a80*/ 	.word	0x00006070
        /*0a84*/ 	.word	0x000000ff
        /*0a88*/ 	.word	0x00030850
        /*0a8c*/ 	.short	0x010a
        /*0a8e*/ 	.byte	0x05
	.zero		1


	//   ....[34]....
        /*0a90*/ 	.word	0x00006590
        /*0a94*/ 	.word	0x000000ff
        /*0a98*/ 	.word	0x00000000
        /*0a9c*/ 	.short	0x0101
        /*0a9e*/ 	.byte	0x04
	.zero		1


	//   ....[35]....
        /*0aa0*/ 	.word	0x00008200
        /*0aa4*/ 	.word	0x0000002e
        /*0aa8*/ 	.word	0x00000000
        /*0aac*/ 	.short	0x0101
        /*0aae*/ 	.byte	0x3f
	.zero		1


	//   ....[36]....
        /*0ab0*/ 	.word	0x0000adc0
        /*0ab4*/ 	.word	0x00000007
        /*0ab8*/ 	.word	0x00030840
        /*0abc*/ 	.short	0x010a
        /*0abe*/ 	.byte	0x3f
	.zero		1


	//   ....[37]....
        /*0ac0*/ 	.word	0x0000b470
        /*0ac4*/ 	.word	0x00000007
        /*0ac8*/ 	.word	0x00030830
        /*0acc*/ 	.short	0x0107
        /*0ace*/ 	.byte	0x3f
	.zero		1


	//   ....[38]....
        /*0ad0*/ 	.word	0x0000b540
        /*0ad4*/ 	.word	0x00000007
        /*0ad8*/ 	.word	0x00030830
        /*0adc*/ 	.short	0x0101
        /*0ade*/ 	.byte	0x3f
	.zero		1


	//   ....[39]....
        /*0ae0*/ 	.word	0x0000c090
        /*0ae4*/ 	.word	0x00000016
        /*0ae8*/ 	.word	0x00030800
        /*0aec*/ 	.short	0x0107
        /*0aee*/ 	.byte	0x3f
	.zero		1


	//   ....[40]....
        /*0af0*/ 	.word	0x0000c190
        /*0af4*/ 	.word	0x00000016
        /*0af8*/ 	.word	0x00030800
        /*0afc*/ 	.short	0x0101
        /*0afe*/ 	.byte	0x3f
	.zero		1


	//   ....[41]....
        /*0b00*/ 	.word	0x0000c1b0
        /*0b04*/ 	.word	0x00000016
        /*0b08*/ 	.word	0x00030820
        /*0b0c*/ 	.short	0x010a
        /*0b0e*/ 	.byte	0x3f
	.zero		1


	//   ....[42]....
        /*0b10*/ 	.word	0x0000c590
        /*0b14*/ 	.word	0x00000007
        /*0b18*/ 	.word	0x00030840
        /*0b1c*/ 	.short	0x010a
        /*0b1e*/ 	.byte	0x3f
	.zero		1


	//   ....[43]....
        /*0b20*/ 	.word	0x0000ca70
        /*0b24*/ 	.word	0x00000007
        /*0b28*/ 	.word	0x00030830
        /*0b2c*/ 	.short	0x0107
        /*0b2e*/ 	.byte	0x3f
	.zero		1


	//   ....[44]....
        /*0b30*/ 	.word	0x0000cb20
        /*0b34*/ 	.word	0x00000007
        /*0b38*/ 	.word	0x00030830
        /*0b3c*/ 	.short	0x0101
        /*0b3e*/ 	.byte	0x3f
	.zero		1


	//   ....[45]....
        /*0b40*/ 	.word	0x0000cb90
        /*0b44*/ 	.word	0x00000006
        /*0b48*/ 	.word	0x00030860
        /*0b4c*/ 	.short	0x010a
        /*0b4e*/ 	.byte	0x3f
	.zero		1


	//   ....[46]....
        /*0b50*/ 	.word	0x0000d0e0
        /*0b54*/ 	.word	0x00000006
        /*0b58*/ 	.word	0x00030850
        /*0b5c*/ 	.short	0x0107
        /*0b5e*/ 	.byte	0x3f
	.zero		1


	//   ....[47]....
        /*0b60*/ 	.word	0x0000d230
        /*0b64*/ 	.word	0x00000006
        /*0b68*/ 	.word	0x00030850
        /*0b6c*/ 	.short	0x0101
        /*0b6e*/ 	.byte	0x3f
	.zero		1


	//   ....[48]....
        /*0b70*/ 	.word	0x0000d430
        /*0b74*/ 	.word	0x00000000
        /*0b78*/ 	.word	0x00030860
        /*0b7c*/ 	.short	0x010a
        /*0b7e*/ 	.byte	0x3f
	.zero		1


	//   ....[49]....
        /*0b80*/ 	.word	0x0000d940
        /*0b84*/ 	.word	0x00000000
        /*0b88*/ 	.word	0x00030850
        /*0b8c*/ 	.short	0x0107
        /*0b8e*/ 	.byte	0x3f
	.zero		1


	//   ....[50]....
        /*0b90*/ 	.word	0x0000d9f0
        /*0b94*/ 	.word	0x00000000
        /*0b98*/ 	.word	0x00030850
        /*0b9c*/ 	.short	0x0101
        /*0b9e*/ 	.byte	0x3f
	.zero		1


	//   ....[51]....
        /*0ba0*/ 	.word	0x0000e4f0
        /*0ba4*/ 	.word	0x00000004
        /*0ba8*/ 	.word	0x00030820
        /*0bac*/ 	.short	0x010a
        /*0bae*/ 	.byte	0x3f
	.zero		1


	//   ....[52]....
        /*0bb0*/ 	.word	0x0000e690
        /*0bb4*/ 	.word	0x00000005
        /*0bb8*/ 	.word	0x00030840
        /*0bbc*/ 	.short	0x010a
        /*0bbe*/ 	.byte	0x3f
	.zero		1


	//   ....[53]....
        /*0bc0*/ 	.word	0x0000e730
        /*0bc4*/ 	.word	0x0000001b
        /*0bc8*/ 	.word	0x00030840
        /*0bcc*/ 	.short	0x010a
        /*0bce*/ 	.byte	0x3f
	.zero		1


	//   ....[54]....
        /*0bd0*/ 	.word	0x0000e770
        /*0bd4*/ 	.word	0x00000005
        /*0bd8*/ 	.word	0x00030860
        /*0bdc*/ 	.short	0x010a
        /*0bde*/ 	.byte	0x3f
	.zero		1


	//   ....[55]....
        /*0be0*/ 	.word	0x0000e7b0
        /*0be4*/ 	.word	0x0000001b
        /*0be8*/ 	.word	0x00030860
        /*0bec*/ 	.short	0x010a
        /*0bee*/ 	.byte	0x3f
	.zero		1


	//   ....[56]....
        /*0bf0*/ 	.word	0x0000e820
        /*0bf4*/ 	.word	0x00000003
        /*0bf8*/ 	.word	0x00030800
        /*0bfc*/ 	.short	0x010a
        /*0bfe*/ 	.byte	0x3f
	.zero		1


	//   ....[57]....
        /*0c00*/ 	.word	0x0000e870
        /*0c04*/ 	.word	0x00000002
        /*0c08*/ 	.word	0x00030830
        /*0c0c*/ 	.short	0x010a
        /*0c0e*/ 	.byte	0x3f
	.zero		1


	//   ....[58]....
        /*0c10*/ 	.word	0x0000e8d0
        /*0c14*/ 	.word	0x00000003
        /*0c18*/ 	.word	0x00030830
        /*0c1c*/ 	.short	0x010a
        /*0c1e*/ 	.byte	0x3f
	.zero		1


	//   ....[59]....
        /*0c20*/ 	.word	0x0000e930
        /*0c24*/ 	.word	0x00000003
        /*0c28*/ 	.word	0x00030850
        /*0c2c*/ 	.short	0x010a
        /*0c2e*/ 	.byte	0x3f
	.zero		1


	//   ....[60]....
        /*0c30*/ 	.word	0x0000e990
        /*0c34*/ 	.word	0x00000007
        /*0c38*/ 	.word	0x00030850
        /*0c3c*/ 	.short	0x010a
        /*0c3e*/ 	.byte	0x3f
	.zero		1


	//   ....[61]....
        /*0c40*/ 	.word	0x0000eaa0
        /*0c44*/ 	.word	0x00000007
        /*0c48*/ 	.word	0x00030840
        /*0c4c*/ 	.short	0x010a
        /*0c4e*/ 	.byte	0x3f
	.zero		1


	//   ....[62]....
        /*0c50*/ 	.word	0x0000fe00
        /*0c54*/ 	.word	0x00000016
        /*0c58*/ 	.word	0x00030820
        /*0c5c*/ 	.short	0x010a
        /*0c5e*/ 	.byte	0x3f
	.zero		1


	//   ....[63]....
        /*0c60*/ 	.word	0x0000fe50
        /*0c64*/ 	.word	0x00000007
        /*0c68*/ 	.word	0x00030840
        /*0c6c*/ 	.short	0x010a
        /*0c6e*/ 	.byte	0x3f
	.zero		1


	//   ....[64]....
        /*0c70*/ 	.word	0x00010620
        /*0c74*/ 	.word	0x00000006
        /*0c78*/ 	.word	0x00030860
        /*0c7c*/ 	.short	0x010a
        /*0c7e*/ 	.byte	0x3f
	.zero		1


	//   ....[65]....
        /*0c80*/ 	.word	0x00010eb0
        /*0c84*/ 	.word	0x00000000
        /*0c88*/ 	.word	0x00030860
        /*0c8c*/ 	.short	0x010a
        /*0c8e*/ 	.byte	0x3f
	.zero		1


	//   ....[66]....
        /*0c90*/ 	.word	0x00012040
        /*0c94*/ 	.word	0x00000004
        /*0c98*/ 	.word	0x00030820
        /*0c9c*/ 	.short	0x010a
        /*0c9e*/ 	.byte	0x3f
	.zero		1


	//   ....[67]....
        /*0ca0*/ 	.word	0x000121e0
        /*0ca4*/ 	.word	0x00000005
        /*0ca8*/ 	.word	0x00030840
        /*0cac*/ 	.short	0x010a
        /*0cae*/ 	.byte	0x3f
	.zero		1


	//   ....[68]....
        /*0cb0*/ 	.word	0x00012230
        /*0cb4*/ 	.word	0x0000001b
        /*0cb8*/ 	.word	0x00030840
        /*0cbc*/ 	.short	0x010a
        /*0cbe*/ 	.byte	0x3f
	.zero		1


	//   ....[69]....
        /*0cc0*/ 	.word	0x00012280
        /*0cc4*/ 	.word	0x00000005
        /*0cc8*/ 	.word	0x00030860
        /*0ccc*/ 	.short	0x010a
        /*0cce*/ 	.byte	0x3f
	.zero		1


	//----- nvinfo : EIATTR_NUM_MBARRIERS
	.align		4
.L_623:
        /*0cd0*/ 	.byte	0x03, 0x38
        /*0cd2*/ 	.short	0x0016


	//----- nvinfo : EIATTR_EXIT_INSTR_OFFSETS
	.align		4
        /*0cd4*/ 	.byte	0x04, 0x1c
        /*0cd6*/ 	.short	(.L_625 - .L_624)


	//   ....[0]....
.L_624:
        /*0cd8*/ 	.word	0x00000990


	//   ....[1]....
        /*0cdc*/ 	.word	0x000093d0


	//   ....[2]....
        /*0ce0*/ 	.word	0x0000e800


	//----- nvinfo : EIATTR_MAX_THREADS
	.align		4
.L_625:
        /*0ce4*/ 	.byte	0x04, 0x05
        /*0ce6*/ 	.short	(.L_627 - .L_626)
.L_626:
        /*0ce8*/ 	.word	0x00000180
        /*0cec*/ 	.word	0x00000001
        /*0cf0*/ 	.word	0x00000001


	//----- nvinfo : EIATTR_CRS_STACK_SIZE
	.align		4
.L_627:
        /*0cf4*/ 	.byte	0x04, 0x1e
        /*0cf6*/ 	.short	(.L_629 - .L_628)
.L_628:
        /*0cf8*/ 	.word	0x00000000


	//----- nvinfo : EIATTR_CBANK_PARAM_SIZE
	.align		4
.L_629:
        /*0cfc*/ 	.byte	0x03, 0x19
        /*0cfe*/ 	.short	0x0af0


	//----- nvinfo : EIATTR_PARAM_CBANK
	.align		4
        /*0d00*/ 	.byte	0x04, 0x0a
        /*0d02*/ 	.short	(.L_631 - .L_630)
	.align		4
.L_630:
        /*0d04*/ 	.word	index@(.nv.constant0._ZN7cutlass13device_kernelIN5flash11enable_sm90INS1_16FlashAttnFwdSm90INS1_25CollectiveMainloopFwdSm90ILi2EN4cute5tupleIJNS5_1CILi1EEES8_S8_EEENS6_IJNS7_ILi128EEENS7_ILi96EEENS7_ILi192EEEEEELi192ENS_10bfloat16_tEfNS_4arch4Sm90ELb0ELb0ELb0ELb1ELb1ELb0ELb0ELb1ELb1ELb1ELb0ELb0EEENS1_21CollectiveEpilogueFwdINS6_IJSA_SC_SB_EEES9_SE_SG_Li256ELb1ELb1ELb0ELb0EEENS1_36VarlenDynamicPersistentTileSchedulerILi128ELi96ELi256ELi128ELb0ELb1ELb1ELb0ELb1ELb1EEEEEEEEEvNT_6ParamsE)
        /*0d08*/ 	.short	0x0210
        /*0d0a*/ 	.short	0x0af0


	//----- nvinfo : EIATTR_SW_WAR
	.align		4
.L_631:
        /*0d0c*/ 	.byte	0x04, 0x36
        /*0d0e*/ 	.short	(.L_633 - .L_632)
.L_632:
        /*0d10*/ 	.word	0x00000008
.L_633:


//--------------------- .nv.info._ZN7cutlass13device_kernelIN5flash11enable_sm90INS1_16FlashAttnFwdSm90INS1_25CollectiveMainloopFwdSm90ILi2EN4cute5tupleIJNS5_1CILi1EEES8_S8_EEENS6_IJNS7_ILi128EEENS7_ILi96EEENS7_ILi192EEEEEELi192ENS_10bfloat16_tEfNS_4arch4Sm90ELb0ELb0ELb0ELb1ELb1ELb1ELb0ELb1ELb1ELb1ELb0ELb0EEENS1_21CollectiveEpilogueFwdINS6_IJSA_SC_SB_EEES9_SE_SG_Li256ELb1ELb1ELb0ELb0EEENS1_36VarlenDynamicPersistentTileSchedulerILi128ELi96ELi256ELi128ELb0ELb1ELb1ELb0ELb1ELb1EEEEEEEEEvNT_6ParamsE --------------------------
	.section	.nv.info._ZN7cutlass13device_kernelIN5flash11enable_sm90INS1_16FlashAttnFwdSm90INS1_25CollectiveMainloopFwdSm90ILi2EN4cute5tupleIJNS5_1CILi1EEES8_S8_EEENS6_IJNS7_ILi128EEENS7_ILi96EEENS7_ILi192EEEEEELi192ENS_10bfloat16_tEfNS_4arch4Sm90ELb0ELb0ELb0ELb1ELb1ELb1ELb0ELb1ELb1ELb1ELb0ELb0EEENS1_21CollectiveEpilogueFwdINS6_IJSA_SC_SB_EEES9_SE_SG_Li256ELb1ELb1ELb0ELb0EEENS1_36VarlenDynamicPersistentTileSchedulerILi128ELi96ELi256ELi128ELb0ELb1ELb1ELb0ELb1ELb1EEEEEEEEEvNT_6ParamsE,"",@"SHT_CUDA_INFO"
	.sectionflags	@""
	.align	4


	//----- nvinfo : EIATTR_CUDA_API_VERSION
	.align		4
        /*0000*/ 	.byte	0x04, 0x37
        /*0002*/ 	.short	(.L_635 - .L_634)
.L_634:
        /*0004*/ 	.word	0x00000082


	//----- nvinfo : EIATTR_KPARAM_INFO
	.align		4
.L_635:
        /*0008*/ 	.byte	0x04, 0x17
        /*000a*/ 	.short	(.L_637 - .L_636)
.L_636:
        /*000c*/ 	.word	0x00000000
        /*0010*/ 	.short	0x0000
        /*0012*/ 	.short	0x0070
        /*0014*/ 	.byte	0x00, 0xf0, 0x01, 0x2a


	//----- nvinfo : EIATTR_SPARSE_MMA_MASK
	.align		4
.L_637:
        /*0018*/ 	.byte	0x03, 0x50
        /*001a*/ 	.short	0x0000


	//----- nvinfo : EIATTR_MAXREG_COUNT
	.align		4
        /*001c*/ 	.byte	0x03, 0x1b
        /*001e*/ 	.short	0x00a8


	//----- nvinfo : EIATTR_NUM_BARRIERS
	.align		4
        /*0020*/ 	.byte	0x02, 0x4c
        /*0022*/ 	.byte	0x10
	.zero		1


	//----- nvinfo : EIATTR_EXTERNS
	.align		4
        /*0024*/ 	.byte	0x04, 0x0f
        /*0026*/ 	.short	(.L_639 - .L_638)


	//   ....[0]....
	.align		4
.L_638:
        /*0028*/ 	.word	index@(__assertfail)


	//----- nvinfo : EIATTR_ANNOTATIONS
	.align		4
.L_639:
        /*002c*/ 	.byte	0x04, 0x55
        /*002e*/ 	.short	(.L_641 - .L_640)


	//   ....[0]....
.L_640:
        /* <DEDUP_REMOVED lines=59> */


	//----- nvinfo : EIATTR_MERCURY_ISA_VERSION
	.align		4
.L_641:
        /*03d0*/ 	.byte	0x03, 0x5f
        /*03d2*/ 	.short	0x0101


	//----- nvinfo : EIATTR_UNUSED_LOAD_BYTE_OFFSET
	.align		4
        /*03d4*/ 	.byte	0x04, 0x44
        /*03d6*/ 	.short	(.L_643 - .L_642)


	//   ....[0]....
.L_642:
        /*03d8*/ 	.word	0x00000a30
        /*03dc*/ 	.word	0x0000fff0


	//   ....[1]....
        /*03e0*/ 	.word	0x00016d10
        /*03e4*/ 	.word	0x0000fff0


	//----- nvinfo : EIATTR_INT_WARP_WIDE_INSTR_OFFSETS
	.align		4
.L_643:
        /*03e8*/ 	.byte	0x04, 0x31
        /*03ea*/ 	.short	(.L_645 - .L_644)


	//   ....[0]....
.L_644:
        /*03ec*/ 	.word	0x00000130


	//   ....[1]....
        /*03f0*/ 	.word	0x00000170


	//   ....[2]....
        /*03f4*/ 	.word	0x000001e0


	//   ....[3]....
        /*03f8*/ 	.word	0x0001ba60


	//   ....[4]....
        /*03fc*/ 	.word	0x0001baf0


	//   ....[5]....
        /*0400*/ 	.word	0x0001ea20


	//   ....[6]....
        /*0404*/ 	.word	0x0001eab0


	//----- nvinfo : EIATTR_COOP_GROUP_MASK_REGIDS
	.align		4
.L_645:
        /*0408*/ 	.byte	0x04, 0x29
        /*040a*/ 	.short	(.L_647 - .L_646)


	//   ....[0]....
.L_646:
        /*040c*/ 	.word	0xffffffff


	//   ....[1]....
        /*0410*/ 	.word	0xffffffff


	//   ....[2]....
        /*0414*/ 	.word	0xffffffff


	//   ....[3]....
        /*0418*/ 	.word	0xffffffff


	//   ....[4]....
        /*041c*/ 	.word	0xffffffff


	//   ....[5]....
        /*0420*/ 	.word	0xffffffff


	//   ....[6]....
        /*0424*/ 	.word	0xffffffff


	//   ....[7]....
        /*0428*/ 	.word	0xffffffff


	//   ....[8]....
        /*042c*/ 	.word	0xffffffff


	//   ....[9]....
        /*0430*/ 	.word	0xffffffff


	//   ....[10]....
        /*0434*/ 	.word	0xffffffff


	//   ....[11]....
        /*0438*/ 	.word	0xffffffff


	//   ....[12]....
        /*043c*/ 	.word	0xffffffff


	//   ....[13]....
        /*0440*/ 	.word	0xffffffff


	//   ....[14]....
        /*0444*/ 	.word	0xffffffff


	//   ....[15]....
        /*0448*/ 	.word	0xffffffff


	//   ....[16]....
        /*044c*/ 	.word	0xffffffff


	//   ....[17]....
        /*0450*/ 	.word	0xffffffff


	//   ....[18]....
        /*0454*/ 	.word	0xffffffff


	//   ....[19]....
        /*0458*/ 	.word	0xffffffff


	//   ....[20]....
        /*045c*/ 	.word	0xffffffff


	//   ....[21]....
        /*0460*/ 	.word	0xffffffff


	//   ....[22]....
        /*0464*/ 	.word	0xffffffff


	//   ....[23]....
        /*0468*/ 	.word	0xffffffff


	//   ....[24]....
        /*046c*/ 	.word	0xffffffff


	//   ....[25]....
        /*0470*/ 	.word	0xffffffff


	//   ....[26]....
        /*0474*/ 	.word	0xffffffff


	//   ....[27]....
        /*0478*/ 	.word	0xffffffff


	//   ....[28]....
        /*047c*/ 	.word	0xffffffff


	//   ....[29]....
        /*0480*/ 	.word	0xffffffff


	//   ....[30]....
        /*0484*/ 	.word	0xffffffff


	//   ....[31]....
        /*0488*/ 	.word	0xffffffff


	//   ....[32]....
        /*048c*/ 	.word	0xffffffff


	//   ....[33]....
        /*0490*/ 	.word	0xffffffff


	//   ....[34]....
        /*0494*/ 	.word	0xffffffff


	//   ....[35]....
        /*0498*/ 	.word	0xffffffff


	//   ....[36]....
        /*049c*/ 	.word	0xffffffff


	//   ....[37]....
        /*04a0*/ 	.word	0xffffffff


	//   ....[38]....
        /*04a4*/ 	.word	0xffffffff


	//   ....[39]....
        /*04a8*/ 	.word	0xffffffff


	//   ....[40]....
        /*04ac*/ 	.word	0xffffffff


	//   ....[41]....
        /*04b0*/ 	.word	0xffffffff


	//   ....[42]....
        /*04b4*/ 	.word	0xffffffff


	//   ....[43]....
        /*04b8*/ 	.word	0xffffffff


	//   ....[44]....
        /*04bc*/ 	.word	0xffffffff


	//   ....[45]....
        /*04c0*/ 	.word	0xffffffff


	//   ....[46]....
        /*04c4*/ 	.word	0xffffffff


	//   ....[47]....
        /*04c8*/ 	.word	0xffffffff


	//   ....[48]....
        /*04cc*/ 	.word	0xffffffff


	//   ....[49]....
        /*04d0*/ 	.word	0xffffffff


	//   ....[50]....
        /*04d4*/ 	.word	0xffffffff


	//   ....[51]....
        /*04d8*/ 	.word	0xffffffff


	//   ....[52]....
        /*04dc*/ 	.word	0xffffffff


	//   ....[53]....
        /*04e0*/ 	.word	0xffffffff


	//   ....[54]....
        /*04e4*/ 	.word	0xffffffff


	//   ....[55]....
        /*04e8*/ 	.word	0xffffffff


	//   ....[56]....
        /*04ec*/ 	.word	0xffffffff


	//   ....[57]....
        /*04f0*/ 	.word	0xffffffff


	//   ....[58]....
        /*04f4*/ 	.word	0xffffffff


	//   ....[59]....
        /*04f8*/ 	.word	0xffffffff


	//   ....[60]....
        /*04fc*/ 	.word	0xffffffff


	//   ....[61]....
        /*0500*/ 	.word	0xffffffff


	//   ....[62]....
        /*0504*/ 	.word	0xffffffff


	//   ....[63]....
        /*0508*/ 	.word	0xffffffff


	//   ....[64]....
        /*050c*/ 	.word	0xffffffff


	//   ....[65]....
        /*0510*/ 	.word	0xffffffff


	//   ....[66]....
        /*0514*/ 	.word	0xffffffff


	//   ....[67]....
        /*0518*/ 	.word	0xffffffff


	//   ....[68]....
        /*051c*/ 	.word	0xffffffff


	//   ....[69]....
        /*0520*/ 	.word	0xffffffff


	//   ....[70]....
        /*0524*/ 	.word	0xffffffff


	//   ....[71]....
        /*0528*/ 	.word	0xffffffff


	//   ....[72]....
        /*052c*/ 	.word	0xffffffff


	//   ....[73]....
        /*0530*/ 	.word	0xffffffff


	//   ....[74]....
        /*0534*/ 	.word	0xffffffff


	//   ....[75]....
        /*0538*/ 	.word	0xffffffff


	//   ....[76]....
        /*053c*/ 	.word	0xffffffff


	//   ....[77]....
        /*0540*/ 	.word	0xffffffff


	//   ....[78]....
        /*0544*/ 	.word	0xffffffff


	//   ....[79]....
        /*0548*/ 	.word	0xffffffff


	//   ....[80]....
        /*054c*/ 	.word	0xffffffff


	//   ....[81]....
        /*0550*/ 	.word	0xffffffff


	//   ....[82]....
        /*0554*/ 	.word	0xffffffff


	//   ....[83]....
        /*0558*/ 	.word	0xffffffff


	//   ....[84]....
        /*055c*/ 	.word	0xffffffff


	//   ....[85]....
        /*0560*/ 	.word	0xffffffff


	//   ....[86]....
        /*0564*/ 	.word	0xffffffff


	//   ....[87]....
        /*0568*/ 	.word	0xffffffff


	//   ....[88]....
        /*056c*/ 	.word	0xffffffff


	//   ....[89]....
        /*0570*/ 	.word	0xffffffff


	//   ....[90]....
        /*0574*/ 	.word	0xffffffff


	//   ....[91]....
        /*0578*/ 	.word	0xffffffff


	//   ....[92]....
        /*057c*/ 	.word	0xffffffff


	//   ....[93]....
        /*0580*/ 	.word	0xffffffff


	//   ....[94]....
        /*0584*/ 	.word	0xffffffff


	//   ....[95]....
        /*0588*/ 	.word	0xffffffff


	//   ....[96]....
        /*058c*/ 	.word	0xffffffff


	//   ....[97]....
        /*0590*/ 	.word	0xffffffff


	//   ....[98]....
        /*0594*/ 	.word	0xffffffff


	//   ....[99]....
        /*0598*/ 	.word	0xffffffff


	//   ....[100]....
        /*059c*/ 	.word	0xffffffff


	//   ....[101]....
        /*05a0*/ 	.word	0xffffffff


	//   ....[102]....
        /*05a4*/ 	.word	0xffffffff


	//   ....[103]....
        /*05a8*/ 	.word	0xffffffff


	//   ....[104]....
        /*05ac*/ 	.word	0xffffffff


	//   ....[105]....
        /*05b0*/ 	.word	0xffffffff


	//   ....[106]....
        /*05b4*/ 	.word	0xffffffff


	//   ....[107]....
        /*05b8*/ 	.word	0xffffffff


	//   ....[108]....
        /*05bc*/ 	.word	0xffffffff


	//   ....[109]....
        /*05c0*/ 	.word	0xffffffff


	//   ....[110]....
        /*05c4*/ 	.word	0xffffffff


	//   ....[111]....
        /*05c8*/ 	.word	0xffffffff


	//   ....[112]....
        /*05cc*/ 	.word	0xffffffff


	//   ....[113]....
        /*05d0*/ 	.word	0xffffffff


	//   ....[114]....
        /*05d4*/ 	.word	0xffffffff


	//   ....[115]....
        /*05d8*/ 	.word	0xffffffff


	//   ....[116]....
        /*05dc*/ 	.word	0xffffffff


	//   ....[117]....
        /*05e0*/ 	.word	0xffffffff


	//   ....[118]....
        /*05e4*/ 	.word	0xffffffff


	//   ....[119]....
        /*05e8*/ 	.word	0xffffffff


	//   ....[120]....
        /*05ec*/ 	.word	0xffffffff


	//   ....[121]....
        /*05f0*/ 	.word	0xffffffff


	//   ....[122]....
        /*05f4*/ 	.word	0xffffffff


	//   ....[123]....
        /*05f8*/ 	.word	0xffffffff


	//   ....[124]....
        /*05fc*/ 	.word	0xffffffff


	//   ....[125]....
        /*0600*/ 	.word	0xffffffff


	//   ....[126]....
        /*0604*/ 	.word	0xffffffff


	//   ....[127]....
        /*0608*/ 	.word	0xffffffff


	//   ....[128]....
        /*060c*/ 	.word	0xffffffff


	//   ....[129]....
        /*0610*/ 	.word	0xffffffff


	//   ....[130]....
        /*0614*/ 	.word	0xffffffff


	//   ....[131]....
        /*0618*/ 	.word	0xffffffff


	//   ....[132]....
        /*061c*/ 	.word	0xffffffff


	//   ....[133]....
        /*0620*/ 	.word	0xffffffff


	//   ....[134]....
        /*0624*/ 	.word	0xffffffff


	//   ....[135]....
        /*0628*/ 	.word	0xffffffff


	//   ....[136]....
        /*062c*/ 	.word	0xffffffff


	//   ....[137]....
        /*0630*/ 	.word	0xffffffff


	//   ....[138]....
        /*0634*/ 	.word	0xffffffff


	//   ....[139]....
        /*0638*/ 	.word	0xffffffff


	//   ....[140]....
        /*063c*/ 	.word	0xffffffff


	//   ....[141]....
        /*0640*/ 	.word	0xffffffff


	//   ....[142]....
        /*0644*/ 	.word	0xffffffff


	//   ....[143]....
        /*0648*/ 	.word	0xffffffff


	//   ....[144]....
        /*064c*/ 	.word	0xffffffff


	//   ....[145]....
        /*0650*/ 	.word	0xffffffff


	//   ....[146]....
        /*0654*/ 	.word	0xffffffff


	//   ....[147]....
        /*0658*/ 	.word	0xffffffff


	//   ....[148]....
        /*065c*/ 	.word	0xffffffff


	//   ....[149]....
        /*0660*/ 	.word	0xffffffff


	//   ....[150]....
        /*0664*/ 	.word	0xffffffff


	//   ....[151]....
        /*0668*/ 	.word	0xffffffff


	//   ....[152]....
        /*066c*/ 	.word	0xffffffff


	//   ....[153]....
        /*0670*/ 	.word	0xffffffff


	//   ....[154]....
        /*0674*/ 	.word	0xffffffff


	//   ....[155]....
        /*0678*/ 	.word	0xffffffff


	//   ....[156]....
        /*067c*/ 	.word	0xffffffff


	//   ....[157]....
        /*0680*/ 	.word	0xffffffff


	//   ....[158]....
        /*0684*/ 	.word	0xffffffff


	//   ....[159]....
        /*0688*/ 	.word	0xffffffff


	//   ....[160]....
        /*068c*/ 	.word	0xffffffff


	//   ....[161]....
        /*0690*/ 	.word	0xffffffff


	//   ....[162]....
        /*0694*/ 	.word	0xffffffff


	//   ....[163]....
        /*0698*/ 	.word	0x0500000f


	//   ....[164]....
        /*069c*/ 	.word	0x0500000f


	//   ....[165]....
        /*06a0*/ 	.word	0x0500000f


	//   ....[166]....
        /*06a4*/ 	.word	0x0500000f


	//   ....[167]....
        /*06a8*/ 	.word	0x0500000f


	//   ....[168]....
        /*06ac*/ 	.word	0x0500000f


	//   ....[169]....
        /*06b0*/ 	.word	0x0500000f


	//   ....[170]....
        /*06b4*/ 	.word	0x0500000f


	//   ....[171]....
        /*06b8*/ 	.word	0x0500000f


	//   ....[172]....
        /*06bc*/ 	.word	0x0500000f


	//   ....[173]....
        /*06c0*/ 	.word	0x0500000f


	//   ....[174]....
        /*06c4*/ 	.word	0x0500000f


	//   ....[175]....
        /*06c8*/ 	.word	0x0500000f


	//   ....[176]....
        /*06cc*/ 	.word	0x0500000f


	//   ....[177]....
        /*06d0*/ 	.word	0x0500000f


	//   ....[178]....
        /*06d4*/ 	.word	0x0500000f


	//   ....[179]....
        /*06d8*/ 	.word	0x0500000f


	//   ....[180]....
        /*06dc*/ 	.word	0x0500000f


	//   ....[181]....
        /*06e0*/ 	.word	0x0500000f


	//   ....[182]....
        /*06e4*/ 	.word	0x0500000f


	//   ....[183]....
        /*06e8*/ 	.word	0x0500000f


	//   ....[184]....
        /*06ec*/ 	.word	0x0500000f


	//   ....[185]....
        /*06f0*/ 	.word	0x0500000f


	//   ....[186]....
        /*06f4*/ 	.word	0x0500000f


	//   ....[187]....
        /*06f8*/ 	.word	0x0500000f


	//   ....[188]....
        /*06fc*/ 	.word	0x0500000f


	//   ....[189]....
        /*0700*/ 	.word	0x0500000f


	//   ....[190]....
        /*0704*/ 	.word	0x0500000f


	//   ....[191]....
        /*0708*/ 	.word	0x0500000f


	//   ....[192]....
        /*070c*/ 	.word	0x0500000f


	//   ....[193]....
        /*0710*/ 	.word	0x0500000f


	//   ....[194]....
        /*0714*/ 	.word	0x0500000f


	//   ....[195]....
        /*0718*/ 	.word	0x0500000f


	//   ....[196]....
        /*071c*/ 	.word	0x0500000f


	//   ....[197]....
        /*0720*/ 	.word	0x0500000f


	//   ....[198]....
        /*0724*/ 	.word	0x0500000f


	//   ....[199]....
        /*0728*/ 	.word	0x0500000f


	//   ....[200]....
        /*072c*/ 	.word	0x0500000f


	//   ....[201]....
        /*0730*/ 	.word	0x0500000f


	//   ....[202]....
        /*0734*/ 	.word	0x0500000f


	//   ....[203]....
        /*0738*/ 	.word	0x0500000f


	//   ....[204]....
        /*073c*/ 	.word	0x0500000f


	//   ....[205]....
        /*0740*/ 	.word	0x0500000f


	//   ....[206]....
        /*0744*/ 	.word	0x0500000f


	//   ....[207]....
        /*0748*/ 	.word	0x0500000f


	//   ....[208]....
        /*074c*/ 	.word	0x0500000f


	//   ....[209]....
        /*0750*/ 	.word	0x0500000f


	//   ....[210]....
        /*0754*/ 	.word	0x0500000f


	//   ....[211]....
        /*0758*/ 	.word	0x0500000f


	//   ....[212]....
        /*075c*/ 	.word	0x0500000f


	//   ....[213]....
        /*0760*/ 	.word	0x0500000f


	//   ....[214]....
        /*0764*/ 	.word	0x0500000f


	//   ....[215]....
        /*0768*/ 	.word	0x0500000f


	//   ....[216]....
        /*076c*/ 	.word	0x0500000f


	//   ....[217]....
        /*0770*/ 	.word	0x0500000f


	//   ....[218]....
        /*0774*/ 	.word	0x0500000f


	//   ....[219]....
        /*0778*/ 	.word	0x0500000f


	//   ....[220]....
        /*077c*/ 	.word	0x0500000f


	//   ....[221]....
        /*0780*/ 	.word	0x0500000f


	//   ....[222]....
        /*0784*/ 	.word	0x0500000f


	//   ....[223]....
        /*0788*/ 	.word	0x0500000f


	//   ....[224]....
        /*078c*/ 	.word	0x0500000f


	//   ....[225]....
        /*0790*/ 	.word	0x0500000f


	//   ....[226]....
        /*0794*/ 	.word	0x0500000f


	//   ....[227]....
        /*0798*/ 	.word	0x0500000f


	//   ....[228]....
        /*079c*/ 	.word	0x0500000f


	//   ....[229]....
        /*07a0*/ 	.word	0x0500000f


	//   ....[230]....
        /*07a4*/ 	.word	0x0500000f


	//   ....[231]....
        /*07a8*/ 	.word	0x0500000f


	//   ....[232]....
        /*07ac*/ 	.word	0x0500000f


	//   ....[233]....
        /*07b0*/ 	.word	0x0500000f


	//   ....[234]....
        /*07b4*/ 	.word	0x0500000f


	//   ....[235]....
        /*07b8*/ 	.word	0x0500000f


	//   ....[236]....
        /*07bc*/ 	.word	0x0500000f


	//   ....[237]....
        /*07c0*/ 	.word	0x0500000f


	//   ....[238]....
        /*07c4*/ 	.word	0x0500000f


	//   ....[239]....
        /*07c8*/ 	.word	0x0500000f


	//   ....[240]....
        /*07cc*/ 	.word	0x0500000f


	//   ....[241]....
        /*07d0*/ 	.word	0x0500000f


	//   ....[242]....
        /*07d4*/ 	.word	0x0500000f


	//   ....[243]....
        /*07d8*/ 	.word	0x0500000f


	//   ....[244]....
        /*07dc*/ 	.word	0x0500000f


	//   ....[245]....
        /*07e0*/ 	.word	0x0500000f


	//   ....[246]....
        /*07e4*/ 	.word	0x0500000f


	//   ....[247]....
        /*07e8*/ 	.word	0x0500000f


	//   ....[248]....
        /*07ec*/ 	.word	0x0500000f


	//   ....[249]....
        /*07f0*/ 	.word	0x0500000f


	//   ....[250]....
        /*07f4*/ 	.word	0x0500000f


	//   ....[251]....
        /*07f8*/ 	.word	0x0500000f


	//   ....[252]....
        /*07fc*/ 	.word	0x0500000f


	//   ....[253]....
        /*0800*/ 	.word	0x0500000f


	//   ....[254]....
        /*0804*/ 	.word	0x0500000f


	//   ....[255]....
        /*0808*/ 	.word	0x0500000f


	//   ....[0]....
        /*080c*/ 	.word	0x0500000f


	//   ....[1]....
        /*0810*/ 	.word	0x0500000f


	//   ....[2]....
        /*0814*/ 	.word	0x0500000f


	//   ....[3]....
        /*0818*/ 	.word	0x0500000f


	//   ....[4]....
        /*081c*/ 	.word	0x0500000f


	//   ....[5]....
        /*0820*/ 	.word	0x0500000f


	//   ....[6]....
        /*0824*/ 	.word	0x0500000f


	//   ....[7]....
        /*0828*/ 	.word	0x0500000f


	//   ....[8]....
        /*082c*/ 	.word	0x0500000f


	//   ....[9]....
        /*0830*/ 	.word	0x0500000f


	//   ....[10]....
        /*0834*/ 	.word	0x0500000f


	//----- nvinfo : EIATTR_COOP_GROUP_INSTR_OFFSETS
	.align		4
.L_647:
        /*0838*/ 	.byte	0x04, 0x28
        /*083a*/ 	.short	(.L_649 - .L_648)


	//   ....[0]....
.L_648:
        /*083c*/ 	.word	0x00000060


	//   ....[1]....
        /*0840*/ 	.word	0x00000140


	//   ....[2]....
        /*0844*/ 	.word	0x00000190


	//   ....[3]....
        /*0848*/ 	.word	0x000003c0


	//   ....[4]....
        /*084c*/ 	.word	0x00000520


	//   ....[5]....
        /*0850*/ 	.word	0x00000640


	//   ....[6]....
        /*0854*/ 	.word	0x000007a0


	//   ....[7]....
        /*0858*/ 	.word	0x00003820


	//   ....[8]....
        /*085c*/ 	.word	0x00003830


	//   ....[9]....
        /*0860*/ 	.word	0x00004e00


	//   ....[10]....
        /*0864*/ 	.word	0x00004e10


	//   ....[11]....
        /*0868*/ 	.word	0x00006fb0


	//   ....[12]....
        /*086c*/ 	.word	0x00006fc0


	//   ....[13]....
        /*0870*/ 	.word	0x000087a0


	//   ....[14]....
        /*0874*/ 	.word	0x000087b0


	//   ....[15]....
        /*0878*/ 	.word	0x0000a1b0


	//   ....[16]....
        /*087c*/ 	.word	0x0000a1c0


	//   ....[17]....
        /*0880*/ 	.word	0x0000a450


	//   ....[18]....
        /*0884*/ 	.word	0x0000a460


	//   ....[19]....
        /*0888*/ 	.word	0x0000a980


	//   ....[20]....
        /*088c*/ 	.word	0x0000a9a0


	//   ....[21]....
        /*0890*/ 	.word	0x0000abe0


	//   ....[22]....
        /*0894*/ 	.word	0x0000ac00


	//   ....[23]....
        /*0898*/ 	.word	0x0000b3a0


	//   ....[24]....
        /*089c*/ 	.word	0x0000b900


	//   ....[25]....
        /*08a0*/ 	.word	0x0000b910


	//   ....[26]....
        /*08a4*/ 	.word	0x0000b920


	//   ....[27]....
        /*08a8*/ 	.word	0x0000b930


	//   ....[28]....
        /*08ac*/ 	.word	0x0000e430


	//   ....[29]....
        /*08b0*/ 	.word	0x0000e440


	//   ....[30]....
        /*08b4*/ 	.word	0x0000e450


	//   ....[31]....
        /*08b8*/ 	.word	0x0000e460


	//   ....[32]....
        /*08bc*/ 	.word	0x00012370


	//   ....[33]....
        /*08c0*/ 	.word	0x00012400


	//   ....[34]....
        /*08c4*/ 	.word	0x000128e0


	//   ....[35]....
        /*08c8*/ 	.word	0x00012960


	//   ....[36]....
        /*08cc*/ 	.word	0x00014e10


	//   ....[37]....
        /*08d0*/ 	.word	0x00014e20


	//   ....[38]....
        /*08d4*/ 	.word	0x00014e50


	//   ....[39]....
        /*08d8*/ 	.word	0x00014e60


	//   ....[40]....
        /*08dc*/ 	.word	0x000163d0


	//   ....[41]....
        /*08e0*/ 	.word	0x00016400


	//   ....[42]....
        /*08e4*/ 	.word	0x000164b0


	//   ....[43]....
        /*08e8*/ 	.word	0x000164d0


	//   ....[44]....
        /*08ec*/ 	.word	0x00017ad0


	//   ....[45]....
        /*08f0*/ 	.word	0x00017b30


	//   ....[46]....
        /*08f4*/ 	.word	0x00017b70


	//   ....[47]....
        /*08f8*/ 	.word	0x00017b90


	//   ....[48]....
        /*08fc*/ 	.word	0x000182d0


	//   ....[49]....
        /*0900*/ 	.word	0x000182f0


	//   ....[50]....
        /*0904*/ 	.word	0x00018410


	//   ....[51]....
        /*0908*/ 	.word	0x00018430


	//   ....[52]....
        /*090c*/ 	.word	0x00018530


	//   ....[53]....
        /*0910*/ 	.word	0x00018550


	//   ....[54]....
        /*0914*/ 	.word	0x00018660


	//   ....[55]....
        /*0918*/ 	.word	0x00018680


	//   ....[56]....
        /*091c*/ 	.word	0x00018f50


	//   ....[57]....
        /*0920*/ 	.word	0x00018f90


	//   ....[58]....
        /*0924*/ 	.word	0x000190a0


	//   ....[59]....
        /*0928*/ 	.word	0x000190c0


	//   ....[60]....
        /*092c*/ 	.word	0x000191c0


	//   ....[61]....
        /*0930*/ 	.word	0x000191e0


	//   ....[62]....
        /*0934*/ 	.word	0x000192f0


	//   ....[63]....
        /*0938*/ 	.word	0x00019310


	//   ....[64]....
        /*093c*/ 	.word	0x000194a0


	//   ....[65]....
        /*0940*/ 	.word	0x00019670


	//   ....[66]....
        /*0944*/ 	.word	0x000196a0


	//   ....[67]....
        /*0948*/ 	.word	0x000196d0


	//   ....[68]....
        /*094c*/ 	.word	0x00019700


	//   ....[69]....
        /*0950*/ 	.word	0x00019730


	//   ....[70]....
        /*0954*/ 	.word	0x00019760


	//   ....[71]....
        /*0958*/ 	.word	0x000198d0


	//   ....[72]....
        /*095c*/ 	.word	0x00019900


	//   ....[73]....
        /*0960*/ 	.word	0x00019930


	//   ....[74]....
        /*0964*/ 	.word	0x00019960


	//   ....[75]....
        /*0968*/ 	.word	0x00019990


	//   ....[76]....
        /*096c*/ 	.word	0x000199c0


	//   ....[77]....
        /*0970*/ 	.word	0x00019a50


	//   ....[78]....
        /*0974*/ 	.word	0x00019a80


	//   ....[79]....
        /*0978*/ 	.word	0x00019b00


	//   ....[80]....
        /*097c*/ 	.word	0x0001a600


	//   ....[81]....
        /*0980*/ 	.word	0x0001c670


	//   ....[82]....
        /*0984*/ 	.word	0x0001c690


	//   ....[83]....
        /*0988*/ 	.word	0x0001c740


	//   ....[84]....
        /*098c*/ 	.word	0x0001c760


	//   ....[85]....
        /*0990*/ 	.word	0x0001c800


	//   ....[86]....
        /*0994*/ 	.word	0x0001c820


	//   ....[87]....
        /*0998*/ 	.word	0x0001c8c0


	//   ....[88]....
        /*099c*/ 	.word	0x0001c8e0


	//   ....[89]....
        /*09a0*/ 	.word	0x0001c980


	//   ....[90]....
        /*09a4*/ 	.word	0x0001c9a0


	//   ....[91]....
        /*09a8*/ 	.word	0x0001c9b0


	//   ....[92]....
        /*09ac*/ 	.word	0x0001ca40


	//   ....[93]....
        /*09b0*/ 	.word	0x0001d1a0


	//   ....[94]....
        /*09b4*/ 	.word	0x0001d1d0


	//   ....[95]....
        /*09b8*/ 	.word	0x0001d230


	//   ....[96]....
        /*09bc*/ 	.word	0x0001d280


	//   ....[97]....
        /*09c0*/ 	.word	0x0001d2d0


	//   ....[98]....
        /*09c4*/ 	.word	0x0001d330


	//   ....[99]....
        /*09c8*/ 	.word	0x0001d380


	//   ....[100]....
        /*09cc*/ 	.word	0x0001d3e0


	//   ....[101]....
        /*09d0*/ 	.word	0x0001d430


	//   ....[102]....
        /*09d4*/ 	.word	0x0001d490


	//   ....[103]....
        /*09d8*/ 	.word	0x0001d4e0


	//   ....[104]....
        /*09dc*/ 	.word	0x0001d540


	//   ....[105]....
        /*09e0*/ 	.word	0x0001d580


	//   ....[106]....
        /*09e4*/ 	.word	0x0001d5f0


	//   ....[107]....
        /*09e8*/ 	.word	0x0001d610


	//   ....[108]....
        /*09ec*/ 	.word	0x0001d650


	//   ....[109]....
        /*09f0*/ 	.word	0x0001de60


	//   ....[110]....
        /*09f4*/ 	.word	0x0001de70


	//   ....[111]....
        /*09f8*/ 	.word	0x0001dea0


	//   ....[112]....
        /*09fc*/ 	.word	0x0001def0


	//   ....[113]....
        /*0a00*/ 	.word	0x0001df00


	//   ....[114]....
        /*0a04*/ 	.word	0x0001df60


	//   ....[115]....
        /*0a08*/ 	.word	0x0001df90


	//   ....[116]....
        /*0a0c*/ 	.word	0x0001dfd0


	//   ....[117]....
        /*0a10*/ 	.word	0x0001e000


	//   ....[118]....
        /*0a14*/ 	.word	0x0001e040


	//   ....[119]....
        /*0a18*/ 	.word	0x0001e070


	//   ....[120]....
        /*0a1c*/ 	.word	0x0001e0b0


	//   ....[121]....
        /*0a20*/ 	.word	0x0001e350


	//   ....[122]....
        /*0a24*/ 	.word	0x0001e370


	//   ....[123]....
        /*0a28*/ 	.word	0x0001e380


	//   ....[124]....
        /*0a2c*/ 	.word	0x0001e410


	//   ....[125]....
        /*0a30*/ 	.word	0x0001e420


	//   ....[126]....
        /*0a34*/ 	.word	0x0001e4b0


	//   ....[127]....
        /*0a38*/ 	.word	0x0001e4c0


	//   ....[128]....
        /*0a3c*/ 	.word	0x0001e550


	//   ....[129]....
        /*0a40*/ 	.word	0x0001e560


	//   ....[130]....
        /*0a44*/ 	.word	0x0001e5f0


	//   ....[131]....
        /*0a48*/ 	.word	0x0001e600


	//   ....[132]....
        /*0a4c*/ 	.word	0x0001e610


	//   ....[133]....
        /*0a50*/ 	.word	0x0001ec10


	//   ....[134]....
        /*0a54*/ 	.word	0x0001ec50


	//   ....[135]....
        /*0a58*/ 	.word	0x0001ec90


	//   ....[136]....
        /*0a5c*/ 	.word	0x0001ecc0


	//   ....[137]....
        /*0a60*/ 	.word	0x0001ed50


	//   ....[138]....
        /*0a64*/ 	.word	0x0001ed80


	//   ....[139]....
        /*0a68*/ 	.word	0x0001edf0


	//   ....[140]....
        /*0a6c*/ 	.word	0x0001ee20


	//   ....[141]....
        /*0a70*/ 	.word	0x0001ee90


	//   ....[142]....
        /*0a74*/ 	.word	0x0001eec0


	//   ....[143]....
        /*0a78*/ 	.word	0x0001eef0


	//   ....[144]....
        /*0a7c*/ 	.word	0x0001ef40


	//   ....[145]....
        /*0a80*/ 	.word	0x0001f340


	//   ....[146]....
        /*0a84*/ 	.word	0x0001f390


	//   ....[147]....
        /*0a88*/ 	.word	0x0001f3c0


	//   ....[148]....
        /*0a8c*/ 	.word	0x0001f3d0


	//   ....[149]....
        /*0a90*/ 	.word	0x0001f400


	//   ....[150]....
        /*0a94*/ 	.word	0x0001f430


	//   ....[151]....
        /*0a98*/ 	.word	0x0001f460


	//   ....[152]....
        /*0a9c*/ 	.word	0x0001f490


	//   ....[153]....
        /*0aa0*/ 	.word	0x0001f610


	//   ....[154]....
        /*0aa4*/ 	.word	0x0001f640


	//   ....[155]....
        /*0aa8*/ 	.word	0x0001f670


	//   ....[156]....
        /*0aac*/ 	.word	0x0001f6a0


	//   ....[157]....
        /*0ab0*/ 	.word	0x0001f6d0


	//   ....[158]....
        /*0ab4*/ 	.word	0x0001f700


	//   ....[159]....
        /*0ab8*/ 	.word	0x0001f7c0


	//   ....[160]....
        /*0abc*/ 	.word	0x0001f7e0


	//   ....[161]....
        /*0ac0*/ 	.word	0x0001f850


	//   ....[162]....
        /*0ac4*/ 	.word	0x0001fcc0


	//   ....[163]....
        /*0ac8*/ 	.word	0x0001ffe0


	//   ....[164]....
        /*0acc*/ 	.word	0x00020070


	//   ....[165]....
        /*0ad0*/ 	.word	0x00020110


	//   ....[166]....
        /*0ad4*/ 	.word	0x000201a0


	//   ....[167]....
        /*0ad8*/ 	.word	0x00020290


	//   ....[168]....
        /*0adc*/ 	.word	0x00020320


	//   ....[169]....
        /*0ae0*/ 	.word	0x000203c0


	//   ....[170]....
        /*0ae4*/ 	.word	0x00020450


	//   ....[171]....
        /*0ae8*/ 	.word	0x00020540


	//   ....[172]....
        /*0aec*/ 	.word	0x000205d0


	//   ....[173]....
        /*0af0*/ 	.word	0x00020670


	//   ....[174]....
        /*0af4*/ 	.word	0x00020700


	//   ....[175]....
        /*0af8*/ 	.word	0x000207f0


	//   ....[176]....
        /*0afc*/ 	.word	0x00020880


	//   ....[177]....
        /*0b00*/ 	.word	0x000208d0


	//   ....[178]....
        /*0b04*/ 	.word	0x00020920


	//   ....[179]....
        /*0b08*/ 	.word	0x00020a00


	//   ....[180]....
        /*0b0c*/ 	.word	0x00020a90


	//   ....[181]....
        /*0b10*/ 	.word	0x00020ae0


	//   ....[182]....
        /*0b14*/ 	.word	0x00020b30


	//   ....[183]....
        /*0b18*/ 	.word	0x00020d90


	//   ....[184]....
        /*0b1c*/ 	.word	0x00021070


	//   ....[185]....
        /*0b20*/ 	.word	0x00021160


	//   ....[186]....
        /*0b24*/ 	.word	0x00021200


	//   ....[187]....
        /*0b28*/ 	.word	0x00021260


	//   ....[188]....
        /*0b2c*/ 	.word	0x00021370


	//   ....[189]....
        /*0b30*/ 	.word	0x000213e0


	//   ....[190]....
        /*0b34*/ 	.word	0x000214f0


	//   ....[191]....
        /*0b38*/ 	.word	0x00021560


	//   ....[192]....
        /*0b3c*/ 	.word	0x00021670


	//   ....[193]....
        /*0b40*/ 	.word	0x000216e0


	//   ....[194]....
        /*0b44*/ 	.word	0x000217f0


	//   ....[195]....
        /*0b48*/ 	.word	0x00021860


	//   ....[196]....
        /*0b4c*/ 	.word	0x00021940


	//   ....[197]....
        /*0b50*/ 	.word	0x00021a40


	//   ....[198]....
        /*0b54*/ 	.word	0x00021ab0


	//   ....[199]....
        /*0b58*/ 	.word	0x00021b30


	//   ....[200]....
        /*0b5c*/ 	.word	0x00021bf0


	//   ....[201]....
        /*0b60*/ 	.word	0x00021c70


	//   ....[202]....
        /*0b64*/ 	.word	0x00021d50


	//   ....[203]....
        /*0b68*/ 	.word	0x00021dd0


	//   ....[204]....
        /*0b6c*/ 	.word	0x00021eb0


	//   ....[205]....
        /*0b70*/ 	.word	0x00021f30


	//   ....[206]....
        /*0b74*/ 	.word	0x00022010


	//   ....[207]....
        /*0b78*/ 	.word	0x00022090


	//   ....[208]....
        /*0b7c*/ 	.word	0x00022170


	//   ....[209]....
        /*0b80*/ 	.word	0x000221f0


	//   ....[210]....
        /*0b84*/ 	.word	0x000222d0


	//   ....[211]....
        /*0b88*/ 	.word	0x00022350


	//   ....[212]....
        /*0b8c*/ 	.word	0x00022410


	//   ....[213]....
        /*0b90*/ 	.word	0x00022540


	//   ....[214]....
        /*0b94*/ 	.word	0x00022600


	//   ....[215]....
        /*0b98*/ 	.word	0x00022670


	//   ....[216]....
        /*0b9c*/ 	.word	0x00022780


	//   ....[217]....
        /*0ba0*/ 	.word	0x000227e0


	//   ....[218]....
        /*0ba4*/ 	.word	0x000228b0


	//   ....[219]....
        /*0ba8*/ 	.word	0x00022910


	//   ....[220]....
        /*0bac*/ 	.word	0x000229e0


	//   ....[221]....
        /*0bb0*/ 	.word	0x00022a40


	//   ....[222]....
        /*0bb4*/ 	.word	0x00022b10


	//   ....[223]....
        /*0bb8*/ 	.word	0x00022c00


	//   ....[224]....
        /*0bbc*/ 	.word	0x00022c90


	//   ....[225]....
        /*0bc0*/ 	.word	0x00022d80


	//   ....[226]....
        /*0bc4*/ 	.word	0x00022e20


	//   ....[227]....
        /*0bc8*/ 	.word	0x00022e80


	//   ....[228]....
        /*0bcc*/ 	.word	0x00022f80


	//   ....[229]....
        /*0bd0*/ 	.word	0x00022fe0


	//   ....[230]....
        /*0bd4*/ 	.word	0x000230e0


	//   ....[231]....
        /*0bd8*/ 	.word	0x00023140


	//   ....[232]....
        /*0bdc*/ 	.word	0x00023240


	//   ....[233]....
        /*0be0*/ 	.word	0x000232a0


	//   ....[234]....
        /*0be4*/ 	.word	0x000233a0


	//   ....[235]....
        /*0be8*/ 	.word	0x00023400


	//   ....[236]....
        /*0bec*/ 	.word	0x000234d0


	//   ....[237]....
        /*0bf0*/ 	.word	0x00023610


	//   ....[238]....
        /*0bf4*/ 	.word	0x000236b0


	//   ....[239]....
        /*0bf8*/ 	.word	0x00023790


	//   ....[240]....
        /*0bfc*/ 	.word	0x00023860


	//   ....[241]....
        /*0c00*/ 	.word	0x000238c0


	//   ....[242]....
        /*0c04*/ 	.word	0x000239b0


	//   ....[243]....
        /*0c08*/ 	.word	0x00023a10


	//   ....[244]....
        /*0c0c*/ 	.word	0x00023b00


	//   ....[245]....
        /*0c10*/ 	.word	0x00023b60


	//   ....[246]....
        /*0c14*/ 	.word	0x00023c50


	//   ....[247]....
        /*0c18*/ 	.word	0x00023cb0


	//   ....[248]....
        /*0c1c*/ 	.word	0x00023d90


	//   ....[249]....
        /*0c20*/ 	.word	0x00023e20


	//   ....[250]....
        /*0c24*/ 	.word	0x00023ec0


	//   ....[251]....
        /*0c28*/ 	.word	0x00023fe0


	//   ....[252]....
        /*0c2c*/ 	.word	0x00024050


	//   ....[253]....
        /*0c30*/ 	.word	0x000240c0


	//   ....[254]....
        /*0c34*/ 	.word	0x00024130


	//   ....[255]....
        /*0c38*/ 	.word	0x000241a0


	//   ....[0]....
        /*0c3c*/ 	.word	0x00024220


	//   ....[1]....
        /*0c40*/ 	.word	0x000242b0


	//   ....[2]....
        /*0c44*/ 	.word	0x00024340


	//   ....[3]....
        /*0c48*/ 	.word	0x000243b0


	//   ....[4]....
        /*0c4c*/ 	.word	0x00024420


	//   ....[5]....
        /*0c50*/ 	.word	0x00024490


	//   ....[6]....
        /*0c54*/ 	.word	0x00024510


	//   ....[7]....
        /*0c58*/ 	.word	0x00024580


	//   ....[8]....
        /*0c5c*/ 	.word	0x00024620


	//   ....[9]....
        /*0c60*/ 	.word	0x000246b0


	//   ....[10]....
        /*0c64*/ 	.word	0x000247d0


	//----- nvinfo : EIATTR_REG_RECONFIG
	.align		4
.L_649:
        /*0c68*/ 	.byte	0x01, 0x54
	.zero		2


	//----- nvinfo : EIATTR_SYSCALL_OFFSETS
	.align		4
        /*0c6c*/ 	.byte	0x04, 0x46
        /*0c6e*/ 	.short	(.L_651 - .L_650)


	//   ....[0]....
.L_650:
        /*0c70*/ 	.word	0x00001af0


	//   ....[1]....
        /*0c74*/ 	.word	0x00001c40


	//   ....[2]....
        /*0c78*/ 	.word	0x0000b510


	//   ....[3]....
        /*0c7c*/ 	.word	0x0000b880


	//   ....[4]....
        /*0c80*/ 	.word	0x0001bc50


	//   ....[5]....
        /*0c84*/ 	.word	0x0001bda0


	//   ....[6]....
        /*0c88*/ 	.word	0x0001be90


	//   ....[7]....
        /*0c8c*/ 	.word	0x0001ce00


	//----- nvinfo : EIATTR_MBARRIER_INSTR_OFFSETS
	.align		4
.L_651:
        /*0c90*/ 	.byte	0x04, 0x39
        /*0c92*/ 	.short	(.L_653 - .L_652)


	//   ....[0]....
.L_652:
        /*0c94*/ 	.word	0x00000270
        /*0c98*/ 	.word	0x000000ff
        /*0c9c*/ 	.word	0x00030800
        /*0ca0*/ 	.short	0x0100
        /*0ca2*/ 	.byte	0x08
	.zero		1


	//   ....[1]....
        /*0ca4*/ 	.word	0x00000280
        /*0ca8*/ 	.word	0x000000ff
        /*0cac*/ 	.word	0x00030820
        /*0cb0*/ 	.short	0x0100
        /*0cb2*/ 	.byte	0x08
	.zero		1


	//   ....[2]....
        /*0cb4*/ 	.word	0x00000370
        /*0cb8*/ 	.word	0x000000ff
        /*0cbc*/ 	.word	0x00030830
        /*0cc0*/ 	.short	0x0100
        /*0cc2*/ 	.byte	0x08
	.zero		1


	//   ....[3]....
        /*0cc4*/ 	.word	0x00000380
        /*0cc8*/ 	.word	0x000000ff
        /*0ccc*/ 	.word	0x00030840
        /*0cd0*/ 	.short	0x0100
        /*0cd2*/ 	.byte	0x08
	.zero		1


	//   ....[4]....
        /*0cd4*/ 	.word	0x00000390
        /*0cd8*/ 	.word	0x000000ff
        /*0cdc*/ 	.word	0x00030838
        /*0ce0*/ 	.short	0x0100
        /*0ce2*/ 	.byte	0x08
	.zero		1


	//   ....[5]....
        /*0ce4*/ 	.word	0x000003a0
        /*0ce8*/ 	.word	0x000000ff
        /*0cec*/ 	.word	0x00030848
        /*0cf0*/ 	.short	0x0100
        /*0cf2*/ 	.byte	0x08
	.zero		1


	//   ....[6]....
        /*0cf4*/ 	.word	0x000004d0
        /*0cf8*/ 	.word	0x000000ff
        /*0cfc*/ 	.word	0x00030850
        /*0d00*/ 	.short	0x0100
        /*0d02*/ 	.byte	0x08
	.zero		1


	//   ....[7]....
        /*0d04*/ 	.word	0x000004e0
        /*0d08*/ 	.word	0x000000ff
        /*0d0c*/ 	.word	0x00030860
        /*0d10*/ 	.short	0x0100
        /*0d12*/ 	.byte	0x08
	.zero		1


	//   ....[8]....
        /*0d14*/ 	.word	0x000004f0
        /*0d18*/ 	.word	0x000000ff
        /*0d1c*/ 	.word	0x00030858
        /*0d20*/ 	.short	0x0100
        /*0d22*/ 	.byte	0x08
	.zero		1


	//   ....[9]....
        /*0d24*/ 	.word	0x00000500
        /*0d28*/ 	.word	0x000000ff
        /*0d2c*/ 	.word	0x00030868
        /*0d30*/ 	.short	0x0100
        /*0d32*/ 	.byte	0x08
	.zero		1


	//   ....[10]....
        /*0d34*/ 	.word	0x000005f0
        /*0d38*/ 	.word	0x000000ff
        /*0d3c*/ 	.word	0x00030870
        /*0d40*/ 	.short	0x0100
        /*0d42*/ 	.byte	0x06
	.zero		1


	//   ....[11]....
        /*0d44*/ 	.word	0x00000600
        /*0d48*/ 	.word	0x000000ff
        /*0d4c*/ 	.word	0x00030880
        /*0d50*/ 	.short	0x0100
        /*0d52*/ 	.byte	0x06
	.zero		1


	//   ....[12]....
        /*0d54*/ 	.word	0x00000610
        /*0d58*/ 	.word	0x000000ff
        /*0d5c*/ 	.word	0x00030878
        /*0d60*/ 	.short	0x0100
        /*0d62*/ 	.byte	0x06
	.zero		1


	//   ....[13]....
        /*0d64*/ 	.word	0x00000620
        /*0d68*/ 	.word	0x000000ff
        /*0d6c*/ 	.word	0x00030888
        /*0d70*/ 	.short	0x0100
        /*0d72*/ 	.byte	0x06
	.zero		1


	//   ....[14]....
        /*0d74*/ 	.word	0x00000750
        /*0d78*/ 	.word	0x000000ff
        /*0d7c*/ 	.word	0x00030890
        /*0d80*/ 	.short	0x0100
        /*0d82*/ 	.byte	0x08
	.zero		1


	//   ....[15]....
        /*0d84*/ 	.word	0x00000760
        /*0d88*/ 	.word	0x000000ff
        /*0d8c*/ 	.word	0x000308a0
        /*0d90*/ 	.short	0x0100
        /*0d92*/ 	.byte	0x08
	.zero		1


	//   ....[16]....
        /*0d94*/ 	.word	0x00000770
        /*0d98*/ 	.word	0x000000ff
        /*0d9c*/ 	.word	0x00030898
        /*0da0*/ 	.short	0x0100
        /*0da2*/ 	.byte	0x08
	.zero		1


	//   ....[17]....
        /*0da4*/ 	.word	0x00000780
        /*0da8*/ 	.word	0x000000ff
        /*0dac*/ 	.word	0x000308a8
        /*0db0*/ 	.short	0x0100
        /*0db2*/ 	.byte	0x08
	.zero		1


	//   ....[18]....
        /*0db4*/ 	.word	0x000008b0
        /*0db8*/ 	.word	0x000000ff
        /*0dbc*/ 	.word	0x000308b0
        /*0dc0*/ 	.short	0x0100
        /*0dc2*/ 	.byte	0x08
	.zero		1


	//   ....[19]....
        /*0dc4*/ 	.word	0x000008c0
        /*0dc8*/ 	.word	0x000000ff
        /*0dcc*/ 	.word	0x000308c0
        /*0dd0*/ 	.short	0x0100
        /*0dd2*/ 	.byte	0x08
	.zero		1


	//   ....[20]....
        /*0dd4*/ 	.word	0x000008d0
        /*0dd8*/ 	.word	0x000000ff
        /*0ddc*/ 	.word	0x000308b8
        /*0de0*/ 	.short	0x0100
        /*0de2*/ 	.byte	0x08
	.zero		1


	//   ....[21]....
        /*0de4*/ 	.word	0x000008e0
        /*0de8*/ 	.word	0x000000ff
        /*0dec*/ 	.word	0x000308c8
        /*0df0*/ 	.short	0x0100
        /*0df2*/ 	.byte	0x08
	.zero		1


	//   ....[22]....
        /*0df4*/ 	.word	0x000037d0
        /*0df8*/ 	.word	0x00000056
        /*0dfc*/ 	.word	0x00030890
        /*0e00*/ 	.short	0x010a
        /*0e02*/ 	.byte	0x3f
	.zero		1


	//   ....[23]....
        /*0e04*/ 	.word	0x00006f50
        /*0e08*/ 	.word	0x00000056
        /*0e0c*/ 	.word	0x00030890
        /*0e10*/ 	.short	0x010a
        /*0e12*/ 	.byte	0x3f
	.zero		1


	//   ....[24]....
        /*0e14*/ 	.word	0x00009ff0
        /*0e18*/ 	.word	0x00000056
        /*0e1c*/ 	.word	0x00030890
        /*0e20*/ 	.short	0x010a
        /*0e22*/ 	.byte	0x3f
	.zero		1


	//   ....[25]....
        /*0e24*/ 	.word	0x0000a7b0
        /*0e28*/ 	.word	0x0000000b
        /*0e2c*/ 	.word	0x00000000
        /*0e30*/ 	.short	0x0101
        /*0e32*/ 	.byte	0x3f
	.zero		1


	//   ....[26]....
        /*0e34*/ 	.word	0x0000a7f0
        /*0e38*/ 	.word	0x00000056
        /*0e3c*/ 	.word	0x000308b0
        /*0e40*/ 	.short	0x010a
        /*0e42*/ 	.byte	0x3f
	.zero		1


	//   ....[27]....
        /*0e44*/ 	.word	0x0000aef0
        /*0e48*/ 	.word	0x00000056
        /*0e4c*/ 	.word	0x00000000
        /*0e50*/ 	.short	0x0101
        /*0e52*/ 	.byte	0x3f
	.zero		1


	//   ....[28]....
        /*0e54*/ 	.word	0x0000b5a0
        /*0e58*/ 	.word	0x00000012
        /*0e5c*/ 	.word	0x00030800
        /*0e60*/ 	.short	0x010a
        /*0e62*/ 	.byte	0x3f
	.zero		1


	//   ....[29]....
        /*0e64*/ 	.word	0x0000b5f0
        /*0e68*/ 	.word	0x00000012
        /*0e6c*/ 	.word	0x00030800
        /*0e70*/ 	.short	0x010a
        /*0e72*/ 	.byte	0x3f
	.zero		1


	//   ....[30]....
        /*0e74*/ 	.word	0x0000c3c0
        /*0e78*/ 	.word	0x00000012
        /*0e7c*/ 	.word	0x00030800
        /*0e80*/ 	.short	0x010a
        /*0e82*/ 	.byte	0x3f
	.zero		1


	//   ....[31]....
        /*0e84*/ 	.word	0x0000eca0
        /*0e88*/ 	.word	0x00000012
        /*0e8c*/ 	.word	0x00030800
        /*0e90*/ 	.short	0x010a
        /*0e92*/ 	.byte	0x3f
	.zero		1


	//   ....[32]....
        /*0e94*/ 	.word	0x00011160
        /*0e98*/ 	.word	0x00000003
        /*0e9c*/ 	.word	0x00030830
        /*0ea0*/ 	.short	0x010a
        /*0ea2*/ 	.byte	0x3f
	.zero		1


	//   ....[33]....
        /*0ea4*/ 	.word	0x000111b0
        /*0ea8*/ 	.word	0x00000003
        /*0eac*/ 	.word	0x00030830
        /*0eb0*/ 	.short	0x010a
        /*0eb2*/ 	.byte	0x3f
	.zero		1


	//   ....[34]....
        /*0eb4*/ 	.word	0x00012e60
        /*0eb8*/ 	.word	0x0000000a
        /*0ebc*/ 	.word	0x00000000
        /*0ec0*/ 	.short	0x0101
        /*0ec2*/ 	.byte	0x3f
	.zero		1


	//   ....[35]....
        /*0ec4*/ 	.word	0x00013860
        /*0ec8*/ 	.word	0x0000000a
        /*0ecc*/ 	.word	0x00030830
        /*0ed0*/ 	.short	0x010a
        /*0ed2*/ 	.byte	0x3f
	.zero		1


	//   ....[36]....
        /*0ed4*/ 	.word	0x000138e0
        /*0ed8*/ 	.word	0x0000000a
        /*0edc*/ 	.word	0x00030830
        /*0ee0*/ 	.short	0x010a
        /*0ee2*/ 	.byte	0x3f
	.zero		1


	//   ....[37]....
        /*0ee4*/ 	.word	0x00014790
        /*0ee8*/ 	.word	0x0000000b
        /*0eec*/ 	.word	0x00030850
        /*0ef0*/ 	.short	0x010a
        /*0ef2*/ 	.byte	0x3f
	.zero		1


	//   ....[38]....
        /*0ef4*/ 	.word	0x000147e0
        /*0ef8*/ 	.word	0x0000000b
        /*0efc*/ 	.word	0x00030850
        /*0f00*/ 	.short	0x010a
        /*0f02*/ 	.byte	0x3f
	.zero		1


	//   ....[39]....
        /*0f04*/ 	.word	0x00015230
        /*0f08*/ 	.word	0x00000081
        /*0f0c*/ 	.word	0x00000000
        /*0f10*/ 	.short	0x0101
        /*0f12*/ 	.byte	0x3f
	.zero		1


	//   ....[40]....
        /*0f14*/ 	.word	0x00015900
        /*0f18*/ 	.word	0x0000000b
        /*0f1c*/ 	.word	0x00000000
        /*0f20*/ 	.short	0x0101
        /*0f22*/ 	.byte	0x3f
	.zero		1


	//   ....[41]....
        /*0f24*/ 	.word	0x000160f0
        /*0f28*/ 	.word	0x00000008
        /*0f2c*/ 	.word	0x00030850
        /*0f30*/ 	.short	0x010a
        /*0f32*/ 	.byte	0x3f
	.zero		1


	//   ....[42]....
        /*0f34*/ 	.word	0x00016190
        /*0f38*/ 	.word	0x00000008
        /*0f3c*/ 	.word	0x00030850
        /*0f40*/ 	.short	0x010a
        /*0f42*/ 	.byte	0x3f
	.zero		1


	//   ....[43]....
        /*0f44*/ 	.word	0x00016690
        /*0f48*/ 	.word	0x00000008
        /*0f4c*/ 	.word	0x00000000
        /*0f50*/ 	.short	0x0101
        /*0f52*/ 	.byte	0x3f
	.zero		1


	//   ....[44]....
        /*0f54*/ 	.word	0x00018300
        /*0f58*/ 	.word	0x00000000
        /*0f5c*/ 	.word	0x00000000
        /*0f60*/ 	.short	0x0101
        /*0f62*/ 	.byte	0x3f
	.zero		1


	//   ....[45]....
        /*0f64*/ 	.word	0x0001a6e0
        /*0f68*/ 	.word	0x00000016
        /*0f6c*/ 	.word	0x00030820
        /*0f70*/ 	.short	0x010a
        /*0f72*/ 	.byte	0x3f
	.zero		1


	//   ....[46]....
        /*0f74*/ 	.word	0x0001a770
        /*0f78*/ 	.word	0x00000009
        /*0f7c*/ 	.word	0x000308a0
        /*0f80*/ 	.short	0x010a
        /*0f82*/ 	.byte	0x3f
	.zero		1


	//   ....[47]....
        /*0f84*/ 	.word	0x0001abc0
        /*0f88*/ 	.word	0x00000009
        /*0f8c*/ 	.word	0x000308c0
        /*0f90*/ 	.short	0x010a
        /*0f92*/ 	.byte	0x3f
	.zero		1


	//   ....[48]....
        /*0f94*/ 	.word	0x0001b0d0
        /*0f98*/ 	.word	0x00000008
        /*0f9c*/ 	.word	0x000308a0
        /*0fa0*/ 	.short	0x010a
        /*0fa2*/ 	.byte	0x3f
	.zero		1


	//   ....[49]....
        /*0fa4*/ 	.word	0x0001b510
        /*0fa8*/ 	.word	0x00000008
        /*0fac*/ 	.word	0x000308c0
        /*0fb0*/ 	.short	0x010a
        /*0fb2*/ 	.byte	0x3f
	.zero		1


	//   ....[50]....
        /*0fb4*/ 	.word	0x0001c440
        /*0fb8*/ 	.word	0x00000007
        /*0fbc*/ 	.word	0x00030840
        /*0fc0*/ 	.short	0x010a
        /*0fc2*/ 	.byte	0x3f
	.zero		1


	//   ....[51]....
        /*0fc4*/ 	.word	0x0001cb00
        /*0fc8*/ 	.word	0x00000007
        /*0fcc*/ 	.word	0x00030830
        /*0fd0*/ 	.short	0x0107
        /*0fd2*/ 	.byte	0x3f
	.zero		1


	//   ....[52]....
        /*0fd4*/ 	.word	0x0001cbd0
        /*0fd8*/ 	.word	0x00000007
        /*0fdc*/ 	.word	0x00030830
        /*0fe0*/ 	.short	0x0101
        /*0fe2*/ 	.byte	0x3f
	.zero		1


	//   ....[53]....
        /*0fe4*/ 	.word	0x0001d760
        /*0fe8*/ 	.word	0x00000016
        /*0fec*/ 	.word	0x00030800
        /*0ff0*/ 	.short	0x0107
        /*0ff2*/ 	.byte	0x3f
	.zero		1


	//   ....[54]....
        /*0ff4*/ 	.word	0x0001d860
        /*0ff8*/ 	.word	0x00000016
        /*0ffc*/ 	.word	0x00030800
        /*1000*/ 	.short	0x0101
        /*1002*/ 	.byte	0x3f
	.zero		1


	//   ....[55]....
        /*1004*/ 	.word	0x0001d880
        /*1008*/ 	.word	0x00000016
        /*100c*/ 	.word	0x00030820
        /*1010*/ 	.short	0x010a
        /*1012*/ 	.byte	0x3f
	.zero		1


	//   ....[56]....
        /*1014*/ 	.word	0x0001dc60
        /*1018*/ 	.word	0x00000007
        /*101c*/ 	.word	0x00030840
        /*1020*/ 	.short	0x010a
        /*1022*/ 	.byte	0x3f
	.zero		1


	//   ....[57]....
        /*1024*/ 	.word	0x0001e170
        /*1028*/ 	.word	0x00000007
        /*102c*/ 	.word	0x00030830
        /*1030*/ 	.short	0x0107
        /*1032*/ 	.byte	0x3f
	.zero		1


	//   ....[58]....
        /*1034*/ 	.word	0x0001e230
        /*1038*/ 	.word	0x00000007
        /*103c*/ 	.word	0x00030830
        /*1040*/ 	.short	0x0101
        /*1042*/ 	.byte	0x3f
	.zero		1


	//   ....[59]....
        /*1044*/ 	.word	0x0001e290
        /*1048*/ 	.word	0x00000006
        /*104c*/ 	.word	0x00030860
        /*1050*/ 	.short	0x010a
        /*1052*/ 	.byte	0x3f
	.zero		1


	//   ....[60]....
        /*1054*/ 	.word	0x0001e7f0
        /*1058*/ 	.word	0x00000006
        /*105c*/ 	.word	0x00030850
        /*1060*/ 	.short	0x0107
        /*1062*/ 	.byte	0x3f
	.zero		1


	//   ....[61]....
        /*1064*/ 	.word	0x0001e950
        /*1068*/ 	.word	0x00000006
        /*106c*/ 	.word	0x00030850
        /*1070*/ 	.short	0x0101
        /*1072*/ 	.byte	0x3f
	.zero		1


	//   ....[62]....
        /*1074*/ 	.word	0x0001eb60
        /*1078*/ 	.word	0x00000000
        /*107c*/ 	.word	0x00030860
        /*1080*/ 	.short	0x010a
        /*1082*/ 	.byte	0x3f
	.zero		1


	//   ....[63]....
        /*1084*/ 	.word	0x0001f070
        /*1088*/ 	.word	0x00000000
        /*108c*/ 	.word	0x00030850
        /*1090*/ 	.short	0x0107
        /*1092*/ 	.byte	0x3f
	.zero		1


	//   ....[64]....
        /*1094*/ 	.word	0x0001f130
        /*1098*/ 	.word	0x00000000
        /*109c*/ 	.word	0x00030850
        /*10a0*/ 	.short	0x0101
        /*10a2*/ 	.byte	0x3f
	.zero		1


	//   ....[65]....
        /*10a4*/ 	.word	0x0001fc40
        /*10a8*/ 	.word	0x00000007
        /*10ac*/ 	.word	0x00030820
        /*10b0*/ 	.short	0x010a
        /*10b2*/ 	.byte	0x3f
	.zero		1


	//   ....[66]....
        /*10b4*/ 	.word	0x0001fdb0
        /*10b8*/ 	.word	0x00000005
        /*10bc*/ 	.word	0x00030840
        /*10c0*/ 	.short	0x010a
        /*10c2*/ 	.byte	0x3f
	.zero		1


	//   ....[67]....
        /*10c4*/ 	.word	0x0001fe50
        /*10c8*/ 	.word	0x00000003
        /*10cc*/ 	.word	0x00030840
        /*10d0*/ 	.short	0x010a
        /*10d2*/ 	.byte	0x3f
	.zero		1


	//   ....[68]....
        /*10d4*/ 	.word	0x0001fe90
        /*10d8*/ 	.word	0x00000005
        /*10dc*/ 	.word	0x00030860
        /*10e0*/ 	.short	0x010a
        /*10e2*/ 	.byte	0x3f
	.zero		1


	//   ....[69]....
        /*10e4*/ 	.word	0x0001fed0
        /*10e8*/ 	.word	0x00000003
        /*10ec*/ 	.word	0x00030860
        /*10f0*/ 	.short	0x010a
        /*10f2*/ 	.byte	0x3f
	.zero		1


	//   ....[70]....
        /*10f4*/ 	.word	0x0001ff30
        /*10f8*/ 	.word	0x00000056
        /*10fc*/ 	.word	0x00030890
        /*1100*/ 	.short	0x010a
        /*1102*/ 	.byte	0x3f
	.zero		1


	//   ....[71]....
        /*1104*/ 	.word	0x000201e0
        /*1108*/ 	.word	0x00000056
        /*110c*/ 	.word	0x00030890
        /*1110*/ 	.short	0x010a
        /*1112*/ 	.byte	0x3f
	.zero		1


	//   ....[72]....
        /*1114*/ 	.word	0x00020490
        /*1118*/ 	.word	0x00000056
        /*111c*/ 	.word	0x00030890
        /*1120*/ 	.short	0x010a
        /*1122*/ 	.byte	0x3f
	.zero		1


	//   ....[73]....
        /*1124*/ 	.word	0x00020740
        /*1128*/ 	.word	0x00000056
        /*112c*/ 	.word	0x000308b0
        /*1130*/ 	.short	0x010a
        /*1132*/ 	.byte	0x3f
	.zero		1


	//   ....[74]....
        /*1134*/ 	.word	0x00020950
        /*1138*/ 	.word	0x00000012
        /*113c*/ 	.word	0x00030800
        /*1140*/ 	.short	0x010a
        /*1142*/ 	.byte	0x3f
	.zero		1


	//   ....[75]....
        /*1144*/ 	.word	0x00020b70
        /*1148*/ 	.word	0x00000012
        /*114c*/ 	.word	0x00030800
        /*1150*/ 	.short	0x010a
        /*1152*/ 	.byte	0x3f
	.zero		1


	//   ....[76]....
        /*1154*/ 	.word	0x00020bc0
        /*1158*/ 	.word	0x00000003
        /*115c*/ 	.word	0x00030830
        /*1160*/ 	.short	0x010a
        /*1162*/ 	.byte	0x3f
	.zero		1


	//   ....[77]....
        /*1164*/ 	.word	0x00020c10
        /*1168*/ 	.word	0x0000000a
        /*116c*/ 	.word	0x00030830
        /*1170*/ 	.short	0x010a
        /*1172*/ 	.byte	0x3f
	.zero		1


	//   ....[78]....
        /*1174*/ 	.word	0x00020c60
        /*1178*/ 	.word	0x0000000b
        /*117c*/ 	.word	0x00030850
        /*1180*/ 	.short	0x010a
        /*1182*/ 	.byte	0x3f
	.zero		1


	//   ....[79]....
        /*1184*/ 	.word	0x00020cb0
        /*1188*/ 	.word	0x00000008
        /*118c*/ 	.word	0x00030850
        /*1190*/ 	.short	0x010a
        /*1192*/ 	.byte	0x3f
	.zero		1


	//   ....[80]....
        /*1194*/ 	.word	0x00020e50
        /*1198*/ 	.word	0x00000016
        /*119c*/ 	.word	0x00030820
        /*11a0*/ 	.short	0x010a
        /*11a2*/ 	.byte	0x3f
	.zero		1


	//   ....[81]....
        /*11a4*/ 	.word	0x00020ea0
        /*11a8*/ 	.word	0x00000009
        /*11ac*/ 	.word	0x000308a0
        /*11b0*/ 	.short	0x010a
        /*11b2*/ 	.byte	0x3f
	.zero		1


	//   ....[82]....
        /*11b4*/ 	.word	0x00020ef0
        /*11b8*/ 	.word	0x00000009
        /*11bc*/ 	.word	0x000308c0
        /*11c0*/ 	.short	0x010a
        /*11c2*/ 	.byte	0x3f
	.zero		1


	//   ....[83]....
        /*11c4*/ 	.word	0x00020f40
        /*11c8*/ 	.word	0x00000008
        /*11cc*/ 	.word	0x000308a0
        /*11d0*/ 	.short	0x010a
        /*11d2*/ 	.byte	0x3f
	.zero		1


	//   ....[84]....
        /*11d4*/ 	.word	0x00020f90
        /*11d8*/ 	.word	0x00000008
        /*11dc*/ 	.word	0x000308c0
        /*11e0*/ 	.short	0x010a
        /*11e2*/ 	.byte	0x3f
	.zero		1


	//   ....[85]....
        /*11e4*/ 	.word	0x000210b0
        /*11e8*/ 	.word	0x00000007
        /*11ec*/ 	.word	0x00030840
        /*11f0*/ 	.short	0x010a
        /*11f2*/ 	.byte	0x3f
	.zero		1


	//   ....[86]....
        /*11f4*/ 	.word	0x00022440
        /*11f8*/ 	.word	0x00000016
        /*11fc*/ 	.word	0x00030820
        /*1200*/ 	.short	0x010a
        /*1202*/ 	.byte	0x3f
	.zero		1


	//   ....[87]....
        /*1204*/ 	.word	0x00022490
        /*1208*/ 	.word	0x00000007
        /*120c*/ 	.word	0x00030840
        /*1210*/ 	.short	0x010a
        /*1212*/ 	.byte	0x3f
	.zero		1


	//   ....[88]....
        /*1214*/ 	.word	0x00022cd0
        /*1218*/ 	.word	0x00000006
        /*121c*/ 	.word	0x00030860
        /*1220*/ 	.short	0x010a
        /*1222*/ 	.byte	0x3f
	.zero		1


	//   ....[89]....
        /*1224*/ 	.word	0x00023560
        /*1228*/ 	.word	0x00000000
        /*122c*/ 	.word	0x00030860
        /*1230*/ 	.short	0x010a
        /*1232*/ 	.byte	0x3f
	.zero		1


	//   ....[90]....
        /*1234*/ 	.word	0x000246f0
        /*1238*/ 	.word	0x00000007
        /*123c*/ 	.word	0x00030820
        /*1240*/ 	.short	0x010a
        /*1242*/ 	.byte	0x3f
	.zero		1


	//   ....[91]....
        /*1244*/ 	.word	0x00024890
        /*1248*/ 	.word	0x00000005
        /*124c*/ 	.word	0x00030840
        /*1250*/ 	.short	0x010a
        /*1252*/ 	.byte	0x3f
	.zero		1


	//   ....[92]....
        /*1254*/ 	.word	0x000248e0
        /*1258*/ 	.word	0x00000003
        /*125c*/ 	.word	0x00030840
        /*1260*/ 	.short	0x010a
        /*1262*/ 	.byte	0x3f
	.zero		1


	//   ....[93]....
        /*1264*/ 	.word	0x00024930
        /*1268*/ 	.word	0x00000005
        /*126c*/ 	.word	0x00030860
        /*1270*/ 	.short	0x010a
        /*1272*/ 	.byte	0x3f
	.zero		1


	//----- nvinfo : EIATTR_NUM_MBARRIERS
	.align		4
.L_653:
        /*1274*/ 	.byte	0x03, 0x38
        /*1276*/ 	.short	0x0016


	//----- nvinfo : EIATTR_EXIT_INSTR_OFFSETS
	.align		4
        /*1278*/ 	.byte	0x04, 0x1c
        /*127a*/ 	.short	(.L_655 - .L_654)


	//   ....[0]....
.L_654:
        /*127c*/ 	.word	0x0001ff20


	//----- nvinfo : EIATTR_MAX_THREADS
	.align		4
.L_655:
        /*1280*/ 	.byte	0x04, 0x05
        /*1282*/ 	.short	(.L_657 - .L_656)
.L_656:
        /*1284*/ 	.word	0x00000180
        /*1288*/ 	.word	0x00000001
        /*128c*/ 	.word	0x00000001


	//----- nvinfo : EIATTR_CRS_STACK_SIZE
	.align		4
.L_657:
        /*1290*/ 	.byte	0x04, 0x1e
        /*1292*/ 	.short	(.L_659 - .L_658)
.L_658:
        /*1294*/ 	.word	0x00000000


	//----- nvinfo : EIATTR_CBANK_PARAM_SIZE
	.align		4
.L_659:
        /*1298*/ 	.byte	0x03, 0x19
        /*129a*/ 	.short	0x0af0


	//----- nvinfo : EIATTR_PARAM_CBANK
	.align		4
        /*129c*/ 	.byte	0x04, 0x0a
        /*129e*/ 	.short	(.L_661 - .L_660)
	.align		4
.L_660:
        /*12a0*/ 	.word	index@(.nv.constant0._ZN7cutlass13device_kernelIN5flash11enable_sm90INS1_16FlashAttnFwdSm90INS1_25CollectiveMainloopFwdSm90ILi2EN4cute5tupleIJNS5_1CILi1EEES8_S8_EEENS6_IJNS7_ILi128EEENS7_ILi96EEENS7_ILi192EEEEEELi192ENS_10bfloat16_tEfNS_4arch4Sm90ELb0ELb0ELb0ELb1ELb1ELb1ELb0ELb1ELb1ELb1ELb0ELb0EEENS1_21CollectiveEpilogueFwdINS6_IJSA_SC_SB_EEES9_SE_SG_Li256ELb1ELb1ELb0ELb0EEENS1_36VarlenDynamicPersistentTileSchedulerILi128ELi96ELi256ELi128ELb0ELb1ELb1ELb0ELb1ELb1EEEEEEEEEvNT_6ParamsE)
        /*12a4*/ 	.short	0x0210
        /*12a6*/ 	.short	0x0af0


	//----- nvinfo : EIATTR_SW_WAR
	.align		4
.L_661:
        /*12a8*/ 	.byte	0x04, 0x36
        /*12aa*/ 	.short	(.L_663 - .L_662)
.L_662:
        /*12ac*/ 	.word	0x00000008
.L_663:


//--------------------- .nv.info._ZN7cutlass13device_kernelIN5flash11enable_sm90INS1_16FlashAttnFwdSm90INS1_25CollectiveMainloopFwdSm90ILi2EN4cute5tupleIJNS5_1CILi1EEES8_S8_EEENS6_IJNS7_ILi128EEENS7_ILi96EEENS7_ILi192EEEEEELi192ENS_10bfloat16_tEfNS_4arch4Sm90ELb0ELb1ELb0ELb0ELb1ELb0ELb0ELb1ELb1ELb1ELb0ELb0EEENS1_21CollectiveEpilogueFwdINS6_IJSA_SC_SB_EEES9_SE_SG_Li256ELb0ELb1ELb0ELb0EEENS1_30DynamicPersistentTileSchedulerILi256ELi128ELb0ELb1ELb1EEEEEEEEEvNT_6ParamsE --------------------------
	.section	.nv.info._ZN7cutlass13device_kernelIN5flash11enable_sm90INS1_16FlashAttnFwdSm90INS1_25CollectiveMainloopFwdSm90ILi2EN4cute5tupleIJNS5_1CILi1EEES8_S8_EEENS6_IJNS7_ILi128EEENS7_ILi96EEENS7_ILi192EEEEEELi192ENS_10bfloat16_tEfNS_4arch4Sm90ELb0ELb1ELb0ELb0ELb1ELb0ELb0ELb1ELb1ELb1ELb0ELb0EEENS1_21CollectiveEpilogueFwdINS6_IJSA_SC_SB_EEES9_SE_SG_Li256ELb0ELb1ELb0ELb0EEENS1_30DynamicPersistentTileSchedulerILi256ELi128ELb0ELb1ELb1EEEEEEEEEvNT_6ParamsE,"",@"SHT_CUDA_INFO"
	.sectionflags	@""
	.align	4


	//----- nvinfo : EIATTR_CUDA_API_VERSION
	.align		4
        /*0000*/ 	.byte	0x04, 0x37
        /*0002*/ 	.short	(.L_665 - .L_664)
.L_664:
        /*0004*/ 	.word	0x00000082


	//----- nvinfo : EIATTR_KPARAM_INFO
	.align		4
.L_665:
        /*0008*/ 	.byte	0x04, 0x17
        /*000a*/ 	.short	(.L_667 - .L_666)
.L_666:
        /*000c*/ 	.word	0x00000000
        /*0010*/ 	.short	0x0000
        /*0012*/ 	.short	0x0070
        /*0014*/ 	.byte	0x00, 0xf0, 0x01, 0x2a


	//----- nvinfo : EIATTR_SPARSE_MMA_MASK
	.align		4
.L_667:
        /*0018*/ 	.byte	0x03, 0x50
        /*001a*/ 	.short	0x0000


	//----- nvinfo : EIATTR_MAXREG_COUNT
	.align		4
        /*001c*/ 	.byte	0x03, 0x1b
        /*001e*/ 	.short	0x00a8


	//----- nvinfo : EIATTR_NUM_BARRIERS
	.align		4
        /*0020*/ 	.byte	0x02, 0x4c
        /*0022*/ 	.byte	0x09
	.zero		1


	//----- nvinfo : EIATTR_EXTERNS
	.align		4
        /*0024*/ 	.byte	0x04, 0x0f
        /*0026*/ 	.short	(.L_669 - .L_668)


	//   ....[0]....
	.align		4
.L_668:
        /*0028*/ 	.word	index@(__assertfail)


	//----- nvinfo : EIATTR_ANNOTATIONS
	.align		4
.L_669:
        /*002c*/ 	.byte	0x04, 0x55
        /*002e*/ 	.short	(.L_671 - .L_670)


	//   ....[0]....
.L_670:
        /*0030*/ 	.word	0x00000001
        /*0034*/ 	.byte	0xa0, 0x08, 0x00, 0x00, 0x01, 0x00, 0x00, 0x00, 0x60, 0x09, 0x00, 0x00, 0x01, 0x00, 0x00, 0x00
        /*0044*/ 	.byte	0x80, 0x00, 0x01, 0x00, 0x01, 0x00, 0x00, 0x00, 0x20, 0x01, 0x01, 0x00, 0x01, 0x00, 0x00, 0x00
        /*0054*/ 	.byte	0xa0, 0x01, 0x01, 0x00, 0x01, 0x00, 0x00, 0x00, 0x90, 0x28, 0x01, 0x00, 0x01, 0x00, 0x00, 0x00
        /*0064*/ 	.byte	0xb0, 0x28, 0x01, 0x00, 0x01, 0x00, 0x00, 0x00, 0x90, 0x42, 0x01, 0x00, 0x01, 0x00, 0x00, 0x00
        /*0074*/ 	.byte	0x30, 0x44, 0x01, 0x00


	//----- nvinfo : EIATTR_MERCURY_ISA_VERSION
	.align		4
.L_671:
        /*0078*/ 	.byte	0x03, 0x5f
        /*007a*/ 	.short	0x0101


	//----- nvinfo : EIATTR_INT_WARP_WIDE_INSTR_OFFSETS
	.align		4
        /*007c*/ 	.byte	0x04, 0x31
        /*007e*/ 	.short	(.L_673 - .L_672)


	//   ....[0]....
.L_672:
        /*0080*/ 	.word	0x000000c0


	//   ....[1]....
        /*0084*/ 	.word	0x000000d0


	//   ....[2]....
        /*0088*/ 	.word	0x00000170


	//   ....[3]....
        /*008c*/ 	.word	0x00010db0


	//   ....[4]....
        /*0090*/ 	.word	0x00010e40


	//   ....[5]....
        /*0094*/ 	.word	0x000139e0


	//   ....[6]....
        /*0098*/ 	.word	0x00013a70


	//----- nvinfo : EIATTR_COOP_GROUP_MASK_REGIDS
	.align		4
.L_673:
        /*009c*/ 	.byte	0x04, 0x29
        /*009e*/ 	.short	(.L_675 - .L_674)


	//   ....[0]....
.L_674:
        /*00a0*/ 	.word	0xffffffff


	//   ....[1]....
        /*00a4*/ 	.word	0xffffffff


	//   ....[2]....
        /*00a8*/ 	.word	0xffffffff


	//   ....[3]....
        /*00ac*/ 	.word	0xffffffff


	//   ....[4]....
        /*00b0*/ 	.word	0xffffffff


	//   ....[5]....
        /*00b4*/ 	.word	0xffffffff


	//   ....[6]....
        /*00b8*/ 	.word	0xffffffff


	//   ....[7]....
        /*00bc*/ 	.word	0xffffffff


	//   ....[8]....
        /*00c0*/ 	.word	0xffffffff


	//   ....[9]....
        /*00c4*/ 	.word	0xffffffff


	//   ....[10]....
        /*00c8*/ 	.word	0xffffffff


	//   ....[11]....
        /*00cc*/ 	.word	0xffffffff


	//   ....[12]....
        /*00d0*/ 	.word	0xffffffff


	//   ....[13]....
        /*00d4*/ 	.word	0xffffffff


	//   ....[14]....
        /*00d8*/ 	.word	0xffffffff


	//   ....[15]....
        /*00dc*/ 	.word	0xffffffff


	//   ....[16]....
        /*00e0*/ 	.word	0xffffffff


	//   ....[17]....
        /*00e4*/ 	.word	0xffffffff


	//   ....[18]....
        /*00e8*/ 	.word	0xffffffff


	//   ....[19]....
        /*00ec*/ 	.word	0xffffffff


	//   ....[20]....
        /*00f0*/ 	.word	0xffffffff


	//   ....[21]....
        /*00f4*/ 	.word	0xffffffff


	//   ....[22]....
        /*00f8*/ 	.word	0xffffffff


	//   ....[23]....
        /*00fc*/ 	.word	0xffffffff


	//   ....[24]....
        /*0100*/ 	.word	0xffffffff


	//   ....[25]....
        /*0104*/ 	.word	0xffffffff


	//   ....[26]....
        /*0108*/ 	.word	0xffffffff


	//   ....[27]....
        /*010c*/ 	.word	0xffffffff


	//   ....[28]....
        /*0110*/ 	.word	0xffffffff


	//   ....[29]....
        /*0114*/ 	.word	0xffffffff


	//   ....[30]....
        /*0118*/ 	.word	0xffffffff


	//   ....[31]....
        /*011c*/ 	.word	0xffffffff


	//   ....[32]....
        /*0120*/ 	.word	0xffffffff


	//   ....[33]....
        /*0124*/ 	.word	0xffffffff


	//   ....[34]....
        /*0128*/ 	.word	0xffffffff


	//   ....[35]....
        /*012c*/ 	.word	0xffffffff


	//   ....[36]....
        /*0130*/ 	.word	0xffffffff


	//   ....[37]....
        /*0134*/ 	.word	0xffffffff


	//   ....[38]....
        /*0138*/ 	.word	0xffffffff


	//   ....[39]....
        /*013c*/ 	.word	0xffffffff


	//   ....[40]....
        /*0140*/ 	.word	0xffffffff


	//   ....[41]....
        /*0144*/ 	.word	0xffffffff


	//   ....[42]....
        /*0148*/ 	.word	0xffffffff


	//   ....[43]....
        /*014c*/ 	.word	0xffffffff


	//   ....[44]....
        /*0150*/ 	.word	0xffffffff


	//   ....[45]....
        /*0154*/ 	.word	0xffffffff


	//   ....[46]....
        /*0158*/ 	.word	0xffffffff


	//   ....[47]....
        /*015c*/ 	.word	0xffffffff


	//   ....[48]....
        /*0160*/ 	.word	0xffffffff


	//   ....[49]....
        /*0164*/ 	.word	0xffffffff


	//   ....[50]....
        /*0168*/ 	.word	0xffffffff


	//   ....[51]....
        /*016c*/ 	.word	0xffffffff


	//   ....[52]....
        /*0170*/ 	.word	0xffffffff


	//   ....[53]....
        /*0174*/ 	.word	0xffffffff


	//   ....[54]....
        /*0178*/ 	.word	0xffffffff


	//   ....[55]....
        /*017c*/ 	.word	0xffffffff


	//   ....[56]....
        /*0180*/ 	.word	0xffffffff


	//   ....[57]....
        /*0184*/ 	.word	0xffffffff


	//   ....[58]....
        /*0188*/ 	.word	0xffffffff


	//   ....[59]....
        /*018c*/ 	.word	0xffffffff


	//   ....[60]....
        /*0190*/ 	.word	0xffffffff


	//   ....[61]....
        /*0194*/ 	.word	0xffffffff


	//   ....[62]....
        /*0198*/ 	.word	0xffffffff


	//   ....[63]....
        /*019c*/ 	.word	0xffffffff


	//   ....[64]....
        /*01a0*/ 	.word	0xffffffff


	//   ....[65]....
        /*01a4*/ 	.word	0xffffffff


	//   ....[66]....
        /*01a8*/ 	.word	0xffffffff


	//   ....[67]....
        /*01ac*/ 	.word	0xffffffff


	//   ....[68]....
        /*01b0*/ 	.word	0xffffffff


	//   ....[69]....
        /*01b4*/ 	.word	0xffffffff


	//   ....[70]....
        /*01b8*/ 	.word	0xffffffff


	//   ....[71]....
        /*01bc*/ 	.word	0xffffffff


	//   ....[72]....
        /*01c0*/ 	.word	0xffffffff


	//   ....[73]....
        /*01c4*/ 	.word	0xffffffff


	//   ....[74]....
        /*01c8*/ 	.word	0xffffffff


	//   ....[75]....
        /*01cc*/ 	.word	0xffffffff


	//   ....[76]....
        /*01d0*/ 	.word	0xffffffff


	//   ....[77]....
        /*01d4*/ 	.word	0xffffffff


	//   ....[78]....
        /*01d8*/ 	.word	0xffffffff


	//   ....[79]....
        /*01dc*/ 	.word	0xffffffff


	//   ....[80]....
        /*01e0*/ 	.word	0xffffffff


	//   ....[81]....
        /*01e4*/ 	.word	0xffffffff


	//   ....[82]....
        /*01e8*/ 	.word	0xffffffff


	//   ....[83]....
        /*01ec*/ 	.word	0xffffffff


	//   ....[84]....
        /*01f0*/ 	.word	0xffffffff


	//   ....[85]....
        /*01f4*/ 	.word	0xffffffff


	//   ....[86]....
        /*01f8*/ 	.word	0xffffffff


	//   ....[87]....
        /*01fc*/ 	.word	0xffffffff


	//   ....[88]....
        /*0200*/ 	.word	0xffffffff


	//   ....[89]....
        /*0204*/ 	.word	0xffffffff


	//   ....[90]....
        /*0208*/ 	.word	0xffffffff


	//   ....[91]....
        /*020c*/ 	.word	0xffffffff


	//   ....[92]....
        /*0210*/ 	.word	0xffffffff


	//   ....[93]....
        /*0214*/ 	.word	0xffffffff


	//   ....[94]....
        /*0218*/ 	.word	0xffffffff


	//   ....[95]....
        /*021c*/ 	.word	0xffffffff


	//   ....[96]....
        /*0220*/ 	.word	0xffffffff


	//   ....[97]....
        /*0224*/ 	.word	0xffffffff


	//   ....[98]....
        /*0228*/ 	.word	0xffffffff


	//   ....[99]....
        /*022c*/ 	.word	0xffffffff


	//   ....[100]....
        /*0230*/ 	.word	0xffffffff


	//   ....[101]....
        /*0234*/ 	.word	0xffffffff


	//   ....[102]....
        /*0238*/ 	.word	0xffffffff


	//   ....[103]....
        /*023c*/ 	.word	0xffffffff


	//   ....[104]....
        /*0240*/ 	.word	0xffffffff


	//   ....[105]....
        /*0244*/ 	.word	0xffffffff


	//   ....[106]....
        /*0248*/ 	.word	0xffffffff


	//   ....[107]....
        /*024c*/ 	.word	0xffffffff


	//   ....[108]....
        /*0250*/ 	.word	0xffffffff


	//   ....[109]....
        /*0254*/ 	.word	0xffffffff


	//   ....[110]....
        /*0258*/ 	.word	0xffffffff


	//   ....[111]....
        /*025c*/ 	.word	0xffffffff


	//   ....[112]....
        /*0260*/ 	.word	0xffffffff


	//   ....[113]....
        /*0264*/ 	.word	0xffffffff


	//   ....[114]....
        /*0268*/ 	.word	0xffffffff


	//   ....[115]....
        /*026c*/ 	.word	0xffffffff


	//   ....[116]....
        /*0270*/ 	.word	0xffffffff


	//   ....[117]....
        /*0274*/ 	.word	0xffffffff


	//   ....[118]....
        /*0278*/ 	.word	0xffffffff


	//   ....[119]....
        /*027c*/ 	.word	0xffffffff


	//   ....[120]....
        /*0280*/ 	.word	0x0500000f


	//   ....[121]....
        /*0284*/ 	.word	0x0500000f


	//   ....[122]....
        /*0288*/ 	.word	0x0500000f


	//   ....[123]....
        /*028c*/ 	.word	0x0500000f


	//   ....[124]....
        /*0290*/ 	.word	0x0500000f


	//   ....[125]....
        /*0294*/ 	.word	0x0500000f


	//   ....[126]....
        /*0298*/ 	.word	0x0500000f


	//   ....[127]....
        /*029c*/ 	.word	0x0500000f


	//   ....[128]....
        /*02a0*/ 	.word	0x0500000f


	//   ....[129]....
        /*02a4*/ 	.word	0x0500000f


	//   ....[130]....
        /*02a8*/ 	.word	0x0500000f


	//   ....[131]....
        /*02ac*/ 	.word	0x0500000f


	//   ....[132]....
        /*02b0*/ 	.word	0x0500000f


	//   ....[133]....
        /*02b4*/ 	.word	0x0500000f


	//   ....[134]....
        /*02b8*/ 	.word	0x0500000f


	//   ....[135]....
        /*02bc*/ 	.word	0x0500000f


	//   ....[136]....
        /*02c0*/ 	.word	0x0500000f


	//   ....[137]....
        /*02c4*/ 	.word	0x0500000f


	//   ....[138]....
        /*02c8*/ 	.word	0x0500000f


	//   ....[139]....
        /*02cc*/ 	.word	0x0500000f


	//   ....[140]....
        /*02d0*/ 	.word	0x0500000f


	//   ....[141]....
        /*02d4*/ 	.word	0x0500000f


	//   ....[142]....
        /*02d8*/ 	.word	0x0500000f


	//   ....[143]....
        /*02dc*/ 	.word	0x0500000f


	//   ....[144]....
        /*02e0*/ 	.word	0x0500000f


	//   ....[145]....
        /*02e4*/ 	.word	0x0500000f


	//   ....[146]....
        /*02e8*/ 	.word	0x0500000f


	//   ....[147]....
        /*02ec*/ 	.word	0x0500000f


	//   ....[148]....
        /*02f0*/ 	.word	0x0500000f


	//   ....[149]....
        /*02f4*/ 	.word	0x0500000f


	//   ....[150]....
        /*02f8*/ 	.word	0x0500000f


	//   ....[151]....
        /*02fc*/ 	.word	0x0500000f


	//   ....[152]....
        /*0300*/ 	.word	0x0500000f


	//   ....[153]....
        /*0304*/ 	.word	0x0500000f


	//   ....[154]....
        /*0308*/ 	.word	0x0500000f


	//   ....[155]....
        /*030c*/ 	.word	0x0500000f


	//   ....[156]....
        /*0310*/ 	.word	0x0500000f


	//   ....[157]....
        /*0314*/ 	.word	0x0500000f


	//   ....[158]....
        /*0318*/ 	.word	0x0500000f


	//   ....[159]....
        /*031c*/ 	.word	0x0500000f


	//   ....[160]....
        /*0320*/ 	.word	0x0500000f


	//   ....[161]....
        /*0324*/ 	.word	0x0500000f


	//   ....[162]....
        /*0328*/ 	.word	0x0500000f


	//   ....[163]....
        /*032c*/ 	.word	0x0500000f


	//   ....[164]....
        /*0330*/ 	.word	0x0500000f


	//   ....[165]....
        /*0334*/ 	.word	0x0500000f


	//   ....[166]....
        /*0338*/ 	.word	0x0500000f


	//   ....[167]....
        /*033c*/ 	.word	0x0500000f


	//   ....[168]....
        /*0340*/ 	.word	0x0500000f


	//   ....[169]....
        /*0344*/ 	.word	0x0500000f


	//   ....[170]....
        /*0348*/ 	.word	0x0500000f


	//   ....[171]....
        /*034c*/ 	.word	0x0500000f


	//   ....[172]....
        /*0350*/ 	.word	0x0500000f


	//   ....[173]....
        /*0354*/ 	.word	0x0500000f


	//   ....[174]....
        /*0358*/ 	.word	0x0500000f


	//   ....[175]....
        /*035c*/ 	.word	0x0500000f


	//   ....[176]....
        /*0360*/ 	.word	0x0500000f


	//   ....[177]....
        /*0364*/ 	.word	0x0500000f


	//   ....[178]....
        /*0368*/ 	.word	0x0500000f


	//   ....[179]....
        /*036c*/ 	.word	0x0500000f


	//   ....[180]....
        /*0370*/ 	.word	0x0500000f


	//   ....[181]....
        /*0374*/ 	.word	0x0500000f


	//   ....[182]....
        /*0378*/ 	.word	0x0500000f


	//   ....[183]....
        /*037c*/ 	.word	0x0500000f


	//   ....[184]....
        /*0380*/ 	.word	0x0500000f


	//   ....[185]....
        /*0384*/ 	.word	0x0500000f


	//   ....[186]....
        /*0388*/ 	.word	0x0500000f


	//----- nvinfo : EIATTR_COOP_GROUP_INSTR_OFFSETS
	.align		4
.L_675:
        /*038c*/ 	.byte	0x04, 0x28
        /*038e*/ 	.short	(.L_677 - .L_676)


	//   ....[0]....
.L_676:
        /*0390*/ 	.word	0x00000070


	//   ....[1]....
        /*0394*/ 	.word	0x000000b0


	//   ....[2]....
        /*0398*/ 	.word	0x000002d0


	//   ....[3]....
        /*039c*/ 	.word	0x00000430


	//   ....[4]....
        /*03a0*/ 	.word	0x00000550


	//   ....[5]....
        /*03a4*/ 	.word	0x000006b0


	//   ....[6]....
        /*03a8*/ 	.word	0x000018b0


	//   ....[7]....
        /*03ac*/ 	.word	0x00002380


	//   ....[8]....
        /*03b0*/ 	.word	0x000025b0


	//   ....[9]....
        /*03b4*/ 	.word	0x000032e0


	//   ....[10]....
        /*03b8*/ 	.word	0x000033f0


	//   ....[11]....
        /*03bc*/ 	.word	0x00003a30


	//   ....[12]....
        /*03c0*/ 	.word	0x00003aa0


	//   ....[13]....
        /*03c4*/ 	.word	0x000057f0


	//   ....[14]....
        /*03c8*/ 	.word	0x000059e0


	//   ....[15]....
        /*03cc*/ 	.word	0x00006860


	//   ....[16]....
        /*03d0*/ 	.word	0x00006980


	//   ....[17]....
        /*03d4*/ 	.word	0x00006f00


	//   ....[18]....
        /*03d8*/ 	.word	0x00006f50


	//   ....[19]....
        /*03dc*/ 	.word	0x00008db0


	//   ....[20]....
        /*03e0*/ 	.word	0x00008dc0


	//   ....[21]....
        /*03e4*/ 	.word	0x00008df0


	//   ....[22]....
        /*03e8*/ 	.word	0x00008e00


	//   ....[23]....
        /*03ec*/ 	.word	0x0000a9e0


	//   ....[24]....
        /*03f0*/ 	.word	0x0000abd0


	//   ....[25]....
        /*03f4*/ 	.word	0x0000ba30


	//   ....[26]....
        /*03f8*/ 	.word	0x0000bb40


	//   ....[27]....
        /*03fc*/ 	.word	0x0000c100


	//   ....[28]....
        /*0400*/ 	.word	0x0000c150


	//   ....[29]....
        /*0404*/ 	.word	0x0000d210


	//   ....[30]....
        /*0408*/ 	.word	0x0000d240


	//   ....[31]....
        /*040c*/ 	.word	0x0000d300


	//   ....[32]....
        /*0410*/ 	.word	0x0000d310


	//   ....[33]....
        /*0414*/ 	.word	0x0000e8d0


	//   ....[34]....
        /*0418*/ 	.word	0x0000e900


	//   ....[35]....
        /*041c*/ 	.word	0x0000e930


	//   ....[36]....
        /*0420*/ 	.word	0x0000e9c0


	//   ....[37]....
        /*0424*/ 	.word	0x0000f070


	//   ....[38]....
        /*0428*/ 	.word	0x0000f0a0


	//   ....[39]....
        /*042c*/ 	.word	0x0000f1a0


	//   ....[40]....
        /*0430*/ 	.word	0x0000f1c0


	//   ....[41]....
        /*0434*/ 	.word	0x0000f2c0


	//   ....[42]....
        /*0438*/ 	.word	0x0000f2e0


	//   ....[43]....
        /*043c*/ 	.word	0x0000f3f0


	//   ....[44]....
        /*0440*/ 	.word	0x0000f410


	//   ....[45]....
        /*0444*/ 	.word	0x0000fb30


	//   ....[46]....
        /*0448*/ 	.word	0x0000fb60


	//   ....[47]....
        /*044c*/ 	.word	0x0000fc70


	//   ....[48]....
        /*0450*/ 	.word	0x0000fc90


	//   ....[49]....
        /*0454*/ 	.word	0x0000fd90


	//   ....[50]....
        /*0458*/ 	.word	0x0000fdb0


	//   ....[51]....
        /*045c*/ 	.word	0x0000fec0


	//   ....[52]....
        /*0460*/ 	.word	0x0000fee0


	//   ....[53]....
        /*0464*/ 	.word	0x000100b0


	//   ....[54]....
        /*0468*/ 	.word	0x00011920


	//   ....[55]....
        /*046c*/ 	.word	0x00011940


	//   ....[56]....
        /*0470*/ 	.word	0x00011950


	//   ....[57]....
        /*0474*/ 	.word	0x00011990


	//   ....[58]....
        /*0478*/ 	.word	0x00011a20


	//   ....[59]....
        /*047c*/ 	.word	0x00011a40


	//   ....[60]....
        /*0480*/ 	.word	0x00011ad0


	//   ....[61]....
        /*0484*/ 	.word	0x00011af0


	//   ....[62]....
        /*0488*/ 	.word	0x00011b80


	//   ....[63]....
        /*048c*/ 	.word	0x00011ba0


	//   ....[64]....
        /*0490*/ 	.word	0x00011c30


	//   ....[65]....
        /*0494*/ 	.word	0x00011c50


	//   ....[66]....
        /*0498*/ 	.word	0x00012290


	//   ....[67]....
        /*049c*/ 	.word	0x000122b0


	//   ....[68]....
        /*04a0*/ 	.word	0x000122e0


	//   ....[69]....
        /*04a4*/ 	.word	0x00012320


	//   ....[70]....
        /*04a8*/ 	.word	0x000123a0


	//   ....[71]....
        /*04ac*/ 	.word	0x000123d0


	//   ....[72]....
        /*04b0*/ 	.word	0x00012450


	//   ....[73]....
        /*04b4*/ 	.word	0x00012480


	//   ....[74]....
        /*04b8*/ 	.word	0x00012500


	//   ....[75]....
        /*04bc*/ 	.word	0x00012530


	//   ....[76]....
        /*04c0*/ 	.word	0x000125b0


	//   ....[77]....
        /*04c4*/ 	.word	0x000125e0


	//   ....[78]....
        /*04c8*/ 	.word	0x00012660


	//   ....[79]....
        /*04cc*/ 	.word	0x00012690


	//   ....[80]....
        /*04d0*/ 	.word	0x00012710


	//   ....[81]....
        /*04d4*/ 	.word	0x00012730


	//   ....[82]....
        /*04d8*/ 	.word	0x00012e50


	//   ....[83]....
        /*04dc*/ 	.word	0x00012e80


	//   ....[84]....
        /*04e0*/ 	.word	0x00012e90


	//   ....[85]....
        /*04e4*/ 	.word	0x00012eb0


	//   ....[86]....
        /*04e8*/ 	.word	0x00012f00


	//   ....[87]....
        /*04ec*/ 	.word	0x00012f20


	//   ....[88]....
        /*04f0*/ 	.word	0x00012f80


	//   ....[89]....
        /*04f4*/ 	.word	0x00012fa0


	//   ....[90]....
        /*04f8*/ 	.word	0x00012ff0


	//   ....[91]....
        /*04fc*/ 	.word	0x00013010


	//   ....[92]....
        /*0500*/ 	.word	0x00013060


	//   ....[93]....
        /*0504*/ 	.word	0x00013080


	//   ....[94]....
        /*0508*/ 	.word	0x00013320


	//   ....[95]....
        /*050c*/ 	.word	0x00013340


	//   ....[96]....
        /*0510*/ 	.word	0x00013360


	//   ....[97]....
        /*0514*/ 	.word	0x000133e0


	//   ....[98]....
        /*0518*/ 	.word	0x00013400


	//   ....[99]....
        /*051c*/ 	.word	0x00013480


	//   ....[100]....
        /*0520*/ 	.word	0x000134a0


	//   ....[101]....
        /*0524*/ 	.word	0x00013520


	//   ....[102]....
        /*0528*/ 	.word	0x00013540


	//   ....[103]....
        /*052c*/ 	.word	0x000135c0


	//   ....[104]....
        /*0530*/ 	.word	0x000135e0


	//   ....[105]....
        /*0534*/ 	.word	0x000135f0


	//   ....[106]....
        /*0538*/ 	.word	0x00013bc0


	//   ....[107]....
        /*053c*/ 	.word	0x00013be0


	//   ....[108]....
        /*0540*/ 	.word	0x00013bf0


	//   ....[109]....
        /*0544*/ 	.word	0x00013c10


	//   ....[110]....
        /*0548*/ 	.word	0x00013cb0


	//   ....[111]....
        /*054c*/ 	.word	0x00013ce0


	//   ....[112]....
        /*0550*/ 	.word	0x00013d50


	//   ....[113]....
        /*0554*/ 	.word	0x00013d80


	//   ....[114]....
        /*0558*/ 	.word	0x00013df0


	//   ....[115]....
        /*055c*/ 	.word	0x00013e20


	//   ....[116]....
        /*0560*/ 	.word	0x00013e90


	//   ....[117]....
        /*0564*/ 	.word	0x00013ec0


	//   ....[118]....
        /*0568*/ 	.word	0x000141d0


	//   ....[119]....
        /*056c*/ 	.word	0x000143b0


	//   ....[120]....
        /*0570*/ 	.word	0x00014a20


	//   ....[121]....
        /*0574*/ 	.word	0x00014b00


	//   ....[122]....
        /*0578*/ 	.word	0x00014ba0


	//   ....[123]....
        /*057c*/ 	.word	0x00014c20


	//   ....[124]....
        /*0580*/ 	.word	0x00014ce0


	//   ....[125]....
        /*0584*/ 	.word	0x00014d60


	//   ....[126]....
        /*0588*/ 	.word	0x00014e40


	//   ....[127]....
        /*058c*/ 	.word	0x00014ec0


	//   ....[128]....
        /*0590*/ 	.word	0x00014fa0


	//   ....[129]....
        /*0594*/ 	.word	0x00015020


	//   ....[130]....
        /*0598*/ 	.word	0x00015100


	//   ....[131]....
        /*059c*/ 	.word	0x00015180


	//   ....[132]....
        /*05a0*/ 	.word	0x00015250


	//   ....[133]....
        /*05a4*/ 	.word	0x000152e0


	//   ....[134]....
        /*05a8*/ 	.word	0x00015350


	//   ....[135]....
        /*05ac*/ 	.word	0x000153d0


	//   ....[136]....
        /*05b0*/ 	.word	0x00015490


	//   ....[137]....
        /*05b4*/ 	.word	0x00015500


	//   ....[138]....
        /*05b8*/ 	.word	0x000155f0


	//   ....[139]....
        /*05bc*/ 	.word	0x00015660


	//   ....[140]....
        /*05c0*/ 	.word	0x00015750


	//   ....[141]....
        /*05c4*/ 	.word	0x000157c0


	//   ....[142]....
        /*05c8*/ 	.word	0x000158b0


	//   ....[143]....
        /*05cc*/ 	.word	0x00015920


	//   ....[144]....
        /*05d0*/ 	.word	0x00015a10


	//   ....[145]....
        /*05d4*/ 	.word	0x00015a80


	//   ....[146]....
        /*05d8*/ 	.word	0x00015b70


	//   ....[147]....
        /*05dc*/ 	.word	0x00015be0


	//   ....[148]....
        /*05e0*/ 	.word	0x00015cb0


	//   ....[149]....
        /*05e4*/ 	.word	0x00015de0


	//   ....[150]....
        /*05e8*/ 	.word	0x00015e80


	//   ....[151]....
        /*05ec*/ 	.word	0x00015ef0


	//   ....[152]....
        /*05f0*/ 	.word	0x00015fb0


	//   ....[153]....
        /*05f4*/ 	.word	0x00016010


	//   ....[154]....
        /*05f8*/ 	.word	0x000160d0


	//   ....[155]....
        /*05fc*/ 	.word	0x00016130


	//   ....[156]....
        /*0600*/ 	.word	0x000161f0


	//   ....[157]....
        /*0604*/ 	.word	0x00016250


	//   ....[158]....
        /*0608*/ 	.word	0x00016310


	//   ....[159]....
        /*060c*/ 	.word	0x00016370


	//   ....[160]....
        /*0610*/ 	.word	0x00016430


	//   ....[161]....
        /*0614*/ 	.word	0x00016510


	//   ....[162]....
        /*0618*/ 	.word	0x000165b0


	//   ....[163]....
        /*061c*/ 	.word	0x00016610


	//   ....[164]....
        /*0620*/ 	.word	0x00016700


	//   ....[165]....
        /*0624*/ 	.word	0x00016760


	//   ....[166]....
        /*0628*/ 	.word	0x00016850


	//   ....[167]....
        /*062c*/ 	.word	0x000168b0


	//   ....[168]....
        /*0630*/ 	.word	0x000169a0


	//   ....[169]....
        /*0634*/ 	.word	0x00016a00


	//   ....[170]....
        /*0638*/ 	.word	0x00016af0


	//   ....[171]....
        /*063c*/ 	.word	0x00016b50


	//   ....[172]....
        /*0640*/ 	.word	0x00016c10


	//   ....[173]....
        /*0644*/ 	.word	0x00016d50


	//   ....[174]....
        /*0648*/ 	.word	0x00016df0


	//   ....[175]....
        /*064c*/ 	.word	0x00016e50


	//   ....[176]....
        /*0650*/ 	.word	0x00016f20


	//   ....[177]....
        /*0654*/ 	.word	0x00016fe0


	//   ....[178]....
        /*0658*/ 	.word	0x000170a0


	//   ....[179]....
        /*065c*/ 	.word	0x00017160


	//   ....[180]....
        /*0660*/ 	.word	0x00017220


	//   ....[181]....
        /*0664*/ 	.word	0x000172e0


	//   ....[182]....
        /*0668*/ 	.word	0x000173a0


	//   ....[183]....
        /*066c*/ 	.word	0x00017460


	//   ....[184]....
        /*0670*/ 	.word	0x00017520


	//   ....[185]....
        /*0674*/ 	.word	0x00017610


	//   ....[186]....
        /*0678*/ 	.word	0x00017730


	//----- nvinfo : EIATTR_REG_RECONFIG
	.align		4
.L_677:
        /*067c*/ 	.byte	0x01, 0x54
	.zero		2


	//----- nvinfo : EIATTR_SYSCALL_OFFSETS
	.align		4
        /*0680*/ 	.byte	0x04, 0x46
        /*0682*/ 	.short	(.L_679 - .L_678)


	//   ....[0]....
.L_678:
        /*0684*/ 	.word	0x00001a90


	//   ....[1]....
        /*0688*/ 	.word	0x00010fa0


	//   ....[2]....
        /*068c*/ 	.word	0x000110f0


	//   ....[3]....
        /*0690*/ 	.word	0x000111e0


	//   ....[4]....
        /*0694*/ 	.word	0x00011f50


	//----- nvinfo : EIATTR_MBARRIER_INSTR_OFFSETS
	.align		4
.L_679:
        /*0698*/ 	.byte	0x04, 0x39
        /*069a*/ 	.short	(.L_681 - .L_680)


	//   ....[0]....
.L_680:
        /*069c*/ 	.word	0x00000180
        /*06a0*/ 	.word	0x000000ff
        /*06a4*/ 	.word	0x00030800
        /*06a8*/ 	.short	0x0100
        /*06aa*/ 	.byte	0x08
	.zero		1


	//   ....[1]....
        /*06ac*/ 	.word	0x00000190
        /*06b0*/ 	.word	0x000000ff
        /*06b4*/ 	.word	0x00030820
        /*06b8*/ 	.short	0x0100
        /*06ba*/ 	.byte	0x08
	.zero		1


	//   ....[2]....
        /*06bc*/ 	.word	0x00000280
        /*06c0*/ 	.word	0x000000ff
        /*06c4*/ 	.word	0x00030830
        /*06c8*/ 	.short	0x0100
        /*06ca*/ 	.byte	0x08
	.zero		1


	//   ....[3]....
        /*06cc*/ 	.word	0x00000290
        /*06d0*/ 	.word	0x000000ff
        /*06d4*/ 	.word	0x00030840
        /*06d8*/ 	.short	0x0100
        /*06da*/ 	.byte	0x08
	.zero		1


	//   ....[4]....
        /*06dc*/ 	.word	0x000002a0
        /*06e0*/ 	.word	0x000000ff
        /*06e4*/ 	.word	0x00030838
        /*06e8*/ 	.short	0x0100
        /*06ea*/ 	.byte	0x08
	.zero		1


	//   ....[5]....
        /*06ec*/ 	.word	0x000002b0
        /*06f0*/ 	.word	0x000000ff
        /*06f4*/ 	.word	0x00030848
        /*06f8*/ 	.short	0x0100
        /*06fa*/ 	.byte	0x08
	.zero		1


	//   ....[6]....
        /*06fc*/ 	.word	0x000003e0
        /*0700*/ 	.word	0x000000ff
        /*0704*/ 	.word	0x00030850
        /*0708*/ 	.short	0x0100
        /*070a*/ 	.byte	0x08
	.zero		1


	//   ....[7]....
        /*070c*/ 	.word	0x000003f0
        /*0710*/ 	.word	0x000000ff
        /*0714*/ 	.word	0x00030860
        /*0718*/ 	.short	0x0100
        /*071a*/ 	.byte	0x08
	.zero		1


	//   ....[8]....
        /*071c*/ 	.word	0x00000400
        /*0720*/ 	.word	0x000000ff
        /*0724*/ 	.word	0x00030858
        /*0728*/ 	.short	0x0100
        /*072a*/ 	.byte	0x08
	.zero		1


	//   ....[9]....
        /*072c*/ 	.word	0x00000410
        /*0730*/ 	.word	0x000000ff
        /*0734*/ 	.word	0x00030868
        /*0738*/ 	.short	0x0100
        /*073a*/ 	.byte	0x08
	.zero		1


	//   ....[10]....
        /*073c*/ 	.word	0x00000500
        /*0740*/ 	.word	0x000000ff
        /*0744*/ 	.word	0x00030870
        /*0748*/ 	.short	0x0100
        /*074a*/ 	.byte	0x06
	.zero		1


	//   ....[11]....
        /*074c*/ 	.word	0x00000510
        /*0750*/ 	.word	0x000000ff
        /*0754*/ 	.word	0x00030880
        /*0758*/ 	.short	0x0100
        /*075a*/ 	.byte	0x06
	.zero		1


	//   ....[12]....
        /*075c*/ 	.word	0x00000520
        /*0760*/ 	.word	0x000000ff
        /*0764*/ 	.word	0x00030878
        /*0768*/ 	.short	0x0100
        /*076a*/ 	.byte	0x06
	.zero		1


	//   ....[13]....
        /*076c*/ 	.word	0x00000530
        /*0770*/ 	.word	0x000000ff
        /*0774*/ 	.word	0x00030888
        /*0778*/ 	.short	0x0100
        /*077a*/ 	.byte	0x06
	.zero		1


	//   ....[14]....
        /*077c*/ 	.word	0x00000660
        /*0780*/ 	.word	0x000000ff
        /*0784*/ 	.word	0x00030890
        /*0788*/ 	.short	0x0100
        /*078a*/ 	.byte	0x08
	.zero		1


	//   ....[15]....
        /*078c*/ 	.word	0x00000670
        /*0790*/ 	.word	0x000000ff
        /*0794*/ 	.word	0x000308a0
        /*0798*/ 	.short	0x0100
        /*079a*/ 	.byte	0x08
	.zero		1


	//   ....[16]....
        /*079c*/ 	.word	0x00000680
        /*07a0*/ 	.word	0x000000ff
        /*07a4*/ 	.word	0x00030898
        /*07a8*/ 	.short	0x0100
        /*07aa*/ 	.byte	0x08
	.zero		1


	//   ....[17]....
        /*07ac*/ 	.word	0x00000690
        /*07b0*/ 	.word	0x000000ff
        /*07b4*/ 	.word	0x000308a8
        /*07b8*/ 	.short	0x0100
        /*07ba*/ 	.byte	0x08
	.zero		1


	//   ....[18]....
        /*07bc*/ 	.word	0x000007d0
        /*07c0*/ 	.word	0x000000ff
        /*07c4*/ 	.word	0x000308b0
        /*07c8*/ 	.short	0x0100
        /*07ca*/ 	.byte	0x08
	.zero		1


	//   ....[19]....
        /*07cc*/ 	.word	0x000007e0
        /*07d0*/ 	.word	0x000000ff
        /*07d4*/ 	.word	0x000308c0
        /*07d8*/ 	.short	0x0100
        /*07da*/ 	.byte	0x08
	.zero		1


	//   ....[20]....
        /*07dc*/ 	.word	0x000007f0
        /*07e0*/ 	.word	0x000000ff
        /*07e4*/ 	.word	0x000308b8
        /*07e8*/ 	.short	0x0100
        /*07ea*/ 	.byte	0x08
	.zero		1


	//   ....[21]....
        /*07ec*/ 	.word	0x00000800
        /*07f0*/ 	.word	0x000000ff
        /*07f4*/ 	.word	0x000308c8
        /*07f8*/ 	.short	0x0100
        /*07fa*/ 	.byte	0x08
	.zero		1


	//   ....[22]....
        /*07fc*/ 	.word	0x00001b30
        /*0800*/ 	.word	0x000000ff
        /*0804*/ 	.word	0x00030800
        /*0808*/ 	.short	0x010a
        /*080a*/ 	.byte	0x28
	.zero		1


	//   ....[23]....
        /*080c*/ 	.word	0x00001bb0
        /*0810*/ 	.word	0x00000003
        /*0814*/ 	.word	0x00030830
        /*0818*/ 	.short	0x010a
        /*081a*/ 	.byte	0x3f
	.zero		1


	//   ....[24]....
        /*081c*/ 	.word	0x00001bf0
        /*0820*/ 	.word	0x00000003
        /*0824*/ 	.word	0x00030830
        /*0828*/ 	.short	0x010a
        /*082a*/ 	.byte	0x3f
	.zero		1


	//   ....[25]....
        /*082c*/ 	.word	0x00002300
        /*0830*/ 	.word	0x000000ff
        /*0834*/ 	.word	0x00000000
        /*0838*/ 	.short	0x0101
        /*083a*/ 	.byte	0x04
	.zero		1


	//   ....[26]....
        /*083c*/ 	.word	0x00004960
        /*0840*/ 	.word	0x000000ff
        /*0844*/ 	.word	0x00030830
        /*0848*/ 	.short	0x010a
        /*084a*/ 	.byte	0x06
	.zero		1


	//   ....[27]....
        /*084c*/ 	.word	0x000049a0
        /*0850*/ 	.word	0x000000ff
        /*0854*/ 	.word	0x00030830
        /*0858*/ 	.short	0x010a
        /*085a*/ 	.byte	0x06
	.zero		1


	//   ....[28]....
        /*085c*/ 	.word	0x00005460
        /*0860*/ 	.word	0x000000ff
        /*0864*/ 	.word	0x00030850
        /*0868*/ 	.short	0x010a
        /*086a*/ 	.byte	0x05
	.zero		1


	//   ....[29]....
        /*086c*/ 	.word	0x000054a0
        /*0870*/ 	.word	0x000000ff
        /*0874*/ 	.word	0x00030850
        /*0878*/ 	.short	0x010a
        /*087a*/ 	.byte	0x05
	.zero		1


	//   ....[30]....
        /*087c*/ 	.word	0x000057b0
        /*0880*/ 	.word	0x000000ff
        /*0884*/ 	.word	0x00000000
        /*0888*/ 	.short	0x0101
        /*088a*/ 	.byte	0x06
	.zero		1


	//   ....[31]....
        /*088c*/ 	.word	0x000077d0
        /*0890*/ 	.word	0x000000ff
        /*0894*/ 	.word	0x00000000
        /*0898*/ 	.short	0x0101
        /*089a*/ 	.byte	0x05
	.zero		1


	//   ....[32]....
        /*089c*/ 	.word	0x00007cc0
        /*08a0*/ 	.word	0x000000ff
        /*08a4*/ 	.word	0x00030830
        /*08a8*/ 	.short	0x010a
        /*08aa*/ 	.byte	0x06
	.zero		1


	//   ....[33]....
        /*08ac*/ 	.word	0x00007d00
        /*08b0*/ 	.word	0x000000ff
        /*08b4*/ 	.word	0x00030830
        /*08b8*/ 	.short	0x010a
        /*08ba*/ 	.byte	0x06
	.zero		1


	//   ....[34]....
        /*08bc*/ 	.word	0x000087c0
        /*08c0*/ 	.word	0x000000ff
        /*08c4*/ 	.word	0x00030850
        /*08c8*/ 	.short	0x010a
        /*08ca*/ 	.byte	0x05
	.zero		1


	//   ....[35]....
        /*08cc*/ 	.word	0x00008800
        /*08d0*/ 	.word	0x000000ff
        /*08d4*/ 	.word	0x00030850
        /*08d8*/ 	.short	0x010a
        /*08da*/ 	.byte	0x05
	.zero		1


	//   ....[36]....
        /*08dc*/ 	.word	0x00008b30
        /*08e0*/ 	.word	0x000000ff
        /*08e4*/ 	.word	0x00000000
        /*08e8*/ 	.short	0x0101
        /*08ea*/ 	.byte	0x06
	.zero		1


	//   ....[37]....
        /*08ec*/ 	.word	0x00009890
        /*08f0*/ 	.word	0x000000ff
        /*08f4*/ 	.word	0x00000000
        /*08f8*/ 	.short	0x0101
        /*08fa*/ 	.byte	0x05
	.zero		1


	//   ....[38]....
        /*08fc*/ 	.word	0x00009b50
        /*0900*/ 	.word	0x000000ff
        /*0904*/ 	.word	0x00030830
        /*0908*/ 	.short	0x010a
        /*090a*/ 	.byte	0x05
	.zero		1


	//   ....[39]....
        /*090c*/ 	.word	0x00009b90
        /*0910*/ 	.word	0x000000ff
        /*0914*/ 	.word	0x00030830
        /*0918*/ 	.short	0x010a
        /*091a*/ 	.byte	0x05
	.zero		1


	//   ....[40]....
        /*091c*/ 	.word	0x0000a650
        /*0920*/ 	.word	0x000000ff
        /*0924*/ 	.word	0x00030850
        /*0928*/ 	.short	0x010a
        /*092a*/ 	.byte	0x05
	.zero		1


	//   ....[41]....
        /*092c*/ 	.word	0x0000a690
        /*0930*/ 	.word	0x000000ff
        /*0934*/ 	.word	0x00030850
        /*0938*/ 	.short	0x010a
        /*093a*/ 	.byte	0x05
	.zero		1


	//   ....[42]....
        /*093c*/ 	.word	0x0000a990
        /*0940*/ 	.word	0x000000ff
        /*0944*/ 	.word	0x00000000
        /*0948*/ 	.short	0x0101
        /*094a*/ 	.byte	0x04
	.zero		1


	//   ....[43]....
        /*094c*/ 	.word	0x0000c9c0
        /*0950*/ 	.word	0x000000ff
        /*0954*/ 	.word	0x00000000
        /*0958*/ 	.short	0x0101
        /*095a*/ 	.byte	0x05
	.zero		1


	//   ....[44]....
        /*095c*/ 	.word	0x0000d180
        /*0960*/ 	.word	0x000000ff
        /*0964*/ 	.word	0x00030850
        /*0968*/ 	.short	0x010a
        /*096a*/ 	.byte	0x05
	.zero		1


	//   ....[45]....
        /*096c*/ 	.word	0x0000d1c0
        /*0970*/ 	.word	0x000000ff
        /*0974*/ 	.word	0x00030850
        /*0978*/ 	.short	0x010a
        /*097a*/ 	.byte	0x05
	.zero		1


	//   ....[46]....
        /*097c*/ 	.word	0x0000d6c0
        /*0980*/ 	.word	0x000000ff
        /*0984*/ 	.word	0x00000000
        /*0988*/ 	.short	0x0101
        /*098a*/ 	.byte	0x04
	.zero		1


	//   ....[47]....
        /*098c*/ 	.word	0x0000f060
        /*0990*/ 	.word	0x00000011
        /*0994*/ 	.word	0x00000000
        /*0998*/ 	.short	0x0101
        /*099a*/ 	.byte	0x3f
	.zero		1


	//   ....[48]....
        /*099c*/ 	.word	0x00011730
        /*09a0*/ 	.word	0x00000000
        /*09a4*/ 	.word	0x00030840
        /*09a8*/ 	.short	0x010a
        /*09aa*/ 	.byte	0x3f
	.zero		1


	//   ....[49]....
        /*09ac*/ 	.word	0x00011d40
        /*09b0*/ 	.word	0x00000000
        /*09b4*/ 	.word	0x00030830
        /*09b8*/ 	.short	0x0107
        /*09ba*/ 	.byte	0x3f
	.zero		1


	//   ....[50]....
        /*09bc*/ 	.word	0x00011df0
        /*09c0*/ 	.word	0x00000000
        /*09c4*/ 	.word	0x00030830
        /*09c8*/ 	.short	0x0101
        /*09ca*/ 	.byte	0x3f
	.zero		1


	//   ....[51]....
        /*09cc*/ 	.word	0x00012820
        /*09d0*/ 	.word	0x00000011
        /*09d4*/ 	.word	0x00030800
        /*09d8*/ 	.short	0x0107
        /*09da*/ 	.byte	0x3f
	.zero		1


	//   ....[52]....
        /*09dc*/ 	.word	0x00012910
        /*09e0*/ 	.word	0x00000011
        /*09e4*/ 	.word	0x00030800
        /*09e8*/ 	.short	0x0101
        /*09ea*/ 	.byte	0x3f
	.zero		1


	//   ....[53]....
        /*09ec*/ 	.word	0x00012930
        /*09f0*/ 	.word	0x00000011
        /*09f4*/ 	.word	0x00030820
        /*09f8*/ 	.short	0x010a
        /*09fa*/ 	.byte	0x3f
	.zero		1


	//   ....[54]....
        /*09fc*/ 	.word	0x00012c80
        /*0a00*/ 	.word	0x00000006
        /*0a04*/ 	.word	0x00030840
        /*0a08*/ 	.short	0x010a
        /*0a0a*/ 	.byte	0x3f
	.zero		1


	//   ....[55]....
        /*0a0c*/ 	.word	0x00013150
        /*0a10*/ 	.word	0x00000006
        /*0a14*/ 	.word	0x00030830
        /*0a18*/ 	.short	0x0107
        /*0a1a*/ 	.byte	0x3f
	.zero		1


	//   ....[56]....
        /*0a1c*/ 	.word	0x00013200
        /*0a20*/ 	.word	0x00000006
        /*0a24*/ 	.word	0x00030830
        /*0a28*/ 	.short	0x0101
        /*0a2a*/ 	.byte	0x3f
	.zero		1


	//   ....[57]....
        /*0a2c*/ 	.word	0x00013260
        /*0a30*/ 	.word	0x00000006
        /*0a34*/ 	.word	0x00030860
        /*0a38*/ 	.short	0x010a
        /*0a3a*/ 	.byte	0x3f
	.zero		1


	//   ....[58]....
        /*0a3c*/ 	.word	0x000137c0
        /*0a40*/ 	.word	0x00000006
        /*0a44*/ 	.word	0x00030850
        /*0a48*/ 	.short	0x0107
        /*0a4a*/ 	.byte	0x3f
	.zero		1


	//   ....[59]....
        /*0a4c*/ 	.word	0x00013910
        /*0a50*/ 	.word	0x00000006
        /*0a54*/ 	.word	0x00030850
        /*0a58*/ 	.short	0x0101
        /*0a5a*/ 	.byte	0x3f
	.zero		1


	//   ....[60]....
        /*0a5c*/ 	.word	0x00013b10
        /*0a60*/ 	.word	0x00000004
        /*0a64*/ 	.word	0x00030860
        /*0a68*/ 	.short	0x010a
        /*0a6a*/ 	.byte	0x3f
	.zero		1


	//   ....[61]....
        /*0a6c*/ 	.word	0x00013fe0
        /*0a70*/ 	.word	0x00000004
        /*0a74*/ 	.word	0x00030850
        /*0a78*/ 	.short	0x0107
        /*0a7a*/ 	.byte	0x3f
	.zero		1


	//   ....[62]....
        /*0a7c*/ 	.word	0x00014090
        /*0a80*/ 	.word	0x00000004
        /*0a84*/ 	.word	0x00030850
        /*0a88*/ 	.short	0x0101
        /*0a8a*/ 	.byte	0x3f
	.zero		1


	//   ....[63]....
        /*0a8c*/ 	.word	0x00014330
        /*0a90*/ 	.word	0x00000004
        /*0a94*/ 	.word	0x00030820
        /*0a98*/ 	.short	0x010a
        /*0a9a*/ 	.byte	0x3f
	.zero		1


	//   ....[64]....
        /*0a9c*/ 	.word	0x000144d0
        /*0aa0*/ 	.word	0x00000005
        /*0aa4*/ 	.word	0x00030840
        /*0aa8*/ 	.short	0x010a
        /*0aaa*/ 	.byte	0x3f
	.zero		1


	//   ....[65]....
        /*0aac*/ 	.word	0x00014570
        /*0ab0*/ 	.word	0x00000017
        /*0ab4*/ 	.word	0x00030840
        /*0ab8*/ 	.short	0x010a
        /*0aba*/ 	.byte	0x3f
	.zero		1


	//   ....[66]....
        /*0abc*/ 	.word	0x000145b0
        /*0ac0*/ 	.word	0x00000005
        /*0ac4*/ 	.word	0x00030860
        /*0ac8*/ 	.short	0x010a
        /*0aca*/ 	.byte	0x3f
	.zero		1


	//   ....[67]....
        /*0acc*/ 	.word	0x000145f0
        /*0ad0*/ 	.word	0x00000017
        /*0ad4*/ 	.word	0x00030860
        /*0ad8*/ 	.short	0x010a
        /*0ada*/ 	.byte	0x3f
	.zero		1


	//   ....[68]....
        /*0adc*/ 	.word	0x00014660
        /*0ae0*/ 	.word	0x00000003
        /*0ae4*/ 	.word	0x00030800
        /*0ae8*/ 	.short	0x010a
        /*0aea*/ 	.byte	0x3f
	.zero		1


	//   ....[69]....
        /*0aec*/ 	.word	0x000146b0
        /*0af0*/ 	.word	0x00000003
        /*0af4*/ 	.word	0x00030830
        /*0af8*/ 	.short	0x010a
        /*0afa*/ 	.byte	0x3f
	.zero		1


	//   ....[70]....
        /*0afc*/ 	.word	0x00014710
        /*0b00*/ 	.word	0x00000004
        /*0b04*/ 	.word	0x00030830
        /*0b08*/ 	.short	0x010a
        /*0b0a*/ 	.byte	0x3f
	.zero		1


	//   ....[71]....
        /*0b0c*/ 	.word	0x00014770
        /*0b10*/ 	.word	0x00000003
        /*0b14*/ 	.word	0x00030850
        /*0b18*/ 	.short	0x010a
        /*0b1a*/ 	.byte	0x3f
	.zero		1


	//   ....[72]....
        /*0b1c*/ 	.word	0x000147d0
        /*0b20*/ 	.word	0x00000004
        /*0b24*/ 	.word	0x00030830
        /*0b28*/ 	.short	0x010a
        /*0b2a*/ 	.byte	0x3f
	.zero		1


	//   ....[73]....
        /*0b2c*/ 	.word	0x00014830
        /*0b30*/ 	.word	0x00000003
        /*0b34*/ 	.word	0x00030850
        /*0b38*/ 	.short	0x010a
        /*0b3a*/ 	.byte	0x3f
	.zero		1


	//   ....[74]....
        /*0b3c*/ 	.word	0x00014890
        /*0b40*/ 	.word	0x00000004
        /*0b44*/ 	.word	0x00030830
        /*0b48*/ 	.short	0x010a
        /*0b4a*/ 	.byte	0x3f
	.zero		1


	//   ....[75]....
        /*0b4c*/ 	.word	0x000148f0
        /*0b50*/ 	.word	0x00000003
        /*0b54*/ 	.word	0x00030850
        /*0b58*/ 	.short	0x010a
        /*0b5a*/ 	.byte	0x3f
	.zero		1


	//   ....[76]....
        /*0b5c*/ 	.word	0x00014950
        /*0b60*/ 	.word	0x00000007
        /*0b64*/ 	.word	0x00030850
        /*0b68*/ 	.short	0x010a
        /*0b6a*/ 	.byte	0x3f
	.zero		1


	//   ....[77]....
        /*0b6c*/ 	.word	0x00014a50
        /*0b70*/ 	.word	0x00000000
        /*0b74*/ 	.word	0x00030840
        /*0b78*/ 	.short	0x010a
        /*0b7a*/ 	.byte	0x3f
	.zero		1


	//   ....[78]....
        /*0b7c*/ 	.word	0x00015ce0
        /*0b80*/ 	.word	0x00000011
        /*0b84*/ 	.word	0x00030820
        /*0b88*/ 	.short	0x010a
        /*0b8a*/ 	.byte	0x3f
	.zero		1


	//   ....[79]....
        /*0b8c*/ 	.word	0x00015d30
        /*0b90*/ 	.word	0x00000006
        /*0b94*/ 	.word	0x00030840
        /*0b98*/ 	.short	0x010a
        /*0b9a*/ 	.byte	0x3f
	.zero		1


	//   ....[80]....
        /*0b9c*/ 	.word	0x00016460
        /*0ba0*/ 	.word	0x00000006
        /*0ba4*/ 	.word	0x00030860
        /*0ba8*/ 	.short	0x010a
        /*0baa*/ 	.byte	0x3f
	.zero		1


	//   ....[81]....
        /*0bac*/ 	.word	0x00016ca0
        /*0bb0*/ 	.word	0x00000004
        /*0bb4*/ 	.word	0x00030860
        /*0bb8*/ 	.short	0x010a
        /*0bba*/ 	.byte	0x3f
	.zero		1


	//   ....[82]....
        /*0bbc*/ 	.word	0x00017650
        /*0bc0*/ 	.word	0x00000004
        /*0bc4*/ 	.word	0x00030820
        /*0bc8*/ 	.short	0x010a
        /*0bca*/ 	.byte	0x3f
	.zero		1


	//   ....[83]....
        /*0bcc*/ 	.word	0x000177f0
        /*0bd0*/ 	.word	0x00000005
        /*0bd4*/ 	.word	0x00030840
        /*0bd8*/ 	.short	0x010a
        /*0bda*/ 	.byte	0x3f
	.zero		1


	//   ....[84]....
        /*0bdc*/ 	.word	0x00017840
        /*0be0*/ 	.word	0x00000017
        /*0be4*/ 	.word	0x00030840
        /*0be8*/ 	.short	0x010a
        /*0bea*/ 	.byte	0x3f
	.zero		1


	//   ....[85]....
        /*0bec*/ 	.word	0x00017890
        /*0bf0*/ 	.word	0x00000005
        /*0bf4*/ 	.word	0x00030860
        /*0bf8*/ 	.short	0x010a
        /*0bfa*/ 	.byte	0x3f
	.zero		1


	//----- nvinfo : EIATTR_NUM_MBARRIERS
	.align		4
.L_681:
        /*0bfc*/ 	.byte	0x03, 0x38
        /*0bfe*/ 	.short	0x0016


	//----- nvinfo : EIATTR_EXIT_INSTR_OFFSETS
	.align		4
        /*0c00*/ 	.byte	0x04, 0x1c
        /*0c02*/ 	.short	(.L_683 - .L_682)


	//   ....[0]....
.L_682:
        /*0c04*/ 	.word	0x00000950


	//   ....[1]....
        /*0c08*/ 	.word	0x00010020


	//   ....[2]....
        /*0c0c*/ 	.word	0x00014640


	//----- nvinfo : EIATTR_MAX_THREADS
	.align		4
.L_683:
        /*0c10*/ 	.byte	0x04, 0x05
        /*0c12*/ 	.short	(.L_685 - .L_684)
.L_684:
        /*0c14*/ 	.word	0x00000180
        /*0c18*/ 	.word	0x00000001
        /*0c1c*/ 	.word	0x00000001


	//----- nvinfo : EIATTR_CRS_STACK_SIZE
	.align		4
.L_685:
        /*0c20*/ 	.byte	0x04, 0x1e
        /*0c22*/ 	.short	(.L_687 - .L_686)
.L_686:
        /*0c24*/ 	.word	0x00000000


	//----- nvinfo : EIATTR_CBANK_PARAM_SIZE
	.align		4
.L_687:
        /*0c28*/ 	.byte	0x03, 0x19
        /*0c2a*/ 	.short	0x0af0


	//----- nvinfo : EIATTR_PARAM_CBANK
	.align		4
        /*0c2c*/ 	.byte	0x04, 0x0a
        /*0c2e*/ 	.short	(.L_689 - .L_688)
	.align		4
.L_688:
        /*0c30*/ 	.word	index@(.nv.constant0._ZN7cutlass13device_kernelIN5flash11enable_sm90INS1_16FlashAttnFwdSm90INS1_25CollectiveMainloopFwdSm90ILi2EN4cute5tupleIJNS5_1CILi1EEES8_S8_EEENS6_IJNS7_ILi128EEENS7_ILi96EEENS7_ILi192EEEEEELi192ENS_10bfloat16_tEfNS_4arch4Sm90ELb0ELb1ELb0ELb0ELb1ELb0ELb0ELb1ELb1ELb1ELb0ELb0EEENS1_21CollectiveEpilogueFwdINS6_IJSA_SC_SB_EEES9_SE_SG_Li256ELb0ELb1ELb0ELb0EEENS1_30DynamicPersistentTileSchedulerILi256ELi128ELb0ELb1ELb1EEEEEEEEEvNT_6ParamsE)
        /*0c34*/ 	.short	0x0210
        /*0c36*/ 	.short	0x0af0


	//----- nvinfo : EIATTR_SW_WAR
	.align		4
.L_689:
        /*0c38*/ 	.byte	0x04, 0x36
        /*0c3a*/ 	.short	(.L_691 - .L_690)
.L_690:
        /*0c3c*/ 	.word	0x00000008
.L_691:


//--------------------- .nv.info._ZN7cutlass13device_kernelIN5flash11enable_sm90INS1_16FlashAttnFwdSm90INS1_25CollectiveMainloopFwdSm90ILi2EN4cute5tupleIJNS5_1CILi1EEES8_S8_EEENS6_IJNS7_ILi128EEENS7_ILi96EEENS7_ILi192EEEEEELi192ENS_10bfloat16_tEfNS_4arch4Sm90ELb0ELb1ELb0ELb1ELb1ELb0ELb0ELb1ELb1ELb1ELb0ELb0EEENS1_21CollectiveEpilogueFwdINS6_IJSA_SC_SB_EEES9_SE_SG_Li256ELb1ELb1ELb0ELb0EEENS1_36VarlenDynamicPersistentTileSchedulerILi128ELi96ELi256ELi128ELb0ELb1ELb1ELb1ELb0ELb1EEEEEEEEEvNT_6ParamsE --------------------------
	.section	.nv.info._ZN7cutlass13device_kernelIN5flash11enable_sm90INS1_16FlashAttnFwdSm90INS1_25CollectiveMainloopFwdSm90ILi2EN4cute5tupleIJNS5_1CILi1EEES8_S8_EEENS6_IJNS7_ILi128EEENS7_ILi96EEENS7_ILi192EEEEEELi192ENS_10bfloat16_tEfNS_4arch4Sm90ELb0ELb1ELb0ELb1ELb1ELb0ELb0ELb1ELb1ELb1ELb0ELb0EEENS1_21CollectiveEpilogueFwdINS6_IJSA_SC_SB_EEES9_SE_SG_Li256ELb1ELb1ELb0ELb0EEENS1_36VarlenDynamicPersistentTileSchedulerILi128ELi96ELi256ELi128ELb0ELb1ELb1ELb1ELb0ELb1EEEEEEEEEvNT_6ParamsE,"",@"SHT_CUDA_INFO"
	.sectionflags	@""
	.align	4


	//----- nvinfo : EIATTR_CUDA_API_VERSION
	.align		4
        /*0000*/ 	.byte	0x04, 0x37
        /*0002*/ 	.short	(.L_693 - .L_692)
.L_692:
        /*0004*/ 	.word	0x00000082


	//----- nvinfo : EIATTR_KPARAM_INFO
	.align		4
.L_693:
        /*0008*/ 	.byte	0x04, 0x17
        /*000a*/ 	.short	(.L_695 - .L_694)
.L_694:
        /*000c*/ 	.word	0x00000000
        /*0010*/ 	.short	0x0000
        /*0012*/ 	.short	0x0070
        /*0014*/ 	.byte	0x00, 0xf0, 0x01, 0x2a


	//----- nvinfo : EIATTR_SPARSE_MMA_MASK
	.align		4
.L_695:
        /*0018*/ 	.byte	0x03, 0x50
        /*001a*/ 	.short	0x0000


	//----- nvinfo : EIATTR_MAXREG_COUNT
	.align		4
        /*001c*/ 	.byte	0x03, 0x1b
        /*001e*/ 	.short	0x00a8


	//----- nvinfo : EIATTR_NUM_BARRIERS
	.align		4
        /*0020*/ 	.byte	0x02, 0x4c
        /*0022*/ 	.byte	0x09
	.zero		1


	//----- nvinfo : EIATTR_EXTERNS
	.align		4
        /*0024*/ 	.byte	0x04, 0x0f
        /*0026*/ 	.short	(.L_697 - .L_696)


	//   ....[0]....
	.align		4
.L_696:
        /*0028*/ 	.word	index@(__assertfail)


	//----- nvinfo : EIATTR_ANNOTATIONS
	.align		4
.L_697:
        /*002c*/ 	.byte	0x04, 0x55
        /*002e*/ 	.short	(.L_699 - .L_698)


	//   ....[0]....
.L_698:
        /* <DEDUP_REMOVED lines=17> */


	//----- nvinfo : EIATTR_MERCURY_ISA_VERSION
	.align		4
.L_699:
        /*0130*/ 	.byte	0x03, 0x5f
        /*0132*/ 	.short	0x0101


	//----- nvinfo : EIATTR_UNUSED_LOAD_BYTE_OFFSET
	.align		4
        /*0134*/ 	.byte	0x04, 0x44
        /*0136*/ 	.short	(.L_701 - .L_700)


	//   ....[0]....
.L_700:
        /*0138*/ 	.word	0x00000920
        /*013c*/ 	.word	0x0000fff0


	//   ....[1]....
        /*0140*/ 	.word	0x0000db50
        /*0144*/ 	.word	0x0000fff0


	//----- nvinfo : EIATTR_INT_WARP_WIDE_INSTR_OFFSETS
	.align		4
.L_701:
        /*0148*/ 	.byte	0x04, 0x31
        /*014a*/ 	.short	(.L_703 - .L_702)


	//   ....[0]....
.L_702:
        /*014c*/ 	.word	0x000000c0


	//   ....[1]....
        /*0150*/ 	.word	0x000000d0


	//   ....[2]....
        /*0154*/ 	.word	0x00000170


	//   ....[3]....
        /*0158*/ 	.word	0x000116a0


	//   ....[4]....
        /*015c*/ 	.word	0x00011730


	//   ....[5]....
        /*0160*/ 	.word	0x000145e0


	//   ....[6]....
        /*0164*/ 	.word	0x00014670


	//----- nvinfo : EIATTR_COOP_GROUP_MASK_REGIDS
	.align		4
.L_703:
        /*0168*/ 	.byte	0x04, 0x29
        /*016a*/ 	.short	(.L_705 - .L_704)


	//   ....[0]....
.L_704:
        /*016c*/ 	.word	0xffffffff


	//   ....[1]....
        /*0170*/ 	.word	0xffffffff


	//   ....[2]....
        /*0174*/ 	.word	0xffffffff


	//   ....[3]....
        /*0178*/ 	.word	0xffffffff


	//   ....[4]....
        /*017c*/ 	.word	0xffffffff


	//   ....[5]....
        /*0180*/ 	.word	0xffffffff


	//   ....[6]....
        /*0184*/ 	.word	0xffffffff


	//   ....[7]....
        /*0188*/ 	.word	0xffffffff


	//   ....[8]....
        /*018c*/ 	.word	0xffffffff


	//   ....[9]....
        /*0190*/ 	.word	0xffffffff


	//   ....[10]....
        /*0194*/ 	.word	0xffffffff


	//   ....[11]....
        /*0198*/ 	.word	0xffffffff


	//   ....[12]....
        /*019c*/ 	.word	0xffffffff


	//   ....[13]....
        /*01a0*/ 	.word	0xffffffff


	//   ....[14]....
        /*01a4*/ 	.word	0xffffffff


	//   ....[15]....
        /*01a8*/ 	.word	0xffffffff


	//   ....[16]....
        /*01ac*/ 	.word	0xffffffff


	//   ....[17]....
        /*01b0*/ 	.word	0xffffffff


	//   ....[18]....
        /*01b4*/ 	.word	0xffffffff


	//   ....[19]....
        /*01b8*/ 	.word	0xffffffff


	//   ....[20]....
        /*01bc*/ 	.word	0xffffffff


	//   ....[21]....
        /*01c0*/ 	.word	0xffffffff


	//   ....[22]....
        /*01c4*/ 	.word	0xffffffff


	//   ....[23]....
        /*01c8*/ 	.word	0xffffffff


	//   ....[24]....
        /*01cc*/ 	.word	0xffffffff


	//   ....[25]....
        /*01d0*/ 	.word	0xffffffff


	//   ....[26]....
        /*01d4*/ 	.word	0xffffffff


	//   ....[27]....
        /*01d8*/ 	.word	0xffffffff


	//   ....[28]....
        /*01dc*/ 	.word	0xffffffff


	//   ....[29]....
        /*01e0*/ 	.word	0xffffffff


	//   ....[30]....
        /*01e4*/ 	.word	0xffffffff


	//   ....[31]....
        /*01e8*/ 	.word	0xffffffff


	//   ....[32]....
        /*01ec*/ 	.word	0xffffffff


	//   ....[33]....
        /*01f0*/ 	.word	0xffffffff


	//   ....[34]....
        /*01f4*/ 	.word	0xffffffff


	//   ....[35]....
        /*01f8*/ 	.word	0xffffffff


	//   ....[36]....
        /*01fc*/ 	.word	0xffffffff


	//   ....[37]....
        /*0200*/ 	.word	0xffffffff


	//   ....[38]....
        /*0204*/ 	.word	0xffffffff


	//   ....[39]....
        /*0208*/ 	.word	0xffffffff


	//   ....[40]....
        /*020c*/ 	.word	0xffffffff


	//   ....[41]....
        /*0210*/ 	.word	0xffffffff


	//   ....[42]....
        /*0214*/ 	.word	0xffffffff


	//   ....[43]....
        /*0218*/ 	.word	0xffffffff


	//   ....[44]....
        /*021c*/ 	.word	0xffffffff


	//   ....[45]....
        /*0220*/ 	.word	0xffffffff


	//   ....[46]....
        /*0224*/ 	.word	0xffffffff


	//   ....[47]....
        /*0228*/ 	.word	0xffffffff


	//   ....[48]....
        /*022c*/ 	.word	0xffffffff


	//   ....[49]....
        /*0230*/ 	.word	0xffffffff


	//   ....[50]....
        /*0234*/ 	.word	0xffffffff


	//   ....[51]....
        /*0238*/ 	.word	0xffffffff


	//   ....[52]....
        /*023c*/ 	.word	0xffffffff


	//   ....[53]....
        /*0240*/ 	.word	0xffffffff


	//   ....[54]....
        /*0244*/ 	.word	0xffffffff


	//   ....[55]....
        /*0248*/ 	.word	0xffffffff


	//   ....[56]....
        /*024c*/ 	.word	0xffffffff


	//   ....[57]....
        /*0250*/ 	.word	0xffffffff


	//   ....[58]....
        /*0254*/ 	.word	0xffffffff


	//   ....[59]....
        /*0258*/ 	.word	0xffffffff


	//   ....[60]....
        /*025c*/ 	.word	0xffffffff


	//   ....[61]....
        /*0260*/ 	.word	0xffffffff


	//   ....[62]....
        /*0264*/ 	.word	0xffffffff


	//   ....[63]....
        /*0268*/ 	.word	0xffffffff


	//   ....[64]....
        /*026c*/ 	.word	0xffffffff


	//   ....[65]....
        /*0270*/ 	.word	0xffffffff


	//   ....[66]....
        /*0274*/ 	.word	0xffffffff


	//   ....[67]....
        /*0278*/ 	.word	0xffffffff


	//   ....[68]....
        /*027c*/ 	.word	0xffffffff


	//   ....[69]....
        /*0280*/ 	.word	0xffffffff


	//   ....[70]....
        /*0284*/ 	.word	0xffffffff


	//   ....[71]....
        /*0288*/ 	.word	0xffffffff


	//   ....[72]....
        /*028c*/ 	.word	0xffffffff


	//   ....[73]....
        /*0290*/ 	.word	0xffffffff


	//   ....[74]....
        /*0294*/ 	.word	0xffffffff


	//   ....[75]....
        /*0298*/ 	.word	0xffffffff


	//   ....[76]....
        /*029c*/ 	.word	0xffffffff


	//   ....[77]....
        /*02a0*/ 	.word	0xffffffff


	//   ....[78]....
        /*02a4*/ 	.word	0xffffffff


	//   ....[79]....
        /*02a8*/ 	.word	0xffffffff


	//   ....[80]....
        /*02ac*/ 	.word	0xffffffff


	//   ....[81]....
        /*02b0*/ 	.word	0xffffffff


	//   ....[82]....
        /*02b4*/ 	.word	0xffffffff


	//   ....[83]....
        /*02b8*/ 	.word	0xffffffff


	//   ....[84]....
        /*02bc*/ 	.word	0xffffffff


	//   ....[85]....
        /*02c0*/ 	.word	0xffffffff


	//   ....[86]....
        /*02c4*/ 	.word	0xffffffff


	//   ....[87]....
        /*02c8*/ 	.word	0xffffffff


	//   ....[88]....
        /*02cc*/ 	.word	0xffffffff


	//   ....[89]....
        /*02d0*/ 	.word	0xffffffff


	//   ....[90]....
        /*02d4*/ 	.word	0xffffffff


	//   ....[91]....
        /*02d8*/ 	.word	0xffffffff


	//   ....[92]....
        /*02dc*/ 	.word	0xffffffff


	//   ....[93]....
        /*02e0*/ 	.word	0xffffffff


	//   ....[94]....
        /*02e4*/ 	.word	0xffffffff


	//   ....[95]....
        /*02e8*/ 	.word	0xffffffff


	//   ....[96]....
        /*02ec*/ 	.word	0xffffffff


	//   ....[97]....
        /*02f0*/ 	.word	0xffffffff


	//   ....[98]....
        /*02f4*/ 	.word	0xffffffff


	//   ....[99]....
        /*02f8*/ 	.word	0xffffffff


	//   ....[100]....
        /*02fc*/ 	.word	0xffffffff


	//   ....[101]....
        /*0300*/ 	.word	0xffffffff


	//   ....[102]....
        /*0304*/ 	.word	0xffffffff


	//   ....[103]....
        /*0308*/ 	.word	0xffffffff


	//   ....[104]....
        /*030c*/ 	.word	0xffffffff


	//   ....[105]....
        /*0310*/ 	.word	0xffffffff


	//   ....[106]....
        /*0314*/ 	.word	0xffffffff


	//   ....[107]....
        /*0318*/ 	.word	0xffffffff


	//   ....[108]....
        /*031c*/ 	.word	0xffffffff


	//   ....[109]....
        /*0320*/ 	.word	0xffffffff


	//   ....[110]....
        /*0324*/ 	.word	0xffffffff


	//   ....[111]....
        /*0328*/ 	.word	0xffffffff


	//   ....[112]....
        /*032c*/ 	.word	0xffffffff


	//   ....[113]....
        /*0330*/ 	.word	0xffffffff


	//   ....[114]....
        /*0334*/ 	.word	0xffffffff


	//   ....[115]....
        /*0338*/ 	.word	0xffffffff


	//   ....[116]....
        /*033c*/ 	.word	0xffffffff


	//   ....[117]....
        /*0340*/ 	.word	0xffffffff


	//   ....[118]....
        /*0344*/ 	.word	0xffffffff


	//   ....[119]....
        /*0348*/ 	.word	0xffffffff


	//   ....[120]....
        /*034c*/ 	.word	0xffffffff


	//   ....[121]....
        /*0350*/ 	.word	0xffffffff


	//   ....[122]....
        /*0354*/ 	.word	0xffffffff


	//   ....[123]....
        /*0358*/ 	.word	0xffffffff


	//   ....[124]....
        /*035c*/ 	.word	0xffffffff


	//   ....[125]....
        /*0360*/ 	.word	0xffffffff


	//   ....[126]....
        /*0364*/ 	.word	0xffffffff


	//   ....[127]....
        /*0368*/ 	.word	0xffffffff


	//   ....[128]....
        /*036c*/ 	.word	0xffffffff


	//   ....[129]....
        /*0370*/ 	.word	0xffffffff


	//   ....[130]....
        /*0374*/ 	.word	0xffffffff


	//   ....[131]....
        /*0378*/ 	.word	0xffffffff


	//   ....[132]....
        /*037c*/ 	.word	0xffffffff


	//   ....[133]....
        /*0380*/ 	.word	0xffffffff


	//   ....[134]....
        /*0384*/ 	.word	0xffffffff


	//   ....[135]....
        /*0388*/ 	.word	0xffffffff


	//   ....[136]....
        /*038c*/ 	.word	0xffffffff


	//   ....[137]....
        /*0390*/ 	.word	0xffffffff


	//   ....[138]....
        /*0394*/ 	.word	0xffffffff


	//   ....[139]....
        /*0398*/ 	.word	0xffffffff


	//   ....[140]....
        /*039c*/ 	.word	0xffffffff


	//   ....[141]....
        /*03a0*/ 	.word	0xffffffff


	//   ....[142]....
        /*03a4*/ 	.word	0xffffffff


	//   ....[143]....
        /*03a8*/ 	.word	0xffffffff


	//   ....[144]....
        /*03ac*/ 	.word	0xffffffff


	//   ....[145]....
        /*03b0*/ 	.word	0xffffffff


	//   ....[146]....
        /*03b4*/ 	.word	0xffffffff


	//   ....[147]....
        /*03b8*/ 	.word	0xffffffff


	//   ....[148]....
        /*03bc*/ 	.word	0xffffffff


	//   ....[149]....
        /*03c0*/ 	.word	0xffffffff


	//   ....[150]....
        /*03c4*/ 	.word	0xffffffff


	//   ....[151]....
        /*03c8*/ 	.word	0x0500000f


	//   ....[152]....
        /*03cc*/ 	.word	0x0500000f


	//   ....[153]....
        /*03d0*/ 	.word	0x0500000f


	//   ....[154]....
        /*03d4*/ 	.word	0x0500000f


	//   ....[155]....
        /*03d8*/ 	.word	0x0500000f


	//   ....[156]....
        /*03dc*/ 	.word	0x0500000f


	//   ....[157]....
        /*03e0*/ 	.word	0x0500000f


	//   ....[158]....
        /*03e4*/ 	.word	0x0500000f


	//   ....[159]....
        /*03e8*/ 	.word	0x0500000f


	//   ....[160]....
        /*03ec*/ 	.word	0x0500000f


	//   ....[161]....
        /*03f0*/ 	.word	0x0500000f


	//   ....[162]....
        /*03f4*/ 	.word	0x0500000f


	//   ....[163]....
        /*03f8*/ 	.word	0x0500000f


	//   ....[164]....
        /*03fc*/ 	.word	0x0500000f


	//   ....[165]....
        /*0400*/ 	.word	0x0500000f


	//   ....[166]....
        /*0404*/ 	.word	0x0500000f


	//   ....[167]....
        /*0408*/ 	.word	0x0500000f


	//   ....[168]....
        /*040c*/ 	.word	0x0500000f


	//   ....[169]....
        /*0410*/ 	.word	0x0500000f


	//   ....[170]....
        /*0414*/ 	.word	0x0500000f


	//   ....[171]....
        /*0418*/ 	.word	0x0500000f


	//   ....[172]....
        /*041c*/ 	.word	0x0500000f


	//   ....[173]....
        /*0420*/ 	.word	0x0500000f


	//   ....[174]....
        /*0424*/ 	.word	0x0500000f


	//   ....[175]....
        /*0428*/ 	.word	0x0500000f


	//   ....[176]....
        /*042c*/ 	.word	0x0500000f


	//   ....[177]....
        /*0430*/ 	.word	0x0500000f


	//   ....[178]....
        /*0434*/ 	.word	0x0500000f


	//   ....[179]....
        /*0438*/ 	.word	0x0500000f


	//   ....[180]....
        /*043c*/ 	.word	0x0500000f


	//   ....[181]....
        /*0440*/ 	.word	0x0500000f


	//   ....[182]....
        /*0444*/ 	.word	0x0500000f


	//   ....[183]....
        /*0448*/ 	.word	0x0500000f


	//   ....[184]....
        /*044c*/ 	.word	0x0500000f


	//   ....[185]....
        /*0450*/ 	.word	0x0500000f


	//   ....[186]....
        /*0454*/ 	.word	0x0500000f


	//   ....[187]....
        /*0458*/ 	.word	0x0500000f


	//   ....[188]....
        /*045c*/ 	.word	0x0500000f


	//   ....[189]....
        /*0460*/ 	.word	0x0500000f


	//   ....[190]....
        /*0464*/ 	.word	0x0500000f


	//   ....[191]....
        /*0468*/ 	.word	0x0500000f


	//   ....[192]....
        /*046c*/ 	.word	0x0500000f


	//   ....[193]....
        /*0470*/ 	.word	0x0500000f


	//   ....[194]....
        /*0474*/ 	.word	0x0500000f


	//   ....[195]....
        /*0478*/ 	.word	0x0500000f


	//   ....[196]....
        /*047c*/ 	.word	0x0500000f


	//   ....[197]....
        /*0480*/ 	.word	0x0500000f


	//   ....[198]....
        /*0484*/ 	.word	0x0500000f


	//   ....[199]....
        /*0488*/ 	.word	0x0500000f


	//   ....[200]....
        /*048c*/ 	.word	0x0500000f


	//   ....[201]....
        /*0490*/ 	.word	0x0500000f


	//   ....[202]....
        /*0494*/ 	.word	0x0500000f


	//   ....[203]....
        /*0498*/ 	.word	0x0500000f


	//   ....[204]....
        /*049c*/ 	.word	0x0500000f


	//   ....[205]....
        /*04a0*/ 	.word	0x0500000f


	//   ....[206]....
        /*04a4*/ 	.word	0x0500000f


	//   ....[207]....
        /*04a8*/ 	.word	0x0500000f


	//   ....[208]....
        /*04ac*/ 	.word	0x0500000f


	//   ....[209]....
        /*04b0*/ 	.word	0x0500000f


	//   ....[210]....
        /*04b4*/ 	.word	0x0500000f


	//   ....[211]....
        /*04b8*/ 	.word	0x0500000f


	//   ....[212]....
        /*04bc*/ 	.word	0x0500000f


	//   ....[213]....
        /*04c0*/ 	.word	0x0500000f


	//   ....[214]....
        /*04c4*/ 	.word	0x0500000f


	//   ....[215]....
        /*04c8*/ 	.word	0x0500000f


	//   ....[216]....
        /*04cc*/ 	.word	0x0500000f


	//   ....[217]....
        /*04d0*/ 	.word	0x0500000f


	//   ....[218]....
        /*04d4*/ 	.word	0x0500000f


	//   ....[219]....
        /*04d8*/ 	.word	0x0500000f


	//   ....[220]....
        /*04dc*/ 	.word	0x0500000f


	//   ....[221]....
        /*04e0*/ 	.word	0x0500000f


	//   ....[222]....
        /*04e4*/ 	.word	0x0500000f


	//   ....[223]....
        /*04e8*/ 	.word	0x0500000f


	//   ....[224]....
        /*04ec*/ 	.word	0x0500000f


	//   ....[225]....
        /*04f0*/ 	.word	0x0500000f


	//   ....[226]....
        /*04f4*/ 	.word	0x0500000f


	//   ....[227]....
        /*04f8*/ 	.word	0x0500000f


	//   ....[228]....
        /*04fc*/ 	.word	0x0500000f


	//   ....[229]....
        /*0500*/ 	.word	0x0500000f


	//   ....[230]....
        /*0504*/ 	.word	0x0500000f


	//   ....[231]....
        /*0508*/ 	.word	0x0500000f


	//   ....[232]....
        /*050c*/ 	.word	0x0500000f


	//   ....[233]....
        /*0510*/ 	.word	0x0500000f


	//----- nvinfo : EIATTR_COOP_GROUP_INSTR_OFFSETS
	.align		4
.L_705:
        /*0514*/ 	.byte	0x04, 0x28
        /*0516*/ 	.short	(.L_707 - .L_706)


	//   ....[0]....
.L_706:
        /*0518*/ 	.word	0x00000070


	//   ....[1]....
        /*051c*/ 	.word	0x000000b0


	//   ....[2]....
        /*0520*/ 	.word	0x000002d0


	//   ....[3]....
        /*0524*/ 	.word	0x00000430


	//   ....[4]....
        /*0528*/ 	.word	0x00000550


	//   ....[5]....
        /*052c*/ 	.word	0x000006b0


	//   ....[6]....
        /*0530*/ 	.word	0x00001820


	//   ....[7]....
        /*0534*/ 	.word	0x00002290


	//   ....[8]....
        /*0538*/ 	.word	0x00002bd0


	//   ....[9]....
        /*053c*/ 	.word	0x00003220


	//   ....[10]....
        /*0540*/ 	.word	0x00003330


	//   ....[11]....
        /*0544*/ 	.word	0x00003890


	//   ....[12]....
        /*0548*/ 	.word	0x00003930


	//   ....[13]....
        /*054c*/ 	.word	0x000056c0


	//   ....[14]....
        /*0550*/ 	.word	0x000058b0


	//   ....[15]....
        /*0554*/ 	.word	0x00006730


	//   ....[16]....
        /*0558*/ 	.word	0x00006850


	//   ....[17]....
        /*055c*/ 	.word	0x00006dd0


	//   ....[18]....
        /*0560*/ 	.word	0x00006e40


	//   ....[19]....
        /*0564*/ 	.word	0x00008c10


	//   ....[20]....
        /*0568*/ 	.word	0x00008c20


	//   ....[21]....
        /*056c*/ 	.word	0x00008c60


	//   ....[22]....
        /*0570*/ 	.word	0x00008c70


	//   ....[23]....
        /*0574*/ 	.word	0x0000a880


	//   ....[24]....
        /*0578*/ 	.word	0x0000aa70


	//   ....[25]....
        /*057c*/ 	.word	0x0000b8f0


	//   ....[26]....
        /*0580*/ 	.word	0x0000ba10


	//   ....[27]....
        /*0584*/ 	.word	0x0000bf90


	//   ....[28]....
        /*0588*/ 	.word	0x0000c000


	//   ....[29]....
        /*058c*/ 	.word	0x0000d0b0


	//   ....[30]....
        /*0590*/ 	.word	0x0000d0e0


	//   ....[31]....
        /*0594*/ 	.word	0x0000d190


	//   ....[32]....
        /*0598*/ 	.word	0x0000d1a0


	//   ....[33]....
        /*059c*/ 	.word	0x0000e880


	//   ....[34]....
        /*05a0*/ 	.word	0x0000e8c0


	//   ....[35]....
        /*05a4*/ 	.word	0x0000e900


	//   ....[36]....
        /*05a8*/ 	.word	0x0000e930


	//   ....[37]....
        /*05ac*/ 	.word	0x0000f000


	//   ....[38]....
        /*05b0*/ 	.word	0x0000f040


	//   ....[39]....
        /*05b4*/ 	.word	0x0000f140


	//   ....[40]....
        /*05b8*/ 	.word	0x0000f160


	//   ....[41]....
        /*05bc*/ 	.word	0x0000f260


	//   ....[42]....
        /*05c0*/ 	.word	0x0000f280


	//   ....[43]....
        /*05c4*/ 	.word	0x0000f390


	//   ....[44]....
        /*05c8*/ 	.word	0x0000f3b0


	//   ....[45]....
        /*05cc*/ 	.word	0x0000fc00


	//   ....[46]....
        /*05d0*/ 	.word	0x0000fc20


	//   ....[47]....
        /*05d4*/ 	.word	0x0000fd20


	//   ....[48]....
        /*05d8*/ 	.word	0x0000fd40


	//   ....[49]....
        /*05dc*/ 	.word	0x0000fe40


	//   ....[50]....
        /*05e0*/ 	.word	0x0000fe60


	//   ....[51]....
        /*05e4*/ 	.word	0x0000ff70


	//   ....[52]....
        /*05e8*/ 	.word	0x0000ff90


	//   ....[53]....
        /*05ec*/ 	.word	0x00010120


	//   ....[54]....
        /*05f0*/ 	.word	0x000102d0


	//   ....[55]....
        /*05f4*/ 	.word	0x00010300


	//   ....[56]....
        /*05f8*/ 	.word	0x00010330


	//   ....[57]....
        /*05fc*/ 	.word	0x00010360


	//   ....[58]....
        /*0600*/ 	.word	0x00010390


	//   ....[59]....
        /*0604*/ 	.word	0x000103c0


	//   ....[60]....
        /*0608*/ 	.word	0x00010510


	//   ....[61]....
        /*060c*/ 	.word	0x00010540


	//   ....[62]....
        /*0610*/ 	.word	0x00010570


	//   ....[63]....
        /*0614*/ 	.word	0x000105a0


	//   ....[64]....
        /*0618*/ 	.word	0x000105d0


	//   ....[65]....
        /*061c*/ 	.word	0x00010600


	//   ....[66]....
        /*0620*/ 	.word	0x00010690


	//   ....[67]....
        /*0624*/ 	.word	0x000106f0


	//   ....[68]....
        /*0628*/ 	.word	0x00010780


	//   ....[69]....
        /*062c*/ 	.word	0x00012280


	//   ....[70]....
        /*0630*/ 	.word	0x000122a0


	//   ....[71]....
        /*0634*/ 	.word	0x00012350


	//   ....[72]....
        /*0638*/ 	.word	0x00012370


	//   ....[73]....
        /*063c*/ 	.word	0x00012410


	//   ....[74]....
        /*0640*/ 	.word	0x00012430


	//   ....[75]....
        /*0644*/ 	.word	0x000124d0


	//   ....[76]....
        /*0648*/ 	.word	0x000124f0


	//   ....[77]....
        /*064c*/ 	.word	0x00012590


	//   ....[78]....
        /*0650*/ 	.word	0x000125b0


	//   ....[79]....
        /*0654*/ 	.word	0x000125c0


	//   ....[80]....
        /*0658*/ 	.word	0x00012650


	//   ....[81]....
        /*065c*/ 	.word	0x00012d60


	//   ....[82]....
        /*0660*/ 	.word	0x00012d90


	//   ....[83]....
        /*0664*/ 	.word	0x00012db0


	//   ....[84]....
        /*0668*/ 	.word	0x00012e40


	//   ....[85]....
        /*066c*/ 	.word	0x00012e50


	//   ....[86]....
        /*0670*/ 	.word	0x00012ef0


	//   ....[87]....
        /*0674*/ 	.word	0x00012f00


	//   ....[88]....
        /*0678*/ 	.word	0x00012fa0


	//   ....[89]....
        /*067c*/ 	.word	0x00012fb0


	//   ....[90]....
        /*0680*/ 	.word	0x00013050


	//   ....[91]....
        /*0684*/ 	.word	0x00013060


	//   ....[92]....
        /*0688*/ 	.word	0x00013100


	//   ....[93]....
        /*068c*/ 	.word	0x00013110


	//   ....[94]....
        /*0690*/ 	.word	0x000131b0


	//   ....[95]....
        /*0694*/ 	.word	0x000131c0


	//   ....[96]....
        /*0698*/ 	.word	0x000131d0


	//   ....[97]....
        /*069c*/ 	.word	0x000139f0


	//   ....[98]....
        /*06a0*/ 	.word	0x00013a30


	//   ....[99]....
        /*06a4*/ 	.word	0x00013a40


	//   ....[100]....
        /*06a8*/ 	.word	0x00013aa0


	//   ....[101]....
        /*06ac*/ 	.word	0x00013ab0


	//   ....[102]....
        /*06b0*/ 	.word	0x00013b10


	//   ....[103]....
        /*06b4*/ 	.word	0x00013b40


	//   ....[104]....
        /*06b8*/ 	.word	0x00013b80


	//   ....[105]....
        /*06bc*/ 	.word	0x00013bb0


	//   ....[106]....
        /*06c0*/ 	.word	0x00013bf0


	//   ....[107]....
        /*06c4*/ 	.word	0x00013c20


	//   ....[108]....
        /*06c8*/ 	.word	0x00013c60


	//   ....[109]....
        /*06cc*/ 	.word	0x00013ef0


	//   ....[110]....
        /*06d0*/ 	.word	0x00013f10


	//   ....[111]....
        /*06d4*/ 	.word	0x00013fb0


	//   ....[112]....
        /*06d8*/ 	.word	0x00013fc0


	//   ....[113]....
        /*06dc*/ 	.word	0x00014050


	//   ....[114]....
        /*06e0*/ 	.word	0x00014060


	//   ....[115]....
        /*06e4*/ 	.word	0x000140f0


	//   ....[116]....
        /*06e8*/ 	.word	0x00014100


	//   ....[117]....
        /*06ec*/ 	.word	0x00014190


	//   ....[118]....
        /*06f0*/ 	.word	0x000141a0


	//   ....[119]....
        /*06f4*/ 	.word	0x000141b0


	//   ....[120]....
        /*06f8*/ 	.word	0x00014240


	//   ....[121]....
        /*06fc*/ 	.word	0x000147d0


	//   ....[122]....
        /*0700*/ 	.word	0x00014810


	//   ....[123]....
        /*0704*/ 	.word	0x00014850


	//   ....[124]....
        /*0708*/ 	.word	0x00014880


	//   ....[125]....
        /*070c*/ 	.word	0x00014910


	//   ....[126]....
        /*0710*/ 	.word	0x00014940


	//   ....[127]....
        /*0714*/ 	.word	0x000149b0


	//   ....[128]....
        /*0718*/ 	.word	0x000149e0


	//   ....[129]....
        /*071c*/ 	.word	0x00014a50


	//   ....[130]....
        /*0720*/ 	.word	0x00014a80


	//   ....[131]....
        /*0724*/ 	.word	0x00014ab0


	//   ....[132]....
        /*0728*/ 	.word	0x00014b00


	//   ....[133]....
        /*072c*/ 	.word	0x00014ef0


	//   ....[134]....
        /*0730*/ 	.word	0x00014f20


	//   ....[135]....
        /*0734*/ 	.word	0x00014f50


	//   ....[136]....
        /*0738*/ 	.word	0x00014f80


	//   ....[137]....
        /*073c*/ 	.word	0x00014fb0


	//   ....[138]....
        /*0740*/ 	.word	0x00014fe0


	//   ....[139]....
        /*0744*/ 	.word	0x00015010


	//   ....[140]....
        /*0748*/ 	.word	0x00015040


	//   ....[141]....
        /*074c*/ 	.word	0x000151c0


	//   ....[142]....
        /*0750*/ 	.word	0x000151f0


	//   ....[143]....
        /*0754*/ 	.word	0x00015220


	//   ....[144]....
        /*0758*/ 	.word	0x00015250


	//   ....[145]....
        /*075c*/ 	.word	0x00015280


	//   ....[146]....
        /*0760*/ 	.word	0x000152b0


	//   ....[147]....
        /*0764*/ 	.word	0x00015370


	//   ....[148]....
        /*0768*/ 	.word	0x00015390


	//   ....[149]....
        /*076c*/ 	.word	0x00015400


	//   ....[150]....
        /*0770*/ 	.word	0x00015aa0


	//   ....[151]....
        /*0774*/ 	.word	0x00016100


	//   ....[152]....
        /*0778*/ 	.word	0x000161f0


	//   ....[153]....
        /*077c*/ 	.word	0x00016290


	//   ....[154]....
        /*0780*/ 	.word	0x000162f0


	//   ....[155]....
        /*0784*/ 	.word	0x00016400


	//   ....[156]....
        /*0788*/ 	.word	0x00016470


	//   ....[157]....
        /*078c*/ 	.word	0x00016580


	//   ....[158]....
        /*0790*/ 	.word	0x000165f0


	//   ....[159]....
        /*0794*/ 	.word	0x00016700


	//   ....[160]....
        /*0798*/ 	.word	0x00016770


	//   ....[161]....
        /*079c*/ 	.word	0x00016880


	//   ....[162]....
        /*07a0*/ 	.word	0x000168f0


	//   ....[163]....
        /*07a4*/ 	.word	0x00016990


	//   ....[164]....
        /*07a8*/ 	.word	0x00016aa0


	//   ....[165]....
        /*07ac*/ 	.word	0x00016b10


	//   ....[166]....
        /*07b0*/ 	.word	0x00016b70


	//   ....[167]....
        /*07b4*/ 	.word	0x00016c60


	//   ....[168]....
        /*07b8*/ 	.word	0x00016cc0


	//   ....[169]....
        /*07bc*/ 	.word	0x00016dd0


	//   ....[170]....
        /*07c0*/ 	.word	0x00016e30


	//   ....[171]....
        /*07c4*/ 	.word	0x00016f40


	//   ....[172]....
        /*07c8*/ 	.word	0x00016fa0


	//   ....[173]....
        /*07cc*/ 	.word	0x000170b0


	//   ....[174]....
        /*07d0*/ 	.word	0x00017110


	//   ....[175]....
        /*07d4*/ 	.word	0x00017220


	//   ....[176]....
        /*07d8*/ 	.word	0x00017280


	//   ....[177]....
        /*07dc*/ 	.word	0x00017390


	//   ....[178]....
        /*07e0*/ 	.word	0x000173f0


	//   ....[179]....
        /*07e4*/ 	.word	0x000174e0


	//   ....[180]....
        /*07e8*/ 	.word	0x00017610


	//   ....[181]....
        /*07ec*/ 	.word	0x000176e0


	//   ....[182]....
        /*07f0*/ 	.word	0x00017750


	//   ....[183]....
        /*07f4*/ 	.word	0x00017820


	//   ....[184]....
        /*07f8*/ 	.word	0x00017880


	//   ....[185]....
        /*07fc*/ 	.word	0x00017950


	//   ....[186]....
        /*0800*/ 	.word	0x000179b0


	//   ....[187]....
        /*0804*/ 	.word	0x00017a80


	//   ....[188]....
        /*0808*/ 	.word	0x00017ae0


	//   ....[189]....
        /*080c*/ 	.word	0x00017bb0


	//   ....[190]....
        /*0810*/ 	.word	0x00017c10


	//   ....[191]....
        /*0814*/ 	.word	0x00017cf0


	//   ....[192]....
        /*0818*/ 	.word	0x00017de0


	//   ....[193]....
        /*081c*/ 	.word	0x00017e80


	//   ....[194]....
        /*0820*/ 	.word	0x00017ee0


	//   ....[195]....
        /*0824*/ 	.word	0x00017fe0


	//   ....[196]....
        /*0828*/ 	.word	0x00018040


	//   ....[197]....
        /*082c*/ 	.word	0x00018140


	//   ....[198]....
        /*0830*/ 	.word	0x000181a0


	//   ....[199]....
        /*0834*/ 	.word	0x000182a0


	//   ....[200]....
        /*0838*/ 	.word	0x00018300


	//   ....[201]....
        /*083c*/ 	.word	0x00018400


	//   ....[202]....
        /*0840*/ 	.word	0x00018460


	//   ....[203]....
        /*0844*/ 	.word	0x00018530


	//   ....[204]....
        /*0848*/ 	.word	0x00018680


	//   ....[205]....
        /*084c*/ 	.word	0x00018720


	//   ....[206]....
        /*0850*/ 	.word	0x00018800


	//   ....[207]....
        /*0854*/ 	.word	0x000188d0


	//   ....[208]....
        /*0858*/ 	.word	0x00018930


	//   ....[209]....
        /*085c*/ 	.word	0x00018a20


	//   ....[210]....
        /*0860*/ 	.word	0x00018a80


	//   ....[211]....
        /*0864*/ 	.word	0x00018b70


	//   ....[212]....
        /*0868*/ 	.word	0x00018bd0


	//   ....[213]....
        /*086c*/ 	.word	0x00018cc0


	//   ....[214]....
        /*0870*/ 	.word	0x00018d20


	//   ....[215]....
        /*0874*/ 	.word	0x00018e00


	//   ....[216]....
        /*0878*/ 	.word	0x00018e90


	//   ....[217]....
        /*087c*/ 	.word	0x00018f30


	//   ....[218]....
        /*0880*/ 	.word	0x00019050


	//   ....[219]....
        /*0884*/ 	.word	0x000190c0


	//   ....[220]....
        /*0888*/ 	.word	0x00019130


	//   ....[221]....
        /*088c*/ 	.word	0x000191a0


	//   ....[222]....
        /*0890*/ 	.word	0x00019210


	//   ....[223]....
        /*0894*/ 	.word	0x00019290


	//   ....[224]....
        /*0898*/ 	.word	0x00019320


	//   ....[225]....
        /*089c*/ 	.word	0x000193b0


	//   ....[226]....
        /*08a0*/ 	.word	0x00019420


	//   ....[227]....
        /*08a4*/ 	.word	0x00019490


	//   ....[228]....
        /*08a8*/ 	.word	0x00019500


	//   ....[229]....
        /*08ac*/ 	.word	0x00019580


	//   ....[230]....
        /*08b0*/ 	.word	0x000195f0


	//   ....[231]....
        /*08b4*/ 	.word	0x00019690


	//   ....[232]....
        /*08b8*/ 	.word	0x00019720


	//   ....[233]....
        /*08bc*/ 	.word	0x00019840


	//----- nvinfo : EIATTR_REG_RECONFIG
	.align		4
.L_707:
        /*08c0*/ 	.byte	0x01, 0x54
	.zero		2


	//----- nvinfo : EIATTR_SYSCALL_OFFSETS
	.align		4
        /*08c4*/ 	.byte	0x04, 0x46
        /*08c6*/ 	.short	(.L_709 - .L_708)


	//   ....[0]....
.L_708:
        /*08c8*/ 	.word	0x00001a00


	//   ....[1]....
        /*08cc*/ 	.word	0x00011890


	//   ....[2]....
        /*08d0*/ 	.word	0x000119e0


	//   ....[3]....
        /*08d4*/ 	.word	0x00011ad0


	//   ....[4]....
        /*08d8*/ 	.word	0x000129a0


	//----- nvinfo : EIATTR_MBARRIER_INSTR_OFFSETS
	.align		4
.L_709:
        /*08dc*/ 	.byte	0x04, 0x39
        /*08de*/ 	.short	(.L_711 - .L_710)


	//   ....[0]....
.L_710:
        /*08e0*/ 	.word	0x00000180
        /*08e4*/ 	.word	0x000000ff
        /*08e8*/ 	.word	0x00030800
        /*08ec*/ 	.short	0x0100
        /*08ee*/ 	.byte	0x08
	.zero		1


	//   ....[1]....
        /*08f0*/ 	.word	0x00000190
        /*08f4*/ 	.word	0x000000ff
        /*08f8*/ 	.word	0x00030820
        /*08fc*/ 	.short	0x0100
        /*08fe*/ 	.byte	0x08
	.zero		1


	//   ....[2]....
        /*0900*/ 	.word	0x00000280
        /*0904*/ 	.word	0x000000ff
        /*0908*/ 	.word	0x00030830
        /*090c*/ 	.short	0x0100
        /*090e*/ 	.byte	0x08
	.zero		1


	//   ....[3]....
        /*0910*/ 	.word	0x00000290
        /*0914*/ 	.word	0x000000ff
        /*0918*/ 	.word	0x00030840
        /*091c*/ 	.short	0x0100
        /*091e*/ 	.byte	0x08
	.zero		1


	//   ....[4]....
        /*0920*/ 	.word	0x000002a0
        /*0924*/ 	.word	0x000000ff
        /*0928*/ 	.word	0x00030838
        /*092c*/ 	.short	0x0100
        /*092e*/ 	.byte	0x08
	.zero		1


	//   ....[5]....
        /*0930*/ 	.word	0x000002b0
        /*0934*/ 	.word	0x000000ff
        /*0938*/ 	.word	0x00030848
        /*093c*/ 	.short	0x0100
        /*093e*/ 	.byte	0x08
	.zero		1


	//   ....[6]....
        /*0940*/ 	.word	0x000003e0
        /*0944*/ 	.word	0x000000ff
        /*0948*/ 	.word	0x00030850
        /*094c*/ 	.short	0x0100
        /*094e*/ 	.byte	0x08
	.zero		1


	//   ....[7]....
        /*0950*/ 	.word	0x000003f0
        /*0954*/ 	.word	0x000000ff
        /*0958*/ 	.word	0x00030860
        /*095c*/ 	.short	0x0100
        /*095e*/ 	.byte	0x08
	.zero		1


	//   ....[8]....
        /*0960*/ 	.word	0x00000400
        /*0964*/ 	.word	0x000000ff
        /*0968*/ 	.word	0x00030858
        /*096c*/ 	.short	0x0100
        /*096e*/ 	.byte	0x08
	.zero		1


	//   ....[9]....
        /*0970*/ 	.word	0x00000410
        /*0974*/ 	.word	0x000000ff
        /*0978*/ 	.word	0x00030868
        /*097c*/ 	.short	0x0100
        /*097e*/ 	.byte	0x08
	.zero		1


	//   ....[10]....
        /*0980*/ 	.word	0x00000500
        /*0984*/ 	.word	0x000000ff
        /*0988*/ 	.word	0x00030870
        /*098c*/ 	.short	0x0100
        /*098e*/ 	.byte	0x06
	.zero		1


	//   ....[11]....
        /*0990*/ 	.word	0x00000510
        /*0994*/ 	.word	0x000000ff
        /*0998*/ 	.word	0x00030880
        /*099c*/ 	.short	0x0100
        /*099e*/ 	.byte	0x06
	.zero		1


	//   ....[12]....
        /*09a0*/ 	.word	0x00000520
        /*09a4*/ 	.word	0x000000ff
        /*09a8*/ 	.word	0x00030878
        /*09ac*/ 	.short	0x0100
        /*09ae*/ 	.byte	0x06
	.zero		1


	//   ....[13]....
        /*09b0*/ 	.word	0x00000530
        /*09b4*/ 	.word	0x000000ff
        /*09b8*/ 	.word	0x00030888
        /*09bc*/ 	.short	0x0100
        /*09be*/ 	.byte	0x06
	.zero		1


	//   ....[14]....
        /*09c0*/ 	.word	0x00000660
        /*09c4*/ 	.word	0x000000ff
        /*09c8*/ 	.word	0x00030890
        /*09cc*/ 	.short	0x0100
        /*09ce*/ 	.byte	0x08
	.zero		1


	//   ....[15]....
        /*09d0*/ 	.word	0x00000670
        /*09d4*/ 	.word	0x000000ff
        /*09d8*/ 	.word	0x000308a0
        /*09dc*/ 	.short	0x0100
        /*09de*/ 	.byte	0x08
	.zero		1


	//   ....[16]....
        /*09e0*/ 	.word	0x00000680
        /*09e4*/ 	.word	0x000000ff
        /*09e8*/ 	.word	0x00030898
        /*09ec*/ 	.short	0x0100
        /*09ee*/ 	.byte	0x08
	.zero		1


	//   ....[17]....
        /*09f0*/ 	.word	0x00000690
        /*09f4*/ 	.word	0x000000ff
        /*09f8*/ 	.word	0x000308a8
        /*09fc*/ 	.short	0x0100
        /*09fe*/ 	.byte	0x08
	.zero		1


	//   ....[18]....
        /*0a00*/ 	.word	0x000007c0
        /*0a04*/ 	.word	0x000000ff
        /*0a08*/ 	.word	0x000308b0
        /*0a0c*/ 	.short	0x0100
        /*0a0e*/ 	.byte	0x08
	.zero		1


	//   ....[19]....
        /*0a10*/ 	.word	0x000007d0
        /*0a14*/ 	.word	0x000000ff
        /*0a18*/ 	.word	0x000308c0
        /*0a1c*/ 	.short	0x0100
        /*0a1e*/ 	.byte	0x08
	.zero		1


	//   ....[20]....
        /*0a20*/ 	.word	0x000007e0
        /*0a24*/ 	.word	0x000000ff
        /*0a28*/ 	.word	0x000308b8
        /*0a2c*/ 	.short	0x0100
        /*0a2e*/ 	.byte	0x08
	.zero		1


	//   ....[21]....
        /*0a30*/ 	.word	0x000007f0
        /*0a34*/ 	.word	0x000000ff
        /*0a38*/ 	.word	0x000308c8
        /*0a3c*/ 	.short	0x0100
        /*0a3e*/ 	.byte	0x08
	.zero		1


	//   ....[22]....
        /*0a40*/ 	.word	0x00001a60
        /*0a44*/ 	.word	0x000000ff
        /*0a48*/ 	.word	0x00030800
        /*0a4c*/ 	.short	0x010a
        /*0a4e*/ 	.byte	0x28
	.zero		1


	//   ....[23]....
        /*0a50*/ 	.word	0x00001ae0
        /*0a54*/ 	.word	0x00000003
        /*0a58*/ 	.word	0x00030830
        /*0a5c*/ 	.short	0x010a
        /*0a5e*/ 	.byte	0x3f
	.zero		1


	//   ....[24]....
        /*0a60*/ 	.word	0x00001b20
        /*0a64*/ 	.word	0x00000003
        /*0a68*/ 	.word	0x00030830
        /*0a6c*/ 	.short	0x010a
        /*0a6e*/ 	.byte	0x3f
	.zero		1


	//   ....[25]....
        /*0a70*/ 	.word	0x00002220
        /*0a74*/ 	.word	0x000000ff
        /*0a78*/ 	.word	0x00000000
        /*0a7c*/ 	.short	0x0101
        /*0a7e*/ 	.byte	0x04
	.zero		1


	//   ....[26]....
        /*0a80*/ 	.word	0x00004830
        /*0a84*/ 	.word	0x000000ff
        /*0a88*/ 	.word	0x00030830
        /*0a8c*/ 	.short	0x010a
        /*0a8e*/ 	.byte	0x06
	.zero		1


	//   ....[27]....
        /*0a90*/ 	.word	0x00004870
        /*0a94*/ 	.word	0x000000ff
        /*0a98*/ 	.word	0x00030830
        /*0a9c*/ 	.short	0x010a
        /*0a9e*/ 	.byte	0x06
	.zero		1


	//   ....[28]....
        /*0aa0*/ 	.word	0x00005330
        /*0aa4*/ 	.word	0x000000ff
        /*0aa8*/ 	.word	0x00030850
        /*0aac*/ 	.short	0x010a
        /*0aae*/ 	.byte	0x05
	.zero		1


	//   ....[29]....
        /*0ab0*/ 	.word	0x00005370
        /*0ab4*/ 	.word	0x000000ff
        /*0ab8*/ 	.word	0x00030850
        /*0abc*/ 	.short	0x010a
        /*0abe*/ 	.byte	0x05
	.zero		1


	//   ....[30]....
        /*0ac0*/ 	.word	0x00005680
        /*0ac4*/ 	.word	0x000000ff
        /*0ac8*/ 	.word	0x00000000
        /*0acc*/ 	.short	0x0101
        /*0ace*/ 	.byte	0x06
	.zero		1


	//   ....[31]....
        /*0ad0*/ 	.word	0x000076a0
        /*0ad4*/ 	.word	0x000000ff
        /*0ad8*/ 	.word	0x00000000
        /*0adc*/ 	.short	0x0101
        /*0ade*/ 	.byte	0x05
	.zero		1


	//   ....[32]....
        /*0ae0*/ 	.word	0x00007b20
        /*0ae4*/ 	.word	0x000000ff
        /*0ae8*/ 	.word	0x00030830
        /*0aec*/ 	.short	0x010a
        /*0aee*/ 	.byte	0x06
	.zero		1


	//   ....[33]....
        /*0af0*/ 	.word	0x00007b60
        /*0af4*/ 	.word	0x000000ff
        /*0af8*/ 	.word	0x00030830
        /*0afc*/ 	.short	0x010a
        /*0afe*/ 	.byte	0x06
	.zero		1


	//   ....[34]....
        /*0b00*/ 	.word	0x00008620
        /*0b04*/ 	.word	0x000000ff
        /*0b08*/ 	.word	0x00030850
        /*0b0c*/ 	.short	0x010a
        /*0b0e*/ 	.byte	0x05
	.zero		1


	//   ....[35]....
        /*0b10*/ 	.word	0x00008660
        /*0b14*/ 	.word	0x000000ff
        /*0b18*/ 	.word	0x00030850
        /*0b1c*/ 	.short	0x010a
        /*0b1e*/ 	.byte	0x05
	.zero		1


	//   ....[36]....
        /*0b20*/ 	.word	0x00008980
        /*0b24*/ 	.word	0x000000ff
        /*0b28*/ 	.word	0x00000000
        /*0b2c*/ 	.short	0x0101
        /*0b2e*/ 	.byte	0x06
	.zero		1


	//   ....[37]....
        /*0b30*/ 	.word	0x00009700
        /*0b34*/ 	.word	0x000000ff
        /*0b38*/ 	.word	0x00000000
        /*0b3c*/ 	.short	0x0101
        /*0b3e*/ 	.byte	0x05
	.zero		1


	//   ....[38]....
        /*0b40*/ 	.word	0x000099a0
        /*0b44*/ 	.word	0x000000ff
        /*0b48*/ 	.word	0x00030830
        /*0b4c*/ 	.short	0x010a
        /*0b4e*/ 	.byte	0x05
	.zero		1


	//   ....[39]....
        /*0b50*/ 	.word	0x000099e0
        /*0b54*/ 	.word	0x000000ff
        /*0b58*/ 	.word	0x00030830
        /*0b5c*/ 	.short	0x010a
        /*0b5e*/ 	.byte	0x05
	.zero		1


	//   ....[40]....
        /*0b60*/ 	.word	0x0000a4a0
        /*0b64*/ 	.word	0x000000ff
        /*0b68*/ 	.word	0x00030850
        /*0b6c*/ 	.short	0x010a
        /*0b6e*/ 	.byte	0x05
	.zero		1


	//   ....[41]....
        /*0b70*/ 	.word	0x0000a4e0
        /*0b74*/ 	.word	0x000000ff
        /*0b78*/ 	.word	0x00030850
        /*0b7c*/ 	.short	0x010a
        /*0b7e*/ 	.byte	0x05
	.zero		1


	//   ....[42]....
        /*0b80*/ 	.word	0x0000a830
        /*0b84*/ 	.word	0x000000ff
        /*0b88*/ 	.word	0x00000000
        /*0b8c*/ 	.short	0x0101
        /*0b8e*/ 	.byte	0x04
	.zero		1


	//   ....[43]....
        /*0b90*/ 	.word	0x0000c860
        /*0b94*/ 	.word	0x000000ff
        /*0b98*/ 	.word	0x00000000
        /*0b9c*/ 	.short	0x0101
        /*0b9e*/ 	.byte	0x05
	.zero		1


	//   ....[44]....
        /*0ba0*/ 	.word	0x0000d020
        /*0ba4*/ 	.word	0x000000ff
        /*0ba8*/ 	.word	0x00030850
        /*0bac*/ 	.short	0x010a
        /*0bae*/ 	.byte	0x05
	.zero		1


	//   ....[45]....
        /*0bb0*/ 	.word	0x0000d060
        /*0bb4*/ 	.word	0x000000ff
        /*0bb8*/ 	.word	0x00030850
        /*0bbc*/ 	.short	0x010a
        /*0bbe*/ 	.byte	0x05
	.zero		1


	//   ....[46]....
        /*0bc0*/ 	.word	0x0000d530
        /*0bc4*/ 	.word	0x000000ff
        /*0bc8*/ 	.word	0x00000000
        /*0bcc*/ 	.short	0x0101
        /*0bce*/ 	.byte	0x04
	.zero		1


	//   ....[47]....
        /*0bd0*/ 	.word	0x0000f030
        /*0bd4*/ 	.word	0x00000011
        /*0bd8*/ 	.word	0x00000000
        /*0bdc*/ 	.short	0x0101
        /*0bde*/ 	.byte	0x3f
	.zero		1


	//   ....[48]....
        /*0be0*/ 	.word	0x00012060
        /*0be4*/ 	.word	0x00000007
        /*0be8*/ 	.word	0x00030840
        /*0bec*/ 	.short	0x010a
        /*0bee*/ 	.byte	0x3f
	.zero		1


	//   ....[49]....
        /*0bf0*/ 	.word	0x00012710
        /*0bf4*/ 	.word	0x00000007
        /*0bf8*/ 	.word	0x00030830
        /*0bfc*/ 	.short	0x0107
        /*0bfe*/ 	.byte	0x3f
	.zero		1


	//   ....[50]....
        /*0c00*/ 	.word	0x000127d0
        /*0c04*/ 	.word	0x00000007
        /*0c08*/ 	.word	0x00030830
        /*0c0c*/ 	.short	0x0101
        /*0c0e*/ 	.byte	0x3f
	.zero		1


	//   ....[51]....
        /*0c10*/ 	.word	0x00013320
        /*0c14*/ 	.word	0x00000011
        /*0c18*/ 	.word	0x00030800
        /*0c1c*/ 	.short	0x0107
        /*0c1e*/ 	.byte	0x3f
	.zero		1


	//   ....[52]....
        /*0c20*/ 	.word	0x00013440
        /*0c24*/ 	.word	0x00000011
        /*0c28*/ 	.word	0x00030800
        /*0c2c*/ 	.short	0x0101
        /*0c2e*/ 	.byte	0x3f
	.zero		1


	//   ....[53]....
        /*0c30*/ 	.word	0x00013460
        /*0c34*/ 	.word	0x00000011
        /*0c38*/ 	.word	0x00030820
        /*0c3c*/ 	.short	0x010a
        /*0c3e*/ 	.byte	0x3f
	.zero		1


	//   ....[54]....
        /*0c40*/ 	.word	0x00013830
        /*0c44*/ 	.word	0x00000007
        /*0c48*/ 	.word	0x00030840
        /*0c4c*/ 	.short	0x010a
        /*0c4e*/ 	.byte	0x3f
	.zero		1


	//   ....[55]....
        /*0c50*/ 	.word	0x00013d10
        /*0c54*/ 	.word	0x00000007
        /*0c58*/ 	.word	0x00030830
        /*0c5c*/ 	.short	0x0107
        /*0c5e*/ 	.byte	0x3f
	.zero		1


	//   ....[56]....
        /*0c60*/ 	.word	0x00013dd0
        /*0c64*/ 	.word	0x00000007
        /*0c68*/ 	.word	0x00030830
        /*0c6c*/ 	.short	0x0101
        /*0c6e*/ 	.byte	0x3f
	.zero		1


	//   ....[57]....
        /*0c70*/ 	.word	0x00013e30
        /*0c74*/ 	.word	0x00000006
        /*0c78*/ 	.word	0x00030860
        /*0c7c*/ 	.short	0x010a
        /*0c7e*/ 	.byte	0x3f
	.zero		1


	//   ....[58]....
        /*0c80*/ 	.word	0x000143a0
        /*0c84*/ 	.word	0x00000006
        /*0c88*/ 	.word	0x00030850
        /*0c8c*/ 	.short	0x0107
        /*0c8e*/ 	.byte	0x3f
	.zero		1


	//   ....[59]....
        /*0c90*/ 	.word	0x00014500
        /*0c94*/ 	.word	0x00000006
        /*0c98*/ 	.word	0x00030850
        /*0c9c*/ 	.short	0x0101
        /*0c9e*/ 	.byte	0x3f
	.zero		1


	//   ....[60]....
        /*0ca0*/ 	.word	0x00014720
        /*0ca4*/ 	.word	0x00000000
        /*0ca8*/ 	.word	0x00030860
        /*0cac*/ 	.short	0x010a
        /*0cae*/ 	.byte	0x3f
	.zero		1


	//   ....[61]....
        /*0cb0*/ 	.word	0x00014c30
        /*0cb4*/ 	.word	0x00000000
        /*0cb8*/ 	.word	0x00030850
        /*0cbc*/ 	.short	0x0107
        /*0cbe*/ 	.byte	0x3f
	.zero		1


	//   ....[62]....
        /*0cc0*/ 	.word	0x00014cf0
        /*0cc4*/ 	.word	0x00000000
        /*0cc8*/ 	.word	0x00030850
        /*0ccc*/ 	.short	0x0101
        /*0cce*/ 	.byte	0x3f
	.zero		1


	//   ....[63]....
        /*0cd0*/ 	.word	0x00015a20
        /*0cd4*/ 	.word	0x00000004
        /*0cd8*/ 	.word	0x00030820
        /*0cdc*/ 	.short	0x010a
        /*0cde*/ 	.byte	0x3f
	.zero		1


	//   ....[64]....
        /*0ce0*/ 	.word	0x00015ba0
        /*0ce4*/ 	.word	0x00000005
        /*0ce8*/ 	.word	0x00030840
        /*0cec*/ 	.short	0x010a
        /*0cee*/ 	.byte	0x3f
	.zero		1


	//   ....[65]....
        /*0cf0*/ 	.word	0x00015c40
        /*0cf4*/ 	.word	0x00000017
        /*0cf8*/ 	.word	0x00030840
        /*0cfc*/ 	.short	0x010a
        /*0cfe*/ 	.byte	0x3f
	.zero		1


	//   ....[66]....
        /*0d00*/ 	.word	0x00015c80
        /*0d04*/ 	.word	0x00000005
        /*0d08*/ 	.word	0x00030860
        /*0d0c*/ 	.short	0x010a
        /*0d0e*/ 	.byte	0x3f
	.zero		1


	//   ....[67]....
        /*0d10*/ 	.word	0x00015cc0
        /*0d14*/ 	.word	0x00000017
        /*0d18*/ 	.word	0x00030860
        /*0d1c*/ 	.short	0x010a
        /*0d1e*/ 	.byte	0x3f
	.zero		1


	//   ....[68]....
        /*0d20*/ 	.word	0x00015d30
        /*0d24*/ 	.word	0x00000003
        /*0d28*/ 	.word	0x00030800
        /*0d2c*/ 	.short	0x010a
        /*0d2e*/ 	.byte	0x3f
	.zero		1


	//   ....[69]....
        /*0d30*/ 	.word	0x00015d80
        /*0d34*/ 	.word	0x00000003
        /*0d38*/ 	.word	0x00030830
        /*0d3c*/ 	.short	0x010a
        /*0d3e*/ 	.byte	0x3f
	.zero		1


	//   ....[70]....
        /*0d40*/ 	.word	0x00015de0
        /*0d44*/ 	.word	0x00000005
        /*0d48*/ 	.word	0x00030830
        /*0d4c*/ 	.short	0x010a
        /*0d4e*/ 	.byte	0x3f
	.zero		1


	//   ....[71]....
        /*0d50*/ 	.word	0x00015e40
        /*0d54*/ 	.word	0x00000003
        /*0d58*/ 	.word	0x00030850
        /*0d5c*/ 	.short	0x010a
        /*0d5e*/ 	.byte	0x3f
	.zero		1


	//   ....[72]....
        /*0d60*/ 	.word	0x00015ea0
        /*0d64*/ 	.word	0x00000005
        /*0d68*/ 	.word	0x00030830
        /*0d6c*/ 	.short	0x010a
        /*0d6e*/ 	.byte	0x3f
	.zero		1


	//   ....[73]....
        /*0d70*/ 	.word	0x00015f00
        /*0d74*/ 	.word	0x00000003
        /*0d78*/ 	.word	0x00030850
        /*0d7c*/ 	.short	0x010a
        /*0d7e*/ 	.byte	0x3f
	.zero		1


	//   ....[74]....
        /*0d80*/ 	.word	0x00015f60
        /*0d84*/ 	.word	0x00000005
        /*0d88*/ 	.word	0x00030830
        /*0d8c*/ 	.short	0x010a
        /*0d8e*/ 	.byte	0x3f
	.zero		1


	//   ....[75]....
        /*0d90*/ 	.word	0x00015fc0
        /*0d94*/ 	.word	0x00000003
        /*0d98*/ 	.word	0x00030850
        /*0d9c*/ 	.short	0x010a
        /*0d9e*/ 	.byte	0x3f
	.zero		1


	//   ....[76]....
        /*0da0*/ 	.word	0x00016020
        /*0da4*/ 	.word	0x00000003
        /*0da8*/ 	.word	0x00030850
        /*0dac*/ 	.short	0x010a
        /*0dae*/ 	.byte	0x3f
	.zero		1


	//   ....[77]....
        /*0db0*/ 	.word	0x00016140
        /*0db4*/ 	.word	0x00000007
        /*0db8*/ 	.word	0x00030840
        /*0dbc*/ 	.short	0x010a
        /*0dbe*/ 	.byte	0x3f
	.zero		1


	//   ....[78]....
        /*0dc0*/ 	.word	0x00017510
        /*0dc4*/ 	.word	0x00000011
        /*0dc8*/ 	.word	0x00030820
        /*0dcc*/ 	.short	0x010a
        /*0dce*/ 	.byte	0x3f
	.zero		1


	//   ....[79]....
        /*0dd0*/ 	.word	0x00017560
        /*0dd4*/ 	.word	0x00000007
        /*0dd8*/ 	.word	0x00030840
        /*0ddc*/ 	.short	0x010a
        /*0dde*/ 	.byte	0x3f
	.zero		1


	//   ....[80]....
        /*0de0*/ 	.word	0x00017d30
        /*0de4*/ 	.word	0x00000006
        /*0de8*/ 	.word	0x00030860
        /*0dec*/ 	.short	0x010a
        /*0dee*/ 	.byte	0x3f
	.zero		1


	//   ....[81]....
        /*0df0*/ 	.word	0x000185d0
        /*0df4*/ 	.word	0x00000000
        /*0df8*/ 	.word	0x00030860
        /*0dfc*/ 	.short	0x010a
        /*0dfe*/ 	.byte	0x3f
	.zero		1


	//   ....[82]....
        /*0e00*/ 	.word	0x00019760
        /*0e04*/ 	.word	0x00000004
        /*0e08*/ 	.word	0x00030820
        /*0e0c*/ 	.short	0x010a
        /*0e0e*/ 	.byte	0x3f
	.zero		1


	//   ....[83]....
        /*0e10*/ 	.word	0x00019900
        /*0e14*/ 	.word	0x00000005
        /*0e18*/ 	.word	0x00030840
        /*0e1c*/ 	.short	0x010a
        /*0e1e*/ 	.byte	0x3f
	.zero		1


	//   ....[84]....
        /*0e20*/ 	.word	0x00019950
        /*0e24*/ 	.word	0x00000017
        /*0e28*/ 	.word	0x00030840
        /*0e2c*/ 	.short	0x010a
        /*0e2e*/ 	.byte	0x3f
	.zero		1


	//   ....[85]....
        /*0e30*/ 	.word	0x000199a0
        /*0e34*/ 	.word	0x00000005
        /*0e38*/ 	.word	0x00030860
        /*0e3c*/ 	.short	0x010a
        /*0e3e*/ 	.byte	0x3f
	.zero		1


	//----- nvinfo : EIATTR_NUM_MBARRIERS
	.align		4
.L_711:
        /*0e40*/ 	.byte	0x03, 0x38
        /*0e42*/ 	.short	0x0016


	//----- nvinfo : EIATTR_EXIT_INSTR_OFFSETS
	.align		4
        /*0e44*/ 	.byte	0x04, 0x1c
        /*0e46*/ 	.short	(.L_713 - .L_712)


	//   ....[0]....
.L_712:
        /*0e48*/ 	.word	0x00000960


	//   ....[1]....
        /*0e4c*/ 	.word	0x000100c0


	//   ....[2]....
        /*0e50*/ 	.word	0x00015d10


	//----- nvinfo : EIATTR_MAX_THREADS
	.align		4
.L_713:
        /*0e54*/ 	.byte	0x04, 0x05
        /*0e56*/ 	.short	(.L_715 - .L_714)
.L_714:
        /*0e58*/ 	.word	0x00000180
        /*0e5c*/ 	.word	0x00000001
        /*0e60*/ 	.word	0x00000001


	//----- nvinfo : EIATTR_CRS_STACK_SIZE
	.align		4
.L_715:
        /*0e64*/ 	.byte	0x04, 0x1e
        /*0e66*/ 	.short	(.L_717 - .L_716)
.L_716:
        /*0e68*/ 	.word	0x00000000


	//----- nvinfo : EIATTR_CBANK_PARAM_SIZE
	.align		4
.L_717:
        /*0e6c*/ 	.byte	0x03, 0x19
        /*0e6e*/ 	.short	0x0af0


	//----- nvinfo : EIATTR_PARAM_CBANK
	.align		4
        /*0e70*/ 	.byte	0x04, 0x0a
        /*0e72*/ 	.short	(.L_719 - .L_718)
	.align		4
.L_718:
        /*0e74*/ 	.word	index@(.nv.constant0._ZN7cutlass13device_kernelIN5flash11enable_sm90INS1_16FlashAttnFwdSm90INS1_25CollectiveMainloopFwdSm90ILi2EN4cute5tupleIJNS5_1CILi1EEES8_S8_EEENS6_IJNS7_ILi128EEENS7_ILi96EEENS7_ILi192EEEEEELi192ENS_10bfloat16_tEfNS_4arch4Sm90ELb0ELb1ELb0ELb1ELb1ELb0ELb0ELb1ELb1ELb1ELb0ELb0EEENS1_21CollectiveEpilogueFwdINS6_IJSA_SC_SB_EEES9_SE_SG_Li256ELb1ELb1ELb0ELb0EEENS1_36VarlenDynamicPersistentTileSchedulerILi128ELi96ELi256ELi128ELb0ELb1ELb1ELb1ELb0ELb1EEEEEEEEEvNT_6ParamsE)
        /*0e78*/ 	.short	0x0210
        /*0e7a*/ 	.short	0x0af0


	//----- nvinfo : EIATTR_SW_WAR
	.align		4
.L_719:
        /*0e7c*/ 	.byte	0x04, 0x36
        /*0e7e*/ 	.short	(.L_721 - .L_720)
.L_720:
        /*0e80*/ 	.word	0x00000008
.L_721:


//--------------------- .nv.info._ZN7cutlass13device_kernelIN5flash11enable_sm90INS1_16FlashAttnFwdSm90INS1_25CollectiveMainloopFwdSm90ILi2EN4cute5tupleIJNS5_1CILi1EEES8_S8_EEENS6_IJNS7_ILi128EEENS7_ILi96EEENS7_ILi192EEEEEELi192ENS_10bfloat16_tEfNS_4arch4Sm90ELb0ELb1ELb0ELb1ELb1ELb1ELb0ELb1ELb1ELb1ELb0ELb0EEENS1_21CollectiveEpilogueFwdINS6_IJSA_SC_SB_EEES9_SE_SG_Li256ELb1ELb1ELb0ELb0EEENS1_36VarlenDynamicPersistentTileSchedulerILi128ELi96ELi256ELi128ELb0ELb1ELb1ELb1ELb0ELb1EEEEEEEEEvNT_6ParamsE --------------------------
	.section	.nv.info._ZN7cutlass13device_kernelIN5flash11enable_sm90INS1_16FlashAttnFwdSm90INS1_25CollectiveMainloopFwdSm90ILi2EN4cute5tupleIJNS5_1CILi1EEES8_S8_EEENS6_IJNS7_ILi128EEENS7_ILi96EEENS7_ILi192EEEEEELi192ENS_10bfloat16_tEfNS_4arch4Sm90ELb0ELb1ELb0ELb1ELb1ELb1ELb0ELb1ELb1ELb1ELb0ELb0EEENS1_21CollectiveEpilogueFwdINS6_IJSA_SC_SB_EEES9_SE_SG_Li256ELb1ELb1ELb0ELb0EEENS1_36VarlenDynamicPersistentTileSchedulerILi128ELi96ELi256ELi128ELb0ELb1ELb1ELb1ELb0ELb1EEEEEEEEEvNT_6ParamsE,"",@"SHT_CUDA_INFO"
	.sectionflags	@""
	.align	4


	//----- nvinfo : EIATTR_CUDA_API_VERSION
	.align		4
        /*0000*/ 	.byte	0x04, 0x37
        /*0002*/ 	.short	(.L_723 - .L_722)
.L_722:
        /*0004*/ 	.word	0x00000082


	//----- nvinfo : EIATTR_KPARAM_INFO
	.align		4
.L_723:
        /*0008*/ 	.byte	0x04, 0x17
        /*000a*/ 	.short	(.L_725 - .L_724)
.L_724:
        /*000c*/ 	.word	0x00000000
        /*0010*/ 	.short	0x0000
        /*0012*/ 	.short	0x0070
        /*0014*/ 	.byte	0x00, 0xf0, 0x01, 0x2a


	//----- nvinfo : EIATTR_SPARSE_MMA_MASK
	.align		4
.L_725:
        /*0018*/ 	.byte	0x03, 0x50
        /*001a*/ 	.short	0x0000


	//----- nvinfo : EIATTR_MAXREG_COUNT
	.align		4
        /*001c*/ 	.byte	0x03, 0x1b
        /*001e*/ 	.short	0x00a8


	//----- nvinfo : EIATTR_NUM_BARRIERS
	.align		4
        /*0020*/ 	.byte	0x02, 0x4c
        /*0022*/ 	.byte	0x10
	.zero		1


	//----- nvinfo : EIATTR_EXTERNS
	.align		4
        /*0024*/ 	.byte	0x04, 0x0f
        /*0026*/ 	.short	(.L_727 - .L_726)


	//   ....[0]....
	.align		4
.L_726:
        /*0028*/ 	.word	index@(__assertfail)


	//----- nvinfo : EIATTR_ANNOTATIONS
	.align		4
.L_727:
        /*002c*/ 	.byte	0x04, 0x55
        /*002e*/ 	.short	(.L_729 - .L_728)


	//   ....[0]....
.L_728:
        /* <DEDUP_REMOVED lines=29> */


	//----- nvinfo : EIATTR_MERCURY_ISA_VERSION
	.align		4
.L_729:
        /*01e8*/ 	.byte	0x03, 0x5f
        /*01ea*/ 	.short	0x0101


	//----- nvinfo : EIATTR_UNUSED_LOAD_BYTE_OFFSET
	.align		4
        /*01ec*/ 	.byte	0x04, 0x44
        /*01ee*/ 	.short	(.L_731 - .L_730)


	//   ....[0]....
.L_730:
        /*01f0*/ 	.word	0x00000ae0
        /*01f4*/ 	.word	0x0000fff0


	//   ....[1]....
        /*01f8*/ 	.word	0x000186b0
        /*01fc*/ 	.word	0x0000fff0


	//----- nvinfo : EIATTR_INT_WARP_WIDE_INSTR_OFFSETS
	.align		4
.L_731:
        /*0200*/ 	.byte	0x04, 0x31
        /*0202*/ 	.short	(.L_733 - .L_732)


	//   ....[0]....
.L_732:
        /*0204*/ 	.word	0x000001c0


	//   ....[1]....
        /*0208*/ 	.word	0x00000200


	//   ....[2]....
        /*020c*/ 	.word	0x00000270


	//   ....[3]....
        /*0210*/ 	.word	0x0001de10


	//   ....[4]....
        /*0214*/ 	.word	0x0001dea0


	//   ....[5]....
        /*0218*/ 	.word	0x00020e80


	//   ....[6]....
        /*021c*/ 	.word	0x00020f10


	//----- nvinfo : EIATTR_COOP_GROUP_MASK_REGIDS
	.align		4
.L_733:
        /*0220*/ 	.byte	0x04, 0x29
        /*0222*/ 	.short	(.L_735 - .L_734)


	//   ....[0]....
.L_734:
        /*0224*/ 	.word	0xffffffff


	//   ....[1]....
        /*0228*/ 	.word	0xffffffff


	//   ....[2]....
        /*022c*/ 	.word	0xffffffff


	//   ....[3]....
        /*0230*/ 	.word	0xffffffff


	//   ....[4]....
        /*0234*/ 	.word	0xffffffff


	//   ....[5]....
        /*0238*/ 	.word	0xffffffff


	//   ....[6]....
        /*023c*/ 	.word	0xffffffff


	//   ....[7]....
        /*0240*/ 	.word	0xffffffff


	//   ....[8]....
        /*0244*/ 	.word	0xffffffff


	//   ....[9]....
        /*0248*/ 	.word	0xffffffff


	//   ....[10]....
        /*024c*/ 	.word	0xffffffff


	//   ....[11]....
        /*0250*/ 	.word	0xffffffff


	//   ....[12]....
        /*0254*/ 	.word	0xffffffff


	//   ....[13]....
        /*0258*/ 	.word	0xffffffff


	//   ....[14]....
        /*025c*/ 	.word	0xffffffff


	//   ....[15]....
        /*0260*/ 	.word	0xffffffff


	//   ....[16]....
        /*0264*/ 	.word	0xffffffff


	//   ....[17]....
        /*0268*/ 	.word	0xffffffff


	//   ....[18]....
        /*026c*/ 	.word	0xffffffff


	//   ....[19]....
        /*0270*/ 	.word	0xffffffff


	//   ....[20]....
        /*0274*/ 	.word	0xffffffff


	//   ....[21]....
        /*0278*/ 	.word	0xffffffff


	//   ....[22]....
        /*027c*/ 	.word	0xffffffff


	//   ....[23]....
        /*0280*/ 	.word	0xffffffff


	//   ....[24]....
        /*0284*/ 	.word	0xffffffff


	//   ....[25]....
        /*0288*/ 	.word	0xffffffff


	//   ....[26]....
        /*028c*/ 	.word	0xffffffff


	//   ....[27]....
        /*0290*/ 	.word	0xffffffff


	//   ....[28]....
        /*0294*/ 	.word	0xffffffff


	//   ....[29]....
        /*0298*/ 	.word	0xffffffff


	//   ....[30]....
        /*029c*/ 	.word	0xffffffff


	//   ....[31]....
        /*02a0*/ 	.word	0xffffffff


	//   ....[32]....
        /*02a4*/ 	.word	0xffffffff


	//   ....[33]....
        /*02a8*/ 	.word	0xffffffff


	//   ....[34]....
        /*02ac*/ 	.word	0xffffffff


	//   ....[35]....
        /*02b0*/ 	.word	0xffffffff


	//   ....[36]....
        /*02b4*/ 	.word	0xffffffff


	//   ....[37]....
        /*02b8*/ 	.word	0xffffffff


	//   ....[38]....
        /*02bc*/ 	.word	0xffffffff


	//   ....[39]....
        /*02c0*/ 	.word	0xffffffff


	//   ....[40]....
        /*02c4*/ 	.word	0xffffffff


	//   ....[41]....
        /*02c8*/ 	.word	0xffffffff


	//   ....[42]....
        /*02cc*/ 	.word	0xffffffff


	//   ....[43]....
        /*02d0*/ 	.word	0xffffffff


	//   ....[44]....
        /*02d4*/ 	.word	0xffffffff


	//   ....[45]....
        /*02d8*/ 	.word	0xffffffff


	//   ....[46]....
        /*02dc*/ 	.word	0xffffffff


	//   ....[47]....
        /*02e0*/ 	.word	0xffffffff


	//   ....[48]....
        /*02e4*/ 	.word	0xffffffff


	//   ....[49]....
        /*02e8*/ 	.word	0xffffffff


	//   ....[50]....
        /*02ec*/ 	.word	0xffffffff


	//   ....[51]....
        /*02f0*/ 	.word	0xffffffff


	//   ....[52]....
        /*02f4*/ 	.word	0xffffffff


	//   ....[53]....
        /*02f8*/ 	.word	0xffffffff


	//   ....[54]....
        /*02fc*/ 	.word	0xffffffff


	//   ....[55]....
        /*0300*/ 	.word	0xffffffff


	//   ....[56]....
        /*0304*/ 	.word	0xffffffff


	//   ....[57]....
        /*0308*/ 	.word	0xffffffff


	//   ....[58]....
        /*030c*/ 	.word	0xffffffff


	//   ....[59]....
        /*0310*/ 	.word	0xffffffff


	//   ....[60]....
        /*0314*/ 	.word	0xffffffff


	//   ....[61]....
        /*0318*/ 	.word	0xffffffff


	//   ....[62]....
        /*031c*/ 	.word	0xffffffff


	//   ....[63]....
        /*0320*/ 	.word	0xffffffff


	//   ....[64]....
        /*0324*/ 	.word	0xffffffff


	//   ....[65]....
        /*0328*/ 	.word	0xffffffff


	//   ....[66]....
        /*032c*/ 	.word	0xffffffff


	//   ....[67]....
        /*0330*/ 	.word	0xffffffff


	//   ....[68]....
        /*0334*/ 	.word	0xffffffff


	//   ....[69]....
        /*0338*/ 	.word	0xffffffff


	//   ....[70]....
        /*033c*/ 	.word	0xffffffff


	//   ....[71]....
        /*0340*/ 	.word	0xffffffff


	//   ....[72]....
        /*0344*/ 	.word	0xffffffff


	//   ....[73]....
        /*0348*/ 	.word	0xffffffff


	//   ....[74]....
        /*034c*/ 	.word	0xffffffff


	//   ....[75]....
        /*0350*/ 	.word	0xffffffff


	//   ....[76]....
        /*0354*/ 	.word	0xffffffff


	//   ....[77]....
        /*0358*/ 	.word	0xffffffff


	//   ....[78]....
        /*035c*/ 	.word	0xffffffff


	//   ....[79]....
        /*0360*/ 	.word	0xffffffff


	//   ....[80]....
        /*0364*/ 	.word	0xffffffff


	//   ....[81]....
        /*0368*/ 	.word	0xffffffff


	//   ....[82]....
        /*036c*/ 	.word	0xffffffff


	//   ....[83]....
        /*0370*/ 	.word	0xffffffff


	//   ....[84]....
        /*0374*/ 	.word	0xffffffff


	//   ....[85]....
        /*0378*/ 	.word	0xffffffff


	//   ....[86]....
        /*037c*/ 	.word	0xffffffff


	//   ....[87]....
        /*0380*/ 	.word	0xffffffff


	//   ....[88]....
        /*0384*/ 	.word	0xffffffff


	//   ....[89]....
        /*0388*/ 	.word	0xffffffff


	//   ....[90]....
        /*038c*/ 	.word	0xffffffff


	//   ....[91]....
        /*0390*/ 	.word	0xffffffff


	//   ....[92]....
        /*0394*/ 	.word	0xffffffff


	//   ....[93]....
        /*0398*/ 	.word	0xffffffff


	//   ....[94]....
        /*039c*/ 	.word	0xffffffff


	//   ....[95]....
        /*03a0*/ 	.word	0xffffffff


	//   ....[96]....
        /*03a4*/ 	.word	0xffffffff


	//   ....[97]....
        /*03a8*/ 	.word	0xffffffff


	//   ....[98]....
        /*03ac*/ 	.word	0xffffffff


	//   ....[99]....
        /*03b0*/ 	.word	0xffffffff


	//   ....[100]....
        /*03b4*/ 	.word	0xffffffff


	//   ....[101]....
        /*03b8*/ 	.word	0xffffffff


	//   ....[102]....
        /*03bc*/ 	.word	0xffffffff


	//   ....[103]....
        /*03c0*/ 	.word	0xffffffff


	//   ....[104]....
        /*03c4*/ 	.word	0xffffffff


	//   ....[105]....
        /*03c8*/ 	.word	0xffffffff


	//   ....[106]....
        /*03cc*/ 	.word	0xffffffff


	//   ....[107]....
        /*03d0*/ 	.word	0xffffffff


	//   ....[108]....
        /*03d4*/ 	.word	0xffffffff


	//   ....[109]....
        /*03d8*/ 	.word	0xffffffff


	//   ....[110]....
        /*03dc*/ 	.word	0xffffffff


	//   ....[111]....
        /*03e0*/ 	.word	0xffffffff


	//   ....[112]....
        /*03e4*/ 	.word	0xffffffff


	//   ....[113]....
        /*03e8*/ 	.word	0xffffffff


	//   ....[114]....
        /*03ec*/ 	.word	0xffffffff


	//   ....[115]....
        /*03f0*/ 	.word	0xffffffff


	//   ....[116]....
        /*03f4*/ 	.word	0xffffffff


	//   ....[117]....
        /*03f8*/ 	.word	0xffffffff


	//   ....[118]....
        /*03fc*/ 	.word	0xffffffff


	//   ....[119]....
        /*0400*/ 	.word	0xffffffff


	//   ....[120]....
        /*0404*/ 	.word	0xffffffff


	//   ....[121]....
        /*0408*/ 	.word	0xffffffff


	//   ....[122]....
        /*040c*/ 	.word	0xffffffff


	//   ....[123]....
        /*0410*/ 	.word	0xffffffff


	//   ....[124]....
        /*0414*/ 	.word	0xffffffff


	//   ....[125]....
        /*0418*/ 	.word	0xffffffff


	//   ....[126]....
        /*041c*/ 	.word	0xffffffff


	//   ....[127]....
        /*0420*/ 	.word	0xffffffff


	//   ....[128]....
        /*0424*/ 	.word	0xffffffff


	//   ....[129]....
        /*0428*/ 	.word	0xffffffff


	//   ....[130]....
        /*042c*/ 	.word	0xffffffff


	//   ....[131]....
        /*0430*/ 	.word	0xffffffff


	//   ....[132]....
        /*0434*/ 	.word	0xffffffff


	//   ....[133]....
        /*0438*/ 	.word	0xffffffff


	//   ....[134]....
        /*043c*/ 	.word	0xffffffff


	//   ....[135]....
        /*0440*/ 	.word	0xffffffff


	//   ....[136]....
        /*0444*/ 	.word	0xffffffff


	//   ....[137]....
        /*0448*/ 	.word	0xffffffff


	//   ....[138]....
        /*044c*/ 	.word	0xffffffff


	//   ....[139]....
        /*0450*/ 	.word	0xffffffff


	//   ....[140]....
        /*0454*/ 	.word	0xffffffff


	//   ....[141]....
        /*0458*/ 	.word	0xffffffff


	//   ....[142]....
        /*045c*/ 	.word	0xffffffff


	//   ....[143]....
        /*0460*/ 	.word	0xffffffff


	//   ....[144]....
        /*0464*/ 	.word	0xffffffff


	//   ....[145]....
        /*0468*/ 	.word	0xffffffff


	//   ....[146]....
        /*046c*/ 	.word	0xffffffff


	//   ....[147]....
        /*0470*/ 	.word	0xffffffff


	//   ....[148]....
        /*0474*/ 	.word	0xffffffff


	//   ....[149]....
        /*0478*/ 	.word	0xffffffff


	//   ....[150]....
        /*047c*/ 	.word	0xffffffff


	//   ....[151]....
        /*0480*/ 	.word	0xffffffff


	//   ....[152]....
        /*0484*/ 	.word	0xffffffff


	//   ....[153]....
        /*0488*/ 	.word	0xffffffff


	//   ....[154]....
        /*048c*/ 	.word	0xffffffff


	//   ....[155]....
        /*0490*/ 	.word	0xffffffff


	//   ....[156]....
        /*0494*/ 	.word	0xffffffff


	//   ....[157]....
        /*0498*/ 	.word	0xffffffff


	//   ....[158]....
        /*049c*/ 	.word	0xffffffff


	//   ....[159]....
        /*04a0*/ 	.word	0xffffffff


	//   ....[160]....
        /*04a4*/ 	.word	0xffffffff


	//   ....[161]....
        /*04a8*/ 	.word	0xffffffff


	//   ....[162]....
        /*04ac*/ 	.word	0xffffffff


	//   ....[163]....
        /*04b0*/ 	.word	0xffffffff


	//   ....[164]....
        /*04b4*/ 	.word	0xffffffff


	//   ....[165]....
        /*04b8*/ 	.word	0xffffffff


	//   ....[166]....
        /*04bc*/ 	.word	0xffffffff


	//   ....[167]....
        /*04c0*/ 	.word	0xffffffff


	//   ....[168]....
        /*04c4*/ 	.word	0xffffffff


	//   ....[169]....
        /*04c8*/ 	.word	0xffffffff


	//   ....[170]....
        /*04cc*/ 	.word	0xffffffff


	//   ....[171]....
        /*04d0*/ 	.word	0xffffffff


	//   ....[172]....
        /*04d4*/ 	.word	0xffffffff


	//   ....[173]....
        /*04d8*/ 	.word	0x0500000f


	//   ....[174]....
        /*04dc*/ 	.word	0x0500000f


	//   ....[175]....
        /*04e0*/ 	.word	0x0500000f


	//   ....[176]....
        /*04e4*/ 	.word	0x0500000f


	//   ....[177]....
        /*04e8*/ 	.word	0x0500000f


	//   ....[178]....
        /*04ec*/ 	.word	0x0500000f


	//   ....[179]....
        /*04f0*/ 	.word	0x0500000f


	//   ....[180]....
        /*04f4*/ 	.word	0x0500000f


	//   ....[181]....
        /*04f8*/ 	.word	0x0500000f


	//   ....[182]....
        /*04fc*/ 	.word	0x0500000f


	//   ....[183]....
        /*0500*/ 	.word	0x0500000f


	//   ....[184]....
        /*0504*/ 	.word	0x0500000f


	//   ....[185]....
        /*0508*/ 	.word	0x0500000f


	//   ....[186]....
        /*050c*/ 	.word	0x0500000f


	//   ....[187]....
        /*0510*/ 	.word	0x0500000f


	//   ....[188]....
        /*0514*/ 	.word	0x0500000f


	//   ....[189]....
        /*0518*/ 	.word	0x0500000f


	//   ....[190]....
        /*051c*/ 	.word	0x0500000f


	//   ....[191]....
        /*0520*/ 	.word	0x0500000f


	//   ....[192]....
        /*0524*/ 	.word	0x0500000f


	//   ....[193]....
        /*0528*/ 	.word	0x0500000f


	//   ....[194]....
        /*052c*/ 	.word	0x0500000f


	//   ....[195]....
        /*0530*/ 	.word	0x0500000f


	//   ....[196]....
        /*0534*/ 	.word	0x0500000f


	//   ....[197]....
        /*0538*/ 	.word	0x0500000f


	//   ....[198]....
        /*053c*/ 	.word	0x0500000f


	//   ....[199]....
        /*0540*/ 	.word	0x0500000f


	//   ....[200]....
        /*0544*/ 	.word	0x0500000f


	//   ....[201]....
        /*0548*/ 	.word	0x0500000f


	//   ....[202]....
        /*054c*/ 	.word	0x0500000f


	//   ....[203]....
        /*0550*/ 	.word	0x0500000f


	//   ....[204]....
        /*0554*/ 	.word	0x0500000f


	//   ....[205]....
        /*0558*/ 	.word	0x0500000f


	//   ....[206]....
        /*055c*/ 	.word	0x0500000f


	//   ....[207]....
        /*0560*/ 	.word	0x0500000f


	//   ....[208]....
        /*0564*/ 	.word	0x0500000f


	//   ....[209]....
        /*0568*/ 	.word	0x0500000f


	//   ....[210]....
        /*056c*/ 	.word	0x0500000f


	//   ....[211]....
        /*0570*/ 	.word	0x0500000f


	//   ....[212]....
        /*0574*/ 	.word	0x0500000f


	//   ....[213]....
        /*0578*/ 	.word	0x0500000f


	//   ....[214]....
        /*057c*/ 	.word	0x0500000f


	//   ....[215]....
        /*0580*/ 	.word	0x0500000f


	//   ....[216]....
        /*0584*/ 	.word	0x0500000f


	//   ....[217]....
        /*0588*/ 	.word	0x0500000f


	//   ....[218]....
        /*058c*/ 	.word	0x0500000f


	//   ....[219]....
        /*0590*/ 	.word	0x0500000f


	//   ....[220]....
        /*0594*/ 	.word	0x0500000f


	//   ....[221]....
        /*0598*/ 	.word	0x0500000f


	//   ....[222]....
        /*059c*/ 	.word	0x0500000f


	//   ....[223]....
        /*05a0*/ 	.word	0x0500000f


	//   ....[224]....
        /*05a4*/ 	.word	0x0500000f


	//   ....[225]....
        /*05a8*/ 	.word	0x0500000f


	//   ....[226]....
        /*05ac*/ 	.word	0x0500000f


	//   ....[227]....
        /*05b0*/ 	.word	0x0500000f


	//   ....[228]....
        /*05b4*/ 	.word	0x0500000f


	//   ....[229]....
        /*05b8*/ 	.word	0x0500000f


	//   ....[230]....
        /*05bc*/ 	.word	0x0500000f


	//   ....[231]....
        /*05c0*/ 	.word	0x0500000f


	//   ....[232]....
        /*05c4*/ 	.word	0x0500000f


	//   ....[233]....
        /*05c8*/ 	.word	0x0500000f


	//   ....[234]....
        /*05cc*/ 	.word	0x0500000f


	//   ....[235]....
        /*05d0*/ 	.word	0x0500000f


	//   ....[236]....
        /*05d4*/ 	.word	0x0500000f


	//   ....[237]....
        /*05d8*/ 	.word	0x0500000f


	//   ....[238]....
        /*05dc*/ 	.word	0x0500000f


	//   ....[239]....
        /*05e0*/ 	.word	0x0500000f


	//   ....[240]....
        /*05e4*/ 	.word	0x0500000f


	//   ....[241]....
        /*05e8*/ 	.word	0x0500000f


	//   ....[242]....
        /*05ec*/ 	.word	0x0500000f


	//   ....[243]....
        /*05f0*/ 	.word	0x0500000f


	//   ....[244]....
        /*05f4*/ 	.word	0x0500000f


	//   ....[245]....
        /*05f8*/ 	.word	0x0500000f


	//   ....[246]....
        /*05fc*/ 	.word	0x0500000f


	//   ....[247]....
        /*0600*/ 	.word	0x0500000f


	//   ....[248]....
        /*0604*/ 	.word	0x0500000f


	//   ....[249]....
        /*0608*/ 	.word	0x0500000f


	//   ....[250]....
        /*060c*/ 	.word	0x0500000f


	//   ....[251]....
        /*0610*/ 	.word	0x0500000f


	//   ....[252]....
        /*0614*/ 	.word	0x0500000f


	//   ....[253]....
        /*0618*/ 	.word	0x0500000f


	//   ....[254]....
        /*061c*/ 	.word	0x0500000f


	//   ....[255]....
        /*0620*/ 	.word	0x0500000f


	//   ....[0]....
        /*0624*/ 	.word	0x0500000f


	//   ....[1]....
        /*0628*/ 	.word	0x0500000f


	//   ....[2]....
        /*062c*/ 	.word	0x0500000f


	//   ....[3]....
        /*0630*/ 	.word	0x0500000f


	//   ....[4]....
        /*0634*/ 	.word	0x0500000f


	//   ....[5]....
        /*0638*/ 	.word	0x0500000f


	//   ....[6]....
        /*063c*/ 	.word	0x0500000f


	//   ....[7]....
        /*0640*/ 	.word	0x0500000f


	//   ....[8]....
        /*0644*/ 	.word	0x0500000f


	//   ....[9]....
        /*0648*/ 	.word	0x0500000f


	//   ....[10]....
        /*064c*/ 	.word	0x0500000f


	//   ....[11]....
        /*0650*/ 	.word	0x0500000f


	//   ....[12]....
        /*0654*/ 	.word	0x0500000f


	//   ....[13]....
        /*0658*/ 	.word	0x0500000f


	//   ....[14]....
        /*065c*/ 	.word	0x0500000f


	//   ....[15]....
        /*0660*/ 	.word	0x0500000f


	//   ....[16]....
        /*0664*/ 	.word	0x0500000f


	//   ....[17]....
        /*0668*/ 	.word	0x0500000f


	//   ....[18]....
        /*066c*/ 	.word	0x0500000f


	//   ....[19]....
        /*0670*/ 	.word	0x0500000f


	//   ....[20]....
        /*0674*/ 	.word	0x0500000f


	//   ....[21]....
        /*0678*/ 	.word	0xffffffff


	//   ....[22]....
        /*067c*/ 	.word	0xffffffff


	//   ....[23]....
        /*0680*/ 	.word	0xffffffff


	//   ....[24]....
        /*0684*/ 	.word	0xffffffff


	//   ....[25]....
        /*0688*/ 	.word	0xffffffff


	//   ....[26]....
        /*068c*/ 	.word	0xffffffff


	//   ....[27]....
        /*0690*/ 	.word	0xffffffff


	//   ....[28]....
        /*0694*/ 	.word	0xffffffff


	//   ....[29]....
        /*0698*/ 	.word	0xffffffff


	//   ....[30]....
        /*069c*/ 	.word	0xffffffff


	//   ....[31]....
        /*06a0*/ 	.word	0xffffffff


	//   ....[32]....
        /*06a4*/ 	.word	0xffffffff


	//   ....[33]....
        /*06a8*/ 	.word	0x0500000f


	//   ....[34]....
        /*06ac*/ 	.word	0x0500000f


	//   ....[35]....
        /*06b0*/ 	.word	0x0500000f


	//   ....[36]....
        /*06b4*/ 	.word	0x0500000f


	//   ....[37]....
        /*06b8*/ 	.word	0x0500000f


	//   ....[38]....
        /*06bc*/ 	.word	0x0500000f


	//   ....[39]....
        /*06c0*/ 	.word	0x0500000f


	//   ....[40]....
        /*06c4*/ 	.word	0x0500000f


	//   ....[41]....
        /*06c8*/ 	.word	0x0500000f


	//   ....[42]....
        /*06cc*/ 	.word	0x0500000f


	//   ....[43]....
        /*06d0*/ 	.word	0x0500000f


	//   ....[44]....
        /*06d4*/ 	.word	0x0500000f


	//----- nvinfo : EIATTR_COOP_GROUP_INSTR_OFFSETS
	.align		4
.L_735:
        /*06d8*/ 	.byte	0x04, 0x28
        /*06da*/ 	.short	(.L_737 - .L_736)


	//   ....[0]....
.L_736:
        /*06dc*/ 	.word	0x000000d0


	//   ....[1]....
        /*06e0*/ 	.word	0x000001d0


	//   ....[2]....
        /*06e4*/ 	.word	0x00000220


	//   ....[3]....
        /*06e8*/ 	.word	0x00000450


	//   ....[4]....
        /*06ec*/ 	.word	0x000005b0


	//   ....[5]....
        /*06f0*/ 	.word	0x000006d0


	//   ....[6]....
        /*06f4*/ 	.word	0x00000830


	//   ....[7]....
        /*06f8*/ 	.word	0x00003cd0


	//   ....[8]....
        /*06fc*/ 	.word	0x00003ce0


	//   ....[9]....
        /*0700*/ 	.word	0x000040d0


	//   ....[10]....
        /*0704*/ 	.word	0x000040e0


	//   ....[11]....
        /*0708*/ 	.word	0x00004de0


	//   ....[12]....
        /*070c*/ 	.word	0x00005580


	//   ....[13]....
        /*0710*/ 	.word	0x00005590


	//   ....[14]....
        /*0714*/ 	.word	0x000055a0


	//   ....[15]....
        /*0718*/ 	.word	0x000055b0


	//   ....[16]....
        /*071c*/ 	.word	0x00005e00


	//   ....[17]....
        /*0720*/ 	.word	0x00005e10


	//   ....[18]....
        /*0724*/ 	.word	0x00005e20


	//   ....[19]....
        /*0728*/ 	.word	0x00005e30


	//   ....[20]....
        /*072c*/ 	.word	0x00008ef0


	//   ....[21]....
        /*0730*/ 	.word	0x00008f00


	//   ....[22]....
        /*0734*/ 	.word	0x00008f10


	//   ....[23]....
        /*0738*/ 	.word	0x00008f20


	//   ....[24]....
        /*073c*/ 	.word	0x000095b0


	//   ....[25]....
        /*0740*/ 	.word	0x000095c0


	//   ....[26]....
        /*0744*/ 	.word	0x000095d0


	//   ....[27]....
        /*0748*/ 	.word	0x000095e0


	//   ....[28]....
        /*074c*/ 	.word	0x0000ce00


	//   ....[29]....
        /*0750*/ 	.word	0x0000d740


	//   ....[30]....
        /*0754*/ 	.word	0x0000dde0


	//   ....[31]....
        /*0758*/ 	.word	0x0000def0


	//   ....[32]....
        /*075c*/ 	.word	0x0000e520


	//   ....[33]....
        /*0760*/ 	.word	0x0000e590


	//   ....[34]....
        /*0764*/ 	.word	0x000101e0


	//   ....[35]....
        /*0768*/ 	.word	0x00010bd0


	//   ....[36]....
        /*076c*/ 	.word	0x00011220


	//   ....[37]....
        /*0770*/ 	.word	0x00011330


	//   ....[38]....
        /*0774*/ 	.word	0x000118f0


	//   ....[39]....
        /*0778*/ 	.word	0x00011960


	//   ....[40]....
        /*077c*/ 	.word	0x000137a0


	//   ....[41]....
        /*0780*/ 	.word	0x000137b0


	//   ....[42]....
        /*0784*/ 	.word	0x000137e0


	//   ....[43]....
        /*0788*/ 	.word	0x000137f0


	//   ....[44]....
        /*078c*/ 	.word	0x000153c0


	//   ....[45]....
        /*0790*/ 	.word	0x00015d80


	//   ....[46]....
        /*0794*/ 	.word	0x000163e0


	//   ....[47]....
        /*0798*/ 	.word	0x000164f0


	//   ....[48]....
        /*079c*/ 	.word	0x00016ab0


	//   ....[49]....
        /*07a0*/ 	.word	0x00016b00


	//   ....[50]....
        /*07a4*/ 	.word	0x00017bd0


	//   ....[51]....
        /*07a8*/ 	.word	0x00017c00


	//   ....[52]....
        /*07ac*/ 	.word	0x00017cb0


	//   ....[53]....
        /*07b0*/ 	.word	0x00017cd0


	//   ....[54]....
        /*07b4*/ 	.word	0x000194e0


	//   ....[55]....
        /*07b8*/ 	.word	0x00019520


	//   ....[56]....
        /*07bc*/ 	.word	0x00019550


	//   ....[57]....
        /*07c0*/ 	.word	0x00019880


	//   ....[58]....
        /*07c4*/ 	.word	0x00019c80


	//   ....[59]....
        /*07c8*/ 	.word	0x00019cb0


	//   ....[60]....
        /*07cc*/ 	.word	0x00019db0


	//   ....[61]....
        /*07d0*/ 	.word	0x00019dd0


	//   ....[62]....
        /*07d4*/ 	.word	0x00019ed0


	//   ....[63]....
        /*07d8*/ 	.word	0x00019ef0


	//   ....[64]....
        /*07dc*/ 	.word	0x0001a000


	//   ....[65]....
        /*07e0*/ 	.word	0x0001a020


	//   ....[66]....
        /*07e4*/ 	.word	0x0001a920


	//   ....[67]....
        /*07e8*/ 	.word	0x0001a940


	//   ....[68]....
        /*07ec*/ 	.word	0x0001aa40


	//   ....[69]....
        /*07f0*/ 	.word	0x0001aa60


	//   ....[70]....
        /*07f4*/ 	.word	0x0001ab60


	//   ....[71]....
        /*07f8*/ 	.word	0x0001ab80


	//   ....[72]....
        /*07fc*/ 	.word	0x0001ac90


	//   ....[73]....
        /*0800*/ 	.word	0x0001acb0


	//   ....[74]....
        /*0804*/ 	.word	0x0001ae30


	//   ....[75]....
        /*0808*/ 	.word	0x0001b000


	//   ....[76]....
        /*080c*/ 	.word	0x0001b030


	//   ....[77]....
        /*0810*/ 	.word	0x0001b060


	//   ....[78]....
        /*0814*/ 	.word	0x0001b090


	//   ....[79]....
        /*0818*/ 	.word	0x0001b0c0


	//   ....[80]....
        /*081c*/ 	.word	0x0001b0f0


	//   ....[81]....
        /*0820*/ 	.word	0x0001b260


	//   ....[82]....
        /*0824*/ 	.word	0x0001b290


	//   ....[83]....
        /*0828*/ 	.word	0x0001b2c0


	//   ....[84]....
        /*082c*/ 	.word	0x0001b2f0


	//   ....[85]....
        /*0830*/ 	.word	0x0001b320


	//   ....[86]....
        /*0834*/ 	.word	0x0001b350


	//   ....[87]....
        /*0838*/ 	.word	0x0001b3e0


	//   ....[88]....
        /*083c*/ 	.word	0x0001b440


	//   ....[89]....
        /*0840*/ 	.word	0x0001b4d0


	//   ....[90]....
        /*0844*/ 	.word	0x0001c590


	//   ....[91]....
        /*0848*/ 	.word	0x0001ea50


	//   ....[92]....
        /*084c*/ 	.word	0x0001ea70


	//   ....[93]....
        /*0850*/ 	.word	0x0001eb20


	//   ....[94]....
        /*0854*/ 	.word	0x0001eb40


	//   ....[95]....
        /*0858*/ 	.word	0x0001ebe0


	//   ....[96]....
        /*085c*/ 	.word	0x0001ec00


	//   ....[97]....
        /*0860*/ 	.word	0x0001eca0


	//   ....[98]....
        /*0864*/ 	.word	0x0001ecc0


	//   ....[99]....
        /*0868*/ 	.word	0x0001ed60


	//   ....[100]....
        /*086c*/ 	.word	0x0001ed80


	//   ....[101]....
        /*0870*/ 	.word	0x0001ed90


	//   ....[102]....
        /*0874*/ 	.word	0x0001ee20


	//   ....[103]....
        /*0878*/ 	.word	0x0001f570


	//   ....[104]....
        /*087c*/ 	.word	0x0001f5a0


	//   ....[105]....
        /*0880*/ 	.word	0x0001f5c0


	//   ....[106]....
        /*0884*/ 	.word	0x0001f650


	//   ....[107]....
        /*0888*/ 	.word	0x0001f660


	//   ....[108]....
        /*088c*/ 	.word	0x0001f700


	//   ....[109]....
        /*0890*/ 	.word	0x0001f710


	//   ....[110]....
        /*0894*/ 	.word	0x0001f7b0


	//   ....[111]....
        /*0898*/ 	.word	0x0001f7c0


	//   ....[112]....
        /*089c*/ 	.word	0x0001f860


	//   ....[113]....
        /*08a0*/ 	.word	0x0001f870


	//   ....[114]....
        /*08a4*/ 	.word	0x0001f910


	//   ....[115]....
        /*08a8*/ 	.word	0x0001f920


	//   ....[116]....
        /*08ac*/ 	.word	0x0001f9c0


	//   ....[117]....
        /*08b0*/ 	.word	0x0001f9d0


	//   ....[118]....
        /*08b4*/ 	.word	0x0001f9e0


	//   ....[119]....
        /*08b8*/ 	.word	0x00020260


	//   ....[120]....
        /*08bc*/ 	.word	0x000202a0


	//   ....[121]....
        /*08c0*/ 	.word	0x000202b0


	//   ....[122]....
        /*08c4*/ 	.word	0x00020310


	//   ....[123]....
        /*08c8*/ 	.word	0x00020320


	//   ....[124]....
        /*08cc*/ 	.word	0x00020380


	//   ....[125]....
        /*08d0*/ 	.word	0x000203b0


	//   ....[126]....
        /*08d4*/ 	.word	0x000203f0


	//   ....[127]....
        /*08d8*/ 	.word	0x00020420


	//   ....[128]....
        /*08dc*/ 	.word	0x00020460


	//   ....[129]....
        /*08e0*/ 	.word	0x00020490


	//   ....[130]....
        /*08e4*/ 	.word	0x000204d0


	//   ....[131]....
        /*08e8*/ 	.word	0x000207a0


	//   ....[132]....
        /*08ec*/ 	.word	0x000207c0


	//   ....[133]....
        /*08f0*/ 	.word	0x00020860


	//   ....[134]....
        /*08f4*/ 	.word	0x00020870


	//   ....[135]....
        /*08f8*/ 	.word	0x00020900


	//   ....[136]....
        /*08fc*/ 	.word	0x00020910


	//   ....[137]....
        /*0900*/ 	.word	0x000209a0


	//   ....[138]....
        /*0904*/ 	.word	0x000209b0


	//   ....[139]....
        /*0908*/ 	.word	0x00020a40


	//   ....[140]....
        /*090c*/ 	.word	0x00020a50


	//   ....[141]....
        /*0910*/ 	.word	0x00020a60


	//   ....[142]....
        /*0914*/ 	.word	0x00020af0


	//   ....[143]....
        /*0918*/ 	.word	0x000210c0


	//   ....[144]....
        /*091c*/ 	.word	0x00021100


	//   ....[145]....
        /*0920*/ 	.word	0x00021140


	//   ....[146]....
        /*0924*/ 	.word	0x00021170


	//   ....[147]....
        /*0928*/ 	.word	0x00021200


	//   ....[148]....
        /*092c*/ 	.word	0x00021230


	//   ....[149]....
        /*0930*/ 	.word	0x000212a0


	//   ....[150]....
        /*0934*/ 	.word	0x000212d0


	//   ....[151]....
        /*0938*/ 	.word	0x00021340


	//   ....[152]....
        /*093c*/ 	.word	0x00021370


	//   ....[153]....
        /*0940*/ 	.word	0x000213a0


	//   ....[154]....
        /*0944*/ 	.word	0x000213f0


	//   ....[155]....
        /*0948*/ 	.word	0x000217d0


	//   ....[156]....
        /*094c*/ 	.word	0x00021800


	//   ....[157]....
        /*0950*/ 	.word	0x00021830


	//   ....[158]....
        /*0954*/ 	.word	0x00021860


	//   ....[159]....
        /*0958*/ 	.word	0x00021890


	//   ....[160]....
        /*095c*/ 	.word	0x000218c0


	//   ....[161]....
        /*0960*/ 	.word	0x000218f0


	//   ....[162]....
        /*0964*/ 	.word	0x00021920


	//   ....[163]....
        /*0968*/ 	.word	0x00021aa0


	//   ....[164]....
        /*096c*/ 	.word	0x00021ad0


	//   ....[165]....
        /*0970*/ 	.word	0x00021b00


	//   ....[166]....
        /*0974*/ 	.word	0x00021b30


	//   ....[167]....
        /*0978*/ 	.word	0x00021b60


	//   ....[168]....
        /*097c*/ 	.word	0x00021b90


	//   ....[169]....
        /*0980*/ 	.word	0x00021c50


	//   ....[170]....
        /*0984*/ 	.word	0x00021c70


	//   ....[171]....
        /*0988*/ 	.word	0x00021ce0


	//   ....[172]....
        /*098c*/ 	.word	0x00022380


	//   ....[173]....
        /*0990*/ 	.word	0x000226d0


	//   ....[174]....
        /*0994*/ 	.word	0x00022760


	//   ....[175]....
        /*0998*/ 	.word	0x000227f0


	//   ....[176]....
        /*099c*/ 	.word	0x00022880


	//   ....[177]....
        /*09a0*/ 	.word	0x00022900


	//   ....[178]....
        /*09a4*/ 	.word	0x00022950


	//   ....[179]....
        /*09a8*/ 	.word	0x000229a0


	//   ....[180]....
        /*09ac*/ 	.word	0x000229f0


	//   ....[181]....
        /*09b0*/ 	.word	0x00022a80


	//   ....[182]....
        /*09b4*/ 	.word	0x00022b10


	//   ....[183]....
        /*09b8*/ 	.word	0x00022b60


	//   ....[184]....
        /*09bc*/ 	.word	0x00022bb0


	//   ....[185]....
        /*09c0*/ 	.word	0x00022c90


	//   ....[186]....
        /*09c4*/ 	.word	0x00022ce0


	//   ....[187]....
        /*09c8*/ 	.word	0x00022d30


	//   ....[188]....
        /*09cc*/ 	.word	0x00022d80


	//   ....[189]....
        /*09d0*/ 	.word	0x00022e30


	//   ....[190]....
        /*09d4*/ 	.word	0x00022ec0


	//   ....[191]....
        /*09d8*/ 	.word	0x00022f10


	//   ....[192]....
        /*09dc*/ 	.word	0x00022f60


	//   ....[193]....
        /*09e0*/ 	.word	0x00023370


	//   ....[194]....
        /*09e4*/ 	.word	0x00023650


	//   ....[195]....
        /*09e8*/ 	.word	0x00023740


	//   ....[196]....
        /*09ec*/ 	.word	0x000237e0


	//   ....[197]....
        /*09f0*/ 	.word	0x00023840


	//   ....[198]....
        /*09f4*/ 	.word	0x00023950


	//   ....[199]....
        /*09f8*/ 	.word	0x000239c0


	//   ....[200]....
        /*09fc*/ 	.word	0x00023ad0


	//   ....[201]....
        /*0a00*/ 	.word	0x00023b40


	//   ....[202]....
        /*0a04*/ 	.word	0x00023c50


	//   ....[203]....
        /*0a08*/ 	.word	0x00023cc0


	//   ....[204]....
        /*0a0c*/ 	.word	0x00023dd0


	//   ....[205]....
        /*0a10*/ 	.word	0x00023e40


	//   ....[206]....
        /*0a14*/ 	.word	0x00023ee0


	//   ....[207]....
        /*0a18*/ 	.word	0x00023ff0


	//   ....[208]....
        /*0a1c*/ 	.word	0x00024060


	//   ....[209]....
        /*0a20*/ 	.word	0x000240c0


	//   ....[210]....
        /*0a24*/ 	.word	0x000241b0


	//   ....[211]....
        /*0a28*/ 	.word	0x00024210


	//   ....[212]....
        /*0a2c*/ 	.word	0x00024320


	//   ....[213]....
        /*0a30*/ 	.word	0x00024380


	//   ....[214]....
        /*0a34*/ 	.word	0x00024490


	//   ....[215]....
        /*0a38*/ 	.word	0x000244f0


	//   ....[216]....
        /*0a3c*/ 	.word	0x00024600


	//   ....[217]....
        /*0a40*/ 	.word	0x00024660


	//   ....[218]....
        /*0a44*/ 	.word	0x00024770


	//   ....[219]....
        /*0a48*/ 	.word	0x000247d0


	//   ....[220]....
        /*0a4c*/ 	.word	0x000248e0


	//   ....[221]....
        /*0a50*/ 	.word	0x00024940


	//   ....[222]....
        /*0a54*/ 	.word	0x00024a30


	//   ....[223]....
        /*0a58*/ 	.word	0x00024b60


	//   ....[224]....
        /*0a5c*/ 	.word	0x00024c30


	//   ....[225]....
        /*0a60*/ 	.word	0x00024ca0


	//   ....[226]....
        /*0a64*/ 	.word	0x00024d70


	//   ....[227]....
        /*0a68*/ 	.word	0x00024dd0


	//   ....[228]....
        /*0a6c*/ 	.word	0x00024ea0


	//   ....[229]....
        /*0a70*/ 	.word	0x00024f00


	//   ....[230]....
        /*0a74*/ 	.word	0x00024fd0


	//   ....[231]....
        /*0a78*/ 	.word	0x00025030


	//   ....[232]....
        /*0a7c*/ 	.word	0x00025100


	//   ....[233]....
        /*0a80*/ 	.word	0x00025160


	//   ....[234]....
        /*0a84*/ 	.word	0x00025240


	//   ....[235]....
        /*0a88*/ 	.word	0x00025330


	//   ....[236]....
        /*0a8c*/ 	.word	0x000253d0


	//   ....[237]....
        /*0a90*/ 	.word	0x00025430


	//   ....[238]....
        /*0a94*/ 	.word	0x00025530


	//   ....[239]....
        /*0a98*/ 	.word	0x00025590


	//   ....[240]....
        /*0a9c*/ 	.word	0x00025690


	//   ....[241]....
        /*0aa0*/ 	.word	0x000256f0


	//   ....[242]....
        /*0aa4*/ 	.word	0x000257f0


	//   ....[243]....
        /*0aa8*/ 	.word	0x00025850


	//   ....[244]....
        /*0aac*/ 	.word	0x00025950


	//   ....[245]....
        /*0ab0*/ 	.word	0x000259b0


	//   ....[246]....
        /*0ab4*/ 	.word	0x00025a80


	//   ....[247]....
        /*0ab8*/ 	.word	0x00025bd0


	//   ....[248]....
        /*0abc*/ 	.word	0x00025c70


	//   ....[249]....
        /*0ac0*/ 	.word	0x00025d50


	//   ....[250]....
        /*0ac4*/ 	.word	0x00025e20


	//   ....[251]....
        /*0ac8*/ 	.word	0x00025e80


	//   ....[252]....
        /*0acc*/ 	.word	0x00025f70


	//   ....[253]....
        /*0ad0*/ 	.word	0x00025fd0


	//   ....[254]....
        /*0ad4*/ 	.word	0x000260c0


	//   ....[255]....
        /*0ad8*/ 	.word	0x00026120


	//   ....[0]....
        /*0adc*/ 	.word	0x00026210


	//   ....[1]....
        /*0ae0*/ 	.word	0x00026270


	//   ....[2]....
        /*0ae4*/ 	.word	0x00026350


	//   ....[3]....
        /*0ae8*/ 	.word	0x000263e0


	//   ....[4]....
        /*0aec*/ 	.word	0x00026480


	//   ....[5]....
        /*0af0*/ 	.word	0x000265a0


	//   ....[6]....
        /*0af4*/ 	.word	0x00026610


	//   ....[7]....
        /*0af8*/ 	.word	0x00026680


	//   ....[8]....
        /*0afc*/ 	.word	0x000266f0


	//   ....[9]....
        /*0b00*/ 	.word	0x00026760


	//   ....[10]....
        /*0b04*/ 	.word	0x000267e0


	//   ....[11]....
        /*0b08*/ 	.word	0x00026870


	//   ....[12]....
        /*0b0c*/ 	.word	0x00026900


	//   ....[13]....
        /*0b10*/ 	.word	0x00026970


	//   ....[14]....
        /*0b14*/ 	.word	0x000269e0


	//   ....[15]....
        /*0b18*/ 	.word	0x00026a50


	//   ....[16]....
        /*0b1c*/ 	.word	0x00026ad0


	//   ....[17]....
        /*0b20*/ 	.word	0x00026b40


	//   ....[18]....
        /*0b24*/ 	.word	0x00026be0


	//   ....[19]....
        /*0b28*/ 	.word	0x00026c70


	//   ....[20]....
        /*0b2c*/ 	.word	0x00026d90


	//   ....[21]....
        /*0b30*/ 	.word	0x00028510


	//   ....[22]....
        /*0b34*/ 	.word	0x00028520


	//   ....[23]....
        /*0b38*/ 	.word	0x0002a090


	//   ....[24]....
        /*0b3c*/ 	.word	0x0002a0a0


	//   ....[25]....
        /*0b40*/ 	.word	0x0002cdd0


	//   ....[26]....
        /*0b44*/ 	.word	0x0002cde0


	//   ....[27]....
        /*0b48*/ 	.word	0x0002ecc0


	//   ....[28]....
        /*0b4c*/ 	.word	0x0002ecd0


	//   ....[29]....
        /*0b50*/ 	.word	0x00031000


	//   ....[30]....
        /*0b54*/ 	.word	0x00031010


	//   ....[31]....
        /*0b58*/ 	.word	0x00031580


	//   ....[32]....
        /*0b5c*/ 	.word	0x00031590


	//   ....[33]....
        /*0b60*/ 	.word	0x00031cc0


	//   ....[34]....
        /*0b64*/ 	.word	0x00031d50


	//   ....[35]....
        /*0b68*/ 	.word	0x00031de0


	//   ....[36]....
        /*0b6c*/ 	.word	0x00031e70


	//   ....[37]....
        /*0b70*/ 	.word	0x00031f50


	//   ....[38]....
        /*0b74*/ 	.word	0x00031fe0


	//   ....[39]....
        /*0b78*/ 	.word	0x00032070


	//   ....[40]....
        /*0b7c*/ 	.word	0x00032100


	//   ....[41]....
        /*0b80*/ 	.word	0x000321e0


	//   ....[42]....
        /*0b84*/ 	.word	0x00032270


	//   ....[43]....
        /*0b88*/ 	.word	0x00032300


	//   ....[44]....
        /*0b8c*/ 	.word	0x00032390


	//----- nvinfo : EIATTR_REG_RECONFIG
	.align		4
.L_737:
        /*0b90*/ 	.byte	0x01, 0x54
	.zero		2


	//----- nvinfo : EIATTR_SYSCALL_OFFSETS
	.align		4
        /*0b94*/ 	.byte	0x04, 0x46
        /*0b96*/ 	.short	(.L_739 - .L_738)


	//   ....[0]....
.L_738:
        /*0b98*/ 	.word	0x00002020


	//   ....[1]....
        /*0b9c*/ 	.word	0x00002220


	//   ....[2]....
        /*0ba0*/ 	.word	0x00004f90


	//   ....[3]....
        /*0ba4*/ 	.word	0x000052f0


	//   ....[4]....
        /*0ba8*/ 	.word	0x0001e000


	//   ....[5]....
        /*0bac*/ 	.word	0x0001e150


	//   ....[6]....
        /*0bb0*/ 	.word	0x0001e240


	//   ....[7]....
        /*0bb4*/ 	.word	0x0001f1e0


	//----- nvinfo : EIATTR_MBARRIER_INSTR_OFFSETS
	.align		4
.L_739:
        /*0bb8*/ 	.byte	0x04, 0x39
        /*0bba*/ 	.short	(.L_741 - .L_740)


	//   ....[0]....
.L_740:
        /*0bbc*/ 	.word	0x00000300
        /*0bc0*/ 	.word	0x000000ff
        /*0bc4*/ 	.word	0x00030800
        /*0bc8*/ 	.short	0x0100
        /*0bca*/ 	.byte	0x08
	.zero		1


	//   ....[1]....
        /*0bcc*/ 	.word	0x00000310
        /*0bd0*/ 	.word	0x000000ff
        /*0bd4*/ 	.word	0x00030820
        /*0bd8*/ 	.short	0x0100
        /*0bda*/ 	.byte	0x08
	.zero		1


	//   ....[2]....
        /*0bdc*/ 	.word	0x00000400
        /*0be0*/ 	.word	0x000000ff
        /*0be4*/ 	.word	0x00030830
        /*0be8*/ 	.short	0x0100
        /*0bea*/ 	.byte	0x08
	.zero		1


	//   ....[3]....
        /*0bec*/ 	.word	0x00000410
        /*0bf0*/ 	.word	0x000000ff
        /*0bf4*/ 	.word	0x00030840
        /*0bf8*/ 	.short	0x0100
        /*0bfa*/ 	.byte	0x08
	.zero		1


	//   ....[4]....
        /*0bfc*/ 	.word	0x00000420
        /*0c00*/ 	.word	0x000000ff
        /*0c04*/ 	.word	0x00030838
        /*0c08*/ 	.short	0x0100
        /*0c0a*/ 	.byte	0x08
	.zero		1


	//   ....[5]....
        /*0c0c*/ 	.word	0x00000430
        /*0c10*/ 	.word	0x000000ff
        /*0c14*/ 	.word	0x00030848
        /*0c18*/ 	.short	0x0100
        /*0c1a*/ 	.byte	0x08
	.zero		1


	//   ....[6]....
        /*0c1c*/ 	.word	0x00000560
        /*0c20*/ 	.word	0x000000ff
        /*0c24*/ 	.word	0x00030850
        /*0c28*/ 	.short	0x0100
        /*0c2a*/ 	.byte	0x08
	.zero		1


	//   ....[7]....
        /*0c2c*/ 	.word	0x00000570
        /*0c30*/ 	.word	0x000000ff
        /*0c34*/ 	.word	0x00030860
        /*0c38*/ 	.short	0x0100
        /*0c3a*/ 	.byte	0x08
	.zero		1


	//   ....[8]....
        /*0c3c*/ 	.word	0x00000580
        /*0c40*/ 	.word	0x000000ff
        /*0c44*/ 	.word	0x00030858
        /*0c48*/ 	.short	0x0100
        /*0c4a*/ 	.byte	0x08
	.zero		1


	//   ....[9]....
        /*0c4c*/ 	.word	0x00000590
        /*0c50*/ 	.word	0x000000ff
        /*0c54*/ 	.word	0x00030868
        /*0c58*/ 	.short	0x0100
        /*0c5a*/ 	.byte	0x08
	.zero		1


	//   ....[10]....
        /*0c5c*/ 	.word	0x00000680
        /*0c60*/ 	.word	0x000000ff
        /*0c64*/ 	.word	0x00030870
        /*0c68*/ 	.short	0x0100
        /*0c6a*/ 	.byte	0x06
	.zero		1


	//   ....[11]....
        /*0c6c*/ 	.word	0x00000690
        /*0c70*/ 	.word	0x000000ff
        /*0c74*/ 	.word	0x00030880
        /*0c78*/ 	.short	0x0100
        /*0c7a*/ 	.byte	0x06
	.zero		1


	//   ....[12]....
        /*0c7c*/ 	.word	0x000006a0
        /*0c80*/ 	.word	0x000000ff
        /*0c84*/ 	.word	0x00030878
        /*0c88*/ 	.short	0x0100
        /*0c8a*/ 	.byte	0x06
	.zero		1


	//   ....[13]....
        /*0c8c*/ 	.word	0x000006b0
        /*0c90*/ 	.word	0x000000ff
        /*0c94*/ 	.word	0x00030888
        /*0c98*/ 	.short	0x0100
        /*0c9a*/ 	.byte	0x06
	.zero		1


	//   ....[14]....
        /*0c9c*/ 	.word	0x000007e0
        /*0ca0*/ 	.word	0x000000ff
        /*0ca4*/ 	.word	0x00030890
        /*0ca8*/ 	.short	0x0100
        /*0caa*/ 	.byte	0x08
	.zero		1


	//   ....[15]....
        /*0cac*/ 	.word	0x000007f0
        /*0cb0*/ 	.word	0x000000ff
        /*0cb4*/ 	.word	0x000308a0
        /*0cb8*/ 	.short	0x0100
        /*0cba*/ 	.byte	0x08
	.zero		1


	//   ....[16]....
        /*0cbc*/ 	.word	0x00000800
        /*0cc0*/ 	.word	0x000000ff
        /*0cc4*/ 	.word	0x00030898
        /*0cc8*/ 	.short	0x0100
        /*0cca*/ 	.byte	0x08
	.zero		1


	//   ....[17]....
        /*0ccc*/ 	.word	0x00000810
        /*0cd0*/ 	.word	0x000000ff
        /*0cd4*/ 	.word	0x000308a8
        /*0cd8*/ 	.short	0x0100
        /*0cda*/ 	.byte	0x08
	.zero		1


	//   ....[18]....
        /*0cdc*/ 	.word	0x00000940
        /*0ce0*/ 	.word	0x000000ff
        /*0ce4*/ 	.word	0x000308b0
        /*0ce8*/ 	.short	0x0100
        /*0cea*/ 	.byte	0x08
	.zero		1


	//   ....[19]....
        /*0cec*/ 	.word	0x00000950
        /*0cf0*/ 	.word	0x000000ff
        /*0cf4*/ 	.word	0x000308c0
        /*0cf8*/ 	.short	0x0100
        /*0cfa*/ 	.byte	0x08
	.zero		1


	//   ....[20]....
        /*0cfc*/ 	.word	0x00000960
        /*0d00*/ 	.word	0x000000ff
        /*0d04*/ 	.word	0x000308b8
        /*0d08*/ 	.short	0x0100
        /*0d0a*/ 	.byte	0x08
	.zero		1


	//   ....[21]....
        /*0d0c*/ 	.word	0x00000970
        /*0d10*/ 	.word	0x000000ff
        /*0d14*/ 	.word	0x000308c8
        /*0d18*/ 	.short	0x0100
        /*0d1a*/ 	.byte	0x08
	.zero		1


	//   ....[22]....
        /*0d1c*/ 	.word	0x00003ab0
        /*0d20*/ 	.word	0x00000021
        /*0d24*/ 	.word	0x000308b0
        /*0d28*/ 	.short	0x010a
        /*0d2a*/ 	.byte	0x3f
	.zero		1


	//   ....[23]....
        /*0d2c*/ 	.word	0x00004530
        /*0d30*/ 	.word	0x00000021
        /*0d34*/ 	.word	0x00000000
        /*0d38*/ 	.short	0x0101
        /*0d3a*/ 	.byte	0x3f
	.zero		1


	//   ....[24]....
        /*0d3c*/ 	.word	0x00005040
        /*0d40*/ 	.word	0x00000003
        /*0d44*/ 	.word	0x00030800
        /*0d48*/ 	.short	0x010a
        /*0d4a*/ 	.byte	0x3f
	.zero		1


	//   ....[25]....
        /*0d4c*/ 	.word	0x00005090
        /*0d50*/ 	.word	0x00000003
        /*0d54*/ 	.word	0x00030800
        /*0d58*/ 	.short	0x010a
        /*0d5a*/ 	.byte	0x3f
	.zero		1


	//   ....[26]....
        /*0d5c*/ 	.word	0x000065a0
        /*0d60*/ 	.word	0x000000ff
        /*0d64*/ 	.word	0x00030800
        /*0d68*/ 	.short	0x010a
        /*0d6a*/ 	.byte	0x29
	.zero		1


	//   ....[27]....
        /*0d6c*/ 	.word	0x00009b30
        /*0d70*/ 	.word	0x000000ff
        /*0d74*/ 	.word	0x00030800
        /*0d78*/ 	.short	0x010a
        /*0d7a*/ 	.byte	0x29
	.zero		1


	//   ....[28]....
        /*0d7c*/ 	.word	0x0000c660
        /*0d80*/ 	.word	0x00000003
        /*0d84*/ 	.word	0x00030830
        /*0d88*/ 	.short	0x010a
        /*0d8a*/ 	.byte	0x3f
	.zero		1


	//   ....[29]....
        /*0d8c*/ 	.word	0x0000c6a0
        /*0d90*/ 	.word	0x00000003
        /*0d94*/ 	.word	0x00030830
        /*0d98*/ 	.short	0x010a
        /*0d9a*/ 	.byte	0x3f
	.zero		1


	//   ....[30]....
        /*0d9c*/ 	.word	0x0000cde0
        /*0da0*/ 	.word	0x000000ff
        /*0da4*/ 	.word	0x00000000
        /*0da8*/ 	.short	0x0101
        /*0daa*/ 	.byte	0x04
	.zero		1


	//   ....[31]....
        /*0dac*/ 	.word	0x0000f350
        /*0db0*/ 	.word	0x000000ff
        /*0db4*/ 	.word	0x00030830
        /*0db8*/ 	.short	0x010a
        /*0dba*/ 	.byte	0x06
	.zero		1


	//   ....[32]....
        /*0dbc*/ 	.word	0x0000f390
        /*0dc0*/ 	.word	0x000000ff
        /*0dc4*/ 	.word	0x00030830
        /*0dc8*/ 	.short	0x010a
        /*0dca*/ 	.byte	0x06
	.zero		1


	//   ....[33]....
        /*0dcc*/ 	.word	0x0000fe10
        /*0dd0*/ 	.word	0x000000ff
        /*0dd4*/ 	.word	0x00030850
        /*0dd8*/ 	.short	0x010a
        /*0dda*/ 	.byte	0x05
	.zero		1


	//   ....[34]....
        /*0ddc*/ 	.word	0x0000fe50
        /*0de0*/ 	.word	0x000000ff
        /*0de4*/ 	.word	0x00030850
        /*0de8*/ 	.short	0x010a
        /*0dea*/ 	.byte	0x05
	.zero		1


	//   ....[35]....
        /*0dec*/ 	.word	0x000101a0
        /*0df0*/ 	.word	0x000000ff
        /*0df4*/ 	.word	0x00000000
        /*0df8*/ 	.short	0x0101
        /*0dfa*/ 	.byte	0x06
	.zero		1


	//   ....[36]....
        /*0dfc*/ 	.word	0x000121b0
        /*0e00*/ 	.word	0x000000ff
        /*0e04*/ 	.word	0x00000000
        /*0e08*/ 	.short	0x0101
        /*0e0a*/ 	.byte	0x05
	.zero		1


	//   ....[37]....
        /*0e0c*/ 	.word	0x000126f0
        /*0e10*/ 	.word	0x000000ff
        /*0e14*/ 	.word	0x00030830
        /*0e18*/ 	.short	0x010a
        /*0e1a*/ 	.byte	0x06
	.zero		1


	//   ....[38]....
        /*0e1c*/ 	.word	0x00012730
        /*0e20*/ 	.word	0x000000ff
        /*0e24*/ 	.word	0x00030830
        /*0e28*/ 	.short	0x010a
        /*0e2a*/ 	.byte	0x06
	.zero		1


	//   ....[39]....
        /*0e2c*/ 	.word	0x000131b0
        /*0e30*/ 	.word	0x000000ff
        /*0e34*/ 	.word	0x00030850
        /*0e38*/ 	.short	0x010a
        /*0e3a*/ 	.byte	0x05
	.zero		1


	//   ....[40]....
        /*0e3c*/ 	.word	0x000131f0
        /*0e40*/ 	.word	0x000000ff
        /*0e44*/ 	.word	0x00030850
        /*0e48*/ 	.short	0x010a
        /*0e4a*/ 	.byte	0x05
	.zero		1


	//   ....[41]....
        /*0e4c*/ 	.word	0x00013520
        /*0e50*/ 	.word	0x000000ff
        /*0e54*/ 	.word	0x00000000
        /*0e58*/ 	.short	0x0101
        /*0e5a*/ 	.byte	0x06
	.zero		1


	//   ....[42]....
        /*0e5c*/ 	.word	0x00014280
        /*0e60*/ 	.word	0x000000ff
        /*0e64*/ 	.word	0x00000000
        /*0e68*/ 	.short	0x0101
        /*0e6a*/ 	.byte	0x05
	.zero		1


	//   ....[43]....
        /*0e6c*/ 	.word	0x00014520
        /*0e70*/ 	.word	0x000000ff
        /*0e74*/ 	.word	0x00030830
        /*0e78*/ 	.short	0x010a
        /*0e7a*/ 	.byte	0x06
	.zero		1


	//   ....[44]....
        /*0e7c*/ 	.word	0x00014560
        /*0e80*/ 	.word	0x000000ff
        /*0e84*/ 	.word	0x00030830
        /*0e88*/ 	.short	0x010a
        /*0e8a*/ 	.byte	0x06
	.zero		1


	//   ....[45]....
        /*0e8c*/ 	.word	0x00014fe0
        /*0e90*/ 	.word	0x000000ff
        /*0e94*/ 	.word	0x00030850
        /*0e98*/ 	.short	0x010a
        /*0e9a*/ 	.byte	0x05
	.zero		1


	//   ....[46]....
        /*0e9c*/ 	.word	0x00015020
        /*0ea0*/ 	.word	0x000000ff
        /*0ea4*/ 	.word	0x00030850
        /*0ea8*/ 	.short	0x010a
        /*0eaa*/ 	.byte	0x05
	.zero		1


	//   ....[47]....
        /*0eac*/ 	.word	0x00015370
        /*0eb0*/ 	.word	0x000000ff
        /*0eb4*/ 	.word	0x00000000
        /*0eb8*/ 	.short	0x0101
        /*0eba*/ 	.byte	0x06
	.zero		1


	//   ....[48]....
        /*0ebc*/ 	.word	0x00017380
        /*0ec0*/ 	.word	0x000000ff
        /*0ec4*/ 	.word	0x00000000
        /*0ec8*/ 	.short	0x0101
        /*0eca*/ 	.byte	0x05
	.zero		1


	//   ....[49]....
        /*0ecc*/ 	.word	0x00017b40
        /*0ed0*/ 	.word	0x000000ff
        /*0ed4*/ 	.word	0x00030850
        /*0ed8*/ 	.short	0x010a
        /*0eda*/ 	.byte	0x05
	.zero		1


	//   ....[50]....
        /*0edc*/ 	.word	0x00017b80
        /*0ee0*/ 	.word	0x000000ff
        /*0ee4*/ 	.word	0x00030850
        /*0ee8*/ 	.short	0x010a
        /*0eea*/ 	.byte	0x05
	.zero		1


	//   ....[51]....
        /*0eec*/ 	.word	0x000180a0
        /*0ef0*/ 	.word	0x000000ff
        /*0ef4*/ 	.word	0x00000000
        /*0ef8*/ 	.short	0x0101
        /*0efa*/ 	.byte	0x04
	.zero		1


	//   ....[52]....
        /*0efc*/ 	.word	0x00019c90
        /*0f00*/ 	.word	0x000000ff
        /*0f04*/ 	.word	0x00000000
        /*0f08*/ 	.short	0x0101
        /*0f0a*/ 	.byte	0x04
	.zero		1


	//   ....[53]....
        /*0f0c*/ 	.word	0x0001c670
        /*0f10*/ 	.word	0x00000017
        /*0f14*/ 	.word	0x00030820
        /*0f18*/ 	.short	0x010a
        /*0f1a*/ 	.byte	0x3f
	.zero		1


	//   ....[54]....
        /*0f1c*/ 	.word	0x0001c700
        /*0f20*/ 	.word	0x0000000c
        /*0f24*/ 	.word	0x000308a0
        /*0f28*/ 	.short	0x010a
        /*0f2a*/ 	.byte	0x3f
	.zero		1


	//   ....[55]....
        /*0f2c*/ 	.word	0x0001cb50
        /*0f30*/ 	.word	0x0000000c
        /*0f34*/ 	.word	0x000308c0
        /*0f38*/ 	.short	0x010a
        /*0f3a*/ 	.byte	0x3f
	.zero		1


	//   ....[56]....
        /*0f3c*/ 	.word	0x0001d080
        /*0f40*/ 	.word	0x0000000b
        /*0f44*/ 	.word	0x000308a0
        /*0f48*/ 	.short	0x010a
        /*0f4a*/ 	.byte	0x3f
	.zero		1


	//   ....[57]....
        /*0f4c*/ 	.word	0x0001d4a0
        /*0f50*/ 	.word	0x0000000b
        /*0f54*/ 	.word	0x000308c0
        /*0f58*/ 	.short	0x010a
        /*0f5a*/ 	.byte	0x3f
	.zero		1


	//   ....[58]....
        /*0f5c*/ 	.word	0x0001e7d0
        /*0f60*/ 	.word	0x00000007
        /*0f64*/ 	.word	0x00030840
        /*0f68*/ 	.short	0x010a
        /*0f6a*/ 	.byte	0x3f
	.zero		1


	//   ....[59]....
        /*0f6c*/ 	.word	0x0001eee0
        /*0f70*/ 	.word	0x00000007
        /*0f74*/ 	.word	0x00030830
        /*0f78*/ 	.short	0x0107
        /*0f7a*/ 	.byte	0x3f
	.zero		1


	//   ....[60]....
        /*0f7c*/ 	.word	0x0001ef90
        /*0f80*/ 	.word	0x00000007
        /*0f84*/ 	.word	0x00030830
        /*0f88*/ 	.short	0x0101
        /*0f8a*/ 	.byte	0x3f
	.zero		1


	//   ....[61]....
        /*0f8c*/ 	.word	0x0001fb30
        /*0f90*/ 	.word	0x00000017
        /*0f94*/ 	.word	0x00030800
        /*0f98*/ 	.short	0x0107
        /*0f9a*/ 	.byte	0x3f
	.zero		1


	//   ....[62]....
        /*0f9c*/ 	.word	0x0001fc40
        /*0fa0*/ 	.word	0x00000017
        /*0fa4*/ 	.word	0x00030800
        /*0fa8*/ 	.short	0x0101
        /*0faa*/ 	.byte	0x3f
	.zero		1


	//   ....[63]....
        /*0fac*/ 	.word	0x0001fc60
        /*0fb0*/ 	.word	0x00000017
        /*0fb4*/ 	.word	0x00030820
        /*0fb8*/ 	.short	0x010a
        /*0fba*/ 	.byte	0x3f
	.zero		1


	//   ....[64]....
        /*0fbc*/ 	.word	0x00020020
        /*0fc0*/ 	.word	0x00000007
        /*0fc4*/ 	.word	0x00030840
        /*0fc8*/ 	.short	0x010a
        /*0fca*/ 	.byte	0x3f
	.zero		1


	//   ....[65]....
        /*0fcc*/ 	.word	0x00020580
        /*0fd0*/ 	.word	0x00000007
        /*0fd4*/ 	.word	0x00030830
        /*0fd8*/ 	.short	0x0107
        /*0fda*/ 	.byte	0x3f
	.zero		1


	//   ....[66]....
        /*0fdc*/ 	.word	0x00020630
        /*0fe0*/ 	.word	0x00000007
        /*0fe4*/ 	.word	0x00030830
        /*0fe8*/ 	.short	0x0101
        /*0fea*/ 	.byte	0x3f
	.zero		1


	//   ....[67]....
        /*0fec*/ 	.word	0x00020690
        /*0ff0*/ 	.word	0x00000006
        /*0ff4*/ 	.word	0x00030860
        /*0ff8*/ 	.short	0x010a
        /*0ffa*/ 	.byte	0x3f
	.zero		1


	//   ....[68]....
        /*0ffc*/ 	.word	0x00020c50
        /*1000*/ 	.word	0x00000006
        /*1004*/ 	.word	0x00030850
        /*1008*/ 	.short	0x0107
        /*100a*/ 	.byte	0x3f
	.zero		1


	//   ....[69]....
        /*100c*/ 	.word	0x00020da0
        /*1010*/ 	.word	0x00000006
        /*1014*/ 	.word	0x00030850
        /*1018*/ 	.short	0x0101
        /*101a*/ 	.byte	0x3f
	.zero		1


	//   ....[70]....
        /*101c*/ 	.word	0x00020fb0
        /*1020*/ 	.word	0x00000000
        /*1024*/ 	.word	0x00030860
        /*1028*/ 	.short	0x010a
        /*102a*/ 	.byte	0x3f
	.zero		1


	//   ....[71]....
        /*102c*/ 	.word	0x00021520
        /*1030*/ 	.word	0x00000000
        /*1034*/ 	.word	0x00030850
        /*1038*/ 	.short	0x0107
        /*103a*/ 	.byte	0x3f
	.zero		1


	//   ....[72]....
        /*103c*/ 	.word	0x000215e0
        /*1040*/ 	.word	0x00000000
        /*1044*/ 	.word	0x00030850
        /*1048*/ 	.short	0x0101
        /*104a*/ 	.byte	0x3f
	.zero		1


	//   ....[73]....
        /*104c*/ 	.word	0x00022300
        /*1050*/ 	.word	0x00000005
        /*1054*/ 	.word	0x00030820
        /*1058*/ 	.short	0x010a
        /*105a*/ 	.byte	0x3f
	.zero		1


	//   ....[74]....
        /*105c*/ 	.word	0x000224a0
        /*1060*/ 	.word	0x00000003
        /*1064*/ 	.word	0x00030840
        /*1068*/ 	.short	0x010a
        /*106a*/ 	.byte	0x3f
	.zero		1


	//   ....[75]....
        /*106c*/ 	.word	0x00022540
        /*1070*/ 	.word	0x00000005
        /*1074*/ 	.word	0x00030840
        /*1078*/ 	.short	0x010a
        /*107a*/ 	.byte	0x3f
	.zero		1


	//   ....[76]....
        /*107c*/ 	.word	0x00022580
        /*1080*/ 	.word	0x00000003
        /*1084*/ 	.word	0x00030860
        /*1088*/ 	.short	0x010a
        /*108a*/ 	.byte	0x3f
	.zero		1


	//   ....[77]....
        /*108c*/ 	.word	0x000225c0
        /*1090*/ 	.word	0x00000005
        /*1094*/ 	.word	0x00030860
        /*1098*/ 	.short	0x010a
        /*109a*/ 	.byte	0x3f
	.zero		1


	//   ....[78]....
        /*109c*/ 	.word	0x00022620
        /*10a0*/ 	.word	0x00000021
        /*10a4*/ 	.word	0x000308b0
        /*10a8*/ 	.short	0x010a
        /*10aa*/ 	.byte	0x3f
	.zero		1


	//   ....[79]....
        /*10ac*/ 	.word	0x00022bf0
        /*10b0*/ 	.word	0x00000005
        /*10b4*/ 	.word	0x00030800
        /*10b8*/ 	.short	0x010a
        /*10ba*/ 	.byte	0x3f
	.zero		1


	//   ....[80]....
        /*10bc*/ 	.word	0x00022fa0
        /*10c0*/ 	.word	0x0000003d
        /*10c4*/ 	.word	0x00030800
        /*10c8*/ 	.short	0x010a
        /*10ca*/ 	.byte	0x3f
	.zero		1


	//   ....[81]....
        /*10cc*/ 	.word	0x00022ff0
        /*10d0*/ 	.word	0x00000003
        /*10d4*/ 	.word	0x00030830
        /*10d8*/ 	.short	0x010a
        /*10da*/ 	.byte	0x3f
	.zero		1


	//   ....[82]....
        /*10dc*/ 	.word	0x00023050
        /*10e0*/ 	.word	0x0000000d
        /*10e4*/ 	.word	0x00030830
        /*10e8*/ 	.short	0x010a
        /*10ea*/ 	.byte	0x3f
	.zero		1


	//   ....[83]....
        /*10ec*/ 	.word	0x000230b0
        /*10f0*/ 	.word	0x00000002
        /*10f4*/ 	.word	0x00030850
        /*10f8*/ 	.short	0x010a
        /*10fa*/ 	.byte	0x3f
	.zero		1


	//   ....[84]....
        /*10fc*/ 	.word	0x00023110
        /*1100*/ 	.word	0x00000004
        /*1104*/ 	.word	0x00030830
        /*1108*/ 	.short	0x010a
        /*110a*/ 	.byte	0x3f
	.zero		1


	//   ....[85]....
        /*110c*/ 	.word	0x00023170
        /*1110*/ 	.word	0x00000002
        /*1114*/ 	.word	0x00030850
        /*1118*/ 	.short	0x010a
        /*111a*/ 	.byte	0x3f
	.zero		1


	//   ....[86]....
        /*111c*/ 	.word	0x000231d0
        /*1120*/ 	.word	0x00000004
        /*1124*/ 	.word	0x00030830
        /*1128*/ 	.short	0x010a
        /*112a*/ 	.byte	0x3f
	.zero		1


	//   ....[87]....
        /*112c*/ 	.word	0x00023230
        /*1130*/ 	.word	0x00000002
        /*1134*/ 	.word	0x00030850
        /*1138*/ 	.short	0x010a
        /*113a*/ 	.byte	0x3f
	.zero		1


	//   ....[88]....
        /*113c*/ 	.word	0x00023290
        /*1140*/ 	.word	0x00000007
        /*1144*/ 	.word	0x00030850
        /*1148*/ 	.short	0x010a
        /*114a*/ 	.byte	0x3f
	.zero		1


	//   ....[89]....
        /*114c*/ 	.word	0x00023430
        /*1150*/ 	.word	0x00000017
        /*1154*/ 	.word	0x00030820
        /*1158*/ 	.short	0x010a
        /*115a*/ 	.byte	0x3f
	.zero		1


	//   ....[90]....
        /*115c*/ 	.word	0x00023480
        /*1160*/ 	.word	0x0000000c
        /*1164*/ 	.word	0x000308a0
        /*1168*/ 	.short	0x010a
        /*116a*/ 	.byte	0x3f
	.zero		1


	//   ....[91]....
        /*116c*/ 	.word	0x000234d0
        /*1170*/ 	.word	0x0000000c
        /*1174*/ 	.word	0x000308c0
        /*1178*/ 	.short	0x010a
        /*117a*/ 	.byte	0x3f
	.zero		1


	//   ....[92]....
        /*117c*/ 	.word	0x00023520
        /*1180*/ 	.word	0x0000000b
        /*1184*/ 	.word	0x000308a0
        /*1188*/ 	.short	0x010a
        /*118a*/ 	.byte	0x3f
	.zero		1


	//   ....[93]....
        /*118c*/ 	.word	0x00023570
        /*1190*/ 	.word	0x0000000b
        /*1194*/ 	.word	0x000308c0
        /*1198*/ 	.short	0x010a
        /*119a*/ 	.byte	0x3f
	.zero		1


	//   ....[94]....
        /*119c*/ 	.word	0x00023690
        /*11a0*/ 	.word	0x00000007
        /*11a4*/ 	.word	0x00030840
        /*11a8*/ 	.short	0x010a
        /*11aa*/ 	.byte	0x3f
	.zero		1


	//   ....[95]....
        /*11ac*/ 	.word	0x00024a60
        /*11b0*/ 	.word	0x00000017
        /*11b4*/ 	.word	0x00030820
        /*11b8*/ 	.short	0x010a
        /*11ba*/ 	.byte	0x3f
	.zero		1


	//   ....[96]....
        /*11bc*/ 	.word	0x00024ab0
        /*11c0*/ 	.word	0x00000007
        /*11c4*/ 	.word	0x00030840
        /*11c8*/ 	.short	0x010a
        /*11ca*/ 	.byte	0x3f
	.zero		1


	//   ....[97]....
        /*11cc*/ 	.word	0x00025280
        /*11d0*/ 	.word	0x00000006
        /*11d4*/ 	.word	0x00030860
        /*11d8*/ 	.short	0x010a
        /*11da*/ 	.byte	0x3f
	.zero		1


	//   ....[98]....
        /*11dc*/ 	.word	0x00025b20
        /*11e0*/ 	.word	0x00000000
        /*11e4*/ 	.word	0x00030860
        /*11e8*/ 	.short	0x010a
        /*11ea*/ 	.byte	0x3f
	.zero		1


	//   ....[99]....
        /*11ec*/ 	.word	0x00026cb0
        /*11f0*/ 	.word	0x00000005
        /*11f4*/ 	.word	0x00030820
        /*11f8*/ 	.short	0x010a
        /*11fa*/ 	.byte	0x3f
	.zero		1


	//   ....[100]....
        /*11fc*/ 	.word	0x00026e50
        /*1200*/ 	.word	0x00000003
        /*1204*/ 	.word	0x00030840
        /*1208*/ 	.short	0x010a
        /*120a*/ 	.byte	0x3f
	.zero		1


	//   ....[101]....
        /*120c*/ 	.word	0x00026ea0
        /*1210*/ 	.word	0x00000005
        /*1214*/ 	.word	0x00030840
        /*1218*/ 	.short	0x010a
        /*121a*/ 	.byte	0x3f
	.zero		1


	//   ....[102]....
        /*121c*/ 	.word	0x00026ef0
        /*1220*/ 	.word	0x00000003
        /*1224*/ 	.word	0x00030860
        /*1228*/ 	.short	0x010a
        /*122a*/ 	.byte	0x3f
	.zero		1


	//   ....[103]....
        /*122c*/ 	.word	0x000282c0
        /*1230*/ 	.word	0x00000006
        /*1234*/ 	.word	0x00000000
        /*1238*/ 	.short	0x010a
        /*123a*/ 	.byte	0x3f
	.zero		1


	//   ....[104]....
        /*123c*/ 	.word	0x0002cc10
        /*1240*/ 	.word	0x0000000a
        /*1244*/ 	.word	0x00000000
        /*1248*/ 	.short	0x010a
        /*124a*/ 	.byte	0x3f
	.zero		1


	//   ....[105]....
        /*124c*/ 	.word	0x00030ce0
        /*1250*/ 	.word	0x00000006
        /*1254*/ 	.word	0x00000000
        /*1258*/ 	.short	0x010a
        /*125a*/ 	.byte	0x3f
	.zero		1


	//   ....[106]....
        /*125c*/ 	.word	0x00031bd0
        /*1260*/ 	.word	0x00000006
        /*1264*/ 	.word	0x00000000
        /*1268*/ 	.short	0x0101
        /*126a*/ 	.byte	0x3f
	.zero		1


	//   ....[107]....
        /*126c*/ 	.word	0x00031c10
        /*1270*/ 	.word	0x00000006
        /*1274*/ 	.word	0x00000000
        /*1278*/ 	.short	0x010a
        /*127a*/ 	.byte	0x3f
	.zero		1


	//   ....[108]....
        /*127c*/ 	.word	0x00031ea0
        /*1280*/ 	.word	0x0000000a
        /*1284*/ 	.word	0x00000000
        /*1288*/ 	.short	0x010a
        /*128a*/ 	.byte	0x3f
	.zero		1


	//   ....[109]....
        /*128c*/ 	.word	0x00032130
        /*1290*/ 	.word	0x00000006
        /*1294*/ 	.word	0x00000000
        /*1298*/ 	.short	0x010a
        /*129a*/ 	.byte	0x3f
	.zero		1


	//----- nvinfo : EIATTR_NUM_MBARRIERS
	.align		4
.L_741:
        /*129c*/ 	.byte	0x03, 0x38
        /*129e*/ 	.short	0x0016


	//----- nvinfo : EIATTR_EXIT_INSTR_OFFSETS
	.align		4
        /*12a0*/ 	.byte	0x04, 0x1c
        /*12a2*/ 	.short	(.L_743 - .L_742)


	//   ....[0]....
.L_742:
        /*12a4*/ 	.word	0x00000b10


	//   ....[1]....
        /*12a8*/ 	.word	0x0001ade0


	//   ....[2]....
        /*12ac*/ 	.word	0x00022610


	//----- nvinfo : EIATTR_MAX_THREADS
	.align		4
.L_743:
        /*12b0*/ 	.byte	0x04, 0x05
        /*12b2*/ 	.short	(.L_745 - .L_744)
.L_744:
        /*12b4*/ 	.word	0x00000180
        /*12b8*/ 	.word	0x00000001
        /*12bc*/ 	.word	0x00000001


	//----- nvinfo : EIATTR_CRS_STACK_SIZE
	.align		4
.L_745:
        /*12c0*/ 	.byte	0x04, 0x1e
        /*12c2*/ 	.short	(.L_747 - .L_746)
.L_746:
        /*12c4*/ 	.word	0x00000000


	//----- nvinfo : EIATTR_CBANK_PARAM_SIZE
	.align		4
.L_747:
        /*12c8*/ 	.byte	0x03, 0x19
        /*12ca*/ 	.short	0x0af0


	//----- nvinfo : EIATTR_PARAM_CBANK
	.align		4
        /*12cc*/ 	.byte	0x04, 0x0a
        /*12ce*/ 	.short	(.L_749 - .L_748)
	.align		4
.L_748:
        /*12d0*/ 	.word	index@(.nv.constant0._ZN7cutlass13device_kernelIN5flash11enable_sm90INS1_16FlashAttnFwdSm90INS1_25CollectiveMainloopFwdSm90ILi2EN4cute5tupleIJNS5_1CILi1EEES8_S8_EEENS6_IJNS7_ILi128EEENS7_ILi96EEENS7_ILi192EEEEEELi192ENS_10bfloat16_tEfNS_4arch4Sm90ELb0ELb1ELb0ELb1ELb1ELb1ELb0ELb1ELb1ELb1ELb0ELb0EEENS1_21CollectiveEpilogueFwdINS6_IJSA_SC_SB_EEES9_SE_SG_Li256ELb1ELb1ELb0ELb0EEENS1_36VarlenDynamicPersistentTileSchedulerILi128ELi96ELi256ELi128ELb0ELb1ELb1ELb1ELb0ELb1EEEEEEEEEvNT_6ParamsE)
        /*12d4*/ 	.short	0x0210
        /*12d6*/ 	.short	0x0af0


	//----- nvinfo : EIATTR_SW_WAR
	.align		4
.L_749:
        /*12d8*/ 	.byte	0x04, 0x36
        /*12da*/ 	.short	(.L_751 - .L_750)
.L_750:
        /*12dc*/ 	.word	0x00000008
.L_751:


//--------------------- .nv.info._ZN7cutlass13device_kernelIN5flash11enable_sm90INS1_16FlashAttnFwdSm90INS1_25CollectiveMainloopFwdSm90ILi2EN4cute5tupleIJNS5_1CILi1EEES8_S8_EEENS6_IJNS7_ILi128EEENS7_ILi96EEENS7_ILi192EEEEEELi192ENS_10bfloat16_tEfNS_4arch4Sm90ELb1ELb0ELb0ELb0ELb1ELb0ELb0ELb1ELb1ELb1ELb0ELb0EEENS1_21CollectiveEpilogueFwdINS6_IJSA_SC_SB_EEES9_SE_SG_Li256ELb0ELb1ELb0ELb0EEENS1_30DynamicPersistentTileSchedulerILi256ELi128ELb0ELb1ELb1EEEEEEEEEvNT_6ParamsE --------------------------
	.section	.nv.info._ZN7cutlass13device_kernelIN5flash11enable_sm90INS1_16FlashAttnFwdSm90INS1_25CollectiveMainloopFwdSm90ILi2EN4cute5tupleIJNS5_1CILi1EEES8_S8_EEENS6_IJNS7_ILi128EEENS7_ILi96EEENS7_ILi192EEEEEELi192ENS_10bfloat16_tEfNS_4arch4Sm90ELb1ELb0ELb0ELb0ELb1ELb0ELb0ELb1ELb1ELb1ELb0ELb0EEENS1_21CollectiveEpilogueFwdINS6_IJSA_SC_SB_EEES9_SE_SG_Li256ELb0ELb1ELb0ELb0EEENS1_30DynamicPersistentTileSchedulerILi256ELi128ELb0ELb1ELb1EEEEEEEEEvNT_6ParamsE,"",@"SHT_CUDA_INFO"
	.sectionflags	@""
	.align	4


	//----- nvinfo : EIATTR_CUDA_API_VERSION
	.align		4
        /*0000*/ 	.byte	0x04, 0x37
        /*0002*/ 	.short	(.L_753 - .L_752)
.L_752:
        /*0004*/ 	.word	0x00000082


	//----- nvinfo : EIATTR_KPARAM_INFO
	.align		4
.L_753:
        /*0008*/ 	.byte	0x04, 0x17
        /*000a*/ 	.short	(.L_755 - .L_754)
.L_754:
        /*000c*/ 	.word	0x00000000
        /*0010*/ 	.short	0x0000
        /*0012*/ 	.short	0x0070
        /*0014*/ 	.byte	0x00, 0xf0, 0x01, 0x2a


	//----- nvinfo : EIATTR_SPARSE_MMA_MASK
	.align		4
.L_755:
        /*0018*/ 	.byte	0x03, 0x50
        /*001a*/ 	.short	0x0000


	//----- nvinfo : EIATTR_MAXREG_COUNT
	.align		4
        /*001c*/ 	.byte	0x03, 0x1b
        /*001e*/ 	.short	0x00a8


	//----- nvinfo : EIATTR_NUM_BARRIERS
	.align		4
        /*0020*/ 	.byte	0x02, 0x4c
        /*0022*/ 	.byte	0x09
	.zero		1


	//----- nvinfo : EIATTR_EXTERNS
	.align		4
        /*0024*/ 	.byte	0x04, 0x0f
        /*0026*/ 	.short	(.L_757 - .L_756)


	//   ....[0]....
	.align		4
.L_756:
        /*0028*/ 	.word	index@(__assertfail)


	//----- nvinfo : EIATTR_ANNOTATIONS
	.align		4
.L_757:
        /*002c*/ 	.byte	0x04, 0x55
        /*002e*/ 	.short	(.L_759 - .L_758)


	//   ....[0]....
.L_758:
        /*0030*/ 	.word	0x00000001
        /*0034*/ 	.byte	0xa0, 0x08, 0x00, 0x00, 0x01, 0x00, 0x00, 0x00, 0x60, 0x09, 0x00, 0x00, 0x01, 0x00, 0x00, 0x00
        /*0044*/ 	.byte	0xd0, 0xb3, 0x00, 0x00, 0x01, 0x00, 0x00, 0x00, 0x70, 0xb4, 0x00, 0x00, 0x01, 0x00, 0x00, 0x00
        /*0054*/ 	.byte	0xf0, 0xb4, 0x00, 0x00, 0x01, 0x00, 0x00, 0x00, 0x60, 0xd8, 0x00, 0x00, 0x01, 0x00, 0x00, 0x00
        /*0064*/ 	.byte	0x80, 0xd8, 0x00, 0x00, 0x01, 0x00, 0x00, 0x00, 0x60, 0xf2, 0x00, 0x00, 0x01, 0x00, 0x00, 0x00
        /*0074*/ 	.byte	0x00, 0xf4, 0x00, 0x00


	//----- nvinfo : EIATTR_MERCURY_ISA_VERSION
	.align		4
.L_759:
        /*0078*/ 	.byte	0x03, 0x5f
        /*007a*/ 	.short	0x0101


	//----- nvinfo : EIATTR_INT_WARP_WIDE_INSTR_OFFSETS
	.align		4
        /*007c*/ 	.byte	0x04, 0x31
        /*007e*/ 	.short	(.L_761 - .L_760)


	//   ....[0]....
.L_760:
        /*0080*/ 	.word	0x000000c0


	//   ....[1]....
        /*0084*/ 	.word	0x000000d0


	//   ....[2]....
        /*0088*/ 	.word	0x00000170


	//   ....[3]....
        /*008c*/ 	.word	0x0000bd60


	//   ....[4]....
        /*0090*/ 	.word	0x0000bdf0


	//   ....[5]....
        /*0094*/ 	.word	0x0000e9b0


	//   ....[6]....
        /*0098*/ 	.word	0x0000ea40


	//----- nvinfo : EIATTR_COOP_GROUP_MASK_REGIDS
	.align		4
.L_761:
        /*009c*/ 	.byte	0x04, 0x29
        /*009e*/ 	.short	(.L_763 - .L_762)


	//   ....[0]....
.L_762:
        /*00a0*/ 	.word	0xffffffff


	//   ....[1]....
        /*00a4*/ 	.word	0xffffffff


	//   ....[2]....
        /*00a8*/ 	.word	0xffffffff


	//   ....[3]....
        /*00ac*/ 	.word	0xffffffff


	//   ....[4]....
        /*00b0*/ 	.word	0xffffffff


	//   ....[5]....
        /*00b4*/ 	.word	0xffffffff


	//   ....[6]....
        /*00b8*/ 	.word	0xffffffff


	//   ....[7]....
        /*00bc*/ 	.word	0xffffffff


	//   ....[8]....
        /*00c0*/ 	.word	0xffffffff


	//   ....[9]....
        /*00c4*/ 	.word	0xffffffff


	//   ....[10]....
        /*00c8*/ 	.word	0xffffffff


	//   ....[11]....
        /*00cc*/ 	.word	0xffffffff


	//   ....[12]....
        /*00d0*/ 	.word	0xffffffff


	//   ....[13]....
        /*00d4*/ 	.word	0xffffffff


	//   ....[14]....
        /*00d8*/ 	.word	0xffffffff


	//   ....[15]....
        /*00dc*/ 	.word	0xffffffff


	//   ....[16]....
        /*00e0*/ 	.word	0xffffffff


	//   ....[17]....
        /*00e4*/ 	.word	0xffffffff


	//   ....[18]....
        /*00e8*/ 	.word	0xffffffff


	//   ....[19]....
        /*00ec*/ 	.word	0xffffffff


	//   ....[20]....
        /*00f0*/ 	.word	0xffffffff


	//   ....[21]....
        /*00f4*/ 	.word	0xffffffff


	//   ....[22]....
        /*00f8*/ 	.word	0xffffffff


	//   ....[23]....
        /*00fc*/ 	.word	0xffffffff


	//   ....[24]....
        /*0100*/ 	.word	0xffffffff


	//   ....[25]....
        /*0104*/ 	.word	0xffffffff


	//   ....[26]....
        /*0108*/ 	.word	0xffffffff


	//   ....[27]....
        /*010c*/ 	.word	0xffffffff


	//   ....[28]....
        /*0110*/ 	.word	0xffffffff


	//   ....[29]....
        /*0114*/ 	.word	0xffffffff


	//   ....[30]....
        /*0118*/ 	.word	0xffffffff


	//   ....[31]....
        /*011c*/ 	.word	0xffffffff


	//   ....[32]....
        /*0120*/ 	.word	0xffffffff


	//   ....[33]....
        /*0124*/ 	.word	0xffffffff


	//   ....[34]....
        /*0128*/ 	.word	0xffffffff


	//   ....[35]....
        /*012c*/ 	.word	0xffffffff


	//   ....[36]....
        /*0130*/ 	.word	0xffffffff


	//   ....[37]....
        /*0134*/ 	.word	0xffffffff


	//   ....[38]....
        /*0138*/ 	.word	0xffffffff


	//   ....[39]....
        /*013c*/ 	.word	0xffffffff


	//   ....[40]....
        /*0140*/ 	.word	0xffffffff


	//   ....[41]....
        /*0144*/ 	.word	0xffffffff


	//   ....[42]....
        /*0148*/ 	.word	0xffffffff


	//   ....[43]....
        /*014c*/ 	.word	0xffffffff


	//   ....[44]....
        /*0150*/ 	.word	0xffffffff


	//   ....[45]....
        /*0154*/ 	.word	0xffffffff


	//   ....[46]....
        /*0158*/ 	.word	0xffffffff


	//   ....[47]....
        /*015c*/ 	.word	0xffffffff


	//   ....[48]....
        /*0160*/ 	.word	0xffffffff


	//   ....[49]....
        /*0164*/ 	.word	0xffffffff


	//   ....[50]....
        /*0168*/ 	.word	0xffffffff


	//   ....[51]....
        /*016c*/ 	.word	0xffffffff


	//   ....[52]....
        /*0170*/ 	.word	0xffffffff


	//   ....[53]....
        /*0174*/ 	.word	0xffffffff


	//   ....[54]....
        /*0178*/ 	.word	0xffffffff


	//   ....[55]....
        /*017c*/ 	.word	0xffffffff


	//   ....[56]....
        /*0180*/ 	.word	0xffffffff


	//   ....[57]....
        /*0184*/ 	.word	0xffffffff


	//   ....[58]....
        /*0188*/ 	.word	0xffffffff


	//   ....[59]....
        /*018c*/ 	.word	0xffffffff


	//   ....[60]....
        /*0190*/ 	.word	0xffffffff


	//   ....[61]....
        /*0194*/ 	.word	0xffffffff


	//   ....[62]....
        /*0198*/ 	.word	0xffffffff


	//   ....[63]....
        /*019c*/ 	.word	0xffffffff


	//   ....[64]....
        /*01a0*/ 	.word	0xffffffff


	//   ....[65]....
        /*01a4*/ 	.word	0xffffffff


	//   ....[66]....
        /*01a8*/ 	.word	0xffffffff


	//   ....[67]....
        /*01ac*/ 	.word	0xffffffff


	//   ....[68]....
        /*01b0*/ 	.word	0xffffffff


	//   ....[69]....
        /*01b4*/ 	.word	0xffffffff


	//   ....[70]....
        /*01b8*/ 	.word	0xffffffff


	//   ....[71]....
        /*01bc*/ 	.word	0xffffffff


	//   ....[72]....
        /*01c0*/ 	.word	0xffffffff


	//   ....[73]....
        /*01c4*/ 	.word	0xffffffff


	//   ....[74]....
        /*01c8*/ 	.word	0xffffffff


	//   ....[75]....
        /*01cc*/ 	.word	0xffffffff


	//   ....[76]....
        /*01d0*/ 	.word	0xffffffff


	//   ....[77]....
        /*01d4*/ 	.word	0xffffffff


	//   ....[78]....
        /*01d8*/ 	.word	0xffffffff


	//   ....[79]....
        /*01dc*/ 	.word	0xffffffff


	//   ....[80]....
        /*01e0*/ 	.word	0xffffffff


	//   ....[81]....
        /*01e4*/ 	.word	0xffffffff


	//   ....[82]....
        /*01e8*/ 	.word	0xffffffff


	//   ....[83]....
        /*01ec*/ 	.word	0xffffffff


	//   ....[84]....
        /*01f0*/ 	.word	0xffffffff


	//   ....[85]....
        /*01f4*/ 	.word	0xffffffff


	//   ....[86]....
        /*01f8*/ 	.word	0xffffffff


	//   ....[87]....
        /*01fc*/ 	.word	0xffffffff


	//   ....[88]....
        /*0200*/ 	.word	0xffffffff


	//   ....[89]....
        /*0204*/ 	.word	0xffffffff


	//   ....[90]....
        /*0208*/ 	.word	0xffffffff


	//   ....[91]....
        /*020c*/ 	.word	0xffffffff


	//   ....[92]....
        /*0210*/ 	.word	0xffffffff


	//   ....[93]....
        /*0214*/ 	.word	0xffffffff


	//   ....[94]....
        /*0218*/ 	.word	0xffffffff


	//   ....[95]....
        /*021c*/ 	.word	0xffffffff


	//   ....[96]....
        /*0220*/ 	.word	0xffffffff


	//   ....[97]....
        /*0224*/ 	.word	0xffffffff


	//   ....[98]....
        /*0228*/ 	.word	0xffffffff


	//   ....[99]....
        /*022c*/ 	.word	0xffffffff


	//   ....[100]....
        /*0230*/ 	.word	0xffffffff


	//   ....[101]....
        /*0234*/ 	.word	0xffffffff


	//   ....[102]....
        /*0238*/ 	.word	0xffffffff


	//   ....[103]....
        /*023c*/ 	.word	0xffffffff


	//   ....[104]....
        /*0240*/ 	.word	0xffffffff


	//   ....[105]....
        /*0244*/ 	.word	0xffffffff


	//   ....[106]....
        /*0248*/ 	.word	0xffffffff


	//   ....[107]....
        /*024c*/ 	.word	0xffffffff


	//   ....[108]....
        /*0250*/ 	.word	0xffffffff


	//   ....[109]....
        /*0254*/ 	.word	0xffffffff


	//   ....[110]....
        /*0258*/ 	.word	0xffffffff


	//   ....[111]....
        /*025c*/ 	.word	0xffffffff


	//   ....[112]....
        /*0260*/ 	.word	0xffffffff


	//   ....[113]....
        /*0264*/ 	.word	0xffffffff


	//   ....[114]....
        /*0268*/ 	.word	0x0500000f


	//   ....[115]....
        /*026c*/ 	.word	0x0500000f


	//   ....[116]....
        /*0270*/ 	.word	0x0500000f


	//   ....[117]....
        /*0274*/ 	.word	0x0500000f


	//   ....[118]....
        /*0278*/ 	.word	0x0500000f


	//   ....[119]....
        /*027c*/ 	.word	0x0500000f


	//   ....[120]....
        /*0280*/ 	.word	0x0500000f


	//   ....[121]....
        /*0284*/ 	.word	0x0500000f


	//   ....[122]....
        /*0288*/ 	.word	0x0500000f


	//   ....[123]....
        /*028c*/ 	.word	0x0500000f


	//   ....[124]....
        /*0290*/ 	.word	0x0500000f


	//   ....[125]....
        /*0294*/ 	.word	0x0500000f


	//   ....[126]....
        /*0298*/ 	.word	0x0500000f


	//   ....[127]....
        /*029c*/ 	.word	0x0500000f


	//   ....[128]....
        /*02a0*/ 	.word	0x0500000f


	//   ....[129]....
        /*02a4*/ 	.word	0x0500000f


	//   ....[130]....
        /*02a8*/ 	.word	0x0500000f


	//   ....[131]....
        /*02ac*/ 	.word	0x0500000f


	//   ....[132]....
        /*02b0*/ 	.word	0x0500000f


	//   ....[133]....
        /*02b4*/ 	.word	0x0500000f


	//   ....[134]....
        /*02b8*/ 	.word	0x0500000f


	//   ....[135]....
        /*02bc*/ 	.word	0x0500000f


	//   ....[136]....
        /*02c0*/ 	.word	0x0500000f


	//   ....[137]....
        /*02c4*/ 	.word	0x0500000f


	//   ....[138]....
        /*02c8*/ 	.word	0x0500000f


	//   ....[139]....
        /*02cc*/ 	.word	0x0500000f


	//   ....[140]....
        /*02d0*/ 	.word	0x0500000f


	//   ....[141]....
        /*02d4*/ 	.word	0x0500000f


	//   ....[142]....
        /*02d8*/ 	.word	0x0500000f


	//   ....[143]....
        /*02dc*/ 	.word	0x0500000f


	//   ....[144]....
        /*02e0*/ 	.word	0x0500000f


	//   ....[145]....
        /*02e4*/ 	.word	0x0500000f


	//   ....[146]....
        /*02e8*/ 	.word	0x0500000f


	//   ....[147]....
        /*02ec*/ 	.word	0x0500000f


	//   ....[148]....
        /*02f0*/ 	.word	0x0500000f


	//   ....[149]....
        /*02f4*/ 	.word	0x0500000f


	//   ....[150]....
        /*02f8*/ 	.word	0x0500000f


	//   ....[151]....
        /*02fc*/ 	.word	0x0500000f


	//   ....[152]....
        /*0300*/ 	.word	0x0500000f


	//   ....[153]....
        /*0304*/ 	.word	0x0500000f


	//   ....[154]....
        /*0308*/ 	.word	0x0500000f


	//   ....[155]....
        /*030c*/ 	.word	0x0500000f


	//   ....[156]....
        /*0310*/ 	.word	0x0500000f


	//   ....[157]....
        /*0314*/ 	.word	0x0500000f


	//   ....[158]....
        /*0318*/ 	.word	0x0500000f


	//   ....[159]....
        /*031c*/ 	.word	0x0500000f


	//   ....[160]....
        /*0320*/ 	.word	0x0500000f


	//   ....[161]....
        /*0324*/ 	.word	0x0500000f


	//   ....[162]....
        /*0328*/ 	.word	0x0500000f


	//   ....[163]....
        /*032c*/ 	.word	0x0500000f


	//   ....[164]....
        /*0330*/ 	.word	0x0500000f


	//   ....[165]....
        /*0334*/ 	.word	0x0500000f


	//   ....[166]....
        /*0338*/ 	.word	0x0500000f


	//   ....[167]....
        /*033c*/ 	.word	0x0500000f


	//   ....[168]....
        /*0340*/ 	.word	0x0500000f


	//   ....[169]....
        /*0344*/ 	.word	0x0500000f


	//   ....[170]....
        /*0348*/ 	.word	0x0500000f


	//   ....[171]....
        /*034c*/ 	.word	0x0500000f


	//   ....[172]....
        /*0350*/ 	.word	0x0500000f


	//   ....[173]....
        /*0354*/ 	.word	0x0500000f


	//   ....[174]....
        /*0358*/ 	.word	0x0500000f


	//   ....[175]....
        /*035c*/ 	.word	0x0500000f


	//   ....[176]....
        /*0360*/ 	.word	0x0500000f


	//   ....[177]....
        /*0364*/ 	.word	0x0500000f


	//   ....[178]....
        /*0368*/ 	.word	0x0500000f


	//   ....[179]....
        /*036c*/ 	.word	0x0500000f


	//   ....[180]....
        /*0370*/ 	.word	0x0500000f


	//----- nvinfo : EIATTR_COOP_GROUP_INSTR_OFFSETS
	.align		4
.L_763:
        /*0374*/ 	.byte	0x04, 0x28
        /*0376*/ 	.short	(.L_765 - .L_764)


	//   ....[0]....
.L_764:
        /*0378*/ 	.word	0x00000070


	//   ....[1]....
        /*037c*/ 	.word	0x000000b0


	//   ....[2]....
        /*0380*/ 	.word	0x000002d0


	//   ....[3]....
        /*0384*/ 	.word	0x00000430


	//   ....[4]....
        /*0388*/ 	.word	0x00000550


	//   ....[5]....
        /*038c*/ 	.word	0x000006b0


	//   ....[6]....
        /*0390*/ 	.word	0x00001540


	//   ....[7]....
        /*0394*/ 	.word	0x000020a0


	//   ....[8]....
        /*0398*/ 	.word	0x000020e0


	//   ....[9]....
        /*039c*/ 	.word	0x000027e0


	//   ....[10]....
        /*03a0*/ 	.word	0x000028e0


	//   ....[11]....
        /*03a4*/ 	.word	0x00002f30


	//   ....[12]....
        /*03a8*/ 	.word	0x00002fc0


	//   ....[13]....
        /*03ac*/ 	.word	0x00004950


	//   ....[14]....
        /*03b0*/ 	.word	0x00004e30


	//   ....[15]....
        /*03b4*/ 	.word	0x00004e50


	//   ....[16]....
        /*03b8*/ 	.word	0x00004ec0


	//   ....[17]....
        /*03bc*/ 	.word	0x00005550


	//   ....[18]....
        /*03c0*/ 	.word	0x000055b0


	//   ....[19]....
        /*03c4*/ 	.word	0x00007250


	//   ....[20]....
        /*03c8*/ 	.word	0x00007260


	//   ....[21]....
        /*03cc*/ 	.word	0x00007290


	//   ....[22]....
        /*03d0*/ 	.word	0x000072a0


	//   ....[23]....
        /*03d4*/ 	.word	0x00008590


	//   ....[24]....
        /*03d8*/ 	.word	0x000085c0


	//   ....[25]....
        /*03dc*/ 	.word	0x00008680


	//   ....[26]....
        /*03e0*/ 	.word	0x00008690


	//   ....[27]....
        /*03e4*/ 	.word	0x00009ba0


	//   ....[28]....
        /*03e8*/ 	.word	0x00009c60


	//   ....[29]....
        /*03ec*/ 	.word	0x00009c90


	//   ....[30]....
        /*03f0*/ 	.word	0x00009cc0


	//   ....[31]....
        /*03f4*/ 	.word	0x0000a3f0


	//   ....[32]....
        /*03f8*/ 	.word	0x0000a410


	//   ....[33]....
        /*03fc*/ 	.word	0x0000a520


	//   ....[34]....
        /*0400*/ 	.word	0x0000a540


	//   ....[35]....
        /*0404*/ 	.word	0x0000a640


	//   ....[36]....
        /*0408*/ 	.word	0x0000a660


	//   ....[37]....
        /*040c*/ 	.word	0x0000a770


	//   ....[38]....
        /*0410*/ 	.word	0x0000a790


	//   ....[39]....
        /*0414*/ 	.word	0x0000ae80


	//   ....[40]....
        /*0418*/ 	.word	0x0000aeb0


	//   ....[41]....
        /*041c*/ 	.word	0x0000afc0


	//   ....[42]....
        /*0420*/ 	.word	0x0000afe0


	//   ....[43]....
        /*0424*/ 	.word	0x0000b0e0


	//   ....[44]....
        /*0428*/ 	.word	0x0000b100


	//   ....[45]....
        /*042c*/ 	.word	0x0000b210


	//   ....[46]....
        /*0430*/ 	.word	0x0000b230


	//   ....[47]....
        /*0434*/ 	.word	0x0000b400


	//   ....[48]....
        /*0438*/ 	.word	0x0000c8d0


	//   ....[49]....
        /*043c*/ 	.word	0x0000c8f0


	//   ....[50]....
        /*0440*/ 	.word	0x0000c900


	//   ....[51]....
        /*0444*/ 	.word	0x0000c940


	//   ....[52]....
        /*0448*/ 	.word	0x0000c9d0


	//   ....[53]....
        /*044c*/ 	.word	0x0000c9f0


	//   ....[54]....
        /*0450*/ 	.word	0x0000ca80


	//   ....[55]....
        /*0454*/ 	.word	0x0000caa0


	//   ....[56]....
        /*0458*/ 	.word	0x0000cb30


	//   ....[57]....
        /*045c*/ 	.word	0x0000cb50


	//   ....[58]....
        /*0460*/ 	.word	0x0000cbe0


	//   ....[59]....
        /*0464*/ 	.word	0x0000cc00


	//   ....[60]....
        /*0468*/ 	.word	0x0000d250


	//   ....[61]....
        /*046c*/ 	.word	0x0000d270


	//   ....[62]....
        /*0470*/ 	.word	0x0000d290


	//   ....[63]....
        /*0474*/ 	.word	0x0000d2f0


	//   ....[64]....
        /*0478*/ 	.word	0x0000d370


	//   ....[65]....
        /*047c*/ 	.word	0x0000d3a0


	//   ....[66]....
        /*0480*/ 	.word	0x0000d420


	//   ....[67]....
        /*0484*/ 	.word	0x0000d450


	//   ....[68]....
        /*0488*/ 	.word	0x0000d4d0


	//   ....[69]....
        /*048c*/ 	.word	0x0000d500


	//   ....[70]....
        /*0490*/ 	.word	0x0000d580


	//   ....[71]....
        /*0494*/ 	.word	0x0000d5b0


	//   ....[72]....
        /*0498*/ 	.word	0x0000d630


	//   ....[73]....
        /*049c*/ 	.word	0x0000d660


	//   ....[74]....
        /*04a0*/ 	.word	0x0000d6e0


	//   ....[75]....
        /*04a4*/ 	.word	0x0000d700


	//   ....[76]....
        /*04a8*/ 	.word	0x0000de20


	//   ....[77]....
        /*04ac*/ 	.word	0x0000de50


	//   ....[78]....
        /*04b0*/ 	.word	0x0000de60


	//   ....[79]....
        /*04b4*/ 	.word	0x0000de80


	//   ....[80]....
        /*04b8*/ 	.word	0x0000ded0


	//   ....[81]....
        /*04bc*/ 	.word	0x0000def0


	//   ....[82]....
        /*04c0*/ 	.word	0x0000df50


	//   ....[83]....
        /*04c4*/ 	.word	0x0000df70


	//   ....[84]....
        /*04c8*/ 	.word	0x0000dfc0


	//   ....[85]....
        /*04cc*/ 	.word	0x0000dfe0


	//   ....[86]....
        /*04d0*/ 	.word	0x0000e030


	//   ....[87]....
        /*04d4*/ 	.word	0x0000e050


	//   ....[88]....
        /*04d8*/ 	.word	0x0000e2f0


	//   ....[89]....
        /*04dc*/ 	.word	0x0000e310


	//   ....[90]....
        /*04e0*/ 	.word	0x0000e330


	//   ....[91]....
        /*04e4*/ 	.word	0x0000e3b0


	//   ....[92]....
        /*04e8*/ 	.word	0x0000e3d0


	//   ....[93]....
        /*04ec*/ 	.word	0x0000e450


	//   ....[94]....
        /*04f0*/ 	.word	0x0000e470


	//   ....[95]....
        /*04f4*/ 	.word	0x0000e4f0


	//   ....[96]....
        /*04f8*/ 	.word	0x0000e510


	//   ....[97]....
        /*04fc*/ 	.word	0x0000e590


	//   ....[98]....
        /*0500*/ 	.word	0x0000e5b0


	//   ....[99]....
        /*0504*/ 	.word	0x0000e5c0


	//   ....[100]....
        /*0508*/ 	.word	0x0000eb90


	//   ....[101]....
        /*050c*/ 	.word	0x0000ebb0


	//   ....[102]....
        /*0510*/ 	.word	0x0000ebc0


	//   ....[103]....
        /*0514*/ 	.word	0x0000ebe0


	//   ....[104]....
        /*0518*/ 	.word	0x0000ec80


	//   ....[105]....
        /*051c*/ 	.word	0x0000ecb0


	//   ....[106]....
        /*0520*/ 	.word	0x0000ed20


	//   ....[107]....
        /*0524*/ 	.word	0x0000ed50


	//   ....[108]....
        /*0528*/ 	.word	0x0000edc0


	//   ....[109]....
        /*052c*/ 	.word	0x0000edf0


	//   ....[110]....
        /*0530*/ 	.word	0x0000ee60


	//   ....[111]....
        /*0534*/ 	.word	0x0000ee90


	//   ....[112]....
        /*0538*/ 	.word	0x0000f1a0


	//   ....[113]....
        /*053c*/ 	.word	0x0000f380


	//   ....[114]....
        /*0540*/ 	.word	0x0000f930


	//   ....[115]....
        /*0544*/ 	.word	0x0000fa10


	//   ....[116]....
        /*0548*/ 	.word	0x0000fab0


	//   ....[117]....
        /*054c*/ 	.word	0x0000fb30


	//   ....[118]....
        /*0550*/ 	.word	0x0000fbf0


	//   ....[119]....
        /*0554*/ 	.word	0x0000fc70


	//   ....[120]....
        /*0558*/ 	.word	0x0000fd50


	//   ....[121]....
        /*055c*/ 	.word	0x0000fdd0


	//   ....[122]....
        /*0560*/ 	.word	0x0000feb0


	//   ....[123]....
        /*0564*/ 	.word	0x0000ff30


	//   ....[124]....
        /*0568*/ 	.word	0x00010010


	//   ....[125]....
        /*056c*/ 	.word	0x00010090


	//   ....[126]....
        /*0570*/ 	.word	0x00010160


	//   ....[127]....
        /*0574*/ 	.word	0x000101f0


	//   ....[128]....
        /*0578*/ 	.word	0x00010270


	//   ....[129]....
        /*057c*/ 	.word	0x000102f0


	//   ....[130]....
        /*0580*/ 	.word	0x000103b0


	//   ....[131]....
        /*0584*/ 	.word	0x00010420


	//   ....[132]....
        /*0588*/ 	.word	0x00010510


	//   ....[133]....
        /*058c*/ 	.word	0x00010580


	//   ....[134]....
        /*0590*/ 	.word	0x00010670


	//   ....[135]....
        /*0594*/ 	.word	0x000106e0


	//   ....[136]....
        /*0598*/ 	.word	0x000107d0


	//   ....[137]....
        /*059c*/ 	.word	0x00010840


	//   ....[138]....
        /*05a0*/ 	.word	0x00010930


	//   ....[139]....
        /*05a4*/ 	.word	0x000109a0


	//   ....[140]....
        /*05a8*/ 	.word	0x00010a90


	//   ....[141]....
        /*05ac*/ 	.word	0x00010b00


	//   ....[142]....
        /*05b0*/ 	.word	0x00010bd0


	//   ....[143]....
        /*05b4*/ 	.word	0x00010d00


	//   ....[144]....
        /*05b8*/ 	.word	0x00010da0


	//   ....[145]....
        /*05bc*/ 	.word	0x00010e10


	//   ....[146]....
        /*05c0*/ 	.word	0x00010ed0


	//   ....[147]....
        /*05c4*/ 	.word	0x00010f30


	//   ....[148]....
        /*05c8*/ 	.word	0x00010ff0


	//   ....[149]....
        /*05cc*/ 	.word	0x00011050


	//   ....[150]....
        /*05d0*/ 	.word	0x00011110


	//   ....[151]....
        /*05d4*/ 	.word	0x00011170


	//   ....[152]....
        /*05d8*/ 	.word	0x00011230


	//   ....[153]....
        /*05dc*/ 	.word	0x00011290


	//   ....[154]....
        /*05e0*/ 	.word	0x00011350


	//   ....[155]....
        /*05e4*/ 	.word	0x00011430


	//   ....[156]....
        /*05e8*/ 	.word	0x000114d0


	//   ....[157]....
        /*05ec*/ 	.word	0x00011530


	//   ....[158]....
        /*05f0*/ 	.word	0x00011620


	//   ....[159]....
        /*05f4*/ 	.word	0x00011680


	//   ....[160]....
        /*05f8*/ 	.word	0x00011770


	//   ....[161]....
        /*05fc*/ 	.word	0x000117d0


	//   ....[162]....
        /*0600*/ 	.word	0x000118c0


	//   ....[163]....
        /*0604*/ 	.word	0x00011920


	//   ....[164]....
        /*0608*/ 	.word	0x00011a10


	//   ....[165]....
        /*060c*/ 	.word	0x00011a70


	//   ....[166]....
        /*0610*/ 	.word	0x00011b30


	//   ....[167]....
        /*0614*/ 	.word	0x00011c70


	//   ....[168]....
        /*0618*/ 	.word	0x00011d10


	//   ....[169]....
        /*061c*/ 	.word	0x00011d70


	//   ....[170]....
        /*0620*/ 	.word	0x00011e40


	//   ....[171]....
        /*0624*/ 	.word	0x00011f00


	//   ....[172]....
        /*0628*/ 	.word	0x00011fc0


	//   ....[173]....
        /*062c*/ 	.word	0x00012080


	//   ....[174]....
        /*0630*/ 	.word	0x00012140


	//   ....[175]....
        /*0634*/ 	.word	0x00012200


	//   ....[176]....
        /*0638*/ 	.word	0x000122c0


	//   ....[177]....
        /*063c*/ 	.word	0x00012380


	//   ....[178]....
        /*0640*/ 	.word	0x00012440


	//   ....[179]....
        /*0644*/ 	.word	0x00012530


	//   ....[180]....
        /*0648*/ 	.word	0x00012650


	//----- nvinfo : EIATTR_REG_RECONFIG
	.align		4
.L_765:
        /*064c*/ 	.byte	0x01, 0x54
	.zero		2


	//----- nvinfo : EIATTR_SYSCALL_OFFSETS
	.align		4
        /*0650*/ 	.byte	0x04, 0x46
        /*0652*/ 	.short	(.L_767 - .L_766)


	//   ....[0]....
.L_766:
        /*0654*/ 	.word	0x00001720


	//   ....[1]....
        /*0658*/ 	.word	0x0000bf50


	//   ....[2]....
        /*065c*/ 	.word	0x0000c0a0


	//   ....[3]....
        /*0660*/ 	.word	0x0000c190


	//   ....[4]....
        /*0664*/ 	.word	0x0000cf00


	//----- nvinfo : EIATTR_MBARRIER_INSTR_OFFSETS
	.align		4
.L_767:
        /*0668*/ 	.byte	0x04, 0x39
        /*066a*/ 	.short	(.L_769 - .L_768)


	//   ....[0]....
.L_768:
        /*066c*/ 	.word	0x00000180
        /*0670*/ 	.word	0x000000ff
        /*0674*/ 	.word	0x00030800
        /*0678*/ 	.short	0x0100
        /*067a*/ 	.byte	0x08
	.zero		1


	//   ....[1]....
        /*067c*/ 	.word	0x00000190
        /*0680*/ 	.word	0x000000ff
        /*0684*/ 	.word	0x00030820
        /*0688*/ 	.short	0x0100
        /*068a*/ 	.byte	0x08
	.zero		1


	//   ....[2]....
        /*068c*/ 	.word	0x00000280
        /*0690*/ 	.word	0x000000ff
        /*0694*/ 	.word	0x00030830
        /*0698*/ 	.short	0x0100
        /*069a*/ 	.byte	0x08
	.zero		1


	//   ....[3]....
        /*069c*/ 	.word	0x00000290
        /*06a0*/ 	.word	0x000000ff
        /*06a4*/ 	.word	0x00030840
        /*06a8*/ 	.short	0x0100
        /*06aa*/ 	.byte	0x08
	.zero		1


	//   ....[4]....
        /*06ac*/ 	.word	0x000002a0
        /*06b0*/ 	.word	0x000000ff
        /*06b4*/ 	.word	0x00030838
        /*06b8*/ 	.short	0x0100
        /*06ba*/ 	.byte	0x08
	.zero		1


	//   ....[5]....
        /*06bc*/ 	.word	0x000002b0
        /*06c0*/ 	.word	0x000000ff
        /*06c4*/ 	.word	0x00030848
        /*06c8*/ 	.short	0x0100
        /*06ca*/ 	.byte	0x08
	.zero		1


	//   ....[6]....
        /*06cc*/ 	.word	0x000003e0
        /*06d0*/ 	.word	0x000000ff
        /*06d4*/ 	.word	0x00030850
        /*06d8*/ 	.short	0x0100
        /*06da*/ 	.byte	0x08
	.zero		1


	//   ....[7]....
        /*06dc*/ 	.word	0x000003f0
        /*06e0*/ 	.word	0x000000ff
        /*06e4*/ 	.word	0x00030860
        /*06e8*/ 	.short	0x0100
        /*06ea*/ 	.byte	0x08
	.zero		1


	//   ....[8]....
        /*06ec*/ 	.word	0x00000400
        /*06f0*/ 	.word	0x000000ff
        /*06f4*/ 	.word	0x00030858
        /*06f8*/ 	.short	0x0100
        /*06fa*/ 	.byte	0x08
	.zero		1


	//   ....[9]....
        /*06fc*/ 	.word	0x00000410
        /*0700*/ 	.word	0x000000ff
        /*0704*/ 	.word	0x00030868
        /*0708*/ 	.short	0x0100
        /*070a*/ 	.byte	0x08
	.zero		1


	//   ....[10]....
        /*070c*/ 	.word	0x00000500
        /*0710*/ 	.word	0x000000ff
        /*0714*/ 	.word	0x00030870
        /*0718*/ 	.short	0x0100
        /*071a*/ 	.byte	0x06
	.zero		1


	//   ....[11]....
        /*071c*/ 	.word	0x00000510
        /*0720*/ 	.word	0x000000ff
        /*0724*/ 	.word	0x00030880
        /*0728*/ 	.short	0x0100
        /*072a*/ 	.byte	0x06
	.zero		1


	//   ....[12]....
        /*072c*/ 	.word	0x00000520
        /*0730*/ 	.word	0x000000ff
        /*0734*/ 	.word	0x00030878
        /*0738*/ 	.short	0x0100
        /*073a*/ 	.byte	0x06
	.zero		1


	//   ....[13]....
        /*073c*/ 	.word	0x00000530
        /*0740*/ 	.word	0x000000ff
        /*0744*/ 	.word	0x00030888
        /*0748*/ 	.short	0x0100
        /*074a*/ 	.byte	0x06
	.zero		1


	//   ....[14]....
        /*074c*/ 	.word	0x00000660
        /*0750*/ 	.word	0x000000ff
        /*0754*/ 	.word	0x00030890
        /*0758*/ 	.short	0x0100
        /*075a*/ 	.byte	0x08
	.zero		1


	//   ....[15]....
        /*075c*/ 	.word	0x00000670
        /*0760*/ 	.word	0x000000ff
        /*0764*/ 	.word	0x000308a0
        /*0768*/ 	.short	0x0100
        /*076a*/ 	.byte	0x08
	.zero		1


	//   ....[16]....
        /*076c*/ 	.word	0x00000680
        /*0770*/ 	.word	0x000000ff
        /*0774*/ 	.word	0x00030898
        /*0778*/ 	.short	0x0100
        /*077a*/ 	.byte	0x08
	.zero		1


	//   ....[17]....
        /*077c*/ 	.word	0x00000690
        /*0780*/ 	.word	0x000000ff
        /*0784*/ 	.word	0x000308a8
        /*0788*/ 	.short	0x0100
        /*078a*/ 	.byte	0x08
	.zero		1


	//   ....[18]....
        /*078c*/ 	.word	0x000007d0
        /*0790*/ 	.word	0x000000ff
        /*0794*/ 	.word	0x000308b0
        /*0798*/ 	.short	0x0100
        /*079a*/ 	.byte	0x08
	.zero		1


	//   ....[19]....
        /*079c*/ 	.word	0x000007e0
        /*07a0*/ 	.word	0x000000ff
        /*07a4*/ 	.word	0x000308c0
        /*07a8*/ 	.short	0x0100
        /*07aa*/ 	.byte	0x08
	.zero		1


	//   ....[20]....
        /*07ac*/ 	.word	0x000007f0
        /*07b0*/ 	.word	0x000000ff
        /*07b4*/ 	.word	0x000308b8
        /*07b8*/ 	.short	0x0100
        /*07ba*/ 	.byte	0x08
	.zero		1


	//   ....[21]....
        /*07bc*/ 	.word	0x00000800
        /*07c0*/ 	.word	0x000000ff
        /*07c4*/ 	.word	0x000308c8
        /*07c8*/ 	.short	0x0100
        /*07ca*/ 	.byte	0x08
	.zero		1


	//   ....[22]....
        /*07cc*/ 	.word	0x000017c0
        /*07d0*/ 	.word	0x000000ff
        /*07d4*/ 	.word	0x00030800
        /*07d8*/ 	.short	0x010a
        /*07da*/ 	.byte	0x28
	.zero		1


	//   ....[23]....
        /*07dc*/ 	.word	0x00001840
        /*07e0*/ 	.word	0x00000000
        /*07e4*/ 	.word	0x00030830
        /*07e8*/ 	.short	0x010a
        /*07ea*/ 	.byte	0x3f
	.zero		1


	//   ....[24]....
        /*07ec*/ 	.word	0x00001880
        /*07f0*/ 	.word	0x00000000
        /*07f4*/ 	.word	0x00030830
        /*07f8*/ 	.short	0x010a
        /*07fa*/ 	.byte	0x3f
	.zero		1


	//   ....[25]....
        /*07fc*/ 	.word	0x000023a0
        /*0800*/ 	.word	0x000000ff
        /*0804*/ 	.word	0x00000000
        /*0808*/ 	.short	0x0101
        /*080a*/ 	.byte	0x05
	.zero		1


	//   ....[26]....
        /*080c*/ 	.word	0x00003a50
        /*0810*/ 	.word	0x000000ff
        /*0814*/ 	.word	0x00030830
        /*0818*/ 	.short	0x010a
        /*081a*/ 	.byte	0x07
	.zero		1


	//   ....[27]....
        /*081c*/ 	.word	0x00003a90
        /*0820*/ 	.word	0x000000ff
        /*0824*/ 	.word	0x00030830
        /*0828*/ 	.short	0x010a
        /*082a*/ 	.byte	0x07
	.zero		1


	//   ....[28]....
        /*082c*/ 	.word	0x000045d0
        /*0830*/ 	.word	0x000000ff
        /*0834*/ 	.word	0x00030850
        /*0838*/ 	.short	0x010a
        /*083a*/ 	.byte	0x0a
	.zero		1


	//   ....[29]....
        /*083c*/ 	.word	0x00004610
        /*0840*/ 	.word	0x000000ff
        /*0844*/ 	.word	0x00030850
        /*0848*/ 	.short	0x010a
        /*084a*/ 	.byte	0x0a
	.zero		1


	//   ....[30]....
        /*084c*/ 	.word	0x000049a0
        /*0850*/ 	.word	0x000000ff
        /*0854*/ 	.word	0x00000000
        /*0858*/ 	.short	0x0101
        /*085a*/ 	.byte	0x07
	.zero		1


	//   ....[31]....
        /*085c*/ 	.word	0x00005ee0
        /*0860*/ 	.word	0x000000ff
        /*0864*/ 	.word	0x00000000
        /*0868*/ 	.short	0x0101
        /*086a*/ 	.byte	0x0a
	.zero		1


	//   ....[32]....
        /*086c*/ 	.word	0x000060c0
        /*0870*/ 	.word	0x000000ff
        /*0874*/ 	.word	0x00030830
        /*0878*/ 	.short	0x010a
        /*087a*/ 	.byte	0x07
	.zero		1


	//   ....[33]....
        /*087c*/ 	.word	0x00006100
        /*0880*/ 	.word	0x000000ff
        /*0884*/ 	.word	0x00030830
        /*0888*/ 	.short	0x010a
        /*088a*/ 	.byte	0x07
	.zero		1


	//   ....[34]....
        /*088c*/ 	.word	0x00006c40
        /*0890*/ 	.word	0x000000ff
        /*0894*/ 	.word	0x00030850
        /*0898*/ 	.short	0x010a
        /*089a*/ 	.byte	0x0e
	.zero		1


	//   ....[35]....
        /*089c*/ 	.word	0x00006c80
        /*08a0*/ 	.word	0x000000ff
        /*08a4*/ 	.word	0x00030850
        /*08a8*/ 	.short	0x010a
        /*08aa*/ 	.byte	0x0e
	.zero		1


	//   ....[36]....
        /*08ac*/ 	.word	0x00007070
        /*08b0*/ 	.word	0x000000ff
        /*08b4*/ 	.word	0x00000000
        /*08b8*/ 	.short	0x0101
        /*08ba*/ 	.byte	0x05
	.zero		1


	//   ....[37]....
        /*08bc*/ 	.word	0x00007dd0
        /*08c0*/ 	.word	0x000000ff
        /*08c4*/ 	.word	0x00000000
        /*08c8*/ 	.short	0x0101
        /*08ca*/ 	.byte	0x0e
	.zero		1


	//   ....[38]....
        /*08cc*/ 	.word	0x00008500
        /*08d0*/ 	.word	0x000000ff
        /*08d4*/ 	.word	0x00030850
        /*08d8*/ 	.short	0x010a
        /*08da*/ 	.byte	0x05
	.zero		1


	//   ....[39]....
        /*08dc*/ 	.word	0x00008540
        /*08e0*/ 	.word	0x000000ff
        /*08e4*/ 	.word	0x00030850
        /*08e8*/ 	.short	0x010a
        /*08ea*/ 	.byte	0x05
	.zero		1


	//   ....[40]....
        /*08ec*/ 	.word	0x00008b70
        /*08f0*/ 	.word	0x000000ff
        /*08f4*/ 	.word	0x00000000
        /*08f8*/ 	.short	0x0101
        /*08fa*/ 	.byte	0x04
	.zero		1


	//   ....[41]....
        /*08fc*/ 	.word	0x0000a3e0
        /*0900*/ 	.word	0x00000034
        /*0904*/ 	.word	0x00000000
        /*0908*/ 	.short	0x0101
        /*090a*/ 	.byte	0x3f
	.zero		1


	//   ....[42]....
        /*090c*/ 	.word	0x0000c6e0
        /*0910*/ 	.word	0x00000000
        /*0914*/ 	.word	0x00030840
        /*0918*/ 	.short	0x010a
        /*091a*/ 	.byte	0x3f
	.zero		1


	//   ....[43]....
        /*091c*/ 	.word	0x0000ccf0
        /*0920*/ 	.word	0x00000000
        /*0924*/ 	.word	0x00030830
        /*0928*/ 	.short	0x0107
        /*092a*/ 	.byte	0x3f
	.zero		1


	//   ....[44]....
        /*092c*/ 	.word	0x0000cda0
        /*0930*/ 	.word	0x00000000
        /*0934*/ 	.word	0x00030830
        /*0938*/ 	.short	0x0101
        /*093a*/ 	.byte	0x3f
	.zero		1


	//   ....[45]....
        /*093c*/ 	.word	0x0000d7f0
        /*0940*/ 	.word	0x00000011
        /*0944*/ 	.word	0x00030800
        /*0948*/ 	.short	0x0107
        /*094a*/ 	.byte	0x3f
	.zero		1


	//   ....[46]....
        /*094c*/ 	.word	0x0000d8e0
        /*0950*/ 	.word	0x00000011
        /*0954*/ 	.word	0x00030800
        /*0958*/ 	.short	0x0101
        /*095a*/ 	.byte	0x3f
	.zero		1


	//   ....[47]....
        /*095c*/ 	.word	0x0000d900
        /*0960*/ 	.word	0x00000011
        /*0964*/ 	.word	0x00030820
        /*0968*/ 	.short	0x010a
        /*096a*/ 	.byte	0x3f
	.zero		1


	//   ....[48]....
        /*096c*/ 	.word	0x0000dc50
        /*0970*/ 	.word	0x00000006
        /*0974*/ 	.word	0x00030840
        /*0978*/ 	.short	0x010a
        /*097a*/ 	.byte	0x3f
	.zero		1


	//   ....[49]....
        /*097c*/ 	.word	0x0000e120
        /*0980*/ 	.word	0x00000006
        /*0984*/ 	.word	0x00030830
        /*0988*/ 	.short	0x0107
        /*098a*/ 	.byte	0x3f
	.zero		1


	//   ....[50]....
        /*098c*/ 	.word	0x0000e1d0
        /*0990*/ 	.word	0x00000006
        /*0994*/ 	.word	0x00030830
        /*0998*/ 	.short	0x0101
        /*099a*/ 	.byte	0x3f
	.zero		1


	//   ....[51]....
        /*099c*/ 	.word	0x0000e230
        /*09a0*/ 	.word	0x00000006
        /*09a4*/ 	.word	0x00030860
        /*09a8*/ 	.short	0x010a
        /*09aa*/ 	.byte	0x3f
	.zero		1


	//   ....[52]....
        /*09ac*/ 	.word	0x0000e790
        /*09b0*/ 	.word	0x00000006
        /*09b4*/ 	.word	0x00030850
        /*09b8*/ 	.short	0x0107
        /*09ba*/ 	.byte	0x3f
	.zero		1


	//   ....[53]....
        /*09bc*/ 	.word	0x0000e8e0
        /*09c0*/ 	.word	0x00000006
        /*09c4*/ 	.word	0x00030850
        /*09c8*/ 	.short	0x0101
        /*09ca*/ 	.byte	0x3f
	.zero		1


	//   ....[54]....
        /*09cc*/ 	.word	0x0000eaf0
        /*09d0*/ 	.word	0x00000004
        /*09d4*/ 	.word	0x00030860
        /*09d8*/ 	.short	0x010a
        /*09da*/ 	.byte	0x3f
	.zero		1


	//   ....[55]....
        /*09dc*/ 	.word	0x0000efb0
        /*09e0*/ 	.word	0x00000004
        /*09e4*/ 	.word	0x00030850
        /*09e8*/ 	.short	0x0107
        /*09ea*/ 	.byte	0x3f
	.zero		1


	//   ....[56]....
        /*09ec*/ 	.word	0x0000f060
        /*09f0*/ 	.word	0x00000004
        /*09f4*/ 	.word	0x00030850
        /*09f8*/ 	.short	0x0101
        /*09fa*/ 	.byte	0x3f
	.zero		1


	//   ....[57]....
        /*09fc*/ 	.word	0x0000f300
        /*0a00*/ 	.word	0x00000004
        /*0a04*/ 	.word	0x00030820
        /*0a08*/ 	.short	0x010a
        /*0a0a*/ 	.byte	0x3f
	.zero		1


	//   ....[58]....
        /*0a0c*/ 	.word	0x0000f4a0
        /*0a10*/ 	.word	0x00000005
        /*0a14*/ 	.word	0x00030840
        /*0a18*/ 	.short	0x010a
        /*0a1a*/ 	.byte	0x3f
	.zero		1


	//   ....[59]....
        /*0a1c*/ 	.word	0x0000f540
        /*0a20*/ 	.word	0x00000017
        /*0a24*/ 	.word	0x00030840
        /*0a28*/ 	.short	0x010a
        /*0a2a*/ 	.byte	0x3f
	.zero		1


	//   ....[60]....
        /*0a2c*/ 	.word	0x0000f580
        /*0a30*/ 	.word	0x00000005
        /*0a34*/ 	.word	0x00030860
        /*0a38*/ 	.short	0x010a
        /*0a3a*/ 	.byte	0x3f
	.zero		1


	//   ....[61]....
        /*0a3c*/ 	.word	0x0000f5c0
        /*0a40*/ 	.word	0x00000017
        /*0a44*/ 	.word	0x00030860
        /*0a48*/ 	.short	0x010a
        /*0a4a*/ 	.byte	0x3f
	.zero		1


	//   ....[62]....
        /*0a4c*/ 	.word	0x0000f630
        /*0a50*/ 	.word	0x00000003
        /*0a54*/ 	.word	0x00030800
        /*0a58*/ 	.short	0x010a
        /*0a5a*/ 	.byte	0x3f
	.zero		1


	//   ....[63]....
        /*0a5c*/ 	.word	0x0000f680
        /*0a60*/ 	.word	0x00000000
        /*0a64*/ 	.word	0x00030830
        /*0a68*/ 	.short	0x010a
        /*0a6a*/ 	.byte	0x3f
	.zero		1


	//   ....[64]....
        /*0a6c*/ 	.word	0x0000f6e0
        /*0a70*/ 	.word	0x00000004
        /*0a74*/ 	.word	0x00030830
        /*0a78*/ 	.short	0x010a
        /*0a7a*/ 	.byte	0x3f
	.zero		1


	//   ....[65]....
        /*0a7c*/ 	.word	0x0000f740
        /*0a80*/ 	.word	0x00000003
        /*0a84*/ 	.word	0x00030850
        /*0a88*/ 	.short	0x010a
        /*0a8a*/ 	.byte	0x3f
	.zero		1


	//   ....[66]....
        /*0a8c*/ 	.word	0x0000f7a0
        /*0a90*/ 	.word	0x00000004
        /*0a94*/ 	.word	0x00030830
        /*0a98*/ 	.short	0x010a
        /*0a9a*/ 	.byte	0x3f
	.zero		1


	//   ....[67]....
        /*0a9c*/ 	.word	0x0000f800
        /*0aa0*/ 	.word	0x00000003
        /*0aa4*/ 	.word	0x00030850
        /*0aa8*/ 	.short	0x010a
        /*0aaa*/ 	.byte	0x3f
	.zero		1


	//   ....[68]....
        /*0aac*/ 	.word	0x0000f860
        /*0ab0*/ 	.word	0x00000007
        /*0ab4*/ 	.word	0x00030850
        /*0ab8*/ 	.short	0x010a
        /*0aba*/ 	.byte	0x3f
	.zero		1


	//   ....[69]....
        /*0abc*/ 	.word	0x0000f960
        /*0ac0*/ 	.word	0x00000000
        /*0ac4*/ 	.word	0x00030840
        /*0ac8*/ 	.short	0x010a
        /*0aca*/ 	.byte	0x3f
	.zero		1


	//   ....[70]....
        /*0acc*/ 	.word	0x00010c00
        /*0ad0*/ 	.word	0x00000011
        /*0ad4*/ 	.word	0x00030820
        /*0ad8*/ 	.short	0x010a
        /*0ada*/ 	.byte	0x3f
	.zero		1


	//   ....[71]....
        /*0adc*/ 	.word	0x00010c50
        /*0ae0*/ 	.word	0x00000006
        /*0ae4*/ 	.word	0x00030840
        /*0ae8*/ 	.short	0x010a
        /*0aea*/ 	.byte	0x3f
	.zero		1


	//   ....[72]....
        /*0aec*/ 	.word	0x00011380
        /*0af0*/ 	.word	0x00000006
        /*0af4*/ 	.word	0x00030860
        /*0af8*/ 	.short	0x010a
        /*0afa*/ 	.byte	0x3f
	.zero		1


	//   ....[73]....
        /*0afc*/ 	.word	0x00011bc0
        /*0b00*/ 	.word	0x00000004
        /*0b04*/ 	.word	0x00030860
        /*0b08*/ 	.short	0x010a
        /*0b0a*/ 	.byte	0x3f
	.zero		1


	//   ....[74]....
        /*0b0c*/ 	.word	0x00012570
        /*0b10*/ 	.word	0x00000004
        /*0b14*/ 	.word	0x00030820
        /*0b18*/ 	.short	0x010a
        /*0b1a*/ 	.byte	0x3f
	.zero		1


	//   ....[75]....
        /*0b1c*/ 	.word	0x00012710
        /*0b20*/ 	.word	0x00000005
        /*0b24*/ 	.word	0x00030840
        /*0b28*/ 	.short	0x010a
        /*0b2a*/ 	.byte	0x3f
	.zero		1


	//   ....[76]....
        /*0b2c*/ 	.word	0x00012760
        /*0b30*/ 	.word	0x00000017
        /*0b34*/ 	.word	0x00030840
        /*0b38*/ 	.short	0x010a
        /*0b3a*/ 	.byte	0x3f
	.zero		1


	//   ....[77]....
        /*0b3c*/ 	.word	0x000127b0
        /*0b40*/ 	.word	0x00000005
        /*0b44*/ 	.word	0x00030860
        /*0b48*/ 	.short	0x010a
        /*0b4a*/ 	.byte	0x3f
	.zero		1


	//----- nvinfo : EIATTR_NUM_MBARRIERS
	.align		4
.L_769:
        /*0b4c*/ 	.byte	0x03, 0x38
        /*0b4e*/ 	.short	0x0016


	//----- nvinfo : EIATTR_EXIT_INSTR_OFFSETS
	.align		4
        /*0b50*/ 	.byte	0x04, 0x1c
        /*0b52*/ 	.short	(.L_771 - .L_770)


	//   ....[0]....
.L_770:
        /*0b54*/ 	.word	0x00000950


	//   ....[1]....
        /*0b58*/ 	.word	0x0000b370


	//   ....[2]....
        /*0b5c*/ 	.word	0x0000f610


	//----- nvinfo : EIATTR_MAX_THREADS
	.align		4
.L_771:
        /*0b60*/ 	.byte	0x04, 0x05
        /*0b62*/ 	.short	(.L_773 - .L_772)
.L_772:
        /*0b64*/ 	.word	0x00000180
        /*0b68*/ 	.word	0x00000001
        /*0b6c*/ 	.word	0x00000001


	//----- nvinfo : EIATTR_CRS_STACK_SIZE
	.align		4
.L_773:
        /*0b70*/ 	.byte	0x04, 0x1e
        /*0b72*/ 	.short	(.L_775 - .L_774)
.L_774:
        /*0b74*/ 	.word	0x00000000


	//----- nvinfo : EIATTR_CBANK_PARAM_SIZE
	.align		4
.L_775:
        /*0b78*/ 	.byte	0x03, 0x19
        /*0b7a*/ 	.short	0x0af0


	//----- nvinfo : EIATTR_PARAM_CBANK
	.align		4
        /*0b7c*/ 	.byte	0x04, 0x0a
        /*0b7e*/ 	.short	(.L_777 - .L_776)
	.align		4
.L_776:
        /*0b80*/ 	.word	index@(.nv.constant0._ZN7cutlass13device_kernelIN5flash11enable_sm90INS1_16FlashAttnFwdSm90INS1_25CollectiveMainloopFwdSm90ILi2EN4cute5tupleIJNS5_1CILi1EEES8_S8_EEENS6_IJNS7_ILi128EEENS7_ILi96EEENS7_ILi192EEEEEELi192ENS_10bfloat16_tEfNS_4arch4Sm90ELb1ELb0ELb0ELb0ELb1ELb0ELb0ELb1ELb1ELb1ELb0ELb0EEENS1_21CollectiveEpilogueFwdINS6_IJSA_SC_SB_EEES9_SE_SG_Li256ELb0ELb1ELb0ELb0EEENS1_30DynamicPersistentTileSchedulerILi256ELi128ELb0ELb1ELb1EEEEEEEEEvNT_6ParamsE)
        /*0b84*/ 	.short	0x0210
        /*0b86*/ 	.short	0x0af0


	//----- nvinfo : EIATTR_SW_WAR
	.align		4
.L_777:
        /*0b88*/ 	.byte	0x04, 0x36
        /*0b8a*/ 	.short	(.L_779 - .L_778)
.L_778:
        /*0b8c*/ 	.word	0x00000008
.L_779:


//--------------------- .nv.info._ZN7cutlass13device_kernelIN5flash11enable_sm90INS1_16FlashAttnFwdSm90INS1_25CollectiveMainloopFwdSm90ILi2EN4cute5tupleIJNS5_1CILi1EEES8_S8_EEENS6_IJNS7_ILi128EEENS7_ILi96EEENS7_ILi192EEEEEELi192ENS_10bfloat16_tEfNS_4arch4Sm90ELb1ELb0ELb0ELb1ELb1ELb0ELb0ELb1ELb1ELb1ELb0ELb0EEENS1_21CollectiveEpilogueFwdINS6_IJSA_SC_SB_EEES9_SE_SG_Li256ELb1ELb1ELb0ELb0EEENS1_36VarlenDynamicPersistentTileSchedulerILi128ELi96ELi256ELi128ELb0ELb1ELb1ELb1ELb1ELb1EEEEEEEEEvNT_6ParamsE --------------------------
	.section	.nv.info._ZN7cutlass13device_kernelIN5flash11enable_sm90INS1_16FlashAttnFwdSm90INS1_25CollectiveMainloopFwdSm90ILi2EN4cute5tupleIJNS5_1CILi1EEES8_S8_EEENS6_IJNS7_ILi128EEENS7_ILi96EEENS7_ILi192EEEEEELi192ENS_10bfloat16_tEfNS_4arch4Sm90ELb1ELb0ELb0ELb1ELb1ELb0ELb0ELb1ELb1ELb1ELb0ELb0EEENS1_21CollectiveEpilogueFwdINS6_IJSA_SC_SB_EEES9_SE_SG_Li256ELb1ELb1ELb0ELb0EEENS1_36VarlenDynamicPersistentTileSchedulerILi128ELi96ELi256ELi128ELb0ELb1ELb1ELb1ELb1ELb1EEEEEEEEEvNT_6ParamsE,"",@"SHT_CUDA_INFO"
	.sectionflags	@""
	.align	4


	//----- nvinfo : EIATTR_CUDA_API_VERSION
	.align		4
        /*0000*/ 	.byte	0x04, 0x37
        /*0002*/ 	.short	(.L_781 - .L_780)
.L_780:
        /*0004*/ 	.word	0x00000082


	//----- nvinfo : EIATTR_KPARAM_INFO
	.align		4
.L_781:
        /*0008*/ 	.byte	0x04, 0x17
        /*000a*/ 	.short	(.L_783 - .L_782)
.L_782:
        /*000c*/ 	.word	0x00000000
        /*0010*/ 	.short	0x0000
        /*0012*/ 	.short	0x0070
        /*0014*/ 	.byte	0x00, 0xf0, 0x01, 0x2a


	//----- nvinfo : EIATTR_SPARSE_MMA_MASK
	.align		4
.L_783:
        /*0018*/ 	.byte	0x03, 0x50
        /*001a*/ 	.short	0x0000


	//----- nvinfo : EIATTR_MAXREG_COUNT
	.align		4
        /*001c*/ 	.byte	0x03, 0x1b
        /*001e*/ 	.short	0x00a8


	//----- nvinfo : EIATTR_NUM_BARRIERS
	.align		4
        /*0020*/ 	.byte	0x02, 0x4c
        /*0022*/ 	.byte	0x09
	.zero		1


	//----- nvinfo : EIATTR_EXTERNS
	.align		4
        /*0024*/ 	.byte	0x04, 0x0f
        /*0026*/ 	.short	(.L_785 - .L_784)


	//   ....[0]....
	.align		4
.L_784:
        /*0028*/ 	.word	index@(__assertfail)


	//----- nvinfo : EIATTR_ANNOTATIONS
	.align		4
.L_785:
        /*002c*/ 	.byte	0x04, 0x55
        /*002e*/ 	.short	(.L_787 - .L_786)


	//   ....[0]....
.L_786:
        /* <DEDUP_REMOVED lines=17> */


	//----- nvinfo : EIATTR_MERCURY_ISA_VERSION
	.align		4
.L_787:
        /*0130*/ 	.byte	0x03, 0x5f
        /*0132*/ 	.short	0x0101


	//----- nvinfo : EIATTR_UNUSED_LOAD_BYTE_OFFSET
	.align		4
        /*0134*/ 	.byte	0x04, 0x44
        /*0136*/ 	.short	(.L_789 - .L_788)


	//   ....[0]....
.L_788:
        /*0138*/ 	.word	0x00000950
        /*013c*/ 	.word	0x0000fff0


	//   ....[1]....
        /*0140*/ 	.word	0x00009220
        /*0144*/ 	.word	0x0000fff0


	//----- nvinfo : EIATTR_INT_WARP_WIDE_INSTR_OFFSETS
	.align		4
.L_789:
        /*0148*/ 	.byte	0x04, 0x31
        /*014a*/ 	.short	(.L_791 - .L_790)


	//   ....[0]....
.L_790:
        /*014c*/ 	.word	0x000000c0


	//   ....[1]....
        /*0150*/ 	.word	0x000000d0


	//   ....[2]....
        /*0154*/ 	.word	0x00000170


	//   ....[3]....
        /*0158*/ 	.word	0x0000cd50


	//   ....[4]....
        /*015c*/ 	.word	0x0000cde0


	//   ....[5]....
        /*0160*/ 	.word	0x0000fc50


	//   ....[6]....
        /*0164*/ 	.word	0x0000fce0


	//----- nvinfo : EIATTR_COOP_GROUP_MASK_REGIDS
	.align		4
.L_791:
        /*0168*/ 	.byte	0x04, 0x29
        /*016a*/ 	.short	(.L_793 - .L_792)


	//   ....[0]....
.L_792:
        /*016c*/ 	.word	0xffffffff


	//   ....[1]....
        /*0170*/ 	.word	0xffffffff


	//   ....[2]....
        /*0174*/ 	.word	0xffffffff


	//   ....[3]....
        /*0178*/ 	.word	0xffffffff


	//   ....[4]....
        /*017c*/ 	.word	0xffffffff


	//   ....[5]....
        /*0180*/ 	.word	0xffffffff


	//   ....[6]....
        /*0184*/ 	.word	0xffffffff


	//   ....[7]....
        /*0188*/ 	.word	0xffffffff


	//   ....[8]....
        /*018c*/ 	.word	0xffffffff


	//   ....[9]....
        /*0190*/ 	.word	0xffffffff


	//   ....[10]....
        /*0194*/ 	.word	0xffffffff


	//   ....[11]....
        /*0198*/ 	.word	0xffffffff


	//   ....[12]....
        /*019c*/ 	.word	0xffffffff


	//   ....[13]....
        /*01a0*/ 	.word	0xffffffff


	//   ....[14]....
        /*01a4*/ 	.word	0xffffffff


	//   ....[15]....
        /*01a8*/ 	.word	0xffffffff


	//   ....[16]....
        /*01ac*/ 	.word	0xffffffff


	//   ....[17]....
        /*01b0*/ 	.word	0xffffffff


	//   ....[18]....
        /*01b4*/ 	.word	0xffffffff


	//   ....[19]....
        /*01b8*/ 	.word	0xffffffff


	//   ....[20]....
        /*01bc*/ 	.word	0xffffffff


	//   ....[21]....
        /*01c0*/ 	.word	0xffffffff


	//   ....[22]....
        /*01c4*/ 	.word	0xffffffff


	//   ....[23]....
        /*01c8*/ 	.word	0xffffffff


	//   ....[24]....
        /*01cc*/ 	.word	0xffffffff


	//   ....[25]....
        /*01d0*/ 	.word	0xffffffff


	//   ....[26]....
        /*01d4*/ 	.word	0xffffffff


	//   ....[27]....
        /*01d8*/ 	.word	0xffffffff


	//   ....[28]....
        /*01dc*/ 	.word	0xffffffff


	//   ....[29]....
        /*01e0*/ 	.word	0xffffffff


	//   ....[30]....
        /*01e4*/ 	.word	0xffffffff


	//   ....[31]....
        /*01e8*/ 	.word	0xffffffff


	//   ....[32]....
        /*01ec*/ 	.word	0xffffffff


	//   ....[33]....
        /*01f0*/ 	.word	0xffffffff


	//   ....[34]....
        /*01f4*/ 	.word	0xffffffff


	//   ....[35]....
        /*01f8*/ 	.word	0xffffffff


	//   ....[36]....
        /*01fc*/ 	.word	0xffffffff


	//   ....[37]....
        /*0200*/ 	.word	0xffffffff


	//   ....[38]....
        /*0204*/ 	.word	0xffffffff


	//   ....[39]....
        /*0208*/ 	.word	0xffffffff


	//   ....[40]....
        /*020c*/ 	.word	0xffffffff


	//   ....[41]....
        /*0210*/ 	.word	0xffffffff


	//   ....[42]....
        /*0214*/ 	.word	0xffffffff


	//   ....[43]....
        /*0218*/ 	.word	0xffffffff


	//   ....[44]....
        /*021c*/ 	.word	0xffffffff


	//   ....[45]....
        /*0220*/ 	.word	0xffffffff


	//   ....[46]....
        /*0224*/ 	.word	0xffffffff


	//   ....[47]....
        /*0228*/ 	.word	0xffffffff


	//   ....[48]....
        /*022c*/ 	.word	0xffffffff


	//   ....[49]....
        /*0230*/ 	.word	0xffffffff


	//   ....[50]....
        /*0234*/ 	.word	0xffffffff


	//   ....[51]....
        /*0238*/ 	.word	0xffffffff


	//   ....[52]....
        /*023c*/ 	.word	0xffffffff


	//   ....[53]....
        /*0240*/ 	.word	0xffffffff


	//   ....[54]....
        /*0244*/ 	.word	0xffffffff


	//   ....[55]....
        /*0248*/ 	.word	0xffffffff


	//   ....[56]....
        /*024c*/ 	.word	0xffffffff


	//   ....[57]....
        /*0250*/ 	.word	0xffffffff


	//   ....[58]....
        /*0254*/ 	.word	0xffffffff


	//   ....[59]....
        /*0258*/ 	.word	0xffffffff


	//   ....[60]....
        /*025c*/ 	.word	0xffffffff


	//   ....[61]....
        /*0260*/ 	.word	0xffffffff


	//   ....[62]....
        /*0264*/ 	.word	0xffffffff


	//   ....[63]....
        /*0268*/ 	.word	0xffffffff


	//   ....[64]....
        /*026c*/ 	.word	0xffffffff


	//   ....[65]....
        /*0270*/ 	.word	0xffffffff


	//   ....[66]....
        /*0274*/ 	.word	0xffffffff


	//   ....[67]....
        /*0278*/ 	.word	0xffffffff


	//   ....[68]....
        /*027c*/ 	.word	0xffffffff


	//   ....[69]....
        /*0280*/ 	.word	0xffffffff


	//   ....[70]....
        /*0284*/ 	.word	0xffffffff


	//   ....[71]....
        /*0288*/ 	.word	0xffffffff


	//   ....[72]....
        /*028c*/ 	.word	0xffffffff


	//   ....[73]....
        /*0290*/ 	.word	0xffffffff


	//   ....[74]....
        /*0294*/ 	.word	0xffffffff


	//   ....[75]....
        /*0298*/ 	.word	0xffffffff


	//   ....[76]....
        /*029c*/ 	.word	0xffffffff


	//   ....[77]....
        /*02a0*/ 	.word	0xffffffff


	//   ....[78]....
        /*02a4*/ 	.word	0xffffffff


	//   ....[79]....
        /*02a8*/ 	.word	0xffffffff


	//   ....[80]....
        /*02ac*/ 	.word	0xffffffff


	//   ....[81]....
        /*02b0*/ 	.word	0xffffffff


	//   ....[82]....
        /*02b4*/ 	.word	0xffffffff


	//   ....[83]....
        /*02b8*/ 	.word	0xffffffff


	//   ....[84]....
        /*02bc*/ 	.word	0xffffffff


	//   ....[85]....
        /*02c0*/ 	.word	0xffffffff


	//   ....[86]....
        /*02c4*/ 	.word	0xffffffff


	//   ....[87]....
        /*02c8*/ 	.word	0xffffffff


	//   ....[88]....
        /*02cc*/ 	.word	0xffffffff


	//   ....[89]....
        /*02d0*/ 	.word	0xffffffff


	//   ....[90]....
        /*02d4*/ 	.word	0xffffffff


	//   ....[91]....
        /*02d8*/ 	.word	0xffffffff


	//   ....[92]....
        /*02dc*/ 	.word	0xffffffff


	//   ....[93]....
        /*02e0*/ 	.word	0xffffffff


	//   ....[94]....
        /*02e4*/ 	.word	0xffffffff


	//   ....[95]....
        /*02e8*/ 	.word	0xffffffff


	//   ....[96]....
        /*02ec*/ 	.word	0xffffffff


	//   ....[97]....
        /*02f0*/ 	.word	0xffffffff


	//   ....[98]....
        /*02f4*/ 	.word	0xffffffff


	//   ....[99]....
        /*02f8*/ 	.word	0xffffffff


	//   ....[100]....
        /*02fc*/ 	.word	0xffffffff


	//   ....[101]....
        /*0300*/ 	.word	0xffffffff


	//   ....[102]....
        /*0304*/ 	.word	0xffffffff


	//   ....[103]....
        /*0308*/ 	.word	0xffffffff


	//   ....[104]....
        /*030c*/ 	.word	0xffffffff


	//   ....[105]....
        /*0310*/ 	.word	0xffffffff


	//   ....[106]....
        /*0314*/ 	.word	0xffffffff


	//   ....[107]....
        /*0318*/ 	.word	0xffffffff


	//   ....[108]....
        /*031c*/ 	.word	0xffffffff


	//   ....[109]....
        /*0320*/ 	.word	0xffffffff


	//   ....[110]....
        /*0324*/ 	.word	0xffffffff


	//   ....[111]....
        /*0328*/ 	.word	0xffffffff


	//   ....[112]....
        /*032c*/ 	.word	0xffffffff


	//   ....[113]....
        /*0330*/ 	.word	0xffffffff


	//   ....[114]....
        /*0334*/ 	.word	0xffffffff


	//   ....[115]....
        /*0338*/ 	.word	0xffffffff


	//   ....[116]....
        /*033c*/ 	.word	0xffffffff


	//   ....[117]....
        /*0340*/ 	.word	0xffffffff


	//   ....[118]....
        /*0344*/ 	.word	0xffffffff


	//   ....[119]....
        /*0348*/ 	.word	0xffffffff


	//   ....[120]....
        /*034c*/ 	.word	0xffffffff


	//   ....[121]....
        /*0350*/ 	.word	0xffffffff


	//   ....[122]....
        /*0354*/ 	.word	0xffffffff


	//   ....[123]....
        /*0358*/ 	.word	0xffffffff


	//   ....[124]....
        /*035c*/ 	.word	0xffffffff


	//   ....[125]....
        /*0360*/ 	.word	0xffffffff


	//   ....[126]....
        /*0364*/ 	.word	0xffffffff


	//   ....[127]....
        /*0368*/ 	.word	0xffffffff


	//   ....[128]....
        /*036c*/ 	.word	0xffffffff


	//   ....[129]....
        /*0370*/ 	.word	0xffffffff


	//   ....[130]....
        /*0374*/ 	.word	0xffffffff


	//   ....[131]....
        /*0378*/ 	.word	0xffffffff


	//   ....[132]....
        /*037c*/ 	.word	0xffffffff


	//   ....[133]....
        /*0380*/ 	.word	0xffffffff


	//   ....[134]....
        /*0384*/ 	.word	0xffffffff


	//   ....[135]....
        /*0388*/ 	.word	0xffffffff


	//   ....[136]....
        /*038c*/ 	.word	0xffffffff


	//   ....[137]....
        /*0390*/ 	.word	0xffffffff


	//   ....[138]....
        /*0394*/ 	.word	0xffffffff


	//   ....[139]....
        /*0398*/ 	.word	0xffffffff


	//   ....[140]....
        /*039c*/ 	.word	0xffffffff


	//   ....[141]....
        /*03a0*/ 	.word	0xffffffff


	//   ....[142]....
        /*03a4*/ 	.word	0xffffffff


	//   ....[143]....
        /*03a8*/ 	.word	0xffffffff


	//   ....[144]....
        /*03ac*/ 	.word	0xffffffff


	//   ....[145]....
        /*03b0*/ 	.word	0x0500000f


	//   ....[146]....
        /*03b4*/ 	.word	0x0500000f


	//   ....[147]....
        /*03b8*/ 	.word	0x0500000f


	//   ....[148]....
        /*03bc*/ 	.word	0x0500000f


	//   ....[149]....
        /*03c0*/ 	.word	0x0500000f


	//   ....[150]....
        /*03c4*/ 	.word	0x0500000f


	//   ....[151]....
        /*03c8*/ 	.word	0x0500000f


	//   ....[152]....
        /*03cc*/ 	.word	0x0500000f


	//   ....[153]....
        /*03d0*/ 	.word	0x0500000f


	//   ....[154]....
        /*03d4*/ 	.word	0x0500000f


	//   ....[155]....
        /*03d8*/ 	.word	0x0500000f


	//   ....[156]....
        /*03dc*/ 	.word	0x0500000f


	//   ....[157]....
        /*03e0*/ 	.word	0x0500000f


	//   ....[158]....
        /*03e4*/ 	.word	0x0500000f


	//   ....[159]....
        /*03e8*/ 	.word	0x0500000f


	//   ....[160]....
        /*03ec*/ 	.word	0x0500000f


	//   ....[161]....
        /*03f0*/ 	.word	0x0500000f


	//   ....[162]....
        /*03f4*/ 	.word	0x0500000f


	//   ....[163]....
        /*03f8*/ 	.word	0x0500000f


	//   ....[164]....
        /*03fc*/ 	.word	0x0500000f


	//   ....[165]....
        /*0400*/ 	.word	0x0500000f


	//   ....[166]....
        /*0404*/ 	.word	0x0500000f


	//   ....[167]....
        /*0408*/ 	.word	0x0500000f


	//   ....[168]....
        /*040c*/ 	.word	0x0500000f


	//   ....[169]....
        /*0410*/ 	.word	0x0500000f


	//   ....[170]....
        /*0414*/ 	.word	0x0500000f


	//   ....[171]....
        /*0418*/ 	.word	0x0500000f


	//   ....[172]....
        /*041c*/ 	.word	0x0500000f


	//   ....[173]....
        /*0420*/ 	.word	0x0500000f


	//   ....[174]....
        /*0424*/ 	.word	0x0500000f


	//   ....[175]....
        /*0428*/ 	.word	0x0500000f


	//   ....[176]....
        /*042c*/ 	.word	0x0500000f


	//   ....[177]....
        /*0430*/ 	.word	0x0500000f


	//   ....[178]....
        /*0434*/ 	.word	0x0500000f


	//   ....[179]....
        /*0438*/ 	.word	0x0500000f


	//   ....[180]....
        /*043c*/ 	.word	0x0500000f


	//   ....[181]....
        /*0440*/ 	.word	0x0500000f


	//   ....[182]....
        /*0444*/ 	.word	0x0500000f


	//   ....[183]....
        /*0448*/ 	.word	0x0500000f


	//   ....[184]....
        /*044c*/ 	.word	0x0500000f


	//   ....[185]....
        /*0450*/ 	.word	0x0500000f


	//   ....[186]....
        /*0454*/ 	.word	0x0500000f


	//   ....[187]....
        /*0458*/ 	.word	0x0500000f


	//   ....[188]....
        /*045c*/ 	.word	0x0500000f


	//   ....[189]....
        /*0460*/ 	.word	0x0500000f


	//   ....[190]....
        /*0464*/ 	.word	0x0500000f


	//   ....[191]....
        /*0468*/ 	.word	0x0500000f


	//   ....[192]....
        /*046c*/ 	.word	0x0500000f


	//   ....[193]....
        /*0470*/ 	.word	0x0500000f


	//   ....[194]....
        /*0474*/ 	.word	0x0500000f


	//   ....[195]....
        /*0478*/ 	.word	0x0500000f


	//   ....[196]....
        /*047c*/ 	.word	0x0500000f


	//   ....[197]....
        /*0480*/ 	.word	0x0500000f


	//   ....[198]....
        /*0484*/ 	.word	0x0500000f


	//   ....[199]....
        /*0488*/ 	.word	0x0500000f


	//   ....[200]....
        /*048c*/ 	.word	0x0500000f


	//   ....[201]....
        /*0490*/ 	.word	0x0500000f


	//   ....[202]....
        /*0494*/ 	.word	0x0500000f


	//   ....[203]....
        /*0498*/ 	.word	0x0500000f


	//   ....[204]....
        /*049c*/ 	.word	0x0500000f


	//   ....[205]....
        /*04a0*/ 	.word	0x0500000f


	//   ....[206]....
        /*04a4*/ 	.word	0x0500000f


	//   ....[207]....
        /*04a8*/ 	.word	0x0500000f


	//   ....[208]....
        /*04ac*/ 	.word	0x0500000f


	//   ....[209]....
        /*04b0*/ 	.word	0x0500000f


	//   ....[210]....
        /*04b4*/ 	.word	0x0500000f


	//   ....[211]....
        /*04b8*/ 	.word	0x0500000f


	//   ....[212]....
        /*04bc*/ 	.word	0x0500000f


	//   ....[213]....
        /*04c0*/ 	.word	0x0500000f


	//   ....[214]....
        /*04c4*/ 	.word	0x0500000f


	//   ....[215]....
        /*04c8*/ 	.word	0x0500000f


	//   ....[216]....
        /*04cc*/ 	.word	0x0500000f


	//   ....[217]....
        /*04d0*/ 	.word	0x0500000f


	//   ....[218]....
        /*04d4*/ 	.word	0x0500000f


	//   ....[219]....
        /*04d8*/ 	.word	0x0500000f


	//   ....[220]....
        /*04dc*/ 	.word	0x0500000f


	//   ....[221]....
        /*04e0*/ 	.word	0x0500000f


	//   ....[222]....
        /*04e4*/ 	.word	0x0500000f


	//   ....[223]....
        /*04e8*/ 	.word	0x0500000f


	//   ....[224]....
        /*04ec*/ 	.word	0x0500000f


	//   ....[225]....
        /*04f0*/ 	.word	0x0500000f


	//   ....[226]....
        /*04f4*/ 	.word	0x0500000f


	//   ....[227]....
        /*04f8*/ 	.word	0x0500000f


	//----- nvinfo : EIATTR_COOP_GROUP_INSTR_OFFSETS
	.align		4
.L_793:
        /*04fc*/ 	.byte	0x04, 0x28
        /*04fe*/ 	.short	(.L_795 - .L_794)


	//   ....[0]....
.L_794:
        /*0500*/ 	.word	0x00000070


	//   ....[1]....
        /*0504*/ 	.word	0x000000b0


	//   ....[2]....
        /*0508*/ 	.word	0x000002d0


	//   ....[3]....
        /*050c*/ 	.word	0x00000430


	//   ....[4]....
        /*0510*/ 	.word	0x00000550


	//   ....[5]....
        /*0514*/ 	.word	0x000006b0


	//   ....[6]....
        /*0518*/ 	.word	0x00001740


	//   ....[7]....
        /*051c*/ 	.word	0x000022a0


	//   ....[8]....
        /*0520*/ 	.word	0x000022e0


	//   ....[9]....
        /*0524*/ 	.word	0x00002980


	//   ....[10]....
        /*0528*/ 	.word	0x00002a80


	//   ....[11]....
        /*052c*/ 	.word	0x000030e0


	//   ....[12]....
        /*0530*/ 	.word	0x00003170


	//   ....[13]....
        /*0534*/ 	.word	0x00004b00


	//   ....[14]....
        /*0538*/ 	.word	0x00004fd0


	//   ....[15]....
        /*053c*/ 	.word	0x00004ff0


	//   ....[16]....
        /*0540*/ 	.word	0x00005050


	//   ....[17]....
        /*0544*/ 	.word	0x000056f0


	//   ....[18]....
        /*0548*/ 	.word	0x00005750


	//   ....[19]....
        /*054c*/ 	.word	0x000073f0


	//   ....[20]....
        /*0550*/ 	.word	0x00007400


	//   ....[21]....
        /*0554*/ 	.word	0x00007430


	//   ....[22]....
        /*0558*/ 	.word	0x00007440


	//   ....[23]....
        /*055c*/ 	.word	0x00008730


	//   ....[24]....
        /*0560*/ 	.word	0x00008770


	//   ....[25]....
        /*0564*/ 	.word	0x00008820


	//   ....[26]....
        /*0568*/ 	.word	0x00008830


	//   ....[27]....
        /*056c*/ 	.word	0x0000a060


	//   ....[28]....
        /*0570*/ 	.word	0x0000a090


	//   ....[29]....
        /*0574*/ 	.word	0x0000a0c0


	//   ....[30]....
        /*0578*/ 	.word	0x0000a130


	//   ....[31]....
        /*057c*/ 	.word	0x0000a800


	//   ....[32]....
        /*0580*/ 	.word	0x0000a820


	//   ....[33]....
        /*0584*/ 	.word	0x0000a930


	//   ....[34]....
        /*0588*/ 	.word	0x0000a950


	//   ....[35]....
        /*058c*/ 	.word	0x0000aa50


	//   ....[36]....
        /*0590*/ 	.word	0x0000aa70


	//   ....[37]....
        /*0594*/ 	.word	0x0000ab80


	//   ....[38]....
        /*0598*/ 	.word	0x0000aba0


	//   ....[39]....
        /*059c*/ 	.word	0x0000b530


	//   ....[40]....
        /*05a0*/ 	.word	0x0000b550


	//   ....[41]....
        /*05a4*/ 	.word	0x0000b650


	//   ....[42]....
        /*05a8*/ 	.word	0x0000b670


	//   ....[43]....
        /*05ac*/ 	.word	0x0000b770


	//   ....[44]....
        /*05b0*/ 	.word	0x0000b790


	//   ....[45]....
        /*05b4*/ 	.word	0x0000b8a0


	//   ....[46]....
        /*05b8*/ 	.word	0x0000b8c0


	//   ....[47]....
        /*05bc*/ 	.word	0x0000ba40


	//   ....[48]....
        /*05c0*/ 	.word	0x0000bc10


	//   ....[49]....
        /*05c4*/ 	.word	0x0000bc40


	//   ....[50]....
        /*05c8*/ 	.word	0x0000bc70


	//   ....[51]....
        /*05cc*/ 	.word	0x0000bca0


	//   ....[52]....
        /*05d0*/ 	.word	0x0000bcd0


	//   ....[53]....
        /*05d4*/ 	.word	0x0000bd00


	//   ....[54]....
        /*05d8*/ 	.word	0x0000be50


	//   ....[55]....
        /*05dc*/ 	.word	0x0000be80


	//   ....[56]....
        /*05e0*/ 	.word	0x0000beb0


	//   ....[57]....
        /*05e4*/ 	.word	0x0000bee0


	//   ....[58]....
        /*05e8*/ 	.word	0x0000bf10


	//   ....[59]....
        /*05ec*/ 	.word	0x0000bf40


	//   ....[60]....
        /*05f0*/ 	.word	0x0000bfd0


	//   ....[61]....
        /*05f4*/ 	.word	0x0000c030


	//   ....[62]....
        /*05f8*/ 	.word	0x0000c0c0


	//   ....[63]....
        /*05fc*/ 	.word	0x0000d940


	//   ....[64]....
        /*0600*/ 	.word	0x0000d960


	//   ....[65]....
        /*0604*/ 	.word	0x0000da10


	//   ....[66]....
        /*0608*/ 	.word	0x0000da30


	//   ....[67]....
        /*060c*/ 	.word	0x0000dad0


	//   ....[68]....
        /*0610*/ 	.word	0x0000daf0


	//   ....[69]....
        /*0614*/ 	.word	0x0000db90


	//   ....[70]....
        /*0618*/ 	.word	0x0000dbb0


	//   ....[71]....
        /*061c*/ 	.word	0x0000dc50


	//   ....[72]....
        /*0620*/ 	.word	0x0000dc70


	//   ....[73]....
        /*0624*/ 	.word	0x0000dc80


	//   ....[74]....
        /*0628*/ 	.word	0x0000dd10


	//   ....[75]....
        /*062c*/ 	.word	0x0000e430


	//   ....[76]....
        /*0630*/ 	.word	0x0000e460


	//   ....[77]....
        /*0634*/ 	.word	0x0000e4c0


	//   ....[78]....
        /*0638*/ 	.word	0x0000e520


	//   ....[79]....
        /*063c*/ 	.word	0x0000e570


	//   ....[80]....
        /*0640*/ 	.word	0x0000e5d0


	//   ....[81]....
        /*0644*/ 	.word	0x0000e620


	//   ....[82]....
        /*0648*/ 	.word	0x0000e680


	//   ....[83]....
        /*064c*/ 	.word	0x0000e6c0


	//   ....[84]....
        /*0650*/ 	.word	0x0000e730


	//   ....[85]....
        /*0654*/ 	.word	0x0000e780


	//   ....[86]....
        /*0658*/ 	.word	0x0000e7e0


	//   ....[87]....
        /*065c*/ 	.word	0x0000e820


	//   ....[88]....
        /*0660*/ 	.word	0x0000e880


	//   ....[89]....
        /*0664*/ 	.word	0x0000e8a0


	//   ....[90]....
        /*0668*/ 	.word	0x0000e8e0


	//   ....[91]....
        /*066c*/ 	.word	0x0000f0a0


	//   ....[92]....
        /*0670*/ 	.word	0x0000f0e0


	//   ....[93]....
        /*0674*/ 	.word	0x0000f0f0


	//   ....[94]....
        /*0678*/ 	.word	0x0000f150


	//   ....[95]....
        /*067c*/ 	.word	0x0000f160


	//   ....[96]....
        /*0680*/ 	.word	0x0000f1c0


	//   ....[97]....
        /*0684*/ 	.word	0x0000f1f0


	//   ....[98]....
        /*0688*/ 	.word	0x0000f230


	//   ....[99]....
        /*068c*/ 	.word	0x0000f260


	//   ....[100]....
        /*0690*/ 	.word	0x0000f2a0


	//   ....[101]....
        /*0694*/ 	.word	0x0000f2d0


	//   ....[102]....
        /*0698*/ 	.word	0x0000f310


	//   ....[103]....
        /*069c*/ 	.word	0x0000f590


	//   ....[104]....
        /*06a0*/ 	.word	0x0000f5b0


	//   ....[105]....
        /*06a4*/ 	.word	0x0000f5c0


	//   ....[106]....
        /*06a8*/ 	.word	0x0000f650


	//   ....[107]....
        /*06ac*/ 	.word	0x0000f660


	//   ....[108]....
        /*06b0*/ 	.word	0x0000f6f0


	//   ....[109]....
        /*06b4*/ 	.word	0x0000f700


	//   ....[110]....
        /*06b8*/ 	.word	0x0000f790


	//   ....[111]....
        /*06bc*/ 	.word	0x0000f7a0


	//   ....[112]....
        /*06c0*/ 	.word	0x0000f830


	//   ....[113]....
        /*06c4*/ 	.word	0x0000f840


	//   ....[114]....
        /*06c8*/ 	.word	0x0000f850


	//   ....[115]....
        /*06cc*/ 	.word	0x0000fe30


	//   ....[116]....
        /*06d0*/ 	.word	0x0000fe70


	//   ....[117]....
        /*06d4*/ 	.word	0x0000feb0


	//   ....[118]....
        /*06d8*/ 	.word	0x0000fee0


	//   ....[119]....
        /*06dc*/ 	.word	0x0000ff70


	//   ....[120]....
        /*06e0*/ 	.word	0x0000ffa0


	//   ....[121]....
        /*06e4*/ 	.word	0x00010010


	//   ....[122]....
        /*06e8*/ 	.word	0x00010040


	//   ....[123]....
        /*06ec*/ 	.word	0x000100b0


	//   ....[124]....
        /*06f0*/ 	.word	0x000100e0


	//   ....[125]....
        /*06f4*/ 	.word	0x00010110


	//   ....[126]....
        /*06f8*/ 	.word	0x00010160


	//   ....[127]....
        /*06fc*/ 	.word	0x00010540


	//   ....[128]....
        /*0700*/ 	.word	0x00010570


	//   ....[129]....
        /*0704*/ 	.word	0x000105a0


	//   ....[130]....
        /*0708*/ 	.word	0x000105d0


	//   ....[131]....
        /*070c*/ 	.word	0x00010600


	//   ....[132]....
        /*0710*/ 	.word	0x00010630


	//   ....[133]....
        /*0714*/ 	.word	0x00010660


	//   ....[134]....
        /*0718*/ 	.word	0x00010690


	//   ....[135]....
        /*071c*/ 	.word	0x00010810


	//   ....[136]....
        /*0720*/ 	.word	0x00010840


	//   ....[137]....
        /*0724*/ 	.word	0x00010870


	//   ....[138]....
        /*0728*/ 	.word	0x000108a0


	//   ....[139]....
        /*072c*/ 	.word	0x000108d0


	//   ....[140]....
        /*0730*/ 	.word	0x00010900


	//   ....[141]....
        /*0734*/ 	.word	0x000109c0


	//   ....[142]....
        /*0738*/ 	.word	0x000109e0


	//   ....[143]....
        /*073c*/ 	.word	0x00010a50


	//   ....[144]....
        /*0740*/ 	.word	0x000110f0


	//   ....[145]....
        /*0744*/ 	.word	0x000116a0


	//   ....[146]....
        /*0748*/ 	.word	0x00011790


	//   ....[147]....
        /*074c*/ 	.word	0x00011830


	//   ....[148]....
        /*0750*/ 	.word	0x00011890


	//   ....[149]....
        /*0754*/ 	.word	0x000119a0


	//   ....[150]....
        /*0758*/ 	.word	0x00011a10


	//   ....[151]....
        /*075c*/ 	.word	0x00011b20


	//   ....[152]....
        /*0760*/ 	.word	0x00011b90


	//   ....[153]....
        /*0764*/ 	.word	0x00011ca0


	//   ....[154]....
        /*0768*/ 	.word	0x00011d10


	//   ....[155]....
        /*076c*/ 	.word	0x00011e20


	//   ....[156]....
        /*0770*/ 	.word	0x00011e90


	//   ....[157]....
        /*0774*/ 	.word	0x00011f30


	//   ....[158]....
        /*0778*/ 	.word	0x00012040


	//   ....[159]....
        /*077c*/ 	.word	0x000120b0


	//   ....[160]....
        /*0780*/ 	.word	0x00012130


	//   ....[161]....
        /*0784*/ 	.word	0x00012200


	//   ....[162]....
        /*0788*/ 	.word	0x00012280


	//   ....[163]....
        /*078c*/ 	.word	0x00012360


	//   ....[164]....
        /*0790*/ 	.word	0x000123e0


	//   ....[165]....
        /*0794*/ 	.word	0x000124c0


	//   ....[166]....
        /*0798*/ 	.word	0x00012540


	//   ....[167]....
        /*079c*/ 	.word	0x00012620


	//   ....[168]....
        /*07a0*/ 	.word	0x000126a0


	//   ....[169]....
        /*07a4*/ 	.word	0x00012780


	//   ....[170]....
        /*07a8*/ 	.word	0x00012800


	//   ....[171]....
        /*07ac*/ 	.word	0x000128d0


	//   ....[172]....
        /*07b0*/ 	.word	0x00012950


	//   ....[173]....
        /*07b4*/ 	.word	0x00012a10


	//   ....[174]....
        /*07b8*/ 	.word	0x00012b40


	//   ....[175]....
        /*07bc*/ 	.word	0x00012c00


	//   ....[176]....
        /*07c0*/ 	.word	0x00012c80


	//   ....[177]....
        /*07c4*/ 	.word	0x00012d50


	//   ....[178]....
        /*07c8*/ 	.word	0x00012db0


	//   ....[179]....
        /*07cc*/ 	.word	0x00012e80


	//   ....[180]....
        /*07d0*/ 	.word	0x00012ee0


	//   ....[181]....
        /*07d4*/ 	.word	0x00012fb0


	//   ....[182]....
        /*07d8*/ 	.word	0x00013010


	//   ....[183]....
        /*07dc*/ 	.word	0x000130e0


	//   ....[184]....
        /*07e0*/ 	.word	0x00013140


	//   ....[185]....
        /*07e4*/ 	.word	0x00013220


	//   ....[186]....
        /*07e8*/ 	.word	0x00013310


	//   ....[187]....
        /*07ec*/ 	.word	0x000133b0


	//   ....[188]....
        /*07f0*/ 	.word	0x00013410


	//   ....[189]....
        /*07f4*/ 	.word	0x00013510


	//   ....[190]....
        /*07f8*/ 	.word	0x00013570


	//   ....[191]....
        /*07fc*/ 	.word	0x00013670


	//   ....[192]....
        /*0800*/ 	.word	0x000136d0


	//   ....[193]....
        /*0804*/ 	.word	0x000137d0


	//   ....[194]....
        /*0808*/ 	.word	0x00013830


	//   ....[195]....
        /*080c*/ 	.word	0x00013930


	//   ....[196]....
        /*0810*/ 	.word	0x00013990


	//   ....[197]....
        /*0814*/ 	.word	0x00013a60


	//   ....[198]....
        /*0818*/ 	.word	0x00013ba0


	//   ....[199]....
        /*081c*/ 	.word	0x00013c50


	//   ....[200]....
        /*0820*/ 	.word	0x00013d20


	//   ....[201]....
        /*0824*/ 	.word	0x00013df0


	//   ....[202]....
        /*0828*/ 	.word	0x00013e50


	//   ....[203]....
        /*082c*/ 	.word	0x00013f40


	//   ....[204]....
        /*0830*/ 	.word	0x00013fa0


	//   ....[205]....
        /*0834*/ 	.word	0x00014090


	//   ....[206]....
        /*0838*/ 	.word	0x000140f0


	//   ....[207]....
        /*083c*/ 	.word	0x000141e0


	//   ....[208]....
        /*0840*/ 	.word	0x00014240


	//   ....[209]....
        /*0844*/ 	.word	0x00014320


	//   ....[210]....
        /*0848*/ 	.word	0x000143b0


	//   ....[211]....
        /*084c*/ 	.word	0x00014450


	//   ....[212]....
        /*0850*/ 	.word	0x00014570


	//   ....[213]....
        /*0854*/ 	.word	0x000145e0


	//   ....[214]....
        /*0858*/ 	.word	0x00014650


	//   ....[215]....
        /*085c*/ 	.word	0x000146c0


	//   ....[216]....
        /*0860*/ 	.word	0x00014730


	//   ....[217]....
        /*0864*/ 	.word	0x000147b0


	//   ....[218]....
        /*0868*/ 	.word	0x00014840


	//   ....[219]....
        /*086c*/ 	.word	0x000148d0


	//   ....[220]....
        /*0870*/ 	.word	0x00014940


	//   ....[221]....
        /*0874*/ 	.word	0x000149b0


	//   ....[222]....
        /*0878*/ 	.word	0x00014a20


	//   ....[223]....
        /*087c*/ 	.word	0x00014aa0


	//   ....[224]....
        /*0880*/ 	.word	0x00014b10


	//   ....[225]....
        /*0884*/ 	.word	0x00014bb0


	//   ....[226]....
        /*0888*/ 	.word	0x00014c40


	//   ....[227]....
        /*088c*/ 	.word	0x00014d60


	//----- nvinfo : EIATTR_REG_RECONFIG
	.align		4
.L_795:
        /*0890*/ 	.byte	0x01, 0x54
	.zero		2


	//----- nvinfo : EIATTR_SYSCALL_OFFSETS
	.align		4
        /*0894*/ 	.byte	0x04, 0x46
        /*0896*/ 	.short	(.L_797 - .L_796)


	//   ....[0]....
.L_796:
        /*0898*/ 	.word	0x00001920


	//   ....[1]....
        /*089c*/ 	.word	0x0000cf40


	//   ....[2]....
        /*08a0*/ 	.word	0x0000d090


	//   ....[3]....
        /*08a4*/ 	.word	0x0000d180


	//   ....[4]....
        /*08a8*/ 	.word	0x0000e0a0


	//----- nvinfo : EIATTR_MBARRIER_INSTR_OFFSETS
	.align		4
.L_797:
        /*08ac*/ 	.byte	0x04, 0x39
        /*08ae*/ 	.short	(.L_799 - .L_798)


	//   ....[0]....
.L_798:
        /*08b0*/ 	.word	0x00000180
        /*08b4*/ 	.word	0x000000ff
        /*08b8*/ 	.word	0x00030800
        /*08bc*/ 	.short	0x0100
        /*08be*/ 	.byte	0x08
	.zero		1


	//   ....[1]....
        /*08c0*/ 	.word	0x00000190
        /*08c4*/ 	.word	0x000000ff
        /*08c8*/ 	.word	0x00030820
        /*08cc*/ 	.short	0x0100
        /*08ce*/ 	.byte	0x08
	.zero		1


	//   ....[2]....
        /*08d0*/ 	.word	0x00000280
        /*08d4*/ 	.word	0x000000ff
        /*08d8*/ 	.word	0x00030830
        /*08dc*/ 	.short	0x0100
        /*08de*/ 	.byte	0x08
	.zero		1


	//   ....[3]....
        /*08e0*/ 	.word	0x00000290
        /*08e4*/ 	.word	0x000000ff
        /*08e8*/ 	.word	0x00030840
        /*08ec*/ 	.short	0x0100
        /*08ee*/ 	.byte	0x08
	.zero		1


	//   ....[4]....
        /*08f0*/ 	.word	0x000002a0
        /*08f4*/ 	.word	0x000000ff
        /*08f8*/ 	.word	0x00030838
        /*08fc*/ 	.short	0x0100
        /*08fe*/ 	.byte	0x08
	.zero		1


	//   ....[5]....
        /*0900*/ 	.word	0x000002b0
        /*0904*/ 	.word	0x000000ff
        /*0908*/ 	.word	0x00030848
        /*090c*/ 	.short	0x0100
        /*090e*/ 	.byte	0x08
	.zero		1


	//   ....[6]....
        /*0910*/ 	.word	0x000003e0
        /*0914*/ 	.word	0x000000ff
        /*0918*/ 	.word	0x00030850
        /*091c*/ 	.short	0x0100
        /*091e*/ 	.byte	0x08
	.zero		1


	//   ....[7]....
        /*0920*/ 	.word	0x000003f0
        /*0924*/ 	.word	0x000000ff
        /*0928*/ 	.word	0x00030860
        /*092c*/ 	.short	0x0100
        /*092e*/ 	.byte	0x08
	.zero		1


	//   ....[8]....
        /*0930*/ 	.word	0x00000400
        /*0934*/ 	.word	0x000000ff
        /*0938*/ 	.word	0x00030858
        /*093c*/ 	.short	0x0100
        /*093e*/ 	.byte	0x08
	.zero		1


	//   ....[9]....
        /*0940*/ 	.word	0x00000410
        /*0944*/ 	.word	0x000000ff
        /*0948*/ 	.word	0x00030868
        /*094c*/ 	.short	0x0100
        /*094e*/ 	.byte	0x08
	.zero		1


	//   ....[10]....
        /*0950*/ 	.word	0x00000500
        /*0954*/ 	.word	0x000000ff
        /*0958*/ 	.word	0x00030870
        /*095c*/ 	.short	0x0100
        /*095e*/ 	.byte	0x06
	.zero		1


	//   ....[11]....
        /*0960*/ 	.word	0x00000510
        /*0964*/ 	.word	0x000000ff
        /*0968*/ 	.word	0x00030880
        /*096c*/ 	.short	0x0100
        /*096e*/ 	.byte	0x06
	.zero		1


	//   ....[12]....
        /*0970*/ 	.word	0x00000520
        /*0974*/ 	.word	0x000000ff
        /*0978*/ 	.word	0x00030878
        /*097c*/ 	.short	0x0100
        /*097e*/ 	.byte	0x06
	.zero		1


	//   ....[13]....
        /*0980*/ 	.word	0x00000530
        /*0984*/ 	.word	0x000000ff
        /*0988*/ 	.word	0x00030888
        /*098c*/ 	.short	0x0100
        /*098e*/ 	.byte	0x06
	.zero		1


	//   ....[14]....
        /*0990*/ 	.word	0x00000660
        /*0994*/ 	.word	0x000000ff
        /*0998*/ 	.word	0x00030890
        /*099c*/ 	.short	0x0100
        /*099e*/ 	.byte	0x08
	.zero		1


	//   ....[15]....
        /*09a0*/ 	.word	0x00000670
        /*09a4*/ 	.word	0x000000ff
        /*09a8*/ 	.word	0x000308a0
        /*09ac*/ 	.short	0x0100
        /*09ae*/ 	.byte	0x08
	.zero		1


	//   ....[16]....
        /*09b0*/ 	.word	0x00000680
        /*09b4*/ 	.word	0x000000ff
        /*09b8*/ 	.word	0x00030898
        /*09bc*/ 	.short	0x0100
        /*09be*/ 	.byte	0x08
	.zero		1


	//   ....[17]....
        /*09c0*/ 	.word	0x00000690
        /*09c4*/ 	.word	0x000000ff
        /*09c8*/ 	.word	0x000308a8
        /*09cc*/ 	.short	0x0100
        /*09ce*/ 	.byte	0x08
	.zero		1


	//   ....[18]....
        /*09d0*/ 	.word	0x000007d0
        /*09d4*/ 	.word	0x000000ff
        /*09d8*/ 	.word	0x000308b0
        /*09dc*/ 	.short	0x0100
        /*09de*/ 	.byte	0x08
	.zero		1


	//   ....[19]....
        /*09e0*/ 	.word	0x000007e0
        /*09e4*/ 	.word	0x000000ff
        /*09e8*/ 	.word	0x000308c0
        /*09ec*/ 	.short	0x0100
        /*09ee*/ 	.byte	0x08
	.zero		1


	//   ....[20]....
        /*09f0*/ 	.word	0x000007f0
        /*09f4*/ 	.word	0x000000ff
        /*09f8*/ 	.word	0x000308b8
        /*09fc*/ 	.short	0x0100
        /*09fe*/ 	.byte	0x08
	.zero		1


	//   ....[21]....
        /*0a00*/ 	.word	0x00000800
        /*0a04*/ 	.word	0x000000ff
        /*0a08*/ 	.word	0x000308c8
        /*0a0c*/ 	.short	0x0100
        /*0a0e*/ 	.byte	0x08
	.zero		1


	//   ....[22]....
        /*0a10*/ 	.word	0x000019c0
        /*0a14*/ 	.word	0x000000ff
        /*0a18*/ 	.word	0x00030800
        /*0a1c*/ 	.short	0x010a
        /*0a1e*/ 	.byte	0x28
	.zero		1


	//   ....[23]....
        /*0a20*/ 	.word	0x00001a40
        /*0a24*/ 	.word	0x00000000
        /*0a28*/ 	.word	0x00030830
        /*0a2c*/ 	.short	0x010a
        /*0a2e*/ 	.byte	0x3f
	.zero		1


	//   ....[24]....
        /*0a30*/ 	.word	0x00001a80
        /*0a34*/ 	.word	0x00000000
        /*0a38*/ 	.word	0x00030830
        /*0a3c*/ 	.short	0x010a
        /*0a3e*/ 	.byte	0x3f
	.zero		1


	//   ....[25]....
        /*0a40*/ 	.word	0x00002520
        /*0a44*/ 	.word	0x000000ff
        /*0a48*/ 	.word	0x00000000
        /*0a4c*/ 	.short	0x0101
        /*0a4e*/ 	.byte	0x05
	.zero		1


	//   ....[26]....
        /*0a50*/ 	.word	0x00003bf0
        /*0a54*/ 	.word	0x000000ff
        /*0a58*/ 	.word	0x00030830
        /*0a5c*/ 	.short	0x010a
        /*0a5e*/ 	.byte	0x07
	.zero		1


	//   ....[27]....
        /*0a60*/ 	.word	0x00003c30
        /*0a64*/ 	.word	0x000000ff
        /*0a68*/ 	.word	0x00030830
        /*0a6c*/ 	.short	0x010a
        /*0a6e*/ 	.byte	0x07
	.zero		1


	//   ....[28]....
        /*0a70*/ 	.word	0x00004770
        /*0a74*/ 	.word	0x000000ff
        /*0a78*/ 	.word	0x00030850
        /*0a7c*/ 	.short	0x010a
        /*0a7e*/ 	.byte	0x0a
	.zero		1


	//   ....[29]....
        /*0a80*/ 	.word	0x000047b0
        /*0a84*/ 	.word	0x000000ff
        /*0a88*/ 	.word	0x00030850
        /*0a8c*/ 	.short	0x010a
        /*0a8e*/ 	.byte	0x0a
	.zero		1


	//   ....[30]....
        /*0a90*/ 	.word	0x00004b20
        /*0a94*/ 	.word	0x000000ff
        /*0a98*/ 	.word	0x00000000
        /*0a9c*/ 	.short	0x0101
        /*0a9e*/ 	.byte	0x07
	.zero		1


	//   ....[31]....
        /*0aa0*/ 	.word	0x00006070
        /*0aa4*/ 	.word	0x000000ff
        /*0aa8*/ 	.word	0x00000000
        /*0aac*/ 	.short	0x0101
        /*0aae*/ 	.byte	0x0a
	.zero		1


	//   ....[32]....
        /*0ab0*/ 	.word	0x00006260
        /*0ab4*/ 	.word	0x000000ff
        /*0ab8*/ 	.word	0x00030830
        /*0abc*/ 	.short	0x010a
        /*0abe*/ 	.byte	0x07
	.zero		1


	//   ....[33]....
        /*0ac0*/ 	.word	0x000062a0
        /*0ac4*/ 	.word	0x000000ff
        /*0ac8*/ 	.word	0x00030830
        /*0acc*/ 	.short	0x010a
        /*0ace*/ 	.byte	0x07
	.zero		1


	//   ....[34]....
        /*0ad0*/ 	.word	0x00006de0
        /*0ad4*/ 	.word	0x000000ff
        /*0ad8*/ 	.word	0x00030850
        /*0adc*/ 	.short	0x010a
        /*0ade*/ 	.byte	0x0e
	.zero		1


	//   ....[35]....
        /*0ae0*/ 	.word	0x00006e20
        /*0ae4*/ 	.word	0x000000ff
        /*0ae8*/ 	.word	0x00030850
        /*0aec*/ 	.short	0x010a
        /*0aee*/ 	.byte	0x0e
	.zero		1


	//   ....[36]....
        /*0af0*/ 	.word	0x00007210
        /*0af4*/ 	.word	0x000000ff
        /*0af8*/ 	.word	0x00000000
        /*0afc*/ 	.short	0x0101
        /*0afe*/ 	.byte	0x05
	.zero		1


	//   ....[37]....
        /*0b00*/ 	.word	0x00007f80
        /*0b04*/ 	.word	0x000000ff
        /*0b08*/ 	.word	0x00000000
        /*0b0c*/ 	.short	0x0101
        /*0b0e*/ 	.byte	0x0e
	.zero		1


	//   ....[38]....
        /*0b10*/ 	.word	0x000086a0
        /*0b14*/ 	.word	0x000000ff
        /*0b18*/ 	.word	0x00030850
        /*0b1c*/ 	.short	0x010a
        /*0b1e*/ 	.byte	0x05
	.zero		1


	//   ....[39]....
        /*0b20*/ 	.word	0x000086e0
        /*0b24*/ 	.word	0x000000ff
        /*0b28*/ 	.word	0x00030850
        /*0b2c*/ 	.short	0x010a
        /*0b2e*/ 	.byte	0x05
	.zero		1


	//   ....[40]....
        /*0b30*/ 	.word	0x00008d10
        /*0b34*/ 	.word	0x000000ff
        /*0b38*/ 	.word	0x00000000
        /*0b3c*/ 	.short	0x0101
        /*0b3e*/ 	.byte	0x04
	.zero		1


	//   ....[41]....
        /*0b40*/ 	.word	0x0000a7f0
        /*0b44*/ 	.word	0x0000002a
        /*0b48*/ 	.word	0x00000000
        /*0b4c*/ 	.short	0x0101
        /*0b4e*/ 	.byte	0x3f
	.zero		1


	//   ....[42]....
        /*0b50*/ 	.word	0x0000d720
        /*0b54*/ 	.word	0x00000007
        /*0b58*/ 	.word	0x00030840
        /*0b5c*/ 	.short	0x010a
        /*0b5e*/ 	.byte	0x3f
	.zero		1


	//   ....[43]....
        /*0b60*/ 	.word	0x0000ddd0
        /*0b64*/ 	.word	0x00000007
        /*0b68*/ 	.word	0x00030830
        /*0b6c*/ 	.short	0x0107
        /*0b6e*/ 	.byte	0x3f
	.zero		1


	//   ....[44]....
        /*0b70*/ 	.word	0x0000dea0
        /*0b74*/ 	.word	0x00000007
        /*0b78*/ 	.word	0x00030830
        /*0b7c*/ 	.short	0x0101
        /*0b7e*/ 	.byte	0x3f
	.zero		1


	//   ....[45]....
        /*0b80*/ 	.word	0x0000e9f0
        /*0b84*/ 	.word	0x00000016
        /*0b88*/ 	.word	0x00030800
        /*0b8c*/ 	.short	0x0107
        /*0b8e*/ 	.byte	0x3f
	.zero		1


	//   ....[46]....
        /*0b90*/ 	.word	0x0000eaf0
        /*0b94*/ 	.word	0x00000016
        /*0b98*/ 	.word	0x00030800
        /*0b9c*/ 	.short	0x0101
        /*0b9e*/ 	.byte	0x3f
	.zero		1


	//   ....[47]....
        /*0ba0*/ 	.word	0x0000eb10
        /*0ba4*/ 	.word	0x00000016
        /*0ba8*/ 	.word	0x00030820
        /*0bac*/ 	.short	0x010a
        /*0bae*/ 	.byte	0x3f
	.zero		1


	//   ....[48]....
        /*0bb0*/ 	.word	0x0000eee0
        /*0bb4*/ 	.word	0x00000007
        /*0bb8*/ 	.word	0x00030840
        /*0bbc*/ 	.short	0x010a
        /*0bbe*/ 	.byte	0x3f
	.zero		1


	//   ....[49]....
        /*0bc0*/ 	.word	0x0000f3c0
        /*0bc4*/ 	.word	0x00000007
        /*0bc8*/ 	.word	0x00030830
        /*0bcc*/ 	.short	0x0107
        /*0bce*/ 	.byte	0x3f
	.zero		1


	//   ....[50]....
        /*0bd0*/ 	.word	0x0000f470
        /*0bd4*/ 	.word	0x00000007
        /*0bd8*/ 	.word	0x00030830
        /*0bdc*/ 	.short	0x0101
        /*0bde*/ 	.byte	0x3f
	.zero		1


	//   ....[51]....
        /*0be0*/ 	.word	0x0000f4e0
        /*0be4*/ 	.word	0x00000006
        /*0be8*/ 	.word	0x00030860
        /*0bec*/ 	.short	0x010a
        /*0bee*/ 	.byte	0x3f
	.zero		1


	//   ....[52]....
        /*0bf0*/ 	.word	0x0000fa30
        /*0bf4*/ 	.word	0x00000006
        /*0bf8*/ 	.word	0x00030850
        /*0bfc*/ 	.short	0x0107
        /*0bfe*/ 	.byte	0x3f
	.zero		1


	//   ....[53]....
        /*0c00*/ 	.word	0x0000fb80
        /*0c04*/ 	.word	0x00000006
        /*0c08*/ 	.word	0x00030850
        /*0c0c*/ 	.short	0x0101
        /*0c0e*/ 	.byte	0x3f
	.zero		1


	//   ....[54]....
        /*0c10*/ 	.word	0x0000fd80
        /*0c14*/ 	.word	0x00000000
        /*0c18*/ 	.word	0x00030860
        /*0c1c*/ 	.short	0x010a
        /*0c1e*/ 	.byte	0x3f
	.zero		1


	//   ....[55]....
        /*0c20*/ 	.word	0x00010290
        /*0c24*/ 	.word	0x00000000
        /*0c28*/ 	.word	0x00030850
        /*0c2c*/ 	.short	0x0107
        /*0c2e*/ 	.byte	0x3f
	.zero		1


	//   ....[56]....
        /*0c30*/ 	.word	0x00010340
        /*0c34*/ 	.word	0x00000000
        /*0c38*/ 	.word	0x00030850
        /*0c3c*/ 	.short	0x0101
        /*0c3e*/ 	.byte	0x3f
	.zero		1


	//   ....[57]....
        /*0c40*/ 	.word	0x00011070
        /*0c44*/ 	.word	0x00000004
        /*0c48*/ 	.word	0x00030820
        /*0c4c*/ 	.short	0x010a
        /*0c4e*/ 	.byte	0x3f
	.zero		1


	//   ....[58]....
        /*0c50*/ 	.word	0x00011210
        /*0c54*/ 	.word	0x00000005
        /*0c58*/ 	.word	0x00030840
        /*0c5c*/ 	.short	0x010a
        /*0c5e*/ 	.byte	0x3f
	.zero		1


	//   ....[59]....
        /*0c60*/ 	.word	0x000112b0
        /*0c64*/ 	.word	0x0000001b
        /*0c68*/ 	.word	0x00030840
        /*0c6c*/ 	.short	0x010a
        /*0c6e*/ 	.byte	0x3f
	.zero		1


	//   ....[60]....
        /*0c70*/ 	.word	0x000112f0
        /*0c74*/ 	.word	0x00000005
        /*0c78*/ 	.word	0x00030860
        /*0c7c*/ 	.short	0x010a
        /*0c7e*/ 	.byte	0x3f
	.zero		1


	//   ....[61]....
        /*0c80*/ 	.word	0x00011330
        /*0c84*/ 	.word	0x0000001b
        /*0c88*/ 	.word	0x00030860
        /*0c8c*/ 	.short	0x010a
        /*0c8e*/ 	.byte	0x3f
	.zero		1


	//   ....[62]....
        /*0c90*/ 	.word	0x000113a0
        /*0c94*/ 	.word	0x00000003
        /*0c98*/ 	.word	0x00030800
        /*0c9c*/ 	.short	0x010a
        /*0c9e*/ 	.byte	0x3f
	.zero		1


	//   ....[63]....
        /*0ca0*/ 	.word	0x000113f0
        /*0ca4*/ 	.word	0x00000000
        /*0ca8*/ 	.word	0x00030830
        /*0cac*/ 	.short	0x010a
        /*0cae*/ 	.byte	0x3f
	.zero		1


	//   ....[64]....
        /*0cb0*/ 	.word	0x00011450
        /*0cb4*/ 	.word	0x00000004
        /*0cb8*/ 	.word	0x00030830
        /*0cbc*/ 	.short	0x010a
        /*0cbe*/ 	.byte	0x3f
	.zero		1


	//   ....[65]....
        /*0cc0*/ 	.word	0x000114b0
        /*0cc4*/ 	.word	0x00000003
        /*0cc8*/ 	.word	0x00030850
        /*0ccc*/ 	.short	0x010a
        /*0cce*/ 	.byte	0x3f
	.zero		1


	//   ....[66]....
        /*0cd0*/ 	.word	0x00011510
        /*0cd4*/ 	.word	0x00000004
        /*0cd8*/ 	.word	0x00030830
        /*0cdc*/ 	.short	0x010a
        /*0cde*/ 	.byte	0x3f
	.zero		1


	//   ....[67]....
        /*0ce0*/ 	.word	0x00011570
        /*0ce4*/ 	.word	0x00000003
        /*0ce8*/ 	.word	0x00030850
        /*0cec*/ 	.short	0x010a
        /*0cee*/ 	.byte	0x3f
	.zero		1


	//   ....[68]....
        /*0cf0*/ 	.word	0x000115d0
        /*0cf4*/ 	.word	0x00000007
        /*0cf8*/ 	.word	0x00030850
        /*0cfc*/ 	.short	0x010a
        /*0cfe*/ 	.byte	0x3f
	.zero		1


	//   ....[69]....
        /*0d00*/ 	.word	0x000116e0
        /*0d04*/ 	.word	0x00000007
        /*0d08*/ 	.word	0x00030840
        /*0d0c*/ 	.short	0x010a
        /*0d0e*/ 	.byte	0x3f
	.zero		1


	//   ....[70]....
        /*0d10*/ 	.word	0x00012a40
        /*0d14*/ 	.word	0x00000016
        /*0d18*/ 	.word	0x00030820
        /*0d1c*/ 	.short	0x010a
        /*0d1e*/ 	.byte	0x3f
	.zero		1


	//   ....[71]....
        /*0d20*/ 	.word	0x00012a90
        /*0d24*/ 	.word	0x00000007
        /*0d28*/ 	.word	0x00030840
        /*0d2c*/ 	.short	0x010a
        /*0d2e*/ 	.byte	0x3f
	.zero		1


	//   ....[72]....
        /*0d30*/ 	.word	0x00013260
        /*0d34*/ 	.word	0x00000006
        /*0d38*/ 	.word	0x00030860
        /*0d3c*/ 	.short	0x010a
        /*0d3e*/ 	.byte	0x3f
	.zero		1


	//   ....[73]....
        /*0d40*/ 	.word	0x00013af0
        /*0d44*/ 	.word	0x00000000
        /*0d48*/ 	.word	0x00030860
        /*0d4c*/ 	.short	0x010a
        /*0d4e*/ 	.byte	0x3f
	.zero		1


	//   ....[74]....
        /*0d50*/ 	.word	0x00014c80
        /*0d54*/ 	.word	0x00000004
        /*0d58*/ 	.word	0x00030820
        /*0d5c*/ 	.short	0x010a
        /*0d5e*/ 	.byte	0x3f
	.zero		1


	//   ....[75]....
        /*0d60*/ 	.word	0x00014e20
        /*0d64*/ 	.word	0x00000005
        /*0d68*/ 	.word	0x00030840
        /*0d6c*/ 	.short	0x010a
        /*0d6e*/ 	.byte	0x3f
	.zero		1


	//   ....[76]....
        /*0d70*/ 	.word	0x00014e70
        /*0d74*/ 	.word	0x0000001b
        /*0d78*/ 	.word	0x00030840
        /*0d7c*/ 	.short	0x010a
        /*0d7e*/ 	.byte	0x3f
	.zero		1


	//   ....[77]....
        /*0d80*/ 	.word	0x00014ec0
        /*0d84*/ 	.word	0x00000005
        /*0d88*/ 	.word	0x00030860
        /*0d8c*/ 	.short	0x010a
        /*0d8e*/ 	.byte	0x3f
	.zero		1


	//----- nvinfo : EIATTR_NUM_MBARRIERS
	.align		4
.L_799:
        /*0d90*/ 	.byte	0x03, 0x38
        /*0d92*/ 	.short	0x0016


	//----- nvinfo : EIATTR_EXIT_INSTR_OFFSETS
	.align		4
        /*0d94*/ 	.byte	0x04, 0x1c
        /*0d96*/ 	.short	(.L_801 - .L_800)


	//   ....[0]....
.L_800:
        /*0d98*/ 	.word	0x00000990


	//   ....[1]....
        /*0d9c*/ 	.word	0x0000b9f0


	//   ....[2]....
        /*0da0*/ 	.word	0x00011380


	//----- nvinfo : EIATTR_MAX_THREADS
	.align		4
.L_801:
        /*0da4*/ 	.byte	0x04, 0x05
        /*0da6*/ 	.short	(.L_803 - .L_802)
.L_802:
        /*0da8*/ 	.word	0x00000180
        /*0dac*/ 	.word	0x00000001
        /*0db0*/ 	.word	0x00000001


	//----- nvinfo : EIATTR_CRS_STACK_SIZE
	.align		4
.L_803:
        /*0db4*/ 	.byte	0x04, 0x1e
        /*0db6*/ 	.short	(.L_805 - .L_804)
.L_804:
        /*0db8*/ 	.word	0x00000000


	//----- nvinfo : EIATTR_CBANK_PARAM_SIZE
	.align		4
.L_805:
        /*0dbc*/ 	.byte	0x03, 0x19
        /*0dbe*/ 	.short	0x0af0


	//----- nvinfo : EIATTR_PARAM_CBANK
	.align		4
        /*0dc0*/ 	.byte	0x04, 0x0a
        /*0dc2*/ 	.short	(.L_807 - .L_806)
	.align		4
.L_806:
        /*0dc4*/ 	.word	index@(.nv.constant0._ZN7cutlass13device_kernelIN5flash11enable_sm90INS1_16FlashAttnFwdSm90INS1_25CollectiveMainloopFwdSm90ILi2EN4cute5tupleIJNS5_1CILi1EEES8_S8_EEENS6_IJNS7_ILi128EEENS7_ILi96EEENS7_ILi192EEEEEELi192ENS_10bfloat16_tEfNS_4arch4Sm90ELb1ELb0ELb0ELb1ELb1ELb0ELb0ELb1ELb1ELb1ELb0ELb0EEENS1_21CollectiveEpilogueFwdINS6_IJSA_SC_SB_EEES9_SE_SG_Li256ELb1ELb1ELb0ELb0EEENS1_36VarlenDynamicPersistentTileSchedulerILi128ELi96ELi256ELi128ELb0ELb1ELb1ELb1ELb1ELb1EEEEEEEEEvNT_6ParamsE)
        /*0dc8*/ 	.short	0x0210
        /*0dca*/ 	.short	0x0af0


	//----- nvinfo : EIATTR_SW_WAR
	.align		4
.L_807:
        /*0dcc*/ 	.byte	0x04, 0x36
        /*0dce*/ 	.short	(.L_809 - .L_808)
.L_808:
        /*0dd0*/ 	.word	0x00000008
.L_809:


//--------------------- .nv.info._ZN7cutlass13device_kernelIN5flash11enable_sm90INS1_16FlashAttnFwdSm90INS1_25CollectiveMainloopFwdSm90ILi2EN4cute5tupleIJNS5_1CILi1EEES8_S8_EEENS6_IJNS7_ILi128EEENS7_ILi96EEENS7_ILi192EEEEEELi192ENS_10bfloat16_tEfNS_4arch4Sm90ELb1ELb0ELb0ELb1ELb1ELb1ELb0ELb1ELb1ELb1ELb0ELb0EEENS1_21CollectiveEpilogueFwdINS6_IJSA_SC_SB_EEES9_SE_SG_Li256ELb1ELb1ELb0ELb0EEENS1_36VarlenDynamicPersistentTileSchedulerILi128ELi96ELi256ELi128ELb0ELb1ELb1ELb1ELb1ELb1EEEEEEEEEvNT_6ParamsE --------------------------
	.section	.nv.info._ZN7cutlass13device_kernelIN5flash11enable_sm90INS1_16FlashAttnFwdSm90INS1_25CollectiveMainloopFwdSm90ILi2EN4cute5tupleIJNS5_1CILi1EEES8_S8_EEENS6_IJNS7_ILi128EEENS7_ILi96EEENS7_ILi192EEEEEELi192ENS_10bfloat16_tEfNS_4arch4Sm90ELb1ELb0ELb0ELb1ELb1ELb1ELb0ELb1ELb1ELb1ELb0ELb0EEENS1_21CollectiveEpilogueFwdINS6_IJSA_SC_SB_EEES9_SE_SG_Li256ELb1ELb1ELb0ELb0EEENS1_36VarlenDynamicPersistentTileSchedulerILi128ELi96ELi256ELi128ELb0ELb1ELb1ELb1ELb1ELb1EEEEEEEEEvNT_6ParamsE,"",@"SHT_CUDA_INFO"
	.sectionflags	@""
	.align	4


	//----- nvinfo : EIATTR_CUDA_API_VERSION
	.align		4
        /*0000*/ 	.byte	0x04, 0x37
        /*0002*/ 	.short	(.L_811 - .L_810)
.L_810:
        /*0004*/ 	.word	0x00000082


	//----- nvinfo : EIATTR_KPARAM_INFO
	.align		4
.L_811:
        /*0008*/ 	.byte	0x04, 0x17
        /*000a*/ 	.short	(.L_813 - .L_812)
.L_812:
        /*000c*/ 	.word	0x00000000
        /*0010*/ 	.short	0x0000
        /*0012*/ 	.short	0x0070
        /*0014*/ 	.byte	0x00, 0xf0, 0x01, 0x2a


	//----- nvinfo : EIATTR_SPARSE_MMA_MASK
	.align		4
.L_813:
        /*0018*/ 	.byte	0x03, 0x50
        /*001a*/ 	.short	0x0000


	//----- nvinfo : EIATTR_MAXREG_COUNT
	.align		4
        /*001c*/ 	.byte	0x03, 0x1b
        /*001e*/ 	.short	0x00a8


	//----- nvinfo : EIATTR_NUM_BARRIERS
	.align		4
        /*0020*/ 	.byte	0x02, 0x4c
        /*0022*/ 	.byte	0x10
	.zero		1


	//----- nvinfo : EIATTR_EXTERNS
	.align		4
        /*0024*/ 	.byte	0x04, 0x0f
        /*0026*/ 	.short	(.L_815 - .L_814)


	//   ....[0]....
	.align		4
.L_814:
        /*0028*/ 	.word	index@(__assertfail)


	//----- nvinfo : EIATTR_ANNOTATIONS
	.align		4
.L_815:
        /*002c*/ 	.byte	0x04, 0x55
        /*002e*/ 	.short	(.L_817 - .L_816)


	//   ....[0]....
.L_816:
        /* <DEDUP_REMOVED lines=60> */


	//----- nvinfo : EIATTR_MERCURY_ISA_VERSION
	.align		4
.L_817:
        /*03d8*/ 	.byte	0x03, 0x5f
        /*03da*/ 	.short	0x0101


	//----- nvinfo : EIATTR_UNUSED_LOAD_BYTE_OFFSET
	.align		4
        /*03dc*/ 	.byte	0x04, 0x44
        /*03de*/ 	.short	(.L_819 - .L_818)


	//   ....[0]....
.L_818:
        /*03e0*/ 	.word	0x00000a20
        /*03e4*/ 	.word	0x0000fff0


	//   ....[1]....
        /*03e8*/ 	.word	0x0001ae40
        /*03ec*/ 	.word	0x0000fff0


	//----- nvinfo : EIATTR_INT_WARP_WIDE_INSTR_OFFSETS
	.align		4
.L_819:
        /*03f0*/ 	.byte	0x04, 0x31
        /*03f2*/ 	.short	(.L_821 - .L_820)


	//   ....[0]....
.L_820:
        /*03f4*/ 	.word	0x00000130


	//   ....[1]....
        /*03f8*/ 	.word	0x00000170


	//   ....[2]....
        /*03fc*/ 	.word	0x000001e0


	//   ....[3]....
        /*0400*/ 	.word	0x00020020


	//   ....[4]....
        /*0404*/ 	.word	0x000200c0


	//   ....[5]....
        /*0408*/ 	.word	0x00023070


	//   ....[6]....
        /*040c*/ 	.word	0x00023110


	//----- nvinfo : EIATTR_COOP_GROUP_MASK_REGIDS
	.align		4
.L_821:
        /*0410*/ 	.byte	0x04, 0x29
        /*0412*/ 	.short	(.L_823 - .L_822)


	//   ....[0]....
.L_822:
        /*0414*/ 	.word	0xffffffff


	//   ....[1]....
        /*0418*/ 	.word	0xffffffff


	//   ....[2]....
        /*041c*/ 	.word	0xffffffff


	//   ....[3]....
        /*0420*/ 	.word	0xffffffff


	//   ....[4]....
        /*0424*/ 	.word	0xffffffff


	//   ....[5]....
        /*0428*/ 	.word	0xffffffff


	//   ....[6]....
        /*042c*/ 	.word	0xffffffff


	//   ....[7]....
        /*0430*/ 	.word	0xffffffff


	//   ....[8]....
        /*0434*/ 	.word	0xffffffff


	//   ....[9]....
        /*0438*/ 	.word	0xffffffff


	//   ....[10]....
        /*043c*/ 	.word	0xffffffff


	//   ....[11]....
        /*0440*/ 	.word	0xffffffff


	//   ....[12]....
        /*0444*/ 	.word	0xffffffff


	//   ....[13]....
        /*0448*/ 	.word	0xffffffff


	//   ....[14]....
        /*044c*/ 	.word	0xffffffff


	//   ....[15]....
        /*0450*/ 	.word	0xffffffff


	//   ....[16]....
        /*0454*/ 	.word	0xffffffff


	//   ....[17]....
        /*0458*/ 	.word	0xffffffff


	//   ....[18]....
        /*045c*/ 	.word	0xffffffff


	//   ....[19]....
        /*0460*/ 	.word	0xffffffff


	//   ....[20]....
        /*0464*/ 	.word	0xffffffff


	//   ....[21]....
        /*0468*/ 	.word	0xffffffff


	//   ....[22]....
        /*046c*/ 	.word	0xffffffff


	//   ....[23]....
        /*0470*/ 	.word	0xffffffff


	//   ....[24]....
        /*0474*/ 	.word	0xffffffff


	//   ....[25]....
        /*0478*/ 	.word	0xffffffff


	//   ....[26]....
        /*047c*/ 	.word	0xffffffff


	//   ....[27]....
        /*0480*/ 	.word	0xffffffff


	//   ....[28]....
        /*0484*/ 	.word	0xffffffff


	//   ....[29]....
        /*0488*/ 	.word	0xffffffff


	//   ....[30]....
        /*048c*/ 	.word	0xffffffff


	//   ....[31]....
        /*0490*/ 	.word	0xffffffff


	//   ....[32]....
        /*0494*/ 	.word	0xffffffff


	//   ....[33]....
        /*0498*/ 	.word	0xffffffff


	//   ....[34]....
        /*049c*/ 	.word	0xffffffff


	//   ....[35]....
        /*04a0*/ 	.word	0xffffffff


	//   ....[36]....
        /*04a4*/ 	.word	0xffffffff


	//   ....[37]....
        /*04a8*/ 	.word	0xffffffff


	//   ....[38]....
        /*04ac*/ 	.word	0xffffffff


	//   ....[39]....
        /*04b0*/ 	.word	0xffffffff


	//   ....[40]....
        /*04b4*/ 	.word	0xffffffff


	//   ....[41]....
        /*04b8*/ 	.word	0xffffffff


	//   ....[42]....
        /*04bc*/ 	.word	0xffffffff


	//   ....[43]....
        /*04c0*/ 	.word	0xffffffff


	//   ....[44]....
        /*04c4*/ 	.word	0xffffffff


	//   ....[45]....
        /*04c8*/ 	.word	0xffffffff


	//   ....[46]....
        /*04cc*/ 	.word	0xffffffff


	//   ....[47]....
        /*04d0*/ 	.word	0xffffffff


	//   ....[48]....
        /*04d4*/ 	.word	0xffffffff


	//   ....[49]....
        /*04d8*/ 	.word	0xffffffff


	//   ....[50]....
        /*04dc*/ 	.word	0xffffffff


	//   ....[51]....
        /*04e0*/ 	.word	0xffffffff


	//   ....[52]....
        /*04e4*/ 	.word	0xffffffff


	//   ....[53]....
        /*04e8*/ 	.word	0xffffffff


	//   ....[54]....
        /*04ec*/ 	.word	0xffffffff


	//   ....[55]....
        /*04f0*/ 	.word	0xffffffff


	//   ....[56]....
        /*04f4*/ 	.word	0xffffffff


	//   ....[57]....
        /*04f8*/ 	.word	0xffffffff


	//   ....[58]....
        /*04fc*/ 	.word	0xffffffff


	//   ....[59]....
        /*0500*/ 	.word	0xffffffff


	//   ....[60]....
        /*0504*/ 	.word	0xffffffff


	//   ....[61]....
        /*0508*/ 	.word	0xffffffff


	//   ....[62]....
        /*050c*/ 	.word	0xffffffff


	//   ....[63]....
        /*0510*/ 	.word	0xffffffff


	//   ....[64]....
        /*0514*/ 	.word	0xffffffff


	//   ....[65]....
        /*0518*/ 	.word	0xffffffff


	//   ....[66]....
        /*051c*/ 	.word	0xffffffff


	//   ....[67]....
        /*0520*/ 	.word	0xffffffff


	//   ....[68]....
        /*0524*/ 	.word	0xffffffff


	//   ....[69]....
        /*0528*/ 	.word	0xffffffff


	//   ....[70]....
        /*052c*/ 	.word	0xffffffff


	//   ....[71]....
        /*0530*/ 	.word	0xffffffff


	//   ....[72]....
        /*0534*/ 	.word	0xffffffff


	//   ....[73]....
        /*0538*/ 	.word	0xffffffff


	//   ....[74]....
        /*053c*/ 	.word	0xffffffff


	//   ....[75]....
        /*0540*/ 	.word	0xffffffff


	//   ....[76]....
        /*0544*/ 	.word	0xffffffff


	//   ....[77]....
        /*0548*/ 	.word	0xffffffff


	//   ....[78]....
        /*054c*/ 	.word	0xffffffff


	//   ....[79]....
        /*0550*/ 	.word	0xffffffff


	//   ....[80]....
        /*0554*/ 	.word	0xffffffff


	//   ....[81]....
        /*0558*/ 	.word	0xffffffff


	//   ....[82]....
        /*055c*/ 	.word	0xffffffff


	//   ....[83]....
        /*0560*/ 	.word	0xffffffff


	//   ....[84]....
        /*0564*/ 	.word	0xffffffff


	//   ....[85]....
        /*0568*/ 	.word	0xffffffff


	//   ....[86]....
        /*056c*/ 	.word	0xffffffff


	//   ....[87]....
        /*0570*/ 	.word	0xffffffff


	//   ....[88]....
        /*0574*/ 	.word	0xffffffff


	//   ....[89]....
        /*0578*/ 	.word	0xffffffff


	//   ....[90]....
        /*057c*/ 	.word	0xffffffff


	//   ....[91]....
        /*0580*/ 	.word	0xffffffff


	//   ....[92]....
        /*0584*/ 	.word	0xffffffff


	//   ....[93]....
        /*0588*/ 	.word	0xffffffff


	//   ....[94]....
        /*058c*/ 	.word	0xffffffff


	//   ....[95]....
        /*0590*/ 	.word	0xffffffff


	//   ....[96]....
        /*0594*/ 	.word	0xffffffff


	//   ....[97]....
        /*0598*/ 	.word	0xffffffff


	//   ....[98]....
        /*059c*/ 	.word	0xffffffff


	//   ....[99]....
        /*05a0*/ 	.word	0xffffffff


	//   ....[100]....
        /*05a4*/ 	.word	0xffffffff


	//   ....[101]....
        /*05a8*/ 	.word	0xffffffff


	//   ....[102]....
        /*05ac*/ 	.word	0xffffffff


	//   ....[103]....
        /*05b0*/ 	.word	0xffffffff


	//   ....[104]....
        /*05b4*/ 	.word	0xffffffff


	//   ....[105]....
        /*05b8*/ 	.word	0xffffffff


	//   ....[106]....
        /*05bc*/ 	.word	0xffffffff


	//   ....[107]....
        /*05c0*/ 	.word	0xffffffff


	//   ....[108]....
        /*05c4*/ 	.word	0xffffffff


	//   ....[109]....
        /*05c8*/ 	.word	0xffffffff


	//   ....[110]....
        /*05cc*/ 	.word	0xffffffff


	//   ....[111]....
        /*05d0*/ 	.word	0xffffffff


	//   ....[112]....
        /*05d4*/ 	.word	0xffffffff


	//   ....[113]....
        /*05d8*/ 	.word	0xffffffff


	//   ....[114]....
        /*05dc*/ 	.word	0xffffffff


	//   ....[115]....
        /*05e0*/ 	.word	0xffffffff


	//   ....[116]....
        /*05e4*/ 	.word	0xffffffff


	//   ....[117]....
        /*05e8*/ 	.word	0xffffffff


	//   ....[118]....
        /*05ec*/ 	.word	0xffffffff


	//   ....[119]....
        /*05f0*/ 	.word	0xffffffff


	//   ....[120]....
        /*05f4*/ 	.word	0xffffffff


	//   ....[121]....
        /*05f8*/ 	.word	0xffffffff


	//   ....[122]....
        /*05fc*/ 	.word	0xffffffff


	//   ....[123]....
        /*0600*/ 	.word	0xffffffff


	//   ....[124]....
        /*0604*/ 	.word	0xffffffff


	//   ....[125]....
        /*0608*/ 	.word	0xffffffff


	//   ....[126]....
        /*060c*/ 	.word	0xffffffff


	//   ....[127]....
        /*0610*/ 	.word	0xffffffff


	//   ....[128]....
        /*0614*/ 	.word	0xffffffff


	//   ....[129]....
        /*0618*/ 	.word	0xffffffff


	//   ....[130]....
        /*061c*/ 	.word	0xffffffff


	//   ....[131]....
        /*0620*/ 	.word	0xffffffff


	//   ....[132]....
        /*0624*/ 	.word	0xffffffff


	//   ....[133]....
        /*0628*/ 	.word	0xffffffff


	//   ....[134]....
        /*062c*/ 	.word	0xffffffff


	//   ....[135]....
        /*0630*/ 	.word	0xffffffff


	//   ....[136]....
        /*0634*/ 	.word	0xffffffff


	//   ....[137]....
        /*0638*/ 	.word	0xffffffff


	//   ....[138]....
        /*063c*/ 	.word	0xffffffff


	//   ....[139]....
        /*0640*/ 	.word	0xffffffff


	//   ....[140]....
        /*0644*/ 	.word	0xffffffff


	//   ....[141]....
        /*0648*/ 	.word	0xffffffff


	//   ....[142]....
        /*064c*/ 	.word	0xffffffff


	//   ....[143]....
        /*0650*/ 	.word	0xffffffff


	//   ....[144]....
        /*0654*/ 	.word	0xffffffff


	//   ....[145]....
        /*0658*/ 	.word	0xffffffff


	//   ....[146]....
        /*065c*/ 	.word	0xffffffff


	//   ....[147]....
        /*0660*/ 	.word	0xffffffff


	//   ....[148]....
        /*0664*/ 	.word	0xffffffff


	//   ....[149]....
        /*0668*/ 	.word	0xffffffff


	//   ....[150]....
        /*066c*/ 	.word	0xffffffff


	//   ....[151]....
        /*0670*/ 	.word	0xffffffff


	//   ....[152]....
        /*0674*/ 	.word	0xffffffff


	//   ....[153]....
        /*0678*/ 	.word	0xffffffff


	//   ....[154]....
        /*067c*/ 	.word	0xffffffff


	//   ....[155]....
        /*0680*/ 	.word	0xffffffff


	//   ....[156]....
        /*0684*/ 	.word	0xffffffff


	//   ....[157]....
        /*0688*/ 	.word	0xffffffff


	//   ....[158]....
        /*068c*/ 	.word	0xffffffff


	//   ....[159]....
        /*0690*/ 	.word	0xffffffff


	//   ....[160]....
        /*0694*/ 	.word	0xffffffff


	//   ....[161]....
        /*0698*/ 	.word	0xffffffff


	//   ....[162]....
        /*069c*/ 	.word	0xffffffff


	//   ....[163]....
        /*06a0*/ 	.word	0xffffffff


	//   ....[164]....
        /*06a4*/ 	.word	0xffffffff


	//   ....[165]....
        /*06a8*/ 	.word	0xffffffff


	//   ....[166]....
        /*06ac*/ 	.word	0xffffffff


	//   ....[167]....
        /*06b0*/ 	.word	0xffffffff


	//   ....[168]....
        /*06b4*/ 	.word	0xffffffff


	//   ....[169]....
        /*06b8*/ 	.word	0xffffffff


	//   ....[170]....
        /*06bc*/ 	.word	0xffffffff


	//   ....[171]....
        /*06c0*/ 	.word	0xffffffff


	//   ....[172]....
        /*06c4*/ 	.word	0xffffffff


	//   ....[173]....
        /*06c8*/ 	.word	0xffffffff


	//   ....[174]....
        /*06cc*/ 	.word	0xffffffff


	//   ....[175]....
        /*06d0*/ 	.word	0xffffffff


	//   ....[176]....
        /*06d4*/ 	.word	0xffffffff


	//   ....[177]....
        /*06d8*/ 	.word	0xffffffff


	//   ....[178]....
        /*06dc*/ 	.word	0xffffffff


	//   ....[179]....
        /*06e0*/ 	.word	0x0500000f


	//   ....[180]....
        /*06e4*/ 	.word	0x0500000f


	//   ....[181]....
        /*06e8*/ 	.word	0x0500000f


	//   ....[182]....
        /*06ec*/ 	.word	0x0500000f


	//   ....[183]....
        /*06f0*/ 	.word	0x0500000f


	//   ....[184]....
        /*06f4*/ 	.word	0x0500000f


	//   ....[185]....
        /*06f8*/ 	.word	0x0500000f


	//   ....[186]....
        /*06fc*/ 	.word	0x0500000f


	//   ....[187]....
        /*0700*/ 	.word	0x0500000f


	//   ....[188]....
        /*0704*/ 	.word	0x0500000f


	//   ....[189]....
        /*0708*/ 	.word	0x0500000f


	//   ....[190]....
        /*070c*/ 	.word	0x0500000f


	//   ....[191]....
        /*0710*/ 	.word	0x0500000f


	//   ....[192]....
        /*0714*/ 	.word	0x0500000f


	//   ....[193]....
        /*0718*/ 	.word	0x0500000f


	//   ....[194]....
        /*071c*/ 	.word	0x0500000f


	//   ....[195]....
        /*0720*/ 	.word	0x0500000f


	//   ....[196]....
        /*0724*/ 	.word	0x0500000f


	//   ....[197]....
        /*0728*/ 	.word	0x0500000f


	//   ....[198]....
        /*072c*/ 	.word	0x0500000f


	//   ....[199]....
        /*0730*/ 	.word	0x0500000f


	//   ....[200]....
        /*0734*/ 	.word	0x0500000f


	//   ....[201]....
        /*0738*/ 	.word	0x0500000f


	//   ....[202]....
        /*073c*/ 	.word	0x0500000f


	//   ....[203]....
        /*0740*/ 	.word	0x0500000f


	//   ....[204]....
        /*0744*/ 	.word	0x0500000f


	//   ....[205]....
        /*0748*/ 	.word	0x0500000f


	//   ....[206]....
        /*074c*/ 	.word	0x0500000f


	//   ....[207]....
        /*0750*/ 	.word	0x0500000f


	//   ....[208]....
        /*0754*/ 	.word	0x0500000f


	//   ....[209]....
        /*0758*/ 	.word	0x0500000f


	//   ....[210]....
        /*075c*/ 	.word	0x0500000f


	//   ....[211]....
        /*0760*/ 	.word	0x0500000f


	//   ....[212]....
        /*0764*/ 	.word	0x0500000f


	//   ....[213]....
        /*0768*/ 	.word	0x0500000f


	//   ....[214]....
        /*076c*/ 	.word	0x0500000f


	//   ....[215]....
        /*0770*/ 	.word	0x0500000f


	//   ....[216]....
        /*0774*/ 	.word	0x0500000f


	//   ....[217]....
        /*0778*/ 	.word	0x0500000f


	//   ....[218]....
        /*077c*/ 	.word	0x0500000f


	//   ....[219]....
        /*0780*/ 	.word	0x0500000f


	//   ....[220]....
        /*0784*/ 	.word	0x0500000f


	//   ....[221]....
        /*0788*/ 	.word	0x0500000f


	//   ....[222]....
        /*078c*/ 	.word	0x0500000f


	//   ....[223]....
        /*0790*/ 	.word	0x0500000f


	//   ....[224]....
        /*0794*/ 	.word	0x0500000f


	//   ....[225]....
        /*0798*/ 	.word	0x0500000f


	//   ....[226]....
        /*079c*/ 	.word	0x0500000f


	//   ....[227]....
        /*07a0*/ 	.word	0x0500000f


	//   ....[228]....
        /*07a4*/ 	.word	0x0500000f


	//   ....[229]....
        /*07a8*/ 	.word	0x0500000f


	//   ....[230]....
        /*07ac*/ 	.word	0x0500000f


	//   ....[231]....
        /*07b0*/ 	.word	0x0500000f


	//   ....[232]....
        /*07b4*/ 	.word	0x0500000f


	//   ....[233]....
        /*07b8*/ 	.word	0x0500000f


	//   ....[234]....
        /*07bc*/ 	.word	0x0500000f


	//   ....[235]....
        /*07c0*/ 	.word	0x0500000f


	//   ....[236]....
        /*07c4*/ 	.word	0x0500000f


	//   ....[237]....
        /*07c8*/ 	.word	0x0500000f


	//   ....[238]....
        /*07cc*/ 	.word	0x0500000f


	//   ....[239]....
        /*07d0*/ 	.word	0x0500000f


	//   ....[240]....
        /*07d4*/ 	.word	0x0500000f


	//   ....[241]....
        /*07d8*/ 	.word	0x0500000f


	//   ....[242]....
        /*07dc*/ 	.word	0x0500000f


	//   ....[243]....
        /*07e0*/ 	.word	0x0500000f


	//   ....[244]....
        /*07e4*/ 	.word	0x0500000f


	//   ....[245]....
        /*07e8*/ 	.word	0x0500000f


	//   ....[246]....
        /*07ec*/ 	.word	0x0500000f


	//   ....[247]....
        /*07f0*/ 	.word	0x0500000f


	//   ....[248]....
        /*07f4*/ 	.word	0x0500000f


	//   ....[249]....
        /*07f8*/ 	.word	0x0500000f


	//   ....[250]....
        /*07fc*/ 	.word	0x0500000f


	//   ....[251]....
        /*0800*/ 	.word	0x0500000f


	//   ....[252]....
        /*0804*/ 	.word	0x0500000f


	//   ....[253]....
        /*0808*/ 	.word	0x0500000f


	//   ....[254]....
        /*080c*/ 	.word	0x0500000f


	//   ....[255]....
        /*0810*/ 	.word	0x0500000f


	//   ....[0]....
        /*0814*/ 	.word	0x0500000f


	//   ....[1]....
        /*0818*/ 	.word	0x0500000f


	//   ....[2]....
        /*081c*/ 	.word	0x0500000f


	//   ....[3]....
        /*0820*/ 	.word	0x0500000f


	//   ....[4]....
        /*0824*/ 	.word	0x0500000f


	//   ....[5]....
        /*0828*/ 	.word	0x0500000f


	//   ....[6]....
        /*082c*/ 	.word	0x0500000f


	//   ....[7]....
        /*0830*/ 	.word	0x0500000f


	//   ....[8]....
        /*0834*/ 	.word	0x0500000f


	//   ....[9]....
        /*0838*/ 	.word	0x0500000f


	//   ....[10]....
        /*083c*/ 	.word	0x0500000f


	//   ....[11]....
        /*0840*/ 	.word	0x0500000f


	//   ....[12]....
        /*0844*/ 	.word	0x0500000f


	//   ....[13]....
        /*0848*/ 	.word	0x0500000f


	//   ....[14]....
        /*084c*/ 	.word	0x0500000f


	//   ....[15]....
        /*0850*/ 	.word	0x0500000f


	//   ....[16]....
        /*0854*/ 	.word	0x0500000f


	//   ....[17]....
        /*0858*/ 	.word	0x0500000f


	//   ....[18]....
        /*085c*/ 	.word	0x0500000f


	//   ....[19]....
        /*0860*/ 	.word	0x0500000f


	//   ....[20]....
        /*0864*/ 	.word	0x0500000f


	//   ....[21]....
        /*0868*/ 	.word	0x0500000f


	//   ....[22]....
        /*086c*/ 	.word	0x0500000f


	//   ....[23]....
        /*0870*/ 	.word	0x0500000f


	//   ....[24]....
        /*0874*/ 	.word	0x0500000f


	//   ....[25]....
        /*0878*/ 	.word	0x0500000f


	//   ....[26]....
        /*087c*/ 	.word	0x0500000f


	//   ....[27]....
        /*0880*/ 	.word	0x0500000f


	//   ....[28]....
        /*0884*/ 	.word	0x0500000f


	//   ....[29]....
        /*0888*/ 	.word	0x0500000f


	//   ....[30]....
        /*088c*/ 	.word	0x0500000f


	//   ....[31]....
        /*0890*/ 	.word	0x0500000f


	//   ....[32]....
        /*0894*/ 	.word	0x0500000f


	//   ....[33]....
        /*0898*/ 	.word	0x0500000f


	//   ....[34]....
        /*089c*/ 	.word	0x0500000f


	//----- nvinfo : EIATTR_COOP_GROUP_INSTR_OFFSETS
	.align		4
.L_823:
        /*08a0*/ 	.byte	0x04, 0x28
        /*08a2*/ 	.short	(.L_825 - .L_824)


	//   ....[0]....
.L_824:
        /*08a4*/ 	.word	0x00000060


	//   ....[1]....
        /*08a8*/ 	.word	0x00000140


	//   ....[2]....
        /*08ac*/ 	.word	0x00000190


	//   ....[3]....
        /*08b0*/ 	.word	0x000003c0


	//   ....[4]....
        /*08b4*/ 	.word	0x00000520


	//   ....[5]....
        /*08b8*/ 	.word	0x00000640


	//   ....[6]....
        /*08bc*/ 	.word	0x000007a0


	//   ....[7]....
        /*08c0*/ 	.word	0x000038a0


	//   ....[8]....
        /*08c4*/ 	.word	0x000038b0


	//   ....[9]....
        /*08c8*/ 	.word	0x00004f10


	//   ....[10]....
        /*08cc*/ 	.word	0x00004f20


	//   ....[11]....
        /*08d0*/ 	.word	0x00007170


	//   ....[12]....
        /*08d4*/ 	.word	0x00007180


	//   ....[13]....
        /*08d8*/ 	.word	0x00008990


	//   ....[14]....
        /*08dc*/ 	.word	0x000089a0


	//   ....[15]....
        /*08e0*/ 	.word	0x0000a3c0


	//   ....[16]....
        /*08e4*/ 	.word	0x0000a3d0


	//   ....[17]....
        /*08e8*/ 	.word	0x0000a670


	//   ....[18]....
        /*08ec*/ 	.word	0x0000a680


	//   ....[19]....
        /*08f0*/ 	.word	0x0000abb0


	//   ....[20]....
        /*08f4*/ 	.word	0x0000abd0


	//   ....[21]....
        /*08f8*/ 	.word	0x0000ae20


	//   ....[22]....
        /*08fc*/ 	.word	0x0000ae40


	//   ....[23]....
        /*0900*/ 	.word	0x0000b660


	//   ....[24]....
        /*0904*/ 	.word	0x0000bdd0


	//   ....[25]....
        /*0908*/ 	.word	0x0000bde0


	//   ....[26]....
        /*090c*/ 	.word	0x0000bdf0


	//   ....[27]....
        /*0910*/ 	.word	0x0000be00


	//   ....[28]....
        /*0914*/ 	.word	0x0000c680


	//   ....[29]....
        /*0918*/ 	.word	0x0000c690


	//   ....[30]....
        /*091c*/ 	.word	0x0000c6a0


	//   ....[31]....
        /*0920*/ 	.word	0x0000c6b0


	//   ....[32]....
        /*0924*/ 	.word	0x0000f7a0


	//   ....[33]....
        /*0928*/ 	.word	0x0000f7b0


	//   ....[34]....
        /*092c*/ 	.word	0x0000f7c0


	//   ....[35]....
        /*0930*/ 	.word	0x0000f7d0


	//   ....[36]....
        /*0934*/ 	.word	0x0000fe80


	//   ....[37]....
        /*0938*/ 	.word	0x0000fe90


	//   ....[38]....
        /*093c*/ 	.word	0x0000fea0


	//   ....[39]....
        /*0940*/ 	.word	0x0000feb0


	//   ....[40]....
        /*0944*/ 	.word	0x00013a60


	//   ....[41]....
        /*0948*/ 	.word	0x00013a80


	//   ....[42]....
        /*094c*/ 	.word	0x00013f20


	//   ....[43]....
        /*0950*/ 	.word	0x00013f60


	//   ....[44]....
        /*0954*/ 	.word	0x00014720


	//   ....[45]....
        /*0958*/ 	.word	0x000147a0


	//   ....[46]....
        /*095c*/ 	.word	0x00016450


	//   ....[47]....
        /*0960*/ 	.word	0x00016920


	//   ....[48]....
        /*0964*/ 	.word	0x00016940


	//   ....[49]....
        /*0968*/ 	.word	0x00016950


	//   ....[50]....
        /*096c*/ 	.word	0x00017010


	//   ....[51]....
        /*0970*/ 	.word	0x00017060


	//   ....[52]....
        /*0974*/ 	.word	0x00018f30


	//   ....[53]....
        /*0978*/ 	.word	0x00018f50


	//   ....[54]....
        /*097c*/ 	.word	0x00018f70


	//   ....[55]....
        /*0980*/ 	.word	0x00018f90


	//   ....[56]....
        /*0984*/ 	.word	0x0001a320


	//   ....[57]....
        /*0988*/ 	.word	0x0001a510


	//   ....[58]....
        /*098c*/ 	.word	0x0001a590


	//   ....[59]....
        /*0990*/ 	.word	0x0001a5b0


	//   ....[60]....
        /*0994*/ 	.word	0x0001bba0


	//   ....[61]....
        /*0998*/ 	.word	0x0001bc20


	//   ....[62]....
        /*099c*/ 	.word	0x0001bda0


	//   ....[63]....
        /*09a0*/ 	.word	0x0001bde0


	//   ....[64]....
        /*09a4*/ 	.word	0x0001c3a0


	//   ....[65]....
        /*09a8*/ 	.word	0x0001c3d0


	//   ....[66]....
        /*09ac*/ 	.word	0x0001c500


	//   ....[67]....
        /*09b0*/ 	.word	0x0001c520


	//   ....[68]....
        /*09b4*/ 	.word	0x0001c630


	//   ....[69]....
        /*09b8*/ 	.word	0x0001c650


	//   ....[70]....
        /*09bc*/ 	.word	0x0001c770


	//   ....[71]....
        /*09c0*/ 	.word	0x0001c790


	//   ....[72]....
        /*09c4*/ 	.word	0x0001d090


	//   ....[73]....
        /*09c8*/ 	.word	0x0001d0b0


	//   ....[74]....
        /*09cc*/ 	.word	0x0001d1c0


	//   ....[75]....
        /*09d0*/ 	.word	0x0001d1e0


	//   ....[76]....
        /*09d4*/ 	.word	0x0001d2f0


	//   ....[77]....
        /*09d8*/ 	.word	0x0001d310


	//   ....[78]....
        /*09dc*/ 	.word	0x0001d430


	//   ....[79]....
        /*09e0*/ 	.word	0x0001d450


	//   ....[80]....
        /*09e4*/ 	.word	0x0001d5f0


	//   ....[81]....
        /*09e8*/ 	.word	0x0001d7d0


	//   ....[82]....
        /*09ec*/ 	.word	0x0001d800


	//   ....[83]....
        /*09f0*/ 	.word	0x0001d830


	//   ....[84]....
        /*09f4*/ 	.word	0x0001d860


	//   ....[85]....
        /*09f8*/ 	.word	0x0001d890


	//   ....[86]....
        /*09fc*/ 	.word	0x0001d8c0


	//   ....[87]....
        /*0a00*/ 	.word	0x0001da40


	//   ....[88]....
        /*0a04*/ 	.word	0x0001da70


	//   ....[89]....
        /*0a08*/ 	.word	0x0001daa0


	//   ....[90]....
        /*0a0c*/ 	.word	0x0001dad0


	//   ....[91]....
        /*0a10*/ 	.word	0x0001db00


	//   ....[92]....
        /*0a14*/ 	.word	0x0001db30


	//   ....[93]....
        /*0a18*/ 	.word	0x0001dbd0


	//   ....[94]....
        /*0a1c*/ 	.word	0x0001dc30


	//   ....[95]....
        /*0a20*/ 	.word	0x0001dcc0


	//   ....[96]....
        /*0a24*/ 	.word	0x0001eb00


	//   ....[97]....
        /*0a28*/ 	.word	0x00020c50


	//   ....[98]....
        /*0a2c*/ 	.word	0x00020c80


	//   ....[99]....
        /*0a30*/ 	.word	0x00020d30


	//   ....[100]....
        /*0a34*/ 	.word	0x00020d50


	//   ....[101]....
        /*0a38*/ 	.word	0x00020df0


	//   ....[102]....
        /*0a3c*/ 	.word	0x00020e10


	//   ....[103]....
        /*0a40*/ 	.word	0x00020eb0


	//   ....[104]....
        /*0a44*/ 	.word	0x00020ed0


	//   ....[105]....
        /*0a48*/ 	.word	0x00020f70


	//   ....[106]....
        /*0a4c*/ 	.word	0x00020f90


	//   ....[107]....
        /*0a50*/ 	.word	0x00020fa0


	//   ....[108]....
        /*0a54*/ 	.word	0x00021030


	//   ....[109]....
        /*0a58*/ 	.word	0x00021790


	//   ....[110]....
        /*0a5c*/ 	.word	0x000217d0


	//   ....[111]....
        /*0a60*/ 	.word	0x00021830


	//   ....[112]....
        /*0a64*/ 	.word	0x00021890


	//   ....[113]....
        /*0a68*/ 	.word	0x000218e0


	//   ....[114]....
        /*0a6c*/ 	.word	0x00021940


	//   ....[115]....
        /*0a70*/ 	.word	0x00021990


	//   ....[116]....
        /*0a74*/ 	.word	0x000219f0


	//   ....[117]....
        /*0a78*/ 	.word	0x00021a40


	//   ....[118]....
        /*0a7c*/ 	.word	0x00021aa0


	//   ....[119]....
        /*0a80*/ 	.word	0x00021af0


	//   ....[120]....
        /*0a84*/ 	.word	0x00021b50


	//   ....[121]....
        /*0a88*/ 	.word	0x00021ba0


	//   ....[122]....
        /*0a8c*/ 	.word	0x00021bf0


	//   ....[123]....
        /*0a90*/ 	.word	0x00021c10


	//   ....[124]....
        /*0a94*/ 	.word	0x00021c50


	//   ....[125]....
        /*0a98*/ 	.word	0x00022480


	//   ....[126]....
        /*0a9c*/ 	.word	0x00022490


	//   ....[127]....
        /*0aa0*/ 	.word	0x000224c0


	//   ....[128]....
        /*0aa4*/ 	.word	0x00022510


	//   ....[129]....
        /*0aa8*/ 	.word	0x00022520


	//   ....[130]....
        /*0aac*/ 	.word	0x00022580


	//   ....[131]....
        /*0ab0*/ 	.word	0x000225b0


	//   ....[132]....
        /*0ab4*/ 	.word	0x000225f0


	//   ....[133]....
        /*0ab8*/ 	.word	0x00022620


	//   ....[134]....
        /*0abc*/ 	.word	0x00022660


	//   ....[135]....
        /*0ac0*/ 	.word	0x00022690


	//   ....[136]....
        /*0ac4*/ 	.word	0x000226d0


	//   ....[137]....
        /*0ac8*/ 	.word	0x00022980


	//   ....[138]....
        /*0acc*/ 	.word	0x000229b0


	//   ....[139]....
        /*0ad0*/ 	.word	0x000229c0


	//   ....[140]....
        /*0ad4*/ 	.word	0x00022a50


	//   ....[141]....
        /*0ad8*/ 	.word	0x00022a60


	//   ....[142]....
        /*0adc*/ 	.word	0x00022af0


	//   ....[143]....
        /*0ae0*/ 	.word	0x00022b00


	//   ....[144]....
        /*0ae4*/ 	.word	0x00022b90


	//   ....[145]....
        /*0ae8*/ 	.word	0x00022ba0


	//   ....[146]....
        /*0aec*/ 	.word	0x00022c30


	//   ....[147]....
        /*0af0*/ 	.word	0x00022c40


	//   ....[148]....
        /*0af4*/ 	.word	0x00022c50


	//   ....[149]....
        /*0af8*/ 	.word	0x00023270


	//   ....[150]....
        /*0afc*/ 	.word	0x000232b0


	//   ....[151]....
        /*0b00*/ 	.word	0x00023300


	//   ....[152]....
        /*0b04*/ 	.word	0x00023330


	//   ....[153]....
        /*0b08*/ 	.word	0x000233c0


	//   ....[154]....
        /*0b0c*/ 	.word	0x000233f0


	//   ....[155]....
        /*0b10*/ 	.word	0x00023460


	//   ....[156]....
        /*0b14*/ 	.word	0x00023490


	//   ....[157]....
        /*0b18*/ 	.word	0x00023500


	//   ....[158]....
        /*0b1c*/ 	.word	0x00023530


	//   ....[159]....
        /*0b20*/ 	.word	0x00023560


	//   ....[160]....
        /*0b24*/ 	.word	0x000235b0


	//   ....[161]....
        /*0b28*/ 	.word	0x000239d0


	//   ....[162]....
        /*0b2c*/ 	.word	0x00023a00


	//   ....[163]....
        /*0b30*/ 	.word	0x00023a30


	//   ....[164]....
        /*0b34*/ 	.word	0x00023a60


	//   ....[165]....
        /*0b38*/ 	.word	0x00023a90


	//   ....[166]....
        /*0b3c*/ 	.word	0x00023ac0


	//   ....[167]....
        /*0b40*/ 	.word	0x00023af0


	//   ....[168]....
        /*0b44*/ 	.word	0x00023b20


	//   ....[169]....
        /*0b48*/ 	.word	0x00023cb0


	//   ....[170]....
        /*0b4c*/ 	.word	0x00023ce0


	//   ....[171]....
        /*0b50*/ 	.word	0x00023d10


	//   ....[172]....
        /*0b54*/ 	.word	0x00023d40


	//   ....[173]....
        /*0b58*/ 	.word	0x00023d70


	//   ....[174]....
        /*0b5c*/ 	.word	0x00023da0


	//   ....[175]....
        /*0b60*/ 	.word	0x00023e60


	//   ....[176]....
        /*0b64*/ 	.word	0x00023e80


	//   ....[177]....
        /*0b68*/ 	.word	0x00023ef0


	//   ....[178]....
        /*0b6c*/ 	.word	0x000245a0


	//   ....[179]....
        /*0b70*/ 	.word	0x000248c0


	//   ....[180]....
        /*0b74*/ 	.word	0x00024950


	//   ....[181]....
        /*0b78*/ 	.word	0x000249f0


	//   ....[182]....
        /*0b7c*/ 	.word	0x00024a80


	//   ....[183]....
        /*0b80*/ 	.word	0x00024b70


	//   ....[184]....
        /*0b84*/ 	.word	0x00024c00


	//   ....[185]....
        /*0b88*/ 	.word	0x00024ca0


	//   ....[186]....
        /*0b8c*/ 	.word	0x00024d30


	//   ....[187]....
        /*0b90*/ 	.word	0x00024e20


	//   ....[188]....
        /*0b94*/ 	.word	0x00024eb0


	//   ....[189]....
        /*0b98*/ 	.word	0x00024f50


	//   ....[190]....
        /*0b9c*/ 	.word	0x00024fe0


	//   ....[191]....
        /*0ba0*/ 	.word	0x000250d0


	//   ....[192]....
        /*0ba4*/ 	.word	0x00025160


	//   ....[193]....
        /*0ba8*/ 	.word	0x000251b0


	//   ....[194]....
        /*0bac*/ 	.word	0x00025200


	//   ....[195]....
        /*0bb0*/ 	.word	0x00025290


	//   ....[196]....
        /*0bb4*/ 	.word	0x00025320


	//   ....[197]....
        /*0bb8*/ 	.word	0x00025370


	//   ....[198]....
        /*0bbc*/ 	.word	0x000253c0


	//   ....[199]....
        /*0bc0*/ 	.word	0x000254b0


	//   ....[200]....
        /*0bc4*/ 	.word	0x00025540


	//   ....[201]....
        /*0bc8*/ 	.word	0x00025590


	//   ....[202]....
        /*0bcc*/ 	.word	0x000255e0


	//   ....[203]....
        /*0bd0*/ 	.word	0x00025670


	//   ....[204]....
        /*0bd4*/ 	.word	0x00025700


	//   ....[205]....
        /*0bd8*/ 	.word	0x00025750


	//   ....[206]....
        /*0bdc*/ 	.word	0x000257a0


	//   ....[207]....
        /*0be0*/ 	.word	0x00025aa0


	//   ....[208]....
        /*0be4*/ 	.word	0x00025d80


	//   ....[209]....
        /*0be8*/ 	.word	0x00025e70


	//   ....[210]....
        /*0bec*/ 	.word	0x00025f10


	//   ....[211]....
        /*0bf0*/ 	.word	0x00026040


	//   ....[212]....
        /*0bf4*/ 	.word	0x000260a0


	//   ....[213]....
        /*0bf8*/ 	.word	0x000261d0


	//   ....[214]....
        /*0bfc*/ 	.word	0x00026230


	//   ....[215]....
        /*0c00*/ 	.word	0x00026360


	//   ....[216]....
        /*0c04*/ 	.word	0x000263c0


	//   ....[217]....
        /*0c08*/ 	.word	0x000264f0


	//   ....[218]....
        /*0c0c*/ 	.word	0x00026550


	//   ....[219]....
        /*0c10*/ 	.word	0x00026670


	//   ....[220]....
        /*0c14*/ 	.word	0x000266c0


	//   ....[221]....
        /*0c18*/ 	.word	0x00026770


	//   ....[222]....
        /*0c1c*/ 	.word	0x000267e0


	//   ....[223]....
        /*0c20*/ 	.word	0x000268f0


	//   ....[224]....
        /*0c24*/ 	.word	0x00026940


	//   ....[225]....
        /*0c28*/ 	.word	0x00026a60


	//   ....[226]....
        /*0c2c*/ 	.word	0x00026ab0


	//   ....[227]....
        /*0c30*/ 	.word	0x00026bd0


	//   ....[228]....
        /*0c34*/ 	.word	0x00026c20


	//   ....[229]....
        /*0c38*/ 	.word	0x00026d40


	//   ....[230]....
        /*0c3c*/ 	.word	0x00026d90


	//   ....[231]....
        /*0c40*/ 	.word	0x00026eb0


	//   ....[232]....
        /*0c44*/ 	.word	0x00026f00


	//   ....[233]....
        /*0c48*/ 	.word	0x00027010


	//   ....[234]....
        /*0c4c*/ 	.word	0x00027060


	//   ....[235]....
        /*0c50*/ 	.word	0x00027160


	//   ....[236]....
        /*0c54*/ 	.word	0x000271b0


	//   ....[237]....
        /*0c58*/ 	.word	0x000272e0


	//   ....[238]....
        /*0c5c*/ 	.word	0x000273a0


	//   ....[239]....
        /*0c60*/ 	.word	0x000274e0


	//   ....[240]....
        /*0c64*/ 	.word	0x00027530


	//   ....[241]....
        /*0c68*/ 	.word	0x00027620


	//   ....[242]....
        /*0c6c*/ 	.word	0x00027670


	//   ....[243]....
        /*0c70*/ 	.word	0x00027760


	//   ....[244]....
        /*0c74*/ 	.word	0x000277b0


	//   ....[245]....
        /*0c78*/ 	.word	0x000278a0


	//   ....[246]....
        /*0c7c*/ 	.word	0x000278f0


	//   ....[247]....
        /*0c80*/ 	.word	0x00027a00


	//   ....[248]....
        /*0c84*/ 	.word	0x00027a50


	//   ....[249]....
        /*0c88*/ 	.word	0x00027b40


	//   ....[250]....
        /*0c8c*/ 	.word	0x00027be0


	//   ....[251]....
        /*0c90*/ 	.word	0x00027d00


	//   ....[252]....
        /*0c94*/ 	.word	0x00027d50


	//   ....[253]....
        /*0c98*/ 	.word	0x00027e70


	//   ....[254]....
        /*0c9c*/ 	.word	0x00027ec0


	//   ....[255]....
        /*0ca0*/ 	.word	0x00027fe0


	//   ....[0]....
        /*0ca4*/ 	.word	0x00028030


	//   ....[1]....
        /*0ca8*/ 	.word	0x00028150


	//   ....[2]....
        /*0cac*/ 	.word	0x000281a0


	//   ....[3]....
        /*0cb0*/ 	.word	0x000282c0


	//   ....[4]....
        /*0cb4*/ 	.word	0x00028310


	//   ....[5]....
        /*0cb8*/ 	.word	0x000283f0


	//   ....[6]....
        /*0cbc*/ 	.word	0x00028490


	//   ....[7]....
        /*0cc0*/ 	.word	0x00028600


	//   ....[8]....
        /*0cc4*/ 	.word	0x00028650


	//   ....[9]....
        /*0cc8*/ 	.word	0x00028760


	//   ....[10]....
        /*0ccc*/ 	.word	0x000287b0


	//   ....[11]....
        /*0cd0*/ 	.word	0x000288c0


	//   ....[12]....
        /*0cd4*/ 	.word	0x00028910


	//   ....[13]....
        /*0cd8*/ 	.word	0x00028a20


	//   ....[14]....
        /*0cdc*/ 	.word	0x00028a70


	//   ....[15]....
        /*0ce0*/ 	.word	0x00028b70


	//   ....[16]....
        /*0ce4*/ 	.word	0x00028bc0


	//   ....[17]....
        /*0ce8*/ 	.word	0x00028c50


	//   ....[18]....
        /*0cec*/ 	.word	0x00028cf0


	//   ....[19]....
        /*0cf0*/ 	.word	0x00028e20


	//   ....[20]....
        /*0cf4*/ 	.word	0x00028e90


	//   ....[21]....
        /*0cf8*/ 	.word	0x00028f00


	//   ....[22]....
        /*0cfc*/ 	.word	0x00028f70


	//   ....[23]....
        /*0d00*/ 	.word	0x00028fe0


	//   ....[24]....
        /*0d04*/ 	.word	0x00029060


	//   ....[25]....
        /*0d08*/ 	.word	0x000290f0


	//   ....[26]....
        /*0d0c*/ 	.word	0x00029180


	//   ....[27]....
        /*0d10*/ 	.word	0x000291f0


	//   ....[28]....
        /*0d14*/ 	.word	0x00029260


	//   ....[29]....
        /*0d18*/ 	.word	0x000292d0


	//   ....[30]....
        /*0d1c*/ 	.word	0x00029350


	//   ....[31]....
        /*0d20*/ 	.word	0x000293c0


	//   ....[32]....
        /*0d24*/ 	.word	0x00029460


	//   ....[33]....
        /*0d28*/ 	.word	0x000294f0


	//   ....[34]....
        /*0d2c*/ 	.word	0x00029610


	//----- nvinfo : EIATTR_REG_RECONFIG
	.align		4
.L_825:
        /*0d30*/ 	.byte	0x01, 0x54
	.zero		2


	//----- nvinfo : EIATTR_SYSCALL_OFFSETS
	.align		4
        /*0d34*/ 	.byte	0x04, 0x46
        /*0d36*/ 	.short	(.L_827 - .L_826)


	//   ....[0]....
.L_826:
        /*0d38*/ 	.word	0x00001b70


	//   ....[1]....
        /*0d3c*/ 	.word	0x00001cc0


	//   ....[2]....
        /*0d40*/ 	.word	0x0000b800


	//   ....[3]....
        /*0d44*/ 	.word	0x0000bb30


	//   ....[4]....
        /*0d48*/ 	.word	0x00020220


	//   ....[5]....
        /*0d4c*/ 	.word	0x00020370


	//   ....[6]....
        /*0d50*/ 	.word	0x00020460


	//   ....[7]....
        /*0d54*/ 	.word	0x00021400


	//----- nvinfo : EIATTR_MBARRIER_INSTR_OFFSETS
	.align		4
.L_827:
        /*0d58*/ 	.byte	0x04, 0x39
        /*0d5a*/ 	.short	(.L_829 - .L_828)


	//   ....[0]....
.L_828:
        /*0d5c*/ 	.word	0x00000270
        /*0d60*/ 	.word	0x000000ff
        /*0d64*/ 	.word	0x00030800
        /*0d68*/ 	.short	0x0100
        /*0d6a*/ 	.byte	0x08
	.zero		1


	//   ....[1]....
        /*0d6c*/ 	.word	0x00000280
        /*0d70*/ 	.word	0x000000ff
        /*0d74*/ 	.word	0x00030820
        /*0d78*/ 	.short	0x0100
        /*0d7a*/ 	.byte	0x08
	.zero		1


	//   ....[2]....
        /*0d7c*/ 	.word	0x00000370
        /*0d80*/ 	.word	0x000000ff
        /*0d84*/ 	.word	0x00030830
        /*0d88*/ 	.short	0x0100
        /*0d8a*/ 	.byte	0x08
	.zero		1


	//   ....[3]....
        /*0d8c*/ 	.word	0x00000380
        /*0d90*/ 	.word	0x000000ff
        /*0d94*/ 	.word	0x00030840
        /*0d98*/ 	.short	0x0100
        /*0d9a*/ 	.byte	0x08
	.zero		1


	//   ....[4]....
        /*0d9c*/ 	.word	0x00000390
        /*0da0*/ 	.word	0x000000ff
        /*0da4*/ 	.word	0x00030838
        /*0da8*/ 	.short	0x0100
        /*0daa*/ 	.byte	0x08
	.zero		1


	//   ....[5]....
        /*0dac*/ 	.word	0x000003a0
        /*0db0*/ 	.word	0x000000ff
        /*0db4*/ 	.word	0x00030848
        /*0db8*/ 	.short	0x0100
        /*0dba*/ 	.byte	0x08
	.zero		1


	//   ....[6]....
        /*0dbc*/ 	.word	0x000004d0
        /*0dc0*/ 	.word	0x000000ff
        /*0dc4*/ 	.word	0x00030850
        /*0dc8*/ 	.short	0x0100
        /*0dca*/ 	.byte	0x08
	.zero		1


	//   ....[7]....
        /*0dcc*/ 	.word	0x000004e0
        /*0dd0*/ 	.word	0x000000ff
        /*0dd4*/ 	.word	0x00030860
        /*0dd8*/ 	.short	0x0100
        /*0dda*/ 	.byte	0x08
	.zero		1


	//   ....[8]....
        /*0ddc*/ 	.word	0x000004f0
        /*0de0*/ 	.word	0x000000ff
        /*0de4*/ 	.word	0x00030858
        /*0de8*/ 	.short	0x0100
        /*0dea*/ 	.byte	0x08
	.zero		1


	//   ....[9]....
        /*0dec*/ 	.word	0x00000500
        /*0df0*/ 	.word	0x000000ff
        /*0df4*/ 	.word	0x00030868
        /*0df8*/ 	.short	0x0100
        /*0dfa*/ 	.byte	0x08
	.zero		1


	//   ....[10]....
        /*0dfc*/ 	.word	0x000005f0
        /*0e00*/ 	.word	0x000000ff
        /*0e04*/ 	.word	0x00030870
        /*0e08*/ 	.short	0x0100
        /*0e0a*/ 	.byte	0x06
	.zero		1


	//   ....[11]....
        /*0e0c*/ 	.word	0x00000600
        /*0e10*/ 	.word	0x000000ff
        /*0e14*/ 	.word	0x00030880
        /*0e18*/ 	.short	0x0100
        /*0e1a*/ 	.byte	0x06
	.zero		1


	//   ....[12]....
        /*0e1c*/ 	.word	0x00000610
        /*0e20*/ 	.word	0x000000ff
        /*0e24*/ 	.word	0x00030878
        /*0e28*/ 	.short	0x0100
        /*0e2a*/ 	.byte	0x06
	.zero		1


	//   ....[13]....
        /*0e2c*/ 	.word	0x00000620
        /*0e30*/ 	.word	0x000000ff
        /*0e34*/ 	.word	0x00030888
        /*0e38*/ 	.short	0x0100
        /*0e3a*/ 	.byte	0x06
	.zero		1


	//   ....[14]....
        /*0e3c*/ 	.word	0x00000750
        /*0e40*/ 	.word	0x000000ff
        /*0e44*/ 	.word	0x00030890
        /*0e48*/ 	.short	0x0100
        /*0e4a*/ 	.byte	0x08
	.zero		1


	//   ....[15]....
        /*0e4c*/ 	.word	0x00000760
        /*0e50*/ 	.word	0x000000ff
        /*0e54*/ 	.word	0x000308a0
        /*0e58*/ 	.short	0x0100
        /*0e5a*/ 	.byte	0x08
	.zero		1


	//   ....[16]....
        /*0e5c*/ 	.word	0x00000770
        /*0e60*/ 	.word	0x000000ff
        /*0e64*/ 	.word	0x00030898
        /*0e68*/ 	.short	0x0100
        /*0e6a*/ 	.byte	0x08
	.zero		1


	//   ....[17]....
        /*0e6c*/ 	.word	0x00000780
        /*0e70*/ 	.word	0x000000ff
        /*0e74*/ 	.word	0x000308a8
        /*0e78*/ 	.short	0x0100
        /*0e7a*/ 	.byte	0x08
	.zero		1


	//   ....[18]....
        /*0e7c*/ 	.word	0x000008b0
        /*0e80*/ 	.word	0x000000ff
        /*0e84*/ 	.word	0x000308b0
        /*0e88*/ 	.short	0x0100
        /*0e8a*/ 	.byte	0x08
	.zero		1


	//   ....[19]....
        /*0e8c*/ 	.word	0x000008c0
        /*0e90*/ 	.word	0x000000ff
        /*0e94*/ 	.word	0x000308c0
        /*0e98*/ 	.short	0x0100
        /*0e9a*/ 	.byte	0x08
	.zero		1


	//   ....[20]....
        /*0e9c*/ 	.word	0x000008d0
        /*0ea0*/ 	.word	0x000000ff
        /*0ea4*/ 	.word	0x000308b8
        /*0ea8*/ 	.short	0x0100
        /*0eaa*/ 	.byte	0x08
	.zero		1


	//   ....[21]....
        /*0eac*/ 	.word	0x000008e0
        /*0eb0*/ 	.word	0x000000ff
        /*0eb4*/ 	.word	0x000308c8
        /*0eb8*/ 	.short	0x0100
        /*0eba*/ 	.byte	0x08
	.zero		1


	//   ....[22]....
        /*0ebc*/ 	.word	0x00003850
        /*0ec0*/ 	.word	0x00000057
        /*0ec4*/ 	.word	0x00030890
        /*0ec8*/ 	.short	0x010a
        /*0eca*/ 	.byte	0x3f
	.zero		1


	//   ....[23]....
        /*0ecc*/ 	.word	0x00007110
        /*0ed0*/ 	.word	0x00000057
        /*0ed4*/ 	.word	0x00030890
        /*0ed8*/ 	.short	0x010a
        /*0eda*/ 	.byte	0x3f
	.zero		1


	//   ....[24]....
        /*0edc*/ 	.word	0x0000a200
        /*0ee0*/ 	.word	0x00000057
        /*0ee4*/ 	.word	0x00030890
        /*0ee8*/ 	.short	0x010a
        /*0eea*/ 	.byte	0x3f
	.zero		1


	//   ....[25]....
        /*0eec*/ 	.word	0x0000a9e0
        /*0ef0*/ 	.word	0x0000000b
        /*0ef4*/ 	.word	0x00000000
        /*0ef8*/ 	.short	0x0101
        /*0efa*/ 	.byte	0x3f
	.zero		1


	//   ....[26]....
        /*0efc*/ 	.word	0x0000aa20
        /*0f00*/ 	.word	0x00000057
        /*0f04*/ 	.word	0x000308b0
        /*0f08*/ 	.short	0x010a
        /*0f0a*/ 	.byte	0x3f
	.zero		1


	//   ....[27]....
        /*0f0c*/ 	.word	0x0000b140
        /*0f10*/ 	.word	0x00000057
        /*0f14*/ 	.word	0x00000000
        /*0f18*/ 	.short	0x0101
        /*0f1a*/ 	.byte	0x3f
	.zero		1


	//   ....[28]....
        /*0f1c*/ 	.word	0x0000b890
        /*0f20*/ 	.word	0x00000012
        /*0f24*/ 	.word	0x00030800
        /*0f28*/ 	.short	0x010a
        /*0f2a*/ 	.byte	0x3f
	.zero		1


	//   ....[29]....
        /*0f2c*/ 	.word	0x0000b8e0
        /*0f30*/ 	.word	0x00000012
        /*0f34*/ 	.word	0x00030800
        /*0f38*/ 	.short	0x010a
        /*0f3a*/ 	.byte	0x3f
	.zero		1


	//   ....[30]....
        /*0f3c*/ 	.word	0x0000cea0
        /*0f40*/ 	.word	0x00000012
        /*0f44*/ 	.word	0x00030800
        /*0f48*/ 	.short	0x010a
        /*0f4a*/ 	.byte	0x3f
	.zero		1


	//   ....[31]....
        /*0f4c*/ 	.word	0x000104d0
        /*0f50*/ 	.word	0x00000012
        /*0f54*/ 	.word	0x00030800
        /*0f58*/ 	.short	0x010a
        /*0f5a*/ 	.byte	0x3f
	.zero		1


	//   ....[32]....
        /*0f5c*/ 	.word	0x00012f70
        /*0f60*/ 	.word	0x00000000
        /*0f64*/ 	.word	0x00030830
        /*0f68*/ 	.short	0x010a
        /*0f6a*/ 	.byte	0x3f
	.zero		1


	//   ....[33]....
        /*0f6c*/ 	.word	0x00012fb0
        /*0f70*/ 	.word	0x00000000
        /*0f74*/ 	.word	0x00030830
        /*0f78*/ 	.short	0x010a
        /*0f7a*/ 	.byte	0x3f
	.zero		1


	//   ....[34]....
        /*0f7c*/ 	.word	0x00014ad0
        /*0f80*/ 	.word	0x00000007
        /*0f84*/ 	.word	0x00000000
        /*0f88*/ 	.short	0x0101
        /*0f8a*/ 	.byte	0x3f
	.zero		1


	//   ....[35]....
        /*0f8c*/ 	.word	0x00015330
        /*0f90*/ 	.word	0x0000000c
        /*0f94*/ 	.word	0x00030830
        /*0f98*/ 	.short	0x010a
        /*0f9a*/ 	.byte	0x3f
	.zero		1


	//   ....[36]....
        /*0f9c*/ 	.word	0x000153b0
        /*0fa0*/ 	.word	0x0000000c
        /*0fa4*/ 	.word	0x00030830
        /*0fa8*/ 	.short	0x010a
        /*0faa*/ 	.byte	0x3f
	.zero		1


	//   ....[37]....
        /*0fac*/ 	.word	0x00016030
        /*0fb0*/ 	.word	0x0000000d
        /*0fb4*/ 	.word	0x00030850
        /*0fb8*/ 	.short	0x010a
        /*0fba*/ 	.byte	0x3f
	.zero		1


	//   ....[38]....
        /*0fbc*/ 	.word	0x00016080
        /*0fc0*/ 	.word	0x0000000d
        /*0fc4*/ 	.word	0x00030850
        /*0fc8*/ 	.short	0x010a
        /*0fca*/ 	.byte	0x3f
	.zero		1


	//   ....[39]....
        /*0fcc*/ 	.word	0x00016410
        /*0fd0*/ 	.word	0x0000000c
        /*0fd4*/ 	.word	0x00000000
        /*0fd8*/ 	.short	0x0101
        /*0fda*/ 	.byte	0x3f
	.zero		1


	//   ....[40]....
        /*0fdc*/ 	.word	0x000178f0
        /*0fe0*/ 	.word	0x0000000d
        /*0fe4*/ 	.word	0x00000000
        /*0fe8*/ 	.short	0x0101
        /*0fea*/ 	.byte	0x3f
	.zero		1


	//   ....[41]....
        /*0fec*/ 	.word	0x00017ba0
        /*0ff0*/ 	.word	0x00000002
        /*0ff4*/ 	.word	0x00030830
        /*0ff8*/ 	.short	0x010a
        /*0ffa*/ 	.byte	0x3f
	.zero		1


	//   ....[42]....
        /*0ffc*/ 	.word	0x00017c20
        /*1000*/ 	.word	0x00000002
        /*1004*/ 	.word	0x00030830
        /*1008*/ 	.short	0x010a
        /*100a*/ 	.byte	0x3f
	.zero		1


	//   ....[43]....
        /*100c*/ 	.word	0x000188a0
        /*1010*/ 	.word	0x0000000c
        /*1014*/ 	.word	0x00030850
        /*1018*/ 	.short	0x010a
        /*101a*/ 	.byte	0x3f
	.zero		1


	//   ....[44]....
        /*101c*/ 	.word	0x000188f0
        /*1020*/ 	.word	0x0000000c
        /*1024*/ 	.word	0x00030850
        /*1028*/ 	.short	0x010a
        /*102a*/ 	.byte	0x3f
	.zero		1


	//   ....[45]....
        /*102c*/ 	.word	0x00019180
        /*1030*/ 	.word	0x00000082
        /*1034*/ 	.word	0x00000000
        /*1038*/ 	.short	0x0101
        /*103a*/ 	.byte	0x3f
	.zero		1


	//   ....[46]....
        /*103c*/ 	.word	0x00019a20
        /*1040*/ 	.word	0x0000000c
        /*1044*/ 	.word	0x00000000
        /*1048*/ 	.short	0x0101
        /*104a*/ 	.byte	0x3f
	.zero		1


	//   ....[47]....
        /*104c*/ 	.word	0x0001a220
        /*1050*/ 	.word	0x0000000a
        /*1054*/ 	.word	0x00030850
        /*1058*/ 	.short	0x010a
        /*105a*/ 	.byte	0x3f
	.zero		1


	//   ....[48]....
        /*105c*/ 	.word	0x0001a2c0
        /*1060*/ 	.word	0x0000000a
        /*1064*/ 	.word	0x00030850
        /*1068*/ 	.short	0x010a
        /*106a*/ 	.byte	0x3f
	.zero		1


	//   ....[49]....
        /*106c*/ 	.word	0x0001a7c0
        /*1070*/ 	.word	0x000000d4
        /*1074*/ 	.word	0x00000000
        /*1078*/ 	.short	0x0101
        /*107a*/ 	.byte	0x3f
	.zero		1


	//   ....[50]....
        /*107c*/ 	.word	0x0001c390
        /*1080*/ 	.word	0x00000000
        /*1084*/ 	.word	0x00000000
        /*1088*/ 	.short	0x0101
        /*108a*/ 	.byte	0x3f
	.zero		1


	//   ....[51]....
        /*108c*/ 	.word	0x0001ebe0
        /*1090*/ 	.word	0x00000016
        /*1094*/ 	.word	0x00030820
        /*1098*/ 	.short	0x010a
        /*109a*/ 	.byte	0x3f
	.zero		1


	//   ....[52]....
        /*109c*/ 	.word	0x0001ec70
        /*10a0*/ 	.word	0x0000000b
        /*10a4*/ 	.word	0x000308a0
        /*10a8*/ 	.short	0x010a
        /*10aa*/ 	.byte	0x3f
	.zero		1


	//   ....[53]....
        /*10ac*/ 	.word	0x0001f0c0
        /*10b0*/ 	.word	0x0000000b
        /*10b4*/ 	.word	0x000308c0
        /*10b8*/ 	.short	0x010a
        /*10ba*/ 	.byte	0x3f
	.zero		1


	//   ....[54]....
        /*10bc*/ 	.word	0x0001f5d0
        /*10c0*/ 	.word	0x0000000a
        /*10c4*/ 	.word	0x000308a0
        /*10c8*/ 	.short	0x010a
        /*10ca*/ 	.byte	0x3f
	.zero		1


	//   ....[55]....
        /*10cc*/ 	.word	0x0001fa10
        /*10d0*/ 	.word	0x0000000a
        /*10d4*/ 	.word	0x000308c0
        /*10d8*/ 	.short	0x010a
        /*10da*/ 	.byte	0x3f
	.zero		1


	//   ....[56]....
        /*10dc*/ 	.word	0x00020a20
        /*10e0*/ 	.word	0x00000007
        /*10e4*/ 	.word	0x00030840
        /*10e8*/ 	.short	0x010a
        /*10ea*/ 	.byte	0x3f
	.zero		1


	//   ....[57]....
        /*10ec*/ 	.word	0x00021100
        /*10f0*/ 	.word	0x00000007
        /*10f4*/ 	.word	0x00030830
        /*10f8*/ 	.short	0x0107
        /*10fa*/ 	.byte	0x3f
	.zero		1


	//   ....[58]....
        /*10fc*/ 	.word	0x000211d0
        /*1100*/ 	.word	0x00000007
        /*1104*/ 	.word	0x00030830
        /*1108*/ 	.short	0x0101
        /*110a*/ 	.byte	0x3f
	.zero		1


	//   ....[59]....
        /*110c*/ 	.word	0x00021d70
        /*1110*/ 	.word	0x00000016
        /*1114*/ 	.word	0x00030800
        /*1118*/ 	.short	0x0107
        /*111a*/ 	.byte	0x3f
	.zero		1


	//   ....[60]....
        /*111c*/ 	.word	0x00021e70
        /*1120*/ 	.word	0x00000016
        /*1124*/ 	.word	0x00030800
        /*1128*/ 	.short	0x0101
        /*112a*/ 	.byte	0x3f
	.zero		1


	//   ....[61]....
        /*112c*/ 	.word	0x00021e90
        /*1130*/ 	.word	0x00000016
        /*1134*/ 	.word	0x00030820
        /*1138*/ 	.short	0x010a
        /*113a*/ 	.byte	0x3f
	.zero		1


	//   ....[62]....
        /*113c*/ 	.word	0x00022270
        /*1140*/ 	.word	0x00000007
        /*1144*/ 	.word	0x00030840
        /*1148*/ 	.short	0x010a
        /*114a*/ 	.byte	0x3f
	.zero		1


	//   ....[63]....
        /*114c*/ 	.word	0x000227a0
        /*1150*/ 	.word	0x00000007
        /*1154*/ 	.word	0x00030830
        /*1158*/ 	.short	0x0107
        /*115a*/ 	.byte	0x3f
	.zero		1


	//   ....[64]....
        /*115c*/ 	.word	0x00022860
        /*1160*/ 	.word	0x00000007
        /*1164*/ 	.word	0x00030830
        /*1168*/ 	.short	0x0101
        /*116a*/ 	.byte	0x3f
	.zero		1


	//   ....[65]....
        /*116c*/ 	.word	0x000228c0
        /*1170*/ 	.word	0x00000006
        /*1174*/ 	.word	0x00030860
        /*1178*/ 	.short	0x010a
        /*117a*/ 	.byte	0x3f
	.zero		1


	//   ....[66]....
        /*117c*/ 	.word	0x00022e40
        /*1180*/ 	.word	0x00000006
        /*1184*/ 	.word	0x00030850
        /*1188*/ 	.short	0x0107
        /*118a*/ 	.byte	0x3f
	.zero		1


	//   ....[67]....
        /*118c*/ 	.word	0x00022fa0
        /*1190*/ 	.word	0x00000006
        /*1194*/ 	.word	0x00030850
        /*1198*/ 	.short	0x0101
        /*119a*/ 	.byte	0x3f
	.zero		1


	//   ....[68]....
        /*119c*/ 	.word	0x000231c0
        /*11a0*/ 	.word	0x00000000
        /*11a4*/ 	.word	0x00030860
        /*11a8*/ 	.short	0x010a
        /*11aa*/ 	.byte	0x3f
	.zero		1


	//   ....[69]....
        /*11ac*/ 	.word	0x000236f0
        /*11b0*/ 	.word	0x00000000
        /*11b4*/ 	.word	0x00030850
        /*11b8*/ 	.short	0x0107
        /*11ba*/ 	.byte	0x3f
	.zero		1


	//   ....[70]....
        /*11bc*/ 	.word	0x000237b0
        /*11c0*/ 	.word	0x00000000
        /*11c4*/ 	.word	0x00030850
        /*11c8*/ 	.short	0x0101
        /*11ca*/ 	.byte	0x3f
	.zero		1


	//   ....[71]....
        /*11cc*/ 	.word	0x00024520
        /*11d0*/ 	.word	0x00000007
        /*11d4*/ 	.word	0x00030820
        /*11d8*/ 	.short	0x010a
        /*11da*/ 	.byte	0x3f
	.zero		1


	//   ....[72]....
        /*11dc*/ 	.word	0x00024690
        /*11e0*/ 	.word	0x00000005
        /*11e4*/ 	.word	0x00030840
        /*11e8*/ 	.short	0x010a
        /*11ea*/ 	.byte	0x3f
	.zero		1


	//   ....[73]....
        /*11ec*/ 	.word	0x00024730
        /*11f0*/ 	.word	0x00000003
        /*11f4*/ 	.word	0x00030840
        /*11f8*/ 	.short	0x010a
        /*11fa*/ 	.byte	0x3f
	.zero		1


	//   ....[74]....
        /*11fc*/ 	.word	0x00024770
        /*1200*/ 	.word	0x00000005
        /*1204*/ 	.word	0x00030860
        /*1208*/ 	.short	0x010a
        /*120a*/ 	.byte	0x3f
	.zero		1


	//   ....[75]....
        /*120c*/ 	.word	0x000247b0
        /*1210*/ 	.word	0x00000003
        /*1214*/ 	.word	0x00030860
        /*1218*/ 	.short	0x010a
        /*121a*/ 	.byte	0x3f
	.zero		1


	//   ....[76]....
        /*121c*/ 	.word	0x00024810
        /*1220*/ 	.word	0x00000057
        /*1224*/ 	.word	0x00030890
        /*1228*/ 	.short	0x010a
        /*122a*/ 	.byte	0x3f
	.zero		1


	//   ....[77]....
        /*122c*/ 	.word	0x00024ac0
        /*1230*/ 	.word	0x00000057
        /*1234*/ 	.word	0x00030890
        /*1238*/ 	.short	0x010a
        /*123a*/ 	.byte	0x3f
	.zero		1


	//   ....[78]....
        /*123c*/ 	.word	0x00024d70
        /*1240*/ 	.word	0x00000057
        /*1244*/ 	.word	0x00030890
        /*1248*/ 	.short	0x010a
        /*124a*/ 	.byte	0x3f
	.zero		1


	//   ....[79]....
        /*124c*/ 	.word	0x00025020
        /*1250*/ 	.word	0x00000057
        /*1254*/ 	.word	0x000308b0
        /*1258*/ 	.short	0x010a
        /*125a*/ 	.byte	0x3f
	.zero		1


	//   ....[80]....
        /*125c*/ 	.word	0x00025400
        /*1260*/ 	.word	0x00000012
        /*1264*/ 	.word	0x00030800
        /*1268*/ 	.short	0x010a
        /*126a*/ 	.byte	0x3f
	.zero		1


	//   ....[81]....
        /*126c*/ 	.word	0x000257e0
        /*1270*/ 	.word	0x00000012
        /*1274*/ 	.word	0x00030800
        /*1278*/ 	.short	0x010a
        /*127a*/ 	.byte	0x3f
	.zero		1


	//   ....[82]....
        /*127c*/ 	.word	0x00025830
        /*1280*/ 	.word	0x00000000
        /*1284*/ 	.word	0x00030830
        /*1288*/ 	.short	0x010a
        /*128a*/ 	.byte	0x3f
	.zero		1


	//   ....[83]....
        /*128c*/ 	.word	0x00025880
        /*1290*/ 	.word	0x0000000c
        /*1294*/ 	.word	0x00030830
        /*1298*/ 	.short	0x010a
        /*129a*/ 	.byte	0x3f
	.zero		1


	//   ....[84]....
        /*129c*/ 	.word	0x000258d0
        /*12a0*/ 	.word	0x0000000d
        /*12a4*/ 	.word	0x00030850
        /*12a8*/ 	.short	0x010a
        /*12aa*/ 	.byte	0x3f
	.zero		1


	//   ....[85]....
        /*12ac*/ 	.word	0x00025920
        /*12b0*/ 	.word	0x00000002
        /*12b4*/ 	.word	0x00030830
        /*12b8*/ 	.short	0x010a
        /*12ba*/ 	.byte	0x3f
	.zero		1


	//   ....[86]....
        /*12bc*/ 	.word	0x00025970
        /*12c0*/ 	.word	0x0000000c
        /*12c4*/ 	.word	0x00030850
        /*12c8*/ 	.short	0x010a
        /*12ca*/ 	.byte	0x3f
	.zero		1


	//   ....[87]....
        /*12cc*/ 	.word	0x000259c0
        /*12d0*/ 	.word	0x0000000a
        /*12d4*/ 	.word	0x00030850
        /*12d8*/ 	.short	0x010a
        /*12da*/ 	.byte	0x3f
	.zero		1


	//   ....[88]....
        /*12dc*/ 	.word	0x00025b60
        /*12e0*/ 	.word	0x00000016
        /*12e4*/ 	.word	0x00030820
        /*12e8*/ 	.short	0x010a
        /*12ea*/ 	.byte	0x3f
	.zero		1


	//   ....[89]....
        /*12ec*/ 	.word	0x00025bb0
        /*12f0*/ 	.word	0x0000000b
        /*12f4*/ 	.word	0x000308a0
        /*12f8*/ 	.short	0x010a
        /*12fa*/ 	.byte	0x3f
	.zero		1


	//   ....[90]....
        /*12fc*/ 	.word	0x00025c00
        /*1300*/ 	.word	0x0000000b
        /*1304*/ 	.word	0x000308c0
        /*1308*/ 	.short	0x010a
        /*130a*/ 	.byte	0x3f
	.zero		1


	//   ....[91]....
        /*130c*/ 	.word	0x00025c50
        /*1310*/ 	.word	0x0000000a
        /*1314*/ 	.word	0x000308a0
        /*1318*/ 	.short	0x010a
        /*131a*/ 	.byte	0x3f
	.zero		1


	//   ....[92]....
        /*131c*/ 	.word	0x00025ca0
        /*1320*/ 	.word	0x0000000a
        /*1324*/ 	.word	0x000308c0
        /*1328*/ 	.short	0x010a
        /*132a*/ 	.byte	0x3f
	.zero		1


	//   ....[93]....
        /*132c*/ 	.word	0x00025dc0
        /*1330*/ 	.word	0x00000007
        /*1334*/ 	.word	0x00030840
        /*1338*/ 	.short	0x010a
        /*133a*/ 	.byte	0x3f
	.zero		1


	//   ....[94]....
        /*133c*/ 	.word	0x000271e0
        /*1340*/ 	.word	0x00000016
        /*1344*/ 	.word	0x00030820
        /*1348*/ 	.short	0x010a
        /*134a*/ 	.byte	0x3f
	.zero		1


	//   ....[95]....
        /*134c*/ 	.word	0x00027230
        /*1350*/ 	.word	0x00000007
        /*1354*/ 	.word	0x00030840
        /*1358*/ 	.short	0x010a
        /*135a*/ 	.byte	0x3f
	.zero		1


	//   ....[96]....
        /*135c*/ 	.word	0x00027a90
        /*1360*/ 	.word	0x00000006
        /*1364*/ 	.word	0x00030860
        /*1368*/ 	.short	0x010a
        /*136a*/ 	.byte	0x3f
	.zero		1


	//   ....[97]....
        /*136c*/ 	.word	0x00028340
        /*1370*/ 	.word	0x00000000
        /*1374*/ 	.word	0x00030860
        /*1378*/ 	.short	0x010a
        /*137a*/ 	.byte	0x3f
	.zero		1


	//   ....[98]....
        /*137c*/ 	.word	0x00029530
        /*1380*/ 	.word	0x00000007
        /*1384*/ 	.word	0x00030820
        /*1388*/ 	.short	0x010a
        /*138a*/ 	.byte	0x3f
	.zero		1


	//   ....[99]....
        /*138c*/ 	.word	0x000296d0
        /*1390*/ 	.word	0x00000005
        /*1394*/ 	.word	0x00030840
        /*1398*/ 	.short	0x010a
        /*139a*/ 	.byte	0x3f
	.zero		1


	//   ....[100]....
        /*139c*/ 	.word	0x00029720
        /*13a0*/ 	.word	0x00000003
        /*13a4*/ 	.word	0x00030840
        /*13a8*/ 	.short	0x010a
        /*13aa*/ 	.byte	0x3f
	.zero		1


	//   ....[101]....
        /*13ac*/ 	.word	0x00029770
        /*13b0*/ 	.word	0x00000005
        /*13b4*/ 	.word	0x00030860
        /*13b8*/ 	.short	0x010a
        /*13ba*/ 	.byte	0x3f
	.zero		1


	//----- nvinfo : EIATTR_NUM_MBARRIERS
	.align		4
.L_829:
        /*13bc*/ 	.byte	0x03, 0x38
        /*13be*/ 	.short	0x0016


	//----- nvinfo : EIATTR_EXIT_INSTR_OFFSETS
	.align		4
        /*13c0*/ 	.byte	0x04, 0x1c
        /*13c2*/ 	.short	(.L_831 - .L_830)


	//   ....[0]....
.L_830:
        /*13c4*/ 	.word	0x00024800


	//----- nvinfo : EIATTR_MAX_THREADS
	.align		4
.L_831:
        /*13c8*/ 	.byte	0x04, 0x05
        /*13ca*/ 	.short	(.L_833 - .L_832)
.L_832:
        /*13cc*/ 	.word	0x00000180
        /*13d0*/ 	.word	0x00000001
        /*13d4*/ 	.word	0x00000001


	//----- nvinfo : EIATTR_CRS_STACK_SIZE
	.align		4
.L_833:
        /*13d8*/ 	.byte	0x04, 0x1e
        /*13da*/ 	.short	(.L_835 - .L_834)
.L_834:
        /*13dc*/ 	.word	0x00000000


	//----- nvinfo : EIATTR_CBANK_PARAM_SIZE
	.align		4
.L_835:
        /*13e0*/ 	.byte	0x03, 0x19
        /*13e2*/ 	.short	0x0af0


	//----- nvinfo : EIATTR_PARAM_CBANK
	.align		4
        /*13e4*/ 	.byte	0x04, 0x0a
        /*13e6*/ 	.short	(.L_837 - .L_836)
	.align		4
.L_836:
        /*13e8*/ 	.word	index@(.nv.constant0._ZN7cutlass13device_kernelIN5flash11enable_sm90INS1_16FlashAttnFwdSm90INS1_25CollectiveMainloopFwdSm90ILi2EN4cute5tupleIJNS5_1CILi1EEES8_S8_EEENS6_IJNS7_ILi128EEENS7_ILi96EEENS7_ILi192EEEEEELi192ENS_10bfloat16_tEfNS_4arch4Sm90ELb1ELb0ELb0ELb1ELb1ELb1ELb0ELb1ELb1ELb1ELb0ELb0EEENS1_21CollectiveEpilogueFwdINS6_IJSA_SC_SB_EEES9_SE_SG_Li256ELb1ELb1ELb0ELb0EEENS1_36VarlenDynamicPersistentTileSchedulerILi128ELi96ELi256ELi128ELb0ELb1ELb1ELb1ELb1ELb1EEEEEEEEEvNT_6ParamsE)
        /*13ec*/ 	.short	0x0210
        /*13ee*/ 	.short	0x0af0


	//----- nvinfo : EIATTR_SW_WAR
	.align		4
.L_837:
        /*13f0*/ 	.byte	0x04, 0x36
        /*13f2*/ 	.short	(.L_839 - .L_838)
.L_838:
        /*13f4*/ 	.word	0x00000008
.L_839:


//--------------------- .nv.info._ZN7cutlass13device_kernelIN5flash11enable_sm90INS1_16FlashAttnFwdSm90INS1_25CollectiveMainloopFwdSm90ILi2EN4cute5tupleIJNS5_1CILi1EEES8_S8_EEENS6_IJNS7_ILi128EEESA_SA_EEELi128ENS_10bfloat16_tEfNS_4arch4Sm90ELb0ELb0ELb0ELb0ELb1ELb0ELb0ELb1ELb1ELb1ELb0ELb0EEENS1_21CollectiveEpilogueFwdISB_S9_SC_SE_Li256ELb0ELb1ELb0ELb0EEENS1_29StaticPersistentTileSchedulerILb0EEEEEEEEEvNT_6ParamsE --------------------------
	.section	.nv.info._ZN7cutlass13device_kernelIN5flash11enable_sm90INS1_16FlashAttnFwdSm90INS1_25CollectiveMainloopFwdSm90ILi2EN4cute5tupleIJNS5_1CILi1EEES8_S8_EEENS6_IJNS7_ILi128EEESA_SA_EEELi128ENS_10bfloat16_tEfNS_4arch4Sm90ELb0ELb0ELb0ELb0ELb1ELb0ELb0ELb1ELb1ELb1ELb0ELb0EEENS1_21CollectiveEpilogueFwdISB_S9_SC_SE_Li256ELb0ELb1ELb0ELb0EEENS1_29StaticPersistentTileSchedulerILb0EEEEEEEEEvNT_6ParamsE,"",@"SHT_CUDA_INFO"
	.sectionflags	@""
	.align	4


	//----- nvinfo : EIATTR_CUDA_API_VERSION
	.align		4
        /*0000*/ 	.byte	0x04, 0x37
        /*0002*/ 	.short	(.L_841 - .L_840)
.L_840:
        /*0004*/ 	.word	0x00000082


	//----- nvinfo : EIATTR_KPARAM_INFO
	.align		4
.L_841:
        /*0008*/ 	.byte	0x04, 0x17
        /*000a*/ 	.short	(.L_843 - .L_842)
.L_842:
        /*000c*/ 	.word	0x00000000
        /*0010*/ 	.short	0x0000
        /*0012*/ 	.short	0x0070
        /*0014*/ 	.byte	0x00, 0xf0, 0x01, 0x28


	//----- nvinfo : EIATTR_SPARSE_MMA_MASK
	.align		4
.L_843:
        /*0018*/ 	.byte	0x03, 0x50
        /*001a*/ 	.short	0x0000


	//----- nvinfo : EIATTR_MAXREG_COUNT
	.align		4
        /*001c*/ 	.byte	0x03, 0x1b
        /*001e*/ 	.short	0x00a8


	//----- nvinfo : EIATTR_NUM_BARRIERS
	.align		4
        /*0020*/ 	.byte	0x02, 0x4c
        /*0022*/ 	.byte	0x10
	.zero		1


	//----- nvinfo : EIATTR_EXTERNS
	.align		4
        /*0024*/ 	.byte	0x04, 0x0f
        /*0026*/ 	.short	(.L_845 - .L_844)


	//   ....[0]....
	.align		4
.L_844:
        /*0028*/ 	.word	index@(__assertfail)


	//----- nvinfo : EIATTR_MERCURY_ISA_VERSION
	.align		4
.L_845:
        /*002c*/ 	.byte	0x03, 0x5f
        /*002e*/ 	.short	0x0101


	//----- nvinfo : EIATTR_INT_WARP_WIDE_INSTR_OFFSETS
	.align		4
        /*0030*/ 	.byte	0x04, 0x31
        /*0032*/ 	.short	(.L_847 - .L_846)


	//   ....[0]....
.L_846:
        /*0034*/ 	.word	0x000000b0


	//   ....[1]....
        /*0038*/ 	.word	0x000000c0


	//   ....[2]....
        /*003c*/ 	.word	0x00000160


	//----- nvinfo : EIATTR_COOP_GROUP_MASK_REGIDS
	.align		4
.L_847:
        /*0040*/ 	.byte	0x04, 0x29
        /*0042*/ 	.short	(.L_849 - .L_848)


	//   ....[0]....
.L_848:
        /*0044*/ 	.word	0xffffffff


	//   ....[1]....
        /*0048*/ 	.word	0xffffffff


	//   ....[2]....
        /*004c*/ 	.word	0xffffffff


	//   ....[3]....
        /*0050*/ 	.word	0xffffffff


	//   ....[4]....
        /*0054*/ 	.word	0xffffffff


	//   ....[5]....
        /*0058*/ 	.word	0xffffffff


	//   ....[6]....
        /*005c*/ 	.word	0xffffffff


	//   ....[7]....
        /*0060*/ 	.word	0xffffffff


	//   ....[8]....
        /*0064*/ 	.word	0xffffffff


	//   ....[9]....
        /*0068*/ 	.word	0xffffffff


	//   ....[10]....
        /*006c*/ 	.word	0xffffffff


	//   ....[11]....
        /*0070*/ 	.word	0xffffffff


	//   ....[12]....
        /*0074*/ 	.word	0xffffffff


	//   ....[13]....
        /*0078*/ 	.word	0xffffffff


	//   ....[14]....
        /*007c*/ 	.word	0xffffffff


	//   ....[15]....
        /*0080*/ 	.word	0xffffffff


	//   ....[16]....
        /*0084*/ 	.word	0xffffffff


	//   ....[17]....
        /*0088*/ 	.word	0xffffffff


	//   ....[18]....
        /*008c*/ 	.word	0xffffffff


	//   ....[19]....
        /*0090*/ 	.word	0xffffffff


	//   ....[20]....
        /*0094*/ 	.word	0xffffffff


	//   ....[21]....
        /*0098*/ 	.word	0xffffffff


	//   ....[22]....
        /*009c*/ 	.word	0xffffffff


	//   ....[23]....
        /*00a0*/ 	.word	0xffffffff


	//   ....[24]....
        /*00a4*/ 	.word	0xffffffff


	//   ....[25]....
        /*00a8*/ 	.word	0xffffffff


	//   ....[26]....
        /*00ac*/ 	.word	0xffffffff


	//   ....[27]....
        /*00b0*/ 	.word	0xffffffff


	//   ....[28]....
        /*00b4*/ 	.word	0xffffffff


	//   ....[29]....
        /*00b8*/ 	.word	0xffffffff


	//   ....[30]....
        /*00bc*/ 	.word	0xffffffff


	//   ....[31]....
        /*00c0*/ 	.word	0xffffffff


	//   ....[32]....
        /*00c4*/ 	.word	0xffffffff


	//   ....[33]....
        /*00c8*/ 	.word	0xffffffff


	//   ....[34]....
        /*00cc*/ 	.word	0xffffffff


	//   ....[35]....
        /*00d0*/ 	.word	0xffffffff


	//   ....[36]....
        /*00d4*/ 	.word	0xffffffff


	//   ....[37]....
        /*00d8*/ 	.word	0xffffffff


	//   ....[38]....
        /*00dc*/ 	.word	0xffffffff


	//   ....[39]....
        /*00e0*/ 	.word	0xffffffff


	//   ....[40]....
        /*00e4*/ 	.word	0xffffffff


	//   ....[41]....
        /*00e8*/ 	.word	0xffffffff


	//   ....[42]....
        /*00ec*/ 	.word	0xffffffff


	//   ....[43]....
        /*00f0*/ 	.word	0xffffffff


	//   ....[44]....
        /*00f4*/ 	.word	0xffffffff


	//   ....[45]....
        /*00f8*/ 	.word	0xffffffff


	//   ....[46]....
        /*00fc*/ 	.word	0xffffffff


	//   ....[47]....
        /*0100*/ 	.word	0xffffffff


	//   ....[48]....
        /*0104*/ 	.word	0xffffffff


	//   ....[49]....
        /*0108*/ 	.word	0xffffffff


	//   ....[50]....
        /*010c*/ 	.word	0xffffffff


	//   ....[51]....
        /*0110*/ 	.word	0xffffffff


	//   ....[52]....
        /*0114*/ 	.word	0xffffffff


	//   ....[53]....
        /*0118*/ 	.word	0xffffffff


	//   ....[54]....
        /*011c*/ 	.word	0xffffffff


	//   ....[55]....
        /*0120*/ 	.word	0xffffffff


	//   ....[56]....
        /*0124*/ 	.word	0xffffffff


	//   ....[57]....
        /*0128*/ 	.word	0xffffffff


	//   ....[58]....
        /*012c*/ 	.word	0xffffffff


	//   ....[59]....
        /*0130*/ 	.word	0xffffffff


	//   ....[60]....
        /*0134*/ 	.word	0xffffffff


	//   ....[61]....
        /*0138*/ 	.word	0xffffffff


	//   ....[62]....
        /*013c*/ 	.word	0xffffffff


	//   ....[63]....
        /*0140*/ 	.word	0xffffffff


	//   ....[64]....
        /*0144*/ 	.word	0xffffffff


	//   ....[65]....
        /*0148*/ 	.word	0xffffffff


	//   ....[66]....
        /*014c*/ 	.word	0xffffffff


	//   ....[67]....
        /*0150*/ 	.word	0xffffffff


	//   ....[68]....
        /*0154*/ 	.word	0xffffffff


	//   ....[69]....
        /*0158*/ 	.word	0xffffffff


	//   ....[70]....
        /*015c*/ 	.word	0xffffffff


	//   ....[71]....
        /*0160*/ 	.word	0xffffffff


	//   ....[72]....
        /*0164*/ 	.word	0xffffffff


	//   ....[73]....
        /*0168*/ 	.word	0xffffffff


	//   ....[74]....
        /*016c*/ 	.word	0xffffffff


	//   ....[75]....
        /*0170*/ 	.word	0xffffffff


	//   ....[76]....
        /*0174*/ 	.word	0xffffffff


	//   ....[77]....
        /*0178*/ 	.word	0xffffffff


	//   ....[78]....
        /*017c*/ 	.word	0xffffffff


	//   ....[79]....
        /*0180*/ 	.word	0xffffffff


	//   ....[80]....
        /*0184*/ 	.word	0xffffffff


	//   ....[81]....
        /*0188*/ 	.word	0xffffffff


	//   ....[82]....
        /*018c*/ 	.word	0xffffffff


	//   ....[83]....
        /*0190*/ 	.word	0xffffffff


	//   ....[84]....
        /*0194*/ 	.word	0xffffffff


	//   ....[85]....
        /*0198*/ 	.word	0xffffffff


	//   ....[86]....
        /*019c*/ 	.word	0xffffffff


	//   ....[87]....
        /*01a0*/ 	.word	0xffffffff


	//   ....[88]....
        /*01a4*/ 	.word	0xffffffff


	//   ....[89]....
        /*01a8*/ 	.word	0xffffffff


	//   ....[90]....
        /*01ac*/ 	.word	0xffffffff


	//   ....[91]....
        /*01b0*/ 	.word	0xffffffff


	//   ....[92]....
        /*01b4*/ 	.word	0xffffffff


	//   ....[93]....
        /*01b8*/ 	.word	0xffffffff


	//   ....[94]....
        /*01bc*/ 	.word	0xffffffff


	//   ....[95]....
        /*01c0*/ 	.word	0xffffffff


	//   ....[96]....
        /*01c4*/ 	.word	0xffffffff


	//   ....[97]....
        /*01c8*/ 	.word	0xffffffff


	//   ....[98]....
        /*01cc*/ 	.word	0xffffffff


	//   ....[99]....
        /*01d0*/ 	.word	0xffffffff


	//   ....[100]....
        /*01d4*/ 	.word	0xffffffff


	//   ....[101]....
        /*01d8*/ 	.word	0xffffffff


	//   ....[102]....
        /*01dc*/ 	.word	0xffffffff


	//   ....[103]....
        /*01e0*/ 	.word	0xffffffff


	//   ....[104]....
        /*01e4*/ 	.word	0xffffffff


	//   ....[105]....
        /*01e8*/ 	.word	0xffffffff


	//   ....[106]....
        /*01ec*/ 	.word	0xffffffff


	//   ....[107]....
        /*01f0*/ 	.word	0xffffffff


	//   ....[108]....
        /*01f4*/ 	.word	0xffffffff


	//   ....[109]....
        /*01f8*/ 	.word	0xffffffff


	//   ....[110]....
        /*01fc*/ 	.word	0xffffffff


	//   ....[111]....
        /*0200*/ 	.word	0xffffffff


	//   ....[112]....
        /*0204*/ 	.word	0x0500000f


	//   ....[113]....
        /*0208*/ 	.word	0x0500000f


	//   ....[114]....
        /*020c*/ 	.word	0x0500000f


	//   ....[115]....
        /*0210*/ 	.word	0x0500000f


	//   ....[116]....
        /*0214*/ 	.word	0x0500000f


	//   ....[117]....
        /*0218*/ 	.word	0x0500000f


	//   ....[118]....
        /*021c*/ 	.word	0x0500000f


	//   ....[119]....
        /*0220*/ 	.word	0x0500000f


	//   ....[120]....
        /*0224*/ 	.word	0x0500000f


	//   ....[121]....
        /*0228*/ 	.word	0x0500000f


	//   ....[122]....
        /*022c*/ 	.word	0x0500000f


	//   ....[123]....
        /*0230*/ 	.word	0x0500000f


	//   ....[124]....
        /*0234*/ 	.word	0x0500000f


	//   ....[125]....
        /*0238*/ 	.word	0x0500000f


	//   ....[126]....
        /*023c*/ 	.word	0x0500000f


	//   ....[127]....
        /*0240*/ 	.word	0x0500000f


	//   ....[128]....
        /*0244*/ 	.word	0x0500000f


	//   ....[129]....
        /*0248*/ 	.word	0x0500000f


	//   ....[130]....
        /*024c*/ 	.word	0x0500000f


	//   ....[131]....
        /*0250*/ 	.word	0x0500000f


	//   ....[132]....
        /*0254*/ 	.word	0x0500000f


	//   ....[133]....
        /*0258*/ 	.word	0x0500000f


	//   ....[134]....
        /*025c*/ 	.word	0x0500000f


	//   ....[135]....
        /*0260*/ 	.word	0x0500000f


	//   ....[136]....
        /*0264*/ 	.word	0x0500000f


	//   ....[137]....
        /*0268*/ 	.word	0x0500000f


	//   ....[138]....
        /*026c*/ 	.word	0x0500000f


	//   ....[139]....
        /*0270*/ 	.word	0x0500000f


	//   ....[140]....
        /*0274*/ 	.word	0x0500000f


	//   ....[141]....
        /*0278*/ 	.word	0x0500000f


	//   ....[142]....
        /*027c*/ 	.word	0x0500000f


	//   ....[143]....
        /*0280*/ 	.word	0x0500000f


	//   ....[144]....
        /*0284*/ 	.word	0x0500000f


	//   ....[145]....
        /*0288*/ 	.word	0x0500000f


	//   ....[146]....
        /*028c*/ 	.word	0x0500000f


	//   ....[147]....
        /*0290*/ 	.word	0x0500000f


	//   ....[148]....
        /*0294*/ 	.word	0x0500000f


	//   ....[149]....
        /*0298*/ 	.word	0x0500000f


	//   ....[150]....
        /*029c*/ 	.word	0x0500000f


	//   ....[151]....
        /*02a0*/ 	.word	0x0500000f


	//   ....[152]....
        /*02a4*/ 	.word	0x0500000f


	//   ....[153]....
        /*02a8*/ 	.word	0x0500000f


	//   ....[154]....
        /*02ac*/ 	.word	0x0500000f


	//   ....[155]....
        /*02b0*/ 	.word	0x0500000f


	//   ....[156]....
        /*02b4*/ 	.word	0x0500000f


	//   ....[157]....
        /*02b8*/ 	.word	0x0500000f


	//   ....[158]....
        /*02bc*/ 	.word	0x0500000f


	//   ....[159]....
        /*02c0*/ 	.word	0x0500000f


	//   ....[160]....
        /*02c4*/ 	.word	0x0500000f


	//   ....[161]....
        /*02c8*/ 	.word	0x0500000f


	//   ....[162]....
        /*02cc*/ 	.word	0x0500000f


	//   ....[163]....
        /*02d0*/ 	.word	0x0500000f


	//   ....[164]....
        /*02d4*/ 	.word	0x0500000f


	//   ....[165]....
        /*02d8*/ 	.word	0x0500000f


	//   ....[166]....
        /*02dc*/ 	.word	0x0500000f


	//   ....[167]....
        /*02e0*/ 	.word	0x0500000f


	//   ....[168]....
        /*02e4*/ 	.word	0x0500000f


	//   ....[169]....
        /*02e8*/ 	.word	0x0500000f


	//   ....[170]....
        /*02ec*/ 	.word	0x0500000f


	//   ....[171]....
        /*02f0*/ 	.word	0x0500000f


	//   ....[172]....
        /*02f4*/ 	.word	0x0500000f


	//   ....[173]....
        /*02f8*/ 	.word	0x0500000f


	//   ....[174]....
        /*02fc*/ 	.word	0x0500000f


	//   ....[175]....
        /*0300*/ 	.word	0x0500000f


	//   ....[176]....
        /*0304*/ 	.word	0x0500000f


	//   ....[177]....
        /*0308*/ 	.word	0x0500000f


	//   ....[178]....
        /*030c*/ 	.word	0x0500000f


	//   ....[179]....
        /*0310*/ 	.word	0x0500000f


	//   ....[180]....
        /*0314*/ 	.word	0x0500000f


	//   ....[181]....
        /*0318*/ 	.word	0x0500000f


	//   ....[182]....
        /*031c*/ 	.word	0x0500000f


	//   ....[183]....
        /*0320*/ 	.word	0x0500000f


	//   ....[184]....
        /*0324*/ 	.word	0x0500000f


	//   ....[185]....
        /*0328*/ 	.word	0x0500000f


	//   ....[186]....
        /*032c*/ 	.word	0x0500000f


	//   ....[187]....
        /*0330*/ 	.word	0x0500000f


	//   ....[188]....
        /*0334*/ 	.word	0x0500000f


	//   ....[189]....
        /*0338*/ 	.word	0x0500000f


	//   ....[190]....
        /*033c*/ 	.word	0x0500000f


	//   ....[191]....
        /*0340*/ 	.word	0x0500000f


	//   ....[192]....
        /*0344*/ 	.word	0x0500000f


	//   ....[193]....
        /*0348*/ 	.word	0x0500000f


	//----- nvinfo : EIATTR_COOP_GROUP_INSTR_OFFSETS
	.align		4
.L_849:
        /*034c*/ 	.byte	0x04, 0x28
        /*034e*/ 	.short	(.L_851 - .L_850)


	//   ....[0]....
.L_850:
        /*0350*/ 	.word	0x00000060


	//   ....[1]....
        /*0354*/ 	.word	0x000000a0


	//   ....[2]....
        /*0358*/ 	.word	0x000002c0


	//   ....[3]....
        /*035c*/ 	.word	0x00000420


	//   ....[4]....
        /*0360*/ 	.word	0x00000540


	//   ....[5]....
        /*0364*/ 	.word	0x000006a0


	//   ....[6]....
        /*0368*/ 	.word	0x00000cb0


	//   ....[7]....
        /*036c*/ 	.word	0x00001f50


	//   ....[8]....
        /*0370*/ 	.word	0x00002050


	//   ....[9]....
        /*0374*/ 	.word	0x00002770


	//   ....[10]....
        /*0378*/ 	.word	0x00002800


	//   ....[11]....
        /*037c*/ 	.word	0x000041d0


	//   ....[12]....
        /*0380*/ 	.word	0x000041e0


	//   ....[13]....
        /*0384*/ 	.word	0x00004220


	//   ....[14]....
        /*0388*/ 	.word	0x00004230


	//   ....[15]....
        /*038c*/ 	.word	0x000056b0


	//   ....[16]....
        /*0390*/ 	.word	0x000056f0


	//   ....[17]....
        /*0394*/ 	.word	0x000057a0


	//   ....[18]....
        /*0398*/ 	.word	0x000057b0


	//   ....[19]....
        /*039c*/ 	.word	0x00006810


	//   ....[20]....
        /*03a0*/ 	.word	0x00006870


	//   ....[21]....
        /*03a4*/ 	.word	0x000068a0


	//   ....[22]....
        /*03a8*/ 	.word	0x00006900


	//   ....[23]....
        /*03ac*/ 	.word	0x00006ec0


	//   ....[24]....
        /*03b0*/ 	.word	0x00006f00


	//   ....[25]....
        /*03b4*/ 	.word	0x00006fd0


	//   ....[26]....
        /*03b8*/ 	.word	0x00006ff0


	//   ....[27]....
        /*03bc*/ 	.word	0x000070a0


	//   ....[28]....
        /*03c0*/ 	.word	0x000070c0


	//   ....[29]....
        /*03c4*/ 	.word	0x00007180


	//   ....[30]....
        /*03c8*/ 	.word	0x000071c0


	//   ....[31]....
        /*03cc*/ 	.word	0x00008180


	//   ....[32]....
        /*03d0*/ 	.word	0x000081a0


	//   ....[33]....
        /*03d4*/ 	.word	0x000081b0


	//   ....[34]....
        /*03d8*/ 	.word	0x00008200


	//   ....[35]....
        /*03dc*/ 	.word	0x00008240


	//   ....[36]....
        /*03e0*/ 	.word	0x00008290


	//   ....[37]....
        /*03e4*/ 	.word	0x00008320


	//   ....[38]....
        /*03e8*/ 	.word	0x00008340


	//   ....[39]....
        /*03ec*/ 	.word	0x000083c0


	//   ....[40]....
        /*03f0*/ 	.word	0x000083e0


	//   ....[41]....
        /*03f4*/ 	.word	0x00008460


	//   ....[42]....
        /*03f8*/ 	.word	0x00008480


	//   ....[43]....
        /*03fc*/ 	.word	0x00008500


	//   ....[44]....
        /*0400*/ 	.word	0x00008520


	//   ....[45]....
        /*0404*/ 	.word	0x000085a0


	//   ....[46]....
        /*0408*/ 	.word	0x000085c0


	//   ....[47]....
        /*040c*/ 	.word	0x00008bc0


	//   ....[48]....
        /*0410*/ 	.word	0x00008be0


	//   ....[49]....
        /*0414*/ 	.word	0x00008c10


	//   ....[50]....
        /*0418*/ 	.word	0x00008c50


	//   ....[51]....
        /*041c*/ 	.word	0x00008cc0


	//   ....[52]....
        /*0420*/ 	.word	0x00008ce0


	//   ....[53]....
        /*0424*/ 	.word	0x00008d60


	//   ....[54]....
        /*0428*/ 	.word	0x00008d80


	//   ....[55]....
        /*042c*/ 	.word	0x00008e00


	//   ....[56]....
        /*0430*/ 	.word	0x00008e20


	//   ....[57]....
        /*0434*/ 	.word	0x00008ea0


	//   ....[58]....
        /*0438*/ 	.word	0x00008ec0


	//   ....[59]....
        /*043c*/ 	.word	0x00008f40


	//   ....[60]....
        /*0440*/ 	.word	0x00008f60


	//   ....[61]....
        /*0444*/ 	.word	0x00008fe0


	//   ....[62]....
        /*0448*/ 	.word	0x00009000


	//   ....[63]....
        /*044c*/ 	.word	0x00009630


	//   ....[64]....
        /*0450*/ 	.word	0x00009660


	//   ....[65]....
        /*0454*/ 	.word	0x00009680


	//   ....[66]....
        /*0458*/ 	.word	0x000096c0


	//   ....[67]....
        /*045c*/ 	.word	0x000096e0


	//   ....[68]....
        /*0460*/ 	.word	0x00009720


	//   ....[69]....
        /*0464*/ 	.word	0x00009740


	//   ....[70]....
        /*0468*/ 	.word	0x00009780


	//   ....[71]....
        /*046c*/ 	.word	0x000097a0


	//   ....[72]....
        /*0470*/ 	.word	0x000097e0


	//   ....[73]....
        /*0474*/ 	.word	0x00009800


	//   ....[74]....
        /*0478*/ 	.word	0x00009840


	//   ....[75]....
        /*047c*/ 	.word	0x00009860


	//   ....[76]....
        /*0480*/ 	.word	0x000098a0


	//   ....[77]....
        /*0484*/ 	.word	0x000098c0


	//   ....[78]....
        /*0488*/ 	.word	0x000098d0


	//   ....[79]....
        /*048c*/ 	.word	0x00009b60


	//   ....[80]....
        /*0490*/ 	.word	0x00009b80


	//   ....[81]....
        /*0494*/ 	.word	0x00009ba0


	//   ....[82]....
        /*0498*/ 	.word	0x00009c00


	//   ....[83]....
        /*049c*/ 	.word	0x00009c20


	//   ....[84]....
        /*04a0*/ 	.word	0x00009c80


	//   ....[85]....
        /*04a4*/ 	.word	0x00009ca0


	//   ....[86]....
        /*04a8*/ 	.word	0x00009d00


	//   ....[87]....
        /*04ac*/ 	.word	0x00009d20


	//   ....[88]....
        /*04b0*/ 	.word	0x00009d80


	//   ....[89]....
        /*04b4*/ 	.word	0x00009da0


	//   ....[90]....
        /*04b8*/ 	.word	0x00009e00


	//   ....[91]....
        /*04bc*/ 	.word	0x00009e20


	//   ....[92]....
        /*04c0*/ 	.word	0x00009e80


	//   ....[93]....
        /*04c4*/ 	.word	0x00009ea0


	//   ....[94]....
        /*04c8*/ 	.word	0x00009eb0


	//   ....[95]....
        /*04cc*/ 	.word	0x0000a330


	//   ....[96]....
        /*04d0*/ 	.word	0x0000a350


	//   ....[97]....
        /*04d4*/ 	.word	0x0000a370


	//   ....[98]....
        /*04d8*/ 	.word	0x0000a3b0


	//   ....[99]....
        /*04dc*/ 	.word	0x0000a400


	//   ....[100]....
        /*04e0*/ 	.word	0x0000a430


	//   ....[101]....
        /*04e4*/ 	.word	0x0000a480


	//   ....[102]....
        /*04e8*/ 	.word	0x0000a4b0


	//   ....[103]....
        /*04ec*/ 	.word	0x0000a500


	//   ....[104]....
        /*04f0*/ 	.word	0x0000a530


	//   ....[105]....
        /*04f4*/ 	.word	0x0000a580


	//   ....[106]....
        /*04f8*/ 	.word	0x0000a5b0


	//   ....[107]....
        /*04fc*/ 	.word	0x0000a600


	//   ....[108]....
        /*0500*/ 	.word	0x0000a630


	//   ....[109]....
        /*0504*/ 	.word	0x0000a680


	//   ....[110]....
        /*0508*/ 	.word	0x0000a6b0


	//   ....[111]....
        /*050c*/ 	.word	0x0000a9e0


	//   ....[112]....
        /*0510*/ 	.word	0x0000aec0


	//   ....[113]....
        /*0514*/ 	.word	0x0000afb0


	//   ....[114]....
        /*0518*/ 	.word	0x0000b050


	//   ....[115]....
        /*051c*/ 	.word	0x0000b0e0


	//   ....[116]....
        /*0520*/ 	.word	0x0000b1a0


	//   ....[117]....
        /*0524*/ 	.word	0x0000b220


	//   ....[118]....
        /*0528*/ 	.word	0x0000b2e0


	//   ....[119]....
        /*052c*/ 	.word	0x0000b370


	//   ....[120]....
        /*0530*/ 	.word	0x0000b440


	//   ....[121]....
        /*0534*/ 	.word	0x0000b4b0


	//   ....[122]....
        /*0538*/ 	.word	0x0000b580


	//   ....[123]....
        /*053c*/ 	.word	0x0000b600


	//   ....[124]....
        /*0540*/ 	.word	0x0000b6d0


	//   ....[125]....
        /*0544*/ 	.word	0x0000b750


	//   ....[126]....
        /*0548*/ 	.word	0x0000b820


	//   ....[127]....
        /*054c*/ 	.word	0x0000b8a0


	//   ....[128]....
        /*0550*/ 	.word	0x0000b960


	//   ....[129]....
        /*0554*/ 	.word	0x0000b9f0


	//   ....[130]....
        /*0558*/ 	.word	0x0000ba60


	//   ....[131]....
        /*055c*/ 	.word	0x0000bae0


	//   ....[132]....
        /*0560*/ 	.word	0x0000bb90


	//   ....[133]....
        /*0564*/ 	.word	0x0000bc00


	//   ....[134]....
        /*0568*/ 	.word	0x0000bce0


	//   ....[135]....
        /*056c*/ 	.word	0x0000bd50


	//   ....[136]....
        /*0570*/ 	.word	0x0000be30


	//   ....[137]....
        /*0574*/ 	.word	0x0000beb0


	//   ....[138]....
        /*0578*/ 	.word	0x0000bf80


	//   ....[139]....
        /*057c*/ 	.word	0x0000bff0


	//   ....[140]....
        /*0580*/ 	.word	0x0000c0d0


	//   ....[141]....
        /*0584*/ 	.word	0x0000c140


	//   ....[142]....
        /*0588*/ 	.word	0x0000c220


	//   ....[143]....
        /*058c*/ 	.word	0x0000c2a0


	//   ....[144]....
        /*0590*/ 	.word	0x0000c350


	//   ....[145]....
        /*0594*/ 	.word	0x0000c490


	//   ....[146]....
        /*0598*/ 	.word	0x0000c540


	//   ....[147]....
        /*059c*/ 	.word	0x0000c5a0


	//   ....[148]....
        /*05a0*/ 	.word	0x0000c650


	//   ....[149]....
        /*05a4*/ 	.word	0x0000c6b0


	//   ....[150]....
        /*05a8*/ 	.word	0x0000c760


	//   ....[151]....
        /*05ac*/ 	.word	0x0000c7c0


	//   ....[152]....
        /*05b0*/ 	.word	0x0000c870


	//   ....[153]....
        /*05b4*/ 	.word	0x0000c8d0


	//   ....[154]....
        /*05b8*/ 	.word	0x0000c980


	//   ....[155]....
        /*05bc*/ 	.word	0x0000c9e0


	//   ....[156]....
        /*05c0*/ 	.word	0x0000ca90


	//   ....[157]....
        /*05c4*/ 	.word	0x0000caf0


	//   ....[158]....
        /*05c8*/ 	.word	0x0000cba0


	//   ....[159]....
        /*05cc*/ 	.word	0x0000cc00


	//   ....[160]....
        /*05d0*/ 	.word	0x0000ccb0


	//   ....[161]....
        /*05d4*/ 	.word	0x0000cd90


	//   ....[162]....
        /*05d8*/ 	.word	0x0000ce30


	//   ....[163]....
        /*05dc*/ 	.word	0x0000ce90


	//   ....[164]....
        /*05e0*/ 	.word	0x0000cf60


	//   ....[165]....
        /*05e4*/ 	.word	0x0000cfc0


	//   ....[166]....
        /*05e8*/ 	.word	0x0000d090


	//   ....[167]....
        /*05ec*/ 	.word	0x0000d0f0


	//   ....[168]....
        /*05f0*/ 	.word	0x0000d1c0


	//   ....[169]....
        /*05f4*/ 	.word	0x0000d220


	//   ....[170]....
        /*05f8*/ 	.word	0x0000d2f0


	//   ....[171]....
        /*05fc*/ 	.word	0x0000d350


	//   ....[172]....
        /*0600*/ 	.word	0x0000d420


	//   ....[173]....
        /*0604*/ 	.word	0x0000d480


	//   ....[174]....
        /*0608*/ 	.word	0x0000d550


	//   ....[175]....
        /*060c*/ 	.word	0x0000d5b0


	//   ....[176]....
        /*0610*/ 	.word	0x0000d670


	//   ....[177]....
        /*0614*/ 	.word	0x0000d790


	//   ....[178]....
        /*0618*/ 	.word	0x0000d830


	//   ....[179]....
        /*061c*/ 	.word	0x0000d890


	//   ....[180]....
        /*0620*/ 	.word	0x0000d960


	//   ....[181]....
        /*0624*/ 	.word	0x0000da00


	//   ....[182]....
        /*0628*/ 	.word	0x0000dac0


	//   ....[183]....
        /*062c*/ 	.word	0x0000db60


	//   ....[184]....
        /*0630*/ 	.word	0x0000dc20


	//   ....[185]....
        /*0634*/ 	.word	0x0000dcc0


	//   ....[186]....
        /*0638*/ 	.word	0x0000dd80


	//   ....[187]....
        /*063c*/ 	.word	0x0000de20


	//   ....[188]....
        /*0640*/ 	.word	0x0000dee0


	//   ....[189]....
        /*0644*/ 	.word	0x0000df80


	//   ....[190]....
        /*0648*/ 	.word	0x0000e040


	//   ....[191]....
        /*064c*/ 	.word	0x0000e0e0


	//   ....[192]....
        /*0650*/ 	.word	0x0000e1a0


	//   ....[193]....
        /*0654*/ 	.word	0x0000e2f0


	//----- nvinfo : EIATTR_REG_RECONFIG
	.align		4
.L_851:
        /*0658*/ 	.byte	0x01, 0x54
	.zero		2


	//----- nvinfo : EIATTR_SYSCALL_OFFSETS
	.align		4
        /*065c*/ 	.byte	0x04, 0x46
        /*065e*/ 	.short	(.L_853 - .L_852)


	//   ....[0]....
.L_852:
        /*0660*/ 	.word	0x00001010


	//   ....[1]....
        /*0664*/ 	.word	0x00007960


	//   ....[2]....
        /*0668*/ 	.word	0x00007aa0


	//   ....[3]....
        /*066c*/ 	.word	0x00007b90


	//   ....[4]....
        /*0670*/ 	.word	0x000088b0


	//----- nvinfo : EIATTR_MBARRIER_INSTR_OFFSETS
	.align		4
.L_853:
        /*0674*/ 	.byte	0x04, 0x39
        /*0676*/ 	.short	(.L_855 - .L_854)


	//   ....[0]....
.L_854:
        /*0678*/ 	.word	0x00000170
        /*067c*/ 	.word	0x000000ff
        /*0680*/ 	.word	0x00028800
        /*0684*/ 	.short	0x0100
        /*0686*/ 	.byte	0x08
	.zero		1


	//   ....[1]....
        /*0688*/ 	.word	0x00000180
        /*068c*/ 	.word	0x000000ff
        /*0690*/ 	.word	0x00028820
        /*0694*/ 	.short	0x0100
        /*0696*/ 	.byte	0x08
	.zero		1


	//   ....[2]....
        /*0698*/ 	.word	0x00000270
        /*069c*/ 	.word	0x000000ff
        /*06a0*/ 	.word	0x00028830
        /*06a4*/ 	.short	0x0100
        /*06a6*/ 	.byte	0x08
	.zero		1


	//   ....[3]....
        /*06a8*/ 	.word	0x00000280
        /*06ac*/ 	.word	0x000000ff
        /*06b0*/ 	.word	0x00028840
        /*06b4*/ 	.short	0x0100
        /*06b6*/ 	.byte	0x08
	.zero		1


	//   ....[4]....
        /*06b8*/ 	.word	0x00000290
        /*06bc*/ 	.word	0x000000ff
        /*06c0*/ 	.word	0x00028838
        /*06c4*/ 	.short	0x0100
        /*06c6*/ 	.byte	0x08
	.zero		1


	//   ....[5]....
        /*06c8*/ 	.word	0x000002a0
        /*06cc*/ 	.word	0x000000ff
        /*06d0*/ 	.word	0x00028848
        /*06d4*/ 	.short	0x0100
        /*06d6*/ 	.byte	0x08
	.zero		1


	//   ....[6]....
        /*06d8*/ 	.word	0x000003d0
        /*06dc*/ 	.word	0x000000ff
        /*06e0*/ 	.word	0x00028850
        /*06e4*/ 	.short	0x0100
        /*06e6*/ 	.byte	0x08
	.zero		1


	//   ....[7]....
        /*06e8*/ 	.word	0x000003e0
        /*06ec*/ 	.word	0x000000ff
        /*06f0*/ 	.word	0x00028860
        /*06f4*/ 	.short	0x0100
        /*06f6*/ 	.byte	0x08
	.zero		1


	//   ....[8]....
        /*06f8*/ 	.word	0x000003f0
        /*06fc*/ 	.word	0x000000ff
        /*0700*/ 	.word	0x00028858
        /*0704*/ 	.short	0x0100
        /*0706*/ 	.byte	0x08
	.zero		1


	//   ....[9]....
        /*0708*/ 	.word	0x00000400
        /*070c*/ 	.word	0x000000ff
        /*0710*/ 	.word	0x00028868
        /*0714*/ 	.short	0x0100
        /*0716*/ 	.byte	0x08
	.zero		1


	//   ....[10]....
        /*0718*/ 	.word	0x000004f0
        /*071c*/ 	.word	0x000000ff
        /*0720*/ 	.word	0x00028870
        /*0724*/ 	.short	0x0100
        /*0726*/ 	.byte	0x06
	.zero		1


	//   ....[11]....
        /*0728*/ 	.word	0x00000500
        /*072c*/ 	.word	0x000000ff
        /*0730*/ 	.word	0x00028880
        /*0734*/ 	.short	0x0100
        /*0736*/ 	.byte	0x06
	.zero		1


	//   ....[12]....
        /*0738*/ 	.word	0x00000510
        /*073c*/ 	.word	0x000000ff
        /*0740*/ 	.word	0x00028878
        /*0744*/ 	.short	0x0100
        /*0746*/ 	.byte	0x06
	.zero		1


	//   ....[13]....
        /*0748*/ 	.word	0x00000520
        /*074c*/ 	.word	0x000000ff
        /*0750*/ 	.word	0x00028888
        /*0754*/ 	.short	0x0100
        /*0756*/ 	.byte	0x06
	.zero		1


	//   ....[14]....
        /*0758*/ 	.word	0x00000650
        /*075c*/ 	.word	0x000000ff
        /*0760*/ 	.word	0x00028890
        /*0764*/ 	.short	0x0100
        /*0766*/ 	.byte	0x08
	.zero		1


	//   ....[15]....
        /*0768*/ 	.word	0x00000660
        /*076c*/ 	.word	0x000000ff
        /*0770*/ 	.word	0x000288a0
        /*0774*/ 	.short	0x0100
        /*0776*/ 	.byte	0x08
	.zero		1


	//   ....[16]....
        /*0778*/ 	.word	0x00000670
        /*077c*/ 	.word	0x000000ff
        /*0780*/ 	.word	0x00028898
        /*0784*/ 	.short	0x0100
        /*0786*/ 	.byte	0x08
	.zero		1


	//   ....[17]....
        /*0788*/ 	.word	0x00000680
        /*078c*/ 	.word	0x000000ff
        /*0790*/ 	.word	0x000288a8
        /*0794*/ 	.short	0x0100
        /*0796*/ 	.byte	0x08
	.zero		1


	//   ....[18]....
        /*0798*/ 	.word	0x000007c0
        /*079c*/ 	.word	0x000000ff
        /*07a0*/ 	.word	0x000288b0
        /*07a4*/ 	.short	0x0100
        /*07a6*/ 	.byte	0x08
	.zero		1


	//   ....[19]....
        /*07a8*/ 	.word	0x000007d0
        /*07ac*/ 	.word	0x000000ff
        /*07b0*/ 	.word	0x000288c0
        /*07b4*/ 	.short	0x0100
        /*07b6*/ 	.byte	0x08
	.zero		1


	//   ....[20]....
        /*07b8*/ 	.word	0x000007e0
        /*07bc*/ 	.word	0x000000ff
        /*07c0*/ 	.word	0x000288b8
        /*07c4*/ 	.short	0x0100
        /*07c6*/ 	.byte	0x08
	.zero		1


	//   ....[21]....
        /*07c8*/ 	.word	0x000007f0
        /*07cc*/ 	.word	0x000000ff
        /*07d0*/ 	.word	0x000288c8
        /*07d4*/ 	.short	0x0100
        /*07d6*/ 	.byte	0x08
	.zero		1


	//   ....[22]....
        /*07d8*/ 	.word	0x00001070
        /*07dc*/ 	.word	0x000000ff
        /*07e0*/ 	.word	0x00028800
        /*07e4*/ 	.short	0x010a
        /*07e6*/ 	.byte	0x27
	.zero		1


	//   ....[23]....
        /*07e8*/ 	.word	0x000010f0
        /*07ec*/ 	.word	0x00000005
        /*07f0*/ 	.word	0x00028830
        /*07f4*/ 	.short	0x010a
        /*07f6*/ 	.byte	0x3f
	.zero		1


	//   ....[24]....
        /*07f8*/ 	.word	0x00001140
        /*07fc*/ 	.word	0x00000005
        /*0800*/ 	.word	0x00028830
        /*0804*/ 	.short	0x010a
        /*0806*/ 	.byte	0x3f
	.zero		1


	//   ....[25]....
        /*0808*/ 	.word	0x00002130
        /*080c*/ 	.word	0x000000ff
        /*0810*/ 	.word	0x00000000
        /*0814*/ 	.short	0x0101
        /*0816*/ 	.byte	0x06
	.zero		1


	//   ....[26]....
        /*0818*/ 	.word	0x00003690
        /*081c*/ 	.word	0x000000ff
        /*0820*/ 	.word	0x00028830
        /*0824*/ 	.short	0x010a
        /*0826*/ 	.byte	0x06
	.zero		1


	//   ....[27]....
        /*0828*/ 	.word	0x000036d0
        /*082c*/ 	.word	0x000000ff
        /*0830*/ 	.word	0x00028830
        /*0834*/ 	.short	0x010a
        /*0836*/ 	.byte	0x06
	.zero		1


	//   ....[28]....
        /*0838*/ 	.word	0x00003a20
        /*083c*/ 	.word	0x000000ff
        /*0840*/ 	.word	0x00028850
        /*0844*/ 	.short	0x010a
        /*0846*/ 	.byte	0x06
	.zero		1


	//   ....[29]....
        /*0848*/ 	.word	0x00003a60
        /*084c*/ 	.word	0x000000ff
        /*0850*/ 	.word	0x00028850
        /*0854*/ 	.short	0x010a
        /*0856*/ 	.byte	0x06
	.zero		1


	//   ....[30]....
        /*0858*/ 	.word	0x00003e60
        /*085c*/ 	.word	0x000000ff
        /*0860*/ 	.word	0x00000000
        /*0864*/ 	.short	0x0101
        /*0866*/ 	.byte	0x06
	.zero		1


	//   ....[31]....
        /*0868*/ 	.word	0x00005010
        /*086c*/ 	.word	0x000000ff
        /*0870*/ 	.word	0x00000000
        /*0874*/ 	.short	0x0101
        /*0876*/ 	.byte	0x06
	.zero		1


	//   ....[32]....
        /*0878*/ 	.word	0x00005620
        /*087c*/ 	.word	0x000000ff
        /*0880*/ 	.word	0x00028850
        /*0884*/ 	.short	0x010a
        /*0886*/ 	.byte	0x0a
	.zero		1


	//   ....[33]....
        /*0888*/ 	.word	0x00005660
        /*088c*/ 	.word	0x000000ff
        /*0890*/ 	.word	0x00028850
        /*0894*/ 	.short	0x010a
        /*0896*/ 	.byte	0x0a
	.zero		1


	//   ....[34]....
        /*0898*/ 	.word	0x00005ff0
        /*089c*/ 	.word	0x000000ff
        /*08a0*/ 	.word	0x00000000
        /*08a4*/ 	.short	0x0101
        /*08a6*/ 	.byte	0x04
	.zero		1


	//   ....[35]....
        /*08a8*/ 	.word	0x00006ee0
        /*08ac*/ 	.word	0x000000ff
        /*08b0*/ 	.word	0x00000000
        /*08b4*/ 	.short	0x0101
        /*08b6*/ 	.byte	0x27
	.zero		1


	//   ....[36]....
        /*08b8*/ 	.word	0x00007fe0
        /*08bc*/ 	.word	0x00000000
        /*08c0*/ 	.word	0x00028840
        /*08c4*/ 	.short	0x010a
        /*08c6*/ 	.byte	0x3f
	.zero		1


	//   ....[37]....
        /*08c8*/ 	.word	0x00008690
        /*08cc*/ 	.word	0x00000000
        /*08d0*/ 	.word	0x00028830
        /*08d4*/ 	.short	0x0107
        /*08d6*/ 	.byte	0x3f
	.zero		1


	//   ....[38]....
        /*08d8*/ 	.word	0x00008750
        /*08dc*/ 	.word	0x00000000
        /*08e0*/ 	.word	0x00028830
        /*08e4*/ 	.short	0x0101
        /*08e6*/ 	.byte	0x3f
	.zero		1


	//   ....[39]....
        /*08e8*/ 	.word	0x000090e0
        /*08ec*/ 	.word	0x000000ff
        /*08f0*/ 	.word	0x00028800
        /*08f4*/ 	.short	0x0107
        /*08f6*/ 	.byte	0x27
	.zero		1


	//   ....[40]....
        /*08f8*/ 	.word	0x00009120
        /*08fc*/ 	.word	0x000000ff
        /*0900*/ 	.word	0x00028800
        /*0904*/ 	.short	0x0101
        /*0906*/ 	.byte	0x27
	.zero		1


	//   ....[41]....
        /*0908*/ 	.word	0x00009140
        /*090c*/ 	.word	0x000000ff
        /*0910*/ 	.word	0x00028820
        /*0914*/ 	.short	0x010a
        /*0916*/ 	.byte	0x27
	.zero		1


	//   ....[42]....
        /*0918*/ 	.word	0x00009480
        /*091c*/ 	.word	0x00000006
        /*0920*/ 	.word	0x00028840
        /*0924*/ 	.short	0x010a
        /*0926*/ 	.byte	0x3f
	.zero		1


	//   ....[43]....
        /*0928*/ 	.word	0x00009990
        /*092c*/ 	.word	0x00000006
        /*0930*/ 	.word	0x00028830
        /*0934*/ 	.short	0x0107
        /*0936*/ 	.byte	0x3f
	.zero		1


	//   ....[44]....
        /*0938*/ 	.word	0x00009a50
        /*093c*/ 	.word	0x00000006
        /*0940*/ 	.word	0x00028830
        /*0944*/ 	.short	0x0101
        /*0946*/ 	.byte	0x3f
	.zero		1


	//   ....[45]....
        /*0948*/ 	.word	0x00009ad0
        /*094c*/ 	.word	0x00000006
        /*0950*/ 	.word	0x00028860
        /*0954*/ 	.short	0x010a
        /*0956*/ 	.byte	0x3f
	.zero		1


	//   ....[46]....
        /*0958*/ 	.word	0x0000a070
        /*095c*/ 	.word	0x00000006
        /*0960*/ 	.word	0x00028850
        /*0964*/ 	.short	0x0107
        /*0966*/ 	.byte	0x3f
	.zero		1


	//   ....[47]....
        /*0968*/ 	.word	0x0000a1a0
        /*096c*/ 	.word	0x00000006
        /*0970*/ 	.word	0x00028850
        /*0974*/ 	.short	0x0101
        /*0976*/ 	.byte	0x3f
	.zero		1


	//   ....[48]....
        /*0978*/ 	.word	0x0000a2a0
        /*097c*/ 	.word	0x00000004
        /*0980*/ 	.word	0x00028860
        /*0984*/ 	.short	0x010a
        /*0986*/ 	.byte	0x3f
	.zero		1


	//   ....[49]....
        /*0988*/ 	.word	0x0000a790
        /*098c*/ 	.word	0x00000004
        /*0990*/ 	.word	0x00028850
        /*0994*/ 	.short	0x0107
        /*0996*/ 	.byte	0x3f
	.zero		1


	//   ....[50]....
        /*0998*/ 	.word	0x0000a880
        /*099c*/ 	.word	0x00000004
        /*09a0*/ 	.word	0x00028850
        /*09a4*/ 	.short	0x0101
        /*09a6*/ 	.byte	0x3f
	.zero		1


	//   ....[51]....
        /*09a8*/ 	.word	0x0000a960
        /*09ac*/ 	.word	0x00000005
        /*09b0*/ 	.word	0x00028820
        /*09b4*/ 	.short	0x010a
        /*09b6*/ 	.byte	0x3f
	.zero		1


	//   ....[52]....
        /*09b8*/ 	.word	0x0000aae0
        /*09bc*/ 	.word	0x00000003
        /*09c0*/ 	.word	0x00028840
        /*09c4*/ 	.short	0x010a
        /*09c6*/ 	.byte	0x3f
	.zero		1


	//   ....[53]....
        /*09c8*/ 	.word	0x0000ab80
        /*09cc*/ 	.word	0x00000005
        /*09d0*/ 	.word	0x00028840
        /*09d4*/ 	.short	0x010a
        /*09d6*/ 	.byte	0x3f
	.zero		1


	//   ....[54]....
        /*09d8*/ 	.word	0x0000abc0
        /*09dc*/ 	.word	0x00000003
        /*09e0*/ 	.word	0x00028860
        /*09e4*/ 	.short	0x010a
        /*09e6*/ 	.byte	0x3f
	.zero		1


	//   ....[55]....
        /*09e8*/ 	.word	0x0000ac00
        /*09ec*/ 	.word	0x00000005
        /*09f0*/ 	.word	0x00028860
        /*09f4*/ 	.short	0x010a
        /*09f6*/ 	.byte	0x3f
	.zero		1


	//   ....[56]....
        /*09f8*/ 	.word	0x0000ac70
        /*09fc*/ 	.word	0x00000003
        /*0a00*/ 	.word	0x00028800
        /*0a04*/ 	.short	0x010a
        /*0a06*/ 	.byte	0x3f
	.zero		1


	//   ....[57]....
        /*0a08*/ 	.word	0x0000acc0
        /*0a0c*/ 	.word	0x00000005
        /*0a10*/ 	.word	0x00028830
        /*0a14*/ 	.short	0x010a
        /*0a16*/ 	.byte	0x3f
	.zero		1


	//   ....[58]....
        /*0a18*/ 	.word	0x0000ad20
        /*0a1c*/ 	.word	0x00000003
        /*0a20*/ 	.word	0x00028830
        /*0a24*/ 	.short	0x010a
        /*0a26*/ 	.byte	0x3f
	.zero		1


	//   ....[59]....
        /*0a28*/ 	.word	0x0000ad80
        /*0a2c*/ 	.word	0x00000003
        /*0a30*/ 	.word	0x00028850
        /*0a34*/ 	.short	0x010a
        /*0a36*/ 	.byte	0x3f
	.zero		1


	//   ....[60]....
        /*0a38*/ 	.word	0x0000ade0
        /*0a3c*/ 	.word	0x00000008
        /*0a40*/ 	.word	0x00028850
        /*0a44*/ 	.short	0x010a
        /*0a46*/ 	.byte	0x3f
	.zero		1


	//   ....[61]....
        /*0a48*/ 	.word	0x0000af00
        /*0a4c*/ 	.word	0x00000000
        /*0a50*/ 	.word	0x00028840
        /*0a54*/ 	.short	0x010a
        /*0a56*/ 	.byte	0x3f
	.zero		1


	//   ....[62]....
        /*0a58*/ 	.word	0x0000c390
        /*0a5c*/ 	.word	0x00000003
        /*0a60*/ 	.word	0x00028820
        /*0a64*/ 	.short	0x010a
        /*0a66*/ 	.byte	0x3f
	.zero		1


	//   ....[63]....
        /*0a68*/ 	.word	0x0000c3e0
        /*0a6c*/ 	.word	0x00000006
        /*0a70*/ 	.word	0x00028840
        /*0a74*/ 	.short	0x010a
        /*0a76*/ 	.byte	0x3f
	.zero		1


	//   ....[64]....
        /*0a78*/ 	.word	0x0000cce0
        /*0a7c*/ 	.word	0x00000006
        /*0a80*/ 	.word	0x00028860
        /*0a84*/ 	.short	0x010a
        /*0a86*/ 	.byte	0x3f
	.zero		1


	//   ....[65]....
        /*0a88*/ 	.word	0x0000d6e0
        /*0a8c*/ 	.word	0x00000004
        /*0a90*/ 	.word	0x00028860
        /*0a94*/ 	.short	0x010a
        /*0a96*/ 	.byte	0x3f
	.zero		1


	//   ....[66]....
        /*0a98*/ 	.word	0x0000e210
        /*0a9c*/ 	.word	0x00000005
        /*0aa0*/ 	.word	0x00028820
        /*0aa4*/ 	.short	0x010a
        /*0aa6*/ 	.byte	0x3f
	.zero		1


	//   ....[67]....
        /*0aa8*/ 	.word	0x0000e3b0
        /*0aac*/ 	.word	0x00000003
        /*0ab0*/ 	.word	0x00028840
        /*0ab4*/ 	.short	0x010a
        /*0ab6*/ 	.byte	0x3f
	.zero		1


	//   ....[68]....
        /*0ab8*/ 	.word	0x0000e400
        /*0abc*/ 	.word	0x00000005
        /*0ac0*/ 	.word	0x00028840
        /*0ac4*/ 	.short	0x010a
        /*0ac6*/ 	.byte	0x3f
	.zero		1


	//   ....[69]....
        /*0ac8*/ 	.word	0x0000e450
        /*0acc*/ 	.word	0x00000003
        /*0ad0*/ 	.word	0x00028860
        /*0ad4*/ 	.short	0x010a
        /*0ad6*/ 	.byte	0x3f
	.zero		1


	//----- nvinfo : EIATTR_NUM_MBARRIERS
	.align		4
.L_855:
        /*0ad8*/ 	.byte	0x03, 0x38
        /*0ada*/ 	.short	0x0016


	//----- nvinfo : EIATTR_EXIT_INSTR_OFFSETS
	.align		4
        /*0adc*/ 	.byte	0x04, 0x1c
        /*0ade*/ 	.short	(.L_857 - .L_856)


	//   ....[0]....
.L_856:
        /*0ae0*/ 	.word	0x00000940


	//   ....[1]....
        /*0ae4*/ 	.word	0x000072a0


	//   ....[2]....
        /*0ae8*/ 	.word	0x0000ac50


	//----- nvinfo : EIATTR_MAX_THREADS
	.align		4
.L_857:
        /*0aec*/ 	.byte	0x04, 0x05
        /*0aee*/ 	.short	(.L_859 - .L_858)
.L_858:
        /*0af0*/ 	.word	0x00000180
        /*0af4*/ 	.word	0x00000001
        /*0af8*/ 	.word	0x00000001


	//----- nvinfo : EIATTR_CRS_STACK_SIZE
	.align		4
.L_859:
        /*0afc*/ 	.byte	0x04, 0x1e
        /*0afe*/ 	.short	(.L_861 - .L_860)
.L_860:
        /*0b00*/ 	.word	0x00000000


	//----- nvinfo : EIATTR_CBANK_PARAM_SIZE
	.align		4
.L_861:
        /*0b04*/ 	.byte	0x03, 0x19
        /*0b06*/ 	.short	0x0a70


	//----- nvinfo : EIATTR_PARAM_CBANK
	.align		4
        /*0b08*/ 	.byte	0x04, 0x0a
        /*0b0a*/ 	.short	(.L_863 - .L_862)
	.align		4
.L_862:
        /*0b0c*/ 	.word	index@(.nv.constant0._ZN7cutlass13device_kernelIN5flash11enable_sm90INS1_16FlashAttnFwdSm90INS1_25CollectiveMainloopFwdSm90ILi2EN4cute5tupleIJNS5_1CILi1EEES8_S8_EEENS6_IJNS7_ILi128EEESA_SA_EEELi128ENS_10bfloat16_tEfNS_4arch4Sm90ELb0ELb0ELb0ELb0ELb1ELb0ELb0ELb1ELb1ELb1ELb0ELb0EEENS1_21CollectiveEpilogueFwdISB_S9_SC_SE_Li256ELb0ELb1ELb0ELb0EEENS1_29StaticPersistentTileSchedulerILb0EEEEEEEEEvNT_6ParamsE)
        /*0b10*/ 	.short	0x0210
        /*0b12*/ 	.short	0x0a70


	//----- nvinfo : EIATTR_SW_WAR
	.align		4
.L_863:
        /*0b14*/ 	.byte	0x04, 0x36
        /*0b16*/ 	.short	(.L_865 - .L_864)
.L_864:
        /*0b18*/ 	.word	0x00000008
.L_865:


//--------------------- .nv.info._ZN7cutlass13device_kernelIN5flash11enable_sm90INS1_16FlashAttnFwdSm90INS1_25CollectiveMainloopFwdSm90ILi2EN4cute5tupleIJNS5_1CILi1EEES8_S8_EEENS6_IJNS7_ILi128EEESA_SA_EEELi128ENS_10bfloat16_tEfNS_4arch4Sm90ELb0ELb0ELb0ELb1ELb1ELb0ELb0ELb1ELb1ELb1ELb0ELb0EEENS1_21CollectiveEpilogueFwdISB_S9_SC_SE_Li256ELb1ELb1ELb0ELb0EEENS1_36VarlenDynamicPersistentTileSchedulerILi128ELi128ELi256ELi128ELb0ELb1ELb1ELb0ELb1ELb1EEEEEEEEEvNT_6ParamsE --------------------------
	.section	.nv.info._ZN7cutlass13device_kernelIN5flash11enable_sm90INS1_16FlashAttnFwdSm90INS1_25CollectiveMainloopFwdSm90ILi2EN4cute5tupleIJNS5_1CILi1EEES8_S8_EEENS6_IJNS7_ILi128EEESA_SA_EEELi128ENS_10bfloat16_tEfNS_4arch4Sm90ELb0ELb0ELb0ELb1ELb1ELb0ELb0ELb1ELb1ELb1ELb0ELb0EEENS1_21CollectiveEpilogueFwdISB_S9_SC_SE_Li256ELb1ELb1ELb0ELb0EEENS1_36VarlenDynamicPersistentTileSchedulerILi128ELi128ELi256ELi128ELb0ELb1ELb1ELb0ELb1ELb1EEEEEEEEEvNT_6ParamsE,"",@"SHT_CUDA_INFO"
	.sectionflags	@""
	.align	4


	//----- nvinfo : EIATTR_CUDA_API_VERSION
	.align		4
        /*0000*/ 	.byte	0x04, 0x37
        /*0002*/ 	.short	(.L_867 - .L_866)
.L_866:
        /*0004*/ 	.word	0x00000082


	//----- nvinfo : EIATTR_KPARAM_INFO
	.align		4
.L_867:
        /*0008*/ 	.byte	0x04, 0x17
        /*000a*/ 	.short	(.L_869 - .L_868)
.L_868:
        /*000c*/ 	.word	0x00000000
        /*0010*/ 	.short	0x0000
        /*0012*/ 	.short	0x0070
        /*0014*/ 	.byte	0x00, 0xf0, 0x01, 0x2a


	//----- nvinfo : EIATTR_SPARSE_MMA_MASK
	.align		4
.L_869:
        /*0018*/ 	.byte	0x03, 0x50
        /*001a*/ 	.short	0x0000


	//----- nvinfo : EIATTR_MAXREG_COUNT
	.align		4
        /*001c*/ 	.byte	0x03, 0x1b
        /*001e*/ 	.short	0x00a8


	//----- nvinfo : EIATTR_NUM_BARRIERS
	.align		4
        /*0020*/ 	.byte	0x02, 0x4c
        /*0022*/ 	.byte	0x10
	.zero		1


	//----- nvinfo : EIATTR_EXTERNS
	.align		4
        /*0024*/ 	.byte	0x04, 0x0f
        /*0026*/ 	.short	(.L_871 - .L_870)


	//   ....[0]....
	.align		4
.L_870:
        /*0028*/ 	.word	index@(__assertfail)


	//----- nvinfo : EIATTR_ANNOTATIONS
	.align		4
.L_871:
        /*002c*/ 	.byte	0x04, 0x55
        /*002e*/ 	.short	(.L_873 - .L_872)


	//   ....[0]....
.L_872:
        /* <DEDUP_REMOVED lines=13> */


	//----- nvinfo : EIATTR_MERCURY_ISA_VERSION
	.align		4
.L_873:
        /*00e8*/ 	.byte	0x03, 0x5f
        /*00ea*/ 	.short	0x0101


	//----- nvinfo : EIATTR_UNUSED_LOAD_BYTE_OFFSET
	.align		4
        /*00ec*/ 	.byte	0x04, 0x44
        /*00ee*/ 	.short	(.L_875 - .L_874)


	//   ....[0]....
.L_874:
        /*00f0*/ 	.word	0x00000970
        /*00f4*/ 	.word	0x0000fff0


	//   ....[1]....
        /*00f8*/ 	.word	0x00006640
        /*00fc*/ 	.word	0x0000fff0


	//----- nvinfo : EIATTR_INT_WARP_WIDE_INSTR_OFFSETS
	.align		4
.L_875:
        /*0100*/ 	.byte	0x04, 0x31
        /*0102*/ 	.short	(.L_877 - .L_876)


	//   ....[0]....
.L_876:
        /*0104*/ 	.word	0x000000c0


	//   ....[1]....
        /*0108*/ 	.word	0x000000d0


	//   ....[2]....
        /*010c*/ 	.word	0x00000170


	//   ....[3]....
        /*0110*/ 	.word	0x00009720


	//   ....[4]....
        /*0114*/ 	.word	0x000097b0


	//   ....[5]....
        /*0118*/ 	.word	0x0000c640


	//   ....[6]....
        /*011c*/ 	.word	0x0000c6d0


	//----- nvinfo : EIATTR_COOP_GROUP_MASK_REGIDS
	.align		4
.L_877:
        /*0120*/ 	.byte	0x04, 0x29
        /*0122*/ 	.short	(.L_879 - .L_878)


	//   ....[0]....
.L_878:
        /*0124*/ 	.word	0xffffffff


	//   ....[1]....
        /*0128*/ 	.word	0xffffffff


	//   ....[2]....
        /*012c*/ 	.word	0xffffffff


	//   ....[3]....
        /*0130*/ 	.word	0xffffffff


	//   ....[4]....
        /*0134*/ 	.word	0xffffffff


	//   ....[5]....
        /*0138*/ 	.word	0xffffffff


	//   ....[6]....
        /*013c*/ 	.word	0xffffffff


	//   ....[7]....
        /*0140*/ 	.word	0xffffffff


	//   ....[8]....
        /*0144*/ 	.word	0xffffffff


	//   ....[9]....
        /*0148*/ 	.word	0xffffffff


	//   ....[10]....
        /*014c*/ 	.word	0xffffffff


	//   ....[11]....
        /*0150*/ 	.word	0xffffffff


	//   ....[12]....
        /*0154*/ 	.word	0xffffffff


	//   ....[13]....
        /*0158*/ 	.word	0xffffffff


	//   ....[14]....
        /*015c*/ 	.word	0xffffffff


	//   ....[15]....
        /*0160*/ 	.word	0xffffffff


	//   ....[16]....
        /*0164*/ 	.word	0xffffffff


	//   ....[17]....
        /*0168*/ 	.word	0xffffffff


	//   ....[18]....
        /*016c*/ 	.word	0xffffffff


	//   ....[19]....
        /*0170*/ 	.word	0xffffffff


	//   ....[20]....
        /*0174*/ 	.word	0xffffffff


	//   ....[21]....
        /*0178*/ 	.word	0xffffffff


	//   ....[22]....
        /*017c*/ 	.word	0xffffffff


	//   ....[23]....
        /*0180*/ 	.word	0xffffffff


	//   ....[24]....
        /*0184*/ 	.word	0xffffffff


	//   ....[25]....
        /*0188*/ 	.word	0xffffffff


	//   ....[26]....
        /*018c*/ 	.word	0xffffffff


	//   ....[27]....
        /*0190*/ 	.word	0xffffffff


	//   ....[28]....
        /*0194*/ 	.word	0xffffffff


	//   ....[29]....
        /*0198*/ 	.word	0xffffffff


	//   ....[30]....
        /*019c*/ 	.word	0xffffffff


	//   ....[31]....
        /*01a0*/ 	.word	0xffffffff


	//   ....[32]....
        /*01a4*/ 	.word	0xffffffff


	//   ....[33]....
        /*01a8*/ 	.word	0xffffffff


	//   ....[34]....
        /*01ac*/ 	.word	0xffffffff


	//   ....[35]....
        /*01b0*/ 	.word	0xffffffff


	//   ....[36]....
        /*01b4*/ 	.word	0xffffffff


	//   ....[37]....
        /*01b8*/ 	.word	0xffffffff


	//   ....[38]....
        /*01bc*/ 	.word	0xffffffff


	//   ....[39]....
        /*01c0*/ 	.word	0xffffffff


	//   ....[40]....
        /*01c4*/ 	.word	0xffffffff


	//   ....[41]....
        /*01c8*/ 	.word	0xffffffff


	//   ....[42]....
        /*01cc*/ 	.word	0xffffffff


	//   ....[43]....
        /*01d0*/ 	.word	0xffffffff


	//   ....[44]....
        /*01d4*/ 	.word	0xffffffff


	//   ....[45]....
        /*01d8*/ 	.word	0xffffffff


	//   ....[46]....
        /*01dc*/ 	.word	0xffffffff


	//   ....[47]....
        /*01e0*/ 	.word	0xffffffff


	//   ....[48]....
        /*01e4*/ 	.word	0xffffffff


	//   ....[49]....
        /*01e8*/ 	.word	0xffffffff


	//   ....[50]....
        /*01ec*/ 	.word	0xffffffff


	//   ....[51]....
        /*01f0*/ 	.word	0xffffffff


	//   ....[52]....
        /*01f4*/ 	.word	0xffffffff


	//   ....[53]....
        /*01f8*/ 	.word	0xffffffff


	//   ....[54]....
        /*01fc*/ 	.word	0xffffffff


	//   ....[55]....
        /*0200*/ 	.word	0xffffffff


	//   ....[56]....
        /*0204*/ 	.word	0xffffffff


	//   ....[57]....
        /*0208*/ 	.word	0xffffffff


	//   ....[58]....
        /*020c*/ 	.word	0xffffffff


	//   ....[59]....
        /*0210*/ 	.word	0xffffffff


	//   ....[60]....
        /*0214*/ 	.word	0xffffffff


	//   ....[61]....
        /*0218*/ 	.word	0xffffffff


	//   ....[62]....
        /*021c*/ 	.word	0xffffffff


	//   ....[63]....
        /*0220*/ 	.word	0xffffffff


	//   ....[64]....
        /*0224*/ 	.word	0xffffffff


	//   ....[65]....
        /*0228*/ 	.word	0xffffffff


	//   ....[66]....
        /*022c*/ 	.word	0xffffffff


	//   ....[67]....
        /*0230*/ 	.word	0xffffffff


	//   ....[68]....
        /*0234*/ 	.word	0xffffffff


	//   ....[69]....
        /*0238*/ 	.word	0xffffffff


	//   ....[70]....
        /*023c*/ 	.word	0xffffffff


	//   ....[71]....
        /*0240*/ 	.word	0xffffffff


	//   ....[72]....
        /*0244*/ 	.word	0xffffffff


	//   ....[73]....
        /*0248*/ 	.word	0xffffffff


	//   ....[74]....
        /*024c*/ 	.word	0xffffffff


	//   ....[75]....
        /*0250*/ 	.word	0xffffffff


	//   ....[76]....
        /*0254*/ 	.word	0xffffffff


	//   ....[77]....
        /*0258*/ 	.word	0xffffffff


	//   ....[78]....
        /*025c*/ 	.word	0xffffffff


	//   ....[79]....
        /*0260*/ 	.word	0xffffffff


	//   ....[80]....
        /*0264*/ 	.word	0xffffffff


	//   ....[81]....
        /*0268*/ 	.word	0xffffffff


	//   ....[82]....
        /*026c*/ 	.word	0xffffffff


	//   ....[83]....
        /*0270*/ 	.word	0xffffffff


	//   ....[84]....
        /*0274*/ 	.word	0xffffffff


	//   ....[85]....
        /*0278*/ 	.word	0xffffffff


	//   ....[86]....
        /*027c*/ 	.word	0xffffffff


	//   ....[87]....
        /*0280*/ 	.word	0xffffffff


	//   ....[88]....
        /*0284*/ 	.word	0xffffffff


	//   ....[89]....
        /*0288*/ 	.word	0xffffffff


	//   ....[90]....
        /*028c*/ 	.word	0xffffffff


	//   ....[91]....
        /*0290*/ 	.word	0xffffffff


	//   ....[92]....
        /*0294*/ 	.word	0xffffffff


	//   ....[93]....
        /*0298*/ 	.word	0xffffffff


	//   ....[94]....
        /*029c*/ 	.word	0xffffffff


	//   ....[95]....
        /*02a0*/ 	.word	0xffffffff


	//   ....[96]....
        /*02a4*/ 	.word	0xffffffff


	//   ....[97]....
        /*02a8*/ 	.word	0xffffffff


	//   ....[98]....
        /*02ac*/ 	.word	0xffffffff


	//   ....[99]....
        /*02b0*/ 	.word	0xffffffff


	//   ....[100]....
        /*02b4*/ 	.word	0xffffffff


	//   ....[101]....
        /*02b8*/ 	.word	0xffffffff


	//   ....[102]....
        /*02bc*/ 	.word	0xffffffff


	//   ....[103]....
        /*02c0*/ 	.word	0xffffffff


	//   ....[104]....
        /*02c4*/ 	.word	0xffffffff


	//   ....[105]....
        /*02c8*/ 	.word	0xffffffff


	//   ....[106]....
        /*02cc*/ 	.word	0xffffffff


	//   ....[107]....
        /*02d0*/ 	.word	0xffffffff


	//   ....[108]....
        /*02d4*/ 	.word	0xffffffff


	//   ....[109]....
        /*02d8*/ 	.word	0xffffffff


	//   ....[110]....
        /*02dc*/ 	.word	0xffffffff


	//   ....[111]....
        /*02e0*/ 	.word	0xffffffff


	//   ....[112]....
        /*02e4*/ 	.word	0xffffffff


	//   ....[113]....
        /*02e8*/ 	.word	0xffffffff


	//   ....[114]....
        /*02ec*/ 	.word	0xffffffff


	//   ....[115]....
        /*02f0*/ 	.word	0xffffffff


	//   ....[116]....
        /*02f4*/ 	.word	0xffffffff


	//   ....[117]....
        /*02f8*/ 	.word	0xffffffff


	//   ....[118]....
        /*02fc*/ 	.word	0xffffffff


	//   ....[119]....
        /*0300*/ 	.word	0xffffffff


	//   ....[120]....
        /*0304*/ 	.word	0xffffffff


	//   ....[121]....
        /*0308*/ 	.word	0xffffffff


	//   ....[122]....
        /*030c*/ 	.word	0xffffffff


	//   ....[123]....
        /*0310*/ 	.word	0xffffffff


	//   ....[124]....
        /*0314*/ 	.word	0xffffffff


	//   ....[125]....
        /*0318*/ 	.word	0xffffffff


	//   ....[126]....
        /*031c*/ 	.word	0xffffffff


	//   ....[127]....
        /*0320*/ 	.word	0xffffffff


	//   ....[128]....
        /*0324*/ 	.word	0xffffffff


	//   ....[129]....
        /*0328*/ 	.word	0xffffffff


	//   ....[130]....
        /*032c*/ 	.word	0xffffffff


	//   ....[131]....
        /*0330*/ 	.word	0xffffffff


	//   ....[132]....
        /*0334*/ 	.word	0xffffffff


	//   ....[133]....
        /*0338*/ 	.word	0xffffffff


	//   ....[134]....
        /*033c*/ 	.word	0xffffffff


	//   ....[135]....
        /*0340*/ 	.word	0xffffffff


	//   ....[136]....
        /*0344*/ 	.word	0xffffffff


	//   ....[137]....
        /*0348*/ 	.word	0xffffffff


	//   ....[138]....
        /*034c*/ 	.word	0xffffffff


	//   ....[139]....
        /*0350*/ 	.word	0xffffffff


	//   ....[140]....
        /*0354*/ 	.word	0xffffffff


	//   ....[141]....
        /*0358*/ 	.word	0xffffffff


	//   ....[142]....
        /*035c*/ 	.word	0xffffffff


	//   ....[143]....
        /*0360*/ 	.word	0xffffffff


	//   ....[144]....
        /*0364*/ 	.word	0xffffffff


	//   ....[145]....
        /*0368*/ 	.word	0xffffffff


	//   ....[146]....
        /*036c*/ 	.word	0xffffffff


	//   ....[147]....
        /*0370*/ 	.word	0xffffffff


	//   ....[148]....
        /*0374*/ 	.word	0xffffffff


	//   ....[149]....
        /*0378*/ 	.word	0xffffffff


	//   ....[150]....
        /*037c*/ 	.word	0xffffffff


	//   ....[151]....
        /*0380*/ 	.word	0xffffffff


	//   ....[152]....
        /*0384*/ 	.word	0xffffffff


	//   ....[153]....
        /*0388*/ 	.word	0x0500000f


	//   ....[154]....
        /*038c*/ 	.word	0x0500000f


	//   ....[155]....
        /*0390*/ 	.word	0x0500000f


	//   ....[156]....
        /*0394*/ 	.word	0x0500000f


	//   ....[157]....
        /*0398*/ 	.word	0x0500000f


	//   ....[158]....
        /*039c*/ 	.word	0x0500000f


	//   ....[159]....
        /*03a0*/ 	.word	0x0500000f


	//   ....[160]....
        /*03a4*/ 	.word	0x0500000f


	//   ....[161]....
        /*03a8*/ 	.word	0x0500000f


	//   ....[162]....
        /*03ac*/ 	.word	0x0500000f


	//   ....[163]....
        /*03b0*/ 	.word	0x0500000f


	//   ....[164]....
        /*03b4*/ 	.word	0x0500000f


	//   ....[165]....
        /*03b8*/ 	.word	0x0500000f


	//   ....[166]....
        /*03bc*/ 	.word	0x0500000f


	//   ....[167]....
        /*03c0*/ 	.word	0x0500000f


	//   ....[168]....
        /*03c4*/ 	.word	0x0500000f


	//   ....[169]....
        /*03c8*/ 	.word	0x0500000f


	//   ....[170]....
        /*03cc*/ 	.word	0x0500000f


	//   ....[171]....
        /*03d0*/ 	.word	0x0500000f


	//   ....[172]....
        /*03d4*/ 	.word	0x0500000f


	//   ....[173]....
        /*03d8*/ 	.word	0x0500000f


	//   ....[174]....
        /*03dc*/ 	.word	0x0500000f


	//   ....[175]....
        /*03e0*/ 	.word	0x0500000f


	//   ....[176]....
        /*03e4*/ 	.word	0x0500000f


	//   ....[177]....
        /*03e8*/ 	.word	0x0500000f


	//   ....[178]....
        /*03ec*/ 	.word	0x0500000f


	//   ....[179]....
        /*03f0*/ 	.word	0x0500000f


	//   ....[180]....
        /*03f4*/ 	.word	0x0500000f


	//   ....[181]....
        /*03f8*/ 	.word	0x0500000f


	//   ....[182]....
        /*03fc*/ 	.word	0x0500000f


	//   ....[183]....
        /*0400*/ 	.word	0x0500000f


	//   ....[184]....
        /*0404*/ 	.word	0x0500000f


	//   ....[185]....
        /*0408*/ 	.word	0x0500000f


	//   ....[186]....
        /*040c*/ 	.word	0x0500000f


	//   ....[187]....
        /*0410*/ 	.word	0x0500000f


	//   ....[188]....
        /*0414*/ 	.word	0x0500000f


	//   ....[189]....
        /*0418*/ 	.word	0x0500000f


	//   ....[190]....
        /*041c*/ 	.word	0x0500000f


	//   ....[191]....
        /*0420*/ 	.word	0x0500000f


	//   ....[192]....
        /*0424*/ 	.word	0x0500000f


	//   ....[193]....
        /*0428*/ 	.word	0x0500000f


	//   ....[194]....
        /*042c*/ 	.word	0x0500000f


	//   ....[195]....
        /*0430*/ 	.word	0x0500000f


	//   ....[196]....
        /*0434*/ 	.word	0x0500000f


	//   ....[197]....
        /*0438*/ 	.word	0x0500000f


	//   ....[198]....
        /*043c*/ 	.word	0x0500000f


	//   ....[199]....
        /*0440*/ 	.word	0x0500000f


	//   ....[200]....
        /*0444*/ 	.word	0x0500000f


	//   ....[201]....
        /*0448*/ 	.word	0x0500000f


	//   ....[202]....
        /*044c*/ 	.word	0x0500000f


	//   ....[203]....
        /*0450*/ 	.word	0x0500000f


	//   ....[204]....
        /*0454*/ 	.word	0x0500000f


	//   ....[205]....
        /*0458*/ 	.word	0x0500000f


	//   ....[206]....
        /*045c*/ 	.word	0x0500000f


	//   ....[207]....
        /*0460*/ 	.word	0x0500000f


	//   ....[208]....
        /*0464*/ 	.word	0x0500000f


	//   ....[209]....
        /*0468*/ 	.word	0x0500000f


	//   ....[210]....
        /*046c*/ 	.word	0x0500000f


	//   ....[211]....
        /*0470*/ 	.word	0x0500000f


	//   ....[212]....
        /*0474*/ 	.word	0x0500000f


	//   ....[213]....
        /*0478*/ 	.word	0x0500000f


	//   ....[214]....
        /*047c*/ 	.word	0x0500000f


	//   ....[215]....
        /*0480*/ 	.word	0x0500000f


	//   ....[216]....
        /*0484*/ 	.word	0x0500000f


	//   ....[217]....
        /*0488*/ 	.word	0x0500000f


	//   ....[218]....
        /*048c*/ 	.word	0x0500000f


	//   ....[219]....
        /*0490*/ 	.word	0x0500000f


	//   ....[220]....
        /*0494*/ 	.word	0x0500000f


	//   ....[221]....
        /*0498*/ 	.word	0x0500000f


	//   ....[222]....
        /*049c*/ 	.word	0x0500000f


	//   ....[223]....
        /*04a0*/ 	.word	0x0500000f


	//   ....[224]....
        /*04a4*/ 	.word	0x0500000f


	//   ....[225]....
        /*04a8*/ 	.word	0x0500000f


	//   ....[226]....
        /*04ac*/ 	.word	0x0500000f


	//   ....[227]....
        /*04b0*/ 	.word	0x0500000f


	//   ....[228]....
        /*04b4*/ 	.word	0x0500000f


	//   ....[229]....
        /*04b8*/ 	.word	0x0500000f


	//   ....[230]....
        /*04bc*/ 	.word	0x0500000f


	//   ....[231]....
        /*04c0*/ 	.word	0x0500000f


	//   ....[232]....
        /*04c4*/ 	.word	0x0500000f


	//   ....[233]....
        /*04c8*/ 	.word	0x0500000f


	//   ....[234]....
        /*04cc*/ 	.word	0x0500000f


	//   ....[235]....
        /*04d0*/ 	.word	0x0500000f


	//   ....[236]....
        /*04d4*/ 	.word	0x0500000f


	//   ....[237]....
        /*04d8*/ 	.word	0x0500000f


	//   ....[238]....
        /*04dc*/ 	.word	0x0500000f


	//   ....[239]....
        /*04e0*/ 	.word	0x0500000f


	//   ....[240]....
        /*04e4*/ 	.word	0x0500000f


	//   ....[241]....
        /*04e8*/ 	.word	0x0500000f


	//   ....[242]....
        /*04ec*/ 	.word	0x0500000f


	//   ....[243]....
        /*04f0*/ 	.word	0x0500000f


	//   ....[244]....
        /*04f4*/ 	.word	0x0500000f


	//   ....[245]....
        /*04f8*/ 	.word	0x0500000f


	//   ....[246]....
        /*04fc*/ 	.word	0x0500000f


	//   ....[247]....
        /*0500*/ 	.word	0x0500000f


	//   ....[248]....
        /*0504*/ 	.word	0x0500000f


	//   ....[249]....
        /*0508*/ 	.word	0x0500000f


	//   ....[250]....
        /*050c*/ 	.word	0x0500000f


	//   ....[251]....
        /*0510*/ 	.word	0x0500000f


	//----- nvinfo : EIATTR_COOP_GROUP_INSTR_OFFSETS
	.align		4
.L_879:
        /*0514*/ 	.byte	0x04, 0x28
        /*0516*/ 	.short	(.L_881 - .L_880)


	//   ....[0]....
.L_880:
        /*0518*/ 	.word	0x00000070


	//   ....[1]....
        /*051c*/ 	.word	0x000000b0


	//   ....[2]....
        /*0520*/ 	.word	0x000002d0


	//   ....[3]....
        /*0524*/ 	.word	0x00000430


	//   ....[4]....
        /*0528*/ 	.word	0x00000550


	//   ....[5]....
        /*052c*/ 	.word	0x000006b0


	//   ....[6]....
        /*0530*/ 	.word	0x00001330


	//   ....[7]....
        /*0534*/ 	.word	0x000024e0


	//   ....[8]....
        /*0538*/ 	.word	0x000025e0


	//   ....[9]....
        /*053c*/ 	.word	0x00002cb0


	//   ....[10]....
        /*0540*/ 	.word	0x00002d40


	//   ....[11]....
        /*0544*/ 	.word	0x00004790


	//   ....[12]....
        /*0548*/ 	.word	0x000047a0


	//   ....[13]....
        /*054c*/ 	.word	0x000047e0


	//   ....[14]....
        /*0550*/ 	.word	0x000047f0


	//   ....[15]....
        /*0554*/ 	.word	0x00005ca0


	//   ....[16]....
        /*0558*/ 	.word	0x00005ce0


	//   ....[17]....
        /*055c*/ 	.word	0x00005dc0


	//   ....[18]....
        /*0560*/ 	.word	0x00005dd0


	//   ....[19]....
        /*0564*/ 	.word	0x00007170


	//   ....[20]....
        /*0568*/ 	.word	0x000071a0


	//   ....[21]....
        /*056c*/ 	.word	0x000071e0


	//   ....[22]....
        /*0570*/ 	.word	0x00007210


	//   ....[23]....
        /*0574*/ 	.word	0x000077d0


	//   ....[24]....
        /*0578*/ 	.word	0x00007800


	//   ....[25]....
        /*057c*/ 	.word	0x000078c0


	//   ....[26]....
        /*0580*/ 	.word	0x000078e0


	//   ....[27]....
        /*0584*/ 	.word	0x000079a0


	//   ....[28]....
        /*0588*/ 	.word	0x000079c0


	//   ....[29]....
        /*058c*/ 	.word	0x00007a90


	//   ....[30]....
        /*0590*/ 	.word	0x00007ab0


	//   ....[31]....
        /*0594*/ 	.word	0x000083c0


	//   ....[32]....
        /*0598*/ 	.word	0x000083e0


	//   ....[33]....
        /*059c*/ 	.word	0x000084a0


	//   ....[34]....
        /*05a0*/ 	.word	0x000084c0


	//   ....[35]....
        /*05a4*/ 	.word	0x00008580


	//   ....[36]....
        /*05a8*/ 	.word	0x000085a0


	//   ....[37]....
        /*05ac*/ 	.word	0x00008670


	//   ....[38]....
        /*05b0*/ 	.word	0x00008690


	//   ....[39]....
        /*05b4*/ 	.word	0x000087d0


	//   ....[40]....
        /*05b8*/ 	.word	0x000089a0


	//   ....[41]....
        /*05bc*/ 	.word	0x000089d0


	//   ....[42]....
        /*05c0*/ 	.word	0x00008a00


	//   ....[43]....
        /*05c4*/ 	.word	0x00008a30


	//   ....[44]....
        /*05c8*/ 	.word	0x00008a60


	//   ....[45]....
        /*05cc*/ 	.word	0x00008a90


	//   ....[46]....
        /*05d0*/ 	.word	0x00008be0


	//   ....[47]....
        /*05d4*/ 	.word	0x00008c10


	//   ....[48]....
        /*05d8*/ 	.word	0x00008c40


	//   ....[49]....
        /*05dc*/ 	.word	0x00008c70


	//   ....[50]....
        /*05e0*/ 	.word	0x00008ca0


	//   ....[51]....
        /*05e4*/ 	.word	0x00008cd0


	//   ....[52]....
        /*05e8*/ 	.word	0x00008d60


	//   ....[53]....
        /*05ec*/ 	.word	0x00008d90


	//   ....[54]....
        /*05f0*/ 	.word	0x00008e10


	//   ....[55]....
        /*05f4*/ 	.word	0x0000a250


	//   ....[56]....
        /*05f8*/ 	.word	0x0000a270


	//   ....[57]....
        /*05fc*/ 	.word	0x0000a310


	//   ....[58]....
        /*0600*/ 	.word	0x0000a330


	//   ....[59]....
        /*0604*/ 	.word	0x0000a3c0


	//   ....[60]....
        /*0608*/ 	.word	0x0000a3e0


	//   ....[61]....
        /*060c*/ 	.word	0x0000a470


	//   ....[62]....
        /*0610*/ 	.word	0x0000a490


	//   ....[63]....
        /*0614*/ 	.word	0x0000a520


	//   ....[64]....
        /*0618*/ 	.word	0x0000a540


	//   ....[65]....
        /*061c*/ 	.word	0x0000a5d0


	//   ....[66]....
        /*0620*/ 	.word	0x0000a5f0


	//   ....[67]....
        /*0624*/ 	.word	0x0000a680


	//   ....[68]....
        /*0628*/ 	.word	0x0000a6a0


	//   ....[69]....
        /*062c*/ 	.word	0x0000a6b0


	//   ....[70]....
        /*0630*/ 	.word	0x0000a730


	//   ....[71]....
        /*0634*/ 	.word	0x0000ae50


	//   ....[72]....
        /*0638*/ 	.word	0x0000ae80


	//   ....[73]....
        /*063c*/ 	.word	0x0000aee0


	//   ....[74]....
        /*0640*/ 	.word	0x0000af20


	//   ....[75]....
        /*0644*/ 	.word	0x0000af60


	//   ....[76]....
        /*0648*/ 	.word	0x0000afc0


	//   ....[77]....
        /*064c*/ 	.word	0x0000b010


	//   ....[78]....
        /*0650*/ 	.word	0x0000b060


	//   ....[79]....
        /*0654*/ 	.word	0x0000b0a0


	//   ....[80]....
        /*0658*/ 	.word	0x0000b100


	//   ....[81]....
        /*065c*/ 	.word	0x0000b150


	//   ....[82]....
        /*0660*/ 	.word	0x0000b1a0


	//   ....[83]....
        /*0664*/ 	.word	0x0000b1e0


	//   ....[84]....
        /*0668*/ 	.word	0x0000b240


	//   ....[85]....
        /*066c*/ 	.word	0x0000b260


	//   ....[86]....
        /*0670*/ 	.word	0x0000b2a0


	//   ....[87]....
        /*0674*/ 	.word	0x0000b9f0


	//   ....[88]....
        /*0678*/ 	.word	0x0000ba20


	//   ....[89]....
        /*067c*/ 	.word	0x0000ba80


	//   ....[90]....
        /*0680*/ 	.word	0x0000ba90


	//   ....[91]....
        /*0684*/ 	.word	0x0000bae0


	//   ....[92]....
        /*0688*/ 	.word	0x0000baf0


	//   ....[93]....
        /*068c*/ 	.word	0x0000bb40


	//   ....[94]....
        /*0690*/ 	.word	0x0000bb50


	//   ....[95]....
        /*0694*/ 	.word	0x0000bba0


	//   ....[96]....
        /*0698*/ 	.word	0x0000bbb0


	//   ....[97]....
        /*069c*/ 	.word	0x0000bc00


	//   ....[98]....
        /*06a0*/ 	.word	0x0000bc10


	//   ....[99]....
        /*06a4*/ 	.word	0x0000bc60


	//   ....[100]....
        /*06a8*/ 	.word	0x0000bc70


	//   ....[101]....
        /*06ac*/ 	.word	0x0000bc80


	//   ....[102]....
        /*06b0*/ 	.word	0x0000bcd0


	//   ....[103]....
        /*06b4*/ 	.word	0x0000bf30


	//   ....[104]....
        /*06b8*/ 	.word	0x0000bf50


	//   ....[105]....
        /*06bc*/ 	.word	0x0000bf70


	//   ....[106]....
        /*06c0*/ 	.word	0x0000bfd0


	//   ....[107]....
        /*06c4*/ 	.word	0x0000bff0


	//   ....[108]....
        /*06c8*/ 	.word	0x0000c050


	//   ....[109]....
        /*06cc*/ 	.word	0x0000c070


	//   ....[110]....
        /*06d0*/ 	.word	0x0000c0d0


	//   ....[111]....
        /*06d4*/ 	.word	0x0000c0f0


	//   ....[112]....
        /*06d8*/ 	.word	0x0000c150


	//   ....[113]....
        /*06dc*/ 	.word	0x0000c170


	//   ....[114]....
        /*06e0*/ 	.word	0x0000c1d0


	//   ....[115]....
        /*06e4*/ 	.word	0x0000c1f0


	//   ....[116]....
        /*06e8*/ 	.word	0x0000c250


	//   ....[117]....
        /*06ec*/ 	.word	0x0000c270


	//   ....[118]....
        /*06f0*/ 	.word	0x0000c280


	//   ....[119]....
        /*06f4*/ 	.word	0x0000c820


	//   ....[120]....
        /*06f8*/ 	.word	0x0000c860


	//   ....[121]....
        /*06fc*/ 	.word	0x0000c8a0


	//   ....[122]....
        /*0700*/ 	.word	0x0000c8c0


	//   ....[123]....
        /*0704*/ 	.word	0x0000c8d0


	//   ....[124]....
        /*0708*/ 	.word	0x0000c8f0


	//   ....[125]....
        /*070c*/ 	.word	0x0000c960


	//   ....[126]....
        /*0710*/ 	.word	0x0000c980


	//   ....[127]....
        /*0714*/ 	.word	0x0000c9e0


	//   ....[128]....
        /*0718*/ 	.word	0x0000ca00


	//   ....[129]....
        /*071c*/ 	.word	0x0000ca60


	//   ....[130]....
        /*0720*/ 	.word	0x0000ca80


	//   ....[131]....
        /*0724*/ 	.word	0x0000cae0


	//   ....[132]....
        /*0728*/ 	.word	0x0000cb00


	//   ....[133]....
        /*072c*/ 	.word	0x0000cb50


	//   ....[134]....
        /*0730*/ 	.word	0x0000cb70


	//   ....[135]....
        /*0734*/ 	.word	0x0000cf70


	//   ....[136]....
        /*0738*/ 	.word	0x0000cfc0


	//   ....[137]....
        /*073c*/ 	.word	0x0000cff0


	//   ....[138]....
        /*0740*/ 	.word	0x0000d000


	//   ....[139]....
        /*0744*/ 	.word	0x0000d030


	//   ....[140]....
        /*0748*/ 	.word	0x0000d060


	//   ....[141]....
        /*074c*/ 	.word	0x0000d090


	//   ....[142]....
        /*0750*/ 	.word	0x0000d0c0


	//   ....[143]....
        /*0754*/ 	.word	0x0000d240


	//   ....[144]....
        /*0758*/ 	.word	0x0000d270


	//   ....[145]....
        /*075c*/ 	.word	0x0000d2a0


	//   ....[146]....
        /*0760*/ 	.word	0x0000d2d0


	//   ....[147]....
        /*0764*/ 	.word	0x0000d300


	//   ....[148]....
        /*0768*/ 	.word	0x0000d330


	//   ....[149]....
        /*076c*/ 	.word	0x0000d3f0


	//   ....[150]....
        /*0770*/ 	.word	0x0000d410


	//   ....[151]....
        /*0774*/ 	.word	0x0000d480


	//   ....[152]....
        /*0778*/ 	.word	0x0000d8f0


	//   ....[153]....
        /*077c*/ 	.word	0x0000ddd0


	//   ....[154]....
        /*0780*/ 	.word	0x0000dec0


	//   ....[155]....
        /*0784*/ 	.word	0x0000df60


	//   ....[156]....
        /*0788*/ 	.word	0x0000dfc0


	//   ....[157]....
        /*078c*/ 	.word	0x0000e0c0


	//   ....[158]....
        /*0790*/ 	.word	0x0000e130


	//   ....[159]....
        /*0794*/ 	.word	0x0000e230


	//   ....[160]....
        /*0798*/ 	.word	0x0000e2a0


	//   ....[161]....
        /*079c*/ 	.word	0x0000e3a0


	//   ....[162]....
        /*07a0*/ 	.word	0x0000e410


	//   ....[163]....
        /*07a4*/ 	.word	0x0000e510


	//   ....[164]....
        /*07a8*/ 	.word	0x0000e580


	//   ....[165]....
        /*07ac*/ 	.word	0x0000e680


	//   ....[166]....
        /*07b0*/ 	.word	0x0000e6f0


	//   ....[167]....
        /*07b4*/ 	.word	0x0000e7f0


	//   ....[168]....
        /*07b8*/ 	.word	0x0000e860


	//   ....[169]....
        /*07bc*/ 	.word	0x0000e900


	//   ....[170]....
        /*07c0*/ 	.word	0x0000ea00


	//   ....[171]....
        /*07c4*/ 	.word	0x0000ea70


	//   ....[172]....
        /*07c8*/ 	.word	0x0000eaf0


	//   ....[173]....
        /*07cc*/ 	.word	0x0000eba0


	//   ....[174]....
        /*07d0*/ 	.word	0x0000ec20


	//   ....[175]....
        /*07d4*/ 	.word	0x0000ecf0


	//   ....[176]....
        /*07d8*/ 	.word	0x0000ed70


	//   ....[177]....
        /*07dc*/ 	.word	0x0000ee40


	//   ....[178]....
        /*07e0*/ 	.word	0x0000eec0


	//   ....[179]....
        /*07e4*/ 	.word	0x0000ef90


	//   ....[180]....
        /*07e8*/ 	.word	0x0000f010


	//   ....[181]....
        /*07ec*/ 	.word	0x0000f0e0


	//   ....[182]....
        /*07f0*/ 	.word	0x0000f160


	//   ....[183]....
        /*07f4*/ 	.word	0x0000f230


	//   ....[184]....
        /*07f8*/ 	.word	0x0000f2b0


	//   ....[185]....
        /*07fc*/ 	.word	0x0000f360


	//   ....[186]....
        /*0800*/ 	.word	0x0000f490


	//   ....[187]....
        /*0804*/ 	.word	0x0000f530


	//   ....[188]....
        /*0808*/ 	.word	0x0000f5a0


	//   ....[189]....
        /*080c*/ 	.word	0x0000f660


	//   ....[190]....
        /*0810*/ 	.word	0x0000f6c0


	//   ....[191]....
        /*0814*/ 	.word	0x0000f780


	//   ....[192]....
        /*0818*/ 	.word	0x0000f7e0


	//   ....[193]....
        /*081c*/ 	.word	0x0000f8a0


	//   ....[194]....
        /*0820*/ 	.word	0x0000f900


	//   ....[195]....
        /*0824*/ 	.word	0x0000f9c0


	//   ....[196]....
        /*0828*/ 	.word	0x0000fa20


	//   ....[197]....
        /*082c*/ 	.word	0x0000fae0


	//   ....[198]....
        /*0830*/ 	.word	0x0000fb40


	//   ....[199]....
        /*0834*/ 	.word	0x0000fc00


	//   ....[200]....
        /*0838*/ 	.word	0x0000fc60


	//   ....[201]....
        /*083c*/ 	.word	0x0000fd20


	//   ....[202]....
        /*0840*/ 	.word	0x0000fe10


	//   ....[203]....
        /*0844*/ 	.word	0x0000feb0


	//   ....[204]....
        /*0848*/ 	.word	0x0000ff10


	//   ....[205]....
        /*084c*/ 	.word	0x0000ffe0


	//   ....[206]....
        /*0850*/ 	.word	0x00010040


	//   ....[207]....
        /*0854*/ 	.word	0x00010110


	//   ....[208]....
        /*0858*/ 	.word	0x00010170


	//   ....[209]....
        /*085c*/ 	.word	0x00010240


	//   ....[210]....
        /*0860*/ 	.word	0x000102a0


	//   ....[211]....
        /*0864*/ 	.word	0x00010370


	//   ....[212]....
        /*0868*/ 	.word	0x000103d0


	//   ....[213]....
        /*086c*/ 	.word	0x000104a0


	//   ....[214]....
        /*0870*/ 	.word	0x00010500


	//   ....[215]....
        /*0874*/ 	.word	0x000105d0


	//   ....[216]....
        /*0878*/ 	.word	0x00010630


	//   ....[217]....
        /*087c*/ 	.word	0x000106f0


	//   ....[218]....
        /*0880*/ 	.word	0x00010810


	//   ....[219]....
        /*0884*/ 	.word	0x000108b0


	//   ....[220]....
        /*0888*/ 	.word	0x00010970


	//   ....[221]....
        /*088c*/ 	.word	0x00010a40


	//   ....[222]....
        /*0890*/ 	.word	0x00010aa0


	//   ....[223]....
        /*0894*/ 	.word	0x00010b80


	//   ....[224]....
        /*0898*/ 	.word	0x00010be0


	//   ....[225]....
        /*089c*/ 	.word	0x00010cb0


	//   ....[226]....
        /*08a0*/ 	.word	0x00010d10


	//   ....[227]....
        /*08a4*/ 	.word	0x00010de0


	//   ....[228]....
        /*08a8*/ 	.word	0x00010e40


	//   ....[229]....
        /*08ac*/ 	.word	0x00010f20


	//   ....[230]....
        /*08b0*/ 	.word	0x00010f80


	//   ....[231]....
        /*08b4*/ 	.word	0x00011050


	//   ....[232]....
        /*08b8*/ 	.word	0x000110b0


	//   ....[233]....
        /*08bc*/ 	.word	0x00011170


	//   ....[234]....
        /*08c0*/ 	.word	0x00011200


	//   ....[235]....
        /*08c4*/ 	.word	0x000112a0


	//   ....[236]....
        /*08c8*/ 	.word	0x000113c0


	//   ....[237]....
        /*08cc*/ 	.word	0x00011430


	//   ....[238]....
        /*08d0*/ 	.word	0x000114a0


	//   ....[239]....
        /*08d4*/ 	.word	0x00011510


	//   ....[240]....
        /*08d8*/ 	.word	0x00011580


	//   ....[241]....
        /*08dc*/ 	.word	0x00011600


	//   ....[242]....
        /*08e0*/ 	.word	0x00011690


	//   ....[243]....
        /*08e4*/ 	.word	0x00011720


	//   ....[244]....
        /*08e8*/ 	.word	0x00011790


	//   ....[245]....
        /*08ec*/ 	.word	0x00011800


	//   ....[246]....
        /*08f0*/ 	.word	0x00011870


	//   ....[247]....
        /*08f4*/ 	.word	0x000118f0


	//   ....[248]....
        /*08f8*/ 	.word	0x00011960


	//   ....[249]....
        /*08fc*/ 	.word	0x00011a00


	//   ....[250]....
        /*0900*/ 	.word	0x00011a90


	//   ....[251]....
        /*0904*/ 	.word	0x00011bb0


	//----- nvinfo : EIATTR_REG_RECONFIG
	.align		4
.L_881:
        /*0908*/ 	.byte	0x01, 0x54
	.zero		2


	//----- nvinfo : EIATTR_SYSCALL_OFFSETS
	.align		4
        /*090c*/ 	.byte	0x04, 0x46
        /*090e*/ 	.short	(.L_883 - .L_882)


	//   ....[0]....
.L_882:
        /*0910*/ 	.word	0x00001520


	//   ....[1]....
        /*0914*/ 	.word	0x00009910


	//   ....[2]....
        /*0918*/ 	.word	0x00009a60


	//   ....[3]....
        /*091c*/ 	.word	0x00009b50


	//   ....[4]....
        /*0920*/ 	.word	0x0000aae0


	//----- nvinfo : EIATTR_MBARRIER_INSTR_OFFSETS
	.align		4
.L_883:
        /*0924*/ 	.byte	0x04, 0x39
        /*0926*/ 	.short	(.L_885 - .L_884)


	//   ....[0]....
.L_884:
        /*0928*/ 	.word	0x00000180
        /*092c*/ 	.word	0x000000ff
        /*0930*/ 	.word	0x00028800
        /*0934*/ 	.short	0x0100
        /*0936*/ 	.byte	0x08
	.zero		1


	//   ....[1]....
        /*0938*/ 	.word	0x00000190
        /*093c*/ 	.word	0x000000ff
        /*0940*/ 	.word	0x00028820
        /*0944*/ 	.short	0x0100
        /*0946*/ 	.byte	0x08
	.zero		1


	//   ....[2]....
        /*0948*/ 	.word	0x00000280
        /*094c*/ 	.word	0x000000ff
        /*0950*/ 	.word	0x00028830
        /*0954*/ 	.short	0x0100
        /*0956*/ 	.byte	0x08
	.zero		1


	//   ....[3]....
        /*0958*/ 	.word	0x00000290
        /*095c*/ 	.word	0x000000ff
        /*0960*/ 	.word	0x00028840
        /*0964*/ 	.short	0x0100
        /*0966*/ 	.byte	0x08
	.zero		1


	//   ....[4]....
        /*0968*/ 	.word	0x000002a0
        /*096c*/ 	.word	0x000000ff
        /*0970*/ 	.word	0x00028838
        /*0974*/ 	.short	0x0100
        /*0976*/ 	.byte	0x08
	.zero		1


	//   ....[5]....
        /*0978*/ 	.word	0x000002b0
        /*097c*/ 	.word	0x000000ff
        /*0980*/ 	.word	0x00028848
        /*0984*/ 	.short	0x0100
        /*0986*/ 	.byte	0x08
	.zero		1


	//   ....[6]....
        /*0988*/ 	.word	0x000003e0
        /*098c*/ 	.word	0x000000ff
        /*0990*/ 	.word	0x00028850
        /*0994*/ 	.short	0x0100
        /*0996*/ 	.byte	0x08
	.zero		1


	//   ....[7]....
        /*0998*/ 	.word	0x000003f0
        /*099c*/ 	.word	0x000000ff
        /*09a0*/ 	.word	0x00028860
        /*09a4*/ 	.short	0x0100
        /*09a6*/ 	.byte	0x08
	.zero		1


	//   ....[8]....
        /*09a8*/ 	.word	0x00000400
        /*09ac*/ 	.word	0x000000ff
        /*09b0*/ 	.word	0x00028858
        /*09b4*/ 	.short	0x0100
        /*09b6*/ 	.byte	0x08
	.zero		1


	//   ....[9]....
        /*09b8*/ 	.word	0x00000410
        /*09bc*/ 	.word	0x000000ff
        /*09c0*/ 	.word	0x00028868
        /*09c4*/ 	.short	0x0100
        /*09c6*/ 	.byte	0x08
	.zero		1


	//   ....[10]....
        /*09c8*/ 	.word	0x00000500
        /*09cc*/ 	.word	0x000000ff
        /*09d0*/ 	.word	0x00028870
        /*09d4*/ 	.short	0x0100
        /*09d6*/ 	.byte	0x06
	.zero		1


	//   ....[11]....
        /*09d8*/ 	.word	0x00000510
        /*09dc*/ 	.word	0x000000ff
        /*09e0*/ 	.word	0x00028880
        /*09e4*/ 	.short	0x0100
        /*09e6*/ 	.byte	0x06
	.zero		1


	//   ....[12]....
        /*09e8*/ 	.word	0x00000520
        /*09ec*/ 	.word	0x000000ff
        /*09f0*/ 	.word	0x00028878
        /*09f4*/ 	.short	0x0100
        /*09f6*/ 	.byte	0x06
	.zero		1


	//   ....[13]....
        /*09f8*/ 	.word	0x00000530
        /*09fc*/ 	.word	0x000000ff
        /*0a00*/ 	.word	0x00028888
        /*0a04*/ 	.short	0x0100
        /*0a06*/ 	.byte	0x06
	.zero		1


	//   ....[14]....
        /*0a08*/ 	.word	0x00000660
        /*0a0c*/ 	.word	0x000000ff
        /*0a10*/ 	.word	0x00028890
        /*0a14*/ 	.short	0x0100
        /*0a16*/ 	.byte	0x08
	.zero		1


	//   ....[15]....
        /*0a18*/ 	.word	0x00000670
        /*0a1c*/ 	.word	0x000000ff
        /*0a20*/ 	.word	0x000288a0
        /*0a24*/ 	.short	0x0100
        /*0a26*/ 	.byte	0x08
	.zero		1


	//   ....[16]....
        /*0a28*/ 	.word	0x00000680
        /*0a2c*/ 	.word	0x000000ff
        /*0a30*/ 	.word	0x00028898
        /*0a34*/ 	.short	0x0100
        /*0a36*/ 	.byte	0x08
	.zero		1


	//   ....[17]....
        /*0a38*/ 	.word	0x00000690
        /*0a3c*/ 	.word	0x000000ff
        /*0a40*/ 	.word	0x000288a8
        /*0a44*/ 	.short	0x0100
        /*0a46*/ 	.byte	0x08
	.zero		1


	//   ....[18]....
        /*0a48*/ 	.word	0x000007d0
        /*0a4c*/ 	.word	0x000000ff
        /*0a50*/ 	.word	0x000288b0
        /*0a54*/ 	.short	0x0100
        /*0a56*/ 	.byte	0x08
	.zero		1


	//   ....[19]....
        /*0a58*/ 	.word	0x000007e0
        /*0a5c*/ 	.word	0x000000ff
        /*0a60*/ 	.word	0x000288c0
        /*0a64*/ 	.short	0x0100
        /*0a66*/ 	.byte	0x08
	.zero		1


	//   ....[20]....
        /*0a68*/ 	.word	0x000007f0
        /*0a6c*/ 	.word	0x000000ff
        /*0a70*/ 	.word	0x000288b8
        /*0a74*/ 	.short	0x0100
        /*0a76*/ 	.byte	0x08
	.zero		1


	//   ....[21]....
        /*0a78*/ 	.word	0x00000800
        /*0a7c*/ 	.word	0x000000ff
        /*0a80*/ 	.word	0x000288c8
        /*0a84*/ 	.short	0x0100
        /*0a86*/ 	.byte	0x08
	.zero		1


	//   ....[22]....
        /*0a88*/ 	.word	0x000015a0
        /*0a8c*/ 	.word	0x000000ff
        /*0a90*/ 	.word	0x00028800
        /*0a94*/ 	.short	0x010a
        /*0a96*/ 	.byte	0x31
	.zero		1


	//   ....[23]....
        /*0a98*/ 	.word	0x00001620
        /*0a9c*/ 	.word	0x00000005
        /*0aa0*/ 	.word	0x00028830
        /*0aa4*/ 	.short	0x010a
        /*0aa6*/ 	.byte	0x3f
	.zero		1


	//   ....[24]....
        /*0aa8*/ 	.word	0x00001670
        /*0aac*/ 	.word	0x00000005
        /*0ab0*/ 	.word	0x00028830
        /*0ab4*/ 	.short	0x010a
        /*0ab6*/ 	.byte	0x3f
	.zero		1


	//   ....[25]....
        /*0ab8*/ 	.word	0x00002660
        /*0abc*/ 	.word	0x000000ff
        /*0ac0*/ 	.word	0x00000000
        /*0ac4*/ 	.short	0x0101
        /*0ac6*/ 	.byte	0x06
	.zero		1


	//   ....[26]....
        /*0ac8*/ 	.word	0x00003bf0
        /*0acc*/ 	.word	0x000000ff
        /*0ad0*/ 	.word	0x00028830
        /*0ad4*/ 	.short	0x010a
        /*0ad6*/ 	.byte	0x06
	.zero		1


	//   ....[27]....
        /*0ad8*/ 	.word	0x00003c30
        /*0adc*/ 	.word	0x000000ff
        /*0ae0*/ 	.word	0x00028830
        /*0ae4*/ 	.short	0x010a
        /*0ae6*/ 	.byte	0x06
	.zero		1


	//   ....[28]....
        /*0ae8*/ 	.word	0x00003fb0
        /*0aec*/ 	.word	0x000000ff
        /*0af0*/ 	.word	0x00028850
        /*0af4*/ 	.short	0x010a
        /*0af6*/ 	.byte	0x06
	.zero		1


	//   ....[29]....
        /*0af8*/ 	.word	0x00003ff0
        /*0afc*/ 	.word	0x000000ff
        /*0b00*/ 	.word	0x00028850
        /*0b04*/ 	.short	0x010a
        /*0b06*/ 	.byte	0x06
	.zero		1


	//   ....[30]....
        /*0b08*/ 	.word	0x00004420
        /*0b0c*/ 	.word	0x000000ff
        /*0b10*/ 	.word	0x00000000
        /*0b14*/ 	.short	0x0101
        /*0b16*/ 	.byte	0x06
	.zero		1


	//   ....[31]....
        /*0b18*/ 	.word	0x000055d0
        /*0b1c*/ 	.word	0x000000ff
        /*0b20*/ 	.word	0x00000000
        /*0b24*/ 	.short	0x0101
        /*0b26*/ 	.byte	0x06
	.zero		1


	//   ....[32]....
        /*0b28*/ 	.word	0x00005c10
        /*0b2c*/ 	.word	0x000000ff
        /*0b30*/ 	.word	0x00028850
        /*0b34*/ 	.short	0x010a
        /*0b36*/ 	.byte	0x05
	.zero		1


	//   ....[33]....
        /*0b38*/ 	.word	0x00005c50
        /*0b3c*/ 	.word	0x000000ff
        /*0b40*/ 	.word	0x00028850
        /*0b44*/ 	.short	0x010a
        /*0b46*/ 	.byte	0x05
	.zero		1


	//   ....[34]....
        /*0b48*/ 	.word	0x00006220
        /*0b4c*/ 	.word	0x000000ff
        /*0b50*/ 	.word	0x00000000
        /*0b54*/ 	.short	0x0101
        /*0b56*/ 	.byte	0x04
	.zero		1


	//   ....[35]....
        /*0b58*/ 	.word	0x000077f0
        /*0b5c*/ 	.word	0x00000000
        /*0b60*/ 	.word	0x00000000
        /*0b64*/ 	.short	0x0101
        /*0b66*/ 	.byte	0x3f
	.zero		1


	//   ....[36]....
        /*0b68*/ 	.word	0x0000a060
        /*0b6c*/ 	.word	0x00000007
        /*0b70*/ 	.word	0x00028840
        /*0b74*/ 	.short	0x010a
        /*0b76*/ 	.byte	0x3f
	.zero		1


	//   ....[37]....
        /*0b78*/ 	.word	0x0000a7e0
        /*0b7c*/ 	.word	0x00000007
        /*0b80*/ 	.word	0x00028830
        /*0b84*/ 	.short	0x0107
        /*0b86*/ 	.byte	0x3f
	.zero		1


	//   ....[38]....
        /*0b88*/ 	.word	0x0000a8b0
        /*0b8c*/ 	.word	0x00000007
        /*0b90*/ 	.word	0x00028830
        /*0b94*/ 	.short	0x0101
        /*0b96*/ 	.byte	0x3f
	.zero		1


	//   ....[39]....
        /*0b98*/ 	.word	0x0000b390
        /*0b9c*/ 	.word	0x00000016
        /*0ba0*/ 	.word	0x00028800
        /*0ba4*/ 	.short	0x0107
        /*0ba6*/ 	.byte	0x3f
	.zero		1


	//   ....[40]....
        /*0ba8*/ 	.word	0x0000b490
        /*0bac*/ 	.word	0x00000016
        /*0bb0*/ 	.word	0x00028800
        /*0bb4*/ 	.short	0x0101
        /*0bb6*/ 	.byte	0x3f
	.zero		1


	//   ....[41]....
        /*0bb8*/ 	.word	0x0000b4c0
        /*0bbc*/ 	.word	0x00000016
        /*0bc0*/ 	.word	0x00028820
        /*0bc4*/ 	.short	0x010a
        /*0bc6*/ 	.byte	0x3f
	.zero		1


	//   ....[42]....
        /*0bc8*/ 	.word	0x0000b840
        /*0bcc*/ 	.word	0x00000006
        /*0bd0*/ 	.word	0x00028840
        /*0bd4*/ 	.short	0x010a
        /*0bd6*/ 	.byte	0x3f
	.zero		1


	//   ....[43]....
        /*0bd8*/ 	.word	0x0000bd60
        /*0bdc*/ 	.word	0x00000006
        /*0be0*/ 	.word	0x00028830
        /*0be4*/ 	.short	0x0107
        /*0be6*/ 	.byte	0x3f
	.zero		1


	//   ....[44]....
        /*0be8*/ 	.word	0x0000be20
        /*0bec*/ 	.word	0x00000006
        /*0bf0*/ 	.word	0x00028830
        /*0bf4*/ 	.short	0x0101
        /*0bf6*/ 	.byte	0x3f
	.zero		1


	//   ....[45]....
        /*0bf8*/ 	.word	0x0000be90
        /*0bfc*/ 	.word	0x00000006
        /*0c00*/ 	.word	0x00028860
        /*0c04*/ 	.short	0x010a
        /*0c06*/ 	.byte	0x3f
	.zero		1


	//   ....[46]....
        /*0c08*/ 	.word	0x0000c410
        /*0c0c*/ 	.word	0x00000006
        /*0c10*/ 	.word	0x00028850
        /*0c14*/ 	.short	0x0107
        /*0c16*/ 	.byte	0x3f
	.zero		1


	//   ....[47]....
        /*0c18*/ 	.word	0x0000c570
        /*0c1c*/ 	.word	0x00000006
        /*0c20*/ 	.word	0x00028850
        /*0c24*/ 	.short	0x0101
        /*0c26*/ 	.byte	0x3f
	.zero		1


	//   ....[48]....
        /*0c28*/ 	.word	0x0000c780
        /*0c2c*/ 	.word	0x00000000
        /*0c30*/ 	.word	0x00028860
        /*0c34*/ 	.short	0x010a
        /*0c36*/ 	.byte	0x3f
	.zero		1


	//   ....[49]....
        /*0c38*/ 	.word	0x0000ccb0
        /*0c3c*/ 	.word	0x00000000
        /*0c40*/ 	.word	0x00028850
        /*0c44*/ 	.short	0x0107
        /*0c46*/ 	.byte	0x3f
	.zero		1


	//   ....[50]....
        /*0c48*/ 	.word	0x0000cd70
        /*0c4c*/ 	.word	0x00000000
        /*0c50*/ 	.word	0x00028850
        /*0c54*/ 	.short	0x0101
        /*0c56*/ 	.byte	0x3f
	.zero		1


	//   ....[51]....
        /*0c58*/ 	.word	0x0000d870
        /*0c5c*/ 	.word	0x00000004
        /*0c60*/ 	.word	0x00028820
        /*0c64*/ 	.short	0x010a
        /*0c66*/ 	.byte	0x3f
	.zero		1


	//   ....[52]....
        /*0c68*/ 	.word	0x0000d9f0
        /*0c6c*/ 	.word	0x00000005
        /*0c70*/ 	.word	0x00028840
        /*0c74*/ 	.short	0x010a
        /*0c76*/ 	.byte	0x3f
	.zero		1


	//   ....[53]....
        /*0c78*/ 	.word	0x0000da90
        /*0c7c*/ 	.word	0x00000019
        /*0c80*/ 	.word	0x00028840
        /*0c84*/ 	.short	0x010a
        /*0c86*/ 	.byte	0x3f
	.zero		1


	//   ....[54]....
        /*0c88*/ 	.word	0x0000dad0
        /*0c8c*/ 	.word	0x00000005
        /*0c90*/ 	.word	0x00028860
        /*0c94*/ 	.short	0x010a
        /*0c96*/ 	.byte	0x3f
	.zero		1


	//   ....[55]....
        /*0c98*/ 	.word	0x0000db10
        /*0c9c*/ 	.word	0x00000019
        /*0ca0*/ 	.word	0x00028860
        /*0ca4*/ 	.short	0x010a
        /*0ca6*/ 	.byte	0x3f
	.zero		1


	//   ....[56]....
        /*0ca8*/ 	.word	0x0000db80
        /*0cac*/ 	.word	0x00000003
        /*0cb0*/ 	.word	0x00028800
        /*0cb4*/ 	.short	0x010a
        /*0cb6*/ 	.byte	0x3f
	.zero		1


	//   ....[57]....
        /*0cb8*/ 	.word	0x0000dbd0
        /*0cbc*/ 	.word	0x00000005
        /*0cc0*/ 	.word	0x00028830
        /*0cc4*/ 	.short	0x010a
        /*0cc6*/ 	.byte	0x3f
	.zero		1


	//   ....[58]....
        /*0cc8*/ 	.word	0x0000dc30
        /*0ccc*/ 	.word	0x00000003
        /*0cd0*/ 	.word	0x00028830
        /*0cd4*/ 	.short	0x010a
        /*0cd6*/ 	.byte	0x3f
	.zero		1


	//   ....[59]....
        /*0cd8*/ 	.word	0x0000dc90
        /*0cdc*/ 	.word	0x00000003
        /*0ce0*/ 	.word	0x00028850
        /*0ce4*/ 	.short	0x010a
        /*0ce6*/ 	.byte	0x3f
	.zero		1


	//   ....[60]....
        /*0ce8*/ 	.word	0x0000dcf0
        /*0cec*/ 	.word	0x00000008
        /*0cf0*/ 	.word	0x00028850
        /*0cf4*/ 	.short	0x010a
        /*0cf6*/ 	.byte	0x3f
	.zero		1


	//   ....[61]....
        /*0cf8*/ 	.word	0x0000de10
        /*0cfc*/ 	.word	0x00000007
        /*0d00*/ 	.word	0x00028840
        /*0d04*/ 	.short	0x010a
        /*0d06*/ 	.byte	0x3f
	.zero		1


	//   ....[62]....
        /*0d08*/ 	.word	0x0000f390
        /*0d0c*/ 	.word	0x00000016
        /*0d10*/ 	.word	0x00028820
        /*0d14*/ 	.short	0x010a
        /*0d16*/ 	.byte	0x3f
	.zero		1


	//   ....[63]....
        /*0d18*/ 	.word	0x0000f3e0
        /*0d1c*/ 	.word	0x00000006
        /*0d20*/ 	.word	0x00028840
        /*0d24*/ 	.short	0x010a
        /*0d26*/ 	.byte	0x3f
	.zero		1


	//   ....[64]....
        /*0d28*/ 	.word	0x0000fd60
        /*0d2c*/ 	.word	0x00000006
        /*0d30*/ 	.word	0x00028860
        /*0d34*/ 	.short	0x010a
        /*0d36*/ 	.byte	0x3f
	.zero		1


	//   ....[65]....
        /*0d38*/ 	.word	0x00010760
        /*0d3c*/ 	.word	0x00000000
        /*0d40*/ 	.word	0x00028860
        /*0d44*/ 	.short	0x010a
        /*0d46*/ 	.byte	0x3f
	.zero		1


	//   ....[66]....
        /*0d48*/ 	.word	0x00011ad0
        /*0d4c*/ 	.word	0x00000004
        /*0d50*/ 	.word	0x00028820
        /*0d54*/ 	.short	0x010a
        /*0d56*/ 	.byte	0x3f
	.zero		1


	//   ....[67]....
        /*0d58*/ 	.word	0x00011c70
        /*0d5c*/ 	.word	0x00000005
        /*0d60*/ 	.word	0x00028840
        /*0d64*/ 	.short	0x010a
        /*0d66*/ 	.byte	0x3f
	.zero		1


	//   ....[68]....
        /*0d68*/ 	.word	0x00011cc0
        /*0d6c*/ 	.word	0x00000019
        /*0d70*/ 	.word	0x00028840
        /*0d74*/ 	.short	0x010a
        /*0d76*/ 	.byte	0x3f
	.zero		1


	//   ....[69]....
        /*0d78*/ 	.word	0x00011d10
        /*0d7c*/ 	.word	0x00000005
        /*0d80*/ 	.word	0x00028860
        /*0d84*/ 	.short	0x010a
        /*0d86*/ 	.byte	0x3f
	.zero		1


	//----- nvinfo : EIATTR_NUM_MBARRIERS
	.align		4
.L_885:
        /*0d88*/ 	.byte	0x03, 0x38
        /*0d8a*/ 	.short	0x0016


	//----- nvinfo : EIATTR_EXIT_INSTR_OFFSETS
	.align		4
        /*0d8c*/ 	.byte	0x04, 0x1c
        /*0d8e*/ 	.short	(.L_887 - .L_886)


	//   ....[0]....
.L_886:
        /*0d90*/ 	.word	0x000009b0


	//   ....[1]....
        /*0d94*/ 	.word	0x00008780


	//   ....[2]....
        /*0d98*/ 	.word	0x0000db60


	//----- nvinfo : EIATTR_MAX_THREADS
	.align		4
.L_887:
        /*0d9c*/ 	.byte	0x04, 0x05
        /*0d9e*/ 	.short	(.L_889 - .L_888)
.L_888:
        /*0da0*/ 	.word	0x00000180
        /*0da4*/ 	.word	0x00000001
        /*0da8*/ 	.word	0x00000001


	//----- nvinfo : EIATTR_CRS_STACK_SIZE
	.align		4
.L_889:
        /*0dac*/ 	.byte	0x04, 0x1e
        /*0dae*/ 	.short	(.L_891 - .L_890)
.L_890:
        /*0db0*/ 	.word	0x00000000


	//----- nvinfo : EIATTR_CBANK_PARAM_SIZE
	.align		4
.L_891:
        /*0db4*/ 	.byte	0x03, 0x19
        /*0db6*/ 	.short	0x0af0


	//----- nvinfo : EIATTR_PARAM_CBANK
	.align		4
        /*0db8*/ 	.byte	0x04, 0x0a
        /*0dba*/ 	.short	(.L_893 - .L_892)
	.align		4
.L_892:
        /*0dbc*/ 	.word	index@(.nv.constant0._ZN7cutlass13device_kernelIN5flash11enable_sm90INS1_16FlashAttnFwdSm90INS1_25CollectiveMainloopFwdSm90ILi2EN4cute5tupleIJNS5_1CILi1EEES8_S8_EEENS6_IJNS7_ILi128EEESA_SA_EEELi128ENS_10bfloat16_tEfNS_4arch4Sm90ELb0ELb0ELb0ELb1ELb1ELb0ELb0ELb1ELb1ELb1ELb0ELb0EEENS1_21CollectiveEpilogueFwdISB_S9_SC_SE_Li256ELb1ELb1ELb0ELb0EEENS1_36VarlenDynamicPersistentTileSchedulerILi128ELi128ELi256ELi128ELb0ELb1ELb1ELb0ELb1ELb1EEEEEEEEEvNT_6ParamsE)
        /*0dc0*/ 	.short	0x0210
        /*0dc2*/ 	.short	0x0af0


	//----- nvinfo : EIATTR_SW_WAR
	.align		4
.L_893:
        /*0dc4*/ 	.byte	0x04, 0x36
        /*0dc6*/ 	.short	(.L_895 - .L_894)
.L_894:
        /*0dc8*/ 	.word	0x00000008
.L_895:


//--------------------- .nv.info._ZN7cutlass13device_kernelIN5flash11enable_sm90INS1_16FlashAttnFwdSm90INS1_25CollectiveMainloopFwdSm90ILi2EN4cute5tupleIJNS5_1CILi1EEES8_S8_EEENS6_IJNS7_ILi128EEESA_SA_EEELi128ENS_10bfloat16_tEfNS_4arch4Sm90ELb0ELb0ELb0ELb1ELb1ELb1ELb0ELb1ELb1ELb1ELb0ELb0EEENS1_21CollectiveEpilogueFwdISB_S9_SC_SE_Li256ELb1ELb1ELb0ELb0EEENS1_36VarlenDynamicPersistentTileSchedulerILi128ELi128ELi256ELi128ELb0ELb1ELb1ELb0ELb1ELb1EEEEEEEEEvNT_6ParamsE --------------------------
	.section	.nv.info._ZN7cutlass13device_kernelIN5flash11enable_sm90INS1_16FlashAttnFwdSm90INS1_25CollectiveMainloopFwdSm90ILi2EN4cute5tupleIJNS5_1CILi1EEES8_S8_EEENS6_IJNS7_ILi128EEESA_SA_EEELi128ENS_10bfloat16_tEfNS_4arch4Sm90ELb0ELb0ELb0ELb1ELb1ELb1ELb0ELb1ELb1ELb1ELb0ELb0EEENS1_21CollectiveEpilogueFwdISB_S9_SC_SE_Li256ELb1ELb1ELb0ELb0EEENS1_36VarlenDynamicPersistentTileSchedulerILi128ELi128ELi256ELi128ELb0ELb1ELb1ELb0ELb1ELb1EEEEEEEEEvNT_6ParamsE,"",@"SHT_CUDA_INFO"
	.sectionflags	@""
	.align	4


	//----- nvinfo : EIATTR_CUDA_API_VERSION
	.align		4
        /*0000*/ 	.byte	0x04, 0x37
        /*0002*/ 	.short	(.L_897 - .L_896)
.L_896:
        /*0004*/ 	.word	0x00000082


	//----- nvinfo : EIATTR_KPARAM_INFO
	.align		4
.L_897:
        /*0008*/ 	.byte	0x04, 0x17
        /*000a*/ 	.short	(.L_899 - .L_898)
.L_898:
        /*000c*/ 	.word	0x00000000
        /*0010*/ 	.short	0x0000
        /*0012*/ 	.short	0x0070
        /*0014*/ 	.byte	0x00, 0xf0, 0x01, 0x2a


	//----- nvinfo : EIATTR_SPARSE_MMA_MASK
	.align		4
.L_899:
        /*0018*/ 	.byte	0x03, 0x50
        /*001a*/ 	.short	0x0000


	//----- nvinfo : EIATTR_MAXREG_COUNT
	.align		4
        /*001c*/ 	.byte	0x03, 0x1b
        /*001e*/ 	.short	0x00a8


	//----- nvinfo : EIATTR_NUM_BARRIERS
	.align		4
        /*0020*/ 	.byte	0x02, 0x4c
        /*0022*/ 	.byte	0x10
	.zero		1


	//----- nvinfo : EIATTR_EXTERNS
	.align		4
        /*0024*/ 	.byte	0x04, 0x0f
        /*0026*/ 	.short	(.L_901 - .L_900)


	//   ....[0]....
	.align		4
.L_900:
        /*0028*/ 	.word	index@(__assertfail)


	//----- nvinfo : EIATTR_ANNOTATIONS
	.align		4
.L_901:
        /*002c*/ 	.byte	0x04, 0x55
        /*002e*/ 	.short	(.L_903 - .L_902)


	//   ....[0]....
.L_902:
        /* <DEDUP_REMOVED lines=22> */


	//----- nvinfo : EIATTR_MERCURY_ISA_VERSION
	.align		4
.L_903:
        /*0178*/ 	.byte	0x03, 0x5f
        /*017a*/ 	.short	0x0101


	//----- nvinfo : EIATTR_UNUSED_LOAD_BYTE_OFFSET
	.align		4
        /*017c*/ 	.byte	0x04, 0x44
        /*017e*/ 	.short	(.L_905 - .L_904)


	//   ....[0]....
.L_904:
        /*0180*/ 	.word	0x00000a40
        /*0184*/ 	.word	0x0000fff0


	//   ....[1]....
        /*0188*/ 	.word	0x00011690
        /*018c*/ 	.word	0x0000fff0


	//----- nvinfo : EIATTR_INT_WARP_WIDE_INSTR_OFFSETS
	.align		4
.L_905:
        /*0190*/ 	.byte	0x04, 0x31
        /*0192*/ 	.short	(.L_907 - .L_906)


	//   ....[0]....
.L_906:
        /*0194*/ 	.word	0x00000120


	//   ....[1]....
        /*0198*/ 	.word	0x000001c0


	//   ....[2]....
        /*019c*/ 	.word	0x00000230


	//   ....[3]....
        /*01a0*/ 	.word	0x00015860


	//   ....[4]....
        /*01a4*/ 	.word	0x000158f0


	//   ....[5]....
        /*01a8*/ 	.word	0x000187c0


	//   ....[6]....
        /*01ac*/ 	.word	0x00018850


	//----- nvinfo : EIATTR_COOP_GROUP_MASK_REGIDS
	.align		4
.L_907:
        /*01b0*/ 	.byte	0x04, 0x29
        /*01b2*/ 	.short	(.L_909 - .L_908)


	//   ....[0]....
.L_908:
        /*01b4*/ 	.word	0xffffffff


	//   ....[1]....
        /*01b8*/ 	.word	0xffffffff


	//   ....[2]....
        /*01bc*/ 	.word	0xffffffff


	//   ....[3]....
        /*01c0*/ 	.word	0xffffffff


	//   ....[4]....
        /*01c4*/ 	.word	0xffffffff


	//   ....[5]....
        /*01c8*/ 	.word	0xffffffff


	//   ....[6]....
        /*01cc*/ 	.word	0xffffffff


	//   ....[7]....
        /*01d0*/ 	.word	0xffffffff


	//   ....[8]....
        /*01d4*/ 	.word	0xffffffff


	//   ....[9]....
        /*01d8*/ 	.word	0xffffffff


	//   ....[10]....
        /*01dc*/ 	.word	0xffffffff


	//   ....[11]....
        /*01e0*/ 	.word	0xffffffff


	//   ....[12]....
        /*01e4*/ 	.word	0xffffffff


	//   ....[13]....
        /*01e8*/ 	.word	0xffffffff


	//   ....[14]....
        /*01ec*/ 	.word	0xffffffff


	//   ....[15]....
        /*01f0*/ 	.word	0xffffffff


	//   ....[16]....
        /*01f4*/ 	.word	0xffffffff


	//   ....[17]....
        /*01f8*/ 	.word	0xffffffff


	//   ....[18]....
        /*01fc*/ 	.word	0xffffffff


	//   ....[19]....
        /*0200*/ 	.word	0xffffffff


	//   ....[20]....
        /*0204*/ 	.word	0xffffffff


	//   ....[21]....
        /*0208*/ 	.word	0xffffffff


	//   ....[22]....
        /*020c*/ 	.word	0xffffffff


	//   ....[23]....
        /*0210*/ 	.word	0xffffffff


	//   ....[24]....
        /*0214*/ 	.word	0xffffffff


	//   ....[25]....
        /*0218*/ 	.word	0xffffffff


	//   ....[26]....
        /*021c*/ 	.word	0xffffffff


	//   ....[27]....
        /*0220*/ 	.word	0xffffffff


	//   ....[28]....
        /*0224*/ 	.word	0xffffffff


	//   ....[29]....
        /*0228*/ 	.word	0xffffffff


	//   ....[30]....
        /*022c*/ 	.word	0xffffffff


	//   ....[31]....
        /*0230*/ 	.word	0xffffffff


	//   ....[32]....
        /*0234*/ 	.word	0xffffffff


	//   ....[33]....
        /*0238*/ 	.word	0xffffffff


	//   ....[34]....
        /*023c*/ 	.word	0xffffffff


	//   ....[35]....
        /*0240*/ 	.word	0xffffffff


	//   ....[36]....
        /*0244*/ 	.word	0xffffffff


	//   ....[37]....
        /*0248*/ 	.word	0xffffffff


	//   ....[38]....
        /*024c*/ 	.word	0xffffffff


	//   ....[39]....
        /*0250*/ 	.word	0xffffffff


	//   ....[40]....
        /*0254*/ 	.word	0xffffffff


	//   ....[41]....
        /*0258*/ 	.word	0xffffffff


	//   ....[42]....
        /*025c*/ 	.word	0xffffffff


	//   ....[43]....
        /*0260*/ 	.word	0xffffffff


	//   ....[44]....
        /*0264*/ 	.word	0xffffffff


	//   ....[45]....
        /*0268*/ 	.word	0xffffffff


	//   ....[46]....
        /*026c*/ 	.word	0xffffffff


	//   ....[47]....
        /*0270*/ 	.word	0xffffffff


	//   ....[48]....
        /*0274*/ 	.word	0xffffffff


	//   ....[49]....
        /*0278*/ 	.word	0xffffffff


	//   ....[50]....
        /*027c*/ 	.word	0xffffffff


	//   ....[51]....
        /*0280*/ 	.word	0xffffffff


	//   ....[52]....
        /*0284*/ 	.word	0xffffffff


	//   ....[53]....
        /*0288*/ 	.word	0xffffffff


	//   ....[54]....
        /*028c*/ 	.word	0xffffffff


	//   ....[55]....
        /*0290*/ 	.word	0xffffffff


	//   ....[56]....
        /*0294*/ 	.word	0xffffffff


	//   ....[57]....
        /*0298*/ 	.word	0xffffffff


	//   ....[58]....
        /*029c*/ 	.word	0xffffffff


	//   ....[59]....
        /*02a0*/ 	.word	0xffffffff


	//   ....[60]....
        /*02a4*/ 	.word	0xffffffff


	//   ....[61]....
        /*02a8*/ 	.word	0xffffffff


	//   ....[62]....
        /*02ac*/ 	.word	0xffffffff


	//   ....[63]....
        /*02b0*/ 	.word	0xffffffff


	//   ....[64]....
        /*02b4*/ 	.word	0xffffffff


	//   ....[65]....
        /*02b8*/ 	.word	0xffffffff


	//   ....[66]....
        /*02bc*/ 	.word	0xffffffff


	//   ....[67]....
        /*02c0*/ 	.word	0xffffffff


	//   ....[68]....
        /*02c4*/ 	.word	0xffffffff


	//   ....[69]....
        /*02c8*/ 	.word	0xffffffff


	//   ....[70]....
        /*02cc*/ 	.word	0xffffffff


	//   ....[71]....
        /*02d0*/ 	.word	0xffffffff


	//   ....[72]....
        /*02d4*/ 	.word	0xffffffff


	//   ....[73]....
        /*02d8*/ 	.word	0xffffffff


	//   ....[74]....
        /*02dc*/ 	.word	0xffffffff


	//   ....[75]....
        /*02e0*/ 	.word	0xffffffff


	//   ....[76]....
        /*02e4*/ 	.word	0xffffffff


	//   ....[77]....
        /*02e8*/ 	.word	0xffffffff


	//   ....[78]....
        /*02ec*/ 	.word	0xffffffff


	//   ....[79]....
        /*02f0*/ 	.word	0xffffffff


	//   ....[80]....
        /*02f4*/ 	.word	0xffffffff


	//   ....[81]....
        /*02f8*/ 	.word	0xffffffff


	//   ....[82]....
        /*02fc*/ 	.word	0xffffffff


	//   ....[83]....
        /*0300*/ 	.word	0xffffffff


	//   ....[84]....
        /*0304*/ 	.word	0xffffffff


	//   ....[85]....
        /*0308*/ 	.word	0xffffffff


	//   ....[86]....
        /*030c*/ 	.word	0xffffffff


	//   ....[87]....
        /*0310*/ 	.word	0xffffffff


	//   ....[88]....
        /*0314*/ 	.word	0xffffffff


	//   ....[89]....
        /*0318*/ 	.word	0xffffffff


	//   ....[90]....
        /*031c*/ 	.word	0xffffffff


	//   ....[91]....
        /*0320*/ 	.word	0xffffffff


	//   ....[92]....
        /*0324*/ 	.word	0xffffffff


	//   ....[93]....
        /*0328*/ 	.word	0xffffffff


	//   ....[94]....
        /*032c*/ 	.word	0xffffffff


	//   ....[95]....
        /*0330*/ 	.word	0xffffffff


	//   ....[96]....
        /*0334*/ 	.word	0xffffffff


	//   ....[97]....
        /*0338*/ 	.word	0xffffffff


	//   ....[98]....
        /*033c*/ 	.word	0xffffffff


	//   ....[99]....
        /*0340*/ 	.word	0xffffffff


	//   ....[100]....
        /*0344*/ 	.word	0xffffffff


	//   ....[101]....
        /*0348*/ 	.word	0xffffffff


	//   ....[102]....
        /*034c*/ 	.word	0xffffffff


	//   ....[103]....
        /*0350*/ 	.word	0xffffffff


	//   ....[104]....
        /*0354*/ 	.word	0xffffffff


	//   ....[105]....
        /*0358*/ 	.word	0xffffffff


	//   ....[106]....
        /*035c*/ 	.word	0xffffffff


	//   ....[107]....
        /*0360*/ 	.word	0xffffffff


	//   ....[108]....
        /*0364*/ 	.word	0xffffffff


	//   ....[109]....
        /*0368*/ 	.word	0xffffffff


	//   ....[110]....
        /*036c*/ 	.word	0xffffffff


	//   ....[111]....
        /*0370*/ 	.word	0xffffffff


	//   ....[112]....
        /*0374*/ 	.word	0xffffffff


	//   ....[113]....
        /*0378*/ 	.word	0xffffffff


	//   ....[114]....
        /*037c*/ 	.word	0xffffffff


	//   ....[115]....
        /*0380*/ 	.word	0xffffffff


	//   ....[116]....
        /*0384*/ 	.word	0xffffffff


	//   ....[117]....
        /*0388*/ 	.word	0xffffffff


	//   ....[118]....
        /*038c*/ 	.word	0xffffffff


	//   ....[119]....
        /*0390*/ 	.word	0xffffffff


	//   ....[120]....
        /*0394*/ 	.word	0xffffffff


	//   ....[121]....
        /*0398*/ 	.word	0xffffffff


	//   ....[122]....
        /*039c*/ 	.word	0xffffffff


	//   ....[123]....
        /*03a0*/ 	.word	0xffffffff


	//   ....[124]....
        /*03a4*/ 	.word	0xffffffff


	//   ....[125]....
        /*03a8*/ 	.word	0xffffffff


	//   ....[126]....
        /*03ac*/ 	.word	0xffffffff


	//   ....[127]....
        /*03b0*/ 	.word	0xffffffff


	//   ....[128]....
        /*03b4*/ 	.word	0xffffffff


	//   ....[129]....
        /*03b8*/ 	.word	0xffffffff


	//   ....[130]....
        /*03bc*/ 	.word	0xffffffff


	//   ....[131]....
        /*03c0*/ 	.word	0xffffffff


	//   ....[132]....
        /*03c4*/ 	.word	0xffffffff


	//   ....[133]....
        /*03c8*/ 	.word	0xffffffff


	//   ....[134]....
        /*03cc*/ 	.word	0xffffffff


	//   ....[135]....
        /*03d0*/ 	.word	0xffffffff


	//   ....[136]....
        /*03d4*/ 	.word	0xffffffff


	//   ....[137]....
        /*03d8*/ 	.word	0xffffffff


	//   ....[138]....
        /*03dc*/ 	.word	0xffffffff


	//   ....[139]....
        /*03e0*/ 	.word	0xffffffff


	//   ....[140]....
        /*03e4*/ 	.word	0xffffffff


	//   ....[141]....
        /*03e8*/ 	.word	0xffffffff


	//   ....[142]....
        /*03ec*/ 	.word	0xffffffff


	//   ....[143]....
        /*03f0*/ 	.word	0xffffffff


	//   ....[144]....
        /*03f4*/ 	.word	0xffffffff


	//   ....[145]....
        /*03f8*/ 	.word	0xffffffff


	//   ....[146]....
        /*03fc*/ 	.word	0xffffffff


	//   ....[147]....
        /*0400*/ 	.word	0xffffffff


	//   ....[148]....
        /*0404*/ 	.word	0xffffffff


	//   ....[149]....
        /*0408*/ 	.word	0xffffffff


	//   ....[150]....
        /*040c*/ 	.word	0xffffffff


	//   ....[151]....
        /*0410*/ 	.word	0xffffffff


	//   ....[152]....
        /*0414*/ 	.word	0xffffffff


	//   ....[153]....
        /*0418*/ 	.word	0xffffffff


	//   ....[154]....
        /*041c*/ 	.word	0xffffffff


	//   ....[155]....
        /*0420*/ 	.word	0xffffffff


	//   ....[156]....
        /*0424*/ 	.word	0xffffffff


	//   ....[157]....
        /*0428*/ 	.word	0xffffffff


	//   ....[158]....
        /*042c*/ 	.word	0xffffffff


	//   ....[159]....
        /*0430*/ 	.word	0xffffffff


	//   ....[160]....
        /*0434*/ 	.word	0xffffffff


	//   ....[161]....
        /*0438*/ 	.word	0xffffffff


	//   ....[162]....
        /*043c*/ 	.word	0xffffffff


	//   ....[163]....
        /*0440*/ 	.word	0xffffffff


	//   ....[164]....
        /*0444*/ 	.word	0xffffffff


	//   ....[165]....
        /*0448*/ 	.word	0xffffffff


	//   ....[166]....
        /*044c*/ 	.word	0xffffffff


	//   ....[167]....
        /*0450*/ 	.word	0xffffffff


	//   ....[168]....
        /*0454*/ 	.word	0xffffffff


	//   ....[169]....
        /*0458*/ 	.word	0xffffffff


	//   ....[170]....
        /*045c*/ 	.word	0xffffffff


	//   ....[171]....
        /*0460*/ 	.word	0xffffffff


	//   ....[172]....
        /*0464*/ 	.word	0xffffffff


	//   ....[173]....
        /*0468*/ 	.word	0xffffffff


	//   ....[174]....
        /*046c*/ 	.word	0xffffffff


	//   ....[175]....
        /*0470*/ 	.word	0xffffffff


	//   ....[176]....
        /*0474*/ 	.word	0xffffffff


	//   ....[177]....
        /*0478*/ 	.word	0xffffffff


	//   ....[178]....
        /*047c*/ 	.word	0xffffffff


	//   ....[179]....
        /*0480*/ 	.word	0xffffffff


	//   ....[180]....
        /*0484*/ 	.word	0xffffffff


	//   ....[181]....
        /*0488*/ 	.word	0xffffffff


	//   ....[182]....
        /*048c*/ 	.word	0xffffffff


	//   ....[183]....
        /*0490*/ 	.word	0xffffffff


	//   ....[184]....
        /*0494*/ 	.word	0xffffffff


	//   ....[185]....
        /*0498*/ 	.word	0xffffffff


	//   ....[186]....
        /*049c*/ 	.word	0xffffffff


	//   ....[187]....
        /*04a0*/ 	.word	0xffffffff


	//   ....[188]....
        /*04a4*/ 	.word	0xffffffff


	//   ....[189]....
        /*04a8*/ 	.word	0xffffffff


	//   ....[190]....
        /*04ac*/ 	.word	0xffffffff


	//   ....[191]....
        /*04b0*/ 	.word	0xffffffff


	//   ....[192]....
        /*04b4*/ 	.word	0xffffffff


	//   ....[193]....
        /*04b8*/ 	.word	0xffffffff


	//   ....[194]....
        /*04bc*/ 	.word	0xffffffff


	//   ....[195]....
        /*04c0*/ 	.word	0x0500000f


	//   ....[196]....
        /*04c4*/ 	.word	0x0500000f


	//   ....[197]....
        /*04c8*/ 	.word	0x0500000f


	//   ....[198]....
        /*04cc*/ 	.word	0x0500000f


	//   ....[199]....
        /*04d0*/ 	.word	0x0500000f


	//   ....[200]....
        /*04d4*/ 	.word	0x0500000f


	//   ....[201]....
        /*04d8*/ 	.word	0x0500000f


	//   ....[202]....
        /*04dc*/ 	.word	0x0500000f


	//   ....[203]....
        /*04e0*/ 	.word	0x0500000f


	//   ....[204]....
        /*04e4*/ 	.word	0x0500000f


	//   ....[205]....
        /*04e8*/ 	.word	0x0500000f


	//   ....[206]....
        /*04ec*/ 	.word	0x0500000f


	//   ....[207]....
        /*04f0*/ 	.word	0x0500000f


	//   ....[208]....
        /*04f4*/ 	.word	0x0500000f


	//   ....[209]....
        /*04f8*/ 	.word	0x0500000f


	//   ....[210]....
        /*04fc*/ 	.word	0x0500000f


	//   ....[211]....
        /*0500*/ 	.word	0x0500000f


	//   ....[212]....
        /*0504*/ 	.word	0x0500000f


	//   ....[213]....
        /*0508*/ 	.word	0x0500000f


	//   ....[214]....
        /*050c*/ 	.word	0x0500000f


	//   ....[215]....
        /*0510*/ 	.word	0x0500000f


	//   ....[216]....
        /*0514*/ 	.word	0x0500000f


	//   ....[217]....
        /*0518*/ 	.word	0x0500000f


	//   ....[218]....
        /*051c*/ 	.word	0x0500000f


	//   ....[219]....
        /*0520*/ 	.word	0x0500000f


	//   ....[220]....
        /*0524*/ 	.word	0x0500000f


	//   ....[221]....
        /*0528*/ 	.word	0x0500000f


	//   ....[222]....
        /*052c*/ 	.word	0x0500000f


	//   ....[223]....
        /*0530*/ 	.word	0x0500000f


	//   ....[224]....
        /*0534*/ 	.word	0x0500000f


	//   ....[225]....
        /*0538*/ 	.word	0x0500000f


	//   ....[226]....
        /*053c*/ 	.word	0x0500000f


	//   ....[227]....
        /*0540*/ 	.word	0x0500000f


	//   ....[228]....
        /*0544*/ 	.word	0x0500000f


	//   ....[229]....
        /*0548*/ 	.word	0x0500000f


	//   ....[230]....
        /*054c*/ 	.word	0x0500000f


	//   ....[231]....
        /*0550*/ 	.word	0x0500000f


	//   ....[232]....
        /*0554*/ 	.word	0x0500000f


	//   ....[233]....
        /*0558*/ 	.word	0x0500000f


	//   ....[234]....
        /*055c*/ 	.word	0x0500000f


	//   ....[235]....
        /*0560*/ 	.word	0x0500000f


	//   ....[236]....
        /*0564*/ 	.word	0x0500000f


	//   ....[237]....
        /*0568*/ 	.word	0x0500000f


	//   ....[238]....
        /*056c*/ 	.word	0x0500000f


	//   ....[239]....
        /*0570*/ 	.word	0x0500000f


	//   ....[240]....
        /*0574*/ 	.word	0x0500000f


	//   ....[241]....
        /*0578*/ 	.word	0x0500000f


	//   ....[242]....
        /*057c*/ 	.word	0x0500000f


	//   ....[243]....
        /*0580*/ 	.word	0x0500000f


	//   ....[244]....
        /*0584*/ 	.word	0x0500000f


	//   ....[245]....
        /*0588*/ 	.word	0x0500000f


	//   ....[246]....
        /*058c*/ 	.word	0x0500000f


	//   ....[247]....
        /*0590*/ 	.word	0x0500000f


	//   ....[248]....
        /*0594*/ 	.word	0x0500000f


	//   ....[249]....
        /*0598*/ 	.word	0x0500000f


	//   ....[250]....
        /*059c*/ 	.word	0x0500000f


	//   ....[251]....
        /*05a0*/ 	.word	0x0500000f


	//   ....[252]....
        /*05a4*/ 	.word	0x0500000f


	//   ....[253]....
        /*05a8*/ 	.word	0x0500000f


	//   ....[254]....
        /*05ac*/ 	.word	0x0500000f


	//   ....[255]....
        /*05b0*/ 	.word	0x0500000f


	//   ....[0]....
        /*05b4*/ 	.word	0x0500000f


	//   ....[1]....
        /*05b8*/ 	.word	0x0500000f


	//   ....[2]....
        /*05bc*/ 	.word	0x0500000f


	//   ....[3]....
        /*05c0*/ 	.word	0x0500000f


	//   ....[4]....
        /*05c4*/ 	.word	0x0500000f


	//   ....[5]....
        /*05c8*/ 	.word	0x0500000f


	//   ....[6]....
        /*05cc*/ 	.word	0x0500000f


	//   ....[7]....
        /*05d0*/ 	.word	0x0500000f


	//   ....[8]....
        /*05d4*/ 	.word	0x0500000f


	//   ....[9]....
        /*05d8*/ 	.word	0x0500000f


	//   ....[10]....
        /*05dc*/ 	.word	0x0500000f


	//   ....[11]....
        /*05e0*/ 	.word	0x0500000f


	//   ....[12]....
        /*05e4*/ 	.word	0x0500000f


	//   ....[13]....
        /*05e8*/ 	.word	0x0500000f


	//   ....[14]....
        /*05ec*/ 	.word	0x0500000f


	//   ....[15]....
        /*05f0*/ 	.word	0x0500000f


	//   ....[16]....
        /*05f4*/ 	.word	0x0500000f


	//   ....[17]....
        /*05f8*/ 	.word	0x0500000f


	//   ....[18]....
        /*05fc*/ 	.word	0x0500000f


	//   ....[19]....
        /*0600*/ 	.word	0x0500000f


	//   ....[20]....
        /*0604*/ 	.word	0x0500000f


	//   ....[21]....
        /*0608*/ 	.word	0x0500000f


	//   ....[22]....
        /*060c*/ 	.word	0x0500000f


	//   ....[23]....
        /*0610*/ 	.word	0x0500000f


	//   ....[24]....
        /*0614*/ 	.word	0x0500000f


	//   ....[25]....
        /*0618*/ 	.word	0x0500000f


	//   ....[26]....
        /*061c*/ 	.word	0x0500000f


	//   ....[27]....
        /*0620*/ 	.word	0x0500000f


	//   ....[28]....
        /*0624*/ 	.word	0x0500000f


	//   ....[29]....
        /*0628*/ 	.word	0x0500000f


	//   ....[30]....
        /*062c*/ 	.word	0x0500000f


	//   ....[31]....
        /*0630*/ 	.word	0x0500000f


	//   ....[32]....
        /*0634*/ 	.word	0x0500000f


	//   ....[33]....
        /*0638*/ 	.word	0x0500000f


	//   ....[34]....
        /*063c*/ 	.word	0x0500000f


	//   ....[35]....
        /*0640*/ 	.word	0x0500000f


	//   ....[36]....
        /*0644*/ 	.word	0x0500000f


	//   ....[37]....
        /*0648*/ 	.word	0x0500000f


	//   ....[38]....
        /*064c*/ 	.word	0x0500000f


	//   ....[39]....
        /*0650*/ 	.word	0x0500000f


	//   ....[40]....
        /*0654*/ 	.word	0x0500000f


	//   ....[41]....
        /*0658*/ 	.word	0x0500000f


	//   ....[42]....
        /*065c*/ 	.word	0x0500000f


	//   ....[43]....
        /*0660*/ 	.word	0x0500000f


	//   ....[44]....
        /*0664*/ 	.word	0x0500000f


	//   ....[45]....
        /*0668*/ 	.word	0x0500000f


	//   ....[46]....
        /*066c*/ 	.word	0x0500000f


	//   ....[47]....
        /*0670*/ 	.word	0x0500000f


	//   ....[48]....
        /*0674*/ 	.word	0x0500000f


	//   ....[49]....
        /*0678*/ 	.word	0x0500000f


	//   ....[50]....
        /*067c*/ 	.word	0x0500000f


	//   ....[51]....
        /*0680*/ 	.word	0x0500000f


	//   ....[52]....
        /*0684*/ 	.word	0x0500000f


	//   ....[53]....
        /*0688*/ 	.word	0x0500000f


	//   ....[54]....
        /*068c*/ 	.word	0x0500000f


	//   ....[55]....
        /*0690*/ 	.word	0x0500000f


	//   ....[56]....
        /*0694*/ 	.word	0x0500000f


	//   ....[57]....
        /*0698*/ 	.word	0x0500000f


	//   ....[58]....
        /*069c*/ 	.word	0x0500000f


	//   ....[59]....
        /*06a0*/ 	.word	0x0500000f


	//   ....[60]....
        /*06a4*/ 	.word	0x0500000f


	//   ....[61]....
        /*06a8*/ 	.word	0x0500000f


	//   ....[62]....
        /*06ac*/ 	.word	0x0500000f


	//   ....[63]....
        /*06b0*/ 	.word	0x0500000f


	//   ....[64]....
        /*06b4*/ 	.word	0x0500000f


	//   ....[65]....
        /*06b8*/ 	.word	0x0500000f


	//   ....[66]....
        /*06bc*/ 	.word	0x0500000f


	//   ....[67]....
        /*06c0*/ 	.word	0x0500000f


	//   ....[68]....
        /*06c4*/ 	.word	0x0500000f


	//   ....[69]....
        /*06c8*/ 	.word	0x0500000f


	//   ....[70]....
        /*06cc*/ 	.word	0x0500000f


	//   ....[71]....
        /*06d0*/ 	.word	0x0500000f


	//   ....[72]....
        /*06d4*/ 	.word	0x0500000f


	//   ....[73]....
        /*06d8*/ 	.word	0x0500000f


	//   ....[74]....
        /*06dc*/ 	.word	0x0500000f


	//   ....[75]....
        /*06e0*/ 	.word	0x0500000f


	//   ....[76]....
        /*06e4*/ 	.word	0x0500000f


	//   ....[77]....
        /*06e8*/ 	.word	0x0500000f


	//   ....[78]....
        /*06ec*/ 	.word	0x0500000f


	//   ....[79]....
        /*06f0*/ 	.word	0x0500000f


	//----- nvinfo : EIATTR_COOP_GROUP_INSTR_OFFSETS
	.align		4
.L_909:
        /*06f4*/ 	.byte	0x04, 0x28
        /*06f6*/ 	.short	(.L_911 - .L_910)


	//   ....[0]....
.L_910:
        /*06f8*/ 	.word	0x00000060


	//   ....[1]....
        /*06fc*/ 	.word	0x00000130


	//   ....[2]....
        /*0700*/ 	.word	0x000001e0


	//   ....[3]....
        /*0704*/ 	.word	0x000003a0


	//   ....[4]....
        /*0708*/ 	.word	0x00000500


	//   ....[5]....
        /*070c*/ 	.word	0x00000620


	//   ....[6]....
        /*0710*/ 	.word	0x00000780


	//   ....[7]....
        /*0714*/ 	.word	0x00003040


	//   ....[8]....
        /*0718*/ 	.word	0x00003050


	//   ....[9]....
        /*071c*/ 	.word	0x000037c0


	//   ....[10]....
        /*0720*/ 	.word	0x000037d0


	//   ....[11]....
        /*0724*/ 	.word	0x00003f40


	//   ....[12]....
        /*0728*/ 	.word	0x00003f50


	//   ....[13]....
        /*072c*/ 	.word	0x000046b0


	//   ....[14]....
        /*0730*/ 	.word	0x000046c0


	//   ....[15]....
        /*0734*/ 	.word	0x00005800


	//   ....[16]....
        /*0738*/ 	.word	0x00005810


	//   ....[17]....
        /*073c*/ 	.word	0x00006000


	//   ....[18]....
        /*0740*/ 	.word	0x00006010


	//   ....[19]....
        /*0744*/ 	.word	0x000067e0


	//   ....[20]....
        /*0748*/ 	.word	0x000067f0


	//   ....[21]....
        /*074c*/ 	.word	0x00006fc0


	//   ....[22]....
        /*0750*/ 	.word	0x00006fd0


	//   ....[23]....
        /*0754*/ 	.word	0x000079c0


	//   ....[24]....
        /*0758*/ 	.word	0x000079d0


	//   ....[25]....
        /*075c*/ 	.word	0x00007ae0


	//   ....[26]....
        /*0760*/ 	.word	0x00007af0


	//   ....[27]....
        /*0764*/ 	.word	0x00007c10


	//   ....[28]....
        /*0768*/ 	.word	0x00007c20


	//   ....[29]....
        /*076c*/ 	.word	0x00007d40


	//   ....[30]....
        /*0770*/ 	.word	0x00007d50


	//   ....[31]....
        /*0774*/ 	.word	0x000080f0


	//   ....[32]....
        /*0778*/ 	.word	0x00008110


	//   ....[33]....
        /*077c*/ 	.word	0x000081f0


	//   ....[34]....
        /*0780*/ 	.word	0x00008210


	//   ....[35]....
        /*0784*/ 	.word	0x000082f0


	//   ....[36]....
        /*0788*/ 	.word	0x00008310


	//   ....[37]....
        /*078c*/ 	.word	0x000083f0


	//   ....[38]....
        /*0790*/ 	.word	0x00008410


	//   ....[39]....
        /*0794*/ 	.word	0x00008900


	//   ....[40]....
        /*0798*/ 	.word	0x00008e60


	//   ....[41]....
        /*079c*/ 	.word	0x00008e70


	//   ....[42]....
        /*07a0*/ 	.word	0x00008e80


	//   ....[43]....
        /*07a4*/ 	.word	0x00008e90


	//   ....[44]....
        /*07a8*/ 	.word	0x0000a880


	//   ....[45]....
        /*07ac*/ 	.word	0x0000a890


	//   ....[46]....
        /*07b0*/ 	.word	0x0000a8a0


	//   ....[47]....
        /*07b4*/ 	.word	0x0000a8b0


	//   ....[48]....
        /*07b8*/ 	.word	0x0000d3c0


	//   ....[49]....
        /*07bc*/ 	.word	0x0000d4a0


	//   ....[50]....
        /*07c0*/ 	.word	0x0000da70


	//   ....[51]....
        /*07c4*/ 	.word	0x0000db10


	//   ....[52]....
        /*07c8*/ 	.word	0x0000f740


	//   ....[53]....
        /*07cc*/ 	.word	0x0000f750


	//   ....[54]....
        /*07d0*/ 	.word	0x0000f780


	//   ....[55]....
        /*07d4*/ 	.word	0x0000f7a0


	//   ....[56]....
        /*07d8*/ 	.word	0x00010cd0


	//   ....[57]....
        /*07dc*/ 	.word	0x00010d00


	//   ....[58]....
        /*07e0*/ 	.word	0x00010db0


	//   ....[59]....
        /*07e4*/ 	.word	0x00011030


	//   ....[60]....
        /*07e8*/ 	.word	0x000120a0


	//   ....[61]....
        /*07ec*/ 	.word	0x000120e0


	//   ....[62]....
        /*07f0*/ 	.word	0x00012120


	//   ....[63]....
        /*07f4*/ 	.word	0x00012150


	//   ....[64]....
        /*07f8*/ 	.word	0x00012710


	//   ....[65]....
        /*07fc*/ 	.word	0x00012740


	//   ....[66]....
        /*0800*/ 	.word	0x00012800


	//   ....[67]....
        /*0804*/ 	.word	0x00012820


	//   ....[68]....
        /*0808*/ 	.word	0x000128e0


	//   ....[69]....
        /*080c*/ 	.word	0x00012900


	//   ....[70]....
        /*0810*/ 	.word	0x000129d0


	//   ....[71]....
        /*0814*/ 	.word	0x000129f0


	//   ....[72]....
        /*0818*/ 	.word	0x000131e0


	//   ....[73]....
        /*081c*/ 	.word	0x000131f0


	//   ....[74]....
        /*0820*/ 	.word	0x00013300


	//   ....[75]....
        /*0824*/ 	.word	0x00013310


	//   ....[76]....
        /*0828*/ 	.word	0x00013420


	//   ....[77]....
        /*082c*/ 	.word	0x00013430


	//   ....[78]....
        /*0830*/ 	.word	0x00013540


	//   ....[79]....
        /*0834*/ 	.word	0x00013550


	//   ....[80]....
        /*0838*/ 	.word	0x000136c0


	//   ....[81]....
        /*083c*/ 	.word	0x00013870


	//   ....[82]....
        /*0840*/ 	.word	0x000138a0


	//   ....[83]....
        /*0844*/ 	.word	0x000138d0


	//   ....[84]....
        /*0848*/ 	.word	0x00013900


	//   ....[85]....
        /*084c*/ 	.word	0x00013930


	//   ....[86]....
        /*0850*/ 	.word	0x00013960


	//   ....[87]....
        /*0854*/ 	.word	0x00013ad0


	//   ....[88]....
        /*0858*/ 	.word	0x00013b00


	//   ....[89]....
        /*085c*/ 	.word	0x00013b30


	//   ....[90]....
        /*0860*/ 	.word	0x00013b60


	//   ....[91]....
        /*0864*/ 	.word	0x00013b90


	//   ....[92]....
        /*0868*/ 	.word	0x00013bc0


	//   ....[93]....
        /*086c*/ 	.word	0x00013c50


	//   ....[94]....
        /*0870*/ 	.word	0x00013c80


	//   ....[95]....
        /*0874*/ 	.word	0x00013d00


	//   ....[96]....
        /*0878*/ 	.word	0x000147d0


	//   ....[97]....
        /*087c*/ 	.word	0x000163a0


	//   ....[98]....
        /*0880*/ 	.word	0x000163c0


	//   ....[99]....
        /*0884*/ 	.word	0x00016460


	//   ....[100]....
        /*0888*/ 	.word	0x00016480


	//   ....[101]....
        /*088c*/ 	.word	0x00016510


	//   ....[102]....
        /*0890*/ 	.word	0x00016530


	//   ....[103]....
        /*0894*/ 	.word	0x000165c0


	//   ....[104]....
        /*0898*/ 	.word	0x000165e0


	//   ....[105]....
        /*089c*/ 	.word	0x00016670


	//   ....[106]....
        /*08a0*/ 	.word	0x00016690


	//   ....[107]....
        /*08a4*/ 	.word	0x00016720


	//   ....[108]....
        /*08a8*/ 	.word	0x00016740


	//   ....[109]....
        /*08ac*/ 	.word	0x000167d0


	//   ....[110]....
        /*08b0*/ 	.word	0x000167f0


	//   ....[111]....
        /*08b4*/ 	.word	0x00016800


	//   ....[112]....
        /*08b8*/ 	.word	0x00016880


	//   ....[113]....
        /*08bc*/ 	.word	0x00016fc0


	//   ....[114]....
        /*08c0*/ 	.word	0x00016ff0


	//   ....[115]....
        /*08c4*/ 	.word	0x00017050


	//   ....[116]....
        /*08c8*/ 	.word	0x00017090


	//   ....[117]....
        /*08cc*/ 	.word	0x000170d0


	//   ....[118]....
        /*08d0*/ 	.word	0x00017130


	//   ....[119]....
        /*08d4*/ 	.word	0x00017180


	//   ....[120]....
        /*08d8*/ 	.word	0x000171d0


	//   ....[121]....
        /*08dc*/ 	.word	0x00017220


	//   ....[122]....
        /*08e0*/ 	.word	0x00017270


	//   ....[123]....
        /*08e4*/ 	.word	0x000172b0


	//   ....[124]....
        /*08e8*/ 	.word	0x00017310


	//   ....[125]....
        /*08ec*/ 	.word	0x00017360


	//   ....[126]....
        /*08f0*/ 	.word	0x000173b0


	//   ....[127]....
        /*08f4*/ 	.word	0x000173d0


	//   ....[128]....
        /*08f8*/ 	.word	0x00017410


	//   ....[129]....
        /*08fc*/ 	.word	0x00017b70


	//   ....[130]....
        /*0900*/ 	.word	0x00017ba0


	//   ....[131]....
        /*0904*/ 	.word	0x00017c00


	//   ....[132]....
        /*0908*/ 	.word	0x00017c10


	//   ....[133]....
        /*090c*/ 	.word	0x00017c60


	//   ....[134]....
        /*0910*/ 	.word	0x00017c70


	//   ....[135]....
        /*0914*/ 	.word	0x00017cc0


	//   ....[136]....
        /*0918*/ 	.word	0x00017cd0


	//   ....[137]....
        /*091c*/ 	.word	0x00017d20


	//   ....[138]....
        /*0920*/ 	.word	0x00017d30


	//   ....[139]....
        /*0924*/ 	.word	0x00017d80


	//   ....[140]....
        /*0928*/ 	.word	0x00017d90


	//   ....[141]....
        /*092c*/ 	.word	0x00017de0


	//   ....[142]....
        /*0930*/ 	.word	0x00017df0


	//   ....[143]....
        /*0934*/ 	.word	0x00017e00


	//   ....[144]....
        /*0938*/ 	.word	0x00017e50


	//   ....[145]....
        /*093c*/ 	.word	0x000180b0


	//   ....[146]....
        /*0940*/ 	.word	0x000180d0


	//   ....[147]....
        /*0944*/ 	.word	0x000180e0


	//   ....[148]....
        /*0948*/ 	.word	0x00018150


	//   ....[149]....
        /*094c*/ 	.word	0x00018160


	//   ....[150]....
        /*0950*/ 	.word	0x000181d0


	//   ....[151]....
        /*0954*/ 	.word	0x000181e0


	//   ....[152]....
        /*0958*/ 	.word	0x00018250


	//   ....[153]....
        /*095c*/ 	.word	0x00018260


	//   ....[154]....
        /*0960*/ 	.word	0x000182d0


	//   ....[155]....
        /*0964*/ 	.word	0x000182e0


	//   ....[156]....
        /*0968*/ 	.word	0x00018350


	//   ....[157]....
        /*096c*/ 	.word	0x00018360


	//   ....[158]....
        /*0970*/ 	.word	0x000183d0


	//   ....[159]....
        /*0974*/ 	.word	0x000183e0


	//   ....[160]....
        /*0978*/ 	.word	0x000183f0


	//   ....[161]....
        /*097c*/ 	.word	0x000189a0


	//   ....[162]....
        /*0980*/ 	.word	0x000189e0


	//   ....[163]....
        /*0984*/ 	.word	0x00018a10


	//   ....[164]....
        /*0988*/ 	.word	0x00018a40


	//   ....[165]....
        /*098c*/ 	.word	0x00018a50


	//   ....[166]....
        /*0990*/ 	.word	0x00018a70


	//   ....[167]....
        /*0994*/ 	.word	0x00018ae0


	//   ....[168]....
        /*0998*/ 	.word	0x00018b00


	//   ....[169]....
        /*099c*/ 	.word	0x00018b60


	//   ....[170]....
        /*09a0*/ 	.word	0x00018b80


	//   ....[171]....
        /*09a4*/ 	.word	0x00018be0


	//   ....[172]....
        /*09a8*/ 	.word	0x00018c00


	//   ....[173]....
        /*09ac*/ 	.word	0x00018c60


	//   ....[174]....
        /*09b0*/ 	.word	0x00018c80


	//   ....[175]....
        /*09b4*/ 	.word	0x00018cd0


	//   ....[176]....
        /*09b8*/ 	.word	0x00018cf0


	//   ....[177]....
        /*09bc*/ 	.word	0x000190f0


	//   ....[178]....
        /*09c0*/ 	.word	0x00019140


	//   ....[179]....
        /*09c4*/ 	.word	0x00019170


	//   ....[180]....
        /*09c8*/ 	.word	0x00019180


	//   ....[181]....
        /*09cc*/ 	.word	0x000191b0


	//   ....[182]....
        /*09d0*/ 	.word	0x000191e0


	//   ....[183]....
        /*09d4*/ 	.word	0x00019210


	//   ....[184]....
        /*09d8*/ 	.word	0x00019240


	//   ....[185]....
        /*09dc*/ 	.word	0x000193c0


	//   ....[186]....
        /*09e0*/ 	.word	0x000193f0


	//   ....[187]....
        /*09e4*/ 	.word	0x00019420


	//   ....[188]....
        /*09e8*/ 	.word	0x00019450


	//   ....[189]....
        /*09ec*/ 	.word	0x00019480


	//   ....[190]....
        /*09f0*/ 	.word	0x000194b0


	//   ....[191]....
        /*09f4*/ 	.word	0x00019570


	//   ....[192]....
        /*09f8*/ 	.word	0x00019590


	//   ....[193]....
        /*09fc*/ 	.word	0x00019600


	//   ....[194]....
        /*0a00*/ 	.word	0x00019a70


	//   ....[195]....
        /*0a04*/ 	.word	0x00019d90


	//   ....[196]....
        /*0a08*/ 	.word	0x00019e20


	//   ....[197]....
        /*0a0c*/ 	.word	0x00019ec0


	//   ....[198]....
        /*0a10*/ 	.word	0x00019f50


	//   ....[199]....
        /*0a14*/ 	.word	0x00019ff0


	//   ....[200]....
        /*0a18*/ 	.word	0x0001a080


	//   ....[201]....
        /*0a1c*/ 	.word	0x0001a120


	//   ....[202]....
        /*0a20*/ 	.word	0x0001a1b0


	//   ....[203]....
        /*0a24*/ 	.word	0x0001a2a0


	//   ....[204]....
        /*0a28*/ 	.word	0x0001a330


	//   ....[205]....
        /*0a2c*/ 	.word	0x0001a3d0


	//   ....[206]....
        /*0a30*/ 	.word	0x0001a460


	//   ....[207]....
        /*0a34*/ 	.word	0x0001a500


	//   ....[208]....
        /*0a38*/ 	.word	0x0001a590


	//   ....[209]....
        /*0a3c*/ 	.word	0x0001a630


	//   ....[210]....
        /*0a40*/ 	.word	0x0001a6c0


	//   ....[211]....
        /*0a44*/ 	.word	0x0001a7b0


	//   ....[212]....
        /*0a48*/ 	.word	0x0001a840


	//   ....[213]....
        /*0a4c*/ 	.word	0x0001a8d0


	//   ....[214]....
        /*0a50*/ 	.word	0x0001a960


	//   ....[215]....
        /*0a54*/ 	.word	0x0001a9f0


	//   ....[216]....
        /*0a58*/ 	.word	0x0001aa80


	//   ....[217]....
        /*0a5c*/ 	.word	0x0001ab10


	//   ....[218]....
        /*0a60*/ 	.word	0x0001aba0


	//   ....[219]....
        /*0a64*/ 	.word	0x0001ac80


	//   ....[220]....
        /*0a68*/ 	.word	0x0001ad30


	//   ....[221]....
        /*0a6c*/ 	.word	0x0001adc0


	//   ....[222]....
        /*0a70*/ 	.word	0x0001ae10


	//   ....[223]....
        /*0a74*/ 	.word	0x0001ae60


	//   ....[224]....
        /*0a78*/ 	.word	0x0001af40


	//   ....[225]....
        /*0a7c*/ 	.word	0x0001afd0


	//   ....[226]....
        /*0a80*/ 	.word	0x0001b020


	//   ....[227]....
        /*0a84*/ 	.word	0x0001b070


	//   ....[228]....
        /*0a88*/ 	.word	0x0001b280


	//   ....[229]....
        /*0a8c*/ 	.word	0x0001b2d0


	//   ....[230]....
        /*0a90*/ 	.word	0x0001b360


	//   ....[231]....
        /*0a94*/ 	.word	0x0001b3f0


	//   ....[232]....
        /*0a98*/ 	.word	0x0001b480


	//   ....[233]....
        /*0a9c*/ 	.word	0x0001b510


	//   ....[234]....
        /*0aa0*/ 	.word	0x0001b5a0


	//   ....[235]....
        /*0aa4*/ 	.word	0x0001b630


	//   ....[236]....
        /*0aa8*/ 	.word	0x0001b6f0


	//   ....[237]....
        /*0aac*/ 	.word	0x0001b9d0


	//   ....[238]....
        /*0ab0*/ 	.word	0x0001bac0


	//   ....[239]....
        /*0ab4*/ 	.word	0x0001bb60


	//   ....[240]....
        /*0ab8*/ 	.word	0x0001bbc0


	//   ....[241]....
        /*0abc*/ 	.word	0x0001bcc0


	//   ....[242]....
        /*0ac0*/ 	.word	0x0001bd30


	//   ....[243]....
        /*0ac4*/ 	.word	0x0001be30


	//   ....[244]....
        /*0ac8*/ 	.word	0x0001bea0


	//   ....[245]....
        /*0acc*/ 	.word	0x0001bfa0


	//   ....[246]....
        /*0ad0*/ 	.word	0x0001c010


	//   ....[247]....
        /*0ad4*/ 	.word	0x0001c110


	//   ....[248]....
        /*0ad8*/ 	.word	0x0001c180


	//   ....[249]....
        /*0adc*/ 	.word	0x0001c280


	//   ....[250]....
        /*0ae0*/ 	.word	0x0001c2f0


	//   ....[251]....
        /*0ae4*/ 	.word	0x0001c3f0


	//   ....[252]....
        /*0ae8*/ 	.word	0x0001c460


	//   ....[253]....
        /*0aec*/ 	.word	0x0001c500


	//   ....[254]....
        /*0af0*/ 	.word	0x0001c600


	//   ....[255]....
        /*0af4*/ 	.word	0x0001c670


	//   ....[0]....
        /*0af8*/ 	.word	0x0001c6f0


	//   ....[1]....
        /*0afc*/ 	.word	0x0001c7a0


	//   ....[2]....
        /*0b00*/ 	.word	0x0001c820


	//   ....[3]....
        /*0b04*/ 	.word	0x0001c8f0


	//   ....[4]....
        /*0b08*/ 	.word	0x0001c970


	//   ....[5]....
        /*0b0c*/ 	.word	0x0001ca40


	//   ....[6]....
        /*0b10*/ 	.word	0x0001cac0


	//   ....[7]....
        /*0b14*/ 	.word	0x0001cb90


	//   ....[8]....
        /*0b18*/ 	.word	0x0001cc10


	//   ....[9]....
        /*0b1c*/ 	.word	0x0001cce0


	//   ....[10]....
        /*0b20*/ 	.word	0x0001cd60


	//   ....[11]....
        /*0b24*/ 	.word	0x0001ce20


	//   ....[12]....
        /*0b28*/ 	.word	0x0001ceb0


	//   ....[13]....
        /*0b2c*/ 	.word	0x0001cf60


	//   ....[14]....
        /*0b30*/ 	.word	0x0001d090


	//   ....[15]....
        /*0b34*/ 	.word	0x0001d130


	//   ....[16]....
        /*0b38*/ 	.word	0x0001d1a0


	//   ....[17]....
        /*0b3c*/ 	.word	0x0001d260


	//   ....[18]....
        /*0b40*/ 	.word	0x0001d2c0


	//   ....[19]....
        /*0b44*/ 	.word	0x0001d380


	//   ....[20]....
        /*0b48*/ 	.word	0x0001d3e0


	//   ....[21]....
        /*0b4c*/ 	.word	0x0001d4a0


	//   ....[22]....
        /*0b50*/ 	.word	0x0001d500


	//   ....[23]....
        /*0b54*/ 	.word	0x0001d5c0


	//   ....[24]....
        /*0b58*/ 	.word	0x0001d620


	//   ....[25]....
        /*0b5c*/ 	.word	0x0001d6e0


	//   ....[26]....
        /*0b60*/ 	.word	0x0001d740


	//   ....[27]....
        /*0b64*/ 	.word	0x0001d800


	//   ....[28]....
        /*0b68*/ 	.word	0x0001d860


	//   ....[29]....
        /*0b6c*/ 	.word	0x0001d920


	//   ....[30]....
        /*0b70*/ 	.word	0x0001da10


	//   ....[31]....
        /*0b74*/ 	.word	0x0001dab0


	//   ....[32]....
        /*0b78*/ 	.word	0x0001db10


	//   ....[33]....
        /*0b7c*/ 	.word	0x0001dbf0


	//   ....[34]....
        /*0b80*/ 	.word	0x0001dc50


	//   ....[35]....
        /*0b84*/ 	.word	0x0001dd30


	//   ....[36]....
        /*0b88*/ 	.word	0x0001dd90


	//   ....[37]....
        /*0b8c*/ 	.word	0x0001de70


	//   ....[38]....
        /*0b90*/ 	.word	0x0001ded0


	//   ....[39]....
        /*0b94*/ 	.word	0x0001dfb0


	//   ....[40]....
        /*0b98*/ 	.word	0x0001e010


	//   ....[41]....
        /*0b9c*/ 	.word	0x0001e0f0


	//   ....[42]....
        /*0ba0*/ 	.word	0x0001e150


	//   ....[43]....
        /*0ba4*/ 	.word	0x0001e230


	//   ....[44]....
        /*0ba8*/ 	.word	0x0001e290


	//   ....[45]....
        /*0bac*/ 	.word	0x0001e360


	//   ....[46]....
        /*0bb0*/ 	.word	0x0001e480


	//   ....[47]....
        /*0bb4*/ 	.word	0x0001e530


	//   ....[48]....
        /*0bb8*/ 	.word	0x0001e5e0


	//   ....[49]....
        /*0bbc*/ 	.word	0x0001e6b0


	//   ....[50]....
        /*0bc0*/ 	.word	0x0001e710


	//   ....[51]....
        /*0bc4*/ 	.word	0x0001e7f0


	//   ....[52]....
        /*0bc8*/ 	.word	0x0001e850


	//   ....[53]....
        /*0bcc*/ 	.word	0x0001e920


	//   ....[54]....
        /*0bd0*/ 	.word	0x0001e980


	//   ....[55]....
        /*0bd4*/ 	.word	0x0001ea50


	//   ....[56]....
        /*0bd8*/ 	.word	0x0001eab0


	//   ....[57]....
        /*0bdc*/ 	.word	0x0001eb90


	//   ....[58]....
        /*0be0*/ 	.word	0x0001ebf0


	//   ....[59]....
        /*0be4*/ 	.word	0x0001ecc0


	//   ....[60]....
        /*0be8*/ 	.word	0x0001ed20


	//   ....[61]....
        /*0bec*/ 	.word	0x0001ede0


	//   ....[62]....
        /*0bf0*/ 	.word	0x0001ee70


	//   ....[63]....
        /*0bf4*/ 	.word	0x0001ef10


	//   ....[64]....
        /*0bf8*/ 	.word	0x0001f030


	//   ....[65]....
        /*0bfc*/ 	.word	0x0001f0a0


	//   ....[66]....
        /*0c00*/ 	.word	0x0001f110


	//   ....[67]....
        /*0c04*/ 	.word	0x0001f180


	//   ....[68]....
        /*0c08*/ 	.word	0x0001f1f0


	//   ....[69]....
        /*0c0c*/ 	.word	0x0001f270


	//   ....[70]....
        /*0c10*/ 	.word	0x0001f300


	//   ....[71]....
        /*0c14*/ 	.word	0x0001f390


	//   ....[72]....
        /*0c18*/ 	.word	0x0001f400


	//   ....[73]....
        /*0c1c*/ 	.word	0x0001f470


	//   ....[74]....
        /*0c20*/ 	.word	0x0001f4e0


	//   ....[75]....
        /*0c24*/ 	.word	0x0001f560


	//   ....[76]....
        /*0c28*/ 	.word	0x0001f5d0


	//   ....[77]....
        /*0c2c*/ 	.word	0x0001f670


	//   ....[78]....
        /*0c30*/ 	.word	0x0001f700


	//   ....[79]....
        /*0c34*/ 	.word	0x0001f820


	//----- nvinfo : EIATTR_REG_RECONFIG
	.align		4
.L_911:
        /*0c38*/ 	.byte	0x01, 0x54
	.zero		2


	//----- nvinfo : EIATTR_SYSCALL_OFFSETS
	.align		4
        /*0c3c*/ 	.byte	0x04, 0x46
        /*0c3e*/ 	.short	(.L_913 - .L_912)


	//   ....[0]....
.L_912:
        /*0c40*/ 	.word	0x00001890


	//   ....[1]....
        /*0c44*/ 	.word	0x000019e0


	//   ....[2]....
        /*0c48*/ 	.word	0x00008a90


	//   ....[3]....
        /*0c4c*/ 	.word	0x00008de0


	//   ....[4]....
        /*0c50*/ 	.word	0x00015a50


	//   ....[5]....
        /*0c54*/ 	.word	0x00015ba0


	//   ....[6]....
        /*0c58*/ 	.word	0x00015c90


	//   ....[7]....
        /*0c5c*/ 	.word	0x00016c50


	//----- nvinfo : EIATTR_MBARRIER_INSTR_OFFSETS
	.align		4
.L_913:
        /*0c60*/ 	.byte	0x04, 0x39
        /*0c62*/ 	.short	(.L_915 - .L_914)


	//   ....[0]....
.L_914:
        /*0c64*/ 	.word	0x00000250
        /*0c68*/ 	.word	0x000000ff
        /*0c6c*/ 	.word	0x00028800
        /*0c70*/ 	.short	0x0100
        /*0c72*/ 	.byte	0x08
	.zero		1


	//   ....[1]....
        /*0c74*/ 	.word	0x00000260
        /*0c78*/ 	.word	0x000000ff
        /*0c7c*/ 	.word	0x00028820
        /*0c80*/ 	.short	0x0100
        /*0c82*/ 	.byte	0x08
	.zero		1


	//   ....[2]....
        /*0c84*/ 	.word	0x00000350
        /*0c88*/ 	.word	0x000000ff
        /*0c8c*/ 	.word	0x00028830
        /*0c90*/ 	.short	0x0100
        /*0c92*/ 	.byte	0x08
	.zero		1


	//   ....[3]....
        /*0c94*/ 	.word	0x00000360
        /*0c98*/ 	.word	0x000000ff
        /*0c9c*/ 	.word	0x00028840
        /*0ca0*/ 	.short	0x0100
        /*0ca2*/ 	.byte	0x08
	.zero		1


	//   ....[4]....
        /*0ca4*/ 	.word	0x00000370
        /*0ca8*/ 	.word	0x000000ff
        /*0cac*/ 	.word	0x00028838
        /*0cb0*/ 	.short	0x0100
        /*0cb2*/ 	.byte	0x08
	.zero		1


	//   ....[5]....
        /*0cb4*/ 	.word	0x00000380
        /*0cb8*/ 	.word	0x000000ff
        /*0cbc*/ 	.word	0x00028848
        /*0cc0*/ 	.short	0x0100
        /*0cc2*/ 	.byte	0x08
	.zero		1


	//   ....[6]....
        /*0cc4*/ 	.word	0x000004b0
        /*0cc8*/ 	.word	0x000000ff
        /*0ccc*/ 	.word	0x00028850
        /*0cd0*/ 	.short	0x0100
        /*0cd2*/ 	.byte	0x08
	.zero		1


	//   ....[7]....
        /*0cd4*/ 	.word	0x000004c0
        /*0cd8*/ 	.word	0x000000ff
        /*0cdc*/ 	.word	0x00028860
        /*0ce0*/ 	.short	0x0100
        /*0ce2*/ 	.byte	0x08
	.zero		1


	//   ....[8]....
        /*0ce4*/ 	.word	0x000004d0
        /*0ce8*/ 	.word	0x000000ff
        /*0cec*/ 	.word	0x00028858
        /*0cf0*/ 	.short	0x0100
        /*0cf2*/ 	.byte	0x08
	.zero		1


	//   ....[9]....
        /*0cf4*/ 	.word	0x000004e0
        /*0cf8*/ 	.word	0x000000ff
        /*0cfc*/ 	.word	0x00028868
        /*0d00*/ 	.short	0x0100
        /*0d02*/ 	.byte	0x08
	.zero		1


	//   ....[10]....
        /*0d04*/ 	.word	0x000005d0
        /*0d08*/ 	.word	0x000000ff
        /*0d0c*/ 	.word	0x00028870
        /*0d10*/ 	.short	0x0100
        /*0d12*/ 	.byte	0x06
	.zero		1


	//   ....[11]....
        /*0d14*/ 	.word	0x000005e0
        /*0d18*/ 	.word	0x000000ff
        /*0d1c*/ 	.word	0x00028880
        /*0d20*/ 	.short	0x0100
        /*0d22*/ 	.byte	0x06
	.zero		1


	//   ....[12]....
        /*0d24*/ 	.word	0x000005f0
        /*0d28*/ 	.word	0x000000ff
        /*0d2c*/ 	.word	0x00028878
        /*0d30*/ 	.short	0x0100
        /*0d32*/ 	.byte	0x06
	.zero		1


	//   ....[13]....
        /*0d34*/ 	.word	0x00000600
        /*0d38*/ 	.word	0x000000ff
        /*0d3c*/ 	.word	0x00028888
        /*0d40*/ 	.short	0x0100
        /*0d42*/ 	.byte	0x06
	.zero		1


	//   ....[14]....
        /*0d44*/ 	.word	0x00000730
        /*0d48*/ 	.word	0x000000ff
        /*0d4c*/ 	.word	0x00028890
        /*0d50*/ 	.short	0x0100
        /*0d52*/ 	.byte	0x08
	.zero		1


	//   ....[15]....
        /*0d54*/ 	.word	0x00000740
        /*0d58*/ 	.word	0x000000ff
        /*0d5c*/ 	.word	0x000288a0
        /*0d60*/ 	.short	0x0100
        /*0d62*/ 	.byte	0x08
	.zero		1


	//   ....[16]....
        /*0d64*/ 	.word	0x00000750
        /*0d68*/ 	.word	0x000000ff
        /*0d6c*/ 	.word	0x00028898
        /*0d70*/ 	.short	0x0100
        /*0d72*/ 	.byte	0x08
	.zero		1


	//   ....[17]....
        /*0d74*/ 	.word	0x00000760
        /*0d78*/ 	.word	0x000000ff
        /*0d7c*/ 	.word	0x000288a8
        /*0d80*/ 	.short	0x0100
        /*0d82*/ 	.byte	0x08
	.zero		1


	//   ....[18]....
        /*0d84*/ 	.word	0x00000890
        /*0d88*/ 	.word	0x000000ff
        /*0d8c*/ 	.word	0x000288b0
        /*0d90*/ 	.short	0x0100
        /*0d92*/ 	.byte	0x08
	.zero		1


	//   ....[19]....
        /*0d94*/ 	.word	0x000008a0
        /*0d98*/ 	.word	0x000000ff
        /*0d9c*/ 	.word	0x000288c0
        /*0da0*/ 	.short	0x0100
        /*0da2*/ 	.byte	0x08
	.zero		1


	//   ....[20]....
        /*0da4*/ 	.word	0x000008b0
        /*0da8*/ 	.word	0x000000ff
        /*0dac*/ 	.word	0x000288b8
        /*0db0*/ 	.short	0x0100
        /*0db2*/ 	.byte	0x08
	.zero		1


	//   ....[21]....
        /*0db4*/ 	.word	0x000008c0
        /*0db8*/ 	.word	0x000000ff
        /*0dbc*/ 	.word	0x000288c8
        /*0dc0*/ 	.short	0x0100
        /*0dc2*/ 	.byte	0x08
	.zero		1


	//   ....[22]....
        /*0dc4*/ 	.word	0x00002ff0
        /*0dc8*/ 	.word	0x0000005c
        /*0dcc*/ 	.word	0x00028890
        /*0dd0*/ 	.short	0x010a
        /*0dd2*/ 	.byte	0x3f
	.zero		1


	//   ....[23]....
        /*0dd4*/ 	.word	0x000057a0
        /*0dd8*/ 	.word	0x0000005c
        /*0ddc*/ 	.word	0x00028890
        /*0de0*/ 	.short	0x010a
        /*0de2*/ 	.byte	0x3f
	.zero		1


	//   ....[24]....
        /*0de4*/ 	.word	0x00007800
        /*0de8*/ 	.word	0x0000005c
        /*0dec*/ 	.word	0x00028890
        /*0df0*/ 	.short	0x010a
        /*0df2*/ 	.byte	0x3f
	.zero		1


	//   ....[25]....
        /*0df4*/ 	.word	0x00007f20
        /*0df8*/ 	.word	0x0000000b
        /*0dfc*/ 	.word	0x00000000
        /*0e00*/ 	.short	0x0101
        /*0e02*/ 	.byte	0x3f
	.zero		1


	//   ....[26]....
        /*0e04*/ 	.word	0x00007f60
        /*0e08*/ 	.word	0x0000005c
        /*0e0c*/ 	.word	0x000288b0
        /*0e10*/ 	.short	0x010a
        /*0e12*/ 	.byte	0x3f
	.zero		1


	//   ....[27]....
        /*0e14*/ 	.word	0x00008590
        /*0e18*/ 	.word	0x0000005c
        /*0e1c*/ 	.word	0x00000000
        /*0e20*/ 	.short	0x0101
        /*0e22*/ 	.byte	0x3f
	.zero		1


	//   ....[28]....
        /*0e24*/ 	.word	0x00008b10
        /*0e28*/ 	.word	0x0000009c
        /*0e2c*/ 	.word	0x00028800
        /*0e30*/ 	.short	0x010a
        /*0e32*/ 	.byte	0x3f
	.zero		1


	//   ....[29]....
        /*0e34*/ 	.word	0x00008b60
        /*0e38*/ 	.word	0x0000009c
        /*0e3c*/ 	.word	0x00028800
        /*0e40*/ 	.short	0x010a
        /*0e42*/ 	.byte	0x3f
	.zero		1


	//   ....[30]....
        /*0e44*/ 	.word	0x000090d0
        /*0e48*/ 	.word	0x0000009c
        /*0e4c*/ 	.word	0x00028800
        /*0e50*/ 	.short	0x010a
        /*0e52*/ 	.byte	0x3f
	.zero		1


	//   ....[31]....
        /*0e54*/ 	.word	0x0000aa70
        /*0e58*/ 	.word	0x0000009c
        /*0e5c*/ 	.word	0x00028800
        /*0e60*/ 	.short	0x010a
        /*0e62*/ 	.byte	0x3f
	.zero		1


	//   ....[32]....
        /*0e64*/ 	.word	0x0000c3d0
        /*0e68*/ 	.word	0x00000003
        /*0e6c*/ 	.word	0x00028830
        /*0e70*/ 	.short	0x010a
        /*0e72*/ 	.byte	0x3f
	.zero		1


	//   ....[33]....
        /*0e74*/ 	.word	0x0000c420
        /*0e78*/ 	.word	0x00000003
        /*0e7c*/ 	.word	0x00028830
        /*0e80*/ 	.short	0x010a
        /*0e82*/ 	.byte	0x3f
	.zero		1


	//   ....[34]....
        /*0e84*/ 	.word	0x0000ca00
        /*0e88*/ 	.word	0x00000003
        /*0e8c*/ 	.word	0x00000000
        /*0e90*/ 	.short	0x0101
        /*0e92*/ 	.byte	0x3f
	.zero		1


	//   ....[35]....
        /*0e94*/ 	.word	0x0000ea20
        /*0e98*/ 	.word	0x00000005
        /*0e9c*/ 	.word	0x00028830
        /*0ea0*/ 	.short	0x010a
        /*0ea2*/ 	.byte	0x3f
	.zero		1


	//   ....[36]....
        /*0ea4*/ 	.word	0x0000ea70
        /*0ea8*/ 	.word	0x00000005
        /*0eac*/ 	.word	0x00028830
        /*0eb0*/ 	.short	0x010a
        /*0eb2*/ 	.byte	0x3f
	.zero		1


	//   ....[37]....
        /*0eb4*/ 	.word	0x0000eeb0
        /*0eb8*/ 	.word	0x00000005
        /*0ebc*/ 	.word	0x00028850
        /*0ec0*/ 	.short	0x010a
        /*0ec2*/ 	.byte	0x3f
	.zero		1


	//   ....[38]....
        /*0ec4*/ 	.word	0x0000eef0
        /*0ec8*/ 	.word	0x00000005
        /*0ecc*/ 	.word	0x00028850
        /*0ed0*/ 	.short	0x010a
        /*0ed2*/ 	.byte	0x3f
	.zero		1


	//   ....[39]....
        /*0ed4*/ 	.word	0x000102e0
        /*0ed8*/ 	.word	0x00000003
        /*0edc*/ 	.word	0x00000000
        /*0ee0*/ 	.short	0x0101
        /*0ee2*/ 	.byte	0x3f
	.zero		1


	//   ....[40]....
        /*0ee4*/ 	.word	0x00010580
        /*0ee8*/ 	.word	0x0000000b
        /*0eec*/ 	.word	0x00000000
        /*0ef0*/ 	.short	0x0101
        /*0ef2*/ 	.byte	0x3f
	.zero		1


	//   ....[41]....
        /*0ef4*/ 	.word	0x00010bc0
        /*0ef8*/ 	.word	0x0000000d
        /*0efc*/ 	.word	0x00028850
        /*0f00*/ 	.short	0x010a
        /*0f02*/ 	.byte	0x3f
	.zero		1


	//   ....[42]....
        /*0f04*/ 	.word	0x00010c40
        /*0f08*/ 	.word	0x0000000d
        /*0f0c*/ 	.word	0x00028850
        /*0f10*/ 	.short	0x010a
        /*0f12*/ 	.byte	0x3f
	.zero		1


	//   ....[43]....
        /*0f14*/ 	.word	0x00011220
        /*0f18*/ 	.word	0x00000005
        /*0f1c*/ 	.word	0x00000000
        /*0f20*/ 	.short	0x0101
        /*0f22*/ 	.byte	0x3f
	.zero		1


	//   ....[44]....
        /*0f24*/ 	.word	0x00012730
        /*0f28*/ 	.word	0x00000000
        /*0f2c*/ 	.word	0x00000000
        /*0f30*/ 	.short	0x0101
        /*0f32*/ 	.byte	0x3f
	.zero		1


	//   ....[45]....
        /*0f34*/ 	.word	0x000148b0
        /*0f38*/ 	.word	0x00000016
        /*0f3c*/ 	.word	0x00028820
        /*0f40*/ 	.short	0x010a
        /*0f42*/ 	.byte	0x3f
	.zero		1


	//   ....[46]....
        /*0f44*/ 	.word	0x00014940
        /*0f48*/ 	.word	0x00000005
        /*0f4c*/ 	.word	0x000288a0
        /*0f50*/ 	.short	0x010a
        /*0f52*/ 	.byte	0x3f
	.zero		1


	//   ....[47]....
        /*0f54*/ 	.word	0x00014ca0
        /*0f58*/ 	.word	0x00000005
        /*0f5c*/ 	.word	0x000288c0
        /*0f60*/ 	.short	0x010a
        /*0f62*/ 	.byte	0x3f
	.zero		1


	//   ....[48]....
        /*0f64*/ 	.word	0x000150d0
        /*0f68*/ 	.word	0x00000008
        /*0f6c*/ 	.word	0x000288a0
        /*0f70*/ 	.short	0x010a
        /*0f72*/ 	.byte	0x3f
	.zero		1


	//   ....[49]....
        /*0f74*/ 	.word	0x00015410
        /*0f78*/ 	.word	0x00000008
        /*0f7c*/ 	.word	0x000288c0
        /*0f80*/ 	.short	0x010a
        /*0f82*/ 	.byte	0x3f
	.zero		1


	//   ....[50]....
        /*0f84*/ 	.word	0x000161b0
        /*0f88*/ 	.word	0x00000007
        /*0f8c*/ 	.word	0x00028840
        /*0f90*/ 	.short	0x010a
        /*0f92*/ 	.byte	0x3f
	.zero		1


	//   ....[51]....
        /*0f94*/ 	.word	0x00016930
        /*0f98*/ 	.word	0x00000007
        /*0f9c*/ 	.word	0x00028830
        /*0fa0*/ 	.short	0x0107
        /*0fa2*/ 	.byte	0x3f
	.zero		1


	//   ....[52]....
        /*0fa4*/ 	.word	0x00016a00
        /*0fa8*/ 	.word	0x00000007
        /*0fac*/ 	.word	0x00028830
        /*0fb0*/ 	.short	0x0101
        /*0fb2*/ 	.byte	0x3f
	.zero		1


	//   ....[53]....
        /*0fb4*/ 	.word	0x00017500
        /*0fb8*/ 	.word	0x00000016
        /*0fbc*/ 	.word	0x00028800
        /*0fc0*/ 	.short	0x0107
        /*0fc2*/ 	.byte	0x3f
	.zero		1


	//   ....[54]....
        /*0fc4*/ 	.word	0x00017600
        /*0fc8*/ 	.word	0x00000016
        /*0fcc*/ 	.word	0x00028800
        /*0fd0*/ 	.short	0x0101
        /*0fd2*/ 	.byte	0x3f
	.zero		1


	//   ....[55]....
        /*0fd4*/ 	.word	0x00017630
        /*0fd8*/ 	.word	0x00000016
        /*0fdc*/ 	.word	0x00028820
        /*0fe0*/ 	.short	0x010a
        /*0fe2*/ 	.byte	0x3f
	.zero		1


	//   ....[56]....
        /*0fe4*/ 	.word	0x000179c0
        /*0fe8*/ 	.word	0x00000006
        /*0fec*/ 	.word	0x00028840
        /*0ff0*/ 	.short	0x010a
        /*0ff2*/ 	.byte	0x3f
	.zero		1


	//   ....[57]....
        /*0ff4*/ 	.word	0x00017ee0
        /*0ff8*/ 	.word	0x00000006
        /*0ffc*/ 	.word	0x00028830
        /*1000*/ 	.short	0x0107
        /*1002*/ 	.byte	0x3f
	.zero		1


	//   ....[58]....
        /*1004*/ 	.word	0x00017fa0
        /*1008*/ 	.word	0x00000006
        /*100c*/ 	.word	0x00028830
        /*1010*/ 	.short	0x0101
        /*1012*/ 	.byte	0x3f
	.zero		1


	//   ....[59]....
        /*1014*/ 	.word	0x00018000
        /*1018*/ 	.word	0x00000006
        /*101c*/ 	.word	0x00028860
        /*1020*/ 	.short	0x010a
        /*1022*/ 	.byte	0x3f
	.zero		1


	//   ....[60]....
        /*1024*/ 	.word	0x00018540
        /*1028*/ 	.word	0x00000006
        /*102c*/ 	.word	0x00028850
        /*1030*/ 	.short	0x0107
        /*1032*/ 	.byte	0x3f
	.zero		1


	//   ....[61]....
        /*1034*/ 	.word	0x000186f0
        /*1038*/ 	.word	0x00000006
        /*103c*/ 	.word	0x00028850
        /*1040*/ 	.short	0x0101
        /*1042*/ 	.byte	0x3f
	.zero		1


	//   ....[62]....
        /*1044*/ 	.word	0x00018900
        /*1048*/ 	.word	0x00000000
        /*104c*/ 	.word	0x00028860
        /*1050*/ 	.short	0x010a
        /*1052*/ 	.byte	0x3f
	.zero		1


	//   ....[63]....
        /*1054*/ 	.word	0x00018e30
        /*1058*/ 	.word	0x00000000
        /*105c*/ 	.word	0x00028850
        /*1060*/ 	.short	0x0107
        /*1062*/ 	.byte	0x3f
	.zero		1


	//   ....[64]....
        /*1064*/ 	.word	0x00018ef0
        /*1068*/ 	.word	0x00000000
        /*106c*/ 	.word	0x00028850
        /*1070*/ 	.short	0x0101
        /*1072*/ 	.byte	0x3f
	.zero		1


	//   ....[65]....
        /*1074*/ 	.word	0x000199f0
        /*1078*/ 	.word	0x00000004
        /*107c*/ 	.word	0x00028820
        /*1080*/ 	.short	0x010a
        /*1082*/ 	.byte	0x3f
	.zero		1


	//   ....[66]....
        /*1084*/ 	.word	0x00019b60
        /*1088*/ 	.word	0x00000005
        /*108c*/ 	.word	0x00028840
        /*1090*/ 	.short	0x010a
        /*1092*/ 	.byte	0x3f
	.zero		1


	//   ....[67]....
        /*1094*/ 	.word	0x00019c00
        /*1098*/ 	.word	0x00000019
        /*109c*/ 	.word	0x00028840
        /*10a0*/ 	.short	0x010a
        /*10a2*/ 	.byte	0x3f
	.zero		1


	//   ....[68]....
        /*10a4*/ 	.word	0x00019c40
        /*10a8*/ 	.word	0x00000005
        /*10ac*/ 	.word	0x00028860
        /*10b0*/ 	.short	0x010a
        /*10b2*/ 	.byte	0x3f
	.zero		1


	//   ....[69]....
        /*10b4*/ 	.word	0x00019c80
        /*10b8*/ 	.word	0x00000019
        /*10bc*/ 	.word	0x00028860
        /*10c0*/ 	.short	0x010a
        /*10c2*/ 	.byte	0x3f
	.zero		1


	//   ....[70]....
        /*10c4*/ 	.word	0x00019ce0
        /*10c8*/ 	.word	0x0000005c
        /*10cc*/ 	.word	0x00028890
        /*10d0*/ 	.short	0x010a
        /*10d2*/ 	.byte	0x3f
	.zero		1


	//   ....[71]....
        /*10d4*/ 	.word	0x0001a1f0
        /*10d8*/ 	.word	0x0000005c
        /*10dc*/ 	.word	0x00028890
        /*10e0*/ 	.short	0x010a
        /*10e2*/ 	.byte	0x3f
	.zero		1


	//   ....[72]....
        /*10e4*/ 	.word	0x0001a700
        /*10e8*/ 	.word	0x0000005c
        /*10ec*/ 	.word	0x00028890
        /*10f0*/ 	.short	0x010a
        /*10f2*/ 	.byte	0x3f
	.zero		1


	//   ....[73]....
        /*10f4*/ 	.word	0x0001abd0
        /*10f8*/ 	.word	0x0000005c
        /*10fc*/ 	.word	0x000288b0
        /*1100*/ 	.short	0x010a
        /*1102*/ 	.byte	0x3f
	.zero		1


	//   ....[74]....
        /*1104*/ 	.word	0x0001ae90
        /*1108*/ 	.word	0x0000009c
        /*110c*/ 	.word	0x00028800
        /*1110*/ 	.short	0x010a
        /*1112*/ 	.byte	0x3f
	.zero		1


	//   ....[75]....
        /*1114*/ 	.word	0x0001b0a0
        /*1118*/ 	.word	0x0000009c
        /*111c*/ 	.word	0x00028800
        /*1120*/ 	.short	0x010a
        /*1122*/ 	.byte	0x3f
	.zero		1


	//   ....[76]....
        /*1124*/ 	.word	0x0001b0f0
        /*1128*/ 	.word	0x00000003
        /*112c*/ 	.word	0x00028830
        /*1130*/ 	.short	0x010a
        /*1132*/ 	.byte	0x3f
	.zero		1


	//   ....[77]....
        /*1134*/ 	.word	0x0001b140
        /*1138*/ 	.word	0x00000005
        /*113c*/ 	.word	0x00028830
        /*1140*/ 	.short	0x010a
        /*1142*/ 	.byte	0x3f
	.zero		1


	//   ....[78]....
        /*1144*/ 	.word	0x0001b190
        /*1148*/ 	.word	0x00000005
        /*114c*/ 	.word	0x00028850
        /*1150*/ 	.short	0x010a
        /*1152*/ 	.byte	0x3f
	.zero		1


	//   ....[79]....
        /*1154*/ 	.word	0x0001b1e0
        /*1158*/ 	.word	0x0000000d
        /*115c*/ 	.word	0x00028850
        /*1160*/ 	.short	0x010a
        /*1162*/ 	.byte	0x3f
	.zero		1


	//   ....[80]....
        /*1164*/ 	.word	0x0001b7b0
        /*1168*/ 	.word	0x00000016
        /*116c*/ 	.word	0x00028820
        /*1170*/ 	.short	0x010a
        /*1172*/ 	.byte	0x3f
	.zero		1


	//   ....[81]....
        /*1174*/ 	.word	0x0001b800
        /*1178*/ 	.word	0x00000005
        /*117c*/ 	.word	0x000288a0
        /*1180*/ 	.short	0x010a
        /*1182*/ 	.byte	0x3f
	.zero		1


	//   ....[82]....
        /*1184*/ 	.word	0x0001b850
        /*1188*/ 	.word	0x00000005
        /*118c*/ 	.word	0x000288c0
        /*1190*/ 	.short	0x010a
        /*1192*/ 	.byte	0x3f
	.zero		1


	//   ....[83]....
        /*1194*/ 	.word	0x0001b8a0
        /*1198*/ 	.word	0x00000008
        /*119c*/ 	.word	0x000288a0
        /*11a0*/ 	.short	0x010a
        /*11a2*/ 	.byte	0x3f
	.zero		1


	//   ....[84]....
        /*11a4*/ 	.word	0x0001b8f0
        /*11a8*/ 	.word	0x00000008
        /*11ac*/ 	.word	0x000288c0
        /*11b0*/ 	.short	0x010a
        /*11b2*/ 	.byte	0x3f
	.zero		1


	//   ....[85]....
        /*11b4*/ 	.word	0x0001ba10
        /*11b8*/ 	.word	0x00000007
        /*11bc*/ 	.word	0x00028840
        /*11c0*/ 	.short	0x010a
        /*11c2*/ 	.byte	0x3f
	.zero		1


	//   ....[86]....
        /*11c4*/ 	.word	0x0001cf90
        /*11c8*/ 	.word	0x00000016
        /*11cc*/ 	.word	0x00028820
        /*11d0*/ 	.short	0x010a
        /*11d2*/ 	.byte	0x3f
	.zero		1


	//   ....[87]....
        /*11d4*/ 	.word	0x0001cfe0
        /*11d8*/ 	.word	0x00000006
        /*11dc*/ 	.word	0x00028840
        /*11e0*/ 	.short	0x010a
        /*11e2*/ 	.byte	0x3f
	.zero		1


	//   ....[88]....
        /*11e4*/ 	.word	0x0001d960
        /*11e8*/ 	.word	0x00000006
        /*11ec*/ 	.word	0x00028860
        /*11f0*/ 	.short	0x010a
        /*11f2*/ 	.byte	0x3f
	.zero		1


	//   ....[89]....
        /*11f4*/ 	.word	0x0001e3d0
        /*11f8*/ 	.word	0x00000000
        /*11fc*/ 	.word	0x00028860
        /*1200*/ 	.short	0x010a
        /*1202*/ 	.byte	0x3f
	.zero		1


	//   ....[90]....
        /*1204*/ 	.word	0x0001f740
        /*1208*/ 	.word	0x00000004
        /*120c*/ 	.word	0x00028820
        /*1210*/ 	.short	0x010a
        /*1212*/ 	.byte	0x3f
	.zero		1


	//   ....[91]....
        /*1214*/ 	.word	0x0001f8e0
        /*1218*/ 	.word	0x00000005
        /*121c*/ 	.word	0x00028840
        /*1220*/ 	.short	0x010a
        /*1222*/ 	.byte	0x3f
	.zero		1


	//   ....[92]....
        /*1224*/ 	.word	0x0001f930
        /*1228*/ 	.word	0x00000019
        /*122c*/ 	.word	0x00028840
        /*1230*/ 	.short	0x010a
        /*1232*/ 	.byte	0x3f
	.zero		1


	//   ....[93]....
        /*1234*/ 	.word	0x0001f980
        /*1238*/ 	.word	0x00000005
        /*123c*/ 	.word	0x00028860
        /*1240*/ 	.short	0x010a
        /*1242*/ 	.byte	0x3f
	.zero		1


	//----- nvinfo : EIATTR_NUM_MBARRIERS
	.align		4
.L_915:
        /*1244*/ 	.byte	0x03, 0x38
        /*1246*/ 	.short	0x0016


	//----- nvinfo : EIATTR_EXIT_INSTR_OFFSETS
	.align		4
        /*1248*/ 	.byte	0x04, 0x1c
        /*124a*/ 	.short	(.L_917 - .L_916)


	//   ....[0]....
.L_916:
        /*124c*/ 	.word	0x00019cd0


	//----- nvinfo : EIATTR_MAX_THREADS
	.align		4
.L_917:
        /*1250*/ 	.byte	0x04, 0x05
        /*1252*/ 	.short	(.L_919 - .L_918)
.L_918:
        /*1254*/ 	.word	0x00000180
        /*1258*/ 	.word	0x00000001
        /*125c*/ 	.word	0x00000001


	//----- nvinfo : EIATTR_CRS_STACK_SIZE
	.align		4
.L_919:
        /*1260*/ 	.byte	0x04, 0x1e
        /*1262*/ 	.short	(.L_921 - .L_920)
.L_920:
        /*1264*/ 	.word	0x00000000


	//----- nvinfo : EIATTR_CBANK_PARAM_SIZE
	.align		4
.L_921:
        /*1268*/ 	.byte	0x03, 0x19
        /*126a*/ 	.short	0x0af0


	//----- nvinfo : EIATTR_PARAM_CBANK
	.align		4
        /*126c*/ 	.byte	0x04, 0x0a
        /*126e*/ 	.short	(.L_923 - .L_922)
	.align		4
.L_922:
        /*1270*/ 	.word	index@(.nv.constant0._ZN7cutlass13device_kernelIN5flash11enable_sm90INS1_16FlashAttnFwdSm90INS1_25CollectiveMainloopFwdSm90ILi2EN4cute5tupleIJNS5_1CILi1EEES8_S8_EEENS6_IJNS7_ILi128EEESA_SA_EEELi128ENS_10bfloat16_tEfNS_4arch4Sm90ELb0ELb0ELb0ELb1ELb1ELb1ELb0ELb1ELb1ELb1ELb0ELb0EEENS1_21CollectiveEpilogueFwdISB_S9_SC_SE_Li256ELb1ELb1ELb0ELb0EEENS1_36VarlenDynamicPersistentTileSchedulerILi128ELi128ELi256ELi128ELb0ELb1ELb1ELb0ELb1ELb1EEEEEEEEEvNT_6ParamsE)
        /*1274*/ 	.short	0x0210
        /*1276*/ 	.short	0x0af0


	//----- nvinfo : EIATTR_SW_WAR
	.align		4
.L_923:
        /*1278*/ 	.byte	0x04, 0x36
        /*127a*/ 	.short	(.L_925 - .L_924)
.L_924:
        /*127c*/ 	.word	0x00000008
.L_925:


//--------------------- .nv.info._ZN7cutlass13device_kernelIN5flash11enable_sm90INS1_16FlashAttnFwdSm90INS1_25CollectiveMainloopFwdSm90ILi2EN4cute5tupleIJNS5_1CILi1EEES8_S8_EEENS6_IJNS7_ILi128EEESA_SA_EEELi128ENS_10bfloat16_tEfNS_4arch4Sm90ELb0ELb1ELb0ELb0ELb1ELb0ELb0ELb1ELb1ELb1ELb0ELb0EEENS1_21CollectiveEpilogueFwdISB_S9_SC_SE_Li256ELb0ELb1ELb0ELb0EEENS1_30DynamicPersistentTileSchedulerILi256ELi128ELb0ELb1ELb1EEEEEEEEEvNT_6ParamsE --------------------------
	.section	.nv.info._ZN7cutlass13device_kernelIN5flash11enable_sm90INS1_16FlashAttnFwdSm90INS1_25CollectiveMainloopFwdSm90ILi2EN4cute5tupleIJNS5_1CILi1EEES8_S8_EEENS6_IJNS7_ILi128EEESA_SA_EEELi128ENS_10bfloat16_tEfNS_4arch4Sm90ELb0ELb1ELb0ELb0ELb1ELb0ELb0ELb1ELb1ELb1ELb0ELb0EEENS1_21CollectiveEpilogueFwdISB_S9_SC_SE_Li256ELb0ELb1ELb0ELb0EEENS1_30DynamicPersistentTileSchedulerILi256ELi128ELb0ELb1ELb1EEEEEEEEEvNT_6ParamsE,"",@"SHT_CUDA_INFO"
	.sectionflags	@""
	.align	4


	//----- nvinfo : EIATTR_CUDA_API_VERSION
	.align		4
        /*0000*/ 	.byte	0x04, 0x37
        /*0002*/ 	.short	(.L_927 - .L_926)
.L_926:
        /*0004*/ 	.word	0x00000082


	//----- nvinfo : EIATTR_KPARAM_INFO
	.align		4
.L_927:
        /*0008*/ 	.byte	0x04, 0x17
        /*000a*/ 	.short	(.L_929 - .L_928)
.L_928:
        /*000c*/ 	.word	0x00000000
        /*0010*/ 	.short	0x0000
        /*0012*/ 	.short	0x0070
        /*0014*/ 	.byte	0x00, 0xf0, 0x01, 0x2a


	//----- nvinfo : EIATTR_SPARSE_MMA_MASK
	.align		4
.L_929:
        /*0018*/ 	.byte	0x03, 0x50
        /*001a*/ 	.short	0x0000


	//----- nvinfo : EIATTR_MAXREG_COUNT
	.align		4
        /*001c*/ 	.byte	0x03, 0x1b
        /*001e*/ 	.short	0x00a8


	//----- nvinfo : EIATTR_NUM_BARRIERS
	.align		4
        /*0020*/ 	.byte	0x02, 0x4c
        /*0022*/ 	.byte	0x10
	.zero		1


	//----- nvinfo : EIATTR_EXTERNS
	.align		4
        /*0024*/ 	.byte	0x04, 0x0f
        /*0026*/ 	.short	(.L_931 - .L_930)


	//   ....[0]....
	.align		4
.L_930:
        /*0028*/ 	.word	index@(__assertfail)


	//----- nvinfo : EIATTR_MERCURY_ISA_VERSION
	.align		4
.L_931:
        /*002c*/ 	.byte	0x03, 0x5f
        /*002e*/ 	.short	0x0101


	//----- nvinfo : EIATTR_INT_WARP_WIDE_INSTR_OFFSETS
	.align		4
        /*0030*/ 	.byte	0x04, 0x31
        /*0032*/ 	.short	(.L_933 - .L_932)


	//   ....[0]....
.L_932:
        /*0034*/ 	.word	0x000000b0


	//   ....[1]....
        /*0038*/ 	.word	0x000000c0


	//   ....[2]....
        /*003c*/ 	.word	0x00000160


	//   ....[3]....
        /*0040*/ 	.word	0x000105a0


	//   ....[4]....
        /*0044*/ 	.word	0x00010630


	//   ....[5]....
        /*0048*/ 	.word	0x00013250


	//   ....[6]....
        /*004c*/ 	.word	0x000132e0


	//----- nvinfo : EIATTR_COOP_GROUP_MASK_REGIDS
	.align		4
.L_933:
        /*0050*/ 	.byte	0x04, 0x29
        /*0052*/ 	.short	(.L_935 - .L_934)


	//   ....[0]....
.L_934:
        /*0054*/ 	.word	0xffffffff


	//   ....[1]....
        /*0058*/ 	.word	0xffffffff


	//   ....[2]....
        /*005c*/ 	.word	0xffffffff


	//   ....[3]....
        /*0060*/ 	.word	0xffffffff


	//   ....[4]....
        /*0064*/ 	.word	0xffffffff


	//   ....[5]....
        /*0068*/ 	.word	0xffffffff


	//   ....[6]....
        /*006c*/ 	.word	0xffffffff


	//   ....[7]....
        /*0070*/ 	.word	0xffffffff


	//   ....[8]....
        /*0074*/ 	.word	0xffffffff


	//   ....[9]....
        /*0078*/ 	.word	0xffffffff


	//   ....[10]....
        /*007c*/ 	.word	0xffffffff


	//   ....[11]....
        /*0080*/ 	.word	0xffffffff


	//   ....[12]....
        /*0084*/ 	.word	0xffffffff


	//   ....[13]....
        /*0088*/ 	.word	0xffffffff


	//   ....[14]....
        /*008c*/ 	.word	0xffffffff


	//   ....[15]....
        /*0090*/ 	.word	0xffffffff


	//   ....[16]....
        /*0094*/ 	.word	0xffffffff


	//   ....[17]....
        /*0098*/ 	.word	0xffffffff


	//   ....[18]....
        /*009c*/ 	.word	0xffffffff


	//   ....[19]....
        /*00a0*/ 	.word	0xffffffff


	//   ....[20]....
        /*00a4*/ 	.word	0xffffffff


	//   ....[21]....
        /*00a8*/ 	.word	0xffffffff


	//   ....[22]....
        /*00ac*/ 	.word	0xffffffff


	//   ....[23]....
        /*00b0*/ 	.word	0xffffffff


	//   ....[24]....
        /*00b4*/ 	.word	0xffffffff


	//   ....[25]....
        /*00b8*/ 	.word	0xffffffff


	//   ....[26]....
        /*00bc*/ 	.word	0xffffffff


	//   ....[27]....
        /*00c0*/ 	.word	0xffffffff


	//   ....[28]....
        /*00c4*/ 	.word	0xffffffff


	//   ....[29]....
        /*00c8*/ 	.word	0xffffffff


	//   ....[30]....
        /*00cc*/ 	.word	0xffffffff


	//   ....[31]....
        /*00d0*/ 	.word	0xffffffff


	//   ....[32]....
        /*00d4*/ 	.word	0xffffffff


	//   ....[33]....
        /*00d8*/ 	.word	0xffffffff


	//   ....[34]....
        /*00dc*/ 	.word	0xffffffff


	//   ....[35]....
        /*00e0*/ 	.word	0xffffffff


	//   ....[36]....
        /*00e4*/ 	.word	0xffffffff


	//   ....[37]....
        /*00e8*/ 	.word	0xffffffff


	//   ....[38]....
        /*00ec*/ 	.word	0xffffffff


	//   ....[39]....
        /*00f0*/ 	.word	0xffffffff


	//   ....[40]....
        /*00f4*/ 	.word	0xffffffff


	//   ....[41]....
        /*00f8*/ 	.word	0xffffffff


	//   ....[42]....
        /*00fc*/ 	.word	0xffffffff


	//   ....[43]....
        /*0100*/ 	.word	0xffffffff


	//   ....[44]....
        /*0104*/ 	.word	0xffffffff


	//   ....[45]....
        /*0108*/ 	.word	0xffffffff


	//   ....[46]....
        /*010c*/ 	.word	0xffffffff


	//   ....[47]....
        /*0110*/ 	.word	0xffffffff


	//   ....[48]....
        /*0114*/ 	.word	0xffffffff


	//   ....[49]....
        /*0118*/ 	.word	0xffffffff


	//   ....[50]....
        /*011c*/ 	.word	0xffffffff


	//   ....[51]....
        /*0120*/ 	.word	0xffffffff


	//   ....[52]....
        /*0124*/ 	.word	0xffffffff


	//   ....[53]....
        /*0128*/ 	.word	0xffffffff


	//   ....[54]....
        /*012c*/ 	.word	0xffffffff


	//   ....[55]....
        /*0130*/ 	.word	0xffffffff


	//   ....[56]....
        /*0134*/ 	.word	0xffffffff


	//   ....[57]....
        /*0138*/ 	.word	0xffffffff


	//   ....[58]....
        /*013c*/ 	.word	0xffffffff


	//   ....[59]....
        /*0140*/ 	.word	0xffffffff


	//   ....[60]....
        /*0144*/ 	.word	0xffffffff


	//   ....[61]....
        /*0148*/ 	.word	0xffffffff


	//   ....[62]....
        /*014c*/ 	.word	0xffffffff


	//   ....[63]....
        /*0150*/ 	.word	0xffffffff


	//   ....[64]....
        /*0154*/ 	.word	0xffffffff


	//   ....[65]....
        /*0158*/ 	.word	0xffffffff


	//   ....[66]....
        /*015c*/ 	.word	0xffffffff


	//   ....[67]....
        /*0160*/ 	.word	0xffffffff


	//   ....[68]....
        /*0164*/ 	.word	0xffffffff


	//   ....[69]....
        /*0168*/ 	.word	0xffffffff


	//   ....[70]....
        /*016c*/ 	.word	0xffffffff


	//   ....[71]....
        /*0170*/ 	.word	0xffffffff


	//   ....[72]....
        /*0174*/ 	.word	0xffffffff


	//   ....[73]....
        /*0178*/ 	.word	0xffffffff


	//   ....[74]....
        /*017c*/ 	.word	0xffffffff


	//   ....[75]....
        /*0180*/ 	.word	0xffffffff


	//   ....[76]....
        /*0184*/ 	.word	0xffffffff


	//   ....[77]....
        /*0188*/ 	.word	0xffffffff


	//   ....[78]....
        /*018c*/ 	.word	0xffffffff


	//   ....[79]....
        /*0190*/ 	.word	0xffffffff


	//   ....[80]....
        /*0194*/ 	.word	0xffffffff


	//   ....[81]....
        /*0198*/ 	.word	0xffffffff


	//   ....[82]....
        /*019c*/ 	.word	0xffffffff


	//   ....[83]....
        /*01a0*/ 	.word	0xffffffff


	//   ....[84]....
        /*01a4*/ 	.word	0xffffffff


	//   ....[85]....
        /*01a8*/ 	.word	0xffffffff


	//   ....[86]....
        /*01ac*/ 	.word	0xffffffff


	//   ....[87]....
        /*01b0*/ 	.word	0xffffffff


	//   ....[88]....
        /*01b4*/ 	.word	0xffffffff


	//   ....[89]....
        /*01b8*/ 	.word	0xffffffff


	//   ....[90]....
        /*01bc*/ 	.word	0xffffffff


	//   ....[91]....
        /*01c0*/ 	.word	0xffffffff


	//   ....[92]....
        /*01c4*/ 	.word	0xffffffff


	//   ....[93]....
        /*01c8*/ 	.word	0xffffffff


	//   ....[94]....
        /*01cc*/ 	.word	0xffffffff


	//   ....[95]....
        /*01d0*/ 	.word	0xffffffff


	//   ....[96]....
        /*01d4*/ 	.word	0xffffffff


	//   ....[97]....
        /*01d8*/ 	.word	0xffffffff


	//   ....[98]....
        /*01dc*/ 	.word	0xffffffff


	//   ....[99]....
        /*01e0*/ 	.word	0xffffffff


	//   ....[100]....
        /*01e4*/ 	.word	0xffffffff


	//   ....[101]....
        /*01e8*/ 	.word	0xffffffff


	//   ....[102]....
        /*01ec*/ 	.word	0xffffffff


	//   ....[103]....
        /*01f0*/ 	.word	0xffffffff


	//   ....[104]....
        /*01f4*/ 	.word	0xffffffff


	//   ....[105]....
        /*01f8*/ 	.word	0xffffffff


	//   ....[106]....
        /*01fc*/ 	.word	0xffffffff


	//   ....[107]....
        /*0200*/ 	.word	0xffffffff


	//   ....[108]....
        /*0204*/ 	.word	0xffffffff


	//   ....[109]....
        /*0208*/ 	.word	0xffffffff


	//   ....[110]....
        /*020c*/ 	.word	0xffffffff


	//   ....[111]....
        /*0210*/ 	.word	0xffffffff


	//   ....[112]....
        /*0214*/ 	.word	0xffffffff


	//   ....[113]....
        /*0218*/ 	.word	0xffffffff


	//   ....[114]....
        /*021c*/ 	.word	0xffffffff


	//   ....[115]....
        /*0220*/ 	.word	0xffffffff


	//   ....[116]....
        /*0224*/ 	.word	0xffffffff


	//   ....[117]....
        /*0228*/ 	.word	0xffffffff


	//   ....[118]....
        /*022c*/ 	.word	0xffffffff


	//   ....[119]....
        /*0230*/ 	.word	0xffffffff


	//   ....[120]....
        /*0234*/ 	.word	0xffffffff


	//   ....[121]....
        /*0238*/ 	.word	0xffffffff


	//   ....[122]....
        /*023c*/ 	.word	0xffffffff


	//   ....[123]....
        /*0240*/ 	.word	0xffffffff


	//   ....[124]....
        /*0244*/ 	.word	0xffffffff


	//   ....[125]....
        /*0248*/ 	.word	0xffffffff


	//   ....[126]....
        /*024c*/ 	.word	0xffffffff


	//   ....[127]....
        /*0250*/ 	.word	0xffffffff


	//   ....[128]....
        /*0254*/ 	.word	0xffffffff


	//   ....[129]....
        /*0258*/ 	.word	0xffffffff


	//   ....[130]....
        /*025c*/ 	.word	0xffffffff


	//   ....[131]....
        /*0260*/ 	.word	0xffffffff


	//   ....[132]....
        /*0264*/ 	.word	0xffffffff


	//   ....[133]....
        /*0268*/ 	.word	0xffffffff


	//   ....[134]....
        /*026c*/ 	.word	0xffffffff


	//   ....[135]....
        /*0270*/ 	.word	0xffffffff


	//   ....[136]....
        /*0274*/ 	.word	0x0500000f


	//   ....[137]....
        /*0278*/ 	.word	0x0500000f


	//   ....[138]....
        /*027c*/ 	.word	0x0500000f


	//   ....[139]....
        /*0280*/ 	.word	0x0500000f


	//   ....[140]....
        /*0284*/ 	.word	0x0500000f


	//   ....[141]....
        /*0288*/ 	.word	0x0500000f


	//   ....[142]....
        /*028c*/ 	.word	0x0500000f


	//   ....[143]....
        /*0290*/ 	.word	0x0500000f


	//   ....[144]....
        /*0294*/ 	.word	0x0500000f


	//   ....[145]....
        /*0298*/ 	.word	0x0500000f


	//   ....[146]....
        /*029c*/ 	.word	0x0500000f


	//   ....[147]....
        /*02a0*/ 	.word	0x0500000f


	//   ....[148]....
        /*02a4*/ 	.word	0x0500000f


	//   ....[149]....
        /*02a8*/ 	.word	0x0500000f


	//   ....[150]....
        /*02ac*/ 	.word	0x0500000f


	//   ....[151]....
        /*02b0*/ 	.word	0x0500000f


	//   ....[152]....
        /*02b4*/ 	.word	0x0500000f


	//   ....[153]....
        /*02b8*/ 	.word	0x0500000f


	//   ....[154]....
        /*02bc*/ 	.word	0x0500000f


	//   ....[155]....
        /*02c0*/ 	.word	0x0500000f


	//   ....[156]....
        /*02c4*/ 	.word	0x0500000f


	//   ....[157]....
        /*02c8*/ 	.word	0x0500000f


	//   ....[158]....
        /*02cc*/ 	.word	0x0500000f


	//   ....[159]....
        /*02d0*/ 	.word	0x0500000f


	//   ....[160]....
        /*02d4*/ 	.word	0x0500000f


	//   ....[161]....
        /*02d8*/ 	.word	0x0500000f


	//   ....[162]....
        /*02dc*/ 	.word	0x0500000f


	//   ....[163]....
        /*02e0*/ 	.word	0x0500000f


	//   ....[164]....
        /*02e4*/ 	.word	0x0500000f


	//   ....[165]....
        /*02e8*/ 	.word	0x0500000f


	//   ....[166]....
        /*02ec*/ 	.word	0x0500000f


	//   ....[167]....
        /*02f0*/ 	.word	0x0500000f


	//   ....[168]....
        /*02f4*/ 	.word	0x0500000f


	//   ....[169]....
        /*02f8*/ 	.word	0x0500000f


	//   ....[170]....
        /*02fc*/ 	.word	0x0500000f


	//   ....[171]....
        /*0300*/ 	.word	0x0500000f


	//   ....[172]....
        /*0304*/ 	.word	0x0500000f


	//   ....[173]....
        /*0308*/ 	.word	0x0500000f


	//   ....[174]....
        /*030c*/ 	.word	0x0500000f


	//   ....[175]....
        /*0310*/ 	.word	0x0500000f


	//   ....[176]....
        /*0314*/ 	.word	0x0500000f


	//   ....[177]....
        /*0318*/ 	.word	0x0500000f


	//   ....[178]....
        /*031c*/ 	.word	0x0500000f


	//   ....[179]....
        /*0320*/ 	.word	0x0500000f


	//   ....[180]....
        /*0324*/ 	.word	0x0500000f


	//   ....[181]....
        /*0328*/ 	.word	0x0500000f


	//   ....[182]....
        /*032c*/ 	.word	0x0500000f


	//   ....[183]....
        /*0330*/ 	.word	0x0500000f


	//   ....[184]....
        /*0334*/ 	.word	0x0500000f


	//   ....[185]....
        /*0338*/ 	.word	0x0500000f


	//   ....[186]....
        /*033c*/ 	.word	0x0500000f


	//   ....[187]....
        /*0340*/ 	.word	0x0500000f


	//   ....[188]....
        /*0344*/ 	.word	0x0500000f


	//   ....[189]....
        /*0348*/ 	.word	0x0500000f


	//   ....[190]....
        /*034c*/ 	.word	0x0500000f


	//   ....[191]....
        /*0350*/ 	.word	0x0500000f


	//   ....[192]....
        /*0354*/ 	.word	0x0500000f


	//   ....[193]....
        /*0358*/ 	.word	0x0500000f


	//   ....[194]....
        /*035c*/ 	.word	0x0500000f


	//   ....[195]....
        /*0360*/ 	.word	0x0500000f


	//   ....[196]....
        /*0364*/ 	.word	0x0500000f


	//   ....[197]....
        /*0368*/ 	.word	0x0500000f


	//   ....[198]....
        /*036c*/ 	.word	0x0500000f


	//   ....[199]....
        /*0370*/ 	.word	0x0500000f


	//   ....[200]....
        /*0374*/ 	.word	0x0500000f


	//   ....[201]....
        /*0378*/ 	.word	0x0500000f


	//   ....[202]....
        /*037c*/ 	.word	0x0500000f


	//   ....[203]....
        /*0380*/ 	.word	0x0500000f


	//   ....[204]....
        /*0384*/ 	.word	0x0500000f


	//   ....[205]....
        /*0388*/ 	.word	0x0500000f


	//   ....[206]....
        /*038c*/ 	.word	0x0500000f


	//   ....[207]....
        /*0390*/ 	.word	0x0500000f


	//   ....[208]....
        /*0394*/ 	.word	0x0500000f


	//   ....[209]....
        /*0398*/ 	.word	0x0500000f


	//   ....[210]....
        /*039c*/ 	.word	0x0500000f


	//   ....[211]....
        /*03a0*/ 	.word	0x0500000f


	//   ....[212]....
        /*03a4*/ 	.word	0x0500000f


	//   ....[213]....
        /*03a8*/ 	.word	0x0500000f


	//   ....[214]....
        /*03ac*/ 	.word	0x0500000f


	//   ....[215]....
        /*03b0*/ 	.word	0x0500000f


	//   ....[216]....
        /*03b4*/ 	.word	0x0500000f


	//   ....[217]....
        /*03b8*/ 	.word	0x0500000f


	//   ....[218]....
        /*03bc*/ 	.word	0x0500000f


	//----- nvinfo : EIATTR_COOP_GROUP_INSTR_OFFSETS
	.align		4
.L_935:
        /*03c0*/ 	.byte	0x04, 0x28
        /*03c2*/ 	.short	(.L_937 - .L_936)


	//   ....[0]....
.L_936:
        /*03c4*/ 	.word	0x00000070


	//   ....[1]....
        /*03c8*/ 	.word	0x00000080


	//   ....[2]....
        /*03cc*/ 	.word	0x000002c0


	//   ....[3]....
        /*03d0*/ 	.word	0x00000420


	//   ....[4]....
        /*03d4*/ 	.word	0x00000540


	//   ....[5]....
        /*03d8*/ 	.word	0x000006a0


	//   ....[6]....
        /*03dc*/ 	.word	0x00001720


	//   ....[7]....
        /*03e0*/ 	.word	0x00001fc0


	//   ....[8]....
        /*03e4*/ 	.word	0x00002210


	//   ....[9]....
        /*03e8*/ 	.word	0x00003600


	//   ....[10]....
        /*03ec*/ 	.word	0x000036a0


	//   ....[11]....
        /*03f0*/ 	.word	0x00003d40


	//   ....[12]....
        /*03f4*/ 	.word	0x00003da0


	//   ....[13]....
        /*03f8*/ 	.word	0x00005600


	//   ....[14]....
        /*03fc*/ 	.word	0x00005800


	//   ....[15]....
        /*0400*/ 	.word	0x000063e0


	//   ....[16]....
        /*0404*/ 	.word	0x00006400


	//   ....[17]....
        /*0408*/ 	.word	0x00006d80


	//   ....[18]....
        /*040c*/ 	.word	0x00006e00


	//   ....[19]....
        /*0410*/ 	.word	0x00008cc0


	//   ....[20]....
        /*0414*/ 	.word	0x00008cd0


	//   ....[21]....
        /*0418*/ 	.word	0x00008d00


	//   ....[22]....
        /*041c*/ 	.word	0x00008d20


	//   ....[23]....
        /*0420*/ 	.word	0x0000aa20


	//   ....[24]....
        /*0424*/ 	.word	0x0000ac10


	//   ....[25]....
        /*0428*/ 	.word	0x0000b7f0


	//   ....[26]....
        /*042c*/ 	.word	0x0000b860


	//   ....[27]....
        /*0430*/ 	.word	0x0000c170


	//   ....[28]....
        /*0434*/ 	.word	0x0000c1e0


	//   ....[29]....
        /*0438*/ 	.word	0x0000d310


	//   ....[30]....
        /*043c*/ 	.word	0x0000d340


	//   ....[31]....
        /*0440*/ 	.word	0x0000d400


	//   ....[32]....
        /*0444*/ 	.word	0x0000d410


	//   ....[33]....
        /*0448*/ 	.word	0x0000e5a0


	//   ....[34]....
        /*044c*/ 	.word	0x0000e600


	//   ....[35]....
        /*0450*/ 	.word	0x0000e650


	//   ....[36]....
        /*0454*/ 	.word	0x0000e6b0


	//   ....[37]....
        /*0458*/ 	.word	0x0000eb90


	//   ....[38]....
        /*045c*/ 	.word	0x0000eba0


	//   ....[39]....
        /*0460*/ 	.word	0x0000ec60


	//   ....[40]....
        /*0464*/ 	.word	0x0000ec80


	//   ....[41]....
        /*0468*/ 	.word	0x0000ed40


	//   ....[42]....
        /*046c*/ 	.word	0x0000ed60


	//   ....[43]....
        /*0470*/ 	.word	0x0000ee30


	//   ....[44]....
        /*0474*/ 	.word	0x0000ee50


	//   ....[45]....
        /*0478*/ 	.word	0x0000f4f0


	//   ....[46]....
        /*047c*/ 	.word	0x0000f510


	//   ....[47]....
        /*0480*/ 	.word	0x0000f5d0


	//   ....[48]....
        /*0484*/ 	.word	0x0000f5f0


	//   ....[49]....
        /*0488*/ 	.word	0x0000f6b0


	//   ....[50]....
        /*048c*/ 	.word	0x0000f6d0


	//   ....[51]....
        /*0490*/ 	.word	0x0000f7a0


	//   ....[52]....
        /*0494*/ 	.word	0x0000f7c0


	//   ....[53]....
        /*0498*/ 	.word	0x0000f930


	//   ....[54]....
        /*049c*/ 	.word	0x000110b0


	//   ....[55]....
        /*04a0*/ 	.word	0x000110d0


	//   ....[56]....
        /*04a4*/ 	.word	0x000110e0


	//   ....[57]....
        /*04a8*/ 	.word	0x00011120


	//   ....[58]....
        /*04ac*/ 	.word	0x000111a0


	//   ....[59]....
        /*04b0*/ 	.word	0x000111c0


	//   ....[60]....
        /*04b4*/ 	.word	0x00011240


	//   ....[61]....
        /*04b8*/ 	.word	0x00011260


	//   ....[62]....
        /*04bc*/ 	.word	0x000112e0


	//   ....[63]....
        /*04c0*/ 	.word	0x00011300


	//   ....[64]....
        /*04c4*/ 	.word	0x00011380


	//   ....[65]....
        /*04c8*/ 	.word	0x000113a0


	//   ....[66]....
        /*04cc*/ 	.word	0x00011420


	//   ....[67]....
        /*04d0*/ 	.word	0x00011440


	//   ....[68]....
        /*04d4*/ 	.word	0x000114c0


	//   ....[69]....
        /*04d8*/ 	.word	0x000114e0


	//   ....[70]....
        /*04dc*/ 	.word	0x00011b10


	//   ....[71]....
        /*04e0*/ 	.word	0x00011b30


	//   ....[72]....
        /*04e4*/ 	.word	0x00011b60


	//   ....[73]....
        /*04e8*/ 	.word	0x00011ba0


	//   ....[74]....
        /*04ec*/ 	.word	0x00011c10


	//   ....[75]....
        /*04f0*/ 	.word	0x00011c30


	//   ....[76]....
        /*04f4*/ 	.word	0x00011cb0


	//   ....[77]....
        /*04f8*/ 	.word	0x00011cd0


	//   ....[78]....
        /*04fc*/ 	.word	0x00011d50


	//   ....[79]....
        /*0500*/ 	.word	0x00011d70


	//   ....[80]....
        /*0504*/ 	.word	0x00011df0


	//   ....[81]....
        /*0508*/ 	.word	0x00011e10


	//   ....[82]....
        /*050c*/ 	.word	0x00011e90


	//   ....[83]....
        /*0510*/ 	.word	0x00011eb0


	//   ....[84]....
        /*0514*/ 	.word	0x00011f30


	//   ....[85]....
        /*0518*/ 	.word	0x00011f50


	//   ....[86]....
        /*051c*/ 	.word	0x00012610


	//   ....[87]....
        /*0520*/ 	.word	0x00012640


	//   ....[88]....
        /*0524*/ 	.word	0x00012650


	//   ....[89]....
        /*0528*/ 	.word	0x000126a0


	//   ....[90]....
        /*052c*/ 	.word	0x000126b0


	//   ....[91]....
        /*0530*/ 	.word	0x00012700


	//   ....[92]....
        /*0534*/ 	.word	0x00012710


	//   ....[93]....
        /*0538*/ 	.word	0x00012760


	//   ....[94]....
        /*053c*/ 	.word	0x00012770


	//   ....[95]....
        /*0540*/ 	.word	0x000127c0


	//   ....[96]....
        /*0544*/ 	.word	0x000127d0


	//   ....[97]....
        /*0548*/ 	.word	0x00012820


	//   ....[98]....
        /*054c*/ 	.word	0x00012830


	//   ....[99]....
        /*0550*/ 	.word	0x00012880


	//   ....[100]....
        /*0554*/ 	.word	0x00012890


	//   ....[101]....
        /*0558*/ 	.word	0x000128a0


	//   ....[102]....
        /*055c*/ 	.word	0x00012b40


	//   ....[103]....
        /*0560*/ 	.word	0x00012b60


	//   ....[104]....
        /*0564*/ 	.word	0x00012b80


	//   ....[105]....
        /*0568*/ 	.word	0x00012be0


	//   ....[106]....
        /*056c*/ 	.word	0x00012c00


	//   ....[107]....
        /*0570*/ 	.word	0x00012c60


	//   ....[108]....
        /*0574*/ 	.word	0x00012c80


	//   ....[109]....
        /*0578*/ 	.word	0x00012ce0


	//   ....[110]....
        /*057c*/ 	.word	0x00012d00


	//   ....[111]....
        /*0580*/ 	.word	0x00012d60


	//   ....[112]....
        /*0584*/ 	.word	0x00012d80


	//   ....[113]....
        /*0588*/ 	.word	0x00012de0


	//   ....[114]....
        /*058c*/ 	.word	0x00012e00


	//   ....[115]....
        /*0590*/ 	.word	0x00012e60


	//   ....[116]....
        /*0594*/ 	.word	0x00012e80


	//   ....[117]....
        /*0598*/ 	.word	0x00012e90


	//   ....[118]....
        /*059c*/ 	.word	0x00013430


	//   ....[119]....
        /*05a0*/ 	.word	0x00013450


	//   ....[120]....
        /*05a4*/ 	.word	0x00013470


	//   ....[121]....
        /*05a8*/ 	.word	0x000134b0


	//   ....[122]....
        /*05ac*/ 	.word	0x00013500


	//   ....[123]....
        /*05b0*/ 	.word	0x00013530


	//   ....[124]....
        /*05b4*/ 	.word	0x00013580


	//   ....[125]....
        /*05b8*/ 	.word	0x000135b0


	//   ....[126]....
        /*05bc*/ 	.word	0x00013600


	//   ....[127]....
        /*05c0*/ 	.word	0x00013630


	//   ....[128]....
        /*05c4*/ 	.word	0x00013680


	//   ....[129]....
        /*05c8*/ 	.word	0x000136b0


	//   ....[130]....
        /*05cc*/ 	.word	0x00013700


	//   ....[131]....
        /*05d0*/ 	.word	0x00013730


	//   ....[132]....
        /*05d4*/ 	.word	0x00013780


	//   ....[133]....
        /*05d8*/ 	.word	0x000137b0


	//   ....[134]....
        /*05dc*/ 	.word	0x00013a90


	//   ....[135]....
        /*05e0*/ 	.word	0x00013c60


	//   ....[136]....
        /*05e4*/ 	.word	0x000142b0


	//   ....[137]....
        /*05e8*/ 	.word	0x00014390


	//   ....[138]....
        /*05ec*/ 	.word	0x00014430


	//   ....[139]....
        /*05f0*/ 	.word	0x000144b0


	//   ....[140]....
        /*05f4*/ 	.word	0x00014570


	//   ....[141]....
        /*05f8*/ 	.word	0x000145e0


	//   ....[142]....
        /*05fc*/ 	.word	0x000146b0


	//   ....[143]....
        /*0600*/ 	.word	0x00014730


	//   ....[144]....
        /*0604*/ 	.word	0x00014800


	//   ....[145]....
        /*0608*/ 	.word	0x00014880


	//   ....[146]....
        /*060c*/ 	.word	0x00014950


	//   ....[147]....
        /*0610*/ 	.word	0x000149d0


	//   ....[148]....
        /*0614*/ 	.word	0x00014aa0


	//   ....[149]....
        /*0618*/ 	.word	0x00014b20


	//   ....[150]....
        /*061c*/ 	.word	0x00014bf0


	//   ....[151]....
        /*0620*/ 	.word	0x00014c70


	//   ....[152]....
        /*0624*/ 	.word	0x00014d30


	//   ....[153]....
        /*0628*/ 	.word	0x00014dc0


	//   ....[154]....
        /*062c*/ 	.word	0x00014e30


	//   ....[155]....
        /*0630*/ 	.word	0x00014eb0


	//   ....[156]....
        /*0634*/ 	.word	0x00014f60


	//   ....[157]....
        /*0638*/ 	.word	0x00014fd0


	//   ....[158]....
        /*063c*/ 	.word	0x000150b0


	//   ....[159]....
        /*0640*/ 	.word	0x00015120


	//   ....[160]....
        /*0644*/ 	.word	0x00015200


	//   ....[161]....
        /*0648*/ 	.word	0x00015270


	//   ....[162]....
        /*064c*/ 	.word	0x00015350


	//   ....[163]....
        /*0650*/ 	.word	0x000153c0


	//   ....[164]....
        /*0654*/ 	.word	0x000154a0


	//   ....[165]....
        /*0658*/ 	.word	0x00015510


	//   ....[166]....
        /*065c*/ 	.word	0x000155f0


	//   ....[167]....
        /*0660*/ 	.word	0x00015660


	//   ....[168]....
        /*0664*/ 	.word	0x00015720


	//   ....[169]....
        /*0668*/ 	.word	0x00015850


	//   ....[170]....
        /*066c*/ 	.word	0x000158f0


	//   ....[171]....
        /*0670*/ 	.word	0x00015960


	//   ....[172]....
        /*0674*/ 	.word	0x00015a20


	//   ....[173]....
        /*0678*/ 	.word	0x00015a80


	//   ....[174]....
        /*067c*/ 	.word	0x00015b40


	//   ....[175]....
        /*0680*/ 	.word	0x00015ba0


	//   ....[176]....
        /*0684*/ 	.word	0x00015c60


	//   ....[177]....
        /*0688*/ 	.word	0x00015cc0


	//   ....[178]....
        /*068c*/ 	.word	0x00015d80


	//   ....[179]....
        /*0690*/ 	.word	0x00015de0


	//   ....[180]....
        /*0694*/ 	.word	0x00015ea0


	//   ....[181]....
        /*0698*/ 	.word	0x00015f00


	//   ....[182]....
        /*069c*/ 	.word	0x00015fc0


	//   ....[183]....
        /*06a0*/ 	.word	0x00016020


	//   ....[184]....
        /*06a4*/ 	.word	0x000160e0


	//   ....[185]....
        /*06a8*/ 	.word	0x000161c0


	//   ....[186]....
        /*06ac*/ 	.word	0x00016260


	//   ....[187]....
        /*06b0*/ 	.word	0x000162c0


	//   ....[188]....
        /*06b4*/ 	.word	0x00016390


	//   ....[189]....
        /*06b8*/ 	.word	0x000163f0


	//   ....[190]....
        /*06bc*/ 	.word	0x000164c0


	//   ....[191]....
        /*06c0*/ 	.word	0x00016520


	//   ....[192]....
        /*06c4*/ 	.word	0x000165f0


	//   ....[193]....
        /*06c8*/ 	.word	0x00016650


	//   ....[194]....
        /*06cc*/ 	.word	0x00016720


	//   ....[195]....
        /*06d0*/ 	.word	0x00016780


	//   ....[196]....
        /*06d4*/ 	.word	0x00016850


	//   ....[197]....
        /*06d8*/ 	.word	0x000168b0


	//   ....[198]....
        /*06dc*/ 	.word	0x00016980


	//   ....[199]....
        /*06e0*/ 	.word	0x000169e0


	//   ....[200]....
        /*06e4*/ 	.word	0x00016aa0


	//   ....[201]....
        /*06e8*/ 	.word	0x00016bc0


	//   ....[202]....
        /*06ec*/ 	.word	0x00016c60


	//   ....[203]....
        /*06f0*/ 	.word	0x00016cc0


	//   ....[204]....
        /*06f4*/ 	.word	0x00016d90


	//   ....[205]....
        /*06f8*/ 	.word	0x00016e30


	//   ....[206]....
        /*06fc*/ 	.word	0x00016ef0


	//   ....[207]....
        /*0700*/ 	.word	0x00016f90


	//   ....[208]....
        /*0704*/ 	.word	0x00017050


	//   ....[209]....
        /*0708*/ 	.word	0x000170f0


	//   ....[210]....
        /*070c*/ 	.word	0x000171b0


	//   ....[211]....
        /*0710*/ 	.word	0x00017250


	//   ....[212]....
        /*0714*/ 	.word	0x00017310


	//   ....[213]....
        /*0718*/ 	.word	0x000173b0


	//   ....[214]....
        /*071c*/ 	.word	0x00017470


	//   ....[215]....
        /*0720*/ 	.word	0x00017510


	//   ....[216]....
        /*0724*/ 	.word	0x000175d0


	//   ....[217]....
        /*0728*/ 	.word	0x000176a0


	//   ....[218]....
        /*072c*/ 	.word	0x000177c0


	//----- nvinfo : EIATTR_REG_RECONFIG
	.align		4
.L_937:
        /*0730*/ 	.byte	0x01, 0x54
	.zero		2


	//----- nvinfo : EIATTR_SYSCALL_OFFSETS
	.align		4
        /*0734*/ 	.byte	0x04, 0x46
        /*0736*/ 	.short	(.L_939 - .L_938)


	//   ....[0]....
.L_938:
        /*0738*/ 	.word	0x00001900


	//   ....[1]....
        /*073c*/ 	.word	0x00010790


	//   ....[2]....
        /*0740*/ 	.word	0x000108e0


	//   ....[3]....
        /*0744*/ 	.word	0x000109d0


	//   ....[4]....
        /*0748*/ 	.word	0x000117d0


	//----- nvinfo : EIATTR_MBARRIER_INSTR_OFFSETS
	.align		4
.L_939:
        /*074c*/ 	.byte	0x04, 0x39
        /*074e*/ 	.short	(.L_941 - .L_940)


	//   ....[0]....
.L_940:
        /*0750*/ 	.word	0x00000170
        /*0754*/ 	.word	0x000000ff
        /*0758*/ 	.word	0x00028800
        /*075c*/ 	.short	0x0100
        /*075e*/ 	.byte	0x08
	.zero		1


	//   ....[1]....
        /*0760*/ 	.word	0x00000180
        /*0764*/ 	.word	0x000000ff
        /*0768*/ 	.word	0x00028820
        /*076c*/ 	.short	0x0100
        /*076e*/ 	.byte	0x08
	.zero		1


	//   ....[2]....
        /*0770*/ 	.word	0x00000270
        /*0774*/ 	.word	0x000000ff
        /*0778*/ 	.word	0x00028830
        /*077c*/ 	.short	0x0100
        /*077e*/ 	.byte	0x08
	.zero		1


	//   ....[3]....
        /*0780*/ 	.word	0x00000280
        /*0784*/ 	.word	0x000000ff
        /*0788*/ 	.word	0x00028840
        /*078c*/ 	.short	0x0100
        /*078e*/ 	.byte	0x08
	.zero		1


	//   ....[4]....
        /*0790*/ 	.word	0x00000290
        /*0794*/ 	.word	0x000000ff
        /*0798*/ 	.word	0x00028838
        /*079c*/ 	.short	0x0100
        /*079e*/ 	.byte	0x08
	.zero		1


	//   ....[5]....
        /*07a0*/ 	.word	0x000002a0
        /*07a4*/ 	.word	0x000000ff
        /*07a8*/ 	.word	0x00028848
        /*07ac*/ 	.short	0x0100
        /*07ae*/ 	.byte	0x08
	.zero		1


	//   ....[6]....
        /*07b0*/ 	.word	0x000003d0
        /*07b4*/ 	.word	0x000000ff
        /*07b8*/ 	.word	0x00028850
        /*07bc*/ 	.short	0x0100
        /*07be*/ 	.byte	0x08
	.zero		1


	//   ....[7]....
        /*07c0*/ 	.word	0x000003e0
        /*07c4*/ 	.word	0x000000ff
        /*07c8*/ 	.word	0x00028860
        /*07cc*/ 	.short	0x0100
        /*07ce*/ 	.byte	0x08
	.zero		1


	//   ....[8]....
        /*07d0*/ 	.word	0x000003f0
        /*07d4*/ 	.word	0x000000ff
        /*07d8*/ 	.word	0x00028858
        /*07dc*/ 	.short	0x0100
        /*07de*/ 	.byte	0x08
	.zero		1


	//   ....[9]....
        /*07e0*/ 	.word	0x00000400
        /*07e4*/ 	.word	0x000000ff
        /*07e8*/ 	.word	0x00028868
        /*07ec*/ 	.short	0x0100
        /*07ee*/ 	.byte	0x08
	.zero		1


	//   ....[10]....
        /*07f0*/ 	.word	0x000004f0
        /*07f4*/ 	.word	0x000000ff
        /*07f8*/ 	.word	0x00028870
        /*07fc*/ 	.short	0x0100
        /*07fe*/ 	.byte	0x06
	.zero		1


	//   ....[11]....
        /*0800*/ 	.word	0x00000500
        /*0804*/ 	.word	0x000000ff
        /*0808*/ 	.word	0x00028880
        /*080c*/ 	.short	0x0100
        /*080e*/ 	.byte	0x06
	.zero		1


	//   ....[12]....
        /*0810*/ 	.word	0x00000510
        /*0814*/ 	.word	0x000000ff
        /*0818*/ 	.word	0x00028878
        /*081c*/ 	.short	0x0100
        /*081e*/ 	.byte	0x06
	.zero		1


	//   ....[13]....
        /*0820*/ 	.word	0x00000520
        /*0824*/ 	.word	0x000000ff
        /*0828*/ 	.word	0x00028888
        /*082c*/ 	.short	0x0100
        /*082e*/ 	.byte	0x06
	.zero		1


	//   ....[14]....
        /*0830*/ 	.word	0x00000650
        /*0834*/ 	.word	0x000000ff
        /*0838*/ 	.word	0x00028890
        /*083c*/ 	.short	0x0100
        /*083e*/ 	.byte	0x08
	.zero		1


	//   ....[15]....
        /*0840*/ 	.word	0x00000660
        /*0844*/ 	.word	0x000000ff
        /*0848*/ 	.word	0x000288a0
        /*084c*/ 	.short	0x0100
        /*084e*/ 	.byte	0x08
	.zero		1


	//   ....[16]....
        /*0850*/ 	.word	0x00000670
        /*0854*/ 	.word	0x000000ff
        /*0858*/ 	.word	0x00028898
        /*085c*/ 	.short	0x0100
        /*085e*/ 	.byte	0x08
	.zero		1


	//   ....[17]....
        /*0860*/ 	.word	0x00000680
        /*0864*/ 	.word	0x000000ff
        /*0868*/ 	.word	0x000288a8
        /*086c*/ 	.short	0x0100
        /*086e*/ 	.byte	0x08
	.zero		1


	//   ....[18]....
        /*0870*/ 	.word	0x000007c0
        /*0874*/ 	.word	0x000000ff
        /*0878*/ 	.word	0x000288b0
        /*087c*/ 	.short	0x0100
        /*087e*/ 	.byte	0x08
	.zero		1


	//   ....[19]....
        /*0880*/ 	.word	0x000007d0
        /*0884*/ 	.word	0x000000ff
        /*0888*/ 	.word	0x000288c0
        /*088c*/ 	.short	0x0100
        /*088e*/ 	.byte	0x08
	.zero		1


	//   ....[20]....
        /*0890*/ 	.word	0x000007e0
        /*0894*/ 	.word	0x000000ff
        /*0898*/ 	.word	0x000288b8
        /*089c*/ 	.short	0x0100
        /*089e*/ 	.byte	0x08
	.zero		1


	//   ....[21]....
        /*08a0*/ 	.word	0x000007f0
        /*08a4*/ 	.word	0x000000ff
        /*08a8*/ 	.word	0x000288c8
        /*08ac*/ 	.short	0x0100
        /*08ae*/ 	.byte	0x08
	.zero		1


	//   ....[22]....
        /*08b0*/ 	.word	0x00001980
        /*08b4*/ 	.word	0x000000ff
        /*08b8*/ 	.word	0x00028800
        /*08bc*/ 	.short	0x010a
        /*08be*/ 	.byte	0x29
	.zero		1


	//   ....[23]....
        /*08c0*/ 	.word	0x00001a00
        /*08c4*/ 	.word	0x00000003
        /*08c8*/ 	.word	0x00028830
        /*08cc*/ 	.short	0x010a
        /*08ce*/ 	.byte	0x3f
	.zero		1


	//   ....[24]....
        /*08d0*/ 	.word	0x00001a40
        /*08d4*/ 	.word	0x00000003
        /*08d8*/ 	.word	0x00028830
        /*08dc*/ 	.short	0x010a
        /*08de*/ 	.byte	0x3f
	.zero		1


	//   ....[25]....
        /*08e0*/ 	.word	0x00001fe0
        /*08e4*/ 	.word	0x000000ff
        /*08e8*/ 	.word	0x00000000
        /*08ec*/ 	.short	0x0101
        /*08ee*/ 	.byte	0x06
	.zero		1


	//   ....[26]....
        /*08f0*/ 	.word	0x00004dc0
        /*08f4*/ 	.word	0x000000ff
        /*08f8*/ 	.word	0x00028830
        /*08fc*/ 	.short	0x010a
        /*08fe*/ 	.byte	0x06
	.zero		1


	//   ....[27]....
        /*0900*/ 	.word	0x00004e00
        /*0904*/ 	.word	0x000000ff
        /*0908*/ 	.word	0x00028830
        /*090c*/ 	.short	0x010a
        /*090e*/ 	.byte	0x06
	.zero		1


	//   ....[28]....
        /*0910*/ 	.word	0x00005150
        /*0914*/ 	.word	0x000000ff
        /*0918*/ 	.word	0x00028850
        /*091c*/ 	.short	0x010a
        /*091e*/ 	.byte	0x06
	.zero		1


	//   ....[29]....
        /*0920*/ 	.word	0x00005190
        /*0924*/ 	.word	0x000000ff
        /*0928*/ 	.word	0x00028850
        /*092c*/ 	.short	0x010a
        /*092e*/ 	.byte	0x06
	.zero		1


	//   ....[30]....
        /*0930*/ 	.word	0x000055c0
        /*0934*/ 	.word	0x000000ff
        /*0938*/ 	.word	0x00000000
        /*093c*/ 	.short	0x0101
        /*093e*/ 	.byte	0x06
	.zero		1


	//   ....[31]....
        /*0940*/ 	.word	0x00007870
        /*0944*/ 	.word	0x000000ff
        /*0948*/ 	.word	0x00000000
        /*094c*/ 	.short	0x0101
        /*094e*/ 	.byte	0x06
	.zero		1


	//   ....[32]....
        /*0950*/ 	.word	0x00008180
        /*0954*/ 	.word	0x000000ff
        /*0958*/ 	.word	0x00028830
        /*095c*/ 	.short	0x010a
        /*095e*/ 	.byte	0x06
	.zero		1


	//   ....[33]....
        /*0960*/ 	.word	0x000081c0
        /*0964*/ 	.word	0x000000ff
        /*0968*/ 	.word	0x00028830
        /*096c*/ 	.short	0x010a
        /*096e*/ 	.byte	0x06
	.zero		1


	//   ....[34]....
        /*0970*/ 	.word	0x00008510
        /*0974*/ 	.word	0x000000ff
        /*0978*/ 	.word	0x00028850
        /*097c*/ 	.short	0x010a
        /*097e*/ 	.byte	0x06
	.zero		1


	//   ....[35]....
        /*0980*/ 	.word	0x00008550
        /*0984*/ 	.word	0x000000ff
        /*0988*/ 	.word	0x00028850
        /*098c*/ 	.short	0x010a
        /*098e*/ 	.byte	0x06
	.zero		1


	//   ....[36]....
        /*0990*/ 	.word	0x00008950
        /*0994*/ 	.word	0x000000ff
        /*0998*/ 	.word	0x00000000
        /*099c*/ 	.short	0x0101
        /*099e*/ 	.byte	0x06
	.zero		1


	//   ....[37]....
        /*09a0*/ 	.word	0x00009b00
        /*09a4*/ 	.word	0x000000ff
        /*09a8*/ 	.word	0x00000000
        /*09ac*/ 	.short	0x0101
        /*09ae*/ 	.byte	0x06
	.zero		1


	//   ....[38]....
        /*09b0*/ 	.word	0x0000a210
        /*09b4*/ 	.word	0x000000ff
        /*09b8*/ 	.word	0x00028830
        /*09bc*/ 	.short	0x010a
        /*09be*/ 	.byte	0x06
	.zero		1


	//   ....[39]....
        /*09c0*/ 	.word	0x0000a250
        /*09c4*/ 	.word	0x000000ff
        /*09c8*/ 	.word	0x00028830
        /*09cc*/ 	.short	0x010a
        /*09ce*/ 	.byte	0x06
	.zero		1


	//   ....[40]....
        /*09d0*/ 	.word	0x0000a570
        /*09d4*/ 	.word	0x000000ff
        /*09d8*/ 	.word	0x00028850
        /*09dc*/ 	.short	0x010a
        /*09de*/ 	.byte	0x06
	.zero		1


	//   ....[41]....
        /*09e0*/ 	.word	0x0000a5b0
        /*09e4*/ 	.word	0x000000ff
        /*09e8*/ 	.word	0x00028850
        /*09ec*/ 	.short	0x010a
        /*09ee*/ 	.byte	0x06
	.zero		1


	//   ....[42]....
        /*09f0*/ 	.word	0x0000a9e0
        /*09f4*/ 	.word	0x000000ff
        /*09f8*/ 	.word	0x00000000
        /*09fc*/ 	.short	0x0101
        /*09fe*/ 	.byte	0x06
	.zero		1


	//   ....[43]....
        /*0a00*/ 	.word	0x0000cc80
        /*0a04*/ 	.word	0x000000ff
        /*0a08*/ 	.word	0x00000000
        /*0a0c*/ 	.short	0x0101
        /*0a0e*/ 	.byte	0x06
	.zero		1


	//   ....[44]....
        /*0a10*/ 	.word	0x0000d280
        /*0a14*/ 	.word	0x000000ff
        /*0a18*/ 	.word	0x00028850
        /*0a1c*/ 	.short	0x010a
        /*0a1e*/ 	.byte	0x05
	.zero		1


	//   ....[45]....
        /*0a20*/ 	.word	0x0000d2c0
        /*0a24*/ 	.word	0x000000ff
        /*0a28*/ 	.word	0x00028850
        /*0a2c*/ 	.short	0x010a
        /*0a2e*/ 	.byte	0x05
	.zero		1


	//   ....[46]....
        /*0a30*/ 	.word	0x0000d830
        /*0a34*/ 	.word	0x000000ff
        /*0a38*/ 	.word	0x00000000
        /*0a3c*/ 	.short	0x0101
        /*0a3e*/ 	.byte	0x04
	.zero		1


	//   ....[47]....
        /*0a40*/ 	.word	0x0000eb80
        /*0a44*/ 	.word	0x00000000
        /*0a48*/ 	.word	0x00000000
        /*0a4c*/ 	.short	0x0101
        /*0a4e*/ 	.byte	0x3f
	.zero		1


	//   ....[48]....
        /*0a50*/ 	.word	0x00010ef0
        /*0a54*/ 	.word	0x00000007
        /*0a58*/ 	.word	0x00028840
        /*0a5c*/ 	.short	0x010a
        /*0a5e*/ 	.byte	0x3f
	.zero		1


	//   ....[49]....
        /*0a60*/ 	.word	0x000115b0
        /*0a64*/ 	.word	0x00000007
        /*0a68*/ 	.word	0x00028830
        /*0a6c*/ 	.short	0x0107
        /*0a6e*/ 	.byte	0x3f
	.zero		1


	//   ....[50]....
        /*0a70*/ 	.word	0x00011680
        /*0a74*/ 	.word	0x00000007
        /*0a78*/ 	.word	0x00028830
        /*0a7c*/ 	.short	0x0101
        /*0a7e*/ 	.byte	0x3f
	.zero		1


	//   ....[51]....
        /*0a80*/ 	.word	0x00012020
        /*0a84*/ 	.word	0x00000010
        /*0a88*/ 	.word	0x00028800
        /*0a8c*/ 	.short	0x0107
        /*0a8e*/ 	.byte	0x3f
	.zero		1


	//   ....[52]....
        /*0a90*/ 	.word	0x000120f0
        /*0a94*/ 	.word	0x00000010
        /*0a98*/ 	.word	0x00028800
        /*0a9c*/ 	.short	0x0101
        /*0a9e*/ 	.byte	0x3f
	.zero		1


	//   ....[53]....
        /*0aa0*/ 	.word	0x00012110
        /*0aa4*/ 	.word	0x00000010
        /*0aa8*/ 	.word	0x00028820
        /*0aac*/ 	.short	0x010a
        /*0aae*/ 	.byte	0x3f
	.zero		1


	//   ....[54]....
        /*0ab0*/ 	.word	0x00012460
        /*0ab4*/ 	.word	0x00000006
        /*0ab8*/ 	.word	0x00028840
        /*0abc*/ 	.short	0x010a
        /*0abe*/ 	.byte	0x3f
	.zero		1


	//   ....[55]....
        /*0ac0*/ 	.word	0x00012970
        /*0ac4*/ 	.word	0x00000006
        /*0ac8*/ 	.word	0x00028830
        /*0acc*/ 	.short	0x0107
        /*0ace*/ 	.byte	0x3f
	.zero		1


	//   ....[56]....
        /*0ad0*/ 	.word	0x00012a30
        /*0ad4*/ 	.word	0x00000006
        /*0ad8*/ 	.word	0x00028830
        /*0adc*/ 	.short	0x0101
        /*0ade*/ 	.byte	0x3f
	.zero		1


	//   ....[57]....
        /*0ae0*/ 	.word	0x00012a90
        /*0ae4*/ 	.word	0x00000006
        /*0ae8*/ 	.word	0x00028860
        /*0aec*/ 	.short	0x010a
        /*0aee*/ 	.byte	0x3f
	.zero		1


	//   ....[58]....
        /*0af0*/ 	.word	0x00013020
        /*0af4*/ 	.word	0x00000006
        /*0af8*/ 	.word	0x00028850
        /*0afc*/ 	.short	0x0107
        /*0afe*/ 	.byte	0x3f
	.zero		1


	//   ....[59]....
        /*0b00*/ 	.word	0x00013180
        /*0b04*/ 	.word	0x00000006
        /*0b08*/ 	.word	0x00028850
        /*0b0c*/ 	.short	0x0101
        /*0b0e*/ 	.byte	0x3f
	.zero		1


	//   ....[60]....
        /*0b10*/ 	.word	0x00013390
        /*0b14*/ 	.word	0x00000004
        /*0b18*/ 	.word	0x00028860
        /*0b1c*/ 	.short	0x010a
        /*0b1e*/ 	.byte	0x3f
	.zero		1


	//   ....[61]....
        /*0b20*/ 	.word	0x00013890
        /*0b24*/ 	.word	0x00000004
        /*0b28*/ 	.word	0x00028850
        /*0b2c*/ 	.short	0x0107
        /*0b2e*/ 	.byte	0x3f
	.zero		1


	//   ....[62]....
        /*0b30*/ 	.word	0x00013950
        /*0b34*/ 	.word	0x00000004
        /*0b38*/ 	.word	0x00028850
        /*0b3c*/ 	.short	0x0101
        /*0b3e*/ 	.byte	0x3f
	.zero		1


	//   ....[63]....
        /*0b40*/ 	.word	0x00013be0
        /*0b44*/ 	.word	0x00000004
        /*0b48*/ 	.word	0x00028820
        /*0b4c*/ 	.short	0x010a
        /*0b4e*/ 	.byte	0x3f
	.zero		1


	//   ....[64]....
        /*0b50*/ 	.word	0x00013d60
        /*0b54*/ 	.word	0x00000005
        /*0b58*/ 	.word	0x00028840
        /*0b5c*/ 	.short	0x010a
        /*0b5e*/ 	.byte	0x3f
	.zero		1


	//   ....[65]....
        /*0b60*/ 	.word	0x00013e00
        /*0b64*/ 	.word	0x00000017
        /*0b68*/ 	.word	0x00028840
        /*0b6c*/ 	.short	0x010a
        /*0b6e*/ 	.byte	0x3f
	.zero		1


	//   ....[66]....
        /*0b70*/ 	.word	0x00013e40
        /*0b74*/ 	.word	0x00000005
        /*0b78*/ 	.word	0x00028860
        /*0b7c*/ 	.short	0x010a
        /*0b7e*/ 	.byte	0x3f
	.zero		1


	//   ....[67]....
        /*0b80*/ 	.word	0x00013e80
        /*0b84*/ 	.word	0x00000017
        /*0b88*/ 	.word	0x00028860
        /*0b8c*/ 	.short	0x010a
        /*0b8e*/ 	.byte	0x3f
	.zero		1


	//   ....[68]....
        /*0b90*/ 	.word	0x00013ef0
        /*0b94*/ 	.word	0x00000003
        /*0b98*/ 	.word	0x00028800
        /*0b9c*/ 	.short	0x010a
        /*0b9e*/ 	.byte	0x3f
	.zero		1


	//   ....[69]....
        /*0ba0*/ 	.word	0x00013f40
        /*0ba4*/ 	.word	0x00000003
        /*0ba8*/ 	.word	0x00028830
        /*0bac*/ 	.short	0x010a
        /*0bae*/ 	.byte	0x3f
	.zero		1


	//   ....[70]....
        /*0bb0*/ 	.word	0x00013fa0
        /*0bb4*/ 	.word	0x00000005
        /*0bb8*/ 	.word	0x00028830
        /*0bbc*/ 	.short	0x010a
        /*0bbe*/ 	.byte	0x3f
	.zero		1


	//   ....[71]....
        /*0bc0*/ 	.word	0x00014000
        /*0bc4*/ 	.word	0x00000005
        /*0bc8*/ 	.word	0x00028850
        /*0bcc*/ 	.short	0x010a
        /*0bce*/ 	.byte	0x3f
	.zero		1


	//   ....[72]....
        /*0bd0*/ 	.word	0x00014060
        /*0bd4*/ 	.word	0x00000007
        /*0bd8*/ 	.word	0x00028830
        /*0bdc*/ 	.short	0x010a
        /*0bde*/ 	.byte	0x3f
	.zero		1


	//   ....[73]....
        /*0be0*/ 	.word	0x000140c0
        /*0be4*/ 	.word	0x00000007
        /*0be8*/ 	.word	0x00028850
        /*0bec*/ 	.short	0x010a
        /*0bee*/ 	.byte	0x3f
	.zero		1


	//   ....[74]....
        /*0bf0*/ 	.word	0x00014120
        /*0bf4*/ 	.word	0x00000007
        /*0bf8*/ 	.word	0x00028830
        /*0bfc*/ 	.short	0x010a
        /*0bfe*/ 	.byte	0x3f
	.zero		1


	//   ....[75]....
        /*0c00*/ 	.word	0x00014180
        /*0c04*/ 	.word	0x00000007
        /*0c08*/ 	.word	0x00028850
        /*0c0c*/ 	.short	0x010a
        /*0c0e*/ 	.byte	0x3f
	.zero		1


	//   ....[76]....
        /*0c10*/ 	.word	0x000141e0
        /*0c14*/ 	.word	0x00000006
        /*0c18*/ 	.word	0x00028850
        /*0c1c*/ 	.short	0x010a
        /*0c1e*/ 	.byte	0x3f
	.zero		1


	//   ....[77]....
        /*0c20*/ 	.word	0x000142e0
        /*0c24*/ 	.word	0x00000007
        /*0c28*/ 	.word	0x00028840
        /*0c2c*/ 	.short	0x010a
        /*0c2e*/ 	.byte	0x3f
	.zero		1


	//   ....[78]....
        /*0c30*/ 	.word	0x00015750
        /*0c34*/ 	.word	0x00000010
        /*0c38*/ 	.word	0x00028820
        /*0c3c*/ 	.short	0x010a
        /*0c3e*/ 	.byte	0x3f
	.zero		1


	//   ....[79]....
        /*0c40*/ 	.word	0x000157a0
        /*0c44*/ 	.word	0x00000006
        /*0c48*/ 	.word	0x00028840
        /*0c4c*/ 	.short	0x010a
        /*0c4e*/ 	.byte	0x3f
	.zero		1


	//   ....[80]....
        /*0c50*/ 	.word	0x00016110
        /*0c54*/ 	.word	0x00000006
        /*0c58*/ 	.word	0x00028860
        /*0c5c*/ 	.short	0x010a
        /*0c5e*/ 	.byte	0x3f
	.zero		1


	//   ....[81]....
        /*0c60*/ 	.word	0x00016b10
        /*0c64*/ 	.word	0x00000004
        /*0c68*/ 	.word	0x00028860
        /*0c6c*/ 	.short	0x010a
        /*0c6e*/ 	.byte	0x3f
	.zero		1


	//   ....[82]....
        /*0c70*/ 	.word	0x000176e0
        /*0c74*/ 	.word	0x00000004
        /*0c78*/ 	.word	0x00028820
        /*0c7c*/ 	.short	0x010a
        /*0c7e*/ 	.byte	0x3f
	.zero		1


	//   ....[83]....
        /*0c80*/ 	.word	0x00017880
        /*0c84*/ 	.word	0x00000005
        /*0c88*/ 	.word	0x00028840
        /*0c8c*/ 	.short	0x010a
        /*0c8e*/ 	.byte	0x3f
	.zero		1


	//   ....[84]....
        /*0c90*/ 	.word	0x000178d0
        /*0c94*/ 	.word	0x00000017
        /*0c98*/ 	.word	0x00028840
        /*0c9c*/ 	.short	0x010a
        /*0c9e*/ 	.byte	0x3f
	.zero		1


	//   ....[85]....
        /*0ca0*/ 	.word	0x00017920
        /*0ca4*/ 	.word	0x00000005
        /*0ca8*/ 	.word	0x00028860
        /*0cac*/ 	.short	0x010a
        /*0cae*/ 	.byte	0x3f
	.zero		1


	//----- nvinfo : EIATTR_NUM_MBARRIERS
	.align		4
.L_941:
        /*0cb0*/ 	.byte	0x03, 0x38
        /*0cb2*/ 	.short	0x0016


	//----- nvinfo : EIATTR_EXIT_INSTR_OFFSETS
	.align		4
        /*0cb4*/ 	.byte	0x04, 0x1c
        /*0cb6*/ 	.short	(.L_943 - .L_942)


	//   ....[0]....
.L_942:
        /*0cb8*/ 	.word	0x00000960


	//   ....[1]....
        /*0cbc*/ 	.word	0x0000f8c0


	//   ....[2]....
        /*0cc0*/ 	.word	0x00013ed0


	//----- nvinfo : EIATTR_MAX_THREADS
	.align		4
.L_943:
        /*0cc4*/ 	.byte	0x04, 0x05
        /*0cc6*/ 	.short	(.L_945 - .L_944)
.L_944:
        /*0cc8*/ 	.word	0x00000180
        /*0ccc*/ 	.word	0x00000001
        /*0cd0*/ 	.word	0x00000001


	//----- nvinfo : EIATTR_CRS_STACK_SIZE
	.align		4
.L_945:
        /*0cd4*/ 	.byte	0x04, 0x1e
        /*0cd6*/ 	.short	(.L_947 - .L_946)
.L_946:
        /*0cd8*/ 	.word	0x00000000


	//----- nvinfo : EIATTR_CBANK_PARAM_SIZE
	.align		4
.L_947:
        /*0cdc*/ 	.byte	0x03, 0x19
        /*0cde*/ 	.short	0x0af0


	//----- nvinfo : EIATTR_PARAM_CBANK
	.align		4
        /*0ce0*/ 	.byte	0x04, 0x0a
        /*0ce2*/ 	.short	(.L_949 - .L_948)
	.align		4
.L_948:
        /*0ce4*/ 	.word	index@(.nv.constant0._ZN7cutlass13device_kernelIN5flash11enable_sm90INS1_16FlashAttnFwdSm90INS1_25CollectiveMainloopFwdSm90ILi2EN4cute5tupleIJNS5_1CILi1EEES8_S8_EEENS6_IJNS7_ILi128EEESA_SA_EEELi128ENS_10bfloat16_tEfNS_4arch4Sm90ELb0ELb1ELb0ELb0ELb1ELb0ELb0ELb1ELb1ELb1ELb0ELb0EEENS1_21CollectiveEpilogueFwdISB_S9_SC_SE_Li256ELb0ELb1ELb0ELb0EEENS1_30DynamicPersistentTileSchedulerILi256ELi128ELb0ELb1ELb1EEEEEEEEEvNT_6ParamsE)
        /*0ce8*/ 	.short	0x0210
        /*0cea*/ 	.short	0x0af0


	//----- nvinfo : EIATTR_SW_WAR
	.align		4
.L_949:
        /*0cec*/ 	.byte	0x04, 0x36
        /*0cee*/ 	.short	(.L_951 - .L_950)
.L_950:
        /*0cf0*/ 	.word	0x00000008
.L_951:


//--------------------- .nv.info._ZN7cutlass13device_kernelIN5flash11enable_sm90INS1_16FlashAttnFwdSm90INS1_25CollectiveMainloopFwdSm90ILi2EN4cute5tupleIJNS5_1CILi1EEES8_S8_EEENS6_IJNS7_ILi128EEESA_SA_EEELi128ENS_10bfloat16_tEfNS_4arch4Sm90ELb0ELb1ELb0ELb1ELb1ELb0ELb0ELb1ELb1ELb1ELb0ELb0EEENS1_21CollectiveEpilogueFwdISB_S9_SC_SE_Li256ELb1ELb1ELb0ELb0EEENS1_36VarlenDynamicPersistentTileSchedulerILi128ELi128ELi256ELi128ELb0ELb1ELb1ELb1ELb0ELb1EEEEEEEEEvNT_6ParamsE --------------------------
	.section	.nv.info._ZN7cutlass13device_kernelIN5flash11enable_sm90INS1_16FlashAttnFwdSm90INS1_25CollectiveMainloopFwdSm90ILi2EN4cute5tupleIJNS5_1CILi1EEES8_S8_EEENS6_IJNS7_ILi128EEESA_SA_EEELi128ENS_10bfloat16_tEfNS_4arch4Sm90ELb0ELb1ELb0ELb1ELb1ELb0ELb0ELb1ELb1ELb1ELb0ELb0EEENS1_21CollectiveEpilogueFwdISB_S9_SC_SE_Li256ELb1ELb1ELb0ELb0EEENS1_36VarlenDynamicPersistentTileSchedulerILi128ELi128ELi256ELi128ELb0ELb1ELb1ELb1ELb0ELb1EEEEEEEEEvNT_6ParamsE,"",@"SHT_CUDA_INFO"
	.sectionflags	@""
	.align	4


	//----- nvinfo : EIATTR_CUDA_API_VERSION
	.align		4
        /*0000*/ 	.byte	0x04, 0x37
        /*0002*/ 	.short	(.L_953 - .L_952)
.L_952:
        /*0004*/ 	.word	0x00000082


	//----- nvinfo : EIATTR_KPARAM_INFO
	.align		4
.L_953:
        /*0008*/ 	.byte	0x04, 0x17
        /*000a*/ 	.short	(.L_955 - .L_954)
.L_954:
        /*000c*/ 	.word	0x00000000
        /*0010*/ 	.short	0x0000
        /*0012*/ 	.short	0x0070
        /*0014*/ 	.byte	0x00, 0xf0, 0x01, 0x2a


	//----- nvinfo : EIATTR_SPARSE_MMA_MASK
	.align		4
.L_955:
        /*0018*/ 	.byte	0x03, 0x50
        /*001a*/ 	.short	0x0000


	//----- nvinfo : EIATTR_MAXREG_COUNT
	.align		4
        /*001c*/ 	.byte	0x03, 0x1b
        /*001e*/ 	.short	0x00a8


	//----- nvinfo : EIATTR_NUM_BARRIERS
	.align		4
        /*0020*/ 	.byte	0x02, 0x4c
        /*0022*/ 	.byte	0x10
	.zero		1


	//----- nvinfo : EIATTR_EXTERNS
	.align		4
        /*0024*/ 	.byte	0x04, 0x0f
        /*0026*/ 	.short	(.L_957 - .L_956)


	//   ....[0]....
	.align		4
.L_956:
        /*0028*/ 	.word	index@(__assertfail)


	//----- nvinfo : EIATTR_ANNOTATIONS
	.align		4
.L_957:
        /*002c*/ 	.byte	0x04, 0x55
        /*002e*/ 	.short	(.L_959 - .L_958)


	//   ....[0]....
.L_958:
        /* <DEDUP_REMOVED lines=10> */


	//----- nvinfo : EIATTR_MERCURY_ISA_VERSION
	.align		4
.L_959:
        /*00b8*/ 	.byte	0x03, 0x5f
        /*00ba*/ 	.short	0x0101


	//----- nvinfo : EIATTR_UNUSED_LOAD_BYTE_OFFSET
	.align		4
        /*00bc*/ 	.byte	0x04, 0x44
        /*00be*/ 	.short	(.L_961 - .L_960)


	//   ....[0]....
.L_960:
        /*00c0*/ 	.word	0x00000970
        /*00c4*/ 	.word	0x0000fff0


	//   ....[1]....
        /*00c8*/ 	.word	0x0000ddd0
        /*00cc*/ 	.word	0x0000fff0


	//----- nvinfo : EIATTR_INT_WARP_WIDE_INSTR_OFFSETS
	.align		4
.L_961:
        /*00d0*/ 	.byte	0x04, 0x31
        /*00d2*/ 	.short	(.L_963 - .L_962)


	//   ....[0]....
.L_962:
        /*00d4*/ 	.word	0x000000c0


	//   ....[1]....
        /*00d8*/ 	.word	0x000000d0


	//   ....[2]....
        /*00dc*/ 	.word	0x00000170


	//   ....[3]....
        /*00e0*/ 	.word	0x00011490


	//   ....[4]....
        /*00e4*/ 	.word	0x00011520


	//   ....[5]....
        /*00e8*/ 	.word	0x00014400


	//   ....[6]....
        /*00ec*/ 	.word	0x00014490


	//----- nvinfo : EIATTR_COOP_GROUP_MASK_REGIDS
	.align		4
.L_963:
        /*00f0*/ 	.byte	0x04, 0x29
        /*00f2*/ 	.short	(.L_965 - .L_964)


	//   ....[0]....
.L_964:
        /*00f4*/ 	.word	0xffffffff


	//   ....[1]....
        /*00f8*/ 	.word	0xffffffff


	//   ....[2]....
        /*00fc*/ 	.word	0xffffffff


	//   ....[3]....
        /*0100*/ 	.word	0xffffffff


	//   ....[4]....
        /*0104*/ 	.word	0xffffffff


	//   ....[5]....
        /*0108*/ 	.word	0xffffffff


	//   ....[6]....
        /*010c*/ 	.word	0xffffffff


	//   ....[7]....
        /*0110*/ 	.word	0xffffffff


	//   ....[8]....
        /*0114*/ 	.word	0xffffffff


	//   ....[9]....
        /*0118*/ 	.word	0xffffffff


	//   ....[10]....
        /*011c*/ 	.word	0xffffffff


	//   ....[11]....
        /*0120*/ 	.word	0xffffffff


	//   ....[12]....
        /*0124*/ 	.word	0xffffffff


	//   ....[13]....
        /*0128*/ 	.word	0xffffffff


	//   ....[14]....
        /*012c*/ 	.word	0xffffffff


	//   ....[15]....
        /*0130*/ 	.word	0xffffffff


	//   ....[16]....
        /*0134*/ 	.word	0xffffffff


	//   ....[17]....
        /*0138*/ 	.word	0xffffffff


	//   ....[18]....
        /*013c*/ 	.word	0xffffffff


	//   ....[19]....
        /*0140*/ 	.word	0xffffffff


	//   ....[20]....
        /*0144*/ 	.word	0xffffffff


	//   ....[21]....
        /*0148*/ 	.word	0xffffffff


	//   ....[22]....
        /*014c*/ 	.word	0xffffffff


	//   ....[23]....
        /*0150*/ 	.word	0xffffffff


	//   ....[24]....
        /*0154*/ 	.word	0xffffffff


	//   ....[25]....
        /*0158*/ 	.word	0xffffffff


	//   ....[26]....
        /*015c*/ 	.word	0xffffffff


	//   ....[27]....
        /*0160*/ 	.word	0xffffffff


	//   ....[28]....
        /*0164*/ 	.word	0xffffffff


	//   ....[29]....
        /*0168*/ 	.word	0xffffffff


	//   ....[30]....
        /*016c*/ 	.word	0xffffffff


	//   ....[31]....
        /*0170*/ 	.word	0xffffffff


	//   ....[32]....
        /*0174*/ 	.word	0xffffffff


	//   ....[33]....
        /*0178*/ 	.word	0xffffffff


	//   ....[34]....
        /*017c*/ 	.word	0xffffffff


	//   ....[35]....
        /*0180*/ 	.word	0xffffffff


	//   ....[36]....
        /*0184*/ 	.word	0xffffffff


	//   ....[37]....
        /*0188*/ 	.word	0xffffffff


	//   ....[38]....
        /*018c*/ 	.word	0xffffffff


	//   ....[39]....
        /*0190*/ 	.word	0xffffffff


	//   ....[40]....
        /*0194*/ 	.word	0xffffffff


	//   ....[41]....
        /*0198*/ 	.word	0xffffffff


	//   ....[42]....
        /*019c*/ 	.word	0xffffffff


	//   ....[43]....
        /*01a0*/ 	.word	0xffffffff


	//   ....[44]....
        /*01a4*/ 	.word	0xffffffff


	//   ....[45]....
        /*01a8*/ 	.word	0xffffffff


	//   ....[46]....
        /*01ac*/ 	.word	0xffffffff


	//   ....[47]....
        /*01b0*/ 	.word	0xffffffff


	//   ....[48]....
        /*01b4*/ 	.word	0xffffffff


	//   ....[49]....
        /*01b8*/ 	.word	0xffffffff


	//   ....[50]....
        /*01bc*/ 	.word	0xffffffff


	//   ....[51]....
        /*01c0*/ 	.word	0xffffffff


	//   ....[52]....
        /*01c4*/ 	.word	0xffffffff


	//   ....[53]....
        /*01c8*/ 	.word	0xffffffff


	//   ....[54]....
        /*01cc*/ 	.word	0xffffffff


	//   ....[55]....
        /*01d0*/ 	.word	0xffffffff


	//   ....[56]....
        /*01d4*/ 	.word	0xffffffff


	//   ....[57]....
        /*01d8*/ 	.word	0xffffffff


	//   ....[58]....
        /*01dc*/ 	.word	0xffffffff


	//   ....[59]....
        /*01e0*/ 	.word	0xffffffff


	//   ....[60]....
        /*01e4*/ 	.word	0xffffffff


	//   ....[61]....
        /*01e8*/ 	.word	0xffffffff


	//   ....[62]....
        /*01ec*/ 	.word	0xffffffff


	//   ....[63]....
        /*01f0*/ 	.word	0xffffffff


	//   ....[64]....
        /*01f4*/ 	.word	0xffffffff


	//   ....[65]....
        /*01f8*/ 	.word	0xffffffff


	//   ....[66]....
        /*01fc*/ 	.word	0xffffffff


	//   ....[67]....
        /*0200*/ 	.word	0xffffffff


	//   ....[68]....
        /*0204*/ 	.word	0xffffffff


	//   ....[69]....
        /*0208*/ 	.word	0xffffffff


	//   ....[70]....
        /*020c*/ 	.word	0xffffffff


	//   ....[71]....
        /*0210*/ 	.word	0xffffffff


	//   ....[72]....
        /*0214*/ 	.word	0xffffffff


	//   ....[73]....
        /*0218*/ 	.word	0xffffffff


	//   ....[74]....
        /*021c*/ 	.word	0xffffffff


	//   ....[75]....
        /*0220*/ 	.word	0xffffffff


	//   ....[76]....
        /*0224*/ 	.word	0xffffffff


	//   ....[77]....
        /*0228*/ 	.word	0xffffffff


	//   ....[78]....
        /*022c*/ 	.word	0xffffffff


	//   ....[79]....
        /*0230*/ 	.word	0xffffffff


	//   ....[80]....
        /*0234*/ 	.word	0xffffffff


	//   ....[81]....
        /*0238*/ 	.word	0xffffffff


	//   ....[82]....
        /*023c*/ 	.word	0xffffffff


	//   ....[83]....
        /*0240*/ 	.word	0xffffffff


	//   ....[84]....
        /*0244*/ 	.word	0xffffffff


	//   ....[85]....
        /*0248*/ 	.word	0xffffffff


	//   ....[86]....
        /*024c*/ 	.word	0xffffffff


	//   ....[87]....
        /*0250*/ 	.word	0xffffffff


	//   ....[88]....
        /*0254*/ 	.word	0xffffffff


	//   ....[89]....
        /*0258*/ 	.word	0xffffffff


	//   ....[90]....
        /*025c*/ 	.word	0xffffffff


	//   ....[91]....
        /*0260*/ 	.word	0xffffffff


	//   ....[92]....
        /*0264*/ 	.word	0xffffffff


	//   ....[93]....
        /*0268*/ 	.word	0xffffffff


	//   ....[94]....
        /*026c*/ 	.word	0xffffffff


	//   ....[95]....
        /*0270*/ 	.word	0xffffffff


	//   ....[96]....
        /*0274*/ 	.word	0xffffffff


	//   ....[97]....
        /*0278*/ 	.word	0xffffffff


	//   ....[98]....
        /*027c*/ 	.word	0xffffffff


	//   ....[99]....
        /*0280*/ 	.word	0xffffffff


	//   ....[100]....
        /*0284*/ 	.word	0xffffffff


	//   ....[101]....
        /*0288*/ 	.word	0xffffffff


	//   ....[102]....
        /*028c*/ 	.word	0xffffffff


	//   ....[103]....
        /*0290*/ 	.word	0xffffffff


	//   ....[104]....
        /*0294*/ 	.word	0xffffffff


	//   ....[105]....
        /*0298*/ 	.word	0xffffffff


	//   ....[106]....
        /*029c*/ 	.word	0xffffffff


	//   ....[107]....
        /*02a0*/ 	.word	0xffffffff


	//   ....[108]....
        /*02a4*/ 	.word	0xffffffff


	//   ....[109]....
        /*02a8*/ 	.word	0xffffffff


	//   ....[110]....
        /*02ac*/ 	.word	0xffffffff


	//   ....[111]....
        /*02b0*/ 	.word	0xffffffff


	//   ....[112]....
        /*02b4*/ 	.word	0xffffffff


	//   ....[113]....
        /*02b8*/ 	.word	0xffffffff


	//   ....[114]....
        /*02bc*/ 	.word	0xffffffff


	//   ....[115]....
        /*02c0*/ 	.word	0xffffffff


	//   ....[116]....
        /*02c4*/ 	.word	0xffffffff


	//   ....[117]....
        /*02c8*/ 	.word	0xffffffff


	//   ....[118]....
        /*02cc*/ 	.word	0xffffffff


	//   ....[119]....
        /*02d0*/ 	.word	0xffffffff


	//   ....[120]....
        /*02d4*/ 	.word	0xffffffff


	//   ....[121]....
        /*02d8*/ 	.word	0xffffffff


	//   ....[122]....
        /*02dc*/ 	.word	0xffffffff


	//   ....[123]....
        /*02e0*/ 	.word	0xffffffff


	//   ....[124]....
        /*02e4*/ 	.word	0xffffffff


	//   ....[125]....
        /*02e8*/ 	.word	0xffffffff


	//   ....[126]....
        /*02ec*/ 	.word	0xffffffff


	//   ....[127]....
        /*02f0*/ 	.word	0xffffffff


	//   ....[128]....
        /*02f4*/ 	.word	0xffffffff


	//   ....[129]....
        /*02f8*/ 	.word	0xffffffff


	//   ....[130]....
        /*02fc*/ 	.word	0xffffffff


	//   ....[131]....
        /*0300*/ 	.word	0xffffffff


	//   ....[132]....
        /*0304*/ 	.word	0xffffffff


	//   ....[133]....
        /*0308*/ 	.word	0xffffffff


	//   ....[134]....
        /*030c*/ 	.word	0xffffffff


	//   ....[135]....
        /*0310*/ 	.word	0xffffffff


	//   ....[136]....
        /*0314*/ 	.word	0xffffffff


	//   ....[137]....
        /*0318*/ 	.word	0xffffffff


	//   ....[138]....
        /*031c*/ 	.word	0xffffffff


	//   ....[139]....
        /*0320*/ 	.word	0xffffffff


	//   ....[140]....
        /*0324*/ 	.word	0xffffffff


	//   ....[141]....
        /*0328*/ 	.word	0xffffffff


	//   ....[142]....
        /*032c*/ 	.word	0xffffffff


	//   ....[143]....
        /*0330*/ 	.word	0xffffffff


	//   ....[144]....
        /*0334*/ 	.word	0xffffffff


	//   ....[145]....
        /*0338*/ 	.word	0xffffffff


	//   ....[146]....
        /*033c*/ 	.word	0xffffffff


	//   ....[147]....
        /*0340*/ 	.word	0xffffffff


	//   ....[148]....
        /*0344*/ 	.word	0xffffffff


	//   ....[149]....
        /*0348*/ 	.word	0xffffffff


	//   ....[150]....
        /*034c*/ 	.word	0xffffffff


	//   ....[151]....
        /*0350*/ 	.word	0xffffffff


	//   ....[152]....
        /*0354*/ 	.word	0xffffffff


	//   ....[153]....
        /*0358*/ 	.word	0xffffffff


	//   ....[154]....
        /*035c*/ 	.word	0xffffffff


	//   ....[155]....
        /*0360*/ 	.word	0xffffffff


	//   ....[156]....
        /*0364*/ 	.word	0xffffffff


	//   ....[157]....
        /*0368*/ 	.word	0xffffffff


	//   ....[158]....
        /*036c*/ 	.word	0xffffffff


	//   ....[159]....
        /*0370*/ 	.word	0xffffffff


	//   ....[160]....
        /*0374*/ 	.word	0xffffffff


	//   ....[161]....
        /*0378*/ 	.word	0xffffffff


	//   ....[162]....
        /*037c*/ 	.word	0xffffffff


	//   ....[163]....
        /*0380*/ 	.word	0xffffffff


	//   ....[164]....
        /*0384*/ 	.word	0xffffffff


	//   ....[165]....
        /*0388*/ 	.word	0xffffffff


	//   ....[166]....
        /*038c*/ 	.word	0xffffffff


	//   ....[167]....
        /*0390*/ 	.word	0x0500000f


	//   ....[168]....
        /*0394*/ 	.word	0x0500000f


	//   ....[169]....
        /*0398*/ 	.word	0x0500000f


	//   ....[170]....
        /*039c*/ 	.word	0x0500000f


	//   ....[171]....
        /*03a0*/ 	.word	0x0500000f


	//   ....[172]....
        /*03a4*/ 	.word	0x0500000f


	//   ....[173]....
        /*03a8*/ 	.word	0x0500000f


	//   ....[174]....
        /*03ac*/ 	.word	0x0500000f


	//   ....[175]....
        /*03b0*/ 	.word	0x0500000f


	//   ....[176]....
        /*03b4*/ 	.word	0x0500000f


	//   ....[177]....
        /*03b8*/ 	.word	0x0500000f


	//   ....[178]....
        /*03bc*/ 	.word	0x0500000f


	//   ....[179]....
        /*03c0*/ 	.word	0x0500000f


	//   ....[180]....
        /*03c4*/ 	.word	0x0500000f


	//   ....[181]....
        /*03c8*/ 	.word	0x0500000f


	//   ....[182]....
        /*03cc*/ 	.word	0x0500000f


	//   ....[183]....
        /*03d0*/ 	.word	0x0500000f


	//   ....[184]....
        /*03d4*/ 	.word	0x0500000f


	//   ....[185]....
        /*03d8*/ 	.word	0x0500000f


	//   ....[186]....
        /*03dc*/ 	.word	0x0500000f


	//   ....[187]....
        /*03e0*/ 	.word	0x0500000f


	//   ....[188]....
        /*03e4*/ 	.word	0x0500000f


	//   ....[189]....
        /*03e8*/ 	.word	0x0500000f


	//   ....[190]....
        /*03ec*/ 	.word	0x0500000f


	//   ....[191]....
        /*03f0*/ 	.word	0x0500000f


	//   ....[192]....
        /*03f4*/ 	.word	0x0500000f


	//   ....[193]....
        /*03f8*/ 	.word	0x0500000f


	//   ....[194]....
        /*03fc*/ 	.word	0x0500000f


	//   ....[195]....
        /*0400*/ 	.word	0x0500000f


	//   ....[196]....
        /*0404*/ 	.word	0x0500000f


	//   ....[197]....
        /*0408*/ 	.word	0x0500000f


	//   ....[198]....
        /*040c*/ 	.word	0x0500000f


	//   ....[199]....
        /*0410*/ 	.word	0x0500000f


	//   ....[200]....
        /*0414*/ 	.word	0x0500000f


	//   ....[201]....
        /*0418*/ 	.word	0x0500000f


	//   ....[202]....
        /*041c*/ 	.word	0x0500000f


	//   ....[203]....
        /*0420*/ 	.word	0x0500000f


	//   ....[204]....
        /*0424*/ 	.word	0x0500000f


	//   ....[205]....
        /*0428*/ 	.word	0x0500000f


	//   ....[206]....
        /*042c*/ 	.word	0x0500000f


	//   ....[207]....
        /*0430*/ 	.word	0x0500000f


	//   ....[208]....
        /*0434*/ 	.word	0x0500000f


	//   ....[209]....
        /*0438*/ 	.word	0x0500000f


	//   ....[210]....
        /*043c*/ 	.word	0x0500000f


	//   ....[211]....
        /*0440*/ 	.word	0x0500000f


	//   ....[212]....
        /*0444*/ 	.word	0x0500000f


	//   ....[213]....
        /*0448*/ 	.word	0x0500000f


	//   ....[214]....
        /*044c*/ 	.word	0x0500000f


	//   ....[215]....
        /*0450*/ 	.word	0x0500000f


	//   ....[216]....
        /*0454*/ 	.word	0x0500000f


	//   ....[217]....
        /*0458*/ 	.word	0x0500000f


	//   ....[218]....
        /*045c*/ 	.word	0x0500000f


	//   ....[219]....
        /*0460*/ 	.word	0x0500000f


	//   ....[220]....
        /*0464*/ 	.word	0x0500000f


	//   ....[221]....
        /*0468*/ 	.word	0x0500000f


	//   ....[222]....
        /*046c*/ 	.word	0x0500000f


	//   ....[223]....
        /*0470*/ 	.word	0x0500000f


	//   ....[224]....
        /*0474*/ 	.word	0x0500000f


	//   ....[225]....
        /*0478*/ 	.word	0x0500000f


	//   ....[226]....
        /*047c*/ 	.word	0x0500000f


	//   ....[227]....
        /*0480*/ 	.word	0x0500000f


	//   ....[228]....
        /*0484*/ 	.word	0x0500000f


	//   ....[229]....
        /*0488*/ 	.word	0x0500000f


	//   ....[230]....
        /*048c*/ 	.word	0x0500000f


	//   ....[231]....
        /*0490*/ 	.word	0x0500000f


	//   ....[232]....
        /*0494*/ 	.word	0x0500000f


	//   ....[233]....
        /*0498*/ 	.word	0x0500000f


	//   ....[234]....
        /*049c*/ 	.word	0x0500000f


	//   ....[235]....
        /*04a0*/ 	.word	0x0500000f


	//   ....[236]....
        /*04a4*/ 	.word	0x0500000f


	//   ....[237]....
        /*04a8*/ 	.word	0x0500000f


	//   ....[238]....
        /*04ac*/ 	.word	0x0500000f


	//   ....[239]....
        /*04b0*/ 	.word	0x0500000f


	//   ....[240]....
        /*04b4*/ 	.word	0x0500000f


	//   ....[241]....
        /*04b8*/ 	.word	0x0500000f


	//   ....[242]....
        /*04bc*/ 	.word	0x0500000f


	//   ....[243]....
        /*04c0*/ 	.word	0x0500000f


	//   ....[244]....
        /*04c4*/ 	.word	0x0500000f


	//   ....[245]....
        /*04c8*/ 	.word	0x0500000f


	//   ....[246]....
        /*04cc*/ 	.word	0x0500000f


	//   ....[247]....
        /*04d0*/ 	.word	0x0500000f


	//   ....[248]....
        /*04d4*/ 	.word	0x0500000f


	//   ....[249]....
        /*04d8*/ 	.word	0x0500000f


	//   ....[250]....
        /*04dc*/ 	.word	0x0500000f


	//   ....[251]....
        /*04e0*/ 	.word	0x0500000f


	//   ....[252]....
        /*04e4*/ 	.word	0x0500000f


	//   ....[253]....
        /*04e8*/ 	.word	0x0500000f


	//   ....[254]....
        /*04ec*/ 	.word	0x0500000f


	//   ....[255]....
        /*04f0*/ 	.word	0x0500000f


	//   ....[0]....
        /*04f4*/ 	.word	0x0500000f


	//   ....[1]....
        /*04f8*/ 	.word	0x0500000f


	//   ....[2]....
        /*04fc*/ 	.word	0x0500000f


	//   ....[3]....
        /*0500*/ 	.word	0x0500000f


	//   ....[4]....
        /*0504*/ 	.word	0x0500000f


	//   ....[5]....
        /*0508*/ 	.word	0x0500000f


	//   ....[6]....
        /*050c*/ 	.word	0x0500000f


	//   ....[7]....
        /*0510*/ 	.word	0x0500000f


	//   ....[8]....
        /*0514*/ 	.word	0x0500000f


	//   ....[9]....
        /*0518*/ 	.word	0x0500000f


	//----- nvinfo : EIATTR_COOP_GROUP_INSTR_OFFSETS
	.align		4
.L_965:
        /*051c*/ 	.byte	0x04, 0x28
        /*051e*/ 	.short	(.L_967 - .L_966)


	//   ....[0]....
.L_966:
        /*0520*/ 	.word	0x00000080


	//   ....[1]....
        /*0524*/ 	.word	0x00000090


	//   ....[2]....
        /*0528*/ 	.word	0x000002d0


	//   ....[3]....
        /*052c*/ 	.word	0x00000430


	//   ....[4]....
        /*0530*/ 	.word	0x00000550


	//   ....[5]....
        /*0534*/ 	.word	0x000006b0


	//   ....[6]....
        /*0538*/ 	.word	0x000018d0


	//   ....[7]....
        /*053c*/ 	.word	0x00002160


	//   ....[8]....
        /*0540*/ 	.word	0x00002460


	//   ....[9]....
        /*0544*/ 	.word	0x00003530


	//   ....[10]....
        /*0548*/ 	.word	0x00003680


	//   ....[11]....
        /*054c*/ 	.word	0x00003ed0


	//   ....[12]....
        /*0550*/ 	.word	0x00003f30


	//   ....[13]....
        /*0554*/ 	.word	0x00005780


	//   ....[14]....
        /*0558*/ 	.word	0x00005970


	//   ....[15]....
        /*055c*/ 	.word	0x00006550


	//   ....[16]....
        /*0560*/ 	.word	0x000065c0


	//   ....[17]....
        /*0564*/ 	.word	0x00006ee0


	//   ....[18]....
        /*0568*/ 	.word	0x00006f50


	//   ....[19]....
        /*056c*/ 	.word	0x00008e70


	//   ....[20]....
        /*0570*/ 	.word	0x00008e80


	//   ....[21]....
        /*0574*/ 	.word	0x00008eb0


	//   ....[22]....
        /*0578*/ 	.word	0x00008ec0


	//   ....[23]....
        /*057c*/ 	.word	0x0000aba0


	//   ....[24]....
        /*0580*/ 	.word	0x0000ad90


	//   ....[25]....
        /*0584*/ 	.word	0x0000b970


	//   ....[26]....
        /*0588*/ 	.word	0x0000b9e0


	//   ....[27]....
        /*058c*/ 	.word	0x0000c300


	//   ....[28]....
        /*0590*/ 	.word	0x0000c370


	//   ....[29]....
        /*0594*/ 	.word	0x0000d490


	//   ....[30]....
        /*0598*/ 	.word	0x0000d4c0


	//   ....[31]....
        /*059c*/ 	.word	0x0000d580


	//   ....[32]....
        /*05a0*/ 	.word	0x0000d590


	//   ....[33]....
        /*05a4*/ 	.word	0x0000e910


	//   ....[34]....
        /*05a8*/ 	.word	0x0000e950


	//   ....[35]....
        /*05ac*/ 	.word	0x0000e980


	//   ....[36]....
        /*05b0*/ 	.word	0x0000e9b0


	//   ....[37]....
        /*05b4*/ 	.word	0x0000ef60


	//   ....[38]....
        /*05b8*/ 	.word	0x0000ef70


	//   ....[39]....
        /*05bc*/ 	.word	0x0000f030


	//   ....[40]....
        /*05c0*/ 	.word	0x0000f050


	//   ....[41]....
        /*05c4*/ 	.word	0x0000f110


	//   ....[42]....
        /*05c8*/ 	.word	0x0000f130


	//   ....[43]....
        /*05cc*/ 	.word	0x0000f200


	//   ....[44]....
        /*05d0*/ 	.word	0x0000f220


	//   ....[45]....
        /*05d4*/ 	.word	0x0000faf0


	//   ....[46]....
        /*05d8*/ 	.word	0x0000fb10


	//   ....[47]....
        /*05dc*/ 	.word	0x0000fbd0


	//   ....[48]....
        /*05e0*/ 	.word	0x0000fbf0


	//   ....[49]....
        /*05e4*/ 	.word	0x0000fcb0


	//   ....[50]....
        /*05e8*/ 	.word	0x0000fcd0


	//   ....[51]....
        /*05ec*/ 	.word	0x0000fda0


	//   ....[52]....
        /*05f0*/ 	.word	0x0000fdc0


	//   ....[53]....
        /*05f4*/ 	.word	0x0000ff10


	//   ....[54]....
        /*05f8*/ 	.word	0x000100e0


	//   ....[55]....
        /*05fc*/ 	.word	0x00010110


	//   ....[56]....
        /*0600*/ 	.word	0x00010140


	//   ....[57]....
        /*0604*/ 	.word	0x00010170


	//   ....[58]....
        /*0608*/ 	.word	0x000101a0


	//   ....[59]....
        /*060c*/ 	.word	0x000101d0


	//   ....[60]....
        /*0610*/ 	.word	0x00010320


	//   ....[61]....
        /*0614*/ 	.word	0x00010350


	//   ....[62]....
        /*0618*/ 	.word	0x00010380


	//   ....[63]....
        /*061c*/ 	.word	0x000103b0


	//   ....[64]....
        /*0620*/ 	.word	0x000103e0


	//   ....[65]....
        /*0624*/ 	.word	0x00010410


	//   ....[66]....
        /*0628*/ 	.word	0x000104a0


	//   ....[67]....
        /*062c*/ 	.word	0x00010500


	//   ....[68]....
        /*0630*/ 	.word	0x00010590


	//   ....[69]....
        /*0634*/ 	.word	0x00011fe0


	//   ....[70]....
        /*0638*/ 	.word	0x00012000


	//   ....[71]....
        /*063c*/ 	.word	0x000120a0


	//   ....[72]....
        /*0640*/ 	.word	0x000120c0


	//   ....[73]....
        /*0644*/ 	.word	0x00012150


	//   ....[74]....
        /*0648*/ 	.word	0x00012170


	//   ....[75]....
        /*064c*/ 	.word	0x00012200


	//   ....[76]....
        /*0650*/ 	.word	0x00012220


	//   ....[77]....
        /*0654*/ 	.word	0x000122b0


	//   ....[78]....
        /*0658*/ 	.word	0x000122d0


	//   ....[79]....
        /*065c*/ 	.word	0x00012360


	//   ....[80]....
        /*0660*/ 	.word	0x00012380


	//   ....[81]....
        /*0664*/ 	.word	0x00012410


	//   ....[82]....
        /*0668*/ 	.word	0x00012430


	//   ....[83]....
        /*066c*/ 	.word	0x00012440


	//   ....[84]....
        /*0670*/ 	.word	0x000124c0


	//   ....[85]....
        /*0674*/ 	.word	0x00012c00


	//   ....[86]....
        /*0678*/ 	.word	0x00012c30


	//   ....[87]....
        /*067c*/ 	.word	0x00012c90


	//   ....[88]....
        /*0680*/ 	.word	0x00012ce0


	//   ....[89]....
        /*0684*/ 	.word	0x00012d30


	//   ....[90]....
        /*0688*/ 	.word	0x00012d80


	//   ....[91]....
        /*068c*/ 	.word	0x00012dd0


	//   ....[92]....
        /*0690*/ 	.word	0x00012e20


	//   ....[93]....
        /*0694*/ 	.word	0x00012e70


	//   ....[94]....
        /*0698*/ 	.word	0x00012ec0


	//   ....[95]....
        /*069c*/ 	.word	0x00012f10


	//   ....[96]....
        /*06a0*/ 	.word	0x00012f60


	//   ....[97]....
        /*06a4*/ 	.word	0x00012fb0


	//   ....[98]....
        /*06a8*/ 	.word	0x00012ff0


	//   ....[99]....
        /*06ac*/ 	.word	0x00013010


	//   ....[100]....
        /*06b0*/ 	.word	0x00013050


	//   ....[101]....
        /*06b4*/ 	.word	0x000137b0


	//   ....[102]....
        /*06b8*/ 	.word	0x000137e0


	//   ....[103]....
        /*06bc*/ 	.word	0x00013840


	//   ....[104]....
        /*06c0*/ 	.word	0x00013850


	//   ....[105]....
        /*06c4*/ 	.word	0x000138a0


	//   ....[106]....
        /*06c8*/ 	.word	0x000138b0


	//   ....[107]....
        /*06cc*/ 	.word	0x00013900


	//   ....[108]....
        /*06d0*/ 	.word	0x00013910


	//   ....[109]....
        /*06d4*/ 	.word	0x00013960


	//   ....[110]....
        /*06d8*/ 	.word	0x00013970


	//   ....[111]....
        /*06dc*/ 	.word	0x000139c0


	//   ....[112]....
        /*06e0*/ 	.word	0x000139d0


	//   ....[113]....
        /*06e4*/ 	.word	0x00013a20


	//   ....[114]....
        /*06e8*/ 	.word	0x00013a30


	//   ....[115]....
        /*06ec*/ 	.word	0x00013a40


	//   ....[116]....
        /*06f0*/ 	.word	0x00013a90


	//   ....[117]....
        /*06f4*/ 	.word	0x00013cf0


	//   ....[118]....
        /*06f8*/ 	.word	0x00013d10


	//   ....[119]....
        /*06fc*/ 	.word	0x00013d20


	//   ....[120]....
        /*0700*/ 	.word	0x00013d90


	//   ....[121]....
        /*0704*/ 	.word	0x00013da0


	//   ....[122]....
        /*0708*/ 	.word	0x00013e10


	//   ....[123]....
        /*070c*/ 	.word	0x00013e20


	//   ....[124]....
        /*0710*/ 	.word	0x00013e90


	//   ....[125]....
        /*0714*/ 	.word	0x00013ea0


	//   ....[126]....
        /*0718*/ 	.word	0x00013f10


	//   ....[127]....
        /*071c*/ 	.word	0x00013f20


	//   ....[128]....
        /*0720*/ 	.word	0x00013f90


	//   ....[129]....
        /*0724*/ 	.word	0x00013fa0


	//   ....[130]....
        /*0728*/ 	.word	0x00014010


	//   ....[131]....
        /*072c*/ 	.word	0x00014020


	//   ....[132]....
        /*0730*/ 	.word	0x00014030


	//   ....[133]....
        /*0734*/ 	.word	0x000145e0


	//   ....[134]....
        /*0738*/ 	.word	0x00014620


	//   ....[135]....
        /*073c*/ 	.word	0x00014660


	//   ....[136]....
        /*0740*/ 	.word	0x00014680


	//   ....[137]....
        /*0744*/ 	.word	0x00014690


	//   ....[138]....
        /*0748*/ 	.word	0x000146b0


	//   ....[139]....
        /*074c*/ 	.word	0x00014720


	//   ....[140]....
        /*0750*/ 	.word	0x00014740


	//   ....[141]....
        /*0754*/ 	.word	0x000147a0


	//   ....[142]....
        /*0758*/ 	.word	0x000147c0


	//   ....[143]....
        /*075c*/ 	.word	0x00014820


	//   ....[144]....
        /*0760*/ 	.word	0x00014840


	//   ....[145]....
        /*0764*/ 	.word	0x000148a0


	//   ....[146]....
        /*0768*/ 	.word	0x000148c0


	//   ....[147]....
        /*076c*/ 	.word	0x00014910


	//   ....[148]....
        /*0770*/ 	.word	0x00014930


	//   ....[149]....
        /*0774*/ 	.word	0x00014d30


	//   ....[150]....
        /*0778*/ 	.word	0x00014d80


	//   ....[151]....
        /*077c*/ 	.word	0x00014db0


	//   ....[152]....
        /*0780*/ 	.word	0x00014dc0


	//   ....[153]....
        /*0784*/ 	.word	0x00014df0


	//   ....[154]....
        /*0788*/ 	.word	0x00014e20


	//   ....[155]....
        /*078c*/ 	.word	0x00014e50


	//   ....[156]....
        /*0790*/ 	.word	0x00014e80


	//   ....[157]....
        /*0794*/ 	.word	0x00015000


	//   ....[158]....
        /*0798*/ 	.word	0x00015030


	//   ....[159]....
        /*079c*/ 	.word	0x00015060


	//   ....[160]....
        /*07a0*/ 	.word	0x00015090


	//   ....[161]....
        /*07a4*/ 	.word	0x000150c0


	//   ....[162]....
        /*07a8*/ 	.word	0x000150f0


	//   ....[163]....
        /*07ac*/ 	.word	0x000151b0


	//   ....[164]....
        /*07b0*/ 	.word	0x000151d0


	//   ....[165]....
        /*07b4*/ 	.word	0x00015240


	//   ....[166]....
        /*07b8*/ 	.word	0x000158e0


	//   ....[167]....
        /*07bc*/ 	.word	0x00015f40


	//   ....[168]....
        /*07c0*/ 	.word	0x00016030


	//   ....[169]....
        /*07c4*/ 	.word	0x000160d0


	//   ....[170]....
        /*07c8*/ 	.word	0x00016130


	//   ....[171]....
        /*07cc*/ 	.word	0x00016230


	//   ....[172]....
        /*07d0*/ 	.word	0x000162a0


	//   ....[173]....
        /*07d4*/ 	.word	0x000163a0


	//   ....[174]....
        /*07d8*/ 	.word	0x00016410


	//   ....[175]....
        /*07dc*/ 	.word	0x00016510


	//   ....[176]....
        /*07e0*/ 	.word	0x00016580


	//   ....[177]....
        /*07e4*/ 	.word	0x00016680


	//   ....[178]....
        /*07e8*/ 	.word	0x000166f0


	//   ....[179]....
        /*07ec*/ 	.word	0x000167f0


	//   ....[180]....
        /*07f0*/ 	.word	0x00016860


	//   ....[181]....
        /*07f4*/ 	.word	0x00016960


	//   ....[182]....
        /*07f8*/ 	.word	0x000169d0


	//   ....[183]....
        /*07fc*/ 	.word	0x00016a70


	//   ....[184]....
        /*0800*/ 	.word	0x00016b70


	//   ....[185]....
        /*0804*/ 	.word	0x00016be0


	//   ....[186]....
        /*0808*/ 	.word	0x00016c60


	//   ....[187]....
        /*080c*/ 	.word	0x00016d20


	//   ....[188]....
        /*0810*/ 	.word	0x00016da0


	//   ....[189]....
        /*0814*/ 	.word	0x00016e70


	//   ....[190]....
        /*0818*/ 	.word	0x00016ef0


	//   ....[191]....
        /*081c*/ 	.word	0x00016fc0


	//   ....[192]....
        /*0820*/ 	.word	0x00017040


	//   ....[193]....
        /*0824*/ 	.word	0x00017110


	//   ....[194]....
        /*0828*/ 	.word	0x00017190


	//   ....[195]....
        /*082c*/ 	.word	0x00017260


	//   ....[196]....
        /*0830*/ 	.word	0x000172e0


	//   ....[197]....
        /*0834*/ 	.word	0x000173a0


	//   ....[198]....
        /*0838*/ 	.word	0x00017420


	//   ....[199]....
        /*083c*/ 	.word	0x000174d0


	//   ....[200]....
        /*0840*/ 	.word	0x00017600


	//   ....[201]....
        /*0844*/ 	.word	0x000176a0


	//   ....[202]....
        /*0848*/ 	.word	0x00017710


	//   ....[203]....
        /*084c*/ 	.word	0x000177d0


	//   ....[204]....
        /*0850*/ 	.word	0x00017830


	//   ....[205]....
        /*0854*/ 	.word	0x000178f0


	//   ....[206]....
        /*0858*/ 	.word	0x00017950


	//   ....[207]....
        /*085c*/ 	.word	0x00017a10


	//   ....[208]....
        /*0860*/ 	.word	0x00017a70


	//   ....[209]....
        /*0864*/ 	.word	0x00017b30


	//   ....[210]....
        /*0868*/ 	.word	0x00017b90


	//   ....[211]....
        /*086c*/ 	.word	0x00017c50


	//   ....[212]....
        /*0870*/ 	.word	0x00017cb0


	//   ....[213]....
        /*0874*/ 	.word	0x00017d70


	//   ....[214]....
        /*0878*/ 	.word	0x00017dd0


	//   ....[215]....
        /*087c*/ 	.word	0x00017e90


	//   ....[216]....
        /*0880*/ 	.word	0x00017f80


	//   ....[217]....
        /*0884*/ 	.word	0x00018020


	//   ....[218]....
        /*0888*/ 	.word	0x00018080


	//   ....[219]....
        /*088c*/ 	.word	0x00018160


	//   ....[220]....
        /*0890*/ 	.word	0x000181c0


	//   ....[221]....
        /*0894*/ 	.word	0x000182a0


	//   ....[222]....
        /*0898*/ 	.word	0x00018300


	//   ....[223]....
        /*089c*/ 	.word	0x000183e0


	//   ....[224]....
        /*08a0*/ 	.word	0x00018440


	//   ....[225]....
        /*08a4*/ 	.word	0x00018520


	//   ....[226]....
        /*08a8*/ 	.word	0x00018580


	//   ....[227]....
        /*08ac*/ 	.word	0x00018660


	//   ....[228]....
        /*08b0*/ 	.word	0x000186c0


	//   ....[229]....
        /*08b4*/ 	.word	0x000187a0


	//   ....[230]....
        /*08b8*/ 	.word	0x00018800


	//   ....[231]....
        /*08bc*/ 	.word	0x000188d0


	//   ....[232]....
        /*08c0*/ 	.word	0x000189f0


	//   ....[233]....
        /*08c4*/ 	.word	0x00018a90


	//   ....[234]....
        /*08c8*/ 	.word	0x00018b50


	//   ....[235]....
        /*08cc*/ 	.word	0x00018c20


	//   ....[236]....
        /*08d0*/ 	.word	0x00018c80


	//   ....[237]....
        /*08d4*/ 	.word	0x00018d60


	//   ....[238]....
        /*08d8*/ 	.word	0x00018dc0


	//   ....[239]....
        /*08dc*/ 	.word	0x00018e90


	//   ....[240]....
        /*08e0*/ 	.word	0x00018ef0


	//   ....[241]....
        /*08e4*/ 	.word	0x00018fc0


	//   ....[242]....
        /*08e8*/ 	.word	0x00019020


	//   ....[243]....
        /*08ec*/ 	.word	0x00019100


	//   ....[244]....
        /*08f0*/ 	.word	0x00019160


	//   ....[245]....
        /*08f4*/ 	.word	0x00019230


	//   ....[246]....
        /*08f8*/ 	.word	0x00019290


	//   ....[247]....
        /*08fc*/ 	.word	0x00019350


	//   ....[248]....
        /*0900*/ 	.word	0x000193e0


	//   ....[249]....
        /*0904*/ 	.word	0x00019480


	//   ....[250]....
        /*0908*/ 	.word	0x000195a0


	//   ....[251]....
        /*090c*/ 	.word	0x00019610


	//   ....[252]....
        /*0910*/ 	.word	0x00019680


	//   ....[253]....
        /*0914*/ 	.word	0x000196f0


	//   ....[254]....
        /*0918*/ 	.word	0x00019760


	//   ....[255]....
        /*091c*/ 	.word	0x000197e0


	//   ....[0]....
        /*0920*/ 	.word	0x00019870


	//   ....[1]....
        /*0924*/ 	.word	0x00019900


	//   ....[2]....
        /*0928*/ 	.word	0x00019970


	//   ....[3]....
        /*092c*/ 	.word	0x000199e0


	//   ....[4]....
        /*0930*/ 	.word	0x00019a50


	//   ....[5]....
        /*0934*/ 	.word	0x00019ad0


	//   ....[6]....
        /*0938*/ 	.word	0x00019b40


	//   ....[7]....
        /*093c*/ 	.word	0x00019be0


	//   ....[8]....
        /*0940*/ 	.word	0x00019c70


	//   ....[9]....
        /*0944*/ 	.word	0x00019d90


	//----- nvinfo : EIATTR_REG_RECONFIG
	.align		4
.L_967:
        /*0948*/ 	.byte	0x01, 0x54
	.zero		2


	//----- nvinfo : EIATTR_SYSCALL_OFFSETS
	.align		4
        /*094c*/ 	.byte	0x04, 0x46
        /*094e*/ 	.short	(.L_969 - .L_968)


	//   ....[0]....
.L_968:
        /*0950*/ 	.word	0x00001ab0


	//   ....[1]....
        /*0954*/ 	.word	0x00011680


	//   ....[2]....
        /*0958*/ 	.word	0x000117d0


	//   ....[3]....
        /*095c*/ 	.word	0x000118c0


	//   ....[4]....
        /*0960*/ 	.word	0x00012820


	//----- nvinfo : EIATTR_MBARRIER_INSTR_OFFSETS
	.align		4
.L_969:
        /*0964*/ 	.byte	0x04, 0x39
        /*0966*/ 	.short	(.L_971 - .L_970)


	//   ....[0]....
.L_970:
        /*0968*/ 	.word	0x00000180
        /*096c*/ 	.word	0x000000ff
        /*0970*/ 	.word	0x00028800
        /*0974*/ 	.short	0x0100
        /*0976*/ 	.byte	0x08
	.zero		1


	//   ....[1]....
        /*0978*/ 	.word	0x00000190
        /*097c*/ 	.word	0x000000ff
        /*0980*/ 	.word	0x00028820
        /*0984*/ 	.short	0x0100
        /*0986*/ 	.byte	0x08
	.zero		1


	//   ....[2]....
        /*0988*/ 	.word	0x00000280
        /*098c*/ 	.word	0x000000ff
        /*0990*/ 	.word	0x00028830
        /*0994*/ 	.short	0x0100
        /*0996*/ 	.byte	0x08
	.zero		1


	//   ....[3]....
        /*0998*/ 	.word	0x00000290
        /*099c*/ 	.word	0x000000ff
        /*09a0*/ 	.word	0x00028840
        /*09a4*/ 	.short	0x0100
        /*09a6*/ 	.byte	0x08
	.zero		1


	//   ....[4]....
        /*09a8*/ 	.word	0x000002a0
        /*09ac*/ 	.word	0x000000ff
        /*09b0*/ 	.word	0x00028838
        /*09b4*/ 	.short	0x0100
        /*09b6*/ 	.byte	0x08
	.zero		1


	//   ....[5]....
        /*09b8*/ 	.word	0x000002b0
        /*09bc*/ 	.word	0x000000ff
        /*09c0*/ 	.word	0x00028848
        /*09c4*/ 	.short	0x0100
        /*09c6*/ 	.byte	0x08
	.zero		1


	//   ....[6]....
        /*09c8*/ 	.word	0x000003e0
        /*09cc*/ 	.word	0x000000ff
        /*09d0*/ 	.word	0x00028850
        /*09d4*/ 	.short	0x0100
        /*09d6*/ 	.byte	0x08
	.zero		1


	//   ....[7]....
        /*09d8*/ 	.word	0x000003f0
        /*09dc*/ 	.word	0x000000ff
        /*09e0*/ 	.word	0x00028860
        /*09e4*/ 	.short	0x0100
        /*09e6*/ 	.byte	0x08
	.zero		1


	//   ....[8]....
        /*09e8*/ 	.word	0x00000400
        /*09ec*/ 	.word	0x000000ff
        /*09f0*/ 	.word	0x00028858
        /*09f4*/ 	.short	0x0100
        /*09f6*/ 	.byte	0x08
	.zero		1


	//   ....[9]....
        /*09f8*/ 	.word	0x00000410
        /*09fc*/ 	.word	0x000000ff
        /*0a00*/ 	.word	0x00028868
        /*0a04*/ 	.short	0x0100
        /*0a06*/ 	.byte	0x08
	.zero		1


	//   ....[10]....
        /*0a08*/ 	.word	0x00000500
        /*0a0c*/ 	.word	0x000000ff
        /*0a10*/ 	.word	0x00028870
        /*0a14*/ 	.short	0x0100
        /*0a16*/ 	.byte	0x06
	.zero		1


	//   ....[11]....
        /*0a18*/ 	.word	0x00000510
        /*0a1c*/ 	.word	0x000000ff
        /*0a20*/ 	.word	0x00028880
        /*0a24*/ 	.short	0x0100
        /*0a26*/ 	.byte	0x06
	.zero		1


	//   ....[12]....
        /*0a28*/ 	.word	0x00000520
        /*0a2c*/ 	.word	0x000000ff
        /*0a30*/ 	.word	0x00028878
        /*0a34*/ 	.short	0x0100
        /*0a36*/ 	.byte	0x06
	.zero		1


	//   ....[13]....
        /*0a38*/ 	.word	0x00000530
        /*0a3c*/ 	.word	0x000000ff
        /*0a40*/ 	.word	0x00028888
        /*0a44*/ 	.short	0x0100
        /*0a46*/ 	.byte	0x06
	.zero		1


	//   ....[14]....
        /*0a48*/ 	.word	0x00000660
        /*0a4c*/ 	.word	0x000000ff
        /*0a50*/ 	.word	0x00028890
        /*0a54*/ 	.short	0x0100
        /*0a56*/ 	.byte	0x08
	.zero		1


	//   ....[15]....
        /*0a58*/ 	.word	0x00000670
        /*0a5c*/ 	.word	0x000000ff
        /*0a60*/ 	.word	0x000288a0
        /*0a64*/ 	.short	0x0100
        /*0a66*/ 	.byte	0x08
	.zero		1


	//   ....[16]....
        /*0a68*/ 	.word	0x00000680
        /*0a6c*/ 	.word	0x000000ff
        /*0a70*/ 	.word	0x00028898
        /*0a74*/ 	.short	0x0100
        /*0a76*/ 	.byte	0x08
	.zero		1


	//   ....[17]....
        /*0a78*/ 	.word	0x00000690
        /*0a7c*/ 	.word	0x000000ff
        /*0a80*/ 	.word	0x000288a8
        /*0a84*/ 	.short	0x0100
        /*0a86*/ 	.byte	0x08
	.zero		1


	//   ....[18]....
        /*0a88*/ 	.word	0x000007d0
        /*0a8c*/ 	.word	0x000000ff
        /*0a90*/ 	.word	0x000288b0
        /*0a94*/ 	.short	0x0100
        /*0a96*/ 	.byte	0x08
	.zero		1


	//   ....[19]....
        /*0a98*/ 	.word	0x000007e0
        /*0a9c*/ 	.word	0x000000ff
        /*0aa0*/ 	.word	0x000288c0
        /*0aa4*/ 	.short	0x0100
        /*0aa6*/ 	.byte	0x08
	.zero		1


	//   ....[20]....
        /*0aa8*/ 	.word	0x000007f0
        /*0aac*/ 	.word	0x000000ff
        /*0ab0*/ 	.word	0x000288b8
        /*0ab4*/ 	.short	0x0100
        /*0ab6*/ 	.byte	0x08
	.zero		1


	//   ....[21]....
        /*0ab8*/ 	.word	0x00000800
        /*0abc*/ 	.word	0x000000ff
        /*0ac0*/ 	.word	0x000288c8
        /*0ac4*/ 	.short	0x0100
        /*0ac6*/ 	.byte	0x08
	.zero		1


	//   ....[22]....
        /*0ac8*/ 	.word	0x00001b30
        /*0acc*/ 	.word	0x000000ff
        /*0ad0*/ 	.word	0x00028800
        /*0ad4*/ 	.short	0x010a
        /*0ad6*/ 	.byte	0x29
	.zero		1


	//   ....[23]....
        /*0ad8*/ 	.word	0x00001bb0
        /*0adc*/ 	.word	0x00000003
        /*0ae0*/ 	.word	0x00028830
        /*0ae4*/ 	.short	0x010a
        /*0ae6*/ 	.byte	0x3f
	.zero		1


	//   ....[24]....
        /*0ae8*/ 	.word	0x00001bf0
        /*0aec*/ 	.word	0x00000003
        /*0af0*/ 	.word	0x00028830
        /*0af4*/ 	.short	0x010a
        /*0af6*/ 	.byte	0x3f
	.zero		1


	//   ....[25]....
        /*0af8*/ 	.word	0x00002170
        /*0afc*/ 	.word	0x000000ff
        /*0b00*/ 	.word	0x00000000
        /*0b04*/ 	.short	0x0101
        /*0b06*/ 	.byte	0x06
	.zero		1


	//   ....[26]....
        /*0b08*/ 	.word	0x00004f50
        /*0b0c*/ 	.word	0x000000ff
        /*0b10*/ 	.word	0x00028830
        /*0b14*/ 	.short	0x010a
        /*0b16*/ 	.byte	0x06
	.zero		1


	//   ....[27]....
        /*0b18*/ 	.word	0x00004f90
        /*0b1c*/ 	.word	0x000000ff
        /*0b20*/ 	.word	0x00028830
        /*0b24*/ 	.short	0x010a
        /*0b26*/ 	.byte	0x06
	.zero		1


	//   ....[28]....
        /*0b28*/ 	.word	0x000052e0
        /*0b2c*/ 	.word	0x000000ff
        /*0b30*/ 	.word	0x00028850
        /*0b34*/ 	.short	0x010a
        /*0b36*/ 	.byte	0x06
	.zero		1


	//   ....[29]....
        /*0b38*/ 	.word	0x00005320
        /*0b3c*/ 	.word	0x000000ff
        /*0b40*/ 	.word	0x00028850
        /*0b44*/ 	.short	0x010a
        /*0b46*/ 	.byte	0x06
	.zero		1


	//   ....[30]....
        /*0b48*/ 	.word	0x00005740
        /*0b4c*/ 	.word	0x000000ff
        /*0b50*/ 	.word	0x00000000
        /*0b54*/ 	.short	0x0101
        /*0b56*/ 	.byte	0x06
	.zero		1


	//   ....[31]....
        /*0b58*/ 	.word	0x000079e0
        /*0b5c*/ 	.word	0x000000ff
        /*0b60*/ 	.word	0x00000000
        /*0b64*/ 	.short	0x0101
        /*0b66*/ 	.byte	0x06
	.zero		1


	//   ....[32]....
        /*0b68*/ 	.word	0x00008320
        /*0b6c*/ 	.word	0x000000ff
        /*0b70*/ 	.word	0x00028830
        /*0b74*/ 	.short	0x010a
        /*0b76*/ 	.byte	0x06
	.zero		1


	//   ....[33]....
        /*0b78*/ 	.word	0x00008360
        /*0b7c*/ 	.word	0x000000ff
        /*0b80*/ 	.word	0x00028830
        /*0b84*/ 	.short	0x010a
        /*0b86*/ 	.byte	0x06
	.zero		1


	//   ....[34]....
        /*0b88*/ 	.word	0x000086b0
        /*0b8c*/ 	.word	0x000000ff
        /*0b90*/ 	.word	0x00028850
        /*0b94*/ 	.short	0x010a
        /*0b96*/ 	.byte	0x06
	.zero		1


	//   ....[35]....
        /*0b98*/ 	.word	0x000086f0
        /*0b9c*/ 	.word	0x000000ff
        /*0ba0*/ 	.word	0x00028850
        /*0ba4*/ 	.short	0x010a
        /*0ba6*/ 	.byte	0x06
	.zero		1


	//   ....[36]....
        /*0ba8*/ 	.word	0x00008af0
        /*0bac*/ 	.word	0x000000ff
        /*0bb0*/ 	.word	0x00000000
        /*0bb4*/ 	.short	0x0101
        /*0bb6*/ 	.byte	0x06
	.zero		1


	//   ....[37]....
        /*0bb8*/ 	.word	0x00009ca0
        /*0bbc*/ 	.word	0x000000ff
        /*0bc0*/ 	.word	0x00000000
        /*0bc4*/ 	.short	0x0101
        /*0bc6*/ 	.byte	0x06
	.zero		1


	//   ....[38]....
        /*0bc8*/ 	.word	0x0000a3a0
        /*0bcc*/ 	.word	0x000000ff
        /*0bd0*/ 	.word	0x00028830
        /*0bd4*/ 	.short	0x010a
        /*0bd6*/ 	.byte	0x06
	.zero		1


	//   ....[39]....
        /*0bd8*/ 	.word	0x0000a3e0
        /*0bdc*/ 	.word	0x000000ff
        /*0be0*/ 	.word	0x00028830
        /*0be4*/ 	.short	0x010a
        /*0be6*/ 	.byte	0x06
	.zero		1


	//   ....[40]....
        /*0be8*/ 	.word	0x0000a700
        /*0bec*/ 	.word	0x000000ff
        /*0bf0*/ 	.word	0x00028850
        /*0bf4*/ 	.short	0x010a
        /*0bf6*/ 	.byte	0x06
	.zero		1


	//   ....[41]....
        /*0bf8*/ 	.word	0x0000a740
        /*0bfc*/ 	.word	0x000000ff
        /*0c00*/ 	.word	0x00028850
        /*0c04*/ 	.short	0x010a
        /*0c06*/ 	.byte	0x06
	.zero		1


	//   ....[42]....
        /*0c08*/ 	.word	0x0000ab60
        /*0c0c*/ 	.word	0x000000ff
        /*0c10*/ 	.word	0x00000000
        /*0c14*/ 	.short	0x0101
        /*0c16*/ 	.byte	0x06
	.zero		1


	//   ....[43]....
        /*0c18*/ 	.word	0x0000ce00
        /*0c1c*/ 	.word	0x000000ff
        /*0c20*/ 	.word	0x00000000
        /*0c24*/ 	.short	0x0101
        /*0c26*/ 	.byte	0x06
	.zero		1


	//   ....[44]....
        /*0c28*/ 	.word	0x0000d400
        /*0c2c*/ 	.word	0x000000ff
        /*0c30*/ 	.word	0x00028850
        /*0c34*/ 	.short	0x010a
        /*0c36*/ 	.byte	0x05
	.zero		1


	//   ....[45]....
        /*0c38*/ 	.word	0x0000d440
        /*0c3c*/ 	.word	0x000000ff
        /*0c40*/ 	.word	0x00028850
        /*0c44*/ 	.short	0x010a
        /*0c46*/ 	.byte	0x05
	.zero		1


	//   ....[46]....
        /*0c48*/ 	.word	0x0000d9b0
        /*0c4c*/ 	.word	0x000000ff
        /*0c50*/ 	.word	0x00000000
        /*0c54*/ 	.short	0x0101
        /*0c56*/ 	.byte	0x04
	.zero		1


	//   ....[47]....
        /*0c58*/ 	.word	0x0000ef50
        /*0c5c*/ 	.word	0x00000000
        /*0c60*/ 	.word	0x00000000
        /*0c64*/ 	.short	0x0101
        /*0c66*/ 	.byte	0x3f
	.zero		1


	//   ....[48]....
        /*0c68*/ 	.word	0x00011df0
        /*0c6c*/ 	.word	0x00000007
        /*0c70*/ 	.word	0x00028840
        /*0c74*/ 	.short	0x010a
        /*0c76*/ 	.byte	0x3f
	.zero		1


	//   ....[49]....
        /*0c78*/ 	.word	0x00012570
        /*0c7c*/ 	.word	0x00000007
        /*0c80*/ 	.word	0x00028830
        /*0c84*/ 	.short	0x0107
        /*0c86*/ 	.byte	0x3f
	.zero		1


	//   ....[50]....
        /*0c88*/ 	.word	0x00012640
        /*0c8c*/ 	.word	0x00000007
        /*0c90*/ 	.word	0x00028830
        /*0c94*/ 	.short	0x0101
        /*0c96*/ 	.byte	0x3f
	.zero		1


	//   ....[51]....
        /*0c98*/ 	.word	0x00013140
        /*0c9c*/ 	.word	0x00000016
        /*0ca0*/ 	.word	0x00028800
        /*0ca4*/ 	.short	0x0107
        /*0ca6*/ 	.byte	0x3f
	.zero		1


	//   ....[52]....
        /*0ca8*/ 	.word	0x00013250
        /*0cac*/ 	.word	0x00000016
        /*0cb0*/ 	.word	0x00028800
        /*0cb4*/ 	.short	0x0101
        /*0cb6*/ 	.byte	0x3f
	.zero		1


	//   ....[53]....
        /*0cb8*/ 	.word	0x00013270
        /*0cbc*/ 	.word	0x00000016
        /*0cc0*/ 	.word	0x00028820
        /*0cc4*/ 	.short	0x010a
        /*0cc6*/ 	.byte	0x3f
	.zero		1


	//   ....[54]....
        /*0cc8*/ 	.word	0x00013600
        /*0ccc*/ 	.word	0x00000006
        /*0cd0*/ 	.word	0x00028840
        /*0cd4*/ 	.short	0x010a
        /*0cd6*/ 	.byte	0x3f
	.zero		1


	//   ....[55]....
        /*0cd8*/ 	.word	0x00013b20
        /*0cdc*/ 	.word	0x00000006
        /*0ce0*/ 	.word	0x00028830
        /*0ce4*/ 	.short	0x0107
        /*0ce6*/ 	.byte	0x3f
	.zero		1


	//   ....[56]....
        /*0ce8*/ 	.word	0x00013be0
        /*0cec*/ 	.word	0x00000006
        /*0cf0*/ 	.word	0x00028830
        /*0cf4*/ 	.short	0x0101
        /*0cf6*/ 	.byte	0x3f
	.zero		1


	//   ....[57]....
        /*0cf8*/ 	.word	0x00013c40
        /*0cfc*/ 	.word	0x00000006
        /*0d00*/ 	.word	0x00028860
        /*0d04*/ 	.short	0x010a
        /*0d06*/ 	.byte	0x3f
	.zero		1


	//   ....[58]....
        /*0d08*/ 	.word	0x000141d0
        /*0d0c*/ 	.word	0x00000006
        /*0d10*/ 	.word	0x00028850
        /*0d14*/ 	.short	0x0107
        /*0d16*/ 	.byte	0x3f
	.zero		1


	//   ....[59]....
        /*0d18*/ 	.word	0x00014330
        /*0d1c*/ 	.word	0x00000006
        /*0d20*/ 	.word	0x00028850
        /*0d24*/ 	.short	0x0101
        /*0d26*/ 	.byte	0x3f
	.zero		1


	//   ....[60]....
        /*0d28*/ 	.word	0x00014540
        /*0d2c*/ 	.word	0x00000000
        /*0d30*/ 	.word	0x00028860
        /*0d34*/ 	.short	0x010a
        /*0d36*/ 	.byte	0x3f
	.zero		1


	//   ....[61]....
        /*0d38*/ 	.word	0x00014a70
        /*0d3c*/ 	.word	0x00000000
        /*0d40*/ 	.word	0x00028850
        /*0d44*/ 	.short	0x0107
        /*0d46*/ 	.byte	0x3f
	.zero		1


	//   ....[62]....
        /*0d48*/ 	.word	0x00014b30
        /*0d4c*/ 	.word	0x00000000
        /*0d50*/ 	.word	0x00028850
        /*0d54*/ 	.short	0x0101
        /*0d56*/ 	.byte	0x3f
	.zero		1


	//   ....[63]....
        /*0d58*/ 	.word	0x00015860
        /*0d5c*/ 	.word	0x00000007
        /*0d60*/ 	.word	0x00028820
        /*0d64*/ 	.short	0x010a
        /*0d66*/ 	.byte	0x3f
	.zero		1


	//   ....[64]....
        /*0d68*/ 	.word	0x000159e0
        /*0d6c*/ 	.word	0x00000005
        /*0d70*/ 	.word	0x00028840
        /*0d74*/ 	.short	0x010a
        /*0d76*/ 	.byte	0x3f
	.zero		1


	//   ....[65]....
        /*0d78*/ 	.word	0x00015a80
        /*0d7c*/ 	.word	0x00000003
        /*0d80*/ 	.word	0x00028840
        /*0d84*/ 	.short	0x010a
        /*0d86*/ 	.byte	0x3f
	.zero		1


	//   ....[66]....
        /*0d88*/ 	.word	0x00015ac0
        /*0d8c*/ 	.word	0x00000005
        /*0d90*/ 	.word	0x00028860
        /*0d94*/ 	.short	0x010a
        /*0d96*/ 	.byte	0x3f
	.zero		1


	//   ....[67]....
        /*0d98*/ 	.word	0x00015b00
        /*0d9c*/ 	.word	0x00000003
        /*0da0*/ 	.word	0x00028860
        /*0da4*/ 	.short	0x010a
        /*0da6*/ 	.byte	0x3f
	.zero		1


	//   ....[68]....
        /*0da8*/ 	.word	0x00015b70
        /*0dac*/ 	.word	0x00000003
        /*0db0*/ 	.word	0x00028800
        /*0db4*/ 	.short	0x010a
        /*0db6*/ 	.byte	0x3f
	.zero		1


	//   ....[69]....
        /*0db8*/ 	.word	0x00015bc0
        /*0dbc*/ 	.word	0x00000003
        /*0dc0*/ 	.word	0x00028830
        /*0dc4*/ 	.short	0x010a
        /*0dc6*/ 	.byte	0x3f
	.zero		1


	//   ....[70]....
        /*0dc8*/ 	.word	0x00015c20
        /*0dcc*/ 	.word	0x00000005
        /*0dd0*/ 	.word	0x00028830
        /*0dd4*/ 	.short	0x010a
        /*0dd6*/ 	.byte	0x3f
	.zero		1


	//   ....[71]....
        /*0dd8*/ 	.word	0x00015c80
        /*0ddc*/ 	.word	0x00000005
        /*0de0*/ 	.word	0x00028850
        /*0de4*/ 	.short	0x010a
        /*0de6*/ 	.byte	0x3f
	.zero		1


	//   ....[72]....
        /*0de8*/ 	.word	0x00015ce0
        /*0dec*/ 	.word	0x00000005
        /*0df0*/ 	.word	0x00028830
        /*0df4*/ 	.short	0x010a
        /*0df6*/ 	.byte	0x3f
	.zero		1


	//   ....[73]....
        /*0df8*/ 	.word	0x00015d40
        /*0dfc*/ 	.word	0x00000005
        /*0e00*/ 	.word	0x00028850
        /*0e04*/ 	.short	0x010a
        /*0e06*/ 	.byte	0x3f
	.zero		1


	//   ....[74]....
        /*0e08*/ 	.word	0x00015da0
        /*0e0c*/ 	.word	0x00000005
        /*0e10*/ 	.word	0x00028830
        /*0e14*/ 	.short	0x010a
        /*0e16*/ 	.byte	0x3f
	.zero		1


	//   ....[75]....
        /*0e18*/ 	.word	0x00015e00
        /*0e1c*/ 	.word	0x00000005
        /*0e20*/ 	.word	0x00028850
        /*0e24*/ 	.short	0x010a
        /*0e26*/ 	.byte	0x3f
	.zero		1


	//   ....[76]....
        /*0e28*/ 	.word	0x00015e60
        /*0e2c*/ 	.word	0x00000007
        /*0e30*/ 	.word	0x00028850
        /*0e34*/ 	.short	0x010a
        /*0e36*/ 	.byte	0x3f
	.zero		1


	//   ....[77]....
        /*0e38*/ 	.word	0x00015f80
        /*0e3c*/ 	.word	0x00000007
        /*0e40*/ 	.word	0x00028840
        /*0e44*/ 	.short	0x010a
        /*0e46*/ 	.byte	0x3f
	.zero		1


	//   ....[78]....
        /*0e48*/ 	.word	0x00017500
        /*0e4c*/ 	.word	0x00000016
        /*0e50*/ 	.word	0x00028820
        /*0e54*/ 	.short	0x010a
        /*0e56*/ 	.byte	0x3f
	.zero		1


	//   ....[79]....
        /*0e58*/ 	.word	0x00017550
        /*0e5c*/ 	.word	0x00000006
        /*0e60*/ 	.word	0x00028840
        /*0e64*/ 	.short	0x010a
        /*0e66*/ 	.byte	0x3f
	.zero		1


	//   ....[80]....
        /*0e68*/ 	.word	0x00017ed0
        /*0e6c*/ 	.word	0x00000006
        /*0e70*/ 	.word	0x00028860
        /*0e74*/ 	.short	0x010a
        /*0e76*/ 	.byte	0x3f
	.zero		1


	//   ....[81]....
        /*0e78*/ 	.word	0x00018940
        /*0e7c*/ 	.word	0x00000000
        /*0e80*/ 	.word	0x00028860
        /*0e84*/ 	.short	0x010a
        /*0e86*/ 	.byte	0x3f
	.zero		1


	//   ....[82]....
        /*0e88*/ 	.word	0x00019cb0
        /*0e8c*/ 	.word	0x00000007
        /*0e90*/ 	.word	0x00028820
        /*0e94*/ 	.short	0x010a
        /*0e96*/ 	.byte	0x3f
	.zero		1


	//   ....[83]....
        /*0e98*/ 	.word	0x00019e50
        /*0e9c*/ 	.word	0x00000005
        /*0ea0*/ 	.word	0x00028840
        /*0ea4*/ 	.short	0x010a
        /*0ea6*/ 	.byte	0x3f
	.zero		1


	//   ....[84]....
        /*0ea8*/ 	.word	0x00019ea0
        /*0eac*/ 	.word	0x00000003
        /*0eb0*/ 	.word	0x00028840
        /*0eb4*/ 	.short	0x010a
        /*0eb6*/ 	.byte	0x3f
	.zero		1


	//   ....[85]....
        /*0eb8*/ 	.word	0x00019ef0
        /*0ebc*/ 	.word	0x00000005
        /*0ec0*/ 	.word	0x00028860
        /*0ec4*/ 	.short	0x010a
        /*0ec6*/ 	.byte	0x3f
	.zero		1


	//----- nvinfo : EIATTR_NUM_MBARRIERS
	.align		4
.L_971:
        /*0ec8*/ 	.byte	0x03, 0x38
        /*0eca*/ 	.short	0x0016


	//----- nvinfo : EIATTR_EXIT_INSTR_OFFSETS
	.align		4
        /*0ecc*/ 	.byte	0x04, 0x1c
        /*0ece*/ 	.short	(.L_973 - .L_972)


	//   ....[0]....
.L_972:
        /*0ed0*/ 	.word	0x000009b0


	//   ....[1]....
        /*0ed4*/ 	.word	0x0000fec0


	//   ....[2]....
        /*0ed8*/ 	.word	0x00015b50


	//----- nvinfo : EIATTR_MAX_THREADS
	.align		4
.L_973:
        /*0edc*/ 	.byte	0x04, 0x05
        /*0ede*/ 	.short	(.L_975 - .L_974)
.L_974:
        /*0ee0*/ 	.word	0x00000180
        /*0ee4*/ 	.word	0x00000001
        /*0ee8*/ 	.word	0x00000001


	//----- nvinfo : EIATTR_CRS_STACK_SIZE
	.align		4
.L_975:
        /*0eec*/ 	.byte	0x04, 0x1e
        /*0eee*/ 	.short	(.L_977 - .L_976)
.L_976:
        /*0ef0*/ 	.word	0x00000000


	//----- nvinfo : EIATTR_CBANK_PARAM_SIZE
	.align		4
.L_977:
        /*0ef4*/ 	.byte	0x03, 0x19
        /*0ef6*/ 	.short	0x0af0


	//----- nvinfo : EIATTR_PARAM_CBANK
	.align		4
        /*0ef8*/ 	.byte	0x04, 0x0a
        /*0efa*/ 	.short	(.L_979 - .L_978)
	.align		4
.L_978:
        /*0efc*/ 	.word	index@(.nv.constant0._ZN7cutlass13device_kernelIN5flash11enable_sm90INS1_16FlashAttnFwdSm90INS1_25CollectiveMainloopFwdSm90ILi2EN4cute5tupleIJNS5_1CILi1EEES8_S8_EEENS6_IJNS7_ILi128EEESA_SA_EEELi128ENS_10bfloat16_tEfNS_4arch4Sm90ELb0ELb1ELb0ELb1ELb1ELb0ELb0ELb1ELb1ELb1ELb0ELb0EEENS1_21CollectiveEpilogueFwdISB_S9_SC_SE_Li256ELb1ELb1ELb0ELb0EEENS1_36VarlenDynamicPersistentTileSchedulerILi128ELi128ELi256ELi128ELb0ELb1ELb1ELb1ELb0ELb1EEEEEEEEEvNT_6ParamsE)
        /*0f00*/ 	.short	0x0210
        /*0f02*/ 	.short	0x0af0


	//----- nvinfo : EIATTR_SW_WAR
	.align		4
.L_979:
        /*0f04*/ 	.byte	0x04, 0x36
        /*0f06*/ 	.short	(.L_981 - .L_980)
.L_980:
        /*0f08*/ 	.word	0x00000008
.L_981:


//--------------------- .nv.info._ZN7cutlass13device_kernelIN5flash11enable_sm90INS1_16FlashAttnFwdSm90INS1_25CollectiveMainloopFwdSm90ILi2EN4cute5tupleIJNS5_1CILi1EEES8_S8_EEENS6_IJNS7_ILi128EEESA_SA_EEELi128ENS_10bfloat16_tEfNS_4arch4Sm90ELb0ELb1ELb0ELb1ELb1ELb1ELb0ELb1ELb1ELb1ELb0ELb0EEENS1_21CollectiveEpilogueFwdISB_S9_SC_SE_Li256ELb1ELb1ELb0ELb0EEENS1_36VarlenDynamicPersistentTileSchedulerILi128ELi128ELi256ELi128ELb0ELb1ELb1ELb1ELb0ELb1EEEEEEEEEvNT_6ParamsE --------------------------
	.section	.nv.info._ZN7cutlass13device_kernelIN5flash11enable_sm90INS1_16FlashAttnFwdSm90INS1_25CollectiveMainloopFwdSm90ILi2EN4cute5tupleIJNS5_1CILi1EEES8_S8_EEENS6_IJNS7_ILi128EEESA_SA_EEELi128ENS_10bfloat16_tEfNS_4arch4Sm90ELb0ELb1ELb0ELb1ELb1ELb1ELb0ELb1ELb1ELb1ELb0ELb0EEENS1_21CollectiveEpilogueFwdISB_S9_SC_SE_Li256ELb1ELb1ELb0ELb0EEENS1_36VarlenDynamicPersistentTileSchedulerILi128ELi128ELi256ELi128ELb0ELb1ELb1ELb1ELb0ELb1EEEEEEEEEvNT_6ParamsE,"",@"SHT_CUDA_INFO"
	.sectionflags	@""
	.align	4


	//----- nvinfo : EIATTR_CUDA_API_VERSION
	.align		4
        /*0000*/ 	.byte	0x04, 0x37
        /*0002*/ 	.short	(.L_983 - .L_982)
.L_982:
        /*0004*/ 	.word	0x00000082


	//----- nvinfo : EIATTR_KPARAM_INFO
	.align		4
.L_983:
        /*0008*/ 	.byte	0x04, 0x17
        /*000a*/ 	.short	(.L_985 - .L_984)
.L_984:
        /*000c*/ 	.word	0x00000000
        /*0010*/ 	.short	0x0000
        /*0012*/ 	.short	0x0070
        /*0014*/ 	.byte	0x00, 0xf0, 0x01, 0x2a


	//----- nvinfo : EIATTR_SPARSE_MMA_MASK
	.align		4
.L_985:
        /*0018*/ 	.byte	0x03, 0x50
        /*001a*/ 	.short	0x0000


	//----- nvinfo : EIATTR_MAXREG_COUNT
	.align		4
        /*001c*/ 	.byte	0x03, 0x1b
        /*001e*/ 	.short	0x00a8


	//----- nvinfo : EIATTR_NUM_BARRIERS
	.align		4
        /*0020*/ 	.byte	0x02, 0x4c
        /*0022*/ 	.byte	0x10
	.zero		1


	//----- nvinfo : EIATTR_EXTERNS
	.align		4
        /*0024*/ 	.byte	0x04, 0x0f
        /*0026*/ 	.short	(.L_987 - .L_986)


	//   ....[0]....
	.align		4
.L_986:
        /*0028*/ 	.word	index@(__assertfail)


	//----- nvinfo : EIATTR_ANNOTATIONS
	.align		4
.L_987:
        /*002c*/ 	.byte	0x04, 0x55
        /*002e*/ 	.short	(.L_989 - .L_988)


	//   ....[0]....
.L_988:
        /* <DEDUP_REMOVED lines=15> */


	//----- nvinfo : EIATTR_MERCURY_ISA_VERSION
	.align		4
.L_989:
        /*0110*/ 	.byte	0x03, 0x5f
        /*0112*/ 	.short	0x0101


	//----- nvinfo : EIATTR_UNUSED_LOAD_BYTE_OFFSET
	.align		4
        /*0114*/ 	.byte	0x04, 0x44
        /*0116*/ 	.short	(.L_991 - .L_990)


	//   ....[0]....
.L_990:
        /*0118*/ 	.word	0x00000a60
        /*011c*/ 	.word	0x0000fff0


	//   ....[1]....
        /*0120*/ 	.word	0x0001b230
        /*0124*/ 	.word	0x0000fff0


	//----- nvinfo : EIATTR_INT_WARP_WIDE_INSTR_OFFSETS
	.align		4
.L_991:
        /*0128*/ 	.byte	0x04, 0x31
        /*012a*/ 	.short	(.L_993 - .L_992)


	//   ....[0]....
.L_992:
        /*012c*/ 	.word	0x00000130


	//   ....[1]....
        /*0130*/ 	.word	0x00000170


	//   ....[2]....
        /*0134*/ 	.word	0x000001e0


	//   ....[3]....
        /*0138*/ 	.word	0x0001fe20


	//   ....[4]....
        /*013c*/ 	.word	0x0001feb0


	//   ....[5]....
        /*0140*/ 	.word	0x00022df0


	//   ....[6]....
        /*0144*/ 	.word	0x00022e80


	//----- nvinfo : EIATTR_COOP_GROUP_MASK_REGIDS
	.align		4
.L_993:
        /*0148*/ 	.byte	0x04, 0x29
        /*014a*/ 	.short	(.L_995 - .L_994)


	//   ....[0]....
.L_994:
        /*014c*/ 	.word	0xffffffff


	//   ....[1]....
        /*0150*/ 	.word	0xffffffff


	//   ....[2]....
        /*0154*/ 	.word	0xffffffff


	//   ....[3]....
        /*0158*/ 	.word	0xffffffff


	//   ....[4]....
        /*015c*/ 	.word	0xffffffff


	//   ....[5]....
        /*0160*/ 	.word	0xffffffff


	//   ....[6]....
        /*0164*/ 	.word	0xffffffff


	//   ....[7]....
        /*0168*/ 	.word	0xffffffff


	//   ....[8]....
        /*016c*/ 	.word	0xffffffff


	//   ....[9]....
        /*0170*/ 	.word	0xffffffff


	//   ....[10]....
        /*0174*/ 	.word	0xffffffff


	//   ....[11]....
        /*0178*/ 	.word	0xffffffff


	//   ....[12]....
        /*017c*/ 	.word	0xffffffff


	//   ....[13]....
        /*0180*/ 	.word	0xffffffff


	//   ....[14]....
        /*0184*/ 	.word	0xffffffff


	//   ....[15]....
        /*0188*/ 	.word	0xffffffff


	//   ....[16]....
        /*018c*/ 	.word	0xffffffff


	//   ....[17]....
        /*0190*/ 	.word	0xffffffff


	//   ....[18]....
        /*0194*/ 	.word	0xffffffff


	//   ....[19]....
        /*0198*/ 	.word	0xffffffff


	//   ....[20]....
        /*019c*/ 	.word	0xffffffff


	//   ....[21]....
        /*01a0*/ 	.word	0xffffffff


	//   ....[22]....
        /*01a4*/ 	.word	0xffffffff


	//   ....[23]....
        /*01a8*/ 	.word	0xffffffff


	//   ....[24]....
        /*01ac*/ 	.word	0xffffffff


	//   ....[25]....
        /*01b0*/ 	.word	0xffffffff


	//   ....[26]....
        /*01b4*/ 	.word	0xffffffff


	//   ....[27]....
        /*01b8*/ 	.word	0xffffffff


	//   ....[28]....
        /*01bc*/ 	.word	0xffffffff


	//   ....[29]....
        /*01c0*/ 	.word	0xffffffff


	//   ....[30]....
        /*01c4*/ 	.word	0xffffffff


	//   ....[31]....
        /*01c8*/ 	.word	0xffffffff


	//   ....[32]....
        /*01cc*/ 	.word	0xffffffff


	//   ....[33]....
        /*01d0*/ 	.word	0xffffffff


	//   ....[34]....
        /*01d4*/ 	.word	0xffffffff


	//   ....[35]....
        /*01d8*/ 	.word	0xffffffff


	//   ....[36]....
        /*01dc*/ 	.word	0xffffffff


	//   ....[37]....
        /*01e0*/ 	.word	0xffffffff


	//   ....[38]....
        /*01e4*/ 	.word	0xffffffff


	//   ....[39]....
        /*01e8*/ 	.word	0xffffffff


	//   ....[40]....
        /*01ec*/ 	.word	0xffffffff


	//   ....[41]....
        /*01f0*/ 	.word	0xffffffff


	//   ....[42]....
        /*01f4*/ 	.word	0xffffffff


	//   ....[43]....
        /*01f8*/ 	.word	0xffffffff


	//   ....[44]....
        /*01fc*/ 	.word	0xffffffff


	//   ....[45]....
        /*0200*/ 	.word	0xffffffff


	//   ....[46]....
        /*0204*/ 	.word	0xffffffff


	//   ....[47]....
        /*0208*/ 	.word	0xffffffff


	//   ....[48]....
        /*020c*/ 	.word	0xffffffff


	//   ....[49]....
        /*0210*/ 	.word	0xffffffff


	//   ....[50]....
        /*0214*/ 	.word	0xffffffff


	//   ....[51]....
        /*0218*/ 	.word	0xffffffff


	//   ....[52]....
        /*021c*/ 	.word	0xffffffff


	//   ....[53]....
        /*0220*/ 	.word	0xffffffff


	//   ....[54]....
        /*0224*/ 	.word	0xffffffff


	//   ....[55]....
        /*0228*/ 	.word	0xffffffff


	//   ....[56]....
        /*022c*/ 	.word	0xffffffff


	//   ....[57]....
        /*0230*/ 	.word	0xffffffff


	//   ....[58]....
        /*0234*/ 	.word	0xffffffff


	//   ....[59]....
        /*0238*/ 	.word	0xffffffff


	//   ....[60]....
        /*023c*/ 	.word	0xffffffff


	//   ....[61]....
        /*0240*/ 	.word	0xffffffff


	//   ....[62]....
        /*0244*/ 	.word	0xffffffff


	//   ....[63]....
        /*0248*/ 	.word	0xffffffff


	//   ....[64]....
        /*024c*/ 	.word	0xffffffff


	//   ....[65]....
        /*0250*/ 	.word	0xffffffff


	//   ....[66]....
        /*0254*/ 	.word	0xffffffff


	//   ....[67]....
        /*0258*/ 	.word	0xffffffff


	//   ....[68]....
        /*025c*/ 	.word	0xffffffff


	//   ....[69]....
        /*0260*/ 	.word	0xffffffff


	//   ....[70]....
        /*0264*/ 	.word	0xffffffff


	//   ....[71]....
        /*0268*/ 	.word	0xffffffff


	//   ....[72]....
        /*026c*/ 	.word	0xffffffff


	//   ....[73]....
        /*0270*/ 	.word	0xffffffff


	//   ....[74]....
        /*0274*/ 	.word	0xffffffff


	//   ....[75]....
        /*0278*/ 	.word	0xffffffff


	//   ....[76]....
        /*027c*/ 	.word	0xffffffff


	//   ....[77]....
        /*0280*/ 	.word	0xffffffff


	//   ....[78]....
        /*0284*/ 	.word	0xffffffff


	//   ....[79]....
        /*0288*/ 	.word	0xffffffff


	//   ....[80]....
        /*028c*/ 	.word	0xffffffff


	//   ....[81]....
        /*0290*/ 	.word	0xffffffff


	//   ....[82]....
        /*0294*/ 	.word	0xffffffff


	//   ....[83]....
        /*0298*/ 	.word	0xffffffff


	//   ....[84]....
        /*029c*/ 	.word	0xffffffff


	//   ....[85]....
        /*02a0*/ 	.word	0xffffffff


	//   ....[86]....
        /*02a4*/ 	.word	0xffffffff


	//   ....[87]....
        /*02a8*/ 	.word	0xffffffff


	//   ....[88]....
        /*02ac*/ 	.word	0xffffffff


	//   ....[89]....
        /*02b0*/ 	.word	0xffffffff


	//   ....[90]....
        /*02b4*/ 	.word	0xffffffff


	//   ....[91]....
        /*02b8*/ 	.word	0xffffffff


	//   ....[92]....
        /*02bc*/ 	.word	0xffffffff


	//   ....[93]....
        /*02c0*/ 	.word	0xffffffff


	//   ....[94]....
        /*02c4*/ 	.word	0xffffffff


	//   ....[95]....
        /*02c8*/ 	.word	0xffffffff


	//   ....[96]....
        /*02cc*/ 	.word	0xffffffff


	//   ....[97]....
        /*02d0*/ 	.word	0xffffffff


	//   ....[98]....
        /*02d4*/ 	.word	0xffffffff


	//   ....[99]....
        /*02d8*/ 	.word	0xffffffff


	//   ....[100]....
        /*02dc*/ 	.word	0xffffffff


	//   ....[101]....
        /*02e0*/ 	.word	0xffffffff


	//   ....[102]....
        /*02e4*/ 	.word	0xffffffff


	//   ....[103]....
        /*02e8*/ 	.word	0xffffffff


	//   ....[104]....
        /*02ec*/ 	.word	0xffffffff


	//   ....[105]....
        /*02f0*/ 	.word	0xffffffff


	//   ....[106]....
        /*02f4*/ 	.word	0xffffffff


	//   ....[107]....
        /*02f8*/ 	.word	0xffffffff


	//   ....[108]....
        /*02fc*/ 	.word	0xffffffff


	//   ....[109]....
        /*0300*/ 	.word	0xffffffff


	//   ....[110]....
        /*0304*/ 	.word	0xffffffff


	//   ....[111]....
        /*0308*/ 	.word	0xffffffff


	//   ....[112]....
        /*030c*/ 	.word	0xffffffff


	//   ....[113]....
        /*0310*/ 	.word	0xffffffff


	//   ....[114]....
        /*0314*/ 	.word	0xffffffff


	//   ....[115]....
        /*0318*/ 	.word	0xffffffff


	//   ....[116]....
        /*031c*/ 	.word	0xffffffff


	//   ....[117]....
        /*0320*/ 	.word	0xffffffff


	//   ....[118]....
        /*0324*/ 	.word	0xffffffff


	//   ....[119]....
        /*0328*/ 	.word	0xffffffff


	//   ....[120]....
        /*032c*/ 	.word	0xffffffff


	//   ....[121]....
        /*0330*/ 	.word	0xffffffff


	//   ....[122]....
        /*0334*/ 	.word	0xffffffff


	//   ....[123]....
        /*0338*/ 	.word	0xffffffff


	//   ....[124]....
        /*033c*/ 	.word	0xffffffff


	//   ....[125]....
        /*0340*/ 	.word	0xffffffff


	//   ....[126]....
        /*0344*/ 	.word	0xffffffff


	//   ....[127]....
        /*0348*/ 	.word	0xffffffff


	//   ....[128]....
        /*034c*/ 	.word	0xffffffff


	//   ....[129]....
        /*0350*/ 	.word	0xffffffff


	//   ....[130]....
        /*0354*/ 	.word	0xffffffff


	//   ....[131]....
        /*0358*/ 	.word	0xffffffff


	//   ....[132]....
        /*035c*/ 	.word	0xffffffff


	//   ....[133]....
        /*0360*/ 	.word	0xffffffff


	//   ....[134]....
        /*0364*/ 	.word	0xffffffff


	//   ....[135]....
        /*0368*/ 	.word	0xffffffff


	//   ....[136]....
        /*036c*/ 	.word	0xffffffff


	//   ....[137]....
        /*0370*/ 	.word	0xffffffff


	//   ....[138]....
        /*0374*/ 	.word	0xffffffff


	//   ....[139]....
        /*0378*/ 	.word	0xffffffff


	//   ....[140]....
        /*037c*/ 	.word	0xffffffff


	//   ....[141]....
        /*0380*/ 	.word	0xffffffff


	//   ....[142]....
        /*0384*/ 	.word	0xffffffff


	//   ....[143]....
        /*0388*/ 	.word	0xffffffff


	//   ....[144]....
        /*038c*/ 	.word	0xffffffff


	//   ....[145]....
        /*0390*/ 	.word	0xffffffff


	//   ....[146]....
        /*0394*/ 	.word	0xffffffff


	//   ....[147]....
        /*0398*/ 	.word	0xffffffff


	//   ....[148]....
        /*039c*/ 	.word	0xffffffff


	//   ....[149]....
        /*03a0*/ 	.word	0xffffffff


	//   ....[150]....
        /*03a4*/ 	.word	0xffffffff


	//   ....[151]....
        /*03a8*/ 	.word	0xffffffff


	//   ....[152]....
        /*03ac*/ 	.word	0xffffffff


	//   ....[153]....
        /*03b0*/ 	.word	0xffffffff


	//   ....[154]....
        /*03b4*/ 	.word	0xffffffff


	//   ....[155]....
        /*03b8*/ 	.word	0xffffffff


	//   ....[156]....
        /*03bc*/ 	.word	0xffffffff


	//   ....[157]....
        /*03c0*/ 	.word	0xffffffff


	//   ....[158]....
        /*03c4*/ 	.word	0xffffffff


	//   ....[159]....
        /*03c8*/ 	.word	0xffffffff


	//   ....[160]....
        /*03cc*/ 	.word	0xffffffff


	//   ....[161]....
        /*03d0*/ 	.word	0xffffffff


	//   ....[162]....
        /*03d4*/ 	.word	0xffffffff


	//   ....[163]....
        /*03d8*/ 	.word	0xffffffff


	//   ....[164]....
        /*03dc*/ 	.word	0xffffffff


	//   ....[165]....
        /*03e0*/ 	.word	0xffffffff


	//   ....[166]....
        /*03e4*/ 	.word	0xffffffff


	//   ....[167]....
        /*03e8*/ 	.word	0xffffffff


	//   ....[168]....
        /*03ec*/ 	.word	0xffffffff


	//   ....[169]....
        /*03f0*/ 	.word	0xffffffff


	//   ....[170]....
        /*03f4*/ 	.word	0xffffffff


	//   ....[171]....
        /*03f8*/ 	.word	0xffffffff


	//   ....[172]....
        /*03fc*/ 	.word	0xffffffff


	//   ....[173]....
        /*0400*/ 	.word	0xffffffff


	//   ....[174]....
        /*0404*/ 	.word	0xffffffff


	//   ....[175]....
        /*0408*/ 	.word	0xffffffff


	//   ....[176]....
        /*040c*/ 	.word	0xffffffff


	//   ....[177]....
        /*0410*/ 	.word	0xffffffff


	//   ....[178]....
        /*0414*/ 	.word	0xffffffff


	//   ....[179]....
        /*0418*/ 	.word	0xffffffff


	//   ....[180]....
        /*041c*/ 	.word	0xffffffff


	//   ....[181]....
        /*0420*/ 	.word	0xffffffff


	//   ....[182]....
        /*0424*/ 	.word	0xffffffff


	//   ....[183]....
        /*0428*/ 	.word	0xffffffff


	//   ....[184]....
        /*042c*/ 	.word	0xffffffff


	//   ....[185]....
        /*0430*/ 	.word	0xffffffff


	//   ....[186]....
        /*0434*/ 	.word	0xffffffff


	//   ....[187]....
        /*0438*/ 	.word	0xffffffff


	//   ....[188]....
        /*043c*/ 	.word	0xffffffff


	//   ....[189]....
        /*0440*/ 	.word	0xffffffff


	//   ....[190]....
        /*0444*/ 	.word	0xffffffff


	//   ....[191]....
        /*0448*/ 	.word	0xffffffff


	//   ....[192]....
        /*044c*/ 	.word	0xffffffff


	//   ....[193]....
        /*0450*/ 	.word	0xffffffff


	//   ....[194]....
        /*0454*/ 	.word	0xffffffff


	//   ....[195]....
        /*0458*/ 	.word	0xffffffff


	//   ....[196]....
        /*045c*/ 	.word	0xffffffff


	//   ....[197]....
        /*0460*/ 	.word	0xffffffff


	//   ....[198]....
        /*0464*/ 	.word	0xffffffff


	//   ....[199]....
        /*0468*/ 	.word	0xffffffff


	//   ....[200]....
        /*046c*/ 	.word	0xffffffff


	//   ....[201]....
        /*0470*/ 	.word	0xffffffff


	//   ....[202]....
        /*0474*/ 	.word	0xffffffff


	//   ....[203]....
        /*0478*/ 	.word	0xffffffff


	//   ....[204]....
        /*047c*/ 	.word	0xffffffff


	//   ....[205]....
        /*0480*/ 	.word	0xffffffff


	//   ....[206]....
        /*0484*/ 	.word	0xffffffff


	//   ....[207]....
        /*0488*/ 	.word	0xffffffff


	//   ....[208]....
        /*048c*/ 	.word	0xffffffff


	//   ....[209]....
        /*0490*/ 	.word	0xffffffff


	//   ....[210]....
        /*0494*/ 	.word	0xffffffff


	//   ....[211]....
        /*0498*/ 	.word	0xffffffff


	//   ....[212]....
        /*049c*/ 	.word	0xffffffff


	//   ....[213]....
        /*04a0*/ 	.word	0xffffffff


	//   ....[214]....
        /*04a4*/ 	.word	0xffffffff


	//   ....[215]....
        /*04a8*/ 	.word	0xffffffff


	//   ....[216]....
        /*04ac*/ 	.word	0xffffffff


	//   ....[217]....
        /*04b0*/ 	.word	0xffffffff


	//   ....[218]....
        /*04b4*/ 	.word	0xffffffff


	//   ....[219]....
        /*04b8*/ 	.word	0xffffffff


	//   ....[220]....
        /*04bc*/ 	.word	0xffffffff


	//   ....[221]....
        /*04c0*/ 	.word	0xffffffff


	//   ....[222]....
        /*04c4*/ 	.word	0xffffffff


	//   ....[223]....
        /*04c8*/ 	.word	0xffffffff


	//   ....[224]....
        /*04cc*/ 	.word	0xffffffff


	//   ....[225]....
        /*04d0*/ 	.word	0xffffffff


	//   ....[226]....
        /*04d4*/ 	.word	0xffffffff


	//   ....[227]....
        /*04d8*/ 	.word	0xffffffff


	//   ....[228]....
        /*04dc*/ 	.word	0xffffffff


	//   ....[229]....
        /*04e0*/ 	.word	0xffffffff


	//   ....[230]....
        /*04e4*/ 	.word	0xffffffff


	//   ....[231]....
        /*04e8*/ 	.word	0xffffffff


	//   ....[232]....
        /*04ec*/ 	.word	0xffffffff


	//   ....[233]....
        /*04f0*/ 	.word	0x0500000f


	//   ....[234]....
        /*04f4*/ 	.word	0x0500000f


	//   ....[235]....
        /*04f8*/ 	.word	0x0500000f


	//   ....[236]....
        /*04fc*/ 	.word	0x0500000f


	//   ....[237]....
        /*0500*/ 	.word	0x0500000f


	//   ....[238]....
        /*0504*/ 	.word	0x0500000f


	//   ....[239]....
        /*0508*/ 	.word	0x0500000f


	//   ....[240]....
        /*050c*/ 	.word	0x0500000f


	//   ....[241]....
        /*0510*/ 	.word	0x0500000f


	//   ....[242]....
        /*0514*/ 	.word	0x0500000f


	//   ....[243]....
        /*0518*/ 	.word	0x0500000f


	//   ....[244]....
        /*051c*/ 	.word	0x0500000f


	//   ....[245]....
        /*0520*/ 	.word	0x0500000f


	//   ....[246]....
        /*0524*/ 	.word	0x0500000f


	//   ....[247]....
        /*0528*/ 	.word	0x0500000f


	//   ....[248]....
        /*052c*/ 	.word	0x0500000f


	//   ....[249]....
        /*0530*/ 	.word	0x0500000f


	//   ....[250]....
        /*0534*/ 	.word	0x0500000f


	//   ....[251]....
        /*0538*/ 	.word	0x0500000f


	//   ....[252]....
        /*053c*/ 	.word	0x0500000f


	//   ....[253]....
        /*0540*/ 	.word	0x0500000f


	//   ....[254]....
        /*0544*/ 	.word	0x0500000f


	//   ....[255]....
        /*0548*/ 	.word	0x0500000f


	//   ....[0]....
        /*054c*/ 	.word	0x0500000f


	//   ....[1]....
        /*0550*/ 	.word	0x0500000f


	//   ....[2]....
        /*0554*/ 	.word	0x0500000f


	//   ....[3]....
        /*0558*/ 	.word	0x0500000f


	//   ....[4]....
        /*055c*/ 	.word	0x0500000f


	//   ....[5]....
        /*0560*/ 	.word	0x0500000f


	//   ....[6]....
        /*0564*/ 	.word	0x0500000f


	//   ....[7]....
        /*0568*/ 	.word	0x0500000f


	//   ....[8]....
        /*056c*/ 	.word	0x0500000f


	//   ....[9]....
        /*0570*/ 	.word	0x0500000f


	//   ....[10]....
        /*0574*/ 	.word	0x0500000f


	//   ....[11]....
        /*0578*/ 	.word	0x0500000f


	//   ....[12]....
        /*057c*/ 	.word	0x0500000f


	//   ....[13]....
        /*0580*/ 	.word	0x0500000f


	//   ....[14]....
        /*0584*/ 	.word	0x0500000f


	//   ....[15]....
        /*0588*/ 	.word	0x0500000f


	//   ....[16]....
        /*058c*/ 	.word	0x0500000f


	//   ....[17]....
        /*0590*/ 	.word	0x0500000f


	//   ....[18]....
        /*0594*/ 	.word	0x0500000f


	//   ....[19]....
        /*0598*/ 	.word	0x0500000f


	//   ....[20]....
        /*059c*/ 	.word	0x0500000f


	//   ....[21]....
        /*05a0*/ 	.word	0x0500000f


	//   ....[22]....
        /*05a4*/ 	.word	0x0500000f


	//   ....[23]....
        /*05a8*/ 	.word	0x0500000f


	//   ....[24]....
        /*05ac*/ 	.word	0x0500000f


	//   ....[25]....
        /*05b0*/ 	.word	0x0500000f


	//   ....[26]....
        /*05b4*/ 	.word	0x0500000f


	//   ....[27]....
        /*05b8*/ 	.word	0x0500000f


	//   ....[28]....
        /*05bc*/ 	.word	0x0500000f


	//   ....[29]....
        /*05c0*/ 	.word	0x0500000f


	//   ....[30]....
        /*05c4*/ 	.word	0x0500000f


	//   ....[31]....
        /*05c8*/ 	.word	0x0500000f


	//   ....[32]....
        /*05cc*/ 	.word	0x0500000f


	//   ....[33]....
        /*05d0*/ 	.word	0x0500000f


	//   ....[34]....
        /*05d4*/ 	.word	0x0500000f


	//   ....[35]....
        /*05d8*/ 	.word	0x0500000f


	//   ....[36]....
        /*05dc*/ 	.word	0x0500000f


	//   ....[37]....
        /*05e0*/ 	.word	0x0500000f


	//   ....[38]....
        /*05e4*/ 	.word	0x0500000f


	//   ....[39]....
        /*05e8*/ 	.word	0x0500000f


	//   ....[40]....
        /*05ec*/ 	.word	0x0500000f


	//   ....[41]....
        /*05f0*/ 	.word	0x0500000f


	//   ....[42]....
        /*05f4*/ 	.word	0x0500000f


	//   ....[43]....
        /*05f8*/ 	.word	0x0500000f


	//   ....[44]....
        /*05fc*/ 	.word	0x0500000f


	//   ....[45]....
        /*0600*/ 	.word	0x0500000f


	//   ....[46]....
        /*0604*/ 	.word	0x0500000f


	//   ....[47]....
        /*0608*/ 	.word	0x0500000f


	//   ....[48]....
        /*060c*/ 	.word	0x0500000f


	//   ....[49]....
        /*0610*/ 	.word	0x0500000f


	//   ....[50]....
        /*0614*/ 	.word	0x0500000f


	//   ....[51]....
        /*0618*/ 	.word	0x0500000f


	//   ....[52]....
        /*061c*/ 	.word	0x0500000f


	//   ....[53]....
        /*0620*/ 	.word	0x0500000f


	//   ....[54]....
        /*0624*/ 	.word	0x0500000f


	//   ....[55]....
        /*0628*/ 	.word	0x0500000f


	//   ....[56]....
        /*062c*/ 	.word	0x0500000f


	//   ....[57]....
        /*0630*/ 	.word	0x0500000f


	//   ....[58]....
        /*0634*/ 	.word	0x0500000f


	//   ....[59]....
        /*0638*/ 	.word	0x0500000f


	//   ....[60]....
        /*063c*/ 	.word	0x0500000f


	//   ....[61]....
        /*0640*/ 	.word	0x0500000f


	//   ....[62]....
        /*0644*/ 	.word	0x0500000f


	//   ....[63]....
        /*0648*/ 	.word	0x0500000f


	//   ....[64]....
        /*064c*/ 	.word	0x0500000f


	//   ....[65]....
        /*0650*/ 	.word	0x0500000f


	//   ....[66]....
        /*0654*/ 	.word	0x0500000f


	//   ....[67]....
        /*0658*/ 	.word	0x0500000f


	//   ....[68]....
        /*065c*/ 	.word	0x0500000f


	//   ....[69]....
        /*0660*/ 	.word	0x0500000f


	//   ....[70]....
        /*0664*/ 	.word	0x0500000f


	//   ....[71]....
        /*0668*/ 	.word	0x0500000f


	//   ....[72]....
        /*066c*/ 	.word	0x0500000f


	//   ....[73]....
        /*0670*/ 	.word	0x0500000f


	//   ....[74]....
        /*0674*/ 	.word	0x0500000f


	//   ....[75]....
        /*0678*/ 	.word	0x0500000f


	//   ....[76]....
        /*067c*/ 	.word	0x0500000f


	//   ....[77]....
        /*0680*/ 	.word	0x0500000f


	//   ....[78]....
        /*0684*/ 	.word	0x0500000f


	//   ....[79]....
        /*0688*/ 	.word	0x0500000f


	//   ....[80]....
        /*068c*/ 	.word	0x0500000f


	//   ....[81]....
        /*0690*/ 	.word	0x0500000f


	//   ....[82]....
        /*0694*/ 	.word	0x0500000f


	//   ....[83]....
        /*0698*/ 	.word	0x0500000f


	//   ....[84]....
        /*069c*/ 	.word	0x0500000f


	//   ....[85]....
        /*06a0*/ 	.word	0x0500000f


	//   ....[86]....
        /*06a4*/ 	.word	0x0500000f


	//   ....[87]....
        /*06a8*/ 	.word	0x0500000f


	//   ....[88]....
        /*06ac*/ 	.word	0x0500000f


	//   ....[89]....
        /*06b0*/ 	.word	0x0500000f


	//   ....[90]....
        /*06b4*/ 	.word	0x0500000f


	//   ....[91]....
        /*06b8*/ 	.word	0x0500000f


	//   ....[92]....
        /*06bc*/ 	.word	0x0500000f


	//   ....[93]....
        /*06c0*/ 	.word	0x0500000f


	//   ....[94]....
        /*06c4*/ 	.word	0x0500000f


	//   ....[95]....
        /*06c8*/ 	.word	0x0500000f


	//   ....[96]....
        /*06cc*/ 	.word	0x0500000f


	//   ....[97]....
        /*06d0*/ 	.word	0x0500000f


	//   ....[98]....
        /*06d4*/ 	.word	0x0500000f


	//   ....[99]....
        /*06d8*/ 	.word	0x0500000f


	//   ....[100]....
        /*06dc*/ 	.word	0x0500000f


	//   ....[101]....
        /*06e0*/ 	.word	0x0500000f


	//   ....[102]....
        /*06e4*/ 	.word	0x0500000f


	//   ....[103]....
        /*06e8*/ 	.word	0x0500000f


	//   ....[104]....
        /*06ec*/ 	.word	0x0500000f


	//   ....[105]....
        /*06f0*/ 	.word	0x0500000f


	//   ....[106]....
        /*06f4*/ 	.word	0x0500000f


	//   ....[107]....
        /*06f8*/ 	.word	0x0500000f


	//   ....[108]....
        /*06fc*/ 	.word	0x0500000f


	//   ....[109]....
        /*0700*/ 	.word	0x0500000f


	//   ....[110]....
        /*0704*/ 	.word	0x0500000f


	//   ....[111]....
        /*0708*/ 	.word	0x0500000f


	//   ....[112]....
        /*070c*/ 	.word	0x0500000f


	//   ....[113]....
        /*0710*/ 	.word	0x0500000f


	//   ....[114]....
        /*0714*/ 	.word	0x0500000f


	//   ....[115]....
        /*0718*/ 	.word	0x0500000f


	//   ....[116]....
        /*071c*/ 	.word	0x0500000f


	//   ....[117]....
        /*0720*/ 	.word	0x0500000f


	//   ....[118]....
        /*0724*/ 	.word	0x0500000f


	//   ....[119]....
        /*0728*/ 	.word	0x0500000f


	//   ....[120]....
        /*072c*/ 	.word	0x0500000f


	//   ....[121]....
        /*0730*/ 	.word	0x0500000f


	//   ....[122]....
        /*0734*/ 	.word	0x0500000f


	//   ....[123]....
        /*0738*/ 	.word	0x0500000f


	//   ....[124]....
        /*073c*/ 	.word	0x0500000f


	//   ....[125]....
        /*0740*/ 	.word	0x0500000f


	//   ....[126]....
        /*0744*/ 	.word	0x0500000f


	//   ....[127]....
        /*0748*/ 	.word	0x0500000f


	//   ....[128]....
        /*074c*/ 	.word	0x0500000f


	//   ....[129]....
        /*0750*/ 	.word	0x0500000f


	//   ....[130]....
        /*0754*/ 	.word	0x0500000f


	//   ....[131]....
        /*0758*/ 	.word	0x0500000f


	//   ....[132]....
        /*075c*/ 	.word	0x0500000f


	//   ....[133]....
        /*0760*/ 	.word	0x0500000f


	//   ....[134]....
        /*0764*/ 	.word	0x0500000f


	//   ....[135]....
        /*0768*/ 	.word	0x0500000f


	//   ....[136]....
        /*076c*/ 	.word	0x0500000f


	//   ....[137]....
        /*0770*/ 	.word	0x0500000f


	//   ....[138]....
        /*0774*/ 	.word	0x0500000f


	//   ....[139]....
        /*0778*/ 	.word	0x0500000f


	//   ....[140]....
        /*077c*/ 	.word	0x0500000f


	//   ....[141]....
        /*0780*/ 	.word	0x0500000f


	//----- nvinfo : EIATTR_COOP_GROUP_INSTR_OFFSETS
	.align		4
.L_995:
        /*0784*/ 	.byte	0x04, 0x28
        /*0786*/ 	.short	(.L_997 - .L_996)


	//   ....[0]....
.L_996:
        /*0788*/ 	.word	0x00000070


	//   ....[1]....
        /*078c*/ 	.word	0x00000140


	//   ....[2]....
        /*0790*/ 	.word	0x00000190


	//   ....[3]....
        /*0794*/ 	.word	0x000003c0


	//   ....[4]....
        /*0798*/ 	.word	0x00000520


	//   ....[5]....
        /*079c*/ 	.word	0x00000640


	//   ....[6]....
        /*07a0*/ 	.word	0x000007a0


	//   ....[7]....
        /*07a4*/ 	.word	0x00003410


	//   ....[8]....
        /*07a8*/ 	.word	0x00003420


	//   ....[9]....
        /*07ac*/ 	.word	0x00003b90


	//   ....[10]....
        /*07b0*/ 	.word	0x00003ba0


	//   ....[11]....
        /*07b4*/ 	.word	0x00004310


	//   ....[12]....
        /*07b8*/ 	.word	0x00004320


	//   ....[13]....
        /*07bc*/ 	.word	0x00004a80


	//   ....[14]....
        /*07c0*/ 	.word	0x00004a90


	//   ....[15]....
        /*07c4*/ 	.word	0x00005be0


	//   ....[16]....
        /*07c8*/ 	.word	0x00005bf0


	//   ....[17]....
        /*07cc*/ 	.word	0x000063d0


	//   ....[18]....
        /*07d0*/ 	.word	0x000063e0


	//   ....[19]....
        /*07d4*/ 	.word	0x00006bc0


	//   ....[20]....
        /*07d8*/ 	.word	0x00006bd0


	//   ....[21]....
        /*07dc*/ 	.word	0x000073d0


	//   ....[22]....
        /*07e0*/ 	.word	0x000073e0


	//   ....[23]....
        /*07e4*/ 	.word	0x00007df0


	//   ....[24]....
        /*07e8*/ 	.word	0x00007e00


	//   ....[25]....
        /*07ec*/ 	.word	0x00007f10


	//   ....[26]....
        /*07f0*/ 	.word	0x00007f20


	//   ....[27]....
        /*07f4*/ 	.word	0x00008040


	//   ....[28]....
        /*07f8*/ 	.word	0x00008050


	//   ....[29]....
        /*07fc*/ 	.word	0x00008170


	//   ....[30]....
        /*0800*/ 	.word	0x00008180


	//   ....[31]....
        /*0804*/ 	.word	0x00008520


	//   ....[32]....
        /*0808*/ 	.word	0x00008540


	//   ....[33]....
        /*080c*/ 	.word	0x00008620


	//   ....[34]....
        /*0810*/ 	.word	0x00008640


	//   ....[35]....
        /*0814*/ 	.word	0x00008720


	//   ....[36]....
        /*0818*/ 	.word	0x00008740


	//   ....[37]....
        /*081c*/ 	.word	0x00008820


	//   ....[38]....
        /*0820*/ 	.word	0x00008840


	//   ....[39]....
        /*0824*/ 	.word	0x00009180


	//   ....[40]....
        /*0828*/ 	.word	0x00009860


	//   ....[41]....
        /*082c*/ 	.word	0x00009870


	//   ....[42]....
        /*0830*/ 	.word	0x00009880


	//   ....[43]....
        /*0834*/ 	.word	0x00009890


	//   ....[44]....
        /*0838*/ 	.word	0x00009bd0


	//   ....[45]....
        /*083c*/ 	.word	0x00009be0


	//   ....[46]....
        /*0840*/ 	.word	0x00009bf0


	//   ....[47]....
        /*0844*/ 	.word	0x00009c00


	//   ....[48]....
        /*0848*/ 	.word	0x00009f20


	//   ....[49]....
        /*084c*/ 	.word	0x00009f30


	//   ....[50]....
        /*0850*/ 	.word	0x00009f40


	//   ....[51]....
        /*0854*/ 	.word	0x00009f50


	//   ....[52]....
        /*0858*/ 	.word	0x0000a290


	//   ....[53]....
        /*085c*/ 	.word	0x0000a2a0


	//   ....[54]....
        /*0860*/ 	.word	0x0000a2b0


	//   ....[55]....
        /*0864*/ 	.word	0x0000a2c0


	//   ....[56]....
        /*0868*/ 	.word	0x0000c1c0


	//   ....[57]....
        /*086c*/ 	.word	0x0000c1e0


	//   ....[58]....
        /*0870*/ 	.word	0x0000c1f0


	//   ....[59]....
        /*0874*/ 	.word	0x0000c200


	//   ....[60]....
        /*0878*/ 	.word	0x0000c310


	//   ....[61]....
        /*087c*/ 	.word	0x0000c330


	//   ....[62]....
        /*0880*/ 	.word	0x0000c3d0


	//   ....[63]....
        /*0884*/ 	.word	0x0000c400


	//   ....[64]....
        /*0888*/ 	.word	0x0000c750


	//   ....[65]....
        /*088c*/ 	.word	0x0000c770


	//   ....[66]....
        /*0890*/ 	.word	0x0000c790


	//   ....[67]....
        /*0894*/ 	.word	0x0000c7a0


	//   ....[68]....
        /*0898*/ 	.word	0x0000c8c0


	//   ....[69]....
        /*089c*/ 	.word	0x0000c8f0


	//   ....[70]....
        /*08a0*/ 	.word	0x0000c930


	//   ....[71]....
        /*08a4*/ 	.word	0x0000c960


	//   ....[72]....
        /*08a8*/ 	.word	0x0000ef00


	//   ....[73]....
        /*08ac*/ 	.word	0x0000f130


	//   ....[74]....
        /*08b0*/ 	.word	0x00010170


	//   ....[75]....
        /*08b4*/ 	.word	0x000105e0


	//   ....[76]....
        /*08b8*/ 	.word	0x00010b80


	//   ....[77]....
        /*08bc*/ 	.word	0x00010bf0


	//   ....[78]....
        /*08c0*/ 	.word	0x00012640


	//   ....[79]....
        /*08c4*/ 	.word	0x00012860


	//   ....[80]....
        /*08c8*/ 	.word	0x00013420


	//   ....[81]....
        /*08cc*/ 	.word	0x00013520


	//   ....[82]....
        /*08d0*/ 	.word	0x00013d30


	//   ....[83]....
        /*08d4*/ 	.word	0x00013db0


	//   ....[84]....
        /*08d8*/ 	.word	0x00015f60


	//   ....[85]....
        /*08dc*/ 	.word	0x00015f70


	//   ....[86]....
        /*08e0*/ 	.word	0x00015fa0


	//   ....[87]....
        /*08e4*/ 	.word	0x00015fb0


	//   ....[88]....
        /*08e8*/ 	.word	0x00017eb0


	//   ....[89]....
        /*08ec*/ 	.word	0x000180e0


	//   ....[90]....
        /*08f0*/ 	.word	0x00018ca0


	//   ....[91]....
        /*08f4*/ 	.word	0x00018da0


	//   ....[92]....
        /*08f8*/ 	.word	0x000195b0


	//   ....[93]....
        /*08fc*/ 	.word	0x00019630


	//   ....[94]....
        /*0900*/ 	.word	0x0001a830


	//   ....[95]....
        /*0904*/ 	.word	0x0001a870


	//   ....[96]....
        /*0908*/ 	.word	0x0001ab90


	//   ....[97]....
        /*090c*/ 	.word	0x0001aba0


	//   ....[98]....
        /*0910*/ 	.word	0x0001bc70


	//   ....[99]....
        /*0914*/ 	.word	0x0001bcb0


	//   ....[100]....
        /*0918*/ 	.word	0x0001bce0


	//   ....[101]....
        /*091c*/ 	.word	0x0001bd20


	//   ....[102]....
        /*0920*/ 	.word	0x0001c2d0


	//   ....[103]....
        /*0924*/ 	.word	0x0001c300


	//   ....[104]....
        /*0928*/ 	.word	0x0001c3c0


	//   ....[105]....
        /*092c*/ 	.word	0x0001c3e0


	//   ....[106]....
        /*0930*/ 	.word	0x0001c4a0


	//   ....[107]....
        /*0934*/ 	.word	0x0001c4c0


	//   ....[108]....
        /*0938*/ 	.word	0x0001c590


	//   ....[109]....
        /*093c*/ 	.word	0x0001c5b0


	//   ....[110]....
        /*0940*/ 	.word	0x0001cd80


	//   ....[111]....
        /*0944*/ 	.word	0x0001cd90


	//   ....[112]....
        /*0948*/ 	.word	0x0001cea0


	//   ....[113]....
        /*094c*/ 	.word	0x0001ceb0


	//   ....[114]....
        /*0950*/ 	.word	0x0001cfc0


	//   ....[115]....
        /*0954*/ 	.word	0x0001cfd0


	//   ....[116]....
        /*0958*/ 	.word	0x0001d0e0


	//   ....[117]....
        /*095c*/ 	.word	0x0001d0f0


	//   ....[118]....
        /*0960*/ 	.word	0x0001d260


	//   ....[119]....
        /*0964*/ 	.word	0x0001d410


	//   ....[120]....
        /*0968*/ 	.word	0x0001d440


	//   ....[121]....
        /*096c*/ 	.word	0x0001d470


	//   ....[122]....
        /*0970*/ 	.word	0x0001d4a0


	//   ....[123]....
        /*0974*/ 	.word	0x0001d4d0


	//   ....[124]....
        /*0978*/ 	.word	0x0001d500


	//   ....[125]....
        /*097c*/ 	.word	0x0001d670


	//   ....[126]....
        /*0980*/ 	.word	0x0001d6a0


	//   ....[127]....
        /*0984*/ 	.word	0x0001d6d0


	//   ....[128]....
        /*0988*/ 	.word	0x0001d700


	//   ....[129]....
        /*098c*/ 	.word	0x0001d730


	//   ....[130]....
        /*0990*/ 	.word	0x0001d760


	//   ....[131]....
        /*0994*/ 	.word	0x0001d7f0


	//   ....[132]....
        /*0998*/ 	.word	0x0001d850


	//   ....[133]....
        /*099c*/ 	.word	0x0001d8e0


	//   ....[134]....
        /*09a0*/ 	.word	0x0001e960


	//   ....[135]....
        /*09a4*/ 	.word	0x00020960


	//   ....[136]....
        /*09a8*/ 	.word	0x00020980


	//   ....[137]....
        /*09ac*/ 	.word	0x00020a20


	//   ....[138]....
        /*09b0*/ 	.word	0x00020a40


	//   ....[139]....
        /*09b4*/ 	.word	0x00020ad0


	//   ....[140]....
        /*09b8*/ 	.word	0x00020af0


	//   ....[141]....
        /*09bc*/ 	.word	0x00020b80


	//   ....[142]....
        /*09c0*/ 	.word	0x00020ba0


	//   ....[143]....
        /*09c4*/ 	.word	0x00020c30


	//   ....[144]....
        /*09c8*/ 	.word	0x00020c50


	//   ....[145]....
        /*09cc*/ 	.word	0x00020ce0


	//   ....[146]....
        /*09d0*/ 	.word	0x00020d00


	//   ....[147]....
        /*09d4*/ 	.word	0x00020d90


	//   ....[148]....
        /*09d8*/ 	.word	0x00020db0


	//   ....[149]....
        /*09dc*/ 	.word	0x00020dc0


	//   ....[150]....
        /*09e0*/ 	.word	0x00020e40


	//   ....[151]....
        /*09e4*/ 	.word	0x000215c0


	//   ....[152]....
        /*09e8*/ 	.word	0x000215f0


	//   ....[153]....
        /*09ec*/ 	.word	0x00021620


	//   ....[154]....
        /*09f0*/ 	.word	0x00021690


	//   ....[155]....
        /*09f4*/ 	.word	0x000216b0


	//   ....[156]....
        /*09f8*/ 	.word	0x00021730


	//   ....[157]....
        /*09fc*/ 	.word	0x00021750


	//   ....[158]....
        /*0a00*/ 	.word	0x000217d0


	//   ....[159]....
        /*0a04*/ 	.word	0x000217f0


	//   ....[160]....
        /*0a08*/ 	.word	0x00021870


	//   ....[161]....
        /*0a0c*/ 	.word	0x00021890


	//   ....[162]....
        /*0a10*/ 	.word	0x00021910


	//   ....[163]....
        /*0a14*/ 	.word	0x00021930


	//   ....[164]....
        /*0a18*/ 	.word	0x000219b0


	//   ....[165]....
        /*0a1c*/ 	.word	0x000219c0


	//   ....[166]....
        /*0a20*/ 	.word	0x000219d0


	//   ....[167]....
        /*0a24*/ 	.word	0x00022180


	//   ....[168]....
        /*0a28*/ 	.word	0x000221b0


	//   ....[169]....
        /*0a2c*/ 	.word	0x00022210


	//   ....[170]....
        /*0a30*/ 	.word	0x00022220


	//   ....[171]....
        /*0a34*/ 	.word	0x00022270


	//   ....[172]....
        /*0a38*/ 	.word	0x00022280


	//   ....[173]....
        /*0a3c*/ 	.word	0x000222d0


	//   ....[174]....
        /*0a40*/ 	.word	0x000222e0


	//   ....[175]....
        /*0a44*/ 	.word	0x00022330


	//   ....[176]....
        /*0a48*/ 	.word	0x00022340


	//   ....[177]....
        /*0a4c*/ 	.word	0x00022390


	//   ....[178]....
        /*0a50*/ 	.word	0x000223a0


	//   ....[179]....
        /*0a54*/ 	.word	0x000223f0


	//   ....[180]....
        /*0a58*/ 	.word	0x00022400


	//   ....[181]....
        /*0a5c*/ 	.word	0x00022410


	//   ....[182]....
        /*0a60*/ 	.word	0x00022460


	//   ....[183]....
        /*0a64*/ 	.word	0x000226c0


	//   ....[184]....
        /*0a68*/ 	.word	0x000226e0


	//   ....[185]....
        /*0a6c*/ 	.word	0x00022760


	//   ....[186]....
        /*0a70*/ 	.word	0x00022770


	//   ....[187]....
        /*0a74*/ 	.word	0x000227e0


	//   ....[188]....
        /*0a78*/ 	.word	0x000227f0


	//   ....[189]....
        /*0a7c*/ 	.word	0x00022860


	//   ....[190]....
        /*0a80*/ 	.word	0x00022870


	//   ....[191]....
        /*0a84*/ 	.word	0x000228e0


	//   ....[192]....
        /*0a88*/ 	.word	0x000228f0


	//   ....[193]....
        /*0a8c*/ 	.word	0x00022960


	//   ....[194]....
        /*0a90*/ 	.word	0x00022970


	//   ....[195]....
        /*0a94*/ 	.word	0x000229e0


	//   ....[196]....
        /*0a98*/ 	.word	0x000229f0


	//   ....[197]....
        /*0a9c*/ 	.word	0x00022a00


	//   ....[198]....
        /*0aa0*/ 	.word	0x00022a70


	//   ....[199]....
        /*0aa4*/ 	.word	0x00022fd0


	//   ....[200]....
        /*0aa8*/ 	.word	0x00023010


	//   ....[201]....
        /*0aac*/ 	.word	0x00023050


	//   ....[202]....
        /*0ab0*/ 	.word	0x00023070


	//   ....[203]....
        /*0ab4*/ 	.word	0x00023080


	//   ....[204]....
        /*0ab8*/ 	.word	0x000230a0


	//   ....[205]....
        /*0abc*/ 	.word	0x00023110


	//   ....[206]....
        /*0ac0*/ 	.word	0x00023130


	//   ....[207]....
        /*0ac4*/ 	.word	0x00023190


	//   ....[208]....
        /*0ac8*/ 	.word	0x000231b0


	//   ....[209]....
        /*0acc*/ 	.word	0x00023210


	//   ....[210]....
        /*0ad0*/ 	.word	0x00023230


	//   ....[211]....
        /*0ad4*/ 	.word	0x00023290


	//   ....[212]....
        /*0ad8*/ 	.word	0x000232b0


	//   ....[213]....
        /*0adc*/ 	.word	0x00023300


	//   ....[214]....
        /*0ae0*/ 	.word	0x00023320


	//   ....[215]....
        /*0ae4*/ 	.word	0x00023720


	//   ....[216]....
        /*0ae8*/ 	.word	0x00023750


	//   ....[217]....
        /*0aec*/ 	.word	0x00023780


	//   ....[218]....
        /*0af0*/ 	.word	0x000237b0


	//   ....[219]....
        /*0af4*/ 	.word	0x000237e0


	//   ....[220]....
        /*0af8*/ 	.word	0x00023810


	//   ....[221]....
        /*0afc*/ 	.word	0x00023840


	//   ....[222]....
        /*0b00*/ 	.word	0x00023870


	//   ....[223]....
        /*0b04*/ 	.word	0x000239f0


	//   ....[224]....
        /*0b08*/ 	.word	0x00023a20


	//   ....[225]....
        /*0b0c*/ 	.word	0x00023a50


	//   ....[226]....
        /*0b10*/ 	.word	0x00023a80


	//   ....[227]....
        /*0b14*/ 	.word	0x00023ab0


	//   ....[228]....
        /*0b18*/ 	.word	0x00023ae0


	//   ....[229]....
        /*0b1c*/ 	.word	0x00023ba0


	//   ....[230]....
        /*0b20*/ 	.word	0x00023bc0


	//   ....[231]....
        /*0b24*/ 	.word	0x00023c30


	//   ....[232]....
        /*0b28*/ 	.word	0x000242d0


	//   ....[233]....
        /*0b2c*/ 	.word	0x000245f0


	//   ....[234]....
        /*0b30*/ 	.word	0x00024680


	//   ....[235]....
        /*0b34*/ 	.word	0x00024720


	//   ....[236]....
        /*0b38*/ 	.word	0x000247b0


	//   ....[237]....
        /*0b3c*/ 	.word	0x00024850


	//   ....[238]....
        /*0b40*/ 	.word	0x000248e0


	//   ....[239]....
        /*0b44*/ 	.word	0x00024980


	//   ....[240]....
        /*0b48*/ 	.word	0x00024a10


	//   ....[241]....
        /*0b4c*/ 	.word	0x00024b00


	//   ....[242]....
        /*0b50*/ 	.word	0x00024b90


	//   ....[243]....
        /*0b54*/ 	.word	0x00024c30


	//   ....[244]....
        /*0b58*/ 	.word	0x00024cc0


	//   ....[245]....
        /*0b5c*/ 	.word	0x00024d60


	//   ....[246]....
        /*0b60*/ 	.word	0x00024df0


	//   ....[247]....
        /*0b64*/ 	.word	0x00024e80


	//   ....[248]....
        /*0b68*/ 	.word	0x00024f10


	//   ....[249]....
        /*0b6c*/ 	.word	0x00025000


	//   ....[250]....
        /*0b70*/ 	.word	0x00025090


	//   ....[251]....
        /*0b74*/ 	.word	0x00025120


	//   ....[252]....
        /*0b78*/ 	.word	0x000251b0


	//   ....[253]....
        /*0b7c*/ 	.word	0x00025240


	//   ....[254]....
        /*0b80*/ 	.word	0x000252d0


	//   ....[255]....
        /*0b84*/ 	.word	0x00025360


	//   ....[0]....
        /*0b88*/ 	.word	0x000253f0


	//   ....[1]....
        /*0b8c*/ 	.word	0x000254d0


	//   ....[2]....
        /*0b90*/ 	.word	0x00025580


	//   ....[3]....
        /*0b94*/ 	.word	0x00025610


	//   ....[4]....
        /*0b98*/ 	.word	0x00025660


	//   ....[5]....
        /*0b9c*/ 	.word	0x000256b0


	//   ....[6]....
        /*0ba0*/ 	.word	0x00025740


	//   ....[7]....
        /*0ba4*/ 	.word	0x000257d0


	//   ....[8]....
        /*0ba8*/ 	.word	0x00025820


	//   ....[9]....
        /*0bac*/ 	.word	0x00025870


	//   ....[10]....
        /*0bb0*/ 	.word	0x00025900


	//   ....[11]....
        /*0bb4*/ 	.word	0x00025990


	//   ....[12]....
        /*0bb8*/ 	.word	0x000259e0


	//   ....[13]....
        /*0bbc*/ 	.word	0x00025a30


	//   ....[14]....
        /*0bc0*/ 	.word	0x00025ac0


	//   ....[15]....
        /*0bc4*/ 	.word	0x00025b50


	//   ....[16]....
        /*0bc8*/ 	.word	0x00025ba0


	//   ....[17]....
        /*0bcc*/ 	.word	0x00025bf0


	//   ....[18]....
        /*0bd0*/ 	.word	0x00025ce0


	//   ....[19]....
        /*0bd4*/ 	.word	0x00025d90


	//   ....[20]....
        /*0bd8*/ 	.word	0x00025e10


	//   ....[21]....
        /*0bdc*/ 	.word	0x00025eb0


	//   ....[22]....
        /*0be0*/ 	.word	0x00025f40


	//   ....[23]....
        /*0be4*/ 	.word	0x00026000


	//   ....[24]....
        /*0be8*/ 	.word	0x00026080


	//   ....[25]....
        /*0bec*/ 	.word	0x000260d0


	//   ....[26]....
        /*0bf0*/ 	.word	0x00026290


	//   ....[27]....
        /*0bf4*/ 	.word	0x00026330


	//   ....[28]....
        /*0bf8*/ 	.word	0x000263b0


	//   ....[29]....
        /*0bfc*/ 	.word	0x00026450


	//   ....[30]....
        /*0c00*/ 	.word	0x000264f0


	//   ....[31]....
        /*0c04*/ 	.word	0x000265b0


	//   ....[32]....
        /*0c08*/ 	.word	0x00026600


	//   ....[33]....
        /*0c0c*/ 	.word	0x00026670


	//   ....[34]....
        /*0c10*/ 	.word	0x00026b10


	//   ....[35]....
        /*0c14*/ 	.word	0x00026b60


	//   ....[36]....
        /*0c18*/ 	.word	0x00026bf0


	//   ....[37]....
        /*0c1c*/ 	.word	0x00026c80


	//   ....[38]....
        /*0c20*/ 	.word	0x00026d10


	//   ....[39]....
        /*0c24*/ 	.word	0x00026da0


	//   ....[40]....
        /*0c28*/ 	.word	0x00026e30


	//   ....[41]....
        /*0c2c*/ 	.word	0x00026ec0


	//   ....[42]....
        /*0c30*/ 	.word	0x00026f80


	//   ....[43]....
        /*0c34*/ 	.word	0x00027260


	//   ....[44]....
        /*0c38*/ 	.word	0x00027350


	//   ....[45]....
        /*0c3c*/ 	.word	0x000273f0


	//   ....[46]....
        /*0c40*/ 	.word	0x00027450


	//   ....[47]....
        /*0c44*/ 	.word	0x00027550


	//   ....[48]....
        /*0c48*/ 	.word	0x000275c0


	//   ....[49]....
        /*0c4c*/ 	.word	0x000276c0


	//   ....[50]....
        /*0c50*/ 	.word	0x00027730


	//   ....[51]....
        /*0c54*/ 	.word	0x00027830


	//   ....[52]....
        /*0c58*/ 	.word	0x000278a0


	//   ....[53]....
        /*0c5c*/ 	.word	0x000279a0


	//   ....[54]....
        /*0c60*/ 	.word	0x00027a10


	//   ....[55]....
        /*0c64*/ 	.word	0x00027b10


	//   ....[56]....
        /*0c68*/ 	.word	0x00027b80


	//   ....[57]....
        /*0c6c*/ 	.word	0x00027c80


	//   ....[58]....
        /*0c70*/ 	.word	0x00027cf0


	//   ....[59]....
        /*0c74*/ 	.word	0x00027d90


	//   ....[60]....
        /*0c78*/ 	.word	0x00027e90


	//   ....[61]....
        /*0c7c*/ 	.word	0x00027f00


	//   ....[62]....
        /*0c80*/ 	.word	0x00027f60


	//   ....[63]....
        /*0c84*/ 	.word	0x00028040


	//   ....[64]....
        /*0c88*/ 	.word	0x000280a0


	//   ....[65]....
        /*0c8c*/ 	.word	0x00028190


	//   ....[66]....
        /*0c90*/ 	.word	0x000281f0


	//   ....[67]....
        /*0c94*/ 	.word	0x000282e0


	//   ....[68]....
        /*0c98*/ 	.word	0x00028340


	//   ....[69]....
        /*0c9c*/ 	.word	0x00028430


	//   ....[70]....
        /*0ca0*/ 	.word	0x00028490


	//   ....[71]....
        /*0ca4*/ 	.word	0x00028580


	//   ....[72]....
        /*0ca8*/ 	.word	0x000285e0


	//   ....[73]....
        /*0cac*/ 	.word	0x000286d0


	//   ....[74]....
        /*0cb0*/ 	.word	0x00028730


	//   ....[75]....
        /*0cb4*/ 	.word	0x00028810


	//   ....[76]....
        /*0cb8*/ 	.word	0x00028940


	//   ....[77]....
        /*0cbc*/ 	.word	0x000289e0


	//   ....[78]....
        /*0cc0*/ 	.word	0x00028a50


	//   ....[79]....
        /*0cc4*/ 	.word	0x00028b10


	//   ....[80]....
        /*0cc8*/ 	.word	0x00028b70


	//   ....[81]....
        /*0ccc*/ 	.word	0x00028c30


	//   ....[82]....
        /*0cd0*/ 	.word	0x00028c90


	//   ....[83]....
        /*0cd4*/ 	.word	0x00028d50


	//   ....[84]....
        /*0cd8*/ 	.word	0x00028db0


	//   ....[85]....
        /*0cdc*/ 	.word	0x00028e70


	//   ....[86]....
        /*0ce0*/ 	.word	0x00028ed0


	//   ....[87]....
        /*0ce4*/ 	.word	0x00028f90


	//   ....[88]....
        /*0ce8*/ 	.word	0x00028ff0


	//   ....[89]....
        /*0cec*/ 	.word	0x000290b0


	//   ....[90]....
        /*0cf0*/ 	.word	0x00029110


	//   ....[91]....
        /*0cf4*/ 	.word	0x000291d0


	//   ....[92]....
        /*0cf8*/ 	.word	0x000292c0


	//   ....[93]....
        /*0cfc*/ 	.word	0x00029360


	//   ....[94]....
        /*0d00*/ 	.word	0x000293c0


	//   ....[95]....
        /*0d04*/ 	.word	0x000294a0


	//   ....[96]....
        /*0d08*/ 	.word	0x00029500


	//   ....[97]....
        /*0d0c*/ 	.word	0x000295e0


	//   ....[98]....
        /*0d10*/ 	.word	0x00029640


	//   ....[99]....
        /*0d14*/ 	.word	0x00029720


	//   ....[100]....
        /*0d18*/ 	.word	0x00029780


	//   ....[101]....
        /*0d1c*/ 	.word	0x00029860


	//   ....[102]....
        /*0d20*/ 	.word	0x000298c0


	//   ....[103]....
        /*0d24*/ 	.word	0x000299a0


	//   ....[104]....
        /*0d28*/ 	.word	0x00029a00


	//   ....[105]....
        /*0d2c*/ 	.word	0x00029ae0


	//   ....[106]....
        /*0d30*/ 	.word	0x00029b40


	//   ....[107]....
        /*0d34*/ 	.word	0x00029c10


	//   ....[108]....
        /*0d38*/ 	.word	0x00029d40


	//   ....[109]....
        /*0d3c*/ 	.word	0x00029de0


	//   ....[110]....
        /*0d40*/ 	.word	0x00029ea0


	//   ....[111]....
        /*0d44*/ 	.word	0x00029f70


	//   ....[112]....
        /*0d48*/ 	.word	0x00029fd0


	//   ....[113]....
        /*0d4c*/ 	.word	0x0002a0b0


	//   ....[114]....
        /*0d50*/ 	.word	0x0002a110


	//   ....[115]....
        /*0d54*/ 	.word	0x0002a1e0


	//   ....[116]....
        /*0d58*/ 	.word	0x0002a240


	//   ....[117]....
        /*0d5c*/ 	.word	0x0002a310


	//   ....[118]....
        /*0d60*/ 	.word	0x0002a370


	//   ....[119]....
        /*0d64*/ 	.word	0x0002a450


	//   ....[120]....
        /*0d68*/ 	.word	0x0002a4b0


	//   ....[121]....
        /*0d6c*/ 	.word	0x0002a580


	//   ....[122]....
        /*0d70*/ 	.word	0x0002a5e0


	//   ....[123]....
        /*0d74*/ 	.word	0x0002a6a0


	//   ....[124]....
        /*0d78*/ 	.word	0x0002a730


	//   ....[125]....
        /*0d7c*/ 	.word	0x0002a7d0


	//   ....[126]....
        /*0d80*/ 	.word	0x0002a8f0


	//   ....[127]....
        /*0d84*/ 	.word	0x0002a960


	//   ....[128]....
        /*0d88*/ 	.word	0x0002a9d0


	//   ....[129]....
        /*0d8c*/ 	.word	0x0002aa40


	//   ....[130]....
        /*0d90*/ 	.word	0x0002aab0


	//   ....[131]....
        /*0d94*/ 	.word	0x0002ab30


	//   ....[132]....
        /*0d98*/ 	.word	0x0002abc0


	//   ....[133]....
        /*0d9c*/ 	.word	0x0002ac50


	//   ....[134]....
        /*0da0*/ 	.word	0x0002acc0


	//   ....[135]....
        /*0da4*/ 	.word	0x0002ad30


	//   ....[136]....
        /*0da8*/ 	.word	0x0002ada0


	//   ....[137]....
        /*0dac*/ 	.word	0x0002ae20


	//   ....[138]....
        /*0db0*/ 	.word	0x0002ae90


	//   ....[139]....
        /*0db4*/ 	.word	0x0002af30


	//   ....[140]....
        /*0db8*/ 	.word	0x0002afc0


	//   ....[141]....
        /*0dbc*/ 	.word	0x0002b0e0


	//----- nvinfo : EIATTR_REG_RECONFIG
	.align		4
.L_997:
        /*0dc0*/ 	.byte	0x01, 0x54
	.zero		2


	//----- nvinfo : EIATTR_SYSCALL_OFFSETS
	.align		4
        /*0dc4*/ 	.byte	0x04, 0x46
        /*0dc6*/ 	.short	(.L_999 - .L_998)


	//   ....[0]....
.L_998:
        /*0dc8*/ 	.word	0x00001c60


	//   ....[1]....
        /*0dcc*/ 	.word	0x00001db0


	//   ....[2]....
        /*0dd0*/ 	.word	0x00009320


	//   ....[3]....
        /*0dd4*/ 	.word	0x00009620


	//   ....[4]....
        /*0dd8*/ 	.word	0x00020010


	//   ....[5]....
        /*0ddc*/ 	.word	0x00020160


	//   ....[6]....
        /*0de0*/ 	.word	0x00020250


	//   ....[7]....
        /*0de4*/ 	.word	0x00021220


	//----- nvinfo : EIATTR_MBARRIER_INSTR_OFFSETS
	.align		4
.L_999:
        /*0de8*/ 	.byte	0x04, 0x39
        /*0dea*/ 	.short	(.L_1001 - .L_1000)


	//   ....[0]....
.L_1000:
        /*0dec*/ 	.word	0x00000270
        /*0df0*/ 	.word	0x000000ff
        /*0df4*/ 	.word	0x00028800
        /*0df8*/ 	.short	0x0100
        /*0dfa*/ 	.byte	0x08
	.zero		1


	//   ....[1]....
        /*0dfc*/ 	.word	0x00000280
        /*0e00*/ 	.word	0x000000ff
        /*0e04*/ 	.word	0x00028820
        /*0e08*/ 	.short	0x0100
        /*0e0a*/ 	.byte	0x08
	.zero		1


	//   ....[2]....
        /*0e0c*/ 	.word	0x00000370
        /*0e10*/ 	.word	0x000000ff
        /*0e14*/ 	.word	0x00028830
        /*0e18*/ 	.short	0x0100
        /*0e1a*/ 	.byte	0x08
	.zero		1


	//   ....[3]....
        /*0e1c*/ 	.word	0x00000380
        /*0e20*/ 	.word	0x000000ff
        /*0e24*/ 	.word	0x00028840
        /*0e28*/ 	.short	0x0100
        /*0e2a*/ 	.byte	0x08
	.zero		1


	//   ....[4]....
        /*0e2c*/ 	.word	0x00000390
        /*0e30*/ 	.word	0x000000ff
        /*0e34*/ 	.word	0x00028838
        /*0e38*/ 	.short	0x0100
        /*0e3a*/ 	.byte	0x08
	.zero		1


	//   ....[5]....
        /*0e3c*/ 	.word	0x000003a0
        /*0e40*/ 	.word	0x000000ff
        /*0e44*/ 	.word	0x00028848
        /*0e48*/ 	.short	0x0100
        /*0e4a*/ 	.byte	0x08
	.zero		1


	//   ....[6]....
        /*0e4c*/ 	.word	0x000004d0
        /*0e50*/ 	.word	0x000000ff
        /*0e54*/ 	.word	0x00028850
        /*0e58*/ 	.short	0x0100
        /*0e5a*/ 	.byte	0x08
	.zero		1


	//   ....[7]....
        /*0e5c*/ 	.word	0x000004e0
        /*0e60*/ 	.word	0x000000ff
        /*0e64*/ 	.word	0x00028860
        /*0e68*/ 	.short	0x0100
        /*0e6a*/ 	.byte	0x08
	.zero		1


	//   ....[8]....
        /*0e6c*/ 	.word	0x000004f0
        /*0e70*/ 	.word	0x000000ff
        /*0e74*/ 	.word	0x00028858
        /*0e78*/ 	.short	0x0100
        /*0e7a*/ 	.byte	0x08
	.zero		1


	//   ....[9]....
        /*0e7c*/ 	.word	0x00000500
        /*0e80*/ 	.word	0x000000ff
        /*0e84*/ 	.word	0x00028868
        /*0e88*/ 	.short	0x0100
        /*0e8a*/ 	.byte	0x08
	.zero		1


	//   ....[10]....
        /*0e8c*/ 	.word	0x000005f0
        /*0e90*/ 	.word	0x000000ff
        /*0e94*/ 	.word	0x00028870
        /*0e98*/ 	.short	0x0100
        /*0e9a*/ 	.byte	0x06
	.zero		1


	//   ....[11]....
        /*0e9c*/ 	.word	0x00000600
        /*0ea0*/ 	.word	0x000000ff
        /*0ea4*/ 	.word	0x00028880
        /*0ea8*/ 	.short	0x0100
        /*0eaa*/ 	.byte	0x06
	.zero		1


	//   ....[12]....
        /*0eac*/ 	.word	0x00000610
        /*0eb0*/ 	.word	0x000000ff
        /*0eb4*/ 	.word	0x00028878
        /*0eb8*/ 	.short	0x0100
        /*0eba*/ 	.byte	0x06
	.zero		1


	//   ....[13]....
        /*0ebc*/ 	.word	0x00000620
        /*0ec0*/ 	.word	0x000000ff
        /*0ec4*/ 	.word	0x00028888
        /*0ec8*/ 	.short	0x0100
        /*0eca*/ 	.byte	0x06
	.zero		1


	//   ....[14]....
        /*0ecc*/ 	.word	0x00000750
        /*0ed0*/ 	.word	0x000000ff
        /*0ed4*/ 	.word	0x00028890
        /*0ed8*/ 	.short	0x0100
        /*0eda*/ 	.byte	0x08
	.zero		1


	//   ....[15]....
        /*0edc*/ 	.word	0x00000760
        /*0ee0*/ 	.word	0x000000ff
        /*0ee4*/ 	.word	0x000288a0
        /*0ee8*/ 	.short	0x0100
        /*0eea*/ 	.byte	0x08
	.zero		1


	//   ....[16]....
        /*0eec*/ 	.word	0x00000770
        /*0ef0*/ 	.word	0x000000ff
        /*0ef4*/ 	.word	0x00028898
        /*0ef8*/ 	.short	0x0100
        /*0efa*/ 	.byte	0x08
	.zero		1


	//   ....[17]....
        /*0efc*/ 	.word	0x00000780
        /*0f00*/ 	.word	0x000000ff
        /*0f04*/ 	.word	0x000288a8
        /*0f08*/ 	.short	0x0100
        /*0f0a*/ 	.byte	0x08
	.zero		1


	//   ....[18]....
        /*0f0c*/ 	.word	0x000008b0
        /*0f10*/ 	.word	0x000000ff
        /*0f14*/ 	.word	0x000288b0
        /*0f18*/ 	.short	0x0100
        /*0f1a*/ 	.byte	0x08
	.zero		1


	//   ....[19]....
        /*0f1c*/ 	.word	0x000008c0
        /*0f20*/ 	.word	0x000000ff
        /*0f24*/ 	.word	0x000288c0
        /*0f28*/ 	.short	0x0100
        /*0f2a*/ 	.byte	0x08
	.zero		1


	//   ....[20]....
        /*0f2c*/ 	.word	0x000008d0
        /*0f30*/ 	.word	0x000000ff
        /*0f34*/ 	.word	0x000288b8
        /*0f38*/ 	.short	0x0100
        /*0f3a*/ 	.byte	0x08
	.zero		1


	//   ....[21]....
        /*0f3c*/ 	.word	0x000008e0
        /*0f40*/ 	.word	0x000000ff
        /*0f44*/ 	.word	0x000288c8
        /*0f48*/ 	.short	0x0100
        /*0f4a*/ 	.byte	0x08
	.zero		1


	//   ....[22]....
        /*0f4c*/ 	.word	0x000033c0
        /*0f50*/ 	.word	0x0000005b
        /*0f54*/ 	.word	0x00028890
        /*0f58*/ 	.short	0x010a
        /*0f5a*/ 	.byte	0x3f
	.zero		1


	//   ....[23]....
        /*0f5c*/ 	.word	0x00005b80
        /*0f60*/ 	.word	0x0000005b
        /*0f64*/ 	.word	0x00028890
        /*0f68*/ 	.short	0x010a
        /*0f6a*/ 	.byte	0x3f
	.zero		1


	//   ....[24]....
        /*0f6c*/ 	.word	0x00007c30
        /*0f70*/ 	.word	0x0000005b
        /*0f74*/ 	.word	0x00028890
        /*0f78*/ 	.short	0x010a
        /*0f7a*/ 	.byte	0x3f
	.zero		1


	//   ....[25]....
        /*0f7c*/ 	.word	0x00008350
        /*0f80*/ 	.word	0x0000000b
        /*0f84*/ 	.word	0x00000000
        /*0f88*/ 	.short	0x0101
        /*0f8a*/ 	.byte	0x3f
	.zero		1


	//   ....[26]....
        /*0f8c*/ 	.word	0x00008390
        /*0f90*/ 	.word	0x0000005b
        /*0f94*/ 	.word	0x000288b0
        /*0f98*/ 	.short	0x010a
        /*0f9a*/ 	.byte	0x3f
	.zero		1


	//   ....[27]....
        /*0f9c*/ 	.word	0x000089c0
        /*0fa0*/ 	.word	0x0000005b
        /*0fa4*/ 	.word	0x00000000
        /*0fa8*/ 	.short	0x0101
        /*0faa*/ 	.byte	0x3f
	.zero		1


	//   ....[28]....
        /*0fac*/ 	.word	0x000093b0
        /*0fb0*/ 	.word	0x00000012
        /*0fb4*/ 	.word	0x00028800
        /*0fb8*/ 	.short	0x010a
        /*0fba*/ 	.byte	0x3f
	.zero		1


	//   ....[29]....
        /*0fbc*/ 	.word	0x00009400
        /*0fc0*/ 	.word	0x00000012
        /*0fc4*/ 	.word	0x00028800
        /*0fc8*/ 	.short	0x010a
        /*0fca*/ 	.byte	0x3f
	.zero		1


	//   ....[30]....
        /*0fcc*/ 	.word	0x0000a610
        /*0fd0*/ 	.word	0x00000012
        /*0fd4*/ 	.word	0x00028800
        /*0fd8*/ 	.short	0x010a
        /*0fda*/ 	.byte	0x3f
	.zero		1


	//   ....[31]....
        /*0fdc*/ 	.word	0x0000cd00
        /*0fe0*/ 	.word	0x00000012
        /*0fe4*/ 	.word	0x00028800
        /*0fe8*/ 	.short	0x010a
        /*0fea*/ 	.byte	0x3f
	.zero		1


	//   ....[32]....
        /*0fec*/ 	.word	0x0000e8a0
        /*0ff0*/ 	.word	0x0000000b
        /*0ff4*/ 	.word	0x00028830
        /*0ff8*/ 	.short	0x010a
        /*0ffa*/ 	.byte	0x3f
	.zero		1


	//   ....[33]....
        /*0ffc*/ 	.word	0x0000e8e0
        /*1000*/ 	.word	0x0000000b
        /*1004*/ 	.word	0x00028830
        /*1008*/ 	.short	0x010a
        /*100a*/ 	.byte	0x3f
	.zero		1


	//   ....[34]....
        /*100c*/ 	.word	0x0000ef40
        /*1010*/ 	.word	0x00000000
        /*1014*/ 	.word	0x00000000
        /*1018*/ 	.short	0x0101
        /*101a*/ 	.byte	0x3f
	.zero		1


	//   ....[35]....
        /*101c*/ 	.word	0x00011c60
        /*1020*/ 	.word	0x00000009
        /*1024*/ 	.word	0x00028830
        /*1028*/ 	.short	0x010a
        /*102a*/ 	.byte	0x3f
	.zero		1


	//   ....[36]....
        /*102c*/ 	.word	0x00011cb0
        /*1030*/ 	.word	0x00000009
        /*1034*/ 	.word	0x00028830
        /*1038*/ 	.short	0x010a
        /*103a*/ 	.byte	0x3f
	.zero		1


	//   ....[37]....
        /*103c*/ 	.word	0x00012100
        /*1040*/ 	.word	0x00000009
        /*1044*/ 	.word	0x00028850
        /*1048*/ 	.short	0x010a
        /*104a*/ 	.byte	0x3f
	.zero		1


	//   ....[38]....
        /*104c*/ 	.word	0x00012140
        /*1050*/ 	.word	0x00000009
        /*1054*/ 	.word	0x00028850
        /*1058*/ 	.short	0x010a
        /*105a*/ 	.byte	0x3f
	.zero		1


	//   ....[39]....
        /*105c*/ 	.word	0x00012680
        /*1060*/ 	.word	0x00000008
        /*1064*/ 	.word	0x00000000
        /*1068*/ 	.short	0x0101
        /*106a*/ 	.byte	0x3f
	.zero		1


	//   ....[40]....
        /*106c*/ 	.word	0x00014860
        /*1070*/ 	.word	0x0000001b
        /*1074*/ 	.word	0x00000000
        /*1078*/ 	.short	0x0101
        /*107a*/ 	.byte	0x3f
	.zero		1


	//   ....[41]....
        /*107c*/ 	.word	0x000151f0
        /*1080*/ 	.word	0x00000003
        /*1084*/ 	.word	0x00028830
        /*1088*/ 	.short	0x010a
        /*108a*/ 	.byte	0x3f
	.zero		1


	//   ....[42]....
        /*108c*/ 	.word	0x00015240
        /*1090*/ 	.word	0x00000003
        /*1094*/ 	.word	0x00028830
        /*1098*/ 	.short	0x010a
        /*109a*/ 	.byte	0x3f
	.zero		1


	//   ....[43]....
        /*109c*/ 	.word	0x000156c0
        /*10a0*/ 	.word	0x00000003
        /*10a4*/ 	.word	0x00028850
        /*10a8*/ 	.short	0x010a
        /*10aa*/ 	.byte	0x3f
	.zero		1


	//   ....[44]....
        /*10ac*/ 	.word	0x00015700
        /*10b0*/ 	.word	0x00000003
        /*10b4*/ 	.word	0x00028850
        /*10b8*/ 	.short	0x010a
        /*10ba*/ 	.byte	0x3f
	.zero		1


	//   ....[45]....
        /*10bc*/ 	.word	0x00016ae0
        /*10c0*/ 	.word	0x00000005
        /*10c4*/ 	.word	0x00000000
        /*10c8*/ 	.short	0x0101
        /*10ca*/ 	.byte	0x3f
	.zero		1


	//   ....[46]....
        /*10cc*/ 	.word	0x00016da0
        /*10d0*/ 	.word	0x0000000f
        /*10d4*/ 	.word	0x00000000
        /*10d8*/ 	.short	0x0101
        /*10da*/ 	.byte	0x3f
	.zero		1


	//   ....[47]....
        /*10dc*/ 	.word	0x000174c0
        /*10e0*/ 	.word	0x00000003
        /*10e4*/ 	.word	0x00028830
        /*10e8*/ 	.short	0x010a
        /*10ea*/ 	.byte	0x3f
	.zero		1


	//   ....[48]....
        /*10ec*/ 	.word	0x00017510
        /*10f0*/ 	.word	0x00000003
        /*10f4*/ 	.word	0x00028830
        /*10f8*/ 	.short	0x010a
        /*10fa*/ 	.byte	0x3f
	.zero		1


	//   ....[49]....
        /*10fc*/ 	.word	0x00017990
        /*1100*/ 	.word	0x00000003
        /*1104*/ 	.word	0x00028850
        /*1108*/ 	.short	0x010a
        /*110a*/ 	.byte	0x3f
	.zero		1


	//   ....[50]....
        /*110c*/ 	.word	0x000179d0
        /*1110*/ 	.word	0x00000003
        /*1114*/ 	.word	0x00028850
        /*1118*/ 	.short	0x010a
        /*111a*/ 	.byte	0x3f
	.zero		1


	//   ....[51]....
        /*111c*/ 	.word	0x00017ef0
        /*1120*/ 	.word	0x00000003
        /*1124*/ 	.word	0x00000000
        /*1128*/ 	.short	0x0101
        /*112a*/ 	.byte	0x3f
	.zero		1


	//   ....[52]....
        /*112c*/ 	.word	0x0001a0e0
        /*1130*/ 	.word	0x0000000e
        /*1134*/ 	.word	0x00000000
        /*1138*/ 	.short	0x0101
        /*113a*/ 	.byte	0x3f
	.zero		1


	//   ....[53]....
        /*113c*/ 	.word	0x0001a730
        /*1140*/ 	.word	0x0000000b
        /*1144*/ 	.word	0x00028850
        /*1148*/ 	.short	0x010a
        /*114a*/ 	.byte	0x3f
	.zero		1


	//   ....[54]....
        /*114c*/ 	.word	0x0001a7b0
        /*1150*/ 	.word	0x0000000b
        /*1154*/ 	.word	0x00028850
        /*1158*/ 	.short	0x010a
        /*115a*/ 	.byte	0x3f
	.zero		1


	//   ....[55]....
        /*115c*/ 	.word	0x0001adc0
        /*1160*/ 	.word	0x00000000
        /*1164*/ 	.word	0x00000000
        /*1168*/ 	.short	0x0101
        /*116a*/ 	.byte	0x3f
	.zero		1


	//   ....[56]....
        /*116c*/ 	.word	0x0001c2f0
        /*1170*/ 	.word	0x00000000
        /*1174*/ 	.word	0x00000000
        /*1178*/ 	.short	0x0101
        /*117a*/ 	.byte	0x3f
	.zero		1


	//   ....[57]....
        /*117c*/ 	.word	0x0001ea40
        /*1180*/ 	.word	0x00000016
        /*1184*/ 	.word	0x00028820
        /*1188*/ 	.short	0x010a
        /*118a*/ 	.byte	0x3f
	.zero		1


	//   ....[58]....
        /*118c*/ 	.word	0x0001ead0
        /*1190*/ 	.word	0x0000000b
        /*1194*/ 	.word	0x000288a0
        /*1198*/ 	.short	0x010a
        /*119a*/ 	.byte	0x3f
	.zero		1


	//   ....[59]....
        /*119c*/ 	.word	0x0001ee30
        /*11a0*/ 	.word	0x0000000b
        /*11a4*/ 	.word	0x000288c0
        /*11a8*/ 	.short	0x010a
        /*11aa*/ 	.byte	0x3f
	.zero		1


	//   ....[60]....
        /*11ac*/ 	.word	0x0001f260
        /*11b0*/ 	.word	0x0000000c
        /*11b4*/ 	.word	0x000288a0
        /*11b8*/ 	.short	0x010a
        /*11ba*/ 	.byte	0x3f
	.zero		1


	//   ....[61]....
        /*11bc*/ 	.word	0x0001f5a0
        /*11c0*/ 	.word	0x0000000c
        /*11c4*/ 	.word	0x000288c0
        /*11c8*/ 	.short	0x010a
        /*11ca*/ 	.byte	0x3f
	.zero		1


	//   ....[62]....
        /*11cc*/ 	.word	0x00020770
        /*11d0*/ 	.word	0x00000007
        /*11d4*/ 	.word	0x00028840
        /*11d8*/ 	.short	0x010a
        /*11da*/ 	.byte	0x3f
	.zero		1


	//   ....[63]....
        /*11dc*/ 	.word	0x00020ef0
        /*11e0*/ 	.word	0x00000007
        /*11e4*/ 	.word	0x00028830
        /*11e8*/ 	.short	0x0107
        /*11ea*/ 	.byte	0x3f
	.zero		1


	//   ....[64]....
        /*11ec*/ 	.word	0x00020fc0
        /*11f0*/ 	.word	0x00000007
        /*11f4*/ 	.word	0x00028830
        /*11f8*/ 	.short	0x0101
        /*11fa*/ 	.byte	0x3f
	.zero		1


	//   ....[65]....
        /*11fc*/ 	.word	0x00021b00
        /*1200*/ 	.word	0x00000016
        /*1204*/ 	.word	0x00028800
        /*1208*/ 	.short	0x0107
        /*120a*/ 	.byte	0x3f
	.zero		1


	//   ....[66]....
        /*120c*/ 	.word	0x00021c10
        /*1210*/ 	.word	0x00000016
        /*1214*/ 	.word	0x00028800
        /*1218*/ 	.short	0x0101
        /*121a*/ 	.byte	0x3f
	.zero		1


	//   ....[67]....
        /*121c*/ 	.word	0x00021c40
        /*1220*/ 	.word	0x00000016
        /*1224*/ 	.word	0x00028820
        /*1228*/ 	.short	0x010a
        /*122a*/ 	.byte	0x3f
	.zero		1


	//   ....[68]....
        /*122c*/ 	.word	0x00021fd0
        /*1230*/ 	.word	0x00000006
        /*1234*/ 	.word	0x00028840
        /*1238*/ 	.short	0x010a
        /*123a*/ 	.byte	0x3f
	.zero		1


	//   ....[69]....
        /*123c*/ 	.word	0x000224f0
        /*1240*/ 	.word	0x00000006
        /*1244*/ 	.word	0x00028830
        /*1248*/ 	.short	0x0107
        /*124a*/ 	.byte	0x3f
	.zero		1


	//   ....[70]....
        /*124c*/ 	.word	0x000225b0
        /*1250*/ 	.word	0x00000006
        /*1254*/ 	.word	0x00028830
        /*1258*/ 	.short	0x0101
        /*125a*/ 	.byte	0x3f
	.zero		1


	//   ....[71]....
        /*125c*/ 	.word	0x00022610
        /*1260*/ 	.word	0x00000006
        /*1264*/ 	.word	0x00028860
        /*1268*/ 	.short	0x010a
        /*126a*/ 	.byte	0x3f
	.zero		1


	//   ....[72]....
        /*126c*/ 	.word	0x00022b60
        /*1270*/ 	.word	0x00000006
        /*1274*/ 	.word	0x00028850
        /*1278*/ 	.short	0x0107
        /*127a*/ 	.byte	0x3f
	.zero		1


	//   ....[73]....
        /*127c*/ 	.word	0x00022d10
        /*1280*/ 	.word	0x00000006
        /*1284*/ 	.word	0x00028850
        /*1288*/ 	.short	0x0101
        /*128a*/ 	.byte	0x3f
	.zero		1


	//   ....[74]....
        /*128c*/ 	.word	0x00022f30
        /*1290*/ 	.word	0x00000000
        /*1294*/ 	.word	0x00028860
        /*1298*/ 	.short	0x010a
        /*129a*/ 	.byte	0x3f
	.zero		1


	//   ....[75]....
        /*129c*/ 	.word	0x00023460
        /*12a0*/ 	.word	0x00000000
        /*12a4*/ 	.word	0x00028850
        /*12a8*/ 	.short	0x0107
        /*12aa*/ 	.byte	0x3f
	.zero		1


	//   ....[76]....
        /*12ac*/ 	.word	0x00023520
        /*12b0*/ 	.word	0x00000000
        /*12b4*/ 	.word	0x00028850
        /*12b8*/ 	.short	0x0101
        /*12ba*/ 	.byte	0x3f
	.zero		1


	//   ....[77]....
        /*12bc*/ 	.word	0x00024250
        /*12c0*/ 	.word	0x00000007
        /*12c4*/ 	.word	0x00028820
        /*12c8*/ 	.short	0x010a
        /*12ca*/ 	.byte	0x3f
	.zero		1


	//   ....[78]....
        /*12cc*/ 	.word	0x000243c0
        /*12d0*/ 	.word	0x00000005
        /*12d4*/ 	.word	0x00028840
        /*12d8*/ 	.short	0x010a
        /*12da*/ 	.byte	0x3f
	.zero		1


	//   ....[79]....
        /*12dc*/ 	.word	0x00024460
        /*12e0*/ 	.word	0x00000003
        /*12e4*/ 	.word	0x00028840
        /*12e8*/ 	.short	0x010a
        /*12ea*/ 	.byte	0x3f
	.zero		1


	//   ....[80]....
        /*12ec*/ 	.word	0x000244a0
        /*12f0*/ 	.word	0x00000005
        /*12f4*/ 	.word	0x00028860
        /*12f8*/ 	.short	0x010a
        /*12fa*/ 	.byte	0x3f
	.zero		1


	//   ....[81]....
        /*12fc*/ 	.word	0x000244e0
        /*1300*/ 	.word	0x00000003
        /*1304*/ 	.word	0x00028860
        /*1308*/ 	.short	0x010a
        /*130a*/ 	.byte	0x3f
	.zero		1


	//   ....[82]....
        /*130c*/ 	.word	0x00024540
        /*1310*/ 	.word	0x0000005b
        /*1314*/ 	.word	0x00028890
        /*1318*/ 	.short	0x010a
        /*131a*/ 	.byte	0x3f
	.zero		1


	//   ....[83]....
        /*131c*/ 	.word	0x00024a50
        /*1320*/ 	.word	0x0000005b
        /*1324*/ 	.word	0x00028890
        /*1328*/ 	.short	0x010a
        /*132a*/ 	.byte	0x3f
	.zero		1


	//   ....[84]....
        /*132c*/ 	.word	0x00024f50
        /*1330*/ 	.word	0x0000005b
        /*1334*/ 	.word	0x00028890
        /*1338*/ 	.short	0x010a
        /*133a*/ 	.byte	0x3f
	.zero		1


	//   ....[85]....
        /*133c*/ 	.word	0x00025420
        /*1340*/ 	.word	0x0000005b
        /*1344*/ 	.word	0x000288b0
        /*1348*/ 	.short	0x010a
        /*134a*/ 	.byte	0x3f
	.zero		1


	//   ....[86]....
        /*134c*/ 	.word	0x00025c20
        /*1350*/ 	.word	0x00000012
        /*1354*/ 	.word	0x00028800
        /*1358*/ 	.short	0x010a
        /*135a*/ 	.byte	0x3f
	.zero		1


	//   ....[87]....
        /*135c*/ 	.word	0x000267f0
        /*1360*/ 	.word	0x00000012
        /*1364*/ 	.word	0x00028800
        /*1368*/ 	.short	0x010a
        /*136a*/ 	.byte	0x3f
	.zero		1


	//   ....[88]....
        /*136c*/ 	.word	0x00026840
        /*1370*/ 	.word	0x0000000b
        /*1374*/ 	.word	0x00028830
        /*1378*/ 	.short	0x010a
        /*137a*/ 	.byte	0x3f
	.zero		1


	//   ....[89]....
        /*137c*/ 	.word	0x00026890
        /*1380*/ 	.word	0x00000009
        /*1384*/ 	.word	0x00028830
        /*1388*/ 	.short	0x010a
        /*138a*/ 	.byte	0x3f
	.zero		1


	//   ....[90]....
        /*138c*/ 	.word	0x000268e0
        /*1390*/ 	.word	0x00000009
        /*1394*/ 	.word	0x00028850
        /*1398*/ 	.short	0x010a
        /*139a*/ 	.byte	0x3f
	.zero		1


	//   ....[91]....
        /*139c*/ 	.word	0x00026930
        /*13a0*/ 	.word	0x00000003
        /*13a4*/ 	.word	0x00028830
        /*13a8*/ 	.short	0x010a
        /*13aa*/ 	.byte	0x3f
	.zero		1


	//   ....[92]....
        /*13ac*/ 	.word	0x00026980
        /*13b0*/ 	.word	0x00000003
        /*13b4*/ 	.word	0x00028850
        /*13b8*/ 	.short	0x010a
        /*13ba*/ 	.byte	0x3f
	.zero		1


	//   ....[93]....
        /*13bc*/ 	.word	0x000269d0
        /*13c0*/ 	.word	0x00000003
        /*13c4*/ 	.word	0x00028830
        /*13c8*/ 	.short	0x010a
        /*13ca*/ 	.byte	0x3f
	.zero		1


	//   ....[94]....
        /*13cc*/ 	.word	0x00026a20
        /*13d0*/ 	.word	0x00000003
        /*13d4*/ 	.word	0x00028850
        /*13d8*/ 	.short	0x010a
        /*13da*/ 	.byte	0x3f
	.zero		1


	//   ....[95]....
        /*13dc*/ 	.word	0x00026a70
        /*13e0*/ 	.word	0x0000000b
        /*13e4*/ 	.word	0x00028850
        /*13e8*/ 	.short	0x010a
        /*13ea*/ 	.byte	0x3f
	.zero		1


	//   ....[96]....
        /*13ec*/ 	.word	0x00027040
        /*13f0*/ 	.word	0x00000016
        /*13f4*/ 	.word	0x00028820
        /*13f8*/ 	.short	0x010a
        /*13fa*/ 	.byte	0x3f
	.zero		1


	//   ....[97]....
        /*13fc*/ 	.word	0x00027090
        /*1400*/ 	.word	0x0000000b
        /*1404*/ 	.word	0x000288a0
        /*1408*/ 	.short	0x010a
        /*140a*/ 	.byte	0x3f
	.zero		1


	//   ....[98]....
        /*140c*/ 	.word	0x000270e0
        /*1410*/ 	.word	0x0000000b
        /*1414*/ 	.word	0x000288c0
        /*1418*/ 	.short	0x010a
        /*141a*/ 	.byte	0x3f
	.zero		1


	//   ....[99]....
        /*141c*/ 	.word	0x00027130
        /*1420*/ 	.word	0x0000000c
        /*1424*/ 	.word	0x000288a0
        /*1428*/ 	.short	0x010a
        /*142a*/ 	.byte	0x3f
	.zero		1


	//   ....[100]....
        /*142c*/ 	.word	0x00027180
        /*1430*/ 	.word	0x0000000c
        /*1434*/ 	.word	0x000288c0
        /*1438*/ 	.short	0x010a
        /*143a*/ 	.byte	0x3f
	.zero		1


	//   ....[101]....
        /*143c*/ 	.word	0x000272a0
        /*1440*/ 	.word	0x00000007
        /*1444*/ 	.word	0x00028840
        /*1448*/ 	.short	0x010a
        /*144a*/ 	.byte	0x3f
	.zero		1


	//   ....[102]....
        /*144c*/ 	.word	0x00028840
        /*1450*/ 	.word	0x00000016
        /*1454*/ 	.word	0x00028820
        /*1458*/ 	.short	0x010a
        /*145a*/ 	.byte	0x3f
	.zero		1


	//   ....[103]....
        /*145c*/ 	.word	0x00028890
        /*1460*/ 	.word	0x00000006
        /*1464*/ 	.word	0x00028840
        /*1468*/ 	.short	0x010a
        /*146a*/ 	.byte	0x3f
	.zero		1


	//   ....[104]....
        /*146c*/ 	.word	0x00029210
        /*1470*/ 	.word	0x00000006
        /*1474*/ 	.word	0x00028860
        /*1478*/ 	.short	0x010a
        /*147a*/ 	.byte	0x3f
	.zero		1


	//   ....[105]....
        /*147c*/ 	.word	0x00029c90
        /*1480*/ 	.word	0x00000000
        /*1484*/ 	.word	0x00028860
        /*1488*/ 	.short	0x010a
        /*148a*/ 	.byte	0x3f
	.zero		1


	//   ....[106]....
        /*148c*/ 	.word	0x0002b000
        /*1490*/ 	.word	0x00000007
        /*1494*/ 	.word	0x00028820
        /*1498*/ 	.short	0x010a
        /*149a*/ 	.byte	0x3f
	.zero		1


	//   ....[107]....
        /*149c*/ 	.word	0x0002b1a0
        /*14a0*/ 	.word	0x00000005
        /*14a4*/ 	.word	0x00028840
        /*14a8*/ 	.short	0x010a
        /*14aa*/ 	.byte	0x3f
	.zero		1


	//   ....[108]....
        /*14ac*/ 	.word	0x0002b1f0
        /*14b0*/ 	.word	0x00000003
        /*14b4*/ 	.word	0x00028840
        /*14b8*/ 	.short	0x010a
        /*14ba*/ 	.byte	0x3f
	.zero		1


	//   ....[109]....
        /*14bc*/ 	.word	0x0002b240
        /*14c0*/ 	.word	0x00000005
        /*14c4*/ 	.word	0x00028860
        /*14c8*/ 	.short	0x010a
        /*14ca*/ 	.byte	0x3f
	.zero		1


	//----- nvinfo : EIATTR_NUM_MBARRIERS
	.align		4
.L_1001:
        /*14cc*/ 	.byte	0x03, 0x38
        /*14ce*/ 	.short	0x0016


	//----- nvinfo : EIATTR_EXIT_INSTR_OFFSETS
	.align		4
        /*14d0*/ 	.byte	0x04, 0x1c
        /*14d2*/ 	.short	(.L_1003 - .L_1002)


	//   ....[0]....
.L_1002:
        /*14d4*/ 	.word	0x00024530


	//----- nvinfo : EIATTR_MAX_THREADS
	.align		4
.L_1003:
        /*14d8*/ 	.byte	0x04, 0x05
        /*14da*/ 	.short	(.L_1005 - .L_1004)
.L_1004:
        /*14dc*/ 	.word	0x00000180
        /*14e0*/ 	.word	0x00000001
        /*14e4*/ 	.word	0x00000001


	//----- nvinfo : EIATTR_CRS_STACK_SIZE
	.align		4
.L_1005:
        /*14e8*/ 	.byte	0x04, 0x1e
        /*14ea*/ 	.short	(.L_1007 - .L_1006)
.L_1006:
        /*14ec*/ 	.word	0x00000000


	//----- nvinfo : EIATTR_CBANK_PARAM_SIZE
	.align		4
.L_1007:
        /*14f0*/ 	.byte	0x03, 0x19
        /*14f2*/ 	.short	0x0af0


	//----- nvinfo : EIATTR_PARAM_CBANK
	.align		4
        /*14f4*/ 	.byte	0x04, 0x0a
        /*14f6*/ 	.short	(.L_1009 - .L_1008)
	.align		4
.L_1008:
        /*14f8*/ 	.word	index@(.nv.constant0._ZN7cutlass13device_kernelIN5flash11enable_sm90INS1_16FlashAttnFwdSm90INS1_25CollectiveMainloopFwdSm90ILi2EN4cute5tupleIJNS5_1CILi1EEES8_S8_EEENS6_IJNS7_ILi128EEESA_SA_EEELi128ENS_10bfloat16_tEfNS_4arch4Sm90ELb0ELb1ELb0ELb1ELb1ELb1ELb0ELb1ELb1ELb1ELb0ELb0EEENS1_21CollectiveEpilogueFwdISB_S9_SC_SE_Li256ELb1ELb1ELb0ELb0EEENS1_36VarlenDynamicPersistentTileSchedulerILi128ELi128ELi256ELi128ELb0ELb1ELb1ELb1ELb0ELb1EEEEEEEEEvNT_6ParamsE)
        /*14fc*/ 	.short	0x0210
        /*14fe*/ 	.short	0x0af0


	//----- nvinfo : EIATTR_SW_WAR
	.align		4
.L_1009:
        /*1500*/ 	.byte	0x04, 0x36
        /*1502*/ 	.short	(.L_1011 - .L_1010)
.L_1010:
        /*1504*/ 	.word	0x00000008
.L_1011:


//--------------------- .nv.info._ZN7cutlass13device_kernelIN5flash11enable_sm90INS1_16FlashAttnFwdSm90INS1_25CollectiveMainloopFwdSm90ILi2EN4cute5tupleIJNS5_1CILi1EEES8_S8_EEENS6_IJNS7_ILi128EEESA_SA_EEELi128ENS_10bfloat16_tEfNS_4arch4Sm90ELb1ELb0ELb0ELb0ELb1ELb0ELb0ELb1ELb1ELb1ELb0ELb0EEENS1_21CollectiveEpilogueFwdISB_S9_SC_SE_Li256ELb0ELb1ELb0ELb0EEENS1_30DynamicPersistentTileSchedulerILi256ELi128ELb0ELb1ELb1EEEEEEEEEvNT_6ParamsE --------------------------
	.section	.nv.info._ZN7cutlass13device_kernelIN5flash11enable_sm90INS1_16FlashAttnFwdSm90INS1_25CollectiveMainloopFwdSm90ILi2EN4cute5tupleIJNS5_1CILi1EEES8_S8_EEENS6_IJNS7_ILi128EEESA_SA_EEELi128ENS_10bfloat16_tEfNS_4arch4Sm90ELb1ELb0ELb0ELb0ELb1ELb0ELb0ELb1ELb1ELb1ELb0ELb0EEENS1_21CollectiveEpilogueFwdISB_S9_SC_SE_Li256ELb0ELb1ELb0ELb0EEENS1_30DynamicPersistentTileSchedulerILi256ELi128ELb0ELb1ELb1EEEEEEEEEvNT_6ParamsE,"",@"SHT_CUDA_INFO"
	.sectionflags	@""
	.align	4


	//----- nvinfo : EIATTR_CUDA_API_VERSION
	.align		4
        /*0000*/ 	.byte	0x04, 0x37
        /*0002*/ 	.short	(.L_1013 - .L_1012)
.L_1012:
        /*0004*/ 	.word	0x00000082


	//----- nvinfo : EIATTR_KPARAM_INFO
	.align		4
.L_1013:
        /*0008*/ 	.byte	0x04, 0x17
        /*000a*/ 	.short	(.L_1015 - .L_1014)
.L_1014:
        /*000c*/ 	.word	0x00000000
        /*0010*/ 	.short	0x0000
        /*0012*/ 	.short	0x0070
        /*0014*/ 	.byte	0x00, 0xf0, 0x01, 0x2a


	//----- nvinfo : EIATTR_SPARSE_MMA_MASK
	.align		4
.L_1015:
        /*0018*/ 	.byte	0x03, 0x50
        /*001a*/ 	.short	0x0000


	//----- nvinfo : EIATTR_MAXREG_COUNT
	.align		4
        /*001c*/ 	.byte	0x03, 0x1b
        /*001e*/ 	.short	0x00a8


	//----- nvinfo : EIATTR_NUM_BARRIERS
	.align		4
        /*0020*/ 	.byte	0x02, 0x4c
        /*0022*/ 	.byte	0x10
	.zero		1


	//----- nvinfo : EIATTR_EXTERNS
	.align		4
        /*0024*/ 	.byte	0x04, 0x0f
        /*0026*/ 	.short	(.L_1017 - .L_1016)


	//   ....[0]....
	.align		4
.L_1016:
        /*0028*/ 	.word	index@(__assertfail)


	//----- nvinfo : EIATTR_MERCURY_ISA_VERSION
	.align		4
.L_1017:
        /*002c*/ 	.byte	0x03, 0x5f
        /*002e*/ 	.short	0x0101


	//----- nvinfo : EIATTR_INT_WARP_WIDE_INSTR_OFFSETS
	.align		4
        /*0030*/ 	.byte	0x04, 0x31
        /*0032*/ 	.short	(.L_1019 - .L_1018)


	//   ....[0]....
.L_1018:
        /*0034*/ 	.word	0x000000b0


	//   ....[1]....
        /*0038*/ 	.word	0x000000c0


	//   ....[2]....
        /*003c*/ 	.word	0x00000160


	//   ....[3]....
        /*0040*/ 	.word	0x0000b4b0


	//   ....[4]....
        /*0044*/ 	.word	0x0000b540


	//   ....[5]....
        /*0048*/ 	.word	0x0000e180


	//   ....[6]....
        /*004c*/ 	.word	0x0000e210


	//----- nvinfo : EIATTR_COOP_GROUP_MASK_REGIDS
	.align		4
.L_1019:
        /*0050*/ 	.byte	0x04, 0x29
        /*0052*/ 	.short	(.L_1021 - .L_1020)


	//   ....[0]....
.L_1020:
        /*0054*/ 	.word	0xffffffff


	//   ....[1]....
        /*0058*/ 	.word	0xffffffff


	//   ....[2]....
        /*005c*/ 	.word	0xffffffff


	//   ....[3]....
        /*0060*/ 	.word	0xffffffff


	//   ....[4]....
        /*0064*/ 	.word	0xffffffff


	//   ....[5]....
        /*0068*/ 	.word	0xffffffff


	//   ....[6]....
        /*006c*/ 	.word	0xffffffff


	//   ....[7]....
        /*0070*/ 	.word	0xffffffff


	//   ....[8]....
        /*0074*/ 	.word	0xffffffff


	//   ....[9]....
        /*0078*/ 	.word	0xffffffff


	//   ....[10]....
        /*007c*/ 	.word	0xffffffff


	//   ....[11]....
        /*0080*/ 	.word	0xffffffff


	//   ....[12]....
        /*0084*/ 	.word	0xffffffff


	//   ....[13]....
        /*0088*/ 	.word	0xffffffff


	//   ....[14]....
        /*008c*/ 	.word	0xffffffff


	//   ....[15]....
        /*0090*/ 	.word	0xffffffff


	//   ....[16]....
        /*0094*/ 	.word	0xffffffff


	//   ....[17]....
        /*0098*/ 	.word	0xffffffff


	//   ....[18]....
        /*009c*/ 	.word	0xffffffff


	//   ....[19]....
        /*00a0*/ 	.word	0xffffffff


	//   ....[20]....
        /*00a4*/ 	.word	0xffffffff


	//   ....[21]....
        /*00a8*/ 	.word	0xffffffff


	//   ....[22]....
        /*00ac*/ 	.word	0xffffffff


	//   ....[23]....
        /*00b0*/ 	.word	0xffffffff


	//   ....[24]....
        /*00b4*/ 	.word	0xffffffff


	//   ....[25]....
        /*00b8*/ 	.word	0xffffffff


	//   ....[26]....
        /*00bc*/ 	.word	0xffffffff


	//   ....[27]....
        /*00c0*/ 	.word	0xffffffff


	//   ....[28]....
        /*00c4*/ 	.word	0xffffffff


	//   ....[29]....
        /*00c8*/ 	.word	0xffffffff


	//   ....[30]....
        /*00cc*/ 	.word	0xffffffff


	//   ....[31]....
        /*00d0*/ 	.word	0xffffffff


	//   ....[32]....
        /*00d4*/ 	.word	0xffffffff


	//   ....[33]....
        /*00d8*/ 	.word	0xffffffff


	//   ....[34]....
        /*00dc*/ 	.word	0xffffffff


	//   ....[35]....
        /*00e0*/ 	.word	0xffffffff


	//   ....[36]....
        /*00e4*/ 	.word	0xffffffff


	//   ....[37]....
        /*00e8*/ 	.word	0xffffffff


	//   ....[38]....
        /*00ec*/ 	.word	0xffffffff


	//   ....[39]....
        /*00f0*/ 	.word	0xffffffff


	//   ....[40]....
        /*00f4*/ 	.word	0xffffffff


	//   ....[41]....
        /*00f8*/ 	.word	0xffffffff


	//   ....[42]....
        /*00fc*/ 	.word	0xffffffff


	//   ....[43]....
        /*0100*/ 	.word	0xffffffff


	//   ....[44]....
        /*0104*/ 	.word	0xffffffff


	//   ....[45]....
        /*0108*/ 	.word	0xffffffff


	//   ....[46]....
        /*010c*/ 	.word	0xffffffff


	//   ....[47]....
        /*0110*/ 	.word	0xffffffff


	//   ....[48]....
        /*0114*/ 	.word	0xffffffff


	//   ....[49]....
        /*0118*/ 	.word	0xffffffff


	//   ....[50]....
        /*011c*/ 	.word	0xffffffff


	//   ....[51]....
        /*0120*/ 	.word	0xffffffff


	//   ....[52]....
        /*0124*/ 	.word	0xffffffff


	//   ....[53]....
        /*0128*/ 	.word	0xffffffff


	//   ....[54]....
        /*012c*/ 	.word	0xffffffff


	//   ....[55]....
        /*0130*/ 	.word	0xffffffff


	//   ....[56]....
        /*0134*/ 	.word	0xffffffff


	//   ....[57]....
        /*0138*/ 	.word	0xffffffff


	//   ....[58]....
        /*013c*/ 	.word	0xffffffff


	//   ....[59]....
        /*0140*/ 	.word	0xffffffff


	//   ....[60]....
        /*0144*/ 	.word	0xffffffff


	//   ....[61]....
        /*0148*/ 	.word	0xffffffff


	//   ....[62]....
        /*014c*/ 	.word	0xffffffff


	//   ....[63]....
        /*0150*/ 	.word	0xffffffff


	//   ....[64]....
        /*0154*/ 	.word	0xffffffff


	//   ....[65]....
        /*0158*/ 	.word	0xffffffff


	//   ....[66]....
        /*015c*/ 	.word	0xffffffff


	//   ....[67]....
        /*0160*/ 	.word	0xffffffff


	//   ....[68]....
        /*0164*/ 	.word	0xffffffff


	//   ....[69]....
        /*0168*/ 	.word	0xffffffff


	//   ....[70]....
        /*016c*/ 	.word	0xffffffff


	//   ....[71]....
        /*0170*/ 	.word	0xffffffff


	//   ....[72]....
        /*0174*/ 	.word	0xffffffff


	//   ....[73]....
        /*0178*/ 	.word	0xffffffff


	//   ....[74]....
        /*017c*/ 	.word	0xffffffff


	//   ....[75]....
        /*0180*/ 	.word	0xffffffff


	//   ....[76]....
        /*0184*/ 	.word	0xffffffff


	//   ....[77]....
        /*0188*/ 	.word	0xffffffff


	//   ....[78]....
        /*018c*/ 	.word	0xffffffff


	//   ....[79]....
        /*0190*/ 	.word	0xffffffff


	//   ....[80]....
        /*0194*/ 	.word	0xffffffff


	//   ....[81]....
        /*0198*/ 	.word	0xffffffff


	//   ....[82]....
        /*019c*/ 	.word	0xffffffff


	//   ....[83]....
        /*01a0*/ 	.word	0xffffffff


	//   ....[84]....
        /*01a4*/ 	.word	0xffffffff


	//   ....[85]....
        /*01a8*/ 	.word	0xffffffff


	//   ....[86]....
        /*01ac*/ 	.word	0xffffffff


	//   ....[87]....
        /*01b0*/ 	.word	0xffffffff


	//   ....[88]....
        /*01b4*/ 	.word	0xffffffff


	//   ....[89]....
        /*01b8*/ 	.word	0xffffffff


	//   ....[90]....
        /*01bc*/ 	.word	0xffffffff


	//   ....[91]....
        /*01c0*/ 	.word	0xffffffff


	//   ....[92]....
        /*01c4*/ 	.word	0xffffffff


	//   ....[93]....
        /*01c8*/ 	.word	0xffffffff


	//   ....[94]....
        /*01cc*/ 	.word	0xffffffff


	//   ....[95]....
        /*01d0*/ 	.word	0xffffffff


	//   ....[96]....
        /*01d4*/ 	.word	0xffffffff


	//   ....[97]....
        /*01d8*/ 	.word	0xffffffff


	//   ....[98]....
        /*01dc*/ 	.word	0xffffffff


	//   ....[99]....
        /*01e0*/ 	.word	0xffffffff


	//   ....[100]....
        /*01e4*/ 	.word	0xffffffff


	//   ....[101]....
        /*01e8*/ 	.word	0xffffffff


	//   ....[102]....
        /*01ec*/ 	.word	0xffffffff


	//   ....[103]....
        /*01f0*/ 	.word	0xffffffff


	//   ....[104]....
        /*01f4*/ 	.word	0xffffffff


	//   ....[105]....
        /*01f8*/ 	.word	0xffffffff


	//   ....[106]....
        /*01fc*/ 	.word	0xffffffff


	//   ....[107]....
        /*0200*/ 	.word	0xffffffff


	//   ....[108]....
        /*0204*/ 	.word	0xffffffff


	//   ....[109]....
        /*0208*/ 	.word	0xffffffff


	//   ....[110]....
        /*020c*/ 	.word	0xffffffff


	//   ....[111]....
        /*0210*/ 	.word	0xffffffff


	//   ....[112]....
        /*0214*/ 	.word	0xffffffff


	//   ....[113]....
        /*0218*/ 	.word	0xffffffff


	//   ....[114]....
        /*021c*/ 	.word	0xffffffff


	//   ....[115]....
        /*0220*/ 	.word	0xffffffff


	//   ....[116]....
        /*0224*/ 	.word	0xffffffff


	//   ....[117]....
        /*0228*/ 	.word	0xffffffff


	//   ....[118]....
        /*022c*/ 	.word	0xffffffff


	//   ....[119]....
        /*0230*/ 	.word	0xffffffff


	//   ....[120]....
        /*0234*/ 	.word	0xffffffff


	//   ....[121]....
        /*0238*/ 	.word	0xffffffff


	//   ....[122]....
        /*023c*/ 	.word	0xffffffff


	//   ....[123]....
        /*0240*/ 	.word	0xffffffff


	//   ....[124]....
        /*0244*/ 	.word	0xffffffff


	//   ....[125]....
        /*0248*/ 	.word	0xffffffff


	//   ....[126]....
        /*024c*/ 	.word	0xffffffff


	//   ....[127]....
        /*0250*/ 	.word	0xffffffff


	//   ....[128]....
        /*0254*/ 	.word	0xffffffff


	//   ....[129]....
        /*0258*/ 	.word	0xffffffff


	//   ....[130]....
        /*025c*/ 	.word	0x0500000f


	//   ....[131]....
        /*0260*/ 	.word	0x0500000f


	//   ....[132]....
        /*0264*/ 	.word	0x0500000f


	//   ....[133]....
        /*0268*/ 	.word	0x0500000f


	//   ....[134]....
        /*026c*/ 	.word	0x0500000f


	//   ....[135]....
        /*0270*/ 	.word	0x0500000f


	//   ....[136]....
        /*0274*/ 	.word	0x0500000f


	//   ....[137]....
        /*0278*/ 	.word	0x0500000f


	//   ....[138]....
        /*027c*/ 	.word	0x0500000f


	//   ....[139]....
        /*0280*/ 	.word	0x0500000f


	//   ....[140]....
        /*0284*/ 	.word	0x0500000f


	//   ....[141]....
        /*0288*/ 	.word	0x0500000f


	//   ....[142]....
        /*028c*/ 	.word	0x0500000f


	//   ....[143]....
        /*0290*/ 	.word	0x0500000f


	//   ....[144]....
        /*0294*/ 	.word	0x0500000f


	//   ....[145]....
        /*0298*/ 	.word	0x0500000f


	//   ....[146]....
        /*029c*/ 	.word	0x0500000f


	//   ....[147]....
        /*02a0*/ 	.word	0x0500000f


	//   ....[148]....
        /*02a4*/ 	.word	0x0500000f


	//   ....[149]....
        /*02a8*/ 	.word	0x0500000f


	//   ....[150]....
        /*02ac*/ 	.word	0x0500000f


	//   ....[151]....
        /*02b0*/ 	.word	0x0500000f


	//   ....[152]....
        /*02b4*/ 	.word	0x0500000f


	//   ....[153]....
        /*02b8*/ 	.word	0x0500000f


	//   ....[154]....
        /*02bc*/ 	.word	0x0500000f


	//   ....[155]....
        /*02c0*/ 	.word	0x0500000f


	//   ....[156]....
        /*02c4*/ 	.word	0x0500000f


	//   ....[157]....
        /*02c8*/ 	.word	0x0500000f


	//   ....[158]....
        /*02cc*/ 	.word	0x0500000f


	//   ....[159]....
        /*02d0*/ 	.word	0x0500000f


	//   ....[160]....
        /*02d4*/ 	.word	0x0500000f


	//   ....[161]....
        /*02d8*/ 	.word	0x0500000f


	//   ....[162]....
        /*02dc*/ 	.word	0x0500000f


	//   ....[163]....
        /*02e0*/ 	.word	0x0500000f


	//   ....[164]....
        /*02e4*/ 	.word	0x0500000f


	//   ....[165]....
        /*02e8*/ 	.word	0x0500000f


	//   ....[166]....
        /*02ec*/ 	.word	0x0500000f


	//   ....[167]....
        /*02f0*/ 	.word	0x0500000f


	//   ....[168]....
        /*02f4*/ 	.word	0x0500000f


	//   ....[169]....
        /*02f8*/ 	.word	0x0500000f


	//   ....[170]....
        /*02fc*/ 	.word	0x0500000f


	//   ....[171]....
        /*0300*/ 	.word	0x0500000f


	//   ....[172]....
        /*0304*/ 	.word	0x0500000f


	//   ....[173]....
        /*0308*/ 	.word	0x0500000f


	//   ....[174]....
        /*030c*/ 	.word	0x0500000f


	//   ....[175]....
        /*0310*/ 	.word	0x0500000f


	//   ....[176]....
        /*0314*/ 	.word	0x0500000f


	//   ....[177]....
        /*0318*/ 	.word	0x0500000f


	//   ....[178]....
        /*031c*/ 	.word	0x0500000f


	//   ....[179]....
        /*0320*/ 	.word	0x0500000f


	//   ....[180]....
        /*0324*/ 	.word	0x0500000f


	//   ....[181]....
        /*0328*/ 	.word	0x0500000f


	//   ....[182]....
        /*032c*/ 	.word	0x0500000f


	//   ....[183]....
        /*0330*/ 	.word	0x0500000f


	//   ....[184]....
        /*0334*/ 	.word	0x0500000f


	//   ....[185]....
        /*0338*/ 	.word	0x0500000f


	//   ....[186]....
        /*033c*/ 	.word	0x0500000f


	//   ....[187]....
        /*0340*/ 	.word	0x0500000f


	//   ....[188]....
        /*0344*/ 	.word	0x0500000f


	//   ....[189]....
        /*0348*/ 	.word	0x0500000f


	//   ....[190]....
        /*034c*/ 	.word	0x0500000f


	//   ....[191]....
        /*0350*/ 	.word	0x0500000f


	//   ....[192]....
        /*0354*/ 	.word	0x0500000f


	//   ....[193]....
        /*0358*/ 	.word	0x0500000f


	//   ....[194]....
        /*035c*/ 	.word	0x0500000f


	//   ....[195]....
        /*0360*/ 	.word	0x0500000f


	//   ....[196]....
        /*0364*/ 	.word	0x0500000f


	//   ....[197]....
        /*0368*/ 	.word	0x0500000f


	//   ....[198]....
        /*036c*/ 	.word	0x0500000f


	//   ....[199]....
        /*0370*/ 	.word	0x0500000f


	//   ....[200]....
        /*0374*/ 	.word	0x0500000f


	//   ....[201]....
        /*0378*/ 	.word	0x0500000f


	//   ....[202]....
        /*037c*/ 	.word	0x0500000f


	//   ....[203]....
        /*0380*/ 	.word	0x0500000f


	//   ....[204]....
        /*0384*/ 	.word	0x0500000f


	//   ....[205]....
        /*0388*/ 	.word	0x0500000f


	//   ....[206]....
        /*038c*/ 	.word	0x0500000f


	//   ....[207]....
        /*0390*/ 	.word	0x0500000f


	//   ....[208]....
        /*0394*/ 	.word	0x0500000f


	//   ....[209]....
        /*0398*/ 	.word	0x0500000f


	//   ....[210]....
        /*039c*/ 	.word	0x0500000f


	//   ....[211]....
        /*03a0*/ 	.word	0x0500000f


	//   ....[212]....
        /*03a4*/ 	.word	0x0500000f


	//----- nvinfo : EIATTR_COOP_GROUP_INSTR_OFFSETS
	.align		4
.L_1021:
        /*03a8*/ 	.byte	0x04, 0x28
        /*03aa*/ 	.short	(.L_1023 - .L_1022)


	//   ....[0]....
.L_1022:
        /*03ac*/ 	.word	0x00000070


	//   ....[1]....
        /*03b0*/ 	.word	0x00000080


	//   ....[2]....
        /*03b4*/ 	.word	0x000002c0


	//   ....[3]....
        /*03b8*/ 	.word	0x00000420


	//   ....[4]....
        /*03bc*/ 	.word	0x00000540


	//   ....[5]....
        /*03c0*/ 	.word	0x000006a0


	//   ....[6]....
        /*03c4*/ 	.word	0x000013a0


	//   ....[7]....
        /*03c8*/ 	.word	0x00001cb0


	//   ....[8]....
        /*03cc*/ 	.word	0x00001cf0


	//   ....[9]....
        /*03d0*/ 	.word	0x00002440


	//   ....[10]....
        /*03d4*/ 	.word	0x00002510


	//   ....[11]....
        /*03d8*/ 	.word	0x00002ee0


	//   ....[12]....
        /*03dc*/ 	.word	0x00002f50


	//   ....[13]....
        /*03e0*/ 	.word	0x00004350


	//   ....[14]....
        /*03e4*/ 	.word	0x00004370


	//   ....[15]....
        /*03e8*/ 	.word	0x00004a20


	//   ....[16]....
        /*03ec*/ 	.word	0x00004a70


	//   ....[17]....
        /*03f0*/ 	.word	0x000053a0


	//   ....[18]....
        /*03f4*/ 	.word	0x00005420


	//   ....[19]....
        /*03f8*/ 	.word	0x000070e0


	//   ....[20]....
        /*03fc*/ 	.word	0x000070f0


	//   ....[21]....
        /*0400*/ 	.word	0x00007130


	//   ....[22]....
        /*0404*/ 	.word	0x00007140


	//   ....[23]....
        /*0408*/ 	.word	0x000085c0


	//   ....[24]....
        /*040c*/ 	.word	0x000085f0


	//   ....[25]....
        /*0410*/ 	.word	0x000086c0


	//   ....[26]....
        /*0414*/ 	.word	0x000086d0


	//   ....[27]....
        /*0418*/ 	.word	0x00009810


	//   ....[28]....
        /*041c*/ 	.word	0x00009840


	//   ....[29]....
        /*0420*/ 	.word	0x00009870


	//   ....[30]....
        /*0424*/ 	.word	0x000098a0


	//   ....[31]....
        /*0428*/ 	.word	0x00009e10


	//   ....[32]....
        /*042c*/ 	.word	0x00009e50


	//   ....[33]....
        /*0430*/ 	.word	0x00009f10


	//   ....[34]....
        /*0434*/ 	.word	0x00009f30


	//   ....[35]....
        /*0438*/ 	.word	0x00009ff0


	//   ....[36]....
        /*043c*/ 	.word	0x0000a010


	//   ....[37]....
        /*0440*/ 	.word	0x0000a0e0


	//   ....[38]....
        /*0444*/ 	.word	0x0000a100


	//   ....[39]....
        /*0448*/ 	.word	0x0000a780


	//   ....[40]....
        /*044c*/ 	.word	0x0000a7b0


	//   ....[41]....
        /*0450*/ 	.word	0x0000a880


	//   ....[42]....
        /*0454*/ 	.word	0x0000a8a0


	//   ....[43]....
        /*0458*/ 	.word	0x0000a960


	//   ....[44]....
        /*045c*/ 	.word	0x0000a980


	//   ....[45]....
        /*0460*/ 	.word	0x0000aa50


	//   ....[46]....
        /*0464*/ 	.word	0x0000aa70


	//   ....[47]....
        /*0468*/ 	.word	0x0000abe0


	//   ....[48]....
        /*046c*/ 	.word	0x0000bfc0


	//   ....[49]....
        /*0470*/ 	.word	0x0000bfe0


	//   ....[50]....
        /*0474*/ 	.word	0x0000bff0


	//   ....[51]....
        /*0478*/ 	.word	0x0000c030


	//   ....[52]....
        /*047c*/ 	.word	0x0000c0b0


	//   ....[53]....
        /*0480*/ 	.word	0x0000c0d0


	//   ....[54]....
        /*0484*/ 	.word	0x0000c150


	//   ....[55]....
        /*0488*/ 	.word	0x0000c170


	//   ....[56]....
        /*048c*/ 	.word	0x0000c1f0


	//   ....[57]....
        /*0490*/ 	.word	0x0000c210


	//   ....[58]....
        /*0494*/ 	.word	0x0000c290


	//   ....[59]....
        /*0498*/ 	.word	0x0000c2b0


	//   ....[60]....
        /*049c*/ 	.word	0x0000c330


	//   ....[61]....
        /*04a0*/ 	.word	0x0000c350


	//   ....[62]....
        /*04a4*/ 	.word	0x0000c3d0


	//   ....[63]....
        /*04a8*/ 	.word	0x0000c3f0


	//   ....[64]....
        /*04ac*/ 	.word	0x0000ca30


	//   ....[65]....
        /*04b0*/ 	.word	0x0000ca50


	//   ....[66]....
        /*04b4*/ 	.word	0x0000ca70


	//   ....[67]....
        /*04b8*/ 	.word	0x0000cad0


	//   ....[68]....
        /*04bc*/ 	.word	0x0000cb40


	//   ....[69]....
        /*04c0*/ 	.word	0x0000cb60


	//   ....[70]....
        /*04c4*/ 	.word	0x0000cbe0


	//   ....[71]....
        /*04c8*/ 	.word	0x0000cc00


	//   ....[72]....
        /*04cc*/ 	.word	0x0000cc80


	//   ....[73]....
        /*04d0*/ 	.word	0x0000cca0


	//   ....[74]....
        /*04d4*/ 	.word	0x0000cd20


	//   ....[75]....
        /*04d8*/ 	.word	0x0000cd50


	//   ....[76]....
        /*04dc*/ 	.word	0x0000cdc0


	//   ....[77]....
        /*04e0*/ 	.word	0x0000cde0


	//   ....[78]....
        /*04e4*/ 	.word	0x0000ce60


	//   ....[79]....
        /*04e8*/ 	.word	0x0000ce80


	//   ....[80]....
        /*04ec*/ 	.word	0x0000d540


	//   ....[81]....
        /*04f0*/ 	.word	0x0000d570


	//   ....[82]....
        /*04f4*/ 	.word	0x0000d580


	//   ....[83]....
        /*04f8*/ 	.word	0x0000d5d0


	//   ....[84]....
        /*04fc*/ 	.word	0x0000d5e0


	//   ....[85]....
        /*0500*/ 	.word	0x0000d630


	//   ....[86]....
        /*0504*/ 	.word	0x0000d640


	//   ....[87]....
        /*0508*/ 	.word	0x0000d690


	//   ....[88]....
        /*050c*/ 	.word	0x0000d6a0


	//   ....[89]....
        /*0510*/ 	.word	0x0000d6f0


	//   ....[90]....
        /*0514*/ 	.word	0x0000d700


	//   ....[91]....
        /*0518*/ 	.word	0x0000d750


	//   ....[92]....
        /*051c*/ 	.word	0x0000d760


	//   ....[93]....
        /*0520*/ 	.word	0x0000d7b0


	//   ....[94]....
        /*0524*/ 	.word	0x0000d7c0


	//   ....[95]....
        /*0528*/ 	.word	0x0000d7d0


	//   ....[96]....
        /*052c*/ 	.word	0x0000da70


	//   ....[97]....
        /*0530*/ 	.word	0x0000da90


	//   ....[98]....
        /*0534*/ 	.word	0x0000dab0


	//   ....[99]....
        /*0538*/ 	.word	0x0000db10


	//   ....[100]....
        /*053c*/ 	.word	0x0000db30


	//   ....[101]....
        /*0540*/ 	.word	0x0000db90


	//   ....[102]....
        /*0544*/ 	.word	0x0000dbb0


	//   ....[103]....
        /*0548*/ 	.word	0x0000dc10


	//   ....[104]....
        /*054c*/ 	.word	0x0000dc30


	//   ....[105]....
        /*0550*/ 	.word	0x0000dc90


	//   ....[106]....
        /*0554*/ 	.word	0x0000dcb0


	//   ....[107]....
        /*0558*/ 	.word	0x0000dd10


	//   ....[108]....
        /*055c*/ 	.word	0x0000dd30


	//   ....[109]....
        /*0560*/ 	.word	0x0000dd90


	//   ....[110]....
        /*0564*/ 	.word	0x0000ddb0


	//   ....[111]....
        /*0568*/ 	.word	0x0000ddc0


	//   ....[112]....
        /*056c*/ 	.word	0x0000e360


	//   ....[113]....
        /*0570*/ 	.word	0x0000e380


	//   ....[114]....
        /*0574*/ 	.word	0x0000e3a0


	//   ....[115]....
        /*0578*/ 	.word	0x0000e3e0


	//   ....[116]....
        /*057c*/ 	.word	0x0000e430


	//   ....[117]....
        /*0580*/ 	.word	0x0000e460


	//   ....[118]....
        /*0584*/ 	.word	0x0000e4b0


	//   ....[119]....
        /*0588*/ 	.word	0x0000e4e0


	//   ....[120]....
        /*058c*/ 	.word	0x0000e530


	//   ....[121]....
        /*0590*/ 	.word	0x0000e560


	//   ....[122]....
        /*0594*/ 	.word	0x0000e5b0


	//   ....[123]....
        /*0598*/ 	.word	0x0000e5e0


	//   ....[124]....
        /*059c*/ 	.word	0x0000e630


	//   ....[125]....
        /*05a0*/ 	.word	0x0000e660


	//   ....[126]....
        /*05a4*/ 	.word	0x0000e6b0


	//   ....[127]....
        /*05a8*/ 	.word	0x0000e6e0


	//   ....[128]....
        /*05ac*/ 	.word	0x0000e9c0


	//   ....[129]....
        /*05b0*/ 	.word	0x0000eb90


	//   ....[130]....
        /*05b4*/ 	.word	0x0000f120


	//   ....[131]....
        /*05b8*/ 	.word	0x0000f200


	//   ....[132]....
        /*05bc*/ 	.word	0x0000f2a0


	//   ....[133]....
        /*05c0*/ 	.word	0x0000f320


	//   ....[134]....
        /*05c4*/ 	.word	0x0000f3e0


	//   ....[135]....
        /*05c8*/ 	.word	0x0000f450


	//   ....[136]....
        /*05cc*/ 	.word	0x0000f520


	//   ....[137]....
        /*05d0*/ 	.word	0x0000f5a0


	//   ....[138]....
        /*05d4*/ 	.word	0x0000f670


	//   ....[139]....
        /*05d8*/ 	.word	0x0000f6f0


	//   ....[140]....
        /*05dc*/ 	.word	0x0000f7c0


	//   ....[141]....
        /*05e0*/ 	.word	0x0000f840


	//   ....[142]....
        /*05e4*/ 	.word	0x0000f910


	//   ....[143]....
        /*05e8*/ 	.word	0x0000f990


	//   ....[144]....
        /*05ec*/ 	.word	0x0000fa60


	//   ....[145]....
        /*05f0*/ 	.word	0x0000fae0


	//   ....[146]....
        /*05f4*/ 	.word	0x0000fba0


	//   ....[147]....
        /*05f8*/ 	.word	0x0000fc30


	//   ....[148]....
        /*05fc*/ 	.word	0x0000fcb0


	//   ....[149]....
        /*0600*/ 	.word	0x0000fd30


	//   ....[150]....
        /*0604*/ 	.word	0x0000fde0


	//   ....[151]....
        /*0608*/ 	.word	0x0000fe50


	//   ....[152]....
        /*060c*/ 	.word	0x0000ff30


	//   ....[153]....
        /*0610*/ 	.word	0x0000ffa0


	//   ....[154]....
        /*0614*/ 	.word	0x00010080


	//   ....[155]....
        /*0618*/ 	.word	0x000100f0


	//   ....[156]....
        /*061c*/ 	.word	0x000101d0


	//   ....[157]....
        /*0620*/ 	.word	0x00010240


	//   ....[158]....
        /*0624*/ 	.word	0x00010320


	//   ....[159]....
        /*0628*/ 	.word	0x00010390


	//   ....[160]....
        /*062c*/ 	.word	0x00010470


	//   ....[161]....
        /*0630*/ 	.word	0x000104e0


	//   ....[162]....
        /*0634*/ 	.word	0x000105a0


	//   ....[163]....
        /*0638*/ 	.word	0x000106d0


	//   ....[164]....
        /*063c*/ 	.word	0x00010780


	//   ....[165]....
        /*0640*/ 	.word	0x000107e0


	//   ....[166]....
        /*0644*/ 	.word	0x000108a0


	//   ....[167]....
        /*0648*/ 	.word	0x00010900


	//   ....[168]....
        /*064c*/ 	.word	0x000109c0


	//   ....[169]....
        /*0650*/ 	.word	0x00010a20


	//   ....[170]....
        /*0654*/ 	.word	0x00010ae0


	//   ....[171]....
        /*0658*/ 	.word	0x00010b40


	//   ....[172]....
        /*065c*/ 	.word	0x00010c00


	//   ....[173]....
        /*0660*/ 	.word	0x00010c60


	//   ....[174]....
        /*0664*/ 	.word	0x00010d20


	//   ....[175]....
        /*0668*/ 	.word	0x00010d80


	//   ....[176]....
        /*066c*/ 	.word	0x00010e40


	//   ....[177]....
        /*0670*/ 	.word	0x00010ea0


	//   ....[178]....
        /*0674*/ 	.word	0x00010f60


	//   ....[179]....
        /*0678*/ 	.word	0x00011040


	//   ....[180]....
        /*067c*/ 	.word	0x000110e0


	//   ....[181]....
        /*0680*/ 	.word	0x00011140


	//   ....[182]....
        /*0684*/ 	.word	0x00011210


	//   ....[183]....
        /*0688*/ 	.word	0x00011270


	//   ....[184]....
        /*068c*/ 	.word	0x00011340


	//   ....[185]....
        /*0690*/ 	.word	0x000113a0


	//   ....[186]....
        /*0694*/ 	.word	0x00011470


	//   ....[187]....
        /*0698*/ 	.word	0x000114d0


	//   ....[188]....
        /*069c*/ 	.word	0x000115a0


	//   ....[189]....
        /*06a0*/ 	.word	0x00011600


	//   ....[190]....
        /*06a4*/ 	.word	0x000116d0


	//   ....[191]....
        /*06a8*/ 	.word	0x00011730


	//   ....[192]....
        /*06ac*/ 	.word	0x00011800


	//   ....[193]....
        /*06b0*/ 	.word	0x00011860


	//   ....[194]....
        /*06b4*/ 	.word	0x00011920


	//   ....[195]....
        /*06b8*/ 	.word	0x00011a40


	//   ....[196]....
        /*06bc*/ 	.word	0x00011ae0


	//   ....[197]....
        /*06c0*/ 	.word	0x00011b40


	//   ....[198]....
        /*06c4*/ 	.word	0x00011c10


	//   ....[199]....
        /*06c8*/ 	.word	0x00011cb0


	//   ....[200]....
        /*06cc*/ 	.word	0x00011d70


	//   ....[201]....
        /*06d0*/ 	.word	0x00011e10


	//   ....[202]....
        /*06d4*/ 	.word	0x00011ed0


	//   ....[203]....
        /*06d8*/ 	.word	0x00011f70


	//   ....[204]....
        /*06dc*/ 	.word	0x00012030


	//   ....[205]....
        /*06e0*/ 	.word	0x000120d0


	//   ....[206]....
        /*06e4*/ 	.word	0x00012190


	//   ....[207]....
        /*06e8*/ 	.word	0x00012230


	//   ....[208]....
        /*06ec*/ 	.word	0x000122f0


	//   ....[209]....
        /*06f0*/ 	.word	0x00012390


	//   ....[210]....
        /*06f4*/ 	.word	0x00012450


	//   ....[211]....
        /*06f8*/ 	.word	0x00012520


	//   ....[212]....
        /*06fc*/ 	.word	0x00012640


	//----- nvinfo : EIATTR_REG_RECONFIG
	.align		4
.L_1023:
        /*0700*/ 	.byte	0x01, 0x54
	.zero		2


	//----- nvinfo : EIATTR_SYSCALL_OFFSETS
	.align		4
        /*0704*/ 	.byte	0x04, 0x46
        /*0706*/ 	.short	(.L_1025 - .L_1024)


	//   ....[0]....
.L_1024:
        /*0708*/ 	.word	0x00001580


	//   ....[1]....
        /*070c*/ 	.word	0x0000b6a0


	//   ....[2]....
        /*0710*/ 	.word	0x0000b7f0


	//   ....[3]....
        /*0714*/ 	.word	0x0000b8e0


	//   ....[4]....
        /*0718*/ 	.word	0x0000c6e0


	//----- nvinfo : EIATTR_MBARRIER_INSTR_OFFSETS
	.align		4
.L_1025:
        /*071c*/ 	.byte	0x04, 0x39
        /*071e*/ 	.short	(.L_1027 - .L_1026)


	//   ....[0]....
.L_1026:
        /*0720*/ 	.word	0x00000170
        /*0724*/ 	.word	0x000000ff
        /*0728*/ 	.word	0x00028800
        /*072c*/ 	.short	0x0100
        /*072e*/ 	.byte	0x08
	.zero		1


	//   ....[1]....
        /*0730*/ 	.word	0x00000180
        /*0734*/ 	.word	0x000000ff
        /*0738*/ 	.word	0x00028820
        /*073c*/ 	.short	0x0100
        /*073e*/ 	.byte	0x08
	.zero		1


	//   ....[2]....
        /*0740*/ 	.word	0x00000270
        /*0744*/ 	.word	0x000000ff
        /*0748*/ 	.word	0x00028830
        /*074c*/ 	.short	0x0100
        /*074e*/ 	.byte	0x08
	.zero		1


	//   ....[3]....
        /*0750*/ 	.word	0x00000280
        /*0754*/ 	.word	0x000000ff
        /*0758*/ 	.word	0x00028840
        /*075c*/ 	.short	0x0100
        /*075e*/ 	.byte	0x08
	.zero		1


	//   ....[4]....
        /*0760*/ 	.word	0x00000290
        /*0764*/ 	.word	0x000000ff
        /*0768*/ 	.word	0x00028838
        /*076c*/ 	.short	0x0100
        /*076e*/ 	.byte	0x08
	.zero		1


	//   ....[5]....
        /*0770*/ 	.word	0x000002a0
        /*0774*/ 	.word	0x000000ff
        /*0778*/ 	.word	0x00028848
        /*077c*/ 	.short	0x0100
        /*077e*/ 	.byte	0x08
	.zero		1


	//   ....[6]....
        /*0780*/ 	.word	0x000003d0
        /*0784*/ 	.word	0x000000ff
        /*0788*/ 	.word	0x00028850
        /*078c*/ 	.short	0x0100
        /*078e*/ 	.byte	0x08
	.zero		1


	//   ....[7]....
        /*0790*/ 	.word	0x000003e0
        /*0794*/ 	.word	0x000000ff
        /*0798*/ 	.word	0x00028860
        /*079c*/ 	.short	0x0100
        /*079e*/ 	.byte	0x08
	.zero		1


	//   ....[8]....
        /*07a0*/ 	.word	0x000003f0
        /*07a4*/ 	.word	0x000000ff
        /*07a8*/ 	.word	0x00028858
        /*07ac*/ 	.short	0x0100
        /*07ae*/ 	.byte	0x08
	.zero		1


	//   ....[9]....
        /*07b0*/ 	.word	0x00000400
        /*07b4*/ 	.word	0x000000ff
        /*07b8*/ 	.word	0x00028868
        /*07bc*/ 	.short	0x0100
        /*07be*/ 	.byte	0x08
	.zero		1


	//   ....[10]....
        /*07c0*/ 	.word	0x000004f0
        /*07c4*/ 	.word	0x000000ff
        /*07c8*/ 	.word	0x00028870
        /*07cc*/ 	.short	0x0100
        /*07ce*/ 	.byte	0x06
	.zero		1


	//   ....[11]....
        /*07d0*/ 	.word	0x00000500
        /*07d4*/ 	.word	0x000000ff
        /*07d8*/ 	.word	0x00028880
        /*07dc*/ 	.short	0x0100
        /*07de*/ 	.byte	0x06
	.zero		1


	//   ....[12]....
        /*07e0*/ 	.word	0x00000510
        /*07e4*/ 	.word	0x000000ff
        /*07e8*/ 	.word	0x00028878
        /*07ec*/ 	.short	0x0100
        /*07ee*/ 	.byte	0x06
	.zero		1


	//   ....[13]....
        /*07f0*/ 	.word	0x00000520
        /*07f4*/ 	.word	0x000000ff
        /*07f8*/ 	.word	0x00028888
        /*07fc*/ 	.short	0x0100
        /*07fe*/ 	.byte	0x06
	.zero		1


	//   ....[14]....
        /*0800*/ 	.word	0x00000650
        /*0804*/ 	.word	0x000000ff
        /*0808*/ 	.word	0x00028890
        /*080c*/ 	.short	0x0100
        /*080e*/ 	.byte	0x08
	.zero		1


	//   ....[15]....
        /*0810*/ 	.word	0x00000660
        /*0814*/ 	.word	0x000000ff
        /*0818*/ 	.word	0x000288a0
        /*081c*/ 	.short	0x0100
        /*081e*/ 	.byte	0x08
	.zero		1


	//   ....[16]....
        /*0820*/ 	.word	0x00000670
        /*0824*/ 	.word	0x000000ff
        /*0828*/ 	.word	0x00028898
        /*082c*/ 	.short	0x0100
        /*082e*/ 	.byte	0x08
	.zero		1


	//   ....[17]....
        /*0830*/ 	.word	0x00000680
        /*0834*/ 	.word	0x000000ff
        /*0838*/ 	.word	0x000288a8
        /*083c*/ 	.short	0x0100
        /*083e*/ 	.byte	0x08
	.zero		1


	//   ....[18]....
        /*0840*/ 	.word	0x000007c0
        /*0844*/ 	.word	0x000000ff
        /*0848*/ 	.word	0x000288b0
        /*084c*/ 	.short	0x0100
        /*084e*/ 	.byte	0x08
	.zero		1


	//   ....[19]....
        /*0850*/ 	.word	0x000007d0
        /*0854*/ 	.word	0x000000ff
        /*0858*/ 	.word	0x000288c0
        /*085c*/ 	.short	0x0100
        /*085e*/ 	.byte	0x08
	.zero		1


	//   ....[20]....
        /*0860*/ 	.word	0x000007e0
        /*0864*/ 	.word	0x000000ff
        /*0868*/ 	.word	0x000288b8
        /*086c*/ 	.short	0x0100
        /*086e*/ 	.byte	0x08
	.zero		1


	//   ....[21]....
        /*0870*/ 	.word	0x000007f0
        /*0874*/ 	.word	0x000000ff
        /*0878*/ 	.word	0x000288c8
        /*087c*/ 	.short	0x0100
        /*087e*/ 	.byte	0x08
	.zero		1


	//   ....[22]....
        /*0880*/ 	.word	0x00001600
        /*0884*/ 	.word	0x000000ff
        /*0888*/ 	.word	0x00028800
        /*088c*/ 	.short	0x010a
        /*088e*/ 	.byte	0x29
	.zero		1


	//   ....[23]....
        /*0890*/ 	.word	0x00001680
        /*0894*/ 	.word	0x00000003
        /*0898*/ 	.word	0x00028830
        /*089c*/ 	.short	0x010a
        /*089e*/ 	.byte	0x3f
	.zero		1


	//   ....[24]....
        /*08a0*/ 	.word	0x000016c0
        /*08a4*/ 	.word	0x00000003
        /*08a8*/ 	.word	0x00028830
        /*08ac*/ 	.short	0x010a
        /*08ae*/ 	.byte	0x3f
	.zero		1


	//   ....[25]....
        /*08b0*/ 	.word	0x000025e0
        /*08b4*/ 	.word	0x000000ff
        /*08b8*/ 	.word	0x00000000
        /*08bc*/ 	.short	0x0101
        /*08be*/ 	.byte	0x06
	.zero		1


	//   ....[26]....
        /*08c0*/ 	.word	0x00003ba0
        /*08c4*/ 	.word	0x000000ff
        /*08c8*/ 	.word	0x00028830
        /*08cc*/ 	.short	0x010a
        /*08ce*/ 	.byte	0x06
	.zero		1


	//   ....[27]....
        /*08d0*/ 	.word	0x00003be0
        /*08d4*/ 	.word	0x000000ff
        /*08d8*/ 	.word	0x00028830
        /*08dc*/ 	.short	0x010a
        /*08de*/ 	.byte	0x06
	.zero		1


	//   ....[28]....
        /*08e0*/ 	.word	0x00003f30
        /*08e4*/ 	.word	0x000000ff
        /*08e8*/ 	.word	0x00028850
        /*08ec*/ 	.short	0x010a
        /*08ee*/ 	.byte	0x06
	.zero		1


	//   ....[29]....
        /*08f0*/ 	.word	0x00003f70
        /*08f4*/ 	.word	0x000000ff
        /*08f8*/ 	.word	0x00028850
        /*08fc*/ 	.short	0x010a
        /*08fe*/ 	.byte	0x06
	.zero		1


	//   ....[30]....
        /*0900*/ 	.word	0x000043d0
        /*0904*/ 	.word	0x000000ff
        /*0908*/ 	.word	0x00000000
        /*090c*/ 	.short	0x0101
        /*090e*/ 	.byte	0x06
	.zero		1


	//   ....[31]....
        /*0910*/ 	.word	0x00005ec0
        /*0914*/ 	.word	0x000000ff
        /*0918*/ 	.word	0x00000000
        /*091c*/ 	.short	0x0101
        /*091e*/ 	.byte	0x06
	.zero		1


	//   ....[32]....
        /*0920*/ 	.word	0x000065a0
        /*0924*/ 	.word	0x000000ff
        /*0928*/ 	.word	0x00028830
        /*092c*/ 	.short	0x010a
        /*092e*/ 	.byte	0x06
	.zero		1


	//   ....[33]....
        /*0930*/ 	.word	0x000065e0
        /*0934*/ 	.word	0x000000ff
        /*0938*/ 	.word	0x00028830
        /*093c*/ 	.short	0x010a
        /*093e*/ 	.byte	0x06
	.zero		1


	//   ....[34]....
        /*0940*/ 	.word	0x00006930
        /*0944*/ 	.word	0x000000ff
        /*0948*/ 	.word	0x00028850
        /*094c*/ 	.short	0x010a
        /*094e*/ 	.byte	0x06
	.zero		1


	//   ....[35]....
        /*0950*/ 	.word	0x00006970
        /*0954*/ 	.word	0x000000ff
        /*0958*/ 	.word	0x00028850
        /*095c*/ 	.short	0x010a
        /*095e*/ 	.byte	0x06
	.zero		1


	//   ....[36]....
        /*0960*/ 	.word	0x00006d70
        /*0964*/ 	.word	0x000000ff
        /*0968*/ 	.word	0x00000000
        /*096c*/ 	.short	0x0101
        /*096e*/ 	.byte	0x06
	.zero		1


	//   ....[37]....
        /*0970*/ 	.word	0x00007f20
        /*0974*/ 	.word	0x000000ff
        /*0978*/ 	.word	0x00000000
        /*097c*/ 	.short	0x0101
        /*097e*/ 	.byte	0x06
	.zero		1


	//   ....[38]....
        /*0980*/ 	.word	0x00008530
        /*0984*/ 	.word	0x000000ff
        /*0988*/ 	.word	0x00028850
        /*098c*/ 	.short	0x010a
        /*098e*/ 	.byte	0x05
	.zero		1


	//   ....[39]....
        /*0990*/ 	.word	0x00008570
        /*0994*/ 	.word	0x000000ff
        /*0998*/ 	.word	0x00028850
        /*099c*/ 	.short	0x010a
        /*099e*/ 	.byte	0x05
	.zero		1


	//   ....[40]....
        /*09a0*/ 	.word	0x00008ae0
        /*09a4*/ 	.word	0x000000ff
        /*09a8*/ 	.word	0x00000000
        /*09ac*/ 	.short	0x0101
        /*09ae*/ 	.byte	0x04
	.zero		1


	//   ....[41]....
        /*09b0*/ 	.word	0x00009e40
        /*09b4*/ 	.word	0x00000000
        /*09b8*/ 	.word	0x00000000
        /*09bc*/ 	.short	0x0101
        /*09be*/ 	.byte	0x3f
	.zero		1


	//   ....[42]....
        /*09c0*/ 	.word	0x0000be00
        /*09c4*/ 	.word	0x00000007
        /*09c8*/ 	.word	0x00028840
        /*09cc*/ 	.short	0x010a
        /*09ce*/ 	.byte	0x3f
	.zero		1


	//   ....[43]....
        /*09d0*/ 	.word	0x0000c4c0
        /*09d4*/ 	.word	0x00000007
        /*09d8*/ 	.word	0x00028830
        /*09dc*/ 	.short	0x0107
        /*09de*/ 	.byte	0x3f
	.zero		1


	//   ....[44]....
        /*09e0*/ 	.word	0x0000c590
        /*09e4*/ 	.word	0x00000007
        /*09e8*/ 	.word	0x00028830
        /*09ec*/ 	.short	0x0101
        /*09ee*/ 	.byte	0x3f
	.zero		1


	//   ....[45]....
        /*09f0*/ 	.word	0x0000cf50
        /*09f4*/ 	.word	0x00000010
        /*09f8*/ 	.word	0x00028800
        /*09fc*/ 	.short	0x0107
        /*09fe*/ 	.byte	0x3f
	.zero		1


	//   ....[46]....
        /*0a00*/ 	.word	0x0000d020
        /*0a04*/ 	.word	0x00000010
        /*0a08*/ 	.word	0x00028800
        /*0a0c*/ 	.short	0x0101
        /*0a0e*/ 	.byte	0x3f
	.zero		1


	//   ....[47]....
        /*0a10*/ 	.word	0x0000d040
        /*0a14*/ 	.word	0x00000010
        /*0a18*/ 	.word	0x00028820
        /*0a1c*/ 	.short	0x010a
        /*0a1e*/ 	.byte	0x3f
	.zero		1


	//   ....[48]....
        /*0a20*/ 	.word	0x0000d390
        /*0a24*/ 	.word	0x00000006
        /*0a28*/ 	.word	0x00028840
        /*0a2c*/ 	.short	0x010a
        /*0a2e*/ 	.byte	0x3f
	.zero		1


	//   ....[49]....
        /*0a30*/ 	.word	0x0000d8a0
        /*0a34*/ 	.word	0x00000006
        /*0a38*/ 	.word	0x00028830
        /*0a3c*/ 	.short	0x0107
        /*0a3e*/ 	.byte	0x3f
	.zero		1


	//   ....[50]....
        /*0a40*/ 	.word	0x0000d960
        /*0a44*/ 	.word	0x00000006
        /*0a48*/ 	.word	0x00028830
        /*0a4c*/ 	.short	0x0101
        /*0a4e*/ 	.byte	0x3f
	.zero		1


	//   ....[51]....
        /*0a50*/ 	.word	0x0000d9c0
        /*0a54*/ 	.word	0x00000006
        /*0a58*/ 	.word	0x00028860
        /*0a5c*/ 	.short	0x010a
        /*0a5e*/ 	.byte	0x3f
	.zero		1


	//   ....[52]....
        /*0a60*/ 	.word	0x0000df50
        /*0a64*/ 	.word	0x00000006
        /*0a68*/ 	.word	0x00028850
        /*0a6c*/ 	.short	0x0107
        /*0a6e*/ 	.byte	0x3f
	.zero		1


	//   ....[53]....
        /*0a70*/ 	.word	0x0000e0b0
        /*0a74*/ 	.word	0x00000006
        /*0a78*/ 	.word	0x00028850
        /*0a7c*/ 	.short	0x0101
        /*0a7e*/ 	.byte	0x3f
	.zero		1


	//   ....[54]....
        /*0a80*/ 	.word	0x0000e2c0
        /*0a84*/ 	.word	0x00000004
        /*0a88*/ 	.word	0x00028860
        /*0a8c*/ 	.short	0x010a
        /*0a8e*/ 	.byte	0x3f
	.zero		1


	//   ....[55]....
        /*0a90*/ 	.word	0x0000e7c0
        /*0a94*/ 	.word	0x00000004
        /*0a98*/ 	.word	0x00028850
        /*0a9c*/ 	.short	0x0107
        /*0a9e*/ 	.byte	0x3f
	.zero		1


	//   ....[56]....
        /*0aa0*/ 	.word	0x0000e880
        /*0aa4*/ 	.word	0x00000004
        /*0aa8*/ 	.word	0x00028850
        /*0aac*/ 	.short	0x0101
        /*0aae*/ 	.byte	0x3f
	.zero		1


	//   ....[57]....
        /*0ab0*/ 	.word	0x0000eb10
        /*0ab4*/ 	.word	0x00000004
        /*0ab8*/ 	.word	0x00028820
        /*0abc*/ 	.short	0x010a
        /*0abe*/ 	.byte	0x3f
	.zero		1


	//   ....[58]....
        /*0ac0*/ 	.word	0x0000ec90
        /*0ac4*/ 	.word	0x00000005
        /*0ac8*/ 	.word	0x00028840
        /*0acc*/ 	.short	0x010a
        /*0ace*/ 	.byte	0x3f
	.zero		1


	//   ....[59]....
        /*0ad0*/ 	.word	0x0000ed30
        /*0ad4*/ 	.word	0x00000017
        /*0ad8*/ 	.word	0x00028840
        /*0adc*/ 	.short	0x010a
        /*0ade*/ 	.byte	0x3f
	.zero		1


	//   ....[60]....
        /*0ae0*/ 	.word	0x0000ed70
        /*0ae4*/ 	.word	0x00000005
        /*0ae8*/ 	.word	0x00028860
        /*0aec*/ 	.short	0x010a
        /*0aee*/ 	.byte	0x3f
	.zero		1


	//   ....[61]....
        /*0af0*/ 	.word	0x0000edb0
        /*0af4*/ 	.word	0x00000017
        /*0af8*/ 	.word	0x00028860
        /*0afc*/ 	.short	0x010a
        /*0afe*/ 	.byte	0x3f
	.zero		1


	//   ....[62]....
        /*0b00*/ 	.word	0x0000ee20
        /*0b04*/ 	.word	0x00000003
        /*0b08*/ 	.word	0x00028800
        /*0b0c*/ 	.short	0x010a
        /*0b0e*/ 	.byte	0x3f
	.zero		1


	//   ....[63]....
        /*0b10*/ 	.word	0x0000ee70
        /*0b14*/ 	.word	0x00000003
        /*0b18*/ 	.word	0x00028830
        /*0b1c*/ 	.short	0x010a
        /*0b1e*/ 	.byte	0x3f
	.zero		1


	//   ....[64]....
        /*0b20*/ 	.word	0x0000eed0
        /*0b24*/ 	.word	0x00000005
        /*0b28*/ 	.word	0x00028830
        /*0b2c*/ 	.short	0x010a
        /*0b2e*/ 	.byte	0x3f
	.zero		1


	//   ....[65]....
        /*0b30*/ 	.word	0x0000ef30
        /*0b34*/ 	.word	0x00000005
        /*0b38*/ 	.word	0x00028850
        /*0b3c*/ 	.short	0x010a
        /*0b3e*/ 	.byte	0x3f
	.zero		1


	//   ....[66]....
        /*0b40*/ 	.word	0x0000ef90
        /*0b44*/ 	.word	0x00000005
        /*0b48*/ 	.word	0x00028830
        /*0b4c*/ 	.short	0x010a
        /*0b4e*/ 	.byte	0x3f
	.zero		1


	//   ....[67]....
        /*0b50*/ 	.word	0x0000eff0
        /*0b54*/ 	.word	0x00000005
        /*0b58*/ 	.word	0x00028850
        /*0b5c*/ 	.short	0x010a
        /*0b5e*/ 	.byte	0x3f
	.zero		1


	//   ....[68]....
        /*0b60*/ 	.word	0x0000f050
        /*0b64*/ 	.word	0x00000009
        /*0b68*/ 	.word	0x00028850
        /*0b6c*/ 	.short	0x010a
        /*0b6e*/ 	.byte	0x3f
	.zero		1


	//   ....[69]....
        /*0b70*/ 	.word	0x0000f150
        /*0b74*/ 	.word	0x00000007
        /*0b78*/ 	.word	0x00028840
        /*0b7c*/ 	.short	0x010a
        /*0b7e*/ 	.byte	0x3f
	.zero		1


	//   ....[70]....
        /*0b80*/ 	.word	0x000105d0
        /*0b84*/ 	.word	0x00000010
        /*0b88*/ 	.word	0x00028820
        /*0b8c*/ 	.short	0x010a
        /*0b8e*/ 	.byte	0x3f
	.zero		1


	//   ....[71]....
        /*0b90*/ 	.word	0x00010620
        /*0b94*/ 	.word	0x00000006
        /*0b98*/ 	.word	0x00028840
        /*0b9c*/ 	.short	0x010a
        /*0b9e*/ 	.byte	0x3f
	.zero		1


	//   ....[72]....
        /*0ba0*/ 	.word	0x00010f90
        /*0ba4*/ 	.word	0x00000006
        /*0ba8*/ 	.word	0x00028860
        /*0bac*/ 	.short	0x010a
        /*0bae*/ 	.byte	0x3f
	.zero		1


	//   ....[73]....
        /*0bb0*/ 	.word	0x00011990
        /*0bb4*/ 	.word	0x00000004
        /*0bb8*/ 	.word	0x00028860
        /*0bbc*/ 	.short	0x010a
        /*0bbe*/ 	.byte	0x3f
	.zero		1


	//   ....[74]....
        /*0bc0*/ 	.word	0x00012560
        /*0bc4*/ 	.word	0x00000004
        /*0bc8*/ 	.word	0x00028820
        /*0bcc*/ 	.short	0x010a
        /*0bce*/ 	.byte	0x3f
	.zero		1


	//   ....[75]....
        /*0bd0*/ 	.word	0x00012700
        /*0bd4*/ 	.word	0x00000005
        /*0bd8*/ 	.word	0x00028840
        /*0bdc*/ 	.short	0x010a
        /*0bde*/ 	.byte	0x3f
	.zero		1


	//   ....[76]....
        /*0be0*/ 	.word	0x00012750
        /*0be4*/ 	.word	0x00000017
        /*0be8*/ 	.word	0x00028840
        /*0bec*/ 	.short	0x010a
        /*0bee*/ 	.byte	0x3f
	.zero		1


	//   ....[77]....
        /*0bf0*/ 	.word	0x000127a0
        /*0bf4*/ 	.word	0x00000005
        /*0bf8*/ 	.word	0x00028860
        /*0bfc*/ 	.short	0x010a
        /*0bfe*/ 	.byte	0x3f
	.zero		1


	//----- nvinfo : EIATTR_NUM_MBARRIERS
	.align		4
.L_1027:
        /*0c00*/ 	.byte	0x03, 0x38
        /*0c02*/ 	.short	0x0016


	//----- nvinfo : EIATTR_EXIT_INSTR_OFFSETS
	.align		4
        /*0c04*/ 	.byte	0x04, 0x1c
        /*0c06*/ 	.short	(.L_1029 - .L_1028)


	//   ....[0]....
.L_1028:
        /*0c08*/ 	.word	0x00000960


	//   ....[1]....
        /*0c0c*/ 	.word	0x0000ab70


	//   ....[2]....
        /*0c10*/ 	.word	0x0000ee00


	//----- nvinfo : EIATTR_MAX_THREADS
	.align		4
.L_1029:
        /*0c14*/ 	.byte	0x04, 0x05
        /*0c16*/ 	.short	(.L_1031 - .L_1030)
.L_1030:
        /*0c18*/ 	.word	0x00000180
        /*0c1c*/ 	.word	0x00000001
        /*0c20*/ 	.word	0x00000001


	//----- nvinfo : EIATTR_CRS_STACK_SIZE
	.align		4
.L_1031:
        /*0c24*/ 	.byte	0x04, 0x1e
        /*0c26*/ 	.short	(.L_1033 - .L_1032)
.L_1032:
        /*0c28*/ 	.word	0x00000000


	//----- nvinfo : EIATTR_CBANK_PARAM_SIZE
	.align		4
.L_1033:
        /*0c2c*/ 	.byte	0x03, 0x19
        /*0c2e*/ 	.short	0x0af0


	//----- nvinfo : EIATTR_PARAM_CBANK
	.align		4
        /*0c30*/ 	.byte	0x04, 0x0a
        /*0c32*/ 	.short	(.L_1035 - .L_1034)
	.align		4
.L_1034:
        /*0c34*/ 	.word	index@(.nv.constant0._ZN7cutlass13device_kernelIN5flash11enable_sm90INS1_16FlashAttnFwdSm90INS1_25CollectiveMainloopFwdSm90ILi2EN4cute5tupleIJNS5_1CILi1EEES8_S8_EEENS6_IJNS7_ILi128EEESA_SA_EEELi128ENS_10bfloat16_tEfNS_4arch4Sm90ELb1ELb0ELb0ELb0ELb1ELb0ELb0ELb1ELb1ELb1ELb0ELb0EEENS1_21CollectiveEpilogueFwdISB_S9_SC_SE_Li256ELb0ELb1ELb0ELb0EEENS1_30DynamicPersistentTileSchedulerILi256ELi128ELb0ELb1ELb1EEEEEEEEEvNT_6ParamsE)
        /*0c38*/ 	.short	0x0210
        /*0c3a*/ 	.short	0x0af0


	//----- nvinfo : EIATTR_SW_WAR
	.align		4
.L_1035:
        /*0c3c*/ 	.byte	0x04, 0x36
        /*0c3e*/ 	.short	(.L_1037 - .L_1036)
.L_1036:
        /*0c40*/ 	.word	0x00000008
.L_1037:


//--------------------- .nv.info._ZN7cutlass13device_kernelIN5flash11enable_sm90INS1_16FlashAttnFwdSm90INS1_25CollectiveMainloopFwdSm90ILi2EN4cute5tupleIJNS5_1CILi1EEES8_S8_EEENS6_IJNS7_ILi128EEESA_SA_EEELi128ENS_10bfloat16_tEfNS_4arch4Sm90ELb1ELb0ELb0ELb1ELb1ELb0ELb0ELb1ELb1ELb1ELb0ELb0EEENS1_21CollectiveEpilogueFwdISB_S9_SC_SE_Li256ELb1ELb1ELb0ELb0EEENS1_36VarlenDynamicPersistentTileSchedulerILi128ELi128ELi256ELi128ELb0ELb1ELb1ELb1ELb1ELb1EEEEEEEEEvNT_6ParamsE --------------------------
	.section	.nv.info._ZN7cutlass13device_kernelIN5flash11enable_sm90INS1_16FlashAttnFwdSm90INS1_25CollectiveMainloopFwdSm90ILi2EN4cute5tupleIJNS5_1CILi1EEES8_S8_EEENS6_IJNS7_ILi128EEESA_SA_EEELi128ENS_10bfloat16_tEfNS_4arch4Sm90ELb1ELb0ELb0ELb1ELb1ELb0ELb0ELb1ELb1ELb1ELb0ELb0EEENS1_21CollectiveEpilogueFwdISB_S9_SC_SE_Li256ELb1ELb1ELb0ELb0EEENS1_36VarlenDynamicPersistentTileSchedulerILi128ELi128ELi256ELi128ELb0ELb1ELb1ELb1ELb1ELb1EEEEEEEEEvNT_6ParamsE,"",@"SHT_CUDA_INFO"
	.sectionflags	@""
	.align	4


	//----- nvinfo : EIATTR_CUDA_API_VERSION
	.align		4
        /*0000*/ 	.byte	0x04, 0x37
        /*0002*/ 	.short	(.L_1039 - .L_1038)
.L_1038:
        /*0004*/ 	.word	0x00000082


	//----- nvinfo : EIATTR_KPARAM_INFO
	.align		4
.L_1039:
        /*0008*/ 	.byte	0x04, 0x17
        /*000a*/ 	.short	(.L_1041 - .L_1040)
.L_1040:
        /*000c*/ 	.word	0x00000000
        /*0010*/ 	.short	0x0000
        /*0012*/ 	.short	0x0070
        /*0014*/ 	.byte	0x00, 0xf0, 0x01, 0x2a


	//----- nvinfo : EIATTR_SPARSE_MMA_MASK
	.align		4
.L_1041:
        /*0018*/ 	.byte	0x03, 0x50
        /*001a*/ 	.short	0x0000


	//----- nvinfo : EIATTR_MAXREG_COUNT
	.align		4
        /*001c*/ 	.byte	0x03, 0x1b
        /*001e*/ 	.short	0x00a8


	//----- nvinfo : EIATTR_NUM_BARRIERS
	.align		4
        /*0020*/ 	.byte	0x02, 0x4c
        /*0022*/ 	.byte	0x10
	.zero		1


	//----- nvinfo : EIATTR_EXTERNS
	.align		4
        /*0024*/ 	.byte	0x04, 0x0f
        /*0026*/ 	.short	(.L_1043 - .L_1042)


	//   ....[0]....
	.align		4
.L_1042:
        /*0028*/ 	.word	index@(__assertfail)


	//----- nvinfo : EIATTR_ANNOTATIONS
	.align		4
.L_1043:
        /*002c*/ 	.byte	0x04, 0x55
        /*002e*/ 	.short	(.L_1045 - .L_1044)


	//   ....[0]....
.L_1044:
        /* <DEDUP_REMOVED lines=14> */


	//----- nvinfo : EIATTR_MERCURY_ISA_VERSION
	.align		4
.L_1045:
        /*00f8*/ 	.byte	0x03, 0x5f
        /*00fa*/ 	.short	0x0101


	//----- nvinfo : EIATTR_UNUSED_LOAD_BYTE_OFFSET
	.align		4
        /*00fc*/ 	.byte	0x04, 0x44
        /*00fe*/ 	.short	(.L_1047 - .L_1046)


	//   ....[0]....
.L_1046:
        /*0100*/ 	.word	0x00000970
        /*0104*/ 	.word	0x0000fff0


	//   ....[1]....
        /*0108*/ 	.word	0x00009030
        /*010c*/ 	.word	0x0000fff0


	//----- nvinfo : EIATTR_INT_WARP_WIDE_INSTR_OFFSETS
	.align		4
.L_1047:
        /*0110*/ 	.byte	0x04, 0x31
        /*0112*/ 	.short	(.L_1049 - .L_1048)


	//   ....[0]....
.L_1048:
        /*0114*/ 	.word	0x000000c0


	//   ....[1]....
        /*0118*/ 	.word	0x000000d0


	//   ....[2]....
        /*011c*/ 	.word	0x00000170


	//   ....[3]....
        /*0120*/ 	.word	0x0000c440


	//   ....[4]....
        /*0124*/ 	.word	0x0000c4d0


	//   ....[5]....
        /*0128*/ 	.word	0x0000f3b0


	//   ....[6]....
        /*012c*/ 	.word	0x0000f440


	//----- nvinfo : EIATTR_COOP_GROUP_MASK_REGIDS
	.align		4
.L_1049:
        /*0130*/ 	.byte	0x04, 0x29
        /*0132*/ 	.short	(.L_1051 - .L_1050)


	//   ....[0]....
.L_1050:
        /*0134*/ 	.word	0xffffffff


	//   ....[1]....
        /*0138*/ 	.word	0xffffffff


	//   ....[2]....
        /*013c*/ 	.word	0xffffffff


	//   ....[3]....
        /*0140*/ 	.word	0xffffffff


	//   ....[4]....
        /*0144*/ 	.word	0xffffffff


	//   ....[5]....
        /*0148*/ 	.word	0xffffffff


	//   ....[6]....
        /*014c*/ 	.word	0xffffffff


	//   ....[7]....
        /*0150*/ 	.word	0xffffffff


	//   ....[8]....
        /*0154*/ 	.word	0xffffffff


	//   ....[9]....
        /*0158*/ 	.word	0xffffffff


	//   ....[10]....
        /*015c*/ 	.word	0xffffffff


	//   ....[11]....
        /*0160*/ 	.word	0xffffffff


	//   ....[12]....
        /*0164*/ 	.word	0xffffffff


	//   ....[13]....
        /*0168*/ 	.word	0xffffffff


	//   ....[14]....
        /*016c*/ 	.word	0xffffffff


	//   ....[15]....
        /*0170*/ 	.word	0xffffffff


	//   ....[16]....
        /*0174*/ 	.word	0xffffffff


	//   ....[17]....
        /*0178*/ 	.word	0xffffffff


	//   ....[18]....
        /*017c*/ 	.word	0xffffffff


	//   ....[19]....
        /*0180*/ 	.word	0xffffffff


	//   ....[20]....
        /*0184*/ 	.word	0xffffffff


	//   ....[21]....
        /*0188*/ 	.word	0xffffffff


	//   ....[22]....
        /*018c*/ 	.word	0xffffffff


	//   ....[23]....
        /*0190*/ 	.word	0xffffffff


	//   ....[24]....
        /*0194*/ 	.word	0xffffffff


	//   ....[25]....
        /*0198*/ 	.word	0xffffffff


	//   ....[26]....
        /*019c*/ 	.word	0xffffffff


	//   ....[27]....
        /*01a0*/ 	.word	0xffffffff


	//   ....[28]....
        /*01a4*/ 	.word	0xffffffff


	//   ....[29]....
        /*01a8*/ 	.word	0xffffffff


	//   ....[30]....
        /*01ac*/ 	.word	0xffffffff


	//   ....[31]....
        /*01b0*/ 	.word	0xffffffff


	//   ....[32]....
        /*01b4*/ 	.word	0xffffffff


	//   ....[33]....
        /*01b8*/ 	.word	0xffffffff


	//   ....[34]....
        /*01bc*/ 	.word	0xffffffff


	//   ....[35]....
        /*01c0*/ 	.word	0xffffffff


	//   ....[36]....
        /*01c4*/ 	.word	0xffffffff


	//   ....[37]....
        /*01c8*/ 	.word	0xffffffff


	//   ....[38]....
        /*01cc*/ 	.word	0xffffffff


	//   ....[39]....
        /*01d0*/ 	.word	0xffffffff


	//   ....[40]....
        /*01d4*/ 	.word	0xffffffff


	//   ....[41]....
        /*01d8*/ 	.word	0xffffffff


	//   ....[42]....
        /*01dc*/ 	.word	0xffffffff


	//   ....[43]....
        /*01e0*/ 	.word	0xffffffff


	//   ....[44]....
        /*01e4*/ 	.word	0xffffffff


	//   ....[45]....
        /*01e8*/ 	.word	0xffffffff


	//   ....[46]....
        /*01ec*/ 	.word	0xffffffff


	//   ....[47]....
        /*01f0*/ 	.word	0xffffffff


	//   ....[48]....
        /*01f4*/ 	.word	0xffffffff


	//   ....[49]....
        /*01f8*/ 	.word	0xffffffff


	//   ....[50]....
        /*01fc*/ 	.word	0xffffffff


	//   ....[51]....
        /*0200*/ 	.word	0xffffffff


	//   ....[52]....
        /*0204*/ 	.word	0xffffffff


	//   ....[53]....
        /*0208*/ 	.word	0xffffffff


	//   ....[54]....
        /*020c*/ 	.word	0xffffffff


	//   ....[55]....
        /*0210*/ 	.word	0xffffffff


	//   ....[56]....
        /*0214*/ 	.word	0xffffffff


	//   ....[57]....
        /*0218*/ 	.word	0xffffffff


	//   ....[58]....
        /*021c*/ 	.word	0xffffffff


	//   ....[59]....
        /*0220*/ 	.word	0xffffffff


	//   ....[60]....
        /*0224*/ 	.word	0xffffffff


	//   ....[61]....
        /*0228*/ 	.word	0xffffffff


	//   ....[62]....
        /*022c*/ 	.word	0xffffffff


	//   ....[63]....
        /*0230*/ 	.word	0xffffffff


	//   ....[64]....
        /*0234*/ 	.word	0xffffffff


	//   ....[65]....
        /*0238*/ 	.word	0xffffffff


	//   ....[66]....
        /*023c*/ 	.word	0xffffffff


	//   ....[67]....
        /*0240*/ 	.word	0xffffffff


	//   ....[68]....
        /*0244*/ 	.word	0xffffffff


	//   ....[69]....
        /*0248*/ 	.word	0xffffffff


	//   ....[70]....
        /*024c*/ 	.word	0xffffffff


	//   ....[71]....
        /*0250*/ 	.word	0xffffffff


	//   ....[72]....
        /*0254*/ 	.word	0xffffffff


	//   ....[73]....
        /*0258*/ 	.word	0xffffffff


	//   ....[74]....
        /*025c*/ 	.word	0xffffffff


	//   ....[75]....
        /*0260*/ 	.word	0xffffffff


	//   ....[76]....
        /*0264*/ 	.word	0xffffffff


	//   ....[77]....
        /*0268*/ 	.word	0xffffffff


	//   ....[78]....
        /*026c*/ 	.word	0xffffffff


	//   ....[79]....
        /*0270*/ 	.word	0xffffffff


	//   ....[80]....
        /*0274*/ 	.word	0xffffffff


	//   ....[81]....
        /*0278*/ 	.word	0xffffffff


	//   ....[82]....
        /*027c*/ 	.word	0xffffffff


	//   ....[83]....
        /*0280*/ 	.word	0xffffffff


	//   ....[84]....
        /*0284*/ 	.word	0xffffffff


	//   ....[85]....
        /*0288*/ 	.word	0xffffffff


	//   ....[86]....
        /*028c*/ 	.word	0xffffffff


	//   ....[87]....
        /*0290*/ 	.word	0xffffffff


	//   ....[88]....
        /*0294*/ 	.word	0xffffffff


	//   ....[89]....
        /*0298*/ 	.word	0xffffffff


	//   ....[90]....
        /*029c*/ 	.word	0xffffffff


	//   ....[91]....
        /*02a0*/ 	.word	0xffffffff


	//   ....[92]....
        /*02a4*/ 	.word	0xffffffff


	//   ....[93]....
        /*02a8*/ 	.word	0xffffffff


	//   ....[94]....
        /*02ac*/ 	.word	0xffffffff


	//   ....[95]....
        /*02b0*/ 	.word	0xffffffff


	//   ....[96]....
        /*02b4*/ 	.word	0xffffffff


	//   ....[97]....
        /*02b8*/ 	.word	0xffffffff


	//   ....[98]....
        /*02bc*/ 	.word	0xffffffff


	//   ....[99]....
        /*02c0*/ 	.word	0xffffffff


	//   ....[100]....
        /*02c4*/ 	.word	0xffffffff


	//   ....[101]....
        /*02c8*/ 	.word	0xffffffff


	//   ....[102]....
        /*02cc*/ 	.word	0xffffffff


	//   ....[103]....
        /*02d0*/ 	.word	0xffffffff


	//   ....[104]....
        /*02d4*/ 	.word	0xffffffff


	//   ....[105]....
        /*02d8*/ 	.word	0xffffffff


	//   ....[106]....
        /*02dc*/ 	.word	0xffffffff


	//   ....[107]....
        /*02e0*/ 	.word	0xffffffff


	//   ....[108]....
        /*02e4*/ 	.word	0xffffffff


	//   ....[109]....
        /*02e8*/ 	.word	0xffffffff


	//   ....[110]....
        /*02ec*/ 	.word	0xffffffff


	//   ....[111]....
        /*02f0*/ 	.word	0xffffffff


	//   ....[112]....
        /*02f4*/ 	.word	0xffffffff


	//   ....[113]....
        /*02f8*/ 	.word	0xffffffff


	//   ....[114]....
        /*02fc*/ 	.word	0xffffffff


	//   ....[115]....
        /*0300*/ 	.word	0xffffffff


	//   ....[116]....
        /*0304*/ 	.word	0xffffffff


	//   ....[117]....
        /*0308*/ 	.word	0xffffffff


	//   ....[118]....
        /*030c*/ 	.word	0xffffffff


	//   ....[119]....
        /*0310*/ 	.word	0xffffffff


	//   ....[120]....
        /*0314*/ 	.word	0xffffffff


	//   ....[121]....
        /*0318*/ 	.word	0xffffffff


	//   ....[122]....
        /*031c*/ 	.word	0xffffffff


	//   ....[123]....
        /*0320*/ 	.word	0xffffffff


	//   ....[124]....
        /*0324*/ 	.word	0xffffffff


	//   ....[125]....
        /*0328*/ 	.word	0xffffffff


	//   ....[126]....
        /*032c*/ 	.word	0xffffffff


	//   ....[127]....
        /*0330*/ 	.word	0xffffffff


	//   ....[128]....
        /*0334*/ 	.word	0xffffffff


	//   ....[129]....
        /*0338*/ 	.word	0xffffffff


	//   ....[130]....
        /*033c*/ 	.word	0xffffffff


	//   ....[131]....
        /*0340*/ 	.word	0xffffffff


	//   ....[132]....
        /*0344*/ 	.word	0xffffffff


	//   ....[133]....
        /*0348*/ 	.word	0xffffffff


	//   ....[134]....
        /*034c*/ 	.word	0xffffffff


	//   ....[135]....
        /*0350*/ 	.word	0xffffffff


	//   ....[136]....
        /*0354*/ 	.word	0xffffffff


	//   ....[137]....
        /*0358*/ 	.word	0xffffffff


	//   ....[138]....
        /*035c*/ 	.word	0xffffffff


	//   ....[139]....
        /*0360*/ 	.word	0xffffffff


	//   ....[140]....
        /*0364*/ 	.word	0xffffffff


	//   ....[141]....
        /*0368*/ 	.word	0xffffffff


	//   ....[142]....
        /*036c*/ 	.word	0xffffffff


	//   ....[143]....
        /*0370*/ 	.word	0xffffffff


	//   ....[144]....
        /*0374*/ 	.word	0xffffffff


	//   ....[145]....
        /*0378*/ 	.word	0xffffffff


	//   ....[146]....
        /*037c*/ 	.word	0xffffffff


	//   ....[147]....
        /*0380*/ 	.word	0xffffffff


	//   ....[148]....
        /*0384*/ 	.word	0xffffffff


	//   ....[149]....
        /*0388*/ 	.word	0xffffffff


	//   ....[150]....
        /*038c*/ 	.word	0xffffffff


	//   ....[151]....
        /*0390*/ 	.word	0xffffffff


	//   ....[152]....
        /*0394*/ 	.word	0xffffffff


	//   ....[153]....
        /*0398*/ 	.word	0xffffffff


	//   ....[154]....
        /*039c*/ 	.word	0xffffffff


	//   ....[155]....
        /*03a0*/ 	.word	0xffffffff


	//   ....[156]....
        /*03a4*/ 	.word	0xffffffff


	//   ....[157]....
        /*03a8*/ 	.word	0xffffffff


	//   ....[158]....
        /*03ac*/ 	.word	0xffffffff


	//   ....[159]....
        /*03b0*/ 	.word	0xffffffff


	//   ....[160]....
        /*03b4*/ 	.word	0xffffffff


	//   ....[161]....
        /*03b8*/ 	.word	0x0500000f


	//   ....[162]....
        /*03bc*/ 	.word	0x0500000f


	//   ....[163]....
        /*03c0*/ 	.word	0x0500000f


	//   ....[164]....
        /*03c4*/ 	.word	0x0500000f


	//   ....[165]....
        /*03c8*/ 	.word	0x0500000f


	//   ....[166]....
        /*03cc*/ 	.word	0x0500000f


	//   ....[167]....
        /*03d0*/ 	.word	0x0500000f


	//   ....[168]....
        /*03d4*/ 	.word	0x0500000f


	//   ....[169]....
        /*03d8*/ 	.word	0x0500000f


	//   ....[170]....
        /*03dc*/ 	.word	0x0500000f


	//   ....[171]....
        /*03e0*/ 	.word	0x0500000f


	//   ....[172]....
        /*03e4*/ 	.word	0x0500000f


	//   ....[173]....
        /*03e8*/ 	.word	0x0500000f


	//   ....[174]....
        /*03ec*/ 	.word	0x0500000f


	//   ....[175]....
        /*03f0*/ 	.word	0x0500000f


	//   ....[176]....
        /*03f4*/ 	.word	0x0500000f


	//   ....[177]....
        /*03f8*/ 	.word	0x0500000f


	//   ....[178]....
        /*03fc*/ 	.word	0x0500000f


	//   ....[179]....
        /*0400*/ 	.word	0x0500000f


	//   ....[180]....
        /*0404*/ 	.word	0x0500000f


	//   ....[181]....
        /*0408*/ 	.word	0x0500000f


	//   ....[182]....
        /*040c*/ 	.word	0x0500000f


	//   ....[183]....
        /*0410*/ 	.word	0x0500000f


	//   ....[184]....
        /*0414*/ 	.word	0x0500000f


	//   ....[185]....
        /*0418*/ 	.word	0x0500000f


	//   ....[186]....
        /*041c*/ 	.word	0x0500000f


	//   ....[187]....
        /*0420*/ 	.word	0x0500000f


	//   ....[188]....
        /*0424*/ 	.word	0x0500000f


	//   ....[189]....
        /*0428*/ 	.word	0x0500000f


	//   ....[190]....
        /*042c*/ 	.word	0x0500000f


	//   ....[191]....
        /*0430*/ 	.word	0x0500000f


	//   ....[192]....
        /*0434*/ 	.word	0x0500000f


	//   ....[193]....
        /*0438*/ 	.word	0x0500000f


	//   ....[194]....
        /*043c*/ 	.word	0x0500000f


	//   ....[195]....
        /*0440*/ 	.word	0x0500000f


	//   ....[196]....
        /*0444*/ 	.word	0x0500000f


	//   ....[197]....
        /*0448*/ 	.word	0x0500000f


	//   ....[198]....
        /*044c*/ 	.word	0x0500000f


	//   ....[199]....
        /*0450*/ 	.word	0x0500000f


	//   ....[200]....
        /*0454*/ 	.word	0x0500000f


	//   ....[201]....
        /*0458*/ 	.word	0x0500000f


	//   ....[202]....
        /*045c*/ 	.word	0x0500000f


	//   ....[203]....
        /*0460*/ 	.word	0x0500000f


	//   ....[204]....
        /*0464*/ 	.word	0x0500000f


	//   ....[205]....
        /*0468*/ 	.word	0x0500000f


	//   ....[206]....
        /*046c*/ 	.word	0x0500000f


	//   ....[207]....
        /*0470*/ 	.word	0x0500000f


	//   ....[208]....
        /*0474*/ 	.word	0x0500000f


	//   ....[209]....
        /*0478*/ 	.word	0x0500000f


	//   ....[210]....
        /*047c*/ 	.word	0x0500000f


	//   ....[211]....
        /*0480*/ 	.word	0x0500000f


	//   ....[212]....
        /*0484*/ 	.word	0x0500000f


	//   ....[213]....
        /*0488*/ 	.word	0x0500000f


	//   ....[214]....
        /*048c*/ 	.word	0x0500000f


	//   ....[215]....
        /*0490*/ 	.word	0x0500000f


	//   ....[216]....
        /*0494*/ 	.word	0x0500000f


	//   ....[217]....
        /*0498*/ 	.word	0x0500000f


	//   ....[218]....
        /*049c*/ 	.word	0x0500000f


	//   ....[219]....
        /*04a0*/ 	.word	0x0500000f


	//   ....[220]....
        /*04a4*/ 	.word	0x0500000f


	//   ....[221]....
        /*04a8*/ 	.word	0x0500000f


	//   ....[222]....
        /*04ac*/ 	.word	0x0500000f


	//   ....[223]....
        /*04b0*/ 	.word	0x0500000f


	//   ....[224]....
        /*04b4*/ 	.word	0x0500000f


	//   ....[225]....
        /*04b8*/ 	.word	0x0500000f


	//   ....[226]....
        /*04bc*/ 	.word	0x0500000f


	//   ....[227]....
        /*04c0*/ 	.word	0x0500000f


	//   ....[228]....
        /*04c4*/ 	.word	0x0500000f


	//   ....[229]....
        /*04c8*/ 	.word	0x0500000f


	//   ....[230]....
        /*04cc*/ 	.word	0x0500000f


	//   ....[231]....
        /*04d0*/ 	.word	0x0500000f


	//   ....[232]....
        /*04d4*/ 	.word	0x0500000f


	//   ....[233]....
        /*04d8*/ 	.word	0x0500000f


	//   ....[234]....
        /*04dc*/ 	.word	0x0500000f


	//   ....[235]....
        /*04e0*/ 	.word	0x0500000f


	//   ....[236]....
        /*04e4*/ 	.word	0x0500000f


	//   ....[237]....
        /*04e8*/ 	.word	0x0500000f


	//   ....[238]....
        /*04ec*/ 	.word	0x0500000f


	//   ....[239]....
        /*04f0*/ 	.word	0x0500000f


	//   ....[240]....
        /*04f4*/ 	.word	0x0500000f


	//   ....[241]....
        /*04f8*/ 	.word	0x0500000f


	//   ....[242]....
        /*04fc*/ 	.word	0x0500000f


	//   ....[243]....
        /*0500*/ 	.word	0x0500000f


	//   ....[244]....
        /*0504*/ 	.word	0x0500000f


	//   ....[245]....
        /*0508*/ 	.word	0x0500000f


	//   ....[246]....
        /*050c*/ 	.word	0x0500000f


	//   ....[247]....
        /*0510*/ 	.word	0x0500000f


	//   ....[248]....
        /*0514*/ 	.word	0x0500000f


	//   ....[249]....
        /*0518*/ 	.word	0x0500000f


	//   ....[250]....
        /*051c*/ 	.word	0x0500000f


	//   ....[251]....
        /*0520*/ 	.word	0x0500000f


	//   ....[252]....
        /*0524*/ 	.word	0x0500000f


	//   ....[253]....
        /*0528*/ 	.word	0x0500000f


	//   ....[254]....
        /*052c*/ 	.word	0x0500000f


	//   ....[255]....
        /*0530*/ 	.word	0x0500000f


	//   ....[0]....
        /*0534*/ 	.word	0x0500000f


	//   ....[1]....
        /*0538*/ 	.word	0x0500000f


	//   ....[2]....
        /*053c*/ 	.word	0x0500000f


	//   ....[3]....
        /*0540*/ 	.word	0x0500000f


	//----- nvinfo : EIATTR_COOP_GROUP_INSTR_OFFSETS
	.align		4
.L_1051:
        /*0544*/ 	.byte	0x04, 0x28
        /*0546*/ 	.short	(.L_1053 - .L_1052)


	//   ....[0]....
.L_1052:
        /*0548*/ 	.word	0x00000080


	//   ....[1]....
        /*054c*/ 	.word	0x00000090


	//   ....[2]....
        /*0550*/ 	.word	0x000002d0


	//   ....[3]....
        /*0554*/ 	.word	0x00000430


	//   ....[4]....
        /*0558*/ 	.word	0x00000550


	//   ....[5]....
        /*055c*/ 	.word	0x000006b0


	//   ....[6]....
        /*0560*/ 	.word	0x00001570


	//   ....[7]....
        /*0564*/ 	.word	0x00001e70


	//   ....[8]....
        /*0568*/ 	.word	0x00001eb0


	//   ....[9]....
        /*056c*/ 	.word	0x000025c0


	//   ....[10]....
        /*0570*/ 	.word	0x00002690


	//   ....[11]....
        /*0574*/ 	.word	0x00003060


	//   ....[12]....
        /*0578*/ 	.word	0x000030d0


	//   ....[13]....
        /*057c*/ 	.word	0x000044b0


	//   ....[14]....
        /*0580*/ 	.word	0x000044d0


	//   ....[15]....
        /*0584*/ 	.word	0x00004ba0


	//   ....[16]....
        /*0588*/ 	.word	0x00004be0


	//   ....[17]....
        /*058c*/ 	.word	0x00005510


	//   ....[18]....
        /*0590*/ 	.word	0x00005590


	//   ....[19]....
        /*0594*/ 	.word	0x00007210


	//   ....[20]....
        /*0598*/ 	.word	0x00007220


	//   ....[21]....
        /*059c*/ 	.word	0x00007260


	//   ....[22]....
        /*05a0*/ 	.word	0x00007270


	//   ....[23]....
        /*05a4*/ 	.word	0x000086f0


	//   ....[24]....
        /*05a8*/ 	.word	0x00008720


	//   ....[25]....
        /*05ac*/ 	.word	0x000087f0


	//   ....[26]....
        /*05b0*/ 	.word	0x00008800


	//   ....[27]....
        /*05b4*/ 	.word	0x00009b00


	//   ....[28]....
        /*05b8*/ 	.word	0x00009b40


	//   ....[29]....
        /*05bc*/ 	.word	0x00009ba0


	//   ....[30]....
        /*05c0*/ 	.word	0x00009be0


	//   ....[31]....
        /*05c4*/ 	.word	0x0000a190


	//   ....[32]....
        /*05c8*/ 	.word	0x0000a1b0


	//   ....[33]....
        /*05cc*/ 	.word	0x0000a270


	//   ....[34]....
        /*05d0*/ 	.word	0x0000a290


	//   ....[35]....
        /*05d4*/ 	.word	0x0000a350


	//   ....[36]....
        /*05d8*/ 	.word	0x0000a370


	//   ....[37]....
        /*05dc*/ 	.word	0x0000a440


	//   ....[38]....
        /*05e0*/ 	.word	0x0000a460


	//   ....[39]....
        /*05e4*/ 	.word	0x0000ad40


	//   ....[40]....
        /*05e8*/ 	.word	0x0000ad60


	//   ....[41]....
        /*05ec*/ 	.word	0x0000ae20


	//   ....[42]....
        /*05f0*/ 	.word	0x0000ae40


	//   ....[43]....
        /*05f4*/ 	.word	0x0000af00


	//   ....[44]....
        /*05f8*/ 	.word	0x0000af20


	//   ....[45]....
        /*05fc*/ 	.word	0x0000aff0


	//   ....[46]....
        /*0600*/ 	.word	0x0000b010


	//   ....[47]....
        /*0604*/ 	.word	0x0000b150


	//   ....[48]....
        /*0608*/ 	.word	0x0000b320


	//   ....[49]....
        /*060c*/ 	.word	0x0000b350


	//   ....[50]....
        /*0610*/ 	.word	0x0000b380


	//   ....[51]....
        /*0614*/ 	.word	0x0000b3b0


	//   ....[52]....
        /*0618*/ 	.word	0x0000b3e0


	//   ....[53]....
        /*061c*/ 	.word	0x0000b410


	//   ....[54]....
        /*0620*/ 	.word	0x0000b560


	//   ....[55]....
        /*0624*/ 	.word	0x0000b590


	//   ....[56]....
        /*0628*/ 	.word	0x0000b5c0


	//   ....[57]....
        /*062c*/ 	.word	0x0000b5f0


	//   ....[58]....
        /*0630*/ 	.word	0x0000b620


	//   ....[59]....
        /*0634*/ 	.word	0x0000b650


	//   ....[60]....
        /*0638*/ 	.word	0x0000b6e0


	//   ....[61]....
        /*063c*/ 	.word	0x0000b740


	//   ....[62]....
        /*0640*/ 	.word	0x0000b7d0


	//   ....[63]....
        /*0644*/ 	.word	0x0000cf70


	//   ....[64]....
        /*0648*/ 	.word	0x0000cf90


	//   ....[65]....
        /*064c*/ 	.word	0x0000d030


	//   ....[66]....
        /*0650*/ 	.word	0x0000d050


	//   ....[67]....
        /*0654*/ 	.word	0x0000d0e0


	//   ....[68]....
        /*0658*/ 	.word	0x0000d100


	//   ....[69]....
        /*065c*/ 	.word	0x0000d190


	//   ....[70]....
        /*0660*/ 	.word	0x0000d1b0


	//   ....[71]....
        /*0664*/ 	.word	0x0000d240


	//   ....[72]....
        /*0668*/ 	.word	0x0000d260


	//   ....[73]....
        /*066c*/ 	.word	0x0000d2f0


	//   ....[74]....
        /*0670*/ 	.word	0x0000d310


	//   ....[75]....
        /*0674*/ 	.word	0x0000d3a0


	//   ....[76]....
        /*0678*/ 	.word	0x0000d3c0


	//   ....[77]....
        /*067c*/ 	.word	0x0000d3d0


	//   ....[78]....
        /*0680*/ 	.word	0x0000d450


	//   ....[79]....
        /*0684*/ 	.word	0x0000dbb0


	//   ....[80]....
        /*0688*/ 	.word	0x0000dbe0


	//   ....[81]....
        /*068c*/ 	.word	0x0000dc40


	//   ....[82]....
        /*0690*/ 	.word	0x0000dc90


	//   ....[83]....
        /*0694*/ 	.word	0x0000dce0


	//   ....[84]....
        /*0698*/ 	.word	0x0000dd30


	//   ....[85]....
        /*069c*/ 	.word	0x0000dd80


	//   ....[86]....
        /*06a0*/ 	.word	0x0000ddd0


	//   ....[87]....
        /*06a4*/ 	.word	0x0000de20


	//   ....[88]....
        /*06a8*/ 	.word	0x0000de70


	//   ....[89]....
        /*06ac*/ 	.word	0x0000dec0


	//   ....[90]....
        /*06b0*/ 	.word	0x0000df10


	//   ....[91]....
        /*06b4*/ 	.word	0x0000df50


	//   ....[92]....
        /*06b8*/ 	.word	0x0000dfa0


	//   ....[93]....
        /*06bc*/ 	.word	0x0000dfc0


	//   ....[94]....
        /*06c0*/ 	.word	0x0000e000


	//   ....[95]....
        /*06c4*/ 	.word	0x0000e760


	//   ....[96]....
        /*06c8*/ 	.word	0x0000e790


	//   ....[97]....
        /*06cc*/ 	.word	0x0000e7f0


	//   ....[98]....
        /*06d0*/ 	.word	0x0000e800


	//   ....[99]....
        /*06d4*/ 	.word	0x0000e850


	//   ....[100]....
        /*06d8*/ 	.word	0x0000e860


	//   ....[101]....
        /*06dc*/ 	.word	0x0000e8b0


	//   ....[102]....
        /*06e0*/ 	.word	0x0000e8c0


	//   ....[103]....
        /*06e4*/ 	.word	0x0000e910


	//   ....[104]....
        /*06e8*/ 	.word	0x0000e920


	//   ....[105]....
        /*06ec*/ 	.word	0x0000e970


	//   ....[106]....
        /*06f0*/ 	.word	0x0000e980


	//   ....[107]....
        /*06f4*/ 	.word	0x0000e9d0


	//   ....[108]....
        /*06f8*/ 	.word	0x0000e9e0


	//   ....[109]....
        /*06fc*/ 	.word	0x0000e9f0


	//   ....[110]....
        /*0700*/ 	.word	0x0000ea40


	//   ....[111]....
        /*0704*/ 	.word	0x0000eca0


	//   ....[112]....
        /*0708*/ 	.word	0x0000ecc0


	//   ....[113]....
        /*070c*/ 	.word	0x0000ecd0


	//   ....[114]....
        /*0710*/ 	.word	0x0000ed40


	//   ....[115]....
        /*0714*/ 	.word	0x0000ed50


	//   ....[116]....
        /*0718*/ 	.word	0x0000edc0


	//   ....[117]....
        /*071c*/ 	.word	0x0000edd0


	//   ....[118]....
        /*0720*/ 	.word	0x0000ee40


	//   ....[119]....
        /*0724*/ 	.word	0x0000ee50


	//   ....[120]....
        /*0728*/ 	.word	0x0000eec0


	//   ....[121]....
        /*072c*/ 	.word	0x0000eed0


	//   ....[122]....
        /*0730*/ 	.word	0x0000ef40


	//   ....[123]....
        /*0734*/ 	.word	0x0000ef50


	//   ....[124]....
        /*0738*/ 	.word	0x0000efc0


	//   ....[125]....
        /*073c*/ 	.word	0x0000efd0


	//   ....[126]....
        /*0740*/ 	.word	0x0000efe0


	//   ....[127]....
        /*0744*/ 	.word	0x0000f590


	//   ....[128]....
        /*0748*/ 	.word	0x0000f5d0


	//   ....[129]....
        /*074c*/ 	.word	0x0000f610


	//   ....[130]....
        /*0750*/ 	.word	0x0000f630


	//   ....[131]....
        /*0754*/ 	.word	0x0000f640


	//   ....[132]....
        /*0758*/ 	.word	0x0000f660


	//   ....[133]....
        /*075c*/ 	.word	0x0000f6d0


	//   ....[134]....
        /*0760*/ 	.word	0x0000f6f0


	//   ....[135]....
        /*0764*/ 	.word	0x0000f750


	//   ....[136]....
        /*0768*/ 	.word	0x0000f770


	//   ....[137]....
        /*076c*/ 	.word	0x0000f7d0


	//   ....[138]....
        /*0770*/ 	.word	0x0000f7f0


	//   ....[139]....
        /*0774*/ 	.word	0x0000f850


	//   ....[140]....
        /*0778*/ 	.word	0x0000f870


	//   ....[141]....
        /*077c*/ 	.word	0x0000f8c0


	//   ....[142]....
        /*0780*/ 	.word	0x0000f8e0


	//   ....[143]....
        /*0784*/ 	.word	0x0000fce0


	//   ....[144]....
        /*0788*/ 	.word	0x0000fd30


	//   ....[145]....
        /*078c*/ 	.word	0x0000fd60


	//   ....[146]....
        /*0790*/ 	.word	0x0000fd70


	//   ....[147]....
        /*0794*/ 	.word	0x0000fda0


	//   ....[148]....
        /*0798*/ 	.word	0x0000fdd0


	//   ....[149]....
        /*079c*/ 	.word	0x0000fe00


	//   ....[150]....
        /*07a0*/ 	.word	0x0000fe30


	//   ....[151]....
        /*07a4*/ 	.word	0x0000ffb0


	//   ....[152]....
        /*07a8*/ 	.word	0x0000ffe0


	//   ....[153]....
        /*07ac*/ 	.word	0x00010010


	//   ....[154]....
        /*07b0*/ 	.word	0x00010040


	//   ....[155]....
        /*07b4*/ 	.word	0x00010070


	//   ....[156]....
        /*07b8*/ 	.word	0x000100a0


	//   ....[157]....
        /*07bc*/ 	.word	0x00010160


	//   ....[158]....
        /*07c0*/ 	.word	0x00010180


	//   ....[159]....
        /*07c4*/ 	.word	0x000101f0


	//   ....[160]....
        /*07c8*/ 	.word	0x00010890


	//   ....[161]....
        /*07cc*/ 	.word	0x00010e30


	//   ....[162]....
        /*07d0*/ 	.word	0x00010f20


	//   ....[163]....
        /*07d4*/ 	.word	0x00010fc0


	//   ....[164]....
        /*07d8*/ 	.word	0x00011020


	//   ....[165]....
        /*07dc*/ 	.word	0x00011120


	//   ....[166]....
        /*07e0*/ 	.word	0x00011190


	//   ....[167]....
        /*07e4*/ 	.word	0x00011290


	//   ....[168]....
        /*07e8*/ 	.word	0x00011300


	//   ....[169]....
        /*07ec*/ 	.word	0x00011400


	//   ....[170]....
        /*07f0*/ 	.word	0x00011470


	//   ....[171]....
        /*07f4*/ 	.word	0x00011570


	//   ....[172]....
        /*07f8*/ 	.word	0x000115e0


	//   ....[173]....
        /*07fc*/ 	.word	0x000116e0


	//   ....[174]....
        /*0800*/ 	.word	0x00011750


	//   ....[175]....
        /*0804*/ 	.word	0x00011850


	//   ....[176]....
        /*0808*/ 	.word	0x000118c0


	//   ....[177]....
        /*080c*/ 	.word	0x00011960


	//   ....[178]....
        /*0810*/ 	.word	0x00011a60


	//   ....[179]....
        /*0814*/ 	.word	0x00011ad0


	//   ....[180]....
        /*0818*/ 	.word	0x00011b50


	//   ....[181]....
        /*081c*/ 	.word	0x00011c10


	//   ....[182]....
        /*0820*/ 	.word	0x00011c90


	//   ....[183]....
        /*0824*/ 	.word	0x00011d60


	//   ....[184]....
        /*0828*/ 	.word	0x00011de0


	//   ....[185]....
        /*082c*/ 	.word	0x00011eb0


	//   ....[186]....
        /*0830*/ 	.word	0x00011f30


	//   ....[187]....
        /*0834*/ 	.word	0x00012000


	//   ....[188]....
        /*0838*/ 	.word	0x00012080


	//   ....[189]....
        /*083c*/ 	.word	0x00012150


	//   ....[190]....
        /*0840*/ 	.word	0x000121d0


	//   ....[191]....
        /*0844*/ 	.word	0x00012290


	//   ....[192]....
        /*0848*/ 	.word	0x00012310


	//   ....[193]....
        /*084c*/ 	.word	0x000123c0


	//   ....[194]....
        /*0850*/ 	.word	0x000124f0


	//   ....[195]....
        /*0854*/ 	.word	0x00012590


	//   ....[196]....
        /*0858*/ 	.word	0x00012600


	//   ....[197]....
        /*085c*/ 	.word	0x000126c0


	//   ....[198]....
        /*0860*/ 	.word	0x00012720


	//   ....[199]....
        /*0864*/ 	.word	0x000127e0


	//   ....[200]....
        /*0868*/ 	.word	0x00012840


	//   ....[201]....
        /*086c*/ 	.word	0x00012900


	//   ....[202]....
        /*0870*/ 	.word	0x00012960


	//   ....[203]....
        /*0874*/ 	.word	0x00012a20


	//   ....[204]....
        /*0878*/ 	.word	0x00012a80


	//   ....[205]....
        /*087c*/ 	.word	0x00012b40


	//   ....[206]....
        /*0880*/ 	.word	0x00012ba0


	//   ....[207]....
        /*0884*/ 	.word	0x00012c60


	//   ....[208]....
        /*0888*/ 	.word	0x00012cc0


	//   ....[209]....
        /*088c*/ 	.word	0x00012d80


	//   ....[210]....
        /*0890*/ 	.word	0x00012e70


	//   ....[211]....
        /*0894*/ 	.word	0x00012f10


	//   ....[212]....
        /*0898*/ 	.word	0x00012f70


	//   ....[213]....
        /*089c*/ 	.word	0x00013050


	//   ....[214]....
        /*08a0*/ 	.word	0x000130b0


	//   ....[215]....
        /*08a4*/ 	.word	0x00013190


	//   ....[216]....
        /*08a8*/ 	.word	0x000131f0


	//   ....[217]....
        /*08ac*/ 	.word	0x000132d0


	//   ....[218]....
        /*08b0*/ 	.word	0x00013330


	//   ....[219]....
        /*08b4*/ 	.word	0x00013410


	//   ....[220]....
        /*08b8*/ 	.word	0x00013470


	//   ....[221]....
        /*08bc*/ 	.word	0x00013550


	//   ....[222]....
        /*08c0*/ 	.word	0x000135b0


	//   ....[223]....
        /*08c4*/ 	.word	0x00013690


	//   ....[224]....
        /*08c8*/ 	.word	0x000136f0


	//   ....[225]....
        /*08cc*/ 	.word	0x000137c0


	//   ....[226]....
        /*08d0*/ 	.word	0x000138e0


	//   ....[227]....
        /*08d4*/ 	.word	0x00013980


	//   ....[228]....
        /*08d8*/ 	.word	0x00013a40


	//   ....[229]....
        /*08dc*/ 	.word	0x00013b10


	//   ....[230]....
        /*08e0*/ 	.word	0x00013b70


	//   ....[231]....
        /*08e4*/ 	.word	0x00013c50


	//   ....[232]....
        /*08e8*/ 	.word	0x00013cb0


	//   ....[233]....
        /*08ec*/ 	.word	0x00013d80


	//   ....[234]....
        /*08f0*/ 	.word	0x00013de0


	//   ....[235]....
        /*08f4*/ 	.word	0x00013eb0


	//   ....[236]....
        /*08f8*/ 	.word	0x00013f10


	//   ....[237]....
        /*08fc*/ 	.word	0x00013ff0


	//   ....[238]....
        /*0900*/ 	.word	0x00014050


	//   ....[239]....
        /*0904*/ 	.word	0x00014120


	//   ....[240]....
        /*0908*/ 	.word	0x00014180


	//   ....[241]....
        /*090c*/ 	.word	0x00014240


	//   ....[242]....
        /*0910*/ 	.word	0x000142d0


	//   ....[243]....
        /*0914*/ 	.word	0x00014370


	//   ....[244]....
        /*0918*/ 	.word	0x00014490


	//   ....[245]....
        /*091c*/ 	.word	0x00014500


	//   ....[246]....
        /*0920*/ 	.word	0x00014570


	//   ....[247]....
        /*0924*/ 	.word	0x000145e0


	//   ....[248]....
        /*0928*/ 	.word	0x00014650


	//   ....[249]....
        /*092c*/ 	.word	0x000146d0


	//   ....[250]....
        /*0930*/ 	.word	0x00014760


	//   ....[251]....
        /*0934*/ 	.word	0x000147f0


	//   ....[252]....
        /*0938*/ 	.word	0x00014860


	//   ....[253]....
        /*093c*/ 	.word	0x000148d0


	//   ....[254]....
        /*0940*/ 	.word	0x00014940


	//   ....[255]....
        /*0944*/ 	.word	0x000149c0


	//   ....[0]....
        /*0948*/ 	.word	0x00014a30


	//   ....[1]....
        /*094c*/ 	.word	0x00014ad0


	//   ....[2]....
        /*0950*/ 	.word	0x00014b60


	//   ....[3]....
        /*0954*/ 	.word	0x00014c80


	//----- nvinfo : EIATTR_REG_RECONFIG
	.align		4
.L_1053:
        /*0958*/ 	.byte	0x01, 0x54
	.zero		2


	//----- nvinfo : EIATTR_SYSCALL_OFFSETS
	.align		4
        /*095c*/ 	.byte	0x04, 0x46
        /*095e*/ 	.short	(.L_1055 - .L_1054)


	//   ....[0]....
.L_1054:
        /*0960*/ 	.word	0x00001750


	//   ....[1]....
        /*0964*/ 	.word	0x0000c630


	//   ....[2]....
        /*0968*/ 	.word	0x0000c780


	//   ....[3]....
        /*096c*/ 	.word	0x0000c870


	//   ....[4]....
        /*0970*/ 	.word	0x0000d800


	//----- nvinfo : EIATTR_MBARRIER_INSTR_OFFSETS
	.align		4
.L_1055:
        /*0974*/ 	.byte	0x04, 0x39
        /*0976*/ 	.short	(.L_1057 - .L_1056)


	//   ....[0]....
.L_1056:
        /*0978*/ 	.word	0x00000180
        /*097c*/ 	.word	0x000000ff
        /*0980*/ 	.word	0x00028800
        /*0984*/ 	.short	0x0100
        /*0986*/ 	.byte	0x08
	.zero		1


	//   ....[1]....
        /*0988*/ 	.word	0x00000190
        /*098c*/ 	.word	0x000000ff
        /*0990*/ 	.word	0x00028820
        /*0994*/ 	.short	0x0100
        /*0996*/ 	.byte	0x08
	.zero		1


	//   ....[2]....
        /*0998*/ 	.word	0x00000280
        /*099c*/ 	.word	0x000000ff
        /*09a0*/ 	.word	0x00028830
        /*09a4*/ 	.short	0x0100
        /*09a6*/ 	.byte	0x08
	.zero		1


	//   ....[3]....
        /*09a8*/ 	.word	0x00000290
        /*09ac*/ 	.word	0x000000ff
        /*09b0*/ 	.word	0x00028840
        /*09b4*/ 	.short	0x0100
        /*09b6*/ 	.byte	0x08
	.zero		1


	//   ....[4]....
        /*09b8*/ 	.word	0x000002a0
        /*09bc*/ 	.word	0x000000ff
        /*09c0*/ 	.word	0x00028838
        /*09c4*/ 	.short	0x0100
        /*09c6*/ 	.byte	0x08
	.zero		1


	//   ....[5]....
        /*09c8*/ 	.word	0x000002b0
        /*09cc*/ 	.word	0x000000ff
        /*09d0*/ 	.word	0x00028848
        /*09d4*/ 	.short	0x0100
        /*09d6*/ 	.byte	0x08
	.zero		1


	//   ....[6]....
        /*09d8*/ 	.word	0x000003e0
        /*09dc*/ 	.word	0x000000ff
        /*09e0*/ 	.word	0x00028850
        /*09e4*/ 	.short	0x0100
        /*09e6*/ 	.byte	0x08
	.zero		1


	//   ....[7]....
        /*09e8*/ 	.word	0x000003f0
        /*09ec*/ 	.word	0x000000ff
        /*09f0*/ 	.word	0x00028860
        /*09f4*/ 	.short	0x0100
        /*09f6*/ 	.byte	0x08
	.zero		1


	//   ....[8]....
        /*09f8*/ 	.word	0x00000400
        /*09fc*/ 	.word	0x000000ff
        /*0a00*/ 	.word	0x00028858
        /*0a04*/ 	.short	0x0100
        /*0a06*/ 	.byte	0x08
	.zero		1


	//   ....[9]....
        /*0a08*/ 	.word	0x00000410
        /*0a0c*/ 	.word	0x000000ff
        /*0a10*/ 	.word	0x00028868
        /*0a14*/ 	.short	0x0100
        /*0a16*/ 	.byte	0x08
	.zero		1


	//   ....[10]....
        /*0a18*/ 	.word	0x00000500
        /*0a1c*/ 	.word	0x000000ff
        /*0a20*/ 	.word	0x00028870
        /*0a24*/ 	.short	0x0100
        /*0a26*/ 	.byte	0x06
	.zero		1


	//   ....[11]....
        /*0a28*/ 	.word	0x00000510
        /*0a2c*/ 	.word	0x000000ff
        /*0a30*/ 	.word	0x00028880
        /*0a34*/ 	.short	0x0100
        /*0a36*/ 	.byte	0x06
	.zero		1


	//   ....[12]....
        /*0a38*/ 	.word	0x00000520
        /*0a3c*/ 	.word	0x000000ff
        /*0a40*/ 	.word	0x00028878
        /*0a44*/ 	.short	0x0100
        /*0a46*/ 	.byte	0x06
	.zero		1


	//   ....[13]....
        /*0a48*/ 	.word	0x00000530
        /*0a4c*/ 	.word	0x000000ff
        /*0a50*/ 	.word	0x00028888
        /*0a54*/ 	.short	0x0100
        /*0a56*/ 	.byte	0x06
	.zero		1


	//   ....[14]....
        /*0a58*/ 	.word	0x00000660
        /*0a5c*/ 	.word	0x000000ff
        /*0a60*/ 	.word	0x00028890
        /*0a64*/ 	.short	0x0100
        /*0a66*/ 	.byte	0x08
	.zero		1


	//   ....[15]....
        /*0a68*/ 	.word	0x00000670
        /*0a6c*/ 	.word	0x000000ff
        /*0a70*/ 	.word	0x000288a0
        /*0a74*/ 	.short	0x0100
        /*0a76*/ 	.byte	0x08
	.zero		1


	//   ....[16]....
        /*0a78*/ 	.word	0x00000680
        /*0a7c*/ 	.word	0x000000ff
        /*0a80*/ 	.word	0x00028898
        /*0a84*/ 	.short	0x0100
        /*0a86*/ 	.byte	0x08
	.zero		1


	//   ....[17]....
        /*0a88*/ 	.word	0x00000690
        /*0a8c*/ 	.word	0x000000ff
        /*0a90*/ 	.word	0x000288a8
        /*0a94*/ 	.short	0x0100
        /*0a96*/ 	.byte	0x08
	.zero		1


	//   ....[18]....
        /*0a98*/ 	.word	0x000007d0
        /*0a9c*/ 	.word	0x000000ff
        /*0aa0*/ 	.word	0x000288b0
        /*0aa4*/ 	.short	0x0100
        /*0aa6*/ 	.byte	0x08
	.zero		1


	//   ....[19]....
        /*0aa8*/ 	.word	0x000007e0
        /*0aac*/ 	.word	0x000000ff
        /*0ab0*/ 	.word	0x000288c0
        /*0ab4*/ 	.short	0x0100
        /*0ab6*/ 	.byte	0x08
	.zero		1


	//   ....[20]....
        /*0ab8*/ 	.word	0x000007f0
        /*0abc*/ 	.word	0x000000ff
        /*0ac0*/ 	.word	0x000288b8
        /*0ac4*/ 	.short	0x0100
        /*0ac6*/ 	.byte	0x08
	.zero		1


	//   ....[21]....
        /*0ac8*/ 	.word	0x00000800
        /*0acc*/ 	.word	0x000000ff
        /*0ad0*/ 	.word	0x000288c8
        /*0ad4*/ 	.short	0x0100
        /*0ad6*/ 	.byte	0x08
	.zero		1


	//   ....[22]....
        /*0ad8*/ 	.word	0x000017d0
        /*0adc*/ 	.word	0x000000ff
        /*0ae0*/ 	.word	0x00028800
        /*0ae4*/ 	.short	0x010a
        /*0ae6*/ 	.byte	0x29
	.zero		1


	//   ....[23]....
        /*0ae8*/ 	.word	0x00001850
        /*0aec*/ 	.word	0x00000003
        /*0af0*/ 	.word	0x00028830
        /*0af4*/ 	.short	0x010a
        /*0af6*/ 	.byte	0x3f
	.zero		1


	//   ....[24]....
        /*0af8*/ 	.word	0x00001890
        /*0afc*/ 	.word	0x00000003
        /*0b00*/ 	.word	0x00028830
        /*0b04*/ 	.short	0x010a
        /*0b06*/ 	.byte	0x3f
	.zero		1


	//   ....[25]....
        /*0b08*/ 	.word	0x00002760
        /*0b0c*/ 	.word	0x000000ff
        /*0b10*/ 	.word	0x00000000
        /*0b14*/ 	.short	0x0101
        /*0b16*/ 	.byte	0x06
	.zero		1


	//   ....[26]....
        /*0b18*/ 	.word	0x00003d10
        /*0b1c*/ 	.word	0x000000ff
        /*0b20*/ 	.word	0x00028830
        /*0b24*/ 	.short	0x010a
        /*0b26*/ 	.byte	0x06
	.zero		1


	//   ....[27]....
        /*0b28*/ 	.word	0x00003d50
        /*0b2c*/ 	.word	0x000000ff
        /*0b30*/ 	.word	0x00028830
        /*0b34*/ 	.short	0x010a
        /*0b36*/ 	.byte	0x06
	.zero		1


	//   ....[28]....
        /*0b38*/ 	.word	0x000040a0
        /*0b3c*/ 	.word	0x000000ff
        /*0b40*/ 	.word	0x00028850
        /*0b44*/ 	.short	0x010a
        /*0b46*/ 	.byte	0x06
	.zero		1


	//   ....[29]....
        /*0b48*/ 	.word	0x000040e0
        /*0b4c*/ 	.word	0x000000ff
        /*0b50*/ 	.word	0x00028850
        /*0b54*/ 	.short	0x010a
        /*0b56*/ 	.byte	0x06
	.zero		1


	//   ....[30]....
        /*0b58*/ 	.word	0x00004550
        /*0b5c*/ 	.word	0x000000ff
        /*0b60*/ 	.word	0x00000000
        /*0b64*/ 	.short	0x0101
        /*0b66*/ 	.byte	0x06
	.zero		1


	//   ....[31]....
        /*0b68*/ 	.word	0x00006030
        /*0b6c*/ 	.word	0x000000ff
        /*0b70*/ 	.word	0x00000000
        /*0b74*/ 	.short	0x0101
        /*0b76*/ 	.byte	0x06
	.zero		1


	//   ....[32]....
        /*0b78*/ 	.word	0x00006700
        /*0b7c*/ 	.word	0x000000ff
        /*0b80*/ 	.word	0x00028830
        /*0b84*/ 	.short	0x010a
        /*0b86*/ 	.byte	0x06
	.zero		1


	//   ....[33]....
        /*0b88*/ 	.word	0x00006740
        /*0b8c*/ 	.word	0x000000ff
        /*0b90*/ 	.word	0x00028830
        /*0b94*/ 	.short	0x010a
        /*0b96*/ 	.byte	0x06
	.zero		1


	//   ....[34]....
        /*0b98*/ 	.word	0x00006a60
        /*0b9c*/ 	.word	0x000000ff
        /*0ba0*/ 	.word	0x00028850
        /*0ba4*/ 	.short	0x010a
        /*0ba6*/ 	.byte	0x06
	.zero		1


	//   ....[35]....
        /*0ba8*/ 	.word	0x00006aa0
        /*0bac*/ 	.word	0x000000ff
        /*0bb0*/ 	.word	0x00028850
        /*0bb4*/ 	.short	0x010a
        /*0bb6*/ 	.byte	0x06
	.zero		1


	//   ....[36]....
        /*0bb8*/ 	.word	0x00006ea0
        /*0bbc*/ 	.word	0x000000ff
        /*0bc0*/ 	.word	0x00000000
        /*0bc4*/ 	.short	0x0101
        /*0bc6*/ 	.byte	0x06
	.zero		1


	//   ....[37]....
        /*0bc8*/ 	.word	0x00008050
        /*0bcc*/ 	.word	0x000000ff
        /*0bd0*/ 	.word	0x00000000
        /*0bd4*/ 	.short	0x0101
        /*0bd6*/ 	.byte	0x06
	.zero		1


	//   ....[38]....
        /*0bd8*/ 	.word	0x00008660
        /*0bdc*/ 	.word	0x000000ff
        /*0be0*/ 	.word	0x00028850
        /*0be4*/ 	.short	0x010a
        /*0be6*/ 	.byte	0x05
	.zero		1


	//   ....[39]....
        /*0be8*/ 	.word	0x000086a0
        /*0bec*/ 	.word	0x000000ff
        /*0bf0*/ 	.word	0x00028850
        /*0bf4*/ 	.short	0x010a
        /*0bf6*/ 	.byte	0x05
	.zero		1


	//   ....[40]....
        /*0bf8*/ 	.word	0x00008c10
        /*0bfc*/ 	.word	0x000000ff
        /*0c00*/ 	.word	0x00000000
        /*0c04*/ 	.short	0x0101
        /*0c06*/ 	.byte	0x04
	.zero		1


	//   ....[41]....
        /*0c08*/ 	.word	0x0000a1a0
        /*0c0c*/ 	.word	0x00000000
        /*0c10*/ 	.word	0x00000000
        /*0c14*/ 	.short	0x0101
        /*0c16*/ 	.byte	0x3f
	.zero		1


	//   ....[42]....
        /*0c18*/ 	.word	0x0000cd80
        /*0c1c*/ 	.word	0x00000007
        /*0c20*/ 	.word	0x00028840
        /*0c24*/ 	.short	0x010a
        /*0c26*/ 	.byte	0x3f
	.zero		1


	//   ....[43]....
        /*0c28*/ 	.word	0x0000d500
        /*0c2c*/ 	.word	0x00000007
        /*0c30*/ 	.word	0x00028830
        /*0c34*/ 	.short	0x0107
        /*0c36*/ 	.byte	0x3f
	.zero		1


	//   ....[44]....
        /*0c38*/ 	.word	0x0000d5d0
        /*0c3c*/ 	.word	0x00000007
        /*0c40*/ 	.word	0x00028830
        /*0c44*/ 	.short	0x0101
        /*0c46*/ 	.byte	0x3f
	.zero		1


	//   ....[45]....
        /*0c48*/ 	.word	0x0000e0f0
        /*0c4c*/ 	.word	0x00000016
        /*0c50*/ 	.word	0x00028800
        /*0c54*/ 	.short	0x0107
        /*0c56*/ 	.byte	0x3f
	.zero		1


	//   ....[46]....
        /*0c58*/ 	.word	0x0000e200
        /*0c5c*/ 	.word	0x00000016
        /*0c60*/ 	.word	0x00028800
        /*0c64*/ 	.short	0x0101
        /*0c66*/ 	.byte	0x3f
	.zero		1


	//   ....[47]....
        /*0c68*/ 	.word	0x0000e220
        /*0c6c*/ 	.word	0x00000016
        /*0c70*/ 	.word	0x00028820
        /*0c74*/ 	.short	0x010a
        /*0c76*/ 	.byte	0x3f
	.zero		1


	//   ....[48]....
        /*0c78*/ 	.word	0x0000e5b0
        /*0c7c*/ 	.word	0x00000006
        /*0c80*/ 	.word	0x00028840
        /*0c84*/ 	.short	0x010a
        /*0c86*/ 	.byte	0x3f
	.zero		1


	//   ....[49]....
        /*0c88*/ 	.word	0x0000ead0
        /*0c8c*/ 	.word	0x00000006
        /*0c90*/ 	.word	0x00028830
        /*0c94*/ 	.short	0x0107
        /*0c96*/ 	.byte	0x3f
	.zero		1


	//   ....[50]....
        /*0c98*/ 	.word	0x0000eb90
        /*0c9c*/ 	.word	0x00000006
        /*0ca0*/ 	.word	0x00028830
        /*0ca4*/ 	.short	0x0101
        /*0ca6*/ 	.byte	0x3f
	.zero		1


	//   ....[51]....
        /*0ca8*/ 	.word	0x0000ec00
        /*0cac*/ 	.word	0x00000006
        /*0cb0*/ 	.word	0x00028860
        /*0cb4*/ 	.short	0x010a
        /*0cb6*/ 	.byte	0x3f
	.zero		1


	//   ....[52]....
        /*0cb8*/ 	.word	0x0000f180
        /*0cbc*/ 	.word	0x00000006
        /*0cc0*/ 	.word	0x00028850
        /*0cc4*/ 	.short	0x0107
        /*0cc6*/ 	.byte	0x3f
	.zero		1


	//   ....[53]....
        /*0cc8*/ 	.word	0x0000f2e0
        /*0ccc*/ 	.word	0x00000006
        /*0cd0*/ 	.word	0x00028850
        /*0cd4*/ 	.short	0x0101
        /*0cd6*/ 	.byte	0x3f
	.zero		1


	//   ....[54]....
        /*0cd8*/ 	.word	0x0000f4f0
        /*0cdc*/ 	.word	0x00000000
        /*0ce0*/ 	.word	0x00028860
        /*0ce4*/ 	.short	0x010a
        /*0ce6*/ 	.byte	0x3f
	.zero		1


	//   ....[55]....
        /*0ce8*/ 	.word	0x0000fa20
        /*0cec*/ 	.word	0x00000000
        /*0cf0*/ 	.word	0x00028850
        /*0cf4*/ 	.short	0x0107
        /*0cf6*/ 	.byte	0x3f
	.zero		1


	//   ....[56]....
        /*0cf8*/ 	.word	0x0000fae0
        /*0cfc*/ 	.word	0x00000000
        /*0d00*/ 	.word	0x00028850
        /*0d04*/ 	.short	0x0101
        /*0d06*/ 	.byte	0x3f
	.zero		1


	//   ....[57]....
        /*0d08*/ 	.word	0x00010810
        /*0d0c*/ 	.word	0x00000004
        /*0d10*/ 	.word	0x00028820
        /*0d14*/ 	.short	0x010a
        /*0d16*/ 	.byte	0x3f
	.zero		1


	//   ....[58]....
        /*0d18*/ 	.word	0x00010990
        /*0d1c*/ 	.word	0x00000005
        /*0d20*/ 	.word	0x00028840
        /*0d24*/ 	.short	0x010a
        /*0d26*/ 	.byte	0x3f
	.zero		1


	//   ....[59]....
        /*0d28*/ 	.word	0x00010a30
        /*0d2c*/ 	.word	0x00000019
        /*0d30*/ 	.word	0x00028840
        /*0d34*/ 	.short	0x010a
        /*0d36*/ 	.byte	0x3f
	.zero		1


	//   ....[60]....
        /*0d38*/ 	.word	0x00010a70
        /*0d3c*/ 	.word	0x00000005
        /*0d40*/ 	.word	0x00028860
        /*0d44*/ 	.short	0x010a
        /*0d46*/ 	.byte	0x3f
	.zero		1


	//   ....[61]....
        /*0d48*/ 	.word	0x00010ab0
        /*0d4c*/ 	.word	0x00000019
        /*0d50*/ 	.word	0x00028860
        /*0d54*/ 	.short	0x010a
        /*0d56*/ 	.byte	0x3f
	.zero		1


	//   ....[62]....
        /*0d58*/ 	.word	0x00010b20
        /*0d5c*/ 	.word	0x00000003
        /*0d60*/ 	.word	0x00028800
        /*0d64*/ 	.short	0x010a
        /*0d66*/ 	.byte	0x3f
	.zero		1


	//   ....[63]....
        /*0d68*/ 	.word	0x00010b70
        /*0d6c*/ 	.word	0x00000003
        /*0d70*/ 	.word	0x00028830
        /*0d74*/ 	.short	0x010a
        /*0d76*/ 	.byte	0x3f
	.zero		1


	//   ....[64]....
        /*0d78*/ 	.word	0x00010bd0
        /*0d7c*/ 	.word	0x00000005
        /*0d80*/ 	.word	0x00028830
        /*0d84*/ 	.short	0x010a
        /*0d86*/ 	.byte	0x3f
	.zero		1


	//   ....[65]....
        /*0d88*/ 	.word	0x00010c30
        /*0d8c*/ 	.word	0x00000005
        /*0d90*/ 	.word	0x00028850
        /*0d94*/ 	.short	0x010a
        /*0d96*/ 	.byte	0x3f
	.zero		1


	//   ....[66]....
        /*0d98*/ 	.word	0x00010c90
        /*0d9c*/ 	.word	0x00000005
        /*0da0*/ 	.word	0x00028830
        /*0da4*/ 	.short	0x010a
        /*0da6*/ 	.byte	0x3f
	.zero		1


	//   ....[67]....
        /*0da8*/ 	.word	0x00010cf0
        /*0dac*/ 	.word	0x00000005
        /*0db0*/ 	.word	0x00028850
        /*0db4*/ 	.short	0x010a
        /*0db6*/ 	.byte	0x3f
	.zero		1


	//   ....[68]....
        /*0db8*/ 	.word	0x00010d50
        /*0dbc*/ 	.word	0x00000009
        /*0dc0*/ 	.word	0x00028850
        /*0dc4*/ 	.short	0x010a
        /*0dc6*/ 	.byte	0x3f
	.zero		1


	//   ....[69]....
        /*0dc8*/ 	.word	0x00010e70
        /*0dcc*/ 	.word	0x00000007
        /*0dd0*/ 	.word	0x00028840
        /*0dd4*/ 	.short	0x010a
        /*0dd6*/ 	.byte	0x3f
	.zero		1


	//   ....[70]....
        /*0dd8*/ 	.word	0x000123f0
        /*0ddc*/ 	.word	0x00000016
        /*0de0*/ 	.word	0x00028820
        /*0de4*/ 	.short	0x010a
        /*0de6*/ 	.byte	0x3f
	.zero		1


	//   ....[71]....
        /*0de8*/ 	.word	0x00012440
        /*0dec*/ 	.word	0x00000006
        /*0df0*/ 	.word	0x00028840
        /*0df4*/ 	.short	0x010a
        /*0df6*/ 	.byte	0x3f
	.zero		1


	//   ....[72]....
        /*0df8*/ 	.word	0x00012dc0
        /*0dfc*/ 	.word	0x00000006
        /*0e00*/ 	.word	0x00028860
        /*0e04*/ 	.short	0x010a
        /*0e06*/ 	.byte	0x3f
	.zero		1


	//   ....[73]....
        /*0e08*/ 	.word	0x00013830
        /*0e0c*/ 	.word	0x00000000
        /*0e10*/ 	.word	0x00028860
        /*0e14*/ 	.short	0x010a
        /*0e16*/ 	.byte	0x3f
	.zero		1


	//   ....[74]....
        /*0e18*/ 	.word	0x00014ba0
        /*0e1c*/ 	.word	0x00000004
        /*0e20*/ 	.word	0x00028820
        /*0e24*/ 	.short	0x010a
        /*0e26*/ 	.byte	0x3f
	.zero		1


	//   ....[75]....
        /*0e28*/ 	.word	0x00014d40
        /*0e2c*/ 	.word	0x00000005
        /*0e30*/ 	.word	0x00028840
        /*0e34*/ 	.short	0x010a
        /*0e36*/ 	.byte	0x3f
	.zero		1


	//   ....[76]....
        /*0e38*/ 	.word	0x00014d90
        /*0e3c*/ 	.word	0x00000019
        /*0e40*/ 	.word	0x00028840
        /*0e44*/ 	.short	0x010a
        /*0e46*/ 	.byte	0x3f
	.zero		1


	//   ....[77]....
        /*0e48*/ 	.word	0x00014de0
        /*0e4c*/ 	.word	0x00000005
        /*0e50*/ 	.word	0x00028860
        /*0e54*/ 	.short	0x010a
        /*0e56*/ 	.byte	0x3f
	.zero		1


	//----- nvinfo : EIATTR_NUM_MBARRIERS
	.align		4
.L_1057:
        /*0e58*/ 	.byte	0x03, 0x38
        /*0e5a*/ 	.short	0x0016


	//----- nvinfo : EIATTR_EXIT_INSTR_OFFSETS
	.align		4
        /*0e5c*/ 	.byte	0x04, 0x1c
        /*0e5e*/ 	.short	(.L_1059 - .L_1058)


	//   ....[0]....
.L_1058:
        /*0e60*/ 	.word	0x000009b0


	//   ....[1]....
        /*0e64*/ 	.word	0x0000b100


	//   ....[2]....
        /*0e68*/ 	.word	0x00010b00


	//----- nvinfo : EIATTR_MAX_THREADS
	.align		4
.L_1059:
        /*0e6c*/ 	.byte	0x04, 0x05
        /*0e6e*/ 	.short	(.L_1061 - .L_1060)
.L_1060:
        /*0e70*/ 	.word	0x00000180
        /*0e74*/ 	.word	0x00000001
        /*0e78*/ 	.word	0x00000001


	//----- nvinfo : EIATTR_CRS_STACK_SIZE
	.align		4
.L_1061:
        /*0e7c*/ 	.byte	0x04, 0x1e
        /*0e7e*/ 	.short	(.L_1063 - .L_1062)
.L_1062:
        /*0e80*/ 	.word	0x00000000


	//----- nvinfo : EIATTR_CBANK_PARAM_SIZE
	.align		4
.L_1063:
        /*0e84*/ 	.byte	0x03, 0x19
        /*0e86*/ 	.short	0x0af0


	//----- nvinfo : EIATTR_PARAM_CBANK
	.align		4
        /*0e88*/ 	.byte	0x04, 0x0a
        /*0e8a*/ 	.short	(.L_1065 - .L_1064)
	.align		4
.L_1064:
        /*0e8c*/ 	.word	index@(.nv.constant0._ZN7cutlass13device_kernelIN5flash11enable_sm90INS1_16FlashAttnFwdSm90INS1_25CollectiveMainloopFwdSm90ILi2EN4cute5tupleIJNS5_1CILi1EEES8_S8_EEENS6_IJNS7_ILi128EEESA_SA_EEELi128ENS_10bfloat16_tEfNS_4arch4Sm90ELb1ELb0ELb0ELb1ELb1ELb0ELb0ELb1ELb1ELb1ELb0ELb0EEENS1_21CollectiveEpilogueFwdISB_S9_SC_SE_Li256ELb1ELb1ELb0ELb0EEENS1_36VarlenDynamicPersistentTileSchedulerILi128ELi128ELi256ELi128ELb0ELb1ELb1ELb1ELb1ELb1EEEEEEEEEvNT_6ParamsE)
        /*0e90*/ 	.short	0x0210
        /*0e92*/ 	.short	0x0af0


	//----- nvinfo : EIATTR_SW_WAR
	.align		4
.L_1065:
        /*0e94*/ 	.byte	0x04, 0x36
        /*0e96*/ 	.short	(.L_1067 - .L_1066)
.L_1066:
        /*0e98*/ 	.word	0x00000008
.L_1067:


//--------------------- .nv.info._ZN7cutlass13device_kernelIN5flash11enable_sm90INS1_16FlashAttnFwdSm90INS1_25CollectiveMainloopFwdSm90ILi2EN4cute5tupleIJNS5_1CILi1EEES8_S8_EEENS6_IJNS7_ILi128EEESA_SA_EEELi128ENS_10bfloat16_tEfNS_4arch4Sm90ELb1ELb0ELb0ELb1ELb1ELb1ELb0ELb1ELb1ELb1ELb0ELb0EEENS1_21CollectiveEpilogueFwdISB_S9_SC_SE_Li256ELb1ELb1ELb0ELb0EEENS1_36VarlenDynamicPersistentTileSchedulerILi128ELi128ELi256ELi128ELb0ELb1ELb1ELb1ELb1ELb1EEEEEEEEEvNT_6ParamsE --------------------------
	.section	.nv.info._ZN7cutlass13device_kernelIN5flash11enable_sm90INS1_16FlashAttnFwdSm90INS1_25CollectiveMainloopFwdSm90ILi2EN4cute5tupleIJNS5_1CILi1EEES8_S8_EEENS6_IJNS7_ILi128EEESA_SA_EEELi128ENS_10bfloat16_tEfNS_4arch4Sm90ELb1ELb0ELb0ELb1ELb1ELb1ELb0ELb1ELb1ELb1ELb0ELb0EEENS1_21CollectiveEpilogueFwdISB_S9_SC_SE_Li256ELb1ELb1ELb0ELb0EEENS1_36VarlenDynamicPersistentTileSchedulerILi128ELi128ELi256ELi128ELb0ELb1ELb1ELb1ELb1ELb1EEEEEEEEEvNT_6ParamsE,"",@"SHT_CUDA_INFO"
	.sectionflags	@""
	.align	4


	//----- nvinfo : EIATTR_CUDA_API_VERSION
	.align		4
        /*0000*/ 	.byte	0x04, 0x37
        /*0002*/ 	.short	(.L_1069 - .L_1068)
.L_1068:
        /*0004*/ 	.word	0x00000082


	//----- nvinfo : EIATTR_KPARAM_INFO
	.align		4
.L_1069:
        /*0008*/ 	.byte	0x04, 0x17
        /*000a*/ 	.short	(.L_1071 - .L_1070)
.L_1070:
        /*000c*/ 	.word	0x00000000
        /*0010*/ 	.short	0x0000
        /*0012*/ 	.short	0x0070
        /*0014*/ 	.byte	0x00, 0xf0, 0x01, 0x2a


	//----- nvinfo : EIATTR_SPARSE_MMA_MASK
	.align		4
.L_1071:
        /*0018*/ 	.byte	0x03, 0x50
        /*001a*/ 	.short	0x0000


	//----- nvinfo : EIATTR_MAXREG_COUNT
	.align		4
        /*001c*/ 	.byte	0x03, 0x1b
        /*001e*/ 	.short	0x00a8


	//----- nvinfo : EIATTR_NUM_BARRIERS
	.align		4
        /*0020*/ 	.byte	0x02, 0x4c
        /*0022*/ 	.byte	0x10
	.zero		1


	//----- nvinfo : EIATTR_EXTERNS
	.align		4
        /*0024*/ 	.byte	0x04, 0x0f
        /*0026*/ 	.short	(.L_1073 - .L_1072)


	//   ....[0]....
	.align		4
.L_1072:
        /*0028*/ 	.word	index@(__assertfail)


	//----- nvinfo : EIATTR_ANNOTATIONS
	.align		4
.L_1073:
        /*002c*/ 	.byte	0x04, 0x55
        /*002e*/ 	.short	(.L_1075 - .L_1074)


	//   ....[0]....
.L_1074:
        /* <DEDUP_REMOVED lines=16> */


	//----- nvinfo : EIATTR_MERCURY_ISA_VERSION
	.align		4
.L_1075:
        /*0118*/ 	.byte	0x03, 0x5f
        /*011a*/ 	.short	0x0101


	//----- nvinfo : EIATTR_UNUSED_LOAD_BYTE_OFFSET
	.align		4
        /*011c*/ 	.byte	0x04, 0x44
        /*011e*/ 	.short	(.L_1077 - .L_1076)


	//   ....[0]....
.L_1076:
        /*0120*/ 	.word	0x00000a60
        /*0124*/ 	.word	0x0000fff0


	//   ....[1]....
        /*0128*/ 	.word	0x00016040
        /*012c*/ 	.word	0x0000fff0


	//----- nvinfo : EIATTR_INT_WARP_WIDE_INSTR_OFFSETS
	.align		4
.L_1077:
        /*0130*/ 	.byte	0x04, 0x31
        /*0132*/ 	.short	(.L_1079 - .L_1078)


	//   ....[0]....
.L_1078:
        /*0134*/ 	.word	0x00000130


	//   ....[1]....
        /*0138*/ 	.word	0x00000170


	//   ....[2]....
        /*013c*/ 	.word	0x000001e0


	//   ....[3]....
        /*0140*/ 	.word	0x0001a600


	//   ....[4]....
        /*0144*/ 	.word	0x0001a690


	//   ....[5]....
        /*0148*/ 	.word	0x0001d5a0


	//   ....[6]....
        /*014c*/ 	.word	0x0001d630


	//----- nvinfo : EIATTR_COOP_GROUP_MASK_REGIDS
	.align		4
.L_1079:
        /*0150*/ 	.byte	0x04, 0x29
        /*0152*/ 	.short	(.L_1081 - .L_1080)


	//   ....[0]....
.L_1080:
        /*0154*/ 	.word	0xffffffff


	//   ....[1]....
        /*0158*/ 	.word	0xffffffff


	//   ....[2]....
        /*015c*/ 	.word	0xffffffff


	//   ....[3]....
        /*0160*/ 	.word	0xffffffff


	//   ....[4]....
        /*0164*/ 	.word	0xffffffff


	//   ....[5]....
        /*0168*/ 	.word	0xffffffff


	//   ....[6]....
        /*016c*/ 	.word	0xffffffff


	//   ....[7]....
        /*0170*/ 	.word	0xffffffff


	//   ....[8]....
        /*0174*/ 	.word	0xffffffff


	//   ....[9]....
        /*0178*/ 	.word	0xffffffff


	//   ....[10]....
        /*017c*/ 	.word	0xffffffff


	//   ....[11]....
        /*0180*/ 	.word	0xffffffff


	//   ....[12]....
        /*0184*/ 	.word	0xffffffff


	//   ....[13]....
        /*0188*/ 	.word	0xffffffff


	//   ....[14]....
        /*018c*/ 	.word	0xffffffff


	//   ....[15]....
        /*0190*/ 	.word	0xffffffff


	//   ....[16]....
        /*0194*/ 	.word	0xffffffff


	//   ....[17]....
        /*0198*/ 	.word	0xffffffff


	//   ....[18]....
        /*019c*/ 	.word	0xffffffff


	//   ....[19]....
        /*01a0*/ 	.word	0xffffffff


	//   ....[20]....
        /*01a4*/ 	.word	0xffffffff


	//   ....[21]....
        /*01a8*/ 	.word	0xffffffff


	//   ....[22]....
        /*01ac*/ 	.word	0xffffffff


	//   ....[23]....
        /*01b0*/ 	.word	0xffffffff


	//   ....[24]....
        /*01b4*/ 	.word	0xffffffff


	//   ....[25]....
        /*01b8*/ 	.word	0xffffffff


	//   ....[26]....
        /*01bc*/ 	.word	0xffffffff


	//   ....[27]....
        /*01c0*/ 	.word	0xffffffff


	//   ....[28]....
        /*01c4*/ 	.word	0xffffffff


	//   ....[29]....
        /*01c8*/ 	.word	0xffffffff


	//   ....[30]....
        /*01cc*/ 	.word	0xffffffff


	//   ....[31]....
        /*01d0*/ 	.word	0xffffffff


	//   ....[32]....
        /*01d4*/ 	.word	0xffffffff


	//   ....[33]....
        /*01d8*/ 	.word	0xffffffff


	//   ....[34]....
        /*01dc*/ 	.word	0xffffffff


	//   ....[35]....
        /*01e0*/ 	.word	0xffffffff


	//   ....[36]....
        /*01e4*/ 	.word	0xffffffff


	//   ....[37]....
        /*01e8*/ 	.word	0xffffffff


	//   ....[38]....
        /*01ec*/ 	.word	0xffffffff


	//   ....[39]....
        /*01f0*/ 	.word	0xffffffff


	//   ....[40]....
        /*01f4*/ 	.word	0xffffffff


	//   ....[41]....
        /*01f8*/ 	.word	0xffffffff


	//   ....[42]....
        /*01fc*/ 	.word	0xffffffff


	//   ....[43]....
        /*0200*/ 	.word	0xffffffff


	//   ....[44]....
        /*0204*/ 	.word	0xffffffff


	//   ....[45]....
        /*0208*/ 	.word	0xffffffff


	//   ....[46]....
        /*020c*/ 	.word	0xffffffff


	//   ....[47]....
        /*0210*/ 	.word	0xffffffff


	//   ....[48]....
        /*0214*/ 	.word	0xffffffff


	//   ....[49]....
        /*0218*/ 	.word	0xffffffff


	//   ....[50]....
        /*021c*/ 	.word	0xffffffff


	//   ....[51]....
        /*0220*/ 	.word	0xffffffff


	//   ....[52]....
        /*0224*/ 	.word	0xffffffff


	//   ....[53]....
        /*0228*/ 	.word	0xffffffff


	//   ....[54]....
        /*022c*/ 	.word	0xffffffff


	//   ....[55]....
        /*0230*/ 	.word	0xffffffff


	//   ....[56]....
        /*0234*/ 	.word	0xffffffff


	//   ....[57]....
        /*0238*/ 	.word	0xffffffff


	//   ....[58]....
        /*023c*/ 	.word	0xffffffff


	//   ....[59]....
        /*0240*/ 	.word	0xffffffff


	//   ....[60]....
        /*0244*/ 	.word	0xffffffff


	//   ....[61]....
        /*0248*/ 	.word	0xffffffff


	//   ....[62]....
        /*024c*/ 	.word	0xffffffff


	//   ....[63]....
        /*0250*/ 	.word	0xffffffff


	//   ....[64]....
        /*0254*/ 	.word	0xffffffff


	//   ....[65]....
        /*0258*/ 	.word	0xffffffff


	//   ....[66]....
        /*025c*/ 	.word	0xffffffff


	//   ....[67]....
        /*0260*/ 	.word	0xffffffff


	//   ....[68]....
        /*0264*/ 	.word	0xffffffff


	//   ....[69]....
        /*0268*/ 	.word	0xffffffff


	//   ....[70]....
        /*026c*/ 	.word	0xffffffff


	//   ....[71]....
        /*0270*/ 	.word	0xffffffff


	//   ....[72]....
        /*0274*/ 	.word	0xffffffff


	//   ....[73]....
        /*0278*/ 	.word	0xffffffff


	//   ....[74]....
        /*027c*/ 	.word	0xffffffff


	//   ....[75]....
        /*0280*/ 	.word	0xffffffff


	//   ....[76]....
        /*0284*/ 	.word	0xffffffff


	//   ....[77]....
        /*0288*/ 	.word	0xffffffff


	//   ....[78]....
        /*028c*/ 	.word	0xffffffff


	//   ....[79]....
        /*0290*/ 	.word	0xffffffff


	//   ....[80]....
        /*0294*/ 	.word	0xffffffff


	//   ....[81]....
        /*0298*/ 	.word	0xffffffff


	//   ....[82]....
        /*029c*/ 	.word	0xffffffff


	//   ....[83]....
        /*02a0*/ 	.word	0xffffffff


	//   ....[84]....
        /*02a4*/ 	.word	0xffffffff


	//   ....[85]....
        /*02a8*/ 	.word	0xffffffff


	//   ....[86]....
        /*02ac*/ 	.word	0xffffffff


	//   ....[87]....
        /*02b0*/ 	.word	0xffffffff


	//   ....[88]....
        /*02b4*/ 	.word	0xffffffff


	//   ....[89]....
        /*02b8*/ 	.word	0xffffffff


	//   ....[90]....
        /*02bc*/ 	.word	0xffffffff


	//   ....[91]....
        /*02c0*/ 	.word	0xffffffff


	//   ....[92]....
        /*02c4*/ 	.word	0xffffffff


	//   ....[93]....
        /*02c8*/ 	.word	0xffffffff


	//   ....[94]....
        /*02cc*/ 	.word	0xffffffff


	//   ....[95]....
        /*02d0*/ 	.word	0xffffffff


	//   ....[96]....
        /*02d4*/ 	.word	0xffffffff


	//   ....[97]....
        /*02d8*/ 	.word	0xffffffff


	//   ....[98]....
        /*02dc*/ 	.word	0xffffffff


	//   ....[99]....
        /*02e0*/ 	.word	0xffffffff


	//   ....[100]....
        /*02e4*/ 	.word	0xffffffff


	//   ....[101]....
        /*02e8*/ 	.word	0xffffffff


	//   ....[102]....
        /*02ec*/ 	.word	0xffffffff


	//   ....[103]....
        /*02f0*/ 	.word	0xffffffff


	//   ....[104]....
        /*02f4*/ 	.word	0xffffffff


	//   ....[105]....
        /*02f8*/ 	.word	0xffffffff


	//   ....[106]....
        /*02fc*/ 	.word	0xffffffff


	//   ....[107]....
        /*0300*/ 	.word	0xffffffff


	//   ....[108]....
        /*0304*/ 	.word	0xffffffff


	//   ....[109]....
        /*0308*/ 	.word	0xffffffff


	//   ....[110]....
        /*030c*/ 	.word	0xffffffff


	//   ....[111]....
        /*0310*/ 	.word	0xffffffff


	//   ....[112]....
        /*0314*/ 	.word	0xffffffff


	//   ....[113]....
        /*0318*/ 	.word	0xffffffff


	//   ....[114]....
        /*031c*/ 	.word	0xffffffff


	//   ....[115]....
        /*0320*/ 	.word	0xffffffff


	//   ....[116]....
        /*0324*/ 	.word	0xffffffff


	//   ....[117]....
        /*0328*/ 	.word	0xffffffff


	//   ....[118]....
        /*032c*/ 	.word	0xffffffff


	//   ....[119]....
        /*0330*/ 	.word	0xffffffff


	//   ....[120]....
        /*0334*/ 	.word	0xffffffff


	//   ....[121]....
        /*0338*/ 	.word	0xffffffff


	//   ....[122]....
        /*033c*/ 	.word	0xffffffff


	//   ....[123]....
        /*0340*/ 	.word	0xffffffff


	//   ....[124]....
        /*0344*/ 	.word	0xffffffff


	//   ....[125]....
        /*0348*/ 	.word	0xffffffff


	//   ....[126]....
        /*034c*/ 	.word	0xffffffff


	//   ....[127]....
        /*0350*/ 	.word	0xffffffff


	//   ....[128]....
        /*0354*/ 	.word	0xffffffff


	//   ....[129]....
        /*0358*/ 	.word	0xffffffff


	//   ....[130]....
        /*035c*/ 	.word	0xffffffff


	//   ....[131]....
        /*0360*/ 	.word	0xffffffff


	//   ....[132]....
        /*0364*/ 	.word	0xffffffff


	//   ....[133]....
        /*0368*/ 	.word	0xffffffff


	//   ....[134]....
        /*036c*/ 	.word	0xffffffff


	//   ....[135]....
        /*0370*/ 	.word	0xffffffff


	//   ....[136]....
        /*0374*/ 	.word	0xffffffff


	//   ....[137]....
        /*0378*/ 	.word	0xffffffff


	//   ....[138]....
        /*037c*/ 	.word	0xffffffff


	//   ....[139]....
        /*0380*/ 	.word	0xffffffff


	//   ....[140]....
        /*0384*/ 	.word	0xffffffff


	//   ....[141]....
        /*0388*/ 	.word	0xffffffff


	//   ....[142]....
        /*038c*/ 	.word	0xffffffff


	//   ....[143]....
        /*0390*/ 	.word	0xffffffff


	//   ....[144]....
        /*0394*/ 	.word	0xffffffff


	//   ....[145]....
        /*0398*/ 	.word	0xffffffff


	//   ....[146]....
        /*039c*/ 	.word	0xffffffff


	//   ....[147]....
        /*03a0*/ 	.word	0xffffffff


	//   ....[148]....
        /*03a4*/ 	.word	0xffffffff


	//   ....[149]....
        /*03a8*/ 	.word	0xffffffff


	//   ....[150]....
        /*03ac*/ 	.word	0xffffffff


	//   ....[151]....
        /*03b0*/ 	.word	0xffffffff


	//   ....[152]....
        /*03b4*/ 	.word	0xffffffff


	//   ....[153]....
        /*03b8*/ 	.word	0xffffffff


	//   ....[154]....
        /*03bc*/ 	.word	0xffffffff


	//   ....[155]....
        /*03c0*/ 	.word	0xffffffff


	//   ....[156]....
        /*03c4*/ 	.word	0xffffffff


	//   ....[157]....
        /*03c8*/ 	.word	0xffffffff


	//   ....[158]....
        /*03cc*/ 	.word	0xffffffff


	//   ....[159]....
        /*03d0*/ 	.word	0xffffffff


	//   ....[160]....
        /*03d4*/ 	.word	0xffffffff


	//   ....[161]....
        /*03d8*/ 	.word	0xffffffff


	//   ....[162]....
        /*03dc*/ 	.word	0xffffffff


	//   ....[163]....
        /*03e0*/ 	.word	0xffffffff


	//   ....[164]....
        /*03e4*/ 	.word	0xffffffff


	//   ....[165]....
        /*03e8*/ 	.word	0xffffffff


	//   ....[166]....
        /*03ec*/ 	.word	0xffffffff


	//   ....[167]....
        /*03f0*/ 	.word	0xffffffff


	//   ....[168]....
        /*03f4*/ 	.word	0xffffffff


	//   ....[169]....
        /*03f8*/ 	.word	0xffffffff


	//   ....[170]....
        /*03fc*/ 	.word	0xffffffff


	//   ....[171]....
        /*0400*/ 	.word	0xffffffff


	//   ....[172]....
        /*0404*/ 	.word	0xffffffff


	//   ....[173]....
        /*0408*/ 	.word	0xffffffff


	//   ....[174]....
        /*040c*/ 	.word	0xffffffff


	//   ....[175]....
        /*0410*/ 	.word	0xffffffff


	//   ....[176]....
        /*0414*/ 	.word	0xffffffff


	//   ....[177]....
        /*0418*/ 	.word	0xffffffff


	//   ....[178]....
        /*041c*/ 	.word	0xffffffff


	//   ....[179]....
        /*0420*/ 	.word	0xffffffff


	//   ....[180]....
        /*0424*/ 	.word	0xffffffff


	//   ....[181]....
        /*0428*/ 	.word	0xffffffff


	//   ....[182]....
        /*042c*/ 	.word	0xffffffff


	//   ....[183]....
        /*0430*/ 	.word	0xffffffff


	//   ....[184]....
        /*0434*/ 	.word	0xffffffff


	//   ....[185]....
        /*0438*/ 	.word	0xffffffff


	//   ....[186]....
        /*043c*/ 	.word	0xffffffff


	//   ....[187]....
        /*0440*/ 	.word	0xffffffff


	//   ....[188]....
        /*0444*/ 	.word	0xffffffff


	//   ....[189]....
        /*0448*/ 	.word	0xffffffff


	//   ....[190]....
        /*044c*/ 	.word	0xffffffff


	//   ....[191]....
        /*0450*/ 	.word	0xffffffff


	//   ....[192]....
        /*0454*/ 	.word	0xffffffff


	//   ....[193]....
        /*0458*/ 	.word	0xffffffff


	//   ....[194]....
        /*045c*/ 	.word	0xffffffff


	//   ....[195]....
        /*0460*/ 	.word	0xffffffff


	//   ....[196]....
        /*0464*/ 	.word	0xffffffff


	//   ....[197]....
        /*0468*/ 	.word	0xffffffff


	//   ....[198]....
        /*046c*/ 	.word	0xffffffff


	//   ....[199]....
        /*0470*/ 	.word	0xffffffff


	//   ....[200]....
        /*0474*/ 	.word	0xffffffff


	//   ....[201]....
        /*0478*/ 	.word	0xffffffff


	//   ....[202]....
        /*047c*/ 	.word	0xffffffff


	//   ....[203]....
        /*0480*/ 	.word	0xffffffff


	//   ....[204]....
        /*0484*/ 	.word	0xffffffff


	//   ....[205]....
        /*0488*/ 	.word	0xffffffff


	//   ....[206]....
        /*048c*/ 	.word	0xffffffff


	//   ....[207]....
        /*0490*/ 	.word	0xffffffff


	//   ....[208]....
        /*0494*/ 	.word	0xffffffff


	//   ....[209]....
        /*0498*/ 	.word	0xffffffff


	//   ....[210]....
        /*049c*/ 	.word	0xffffffff


	//   ....[211]....
        /*04a0*/ 	.word	0xffffffff


	//   ....[212]....
        /*04a4*/ 	.word	0xffffffff


	//   ....[213]....
        /*04a8*/ 	.word	0xffffffff


	//   ....[214]....
        /*04ac*/ 	.word	0xffffffff


	//   ....[215]....
        /*04b0*/ 	.word	0xffffffff


	//   ....[216]....
        /*04b4*/ 	.word	0xffffffff


	//   ....[217]....
        /*04b8*/ 	.word	0xffffffff


	//   ....[218]....
        /*04bc*/ 	.word	0xffffffff


	//   ....[219]....
        /*04c0*/ 	.word	0xffffffff


	//   ....[220]....
        /*04c4*/ 	.word	0xffffffff


	//   ....[221]....
        /*04c8*/ 	.word	0xffffffff


	//   ....[222]....
        /*04cc*/ 	.word	0xffffffff


	//   ....[223]....
        /*04d0*/ 	.word	0xffffffff


	//   ....[224]....
        /*04d4*/ 	.word	0xffffffff


	//   ....[225]....
        /*04d8*/ 	.word	0xffffffff


	//   ....[226]....
        /*04dc*/ 	.word	0xffffffff


	//   ....[227]....
        /*04e0*/ 	.word	0x0500000f


	//   ....[228]....
        /*04e4*/ 	.word	0x0500000f


	//   ....[229]....
        /*04e8*/ 	.word	0x0500000f


	//   ....[230]....
        /*04ec*/ 	.word	0x0500000f


	//   ....[231]....
        /*04f0*/ 	.word	0x0500000f


	//   ....[232]....
        /*04f4*/ 	.word	0x0500000f


	//   ....[233]....
        /*04f8*/ 	.word	0x0500000f


	//   ....[234]....
        /*04fc*/ 	.word	0x0500000f


	//   ....[235]....
        /*0500*/ 	.word	0x0500000f


	//   ....[236]....
        /*0504*/ 	.word	0x0500000f


	//   ....[237]....
        /*0508*/ 	.word	0x0500000f


	//   ....[238]....
        /*050c*/ 	.word	0x0500000f


	//   ....[239]....
        /*0510*/ 	.word	0x0500000f


	//   ....[240]....
        /*0514*/ 	.word	0x0500000f


	//   ....[241]....
        /*0518*/ 	.word	0x0500000f


	//   ....[242]....
        /*051c*/ 	.word	0x0500000f


	//   ....[243]....
        /*0520*/ 	.word	0x0500000f


	//   ....[244]....
        /*0524*/ 	.word	0x0500000f


	//   ....[245]....
        /*0528*/ 	.word	0x0500000f


	//   ....[246]....
        /*052c*/ 	.word	0x0500000f


	//   ....[247]....
        /*0530*/ 	.word	0x0500000f


	//   ....[248]....
        /*0534*/ 	.word	0x0500000f


	//   ....[249]....
        /*0538*/ 	.word	0x0500000f


	//   ....[250]....
        /*053c*/ 	.word	0x0500000f


	//   ....[251]....
        /*0540*/ 	.word	0x0500000f


	//   ....[252]....
        /*0544*/ 	.word	0x0500000f


	//   ....[253]....
        /*0548*/ 	.word	0x0500000f


	//   ....[254]....
        /*054c*/ 	.word	0x0500000f


	//   ....[255]....
        /*0550*/ 	.word	0x0500000f


	//   ....[0]....
        /*0554*/ 	.word	0x0500000f


	//   ....[1]....
        /*0558*/ 	.word	0x0500000f


	//   ....[2]....
        /*055c*/ 	.word	0x0500000f


	//   ....[3]....
        /*0560*/ 	.word	0x0500000f


	//   ....[4]....
        /*0564*/ 	.word	0x0500000f


	//   ....[5]....
        /*0568*/ 	.word	0x0500000f


	//   ....[6]....
        /*056c*/ 	.word	0x0500000f


	//   ....[7]....
        /*0570*/ 	.word	0x0500000f


	//   ....[8]....
        /*0574*/ 	.word	0x0500000f


	//   ....[9]....
        /*0578*/ 	.word	0x0500000f


	//   ....[10]....
        /*057c*/ 	.word	0x0500000f


	//   ....[11]....
        /*0580*/ 	.word	0x0500000f


	//   ....[12]....
        /*0584*/ 	.word	0x0500000f


	//   ....[13]....
        /*0588*/ 	.word	0x0500000f


	//   ....[14]....
        /*058c*/ 	.word	0x0500000f


	//   ....[15]....
        /*0590*/ 	.word	0x0500000f


	//   ....[16]....
        /*0594*/ 	.word	0x0500000f


	//   ....[17]....
        /*0598*/ 	.word	0x0500000f


	//   ....[18]....
        /*059c*/ 	.word	0x0500000f


	//   ....[19]....
        /*05a0*/ 	.word	0x0500000f


	//   ....[20]....
        /*05a4*/ 	.word	0x0500000f


	//   ....[21]....
        /*05a8*/ 	.word	0x0500000f


	//   ....[22]....
        /*05ac*/ 	.word	0x0500000f


	//   ....[23]....
        /*05b0*/ 	.word	0x0500000f


	//   ....[24]....
        /*05b4*/ 	.word	0x0500000f


	//   ....[25]....
        /*05b8*/ 	.word	0x0500000f


	//   ....[26]....
        /*05bc*/ 	.word	0x0500000f


	//   ....[27]....
        /*05c0*/ 	.word	0x0500000f


	//   ....[28]....
        /*05c4*/ 	.word	0x0500000f


	//   ....[29]....
        /*05c8*/ 	.word	0x0500000f


	//   ....[30]....
        /*05cc*/ 	.word	0x0500000f


	//   ....[31]....
        /*05d0*/ 	.word	0x0500000f


	//   ....[32]....
        /*05d4*/ 	.word	0x0500000f


	//   ....[33]....
        /*05d8*/ 	.word	0x0500000f


	//   ....[34]....
        /*05dc*/ 	.word	0x0500000f


	//   ....[35]....
        /*05e0*/ 	.word	0x0500000f


	//   ....[36]....
        /*05e4*/ 	.word	0x0500000f


	//   ....[37]....
        /*05e8*/ 	.word	0x0500000f


	//   ....[38]....
        /*05ec*/ 	.word	0x0500000f


	//   ....[39]....
        /*05f0*/ 	.word	0x0500000f


	//   ....[40]....
        /*05f4*/ 	.word	0x0500000f


	//   ....[41]....
        /*05f8*/ 	.word	0x0500000f


	//   ....[42]....
        /*05fc*/ 	.word	0x0500000f


	//   ....[43]....
        /*0600*/ 	.word	0x0500000f


	//   ....[44]....
        /*0604*/ 	.word	0x0500000f


	//   ....[45]....
        /*0608*/ 	.word	0x0500000f


	//   ....[46]....
        /*060c*/ 	.word	0x0500000f


	//   ....[47]....
        /*0610*/ 	.word	0x0500000f


	//   ....[48]....
        /*0614*/ 	.word	0x0500000f


	//   ....[49]....
        /*0618*/ 	.word	0x0500000f


	//   ....[50]....
        /*061c*/ 	.word	0x0500000f


	//   ....[51]....
        /*0620*/ 	.word	0x0500000f


	//   ....[52]....
        /*0624*/ 	.word	0x0500000f


	//   ....[53]....
        /*0628*/ 	.word	0x0500000f


	//   ....[54]....
        /*062c*/ 	.word	0x0500000f


	//   ....[55]....
        /*0630*/ 	.word	0x0500000f


	//   ....[56]....
        /*0634*/ 	.word	0x0500000f


	//   ....[57]....
        /*0638*/ 	.word	0x0500000f


	//   ....[58]....
        /*063c*/ 	.word	0x0500000f


	//   ....[59]....
        /*0640*/ 	.word	0x0500000f


	//   ....[60]....
        /*0644*/ 	.word	0x0500000f


	//   ....[61]....
        /*0648*/ 	.word	0x0500000f


	//   ....[62]....
        /*064c*/ 	.word	0x0500000f


	//   ....[63]....
        /*0650*/ 	.word	0x0500000f


	//   ....[64]....
        /*0654*/ 	.word	0x0500000f


	//   ....[65]....
        /*0658*/ 	.word	0x0500000f


	//   ....[66]....
        /*065c*/ 	.word	0x0500000f


	//   ....[67]....
        /*0660*/ 	.word	0x0500000f


	//   ....[68]....
        /*0664*/ 	.word	0x0500000f


	//   ....[69]....
        /*0668*/ 	.word	0x0500000f


	//   ....[70]....
        /*066c*/ 	.word	0x0500000f


	//   ....[71]....
        /*0670*/ 	.word	0x0500000f


	//   ....[72]....
        /*0674*/ 	.word	0x0500000f


	//   ....[73]....
        /*0678*/ 	.word	0x0500000f


	//   ....[74]....
        /*067c*/ 	.word	0x0500000f


	//   ....[75]....
        /*0680*/ 	.word	0x0500000f


	//   ....[76]....
        /*0684*/ 	.word	0x0500000f


	//   ....[77]....
        /*0688*/ 	.word	0x0500000f


	//   ....[78]....
        /*068c*/ 	.word	0x0500000f


	//   ....[79]....
        /*0690*/ 	.word	0x0500000f


	//   ....[80]....
        /*0694*/ 	.word	0x0500000f


	//   ....[81]....
        /*0698*/ 	.word	0x0500000f


	//   ....[82]....
        /*069c*/ 	.word	0x0500000f


	//   ....[83]....
        /*06a0*/ 	.word	0x0500000f


	//   ....[84]....
        /*06a4*/ 	.word	0x0500000f


	//   ....[85]....
        /*06a8*/ 	.word	0x0500000f


	//   ....[86]....
        /*06ac*/ 	.word	0x0500000f


	//   ....[87]....
        /*06b0*/ 	.word	0x0500000f


	//   ....[88]....
        /*06b4*/ 	.word	0x0500000f


	//   ....[89]....
        /*06b8*/ 	.word	0x0500000f


	//   ....[90]....
        /*06bc*/ 	.word	0x0500000f


	//   ....[91]....
        /*06c0*/ 	.word	0x0500000f


	//   ....[92]....
        /*06c4*/ 	.word	0x0500000f


	//   ....[93]....
        /*06c8*/ 	.word	0x0500000f


	//   ....[94]....
        /*06cc*/ 	.word	0x0500000f


	//   ....[95]....
        /*06d0*/ 	.word	0x0500000f


	//   ....[96]....
        /*06d4*/ 	.word	0x0500000f


	//   ....[97]....
        /*06d8*/ 	.word	0x0500000f


	//   ....[98]....
        /*06dc*/ 	.word	0x0500000f


	//   ....[99]....
        /*06e0*/ 	.word	0x0500000f


	//   ....[100]....
        /*06e4*/ 	.word	0x0500000f


	//   ....[101]....
        /*06e8*/ 	.word	0x0500000f


	//   ....[102]....
        /*06ec*/ 	.word	0x0500000f


	//   ....[103]....
        /*06f0*/ 	.word	0x0500000f


	//   ....[104]....
        /*06f4*/ 	.word	0x0500000f


	//   ....[105]....
        /*06f8*/ 	.word	0x0500000f


	//   ....[106]....
        /*06fc*/ 	.word	0x0500000f


	//   ....[107]....
        /*0700*/ 	.word	0x0500000f


	//   ....[108]....
        /*0704*/ 	.word	0x0500000f


	//   ....[109]....
        /*0708*/ 	.word	0x0500000f


	//   ....[110]....
        /*070c*/ 	.word	0x0500000f


	//   ....[111]....
        /*0710*/ 	.word	0x0500000f


	//   ....[112]....
        /*0714*/ 	.word	0x0500000f


	//   ....[113]....
        /*0718*/ 	.word	0x0500000f


	//   ....[114]....
        /*071c*/ 	.word	0x0500000f


	//   ....[115]....
        /*0720*/ 	.word	0x0500000f


	//   ....[116]....
        /*0724*/ 	.word	0x0500000f


	//   ....[117]....
        /*0728*/ 	.word	0x0500000f


	//   ....[118]....
        /*072c*/ 	.word	0x0500000f


	//   ....[119]....
        /*0730*/ 	.word	0x0500000f


	//   ....[120]....
        /*0734*/ 	.word	0x0500000f


	//   ....[121]....
        /*0738*/ 	.word	0x0500000f


	//   ....[122]....
        /*073c*/ 	.word	0x0500000f


	//   ....[123]....
        /*0740*/ 	.word	0x0500000f


	//   ....[124]....
        /*0744*/ 	.word	0x0500000f


	//   ....[125]....
        /*0748*/ 	.word	0x0500000f


	//   ....[126]....
        /*074c*/ 	.word	0x0500000f


	//   ....[127]....
        /*0750*/ 	.word	0x0500000f


	//   ....[128]....
        /*0754*/ 	.word	0x0500000f


	//   ....[129]....
        /*0758*/ 	.word	0x0500000f


	//   ....[130]....
        /*075c*/ 	.word	0x0500000f


	//   ....[131]....
        /*0760*/ 	.word	0x0500000f


	//   ....[132]....
        /*0764*/ 	.word	0x0500000f


	//   ....[133]....
        /*0768*/ 	.word	0x0500000f


	//   ....[134]....
        /*076c*/ 	.word	0x0500000f


	//   ....[135]....
        /*0770*/ 	.word	0x0500000f


	//----- nvinfo : EIATTR_COOP_GROUP_INSTR_OFFSETS
	.align		4
.L_1081:
        /*0774*/ 	.byte	0x04, 0x28
        /*0776*/ 	.short	(.L_1083 - .L_1082)


	//   ....[0]....
.L_1082:
        /*0778*/ 	.word	0x00000070


	//   ....[1]....
        /*077c*/ 	.word	0x00000140


	//   ....[2]....
        /*0780*/ 	.word	0x00000190


	//   ....[3]....
        /*0784*/ 	.word	0x000003c0


	//   ....[4]....
        /*0788*/ 	.word	0x00000520


	//   ....[5]....
        /*078c*/ 	.word	0x00000640


	//   ....[6]....
        /*0790*/ 	.word	0x000007a0


	//   ....[7]....
        /*0794*/ 	.word	0x000030e0


	//   ....[8]....
        /*0798*/ 	.word	0x000030f0


	//   ....[9]....
        /*079c*/ 	.word	0x00003860


	//   ....[10]....
        /*07a0*/ 	.word	0x00003870


	//   ....[11]....
        /*07a4*/ 	.word	0x00003fe0


	//   ....[12]....
        /*07a8*/ 	.word	0x00003ff0


	//   ....[13]....
        /*07ac*/ 	.word	0x00004750


	//   ....[14]....
        /*07b0*/ 	.word	0x00004760


	//   ....[15]....
        /*07b4*/ 	.word	0x000058b0


	//   ....[16]....
        /*07b8*/ 	.word	0x000058c0


	//   ....[17]....
        /*07bc*/ 	.word	0x000060c0


	//   ....[18]....
        /*07c0*/ 	.word	0x000060d0


	//   ....[19]....
        /*07c4*/ 	.word	0x000068a0


	//   ....[20]....
        /*07c8*/ 	.word	0x000068b0


	//   ....[21]....
        /*07cc*/ 	.word	0x00007090


	//   ....[22]....
        /*07d0*/ 	.word	0x000070a0


	//   ....[23]....
        /*07d4*/ 	.word	0x00007ab0


	//   ....[24]....
        /*07d8*/ 	.word	0x00007ac0


	//   ....[25]....
        /*07dc*/ 	.word	0x00007bd0


	//   ....[26]....
        /*07e0*/ 	.word	0x00007be0


	//   ....[27]....
        /*07e4*/ 	.word	0x00007d00


	//   ....[28]....
        /*07e8*/ 	.word	0x00007d10


	//   ....[29]....
        /*07ec*/ 	.word	0x00007e30


	//   ....[30]....
        /*07f0*/ 	.word	0x00007e40


	//   ....[31]....
        /*07f4*/ 	.word	0x000081e0


	//   ....[32]....
        /*07f8*/ 	.word	0x00008200


	//   ....[33]....
        /*07fc*/ 	.word	0x000082e0


	//   ....[34]....
        /*0800*/ 	.word	0x00008300


	//   ....[35]....
        /*0804*/ 	.word	0x000083e0


	//   ....[36]....
        /*0808*/ 	.word	0x00008400


	//   ....[37]....
        /*080c*/ 	.word	0x000084e0


	//   ....[38]....
        /*0810*/ 	.word	0x00008500


	//   ....[39]....
        /*0814*/ 	.word	0x00008ae0


	//   ....[40]....
        /*0818*/ 	.word	0x000091c0


	//   ....[41]....
        /*081c*/ 	.word	0x000091d0


	//   ....[42]....
        /*0820*/ 	.word	0x000091e0


	//   ....[43]....
        /*0824*/ 	.word	0x000091f0


	//   ....[44]....
        /*0828*/ 	.word	0x00009530


	//   ....[45]....
        /*082c*/ 	.word	0x00009540


	//   ....[46]....
        /*0830*/ 	.word	0x00009550


	//   ....[47]....
        /*0834*/ 	.word	0x00009560


	//   ....[48]....
        /*0838*/ 	.word	0x00009880


	//   ....[49]....
        /*083c*/ 	.word	0x00009890


	//   ....[50]....
        /*0840*/ 	.word	0x000098a0


	//   ....[51]....
        /*0844*/ 	.word	0x000098b0


	//   ....[52]....
        /*0848*/ 	.word	0x00009bf0


	//   ....[53]....
        /*084c*/ 	.word	0x00009c00


	//   ....[54]....
        /*0850*/ 	.word	0x00009c10


	//   ....[55]....
        /*0854*/ 	.word	0x00009c20


	//   ....[56]....
        /*0858*/ 	.word	0x0000bb20


	//   ....[57]....
        /*085c*/ 	.word	0x0000bb40


	//   ....[58]....
        /*0860*/ 	.word	0x0000bb50


	//   ....[59]....
        /*0864*/ 	.word	0x0000bb60


	//   ....[60]....
        /*0868*/ 	.word	0x0000bc70


	//   ....[61]....
        /*086c*/ 	.word	0x0000bc90


	//   ....[62]....
        /*0870*/ 	.word	0x0000bd30


	//   ....[63]....
        /*0874*/ 	.word	0x0000bd70


	//   ....[64]....
        /*0878*/ 	.word	0x0000c0b0


	//   ....[65]....
        /*087c*/ 	.word	0x0000c0d0


	//   ....[66]....
        /*0880*/ 	.word	0x0000c0f0


	//   ....[67]....
        /*0884*/ 	.word	0x0000c100


	//   ....[68]....
        /*0888*/ 	.word	0x0000c1d0


	//   ....[69]....
        /*088c*/ 	.word	0x0000c1f0


	//   ....[70]....
        /*0890*/ 	.word	0x0000c200


	//   ....[71]....
        /*0894*/ 	.word	0x0000c290


	//   ....[72]....
        /*0898*/ 	.word	0x0000e9e0


	//   ....[73]....
        /*089c*/ 	.word	0x0000ea10


	//   ....[74]....
        /*08a0*/ 	.word	0x0000f080


	//   ....[75]....
        /*08a4*/ 	.word	0x0000f150


	//   ....[76]....
        /*08a8*/ 	.word	0x0000fa00


	//   ....[77]....
        /*08ac*/ 	.word	0x0000fa60


	//   ....[78]....
        /*08b0*/ 	.word	0x00011140


	//   ....[79]....
        /*08b4*/ 	.word	0x00011160


	//   ....[80]....
        /*08b8*/ 	.word	0x000117e0


	//   ....[81]....
        /*08bc*/ 	.word	0x000118e0


	//   ....[82]....
        /*08c0*/ 	.word	0x000120d0


	//   ....[83]....
        /*08c4*/ 	.word	0x00012130


	//   ....[84]....
        /*08c8*/ 	.word	0x000140a0


	//   ....[85]....
        /*08cc*/ 	.word	0x000140b0


	//   ....[86]....
        /*08d0*/ 	.word	0x000140e0


	//   ....[87]....
        /*08d4*/ 	.word	0x000140f0


	//   ....[88]....
        /*08d8*/ 	.word	0x00015630


	//   ....[89]....
        /*08dc*/ 	.word	0x00015670


	//   ....[90]....
        /*08e0*/ 	.word	0x00015990


	//   ....[91]....
        /*08e4*/ 	.word	0x000159b0


	//   ....[92]....
        /*08e8*/ 	.word	0x00016a50


	//   ....[93]....
        /*08ec*/ 	.word	0x00016a90


	//   ....[94]....
        /*08f0*/ 	.word	0x00016ad0


	//   ....[95]....
        /*08f4*/ 	.word	0x00016b00


	//   ....[96]....
        /*08f8*/ 	.word	0x000170c0


	//   ....[97]....
        /*08fc*/ 	.word	0x000170f0


	//   ....[98]....
        /*0900*/ 	.word	0x000171b0


	//   ....[99]....
        /*0904*/ 	.word	0x000171d0


	//   ....[100]....
        /*0908*/ 	.word	0x00017290


	//   ....[101]....
        /*090c*/ 	.word	0x000172b0


	//   ....[102]....
        /*0910*/ 	.word	0x00017380


	//   ....[103]....
        /*0914*/ 	.word	0x000173a0


	//   ....[104]....
        /*0918*/ 	.word	0x00017b60


	//   ....[105]....
        /*091c*/ 	.word	0x00017b70


	//   ....[106]....
        /*0920*/ 	.word	0x00017c80


	//   ....[107]....
        /*0924*/ 	.word	0x00017c90


	//   ....[108]....
        /*0928*/ 	.word	0x00017da0


	//   ....[109]....
        /*092c*/ 	.word	0x00017db0


	//   ....[110]....
        /*0930*/ 	.word	0x00017ec0


	//   ....[111]....
        /*0934*/ 	.word	0x00017ed0


	//   ....[112]....
        /*0938*/ 	.word	0x00018040


	//   ....[113]....
        /*093c*/ 	.word	0x000181f0


	//   ....[114]....
        /*0940*/ 	.word	0x00018220


	//   ....[115]....
        /*0944*/ 	.word	0x00018250


	//   ....[116]....
        /*0948*/ 	.word	0x00018280


	//   ....[117]....
        /*094c*/ 	.word	0x000182b0


	//   ....[118]....
        /*0950*/ 	.word	0x000182e0


	//   ....[119]....
        /*0954*/ 	.word	0x00018450


	//   ....[120]....
        /*0958*/ 	.word	0x00018480


	//   ....[121]....
        /*095c*/ 	.word	0x000184b0


	//   ....[122]....
        /*0960*/ 	.word	0x000184e0


	//   ....[123]....
        /*0964*/ 	.word	0x00018510


	//   ....[124]....
        /*0968*/ 	.word	0x00018540


	//   ....[125]....
        /*096c*/ 	.word	0x000185d0


	//   ....[126]....
        /*0970*/ 	.word	0x00018630


	//   ....[127]....
        /*0974*/ 	.word	0x000186c0


	//   ....[128]....
        /*0978*/ 	.word	0x000194a0


	//   ....[129]....
        /*097c*/ 	.word	0x0001b140


	//   ....[130]....
        /*0980*/ 	.word	0x0001b160


	//   ....[131]....
        /*0984*/ 	.word	0x0001b200


	//   ....[132]....
        /*0988*/ 	.word	0x0001b220


	//   ....[133]....
        /*098c*/ 	.word	0x0001b2b0


	//   ....[134]....
        /*0990*/ 	.word	0x0001b2d0


	//   ....[135]....
        /*0994*/ 	.word	0x0001b360


	//   ....[136]....
        /*0998*/ 	.word	0x0001b380


	//   ....[137]....
        /*099c*/ 	.word	0x0001b410


	//   ....[138]....
        /*09a0*/ 	.word	0x0001b430


	//   ....[139]....
        /*09a4*/ 	.word	0x0001b4c0


	//   ....[140]....
        /*09a8*/ 	.word	0x0001b4e0


	//   ....[141]....
        /*09ac*/ 	.word	0x0001b570


	//   ....[142]....
        /*09b0*/ 	.word	0x0001b590


	//   ....[143]....
        /*09b4*/ 	.word	0x0001b5a0


	//   ....[144]....
        /*09b8*/ 	.word	0x0001b620


	//   ....[145]....
        /*09bc*/ 	.word	0x0001bd90


	//   ....[146]....
        /*09c0*/ 	.word	0x0001bdc0


	//   ....[147]....
        /*09c4*/ 	.word	0x0001be20


	//   ....[148]....
        /*09c8*/ 	.word	0x0001be70


	//   ....[149]....
        /*09cc*/ 	.word	0x0001bec0


	//   ....[150]....
        /*09d0*/ 	.word	0x0001bf10


	//   ....[151]....
        /*09d4*/ 	.word	0x0001bf60


	//   ....[152]....
        /*09d8*/ 	.word	0x0001bfb0


	//   ....[153]....
        /*09dc*/ 	.word	0x0001bff0


	//   ....[154]....
        /*09e0*/ 	.word	0x0001c050


	//   ....[155]....
        /*09e4*/ 	.word	0x0001c0a0


	//   ....[156]....
        /*09e8*/ 	.word	0x0001c0f0


	//   ....[157]....
        /*09ec*/ 	.word	0x0001c140


	//   ....[158]....
        /*09f0*/ 	.word	0x0001c180


	//   ....[159]....
        /*09f4*/ 	.word	0x0001c1a0


	//   ....[160]....
        /*09f8*/ 	.word	0x0001c1e0


	//   ....[161]....
        /*09fc*/ 	.word	0x0001c950


	//   ....[162]....
        /*0a00*/ 	.word	0x0001c980


	//   ....[163]....
        /*0a04*/ 	.word	0x0001c9e0


	//   ....[164]....
        /*0a08*/ 	.word	0x0001c9f0


	//   ....[165]....
        /*0a0c*/ 	.word	0x0001ca40


	//   ....[166]....
        /*0a10*/ 	.word	0x0001ca50


	//   ....[167]....
        /*0a14*/ 	.word	0x0001caa0


	//   ....[168]....
        /*0a18*/ 	.word	0x0001cab0


	//   ....[169]....
        /*0a1c*/ 	.word	0x0001cb00


	//   ....[170]....
        /*0a20*/ 	.word	0x0001cb10


	//   ....[171]....
        /*0a24*/ 	.word	0x0001cb60


	//   ....[172]....
        /*0a28*/ 	.word	0x0001cb70


	//   ....[173]....
        /*0a2c*/ 	.word	0x0001cbc0


	//   ....[174]....
        /*0a30*/ 	.word	0x0001cbd0


	//   ....[175]....
        /*0a34*/ 	.word	0x0001cbe0


	//   ....[176]....
        /*0a38*/ 	.word	0x0001cc30


	//   ....[177]....
        /*0a3c*/ 	.word	0x0001ce90


	//   ....[178]....
        /*0a40*/ 	.word	0x0001ceb0


	//   ....[179]....
        /*0a44*/ 	.word	0x0001cec0


	//   ....[180]....
        /*0a48*/ 	.word	0x0001cf30


	//   ....[181]....
        /*0a4c*/ 	.word	0x0001cf40


	//   ....[182]....
        /*0a50*/ 	.word	0x0001cfb0


	//   ....[183]....
        /*0a54*/ 	.word	0x0001cfc0


	//   ....[184]....
        /*0a58*/ 	.word	0x0001d030


	//   ....[185]....
        /*0a5c*/ 	.word	0x0001d040


	//   ....[186]....
        /*0a60*/ 	.word	0x0001d0b0


	//   ....[187]....
        /*0a64*/ 	.word	0x0001d0c0


	//   ....[188]....
        /*0a68*/ 	.word	0x0001d130


	//   ....[189]....
        /*0a6c*/ 	.word	0x0001d140


	//   ....[190]....
        /*0a70*/ 	.word	0x0001d1b0


	//   ....[191]....
        /*0a74*/ 	.word	0x0001d1c0


	//   ....[192]....
        /*0a78*/ 	.word	0x0001d1d0


	//   ....[193]....
        /*0a7c*/ 	.word	0x0001d780


	//   ....[194]....
        /*0a80*/ 	.word	0x0001d7c0


	//   ....[195]....
        /*0a84*/ 	.word	0x0001d800


	//   ....[196]....
        /*0a88*/ 	.word	0x0001d820


	//   ....[197]....
        /*0a8c*/ 	.word	0x0001d830


	//   ....[198]....
        /*0a90*/ 	.word	0x0001d850


	//   ....[199]....
        /*0a94*/ 	.word	0x0001d8c0


	//   ....[200]....
        /*0a98*/ 	.word	0x0001d8e0


	//   ....[201]....
        /*0a9c*/ 	.word	0x0001d940


	//   ....[202]....
        /*0aa0*/ 	.word	0x0001d960


	//   ....[203]....
        /*0aa4*/ 	.word	0x0001d9c0


	//   ....[204]....
        /*0aa8*/ 	.word	0x0001d9e0


	//   ....[205]....
        /*0aac*/ 	.word	0x0001da40


	//   ....[206]....
        /*0ab0*/ 	.word	0x0001da60


	//   ....[207]....
        /*0ab4*/ 	.word	0x0001dab0


	//   ....[208]....
        /*0ab8*/ 	.word	0x0001dad0


	//   ....[209]....
        /*0abc*/ 	.word	0x0001ded0


	//   ....[210]....
        /*0ac0*/ 	.word	0x0001df00


	//   ....[211]....
        /*0ac4*/ 	.word	0x0001df30


	//   ....[212]....
        /*0ac8*/ 	.word	0x0001df60


	//   ....[213]....
        /*0acc*/ 	.word	0x0001df90


	//   ....[214]....
        /*0ad0*/ 	.word	0x0001dfc0


	//   ....[215]....
        /*0ad4*/ 	.word	0x0001dff0


	//   ....[216]....
        /*0ad8*/ 	.word	0x0001e020


	//   ....[217]....
        /*0adc*/ 	.word	0x0001e1a0


	//   ....[218]....
        /*0ae0*/ 	.word	0x0001e1d0


	//   ....[219]....
        /*0ae4*/ 	.word	0x0001e200


	//   ....[220]....
        /*0ae8*/ 	.word	0x0001e230


	//   ....[221]....
        /*0aec*/ 	.word	0x0001e260


	//   ....[222]....
        /*0af0*/ 	.word	0x0001e290


	//   ....[223]....
        /*0af4*/ 	.word	0x0001e350


	//   ....[224]....
        /*0af8*/ 	.word	0x0001e370


	//   ....[225]....
        /*0afc*/ 	.word	0x0001e3e0


	//   ....[226]....
        /*0b00*/ 	.word	0x0001ea80


	//   ....[227]....
        /*0b04*/ 	.word	0x0001eda0


	//   ....[228]....
        /*0b08*/ 	.word	0x0001ee30


	//   ....[229]....
        /*0b0c*/ 	.word	0x0001eed0


	//   ....[230]....
        /*0b10*/ 	.word	0x0001ef60


	//   ....[231]....
        /*0b14*/ 	.word	0x0001f000


	//   ....[232]....
        /*0b18*/ 	.word	0x0001f090


	//   ....[233]....
        /*0b1c*/ 	.word	0x0001f130


	//   ....[234]....
        /*0b20*/ 	.word	0x0001f1c0


	//   ....[235]....
        /*0b24*/ 	.word	0x0001f2b0


	//   ....[236]....
        /*0b28*/ 	.word	0x0001f340


	//   ....[237]....
        /*0b2c*/ 	.word	0x0001f3e0


	//   ....[238]....
        /*0b30*/ 	.word	0x0001f470


	//   ....[239]....
        /*0b34*/ 	.word	0x0001f510


	//   ....[240]....
        /*0b38*/ 	.word	0x0001f5a0


	//   ....[241]....
        /*0b3c*/ 	.word	0x0001f640


	//   ....[242]....
        /*0b40*/ 	.word	0x0001f6d0


	//   ....[243]....
        /*0b44*/ 	.word	0x0001f7c0


	//   ....[244]....
        /*0b48*/ 	.word	0x0001f850


	//   ....[245]....
        /*0b4c*/ 	.word	0x0001f8e0


	//   ....[246]....
        /*0b50*/ 	.word	0x0001f970


	//   ....[247]....
        /*0b54*/ 	.word	0x0001fa00


	//   ....[248]....
        /*0b58*/ 	.word	0x0001fa90


	//   ....[249]....
        /*0b5c*/ 	.word	0x0001fb20


	//   ....[250]....
        /*0b60*/ 	.word	0x0001fbb0


	//   ....[251]....
        /*0b64*/ 	.word	0x0001fc90


	//   ....[252]....
        /*0b68*/ 	.word	0x0001fd40


	//   ....[253]....
        /*0b6c*/ 	.word	0x0001fdd0


	//   ....[254]....
        /*0b70*/ 	.word	0x0001fe20


	//   ....[255]....
        /*0b74*/ 	.word	0x0001fe70


	//   ....[0]....
        /*0b78*/ 	.word	0x0001ff00


	//   ....[1]....
        /*0b7c*/ 	.word	0x0001ff90


	//   ....[2]....
        /*0b80*/ 	.word	0x0001ffe0


	//   ....[3]....
        /*0b84*/ 	.word	0x00020030


	//   ....[4]....
        /*0b88*/ 	.word	0x000200c0


	//   ....[5]....
        /*0b8c*/ 	.word	0x00020150


	//   ....[6]....
        /*0b90*/ 	.word	0x000201a0


	//   ....[7]....
        /*0b94*/ 	.word	0x000201f0


	//   ....[8]....
        /*0b98*/ 	.word	0x00020280


	//   ....[9]....
        /*0b9c*/ 	.word	0x00020310


	//   ....[10]....
        /*0ba0*/ 	.word	0x00020360


	//   ....[11]....
        /*0ba4*/ 	.word	0x000203b0


	//   ....[12]....
        /*0ba8*/ 	.word	0x000204a0


	//   ....[13]....
        /*0bac*/ 	.word	0x00020550


	//   ....[14]....
        /*0bb0*/ 	.word	0x000205d0


	//   ....[15]....
        /*0bb4*/ 	.word	0x00020670


	//   ....[16]....
        /*0bb8*/ 	.word	0x00020700


	//   ....[17]....
        /*0bbc*/ 	.word	0x000207c0


	//   ....[18]....
        /*0bc0*/ 	.word	0x00020840


	//   ....[19]....
        /*0bc4*/ 	.word	0x00020890


	//   ....[20]....
        /*0bc8*/ 	.word	0x00020a50


	//   ....[21]....
        /*0bcc*/ 	.word	0x00020af0


	//   ....[22]....
        /*0bd0*/ 	.word	0x00020b70


	//   ....[23]....
        /*0bd4*/ 	.word	0x00020be0


	//   ....[24]....
        /*0bd8*/ 	.word	0x00020d60


	//   ....[25]....
        /*0bdc*/ 	.word	0x00020e80


	//   ....[26]....
        /*0be0*/ 	.word	0x00020ef0


	//   ....[27]....
        /*0be4*/ 	.word	0x00020f40


	//   ....[28]....
        /*0be8*/ 	.word	0x00021220


	//   ....[29]....
        /*0bec*/ 	.word	0x00021270


	//   ....[30]....
        /*0bf0*/ 	.word	0x00021300


	//   ....[31]....
        /*0bf4*/ 	.word	0x00021390


	//   ....[32]....
        /*0bf8*/ 	.word	0x00021420


	//   ....[33]....
        /*0bfc*/ 	.word	0x000214b0


	//   ....[34]....
        /*0c00*/ 	.word	0x00021540


	//   ....[35]....
        /*0c04*/ 	.word	0x000215d0


	//   ....[36]....
        /*0c08*/ 	.word	0x00021690


	//   ....[37]....
        /*0c0c*/ 	.word	0x00021970


	//   ....[38]....
        /*0c10*/ 	.word	0x00021a60


	//   ....[39]....
        /*0c14*/ 	.word	0x00021b00


	//   ....[40]....
        /*0c18*/ 	.word	0x00021b60


	//   ....[41]....
        /*0c1c*/ 	.word	0x00021c60


	//   ....[42]....
        /*0c20*/ 	.word	0x00021cd0


	//   ....[43]....
        /*0c24*/ 	.word	0x00021dd0


	//   ....[44]....
        /*0c28*/ 	.word	0x00021e40


	//   ....[45]....
        /*0c2c*/ 	.word	0x00021f40


	//   ....[46]....
        /*0c30*/ 	.word	0x00021fb0


	//   ....[47]....
        /*0c34*/ 	.word	0x000220b0


	//   ....[48]....
        /*0c38*/ 	.word	0x00022120


	//   ....[49]....
        /*0c3c*/ 	.word	0x00022220


	//   ....[50]....
        /*0c40*/ 	.word	0x00022290


	//   ....[51]....
        /*0c44*/ 	.word	0x00022390


	//   ....[52]....
        /*0c48*/ 	.word	0x00022400


	//   ....[53]....
        /*0c4c*/ 	.word	0x000224a0


	//   ....[54]....
        /*0c50*/ 	.word	0x000225a0


	//   ....[55]....
        /*0c54*/ 	.word	0x00022610


	//   ....[56]....
        /*0c58*/ 	.word	0x00022690


	//   ....[57]....
        /*0c5c*/ 	.word	0x00022750


	//   ....[58]....
        /*0c60*/ 	.word	0x000227d0


	//   ....[59]....
        /*0c64*/ 	.word	0x000228a0


	//   ....[60]....
        /*0c68*/ 	.word	0x00022920


	//   ....[61]....
        /*0c6c*/ 	.word	0x000229f0


	//   ....[62]....
        /*0c70*/ 	.word	0x00022a70


	//   ....[63]....
        /*0c74*/ 	.word	0x00022b40


	//   ....[64]....
        /*0c78*/ 	.word	0x00022bc0


	//   ....[65]....
        /*0c7c*/ 	.word	0x00022c90


	//   ....[66]....
        /*0c80*/ 	.word	0x00022d10


	//   ....[67]....
        /*0c84*/ 	.word	0x00022dd0


	//   ....[68]....
        /*0c88*/ 	.word	0x00022e50


	//   ....[69]....
        /*0c8c*/ 	.word	0x00022f00


	//   ....[70]....
        /*0c90*/ 	.word	0x00023030


	//   ....[71]....
        /*0c94*/ 	.word	0x000230d0


	//   ....[72]....
        /*0c98*/ 	.word	0x00023140


	//   ....[73]....
        /*0c9c*/ 	.word	0x00023200


	//   ....[74]....
        /*0ca0*/ 	.word	0x00023260


	//   ....[75]....
        /*0ca4*/ 	.word	0x00023320


	//   ....[76]....
        /*0ca8*/ 	.word	0x00023380


	//   ....[77]....
        /*0cac*/ 	.word	0x00023440


	//   ....[78]....
        /*0cb0*/ 	.word	0x000234a0


	//   ....[79]....
        /*0cb4*/ 	.word	0x00023560


	//   ....[80]....
        /*0cb8*/ 	.word	0x000235c0


	//   ....[81]....
        /*0cbc*/ 	.word	0x00023680


	//   ....[82]....
        /*0cc0*/ 	.word	0x000236e0


	//   ....[83]....
        /*0cc4*/ 	.word	0x000237a0


	//   ....[84]....
        /*0cc8*/ 	.word	0x00023800


	//   ....[85]....
        /*0ccc*/ 	.word	0x000238c0


	//   ....[86]....
        /*0cd0*/ 	.word	0x000239b0


	//   ....[87]....
        /*0cd4*/ 	.word	0x00023a50


	//   ....[88]....
        /*0cd8*/ 	.word	0x00023ab0


	//   ....[89]....
        /*0cdc*/ 	.word	0x00023b90


	//   ....[90]....
        /*0ce0*/ 	.word	0x00023bf0


	//   ....[91]....
        /*0ce4*/ 	.word	0x00023cd0


	//   ....[92]....
        /*0ce8*/ 	.word	0x00023d30


	//   ....[93]....
        /*0cec*/ 	.word	0x00023e10


	//   ....[94]....
        /*0cf0*/ 	.word	0x00023e70


	//   ....[95]....
        /*0cf4*/ 	.word	0x00023f50


	//   ....[96]....
        /*0cf8*/ 	.word	0x00023fb0


	//   ....[97]....
        /*0cfc*/ 	.word	0x00024090


	//   ....[98]....
        /*0d00*/ 	.word	0x000240f0


	//   ....[99]....
        /*0d04*/ 	.word	0x000241d0


	//   ....[100]....
        /*0d08*/ 	.word	0x00024230


	//   ....[101]....
        /*0d0c*/ 	.word	0x00024300


	//   ....[102]....
        /*0d10*/ 	.word	0x00024420


	//   ....[103]....
        /*0d14*/ 	.word	0x000244c0


	//   ....[104]....
        /*0d18*/ 	.word	0x00024580


	//   ....[105]....
        /*0d1c*/ 	.word	0x00024650


	//   ....[106]....
        /*0d20*/ 	.word	0x000246b0


	//   ....[107]....
        /*0d24*/ 	.word	0x00024790


	//   ....[108]....
        /*0d28*/ 	.word	0x000247f0


	//   ....[109]....
        /*0d2c*/ 	.word	0x000248c0


	//   ....[110]....
        /*0d30*/ 	.word	0x00024920


	//   ....[111]....
        /*0d34*/ 	.word	0x000249f0


	//   ....[112]....
        /*0d38*/ 	.word	0x00024a50


	//   ....[113]....
        /*0d3c*/ 	.word	0x00024b30


	//   ....[114]....
        /*0d40*/ 	.word	0x00024b90


	//   ....[115]....
        /*0d44*/ 	.word	0x00024c60


	//   ....[116]....
        /*0d48*/ 	.word	0x00024cc0


	//   ....[117]....
        /*0d4c*/ 	.word	0x00024d80


	//   ....[118]....
        /*0d50*/ 	.word	0x00024e10


	//   ....[119]....
        /*0d54*/ 	.word	0x00024eb0


	//   ....[120]....
        /*0d58*/ 	.word	0x00024fd0


	//   ....[121]....
        /*0d5c*/ 	.word	0x00025040


	//   ....[122]....
        /*0d60*/ 	.word	0x000250b0


	//   ....[123]....
        /*0d64*/ 	.word	0x00025120


	//   ....[124]....
        /*0d68*/ 	.word	0x00025190


	//   ....[125]....
        /*0d6c*/ 	.word	0x00025210


	//   ....[126]....
        /*0d70*/ 	.word	0x000252a0


	//   ....[127]....
        /*0d74*/ 	.word	0x00025330


	//   ....[128]....
        /*0d78*/ 	.word	0x000253a0


	//   ....[129]....
        /*0d7c*/ 	.word	0x00025410


	//   ....[130]....
        /*0d80*/ 	.word	0x00025480


	//   ....[131]....
        /*0d84*/ 	.word	0x00025500


	//   ....[132]....
        /*0d88*/ 	.word	0x00025570


	//   ....[133]....
        /*0d8c*/ 	.word	0x00025610


	//   ....[134]....
        /*0d90*/ 	.word	0x000256a0


	//   ....[135]....
        /*0d94*/ 	.word	0x000257c0


	//----- nvinfo : EIATTR_REG_RECONFIG
	.align		4
.L_1083:
        /*0d98*/ 	.byte	0x01, 0x54
	.zero		2


	//----- nvinfo : EIATTR_SYSCALL_OFFSETS
	.align		4
        /*0d9c*/ 	.byte	0x04, 0x46
        /*0d9e*/ 	.short	(.L_1085 - .L_1084)


	//   ....[0]....
.L_1084:
        /*0da0*/ 	.word	0x00001940


	//   ....[1]....
        /*0da4*/ 	.word	0x00001a90


	//   ....[2]....
        /*0da8*/ 	.word	0x00008c80


	//   ....[3]....
        /*0dac*/ 	.word	0x00008f80


	//   ....[4]....
        /*0db0*/ 	.word	0x0001a7f0


	//   ....[5]....
        /*0db4*/ 	.word	0x0001a940


	//   ....[6]....
        /*0db8*/ 	.word	0x0001aa30


	//   ....[7]....
        /*0dbc*/ 	.word	0x0001b9f0


	//----- nvinfo : EIATTR_MBARRIER_INSTR_OFFSETS
	.align		4
.L_1085:
        /*0dc0*/ 	.byte	0x04, 0x39
        /*0dc2*/ 	.short	(.L_1087 - .L_1086)


	//   ....[0]....
.L_1086:
        /*0dc4*/ 	.word	0x00000270
        /*0dc8*/ 	.word	0x000000ff
        /*0dcc*/ 	.word	0x00028800
        /*0dd0*/ 	.short	0x0100
        /*0dd2*/ 	.byte	0x08
	.zero		1


	//   ....[1]....
        /*0dd4*/ 	.word	0x00000280
        /*0dd8*/ 	.word	0x000000ff
        /*0ddc*/ 	.word	0x00028820
        /*0de0*/ 	.short	0x0100
        /*0de2*/ 	.byte	0x08
	.zero		1


	//   ....[2]....
        /*0de4*/ 	.word	0x00000370
        /*0de8*/ 	.word	0x000000ff
        /*0dec*/ 	.word	0x00028830
        /*0df0*/ 	.short	0x0100
        /*0df2*/ 	.byte	0x08
	.zero		1


	//   ....[3]....
        /*0df4*/ 	.word	0x00000380
        /*0df8*/ 	.word	0x000000ff
        /*0dfc*/ 	.word	0x00028840
        /*0e00*/ 	.short	0x0100
        /*0e02*/ 	.byte	0x08
	.zero		1


	//   ....[4]....
        /*0e04*/ 	.word	0x00000390
        /*0e08*/ 	.word	0x000000ff
        /*0e0c*/ 	.word	0x00028838
        /*0e10*/ 	.short	0x0100
        /*0e12*/ 	.byte	0x08
	.zero		1


	//   ....[5]....
        /*0e14*/ 	.word	0x000003a0
        /*0e18*/ 	.word	0x000000ff
        /*0e1c*/ 	.word	0x00028848
        /*0e20*/ 	.short	0x0100
        /*0e22*/ 	.byte	0x08
	.zero		1


	//   ....[6]....
        /*0e24*/ 	.word	0x000004d0
        /*0e28*/ 	.word	0x000000ff
        /*0e2c*/ 	.word	0x00028850
        /*0e30*/ 	.short	0x0100
        /*0e32*/ 	.byte	0x08
	.zero		1


	//   ....[7]....
        /*0e34*/ 	.word	0x000004e0
        /*0e38*/ 	.word	0x000000ff
        /*0e3c*/ 	.word	0x00028860
        /*0e40*/ 	.short	0x0100
        /*0e42*/ 	.byte	0x08
	.zero		1


	//   ....[8]....
        /*0e44*/ 	.word	0x000004f0
        /*0e48*/ 	.word	0x000000ff
        /*0e4c*/ 	.word	0x00028858
        /*0e50*/ 	.short	0x0100
        /*0e52*/ 	.byte	0x08
	.zero		1


	//   ....[9]....
        /*0e54*/ 	.word	0x00000500
        /*0e58*/ 	.word	0x000000ff
        /*0e5c*/ 	.word	0x00028868
        /*0e60*/ 	.short	0x0100
        /*0e62*/ 	.byte	0x08
	.zero		1


	//   ....[10]....
        /*0e64*/ 	.word	0x000005f0
        /*0e68*/ 	.word	0x000000ff
        /*0e6c*/ 	.word	0x00028870
        /*0e70*/ 	.short	0x0100
        /*0e72*/ 	.byte	0x06
	.zero		1


	//   ....[11]....
        /*0e74*/ 	.word	0x00000600
        /*0e78*/ 	.word	0x000000ff
        /*0e7c*/ 	.word	0x00028880
        /*0e80*/ 	.short	0x0100
        /*0e82*/ 	.byte	0x06
	.zero		1


	//   ....[12]....
        /*0e84*/ 	.word	0x00000610
        /*0e88*/ 	.word	0x000000ff
        /*0e8c*/ 	.word	0x00028878
        /*0e90*/ 	.short	0x0100
        /*0e92*/ 	.byte	0x06
	.zero		1


	//   ....[13]....
        /*0e94*/ 	.word	0x00000620
        /*0e98*/ 	.word	0x000000ff
        /*0e9c*/ 	.word	0x00028888
        /*0ea0*/ 	.short	0x0100
        /*0ea2*/ 	.byte	0x06
	.zero		1


	//   ....[14]....
        /*0ea4*/ 	.word	0x00000750
        /*0ea8*/ 	.word	0x000000ff
        /*0eac*/ 	.word	0x00028890
        /*0eb0*/ 	.short	0x0100
        /*0eb2*/ 	.byte	0x08
	.zero		1


	//   ....[15]....
        /*0eb4*/ 	.word	0x00000760
        /*0eb8*/ 	.word	0x000000ff
        /*0ebc*/ 	.word	0x000288a0
        /*0ec0*/ 	.short	0x0100
        /*0ec2*/ 	.byte	0x08
	.zero		1


	//   ....[16]....
        /*0ec4*/ 	.word	0x00000770
        /*0ec8*/ 	.word	0x000000ff
        /*0ecc*/ 	.word	0x00028898
        /*0ed0*/ 	.short	0x0100
        /*0ed2*/ 	.byte	0x08
	.zero		1


	//   ....[17]....
        /*0ed4*/ 	.word	0x00000780
        /*0ed8*/ 	.word	0x000000ff
        /*0edc*/ 	.word	0x000288a8
        /*0ee0*/ 	.short	0x0100
        /*0ee2*/ 	.byte	0x08
	.zero		1


	//   ....[18]....
        /*0ee4*/ 	.word	0x000008b0
        /*0ee8*/ 	.word	0x000000ff
        /*0eec*/ 	.word	0x000288b0
        /*0ef0*/ 	.short	0x0100
        /*0ef2*/ 	.byte	0x08
	.zero		1


	//   ....[19]....
        /*0ef4*/ 	.word	0x000008c0
        /*0ef8*/ 	.word	0x000000ff
        /*0efc*/ 	.word	0x000288c0
        /*0f00*/ 	.short	0x0100
        /*0f02*/ 	.byte	0x08
	.zero		1


	//   ....[20]....
        /*0f04*/ 	.word	0x000008d0
        /*0f08*/ 	.word	0x000000ff
        /*0f0c*/ 	.word	0x000288b8
        /*0f10*/ 	.short	0x0100
        /*0f12*/ 	.byte	0x08
	.zero		1


	//   ....[21]....
        /*0f14*/ 	.word	0x000008e0
        /*0f18*/ 	.word	0x000000ff
        /*0f1c*/ 	.word	0x000288c8
        /*0f20*/ 	.short	0x0100
        /*0f22*/ 	.byte	0x08
	.zero		1


	//   ....[22]....
        /*0f24*/ 	.word	0x00003090
        /*0f28*/ 	.word	0x0000005b
        /*0f2c*/ 	.word	0x00028890
        /*0f30*/ 	.short	0x010a
        /*0f32*/ 	.byte	0x3f
	.zero		1


	//   ....[23]....
        /*0f34*/ 	.word	0x00005850
        /*0f38*/ 	.word	0x0000005b
        /*0f3c*/ 	.word	0x00028890
        /*0f40*/ 	.short	0x010a
        /*0f42*/ 	.byte	0x3f
	.zero		1


	//   ....[24]....
        /*0f44*/ 	.word	0x000078f0
        /*0f48*/ 	.word	0x0000005b
        /*0f4c*/ 	.word	0x00028890
        /*0f50*/ 	.short	0x010a
        /*0f52*/ 	.byte	0x3f
	.zero		1


	//   ....[25]....
        /*0f54*/ 	.word	0x00008010
        /*0f58*/ 	.word	0x0000000b
        /*0f5c*/ 	.word	0x00000000
        /*0f60*/ 	.short	0x0101
        /*0f62*/ 	.byte	0x3f
	.zero		1


	//   ....[26]....
        /*0f64*/ 	.word	0x00008050
        /*0f68*/ 	.word	0x0000005b
        /*0f6c*/ 	.word	0x000288b0
        /*0f70*/ 	.short	0x010a
        /*0f72*/ 	.byte	0x3f
	.zero		1


	//   ....[27]....
        /*0f74*/ 	.word	0x00008680
        /*0f78*/ 	.word	0x0000005b
        /*0f7c*/ 	.word	0x00000000
        /*0f80*/ 	.short	0x0101
        /*0f82*/ 	.byte	0x3f
	.zero		1


	//   ....[28]....
        /*0f84*/ 	.word	0x00008d10
        /*0f88*/ 	.word	0x00000012
        /*0f8c*/ 	.word	0x00028800
        /*0f90*/ 	.short	0x010a
        /*0f92*/ 	.byte	0x3f
	.zero		1


	//   ....[29]....
        /*0f94*/ 	.word	0x00008d60
        /*0f98*/ 	.word	0x00000012
        /*0f9c*/ 	.word	0x00028800
        /*0fa0*/ 	.short	0x010a
        /*0fa2*/ 	.byte	0x3f
	.zero		1


	//   ....[30]....
        /*0fa4*/ 	.word	0x00009f70
        /*0fa8*/ 	.word	0x00000012
        /*0fac*/ 	.word	0x00028800
        /*0fb0*/ 	.short	0x010a
        /*0fb2*/ 	.byte	0x3f
	.zero		1


	//   ....[31]....
        /*0fb4*/ 	.word	0x0000c630
        /*0fb8*/ 	.word	0x00000012
        /*0fbc*/ 	.word	0x00028800
        /*0fc0*/ 	.short	0x010a
        /*0fc2*/ 	.byte	0x3f
	.zero		1


	//   ....[32]....
        /*0fc4*/ 	.word	0x0000e1e0
        /*0fc8*/ 	.word	0x00000000
        /*0fcc*/ 	.word	0x00028830
        /*0fd0*/ 	.short	0x010a
        /*0fd2*/ 	.byte	0x3f
	.zero		1


	//   ....[33]....
        /*0fd4*/ 	.word	0x0000e220
        /*0fd8*/ 	.word	0x00000000
        /*0fdc*/ 	.word	0x00028830
        /*0fe0*/ 	.short	0x010a
        /*0fe2*/ 	.byte	0x3f
	.zero		1


	//   ....[34]....
        /*0fe4*/ 	.word	0x0000fc20
        /*0fe8*/ 	.word	0x00000000
        /*0fec*/ 	.word	0x00000000
        /*0ff0*/ 	.short	0x0101
        /*0ff2*/ 	.byte	0x3f
	.zero		1


	//   ....[35]....
        /*0ff4*/ 	.word	0x00010770
        /*0ff8*/ 	.word	0x00000005
        /*0ffc*/ 	.word	0x00028830
        /*1000*/ 	.short	0x010a
        /*1002*/ 	.byte	0x3f
	.zero		1


	//   ....[36]....
        /*1004*/ 	.word	0x000107c0
        /*1008*/ 	.word	0x00000005
        /*100c*/ 	.word	0x00028830
        /*1010*/ 	.short	0x010a
        /*1012*/ 	.byte	0x3f
	.zero		1


	//   ....[37]....
        /*1014*/ 	.word	0x00010c40
        /*1018*/ 	.word	0x00000006
        /*101c*/ 	.word	0x00028850
        /*1020*/ 	.short	0x010a
        /*1022*/ 	.byte	0x3f
	.zero		1


	//   ....[38]....
        /*1024*/ 	.word	0x00010c80
        /*1028*/ 	.word	0x00000006
        /*102c*/ 	.word	0x00028850
        /*1030*/ 	.short	0x010a
        /*1032*/ 	.byte	0x3f
	.zero		1


	//   ....[39]....
        /*1034*/ 	.word	0x000129d0
        /*1038*/ 	.word	0x00000000
        /*103c*/ 	.word	0x00000000
        /*1040*/ 	.short	0x0101
        /*1042*/ 	.byte	0x3f
	.zero		1


	//   ....[40]....
        /*1044*/ 	.word	0x00012c50
        /*1048*/ 	.word	0x0000000e
        /*104c*/ 	.word	0x00000000
        /*1050*/ 	.short	0x0101
        /*1052*/ 	.byte	0x3f
	.zero		1


	//   ....[41]....
        /*1054*/ 	.word	0x00013360
        /*1058*/ 	.word	0x00000005
        /*105c*/ 	.word	0x00028830
        /*1060*/ 	.short	0x010a
        /*1062*/ 	.byte	0x3f
	.zero		1


	//   ....[42]....
        /*1064*/ 	.word	0x000133b0
        /*1068*/ 	.word	0x00000005
        /*106c*/ 	.word	0x00028830
        /*1070*/ 	.short	0x010a
        /*1072*/ 	.byte	0x3f
	.zero		1


	//   ....[43]....
        /*1074*/ 	.word	0x00013800
        /*1078*/ 	.word	0x00000006
        /*107c*/ 	.word	0x00028850
        /*1080*/ 	.short	0x010a
        /*1082*/ 	.byte	0x3f
	.zero		1


	//   ....[44]....
        /*1084*/ 	.word	0x00013840
        /*1088*/ 	.word	0x00000006
        /*108c*/ 	.word	0x00028850
        /*1090*/ 	.short	0x010a
        /*1092*/ 	.byte	0x3f
	.zero		1


	//   ....[45]....
        /*1094*/ 	.word	0x000145c0
        /*1098*/ 	.word	0x00000033
        /*109c*/ 	.word	0x00000000
        /*10a0*/ 	.short	0x0101
        /*10a2*/ 	.byte	0x3f
	.zero		1


	//   ....[46]....
        /*10a4*/ 	.word	0x00014ee0
        /*10a8*/ 	.word	0x0000000c
        /*10ac*/ 	.word	0x00000000
        /*10b0*/ 	.short	0x0101
        /*10b2*/ 	.byte	0x3f
	.zero		1


	//   ....[47]....
        /*10b4*/ 	.word	0x00015530
        /*10b8*/ 	.word	0x0000000d
        /*10bc*/ 	.word	0x00028850
        /*10c0*/ 	.short	0x010a
        /*10c2*/ 	.byte	0x3f
	.zero		1


	//   ....[48]....
        /*10c4*/ 	.word	0x000155b0
        /*10c8*/ 	.word	0x0000000d
        /*10cc*/ 	.word	0x00028850
        /*10d0*/ 	.short	0x010a
        /*10d2*/ 	.byte	0x3f
	.zero		1


	//   ....[49]....
        /*10d4*/ 	.word	0x00015bd0
        /*10d8*/ 	.word	0x00000004
        /*10dc*/ 	.word	0x00000000
        /*10e0*/ 	.short	0x0101
        /*10e2*/ 	.byte	0x3f
	.zero		1


	//   ....[50]....
        /*10e4*/ 	.word	0x000170e0
        /*10e8*/ 	.word	0x00000000
        /*10ec*/ 	.word	0x00000000
        /*10f0*/ 	.short	0x0101
        /*10f2*/ 	.byte	0x3f
	.zero		1


	//   ....[51]....
        /*10f4*/ 	.word	0x00019580
        /*10f8*/ 	.word	0x00000016
        /*10fc*/ 	.word	0x00028820
        /*1100*/ 	.short	0x010a
        /*1102*/ 	.byte	0x3f
	.zero		1


	//   ....[52]....
        /*1104*/ 	.word	0x00019610
        /*1108*/ 	.word	0x00000007
        /*110c*/ 	.word	0x000288a0
        /*1110*/ 	.short	0x010a
        /*1112*/ 	.byte	0x3f
	.zero		1


	//   ....[53]....
        /*1114*/ 	.word	0x00019970
        /*1118*/ 	.word	0x00000007
        /*111c*/ 	.word	0x000288c0
        /*1120*/ 	.short	0x010a
        /*1122*/ 	.byte	0x3f
	.zero		1


	//   ....[54]....
        /*1124*/ 	.word	0x00019da0
        /*1128*/ 	.word	0x0000000a
        /*112c*/ 	.word	0x000288a0
        /*1130*/ 	.short	0x010a
        /*1132*/ 	.byte	0x3f
	.zero		1


	//   ....[55]....
        /*1134*/ 	.word	0x0001a0e0
        /*1138*/ 	.word	0x0000000a
        /*113c*/ 	.word	0x000288c0
        /*1140*/ 	.short	0x010a
        /*1142*/ 	.byte	0x3f
	.zero		1


	//   ....[56]....
        /*1144*/ 	.word	0x0001af50
        /*1148*/ 	.word	0x00000007
        /*114c*/ 	.word	0x00028840
        /*1150*/ 	.short	0x010a
        /*1152*/ 	.byte	0x3f
	.zero		1


	//   ....[57]....
        /*1154*/ 	.word	0x0001b6d0
        /*1158*/ 	.word	0x00000007
        /*115c*/ 	.word	0x00028830
        /*1160*/ 	.short	0x0107
        /*1162*/ 	.byte	0x3f
	.zero		1


	//   ....[58]....
        /*1164*/ 	.word	0x0001b7a0
        /*1168*/ 	.word	0x00000007
        /*116c*/ 	.word	0x00028830
        /*1170*/ 	.short	0x0101
        /*1172*/ 	.byte	0x3f
	.zero		1


	//   ....[59]....
        /*1174*/ 	.word	0x0001c2d0
        /*1178*/ 	.word	0x00000016
        /*117c*/ 	.word	0x00028800
        /*1180*/ 	.short	0x0107
        /*1182*/ 	.byte	0x3f
	.zero		1


	//   ....[60]....
        /*1184*/ 	.word	0x0001c3e0
        /*1188*/ 	.word	0x00000016
        /*118c*/ 	.word	0x00028800
        /*1190*/ 	.short	0x0101
        /*1192*/ 	.byte	0x3f
	.zero		1


	//   ....[61]....
        /*1194*/ 	.word	0x0001c400
        /*1198*/ 	.word	0x00000016
        /*119c*/ 	.word	0x00028820
        /*11a0*/ 	.short	0x010a
        /*11a2*/ 	.byte	0x3f
	.zero		1


	//   ....[62]....
        /*11a4*/ 	.word	0x0001c7a0
        /*11a8*/ 	.word	0x00000006
        /*11ac*/ 	.word	0x00028840
        /*11b0*/ 	.short	0x010a
        /*11b2*/ 	.byte	0x3f
	.zero		1


	//   ....[63]....
        /*11b4*/ 	.word	0x0001ccc0
        /*11b8*/ 	.word	0x00000006
        /*11bc*/ 	.word	0x00028830
        /*11c0*/ 	.short	0x0107
        /*11c2*/ 	.byte	0x3f
	.zero		1


	//   ....[64]....
        /*11c4*/ 	.word	0x0001cd80
        /*11c8*/ 	.word	0x00000006
        /*11cc*/ 	.word	0x00028830
        /*11d0*/ 	.short	0x0101
        /*11d2*/ 	.byte	0x3f
	.zero		1


	//   ....[65]....
        /*11d4*/ 	.word	0x0001cde0
        /*11d8*/ 	.word	0x00000006
        /*11dc*/ 	.word	0x00028860
        /*11e0*/ 	.short	0x010a
        /*11e2*/ 	.byte	0x3f
	.zero		1


	//   ....[66]....
        /*11e4*/ 	.word	0x0001d320
        /*11e8*/ 	.word	0x00000006
        /*11ec*/ 	.word	0x00028850
        /*11f0*/ 	.short	0x0107
        /*11f2*/ 	.byte	0x3f
	.zero		1


	//   ....[67]....
        /*11f4*/ 	.word	0x0001d4d0
        /*11f8*/ 	.word	0x00000006
        /*11fc*/ 	.word	0x00028850
        /*1200*/ 	.short	0x0101
        /*1202*/ 	.byte	0x3f
	.zero		1


	//   ....[68]....
        /*1204*/ 	.word	0x0001d6e0
        /*1208*/ 	.word	0x00000000
        /*120c*/ 	.word	0x00028860
        /*1210*/ 	.short	0x010a
        /*1212*/ 	.byte	0x3f
	.zero		1


	//   ....[69]....
        /*1214*/ 	.word	0x0001dc10
        /*1218*/ 	.word	0x00000000
        /*121c*/ 	.word	0x00028850
        /*1220*/ 	.short	0x0107
        /*1222*/ 	.byte	0x3f
	.zero		1


	//   ....[70]....
        /*1224*/ 	.word	0x0001dcd0
        /*1228*/ 	.word	0x00000000
        /*122c*/ 	.word	0x00028850
        /*1230*/ 	.short	0x0101
        /*1232*/ 	.byte	0x3f
	.zero		1


	//   ....[71]....
        /*1234*/ 	.word	0x0001ea00
        /*1238*/ 	.word	0x00000004
        /*123c*/ 	.word	0x00028820
        /*1240*/ 	.short	0x010a
        /*1242*/ 	.byte	0x3f
	.zero		1


	//   ....[72]....
        /*1244*/ 	.word	0x0001eb70
        /*1248*/ 	.word	0x00000005
        /*124c*/ 	.word	0x00028840
        /*1250*/ 	.short	0x010a
        /*1252*/ 	.byte	0x3f
	.zero		1


	//   ....[73]....
        /*1254*/ 	.word	0x0001ec10
        /*1258*/ 	.word	0x00000019
        /*125c*/ 	.word	0x00028840
        /*1260*/ 	.short	0x010a
        /*1262*/ 	.byte	0x3f
	.zero		1


	//   ....[74]....
        /*1264*/ 	.word	0x0001ec50
        /*1268*/ 	.word	0x00000005
        /*126c*/ 	.word	0x00028860
        /*1270*/ 	.short	0x010a
        /*1272*/ 	.byte	0x3f
	.zero		1


	//   ....[75]....
        /*1274*/ 	.word	0x0001ec90
        /*1278*/ 	.word	0x00000019
        /*127c*/ 	.word	0x00028860
        /*1280*/ 	.short	0x010a
        /*1282*/ 	.byte	0x3f
	.zero		1


	//   ....[76]....
        /*1284*/ 	.word	0x0001ecf0
        /*1288*/ 	.word	0x0000005b
        /*128c*/ 	.word	0x00028890
        /*1290*/ 	.short	0x010a
        /*1292*/ 	.byte	0x3f
	.zero		1


	//   ....[77]....
        /*1294*/ 	.word	0x0001f200
        /*1298*/ 	.word	0x0000005b
        /*129c*/ 	.word	0x00028890
        /*12a0*/ 	.short	0x010a
        /*12a2*/ 	.byte	0x3f
	.zero		1


	//   ....[78]....
        /*12a4*/ 	.word	0x0001f710
        /*12a8*/ 	.word	0x0000005b
        /*12ac*/ 	.word	0x00028890
        /*12b0*/ 	.short	0x010a
        /*12b2*/ 	.byte	0x3f
	.zero		1


	//   ....[79]....
        /*12b4*/ 	.word	0x0001fbe0
        /*12b8*/ 	.word	0x0000005b
        /*12bc*/ 	.word	0x000288b0
        /*12c0*/ 	.short	0x010a
        /*12c2*/ 	.byte	0x3f
	.zero		1


	//   ....[80]....
        /*12c4*/ 	.word	0x000203e0
        /*12c8*/ 	.word	0x00000012
        /*12cc*/ 	.word	0x00028800
        /*12d0*/ 	.short	0x010a
        /*12d2*/ 	.byte	0x3f
	.zero		1


	//   ....[81]....
        /*12d4*/ 	.word	0x00020fa0
        /*12d8*/ 	.word	0x00000012
        /*12dc*/ 	.word	0x00028800
        /*12e0*/ 	.short	0x010a
        /*12e2*/ 	.byte	0x3f
	.zero		1


	//   ....[82]....
        /*12e4*/ 	.word	0x00020ff0
        /*12e8*/ 	.word	0x00000000
        /*12ec*/ 	.word	0x00028830
        /*12f0*/ 	.short	0x010a
        /*12f2*/ 	.byte	0x3f
	.zero		1


	//   ....[83]....
        /*12f4*/ 	.word	0x00021040
        /*12f8*/ 	.word	0x00000005
        /*12fc*/ 	.word	0x00028830
        /*1300*/ 	.short	0x010a
        /*1302*/ 	.byte	0x3f
	.zero		1


	//   ....[84]....
        /*1304*/ 	.word	0x00021090
        /*1308*/ 	.word	0x00000006
        /*130c*/ 	.word	0x00028850
        /*1310*/ 	.short	0x010a
        /*1312*/ 	.byte	0x3f
	.zero		1


	//   ....[85]....
        /*1314*/ 	.word	0x000210e0
        /*1318*/ 	.word	0x00000005
        /*131c*/ 	.word	0x00028830
        /*1320*/ 	.short	0x010a
        /*1322*/ 	.byte	0x3f
	.zero		1


	//   ....[86]....
        /*1324*/ 	.word	0x00021130
        /*1328*/ 	.word	0x00000006
        /*132c*/ 	.word	0x00028850
        /*1330*/ 	.short	0x010a
        /*1332*/ 	.byte	0x3f
	.zero		1


	//   ....[87]....
        /*1334*/ 	.word	0x00021180
        /*1338*/ 	.word	0x0000000d
        /*133c*/ 	.word	0x00028850
        /*1340*/ 	.short	0x010a
        /*1342*/ 	.byte	0x3f
	.zero		1


	//   ....[88]....
        /*1344*/ 	.word	0x00021750
        /*1348*/ 	.word	0x00000016
        /*134c*/ 	.word	0x00028820
        /*1350*/ 	.short	0x010a
        /*1352*/ 	.byte	0x3f
	.zero		1


	//   ....[89]....
        /*1354*/ 	.word	0x000217a0
        /*1358*/ 	.word	0x00000007
        /*135c*/ 	.word	0x000288a0
        /*1360*/ 	.short	0x010a
        /*1362*/ 	.byte	0x3f
	.zero		1


	//   ....[90]....
        /*1364*/ 	.word	0x000217f0
        /*1368*/ 	.word	0x00000007
        /*136c*/ 	.word	0x000288c0
        /*1370*/ 	.short	0x010a
        /*1372*/ 	.byte	0x3f
	.zero		1


	//   ....[91]....
        /*1374*/ 	.word	0x00021840
        /*1378*/ 	.word	0x0000000a
        /*137c*/ 	.word	0x000288a0
        /*1380*/ 	.short	0x010a
        /*1382*/ 	.byte	0x3f
	.zero		1


	//   ....[92]....
        /*1384*/ 	.word	0x00021890
        /*1388*/ 	.word	0x0000000a
        /*138c*/ 	.word	0x000288c0
        /*1390*/ 	.short	0x010a
        /*1392*/ 	.byte	0x3f
	.zero		1


	//   ....[93]....
        /*1394*/ 	.word	0x000219b0
        /*1398*/ 	.word	0x00000007
        /*139c*/ 	.word	0x00028840
        /*13a0*/ 	.short	0x010a
        /*13a2*/ 	.byte	0x3f
	.zero		1


	//   ....[94]....
        /*13a4*/ 	.word	0x00022f30
        /*13a8*/ 	.word	0x00000016
        /*13ac*/ 	.word	0x00028820
        /*13b0*/ 	.short	0x010a
        /*13b2*/ 	.byte	0x3f
	.zero		1


	//   ....[95]....
        /*13b4*/ 	.word	0x00022f80
        /*13b8*/ 	.word	0x00000006
        /*13bc*/ 	.word	0x00028840
        /*13c0*/ 	.short	0x010a
        /*13c2*/ 	.byte	0x3f
	.zero		1


	//   ....[96]....
        /*13c4*/ 	.word	0x00023900
        /*13c8*/ 	.word	0x00000006
        /*13cc*/ 	.word	0x00028860
        /*13d0*/ 	.short	0x010a
        /*13d2*/ 	.byte	0x3f
	.zero		1


	//   ....[97]....
        /*13d4*/ 	.word	0x00024370
        /*13d8*/ 	.word	0x00000000
        /*13dc*/ 	.word	0x00028860
        /*13e0*/ 	.short	0x010a
        /*13e2*/ 	.byte	0x3f
	.zero		1


	//   ....[98]....
        /*13e4*/ 	.word	0x000256e0
        /*13e8*/ 	.word	0x00000004
        /*13ec*/ 	.word	0x00028820
        /*13f0*/ 	.short	0x010a
        /*13f2*/ 	.byte	0x3f
	.zero		1


	//   ....[99]....
        /*13f4*/ 	.word	0x00025880
        /*13f8*/ 	.word	0x00000005
        /*13fc*/ 	.word	0x00028840
        /*1400*/ 	.short	0x010a
        /*1402*/ 	.byte	0x3f
	.zero		1


	//   ....[100]....
        /*1404*/ 	.word	0x000258d0
        /*1408*/ 	.word	0x00000019
        /*140c*/ 	.word	0x00028840
        /*1410*/ 	.short	0x010a
        /*1412*/ 	.byte	0x3f
	.zero		1


	//   ....[101]....
        /*1414*/ 	.word	0x00025920
        /*1418*/ 	.word	0x00000005
        /*141c*/ 	.word	0x00028860
        /*1420*/ 	.short	0x010a
        /*1422*/ 	.byte	0x3f
	.zero		1


	//----- nvinfo : EIATTR_NUM_MBARRIERS
	.align		4
.L_1087:
        /*1424*/ 	.byte	0x03, 0x38
        /*1426*/ 	.short	0x0016


	//----- nvinfo : EIATTR_EXIT_INSTR_OFFSETS
	.align		4
        /*1428*/ 	.byte	0x04, 0x1c
        /*142a*/ 	.short	(.L_1089 - .L_1088)


	//   ....[0]....
.L_1088:
        /*142c*/ 	.word	0x0001ece0


	//----- nvinfo : EIATTR_MAX_THREADS
	.align		4
.L_1089:
        /*1430*/ 	.byte	0x04, 0x05
        /*1432*/ 	.short	(.L_1091 - .L_1090)
.L_1090:
        /*1434*/ 	.word	0x00000180
        /*1438*/ 	.word	0x00000001
        /*143c*/ 	.word	0x00000001


	//----- nvinfo : EIATTR_CRS_STACK_SIZE
	.align		4
.L_1091:
        /*1440*/ 	.byte	0x04, 0x1e
        /*1442*/ 	.short	(.L_1093 - .L_1092)
.L_1092:
        /*1444*/ 	.word	0x00000000


	//----- nvinfo : EIATTR_CBANK_PARAM_SIZE
	.align		4
.L_1093:
        /*1448*/ 	.byte	0x03, 0x19
        /*144a*/ 	.short	0x0af0


	//----- nvinfo : EIATTR_PARAM_CBANK
	.align		4
        /*144c*/ 	.byte	0x04, 0x0a
        /*144e*/ 	.short	(.L_1095 - .L_1094)
	.align		4
.L_1094:
        /*1450*/ 	.word	index@(.nv.constant0._ZN7cutlass13device_kernelIN5flash11enable_sm90INS1_16FlashAttnFwdSm90INS1_25CollectiveMainloopFwdSm90ILi2EN4cute5tupleIJNS5_1CILi1EEES8_S8_EEENS6_IJNS7_ILi128EEESA_SA_EEELi128ENS_10bfloat16_tEfNS_4arch4Sm90ELb1ELb0ELb0ELb1ELb1ELb1ELb0ELb1ELb1ELb1ELb0ELb0EEENS1_21CollectiveEpilogueFwdISB_S9_SC_SE_Li256ELb1ELb1ELb0ELb0EEENS1_36VarlenDynamicPersistentTileSchedulerILi128ELi128ELi256ELi128ELb0ELb1ELb1ELb1ELb1ELb1EEEEEEEEEvNT_6ParamsE)
        /*1454*/ 	.short	0x0210
        /*1456*/ 	.short	0x0af0


	//----- nvinfo : EIATTR_SW_WAR
	.align		4
.L_1095:
        /*1458*/ 	.byte	0x04, 0x36
        /*145a*/ 	.short	(.L_1097 - .L_1096)
.L_1096:
        /*145c*/ 	.word	0x00000008
.L_1097:


//--------------------- .nv.info._ZN7cutlass13device_kernelIN5flash11enable_sm90INS1_16FlashAttnFwdSm90INS1_25CollectiveMainloopFwdSm90ILi2EN4cute5tupleIJNS5_1CILi1EEES8_S8_EEENS6_IJNS7_ILi192EEENS7_ILi128EEENS7_ILi96EEEEEELi96ENS_10bfloat16_tEfNS_4arch4Sm90ELb0ELb0ELb0ELb0ELb1ELb0ELb0ELb0ELb1ELb1ELb0ELb0EEENS1_21CollectiveEpilogueFwdINS6_IJSA_SC_SB_EEES9_SE_SG_Li384ELb0ELb1ELb0ELb0EEENS1_29StaticPersistentTileSchedulerILb0EEEEEEEEEvNT_6ParamsE --------------------------
	.section	.nv.info._ZN7cutlass13device_kernelIN5flash11enable_sm90INS1_16FlashAttnFwdSm90INS1_25CollectiveMainloopFwdSm90ILi2EN4cute5tupleIJNS5_1CILi1EEES8_S8_EEENS6_IJNS7_ILi192EEENS7_ILi128EEENS7_ILi96EEEEEELi96ENS_10bfloat16_tEfNS_4arch4Sm90ELb0ELb0ELb0ELb0ELb1ELb0ELb0ELb0ELb1ELb1ELb0ELb0EEENS1_21CollectiveEpilogueFwdINS6_IJSA_SC_SB_EEES9_SE_SG_Li384ELb0ELb1ELb0ELb0EEENS1_29StaticPersistentTileSchedulerILb0EEEEEEEEEvNT_6ParamsE,"",@"SHT_CUDA_INFO"
	.sectionflags	@""
	.align	4


	//----- nvinfo : EIATTR_CUDA_API_VERSION
	.align		4
        /*0000*/ 	.byte	0x04, 0x37
        /*0002*/ 	.short	(.L_1099 - .L_1098)
.L_1098:
        /*0004*/ 	.word	0x00000082


	//----- nvinfo : EIATTR_KPARAM_INFO
	.align		4
.L_1099:
        /*0008*/ 	.byte	0x04, 0x17
        /*000a*/ 	.short	(.L_1101 - .L_1100)
.L_1100:
        /*000c*/ 	.word	0x00000000
        /*0010*/ 	.short	0x0000
        /*0012*/ 	.short	0x0070
        /*0014*/ 	.byte	0x00, 0xf0, 0x01, 0x28


	//----- nvinfo : EIATTR_SPARSE_MMA_MASK
	.align		4
.L_1101:
        /*0018*/ 	.byte	0x03, 0x50
        /*001a*/ 	.short	0x0000


	//----- nvinfo : EIATTR_MAXREG_COUNT
	.align		4
        /*001c*/ 	.byte	0x03, 0x1b
        /*001e*/ 	.short	0x0080


	//----- nvinfo : EIATTR_NUM_BARRIERS
	.align		4
        /*0020*/ 	.byte	0x02, 0x4c
        /*0022*/ 	.byte	0x10
	.zero		1


	//----- nvinfo : EIATTR_EXTERNS
	.align		4
        /*0024*/ 	.byte	0x04, 0x0f
        /*0026*/ 	.short	(.L_1103 - .L_1102)


	//   ....[0]....
	.align		4
.L_1102:
        /*0028*/ 	.word	index@(__assertfail)


	//----- nvinfo : EIATTR_ANNOTATIONS
	.align		4
.L_1103:
        /*002c*/ 	.byte	0x04, 0x55
        /*002e*/ 	.short	(.L_1105 - .L_1104)


	//   ....[0]....
.L_1104:
        /* <DEDUP_REMOVED lines=9> */


	//----- nvinfo : EIATTR_MERCURY_ISA_VERSION
	.align		4
.L_1105:
        /*00a8*/ 	.byte	0x03, 0x5f
        /*00aa*/ 	.short	0x0101


	//----- nvinfo : EIATTR_INT_WARP_WIDE_INSTR_OFFSETS
	.align		4
        /*00ac*/ 	.byte	0x04, 0x31
        /*00ae*/ 	.short	(.L_1107 - .L_1106)


	//   ....[0]....
.L_1106:
        /*00b0*/ 	.word	0x000000c0


	//   ....[1]....
        /*00b4*/ 	.word	0x000000d0


	//   ....[2]....
        /*00b8*/ 	.word	0x00000170


	//----- nvinfo : EIATTR_COOP_GROUP_MASK_REGIDS
	.align		4
.L_1107:
        /*00bc*/ 	.byte	0x04, 0x29
        /*00be*/ 	.short	(.L_1109 - .L_1108)


	//   ....[0]....
.L_1108:
        /*00c0*/ 	.word	0xffffffff


	//   ....[1]....
        /*00c4*/ 	.word	0xffffffff


	//   ....[2]....
        /*00c8*/ 	.word	0xffffffff


	//   ....[3]....
        /*00cc*/ 	.word	0xffffffff


	//   ....[4]....
        /*00d0*/ 	.word	0xffffffff


	//   ....[5]....
        /*00d4*/ 	.word	0xffffffff


	//   ....[6]....
        /*00d8*/ 	.word	0xffffffff


	//   ....[7]....
        /*00dc*/ 	.word	0xffffffff


	//   ....[8]....
        /*00e0*/ 	.word	0xffffffff


	//   ....[9]....
        /*00e4*/ 	.word	0xffffffff


	//   ....[10]....
        /*00e8*/ 	.word	0xffffffff


	//   ....[11]....
        /*00ec*/ 	.word	0xffffffff


	//   ....[12]....
        /*00f0*/ 	.word	0xffffffff


	//   ....[13]....
        /*00f4*/ 	.word	0xffffffff


	//   ....[14]....
        /*00f8*/ 	.word	0xffffffff


	//   ....[15]....
        /*00fc*/ 	.word	0xffffffff


	//   ....[16]....
        /*0100*/ 	.word	0xffffffff


	//   ....[17]....
        /*0104*/ 	.word	0xffffffff


	//   ....[18]....
        /*0108*/ 	.word	0xffffffff


	//   ....[19]....
        /*010c*/ 	.word	0xffffffff


	//   ....[20]....
        /*0110*/ 	.word	0xffffffff


	//   ....[21]....
        /*0114*/ 	.word	0xffffffff


	//   ....[22]....
        /*0118*/ 	.word	0xffffffff


	//   ....[23]....
        /*011c*/ 	.word	0xffffffff


	//   ....[24]....
        /*0120*/ 	.word	0xffffffff


	//   ....[25]....
        /*0124*/ 	.word	0xffffffff


	//   ....[26]....
        /*0128*/ 	.word	0xffffffff


	//   ....[27]....
        /*012c*/ 	.word	0xffffffff


	//   ....[28]....
        /*0130*/ 	.word	0xffffffff


	//   ....[29]....
        /*0134*/ 	.word	0xffffffff


	//   ....[30]....
        /*0138*/ 	.word	0xffffffff


	//   ....[31]....
        /*013c*/ 	.word	0xffffffff


	//   ....[32]....
        /*0140*/ 	.word	0xffffffff


	//   ....[33]....
        /*0144*/ 	.word	0xffffffff


	//   ....[34]....
        /*0148*/ 	.word	0xffffffff


	//   ....[35]....
        /*014c*/ 	.word	0xffffffff


	//   ....[36]....
        /*0150*/ 	.word	0xffffffff


	//   ....[37]....
        /*0154*/ 	.word	0xffffffff


	//   ....[38]....
        /*0158*/ 	.word	0xffffffff


	//   ....[39]....
        /*015c*/ 	.word	0xffffffff


	//   ....[40]....
        /*0160*/ 	.word	0xffffffff


	//   ....[41]....
        /*0164*/ 	.word	0xffffffff


	//   ....[42]....
        /*0168*/ 	.word	0xffffffff


	//   ....[43]....
        /*016c*/ 	.word	0xffffffff


	//   ....[44]....
        /*0170*/ 	.word	0xffffffff


	//   ....[45]....
        /*0174*/ 	.word	0xffffffff


	//   ....[46]....
        /*0178*/ 	.word	0xffffffff


	//   ....[47]....
        /*017c*/ 	.word	0xffffffff


	//   ....[48]....
        /*0180*/ 	.word	0xffffffff


	//   ....[49]....
        /*0184*/ 	.word	0xffffffff


	//   ....[50]....
        /*0188*/ 	.word	0xffffffff


	//   ....[51]....
        /*018c*/ 	.word	0xffffffff


	//   ....[52]....
        /*0190*/ 	.word	0xffffffff


	//   ....[53]....
        /*0194*/ 	.word	0xffffffff


	//   ....[54]....
        /*0198*/ 	.word	0xffffffff


	//   ....[55]....
        /*019c*/ 	.word	0xffffffff


	//   ....[56]....
        /*01a0*/ 	.word	0xffffffff


	//   ....[57]....
        /*01a4*/ 	.word	0xffffffff


	//   ....[58]....
        /*01a8*/ 	.word	0xffffffff


	//   ....[59]....
        /*01ac*/ 	.word	0xffffffff


	//   ....[60]....
        /*01b0*/ 	.word	0xffffffff


	//   ....[61]....
        /*01b4*/ 	.word	0xffffffff


	//   ....[62]....
        /*01b8*/ 	.word	0xffffffff


	//   ....[63]....
        /*01bc*/ 	.word	0xffffffff


	//   ....[64]....
        /*01c0*/ 	.word	0xffffffff


	//   ....[65]....
        /*01c4*/ 	.word	0xffffffff


	//   ....[66]....
        /*01c8*/ 	.word	0xffffffff


	//   ....[67]....
        /*01cc*/ 	.word	0xffffffff


	//   ....[68]....
        /*01d0*/ 	.word	0xffffffff


	//   ....[69]....
        /*01d4*/ 	.word	0xffffffff


	//   ....[70]....
        /*01d8*/ 	.word	0xffffffff


	//   ....[71]....
        /*01dc*/ 	.word	0xffffffff


	//   ....[72]....
        /*01e0*/ 	.word	0xffffffff


	//   ....[73]....
        /*01e4*/ 	.word	0xffffffff


	//   ....[74]....
        /*01e8*/ 	.word	0x0500000f


	//   ....[75]....
        /*01ec*/ 	.word	0x0500000f


	//   ....[76]....
        /*01f0*/ 	.word	0x0500000f


	//   ....[77]....
        /*01f4*/ 	.word	0x0500000f


	//   ....[78]....
        /*01f8*/ 	.word	0x0500000f


	//   ....[79]....
        /*01fc*/ 	.word	0x0500000f


	//   ....[80]....
        /*0200*/ 	.word	0x0500000f


	//   ....[81]....
        /*0204*/ 	.word	0x0500000f


	//   ....[82]....
        /*0208*/ 	.word	0x0500000f


	//   ....[83]....
        /*020c*/ 	.word	0x0500000f


	//   ....[84]....
        /*0210*/ 	.word	0x0500000f


	//   ....[85]....
        /*0214*/ 	.word	0x0500000f


	//   ....[86]....
        /*0218*/ 	.word	0x0500000f


	//   ....[87]....
        /*021c*/ 	.word	0x0500000f


	//   ....[88]....
        /*0220*/ 	.word	0x0500000f


	//   ....[89]....
        /*0224*/ 	.word	0x0500000f


	//   ....[90]....
        /*0228*/ 	.word	0x0500000f


	//   ....[91]....
        /*022c*/ 	.word	0x0500000f


	//   ....[92]....
        /*0230*/ 	.word	0x0500000f


	//   ....[93]....
        /*0234*/ 	.word	0x0500000f


	//   ....[94]....
        /*0238*/ 	.word	0x0500000f


	//   ....[95]....
        /*023c*/ 	.word	0x0500000f


	//   ....[96]....
        /*0240*/ 	.word	0x0500000f


	//   ....[97]....
        /*0244*/ 	.word	0x0500000f


	//   ....[98]....
        /*0248*/ 	.word	0x0500000f


	//   ....[99]....
        /*024c*/ 	.word	0x0500000f


	//   ....[100]....
        /*0250*/ 	.word	0x0500000f


	//   ....[101]....
        /*0254*/ 	.word	0x0500000f


	//   ....[102]....
        /*0258*/ 	.word	0x0500000f


	//   ....[103]....
        /*025c*/ 	.word	0x0500000f


	//   ....[104]....
        /*0260*/ 	.word	0x0500000f


	//   ....[105]....
        /*0264*/ 	.word	0x0500000f


	//   ....[106]....
        /*0268*/ 	.word	0x0500000f


	//   ....[107]....
        /*026c*/ 	.word	0x0500000f


	//   ....[108]....
        /*0270*/ 	.word	0x0500000f


	//   ....[109]....
        /*0274*/ 	.word	0x0500000f


	//   ....[110]....
        /*0278*/ 	.word	0x0500000f


	//   ....[111]....
        /*027c*/ 	.word	0x0500000f


	//   ....[112]....
        /*0280*/ 	.word	0x0500000f


	//   ....[113]....
        /*0284*/ 	.word	0x0500000f


	//   ....[114]....
        /*0288*/ 	.word	0x0500000f


	//   ....[115]....
        /*028c*/ 	.word	0x0500000f


	//   ....[116]....
        /*0290*/ 	.word	0x0500000f


	//   ....[117]....
        /*0294*/ 	.word	0x0500000f


	//   ....[118]....
        /*0298*/ 	.word	0x0500000f


	//   ....[119]....
        /*029c*/ 	.word	0x0500000f


	//----- nvinfo : EIATTR_COOP_GROUP_INSTR_OFFSETS
	.align		4
.L_1109:
        /*02a0*/ 	.byte	0x04, 0x28
        /*02a2*/ 	.short	(.L_1111 - .L_1110)


	//   ....[0]....
.L_1110:
        /*02a4*/ 	.word	0x00000080


	//   ....[1]....
        /*02a8*/ 	.word	0x00000090


	//   ....[2]....
        /*02ac*/ 	.word	0x000002d0


	//   ....[3]....
        /*02b0*/ 	.word	0x00000430


	//   ....[4]....
        /*02b4*/ 	.word	0x00000550


	//   ....[5]....
        /*02b8*/ 	.word	0x000006b0


	//   ....[6]....
        /*02bc*/ 	.word	0x00000e60


	//   ....[7]....
        /*02c0*/ 	.word	0x00002130


	//   ....[8]....
        /*02c4*/ 	.word	0x00002230


	//   ....[9]....
        /*02c8*/ 	.word	0x00002780


	//   ....[10]....
        /*02cc*/ 	.word	0x000027e0


	//   ....[11]....
        /*02d0*/ 	.word	0x000033d0


	//   ....[12]....
        /*02d4*/ 	.word	0x000042b0


	//   ....[13]....
        /*02d8*/ 	.word	0x000042c0


	//   ....[14]....
        /*02dc*/ 	.word	0x000042f0


	//   ....[15]....
        /*02e0*/ 	.word	0x00004300


	//   ....[16]....
        /*02e4*/ 	.word	0x00005660


	//   ....[17]....
        /*02e8*/ 	.word	0x00005770


	//   ....[18]....
        /*02ec*/ 	.word	0x000057d0


	//   ....[19]....
        /*02f0*/ 	.word	0x000058c0


	//   ....[20]....
        /*02f4*/ 	.word	0x000058d0


	//   ....[21]....
        /*02f8*/ 	.word	0x00006780


	//   ....[22]....
        /*02fc*/ 	.word	0x000067d0


	//   ....[23]....
        /*0300*/ 	.word	0x00006800


	//   ....[24]....
        /*0304*/ 	.word	0x00006860


	//   ....[25]....
        /*0308*/ 	.word	0x00006d40


	//   ....[26]....
        /*030c*/ 	.word	0x00006d90


	//   ....[27]....
        /*0310*/ 	.word	0x00006ea0


	//   ....[28]....
        /*0314*/ 	.word	0x00006ee0


	//   ....[29]....
        /*0318*/ 	.word	0x000080f0


	//   ....[30]....
        /*031c*/ 	.word	0x00008110


	//   ....[31]....
        /*0320*/ 	.word	0x00008120


	//   ....[32]....
        /*0324*/ 	.word	0x000081d0


	//   ....[33]....
        /*0328*/ 	.word	0x000081f0


	//   ....[34]....
        /*032c*/ 	.word	0x00008290


	//   ....[35]....
        /*0330*/ 	.word	0x000082b0


	//   ....[36]....
        /*0334*/ 	.word	0x000082c0


	//   ....[37]....
        /*0338*/ 	.word	0x00008b00


	//   ....[38]....
        /*033c*/ 	.word	0x00008b20


	//   ....[39]....
        /*0340*/ 	.word	0x00008b50


	//   ....[40]....
        /*0344*/ 	.word	0x00008c00


	//   ....[41]....
        /*0348*/ 	.word	0x00008c10


	//   ....[42]....
        /*034c*/ 	.word	0x00008cc0


	//   ....[43]....
        /*0350*/ 	.word	0x00008cd0


	//   ....[44]....
        /*0354*/ 	.word	0x00008ce0


	//   ....[45]....
        /*0358*/ 	.word	0x00008cf0


	//   ....[46]....
        /*035c*/ 	.word	0x00008d00


	//   ....[47]....
        /*0360*/ 	.word	0x00008dd0


	//   ....[48]....
        /*0364*/ 	.word	0x00008e80


	//   ....[49]....
        /*0368*/ 	.word	0x00009560


	//   ....[50]....
        /*036c*/ 	.word	0x00009570


	//   ....[51]....
        /*0370*/ 	.word	0x00009590


	//   ....[52]....
        /*0374*/ 	.word	0x00009610


	//   ....[53]....
        /*0378*/ 	.word	0x00009620


	//   ....[54]....
        /*037c*/ 	.word	0x00009680


	//   ....[55]....
        /*0380*/ 	.word	0x000096b0


	//   ....[56]....
        /*0384*/ 	.word	0x000096f0


	//   ....[57]....
        /*0388*/ 	.word	0x000099a0


	//   ....[58]....
        /*038c*/ 	.word	0x000099c0


	//   ....[59]....
        /*0390*/ 	.word	0x00009a60


	//   ....[60]....
        /*0394*/ 	.word	0x00009a70


	//   ....[61]....
        /*0398*/ 	.word	0x00009b00


	//   ....[62]....
        /*039c*/ 	.word	0x00009b10


	//   ....[63]....
        /*03a0*/ 	.word	0x00009b20


	//   ....[64]....
        /*03a4*/ 	.word	0x00009bb0


	//   ....[65]....
        /*03a8*/ 	.word	0x0000a050


	//   ....[66]....
        /*03ac*/ 	.word	0x0000a060


	//   ....[67]....
        /*03b0*/ 	.word	0x0000a0b0


	//   ....[68]....
        /*03b4*/ 	.word	0x0000a0f0


	//   ....[69]....
        /*03b8*/ 	.word	0x0000a150


	//   ....[70]....
        /*03bc*/ 	.word	0x0000a170


	//   ....[71]....
        /*03c0*/ 	.word	0x0000a1f0


	//   ....[72]....
        /*03c4*/ 	.word	0x0000a210


	//   ....[73]....
        /*03c8*/ 	.word	0x0000a5e0


	//   ....[74]....
        /*03cc*/ 	.word	0x0000aac0


	//   ....[75]....
        /*03d0*/ 	.word	0x0000abb0


	//   ....[76]....
        /*03d4*/ 	.word	0x0000ac50


	//   ....[77]....
        /*03d8*/ 	.word	0x0000acc0


	//   ....[78]....
        /*03dc*/ 	.word	0x0000add0


	//   ....[79]....
        /*03e0*/ 	.word	0x0000ae40


	//   ....[80]....
        /*03e4*/ 	.word	0x0000af50


	//   ....[81]....
        /*03e8*/ 	.word	0x0000afc0


	//   ....[82]....
        /*03ec*/ 	.word	0x0000b0c0


	//   ....[83]....
        /*03f0*/ 	.word	0x0000b150


	//   ....[84]....
        /*03f4*/ 	.word	0x0000b1c0


	//   ....[85]....
        /*03f8*/ 	.word	0x0000b220


	//   ....[86]....
        /*03fc*/ 	.word	0x0000b340


	//   ....[87]....
        /*0400*/ 	.word	0x0000b3a0


	//   ....[88]....
        /*0404*/ 	.word	0x0000b4b0


	//   ....[89]....
        /*0408*/ 	.word	0x0000b510


	//   ....[90]....
        /*040c*/ 	.word	0x0000b5c0


	//   ....[91]....
        /*0410*/ 	.word	0x0000b6b0


	//   ....[92]....
        /*0414*/ 	.word	0x0000b790


	//   ....[93]....
        /*0418*/ 	.word	0x0000b800


	//   ....[94]....
        /*041c*/ 	.word	0x0000b8d0


	//   ....[95]....
        /*0420*/ 	.word	0x0000ba10


	//   ....[96]....
        /*0424*/ 	.word	0x0000bac0


	//   ....[97]....
        /*0428*/ 	.word	0x0000bb40


	//   ....[98]....
        /*042c*/ 	.word	0x0000bc20


	//   ....[99]....
        /*0430*/ 	.word	0x0000bc80


	//   ....[100]....
        /*0434*/ 	.word	0x0000bd50


	//   ....[101]....
        /*0438*/ 	.word	0x0000bdb0


	//   ....[102]....
        /*043c*/ 	.word	0x0000be80


	//   ....[103]....
        /*0440*/ 	.word	0x0000bf70


	//   ....[104]....
        /*0444*/ 	.word	0x0000c010


	//   ....[105]....
        /*0448*/ 	.word	0x0000c070


	//   ....[106]....
        /*044c*/ 	.word	0x0000c170


	//   ....[107]....
        /*0450*/ 	.word	0x0000c1d0


	//   ....[108]....
        /*0454*/ 	.word	0x0000c2d0


	//   ....[109]....
        /*0458*/ 	.word	0x0000c330


	//   ....[110]....
        /*045c*/ 	.word	0x0000c400


	//   ....[111]....
        /*0460*/ 	.word	0x0000c550


	//   ....[112]....
        /*0464*/ 	.word	0x0000c5f0


	//   ....[113]....
        /*0468*/ 	.word	0x0000c680


	//   ....[114]....
        /*046c*/ 	.word	0x0000c780


	//   ....[115]....
        /*0470*/ 	.word	0x0000c7e0


	//   ....[116]....
        /*0474*/ 	.word	0x0000c8d0


	//   ....[117]....
        /*0478*/ 	.word	0x0000c930


	//   ....[118]....
        /*047c*/ 	.word	0x0000c9f0


	//   ....[119]....
        /*0480*/ 	.word	0x0000cb60


	//----- nvinfo : EIATTR_REG_RECONFIG
	.align		4
.L_1111:
        /*0484*/ 	.byte	0x01, 0x54
	.zero		2


	//----- nvinfo : EIATTR_SYSCALL_OFFSETS
	.align		4
        /*0488*/ 	.byte	0x04, 0x46
        /*048a*/ 	.short	(.L_1113 - .L_1112)


	//   ....[0]....
.L_1112:
        /*048c*/ 	.word	0x00001190


	//   ....[1]....
        /*0490*/ 	.word	0x000077b0


	//   ....[2]....
        /*0494*/ 	.word	0x000078f0


	//   ....[3]....
        /*0498*/ 	.word	0x000079e0


	//   ....[4]....
        /*049c*/ 	.word	0x00008620


	//----- nvinfo : EIATTR_MBARRIER_INSTR_OFFSETS
	.align		4
.L_1113:
        /*04a0*/ 	.byte	0x04, 0x39
        /*04a2*/ 	.short	(.L_1115 - .L_1114)


	//   ....[0]....
.L_1114:
        /*04a4*/ 	.word	0x00000180
        /*04a8*/ 	.word	0x000000ff
        /*04ac*/ 	.word	0x0002d800
        /*04b0*/ 	.short	0x0100
        /*04b2*/ 	.byte	0x08
	.zero		1


	//   ....[1]....
        /*04b4*/ 	.word	0x00000190
        /*04b8*/ 	.word	0x000000ff
        /*04bc*/ 	.word	0x0002d820
        /*04c0*/ 	.short	0x0100
        /*04c2*/ 	.byte	0x08
	.zero		1


	//   ....[2]....
        /*04c4*/ 	.word	0x00000280
        /*04c8*/ 	.word	0x000000ff
        /*04cc*/ 	.word	0x0002d830
        /*04d0*/ 	.short	0x0100
        /*04d2*/ 	.byte	0x08
	.zero		1


	//   ....[3]....
        /*04d4*/ 	.word	0x00000290
        /*04d8*/ 	.word	0x000000ff
        /*04dc*/ 	.word	0x0002d840
        /*04e0*/ 	.short	0x0100
        /*04e2*/ 	.byte	0x08
	.zero		1


	//   ....[4]....
        /*04e4*/ 	.word	0x000002a0
        /*04e8*/ 	.word	0x000000ff
        /*04ec*/ 	.word	0x0002d838
        /*04f0*/ 	.short	0x0100
        /*04f2*/ 	.byte	0x08
	.zero		1


	//   ....[5]....
        /*04f4*/ 	.word	0x000002b0
        /*04f8*/ 	.word	0x000000ff
        /*04fc*/ 	.word	0x0002d848
        /*0500*/ 	.short	0x0100
        /*0502*/ 	.byte	0x08
	.zero		1


	//   ....[6]....
        /*0504*/ 	.word	0x000003e0
        /*0508*/ 	.word	0x000000ff
        /*050c*/ 	.word	0x0002d850
        /*0510*/ 	.short	0x0100
        /*0512*/ 	.byte	0x08
	.zero		1


	//   ....[7]....
        /*0514*/ 	.word	0x000003f0
        /*0518*/ 	.word	0x000000ff
        /*051c*/ 	.word	0x0002d860
        /*0520*/ 	.short	0x0100
        /*0522*/ 	.byte	0x08
	.zero		1


	//   ....[8]....
        /*0524*/ 	.word	0x00000400
        /*0528*/ 	.word	0x000000ff
        /*052c*/ 	.word	0x0002d858
        /*0530*/ 	.short	0x0100
        /*0532*/ 	.byte	0x08
	.zero		1


	//   ....[9]....
        /*0534*/ 	.word	0x00000410
        /*0538*/ 	.word	0x000000ff
        /*053c*/ 	.word	0x0002d868
        /*0540*/ 	.short	0x0100
        /*0542*/ 	.byte	0x08
	.zero		1


	//   ....[10]....
        /*0544*/ 	.word	0x00000500
        /*0548*/ 	.word	0x000000ff
        /*054c*/ 	.word	0x0002d870
        /*0550*/ 	.short	0x0100
        /*0552*/ 	.byte	0x06
	.zero		1


	//   ....[11]....
        /*0554*/ 	.word	0x00000510
        /*0558*/ 	.word	0x000000ff
        /*055c*/ 	.word	0x0002d880
        /*0560*/ 	.short	0x0100
        /*0562*/ 	.byte	0x06
	.zero		1


	//   ....[12]....
        /*0564*/ 	.word	0x00000520
        /*0568*/ 	.word	0x000000ff
        /*056c*/ 	.word	0x0002d878
        /*0570*/ 	.short	0x0100
        /*0572*/ 	.byte	0x06
	.zero		1


	//   ....[13]....
        /*0574*/ 	.word	0x00000530
        /*0578*/ 	.word	0x000000ff
        /*057c*/ 	.word	0x0002d888
        /*0580*/ 	.short	0x0100
        /*0582*/ 	.byte	0x06
	.zero		1


	//   ....[14]....
        /*0584*/ 	.word	0x00000660
        /*0588*/ 	.word	0x000000ff
        /*058c*/ 	.word	0x0002d890
        /*0590*/ 	.short	0x0100
        /*0592*/ 	.byte	0x08
	.zero		1


	//   ....[15]....
        /*0594*/ 	.word	0x00000670
        /*0598*/ 	.word	0x000000ff
        /*059c*/ 	.word	0x0002d8a0
        /*05a0*/ 	.short	0x0100
        /*05a2*/ 	.byte	0x08
	.zero		1


	//   ....[16]....
        /*05a4*/ 	.word	0x00000680
        /*05a8*/ 	.word	0x000000ff
        /*05ac*/ 	.word	0x0002d898
        /*05b0*/ 	.short	0x0100
        /*05b2*/ 	.byte	0x08
	.zero		1


	//   ....[17]....
        /*05b4*/ 	.word	0x00000690
        /*05b8*/ 	.word	0x000000ff
        /*05bc*/ 	.word	0x0002d8a8
        /*05c0*/ 	.short	0x0100
        /*05c2*/ 	.byte	0x08
	.zero		1


	//   ....[18]....
        /*05c4*/ 	.word	0x000007d0
        /*05c8*/ 	.word	0x000000ff
        /*05cc*/ 	.word	0x0002d8b0
        /*05d0*/ 	.short	0x0100
        /*05d2*/ 	.byte	0x08
	.zero		1


	//   ....[19]....
        /*05d4*/ 	.word	0x000007e0
        /*05d8*/ 	.word	0x000000ff
        /*05dc*/ 	.word	0x0002d8c0
        /*05e0*/ 	.short	0x0100
        /*05e2*/ 	.byte	0x08
	.zero		1


	//   ....[20]....
        /*05e4*/ 	.word	0x000007f0
        /*05e8*/ 	.word	0x000000ff
        /*05ec*/ 	.word	0x0002d8b8
        /*05f0*/ 	.short	0x0100
        /*05f2*/ 	.byte	0x08
	.zero		1


	//   ....[21]....
        /*05f4*/ 	.word	0x00000800
        /*05f8*/ 	.word	0x000000ff
        /*05fc*/ 	.word	0x0002d8c8
        /*0600*/ 	.short	0x0100
        /*0602*/ 	.byte	0x08
	.zero		1


	//   ....[22]....
        /*0604*/ 	.word	0x000011f0
        /*0608*/ 	.word	0x000000ff
        /*060c*/ 	.word	0x0002d800
        /*0610*/ 	.short	0x010a
        /*0612*/ 	.byte	0x28
	.zero		1


	//   ....[23]....
        /*0614*/ 	.word	0x00001270
        /*0618*/ 	.word	0x00000004
        /*061c*/ 	.word	0x0002d830
        /*0620*/ 	.short	0x010a
        /*0622*/ 	.byte	0x3f
	.zero		1


	//   ....[24]....
        /*0624*/ 	.word	0x000012c0
        /*0628*/ 	.word	0x00000004
        /*062c*/ 	.word	0x0002d830
        /*0630*/ 	.short	0x010a
        /*0632*/ 	.byte	0x3f
	.zero		1


	//   ....[25]....
        /*0634*/ 	.word	0x00001830
        /*0638*/ 	.word	0x000000ff
        /*063c*/ 	.word	0x00000000
        /*0640*/ 	.short	0x0101
        /*0642*/ 	.byte	0x06
	.zero		1


	//   ....[26]....
        /*0644*/ 	.word	0x000036a0
        /*0648*/ 	.word	0x000000ff
        /*064c*/ 	.word	0x0002d830
        /*0650*/ 	.short	0x010a
        /*0652*/ 	.byte	0x06
	.zero		1


	//   ....[27]....
        /*0654*/ 	.word	0x000036e0
        /*0658*/ 	.word	0x000000ff
        /*065c*/ 	.word	0x0002d830
        /*0660*/ 	.short	0x010a
        /*0662*/ 	.byte	0x06
	.zero		1


	//   ....[28]....
        /*0664*/ 	.word	0x000039b0
        /*0668*/ 	.word	0x000000ff
        /*066c*/ 	.word	0x0002d850
        /*0670*/ 	.short	0x010a
        /*0672*/ 	.byte	0x06
	.zero		1


	//   ....[29]....
        /*0674*/ 	.word	0x000039f0
        /*0678*/ 	.word	0x000000ff
        /*067c*/ 	.word	0x0002d850
        /*0680*/ 	.short	0x010a
        /*0682*/ 	.byte	0x06
	.zero		1


	//   ....[30]....
        /*0684*/ 	.word	0x00003f40
        /*0688*/ 	.word	0x000000ff
        /*068c*/ 	.word	0x00000000
        /*0690*/ 	.short	0x0101
        /*0692*/ 	.byte	0x06
	.zero		1


	//   ....[31]....
        /*0694*/ 	.word	0x000050e0
        /*0698*/ 	.word	0x000000ff
        /*069c*/ 	.word	0x00000000
        /*06a0*/ 	.short	0x0101
        /*06a2*/ 	.byte	0x06
	.zero		1


	//   ....[32]....
        /*06a4*/ 	.word	0x000056e0
        /*06a8*/ 	.word	0x000000ff
        /*06ac*/ 	.word	0x0002d850
        /*06b0*/ 	.short	0x010a
        /*06b2*/ 	.byte	0x08
	.zero		1


	//   ....[33]....
        /*06b4*/ 	.word	0x00005720
        /*06b8*/ 	.word	0x000000ff
        /*06bc*/ 	.word	0x0002d850
        /*06c0*/ 	.short	0x010a
        /*06c2*/ 	.byte	0x08
	.zero		1


	//   ....[34]....
        /*06c4*/ 	.word	0x000061e0
        /*06c8*/ 	.word	0x000000ff
        /*06cc*/ 	.word	0x00000000
        /*06d0*/ 	.short	0x0101
        /*06d2*/ 	.byte	0x08
	.zero		1


	//   ....[35]....
        /*06d4*/ 	.word	0x00006da0
        /*06d8*/ 	.word	0x000000ff
        /*06dc*/ 	.word	0x00000000
        /*06e0*/ 	.short	0x0101
        /*06e2*/ 	.byte	0x04
	.zero		1


	//   ....[36]....
        /*06e4*/ 	.word	0x00007ec0
        /*06e8*/ 	.word	0x00000000
        /*06ec*/ 	.word	0x0002d840
        /*06f0*/ 	.short	0x010a
        /*06f2*/ 	.byte	0x3f
	.zero		1


	//   ....[37]....
        /*06f4*/ 	.word	0x00008400
        /*06f8*/ 	.word	0x00000000
        /*06fc*/ 	.word	0x0002d830
        /*0700*/ 	.short	0x0107
        /*0702*/ 	.byte	0x3f
	.zero		1


	//   ....[38]....
        /*0704*/ 	.word	0x000084c0
        /*0708*/ 	.word	0x00000000
        /*070c*/ 	.word	0x0002d830
        /*0710*/ 	.short	0x0101
        /*0712*/ 	.byte	0x3f
	.zero		1


	//   ....[39]....
        /*0714*/ 	.word	0x00008f70
        /*0718*/ 	.word	0x000000ff
        /*071c*/ 	.word	0x0002d800
        /*0720*/ 	.short	0x0107
        /*0722*/ 	.byte	0x25
	.zero		1


	//   ....[40]....
        /*0724*/ 	.word	0x00008fd0
        /*0728*/ 	.word	0x000000ff
        /*072c*/ 	.word	0x0002d800
        /*0730*/ 	.short	0x0101
        /*0732*/ 	.byte	0x25
	.zero		1


	//   ....[41]....
        /*0734*/ 	.word	0x00008ff0
        /*0738*/ 	.word	0x000000ff
        /*073c*/ 	.word	0x0002d820
        /*0740*/ 	.short	0x010a
        /*0742*/ 	.byte	0x25
	.zero		1


	//   ....[42]....
        /*0744*/ 	.word	0x00009380
        /*0748*/ 	.word	0x00000006
        /*074c*/ 	.word	0x0002d840
        /*0750*/ 	.short	0x010a
        /*0752*/ 	.byte	0x3f
	.zero		1


	//   ....[43]....
        /*0754*/ 	.word	0x00009790
        /*0758*/ 	.word	0x00000006
        /*075c*/ 	.word	0x0002d830
        /*0760*/ 	.short	0x0107
        /*0762*/ 	.byte	0x3f
	.zero		1


	//   ....[44]....
        /*0764*/ 	.word	0x00009850
        /*0768*/ 	.word	0x00000006
        /*076c*/ 	.word	0x0002d830
        /*0770*/ 	.short	0x0101
        /*0772*/ 	.byte	0x3f
	.zero		1


	//   ....[45]....
        /*0774*/ 	.word	0x000098b0
        /*0778*/ 	.word	0x00000006
        /*077c*/ 	.word	0x0002d860
        /*0780*/ 	.short	0x010a
        /*0782*/ 	.byte	0x3f
	.zero		1


	//   ....[46]....
        /*0784*/ 	.word	0x00009ca0
        /*0788*/ 	.word	0x00000006
        /*078c*/ 	.word	0x0002d850
        /*0790*/ 	.short	0x0107
        /*0792*/ 	.byte	0x3f
	.zero		1


	//   ....[47]....
        /*0794*/ 	.word	0x00009e70
        /*0798*/ 	.word	0x00000006
        /*079c*/ 	.word	0x0002d850
        /*07a0*/ 	.short	0x0101
        /*07a2*/ 	.byte	0x3f
	.zero		1


	//   ....[48]....
        /*07a4*/ 	.word	0x00009f70
        /*07a8*/ 	.word	0x00000004
        /*07ac*/ 	.word	0x0002d860
        /*07b0*/ 	.short	0x010a
        /*07b2*/ 	.byte	0x3f
	.zero		1


	//   ....[49]....
        /*07b4*/ 	.word	0x0000a350
        /*07b8*/ 	.word	0x00000004
        /*07bc*/ 	.word	0x0002d850
        /*07c0*/ 	.short	0x0107
        /*07c2*/ 	.byte	0x3f
	.zero		1


	//   ....[50]....
        /*07c4*/ 	.word	0x0000a440
        /*07c8*/ 	.word	0x00000004
        /*07cc*/ 	.word	0x0002d850
        /*07d0*/ 	.short	0x0101
        /*07d2*/ 	.byte	0x3f
	.zero		1


	//   ....[51]....
        /*07d4*/ 	.word	0x0000a560
        /*07d8*/ 	.word	0x00000004
        /*07dc*/ 	.word	0x0002d820
        /*07e0*/ 	.short	0x010a
        /*07e2*/ 	.byte	0x3f
	.zero		1


	//   ....[52]....
        /*07e4*/ 	.word	0x0000a6e0
        /*07e8*/ 	.word	0x00000003
        /*07ec*/ 	.word	0x0002d840
        /*07f0*/ 	.short	0x010a
        /*07f2*/ 	.byte	0x3f
	.zero		1


	//   ....[53]....
        /*07f4*/ 	.word	0x0000a780
        /*07f8*/ 	.word	0x00000017
        /*07fc*/ 	.word	0x0002d840
        /*0800*/ 	.short	0x010a
        /*0802*/ 	.byte	0x3f
	.zero		1


	//   ....[54]....
        /*0804*/ 	.word	0x0000a7c0
        /*0808*/ 	.word	0x00000003
        /*080c*/ 	.word	0x0002d860
        /*0810*/ 	.short	0x010a
        /*0812*/ 	.byte	0x3f
	.zero		1


	//   ....[55]....
        /*0814*/ 	.word	0x0000a800
        /*0818*/ 	.word	0x00000017
        /*081c*/ 	.word	0x0002d860
        /*0820*/ 	.short	0x010a
        /*0822*/ 	.byte	0x3f
	.zero		1


	//   ....[56]....
        /*0824*/ 	.word	0x0000a870
        /*0828*/ 	.word	0x00000003
        /*082c*/ 	.word	0x0002d800
        /*0830*/ 	.short	0x010a
        /*0832*/ 	.byte	0x3f
	.zero		1


	//   ....[57]....
        /*0834*/ 	.word	0x0000a8c0
        /*0838*/ 	.word	0x00000004
        /*083c*/ 	.word	0x0002d830
        /*0840*/ 	.short	0x010a
        /*0842*/ 	.byte	0x3f
	.zero		1


	//   ....[58]....
        /*0844*/ 	.word	0x0000a920
        /*0848*/ 	.word	0x00000003
        /*084c*/ 	.word	0x0002d830
        /*0850*/ 	.short	0x010a
        /*0852*/ 	.byte	0x3f
	.zero		1


	//   ....[59]....
        /*0854*/ 	.word	0x0000a980
        /*0858*/ 	.word	0x00000003
        /*085c*/ 	.word	0x0002d850
        /*0860*/ 	.short	0x010a
        /*0862*/ 	.byte	0x3f
	.zero		1


	//   ....[60]....
        /*0864*/ 	.word	0x0000a9e0
        /*0868*/ 	.word	0x00000007
        /*086c*/ 	.word	0x0002d850
        /*0870*/ 	.short	0x010a
        /*0872*/ 	.byte	0x3f
	.zero		1


	//   ....[61]....
        /*0874*/ 	.word	0x0000ab00
        /*0878*/ 	.word	0x00000000
        /*087c*/ 	.word	0x0002d840
        /*0880*/ 	.short	0x010a
        /*0882*/ 	.byte	0x3f
	.zero		1


	//   ....[62]....
        /*0884*/ 	.word	0x0000b910
        /*0888*/ 	.word	0x00000003
        /*088c*/ 	.word	0x0002d820
        /*0890*/ 	.short	0x010a
        /*0892*/ 	.byte	0x3f
	.zero		1


	//   ....[63]....
        /*0894*/ 	.word	0x0000b960
        /*0898*/ 	.word	0x00000006
        /*089c*/ 	.word	0x0002d840
        /*08a0*/ 	.short	0x010a
        /*08a2*/ 	.byte	0x3f
	.zero		1


	//   ....[64]....
        /*08a4*/ 	.word	0x0000bec0
        /*08a8*/ 	.word	0x00000006
        /*08ac*/ 	.word	0x0002d860
        /*08b0*/ 	.short	0x010a
        /*08b2*/ 	.byte	0x3f
	.zero		1


	//   ....[65]....
        /*08b4*/ 	.word	0x0000c4a0
        /*08b8*/ 	.word	0x00000004
        /*08bc*/ 	.word	0x0002d860
        /*08c0*/ 	.short	0x010a
        /*08c2*/ 	.byte	0x3f
	.zero		1


	//   ....[66]....
        /*08c4*/ 	.word	0x0000ca80
        /*08c8*/ 	.word	0x00000004
        /*08cc*/ 	.word	0x0002d820
        /*08d0*/ 	.short	0x010a
        /*08d2*/ 	.byte	0x3f
	.zero		1


	//   ....[67]....
        /*08d4*/ 	.word	0x0000cc20
        /*08d8*/ 	.word	0x00000003
        /*08dc*/ 	.word	0x0002d840
        /*08e0*/ 	.short	0x010a
        /*08e2*/ 	.byte	0x3f
	.zero		1


	//   ....[68]....
        /*08e4*/ 	.word	0x0000cc70
        /*08e8*/ 	.word	0x00000017
        /*08ec*/ 	.word	0x0002d840
        /*08f0*/ 	.short	0x010a
        /*08f2*/ 	.byte	0x3f
	.zero		1


	//   ....[69]....
        /*08f4*/ 	.word	0x0000ccc0
        /*08f8*/ 	.word	0x00000003
        /*08fc*/ 	.word	0x0002d860
        /*0900*/ 	.short	0x010a
        /*0902*/ 	.byte	0x3f
	.zero		1


	//----- nvinfo : EIATTR_NUM_MBARRIERS
	.align		4
.L_1115:
        /*0904*/ 	.byte	0x03, 0x38
        /*0906*/ 	.short	0x0016


	//----- nvinfo : EIATTR_EXIT_INSTR_OFFSETS
	.align		4
        /*0908*/ 	.byte	0x04, 0x1c
        /*090a*/ 	.short	(.L_1117 - .L_1116)


	//   ....[0]....
.L_1116:
        /*090c*/ 	.word	0x00000960


	//   ....[1]....
        /*0910*/ 	.word	0x00007000


	//   ....[2]....
        /*0914*/ 	.word	0x0000a850


	//----- nvinfo : EIATTR_MAX_THREADS
	.align		4
.L_1117:
        /*0918*/ 	.byte	0x04, 0x05
        /*091a*/ 	.short	(.L_1119 - .L_1118)
.L_1118:
        /*091c*/ 	.word	0x00000200
        /*0920*/ 	.word	0x00000001
        /*0924*/ 	.word	0x00000001


	//----- nvinfo : EIATTR_CRS_STACK_SIZE
	.align		4
.L_1119:
        /*0928*/ 	.byte	0x04, 0x1e
        /*092a*/ 	.short	(.L_1121 - .L_1120)
.L_1120:
        /*092c*/ 	.word	0x00000000


	//----- nvinfo : EIATTR_CBANK_PARAM_SIZE
	.align		4
.L_1121:
        /*0930*/ 	.byte	0x03, 0x19
        /*0932*/ 	.short	0x0a70


	//----- nvinfo : EIATTR_PARAM_CBANK
	.align		4
        /*0934*/ 	.byte	0x04, 0x0a
        /*0936*/ 	.short	(.L_1123 - .L_1122)
	.align		4
.L_1122:
        /*0938*/ 	.word	index@(.nv.constant0._ZN7cutlass13device_kernelIN5flash11enable_sm90INS1_16FlashAttnFwdSm90INS1_25CollectiveMainloopFwdSm90ILi2EN4cute5tupleIJNS5_1CILi1EEES8_S8_EEENS6_IJNS7_ILi192EEENS7_ILi128EEENS7_ILi96EEEEEELi96ENS_10bfloat16_tEfNS_4arch4Sm90ELb0ELb0ELb0ELb0ELb1ELb0ELb0ELb0ELb1ELb1ELb0ELb0EEENS1_21CollectiveEpilogueFwdINS6_IJSA_SC_SB_EEES9_SE_SG_Li384ELb0ELb1ELb0ELb0EEENS1_29StaticPersistentTileSchedulerILb0EEEEEEEEEvNT_6ParamsE)
        /*093c*/ 	.short	0x0210
        /*093e*/ 	.short	0x0a70


	//----- nvinfo : EIATTR_SW_WAR
	.align		4
.L_1123:
        /*0940*/ 	.byte	0x04, 0x36
        /*0942*/ 	.short	(.L_1125 - .L_1124)
.L_1124:
        /*0944*/ 	.word	0x00000008
.L_1125:


//--------------------- .nv.info._ZN7cutlass13device_kernelIN5flash11enable_sm90INS1_16FlashAttnFwdSm90INS1_25CollectiveMainloopFwdSm90ILi2EN4cute5tupleIJNS5_1CILi1EEES8_S8_EEENS6_IJNS7_ILi192EEENS7_ILi128EEENS7_ILi96EEEEEELi96ENS_10bfloat16_tEfNS_4arch4Sm90ELb0ELb0ELb0ELb1ELb1ELb0ELb0ELb0ELb1ELb1ELb0ELb0EEENS1_21CollectiveEpilogueFwdINS6_IJSA_SC_SB_EEES9_SE_SG_Li384ELb1ELb1ELb0ELb0EEENS1_36VarlenDynamicPersistentTileSchedulerILi192ELi128ELi384ELi128ELb0ELb1ELb1ELb0ELb1ELb1EEEEEEEEEvNT_6ParamsE --------------------------
	.section	.nv.info._ZN7cutlass13device_kernelIN5flash11enable_sm90INS1_16FlashAttnFwdSm90INS1_25CollectiveMainloopFwdSm90ILi2EN4cute5tupleIJNS5_1CILi1EEES8_S8_EEENS6_IJNS7_ILi192EEENS7_ILi128EEENS7_ILi96EEEEEELi96ENS_10bfloat16_tEfNS_4arch4Sm90ELb0ELb0ELb0ELb1ELb1ELb0ELb0ELb0ELb1ELb1ELb0ELb0EEENS1_21CollectiveEpilogueFwdINS6_IJSA_SC_SB_EEES9_SE_SG_Li384ELb1ELb1ELb0ELb0EEENS1_36VarlenDynamicPersistentTileSchedulerILi192ELi128ELi384ELi128ELb0ELb1ELb1ELb0ELb1ELb1EEEEEEEEEvNT_6ParamsE,"",@"SHT_CUDA_INFO"
	.sectionflags	@""
	.align	4


	//----- nvinfo : EIATTR_CUDA_API_VERSION
	.align		4
        /*0000*/ 	.byte	0x04, 0x37
        /*0002*/ 	.short	(.L_1127 - .L_1126)
.L_1126:
        /*0004*/ 	.word	0x00000082


	//----- nvinfo : EIATTR_KPARAM_INFO
	.align		4
.L_1127:
        /*0008*/ 	.byte	0x04, 0x17
        /*000a*/ 	.short	(.L_1129 - .L_1128)
.L_1128:
        /*000c*/ 	.word	0x00000000
        /*0010*/ 	.short	0x0000
        /*0012*/ 	.short	0x0070
        /*0014*/ 	.byte	0x00, 0xf0, 0x01, 0x2a


	//----- nvinfo : EIATTR_SPARSE_MMA_MASK
	.align		4
.L_1129:
        /*0018*/ 	.byte	0x03, 0x50
        /*001a*/ 	.short	0x0000


	//----- nvinfo : EIATTR_MAXREG_COUNT
	.align		4
        /*001c*/ 	.byte	0x03, 0x1b
        /*001e*/ 	.short	0x0080


	//----- nvinfo : EIATTR_NUM_BARRIERS
	.align		4
        /*0020*/ 	.byte	0x02, 0x4c
        /*0022*/ 	.byte	0x10
	.zero		1


	//----- nvinfo : EIATTR_EXTERNS
	.align		4
        /*0024*/ 	.byte	0x04, 0x0f
        /*0026*/ 	.short	(.L_1131 - .L_1130)


	//   ....[0]....
	.align		4
.L_1130:
        /*0028*/ 	.word	index@(__assertfail)


	//----- nvinfo : EIATTR_ANNOTATIONS
	.align		4
.L_1131:
        /*002c*/ 	.byte	0x04, 0x55
        /*002e*/ 	.short	(.L_1133 - .L_1132)


	//   ....[0]....
.L_1132:
        /* <DEDUP_REMOVED lines=32> */


	//----- nvinfo : EIATTR_MERCURY_ISA_VERSION
	.align		4
.L_1133:
        /*0220*/ 	.byte	0x03, 0x5f
        /*0222*/ 	.short	0x0101


	//----- nvinfo : EIATTR_UNUSED_LOAD_BYTE_OFFSET
	.align		4
        /*0224*/ 	.byte	0x04, 0x44
        /*0226*/ 	.short	(.L_1135 - .L_1134)


	//   ....[0]....
.L_1134:
        /*0228*/ 	.word	0x00000970
        /*022c*/ 	.word	0x0000fff0


	//   ....[1]....
        /*0230*/ 	.word	0x000063b0
        /*0234*/ 	.word	0x0000fff0


	//----- nvinfo : EIATTR_INT_WARP_WIDE_INSTR_OFFSETS
	.align		4
.L_1135:
        /*0238*/ 	.byte	0x04, 0x31
        /*023a*/ 	.short	(.L_1137 - .L_1136)


	//   ....[0]....
.L_1136:
        /*023c*/ 	.word	0x000000c0


	//   ....[1]....
        /*0240*/ 	.word	0x000000d0


	//   ....[2]....
        /*0244*/ 	.word	0x00000170


	//   ....[3]....
        /*0248*/ 	.word	0x00008e20


	//   ....[4]....
        /*024c*/ 	.word	0x00008eb0


	//   ....[5]....
        /*0250*/ 	.word	0x0000bc50


	//   ....[6]....
        /*0254*/ 	.word	0x0000bce0


	//----- nvinfo : EIATTR_COOP_GROUP_MASK_REGIDS
	.align		4
.L_1137:
        /*0258*/ 	.byte	0x04, 0x29
        /*025a*/ 	.short	(.L_1139 - .L_1138)


	//   ....[0]....
.L_1138:
        /*025c*/ 	.word	0xffffffff


	//   ....[1]....
        /*0260*/ 	.word	0xffffffff


	//   ....[2]....
        /*0264*/ 	.word	0xffffffff


	//   ....[3]....
        /*0268*/ 	.word	0xffffffff


	//   ....[4]....
        /*026c*/ 	.word	0xffffffff


	//   ....[5]....
        /*0270*/ 	.word	0xffffffff


	//   ....[6]....
        /*0274*/ 	.word	0xffffffff


	//   ....[7]....
        /*0278*/ 	.word	0xffffffff


	//   ....[8]....
        /*027c*/ 	.word	0xffffffff


	//   ....[9]....
        /*0280*/ 	.word	0xffffffff


	//   ....[10]....
        /*0284*/ 	.word	0xffffffff


	//   ....[11]....
        /*0288*/ 	.word	0xffffffff


	//   ....[12]....
        /*028c*/ 	.word	0xffffffff


	//   ....[13]....
        /*0290*/ 	.word	0xffffffff


	//   ....[14]....
        /*0294*/ 	.word	0xffffffff


	//   ....[15]....
        /*0298*/ 	.word	0xffffffff


	//   ....[16]....
        /*029c*/ 	.word	0xffffffff


	//   ....[17]....
        /*02a0*/ 	.word	0xffffffff


	//   ....[18]....
        /*02a4*/ 	.word	0xffffffff


	//   ....[19]....
        /*02a8*/ 	.word	0xffffffff


	//   ....[20]....
        /*02ac*/ 	.word	0xffffffff


	//   ....[21]....
        /*02b0*/ 	.word	0xffffffff


	//   ....[22]....
        /*02b4*/ 	.word	0xffffffff


	//   ....[23]....
        /*02b8*/ 	.word	0xffffffff


	//   ....[24]....
        /*02bc*/ 	.word	0xffffffff


	//   ....[25]....
        /*02c0*/ 	.word	0xffffffff


	//   ....[26]....
        /*02c4*/ 	.word	0xffffffff


	//   ....[27]....
        /*02c8*/ 	.word	0xffffffff


	//   ....[28]....
        /*02cc*/ 	.word	0xffffffff


	//   ....[29]....
        /*02d0*/ 	.word	0xffffffff


	//   ....[30]....
        /*02d4*/ 	.word	0xffffffff


	//   ....[31]....
        /*02d8*/ 	.word	0xffffffff


	//   ....[32]....
        /*02dc*/ 	.word	0xffffffff


	//   ....[33]....
        /*02e0*/ 	.word	0xffffffff


	//   ....[34]....
        /*02e4*/ 	.word	0xffffffff


	//   ....[35]....
        /*02e8*/ 	.word	0xffffffff


	//   ....[36]....
        /*02ec*/ 	.word	0xffffffff


	//   ....[37]....
        /*02f0*/ 	.word	0xffffffff


	//   ....[38]....
        /*02f4*/ 	.word	0xffffffff


	//   ....[39]....
        /*02f8*/ 	.word	0xffffffff


	//   ....[40]....
        /*02fc*/ 	.word	0xffffffff


	//   ....[41]....
        /*0300*/ 	.word	0xffffffff


	//   ....[42]....
        /*0304*/ 	.word	0xffffffff


	//   ....[43]....
        /*0308*/ 	.word	0xffffffff


	//   ....[44]....
        /*030c*/ 	.word	0xffffffff


	//   ....[45]....
        /*0310*/ 	.word	0xffffffff


	//   ....[46]....
        /*0314*/ 	.word	0xffffffff


	//   ....[47]....
        /*0318*/ 	.word	0xffffffff


	//   ....[48]....
        /*031c*/ 	.word	0xffffffff


	//   ....[49]....
        /*0320*/ 	.word	0xffffffff


	//   ....[50]....
        /*0324*/ 	.word	0xffffffff


	//   ....[51]....
        /*0328*/ 	.word	0xffffffff


	//   ....[52]....
        /*032c*/ 	.word	0xffffffff


	//   ....[53]....
        /*0330*/ 	.word	0xffffffff


	//   ....[54]....
        /*0334*/ 	.word	0xffffffff


	//   ....[55]....
        /*0338*/ 	.word	0xffffffff


	//   ....[56]....
        /*033c*/ 	.word	0xffffffff


	//   ....[57]....
        /*0340*/ 	.word	0xffffffff


	//   ....[58]....
        /*0344*/ 	.word	0xffffffff


	//   ....[59]....
        /*0348*/ 	.word	0xffffffff


	//   ....[60]....
        /*034c*/ 	.word	0xffffffff


	//   ....[61]....
        /*0350*/ 	.word	0xffffffff


	//   ....[62]....
        /*0354*/ 	.word	0xffffffff


	//   ....[63]....
        /*0358*/ 	.word	0xffffffff


	//   ....[64]....
        /*035c*/ 	.word	0xffffffff


	//   ....[65]....
        /*0360*/ 	.word	0xffffffff


	//   ....[66]....
        /*0364*/ 	.word	0xffffffff


	//   ....[67]....
        /*0368*/ 	.word	0xffffffff


	//   ....[68]....
        /*036c*/ 	.word	0xffffffff


	//   ....[69]....
        /*0370*/ 	.word	0xffffffff


	//   ....[70]....
        /*0374*/ 	.word	0xffffffff


	//   ....[71]....
        /*0378*/ 	.word	0xffffffff


	//   ....[72]....
        /*037c*/ 	.word	0xffffffff


	//   ....[73]....
        /*0380*/ 	.word	0xffffffff


	//   ....[74]....
        /*0384*/ 	.word	0xffffffff


	//   ....[75]....
        /*0388*/ 	.word	0xffffffff


	//   ....[76]....
        /*038c*/ 	.word	0xffffffff


	//   ....[77]....
        /*0390*/ 	.word	0xffffffff


	//   ....[78]....
        /*0394*/ 	.word	0xffffffff


	//   ....[79]....
        /*0398*/ 	.word	0xffffffff


	//   ....[80]....
        /*039c*/ 	.word	0xffffffff


	//   ....[81]....
        /*03a0*/ 	.word	0xffffffff


	//   ....[82]....
        /*03a4*/ 	.word	0xffffffff


	//   ....[83]....
        /*03a8*/ 	.word	0xffffffff


	//   ....[84]....
        /*03ac*/ 	.word	0xffffffff


	//   ....[85]....
        /*03b0*/ 	.word	0xffffffff


	//   ....[86]....
        /*03b4*/ 	.word	0xffffffff


	//   ....[87]....
        /*03b8*/ 	.word	0xffffffff


	//   ....[88]....
        /*03bc*/ 	.word	0xffffffff


	//   ....[89]....
        /*03c0*/ 	.word	0xffffffff


	//   ....[90]....
        /*03c4*/ 	.word	0xffffffff


	//   ....[91]....
        /*03c8*/ 	.word	0xffffffff


	//   ....[92]....
        /*03cc*/ 	.word	0xffffffff


	//   ....[93]....
        /*03d0*/ 	.word	0xffffffff


	//   ....[94]....
        /*03d4*/ 	.word	0xffffffff


	//   ....[95]....
        /*03d8*/ 	.word	0xffffffff


	//   ....[96]....
        /*03dc*/ 	.word	0xffffffff


	//   ....[97]....
        /*03e0*/ 	.word	0xffffffff


	//   ....[98]....
        /*03e4*/ 	.word	0xffffffff


	//   ....[99]....
        /*03e8*/ 	.word	0xffffffff


	//   ....[100]....
        /*03ec*/ 	.word	0xffffffff


	//   ....[101]....
        /*03f0*/ 	.word	0xffffffff


	//   ....[102]....
        /*03f4*/ 	.word	0xffffffff


	//   ....[103]....
        /*03f8*/ 	.word	0xffffffff


	//   ....[104]....
        /*03fc*/ 	.word	0xffffffff


	//   ....[105]....
        /*0400*/ 	.word	0xffffffff


	//   ....[106]....
        /*0404*/ 	.word	0xffffffff


	//   ....[107]....
        /*0408*/ 	.word	0xffffffff


	//   ....[108]....
        /*040c*/ 	.word	0xffffffff


	//   ....[109]....
        /*0410*/ 	.word	0xffffffff


	//   ....[110]....
        /*0414*/ 	.word	0xffffffff


	//   ....[111]....
        /*0418*/ 	.word	0x0500000f


	//   ....[112]....
        /*041c*/ 	.word	0x0500000f


	//   ....[113]....
        /*0420*/ 	.word	0x0500000f


	//   ....[114]....
        /*0424*/ 	.word	0x0500000f


	//   ....[115]....
        /*0428*/ 	.word	0x0500000f


	//   ....[116]....
        /*042c*/ 	.word	0x0500000f


	//   ....[117]....
        /*0430*/ 	.word	0x0500000f


	//   ....[118]....
        /*0434*/ 	.word	0x0500000f


	//   ....[119]....
        /*0438*/ 	.word	0x0500000f


	//   ....[120]....
        /*043c*/ 	.word	0x0500000f


	//   ....[121]....
        /*0440*/ 	.word	0x0500000f


	//   ....[122]....
        /*0444*/ 	.word	0x0500000f


	//   ....[123]....
        /*0448*/ 	.word	0x0500000f


	//   ....[124]....
        /*044c*/ 	.word	0x0500000f


	//   ....[125]....
        /*0450*/ 	.word	0x0500000f


	//   ....[126]....
        /*0454*/ 	.word	0x0500000f


	//   ....[127]....
        /*0458*/ 	.word	0x0500000f


	//   ....[128]....
        /*045c*/ 	.word	0x0500000f


	//   ....[129]....
        /*0460*/ 	.word	0x0500000f


	//   ....[130]....
        /*0464*/ 	.word	0x0500000f


	//   ....[131]....
        /*0468*/ 	.word	0x0500000f


	//   ....[132]....
        /*046c*/ 	.word	0x0500000f


	//   ....[133]....
        /*0470*/ 	.word	0x0500000f


	//   ....[134]....
        /*0474*/ 	.word	0x0500000f


	//   ....[135]....
        /*0478*/ 	.word	0x0500000f


	//   ....[136]....
        /*047c*/ 	.word	0x0500000f


	//   ....[137]....
        /*0480*/ 	.word	0x0500000f


	//   ....[138]....
        /*0484*/ 	.word	0x0500000f


	//   ....[139]....
        /*0488*/ 	.word	0x0500000f


	//   ....[140]....
        /*048c*/ 	.word	0x0500000f


	//   ....[141]....
        /*0490*/ 	.word	0x0500000f


	//   ....[142]....
        /*0494*/ 	.word	0x0500000f


	//   ....[143]....
        /*0498*/ 	.word	0x0500000f


	//   ....[144]....
        /*049c*/ 	.word	0x0500000f


	//   ....[145]....
        /*04a0*/ 	.word	0x0500000f


	//   ....[146]....
        /*04a4*/ 	.word	0x0500000f


	//   ....[147]....
        /*04a8*/ 	.word	0x0500000f


	//   ....[148]....
        /*04ac*/ 	.word	0x0500000f


	//   ....[149]....
        /*04b0*/ 	.word	0x0500000f


	//   ....[150]....
        /*04b4*/ 	.word	0x0500000f


	//   ....[151]....
        /*04b8*/ 	.word	0x0500000f


	//   ....[152]....
        /*04bc*/ 	.word	0x0500000f


	//   ....[153]....
        /*04c0*/ 	.word	0x0500000f


	//   ....[154]....
        /*04c4*/ 	.word	0x0500000f


	//   ....[155]....
        /*04c8*/ 	.word	0x0500000f


	//   ....[156]....
        /*04cc*/ 	.word	0x0500000f


	//   ....[157]....
        /*04d0*/ 	.word	0x0500000f


	//   ....[158]....
        /*04d4*/ 	.word	0x0500000f


	//   ....[159]....
        /*04d8*/ 	.word	0x0500000f


	//   ....[160]....
        /*04dc*/ 	.word	0x0500000f


	//   ....[161]....
        /*04e0*/ 	.word	0x0500000f


	//   ....[162]....
        /*04e4*/ 	.word	0x0500000f


	//   ....[163]....
        /*04e8*/ 	.word	0x0500000f


	//   ....[164]....
        /*04ec*/ 	.word	0x0500000f


	//   ....[165]....
        /*04f0*/ 	.word	0x0500000f


	//   ....[166]....
        /*04f4*/ 	.word	0x0500000f


	//   ....[167]....
        /*04f8*/ 	.word	0x0500000f


	//   ....[168]....
        /*04fc*/ 	.word	0x0500000f


	//   ....[169]....
        /*0500*/ 	.word	0x0500000f


	//   ....[170]....
        /*0504*/ 	.word	0x0500000f


	//   ....[171]....
        /*0508*/ 	.word	0x0500000f


	//   ....[172]....
        /*050c*/ 	.word	0x0500000f


	//   ....[173]....
        /*0510*/ 	.word	0x0500000f


	//----- nvinfo : EIATTR_COOP_GROUP_INSTR_OFFSETS
	.align		4
.L_1139:
        /*0514*/ 	.byte	0x04, 0x28
        /*0516*/ 	.short	(.L_1141 - .L_1140)


	//   ....[0]....
.L_1140:
        /*0518*/ 	.word	0x00000080


	//   ....[1]....
        /*051c*/ 	.word	0x000000b0


	//   ....[2]....
        /*0520*/ 	.word	0x000002d0


	//   ....[3]....
        /*0524*/ 	.word	0x00000430


	//   ....[4]....
        /*0528*/ 	.word	0x00000550


	//   ....[5]....
        /*052c*/ 	.word	0x000006b0


	//   ....[6]....
        /*0530*/ 	.word	0x00001310


	//   ....[7]....
        /*0534*/ 	.word	0x00002340


	//   ....[8]....
        /*0538*/ 	.word	0x00002450


	//   ....[9]....
        /*053c*/ 	.word	0x000027c0


	//   ....[10]....
        /*0540*/ 	.word	0x00002960


	//   ....[11]....
        /*0544*/ 	.word	0x000036f0


	//   ....[12]....
        /*0548*/ 	.word	0x000045c0


	//   ....[13]....
        /*054c*/ 	.word	0x000045d0


	//   ....[14]....
        /*0550*/ 	.word	0x00004600


	//   ....[15]....
        /*0554*/ 	.word	0x00004620


	//   ....[16]....
        /*0558*/ 	.word	0x00005970


	//   ....[17]....
        /*055c*/ 	.word	0x00005a70


	//   ....[18]....
        /*0560*/ 	.word	0x00005ad0


	//   ....[19]....
        /*0564*/ 	.word	0x00005bb0


	//   ....[20]....
        /*0568*/ 	.word	0x00005bc0


	//   ....[21]....
        /*056c*/ 	.word	0x00006cf0


	//   ....[22]....
        /*0570*/ 	.word	0x00006d30


	//   ....[23]....
        /*0574*/ 	.word	0x00006d70


	//   ....[24]....
        /*0578*/ 	.word	0x00006da0


	//   ....[25]....
        /*057c*/ 	.word	0x00007200


	//   ....[26]....
        /*0580*/ 	.word	0x00007220


	//   ....[27]....
        /*0584*/ 	.word	0x00007330


	//   ....[28]....
        /*0588*/ 	.word	0x00007350


	//   ....[29]....
        /*058c*/ 	.word	0x00007b80


	//   ....[30]....
        /*0590*/ 	.word	0x00007b90


	//   ....[31]....
        /*0594*/ 	.word	0x00007c90


	//   ....[32]....
        /*0598*/ 	.word	0x00007cb0


	//   ....[33]....
        /*059c*/ 	.word	0x00007e20


	//   ....[34]....
        /*05a0*/ 	.word	0x00007ff0


	//   ....[35]....
        /*05a4*/ 	.word	0x00008020


	//   ....[36]....
        /*05a8*/ 	.word	0x00008050


	//   ....[37]....
        /*05ac*/ 	.word	0x00008080


	//   ....[38]....
        /*05b0*/ 	.word	0x000080b0


	//   ....[39]....
        /*05b4*/ 	.word	0x000080e0


	//   ....[40]....
        /*05b8*/ 	.word	0x00008230


	//   ....[41]....
        /*05bc*/ 	.word	0x00008260


	//   ....[42]....
        /*05c0*/ 	.word	0x00008290


	//   ....[43]....
        /*05c4*/ 	.word	0x000082c0


	//   ....[44]....
        /*05c8*/ 	.word	0x000082f0


	//   ....[45]....
        /*05cc*/ 	.word	0x00008320


	//   ....[46]....
        /*05d0*/ 	.word	0x000083b0


	//   ....[47]....
        /*05d4*/ 	.word	0x000083e0


	//   ....[48]....
        /*05d8*/ 	.word	0x00008460


	//   ....[49]....
        /*05dc*/ 	.word	0x00009af0


	//   ....[50]....
        /*05e0*/ 	.word	0x00009b10


	//   ....[51]....
        /*05e4*/ 	.word	0x00009bc0


	//   ....[52]....
        /*05e8*/ 	.word	0x00009be0


	//   ....[53]....
        /*05ec*/ 	.word	0x00009c80


	//   ....[54]....
        /*05f0*/ 	.word	0x00009ca0


	//   ....[55]....
        /*05f4*/ 	.word	0x00009cb0


	//   ....[56]....
        /*05f8*/ 	.word	0x00009cc0


	//   ....[57]....
        /*05fc*/ 	.word	0x0000a680


	//   ....[58]....
        /*0600*/ 	.word	0x0000a6a0


	//   ....[59]....
        /*0604*/ 	.word	0x0000a700


	//   ....[60]....
        /*0608*/ 	.word	0x0000a740


	//   ....[61]....
        /*060c*/ 	.word	0x0000a7a0


	//   ....[62]....
        /*0610*/ 	.word	0x0000a7e0


	//   ....[63]....
        /*0614*/ 	.word	0x0000a7f0


	//   ....[64]....
        /*0618*/ 	.word	0x0000a810


	//   ....[65]....
        /*061c*/ 	.word	0x0000a8e0


	//   ....[66]....
        /*0620*/ 	.word	0x0000a920


	//   ....[67]....
        /*0624*/ 	.word	0x0000a930


	//   ....[68]....
        /*0628*/ 	.word	0x0000a950


	//   ....[69]....
        /*062c*/ 	.word	0x0000b210


	//   ....[70]....
        /*0630*/ 	.word	0x0000b220


	//   ....[71]....
        /*0634*/ 	.word	0x0000b240


	//   ....[72]....
        /*0638*/ 	.word	0x0000b2c0


	//   ....[73]....
        /*063c*/ 	.word	0x0000b2d0


	//   ....[74]....
        /*0640*/ 	.word	0x0000b330


	//   ....[75]....
        /*0644*/ 	.word	0x0000b360


	//   ....[76]....
        /*0648*/ 	.word	0x0000b3a0


	//   ....[77]....
        /*064c*/ 	.word	0x0000b690


	//   ....[78]....
        /*0650*/ 	.word	0x0000b6b0


	//   ....[79]....
        /*0654*/ 	.word	0x0000b750


	//   ....[80]....
        /*0658*/ 	.word	0x0000b760


	//   ....[81]....
        /*065c*/ 	.word	0x0000b7f0


	//   ....[82]....
        /*0660*/ 	.word	0x0000b800


	//   ....[83]....
        /*0664*/ 	.word	0x0000b810


	//   ....[84]....
        /*0668*/ 	.word	0x0000b8a0


	//   ....[85]....
        /*066c*/ 	.word	0x0000bed0


	//   ....[86]....
        /*0670*/ 	.word	0x0000bee0


	//   ....[87]....
        /*0674*/ 	.word	0x0000bf70


	//   ....[88]....
        /*0678*/ 	.word	0x0000c010


	//   ....[89]....
        /*067c*/ 	.word	0x0000c030


	//   ....[90]....
        /*0680*/ 	.word	0x0000c0b0


	//   ....[91]....
        /*0684*/ 	.word	0x0000c0d0


	//   ....[92]....
        /*0688*/ 	.word	0x0000c0e0


	//   ....[93]....
        /*068c*/ 	.word	0x0000c4c0


	//   ....[94]....
        /*0690*/ 	.word	0x0000c4f0


	//   ....[95]....
        /*0694*/ 	.word	0x0000c530


	//   ....[96]....
        /*0698*/ 	.word	0x0000c560


	//   ....[97]....
        /*069c*/ 	.word	0x0000c590


	//   ....[98]....
        /*06a0*/ 	.word	0x0000c5c0


	//   ....[99]....
        /*06a4*/ 	.word	0x0000c5f0


	//   ....[100]....
        /*06a8*/ 	.word	0x0000c620


	//   ....[101]....
        /*06ac*/ 	.word	0x0000c7a0


	//   ....[102]....
        /*06b0*/ 	.word	0x0000c7d0


	//   ....[103]....
        /*06b4*/ 	.word	0x0000c800


	//   ....[104]....
        /*06b8*/ 	.word	0x0000c830


	//   ....[105]....
        /*06bc*/ 	.word	0x0000c860


	//   ....[106]....
        /*06c0*/ 	.word	0x0000c890


	//   ....[107]....
        /*06c4*/ 	.word	0x0000c950


	//   ....[108]....
        /*06c8*/ 	.word	0x0000c970


	//   ....[109]....
        /*06cc*/ 	.word	0x0000c9e0


	//   ....[110]....
        /*06d0*/ 	.word	0x0000ce50


	//   ....[111]....
        /*06d4*/ 	.word	0x0000d330


	//   ....[112]....
        /*06d8*/ 	.word	0x0000d420


	//   ....[113]....
        /*06dc*/ 	.word	0x0000d4c0


	//   ....[114]....
        /*06e0*/ 	.word	0x0000d520


	//   ....[115]....
        /*06e4*/ 	.word	0x0000d630


	//   ....[116]....
        /*06e8*/ 	.word	0x0000d6a0


	//   ....[117]....
        /*06ec*/ 	.word	0x0000d7b0


	//   ....[118]....
        /*06f0*/ 	.word	0x0000d820


	//   ....[119]....
        /*06f4*/ 	.word	0x0000d8c0


	//   ....[120]....
        /*06f8*/ 	.word	0x0000d9f0


	//   ....[121]....
        /*06fc*/ 	.word	0x0000da40


	//   ....[122]....
        /*0700*/ 	.word	0x0000dab0


	//   ....[123]....
        /*0704*/ 	.word	0x0000dba0


	//   ....[124]....
        /*0708*/ 	.word	0x0000dc20


	//   ....[125]....
        /*070c*/ 	.word	0x0000dd00


	//   ....[126]....
        /*0710*/ 	.word	0x0000dd80


	//   ....[127]....
        /*0714*/ 	.word	0x0000dde0


	//   ....[128]....
        /*0718*/ 	.word	0x0000dee0


	//   ....[129]....
        /*071c*/ 	.word	0x0000dfe0


	//   ....[130]....
        /*0720*/ 	.word	0x0000e040


	//   ....[131]....
        /*0724*/ 	.word	0x0000e120


	//   ....[132]....
        /*0728*/ 	.word	0x0000e260


	//   ....[133]....
        /*072c*/ 	.word	0x0000e340


	//   ....[134]....
        /*0730*/ 	.word	0x0000e3c0


	//   ....[135]....
        /*0734*/ 	.word	0x0000e4a0


	//   ....[136]....
        /*0738*/ 	.word	0x0000e500


	//   ....[137]....
        /*073c*/ 	.word	0x0000e5d0


	//   ....[138]....
        /*0740*/ 	.word	0x0000e630


	//   ....[139]....
        /*0744*/ 	.word	0x0000e710


	//   ....[140]....
        /*0748*/ 	.word	0x0000e800


	//   ....[141]....
        /*074c*/ 	.word	0x0000e8a0


	//   ....[142]....
        /*0750*/ 	.word	0x0000e900


	//   ....[143]....
        /*0754*/ 	.word	0x0000ea00


	//   ....[144]....
        /*0758*/ 	.word	0x0000ea60


	//   ....[145]....
        /*075c*/ 	.word	0x0000eb60


	//   ....[146]....
        /*0760*/ 	.word	0x0000ebc0


	//   ....[147]....
        /*0764*/ 	.word	0x0000ec90


	//   ....[148]....
        /*0768*/ 	.word	0x0000ede0


	//   ....[149]....
        /*076c*/ 	.word	0x0000ee90


	//   ....[150]....
        /*0770*/ 	.word	0x0000efa0


	//   ....[151]....
        /*0774*/ 	.word	0x0000f080


	//   ....[152]....
        /*0778*/ 	.word	0x0000f0e0


	//   ....[153]....
        /*077c*/ 	.word	0x0000f1d0


	//   ....[154]....
        /*0780*/ 	.word	0x0000f230


	//   ....[155]....
        /*0784*/ 	.word	0x0000f310


	//   ....[156]....
        /*0788*/ 	.word	0x0000f3a0


	//   ....[157]....
        /*078c*/ 	.word	0x0000f440


	//   ....[158]....
        /*0790*/ 	.word	0x0000f560


	//   ....[159]....
        /*0794*/ 	.word	0x0000f5d0


	//   ....[160]....
        /*0798*/ 	.word	0x0000f640


	//   ....[161]....
        /*079c*/ 	.word	0x0000f6b0


	//   ....[162]....
        /*07a0*/ 	.word	0x0000f720


	//   ....[163]....
        /*07a4*/ 	.word	0x0000f7a0


	//   ....[164]....
        /*07a8*/ 	.word	0x0000f830


	//   ....[165]....
        /*07ac*/ 	.word	0x0000f8c0


	//   ....[166]....
        /*07b0*/ 	.word	0x0000f930


	//   ....[167]....
        /*07b4*/ 	.word	0x0000f9a0


	//   ....[168]....
        /*07b8*/ 	.word	0x0000fa10


	//   ....[169]....
        /*07bc*/ 	.word	0x0000fa90


	//   ....[170]....
        /*07c0*/ 	.word	0x0000fb00


	//   ....[171]....
        /*07c4*/ 	.word	0x0000fba0


	//   ....[172]....
        /*07c8*/ 	.word	0x0000fc30


	//   ....[173]....
        /*07cc*/ 	.word	0x0000fd50


	//----- nvinfo : EIATTR_REG_RECONFIG
	.align		4
.L_1141:
        /*07d0*/ 	.byte	0x01, 0x54
	.zero		2


	//----- nvinfo : EIATTR_SYSCALL_OFFSETS
	.align		4
        /*07d4*/ 	.byte	0x04, 0x46
        /*07d6*/ 	.short	(.L_1143 - .L_1142)


	//   ....[0]....
.L_1142:
        /*07d8*/ 	.word	0x000014d0


	//   ....[1]....
        /*07dc*/ 	.word	0x00009010


	//   ....[2]....
        /*07e0*/ 	.word	0x00009160


	//   ....[3]....
        /*07e4*/ 	.word	0x00009250


	//   ....[4]....
        /*07e8*/ 	.word	0x0000a100


	//----- nvinfo : EIATTR_MBARRIER_INSTR_OFFSETS
	.align		4
.L_1143:
        /*07ec*/ 	.byte	0x04, 0x39
        /*07ee*/ 	.short	(.L_1145 - .L_1144)


	//   ....[0]....
.L_1144:
        /*07f0*/ 	.word	0x00000180
        /*07f4*/ 	.word	0x000000ff
        /*07f8*/ 	.word	0x0002d800
        /*07fc*/ 	.short	0x0100
        /*07fe*/ 	.byte	0x08
	.zero		1


	//   ....[1]....
        /*0800*/ 	.word	0x00000190
        /*0804*/ 	.word	0x000000ff
        /*0808*/ 	.word	0x0002d820
        /*080c*/ 	.short	0x0100
        /*080e*/ 	.byte	0x08
	.zero		1


	//   ....[2]....
        /*0810*/ 	.word	0x00000280
        /*0814*/ 	.word	0x000000ff
        /*0818*/ 	.word	0x0002d830
        /*081c*/ 	.short	0x0100
        /*081e*/ 	.byte	0x08
	.zero		1


	//   ....[3]....
        /*0820*/ 	.word	0x00000290
        /*0824*/ 	.word	0x000000ff
        /*0828*/ 	.word	0x0002d840
        /*082c*/ 	.short	0x0100
        /*082e*/ 	.byte	0x08
	.zero		1


	//   ....[4]....
        /*0830*/ 	.word	0x000002a0
        /*0834*/ 	.word	0x000000ff
        /*0838*/ 	.word	0x0002d838
        /*083c*/ 	.short	0x0100
        /*083e*/ 	.byte	0x08
	.zero		1


	//   ....[5]....
        /*0840*/ 	.word	0x000002b0
        /*0844*/ 	.word	0x000000ff
        /*0848*/ 	.word	0x0002d848
        /*084c*/ 	.short	0x0100
        /*084e*/ 	.byte	0x08
	.zero		1


	//   ....[6]....
        /*0850*/ 	.word	0x000003e0
        /*0854*/ 	.word	0x000000ff
        /*0858*/ 	.word	0x0002d850
        /*085c*/ 	.short	0x0100
        /*085e*/ 	.byte	0x08
	.zero		1


	//   ....[7]....
        /*0860*/ 	.word	0x000003f0
        /*0864*/ 	.word	0x000000ff
        /*0868*/ 	.word	0x0002d860
        /*086c*/ 	.short	0x0100
        /*086e*/ 	.byte	0x08
	.zero		1


	//   ....[8]....
        /*0870*/ 	.word	0x00000400
        /*0874*/ 	.word	0x000000ff
        /*0878*/ 	.word	0x0002d858
        /*087c*/ 	.short	0x0100
        /*087e*/ 	.byte	0x08
	.zero		1


	//   ....[9]....
        /*0880*/ 	.word	0x00000410
        /*0884*/ 	.word	0x000000ff
        /*0888*/ 	.word	0x0002d868
        /*088c*/ 	.short	0x0100
        /*088e*/ 	.byte	0x08
	.zero		1


	//   ....[10]....
        /*0890*/ 	.word	0x00000500
        /*0894*/ 	.word	0x000000ff
        /*0898*/ 	.word	0x0002d870
        /*089c*/ 	.short	0x0100
        /*089e*/ 	.byte	0x06
	.zero		1


	//   ....[11]....
        /*08a0*/ 	.word	0x00000510
        /*08a4*/ 	.word	0x000000ff
        /*08a8*/ 	.word	0x0002d880
        /*08ac*/ 	.short	0x0100
        /*08ae*/ 	.byte	0x06
	.zero		1


	//   ....[12]....
        /*08b0*/ 	.word	0x00000520
        /*08b4*/ 	.word	0x000000ff
        /*08b8*/ 	.word	0x0002d878
        /*08bc*/ 	.short	0x0100
        /*08be*/ 	.byte	0x06
	.zero		1


	//   ....[13]....
        /*08c0*/ 	.word	0x00000530
        /*08c4*/ 	.word	0x000000ff
        /*08c8*/ 	.word	0x0002d888
        /*08cc*/ 	.short	0x0100
        /*08ce*/ 	.byte	0x06
	.zero		1


	//   ....[14]....
        /*08d0*/ 	.word	0x00000660
        /*08d4*/ 	.word	0x000000ff
        /*08d8*/ 	.word	0x0002d890
        /*08dc*/ 	.short	0x0100
        /*08de*/ 	.byte	0x08
	.zero		1


	//   ....[15]....
        /*08e0*/ 	.word	0x00000670
        /*08e4*/ 	.word	0x000000ff
        /*08e8*/ 	.word	0x0002d8a0
        /*08ec*/ 	.short	0x0100
        /*08ee*/ 	.byte	0x08
	.zero		1


	//   ....[16]....
        /*08f0*/ 	.word	0x00000680
        /*08f4*/ 	.word	0x000000ff
        /*08f8*/ 	.word	0x0002d898
        /*08fc*/ 	.short	0x0100
        /*08fe*/ 	.byte	0x08
	.zero		1


	//   ....[17]....
        /*0900*/ 	.word	0x00000690
        /*0904*/ 	.word	0x000000ff
        /*0908*/ 	.word	0x0002d8a8
        /*090c*/ 	.short	0x0100
        /*090e*/ 	.byte	0x08
	.zero		1


	//   ....[18]....
        /*0910*/ 	.word	0x000007c0
        /*0914*/ 	.word	0x000000ff
        /*0918*/ 	.word	0x0002d8b0
        /*091c*/ 	.short	0x0100
        /*091e*/ 	.byte	0x08
	.zero		1


	//   ....[19]....
        /*0920*/ 	.word	0x000007d0
        /*0924*/ 	.word	0x000000ff
        /*0928*/ 	.word	0x0002d8c0
        /*092c*/ 	.short	0x0100
        /*092e*/ 	.byte	0x08
	.zero		1


	//   ....[20]....
        /*0930*/ 	.word	0x000007e0
        /*0934*/ 	.word	0x000000ff
        /*0938*/ 	.word	0x0002d8b8
        /*093c*/ 	.short	0x0100
        /*093e*/ 	.byte	0x08
	.zero		1


	//   ....[21]....
        /*0940*/ 	.word	0x000007f0
        /*0944*/ 	.word	0x000000ff
        /*0948*/ 	.word	0x0002d8c8
        /*094c*/ 	.short	0x0100
        /*094e*/ 	.byte	0x08
	.zero		1


	//   ....[22]....
        /*0950*/ 	.word	0x00001530
        /*0954*/ 	.word	0x000000ff
        /*0958*/ 	.word	0x0002d800
        /*095c*/ 	.short	0x010a
        /*095e*/ 	.byte	0x28
	.zero		1


	//   ....[23]....
        /*0960*/ 	.word	0x000015a0
        /*0964*/ 	.word	0x00000004
        /*0968*/ 	.word	0x0002d830
        /*096c*/ 	.short	0x010a
        /*096e*/ 	.byte	0x3f
	.zero		1


	//   ....[24]....
        /*0970*/ 	.word	0x000015f0
        /*0974*/ 	.word	0x00000004
        /*0978*/ 	.word	0x0002d830
        /*097c*/ 	.short	0x010a
        /*097e*/ 	.byte	0x3f
	.zero		1


	//   ....[25]....
        /*0980*/ 	.word	0x00002560
        /*0984*/ 	.word	0x000000ff
        /*0988*/ 	.word	0x00000000
        /*098c*/ 	.short	0x0101
        /*098e*/ 	.byte	0x06
	.zero		1


	//   ....[26]....
        /*0990*/ 	.word	0x000039a0
        /*0994*/ 	.word	0x000000ff
        /*0998*/ 	.word	0x0002d830
        /*099c*/ 	.short	0x010a
        /*099e*/ 	.byte	0x07
	.zero		1


	//   ....[27]....
        /*09a0*/ 	.word	0x000039e0
        /*09a4*/ 	.word	0x000000ff
        /*09a8*/ 	.word	0x0002d830
        /*09ac*/ 	.short	0x010a
        /*09ae*/ 	.byte	0x07
	.zero		1


	//   ....[28]....
        /*09b0*/ 	.word	0x00003cc0
        /*09b4*/ 	.word	0x000000ff
        /*09b8*/ 	.word	0x0002d850
        /*09bc*/ 	.short	0x010a
        /*09be*/ 	.byte	0x07
	.zero		1


	//   ....[29]....
        /*09c0*/ 	.word	0x00003d00
        /*09c4*/ 	.word	0x000000ff
        /*09c8*/ 	.word	0x0002d850
        /*09cc*/ 	.short	0x010a
        /*09ce*/ 	.byte	0x07
	.zero		1


	//   ....[30]....
        /*09d0*/ 	.word	0x00004230
        /*09d4*/ 	.word	0x000000ff
        /*09d8*/ 	.word	0x00000000
        /*09dc*/ 	.short	0x0101
        /*09de*/ 	.byte	0x07
	.zero		1


	//   ....[31]....
        /*09e0*/ 	.word	0x00005410
        /*09e4*/ 	.word	0x000000ff
        /*09e8*/ 	.word	0x00000000
        /*09ec*/ 	.short	0x0101
        /*09ee*/ 	.byte	0x06
	.zero		1


	//   ....[32]....
        /*09f0*/ 	.word	0x000059e0
        /*09f4*/ 	.word	0x000000ff
        /*09f8*/ 	.word	0x0002d850
        /*09fc*/ 	.short	0x010a
        /*09fe*/ 	.byte	0x04
	.zero		1


	//   ....[33]....
        /*0a00*/ 	.word	0x00005a20
        /*0a04*/ 	.word	0x000000ff
        /*0a08*/ 	.word	0x0002d850
        /*0a0c*/ 	.short	0x010a
        /*0a0e*/ 	.byte	0x04
	.zero		1


	//   ....[34]....
        /*0a10*/ 	.word	0x00006090
        /*0a14*/ 	.word	0x000000ff
        /*0a18*/ 	.word	0x00000000
        /*0a1c*/ 	.short	0x0101
        /*0a1e*/ 	.byte	0x04
	.zero		1


	//   ....[35]....
        /*0a20*/ 	.word	0x00007230
        /*0a24*/ 	.word	0x000000ff
        /*0a28*/ 	.word	0x00000000
        /*0a2c*/ 	.short	0x0101
        /*0a2e*/ 	.byte	0x04
	.zero		1


	//   ....[36]....
        /*0a30*/ 	.word	0x00009850
        /*0a34*/ 	.word	0x00000002
        /*0a38*/ 	.word	0x0002d840
        /*0a3c*/ 	.short	0x010a
        /*0a3e*/ 	.byte	0x3f
	.zero		1


	//   ....[37]....
        /*0a40*/ 	.word	0x00009e00
        /*0a44*/ 	.word	0x00000002
        /*0a48*/ 	.word	0x0002d830
        /*0a4c*/ 	.short	0x0107
        /*0a4e*/ 	.byte	0x3f
	.zero		1


	//   ....[38]....
        /*0a50*/ 	.word	0x00009ed0
        /*0a54*/ 	.word	0x00000002
        /*0a58*/ 	.word	0x0002d830
        /*0a5c*/ 	.short	0x0101
        /*0a5e*/ 	.byte	0x3f
	.zero		1


	//   ....[39]....
        /*0a60*/ 	.word	0x0000aa90
        /*0a64*/ 	.word	0x00000017
        /*0a68*/ 	.word	0x0002d800
        /*0a6c*/ 	.short	0x0107
        /*0a6e*/ 	.byte	0x3f
	.zero		1


	//   ....[40]....
        /*0a70*/ 	.word	0x0000ab80
        /*0a74*/ 	.word	0x00000017
        /*0a78*/ 	.word	0x0002d800
        /*0a7c*/ 	.short	0x0101
        /*0a7e*/ 	.byte	0x3f
	.zero		1


	//   ....[41]....
        /*0a80*/ 	.word	0x0000aba0
        /*0a84*/ 	.word	0x00000017
        /*0a88*/ 	.word	0x0002d820
        /*0a8c*/ 	.short	0x010a
        /*0a8e*/ 	.byte	0x3f
	.zero		1


	//   ....[42]....
        /*0a90*/ 	.word	0x0000afc0
        /*0a94*/ 	.word	0x00000005
        /*0a98*/ 	.word	0x0002d840
        /*0a9c*/ 	.short	0x010a
        /*0a9e*/ 	.byte	0x3f
	.zero		1


	//   ....[43]....
        /*0aa0*/ 	.word	0x0000b450
        /*0aa4*/ 	.word	0x00000005
        /*0aa8*/ 	.word	0x0002d830
        /*0aac*/ 	.short	0x0107
        /*0aae*/ 	.byte	0x3f
	.zero		1


	//   ....[44]....
        /*0ab0*/ 	.word	0x0000b510
        /*0ab4*/ 	.word	0x00000005
        /*0ab8*/ 	.word	0x0002d830
        /*0abc*/ 	.short	0x0101
        /*0abe*/ 	.byte	0x3f
	.zero		1


	//   ....[45]....
        /*0ac0*/ 	.word	0x0000b570
        /*0ac4*/ 	.word	0x00000005
        /*0ac8*/ 	.word	0x0002d860
        /*0acc*/ 	.short	0x010a
        /*0ace*/ 	.byte	0x3f
	.zero		1


	//   ....[46]....
        /*0ad0*/ 	.word	0x0000ba90
        /*0ad4*/ 	.word	0x00000005
        /*0ad8*/ 	.word	0x0002d850
        /*0adc*/ 	.short	0x0107
        /*0ade*/ 	.byte	0x3f
	.zero		1


	//   ....[47]....
        /*0ae0*/ 	.word	0x0000bb90
        /*0ae4*/ 	.word	0x00000005
        /*0ae8*/ 	.word	0x0002d850
        /*0aec*/ 	.short	0x0101
        /*0aee*/ 	.byte	0x3f
	.zero		1


	//   ....[48]....
        /*0af0*/ 	.word	0x0000bd90
        /*0af4*/ 	.word	0x00000000
        /*0af8*/ 	.word	0x0002d860
        /*0afc*/ 	.short	0x010a
        /*0afe*/ 	.byte	0x3f
	.zero		1


	//   ....[49]....
        /*0b00*/ 	.word	0x0000c210
        /*0b04*/ 	.word	0x00000000
        /*0b08*/ 	.word	0x0002d850
        /*0b0c*/ 	.short	0x0107
        /*0b0e*/ 	.byte	0x3f
	.zero		1


	//   ....[50]....
        /*0b10*/ 	.word	0x0000c2e0
        /*0b14*/ 	.word	0x00000000
        /*0b18*/ 	.word	0x0002d850
        /*0b1c*/ 	.short	0x0101
        /*0b1e*/ 	.byte	0x3f
	.zero		1


	//   ....[51]....
        /*0b20*/ 	.word	0x0000cdd0
        /*0b24*/ 	.word	0x00000005
        /*0b28*/ 	.word	0x0002d820
        /*0b2c*/ 	.short	0x010a
        /*0b2e*/ 	.byte	0x3f
	.zero		1


	//   ....[52]....
        /*0b30*/ 	.word	0x0000cf50
        /*0b34*/ 	.word	0x00000003
        /*0b38*/ 	.word	0x0002d840
        /*0b3c*/ 	.short	0x010a
        /*0b3e*/ 	.byte	0x3f
	.zero		1


	//   ....[53]....
        /*0b40*/ 	.word	0x0000cff0
        /*0b44*/ 	.word	0x00000005
        /*0b48*/ 	.word	0x0002d840
        /*0b4c*/ 	.short	0x010a
        /*0b4e*/ 	.byte	0x3f
	.zero		1


	//   ....[54]....
        /*0b50*/ 	.word	0x0000d030
        /*0b54*/ 	.word	0x00000003
        /*0b58*/ 	.word	0x0002d860
        /*0b5c*/ 	.short	0x010a
        /*0b5e*/ 	.byte	0x3f
	.zero		1


	//   ....[55]....
        /*0b60*/ 	.word	0x0000d070
        /*0b64*/ 	.word	0x00000005
        /*0b68*/ 	.word	0x0002d860
        /*0b6c*/ 	.short	0x010a
        /*0b6e*/ 	.byte	0x3f
	.zero		1


	//   ....[56]....
        /*0b70*/ 	.word	0x0000d0e0
        /*0b74*/ 	.word	0x00000003
        /*0b78*/ 	.word	0x0002d800
        /*0b7c*/ 	.short	0x010a
        /*0b7e*/ 	.byte	0x3f
	.zero		1


	//   ....[57]....
        /*0b80*/ 	.word	0x0000d130
        /*0b84*/ 	.word	0x00000004
        /*0b88*/ 	.word	0x0002d830
        /*0b8c*/ 	.short	0x010a
        /*0b8e*/ 	.byte	0x3f
	.zero		1


	//   ....[58]....
        /*0b90*/ 	.word	0x0000d190
        /*0b94*/ 	.word	0x00000003
        /*0b98*/ 	.word	0x0002d830
        /*0b9c*/ 	.short	0x010a
        /*0b9e*/ 	.byte	0x3f
	.zero		1


	//   ....[59]....
        /*0ba0*/ 	.word	0x0000d1f0
        /*0ba4*/ 	.word	0x00000003
        /*0ba8*/ 	.word	0x0002d850
        /*0bac*/ 	.short	0x010a
        /*0bae*/ 	.byte	0x3f
	.zero		1


	//   ....[60]....
        /*0bb0*/ 	.word	0x0000d250
        /*0bb4*/ 	.word	0x00000009
        /*0bb8*/ 	.word	0x0002d850
        /*0bbc*/ 	.short	0x010a
        /*0bbe*/ 	.byte	0x3f
	.zero		1


	//   ....[61]....
        /*0bc0*/ 	.word	0x0000d370
        /*0bc4*/ 	.word	0x00000002
        /*0bc8*/ 	.word	0x0002d840
        /*0bcc*/ 	.short	0x010a
        /*0bce*/ 	.byte	0x3f
	.zero		1


	//   ....[62]....
        /*0bd0*/ 	.word	0x0000e160
        /*0bd4*/ 	.word	0x00000017
        /*0bd8*/ 	.word	0x0002d820
        /*0bdc*/ 	.short	0x010a
        /*0bde*/ 	.byte	0x3f
	.zero		1


	//   ....[63]....
        /*0be0*/ 	.word	0x0000e1b0
        /*0be4*/ 	.word	0x00000005
        /*0be8*/ 	.word	0x0002d840
        /*0bec*/ 	.short	0x010a
        /*0bee*/ 	.byte	0x3f
	.zero		1


	//   ....[64]....
        /*0bf0*/ 	.word	0x0000e750
        /*0bf4*/ 	.word	0x00000005
        /*0bf8*/ 	.word	0x0002d860
        /*0bfc*/ 	.short	0x010a
        /*0bfe*/ 	.byte	0x3f
	.zero		1


	//   ....[65]....
        /*0c00*/ 	.word	0x0000ed30
        /*0c04*/ 	.word	0x00000000
        /*0c08*/ 	.word	0x0002d860
        /*0c0c*/ 	.short	0x010a
        /*0c0e*/ 	.byte	0x3f
	.zero		1


	//   ....[66]....
        /*0c10*/ 	.word	0x0000fc70
        /*0c14*/ 	.word	0x00000005
        /*0c18*/ 	.word	0x0002d820
        /*0c1c*/ 	.short	0x010a
        /*0c1e*/ 	.byte	0x3f
	.zero		1


	//   ....[67]....
        /*0c20*/ 	.word	0x0000fe10
        /*0c24*/ 	.word	0x00000003
        /*0c28*/ 	.word	0x0002d840
        /*0c2c*/ 	.short	0x010a
        /*0c2e*/ 	.byte	0x3f
	.zero		1


	//   ....[68]....
        /*0c30*/ 	.word	0x0000fe60
        /*0c34*/ 	.word	0x00000005
        /*0c38*/ 	.word	0x0002d840
        /*0c3c*/ 	.short	0x010a
        /*0c3e*/ 	.byte	0x3f
	.zero		1


	//   ....[69]....
        /*0c40*/ 	.word	0x0000feb0
        /*0c44*/ 	.word	0x00000003
        /*0c48*/ 	.word	0x0002d860
        /*0c4c*/ 	.short	0x010a
        /*0c4e*/ 	.byte	0x3f
	.zero		1


	//----- nvinfo : EIATTR_NUM_MBARRIERS
	.align		4
.L_1145:
        /*0c50*/ 	.byte	0x03, 0x38
        /*0c52*/ 	.short	0x0016


	//----- nvinfo : EIATTR_EXIT_INSTR_OFFSETS
	.align		4
        /*0c54*/ 	.byte	0x04, 0x1c
        /*0c56*/ 	.short	(.L_1147 - .L_1146)


	//   ....[0]....
.L_1146:
        /*0c58*/ 	.word	0x000009a0


	//   ....[1]....
        /*0c5c*/ 	.word	0x00007dd0


	//   ....[2]....
        /*0c60*/ 	.word	0x0000d0c0


	//----- nvinfo : EIATTR_MAX_THREADS
	.align		4
.L_1147:
        /*0c64*/ 	.byte	0x04, 0x05
        /*0c66*/ 	.short	(.L_1149 - .L_1148)
.L_1148:
        /*0c68*/ 	.word	0x00000200
        /*0c6c*/ 	.word	0x00000001
        /*0c70*/ 	.word	0x00000001


	//----- nvinfo : EIATTR_CRS_STACK_SIZE
	.align		4
.L_1149:
        /*0c74*/ 	.byte	0x04, 0x1e
        /*0c76*/ 	.short	(.L_1151 - .L_1150)
.L_1150:
        /*0c78*/ 	.word	0x00000000


	//----- nvinfo : EIATTR_CBANK_PARAM_SIZE
	.align		4
.L_1151:
        /*0c7c*/ 	.byte	0x03, 0x19
        /*0c7e*/ 	.short	0x0af0


	//----- nvinfo : EIATTR_PARAM_CBANK
	.align		4
        /*0c80*/ 	.byte	0x04, 0x0a
        /*0c82*/ 	.short	(.L_1153 - .L_1152)
	.align		4
.L_1152:
        /*0c84*/ 	.word	index@(.nv.constant0._ZN7cutlass13device_kernelIN5flash11enable_sm90INS1_16FlashAttnFwdSm90INS1_25CollectiveMainloopFwdSm90ILi2EN4cute5tupleIJNS5_1CILi1EEES8_S8_EEENS6_IJNS7_ILi192EEENS7_ILi128EEENS7_ILi96EEEEEELi96ENS_10bfloat16_tEfNS_4arch4Sm90ELb0ELb0ELb0ELb1ELb1ELb0ELb0ELb0ELb1ELb1ELb0ELb0EEENS1_21CollectiveEpilogueFwdINS6_IJSA_SC_SB_EEES9_SE_SG_Li384ELb1ELb1ELb0ELb0EEENS1_36VarlenDynamicPersistentTileSchedulerILi192ELi128ELi384ELi128ELb0ELb1ELb1ELb0ELb1ELb1EEEEEEEEEvNT_6ParamsE)
        /*0c88*/ 	.short	0x0210
        /*0c8a*/ 	.short	0x0af0


	//----- nvinfo : EIATTR_SW_WAR
	.align		4
.L_1153:
        /*0c8c*/ 	.byte	0x04, 0x36
        /*0c8e*/ 	.short	(.L_1155 - .L_1154)
.L_1154:
        /*0c90*/ 	.word	0x00000008
.L_1155:


//--------------------- .nv.info._ZN7cutlass13device_kernelIN5flash11enable_sm90INS1_16FlashAttnFwdSm90INS1_25CollectiveMainloopFwdSm90ILi2EN4cute5tupleIJNS5_1CILi1EEES8_S8_EEENS6_IJNS7_ILi192EEENS7_ILi128EEENS7_ILi96EEEEEELi96ENS_10bfloat16_tEfNS_4arch4Sm90ELb0ELb0ELb0ELb1ELb1ELb1ELb0ELb0ELb1ELb1ELb0ELb0EEENS1_21CollectiveEpilogueFwdINS6_IJSA_SC_SB_EEES9_SE_SG_Li384ELb1ELb1ELb0ELb0EEENS1_36VarlenDynamicPersistentTileSchedulerILi192ELi128ELi384ELi128ELb0ELb1ELb1ELb0ELb1ELb1EEEEEEEEEvNT_6ParamsE --------------------------
	.section	.nv.info._ZN7cutlass13device_kernelIN5flash11enable_sm90INS1_16FlashAttnFwdSm90INS1_25CollectiveMainloopFwdSm90ILi2EN4cute5tupleIJNS5_1CILi1EEES8_S8_EEENS6_IJNS7_ILi192EEENS7_ILi128EEENS7_ILi96EEEEEELi96ENS_10bfloat16_tEfNS_4arch4Sm90ELb0ELb0ELb0ELb1ELb1ELb1ELb0ELb0ELb1ELb1ELb0ELb0EEENS1_21CollectiveEpilogueFwdINS6_IJSA_SC_SB_EEES9_SE_SG_Li384ELb1ELb1ELb0ELb0EEENS1_36VarlenDynamicPersistentTileSchedulerILi192ELi128ELi384ELi128ELb0ELb1ELb1ELb0ELb1ELb1EEEEEEEEEvNT_6ParamsE,"",@"SHT_CUDA_INFO"
	.sectionflags	@""
	.align	4


	//----- nvinfo : EIATTR_CUDA_API_VERSION
	.align		4
        /*0000*/ 	.byte	0x04, 0x37
        /*0002*/ 	.short	(.L_1157 - .L_1156)
.L_1156:
        /*0004*/ 	.word	0x00000082


	//----- nvinfo : EIATTR_KPARAM_INFO
	.align		4
.L_1157:
        /*0008*/ 	.byte	0x04, 0x17
        /*000a*/ 	.short	(.L_1159 - .L_1158)
.L_1158:
        /*000c*/ 	.word	0x00000000
        /*0010*/ 	.short	0x0000
        /*0012*/ 	.short	0x0070
        /*0014*/ 	.byte	0x00, 0xf0, 0x01, 0x2a


	//----- nvinfo : EIATTR_SPARSE_MMA_MASK
	.align		4
.L_1159:
        /*0018*/ 	.byte	0x03, 0x50
        /*001a*/ 	.short	0x0000


	//----- nvinfo : EIATTR_MAXREG_COUNT
	.align		4
        /*001c*/ 	.byte	0x03, 0x1b
        /*001e*/ 	.short	0x0080


	//----- nvinfo : EIATTR_NUM_BARRIERS
	.align		4
        /*0020*/ 	.byte	0x02, 0x4c
        /*0022*/ 	.byte	0x10
	.zero		1


	//----- nvinfo : EIATTR_EXTERNS
	.align		4
        /*0024*/ 	.byte	0x04, 0x0f
        /*0026*/ 	.short	(.L_1161 - .L_1160)


	//   ....[0]....
	.align		4
.L_1160:
        /*0028*/ 	.word	index@(__assertfail)


	//----- nvinfo : EIATTR_ANNOTATIONS
	.align		4
.L_1161:
        /*002c*/ 	.byte	0x04, 0x55
        /*002e*/ 	.short	(.L_1163 - .L_1162)


	//   ....[0]....
.L_1162:
        /* <DEDUP_REMOVED lines=89> */


	//----- nvinfo : EIATTR_MERCURY_ISA_VERSION
	.align		4
.L_1163:
        /*05a8*/ 	.byte	0x03, 0x5f
        /*05aa*/ 	.short	0x0101


	//----- nvinfo : EIATTR_UNUSED_LOAD_BYTE_OFFSET
	.align		4
        /*05ac*/ 	.byte	0x04, 0x44
        /*05ae*/ 	.short	(.L_1165 - .L_1164)


	//   ....[0]....
.L_1164:
        /*05b0*/ 	.word	0x00000a90
        /*05b4*/ 	.word	0x0000fff0


	//   ....[1]....
        /*05b8*/ 	.word	0x00010950
        /*05bc*/ 	.word	0x0000fff0


	//----- nvinfo : EIATTR_INT_WARP_WIDE_INSTR_OFFSETS
	.align		4
.L_1165:
        /*05c0*/ 	.byte	0x04, 0x31
        /*05c2*/ 	.short	(.L_1167 - .L_1166)


	//   ....[0]....
.L_1166:
        /*05c4*/ 	.word	0x00000130


	//   ....[1]....
        /*05c8*/ 	.word	0x00000170


	//   ....[2]....
        /*05cc*/ 	.word	0x000001e0


	//   ....[3]....
        /*05d0*/ 	.word	0x00014d60


	//   ....[4]....
        /*05d4*/ 	.word	0x00014df0


	//   ....[5]....
        /*05d8*/ 	.word	0x00017b50


	//   ....[6]....
        /*05dc*/ 	.word	0x00017be0


	//----- nvinfo : EIATTR_COOP_GROUP_MASK_REGIDS
	.align		4
.L_1167:
        /*05e0*/ 	.byte	0x04, 0x29
        /*05e2*/ 	.short	(.L_1169 - .L_1168)


	//   ....[0]....
.L_1168:
        /*05e4*/ 	.word	0xffffffff


	//   ....[1]....
        /*05e8*/ 	.word	0xffffffff


	//   ....[2]....
        /*05ec*/ 	.word	0xffffffff


	//   ....[3]....
        /*05f0*/ 	.word	0xffffffff


	//   ....[4]....
        /*05f4*/ 	.word	0xffffffff


	//   ....[5]....
        /*05f8*/ 	.word	0xffffffff


	//   ....[6]....
        /*05fc*/ 	.word	0xffffffff


	//   ....[7]....
        /*0600*/ 	.word	0xffffffff


	//   ....[8]....
        /*0604*/ 	.word	0xffffffff


	//   ....[9]....
        /*0608*/ 	.word	0xffffffff


	//   ....[10]....
        /*060c*/ 	.word	0xffffffff


	//   ....[11]....
        /*0610*/ 	.word	0xffffffff


	//   ....[12]....
        /*0614*/ 	.word	0xffffffff


	//   ....[13]....
        /*0618*/ 	.word	0xffffffff


	//   ....[14]....
        /*061c*/ 	.word	0xffffffff


	//   ....[15]....
        /*0620*/ 	.word	0xffffffff


	//   ....[16]....
        /*0624*/ 	.word	0xffffffff


	//   ....[17]....
        /*0628*/ 	.word	0xffffffff


	//   ....[18]....
        /*062c*/ 	.word	0xffffffff


	//   ....[19]....
        /*0630*/ 	.word	0xffffffff


	//   ....[20]....
        /*0634*/ 	.word	0xffffffff


	//   ....[21]....
        /*0638*/ 	.word	0xffffffff


	//   ....[22]....
        /*063c*/ 	.word	0xffffffff


	//   ....[23]....
        /*0640*/ 	.word	0xffffffff


	//   ....[24]....
        /*0644*/ 	.word	0xffffffff


	//   ....[25]....
        /*0648*/ 	.word	0xffffffff


	//   ....[26]....
        /*064c*/ 	.word	0xffffffff


	//   ....[27]....
        /*0650*/ 	.word	0xffffffff


	//   ....[28]....
        /*0654*/ 	.word	0xffffffff


	//   ....[29]....
        /*0658*/ 	.word	0xffffffff


	//   ....[30]....
        /*065c*/ 	.word	0xffffffff


	//   ....[31]....
        /*0660*/ 	.word	0xffffffff


	//   ....[32]....
        /*0664*/ 	.word	0xffffffff


	//   ....[33]....
        /*0668*/ 	.word	0xffffffff


	//   ....[34]....
        /*066c*/ 	.word	0xffffffff


	//   ....[35]....
        /*0670*/ 	.word	0xffffffff


	//   ....[36]....
        /*0674*/ 	.word	0xffffffff


	//   ....[37]....
        /*0678*/ 	.word	0xffffffff


	//   ....[38]....
        /*067c*/ 	.word	0xffffffff


	//   ....[39]....
        /*0680*/ 	.word	0xffffffff


	//   ....[40]....
        /*0684*/ 	.word	0xffffffff


	//   ....[41]....
        /*0688*/ 	.word	0xffffffff


	//   ....[42]....
        /*068c*/ 	.word	0xffffffff


	//   ....[43]....
        /*0690*/ 	.word	0xffffffff


	//   ....[44]....
        /*0694*/ 	.word	0xffffffff


	//   ....[45]....
        /*0698*/ 	.word	0xffffffff


	//   ....[46]....
        /*069c*/ 	.word	0xffffffff


	//   ....[47]....
        /*06a0*/ 	.word	0xffffffff


	//   ....[48]....
        /*06a4*/ 	.word	0xffffffff


	//   ....[49]....
        /*06a8*/ 	.word	0xffffffff


	//   ....[50]....
        /*06ac*/ 	.word	0xffffffff


	//   ....[51]....
        /*06b0*/ 	.word	0xffffffff


	//   ....[52]....
        /*06b4*/ 	.word	0xffffffff


	//   ....[53]....
        /*06b8*/ 	.word	0xffffffff


	//   ....[54]....
        /*06bc*/ 	.word	0xffffffff


	//   ....[55]....
        /*06c0*/ 	.word	0xffffffff


	//   ....[56]....
        /*06c4*/ 	.word	0xffffffff


	//   ....[57]....
        /*06c8*/ 	.word	0xffffffff


	//   ....[58]....
        /*06cc*/ 	.word	0xffffffff


	//   ....[59]....
        /*06d0*/ 	.word	0xffffffff


	//   ....[60]....
        /*06d4*/ 	.word	0xffffffff


	//   ....[61]....
        /*06d8*/ 	.word	0xffffffff


	//   ....[62]....
        /*06dc*/ 	.word	0xffffffff


	//   ....[63]....
        /*06e0*/ 	.word	0xffffffff


	//   ....[64]....
        /*06e4*/ 	.word	0xffffffff


	//   ....[65]....
        /*06e8*/ 	.word	0xffffffff


	//   ....[66]....
        /*06ec*/ 	.word	0xffffffff


	//   ....[67]....
        /*06f0*/ 	.word	0xffffffff


	//   ....[68]....
        /*06f4*/ 	.word	0xffffffff


	//   ....[69]....
        /*06f8*/ 	.word	0xffffffff


	//   ....[70]....
        /*06fc*/ 	.word	0xffffffff


	//   ....[71]....
        /*0700*/ 	.word	0xffffffff


	//   ....[72]....
        /*0704*/ 	.word	0xffffffff


	//   ....[73]....
        /*0708*/ 	.word	0xffffffff


	//   ....[74]....
        /*070c*/ 	.word	0xffffffff


	//   ....[75]....
        /*0710*/ 	.word	0xffffffff


	//   ....[76]....
        /*0714*/ 	.word	0xffffffff


	//   ....[77]....
        /*0718*/ 	.word	0xffffffff


	//   ....[78]....
        /*071c*/ 	.word	0xffffffff


	//   ....[79]....
        /*0720*/ 	.word	0xffffffff


	//   ....[80]....
        /*0724*/ 	.word	0xffffffff


	//   ....[81]....
        /*0728*/ 	.word	0xffffffff


	//   ....[82]....
        /*072c*/ 	.word	0xffffffff


	//   ....[83]....
        /*0730*/ 	.word	0xffffffff


	//   ....[84]....
        /*0734*/ 	.word	0xffffffff


	//   ....[85]....
        /*0738*/ 	.word	0xffffffff


	//   ....[86]....
        /*073c*/ 	.word	0xffffffff


	//   ....[87]....
        /*0740*/ 	.word	0xffffffff


	//   ....[88]....
        /*0744*/ 	.word	0xffffffff


	//   ....[89]....
        /*0748*/ 	.word	0xffffffff


	//   ....[90]....
        /*074c*/ 	.word	0xffffffff


	//   ....[91]....
        /*0750*/ 	.word	0xffffffff


	//   ....[92]....
        /*0754*/ 	.word	0xffffffff


	//   ....[93]....
        /*0758*/ 	.word	0xffffffff


	//   ....[94]....
        /*075c*/ 	.word	0xffffffff


	//   ....[95]....
        /*0760*/ 	.word	0xffffffff


	//   ....[96]....
        /*0764*/ 	.word	0xffffffff


	//   ....[97]....
        /*0768*/ 	.word	0xffffffff


	//   ....[98]....
        /*076c*/ 	.word	0xffffffff


	//   ....[99]....
        /*0770*/ 	.word	0xffffffff


	//   ....[100]....
        /*0774*/ 	.word	0xffffffff


	//   ....[101]....
        /*0778*/ 	.word	0xffffffff


	//   ....[102]....
        /*077c*/ 	.word	0xffffffff


	//   ....[103]....
        /*0780*/ 	.word	0xffffffff


	//   ....[104]....
        /*0784*/ 	.word	0xffffffff


	//   ....[105]....
        /*0788*/ 	.word	0xffffffff


	//   ....[106]....
        /*078c*/ 	.word	0xffffffff


	//   ....[107]....
        /*0790*/ 	.word	0xffffffff


	//   ....[108]....
        /*0794*/ 	.word	0xffffffff


	//   ....[109]....
        /*0798*/ 	.word	0xffffffff


	//   ....[110]....
        /*079c*/ 	.word	0xffffffff


	//   ....[111]....
        /*07a0*/ 	.word	0xffffffff


	//   ....[112]....
        /*07a4*/ 	.word	0xffffffff


	//   ....[113]....
        /*07a8*/ 	.word	0xffffffff


	//   ....[114]....
        /*07ac*/ 	.word	0xffffffff


	//   ....[115]....
        /*07b0*/ 	.word	0xffffffff


	//   ....[116]....
        /*07b4*/ 	.word	0xffffffff


	//   ....[117]....
        /*07b8*/ 	.word	0xffffffff


	//   ....[118]....
        /*07bc*/ 	.word	0xffffffff


	//   ....[119]....
        /*07c0*/ 	.word	0xffffffff


	//   ....[120]....
        /*07c4*/ 	.word	0xffffffff


	//   ....[121]....
        /*07c8*/ 	.word	0xffffffff


	//   ....[122]....
        /*07cc*/ 	.word	0xffffffff


	//   ....[123]....
        /*07d0*/ 	.word	0xffffffff


	//   ....[124]....
        /*07d4*/ 	.word	0xffffffff


	//   ....[125]....
        /*07d8*/ 	.word	0xffffffff


	//   ....[126]....
        /*07dc*/ 	.word	0xffffffff


	//   ....[127]....
        /*07e0*/ 	.word	0xffffffff


	//   ....[128]....
        /*07e4*/ 	.word	0xffffffff


	//   ....[129]....
        /*07e8*/ 	.word	0x0500000f


	//   ....[130]....
        /*07ec*/ 	.word	0x0500000f


	//   ....[131]....
        /*07f0*/ 	.word	0x0500000f


	//   ....[132]....
        /*07f4*/ 	.word	0x0500000f


	//   ....[133]....
        /*07f8*/ 	.word	0x0500000f


	//   ....[134]....
        /*07fc*/ 	.word	0x0500000f


	//   ....[135]....
        /*0800*/ 	.word	0x0500000f


	//   ....[136]....
        /*0804*/ 	.word	0x0500000f


	//   ....[137]....
        /*0808*/ 	.word	0x0500000f


	//   ....[138]....
        /*080c*/ 	.word	0x0500000f


	//   ....[139]....
        /*0810*/ 	.word	0x0500000f


	//   ....[140]....
        /*0814*/ 	.word	0x0500000f


	//   ....[141]....
        /*0818*/ 	.word	0x0500000f


	//   ....[142]....
        /*081c*/ 	.word	0x0500000f


	//   ....[143]....
        /*0820*/ 	.word	0x0500000f


	//   ....[144]....
        /*0824*/ 	.word	0x0500000f


	//   ....[145]....
        /*0828*/ 	.word	0x0500000f


	//   ....[146]....
        /*082c*/ 	.word	0x0500000f


	//   ....[147]....
        /*0830*/ 	.word	0x0500000f


	//   ....[148]....
        /*0834*/ 	.word	0x0500000f


	//   ....[149]....
        /*0838*/ 	.word	0x0500000f


	//   ....[150]....
        /*083c*/ 	.word	0x0500000f


	//   ....[151]....
        /*0840*/ 	.word	0x0500000f


	//   ....[152]....
        /*0844*/ 	.word	0x0500000f


	//   ....[153]....
        /*0848*/ 	.word	0x0500000f


	//   ....[154]....
        /*084c*/ 	.word	0x0500000f


	//   ....[155]....
        /*0850*/ 	.word	0x0500000f


	//   ....[156]....
        /*0854*/ 	.word	0x0500000f


	//   ....[157]....
        /*0858*/ 	.word	0x0500000f


	//   ....[158]....
        /*085c*/ 	.word	0x0500000f


	//   ....[159]....
        /*0860*/ 	.word	0x0500000f


	//   ....[160]....
        /*0864*/ 	.word	0x0500000f


	//   ....[161]....
        /*0868*/ 	.word	0x0500000f


	//   ....[162]....
        /*086c*/ 	.word	0x0500000f


	//   ....[163]....
        /*0870*/ 	.word	0x0500000f


	//   ....[164]....
        /*0874*/ 	.word	0x0500000f


	//   ....[165]....
        /*0878*/ 	.word	0x0500000f


	//   ....[166]....
        /*087c*/ 	.word	0x0500000f


	//   ....[167]....
        /*0880*/ 	.word	0x0500000f


	//   ....[168]....
        /*0884*/ 	.word	0x0500000f


	//   ....[169]....
        /*0888*/ 	.word	0x0500000f


	//   ....[170]....
        /*088c*/ 	.word	0x0500000f


	//   ....[171]....
        /*0890*/ 	.word	0x0500000f


	//   ....[172]....
        /*0894*/ 	.word	0x0500000f


	//   ....[173]....
        /*0898*/ 	.word	0x0500000f


	//   ....[174]....
        /*089c*/ 	.word	0x0500000f


	//   ....[175]....
        /*08a0*/ 	.word	0x0500000f


	//   ....[176]....
        /*08a4*/ 	.word	0x0500000f


	//   ....[177]....
        /*08a8*/ 	.word	0x0500000f


	//   ....[178]....
        /*08ac*/ 	.word	0x0500000f


	//   ....[179]....
        /*08b0*/ 	.word	0x0500000f


	//   ....[180]....
        /*08b4*/ 	.word	0x0500000f


	//   ....[181]....
        /*08b8*/ 	.word	0x0500000f


	//   ....[182]....
        /*08bc*/ 	.word	0x0500000f


	//   ....[183]....
        /*08c0*/ 	.word	0x0500000f


	//   ....[184]....
        /*08c4*/ 	.word	0x0500000f


	//   ....[185]....
        /*08c8*/ 	.word	0x0500000f


	//   ....[186]....
        /*08cc*/ 	.word	0x0500000f


	//   ....[187]....
        /*08d0*/ 	.word	0x0500000f


	//   ....[188]....
        /*08d4*/ 	.word	0x0500000f


	//   ....[189]....
        /*08d8*/ 	.word	0x0500000f


	//   ....[190]....
        /*08dc*/ 	.word	0x0500000f


	//   ....[191]....
        /*08e0*/ 	.word	0x0500000f


	//   ....[192]....
        /*08e4*/ 	.word	0x0500000f


	//   ....[193]....
        /*08e8*/ 	.word	0x0500000f


	//   ....[194]....
        /*08ec*/ 	.word	0x0500000f


	//   ....[195]....
        /*08f0*/ 	.word	0x0500000f


	//   ....[196]....
        /*08f4*/ 	.word	0x0500000f


	//   ....[197]....
        /*08f8*/ 	.word	0x0500000f


	//   ....[198]....
        /*08fc*/ 	.word	0x0500000f


	//   ....[199]....
        /*0900*/ 	.word	0x0500000f


	//   ....[200]....
        /*0904*/ 	.word	0x0500000f


	//   ....[201]....
        /*0908*/ 	.word	0x0500000f


	//   ....[202]....
        /*090c*/ 	.word	0x0500000f


	//   ....[203]....
        /*0910*/ 	.word	0x0500000f


	//   ....[204]....
        /*0914*/ 	.word	0x0500000f


	//   ....[205]....
        /*0918*/ 	.word	0x0500000f


	//   ....[206]....
        /*091c*/ 	.word	0x0500000f


	//   ....[207]....
        /*0920*/ 	.word	0x0500000f


	//   ....[208]....
        /*0924*/ 	.word	0x0500000f


	//   ....[209]....
        /*0928*/ 	.word	0x0500000f


	//   ....[210]....
        /*092c*/ 	.word	0x0500000f


	//   ....[211]....
        /*0930*/ 	.word	0x0500000f


	//----- nvinfo : EIATTR_COOP_GROUP_INSTR_OFFSETS
	.align		4
.L_1169:
        /*0934*/ 	.byte	0x04, 0x28
        /*0936*/ 	.short	(.L_1171 - .L_1170)


	//   ....[0]....
.L_1170:
        /*0938*/ 	.word	0x00000070


	//   ....[1]....
        /*093c*/ 	.word	0x00000140


	//   ....[2]....
        /*0940*/ 	.word	0x00000190


	//   ....[3]....
        /*0944*/ 	.word	0x000003c0


	//   ....[4]....
        /*0948*/ 	.word	0x00000520


	//   ....[5]....
        /*094c*/ 	.word	0x00000640


	//   ....[6]....
        /*0950*/ 	.word	0x000007a0


	//   ....[7]....
        /*0954*/ 	.word	0x000031d0


	//   ....[8]....
        /*0958*/ 	.word	0x000031e0


	//   ....[9]....
        /*095c*/ 	.word	0x00004d80


	//   ....[10]....
        /*0960*/ 	.word	0x00004d90


	//   ....[11]....
        /*0964*/ 	.word	0x000067a0


	//   ....[12]....
        /*0968*/ 	.word	0x000067b0


	//   ....[13]....
        /*096c*/ 	.word	0x00006c90


	//   ....[14]....
        /*0970*/ 	.word	0x00006cb0


	//   ....[15]....
        /*0974*/ 	.word	0x000072f0


	//   ....[16]....
        /*0978*/ 	.word	0x000078c0


	//   ....[17]....
        /*097c*/ 	.word	0x000078d0


	//   ....[18]....
        /*0980*/ 	.word	0x000078e0


	//   ....[19]....
        /*0984*/ 	.word	0x000078f0


	//   ....[20]....
        /*0988*/ 	.word	0x00009600


	//   ....[21]....
        /*098c*/ 	.word	0x00009610


	//   ....[22]....
        /*0990*/ 	.word	0x00009620


	//   ....[23]....
        /*0994*/ 	.word	0x00009630


	//   ....[24]....
        /*0998*/ 	.word	0x0000c090


	//   ....[25]....
        /*099c*/ 	.word	0x0000c1c0


	//   ....[26]....
        /*09a0*/ 	.word	0x0000c450


	//   ....[27]....
        /*09a4*/ 	.word	0x0000c4b0


	//   ....[28]....
        /*09a8*/ 	.word	0x0000d640


	//   ....[29]....
        /*09ac*/ 	.word	0x0000e6b0


	//   ....[30]....
        /*09b0*/ 	.word	0x0000e6d0


	//   ....[31]....
        /*09b4*/ 	.word	0x0000e900


	//   ....[32]....
        /*09b8*/ 	.word	0x0000e920


	//   ....[33]....
        /*09bc*/ 	.word	0x0000fcb0


	//   ....[34]....
        /*09c0*/ 	.word	0x0000feb0


	//   ....[35]....
        /*09c4*/ 	.word	0x00010380


	//   ....[36]....
        /*09c8*/ 	.word	0x000103a0


	//   ....[37]....
        /*09cc*/ 	.word	0x000103d0


	//   ....[38]....
        /*09d0*/ 	.word	0x00011300


	//   ....[39]....
        /*09d4*/ 	.word	0x00011340


	//   ....[40]....
        /*09d8*/ 	.word	0x00011380


	//   ....[41]....
        /*09dc*/ 	.word	0x00011390


	//   ....[42]....
        /*09e0*/ 	.word	0x00011920


	//   ....[43]....
        /*09e4*/ 	.word	0x00011940


	//   ....[44]....
        /*09e8*/ 	.word	0x00011a60


	//   ....[45]....
        /*09ec*/ 	.word	0x00011a80


	//   ....[46]....
        /*09f0*/ 	.word	0x000123a0


	//   ....[47]....
        /*09f4*/ 	.word	0x000123b0


	//   ....[48]....
        /*09f8*/ 	.word	0x00012510


	//   ....[49]....
        /*09fc*/ 	.word	0x00012520


	//   ....[50]....
        /*0a00*/ 	.word	0x000126c0


	//   ....[51]....
        /*0a04*/ 	.word	0x00012890


	//   ....[52]....
        /*0a08*/ 	.word	0x000128c0


	//   ....[53]....
        /*0a0c*/ 	.word	0x000128f0


	//   ....[54]....
        /*0a10*/ 	.word	0x00012920


	//   ....[55]....
        /*0a14*/ 	.word	0x00012950


	//   ....[56]....
        /*0a18*/ 	.word	0x00012980


	//   ....[57]....
        /*0a1c*/ 	.word	0x00012af0


	//   ....[58]....
        /*0a20*/ 	.word	0x00012b20


	//   ....[59]....
        /*0a24*/ 	.word	0x00012b50


	//   ....[60]....
        /*0a28*/ 	.word	0x00012b80


	//   ....[61]....
        /*0a2c*/ 	.word	0x00012bb0


	//   ....[62]....
        /*0a30*/ 	.word	0x00012be0


	//   ....[63]....
        /*0a34*/ 	.word	0x00012c70


	//   ....[64]....
        /*0a38*/ 	.word	0x00012ca0


	//   ....[65]....
        /*0a3c*/ 	.word	0x00012d20


	//   ....[66]....
        /*0a40*/ 	.word	0x000138a0


	//   ....[67]....
        /*0a44*/ 	.word	0x000159f0


	//   ....[68]....
        /*0a48*/ 	.word	0x00015a00


	//   ....[69]....
        /*0a4c*/ 	.word	0x00015ac0


	//   ....[70]....
        /*0a50*/ 	.word	0x00015ad0


	//   ....[71]....
        /*0a54*/ 	.word	0x00015b80


	//   ....[72]....
        /*0a58*/ 	.word	0x00015b90


	//   ....[73]....
        /*0a5c*/ 	.word	0x00015ba0


	//   ....[74]....
        /*0a60*/ 	.word	0x00015bb0


	//   ....[75]....
        /*0a64*/ 	.word	0x000165b0


	//   ....[76]....
        /*0a68*/ 	.word	0x000165c0


	//   ....[77]....
        /*0a6c*/ 	.word	0x00016680


	//   ....[78]....
        /*0a70*/ 	.word	0x000166a0


	//   ....[79]....
        /*0a74*/ 	.word	0x00016740


	//   ....[80]....
        /*0a78*/ 	.word	0x00016760


	//   ....[81]....
        /*0a7c*/ 	.word	0x00016770


	//   ....[82]....
        /*0a80*/ 	.word	0x00016780


	//   ....[83]....
        /*0a84*/ 	.word	0x000168a0


	//   ....[84]....
        /*0a88*/ 	.word	0x000168b0


	//   ....[85]....
        /*0a8c*/ 	.word	0x000168c0


	//   ....[86]....
        /*0a90*/ 	.word	0x00016950


	//   ....[87]....
        /*0a94*/ 	.word	0x00017150


	//   ....[88]....
        /*0a98*/ 	.word	0x00017160


	//   ....[89]....
        /*0a9c*/ 	.word	0x00017180


	//   ....[90]....
        /*0aa0*/ 	.word	0x00017200


	//   ....[91]....
        /*0aa4*/ 	.word	0x00017210


	//   ....[92]....
        /*0aa8*/ 	.word	0x00017270


	//   ....[93]....
        /*0aac*/ 	.word	0x000172a0


	//   ....[94]....
        /*0ab0*/ 	.word	0x000172e0


	//   ....[95]....
        /*0ab4*/ 	.word	0x00017590


	//   ....[96]....
        /*0ab8*/ 	.word	0x000175b0


	//   ....[97]....
        /*0abc*/ 	.word	0x00017650


	//   ....[98]....
        /*0ac0*/ 	.word	0x00017660


	//   ....[99]....
        /*0ac4*/ 	.word	0x000176f0


	//   ....[100]....
        /*0ac8*/ 	.word	0x00017700


	//   ....[101]....
        /*0acc*/ 	.word	0x00017710


	//   ....[102]....
        /*0ad0*/ 	.word	0x000177a0


	//   ....[103]....
        /*0ad4*/ 	.word	0x00017d90


	//   ....[104]....
        /*0ad8*/ 	.word	0x00017da0


	//   ....[105]....
        /*0adc*/ 	.word	0x00017e30


	//   ....[106]....
        /*0ae0*/ 	.word	0x00017ed0


	//   ....[107]....
        /*0ae4*/ 	.word	0x00017ef0


	//   ....[108]....
        /*0ae8*/ 	.word	0x00017f70


	//   ....[109]....
        /*0aec*/ 	.word	0x00017f90


	//   ....[110]....
        /*0af0*/ 	.word	0x00017fa0


	//   ....[111]....
        /*0af4*/ 	.word	0x000183a0


	//   ....[112]....
        /*0af8*/ 	.word	0x000183d0


	//   ....[113]....
        /*0afc*/ 	.word	0x00018410


	//   ....[114]....
        /*0b00*/ 	.word	0x00018440


	//   ....[115]....
        /*0b04*/ 	.word	0x00018470


	//   ....[116]....
        /*0b08*/ 	.word	0x000184a0


	//   ....[117]....
        /*0b0c*/ 	.word	0x000184d0


	//   ....[118]....
        /*0b10*/ 	.word	0x00018500


	//   ....[119]....
        /*0b14*/ 	.word	0x00018680


	//   ....[120]....
        /*0b18*/ 	.word	0x000186b0


	//   ....[121]....
        /*0b1c*/ 	.word	0x000186e0


	//   ....[122]....
        /*0b20*/ 	.word	0x00018710


	//   ....[123]....
        /*0b24*/ 	.word	0x00018740


	//   ....[124]....
        /*0b28*/ 	.word	0x00018770


	//   ....[125]....
        /*0b2c*/ 	.word	0x00018830


	//   ....[126]....
        /*0b30*/ 	.word	0x00018850


	//   ....[127]....
        /*0b34*/ 	.word	0x000188c0


	//   ....[128]....
        /*0b38*/ 	.word	0x00018d30


	//   ....[129]....
        /*0b3c*/ 	.word	0x00019070


	//   ....[130]....
        /*0b40*/ 	.word	0x00019100


	//   ....[131]....
        /*0b44*/ 	.word	0x000191f0


	//   ....[132]....
        /*0b48*/ 	.word	0x00019280


	//   ....[133]....
        /*0b4c*/ 	.word	0x00019360


	//   ....[134]....
        /*0b50*/ 	.word	0x000193f0


	//   ....[135]....
        /*0b54*/ 	.word	0x00019530


	//   ....[136]....
        /*0b58*/ 	.word	0x000195e0


	//   ....[137]....
        /*0b5c*/ 	.word	0x00019670


	//   ....[138]....
        /*0b60*/ 	.word	0x000196c0


	//   ....[139]....
        /*0b64*/ 	.word	0x00019710


	//   ....[140]....
        /*0b68*/ 	.word	0x00019800


	//   ....[141]....
        /*0b6c*/ 	.word	0x00019890


	//   ....[142]....
        /*0b70*/ 	.word	0x000198e0


	//   ....[143]....
        /*0b74*/ 	.word	0x00019930


	//   ....[144]....
        /*0b78*/ 	.word	0x00019b50


	//   ....[145]....
        /*0b7c*/ 	.word	0x00019ba0


	//   ....[146]....
        /*0b80*/ 	.word	0x00019c30


	//   ....[147]....
        /*0b84*/ 	.word	0x00019cc0


	//   ....[148]....
        /*0b88*/ 	.word	0x00019d80


	//   ....[149]....
        /*0b8c*/ 	.word	0x0001a060


	//   ....[150]....
        /*0b90*/ 	.word	0x0001a150


	//   ....[151]....
        /*0b94*/ 	.word	0x0001a1e0


	//   ....[152]....
        /*0b98*/ 	.word	0x0001a240


	//   ....[153]....
        /*0b9c*/ 	.word	0x0001a360


	//   ....[154]....
        /*0ba0*/ 	.word	0x0001a3c0


	//   ....[155]....
        /*0ba4*/ 	.word	0x0001a4e0


	//   ....[156]....
        /*0ba8*/ 	.word	0x0001a540


	//   ....[157]....
        /*0bac*/ 	.word	0x0001a5f0


	//   ....[158]....
        /*0bb0*/ 	.word	0x0001a710


	//   ....[159]....
        /*0bb4*/ 	.word	0x0001a780


	//   ....[160]....
        /*0bb8*/ 	.word	0x0001a7e0


	//   ....[161]....
        /*0bbc*/ 	.word	0x0001a8f0


	//   ....[162]....
        /*0bc0*/ 	.word	0x0001a950


	//   ....[163]....
        /*0bc4*/ 	.word	0x0001aa70


	//   ....[164]....
        /*0bc8*/ 	.word	0x0001aad0


	//   ....[165]....
        /*0bcc*/ 	.word	0x0001ab70


	//   ....[166]....
        /*0bd0*/ 	.word	0x0001ac40


	//   ....[167]....
        /*0bd4*/ 	.word	0x0001ad40


	//   ....[168]....
        /*0bd8*/ 	.word	0x0001ada0


	//   ....[169]....
        /*0bdc*/ 	.word	0x0001ae40


	//   ....[170]....
        /*0be0*/ 	.word	0x0001afe0


	//   ....[171]....
        /*0be4*/ 	.word	0x0001b0c0


	//   ....[172]....
        /*0be8*/ 	.word	0x0001b140


	//   ....[173]....
        /*0bec*/ 	.word	0x0001b220


	//   ....[174]....
        /*0bf0*/ 	.word	0x0001b280


	//   ....[175]....
        /*0bf4*/ 	.word	0x0001b350


	//   ....[176]....
        /*0bf8*/ 	.word	0x0001b3b0


	//   ....[177]....
        /*0bfc*/ 	.word	0x0001b490


	//   ....[178]....
        /*0c00*/ 	.word	0x0001b580


	//   ....[179]....
        /*0c04*/ 	.word	0x0001b620


	//   ....[180]....
        /*0c08*/ 	.word	0x0001b680


	//   ....[181]....
        /*0c0c*/ 	.word	0x0001b780


	//   ....[182]....
        /*0c10*/ 	.word	0x0001b7e0


	//   ....[183]....
        /*0c14*/ 	.word	0x0001b8e0


	//   ....[184]....
        /*0c18*/ 	.word	0x0001b940


	//   ....[185]....
        /*0c1c*/ 	.word	0x0001ba10


	//   ....[186]....
        /*0c20*/ 	.word	0x0001bb60


	//   ....[187]....
        /*0c24*/ 	.word	0x0001bc10


	//   ....[188]....
        /*0c28*/ 	.word	0x0001bd20


	//   ....[189]....
        /*0c2c*/ 	.word	0x0001be00


	//   ....[190]....
        /*0c30*/ 	.word	0x0001be60


	//   ....[191]....
        /*0c34*/ 	.word	0x0001bf50


	//   ....[192]....
        /*0c38*/ 	.word	0x0001bfb0


	//   ....[193]....
        /*0c3c*/ 	.word	0x0001c090


	//   ....[194]....
        /*0c40*/ 	.word	0x0001c120


	//   ....[195]....
        /*0c44*/ 	.word	0x0001c1c0


	//   ....[196]....
        /*0c48*/ 	.word	0x0001c2e0


	//   ....[197]....
        /*0c4c*/ 	.word	0x0001c350


	//   ....[198]....
        /*0c50*/ 	.word	0x0001c3c0


	//   ....[199]....
        /*0c54*/ 	.word	0x0001c430


	//   ....[200]....
        /*0c58*/ 	.word	0x0001c4a0


	//   ....[201]....
        /*0c5c*/ 	.word	0x0001c520


	//   ....[202]....
        /*0c60*/ 	.word	0x0001c5b0


	//   ....[203]....
        /*0c64*/ 	.word	0x0001c640


	//   ....[204]....
        /*0c68*/ 	.word	0x0001c6b0


	//   ....[205]....
        /*0c6c*/ 	.word	0x0001c720


	//   ....[206]....
        /*0c70*/ 	.word	0x0001c790


	//   ....[207]....
        /*0c74*/ 	.word	0x0001c810


	//   ....[208]....
        /*0c78*/ 	.word	0x0001c880


	//   ....[209]....
        /*0c7c*/ 	.word	0x0001c920


	//   ....[210]....
        /*0c80*/ 	.word	0x0001c9b0


	//   ....[211]....
        /*0c84*/ 	.word	0x0001cad0


	//----- nvinfo : EIATTR_REG_RECONFIG
	.align		4
.L_1171:
        /*0c88*/ 	.byte	0x01, 0x54
	.zero		2


	//----- nvinfo : EIATTR_SYSCALL_OFFSETS
	.align		4
        /*0c8c*/ 	.byte	0x04, 0x46
        /*0c8e*/ 	.short	(.L_1173 - .L_1172)


	//   ....[0]....
.L_1172:
        /*0c90*/ 	.word	0x00001c80


	//   ....[1]....
        /*0c94*/ 	.word	0x00001dd0


	//   ....[2]....
        /*0c98*/ 	.word	0x000074c0


	//   ....[3]....
        /*0c9c*/ 	.word	0x00007840


	//   ....[4]....
        /*0ca0*/ 	.word	0x00014f50


	//   ....[5]....
        /*0ca4*/ 	.word	0x000150a0


	//   ....[6]....
        /*0ca8*/ 	.word	0x00015190


	//   ....[7]....
        /*0cac*/ 	.word	0x00016020


	//----- nvinfo : EIATTR_MBARRIER_INSTR_OFFSETS
	.align		4
.L_1173:
        /*0cb0*/ 	.byte	0x04, 0x39
        /*0cb2*/ 	.short	(.L_1175 - .L_1174)


	//   ....[0]....
.L_1174:
        /*0cb4*/ 	.word	0x00000270
        /*0cb8*/ 	.word	0x000000ff
        /*0cbc*/ 	.word	0x0002d800
        /*0cc0*/ 	.short	0x0100
        /*0cc2*/ 	.byte	0x08
	.zero		1


	//   ....[1]....
        /*0cc4*/ 	.word	0x00000280
        /*0cc8*/ 	.word	0x000000ff
        /*0ccc*/ 	.word	0x0002d820
        /*0cd0*/ 	.short	0x0100
        /*0cd2*/ 	.byte	0x08
	.zero		1


	//   ....[2]....
        /*0cd4*/ 	.word	0x00000370
        /*0cd8*/ 	.word	0x000000ff
        /*0cdc*/ 	.word	0x0002d830
        /*0ce0*/ 	.short	0x0100
        /*0ce2*/ 	.byte	0x08
	.zero		1


	//   ....[3]....
        /*0ce4*/ 	.word	0x00000380
        /*0ce8*/ 	.word	0x000000ff
        /*0cec*/ 	.word	0x0002d840
        /*0cf0*/ 	.short	0x0100
        /*0cf2*/ 	.byte	0x08
	.zero		1


	//   ....[4]....
        /*0cf4*/ 	.word	0x00000390
        /*0cf8*/ 	.word	0x000000ff
        /*0cfc*/ 	.word	0x0002d838
        /*0d00*/ 	.short	0x0100
        /*0d02*/ 	.byte	0x08
	.zero		1


	//   ....[5]....
        /*0d04*/ 	.word	0x000003a0
        /*0d08*/ 	.word	0x000000ff
        /*0d0c*/ 	.word	0x0002d848
        /*0d10*/ 	.short	0x0100
        /*0d12*/ 	.byte	0x08
	.zero		1


	//   ....[6]....
        /*0d14*/ 	.word	0x000004d0
        /*0d18*/ 	.word	0x000000ff
        /*0d1c*/ 	.word	0x0002d850
        /*0d20*/ 	.short	0x0100
        /*0d22*/ 	.byte	0x08
	.zero		1


	//   ....[7]....
        /*0d24*/ 	.word	0x000004e0
        /*0d28*/ 	.word	0x000000ff
        /*0d2c*/ 	.word	0x0002d860
        /*0d30*/ 	.short	0x0100
        /*0d32*/ 	.byte	0x08
	.zero		1


	//   ....[8]....
        /*0d34*/ 	.word	0x000004f0
        /*0d38*/ 	.word	0x000000ff
        /*0d3c*/ 	.word	0x0002d858
        /*0d40*/ 	.short	0x0100
        /*0d42*/ 	.byte	0x08
	.zero		1


	//   ....[9]....
        /*0d44*/ 	.word	0x00000500
        /*0d48*/ 	.word	0x000000ff
        /*0d4c*/ 	.word	0x0002d868
        /*0d50*/ 	.short	0x0100
        /*0d52*/ 	.byte	0x08
	.zero		1


	//   ....[10]....
        /*0d54*/ 	.word	0x000005f0
        /*0d58*/ 	.word	0x000000ff
        /*0d5c*/ 	.word	0x0002d870
        /*0d60*/ 	.short	0x0100
        /*0d62*/ 	.byte	0x06
	.zero		1


	//   ....[11]....
        /*0d64*/ 	.word	0x00000600
        /*0d68*/ 	.word	0x000000ff
        /*0d6c*/ 	.word	0x0002d880
        /*0d70*/ 	.short	0x0100
        /*0d72*/ 	.byte	0x06
	.zero		1


	//   ....[12]....
        /*0d74*/ 	.word	0x00000610
        /*0d78*/ 	.word	0x000000ff
        /*0d7c*/ 	.word	0x0002d878
        /*0d80*/ 	.short	0x0100
        /*0d82*/ 	.byte	0x06
	.zero		1


	//   ....[13]....
        /*0d84*/ 	.word	0x00000620
        /*0d88*/ 	.word	0x000000ff
        /*0d8c*/ 	.word	0x0002d888
        /*0d90*/ 	.short	0x0100
        /*0d92*/ 	.byte	0x06
	.zero		1


	//   ....[14]....
        /*0d94*/ 	.word	0x00000750
        /*0d98*/ 	.word	0x000000ff
        /*0d9c*/ 	.word	0x0002d890
        /*0da0*/ 	.short	0x0100
        /*0da2*/ 	.byte	0x08
	.zero		1


	//   ....[15]....
        /*0da4*/ 	.word	0x00000760
        /*0da8*/ 	.word	0x000000ff
        /*0dac*/ 	.word	0x0002d8a0
        /*0db0*/ 	.short	0x0100
        /*0db2*/ 	.byte	0x08
	.zero		1


	//   ....[16]....
        /*0db4*/ 	.word	0x00000770
        /*0db8*/ 	.word	0x000000ff
        /*0dbc*/ 	.word	0x0002d898
        /*0dc0*/ 	.short	0x0100
        /*0dc2*/ 	.byte	0x08
	.zero		1


	//   ....[17]....
        /*0dc4*/ 	.word	0x00000780
        /*0dc8*/ 	.word	0x000000ff
        /*0dcc*/ 	.word	0x0002d8a8
        /*0dd0*/ 	.short	0x0100
        /*0dd2*/ 	.byte	0x08
	.zero		1


	//   ....[18]....
        /*0dd4*/ 	.word	0x000008b0
        /*0dd8*/ 	.word	0x000000ff
        /*0ddc*/ 	.word	0x0002d8b0
        /*0de0*/ 	.short	0x0100
        /*0de2*/ 	.byte	0x08
	.zero		1


	//   ....[19]....
        /*0de4*/ 	.word	0x000008c0
        /*0de8*/ 	.word	0x000000ff
        /*0dec*/ 	.word	0x0002d8c0
        /*0df0*/ 	.short	0x0100
        /*0df2*/ 	.byte	0x08
	.zero		1


	//   ....[20]....
        /*0df4*/ 	.word	0x000008d0
        /*0df8*/ 	.word	0x000000ff
        /*0dfc*/ 	.word	0x0002d8b8
        /*0e00*/ 	.short	0x0100
        /*0e02*/ 	.byte	0x08
	.zero		1


	//   ....[21]....
        /*0e04*/ 	.word	0x000008e0
        /*0e08*/ 	.word	0x000000ff
        /*0e0c*/ 	.word	0x0002d8c8
        /*0e10*/ 	.short	0x0100
        /*0e12*/ 	.byte	0x08
	.zero		1


	//   ....[22]....
        /*0e14*/ 	.word	0x00003180
        /*0e18*/ 	.word	0x0000001f
        /*0e1c*/ 	.word	0x0002d890
        /*0e20*/ 	.short	0x010a
        /*0e22*/ 	.byte	0x3f
	.zero		1


	//   ....[23]....
        /*0e24*/ 	.word	0x00004d30
        /*0e28*/ 	.word	0x0000001f
        /*0e2c*/ 	.word	0x0002d890
        /*0e30*/ 	.short	0x010a
        /*0e32*/ 	.byte	0x3f
	.zero		1


	//   ....[24]....
        /*0e34*/ 	.word	0x000065f0
        /*0e38*/ 	.word	0x0000001f
        /*0e3c*/ 	.word	0x0002d890
        /*0e40*/ 	.short	0x010a
        /*0e42*/ 	.byte	0x3f
	.zero		1


	//   ....[25]....
        /*0e44*/ 	.word	0x00006ae0
        /*0e48*/ 	.word	0x0000000b
        /*0e4c*/ 	.word	0x00000000
        /*0e50*/ 	.short	0x0101
        /*0e52*/ 	.byte	0x3f
	.zero		1


	//   ....[26]....
        /*0e54*/ 	.word	0x00006b20
        /*0e58*/ 	.word	0x0000001f
        /*0e5c*/ 	.word	0x0002d8b0
        /*0e60*/ 	.short	0x010a
        /*0e62*/ 	.byte	0x3f
	.zero		1


	//   ....[27]....
        /*0e64*/ 	.word	0x00006fd0
        /*0e68*/ 	.word	0x0000001f
        /*0e6c*/ 	.word	0x00000000
        /*0e70*/ 	.short	0x0101
        /*0e72*/ 	.byte	0x3f
	.zero		1


	//   ....[28]....
        /*0e74*/ 	.word	0x00007560
        /*0e78*/ 	.word	0x00000002
        /*0e7c*/ 	.word	0x0002d800
        /*0e80*/ 	.short	0x010a
        /*0e82*/ 	.byte	0x3f
	.zero		1


	//   ....[29]....
        /*0e84*/ 	.word	0x000075b0
        /*0e88*/ 	.word	0x00000002
        /*0e8c*/ 	.word	0x0002d800
        /*0e90*/ 	.short	0x010a
        /*0e92*/ 	.byte	0x3f
	.zero		1


	//   ....[30]....
        /*0e94*/ 	.word	0x00008030
        /*0e98*/ 	.word	0x00000002
        /*0e9c*/ 	.word	0x0002d800
        /*0ea0*/ 	.short	0x010a
        /*0ea2*/ 	.byte	0x3f
	.zero		1


	//   ....[31]....
        /*0ea4*/ 	.word	0x00009b40
        /*0ea8*/ 	.word	0x00000002
        /*0eac*/ 	.word	0x0002d800
        /*0eb0*/ 	.short	0x010a
        /*0eb2*/ 	.byte	0x3f
	.zero		1


	//   ....[32]....
        /*0eb4*/ 	.word	0x0000b2e0
        /*0eb8*/ 	.word	0x00000008
        /*0ebc*/ 	.word	0x0002d830
        /*0ec0*/ 	.short	0x010a
        /*0ec2*/ 	.byte	0x3f
	.zero		1


	//   ....[33]....
        /*0ec4*/ 	.word	0x0000b3b0
        /*0ec8*/ 	.word	0x00000008
        /*0ecc*/ 	.word	0x0002d830
        /*0ed0*/ 	.short	0x010a
        /*0ed2*/ 	.byte	0x3f
	.zero		1


	//   ....[34]....
        /*0ed4*/ 	.word	0x0000c810
        /*0ed8*/ 	.word	0x00000008
        /*0edc*/ 	.word	0x00000000
        /*0ee0*/ 	.short	0x0101
        /*0ee2*/ 	.byte	0x3f
	.zero		1


	//   ....[35]....
        /*0ee4*/ 	.word	0x0000d920
        /*0ee8*/ 	.word	0x00000003
        /*0eec*/ 	.word	0x0002d830
        /*0ef0*/ 	.short	0x010a
        /*0ef2*/ 	.byte	0x3f
	.zero		1


	//   ....[36]....
        /*0ef4*/ 	.word	0x0000d970
        /*0ef8*/ 	.word	0x00000003
        /*0efc*/ 	.word	0x0002d830
        /*0f00*/ 	.short	0x010a
        /*0f02*/ 	.byte	0x3f
	.zero		1


	//   ....[37]....
        /*0f04*/ 	.word	0x0000ddf0
        /*0f08*/ 	.word	0x00000003
        /*0f0c*/ 	.word	0x0002d850
        /*0f10*/ 	.short	0x010a
        /*0f12*/ 	.byte	0x3f
	.zero		1


	//   ....[38]....
        /*0f14*/ 	.word	0x0000de30
        /*0f18*/ 	.word	0x00000003
        /*0f1c*/ 	.word	0x0002d850
        /*0f20*/ 	.short	0x010a
        /*0f22*/ 	.byte	0x3f
	.zero		1


	//   ....[39]....
        /*0f24*/ 	.word	0x0000e4a0
        /*0f28*/ 	.word	0x00000000
        /*0f2c*/ 	.word	0x00000000
        /*0f30*/ 	.short	0x0101
        /*0f32*/ 	.byte	0x3f
	.zero		1


	//   ....[40]....
        /*0f34*/ 	.word	0x0000f6b0
        /*0f38*/ 	.word	0x00000005
        /*0f3c*/ 	.word	0x00000000
        /*0f40*/ 	.short	0x0101
        /*0f42*/ 	.byte	0x3f
	.zero		1


	//   ....[41]....
        /*0f44*/ 	.word	0x0000fd30
        /*0f48*/ 	.word	0x0000000c
        /*0f4c*/ 	.word	0x0002d850
        /*0f50*/ 	.short	0x010a
        /*0f52*/ 	.byte	0x3f
	.zero		1


	//   ....[42]....
        /*0f54*/ 	.word	0x0000fde0
        /*0f58*/ 	.word	0x0000000c
        /*0f5c*/ 	.word	0x0002d850
        /*0f60*/ 	.short	0x010a
        /*0f62*/ 	.byte	0x3f
	.zero		1


	//   ....[43]....
        /*0f64*/ 	.word	0x000105e0
        /*0f68*/ 	.word	0x0000000c
        /*0f6c*/ 	.word	0x00000000
        /*0f70*/ 	.short	0x0101
        /*0f72*/ 	.byte	0x3f
	.zero		1


	//   ....[44]....
        /*0f74*/ 	.word	0x00011930
        /*0f78*/ 	.word	0x00000003
        /*0f7c*/ 	.word	0x00000000
        /*0f80*/ 	.short	0x0101
        /*0f82*/ 	.byte	0x3f
	.zero		1


	//   ....[45]....
        /*0f84*/ 	.word	0x00013980
        /*0f88*/ 	.word	0x00000016
        /*0f8c*/ 	.word	0x0002d820
        /*0f90*/ 	.short	0x010a
        /*0f92*/ 	.byte	0x3f
	.zero		1


	//   ....[46]....
        /*0f94*/ 	.word	0x00013a40
        /*0f98*/ 	.word	0x00000008
        /*0f9c*/ 	.word	0x0002d8a0
        /*0fa0*/ 	.short	0x010a
        /*0fa2*/ 	.byte	0x3f
	.zero		1


	//   ....[47]....
        /*0fa4*/ 	.word	0x00013e70
        /*0fa8*/ 	.word	0x00000008
        /*0fac*/ 	.word	0x0002d8c0
        /*0fb0*/ 	.short	0x010a
        /*0fb2*/ 	.byte	0x3f
	.zero		1


	//   ....[48]....
        /*0fb4*/ 	.word	0x000143d0
        /*0fb8*/ 	.word	0x00000008
        /*0fbc*/ 	.word	0x0002d8a0
        /*0fc0*/ 	.short	0x010a
        /*0fc2*/ 	.byte	0x3f
	.zero		1


	//   ....[49]....
        /*0fc4*/ 	.word	0x000147f0
        /*0fc8*/ 	.word	0x00000008
        /*0fcc*/ 	.word	0x0002d8c0
        /*0fd0*/ 	.short	0x010a
        /*0fd2*/ 	.byte	0x3f
	.zero		1


	//   ....[50]....
        /*0fd4*/ 	.word	0x00015780
        /*0fd8*/ 	.word	0x00000000
        /*0fdc*/ 	.word	0x0002d840
        /*0fe0*/ 	.short	0x010a
        /*0fe2*/ 	.byte	0x3f
	.zero		1


	//   ....[51]....
        /*0fe4*/ 	.word	0x00015d00
        /*0fe8*/ 	.word	0x00000000
        /*0fec*/ 	.word	0x0002d830
        /*0ff0*/ 	.short	0x0107
        /*0ff2*/ 	.byte	0x3f
	.zero		1


	//   ....[52]....
        /*0ff4*/ 	.word	0x00015dd0
        /*0ff8*/ 	.word	0x00000000
        /*0ffc*/ 	.word	0x0002d830
        /*1000*/ 	.short	0x0101
        /*1002*/ 	.byte	0x3f
	.zero		1


	//   ....[53]....
        /*1004*/ 	.word	0x00016a20
        /*1008*/ 	.word	0x00000016
        /*100c*/ 	.word	0x0002d800
        /*1010*/ 	.short	0x0107
        /*1012*/ 	.byte	0x3f
	.zero		1


	//   ....[54]....
        /*1014*/ 	.word	0x00016b10
        /*1018*/ 	.word	0x00000016
        /*101c*/ 	.word	0x0002d800
        /*1020*/ 	.short	0x0101
        /*1022*/ 	.byte	0x3f
	.zero		1


	//   ....[55]....
        /*1024*/ 	.word	0x00016b30
        /*1028*/ 	.word	0x00000016
        /*102c*/ 	.word	0x0002d820
        /*1030*/ 	.short	0x010a
        /*1032*/ 	.byte	0x3f
	.zero		1


	//   ....[56]....
        /*1034*/ 	.word	0x00016f50
        /*1038*/ 	.word	0x00000005
        /*103c*/ 	.word	0x0002d840
        /*1040*/ 	.short	0x010a
        /*1042*/ 	.byte	0x3f
	.zero		1


	//   ....[57]....
        /*1044*/ 	.word	0x00017390
        /*1048*/ 	.word	0x00000005
        /*104c*/ 	.word	0x0002d830
        /*1050*/ 	.short	0x0107
        /*1052*/ 	.byte	0x3f
	.zero		1


	//   ....[58]....
        /*1054*/ 	.word	0x00017450
        /*1058*/ 	.word	0x00000005
        /*105c*/ 	.word	0x0002d830
        /*1060*/ 	.short	0x0101
        /*1062*/ 	.byte	0x3f
	.zero		1


	//   ....[59]....
        /*1064*/ 	.word	0x000174b0
        /*1068*/ 	.word	0x00000005
        /*106c*/ 	.word	0x0002d860
        /*1070*/ 	.short	0x010a
        /*1072*/ 	.byte	0x3f
	.zero		1


	//   ....[60]....
        /*1074*/ 	.word	0x00017990
        /*1078*/ 	.word	0x00000005
        /*107c*/ 	.word	0x0002d850
        /*1080*/ 	.short	0x0107
        /*1082*/ 	.byte	0x3f
	.zero		1


	//   ....[61]....
        /*1084*/ 	.word	0x00017a80
        /*1088*/ 	.word	0x00000005
        /*108c*/ 	.word	0x0002d850
        /*1090*/ 	.short	0x0101
        /*1092*/ 	.byte	0x3f
	.zero		1


	//   ....[62]....
        /*1094*/ 	.word	0x00017ca0
        /*1098*/ 	.word	0x00000000
        /*109c*/ 	.word	0x0002d860
        /*10a0*/ 	.short	0x010a
        /*10a2*/ 	.byte	0x3f
	.zero		1


	//   ....[63]....
        /*10a4*/ 	.word	0x000180d0
        /*10a8*/ 	.word	0x00000000
        /*10ac*/ 	.word	0x0002d850
        /*10b0*/ 	.short	0x0107
        /*10b2*/ 	.byte	0x3f
	.zero		1


	//   ....[64]....
        /*10b4*/ 	.word	0x000181b0
        /*10b8*/ 	.word	0x00000000
        /*10bc*/ 	.word	0x0002d850
        /*10c0*/ 	.short	0x0101
        /*10c2*/ 	.byte	0x3f
	.zero		1


	//   ....[65]....
        /*10c4*/ 	.word	0x00018cb0
        /*10c8*/ 	.word	0x00000005
        /*10cc*/ 	.word	0x0002d820
        /*10d0*/ 	.short	0x010a
        /*10d2*/ 	.byte	0x3f
	.zero		1


	//   ....[66]....
        /*10d4*/ 	.word	0x00018e50
        /*10d8*/ 	.word	0x00000003
        /*10dc*/ 	.word	0x0002d840
        /*10e0*/ 	.short	0x010a
        /*10e2*/ 	.byte	0x3f
	.zero		1


	//   ....[67]....
        /*10e4*/ 	.word	0x00018ee0
        /*10e8*/ 	.word	0x00000005
        /*10ec*/ 	.word	0x0002d840
        /*10f0*/ 	.short	0x010a
        /*10f2*/ 	.byte	0x3f
	.zero		1


	//   ....[68]....
        /*10f4*/ 	.word	0x00018f20
        /*10f8*/ 	.word	0x00000003
        /*10fc*/ 	.word	0x0002d860
        /*1100*/ 	.short	0x010a
        /*1102*/ 	.byte	0x3f
	.zero		1


	//   ....[69]....
        /*1104*/ 	.word	0x00018f60
        /*1108*/ 	.word	0x00000005
        /*110c*/ 	.word	0x0002d860
        /*1110*/ 	.short	0x010a
        /*1112*/ 	.byte	0x3f
	.zero		1


	//   ....[70]....
        /*1114*/ 	.word	0x00018fc0
        /*1118*/ 	.word	0x0000001f
        /*111c*/ 	.word	0x0002d890
        /*1120*/ 	.short	0x010a
        /*1122*/ 	.byte	0x3f
	.zero		1


	//   ....[71]....
        /*1124*/ 	.word	0x00019140
        /*1128*/ 	.word	0x0000001f
        /*112c*/ 	.word	0x0002d890
        /*1130*/ 	.short	0x010a
        /*1132*/ 	.byte	0x3f
	.zero		1


	//   ....[72]....
        /*1134*/ 	.word	0x000192c0
        /*1138*/ 	.word	0x0000001f
        /*113c*/ 	.word	0x0002d890
        /*1140*/ 	.short	0x010a
        /*1142*/ 	.byte	0x3f
	.zero		1


	//   ....[73]....
        /*1144*/ 	.word	0x00019430
        /*1148*/ 	.word	0x0000001f
        /*114c*/ 	.word	0x0002d8b0
        /*1150*/ 	.short	0x010a
        /*1152*/ 	.byte	0x3f
	.zero		1


	//   ....[74]....
        /*1154*/ 	.word	0x00019750
        /*1158*/ 	.word	0x00000002
        /*115c*/ 	.word	0x0002d800
        /*1160*/ 	.short	0x010a
        /*1162*/ 	.byte	0x3f
	.zero		1


	//   ....[75]....
        /*1164*/ 	.word	0x00019970
        /*1168*/ 	.word	0x00000002
        /*116c*/ 	.word	0x0002d800
        /*1170*/ 	.short	0x010a
        /*1172*/ 	.byte	0x3f
	.zero		1


	//   ....[76]....
        /*1174*/ 	.word	0x000199c0
        /*1178*/ 	.word	0x00000008
        /*117c*/ 	.word	0x0002d830
        /*1180*/ 	.short	0x010a
        /*1182*/ 	.byte	0x3f
	.zero		1


	//   ....[77]....
        /*1184*/ 	.word	0x00019a10
        /*1188*/ 	.word	0x00000003
        /*118c*/ 	.word	0x0002d830
        /*1190*/ 	.short	0x010a
        /*1192*/ 	.byte	0x3f
	.zero		1


	//   ....[78]....
        /*1194*/ 	.word	0x00019a60
        /*1198*/ 	.word	0x00000003
        /*119c*/ 	.word	0x0002d850
        /*11a0*/ 	.short	0x010a
        /*11a2*/ 	.byte	0x3f
	.zero		1


	//   ....[79]....
        /*11a4*/ 	.word	0x00019ab0
        /*11a8*/ 	.word	0x0000000c
        /*11ac*/ 	.word	0x0002d850
        /*11b0*/ 	.short	0x010a
        /*11b2*/ 	.byte	0x3f
	.zero		1


	//   ....[80]....
        /*11b4*/ 	.word	0x00019e40
        /*11b8*/ 	.word	0x00000016
        /*11bc*/ 	.word	0x0002d820
        /*11c0*/ 	.short	0x010a
        /*11c2*/ 	.byte	0x3f
	.zero		1


	//   ....[81]....
        /*11c4*/ 	.word	0x00019e90
        /*11c8*/ 	.word	0x00000008
        /*11cc*/ 	.word	0x0002d8a0
        /*11d0*/ 	.short	0x010a
        /*11d2*/ 	.byte	0x3f
	.zero		1


	//   ....[82]....
        /*11d4*/ 	.word	0x00019ee0
        /*11d8*/ 	.word	0x00000008
        /*11dc*/ 	.word	0x0002d8c0
        /*11e0*/ 	.short	0x010a
        /*11e2*/ 	.byte	0x3f
	.zero		1


	//   ....[83]....
        /*11e4*/ 	.word	0x00019f30
        /*11e8*/ 	.word	0x00000008
        /*11ec*/ 	.word	0x0002d8a0
        /*11f0*/ 	.short	0x010a
        /*11f2*/ 	.byte	0x3f
	.zero		1


	//   ....[84]....
        /*11f4*/ 	.word	0x00019f80
        /*11f8*/ 	.word	0x00000008
        /*11fc*/ 	.word	0x0002d8c0
        /*1200*/ 	.short	0x010a
        /*1202*/ 	.byte	0x3f
	.zero		1


	//   ....[85]....
        /*1204*/ 	.word	0x0001a0a0
        /*1208*/ 	.word	0x00000000
        /*120c*/ 	.word	0x0002d840
        /*1210*/ 	.short	0x010a
        /*1212*/ 	.byte	0x3f
	.zero		1


	//   ....[86]....
        /*1214*/ 	.word	0x0001aee0
        /*1218*/ 	.word	0x00000016
        /*121c*/ 	.word	0x0002d820
        /*1220*/ 	.short	0x010a
        /*1222*/ 	.byte	0x3f
	.zero		1


	//   ....[87]....
        /*1224*/ 	.word	0x0001af30
        /*1228*/ 	.word	0x00000005
        /*122c*/ 	.word	0x0002d840
        /*1230*/ 	.short	0x010a
        /*1232*/ 	.byte	0x3f
	.zero		1


	//   ....[88]....
        /*1234*/ 	.word	0x0001b4d0
        /*1238*/ 	.word	0x00000005
        /*123c*/ 	.word	0x0002d860
        /*1240*/ 	.short	0x010a
        /*1242*/ 	.byte	0x3f
	.zero		1


	//   ....[89]....
        /*1244*/ 	.word	0x0001bab0
        /*1248*/ 	.word	0x00000000
        /*124c*/ 	.word	0x0002d860
        /*1250*/ 	.short	0x010a
        /*1252*/ 	.byte	0x3f
	.zero		1


	//   ....[90]....
        /*1254*/ 	.word	0x0001c9f0
        /*1258*/ 	.word	0x00000005
        /*125c*/ 	.word	0x0002d820
        /*1260*/ 	.short	0x010a
        /*1262*/ 	.byte	0x3f
	.zero		1


	//   ....[91]....
        /*1264*/ 	.word	0x0001cb90
        /*1268*/ 	.word	0x00000003
        /*126c*/ 	.word	0x0002d840
        /*1270*/ 	.short	0x010a
        /*1272*/ 	.byte	0x3f
	.zero		1


	//   ....[92]....
        /*1274*/ 	.word	0x0001cbe0
        /*1278*/ 	.word	0x00000005
        /*127c*/ 	.word	0x0002d840
        /*1280*/ 	.short	0x010a
        /*1282*/ 	.byte	0x3f
	.zero		1


	//   ....[93]....
        /*1284*/ 	.word	0x0001cc30
        /*1288*/ 	.word	0x00000003
        /*128c*/ 	.word	0x0002d860
        /*1290*/ 	.short	0x010a
        /*1292*/ 	.byte	0x3f
	.zero		1


	//----- nvinfo : EIATTR_NUM_MBARRIERS
	.align		4
.L_1175:
        /*1294*/ 	.byte	0x03, 0x38
        /*1296*/ 	.short	0x0016


	//----- nvinfo : EIATTR_EXIT_INSTR_OFFSETS
	.align		4
        /*1298*/ 	.byte	0x04, 0x1c
        /*129a*/ 	.short	(.L_1177 - .L_1176)


	//   ....[0]....
.L_1176:
        /*129c*/ 	.word	0x00018fb0


	//----- nvinfo : EIATTR_MAX_THREADS
	.align		4
.L_1177:
        /*12a0*/ 	.byte	0x04, 0x05
        /*12a2*/ 	.short	(.L_1179 - .L_1178)
.L_1178:
        /*12a4*/ 	.word	0x00000200
        /*12a8*/ 	.word	0x00000001
        /*12ac*/ 	.word	0x00000001


	//----- nvinfo : EIATTR_CRS_STACK_SIZE
	.align		4
.L_1179:
        /*12b0*/ 	.byte	0x04, 0x1e
        /*12b2*/ 	.short	(.L_1181 - .L_1180)
.L_1180:
        /*12b4*/ 	.word	0x00000000


	//----- nvinfo : EIATTR_CBANK_PARAM_SIZE
	.align		4
.L_1181:
        /*12b8*/ 	.byte	0x03, 0x19
        /*12ba*/ 	.short	0x0af0


	//----- nvinfo : EIATTR_PARAM_CBANK
	.align		4
        /*12bc*/ 	.byte	0x04, 0x0a
        /*12be*/ 	.short	(.L_1183 - .L_1182)
	.align		4
.L_1182:
        /*12c0*/ 	.word	index@(.nv.constant0._ZN7cutlass13device_kernelIN5flash11enable_sm90INS1_16FlashAttnFwdSm90INS1_25CollectiveMainloopFwdSm90ILi2EN4cute5tupleIJNS5_1CILi1EEES8_S8_EEENS6_IJNS7_ILi192EEENS7_ILi128EEENS7_ILi96EEEEEELi96ENS_10bfloat16_tEfNS_4arch4Sm90ELb0ELb0ELb0ELb1ELb1ELb1ELb0ELb0ELb1ELb1ELb0ELb0EEENS1_21CollectiveEpilogueFwdINS6_IJSA_SC_SB_EEES9_SE_SG_Li384ELb1ELb1ELb0ELb0EEENS1_36VarlenDynamicPersistentTileSchedulerILi192ELi128ELi384ELi128ELb0ELb1ELb1ELb0ELb1ELb1EEEEEEEEEvNT_6ParamsE)
        /*12c4*/ 	.short	0x0210
        /*12c6*/ 	.short	0x0af0


	//----- nvinfo : EIATTR_SW_WAR
	.align		4
.L_1183:
        /*12c8*/ 	.byte	0x04, 0x36
        /*12ca*/ 	.short	(.L_1185 - .L_1184)
.L_1184:
        /*12cc*/ 	.word	0x00000008
.L_1185:


//--------------------- .nv.info._ZN7cutlass13device_kernelIN5flash11enable_sm90INS1_16FlashAttnFwdSm90INS1_25CollectiveMainloopFwdSm90ILi2EN4cute5tupleIJNS5_1CILi1EEES8_S8_EEENS6_IJNS7_ILi192EEENS7_ILi128EEENS7_ILi96EEEEEELi96ENS_10bfloat16_tEfNS_4arch4Sm90ELb0ELb1ELb0ELb0ELb1ELb0ELb0ELb0ELb1ELb1ELb0ELb0EEENS1_21CollectiveEpilogueFwdINS6_IJSA_SC_SB_EEES9_SE_SG_Li384ELb0ELb1ELb0ELb0EEENS1_30DynamicPersistentTileSchedulerILi384ELi128ELb0ELb1ELb1EEEEEEEEEvNT_6ParamsE --------------------------
	.section	.nv.info._ZN7cutlass13device_kernelIN5flash11enable_sm90INS1_16FlashAttnFwdSm90INS1_25CollectiveMainloopFwdSm90ILi2EN4cute5tupleIJNS5_1CILi1EEES8_S8_EEENS6_IJNS7_ILi192EEENS7_ILi128EEENS7_ILi96EEEEEELi96ENS_10bfloat16_tEfNS_4arch4Sm90ELb0ELb1ELb0ELb0ELb1ELb0ELb0ELb0ELb1ELb1ELb0ELb0EEENS1_21CollectiveEpilogueFwdINS6_IJSA_SC_SB_EEES9_SE_SG_Li384ELb0ELb1ELb0ELb0EEENS1_30DynamicPersistentTileSchedulerILi384ELi128ELb0ELb1ELb1EEEEEEEEEvNT_6ParamsE,"",@"SHT_CUDA_INFO"
	.sectionflags	@""
	.align	4


	//----- nvinfo : EIATTR_CUDA_API_VERSION
	.align		4
        /*0000*/ 	.byte	0x04, 0x37
        /*0002*/ 	.short	(.L_1187 - .L_1186)
.L_1186:
        /*0004*/ 	.word	0x00000082


	//----- nvinfo : EIATTR_KPARAM_INFO
	.align		4
.L_1187:
        /*0008*/ 	.byte	0x04, 0x17
        /*000a*/ 	.short	(.L_1189 - .L_1188)
.L_1188:
        /*000c*/ 	.word	0x00000000
        /*0010*/ 	.short	0x0000
        /*0012*/ 	.short	0x0070
        /*0014*/ 	.byte	0x00, 0xf0, 0x01, 0x2a


	//----- nvinfo : EIATTR_SPARSE_MMA_MASK
	.align		4
.L_1189:
        /*0018*/ 	.byte	0x03, 0x50
        /*001a*/ 	.short	0x0000


	//----- nvinfo : EIATTR_MAXREG_COUNT
	.align		4
        /*001c*/ 	.byte	0x03, 0x1b
        /*001e*/ 	.short	0x0080


	//----- nvinfo : EIATTR_NUM_BARRIERS
	.align		4
        /*0020*/ 	.byte	0x02, 0x4c
        /*0022*/ 	.byte	0x10
	.zero		1


	//----- nvinfo : EIATTR_EXTERNS
	.align		4
        /*0024*/ 	.byte	0x04, 0x0f
        /*0026*/ 	.short	(.L_1191 - .L_1190)


	//   ....[0]....
	.align		4
.L_1190:
        /*0028*/ 	.word	index@(__assertfail)


	//----- nvinfo : EIATTR_ANNOTATIONS
	.align		4
.L_1191:
        /*002c*/ 	.byte	0x04, 0x55
        /*002e*/ 	.short	(.L_1193 - .L_1192)


	//   ....[0]....
.L_1192:
        /* <DEDUP_REMOVED lines=12> */


	//----- nvinfo : EIATTR_MERCURY_ISA_VERSION
	.align		4
.L_1193:
        /*00d8*/ 	.byte	0x03, 0x5f
        /*00da*/ 	.short	0x0101


	//----- nvinfo : EIATTR_INT_WARP_WIDE_INSTR_OFFSETS
	.align		4
        /*00dc*/ 	.byte	0x04, 0x31
        /*00de*/ 	.short	(.L_1195 - .L_1194)


	//   ....[0]....
.L_1194:
        /*00e0*/ 	.word	0x000000c0


	//   ....[1]....
        /*00e4*/ 	.word	0x000000d0


	//   ....[2]....
        /*00e8*/ 	.word	0x00000170


	//   ....[3]....
        /*00ec*/ 	.word	0x00010660


	//   ....[4]....
        /*00f0*/ 	.word	0x000106f0


	//   ....[5]....
        /*00f4*/ 	.word	0x00013270


	//   ....[6]....
        /*00f8*/ 	.word	0x00013300


	//----- nvinfo : EIATTR_COOP_GROUP_MASK_REGIDS
	.align		4
.L_1195:
        /*00fc*/ 	.byte	0x04, 0x29
        /*00fe*/ 	.short	(.L_1197 - .L_1196)


	//   ....[0]....
.L_1196:
        /*0100*/ 	.word	0xffffffff


	//   ....[1]....
        /*0104*/ 	.word	0xffffffff


	//   ....[2]....
        /*0108*/ 	.word	0xffffffff


	//   ....[3]....
        /*010c*/ 	.word	0xffffffff


	//   ....[4]....
        /*0110*/ 	.word	0xffffffff


	//   ....[5]....
        /*0114*/ 	.word	0xffffffff


	//   ....[6]....
        /*0118*/ 	.word	0xffffffff


	//   ....[7]....
        /*011c*/ 	.word	0xffffffff


	//   ....[8]....
        /*0120*/ 	.word	0xffffffff


	//   ....[9]....
        /*0124*/ 	.word	0xffffffff


	//   ....[10]....
        /*0128*/ 	.word	0xffffffff


	//   ....[11]....
        /*012c*/ 	.word	0xffffffff


	//   ....[12]....
        /*0130*/ 	.word	0xffffffff


	//   ....[13]....
        /*0134*/ 	.word	0xffffffff


	//   ....[14]....
        /*0138*/ 	.word	0xffffffff


	//   ....[15]....
        /*013c*/ 	.word	0xffffffff


	//   ....[16]....
        /*0140*/ 	.word	0xffffffff


	//   ....[17]....
        /*0144*/ 	.word	0xffffffff


	//   ....[18]....
        /*0148*/ 	.word	0xffffffff


	//   ....[19]....
        /*014c*/ 	.word	0xffffffff


	//   ....[20]....
        /*0150*/ 	.word	0xffffffff


	//   ....[21]....
        /*0154*/ 	.word	0xffffffff


	//   ....[22]....
        /*0158*/ 	.word	0xffffffff


	//   ....[23]....
        /*015c*/ 	.word	0xffffffff


	//   ....[24]....
        /*0160*/ 	.word	0xffffffff


	//   ....[25]....
        /*0164*/ 	.word	0xffffffff


	//   ....[26]....
        /*0168*/ 	.word	0xffffffff


	//   ....[27]....
        /*016c*/ 	.word	0xffffffff


	//   ....[28]....
        /*0170*/ 	.word	0xffffffff


	//   ....[29]....
        /*0174*/ 	.word	0xffffffff


	//   ....[30]....
        /*0178*/ 	.word	0xffffffff


	//   ....[31]....
        /*017c*/ 	.word	0xffffffff


	//   ....[32]....
        /*0180*/ 	.word	0xffffffff


	//   ....[33]....
        /*0184*/ 	.word	0xffffffff


	//   ....[34]....
        /*0188*/ 	.word	0xffffffff


	//   ....[35]....
        /*018c*/ 	.word	0xffffffff


	//   ....[36]....
        /*0190*/ 	.word	0xffffffff


	//   ....[37]....
        /*0194*/ 	.word	0xffffffff


	//   ....[38]....
        /*0198*/ 	.word	0xffffffff


	//   ....[39]....
        /*019c*/ 	.word	0xffffffff


	//   ....[40]....
        /*01a0*/ 	.word	0xffffffff


	//   ....[41]....
        /*01a4*/ 	.word	0xffffffff


	//   ....[42]....
        /*01a8*/ 	.word	0xffffffff


	//   ....[43]....
        /*01ac*/ 	.word	0xffffffff


	//   ....[44]....
        /*01b0*/ 	.word	0xffffffff


	//   ....[45]....
        /*01b4*/ 	.word	0xffffffff


	//   ....[46]....
        /*01b8*/ 	.word	0xffffffff


	//   ....[47]....
        /*01bc*/ 	.word	0xffffffff


	//   ....[48]....
        /*01c0*/ 	.word	0xffffffff


	//   ....[49]....
        /*01c4*/ 	.word	0xffffffff


	//   ....[50]....
        /*01c8*/ 	.word	0xffffffff


	//   ....[51]....
        /*01cc*/ 	.word	0xffffffff


	//   ....[52]....
        /*01d0*/ 	.word	0xffffffff


	//   ....[53]....
        /*01d4*/ 	.word	0xffffffff


	//   ....[54]....
        /*01d8*/ 	.word	0xffffffff


	//   ....[55]....
        /*01dc*/ 	.word	0xffffffff


	//   ....[56]....
        /*01e0*/ 	.word	0xffffffff


	//   ....[57]....
        /*01e4*/ 	.word	0xffffffff


	//   ....[58]....
        /*01e8*/ 	.word	0xffffffff


	//   ....[59]....
        /*01ec*/ 	.word	0xffffffff


	//   ....[60]....
        /*01f0*/ 	.word	0xffffffff


	//   ....[61]....
        /*01f4*/ 	.word	0xffffffff


	//   ....[62]....
        /*01f8*/ 	.word	0xffffffff


	//   ....[63]....
        /*01fc*/ 	.word	0xffffffff


	//   ....[64]....
        /*0200*/ 	.word	0xffffffff


	//   ....[65]....
        /*0204*/ 	.word	0xffffffff


	//   ....[66]....
        /*0208*/ 	.word	0xffffffff


	//   ....[67]....
        /*020c*/ 	.word	0xffffffff


	//   ....[68]....
        /*0210*/ 	.word	0xffffffff


	//   ....[69]....
        /*0214*/ 	.word	0xffffffff


	//   ....[70]....
        /*0218*/ 	.word	0xffffffff


	//   ....[71]....
        /*021c*/ 	.word	0xffffffff


	//   ....[72]....
        /*0220*/ 	.word	0xffffffff


	//   ....[73]....
        /*0224*/ 	.word	0xffffffff


	//   ....[74]....
        /*0228*/ 	.word	0xffffffff


	//   ....[75]....
        /*022c*/ 	.word	0xffffffff


	//   ....[76]....
        /*0230*/ 	.word	0xffffffff


	//   ....[77]....
        /*0234*/ 	.word	0xffffffff


	//   ....[78]....
        /*0238*/ 	.word	0xffffffff


	//   ....[79]....
        /*023c*/ 	.word	0xffffffff


	//   ....[80]....
        /*0240*/ 	.word	0xffffffff


	//   ....[81]....
        /*0244*/ 	.word	0xffffffff


	//   ....[82]....
        /*0248*/ 	.word	0xffffffff


	//   ....[83]....
        /*024c*/ 	.word	0xffffffff


	//   ....[84]....
        /*0250*/ 	.word	0xffffffff


	//   ....[85]....
        /*0254*/ 	.word	0xffffffff


	//   ....[86]....
        /*0258*/ 	.word	0xffffffff


	//   ....[87]....
        /*025c*/ 	.word	0xffffffff


	//   ....[88]....
        /*0260*/ 	.word	0xffffffff


	//   ....[89]....
        /*0264*/ 	.word	0xffffffff


	//   ....[90]....
        /*0268*/ 	.word	0xffffffff


	//   ....[91]....
        /*026c*/ 	.word	0xffffffff


	//   ....[92]....
        /*0270*/ 	.word	0xffffffff


	//   ....[93]....
        /*0274*/ 	.word	0xffffffff


	//   ....[94]....
        /*0278*/ 	.word	0xffffffff


	//   ....[95]....
        /*027c*/ 	.word	0xffffffff


	//   ....[96]....
        /*0280*/ 	.word	0x0500000f


	//   ....[97]....
        /*0284*/ 	.word	0x0500000f


	//   ....[98]....
        /*0288*/ 	.word	0x0500000f


	//   ....[99]....
        /*028c*/ 	.word	0x0500000f


	//   ....[100]....
        /*0290*/ 	.word	0x0500000f


	//   ....[101]....
        /*0294*/ 	.word	0x0500000f


	//   ....[102]....
        /*0298*/ 	.word	0x0500000f


	//   ....[103]....
        /*029c*/ 	.word	0x0500000f


	//   ....[104]....
        /*02a0*/ 	.word	0x0500000f


	//   ....[105]....
        /*02a4*/ 	.word	0x0500000f


	//   ....[106]....
        /*02a8*/ 	.word	0x0500000f


	//   ....[107]....
        /*02ac*/ 	.word	0x0500000f


	//   ....[108]....
        /*02b0*/ 	.word	0x0500000f


	//   ....[109]....
        /*02b4*/ 	.word	0x0500000f


	//   ....[110]....
        /*02b8*/ 	.word	0x0500000f


	//   ....[111]....
        /*02bc*/ 	.word	0x0500000f


	//   ....[112]....
        /*02c0*/ 	.word	0x0500000f


	//   ....[113]....
        /*02c4*/ 	.word	0x0500000f


	//   ....[114]....
        /*02c8*/ 	.word	0x0500000f


	//   ....[115]....
        /*02cc*/ 	.word	0x0500000f


	//   ....[116]....
        /*02d0*/ 	.word	0x0500000f


	//   ....[117]....
        /*02d4*/ 	.word	0x0500000f


	//   ....[118]....
        /*02d8*/ 	.word	0x0500000f


	//   ....[119]....
        /*02dc*/ 	.word	0x0500000f


	//   ....[120]....
        /*02e0*/ 	.word	0x0500000f


	//   ....[121]....
        /*02e4*/ 	.word	0x0500000f


	//   ....[122]....
        /*02e8*/ 	.word	0x0500000f


	//   ....[123]....
        /*02ec*/ 	.word	0x0500000f


	//   ....[124]....
        /*02f0*/ 	.word	0x0500000f


	//   ....[125]....
        /*02f4*/ 	.word	0x0500000f


	//   ....[126]....
        /*02f8*/ 	.word	0x0500000f


	//   ....[127]....
        /*02fc*/ 	.word	0x0500000f


	//   ....[128]....
        /*0300*/ 	.word	0x0500000f


	//   ....[129]....
        /*0304*/ 	.word	0x0500000f


	//   ....[130]....
        /*0308*/ 	.word	0x0500000f


	//   ....[131]....
        /*030c*/ 	.word	0x0500000f


	//   ....[132]....
        /*0310*/ 	.word	0x0500000f


	//   ....[133]....
        /*0314*/ 	.word	0x0500000f


	//   ....[134]....
        /*0318*/ 	.word	0x0500000f


	//   ....[135]....
        /*031c*/ 	.word	0x0500000f


	//   ....[136]....
        /*0320*/ 	.word	0x0500000f


	//   ....[137]....
        /*0324*/ 	.word	0x0500000f


	//   ....[138]....
        /*0328*/ 	.word	0x0500000f


	//   ....[139]....
        /*032c*/ 	.word	0x0500000f


	//   ....[140]....
        /*0330*/ 	.word	0x0500000f


	//   ....[141]....
        /*0334*/ 	.word	0x0500000f


	//   ....[142]....
        /*0338*/ 	.word	0x0500000f


	//----- nvinfo : EIATTR_COOP_GROUP_INSTR_OFFSETS
	.align		4
.L_1197:
        /*033c*/ 	.byte	0x04, 0x28
        /*033e*/ 	.short	(.L_1199 - .L_1198)


	//   ....[0]....
.L_1198:
        /*0340*/ 	.word	0x00000080


	//   ....[1]....
        /*0344*/ 	.word	0x00000090


	//   ....[2]....
        /*0348*/ 	.word	0x000002d0


	//   ....[3]....
        /*034c*/ 	.word	0x00000430


	//   ....[4]....
        /*0350*/ 	.word	0x00000550


	//   ....[5]....
        /*0354*/ 	.word	0x000006b0


	//   ....[6]....
        /*0358*/ 	.word	0x00001860


	//   ....[7]....
        /*035c*/ 	.word	0x00002030


	//   ....[8]....
        /*0360*/ 	.word	0x00002dc0


	//   ....[9]....
        /*0364*/ 	.word	0x000035f0


	//   ....[10]....
        /*0368*/ 	.word	0x00003700


	//   ....[11]....
        /*036c*/ 	.word	0x00003f30


	//   ....[12]....
        /*0370*/ 	.word	0x00003f90


	//   ....[13]....
        /*0374*/ 	.word	0x00004b70


	//   ....[14]....
        /*0378*/ 	.word	0x00005940


	//   ....[15]....
        /*037c*/ 	.word	0x00005b60


	//   ....[16]....
        /*0380*/ 	.word	0x00006740


	//   ....[17]....
        /*0384*/ 	.word	0x00006840


	//   ....[18]....
        /*0388*/ 	.word	0x000070c0


	//   ....[19]....
        /*038c*/ 	.word	0x00007130


	//   ....[20]....
        /*0390*/ 	.word	0x00008130


	//   ....[21]....
        /*0394*/ 	.word	0x000090e0


	//   ....[22]....
        /*0398*/ 	.word	0x000090f0


	//   ....[23]....
        /*039c*/ 	.word	0x00009120


	//   ....[24]....
        /*03a0*/ 	.word	0x00009130


	//   ....[25]....
        /*03a4*/ 	.word	0x0000a480


	//   ....[26]....
        /*03a8*/ 	.word	0x0000af10


	//   ....[27]....
        /*03ac*/ 	.word	0x0000b130


	//   ....[28]....
        /*03b0*/ 	.word	0x0000bd10


	//   ....[29]....
        /*03b4*/ 	.word	0x0000be10


	//   ....[30]....
        /*03b8*/ 	.word	0x0000c690


	//   ....[31]....
        /*03bc*/ 	.word	0x0000c700


	//   ....[32]....
        /*03c0*/ 	.word	0x0000d700


	//   ....[33]....
        /*03c4*/ 	.word	0x0000d810


	//   ....[34]....
        /*03c8*/ 	.word	0x0000d870


	//   ....[35]....
        /*03cc*/ 	.word	0x0000d980


	//   ....[36]....
        /*03d0*/ 	.word	0x0000d990


	//   ....[37]....
        /*03d4*/ 	.word	0x0000e8b0


	//   ....[38]....
        /*03d8*/ 	.word	0x0000e8e0


	//   ....[39]....
        /*03dc*/ 	.word	0x0000e910


	//   ....[40]....
        /*03e0*/ 	.word	0x0000e940


	//   ....[41]....
        /*03e4*/ 	.word	0x0000ee50


	//   ....[42]....
        /*03e8*/ 	.word	0x0000ee80


	//   ....[43]....
        /*03ec*/ 	.word	0x0000ef80


	//   ....[44]....
        /*03f0*/ 	.word	0x0000efa0


	//   ....[45]....
        /*03f4*/ 	.word	0x0000f640


	//   ....[46]....
        /*03f8*/ 	.word	0x0000f650


	//   ....[47]....
        /*03fc*/ 	.word	0x0000f750


	//   ....[48]....
        /*0400*/ 	.word	0x0000f770


	//   ....[49]....
        /*0404*/ 	.word	0x0000f930


	//   ....[50]....
        /*0408*/ 	.word	0x00011290


	//   ....[51]....
        /*040c*/ 	.word	0x000112b0


	//   ....[52]....
        /*0410*/ 	.word	0x000112c0


	//   ....[53]....
        /*0414*/ 	.word	0x00011360


	//   ....[54]....
        /*0418*/ 	.word	0x00011380


	//   ....[55]....
        /*041c*/ 	.word	0x00011420


	//   ....[56]....
        /*0420*/ 	.word	0x00011440


	//   ....[57]....
        /*0424*/ 	.word	0x00011450


	//   ....[58]....
        /*0428*/ 	.word	0x00011ce0


	//   ....[59]....
        /*042c*/ 	.word	0x00011d00


	//   ....[60]....
        /*0430*/ 	.word	0x00011d30


	//   ....[61]....
        /*0434*/ 	.word	0x00011de0


	//   ....[62]....
        /*0438*/ 	.word	0x00011df0


	//   ....[63]....
        /*043c*/ 	.word	0x00011e90


	//   ....[64]....
        /*0440*/ 	.word	0x00011ea0


	//   ....[65]....
        /*0444*/ 	.word	0x00011eb0


	//   ....[66]....
        /*0448*/ 	.word	0x00011ec0


	//   ....[67]....
        /*044c*/ 	.word	0x00011f80


	//   ....[68]....
        /*0450*/ 	.word	0x00011fa0


	//   ....[69]....
        /*0454*/ 	.word	0x00012000


	//   ....[70]....
        /*0458*/ 	.word	0x00012840


	//   ....[71]....
        /*045c*/ 	.word	0x00012850


	//   ....[72]....
        /*0460*/ 	.word	0x00012870


	//   ....[73]....
        /*0464*/ 	.word	0x000128f0


	//   ....[74]....
        /*0468*/ 	.word	0x00012900


	//   ....[75]....
        /*046c*/ 	.word	0x00012960


	//   ....[76]....
        /*0470*/ 	.word	0x00012990


	//   ....[77]....
        /*0474*/ 	.word	0x000129d0


	//   ....[78]....
        /*0478*/ 	.word	0x00012cd0


	//   ....[79]....
        /*047c*/ 	.word	0x00012cf0


	//   ....[80]....
        /*0480*/ 	.word	0x00012d90


	//   ....[81]....
        /*0484*/ 	.word	0x00012da0


	//   ....[82]....
        /*0488*/ 	.word	0x00012e30


	//   ....[83]....
        /*048c*/ 	.word	0x00012e40


	//   ....[84]....
        /*0490*/ 	.word	0x00012e50


	//   ....[85]....
        /*0494*/ 	.word	0x00012ee0


	//   ....[86]....
        /*0498*/ 	.word	0x00013500


	//   ....[87]....
        /*049c*/ 	.word	0x00013510


	//   ....[88]....
        /*04a0*/ 	.word	0x00013560


	//   ....[89]....
        /*04a4*/ 	.word	0x000135a0


	//   ....[90]....
        /*04a8*/ 	.word	0x00013600


	//   ....[91]....
        /*04ac*/ 	.word	0x00013620


	//   ....[92]....
        /*04b0*/ 	.word	0x000136a0


	//   ....[93]....
        /*04b4*/ 	.word	0x000136c0


	//   ....[94]....
        /*04b8*/ 	.word	0x00013a20


	//   ....[95]....
        /*04bc*/ 	.word	0x00013c10


	//   ....[96]....
        /*04c0*/ 	.word	0x00014260


	//   ....[97]....
        /*04c4*/ 	.word	0x00014340


	//   ....[98]....
        /*04c8*/ 	.word	0x000143e0


	//   ....[99]....
        /*04cc*/ 	.word	0x00014440


	//   ....[100]....
        /*04d0*/ 	.word	0x00014550


	//   ....[101]....
        /*04d4*/ 	.word	0x000145c0


	//   ....[102]....
        /*04d8*/ 	.word	0x000146d0


	//   ....[103]....
        /*04dc*/ 	.word	0x00014740


	//   ....[104]....
        /*04e0*/ 	.word	0x00014840


	//   ....[105]....
        /*04e4*/ 	.word	0x000148d0


	//   ....[106]....
        /*04e8*/ 	.word	0x00014940


	//   ....[107]....
        /*04ec*/ 	.word	0x000149a0


	//   ....[108]....
        /*04f0*/ 	.word	0x00014ab0


	//   ....[109]....
        /*04f4*/ 	.word	0x00014b10


	//   ....[110]....
        /*04f8*/ 	.word	0x00014c30


	//   ....[111]....
        /*04fc*/ 	.word	0x00014c90


	//   ....[112]....
        /*0500*/ 	.word	0x00014d30


	//   ....[113]....
        /*0504*/ 	.word	0x00014e00


	//   ....[114]....
        /*0508*/ 	.word	0x00014f20


	//   ....[115]....
        /*050c*/ 	.word	0x00014f80


	//   ....[116]....
        /*0510*/ 	.word	0x00015070


	//   ....[117]....
        /*0514*/ 	.word	0x000151a0


	//   ....[118]....
        /*0518*/ 	.word	0x00015250


	//   ....[119]....
        /*051c*/ 	.word	0x000152d0


	//   ....[120]....
        /*0520*/ 	.word	0x000153b0


	//   ....[121]....
        /*0524*/ 	.word	0x00015410


	//   ....[122]....
        /*0528*/ 	.word	0x000154e0


	//   ....[123]....
        /*052c*/ 	.word	0x00015540


	//   ....[124]....
        /*0530*/ 	.word	0x00015610


	//   ....[125]....
        /*0534*/ 	.word	0x00015700


	//   ....[126]....
        /*0538*/ 	.word	0x000157a0


	//   ....[127]....
        /*053c*/ 	.word	0x00015800


	//   ....[128]....
        /*0540*/ 	.word	0x00015900


	//   ....[129]....
        /*0544*/ 	.word	0x00015960


	//   ....[130]....
        /*0548*/ 	.word	0x00015a60


	//   ....[131]....
        /*054c*/ 	.word	0x00015ac0


	//   ....[132]....
        /*0550*/ 	.word	0x00015b90


	//   ....[133]....
        /*0554*/ 	.word	0x00015ce0


	//   ....[134]....
        /*0558*/ 	.word	0x00015d80


	//   ....[135]....
        /*055c*/ 	.word	0x00015e10


	//   ....[136]....
        /*0560*/ 	.word	0x00015f10


	//   ....[137]....
        /*0564*/ 	.word	0x00015f70


	//   ....[138]....
        /*0568*/ 	.word	0x00016060


	//   ....[139]....
        /*056c*/ 	.word	0x000160c0


	//   ....[140]....
        /*0570*/ 	.word	0x00016180


	//   ....[141]....
        /*0574*/ 	.word	0x00016270


	//   ....[142]....
        /*0578*/ 	.word	0x00016390


	//----- nvinfo : EIATTR_REG_RECONFIG
	.align		4
.L_1199:
        /*057c*/ 	.byte	0x01, 0x54
	.zero		2


	//----- nvinfo : EIATTR_SYSCALL_OFFSETS
	.align		4
        /*0580*/ 	.byte	0x04, 0x46
        /*0582*/ 	.short	(.L_1201 - .L_1200)


	//   ....[0]....
.L_1200:
        /*0584*/ 	.word	0x00001a50


	//   ....[1]....
        /*0588*/ 	.word	0x00010860


	//   ....[2]....
        /*058c*/ 	.word	0x000109b0


	//   ....[3]....
        /*0590*/ 	.word	0x00010aa0


	//   ....[4]....
        /*0594*/ 	.word	0x000117b0


	//----- nvinfo : EIATTR_MBARRIER_INSTR_OFFSETS
	.align		4
.L_1201:
        /*0598*/ 	.byte	0x04, 0x39
        /*059a*/ 	.short	(.L_1203 - .L_1202)


	//   ....[0]....
.L_1202:
        /*059c*/ 	.word	0x00000180
        /*05a0*/ 	.word	0x000000ff
        /*05a4*/ 	.word	0x0002d800
        /*05a8*/ 	.short	0x0100
        /*05aa*/ 	.byte	0x08
	.zero		1


	//   ....[1]....
        /*05ac*/ 	.word	0x00000190
        /*05b0*/ 	.word	0x000000ff
        /*05b4*/ 	.word	0x0002d820
        /*05b8*/ 	.short	0x0100
        /*05ba*/ 	.byte	0x08
	.zero		1


	//   ....[2]....
        /*05bc*/ 	.word	0x00000280
        /*05c0*/ 	.word	0x000000ff
        /*05c4*/ 	.word	0x0002d830
        /*05c8*/ 	.short	0x0100
        /*05ca*/ 	.byte	0x08
	.zero		1


	//   ....[3]....
        /*05cc*/ 	.word	0x00000290
        /*05d0*/ 	.word	0x000000ff
        /*05d4*/ 	.word	0x0002d840
        /*05d8*/ 	.short	0x0100
        /*05da*/ 	.byte	0x08
	.zero		1


	//   ....[4]....
        /*05dc*/ 	.word	0x000002a0
        /*05e0*/ 	.word	0x000000ff
        /*05e4*/ 	.word	0x0002d838
        /*05e8*/ 	.short	0x0100
        /*05ea*/ 	.byte	0x08
	.zero		1


	//   ....[5]....
        /*05ec*/ 	.word	0x000002b0
        /*05f0*/ 	.word	0x000000ff
        /*05f4*/ 	.word	0x0002d848
        /*05f8*/ 	.short	0x0100
        /*05fa*/ 	.byte	0x08
	.zero		1


	//   ....[6]....
        /*05fc*/ 	.word	0x000003e0
        /*0600*/ 	.word	0x000000ff
        /*0604*/ 	.word	0x0002d850
        /*0608*/ 	.short	0x0100
        /*060a*/ 	.byte	0x08
	.zero		1


	//   ....[7]....
        /*060c*/ 	.word	0x000003f0
        /*0610*/ 	.word	0x000000ff
        /*0614*/ 	.word	0x0002d860
        /*0618*/ 	.short	0x0100
        /*061a*/ 	.byte	0x08
	.zero		1


	//   ....[8]....
        /*061c*/ 	.word	0x00000400
        /*0620*/ 	.word	0x000000ff
        /*0624*/ 	.word	0x0002d858
        /*0628*/ 	.short	0x0100
        /*062a*/ 	.byte	0x08
	.zero		1


	//   ....[9]....
        /*062c*/ 	.word	0x00000410
        /*0630*/ 	.word	0x000000ff
        /*0634*/ 	.word	0x0002d868
        /*0638*/ 	.short	0x0100
        /*063a*/ 	.byte	0x08
	.zero		1


	//   ....[10]....
        /*063c*/ 	.word	0x00000500
        /*0640*/ 	.word	0x000000ff
        /*0644*/ 	.word	0x0002d870
        /*0648*/ 	.short	0x0100
        /*064a*/ 	.byte	0x06
	.zero		1


	//   ....[11]....
        /*064c*/ 	.word	0x00000510
        /*0650*/ 	.word	0x000000ff
        /*0654*/ 	.word	0x0002d880
        /*0658*/ 	.short	0x0100
        /*065a*/ 	.byte	0x06
	.zero		1


	//   ....[12]....
        /*065c*/ 	.word	0x00000520
        /*0660*/ 	.word	0x000000ff
        /*0664*/ 	.word	0x0002d878
        /*0668*/ 	.short	0x0100
        /*066a*/ 	.byte	0x06
	.zero		1


	//   ....[13]....
        /*066c*/ 	.word	0x00000530
        /*0670*/ 	.word	0x000000ff
        /*0674*/ 	.word	0x0002d888
        /*0678*/ 	.short	0x0100
        /*067a*/ 	.byte	0x06
	.zero		1


	//   ....[14]....
        /*067c*/ 	.word	0x00000660
        /*0680*/ 	.word	0x000000ff
        /*0684*/ 	.word	0x0002d890
        /*0688*/ 	.short	0x0100
        /*068a*/ 	.byte	0x08
	.zero		1


	//   ....[15]....
        /*068c*/ 	.word	0x00000670
        /*0690*/ 	.word	0x000000ff
        /*0694*/ 	.word	0x0002d8a0
        /*0698*/ 	.short	0x0100
        /*069a*/ 	.byte	0x08
	.zero		1


	//   ....[16]....
        /*069c*/ 	.word	0x00000680
        /*06a0*/ 	.word	0x000000ff
        /*06a4*/ 	.word	0x0002d898
        /*06a8*/ 	.short	0x0100
        /*06aa*/ 	.byte	0x08
	.zero		1


	//   ....[17]....
        /*06ac*/ 	.word	0x00000690
        /*06b0*/ 	.word	0x000000ff
        /*06b4*/ 	.word	0x0002d8a8
        /*06b8*/ 	.short	0x0100
        /*06ba*/ 	.byte	0x08
	.zero		1


	//   ....[18]....
        /*06bc*/ 	.word	0x000007d0
        /*06c0*/ 	.word	0x000000ff
        /*06c4*/ 	.word	0x0002d8b0
        /*06c8*/ 	.short	0x0100
        /*06ca*/ 	.byte	0x08
	.zero		1


	//   ....[19]....
        /*06cc*/ 	.word	0x000007e0
        /*06d0*/ 	.word	0x000000ff
        /*06d4*/ 	.word	0x0002d8c0
        /*06d8*/ 	.short	0x0100
        /*06da*/ 	.byte	0x08
	.zero		1


	//   ....[20]....
        /*06dc*/ 	.word	0x000007f0
        /*06e0*/ 	.word	0x000000ff
        /*06e4*/ 	.word	0x0002d8b8
        /*06e8*/ 	.short	0x0100
        /*06ea*/ 	.byte	0x08
	.zero		1


	//   ....[21]....
        /*06ec*/ 	.word	0x00000800
        /*06f0*/ 	.word	0x000000ff
        /*06f4*/ 	.word	0x0002d8c8
        /*06f8*/ 	.short	0x0100
        /*06fa*/ 	.byte	0x08
	.zero		1


	//   ....[22]....
        /*06fc*/ 	.word	0x00001ad0
        /*0700*/ 	.word	0x000000ff
        /*0704*/ 	.word	0x0002d800
        /*0708*/ 	.short	0x010a
        /*070a*/ 	.byte	0x28
	.zero		1


	//   ....[23]....
        /*070c*/ 	.word	0x00001b50
        /*0710*/ 	.word	0x00000003
        /*0714*/ 	.word	0x0002d830
        /*0718*/ 	.short	0x010a
        /*071a*/ 	.byte	0x3f
	.zero		1


	//   ....[24]....
        /*071c*/ 	.word	0x00001b90
        /*0720*/ 	.word	0x00000003
        /*0724*/ 	.word	0x0002d830
        /*0728*/ 	.short	0x010a
        /*072a*/ 	.byte	0x3f
	.zero		1


	//   ....[25]....
        /*072c*/ 	.word	0x00002040
        /*0730*/ 	.word	0x000000ff
        /*0734*/ 	.word	0x00000000
        /*0738*/ 	.short	0x0101
        /*073a*/ 	.byte	0x06
	.zero		1


	//   ....[26]....
        /*073c*/ 	.word	0x00005010
        /*0740*/ 	.word	0x000000ff
        /*0744*/ 	.word	0x0002d830
        /*0748*/ 	.short	0x010a
        /*074a*/ 	.byte	0x06
	.zero		1


	//   ....[27]....
        /*074c*/ 	.word	0x00005050
        /*0750*/ 	.word	0x000000ff
        /*0754*/ 	.word	0x0002d830
        /*0758*/ 	.short	0x010a
        /*075a*/ 	.byte	0x06
	.zero		1


	//   ....[28]....
        /*075c*/ 	.word	0x00005320
        /*0760*/ 	.word	0x000000ff
        /*0764*/ 	.word	0x0002d850
        /*0768*/ 	.short	0x010a
        /*076a*/ 	.byte	0x06
	.zero		1


	//   ....[29]....
        /*076c*/ 	.word	0x00005360
        /*0770*/ 	.word	0x000000ff
        /*0774*/ 	.word	0x0002d850
        /*0778*/ 	.short	0x010a
        /*077a*/ 	.byte	0x06
	.zero		1


	//   ....[30]....
        /*077c*/ 	.word	0x00005900
        /*0780*/ 	.word	0x000000ff
        /*0784*/ 	.word	0x00000000
        /*0788*/ 	.short	0x0101
        /*078a*/ 	.byte	0x06
	.zero		1


	//   ....[31]....
        /*078c*/ 	.word	0x00007bd0
        /*0790*/ 	.word	0x000000ff
        /*0794*/ 	.word	0x00000000
        /*0798*/ 	.short	0x0101
        /*079a*/ 	.byte	0x06
	.zero		1


	//   ....[32]....
        /*079c*/ 	.word	0x000084d0
        /*07a0*/ 	.word	0x000000ff
        /*07a4*/ 	.word	0x0002d830
        /*07a8*/ 	.short	0x010a
        /*07aa*/ 	.byte	0x06
	.zero		1


	//   ....[33]....
        /*07ac*/ 	.word	0x00008510
        /*07b0*/ 	.word	0x000000ff
        /*07b4*/ 	.word	0x0002d830
        /*07b8*/ 	.short	0x010a
        /*07ba*/ 	.byte	0x06
	.zero		1


	//   ....[34]....
        /*07bc*/ 	.word	0x000087e0
        /*07c0*/ 	.word	0x000000ff
        /*07c4*/ 	.word	0x0002d850
        /*07c8*/ 	.short	0x010a
        /*07ca*/ 	.byte	0x06
	.zero		1


	//   ....[35]....
        /*07cc*/ 	.word	0x00008820
        /*07d0*/ 	.word	0x000000ff
        /*07d4*/ 	.word	0x0002d850
        /*07d8*/ 	.short	0x010a
        /*07da*/ 	.byte	0x06
	.zero		1


	//   ....[36]....
        /*07dc*/ 	.word	0x00008d70
        /*07e0*/ 	.word	0x000000ff
        /*07e4*/ 	.word	0x00000000
        /*07e8*/ 	.short	0x0101
        /*07ea*/ 	.byte	0x06
	.zero		1


	//   ....[37]....
        /*07ec*/ 	.word	0x00009f20
        /*07f0*/ 	.word	0x000000ff
        /*07f4*/ 	.word	0x00000000
        /*07f8*/ 	.short	0x0101
        /*07fa*/ 	.byte	0x06
	.zero		1


	//   ....[38]....
        /*07fc*/ 	.word	0x0000a630
        /*0800*/ 	.word	0x000000ff
        /*0804*/ 	.word	0x0002d830
        /*0808*/ 	.short	0x010a
        /*080a*/ 	.byte	0x06
	.zero		1


	//   ....[39]....
        /*080c*/ 	.word	0x0000a670
        /*0810*/ 	.word	0x000000ff
        /*0814*/ 	.word	0x0002d830
        /*0818*/ 	.short	0x010a
        /*081a*/ 	.byte	0x06
	.zero		1


	//   ....[40]....
        /*081c*/ 	.word	0x0000a940
        /*0820*/ 	.word	0x000000ff
        /*0824*/ 	.word	0x0002d850
        /*0828*/ 	.short	0x010a
        /*082a*/ 	.byte	0x06
	.zero		1


	//   ....[41]....
        /*082c*/ 	.word	0x0000a980
        /*0830*/ 	.word	0x000000ff
        /*0834*/ 	.word	0x0002d850
        /*0838*/ 	.short	0x010a
        /*083a*/ 	.byte	0x06
	.zero		1


	//   ....[42]....
        /*083c*/ 	.word	0x0000aed0
        /*0840*/ 	.word	0x000000ff
        /*0844*/ 	.word	0x00000000
        /*0848*/ 	.short	0x0101
        /*084a*/ 	.byte	0x06
	.zero		1


	//   ....[43]....
        /*084c*/ 	.word	0x0000d1a0
        /*0850*/ 	.word	0x000000ff
        /*0854*/ 	.word	0x00000000
        /*0858*/ 	.short	0x0101
        /*085a*/ 	.byte	0x06
	.zero		1


	//   ....[44]....
        /*085c*/ 	.word	0x0000d780
        /*0860*/ 	.word	0x000000ff
        /*0864*/ 	.word	0x0002d850
        /*0868*/ 	.short	0x010a
        /*086a*/ 	.byte	0x08
	.zero		1


	//   ....[45]....
        /*086c*/ 	.word	0x0000d7c0
        /*0870*/ 	.word	0x000000ff
        /*0874*/ 	.word	0x0002d850
        /*0878*/ 	.short	0x010a
        /*087a*/ 	.byte	0x08
	.zero		1


	//   ....[46]....
        /*087c*/ 	.word	0x0000de50
        /*0880*/ 	.word	0x000000ff
        /*0884*/ 	.word	0x00000000
        /*0888*/ 	.short	0x0101
        /*088a*/ 	.byte	0x08
	.zero		1


	//   ....[47]....
        /*088c*/ 	.word	0x0000ee70
        /*0890*/ 	.word	0x000000ff
        /*0894*/ 	.word	0x00000000
        /*0898*/ 	.short	0x0101
        /*089a*/ 	.byte	0x05
	.zero		1


	//   ....[48]....
        /*089c*/ 	.word	0x00011010
        /*08a0*/ 	.word	0x00000006
        /*08a4*/ 	.word	0x0002d840
        /*08a8*/ 	.short	0x010a
        /*08aa*/ 	.byte	0x3f
	.zero		1


	//   ....[49]....
        /*08ac*/ 	.word	0x00011590
        /*08b0*/ 	.word	0x00000006
        /*08b4*/ 	.word	0x0002d830
        /*08b8*/ 	.short	0x0107
        /*08ba*/ 	.byte	0x3f
	.zero		1


	//   ....[50]....
        /*08bc*/ 	.word	0x00011660
        /*08c0*/ 	.word	0x00000006
        /*08c4*/ 	.word	0x0002d830
        /*08c8*/ 	.short	0x0101
        /*08ca*/ 	.byte	0x3f
	.zero		1


	//   ....[51]....
        /*08cc*/ 	.word	0x00012150
        /*08d0*/ 	.word	0x00000010
        /*08d4*/ 	.word	0x0002d800
        /*08d8*/ 	.short	0x0107
        /*08da*/ 	.byte	0x3f
	.zero		1


	//   ....[52]....
        /*08dc*/ 	.word	0x00012240
        /*08e0*/ 	.word	0x00000010
        /*08e4*/ 	.word	0x0002d800
        /*08e8*/ 	.short	0x0101
        /*08ea*/ 	.byte	0x3f
	.zero		1


	//   ....[53]....
        /*08ec*/ 	.word	0x00012260
        /*08f0*/ 	.word	0x00000010
        /*08f4*/ 	.word	0x0002d820
        /*08f8*/ 	.short	0x010a
        /*08fa*/ 	.byte	0x3f
	.zero		1


	//   ....[54]....
        /*08fc*/ 	.word	0x00012600
        /*0900*/ 	.word	0x00000006
        /*0904*/ 	.word	0x0002d840
        /*0908*/ 	.short	0x010a
        /*090a*/ 	.byte	0x3f
	.zero		1


	//   ....[55]....
        /*090c*/ 	.word	0x00012a70
        /*0910*/ 	.word	0x00000006
        /*0914*/ 	.word	0x0002d830
        /*0918*/ 	.short	0x0107
        /*091a*/ 	.byte	0x3f
	.zero		1


	//   ....[56]....
        /*091c*/ 	.word	0x00012b30
        /*0920*/ 	.word	0x00000006
        /*0924*/ 	.word	0x0002d830
        /*0928*/ 	.short	0x0101
        /*092a*/ 	.byte	0x3f
	.zero		1


	//   ....[57]....
        /*092c*/ 	.word	0x00012b90
        /*0930*/ 	.word	0x00000006
        /*0934*/ 	.word	0x0002d860
        /*0938*/ 	.short	0x010a
        /*093a*/ 	.byte	0x3f
	.zero		1


	//   ....[58]....
        /*093c*/ 	.word	0x00012fd0
        /*0940*/ 	.word	0x00000006
        /*0944*/ 	.word	0x0002d850
        /*0948*/ 	.short	0x0107
        /*094a*/ 	.byte	0x3f
	.zero		1


	//   ....[59]....
        /*094c*/ 	.word	0x000131a0
        /*0950*/ 	.word	0x00000006
        /*0954*/ 	.word	0x0002d850
        /*0958*/ 	.short	0x0101
        /*095a*/ 	.byte	0x3f
	.zero		1


	//   ....[60]....
        /*095c*/ 	.word	0x000133b0
        /*0960*/ 	.word	0x00000004
        /*0964*/ 	.word	0x0002d860
        /*0968*/ 	.short	0x010a
        /*096a*/ 	.byte	0x3f
	.zero		1


	//   ....[61]....
        /*096c*/ 	.word	0x00013800
        /*0970*/ 	.word	0x00000004
        /*0974*/ 	.word	0x0002d850
        /*0978*/ 	.short	0x0107
        /*097a*/ 	.byte	0x3f
	.zero		1


	//   ....[62]....
        /*097c*/ 	.word	0x000138c0
        /*0980*/ 	.word	0x00000004
        /*0984*/ 	.word	0x0002d850
        /*0988*/ 	.short	0x0101
        /*098a*/ 	.byte	0x3f
	.zero		1


	//   ....[63]....
        /*098c*/ 	.word	0x00013b90
        /*0990*/ 	.word	0x00000004
        /*0994*/ 	.word	0x0002d820
        /*0998*/ 	.short	0x010a
        /*099a*/ 	.byte	0x3f
	.zero		1


	//   ....[64]....
        /*099c*/ 	.word	0x00013d10
        /*09a0*/ 	.word	0x00000005
        /*09a4*/ 	.word	0x0002d840
        /*09a8*/ 	.short	0x010a
        /*09aa*/ 	.byte	0x3f
	.zero		1


	//   ....[65]....
        /*09ac*/ 	.word	0x00013db0
        /*09b0*/ 	.word	0x00000017
        /*09b4*/ 	.word	0x0002d840
        /*09b8*/ 	.short	0x010a
        /*09ba*/ 	.byte	0x3f
	.zero		1


	//   ....[66]....
        /*09bc*/ 	.word	0x00013df0
        /*09c0*/ 	.word	0x00000005
        /*09c4*/ 	.word	0x0002d860
        /*09c8*/ 	.short	0x010a
        /*09ca*/ 	.byte	0x3f
	.zero		1


	//   ....[67]....
        /*09cc*/ 	.word	0x00013e30
        /*09d0*/ 	.word	0x00000017
        /*09d4*/ 	.word	0x0002d860
        /*09d8*/ 	.short	0x010a
        /*09da*/ 	.byte	0x3f
	.zero		1


	//   ....[68]....
        /*09dc*/ 	.word	0x00013ea0
        /*09e0*/ 	.word	0x00000003
        /*09e4*/ 	.word	0x0002d800
        /*09e8*/ 	.short	0x010a
        /*09ea*/ 	.byte	0x3f
	.zero		1


	//   ....[69]....
        /*09ec*/ 	.word	0x00013ef0
        /*09f0*/ 	.word	0x00000003
        /*09f4*/ 	.word	0x0002d830
        /*09f8*/ 	.short	0x010a
        /*09fa*/ 	.byte	0x3f
	.zero		1


	//   ....[70]....
        /*09fc*/ 	.word	0x00013f50
        /*0a00*/ 	.word	0x00000009
        /*0a04*/ 	.word	0x0002d830
        /*0a08*/ 	.short	0x010a
        /*0a0a*/ 	.byte	0x3f
	.zero		1


	//   ....[71]....
        /*0a0c*/ 	.word	0x00013fb0
        /*0a10*/ 	.word	0x00000009
        /*0a14*/ 	.word	0x0002d850
        /*0a18*/ 	.short	0x010a
        /*0a1a*/ 	.byte	0x3f
	.zero		1


	//   ....[72]....
        /*0a1c*/ 	.word	0x00014010
        /*0a20*/ 	.word	0x00000007
        /*0a24*/ 	.word	0x0002d830
        /*0a28*/ 	.short	0x010a
        /*0a2a*/ 	.byte	0x3f
	.zero		1


	//   ....[73]....
        /*0a2c*/ 	.word	0x00014070
        /*0a30*/ 	.word	0x00000007
        /*0a34*/ 	.word	0x0002d850
        /*0a38*/ 	.short	0x010a
        /*0a3a*/ 	.byte	0x3f
	.zero		1


	//   ....[74]....
        /*0a3c*/ 	.word	0x000140d0
        /*0a40*/ 	.word	0x00000009
        /*0a44*/ 	.word	0x0002d830
        /*0a48*/ 	.short	0x010a
        /*0a4a*/ 	.byte	0x3f
	.zero		1


	//   ....[75]....
        /*0a4c*/ 	.word	0x00014130
        /*0a50*/ 	.word	0x00000009
        /*0a54*/ 	.word	0x0002d850
        /*0a58*/ 	.short	0x010a
        /*0a5a*/ 	.byte	0x3f
	.zero		1


	//   ....[76]....
        /*0a5c*/ 	.word	0x00014190
        /*0a60*/ 	.word	0x00000006
        /*0a64*/ 	.word	0x0002d850
        /*0a68*/ 	.short	0x010a
        /*0a6a*/ 	.byte	0x3f
	.zero		1


	//   ....[77]....
        /*0a6c*/ 	.word	0x00014290
        /*0a70*/ 	.word	0x00000006
        /*0a74*/ 	.word	0x0002d840
        /*0a78*/ 	.short	0x010a
        /*0a7a*/ 	.byte	0x3f
	.zero		1


	//   ....[78]....
        /*0a7c*/ 	.word	0x000150a0
        /*0a80*/ 	.word	0x00000010
        /*0a84*/ 	.word	0x0002d820
        /*0a88*/ 	.short	0x010a
        /*0a8a*/ 	.byte	0x3f
	.zero		1


	//   ....[79]....
        /*0a8c*/ 	.word	0x000150f0
        /*0a90*/ 	.word	0x00000006
        /*0a94*/ 	.word	0x0002d840
        /*0a98*/ 	.short	0x010a
        /*0a9a*/ 	.byte	0x3f
	.zero		1


	//   ....[80]....
        /*0a9c*/ 	.word	0x00015650
        /*0aa0*/ 	.word	0x00000006
        /*0aa4*/ 	.word	0x0002d860
        /*0aa8*/ 	.short	0x010a
        /*0aaa*/ 	.byte	0x3f
	.zero		1


	//   ....[81]....
        /*0aac*/ 	.word	0x00015c30
        /*0ab0*/ 	.word	0x00000004
        /*0ab4*/ 	.word	0x0002d860
        /*0ab8*/ 	.short	0x010a
        /*0aba*/ 	.byte	0x3f
	.zero		1


	//   ....[82]....
        /*0abc*/ 	.word	0x000162b0
        /*0ac0*/ 	.word	0x00000004
        /*0ac4*/ 	.word	0x0002d820
        /*0ac8*/ 	.short	0x010a
        /*0aca*/ 	.byte	0x3f
	.zero		1


	//   ....[83]....
        /*0acc*/ 	.word	0x00016450
        /*0ad0*/ 	.word	0x00000005
        /*0ad4*/ 	.word	0x0002d840
        /*0ad8*/ 	.short	0x010a
        /*0ada*/ 	.byte	0x3f
	.zero		1


	//   ....[84]....
        /*0adc*/ 	.word	0x000164a0
        /*0ae0*/ 	.word	0x00000017
        /*0ae4*/ 	.word	0x0002d840
        /*0ae8*/ 	.short	0x010a
        /*0aea*/ 	.byte	0x3f
	.zero		1


	//   ....[85]....
        /*0aec*/ 	.word	0x000164f0
        /*0af0*/ 	.word	0x00000005
        /*0af4*/ 	.word	0x0002d860
        /*0af8*/ 	.short	0x010a
        /*0afa*/ 	.byte	0x3f
	.zero		1


	//----- nvinfo : EIATTR_NUM_MBARRIERS
	.align		4
.L_1203:
        /*0afc*/ 	.byte	0x03, 0x38
        /*0afe*/ 	.short	0x0016


	//----- nvinfo : EIATTR_EXIT_INSTR_OFFSETS
	.align		4
        /*0b00*/ 	.byte	0x04, 0x1c
        /*0b02*/ 	.short	(.L_1205 - .L_1204)


	//   ....[0]....
.L_1204:
        /*0b04*/ 	.word	0x00000970


	//   ....[1]....
        /*0b08*/ 	.word	0x0000f8a0


	//   ....[2]....
        /*0b0c*/ 	.word	0x00013e80


	//----- nvinfo : EIATTR_MAX_THREADS
	.align		4
.L_1205:
        /*0b10*/ 	.byte	0x04, 0x05
        /*0b12*/ 	.short	(.L_1207 - .L_1206)
.L_1206:
        /*0b14*/ 	.word	0x00000200
        /*0b18*/ 	.word	0x00000001
        /*0b1c*/ 	.word	0x00000001


	//----- nvinfo : EIATTR_CRS_STACK_SIZE
	.align		4
.L_1207:
        /*0b20*/ 	.byte	0x04, 0x1e
        /*0b22*/ 	.short	(.L_1209 - .L_1208)
.L_1208:
        /*0b24*/ 	.word	0x00000000


	//----- nvinfo : EIATTR_CBANK_PARAM_SIZE
	.align		4
.L_1209:
        /*0b28*/ 	.byte	0x03, 0x19
        /*0b2a*/ 	.short	0x0af0


	//----- nvinfo : EIATTR_PARAM_CBANK
	.align		4
        /*0b2c*/ 	.byte	0x04, 0x0a
        /*0b2e*/ 	.short	(.L_1211 - .L_1210)
	.align		4
.L_1210:
        /*0b30*/ 	.word	index@(.nv.constant0._ZN7cutlass13device_kernelIN5flash11enable_sm90INS1_16FlashAttnFwdSm90INS1_25CollectiveMainloopFwdSm90ILi2EN4cute5tupleIJNS5_1CILi1EEES8_S8_EEENS6_IJNS7_ILi192EEENS7_ILi128EEENS7_ILi96EEEEEELi96ENS_10bfloat16_tEfNS_4arch4Sm90ELb0ELb1ELb0ELb0ELb1ELb0ELb0ELb0ELb1ELb1ELb0ELb0EEENS1_21CollectiveEpilogueFwdINS6_IJSA_SC_SB_EEES9_SE_SG_Li384ELb0ELb1ELb0ELb0EEENS1_30DynamicPersistentTileSchedulerILi384ELi128ELb0ELb1ELb1EEEEEEEEEvNT_6ParamsE)
        /*0b34*/ 	.short	0x0210
        /*0b36*/ 	.short	0x0af0


	//----- nvinfo : EIATTR_SW_WAR
	.align		4
.L_1211:
        /*0b38*/ 	.byte	0x04, 0x36
        /*0b3a*/ 	.short	(.L_1213 - .L_1212)
.L_1212:
        /*0b3c*/ 	.word	0x00000008
.L_1213:


//--------------------- .nv.info._ZN7cutlass13device_kernelIN5flash11enable_sm90INS1_16FlashAttnFwdSm90INS1_25CollectiveMainloopFwdSm90ILi2EN4cute5tupleIJNS5_1CILi1EEES8_S8_EEENS6_IJNS7_ILi192EEENS7_ILi128EEENS7_ILi96EEEEEELi96ENS_10bfloat16_tEfNS_4arch4Sm90ELb0ELb1ELb0ELb1ELb1ELb0ELb0ELb0ELb1ELb1ELb0ELb0EEENS1_21CollectiveEpilogueFwdINS6_IJSA_SC_SB_EEES9_SE_SG_Li384ELb1ELb1ELb0ELb0EEENS1_36VarlenDynamicPersistentTileSchedulerILi192ELi128ELi384ELi128ELb0ELb1ELb1ELb1ELb0ELb1EEEEEEEEEvNT_6ParamsE --------------------------
	.section	.nv.info._ZN7cutlass13device_kernelIN5flash11enable_sm90INS1_16FlashAttnFwdSm90INS1_25CollectiveMainloopFwdSm90ILi2EN4cute5tupleIJNS5_1CILi1EEES8_S8_EEENS6_IJNS7_ILi192EEENS7_ILi128EEENS7_ILi96EEEEEELi96ENS_10bfloat16_tEfNS_4arch4Sm90ELb0ELb1ELb0ELb1ELb1ELb0ELb0ELb0ELb1ELb1ELb0ELb0EEENS1_21CollectiveEpilogueFwdINS6_IJSA_SC_SB_EEES9_SE_SG_Li384ELb1ELb1ELb0ELb0EEENS1_36VarlenDynamicPersistentTileSchedulerILi192ELi128ELi384ELi128ELb0ELb1ELb1ELb1ELb0ELb1EEEEEEEEEvNT_6ParamsE,"",@"SHT_CUDA_INFO"
	.sectionflags	@""
	.align	4


	//----- nvinfo : EIATTR_CUDA_API_VERSION
	.align		4
        /*0000*/ 	.byte	0x04, 0x37
        /*0002*/ 	.short	(.L_1215 - .L_1214)
.L_1214:
        /*0004*/ 	.word	0x00000082


	//----- nvinfo : EIATTR_KPARAM_INFO
	.align		4
.L_1215:
        /*0008*/ 	.byte	0x04, 0x17
        /*000a*/ 	.short	(.L_1217 - .L_1216)
.L_1216:
        /*000c*/ 	.word	0x00000000
        /*0010*/ 	.short	0x0000
        /*0012*/ 	.short	0x0070
        /*0014*/ 	.byte	0x00, 0xf0, 0x01, 0x2a


	//----- nvinfo : EIATTR_SPARSE_MMA_MASK
	.align		4
.L_1217:
        /*0018*/ 	.byte	0x03, 0x50
        /*001a*/ 	.short	0x0000


	//----- nvinfo : EIATTR_MAXREG_COUNT
	.align		4
        /*001c*/ 	.byte	0x03, 0x1b
        /*001e*/ 	.short	0x0080


	//----- nvinfo : EIATTR_NUM_BARRIERS
	.align		4
        /*0020*/ 	.byte	0x02, 0x4c
        /*0022*/ 	.byte	0x10
	.zero		1


	//----- nvinfo : EIATTR_EXTERNS
	.align		4
        /*0024*/ 	.byte	0x04, 0x0f
        /*0026*/ 	.short	(.L_1219 - .L_1218)


	//   ....[0]....
	.align		4
.L_1218:
        /*0028*/ 	.word	index@(__assertfail)


	//----- nvinfo : EIATTR_ANNOTATIONS
	.align		4
.L_1219:
        /*002c*/ 	.byte	0x04, 0x55
        /*002e*/ 	.short	(.L_1221 - .L_1220)


	//   ....[0]....
.L_1220:
        /* <DEDUP_REMOVED lines=21> */


	//----- nvinfo : EIATTR_MERCURY_ISA_VERSION
	.align		4
.L_1221:
        /*0168*/ 	.byte	0x03, 0x5f
        /*016a*/ 	.short	0x0101


	//----- nvinfo : EIATTR_UNUSED_LOAD_BYTE_OFFSET
	.align		4
        /*016c*/ 	.byte	0x04, 0x44
        /*016e*/ 	.short	(.L_1223 - .L_1222)


	//   ....[0]....
.L_1222:
        /*0170*/ 	.word	0x00000980
        /*0174*/ 	.word	0x0000fff0


	//   ....[1]....
        /*0178*/ 	.word	0x0000e290
        /*017c*/ 	.word	0x0000fff0


	//----- nvinfo : EIATTR_INT_WARP_WIDE_INSTR_OFFSETS
	.align		4
.L_1223:
        /*0180*/ 	.byte	0x04, 0x31
        /*0182*/ 	.short	(.L_1225 - .L_1224)


	//   ....[0]....
.L_1224:
        /*0184*/ 	.word	0x000000c0


	//   ....[1]....
        /*0188*/ 	.word	0x000000d0


	//   ....[2]....
        /*018c*/ 	.word	0x00000170


	//   ....[3]....
        /*0190*/ 	.word	0x00011450


	//   ....[4]....
        /*0194*/ 	.word	0x000114e0


	//   ....[5]....
        /*0198*/ 	.word	0x00014240


	//   ....[6]....
        /*019c*/ 	.word	0x000142d0


	//----- nvinfo : EIATTR_COOP_GROUP_MASK_REGIDS
	.align		4
.L_1225:
        /*01a0*/ 	.byte	0x04, 0x29
        /*01a2*/ 	.short	(.L_1227 - .L_1226)


	//   ....[0]....
.L_1226:
        /*01a4*/ 	.word	0xffffffff


	//   ....[1]....
        /*01a8*/ 	.word	0xffffffff


	//   ....[2]....
        /*01ac*/ 	.word	0xffffffff


	//   ....[3]....
        /*01b0*/ 	.word	0xffffffff


	//   ....[4]....
        /*01b4*/ 	.word	0xffffffff


	//   ....[5]....
        /*01b8*/ 	.word	0xffffffff


	//   ....[6]....
        /*01bc*/ 	.word	0xffffffff


	//   ....[7]....
        /*01c0*/ 	.word	0xffffffff


	//   ....[8]....
        /*01c4*/ 	.word	0xffffffff


	//   ....[9]....
        /*01c8*/ 	.word	0xffffffff


	//   ....[10]....
        /*01cc*/ 	.word	0xffffffff


	//   ....[11]....
        /*01d0*/ 	.word	0xffffffff


	//   ....[12]....
        /*01d4*/ 	.word	0xffffffff


	//   ....[13]....
        /*01d8*/ 	.word	0xffffffff


	//   ....[14]....
        /*01dc*/ 	.word	0xffffffff


	//   ....[15]....
        /*01e0*/ 	.word	0xffffffff


	//   ....[16]....
        /*01e4*/ 	.word	0xffffffff


	//   ....[17]....
        /*01e8*/ 	.word	0xffffffff


	//   ....[18]....
        /*01ec*/ 	.word	0xffffffff


	//   ....[19]....
        /*01f0*/ 	.word	0xffffffff


	//   ....[20]....
        /*01f4*/ 	.word	0xffffffff


	//   ....[21]....
        /*01f8*/ 	.word	0xffffffff


	//   ....[22]....
        /*01fc*/ 	.word	0xffffffff


	//   ....[23]....
        /*0200*/ 	.word	0xffffffff


	//   ....[24]....
        /*0204*/ 	.word	0xffffffff


	//   ....[25]....
        /*0208*/ 	.word	0xffffffff


	//   ....[26]....
        /*020c*/ 	.word	0xffffffff


	//   ....[27]....
        /*0210*/ 	.word	0xffffffff


	//   ....[28]....
        /*0214*/ 	.word	0xffffffff


	//   ....[29]....
        /*0218*/ 	.word	0xffffffff


	//   ....[30]....
        /*021c*/ 	.word	0xffffffff


	//   ....[31]....
        /*0220*/ 	.word	0xffffffff


	//   ....[32]....
        /*0224*/ 	.word	0xffffffff


	//   ....[33]....
        /*0228*/ 	.word	0xffffffff


	//   ....[34]....
        /*022c*/ 	.word	0xffffffff


	//   ....[35]....
        /*0230*/ 	.word	0xffffffff


	//   ....[36]....
        /*0234*/ 	.word	0xffffffff


	//   ....[37]....
        /*0238*/ 	.word	0xffffffff


	//   ....[38]....
        /*023c*/ 	.word	0xffffffff


	//   ....[39]....
        /*0240*/ 	.word	0xffffffff


	//   ....[40]....
        /*0244*/ 	.word	0xffffffff


	//   ....[41]....
        /*0248*/ 	.word	0xffffffff


	//   ....[42]....
        /*024c*/ 	.word	0xffffffff


	//   ....[43]....
        /*0250*/ 	.word	0xffffffff


	//   ....[44]....
        /*0254*/ 	.word	0xffffffff


	//   ....[45]....
        /*0258*/ 	.word	0xffffffff


	//   ....[46]....
        /*025c*/ 	.word	0xffffffff


	//   ....[47]....
        /*0260*/ 	.word	0xffffffff


	//   ....[48]....
        /*0264*/ 	.word	0xffffffff


	//   ....[49]....
        /*0268*/ 	.word	0xffffffff


	//   ....[50]....
        /*026c*/ 	.word	0xffffffff


	//   ....[51]....
        /*0270*/ 	.word	0xffffffff


	//   ....[52]....
        /*0274*/ 	.word	0xffffffff


	//   ....[53]....
        /*0278*/ 	.word	0xffffffff


	//   ....[54]....
        /*027c*/ 	.word	0xffffffff


	//   ....[55]....
        /*0280*/ 	.word	0xffffffff


	//   ....[56]....
        /*0284*/ 	.word	0xffffffff


	//   ....[57]....
        /*0288*/ 	.word	0xffffffff


	//   ....[58]....
        /*028c*/ 	.word	0xffffffff


	//   ....[59]....
        /*0290*/ 	.word	0xffffffff


	//   ....[60]....
        /*0294*/ 	.word	0xffffffff


	//   ....[61]....
        /*0298*/ 	.word	0xffffffff


	//   ....[62]....
        /*029c*/ 	.word	0xffffffff


	//   ....[63]....
        /*02a0*/ 	.word	0xffffffff


	//   ....[64]....
        /*02a4*/ 	.word	0xffffffff


	//   ....[65]....
        /*02a8*/ 	.word	0xffffffff


	//   ....[66]....
        /*02ac*/ 	.word	0xffffffff


	//   ....[67]....
        /*02b0*/ 	.word	0xffffffff


	//   ....[68]....
        /*02b4*/ 	.word	0xffffffff


	//   ....[69]....
        /*02b8*/ 	.word	0xffffffff


	//   ....[70]....
        /*02bc*/ 	.word	0xffffffff


	//   ....[71]....
        /*02c0*/ 	.word	0xffffffff


	//   ....[72]....
        /*02c4*/ 	.word	0xffffffff


	//   ....[73]....
        /*02c8*/ 	.word	0xffffffff


	//   ....[74]....
        /*02cc*/ 	.word	0xffffffff


	//   ....[75]....
        /*02d0*/ 	.word	0xffffffff


	//   ....[76]....
        /*02d4*/ 	.word	0xffffffff


	//   ....[77]....
        /*02d8*/ 	.word	0xffffffff


	//   ....[78]....
        /*02dc*/ 	.word	0xffffffff


	//   ....[79]....
        /*02e0*/ 	.word	0xffffffff


	//   ....[80]....
        /*02e4*/ 	.word	0xffffffff


	//   ....[81]....
        /*02e8*/ 	.word	0xffffffff


	//   ....[82]....
        /*02ec*/ 	.word	0xffffffff


	//   ....[83]....
        /*02f0*/ 	.word	0xffffffff


	//   ....[84]....
        /*02f4*/ 	.word	0xffffffff


	//   ....[85]....
        /*02f8*/ 	.word	0xffffffff


	//   ....[86]....
        /*02fc*/ 	.word	0xffffffff


	//   ....[87]....
        /*0300*/ 	.word	0xffffffff


	//   ....[88]....
        /*0304*/ 	.word	0xffffffff


	//   ....[89]....
        /*0308*/ 	.word	0xffffffff


	//   ....[90]....
        /*030c*/ 	.word	0xffffffff


	//   ....[91]....
        /*0310*/ 	.word	0xffffffff


	//   ....[92]....
        /*0314*/ 	.word	0xffffffff


	//   ....[93]....
        /*0318*/ 	.word	0xffffffff


	//   ....[94]....
        /*031c*/ 	.word	0xffffffff


	//   ....[95]....
        /*0320*/ 	.word	0xffffffff


	//   ....[96]....
        /*0324*/ 	.word	0xffffffff


	//   ....[97]....
        /*0328*/ 	.word	0xffffffff


	//   ....[98]....
        /*032c*/ 	.word	0xffffffff


	//   ....[99]....
        /*0330*/ 	.word	0xffffffff


	//   ....[100]....
        /*0334*/ 	.word	0xffffffff


	//   ....[101]....
        /*0338*/ 	.word	0xffffffff


	//   ....[102]....
        /*033c*/ 	.word	0xffffffff


	//   ....[103]....
        /*0340*/ 	.word	0xffffffff


	//   ....[104]....
        /*0344*/ 	.word	0xffffffff


	//   ....[105]....
        /*0348*/ 	.word	0xffffffff


	//   ....[106]....
        /*034c*/ 	.word	0xffffffff


	//   ....[107]....
        /*0350*/ 	.word	0xffffffff


	//   ....[108]....
        /*0354*/ 	.word	0xffffffff


	//   ....[109]....
        /*0358*/ 	.word	0xffffffff


	//   ....[110]....
        /*035c*/ 	.word	0xffffffff


	//   ....[111]....
        /*0360*/ 	.word	0xffffffff


	//   ....[112]....
        /*0364*/ 	.word	0xffffffff


	//   ....[113]....
        /*0368*/ 	.word	0xffffffff


	//   ....[114]....
        /*036c*/ 	.word	0xffffffff


	//   ....[115]....
        /*0370*/ 	.word	0xffffffff


	//   ....[116]....
        /*0374*/ 	.word	0xffffffff


	//   ....[117]....
        /*0378*/ 	.word	0xffffffff


	//   ....[118]....
        /*037c*/ 	.word	0xffffffff


	//   ....[119]....
        /*0380*/ 	.word	0xffffffff


	//   ....[120]....
        /*0384*/ 	.word	0xffffffff


	//   ....[121]....
        /*0388*/ 	.word	0xffffffff


	//   ....[122]....
        /*038c*/ 	.word	0xffffffff


	//   ....[123]....
        /*0390*/ 	.word	0xffffffff


	//   ....[124]....
        /*0394*/ 	.word	0xffffffff


	//   ....[125]....
        /*0398*/ 	.word	0xffffffff


	//   ....[126]....
        /*039c*/ 	.word	0xffffffff


	//   ....[127]....
        /*03a0*/ 	.word	0x0500000f


	//   ....[128]....
        /*03a4*/ 	.word	0x0500000f


	//   ....[129]....
        /*03a8*/ 	.word	0x0500000f


	//   ....[130]....
        /*03ac*/ 	.word	0x0500000f


	//   ....[131]....
        /*03b0*/ 	.word	0x0500000f


	//   ....[132]....
        /*03b4*/ 	.word	0x0500000f


	//   ....[133]....
        /*03b8*/ 	.word	0x0500000f


	//   ....[134]....
        /*03bc*/ 	.word	0x0500000f


	//   ....[135]....
        /*03c0*/ 	.word	0x0500000f


	//   ....[136]....
        /*03c4*/ 	.word	0x0500000f


	//   ....[137]....
        /*03c8*/ 	.word	0x0500000f


	//   ....[138]....
        /*03cc*/ 	.word	0x0500000f


	//   ....[139]....
        /*03d0*/ 	.word	0x0500000f


	//   ....[140]....
        /*03d4*/ 	.word	0x0500000f


	//   ....[141]....
        /*03d8*/ 	.word	0x0500000f


	//   ....[142]....
        /*03dc*/ 	.word	0x0500000f


	//   ....[143]....
        /*03e0*/ 	.word	0x0500000f


	//   ....[144]....
        /*03e4*/ 	.word	0x0500000f


	//   ....[145]....
        /*03e8*/ 	.word	0x0500000f


	//   ....[146]....
        /*03ec*/ 	.word	0x0500000f


	//   ....[147]....
        /*03f0*/ 	.word	0x0500000f


	//   ....[148]....
        /*03f4*/ 	.word	0x0500000f


	//   ....[149]....
        /*03f8*/ 	.word	0x0500000f


	//   ....[150]....
        /*03fc*/ 	.word	0x0500000f


	//   ....[151]....
        /*0400*/ 	.word	0x0500000f


	//   ....[152]....
        /*0404*/ 	.word	0x0500000f


	//   ....[153]....
        /*0408*/ 	.word	0x0500000f


	//   ....[154]....
        /*040c*/ 	.word	0x0500000f


	//   ....[155]....
        /*0410*/ 	.word	0x0500000f


	//   ....[156]....
        /*0414*/ 	.word	0x0500000f


	//   ....[157]....
        /*0418*/ 	.word	0x0500000f


	//   ....[158]....
        /*041c*/ 	.word	0x0500000f


	//   ....[159]....
        /*0420*/ 	.word	0x0500000f


	//   ....[160]....
        /*0424*/ 	.word	0x0500000f


	//   ....[161]....
        /*0428*/ 	.word	0x0500000f


	//   ....[162]....
        /*042c*/ 	.word	0x0500000f


	//   ....[163]....
        /*0430*/ 	.word	0x0500000f


	//   ....[164]....
        /*0434*/ 	.word	0x0500000f


	//   ....[165]....
        /*0438*/ 	.word	0x0500000f


	//   ....[166]....
        /*043c*/ 	.word	0x0500000f


	//   ....[167]....
        /*0440*/ 	.word	0x0500000f


	//   ....[168]....
        /*0444*/ 	.word	0x0500000f


	//   ....[169]....
        /*0448*/ 	.word	0x0500000f


	//   ....[170]....
        /*044c*/ 	.word	0x0500000f


	//   ....[171]....
        /*0450*/ 	.word	0x0500000f


	//   ....[172]....
        /*0454*/ 	.word	0x0500000f


	//   ....[173]....
        /*0458*/ 	.word	0x0500000f


	//   ....[174]....
        /*045c*/ 	.word	0x0500000f


	//   ....[175]....
        /*0460*/ 	.word	0x0500000f


	//   ....[176]....
        /*0464*/ 	.word	0x0500000f


	//   ....[177]....
        /*0468*/ 	.word	0x0500000f


	//   ....[178]....
        /*046c*/ 	.word	0x0500000f


	//   ....[179]....
        /*0470*/ 	.word	0x0500000f


	//   ....[180]....
        /*0474*/ 	.word	0x0500000f


	//   ....[181]....
        /*0478*/ 	.word	0x0500000f


	//   ....[182]....
        /*047c*/ 	.word	0x0500000f


	//   ....[183]....
        /*0480*/ 	.word	0x0500000f


	//   ....[184]....
        /*0484*/ 	.word	0x0500000f


	//   ....[185]....
        /*0488*/ 	.word	0x0500000f


	//   ....[186]....
        /*048c*/ 	.word	0x0500000f


	//   ....[187]....
        /*0490*/ 	.word	0x0500000f


	//   ....[188]....
        /*0494*/ 	.word	0x0500000f


	//   ....[189]....
        /*0498*/ 	.word	0x0500000f


	//----- nvinfo : EIATTR_COOP_GROUP_INSTR_OFFSETS
	.align		4
.L_1227:
        /*049c*/ 	.byte	0x04, 0x28
        /*049e*/ 	.short	(.L_1229 - .L_1228)


	//   ....[0]....
.L_1228:
        /*04a0*/ 	.word	0x00000080


	//   ....[1]....
        /*04a4*/ 	.word	0x00000090


	//   ....[2]....
        /*04a8*/ 	.word	0x000002d0


	//   ....[3]....
        /*04ac*/ 	.word	0x00000430


	//   ....[4]....
        /*04b0*/ 	.word	0x00000550


	//   ....[5]....
        /*04b4*/ 	.word	0x000006b0


	//   ....[6]....
        /*04b8*/ 	.word	0x000019b0


	//   ....[7]....
        /*04bc*/ 	.word	0x00002170


	//   ....[8]....
        /*04c0*/ 	.word	0x000023b0


	//   ....[9]....
        /*04c4*/ 	.word	0x00003720


	//   ....[10]....
        /*04c8*/ 	.word	0x00003830


	//   ....[11]....
        /*04cc*/ 	.word	0x00004030


	//   ....[12]....
        /*04d0*/ 	.word	0x000040a0


	//   ....[13]....
        /*04d4*/ 	.word	0x00004ca0


	//   ....[14]....
        /*04d8*/ 	.word	0x00005a60


	//   ....[15]....
        /*04dc*/ 	.word	0x00005c70


	//   ....[16]....
        /*04e0*/ 	.word	0x00006850


	//   ....[17]....
        /*04e4*/ 	.word	0x00006950


	//   ....[18]....
        /*04e8*/ 	.word	0x000071d0


	//   ....[19]....
        /*04ec*/ 	.word	0x00007240


	//   ....[20]....
        /*04f0*/ 	.word	0x00008240


	//   ....[21]....
        /*04f4*/ 	.word	0x00009220


	//   ....[22]....
        /*04f8*/ 	.word	0x00009230


	//   ....[23]....
        /*04fc*/ 	.word	0x00009260


	//   ....[24]....
        /*0500*/ 	.word	0x00009270


	//   ....[25]....
        /*0504*/ 	.word	0x0000a5c0


	//   ....[26]....
        /*0508*/ 	.word	0x0000b040


	//   ....[27]....
        /*050c*/ 	.word	0x0000b250


	//   ....[28]....
        /*0510*/ 	.word	0x0000be30


	//   ....[29]....
        /*0514*/ 	.word	0x0000bf30


	//   ....[30]....
        /*0518*/ 	.word	0x0000c7b0


	//   ....[31]....
        /*051c*/ 	.word	0x0000c820


	//   ....[32]....
        /*0520*/ 	.word	0x0000d820


	//   ....[33]....
        /*0524*/ 	.word	0x0000d930


	//   ....[34]....
        /*0528*/ 	.word	0x0000d990


	//   ....[35]....
        /*052c*/ 	.word	0x0000da80


	//   ....[36]....
        /*0530*/ 	.word	0x0000da90


	//   ....[37]....
        /*0534*/ 	.word	0x0000ec60


	//   ....[38]....
        /*0538*/ 	.word	0x0000eca0


	//   ....[39]....
        /*053c*/ 	.word	0x0000ecd0


	//   ....[40]....
        /*0540*/ 	.word	0x0000ed10


	//   ....[41]....
        /*0544*/ 	.word	0x0000f1c0


	//   ....[42]....
        /*0548*/ 	.word	0x0000f1e0


	//   ....[43]....
        /*054c*/ 	.word	0x0000f2f0


	//   ....[44]....
        /*0550*/ 	.word	0x0000f310


	//   ....[45]....
        /*0554*/ 	.word	0x0000fbe0


	//   ....[46]....
        /*0558*/ 	.word	0x0000fbf0


	//   ....[47]....
        /*055c*/ 	.word	0x0000fcf0


	//   ....[48]....
        /*0560*/ 	.word	0x0000fd10


	//   ....[49]....
        /*0564*/ 	.word	0x0000fe90


	//   ....[50]....
        /*0568*/ 	.word	0x00010060


	//   ....[51]....
        /*056c*/ 	.word	0x00010090


	//   ....[52]....
        /*0570*/ 	.word	0x000100c0


	//   ....[53]....
        /*0574*/ 	.word	0x000100f0


	//   ....[54]....
        /*0578*/ 	.word	0x00010120


	//   ....[55]....
        /*057c*/ 	.word	0x00010150


	//   ....[56]....
        /*0580*/ 	.word	0x000102a0


	//   ....[57]....
        /*0584*/ 	.word	0x000102d0


	//   ....[58]....
        /*0588*/ 	.word	0x00010300


	//   ....[59]....
        /*058c*/ 	.word	0x00010330


	//   ....[60]....
        /*0590*/ 	.word	0x00010360


	//   ....[61]....
        /*0594*/ 	.word	0x00010390


	//   ....[62]....
        /*0598*/ 	.word	0x00010420


	//   ....[63]....
        /*059c*/ 	.word	0x00010480


	//   ....[64]....
        /*05a0*/ 	.word	0x00010510


	//   ....[65]....
        /*05a4*/ 	.word	0x00012100


	//   ....[66]....
        /*05a8*/ 	.word	0x00012120


	//   ....[67]....
        /*05ac*/ 	.word	0x000121d0


	//   ....[68]....
        /*05b0*/ 	.word	0x000121f0


	//   ....[69]....
        /*05b4*/ 	.word	0x00012290


	//   ....[70]....
        /*05b8*/ 	.word	0x000122b0


	//   ....[71]....
        /*05bc*/ 	.word	0x000122c0


	//   ....[72]....
        /*05c0*/ 	.word	0x000122d0


	//   ....[73]....
        /*05c4*/ 	.word	0x00012c70


	//   ....[74]....
        /*05c8*/ 	.word	0x00012c80


	//   ....[75]....
        /*05cc*/ 	.word	0x00012ce0


	//   ....[76]....
        /*05d0*/ 	.word	0x00012d20


	//   ....[77]....
        /*05d4*/ 	.word	0x00012d80


	//   ....[78]....
        /*05d8*/ 	.word	0x00012dc0


	//   ....[79]....
        /*05dc*/ 	.word	0x00012dd0


	//   ....[80]....
        /*05e0*/ 	.word	0x00012df0


	//   ....[81]....
        /*05e4*/ 	.word	0x00012ec0


	//   ....[82]....
        /*05e8*/ 	.word	0x00012f00


	//   ....[83]....
        /*05ec*/ 	.word	0x00012f10


	//   ....[84]....
        /*05f0*/ 	.word	0x00012f30


	//   ....[85]....
        /*05f4*/ 	.word	0x000137f0


	//   ....[86]....
        /*05f8*/ 	.word	0x00013800


	//   ....[87]....
        /*05fc*/ 	.word	0x00013820


	//   ....[88]....
        /*0600*/ 	.word	0x000138a0


	//   ....[89]....
        /*0604*/ 	.word	0x000138b0


	//   ....[90]....
        /*0608*/ 	.word	0x00013910


	//   ....[91]....
        /*060c*/ 	.word	0x00013940


	//   ....[92]....
        /*0610*/ 	.word	0x00013980


	//   ....[93]....
        /*0614*/ 	.word	0x00013c70


	//   ....[94]....
        /*0618*/ 	.word	0x00013c90


	//   ....[95]....
        /*061c*/ 	.word	0x00013d30


	//   ....[96]....
        /*0620*/ 	.word	0x00013d40


	//   ....[97]....
        /*0624*/ 	.word	0x00013dd0


	//   ....[98]....
        /*0628*/ 	.word	0x00013de0


	//   ....[99]....
        /*062c*/ 	.word	0x00013df0


	//   ....[100]....
        /*0630*/ 	.word	0x00013e80


	//   ....[101]....
        /*0634*/ 	.word	0x000144c0


	//   ....[102]....
        /*0638*/ 	.word	0x000144d0


	//   ....[103]....
        /*063c*/ 	.word	0x00014560


	//   ....[104]....
        /*0640*/ 	.word	0x00014600


	//   ....[105]....
        /*0644*/ 	.word	0x00014620


	//   ....[106]....
        /*0648*/ 	.word	0x000146a0


	//   ....[107]....
        /*064c*/ 	.word	0x000146c0


	//   ....[108]....
        /*0650*/ 	.word	0x000146d0


	//   ....[109]....
        /*0654*/ 	.word	0x00014ab0


	//   ....[110]....
        /*0658*/ 	.word	0x00014ae0


	//   ....[111]....
        /*065c*/ 	.word	0x00014b20


	//   ....[112]....
        /*0660*/ 	.word	0x00014b50


	//   ....[113]....
        /*0664*/ 	.word	0x00014b80


	//   ....[114]....
        /*0668*/ 	.word	0x00014bb0


	//   ....[115]....
        /*066c*/ 	.word	0x00014be0


	//   ....[116]....
        /*0670*/ 	.word	0x00014c10


	//   ....[117]....
        /*0674*/ 	.word	0x00014d90


	//   ....[118]....
        /*0678*/ 	.word	0x00014dc0


	//   ....[119]....
        /*067c*/ 	.word	0x00014df0


	//   ....[120]....
        /*0680*/ 	.word	0x00014e20


	//   ....[121]....
        /*0684*/ 	.word	0x00014e50


	//   ....[122]....
        /*0688*/ 	.word	0x00014e80


	//   ....[123]....
        /*068c*/ 	.word	0x00014f40


	//   ....[124]....
        /*0690*/ 	.word	0x00014f60


	//   ....[125]....
        /*0694*/ 	.word	0x00014fd0


	//   ....[126]....
        /*0698*/ 	.word	0x00015670


	//   ....[127]....
        /*069c*/ 	.word	0x00015cd0


	//   ....[128]....
        /*06a0*/ 	.word	0x00015dc0


	//   ....[129]....
        /*06a4*/ 	.word	0x00015e60


	//   ....[130]....
        /*06a8*/ 	.word	0x00015ec0


	//   ....[131]....
        /*06ac*/ 	.word	0x00015fd0


	//   ....[132]....
        /*06b0*/ 	.word	0x00016040


	//   ....[133]....
        /*06b4*/ 	.word	0x00016150


	//   ....[134]....
        /*06b8*/ 	.word	0x000161c0


	//   ....[135]....
        /*06bc*/ 	.word	0x00016260


	//   ....[136]....
        /*06c0*/ 	.word	0x00016380


	//   ....[137]....
        /*06c4*/ 	.word	0x000163d0


	//   ....[138]....
        /*06c8*/ 	.word	0x00016440


	//   ....[139]....
        /*06cc*/ 	.word	0x00016540


	//   ....[140]....
        /*06d0*/ 	.word	0x000165b0


	//   ....[141]....
        /*06d4*/ 	.word	0x00016690


	//   ....[142]....
        /*06d8*/ 	.word	0x00016710


	//   ....[143]....
        /*06dc*/ 	.word	0x00016770


	//   ....[144]....
        /*06e0*/ 	.word	0x00016870


	//   ....[145]....
        /*06e4*/ 	.word	0x00016970


	//   ....[146]....
        /*06e8*/ 	.word	0x000169d0


	//   ....[147]....
        /*06ec*/ 	.word	0x00016ab0


	//   ....[148]....
        /*06f0*/ 	.word	0x00016bf0


	//   ....[149]....
        /*06f4*/ 	.word	0x00016cd0


	//   ....[150]....
        /*06f8*/ 	.word	0x00016d50


	//   ....[151]....
        /*06fc*/ 	.word	0x00016e30


	//   ....[152]....
        /*0700*/ 	.word	0x00016e90


	//   ....[153]....
        /*0704*/ 	.word	0x00016f60


	//   ....[154]....
        /*0708*/ 	.word	0x00016fc0


	//   ....[155]....
        /*070c*/ 	.word	0x000170a0


	//   ....[156]....
        /*0710*/ 	.word	0x00017190


	//   ....[157]....
        /*0714*/ 	.word	0x00017230


	//   ....[158]....
        /*0718*/ 	.word	0x00017290


	//   ....[159]....
        /*071c*/ 	.word	0x00017390


	//   ....[160]....
        /*0720*/ 	.word	0x000173f0


	//   ....[161]....
        /*0724*/ 	.word	0x000174f0


	//   ....[162]....
        /*0728*/ 	.word	0x00017550


	//   ....[163]....
        /*072c*/ 	.word	0x00017620


	//   ....[164]....
        /*0730*/ 	.word	0x00017770


	//   ....[165]....
        /*0734*/ 	.word	0x00017820


	//   ....[166]....
        /*0738*/ 	.word	0x00017930


	//   ....[167]....
        /*073c*/ 	.word	0x00017a10


	//   ....[168]....
        /*0740*/ 	.word	0x00017a70


	//   ....[169]....
        /*0744*/ 	.word	0x00017b60


	//   ....[170]....
        /*0748*/ 	.word	0x00017bc0


	//   ....[171]....
        /*074c*/ 	.word	0x00017ca0


	//   ....[172]....
        /*0750*/ 	.word	0x00017d30


	//   ....[173]....
        /*0754*/ 	.word	0x00017dd0


	//   ....[174]....
        /*0758*/ 	.word	0x00017ef0


	//   ....[175]....
        /*075c*/ 	.word	0x00017f60


	//   ....[176]....
        /*0760*/ 	.word	0x00017fd0


	//   ....[177]....
        /*0764*/ 	.word	0x00018040


	//   ....[178]....
        /*0768*/ 	.word	0x000180b0


	//   ....[179]....
        /*076c*/ 	.word	0x00018130


	//   ....[180]....
        /*0770*/ 	.word	0x000181c0


	//   ....[181]....
        /*0774*/ 	.word	0x00018250


	//   ....[182]....
        /*0778*/ 	.word	0x000182c0


	//   ....[183]....
        /*077c*/ 	.word	0x00018330


	//   ....[184]....
        /*0780*/ 	.word	0x000183a0


	//   ....[185]....
        /*0784*/ 	.word	0x00018420


	//   ....[186]....
        /*0788*/ 	.word	0x00018490


	//   ....[187]....
        /*078c*/ 	.word	0x00018530


	//   ....[188]....
        /*0790*/ 	.word	0x000185c0


	//   ....[189]....
        /*0794*/ 	.word	0x000186f0


	//----- nvinfo : EIATTR_REG_RECONFIG
	.align		4
.L_1229:
        /*0798*/ 	.byte	0x01, 0x54
	.zero		2


	//----- nvinfo : EIATTR_SYSCALL_OFFSETS
	.align		4
        /*079c*/ 	.byte	0x04, 0x46
        /*079e*/ 	.short	(.L_1231 - .L_1230)


	//   ....[0]....
.L_1230:
        /*07a0*/ 	.word	0x00001ba0


	//   ....[1]....
        /*07a4*/ 	.word	0x00011640


	//   ....[2]....
        /*07a8*/ 	.word	0x00011790


	//   ....[3]....
        /*07ac*/ 	.word	0x00011880


	//   ....[4]....
        /*07b0*/ 	.word	0x000126c0


	//----- nvinfo : EIATTR_MBARRIER_INSTR_OFFSETS
	.align		4
.L_1231:
        /*07b4*/ 	.byte	0x04, 0x39
        /*07b6*/ 	.short	(.L_1233 - .L_1232)


	//   ....[0]....
.L_1232:
        /*07b8*/ 	.word	0x00000180
        /*07bc*/ 	.word	0x000000ff
        /*07c0*/ 	.word	0x0002d800
        /*07c4*/ 	.short	0x0100
        /*07c6*/ 	.byte	0x08
	.zero		1


	//   ....[1]....
        /*07c8*/ 	.word	0x00000190
        /*07cc*/ 	.word	0x000000ff
        /*07d0*/ 	.word	0x0002d820
        /*07d4*/ 	.short	0x0100
        /*07d6*/ 	.byte	0x08
	.zero		1


	//   ....[2]....
        /*07d8*/ 	.word	0x00000280
        /*07dc*/ 	.word	0x000000ff
        /*07e0*/ 	.word	0x0002d830
        /*07e4*/ 	.short	0x0100
        /*07e6*/ 	.byte	0x08
	.zero		1


	//   ....[3]....
        /*07e8*/ 	.word	0x00000290
        /*07ec*/ 	.word	0x000000ff
        /*07f0*/ 	.word	0x0002d840
        /*07f4*/ 	.short	0x0100
        /*07f6*/ 	.byte	0x08
	.zero		1


	//   ....[4]....
        /*07f8*/ 	.word	0x000002a0
        /*07fc*/ 	.word	0x000000ff
        /*0800*/ 	.word	0x0002d838
        /*0804*/ 	.short	0x0100
        /*0806*/ 	.byte	0x08
	.zero		1


	//   ....[5]....
        /*0808*/ 	.word	0x000002b0
        /*080c*/ 	.word	0x000000ff
        /*0810*/ 	.word	0x0002d848
        /*0814*/ 	.short	0x0100
        /*0816*/ 	.byte	0x08
	.zero		1


	//   ....[6]....
        /*0818*/ 	.word	0x000003e0
        /*081c*/ 	.word	0x000000ff
        /*0820*/ 	.word	0x0002d850
        /*0824*/ 	.short	0x0100
        /*0826*/ 	.byte	0x08
	.zero		1


	//   ....[7]....
        /*0828*/ 	.word	0x000003f0
        /*082c*/ 	.word	0x000000ff
        /*0830*/ 	.word	0x0002d860
        /*0834*/ 	.short	0x0100
        /*0836*/ 	.byte	0x08
	.zero		1


	//   ....[8]....
        /*0838*/ 	.word	0x00000400
        /*083c*/ 	.word	0x000000ff
        /*0840*/ 	.word	0x0002d858
        /*0844*/ 	.short	0x0100
        /*0846*/ 	.byte	0x08
	.zero		1


	//   ....[9]....
        /*0848*/ 	.word	0x00000410
        /*084c*/ 	.word	0x000000ff
        /*0850*/ 	.word	0x0002d868
        /*0854*/ 	.short	0x0100
        /*0856*/ 	.byte	0x08
	.zero		1


	//   ....[10]....
        /*0858*/ 	.word	0x00000500
        /*085c*/ 	.word	0x000000ff
        /*0860*/ 	.word	0x0002d870
        /*0864*/ 	.short	0x0100
        /*0866*/ 	.byte	0x06
	.zero		1


	//   ....[11]....
        /*0868*/ 	.word	0x00000510
        /*086c*/ 	.word	0x000000ff
        /*0870*/ 	.word	0x0002d880
        /*0874*/ 	.short	0x0100
        /*0876*/ 	.byte	0x06
	.zero		1


	//   ....[12]....
        /*0878*/ 	.word	0x00000520
        /*087c*/ 	.word	0x000000ff
        /*0880*/ 	.word	0x0002d878
        /*0884*/ 	.short	0x0100
        /*0886*/ 	.byte	0x06
	.zero		1


	//   ....[13]....
        /*0888*/ 	.word	0x00000530
        /*088c*/ 	.word	0x000000ff
        /*0890*/ 	.word	0x0002d888
        /*0894*/ 	.short	0x0100
        /*0896*/ 	.byte	0x06
	.zero		1


	//   ....[14]....
        /*0898*/ 	.word	0x00000660
        /*089c*/ 	.word	0x000000ff
        /*08a0*/ 	.word	0x0002d890
        /*08a4*/ 	.short	0x0100
        /*08a6*/ 	.byte	0x08
	.zero		1


	//   ....[15]....
        /*08a8*/ 	.word	0x00000670
        /*08ac*/ 	.word	0x000000ff
        /*08b0*/ 	.word	0x0002d8a0
        /*08b4*/ 	.short	0x0100
        /*08b6*/ 	.byte	0x08
	.zero		1


	//   ....[16]....
        /*08b8*/ 	.word	0x00000680
        /*08bc*/ 	.word	0x000000ff
        /*08c0*/ 	.word	0x0002d898
        /*08c4*/ 	.short	0x0100
        /*08c6*/ 	.byte	0x08
	.zero		1


	//   ....[17]....
        /*08c8*/ 	.word	0x00000690
        /*08cc*/ 	.word	0x000000ff
        /*08d0*/ 	.word	0x0002d8a8
        /*08d4*/ 	.short	0x0100
        /*08d6*/ 	.byte	0x08
	.zero		1


	//   ....[18]....
        /*08d8*/ 	.word	0x000007d0
        /*08dc*/ 	.word	0x000000ff
        /*08e0*/ 	.word	0x0002d8b0
        /*08e4*/ 	.short	0x0100
        /*08e6*/ 	.byte	0x08
	.zero		1


	//   ....[19]....
        /*08e8*/ 	.word	0x000007e0
        /*08ec*/ 	.word	0x000000ff
        /*08f0*/ 	.word	0x0002d8c0
        /*08f4*/ 	.short	0x0100
        /*08f6*/ 	.byte	0x08
	.zero		1


	//   ....[20]....
        /*08f8*/ 	.word	0x000007f0
        /*08fc*/ 	.word	0x000000ff
        /*0900*/ 	.word	0x0002d8b8
        /*0904*/ 	.short	0x0100
        /*0906*/ 	.byte	0x08
	.zero		1


	//   ....[21]....
        /*0908*/ 	.word	0x00000800
        /*090c*/ 	.word	0x000000ff
        /*0910*/ 	.word	0x0002d8c8
        /*0914*/ 	.short	0x0100
        /*0916*/ 	.byte	0x08
	.zero		1


	//   ....[22]....
        /*0918*/ 	.word	0x00001c20
        /*091c*/ 	.word	0x000000ff
        /*0920*/ 	.word	0x0002d800
        /*0924*/ 	.short	0x010a
        /*0926*/ 	.byte	0x29
	.zero		1


	//   ....[23]....
        /*0928*/ 	.word	0x00001ca0
        /*092c*/ 	.word	0x00000003
        /*0930*/ 	.word	0x0002d830
        /*0934*/ 	.short	0x010a
        /*0936*/ 	.byte	0x3f
	.zero		1


	//   ....[24]....
        /*0938*/ 	.word	0x00001ce0
        /*093c*/ 	.word	0x00000003
        /*0940*/ 	.word	0x0002d830
        /*0944*/ 	.short	0x010a
        /*0946*/ 	.byte	0x3f
	.zero		1


	//   ....[25]....
        /*0948*/ 	.word	0x00002180
        /*094c*/ 	.word	0x000000ff
        /*0950*/ 	.word	0x00000000
        /*0954*/ 	.short	0x0101
        /*0956*/ 	.byte	0x06
	.zero		1


	//   ....[26]....
        /*0958*/ 	.word	0x00005140
        /*095c*/ 	.word	0x000000ff
        /*0960*/ 	.word	0x0002d830
        /*0964*/ 	.short	0x010a
        /*0966*/ 	.byte	0x06
	.zero		1


	//   ....[27]....
        /*0968*/ 	.word	0x00005180
        /*096c*/ 	.word	0x000000ff
        /*0970*/ 	.word	0x0002d830
        /*0974*/ 	.short	0x010a
        /*0976*/ 	.byte	0x06
	.zero		1


	//   ....[28]....
        /*0978*/ 	.word	0x00005450
        /*097c*/ 	.word	0x000000ff
        /*0980*/ 	.word	0x0002d850
        /*0984*/ 	.short	0x010a
        /*0986*/ 	.byte	0x06
	.zero		1


	//   ....[29]....
        /*0988*/ 	.word	0x00005490
        /*098c*/ 	.word	0x000000ff
        /*0990*/ 	.word	0x0002d850
        /*0994*/ 	.short	0x010a
        /*0996*/ 	.byte	0x06
	.zero		1


	//   ....[30]....
        /*0998*/ 	.word	0x00005a20
        /*099c*/ 	.word	0x000000ff
        /*09a0*/ 	.word	0x00000000
        /*09a4*/ 	.short	0x0101
        /*09a6*/ 	.byte	0x06
	.zero		1


	//   ....[31]....
        /*09a8*/ 	.word	0x00007ce0
        /*09ac*/ 	.word	0x000000ff
        /*09b0*/ 	.word	0x00000000
        /*09b4*/ 	.short	0x0101
        /*09b6*/ 	.byte	0x06
	.zero		1


	//   ....[32]....
        /*09b8*/ 	.word	0x00008610
        /*09bc*/ 	.word	0x000000ff
        /*09c0*/ 	.word	0x0002d830
        /*09c4*/ 	.short	0x010a
        /*09c6*/ 	.byte	0x06
	.zero		1


	//   ....[33]....
        /*09c8*/ 	.word	0x00008650
        /*09cc*/ 	.word	0x000000ff
        /*09d0*/ 	.word	0x0002d830
        /*09d4*/ 	.short	0x010a
        /*09d6*/ 	.byte	0x06
	.zero		1


	//   ....[34]....
        /*09d8*/ 	.word	0x00008920
        /*09dc*/ 	.word	0x000000ff
        /*09e0*/ 	.word	0x0002d850
        /*09e4*/ 	.short	0x010a
        /*09e6*/ 	.byte	0x06
	.zero		1


	//   ....[35]....
        /*09e8*/ 	.word	0x00008960
        /*09ec*/ 	.word	0x000000ff
        /*09f0*/ 	.word	0x0002d850
        /*09f4*/ 	.short	0x010a
        /*09f6*/ 	.byte	0x06
	.zero		1


	//   ....[36]....
        /*09f8*/ 	.word	0x00008eb0
        /*09fc*/ 	.word	0x000000ff
        /*0a00*/ 	.word	0x00000000
        /*0a04*/ 	.short	0x0101
        /*0a06*/ 	.byte	0x06
	.zero		1


	//   ....[37]....
        /*0a08*/ 	.word	0x0000a050
        /*0a0c*/ 	.word	0x000000ff
        /*0a10*/ 	.word	0x00000000
        /*0a14*/ 	.short	0x0101
        /*0a16*/ 	.byte	0x06
	.zero		1


	//   ....[38]....
        /*0a18*/ 	.word	0x0000a760
        /*0a1c*/ 	.word	0x000000ff
        /*0a20*/ 	.word	0x0002d830
        /*0a24*/ 	.short	0x010a
        /*0a26*/ 	.byte	0x06
	.zero		1


	//   ....[39]....
        /*0a28*/ 	.word	0x0000a7a0
        /*0a2c*/ 	.word	0x000000ff
        /*0a30*/ 	.word	0x0002d830
        /*0a34*/ 	.short	0x010a
        /*0a36*/ 	.byte	0x06
	.zero		1


	//   ....[40]....
        /*0a38*/ 	.word	0x0000aa70
        /*0a3c*/ 	.word	0x000000ff
        /*0a40*/ 	.word	0x0002d850
        /*0a44*/ 	.short	0x010a
        /*0a46*/ 	.byte	0x06
	.zero		1


	//   ....[41]....
        /*0a48*/ 	.word	0x0000aab0
        /*0a4c*/ 	.word	0x000000ff
        /*0a50*/ 	.word	0x0002d850
        /*0a54*/ 	.short	0x010a
        /*0a56*/ 	.byte	0x06
	.zero		1


	//   ....[42]....
        /*0a58*/ 	.word	0x0000b000
        /*0a5c*/ 	.word	0x000000ff
        /*0a60*/ 	.word	0x00000000
        /*0a64*/ 	.short	0x0101
        /*0a66*/ 	.byte	0x06
	.zero		1


	//   ....[43]....
        /*0a68*/ 	.word	0x0000d2c0
        /*0a6c*/ 	.word	0x000000ff
        /*0a70*/ 	.word	0x00000000
        /*0a74*/ 	.short	0x0101
        /*0a76*/ 	.byte	0x06
	.zero		1


	//   ....[44]....
        /*0a78*/ 	.word	0x0000d8a0
        /*0a7c*/ 	.word	0x000000ff
        /*0a80*/ 	.word	0x0002d850
        /*0a84*/ 	.short	0x010a
        /*0a86*/ 	.byte	0x08
	.zero		1


	//   ....[45]....
        /*0a88*/ 	.word	0x0000d8e0
        /*0a8c*/ 	.word	0x000000ff
        /*0a90*/ 	.word	0x0002d850
        /*0a94*/ 	.short	0x010a
        /*0a96*/ 	.byte	0x08
	.zero		1


	//   ....[46]....
        /*0a98*/ 	.word	0x0000df70
        /*0a9c*/ 	.word	0x000000ff
        /*0aa0*/ 	.word	0x00000000
        /*0aa4*/ 	.short	0x0101
        /*0aa6*/ 	.byte	0x08
	.zero		1


	//   ....[47]....
        /*0aa8*/ 	.word	0x0000f1f0
        /*0aac*/ 	.word	0x000000ff
        /*0ab0*/ 	.word	0x00000000
        /*0ab4*/ 	.short	0x0101
        /*0ab6*/ 	.byte	0x04
	.zero		1


	//   ....[48]....
        /*0ab8*/ 	.word	0x00011e60
        /*0abc*/ 	.word	0x00000002
        /*0ac0*/ 	.word	0x0002d840
        /*0ac4*/ 	.short	0x010a
        /*0ac6*/ 	.byte	0x3f
	.zero		1


	//   ....[49]....
        /*0ac8*/ 	.word	0x00012410
        /*0acc*/ 	.word	0x00000002
        /*0ad0*/ 	.word	0x0002d830
        /*0ad4*/ 	.short	0x0107
        /*0ad6*/ 	.byte	0x3f
	.zero		1


	//   ....[50]....
        /*0ad8*/ 	.word	0x000124e0
        /*0adc*/ 	.word	0x00000002
        /*0ae0*/ 	.word	0x0002d830
        /*0ae4*/ 	.short	0x0101
        /*0ae6*/ 	.byte	0x3f
	.zero		1


	//   ....[51]....
        /*0ae8*/ 	.word	0x00013070
        /*0aec*/ 	.word	0x00000016
        /*0af0*/ 	.word	0x0002d800
        /*0af4*/ 	.short	0x0107
        /*0af6*/ 	.byte	0x3f
	.zero		1


	//   ....[52]....
        /*0af8*/ 	.word	0x00013160
        /*0afc*/ 	.word	0x00000016
        /*0b00*/ 	.word	0x0002d800
        /*0b04*/ 	.short	0x0101
        /*0b06*/ 	.byte	0x3f
	.zero		1


	//   ....[53]....
        /*0b08*/ 	.word	0x00013180
        /*0b0c*/ 	.word	0x00000016
        /*0b10*/ 	.word	0x0002d820
        /*0b14*/ 	.short	0x010a
        /*0b16*/ 	.byte	0x3f
	.zero		1


	//   ....[54]....
        /*0b18*/ 	.word	0x000135a0
        /*0b1c*/ 	.word	0x00000005
        /*0b20*/ 	.word	0x0002d840
        /*0b24*/ 	.short	0x010a
        /*0b26*/ 	.byte	0x3f
	.zero		1


	//   ....[55]....
        /*0b28*/ 	.word	0x00013a30
        /*0b2c*/ 	.word	0x00000005
        /*0b30*/ 	.word	0x0002d830
        /*0b34*/ 	.short	0x0107
        /*0b36*/ 	.byte	0x3f
	.zero		1


	//   ....[56]....
        /*0b38*/ 	.word	0x00013af0
        /*0b3c*/ 	.word	0x00000005
        /*0b40*/ 	.word	0x0002d830
        /*0b44*/ 	.short	0x0101
        /*0b46*/ 	.byte	0x3f
	.zero		1


	//   ....[57]....
        /*0b48*/ 	.word	0x00013b50
        /*0b4c*/ 	.word	0x00000005
        /*0b50*/ 	.word	0x0002d860
        /*0b54*/ 	.short	0x010a
        /*0b56*/ 	.byte	0x3f
	.zero		1


	//   ....[58]....
        /*0b58*/ 	.word	0x00014070
        /*0b5c*/ 	.word	0x00000005
        /*0b60*/ 	.word	0x0002d850
        /*0b64*/ 	.short	0x0107
        /*0b66*/ 	.byte	0x3f
	.zero		1


	//   ....[59]....
        /*0b68*/ 	.word	0x00014160
        /*0b6c*/ 	.word	0x00000005
        /*0b70*/ 	.word	0x0002d850
        /*0b74*/ 	.short	0x0101
        /*0b76*/ 	.byte	0x3f
	.zero		1


	//   ....[60]....
        /*0b78*/ 	.word	0x00014380
        /*0b7c*/ 	.word	0x00000000
        /*0b80*/ 	.word	0x0002d860
        /*0b84*/ 	.short	0x010a
        /*0b86*/ 	.byte	0x3f
	.zero		1


	//   ....[61]....
        /*0b88*/ 	.word	0x00014800
        /*0b8c*/ 	.word	0x00000000
        /*0b90*/ 	.word	0x0002d850
        /*0b94*/ 	.short	0x0107
        /*0b96*/ 	.byte	0x3f
	.zero		1


	//   ....[62]....
        /*0b98*/ 	.word	0x000148d0
        /*0b9c*/ 	.word	0x00000000
        /*0ba0*/ 	.word	0x0002d850
        /*0ba4*/ 	.short	0x0101
        /*0ba6*/ 	.byte	0x3f
	.zero		1


	//   ....[63]....
        /*0ba8*/ 	.word	0x000155f0
        /*0bac*/ 	.word	0x00000005
        /*0bb0*/ 	.word	0x0002d820
        /*0bb4*/ 	.short	0x010a
        /*0bb6*/ 	.byte	0x3f
	.zero		1


	//   ....[64]....
        /*0bb8*/ 	.word	0x00015770
        /*0bbc*/ 	.word	0x00000003
        /*0bc0*/ 	.word	0x0002d840
        /*0bc4*/ 	.short	0x010a
        /*0bc6*/ 	.byte	0x3f
	.zero		1


	//   ....[65]....
        /*0bc8*/ 	.word	0x00015810
        /*0bcc*/ 	.word	0x00000019
        /*0bd0*/ 	.word	0x0002d840
        /*0bd4*/ 	.short	0x010a
        /*0bd6*/ 	.byte	0x3f
	.zero		1


	//   ....[66]....
        /*0bd8*/ 	.word	0x00015850
        /*0bdc*/ 	.word	0x00000003
        /*0be0*/ 	.word	0x0002d860
        /*0be4*/ 	.short	0x010a
        /*0be6*/ 	.byte	0x3f
	.zero		1


	//   ....[67]....
        /*0be8*/ 	.word	0x00015890
        /*0bec*/ 	.word	0x00000019
        /*0bf0*/ 	.word	0x0002d860
        /*0bf4*/ 	.short	0x010a
        /*0bf6*/ 	.byte	0x3f
	.zero		1


	//   ....[68]....
        /*0bf8*/ 	.word	0x00015900
        /*0bfc*/ 	.word	0x00000003
        /*0c00*/ 	.word	0x0002d800
        /*0c04*/ 	.short	0x010a
        /*0c06*/ 	.byte	0x3f
	.zero		1


	//   ....[69]....
        /*0c08*/ 	.word	0x00015950
        /*0c0c*/ 	.word	0x00000003
        /*0c10*/ 	.word	0x0002d830
        /*0c14*/ 	.short	0x010a
        /*0c16*/ 	.byte	0x3f
	.zero		1


	//   ....[70]....
        /*0c18*/ 	.word	0x000159b0
        /*0c1c*/ 	.word	0x00000007
        /*0c20*/ 	.word	0x0002d830
        /*0c24*/ 	.short	0x010a
        /*0c26*/ 	.byte	0x3f
	.zero		1


	//   ....[71]....
        /*0c28*/ 	.word	0x00015a10
        /*0c2c*/ 	.word	0x00000007
        /*0c30*/ 	.word	0x0002d850
        /*0c34*/ 	.short	0x010a
        /*0c36*/ 	.byte	0x3f
	.zero		1


	//   ....[72]....
        /*0c38*/ 	.word	0x00015a70
        /*0c3c*/ 	.word	0x00000007
        /*0c40*/ 	.word	0x0002d830
        /*0c44*/ 	.short	0x010a
        /*0c46*/ 	.byte	0x3f
	.zero		1


	//   ....[73]....
        /*0c48*/ 	.word	0x00015ad0
        /*0c4c*/ 	.word	0x00000007
        /*0c50*/ 	.word	0x0002d850
        /*0c54*/ 	.short	0x010a
        /*0c56*/ 	.byte	0x3f
	.zero		1


	//   ....[74]....
        /*0c58*/ 	.word	0x00015b30
        /*0c5c*/ 	.word	0x00000007
        /*0c60*/ 	.word	0x0002d830
        /*0c64*/ 	.short	0x010a
        /*0c66*/ 	.byte	0x3f
	.zero		1


	//   ....[75]....
        /*0c68*/ 	.word	0x00015b90
        /*0c6c*/ 	.word	0x00000007
        /*0c70*/ 	.word	0x0002d850
        /*0c74*/ 	.short	0x010a
        /*0c76*/ 	.byte	0x3f
	.zero		1


	//   ....[76]....
        /*0c78*/ 	.word	0x00015bf0
        /*0c7c*/ 	.word	0x00000005
        /*0c80*/ 	.word	0x0002d850
        /*0c84*/ 	.short	0x010a
        /*0c86*/ 	.byte	0x3f
	.zero		1


	//   ....[77]....
        /*0c88*/ 	.word	0x00015d10
        /*0c8c*/ 	.word	0x00000002
        /*0c90*/ 	.word	0x0002d840
        /*0c94*/ 	.short	0x010a
        /*0c96*/ 	.byte	0x3f
	.zero		1


	//   ....[78]....
        /*0c98*/ 	.word	0x00016af0
        /*0c9c*/ 	.word	0x00000016
        /*0ca0*/ 	.word	0x0002d820
        /*0ca4*/ 	.short	0x010a
        /*0ca6*/ 	.byte	0x3f
	.zero		1


	//   ....[79]....
        /*0ca8*/ 	.word	0x00016b40
        /*0cac*/ 	.word	0x00000005
        /*0cb0*/ 	.word	0x0002d840
        /*0cb4*/ 	.short	0x010a
        /*0cb6*/ 	.byte	0x3f
	.zero		1


	//   ....[80]....
        /*0cb8*/ 	.word	0x000170e0
        /*0cbc*/ 	.word	0x00000005
        /*0cc0*/ 	.word	0x0002d860
        /*0cc4*/ 	.short	0x010a
        /*0cc6*/ 	.byte	0x3f
	.zero		1


	//   ....[81]....
        /*0cc8*/ 	.word	0x000176c0
        /*0ccc*/ 	.word	0x00000000
        /*0cd0*/ 	.word	0x0002d860
        /*0cd4*/ 	.short	0x010a
        /*0cd6*/ 	.byte	0x3f
	.zero		1


	//   ....[82]....
        /*0cd8*/ 	.word	0x00018610
        /*0cdc*/ 	.word	0x00000005
        /*0ce0*/ 	.word	0x0002d820
        /*0ce4*/ 	.short	0x010a
        /*0ce6*/ 	.byte	0x3f
	.zero		1


	//   ....[83]....
        /*0ce8*/ 	.word	0x000187b0
        /*0cec*/ 	.word	0x00000003
        /*0cf0*/ 	.word	0x0002d840
        /*0cf4*/ 	.short	0x010a
        /*0cf6*/ 	.byte	0x3f
	.zero		1


	//   ....[84]....
        /*0cf8*/ 	.word	0x00018800
        /*0cfc*/ 	.word	0x00000019
        /*0d00*/ 	.word	0x0002d840
        /*0d04*/ 	.short	0x010a
        /*0d06*/ 	.byte	0x3f
	.zero		1


	//   ....[85]....
        /*0d08*/ 	.word	0x00018850
        /*0d0c*/ 	.word	0x00000003
        /*0d10*/ 	.word	0x0002d860
        /*0d14*/ 	.short	0x010a
        /*0d16*/ 	.byte	0x3f
	.zero		1


	//----- nvinfo : EIATTR_NUM_MBARRIERS
	.align		4
.L_1233:
        /*0d18*/ 	.byte	0x03, 0x38
        /*0d1a*/ 	.short	0x0016


	//----- nvinfo : EIATTR_EXIT_INSTR_OFFSETS
	.align		4
        /*0d1c*/ 	.byte	0x04, 0x1c
        /*0d1e*/ 	.short	(.L_1235 - .L_1234)


	//   ....[0]....
.L_1234:
        /*0d20*/ 	.word	0x000009b0


	//   ....[1]....
        /*0d24*/ 	.word	0x0000fe40


	//   ....[2]....
        /*0d28*/ 	.word	0x000158e0


	//----- nvinfo : EIATTR_MAX_THREADS
	.align		4
.L_1235:
        /*0d2c*/ 	.byte	0x04, 0x05
        /*0d2e*/ 	.short	(.L_1237 - .L_1236)
.L_1236:
        /*0d30*/ 	.word	0x00000200
        /*0d34*/ 	.word	0x00000001
        /*0d38*/ 	.word	0x00000001


	//----- nvinfo : EIATTR_CRS_STACK_SIZE
	.align		4
.L_1237:
        /*0d3c*/ 	.byte	0x04, 0x1e
        /*0d3e*/ 	.short	(.L_1239 - .L_1238)
.L_1238:
        /*0d40*/ 	.word	0x00000000


	//----- nvinfo : EIATTR_CBANK_PARAM_SIZE
	.align		4
.L_1239:
        /*0d44*/ 	.byte	0x03, 0x19
        /*0d46*/ 	.short	0x0af0


	//----- nvinfo : EIATTR_PARAM_CBANK
	.align		4
        /*0d48*/ 	.byte	0x04, 0x0a
        /*0d4a*/ 	.short	(.L_1241 - .L_1240)
	.align		4
.L_1240:
        /*0d4c*/ 	.word	index@(.nv.constant0._ZN7cutlass13device_kernelIN5flash11enable_sm90INS1_16FlashAttnFwdSm90INS1_25CollectiveMainloopFwdSm90ILi2EN4cute5tupleIJNS5_1CILi1EEES8_S8_EEENS6_IJNS7_ILi192EEENS7_ILi128EEENS7_ILi96EEEEEELi96ENS_10bfloat16_tEfNS_4arch4Sm90ELb0ELb1ELb0ELb1ELb1ELb0ELb0ELb0ELb1ELb1ELb0ELb0EEENS1_21CollectiveEpilogueFwdINS6_IJSA_SC_SB_EEES9_SE_SG_Li384ELb1ELb1ELb0ELb0EEENS1_36VarlenDynamicPersistentTileSchedulerILi192ELi128ELi384ELi128ELb0ELb1ELb1ELb1ELb0ELb1EEEEEEEEEvNT_6ParamsE)
        /*0d50*/ 	.short	0x0210
        /*0d52*/ 	.short	0x0af0


	//----- nvinfo : EIATTR_SW_WAR
	.align		4
.L_1241:
        /*0d54*/ 	.byte	0x04, 0x36
        /*0d56*/ 	.short	(.L_1243 - .L_1242)
.L_1242:
        /*0d58*/ 	.word	0x00000008
.L_1243:


//--------------------- .nv.info._ZN7cutlass13device_kernelIN5flash11enable_sm90INS1_16FlashAttnFwdSm90INS1_25CollectiveMainloopFwdSm90ILi2EN4cute5tupleIJNS5_1CILi1EEES8_S8_EEENS6_IJNS7_ILi192EEENS7_ILi128EEENS7_ILi96EEEEEELi96ENS_10bfloat16_tEfNS_4arch4Sm90ELb0ELb1ELb0ELb1ELb1ELb1ELb0ELb0ELb1ELb1ELb0ELb0EEENS1_21CollectiveEpilogueFwdINS6_IJSA_SC_SB_EEES9_SE_SG_Li384ELb1ELb1ELb0ELb0EEENS1_36VarlenDynamicPersistentTileSchedulerILi192ELi128ELi384ELi128ELb0ELb1ELb1ELb1ELb0ELb1EEEEEEEEEvNT_6ParamsE --------------------------
	.section	.nv.info._ZN7cutlass13device_kernelIN5flash11enable_sm90INS1_16FlashAttnFwdSm90INS1_25CollectiveMainloopFwdSm90ILi2EN4cute5tupleIJNS5_1CILi1EEES8_S8_EEENS6_IJNS7_ILi192EEENS7_ILi128EEENS7_ILi96EEEEEELi96ENS_10bfloat16_tEfNS_4arch4Sm90ELb0ELb1ELb0ELb1ELb1ELb1ELb0ELb0ELb1ELb1ELb0ELb0EEENS1_21CollectiveEpilogueFwdINS6_IJSA_SC_SB_EEES9_SE_SG_Li384ELb1ELb1ELb0ELb0EEENS1_36VarlenDynamicPersistentTileSchedulerILi192ELi128ELi384ELi128ELb0ELb1ELb1ELb1ELb0ELb1EEEEEEEEEvNT_6ParamsE,"",@"SHT_CUDA_INFO"
	.sectionflags	@""
	.align	4


	//----- nvinfo : EIATTR_CUDA_API_VERSION
	.align		4
        /*0000*/ 	.byte	0x04, 0x37
        /*0002*/ 	.short	(.L_1245 - .L_1244)
.L_1244:
        /*0004*/ 	.word	0x00000082


	//----- nvinfo : EIATTR_KPARAM_INFO
	.align		4
.L_1245:
        /*0008*/ 	.byte	0x04, 0x17
        /*000a*/ 	.short	(.L_1247 - .L_1246)
.L_1246:
        /*000c*/ 	.word	0x00000000
        /*0010*/ 	.short	0x0000
        /*0012*/ 	.short	0x0070
        /*0014*/ 	.byte	0x00, 0xf0, 0x01, 0x2a


	//----- nvinfo : EIATTR_SPARSE_MMA_MASK
	.align		4
.L_1247:
        /*0018*/ 	.byte	0x03, 0x50
        /*001a*/ 	.short	0x0000


	//----- nvinfo : EIATTR_MAXREG_COUNT
	.align		4
        /*001c*/ 	.byte	0x03, 0x1b
        /*001e*/ 	.short	0x0080


	//----- nvinfo : EIATTR_NUM_BARRIERS
	.align		4
        /*0020*/ 	.byte	0x02, 0x4c
        /*0022*/ 	.byte	0x10
	.zero		1


	//----- nvinfo : EIATTR_EXTERNS
	.align		4
        /*0024*/ 	.byte	0x04, 0x0f
        /*0026*/ 	.short	(.L_1249 - .L_1248)


	//   ....[0]....
	.align		4
.L_1248:
        /*0028*/ 	.word	index@(__assertfail)


	//----- nvinfo : EIATTR_ANNOTATIONS
	.align		4
.L_1249:
        /*002c*/ 	.byte	0x04, 0x55
        /*002e*/ 	.short	(.L_1251 - .L_1250)


	//   ....[0]....
.L_1250:
        /* <DEDUP_REMOVED lines=108> */


	//----- nvinfo : EIATTR_MERCURY_ISA_VERSION
	.align		4
.L_1251:
        /*06e0*/ 	.byte	0x03, 0x5f
        /*06e2*/ 	.short	0x0101


	//----- nvinfo : EIATTR_UNUSED_LOAD_BYTE_OFFSET
	.align		4
        /*06e4*/ 	.byte	0x04, 0x44
        /*06e6*/ 	.short	(.L_1253 - .L_1252)


	//   ....[0]....
.L_1252:
        /*06e8*/ 	.word	0x00000a90
        /*06ec*/ 	.word	0x0000fff0


	//   ....[1]....
        /*06f0*/ 	.word	0x00019a40
        /*06f4*/ 	.word	0x0000fff0


	//----- nvinfo : EIATTR_INT_WARP_WIDE_INSTR_OFFSETS
	.align		4
.L_1253:
        /*06f8*/ 	.byte	0x04, 0x31
        /*06fa*/ 	.short	(.L_1255 - .L_1254)


	//   ....[0]....
.L_1254:
        /*06fc*/ 	.word	0x00000130


	//   ....[1]....
        /*0700*/ 	.word	0x00000170


	//   ....[2]....
        /*0704*/ 	.word	0x000001e0


	//   ....[3]....
        /*0708*/ 	.word	0x0001e790


	//   ....[4]....
        /*070c*/ 	.word	0x0001e820


	//   ....[5]....
        /*0710*/ 	.word	0x00021550


	//   ....[6]....
        /*0714*/ 	.word	0x000215e0


	//----- nvinfo : EIATTR_COOP_GROUP_MASK_REGIDS
	.align		4
.L_1255:
        /*0718*/ 	.byte	0x04, 0x29
        /*071a*/ 	.short	(.L_1257 - .L_1256)


	//   ....[0]....
.L_1256:
        /*071c*/ 	.word	0xffffffff


	//   ....[1]....
        /*0720*/ 	.word	0xffffffff


	//   ....[2]....
        /*0724*/ 	.word	0xffffffff


	//   ....[3]....
        /*0728*/ 	.word	0xffffffff


	//   ....[4]....
        /*072c*/ 	.word	0xffffffff


	//   ....[5]....
        /*0730*/ 	.word	0xffffffff


	//   ....[6]....
        /*0734*/ 	.word	0xffffffff


	//   ....[7]....
        /*0738*/ 	.word	0xffffffff


	//   ....[8]....
        /*073c*/ 	.word	0xffffffff


	//   ....[9]....
        /*0740*/ 	.word	0xffffffff


	//   ....[10]....
        /*0744*/ 	.word	0xffffffff


	//   ....[11]....
        /*0748*/ 	.word	0xffffffff


	//   ....[12]....
        /*074c*/ 	.word	0xffffffff


	//   ....[13]....
        /*0750*/ 	.word	0xffffffff


	//   ....[14]....
        /*0754*/ 	.word	0xffffffff


	//   ....[15]....
        /*0758*/ 	.word	0xffffffff


	//   ....[16]....
        /*075c*/ 	.word	0xffffffff


	//   ....[17]....
        /*0760*/ 	.word	0xffffffff


	//   ....[18]....
        /*0764*/ 	.word	0xffffffff


	//   ....[19]....
        /*0768*/ 	.word	0xffffffff


	//   ....[20]....
        /*076c*/ 	.word	0xffffffff


	//   ....[21]....
        /*0770*/ 	.word	0xffffffff


	//   ....[22]....
        /*0774*/ 	.word	0xffffffff


	//   ....[23]....
        /*0778*/ 	.word	0xffffffff


	//   ....[24]....
        /*077c*/ 	.word	0xffffffff


	//   ....[25]....
        /*0780*/ 	.word	0xffffffff


	//   ....[26]....
        /*0784*/ 	.word	0xffffffff


	//   ....[27]....
        /*0788*/ 	.word	0xffffffff


	//   ....[28]....
        /*078c*/ 	.word	0xffffffff


	//   ....[29]....
        /*0790*/ 	.word	0xffffffff


	//   ....[30]....
        /*0794*/ 	.word	0xffffffff


	//   ....[31]....
        /*0798*/ 	.word	0xffffffff


	//   ....[32]....
        /*079c*/ 	.word	0xffffffff


	//   ....[33]....
        /*07a0*/ 	.word	0xffffffff


	//   ....[34]....
        /*07a4*/ 	.word	0xffffffff


	//   ....[35]....
        /*07a8*/ 	.word	0xffffffff


	//   ....[36]....
        /*07ac*/ 	.word	0xffffffff


	//   ....[37]....
        /*07b0*/ 	.word	0xffffffff


	//   ....[38]....
        /*07b4*/ 	.word	0xffffffff


	//   ....[39]....
        /*07b8*/ 	.word	0xffffffff


	//   ....[40]....
        /*07bc*/ 	.word	0xffffffff


	//   ....[41]....
        /*07c0*/ 	.word	0xffffffff


	//   ....[42]....
        /*07c4*/ 	.word	0xffffffff


	//   ....[43]....
        /*07c8*/ 	.word	0xffffffff


	//   ....[44]....
        /*07cc*/ 	.word	0xffffffff


	//   ....[45]....
        /*07d0*/ 	.word	0xffffffff


	//   ....[46]....
        /*07d4*/ 	.word	0xffffffff


	//   ....[47]....
        /*07d8*/ 	.word	0xffffffff


	//   ....[48]....
        /*07dc*/ 	.word	0xffffffff


	//   ....[49]....
        /*07e0*/ 	.word	0xffffffff


	//   ....[50]....
        /*07e4*/ 	.word	0xffffffff


	//   ....[51]....
        /*07e8*/ 	.word	0xffffffff


	//   ....[52]....
        /*07ec*/ 	.word	0xffffffff


	//   ....[53]....
        /*07f0*/ 	.word	0xffffffff


	//   ....[54]....
        /*07f4*/ 	.word	0xffffffff


	//   ....[55]....
        /*07f8*/ 	.word	0xffffffff


	//   ....[56]....
        /*07fc*/ 	.word	0xffffffff


	//   ....[57]....
        /*0800*/ 	.word	0xffffffff


	//   ....[58]....
        /*0804*/ 	.word	0xffffffff


	//   ....[59]....
        /*0808*/ 	.word	0xffffffff


	//   ....[60]....
        /*080c*/ 	.word	0xffffffff


	//   ....[61]....
        /*0810*/ 	.word	0xffffffff


	//   ....[62]....
        /*0814*/ 	.word	0xffffffff


	//   ....[63]....
        /*0818*/ 	.word	0xffffffff


	//   ....[64]....
        /*081c*/ 	.word	0xffffffff


	//   ....[65]....
        /*0820*/ 	.word	0xffffffff


	//   ....[66]....
        /*0824*/ 	.word	0xffffffff


	//   ....[67]....
        /*0828*/ 	.word	0xffffffff


	//   ....[68]....
        /*082c*/ 	.word	0xffffffff


	//   ....[69]....
        /*0830*/ 	.word	0xffffffff


	//   ....[70]....
        /*0834*/ 	.word	0xffffffff


	//   ....[71]....
        /*0838*/ 	.word	0xffffffff


	//   ....[72]....
        /*083c*/ 	.word	0xffffffff


	//   ....[73]....
        /*0840*/ 	.word	0xffffffff


	//   ....[74]....
        /*0844*/ 	.word	0xffffffff


	//   ....[75]....
        /*0848*/ 	.word	0xffffffff


	//   ....[76]....
        /*084c*/ 	.word	0xffffffff


	//   ....[77]....
        /*0850*/ 	.word	0xffffffff


	//   ....[78]....
        /*0854*/ 	.word	0xffffffff


	//   ....[79]....
        /*0858*/ 	.word	0xffffffff


	//   ....[80]....
        /*085c*/ 	.word	0xffffffff


	//   ....[81]....
        /*0860*/ 	.word	0xffffffff


	//   ....[82]....
        /*0864*/ 	.word	0xffffffff


	//   ....[83]....
        /*0868*/ 	.word	0xffffffff


	//   ....[84]....
        /*086c*/ 	.word	0xffffffff


	//   ....[85]....
        /*0870*/ 	.word	0xffffffff


	//   ....[86]....
        /*0874*/ 	.word	0xffffffff


	//   ....[87]....
        /*0878*/ 	.word	0xffffffff


	//   ....[88]....
        /*087c*/ 	.word	0xffffffff


	//   ....[89]....
        /*0880*/ 	.word	0xffffffff


	//   ....[90]....
        /*0884*/ 	.word	0xffffffff


	//   ....[91]....
        /*0888*/ 	.word	0xffffffff


	//   ....[92]....
        /*088c*/ 	.word	0xffffffff


	//   ....[93]....
        /*0890*/ 	.word	0xffffffff


	//   ....[94]....
        /*0894*/ 	.word	0xffffffff


	//   ....[95]....
        /*0898*/ 	.word	0xffffffff


	//   ....[96]....
        /*089c*/ 	.word	0xffffffff


	//   ....[97]....
        /*08a0*/ 	.word	0xffffffff


	//   ....[98]....
        /*08a4*/ 	.word	0xffffffff


	//   ....[99]....
        /*08a8*/ 	.word	0xffffffff


	//   ....[100]....
        /*08ac*/ 	.word	0xffffffff


	//   ....[101]....
        /*08b0*/ 	.word	0xffffffff


	//   ....[102]....
        /*08b4*/ 	.word	0xffffffff


	//   ....[103]....
        /*08b8*/ 	.word	0xffffffff


	//   ....[104]....
        /*08bc*/ 	.word	0xffffffff


	//   ....[105]....
        /*08c0*/ 	.word	0xffffffff


	//   ....[106]....
        /*08c4*/ 	.word	0xffffffff


	//   ....[107]....
        /*08c8*/ 	.word	0xffffffff


	//   ....[108]....
        /*08cc*/ 	.word	0xffffffff


	//   ....[109]....
        /*08d0*/ 	.word	0xffffffff


	//   ....[110]....
        /*08d4*/ 	.word	0xffffffff


	//   ....[111]....
        /*08d8*/ 	.word	0xffffffff


	//   ....[112]....
        /*08dc*/ 	.word	0xffffffff


	//   ....[113]....
        /*08e0*/ 	.word	0xffffffff


	//   ....[114]....
        /*08e4*/ 	.word	0xffffffff


	//   ....[115]....
        /*08e8*/ 	.word	0xffffffff


	//   ....[116]....
        /*08ec*/ 	.word	0xffffffff


	//   ....[117]....
        /*08f0*/ 	.word	0xffffffff


	//   ....[118]....
        /*08f4*/ 	.word	0xffffffff


	//   ....[119]....
        /*08f8*/ 	.word	0xffffffff


	//   ....[120]....
        /*08fc*/ 	.word	0xffffffff


	//   ....[121]....
        /*0900*/ 	.word	0xffffffff


	//   ....[122]....
        /*0904*/ 	.word	0xffffffff


	//   ....[123]....
        /*0908*/ 	.word	0xffffffff


	//   ....[124]....
        /*090c*/ 	.word	0xffffffff


	//   ....[125]....
        /*0910*/ 	.word	0xffffffff


	//   ....[126]....
        /*0914*/ 	.word	0xffffffff


	//   ....[127]....
        /*0918*/ 	.word	0xffffffff


	//   ....[128]....
        /*091c*/ 	.word	0xffffffff


	//   ....[129]....
        /*0920*/ 	.word	0xffffffff


	//   ....[130]....
        /*0924*/ 	.word	0xffffffff


	//   ....[131]....
        /*0928*/ 	.word	0xffffffff


	//   ....[132]....
        /*092c*/ 	.word	0xffffffff


	//   ....[133]....
        /*0930*/ 	.word	0xffffffff


	//   ....[134]....
        /*0934*/ 	.word	0xffffffff


	//   ....[135]....
        /*0938*/ 	.word	0xffffffff


	//   ....[136]....
        /*093c*/ 	.word	0xffffffff


	//   ....[137]....
        /*0940*/ 	.word	0xffffffff


	//   ....[138]....
        /*0944*/ 	.word	0xffffffff


	//   ....[139]....
        /*0948*/ 	.word	0xffffffff


	//   ....[140]....
        /*094c*/ 	.word	0xffffffff


	//   ....[141]....
        /*0950*/ 	.word	0xffffffff


	//   ....[142]....
        /*0954*/ 	.word	0xffffffff


	//   ....[143]....
        /*0958*/ 	.word	0xffffffff


	//   ....[144]....
        /*095c*/ 	.word	0xffffffff


	//   ....[145]....
        /*0960*/ 	.word	0x0500000f


	//   ....[146]....
        /*0964*/ 	.word	0x0500000f


	//   ....[147]....
        /*0968*/ 	.word	0x0500000f


	//   ....[148]....
        /*096c*/ 	.word	0x0500000f


	//   ....[149]....
        /*0970*/ 	.word	0x0500000f


	//   ....[150]....
        /*0974*/ 	.word	0x0500000f


	//   ....[151]....
        /*0978*/ 	.word	0x0500000f


	//   ....[152]....
        /*097c*/ 	.word	0x0500000f


	//   ....[153]....
        /*0980*/ 	.word	0x0500000f


	//   ....[154]....
        /*0984*/ 	.word	0x0500000f


	//   ....[155]....
        /*0988*/ 	.word	0x0500000f


	//   ....[156]....
        /*098c*/ 	.word	0x0500000f


	//   ....[157]....
        /*0990*/ 	.word	0x0500000f


	//   ....[158]....
        /*0994*/ 	.word	0x0500000f


	//   ....[159]....
        /*0998*/ 	.word	0x0500000f


	//   ....[160]....
        /*099c*/ 	.word	0x0500000f


	//   ....[161]....
        /*09a0*/ 	.word	0x0500000f


	//   ....[162]....
        /*09a4*/ 	.word	0x0500000f


	//   ....[163]....
        /*09a8*/ 	.word	0x0500000f


	//   ....[164]....
        /*09ac*/ 	.word	0x0500000f


	//   ....[165]....
        /*09b0*/ 	.word	0x0500000f


	//   ....[166]....
        /*09b4*/ 	.word	0x0500000f


	//   ....[167]....
        /*09b8*/ 	.word	0x0500000f


	//   ....[168]....
        /*09bc*/ 	.word	0x0500000f


	//   ....[169]....
        /*09c0*/ 	.word	0x0500000f


	//   ....[170]....
        /*09c4*/ 	.word	0x0500000f


	//   ....[171]....
        /*09c8*/ 	.word	0x0500000f


	//   ....[172]....
        /*09cc*/ 	.word	0x0500000f


	//   ....[173]....
        /*09d0*/ 	.word	0x0500000f


	//   ....[174]....
        /*09d4*/ 	.word	0x0500000f


	//   ....[175]....
        /*09d8*/ 	.word	0x0500000f


	//   ....[176]....
        /*09dc*/ 	.word	0x0500000f


	//   ....[177]....
        /*09e0*/ 	.word	0x0500000f


	//   ....[178]....
        /*09e4*/ 	.word	0x0500000f


	//   ....[179]....
        /*09e8*/ 	.word	0x0500000f


	//   ....[180]....
        /*09ec*/ 	.word	0x0500000f


	//   ....[181]....
        /*09f0*/ 	.word	0x0500000f


	//   ....[182]....
        /*09f4*/ 	.word	0x0500000f


	//   ....[183]....
        /*09f8*/ 	.word	0x0500000f


	//   ....[184]....
        /*09fc*/ 	.word	0x0500000f


	//   ....[185]....
        /*0a00*/ 	.word	0x0500000f


	//   ....[186]....
        /*0a04*/ 	.word	0x0500000f


	//   ....[187]....
        /*0a08*/ 	.word	0x0500000f


	//   ....[188]....
        /*0a0c*/ 	.word	0x0500000f


	//   ....[189]....
        /*0a10*/ 	.word	0x0500000f


	//   ....[190]....
        /*0a14*/ 	.word	0x0500000f


	//   ....[191]....
        /*0a18*/ 	.word	0x0500000f


	//   ....[192]....
        /*0a1c*/ 	.word	0x0500000f


	//   ....[193]....
        /*0a20*/ 	.word	0x0500000f


	//   ....[194]....
        /*0a24*/ 	.word	0x0500000f


	//   ....[195]....
        /*0a28*/ 	.word	0x0500000f


	//   ....[196]....
        /*0a2c*/ 	.word	0x0500000f


	//   ....[197]....
        /*0a30*/ 	.word	0x0500000f


	//   ....[198]....
        /*0a34*/ 	.word	0x0500000f


	//   ....[199]....
        /*0a38*/ 	.word	0x0500000f


	//   ....[200]....
        /*0a3c*/ 	.word	0x0500000f


	//   ....[201]....
        /*0a40*/ 	.word	0x0500000f


	//   ....[202]....
        /*0a44*/ 	.word	0x0500000f


	//   ....[203]....
        /*0a48*/ 	.word	0x0500000f


	//   ....[204]....
        /*0a4c*/ 	.word	0x0500000f


	//   ....[205]....
        /*0a50*/ 	.word	0x0500000f


	//   ....[206]....
        /*0a54*/ 	.word	0x0500000f


	//   ....[207]....
        /*0a58*/ 	.word	0x0500000f


	//   ....[208]....
        /*0a5c*/ 	.word	0x0500000f


	//   ....[209]....
        /*0a60*/ 	.word	0x0500000f


	//   ....[210]....
        /*0a64*/ 	.word	0x0500000f


	//   ....[211]....
        /*0a68*/ 	.word	0x0500000f


	//   ....[212]....
        /*0a6c*/ 	.word	0x0500000f


	//   ....[213]....
        /*0a70*/ 	.word	0x0500000f


	//   ....[214]....
        /*0a74*/ 	.word	0x0500000f


	//   ....[215]....
        /*0a78*/ 	.word	0x0500000f


	//   ....[216]....
        /*0a7c*/ 	.word	0x0500000f


	//   ....[217]....
        /*0a80*/ 	.word	0x0500000f


	//   ....[218]....
        /*0a84*/ 	.word	0x0500000f


	//   ....[219]....
        /*0a88*/ 	.word	0x0500000f


	//   ....[220]....
        /*0a8c*/ 	.word	0x0500000f


	//   ....[221]....
        /*0a90*/ 	.word	0x0500000f


	//   ....[222]....
        /*0a94*/ 	.word	0x0500000f


	//   ....[223]....
        /*0a98*/ 	.word	0x0500000f


	//   ....[224]....
        /*0a9c*/ 	.word	0x0500000f


	//   ....[225]....
        /*0aa0*/ 	.word	0x0500000f


	//   ....[226]....
        /*0aa4*/ 	.word	0x0500000f


	//   ....[227]....
        /*0aa8*/ 	.word	0x0500000f


	//----- nvinfo : EIATTR_COOP_GROUP_INSTR_OFFSETS
	.align		4
.L_1257:
        /*0aac*/ 	.byte	0x04, 0x28
        /*0aae*/ 	.short	(.L_1259 - .L_1258)


	//   ....[0]....
.L_1258:
        /*0ab0*/ 	.word	0x00000070


	//   ....[1]....
        /*0ab4*/ 	.word	0x00000140


	//   ....[2]....
        /*0ab8*/ 	.word	0x00000190


	//   ....[3]....
        /*0abc*/ 	.word	0x000003c0


	//   ....[4]....
        /*0ac0*/ 	.word	0x00000520


	//   ....[5]....
        /*0ac4*/ 	.word	0x00000640


	//   ....[6]....
        /*0ac8*/ 	.word	0x000007a0


	//   ....[7]....
        /*0acc*/ 	.word	0x00003500


	//   ....[8]....
        /*0ad0*/ 	.word	0x00003510


	//   ....[9]....
        /*0ad4*/ 	.word	0x00005240


	//   ....[10]....
        /*0ad8*/ 	.word	0x00005250


	//   ....[11]....
        /*0adc*/ 	.word	0x00006d50


	//   ....[12]....
        /*0ae0*/ 	.word	0x00006d60


	//   ....[13]....
        /*0ae4*/ 	.word	0x000072c0


	//   ....[14]....
        /*0ae8*/ 	.word	0x000072e0


	//   ....[15]....
        /*0aec*/ 	.word	0x00007de0


	//   ....[16]....
        /*0af0*/ 	.word	0x000085b0


	//   ....[17]....
        /*0af4*/ 	.word	0x000085c0


	//   ....[18]....
        /*0af8*/ 	.word	0x000085d0


	//   ....[19]....
        /*0afc*/ 	.word	0x000085e0


	//   ....[20]....
        /*0b00*/ 	.word	0x0000a580


	//   ....[21]....
        /*0b04*/ 	.word	0x0000a590


	//   ....[22]....
        /*0b08*/ 	.word	0x0000a5a0


	//   ....[23]....
        /*0b0c*/ 	.word	0x0000a5b0


	//   ....[24]....
        /*0b10*/ 	.word	0x0000cb10


	//   ....[25]....
        /*0b14*/ 	.word	0x0000d890


	//   ....[26]....
        /*0b18*/ 	.word	0x0000df90


	//   ....[27]....
        /*0b1c*/ 	.word	0x0000e0a0


	//   ....[28]....
        /*0b20*/ 	.word	0x0000e870


	//   ....[29]....
        /*0b24*/ 	.word	0x0000e930


	//   ....[30]....
        /*0b28*/ 	.word	0x0000f640


	//   ....[31]....
        /*0b2c*/ 	.word	0x00010630


	//   ....[32]....
        /*0b30*/ 	.word	0x00010860


	//   ....[33]....
        /*0b34*/ 	.word	0x00011850


	//   ....[34]....
        /*0b38*/ 	.word	0x00011950


	//   ....[35]....
        /*0b3c*/ 	.word	0x00011d30


	//   ....[36]....
        /*0b40*/ 	.word	0x00011eb0


	//   ....[37]....
        /*0b44*/ 	.word	0x00012fb0


	//   ....[38]....
        /*0b48*/ 	.word	0x00014160


	//   ....[39]....
        /*0b4c*/ 	.word	0x00014180


	//   ....[40]....
        /*0b50*/ 	.word	0x000143b0


	//   ....[41]....
        /*0b54*/ 	.word	0x000143d0


	//   ....[42]....
        /*0b58*/ 	.word	0x00015740


	//   ....[43]....
        /*0b5c*/ 	.word	0x000164a0


	//   ....[44]....
        /*0b60*/ 	.word	0x000166d0


	//   ....[45]....
        /*0b64*/ 	.word	0x00017650


	//   ....[46]....
        /*0b68*/ 	.word	0x000176e0


	//   ....[47]....
        /*0b6c*/ 	.word	0x00017c80


	//   ....[48]....
        /*0b70*/ 	.word	0x00017ce0


	//   ....[49]....
        /*0b74*/ 	.word	0x00018d20


	//   ....[50]....
        /*0b78*/ 	.word	0x00018f20


	//   ....[51]....
        /*0b7c*/ 	.word	0x000193d0


	//   ....[52]....
        /*0b80*/ 	.word	0x00019400


	//   ....[53]....
        /*0b84*/ 	.word	0x00019440


	//   ....[54]....
        /*0b88*/ 	.word	0x0001a440


	//   ....[55]....
        /*0b8c*/ 	.word	0x0001a480


	//   ....[56]....
        /*0b90*/ 	.word	0x0001a4c0


	//   ....[57]....
        /*0b94*/ 	.word	0x0001a4e0


	//   ....[58]....
        /*0b98*/ 	.word	0x0001aa20


	//   ....[59]....
        /*0b9c*/ 	.word	0x0001aa40


	//   ....[60]....
        /*0ba0*/ 	.word	0x0001ab60


	//   ....[61]....
        /*0ba4*/ 	.word	0x0001ab80


	//   ....[62]....
        /*0ba8*/ 	.word	0x0001b3e0


	//   ....[63]....
        /*0bac*/ 	.word	0x0001b3f0


	//   ....[64]....
        /*0bb0*/ 	.word	0x0001b550


	//   ....[65]....
        /*0bb4*/ 	.word	0x0001b560


	//   ....[66]....
        /*0bb8*/ 	.word	0x0001b700


	//   ....[67]....
        /*0bbc*/ 	.word	0x0001b8d0


	//   ....[68]....
        /*0bc0*/ 	.word	0x0001b900


	//   ....[69]....
        /*0bc4*/ 	.word	0x0001b930


	//   ....[70]....
        /*0bc8*/ 	.word	0x0001b960


	//   ....[71]....
        /*0bcc*/ 	.word	0x0001b990


	//   ....[72]....
        /*0bd0*/ 	.word	0x0001b9c0


	//   ....[73]....
        /*0bd4*/ 	.word	0x0001bb30


	//   ....[74]....
        /*0bd8*/ 	.word	0x0001bb60


	//   ....[75]....
        /*0bdc*/ 	.word	0x0001bb90


	//   ....[76]....
        /*0be0*/ 	.word	0x0001bbc0


	//   ....[77]....
        /*0be4*/ 	.word	0x0001bbf0


	//   ....[78]....
        /*0be8*/ 	.word	0x0001bc20


	//   ....[79]....
        /*0bec*/ 	.word	0x0001bcc0


	//   ....[80]....
        /*0bf0*/ 	.word	0x0001bd20


	//   ....[81]....
        /*0bf4*/ 	.word	0x0001bdc0


	//   ....[82]....
        /*0bf8*/ 	.word	0x0001ceb0


	//   ....[83]....
        /*0bfc*/ 	.word	0x0001f410


	//   ....[84]....
        /*0c00*/ 	.word	0x0001f420


	//   ....[85]....
        /*0c04*/ 	.word	0x0001f4e0


	//   ....[86]....
        /*0c08*/ 	.word	0x0001f4f0


	//   ....[87]....
        /*0c0c*/ 	.word	0x0001f5a0


	//   ....[88]....
        /*0c10*/ 	.word	0x0001f5b0


	//   ....[89]....
        /*0c14*/ 	.word	0x0001f5c0


	//   ....[90]....
        /*0c18*/ 	.word	0x0001f5d0


	//   ....[91]....
        /*0c1c*/ 	.word	0x0001ffe0


	//   ....[92]....
        /*0c20*/ 	.word	0x0001fff0


	//   ....[93]....
        /*0c24*/ 	.word	0x00020010


	//   ....[94]....
        /*0c28*/ 	.word	0x000200c0


	//   ....[95]....
        /*0c2c*/ 	.word	0x000200f0


	//   ....[96]....
        /*0c30*/ 	.word	0x00020110


	//   ....[97]....
        /*0c34*/ 	.word	0x00020190


	//   ....[98]....
        /*0c38*/ 	.word	0x000201a0


	//   ....[99]....
        /*0c3c*/ 	.word	0x00020270


	//   ....[100]....
        /*0c40*/ 	.word	0x000202b0


	//   ....[101]....
        /*0c44*/ 	.word	0x000202c0


	//   ....[102]....
        /*0c48*/ 	.word	0x00020340


	//   ....[103]....
        /*0c4c*/ 	.word	0x00020b40


	//   ....[104]....
        /*0c50*/ 	.word	0x00020b50


	//   ....[105]....
        /*0c54*/ 	.word	0x00020b70


	//   ....[106]....
        /*0c58*/ 	.word	0x00020bf0


	//   ....[107]....
        /*0c5c*/ 	.word	0x00020c00


	//   ....[108]....
        /*0c60*/ 	.word	0x00020c60


	//   ....[109]....
        /*0c64*/ 	.word	0x00020c90


	//   ....[110]....
        /*0c68*/ 	.word	0x00020cd0


	//   ....[111]....
        /*0c6c*/ 	.word	0x00020f80


	//   ....[112]....
        /*0c70*/ 	.word	0x00020fa0


	//   ....[113]....
        /*0c74*/ 	.word	0x00021040


	//   ....[114]....
        /*0c78*/ 	.word	0x00021050


	//   ....[115]....
        /*0c7c*/ 	.word	0x000210e0


	//   ....[116]....
        /*0c80*/ 	.word	0x000210f0


	//   ....[117]....
        /*0c84*/ 	.word	0x00021100


	//   ....[118]....
        /*0c88*/ 	.word	0x00021190


	//   ....[119]....
        /*0c8c*/ 	.word	0x00021790


	//   ....[120]....
        /*0c90*/ 	.word	0x000217a0


	//   ....[121]....
        /*0c94*/ 	.word	0x00021830


	//   ....[122]....
        /*0c98*/ 	.word	0x000218d0


	//   ....[123]....
        /*0c9c*/ 	.word	0x000218f0


	//   ....[124]....
        /*0ca0*/ 	.word	0x00021970


	//   ....[125]....
        /*0ca4*/ 	.word	0x00021990


	//   ....[126]....
        /*0ca8*/ 	.word	0x000219a0


	//   ....[127]....
        /*0cac*/ 	.word	0x00021da0


	//   ....[128]....
        /*0cb0*/ 	.word	0x00021dd0


	//   ....[129]....
        /*0cb4*/ 	.word	0x00021e10


	//   ....[130]....
        /*0cb8*/ 	.word	0x00021e40


	//   ....[131]....
        /*0cbc*/ 	.word	0x00021e70


	//   ....[132]....
        /*0cc0*/ 	.word	0x00021ea0


	//   ....[133]....
        /*0cc4*/ 	.word	0x00021ed0


	//   ....[134]....
        /*0cc8*/ 	.word	0x00021f00


	//   ....[135]....
        /*0ccc*/ 	.word	0x00022080


	//   ....[136]....
        /*0cd0*/ 	.word	0x000220b0


	//   ....[137]....
        /*0cd4*/ 	.word	0x000220e0


	//   ....[138]....
        /*0cd8*/ 	.word	0x00022110


	//   ....[139]....
        /*0cdc*/ 	.word	0x00022140


	//   ....[140]....
        /*0ce0*/ 	.word	0x00022170


	//   ....[141]....
        /*0ce4*/ 	.word	0x00022230


	//   ....[142]....
        /*0ce8*/ 	.word	0x00022250


	//   ....[143]....
        /*0cec*/ 	.word	0x000222c0


	//   ....[144]....
        /*0cf0*/ 	.word	0x00022960


	//   ....[145]....
        /*0cf4*/ 	.word	0x00022ca0


	//   ....[146]....
        /*0cf8*/ 	.word	0x00022d30


	//   ....[147]....
        /*0cfc*/ 	.word	0x00022e20


	//   ....[148]....
        /*0d00*/ 	.word	0x00022eb0


	//   ....[149]....
        /*0d04*/ 	.word	0x00022f90


	//   ....[150]....
        /*0d08*/ 	.word	0x00023020


	//   ....[151]....
        /*0d0c*/ 	.word	0x00023160


	//   ....[152]....
        /*0d10*/ 	.word	0x00023200


	//   ....[153]....
        /*0d14*/ 	.word	0x00023290


	//   ....[154]....
        /*0d18*/ 	.word	0x000232e0


	//   ....[155]....
        /*0d1c*/ 	.word	0x00023330


	//   ....[156]....
        /*0d20*/ 	.word	0x00023400


	//   ....[157]....
        /*0d24*/ 	.word	0x00023490


	//   ....[158]....
        /*0d28*/ 	.word	0x000234e0


	//   ....[159]....
        /*0d2c*/ 	.word	0x00023530


	//   ....[160]....
        /*0d30*/ 	.word	0x00023890


	//   ....[161]....
        /*0d34*/ 	.word	0x000238e0


	//   ....[162]....
        /*0d38*/ 	.word	0x00023970


	//   ....[163]....
        /*0d3c*/ 	.word	0x00023a00


	//   ....[164]....
        /*0d40*/ 	.word	0x00023ac0


	//   ....[165]....
        /*0d44*/ 	.word	0x00023da0


	//   ....[166]....
        /*0d48*/ 	.word	0x00023e90


	//   ....[167]....
        /*0d4c*/ 	.word	0x00023f20


	//   ....[168]....
        /*0d50*/ 	.word	0x00023f80


	//   ....[169]....
        /*0d54*/ 	.word	0x000240a0


	//   ....[170]....
        /*0d58*/ 	.word	0x00024100


	//   ....[171]....
        /*0d5c*/ 	.word	0x00024220


	//   ....[172]....
        /*0d60*/ 	.word	0x00024280


	//   ....[173]....
        /*0d64*/ 	.word	0x00024330


	//   ....[174]....
        /*0d68*/ 	.word	0x00024450


	//   ....[175]....
        /*0d6c*/ 	.word	0x000244c0


	//   ....[176]....
        /*0d70*/ 	.word	0x00024520


	//   ....[177]....
        /*0d74*/ 	.word	0x000245c0


	//   ....[178]....
        /*0d78*/ 	.word	0x00024690


	//   ....[179]....
        /*0d7c*/ 	.word	0x00024730


	//   ....[180]....
        /*0d80*/ 	.word	0x00024810


	//   ....[181]....
        /*0d84*/ 	.word	0x000248a0


	//   ....[182]....
        /*0d88*/ 	.word	0x00024970


	//   ....[183]....
        /*0d8c*/ 	.word	0x00024a00


	//   ....[184]....
        /*0d90*/ 	.word	0x00024ae0


	//   ....[185]....
        /*0d94*/ 	.word	0x00024ba0


	//   ....[186]....
        /*0d98*/ 	.word	0x00024d20


	//   ....[187]....
        /*0d9c*/ 	.word	0x00024e00


	//   ....[188]....
        /*0da0*/ 	.word	0x00024e80


	//   ....[189]....
        /*0da4*/ 	.word	0x00024f60


	//   ....[190]....
        /*0da8*/ 	.word	0x00024fc0


	//   ....[191]....
        /*0dac*/ 	.word	0x00025090


	//   ....[192]....
        /*0db0*/ 	.word	0x000250f0


	//   ....[193]....
        /*0db4*/ 	.word	0x000251d0


	//   ....[194]....
        /*0db8*/ 	.word	0x000252c0


	//   ....[195]....
        /*0dbc*/ 	.word	0x00025360


	//   ....[196]....
        /*0dc0*/ 	.word	0x000253c0


	//   ....[197]....
        /*0dc4*/ 	.word	0x000254c0


	//   ....[198]....
        /*0dc8*/ 	.word	0x00025520


	//   ....[199]....
        /*0dcc*/ 	.word	0x00025620


	//   ....[200]....
        /*0dd0*/ 	.word	0x00025680


	//   ....[201]....
        /*0dd4*/ 	.word	0x00025750


	//   ....[202]....
        /*0dd8*/ 	.word	0x000258a0


	//   ....[203]....
        /*0ddc*/ 	.word	0x00025950


	//   ....[204]....
        /*0de0*/ 	.word	0x00025a60


	//   ....[205]....
        /*0de4*/ 	.word	0x00025b40


	//   ....[206]....
        /*0de8*/ 	.word	0x00025ba0


	//   ....[207]....
        /*0dec*/ 	.word	0x00025c90


	//   ....[208]....
        /*0df0*/ 	.word	0x00025cf0


	//   ....[209]....
        /*0df4*/ 	.word	0x00025dd0


	//   ....[210]....
        /*0df8*/ 	.word	0x00025e60


	//   ....[211]....
        /*0dfc*/ 	.word	0x00025f00


	//   ....[212]....
        /*0e00*/ 	.word	0x00026020


	//   ....[213]....
        /*0e04*/ 	.word	0x00026090


	//   ....[214]....
        /*0e08*/ 	.word	0x00026100


	//   ....[215]....
        /*0e0c*/ 	.word	0x00026170


	//   ....[216]....
        /*0e10*/ 	.word	0x000261e0


	//   ....[217]....
        /*0e14*/ 	.word	0x00026260


	//   ....[218]....
        /*0e18*/ 	.word	0x000262f0


	//   ....[219]....
        /*0e1c*/ 	.word	0x00026380


	//   ....[220]....
        /*0e20*/ 	.word	0x000263f0


	//   ....[221]....
        /*0e24*/ 	.word	0x00026460


	//   ....[222]....
        /*0e28*/ 	.word	0x000264d0


	//   ....[223]....
        /*0e2c*/ 	.word	0x00026550


	//   ....[224]....
        /*0e30*/ 	.word	0x000265c0


	//   ....[225]....
        /*0e34*/ 	.word	0x00026660


	//   ....[226]....
        /*0e38*/ 	.word	0x000266f0


	//   ....[227]....
        /*0e3c*/ 	.word	0x00026820


	//----- nvinfo : EIATTR_REG_RECONFIG
	.align		4
.L_1259:
        /*0e40*/ 	.byte	0x01, 0x54
	.zero		2


	//----- nvinfo : EIATTR_SYSCALL_OFFSETS
	.align		4
        /*0e44*/ 	.byte	0x04, 0x46
        /*0e46*/ 	.short	(.L_1261 - .L_1260)


	//   ....[0]....
.L_1260:
        /*0e48*/ 	.word	0x00001e50


	//   ....[1]....
        /*0e4c*/ 	.word	0x00001fa0


	//   ....[2]....
        /*0e50*/ 	.word	0x00008000


	//   ....[3]....
        /*0e54*/ 	.word	0x00008320


	//   ....[4]....
        /*0e58*/ 	.word	0x0001e980


	//   ....[5]....
        /*0e5c*/ 	.word	0x0001ead0


	//   ....[6]....
        /*0e60*/ 	.word	0x0001ebc0


	//   ....[7]....
        /*0e64*/ 	.word	0x0001fa50


	//----- nvinfo : EIATTR_MBARRIER_INSTR_OFFSETS
	.align		4
.L_1261:
        /*0e68*/ 	.byte	0x04, 0x39
        /*0e6a*/ 	.short	(.L_1263 - .L_1262)


	//   ....[0]....
.L_1262:
        /*0e6c*/ 	.word	0x00000270
        /*0e70*/ 	.word	0x000000ff
        /*0e74*/ 	.word	0x0002d800
        /*0e78*/ 	.short	0x0100
        /*0e7a*/ 	.byte	0x08
	.zero		1


	//   ....[1]....
        /*0e7c*/ 	.word	0x00000280
        /*0e80*/ 	.word	0x000000ff
        /*0e84*/ 	.word	0x0002d820
        /*0e88*/ 	.short	0x0100
        /*0e8a*/ 	.byte	0x08
	.zero		1


	//   ....[2]....
        /*0e8c*/ 	.word	0x00000370
        /*0e90*/ 	.word	0x000000ff
        /*0e94*/ 	.word	0x0002d830
        /*0e98*/ 	.short	0x0100
        /*0e9a*/ 	.byte	0x08
	.zero		1


	//   ....[3]....
        /*0e9c*/ 	.word	0x00000380
        /*0ea0*/ 	.word	0x000000ff
        /*0ea4*/ 	.word	0x0002d840
        /*0ea8*/ 	.short	0x0100
        /*0eaa*/ 	.byte	0x08
	.zero		1


	//   ....[4]....
        /*0eac*/ 	.word	0x00000390
        /*0eb0*/ 	.word	0x000000ff
        /*0eb4*/ 	.word	0x0002d838
        /*0eb8*/ 	.short	0x0100
        /*0eba*/ 	.byte	0x08
	.zero		1


	//   ....[5]....
        /*0ebc*/ 	.word	0x000003a0
        /*0ec0*/ 	.word	0x000000ff
        /*0ec4*/ 	.word	0x0002d848
        /*0ec8*/ 	.short	0x0100
        /*0eca*/ 	.byte	0x08
	.zero		1


	//   ....[6]....
        /*0ecc*/ 	.word	0x000004d0
        /*0ed0*/ 	.word	0x000000ff
        /*0ed4*/ 	.word	0x0002d850
        /*0ed8*/ 	.short	0x0100
        /*0eda*/ 	.byte	0x08
	.zero		1


	//   ....[7]....
        /*0edc*/ 	.word	0x000004e0
        /*0ee0*/ 	.word	0x000000ff
        /*0ee4*/ 	.word	0x0002d860
        /*0ee8*/ 	.short	0x0100
        /*0eea*/ 	.byte	0x08
	.zero		1


	//   ....[8]....
        /*0eec*/ 	.word	0x000004f0
        /*0ef0*/ 	.word	0x000000ff
        /*0ef4*/ 	.word	0x0002d858
        /*0ef8*/ 	.short	0x0100
        /*0efa*/ 	.byte	0x08
	.zero		1


	//   ....[9]....
        /*0efc*/ 	.word	0x00000500
        /*0f00*/ 	.word	0x000000ff
        /*0f04*/ 	.word	0x0002d868
        /*0f08*/ 	.short	0x0100
        /*0f0a*/ 	.byte	0x08
	.zero		1


	//   ....[10]....
        /*0f0c*/ 	.word	0x000005f0
        /*0f10*/ 	.word	0x000000ff
        /*0f14*/ 	.word	0x0002d870
        /*0f18*/ 	.short	0x0100
        /*0f1a*/ 	.byte	0x06
	.zero		1


	//   ....[11]....
        /*0f1c*/ 	.word	0x00000600
        /*0f20*/ 	.word	0x000000ff
        /*0f24*/ 	.word	0x0002d880
        /*0f28*/ 	.short	0x0100
        /*0f2a*/ 	.byte	0x06
	.zero		1


	//   ....[12]....
        /*0f2c*/ 	.word	0x00000610
        /*0f30*/ 	.word	0x000000ff
        /*0f34*/ 	.word	0x0002d878
        /*0f38*/ 	.short	0x0100
        /*0f3a*/ 	.byte	0x06
	.zero		1


	//   ....[13]....
        /*0f3c*/ 	.word	0x00000620
        /*0f40*/ 	.word	0x000000ff
        /*0f44*/ 	.word	0x0002d888
        /*0f48*/ 	.short	0x0100
        /*0f4a*/ 	.byte	0x06
	.zero		1


	//   ....[14]....
        /*0f4c*/ 	.word	0x00000750
        /*0f50*/ 	.word	0x000000ff
        /*0f54*/ 	.word	0x0002d890
        /*0f58*/ 	.short	0x0100
        /*0f5a*/ 	.byte	0x08
	.zero		1


	//   ....[15]....
        /*0f5c*/ 	.word	0x00000760
        /*0f60*/ 	.word	0x000000ff
        /*0f64*/ 	.word	0x0002d8a0
        /*0f68*/ 	.short	0x0100
        /*0f6a*/ 	.byte	0x08
	.zero		1


	//   ....[16]....
        /*0f6c*/ 	.word	0x00000770
        /*0f70*/ 	.word	0x000000ff
        /*0f74*/ 	.word	0x0002d898
        /*0f78*/ 	.short	0x0100
        /*0f7a*/ 	.byte	0x08
	.zero		1


	//   ....[17]....
        /*0f7c*/ 	.word	0x00000780
        /*0f80*/ 	.word	0x000000ff
        /*0f84*/ 	.word	0x0002d8a8
        /*0f88*/ 	.short	0x0100
        /*0f8a*/ 	.byte	0x08
	.zero		1


	//   ....[18]....
        /*0f8c*/ 	.word	0x000008b0
        /*0f90*/ 	.word	0x000000ff
        /*0f94*/ 	.word	0x0002d8b0
        /*0f98*/ 	.short	0x0100
        /*0f9a*/ 	.byte	0x08
	.zero		1


	//   ....[19]....
        /*0f9c*/ 	.word	0x000008c0
        /*0fa0*/ 	.word	0x000000ff
        /*0fa4*/ 	.word	0x0002d8c0
        /*0fa8*/ 	.short	0x0100
        /*0faa*/ 	.byte	0x08
	.zero		1


	//   ....[20]....
        /*0fac*/ 	.word	0x000008d0
        /*0fb0*/ 	.word	0x000000ff
        /*0fb4*/ 	.word	0x0002d8b8
        /*0fb8*/ 	.short	0x0100
        /*0fba*/ 	.byte	0x08
	.zero		1


	//   ....[21]....
        /*0fbc*/ 	.word	0x000008e0
        /*0fc0*/ 	.word	0x000000ff
        /*0fc4*/ 	.word	0x0002d8c8
        /*0fc8*/ 	.short	0x0100
        /*0fca*/ 	.byte	0x08
	.zero		1


	//   ....[22]....
        /*0fcc*/ 	.word	0x000034b0
        /*0fd0*/ 	.word	0x00000023
        /*0fd4*/ 	.word	0x0002d890
        /*0fd8*/ 	.short	0x010a
        /*0fda*/ 	.byte	0x3f
	.zero		1


	//   ....[23]....
        /*0fdc*/ 	.word	0x000051f0
        /*0fe0*/ 	.word	0x00000023
        /*0fe4*/ 	.word	0x0002d890
        /*0fe8*/ 	.short	0x010a
        /*0fea*/ 	.byte	0x3f
	.zero		1


	//   ....[24]....
        /*0fec*/ 	.word	0x00006b60
        /*0ff0*/ 	.word	0x00000023
        /*0ff4*/ 	.word	0x0002d890
        /*0ff8*/ 	.short	0x010a
        /*0ffa*/ 	.byte	0x3f
	.zero		1


	//   ....[25]....
        /*0ffc*/ 	.word	0x000070e0
        /*1000*/ 	.word	0x0000000b
        /*1004*/ 	.word	0x00000000
        /*1008*/ 	.short	0x0101
        /*100a*/ 	.byte	0x3f
	.zero		1


	//   ....[26]....
        /*100c*/ 	.word	0x00007120
        /*1010*/ 	.word	0x00000023
        /*1014*/ 	.word	0x0002d8b0
        /*1018*/ 	.short	0x010a
        /*101a*/ 	.byte	0x3f
	.zero		1


	//   ....[27]....
        /*101c*/ 	.word	0x00007660
        /*1020*/ 	.word	0x00000023
        /*1024*/ 	.word	0x00000000
        /*1028*/ 	.short	0x0101
        /*102a*/ 	.byte	0x3f
	.zero		1


	//   ....[28]....
        /*102c*/ 	.word	0x000080a0
        /*1030*/ 	.word	0x00000002
        /*1034*/ 	.word	0x0002d800
        /*1038*/ 	.short	0x010a
        /*103a*/ 	.byte	0x3f
	.zero		1


	//   ....[29]....
        /*103c*/ 	.word	0x000080f0
        /*1040*/ 	.word	0x00000002
        /*1044*/ 	.word	0x0002d800
        /*1048*/ 	.short	0x010a
        /*104a*/ 	.byte	0x3f
	.zero		1


	//   ....[30]....
        /*104c*/ 	.word	0x00008d50
        /*1050*/ 	.word	0x00000002
        /*1054*/ 	.word	0x0002d800
        /*1058*/ 	.short	0x010a
        /*105a*/ 	.byte	0x3f
	.zero		1


	//   ....[31]....
        /*105c*/ 	.word	0x0000ab40
        /*1060*/ 	.word	0x00000002
        /*1064*/ 	.word	0x0002d800
        /*1068*/ 	.short	0x010a
        /*106a*/ 	.byte	0x3f
	.zero		1


	//   ....[32]....
        /*106c*/ 	.word	0x0000c4c0
        /*1070*/ 	.word	0x00000008
        /*1074*/ 	.word	0x0002d830
        /*1078*/ 	.short	0x010a
        /*107a*/ 	.byte	0x3f
	.zero		1


	//   ....[33]....
        /*107c*/ 	.word	0x0000c570
        /*1080*/ 	.word	0x00000008
        /*1084*/ 	.word	0x0002d830
        /*1088*/ 	.short	0x010a
        /*108a*/ 	.byte	0x3f
	.zero		1


	//   ....[34]....
        /*108c*/ 	.word	0x0000cb60
        /*1090*/ 	.word	0x00000000
        /*1094*/ 	.word	0x00000000
        /*1098*/ 	.short	0x0101
        /*109a*/ 	.byte	0x3f
	.zero		1


	//   ....[35]....
        /*109c*/ 	.word	0x0000fb20
        /*10a0*/ 	.word	0x00000009
        /*10a4*/ 	.word	0x0002d830
        /*10a8*/ 	.short	0x010a
        /*10aa*/ 	.byte	0x3f
	.zero		1


	//   ....[36]....
        /*10ac*/ 	.word	0x0000fb70
        /*10b0*/ 	.word	0x00000009
        /*10b4*/ 	.word	0x0002d830
        /*10b8*/ 	.short	0x010a
        /*10ba*/ 	.byte	0x3f
	.zero		1


	//   ....[37]....
        /*10bc*/ 	.word	0x0000ff90
        /*10c0*/ 	.word	0x00000009
        /*10c4*/ 	.word	0x0002d850
        /*10c8*/ 	.short	0x010a
        /*10ca*/ 	.byte	0x3f
	.zero		1


	//   ....[38]....
        /*10cc*/ 	.word	0x0000ffd0
        /*10d0*/ 	.word	0x00000009
        /*10d4*/ 	.word	0x0002d850
        /*10d8*/ 	.short	0x010a
        /*10da*/ 	.byte	0x3f
	.zero		1


	//   ....[39]....
        /*10dc*/ 	.word	0x00010640
        /*10e0*/ 	.word	0x00000008
        /*10e4*/ 	.word	0x00000000
        /*10e8*/ 	.short	0x0101
        /*10ea*/ 	.byte	0x3f
	.zero		1


	//   ....[40]....
        /*10ec*/ 	.word	0x000129e0
        /*10f0*/ 	.word	0x00000012
        /*10f4*/ 	.word	0x00000000
        /*10f8*/ 	.short	0x0101
        /*10fa*/ 	.byte	0x3f
	.zero		1


	//   ....[41]....
        /*10fc*/ 	.word	0x00013400
        /*1100*/ 	.word	0x00000003
        /*1104*/ 	.word	0x0002d830
        /*1108*/ 	.short	0x010a
        /*110a*/ 	.byte	0x3f
	.zero		1


	//   ....[42]....
        /*110c*/ 	.word	0x00013450
        /*1110*/ 	.word	0x00000003
        /*1114*/ 	.word	0x0002d830
        /*1118*/ 	.short	0x010a
        /*111a*/ 	.byte	0x3f
	.zero		1


	//   ....[43]....
        /*111c*/ 	.word	0x000138a0
        /*1120*/ 	.word	0x00000003
        /*1124*/ 	.word	0x0002d850
        /*1128*/ 	.short	0x010a
        /*112a*/ 	.byte	0x3f
	.zero		1


	//   ....[44]....
        /*112c*/ 	.word	0x000138e0
        /*1130*/ 	.word	0x00000003
        /*1134*/ 	.word	0x0002d850
        /*1138*/ 	.short	0x010a
        /*113a*/ 	.byte	0x3f
	.zero		1


	//   ....[45]....
        /*113c*/ 	.word	0x00013f50
        /*1140*/ 	.word	0x00000000
        /*1144*/ 	.word	0x00000000
        /*1148*/ 	.short	0x0101
        /*114a*/ 	.byte	0x3f
	.zero		1


	//   ....[46]....
        /*114c*/ 	.word	0x00015120
        /*1150*/ 	.word	0x00000006
        /*1154*/ 	.word	0x00000000
        /*1158*/ 	.short	0x0101
        /*115a*/ 	.byte	0x3f
	.zero		1


	//   ....[47]....
        /*115c*/ 	.word	0x000158b0
        /*1160*/ 	.word	0x00000003
        /*1164*/ 	.word	0x0002d830
        /*1168*/ 	.short	0x010a
        /*116a*/ 	.byte	0x3f
	.zero		1


	//   ....[48]....
        /*116c*/ 	.word	0x00015900
        /*1170*/ 	.word	0x00000003
        /*1174*/ 	.word	0x0002d830
        /*1178*/ 	.short	0x010a
        /*117a*/ 	.byte	0x3f
	.zero		1


	//   ....[49]....
        /*117c*/ 	.word	0x00015d50
        /*1180*/ 	.word	0x00000003
        /*1184*/ 	.word	0x0002d850
        /*1188*/ 	.short	0x010a
        /*118a*/ 	.byte	0x3f
	.zero		1


	//   ....[50]....
        /*118c*/ 	.word	0x00015d90
        /*1190*/ 	.word	0x00000003
        /*1194*/ 	.word	0x0002d850
        /*1198*/ 	.short	0x010a
        /*119a*/ 	.byte	0x3f
	.zero		1


	//   ....[51]....
        /*119c*/ 	.word	0x000164b0
        /*11a0*/ 	.word	0x00000000
        /*11a4*/ 	.word	0x00000000
        /*11a8*/ 	.short	0x0101
        /*11aa*/ 	.byte	0x3f
	.zero		1


	//   ....[52]....
        /*11ac*/ 	.word	0x00018700
        /*11b0*/ 	.word	0x00000008
        /*11b4*/ 	.word	0x00000000
        /*11b8*/ 	.short	0x0101
        /*11ba*/ 	.byte	0x3f
	.zero		1


	//   ....[53]....
        /*11bc*/ 	.word	0x00018da0
        /*11c0*/ 	.word	0x0000000b
        /*11c4*/ 	.word	0x0002d850
        /*11c8*/ 	.short	0x010a
        /*11ca*/ 	.byte	0x3f
	.zero		1


	//   ....[54]....
        /*11cc*/ 	.word	0x00018e50
        /*11d0*/ 	.word	0x0000000b
        /*11d4*/ 	.word	0x0002d850
        /*11d8*/ 	.short	0x010a
        /*11da*/ 	.byte	0x3f
	.zero		1


	//   ....[55]....
        /*11dc*/ 	.word	0x00019650
        /*11e0*/ 	.word	0x00000003
        /*11e4*/ 	.word	0x00000000
        /*11e8*/ 	.short	0x0101
        /*11ea*/ 	.byte	0x3f
	.zero		1


	//   ....[56]....
        /*11ec*/ 	.word	0x0001aa30
        /*11f0*/ 	.word	0x00000000
        /*11f4*/ 	.word	0x00000000
        /*11f8*/ 	.short	0x0101
        /*11fa*/ 	.byte	0x3f
	.zero		1


	//   ....[57]....
        /*11fc*/ 	.word	0x0001cf90
        /*1200*/ 	.word	0x00000017
        /*1204*/ 	.word	0x0002d820
        /*1208*/ 	.short	0x010a
        /*120a*/ 	.byte	0x3f
	.zero		1


	//   ....[58]....
        /*120c*/ 	.word	0x0001d050
        /*1210*/ 	.word	0x00000009
        /*1214*/ 	.word	0x0002d8a0
        /*1218*/ 	.short	0x010a
        /*121a*/ 	.byte	0x3f
	.zero		1


	//   ....[59]....
        /*121c*/ 	.word	0x0001d480
        /*1220*/ 	.word	0x00000009
        /*1224*/ 	.word	0x0002d8c0
        /*1228*/ 	.short	0x010a
        /*122a*/ 	.byte	0x3f
	.zero		1


	//   ....[60]....
        /*122c*/ 	.word	0x0001d9e0
        /*1230*/ 	.word	0x00000008
        /*1234*/ 	.word	0x0002d8a0
        /*1238*/ 	.short	0x010a
        /*123a*/ 	.byte	0x3f
	.zero		1


	//   ....[61]....
        /*123c*/ 	.word	0x0001de00
        /*1240*/ 	.word	0x00000008
        /*1244*/ 	.word	0x0002d8c0
        /*1248*/ 	.short	0x010a
        /*124a*/ 	.byte	0x3f
	.zero		1


	//   ....[62]....
        /*124c*/ 	.word	0x0001f1a0
        /*1250*/ 	.word	0x00000000
        /*1254*/ 	.word	0x0002d840
        /*1258*/ 	.short	0x010a
        /*125a*/ 	.byte	0x3f
	.zero		1


	//   ....[63]....
        /*125c*/ 	.word	0x0001f720
        /*1260*/ 	.word	0x00000000
        /*1264*/ 	.word	0x0002d830
        /*1268*/ 	.short	0x0107
        /*126a*/ 	.byte	0x3f
	.zero		1


	//   ....[64]....
        /*126c*/ 	.word	0x0001f7f0
        /*1270*/ 	.word	0x00000000
        /*1274*/ 	.word	0x0002d830
        /*1278*/ 	.short	0x0101
        /*127a*/ 	.byte	0x3f
	.zero		1


	//   ....[65]....
        /*127c*/ 	.word	0x00020410
        /*1280*/ 	.word	0x00000017
        /*1284*/ 	.word	0x0002d800
        /*1288*/ 	.short	0x0107
        /*128a*/ 	.byte	0x3f
	.zero		1


	//   ....[66]....
        /*128c*/ 	.word	0x00020500
        /*1290*/ 	.word	0x00000017
        /*1294*/ 	.word	0x0002d800
        /*1298*/ 	.short	0x0101
        /*129a*/ 	.byte	0x3f
	.zero		1


	//   ....[67]....
        /*129c*/ 	.word	0x00020520
        /*12a0*/ 	.word	0x00000017
        /*12a4*/ 	.word	0x0002d820
        /*12a8*/ 	.short	0x010a
        /*12aa*/ 	.byte	0x3f
	.zero		1


	//   ....[68]....
        /*12ac*/ 	.word	0x00020940
        /*12b0*/ 	.word	0x00000005
        /*12b4*/ 	.word	0x0002d840
        /*12b8*/ 	.short	0x010a
        /*12ba*/ 	.byte	0x3f
	.zero		1


	//   ....[69]....
        /*12bc*/ 	.word	0x00020d80
        /*12c0*/ 	.word	0x00000005
        /*12c4*/ 	.word	0x0002d830
        /*12c8*/ 	.short	0x0107
        /*12ca*/ 	.byte	0x3f
	.zero		1


	//   ....[70]....
        /*12cc*/ 	.word	0x00020e40
        /*12d0*/ 	.word	0x00000005
        /*12d4*/ 	.word	0x0002d830
        /*12d8*/ 	.short	0x0101
        /*12da*/ 	.byte	0x3f
	.zero		1


	//   ....[71]....
        /*12dc*/ 	.word	0x00020ea0
        /*12e0*/ 	.word	0x00000005
        /*12e4*/ 	.word	0x0002d860
        /*12e8*/ 	.short	0x010a
        /*12ea*/ 	.byte	0x3f
	.zero		1


	//   ....[72]....
        /*12ec*/ 	.word	0x00021380
        /*12f0*/ 	.word	0x00000005
        /*12f4*/ 	.word	0x0002d850
        /*12f8*/ 	.short	0x0107
        /*12fa*/ 	.byte	0x3f
	.zero		1


	//   ....[73]....
        /*12fc*/ 	.word	0x00021470
        /*1300*/ 	.word	0x00000005
        /*1304*/ 	.word	0x0002d850
        /*1308*/ 	.short	0x0101
        /*130a*/ 	.byte	0x3f
	.zero		1


	//   ....[74]....
        /*130c*/ 	.word	0x000216a0
        /*1310*/ 	.word	0x00000000
        /*1314*/ 	.word	0x0002d860
        /*1318*/ 	.short	0x010a
        /*131a*/ 	.byte	0x3f
	.zero		1


	//   ....[75]....
        /*131c*/ 	.word	0x00021ad0
        /*1320*/ 	.word	0x00000000
        /*1324*/ 	.word	0x0002d850
        /*1328*/ 	.short	0x0107
        /*132a*/ 	.byte	0x3f
	.zero		1


	//   ....[76]....
        /*132c*/ 	.word	0x00021bb0
        /*1330*/ 	.word	0x00000000
        /*1334*/ 	.word	0x0002d850
        /*1338*/ 	.short	0x0101
        /*133a*/ 	.byte	0x3f
	.zero		1


	//   ....[77]....
        /*133c*/ 	.word	0x000228e0
        /*1340*/ 	.word	0x00000005
        /*1344*/ 	.word	0x0002d820
        /*1348*/ 	.short	0x010a
        /*134a*/ 	.byte	0x3f
	.zero		1


	//   ....[78]....
        /*134c*/ 	.word	0x00022a80
        /*1350*/ 	.word	0x00000003
        /*1354*/ 	.word	0x0002d840
        /*1358*/ 	.short	0x010a
        /*135a*/ 	.byte	0x3f
	.zero		1


	//   ....[79]....
        /*135c*/ 	.word	0x00022b10
        /*1360*/ 	.word	0x00000019
        /*1364*/ 	.word	0x0002d840
        /*1368*/ 	.short	0x010a
        /*136a*/ 	.byte	0x3f
	.zero		1


	//   ....[80]....
        /*136c*/ 	.word	0x00022b50
        /*1370*/ 	.word	0x00000003
        /*1374*/ 	.word	0x0002d860
        /*1378*/ 	.short	0x010a
        /*137a*/ 	.byte	0x3f
	.zero		1


	//   ....[81]....
        /*137c*/ 	.word	0x00022b90
        /*1380*/ 	.word	0x00000019
        /*1384*/ 	.word	0x0002d860
        /*1388*/ 	.short	0x010a
        /*138a*/ 	.byte	0x3f
	.zero		1


	//   ....[82]....
        /*138c*/ 	.word	0x00022bf0
        /*1390*/ 	.word	0x00000023
        /*1394*/ 	.word	0x0002d890
        /*1398*/ 	.short	0x010a
        /*139a*/ 	.byte	0x3f
	.zero		1


	//   ....[83]....
        /*139c*/ 	.word	0x00022d70
        /*13a0*/ 	.word	0x00000023
        /*13a4*/ 	.word	0x0002d890
        /*13a8*/ 	.short	0x010a
        /*13aa*/ 	.byte	0x3f
	.zero		1


	//   ....[84]....
        /*13ac*/ 	.word	0x00022ef0
        /*13b0*/ 	.word	0x00000023
        /*13b4*/ 	.word	0x0002d890
        /*13b8*/ 	.short	0x010a
        /*13ba*/ 	.byte	0x3f
	.zero		1


	//   ....[85]....
        /*13bc*/ 	.word	0x00023060
        /*13c0*/ 	.word	0x00000023
        /*13c4*/ 	.word	0x0002d8b0
        /*13c8*/ 	.short	0x010a
        /*13ca*/ 	.byte	0x3f
	.zero		1


	//   ....[86]....
        /*13cc*/ 	.word	0x00023360
        /*13d0*/ 	.word	0x00000002
        /*13d4*/ 	.word	0x0002d800
        /*13d8*/ 	.short	0x010a
        /*13da*/ 	.byte	0x3f
	.zero		1


	//   ....[87]....
        /*13dc*/ 	.word	0x00023570
        /*13e0*/ 	.word	0x00000002
        /*13e4*/ 	.word	0x0002d800
        /*13e8*/ 	.short	0x010a
        /*13ea*/ 	.byte	0x3f
	.zero		1


	//   ....[88]....
        /*13ec*/ 	.word	0x000235c0
        /*13f0*/ 	.word	0x00000008
        /*13f4*/ 	.word	0x0002d830
        /*13f8*/ 	.short	0x010a
        /*13fa*/ 	.byte	0x3f
	.zero		1


	//   ....[89]....
        /*13fc*/ 	.word	0x00023610
        /*1400*/ 	.word	0x00000009
        /*1404*/ 	.word	0x0002d830
        /*1408*/ 	.short	0x010a
        /*140a*/ 	.byte	0x3f
	.zero		1


	//   ....[90]....
        /*140c*/ 	.word	0x00023660
        /*1410*/ 	.word	0x00000009
        /*1414*/ 	.word	0x0002d850
        /*1418*/ 	.short	0x010a
        /*141a*/ 	.byte	0x3f
	.zero		1


	//   ....[91]....
        /*141c*/ 	.word	0x000236b0
        /*1420*/ 	.word	0x00000003
        /*1424*/ 	.word	0x0002d830
        /*1428*/ 	.short	0x010a
        /*142a*/ 	.byte	0x3f
	.zero		1


	//   ....[92]....
        /*142c*/ 	.word	0x00023700
        /*1430*/ 	.word	0x00000003
        /*1434*/ 	.word	0x0002d850
        /*1438*/ 	.short	0x010a
        /*143a*/ 	.byte	0x3f
	.zero		1


	//   ....[93]....
        /*143c*/ 	.word	0x00023750
        /*1440*/ 	.word	0x00000003
        /*1444*/ 	.word	0x0002d830
        /*1448*/ 	.short	0x010a
        /*144a*/ 	.byte	0x3f
	.zero		1


	//   ....[94]....
        /*144c*/ 	.word	0x000237a0
        /*1450*/ 	.word	0x00000003
        /*1454*/ 	.word	0x0002d850
        /*1458*/ 	.short	0x010a
        /*145a*/ 	.byte	0x3f
	.zero		1


	//   ....[95]....
        /*145c*/ 	.word	0x000237f0
        /*1460*/ 	.word	0x0000000b
        /*1464*/ 	.word	0x0002d850
        /*1468*/ 	.short	0x010a
        /*146a*/ 	.byte	0x3f
	.zero		1


	//   ....[96]....
        /*146c*/ 	.word	0x00023b80
        /*1470*/ 	.word	0x00000017
        /*1474*/ 	.word	0x0002d820
        /*1478*/ 	.short	0x010a
        /*147a*/ 	.byte	0x3f
	.zero		1


	//   ....[97]....
        /*147c*/ 	.word	0x00023bd0
        /*1480*/ 	.word	0x00000009
        /*1484*/ 	.word	0x0002d8a0
        /*1488*/ 	.short	0x010a
        /*148a*/ 	.byte	0x3f
	.zero		1


	//   ....[98]....
        /*148c*/ 	.word	0x00023c20
        /*1490*/ 	.word	0x00000009
        /*1494*/ 	.word	0x0002d8c0
        /*1498*/ 	.short	0x010a
        /*149a*/ 	.byte	0x3f
	.zero		1


	//   ....[99]....
        /*149c*/ 	.word	0x00023c70
        /*14a0*/ 	.word	0x00000008
        /*14a4*/ 	.word	0x0002d8a0
        /*14a8*/ 	.short	0x010a
        /*14aa*/ 	.byte	0x3f
	.zero		1


	//   ....[100]....
        /*14ac*/ 	.word	0x00023cc0
        /*14b0*/ 	.word	0x00000008
        /*14b4*/ 	.word	0x0002d8c0
        /*14b8*/ 	.short	0x010a
        /*14ba*/ 	.byte	0x3f
	.zero		1


	//   ....[101]....
        /*14bc*/ 	.word	0x00023de0
        /*14c0*/ 	.word	0x00000000
        /*14c4*/ 	.word	0x0002d840
        /*14c8*/ 	.short	0x010a
        /*14ca*/ 	.byte	0x3f
	.zero		1


	//   ....[102]....
        /*14cc*/ 	.word	0x00024c20
        /*14d0*/ 	.word	0x00000017
        /*14d4*/ 	.word	0x0002d820
        /*14d8*/ 	.short	0x010a
        /*14da*/ 	.byte	0x3f
	.zero		1


	//   ....[103]....
        /*14dc*/ 	.word	0x00024c70
        /*14e0*/ 	.word	0x00000005
        /*14e4*/ 	.word	0x0002d840
        /*14e8*/ 	.short	0x010a
        /*14ea*/ 	.byte	0x3f
	.zero		1


	//   ....[104]....
        /*14ec*/ 	.word	0x00025210
        /*14f0*/ 	.word	0x00000005
        /*14f4*/ 	.word	0x0002d860
        /*14f8*/ 	.short	0x010a
        /*14fa*/ 	.byte	0x3f
	.zero		1


	//   ....[105]....
        /*14fc*/ 	.word	0x000257f0
        /*1500*/ 	.word	0x00000000
        /*1504*/ 	.word	0x0002d860
        /*1508*/ 	.short	0x010a
        /*150a*/ 	.byte	0x3f
	.zero		1


	//   ....[106]....
        /*150c*/ 	.word	0x00026740
        /*1510*/ 	.word	0x00000005
        /*1514*/ 	.word	0x0002d820
        /*1518*/ 	.short	0x010a
        /*151a*/ 	.byte	0x3f
	.zero		1


	//   ....[107]....
        /*151c*/ 	.word	0x000268e0
        /*1520*/ 	.word	0x00000003
        /*1524*/ 	.word	0x0002d840
        /*1528*/ 	.short	0x010a
        /*152a*/ 	.byte	0x3f
	.zero		1


	//   ....[108]....
        /*152c*/ 	.word	0x00026930
        /*1530*/ 	.word	0x00000019
        /*1534*/ 	.word	0x0002d840
        /*1538*/ 	.short	0x010a
        /*153a*/ 	.byte	0x3f
	.zero		1


	//   ....[109]....
        /*153c*/ 	.word	0x00026980
        /*1540*/ 	.word	0x00000003
        /*1544*/ 	.word	0x0002d860
        /*1548*/ 	.short	0x010a
        /*154a*/ 	.byte	0x3f
	.zero		1


	//----- nvinfo : EIATTR_NUM_MBARRIERS
	.align		4
.L_1263:
        /*154c*/ 	.byte	0x03, 0x38
        /*154e*/ 	.short	0x0016


	//----- nvinfo : EIATTR_EXIT_INSTR_OFFSETS
	.align		4
        /*1550*/ 	.byte	0x04, 0x1c
        /*1552*/ 	.short	(.L_1265 - .L_1264)


	//   ....[0]....
.L_1264:
        /*1554*/ 	.word	0x00022be0


	//----- nvinfo : EIATTR_MAX_THREADS
	.align		4
.L_1265:
        /*1558*/ 	.byte	0x04, 0x05
        /*155a*/ 	.short	(.L_1267 - .L_1266)
.L_1266:
        /*155c*/ 	.word	0x00000200
        /*1560*/ 	.word	0x00000001
        /*1564*/ 	.word	0x00000001


	//----- nvinfo : EIATTR_CRS_STACK_SIZE
	.align		4
.L_1267:
        /*1568*/ 	.byte	0x04, 0x1e
        /*156a*/ 	.short	(.L_1269 - .L_1268)
.L_1268:
        /*156c*/ 	.word	0x00000000


	//----- nvinfo : EIATTR_CBANK_PARAM_SIZE
	.align		4
.L_1269:
        /*1570*/ 	.byte	0x03, 0x19
        /*1572*/ 	.short	0x0af0


	//----- nvinfo : EIATTR_PARAM_CBANK
	.align		4
        /*1574*/ 	.byte	0x04, 0x0a
        /*1576*/ 	.short	(.L_1271 - .L_1270)
	.align		4
.L_1270:
        /*1578*/ 	.word	index@(.nv.constant0._ZN7cutlass13device_kernelIN5flash11enable_sm90INS1_16FlashAttnFwdSm90INS1_25CollectiveMainloopFwdSm90ILi2EN4cute5tupleIJNS5_1CILi1EEES8_S8_EEENS6_IJNS7_ILi192EEENS7_ILi128EEENS7_ILi96EEEEEELi96ENS_10bfloat16_tEfNS_4arch4Sm90ELb0ELb1ELb0ELb1ELb1ELb1ELb0ELb0ELb1ELb1ELb0ELb0EEENS1_21CollectiveEpilogueFwdINS6_IJSA_SC_SB_EEES9_SE_SG_Li384ELb1ELb1ELb0ELb0EEENS1_36VarlenDynamicPersistentTileSchedulerILi192ELi128ELi384ELi128ELb0ELb1ELb1ELb1ELb0ELb1EEEEEEEEEvNT_6ParamsE)
        /*157c*/ 	.short	0x0210
        /*157e*/ 	.short	0x0af0


	//----- nvinfo : EIATTR_SW_WAR
	.align		4
.L_1271:
        /*1580*/ 	.byte	0x04, 0x36
        /*1582*/ 	.short	(.L_1273 - .L_1272)
.L_1272:
        /*1584*/ 	.word	0x00000008
.L_1273:


//--------------------- .nv.info._ZN7cutlass13device_kernelIN5flash11enable_sm90INS1_16FlashAttnFwdSm90INS1_25CollectiveMainloopFwdSm90ILi2EN4cute5tupleIJNS5_1CILi1EEES8_S8_EEENS6_IJNS7_ILi192EEENS7_ILi128EEENS7_ILi96EEEEEELi96ENS_10bfloat16_tEfNS_4arch4Sm90ELb1ELb0ELb0ELb0ELb1ELb0ELb0ELb0ELb1ELb1ELb0ELb0EEENS1_21CollectiveEpilogueFwdINS6_IJSA_SC_SB_EEES9_SE_SG_Li384ELb0ELb1ELb0ELb0EEENS1_30DynamicPersistentTileSchedulerILi384ELi128ELb0ELb1ELb1EEEEEEEEEvNT_6ParamsE --------------------------
	.section	.nv.info._ZN7cutlass13device_kernelIN5flash11enable_sm90INS1_16FlashAttnFwdSm90INS1_25CollectiveMainloopFwdSm90ILi2EN4cute5tupleIJNS5_1CILi1EEES8_S8_EEENS6_IJNS7_ILi192EEENS7_ILi128EEENS7_ILi96EEEEEELi96ENS_10bfloat16_tEfNS_4arch4Sm90ELb1ELb0ELb0ELb0ELb1ELb0ELb0ELb0ELb1ELb1ELb0ELb0EEENS1_21CollectiveEpilogueFwdINS6_IJSA_SC_SB_EEES9_SE_SG_Li384ELb0ELb1ELb0ELb0EEENS1_30DynamicPersistentTileSchedulerILi384ELi128ELb0ELb1ELb1EEEEEEEEEvNT_6ParamsE,"",@"SHT_CUDA_INFO"
	.sectionflags	@""
	.align	4


	//----- nvinfo : EIATTR_CUDA_API_VERSION
	.align		4
        /*0000*/ 	.byte	0x04, 0x37
        /*0002*/ 	.short	(.L_1275 - .L_1274)
.L_1274:
        /*0004*/ 	.word	0x00000082


	//----- nvinfo : EIATTR_KPARAM_INFO
	.align		4
.L_1275:
        /*0008*/ 	.byte	0x04, 0x17
        /*000a*/ 	.short	(.L_1277 - .L_1276)
.L_1276:
        /*000c*/ 	.word	0x00000000
        /*0010*/ 	.short	0x0000
        /*0012*/ 	.short	0x0070
        /*0014*/ 	.byte	0x00, 0xf0, 0x01, 0x2a


	//----- nvinfo : EIATTR_SPARSE_MMA_MASK
	.align		4
.L_1277:
        /*0018*/ 	.byte	0x03, 0x50
        /*001a*/ 	.short	0x0000


	//----- nvinfo : EIATTR_MAXREG_COUNT
	.align		4
        /*001c*/ 	.byte	0x03, 0x1b
        /*001e*/ 	.short	0x0080


	//----- nvinfo : EIATTR_NUM_BARRIERS
	.align		4
        /*0020*/ 	.byte	0x02, 0x4c
        /*0022*/ 	.byte	0x10
	.zero		1


	//----- nvinfo : EIATTR_EXTERNS
	.align		4
        /*0024*/ 	.byte	0x04, 0x0f
        /*0026*/ 	.short	(.L_1279 - .L_1278)


	//   ....[0]....
	.align		4
.L_1278:
        /*0028*/ 	.word	index@(__assertfail)


	//----- nvinfo : EIATTR_ANNOTATIONS
	.align		4
.L_1279:
        /*002c*/ 	.byte	0x04, 0x55
        /*002e*/ 	.short	(.L_1281 - .L_1280)


	//   ....[0]....
.L_1280:
        /* <DEDUP_REMOVED lines=12> */


	//----- nvinfo : EIATTR_MERCURY_ISA_VERSION
	.align		4
.L_1281:
        /*00d8*/ 	.byte	0x03, 0x5f
        /*00da*/ 	.short	0x0101


	//----- nvinfo : EIATTR_INT_WARP_WIDE_INSTR_OFFSETS
	.align		4
        /*00dc*/ 	.byte	0x04, 0x31
        /*00de*/ 	.short	(.L_1283 - .L_1282)


	//   ....[0]....
.L_1282:
        /*00e0*/ 	.word	0x000000c0


	//   ....[1]....
        /*00e4*/ 	.word	0x000000d0


	//   ....[2]....
        /*00e8*/ 	.word	0x00000170


	//   ....[3]....
        /*00ec*/ 	.word	0x0000b280


	//   ....[4]....
        /*00f0*/ 	.word	0x0000b310


	//   ....[5]....
        /*00f4*/ 	.word	0x0000dec0


	//   ....[6]....
        /*00f8*/ 	.word	0x0000df50


	//----- nvinfo : EIATTR_COOP_GROUP_MASK_REGIDS
	.align		4
.L_1283:
        /*00fc*/ 	.byte	0x04, 0x29
        /*00fe*/ 	.short	(.L_1285 - .L_1284)


	//   ....[0]....
.L_1284:
        /*0100*/ 	.word	0xffffffff


	//   ....[1]....
        /*0104*/ 	.word	0xffffffff


	//   ....[2]....
        /*0108*/ 	.word	0xffffffff


	//   ....[3]....
        /*010c*/ 	.word	0xffffffff


	//   ....[4]....
        /*0110*/ 	.word	0xffffffff


	//   ....[5]....
        /*0114*/ 	.word	0xffffffff


	//   ....[6]....
        /*0118*/ 	.word	0xffffffff


	//   ....[7]....
        /*011c*/ 	.word	0xffffffff


	//   ....[8]....
        /*0120*/ 	.word	0xffffffff


	//   ....[9]....
        /*0124*/ 	.word	0xffffffff


	//   ....[10]....
        /*0128*/ 	.word	0xffffffff


	//   ....[11]....
        /*012c*/ 	.word	0xffffffff


	//   ....[12]....
        /*0130*/ 	.word	0xffffffff


	//   ....[13]....
        /*0134*/ 	.word	0xffffffff


	//   ....[14]....
        /*0138*/ 	.word	0xffffffff


	//   ....[15]....
        /*013c*/ 	.word	0xffffffff


	//   ....[16]....
        /*0140*/ 	.word	0xffffffff


	//   ....[17]....
        /*0144*/ 	.word	0xffffffff


	//   ....[18]....
        /*0148*/ 	.word	0xffffffff


	//   ....[19]....
        /*014c*/ 	.word	0xffffffff


	//   ....[20]....
        /*0150*/ 	.word	0xffffffff


	//   ....[21]....
        /*0154*/ 	.word	0xffffffff


	//   ....[22]....
        /*0158*/ 	.word	0xffffffff


	//   ....[23]....
        /*015c*/ 	.word	0xffffffff


	//   ....[24]....
        /*0160*/ 	.word	0xffffffff


	//   ....[25]....
        /*0164*/ 	.word	0xffffffff


	//   ....[26]....
        /*0168*/ 	.word	0xffffffff


	//   ....[27]....
        /*016c*/ 	.word	0xffffffff


	//   ....[28]....
        /*0170*/ 	.word	0xffffffff


	//   ....[29]....
        /*0174*/ 	.word	0xffffffff


	//   ....[30]....
        /*0178*/ 	.word	0xffffffff


	//   ....[31]....
        /*017c*/ 	.word	0xffffffff


	//   ....[32]....
        /*0180*/ 	.word	0xffffffff


	//   ....[33]....
        /*0184*/ 	.word	0xffffffff


	//   ....[34]....
        /*0188*/ 	.word	0xffffffff


	//   ....[35]....
        /*018c*/ 	.word	0xffffffff


	//   ....[36]....
        /*0190*/ 	.word	0xffffffff


	//   ....[37]....
        /*0194*/ 	.word	0xffffffff


	//   ....[38]....
        /*0198*/ 	.word	0xffffffff


	//   ....[39]....
        /*019c*/ 	.word	0xffffffff


	//   ....[40]....
        /*01a0*/ 	.word	0xffffffff


	//   ....[41]....
        /*01a4*/ 	.word	0xffffffff


	//   ....[42]....
        /*01a8*/ 	.word	0xffffffff


	//   ....[43]....
        /*01ac*/ 	.word	0xffffffff


	//   ....[44]....
        /*01b0*/ 	.word	0xffffffff


	//   ....[45]....
        /*01b4*/ 	.word	0xffffffff


	//   ....[46]....
        /*01b8*/ 	.word	0xffffffff


	//   ....[47]....
        /*01bc*/ 	.word	0xffffffff


	//   ....[48]....
        /*01c0*/ 	.word	0xffffffff


	//   ....[49]....
        /*01c4*/ 	.word	0xffffffff


	//   ....[50]....
        /*01c8*/ 	.word	0xffffffff


	//   ....[51]....
        /*01cc*/ 	.word	0xffffffff


	//   ....[52]....
        /*01d0*/ 	.word	0xffffffff


	//   ....[53]....
        /*01d4*/ 	.word	0xffffffff


	//   ....[54]....
        /*01d8*/ 	.word	0xffffffff


	//   ....[55]....
        /*01dc*/ 	.word	0xffffffff


	//   ....[56]....
        /*01e0*/ 	.word	0xffffffff


	//   ....[57]....
        /*01e4*/ 	.word	0xffffffff


	//   ....[58]....
        /*01e8*/ 	.word	0xffffffff


	//   ....[59]....
        /*01ec*/ 	.word	0xffffffff


	//   ....[60]....
        /*01f0*/ 	.word	0xffffffff


	//   ....[61]....
        /*01f4*/ 	.word	0xffffffff


	//   ....[62]....
        /*01f8*/ 	.word	0xffffffff


	//   ....[63]....
        /*01fc*/ 	.word	0xffffffff


	//   ....[64]....
        /*0200*/ 	.word	0xffffffff


	//   ....[65]....
        /*0204*/ 	.word	0xffffffff


	//   ....[66]....
        /*0208*/ 	.word	0xffffffff


	//   ....[67]....
        /*020c*/ 	.word	0xffffffff


	//   ....[68]....
        /*0210*/ 	.word	0xffffffff


	//   ....[69]....
        /*0214*/ 	.word	0xffffffff


	//   ....[70]....
        /*0218*/ 	.word	0xffffffff


	//   ....[71]....
        /*021c*/ 	.word	0xffffffff


	//   ....[72]....
        /*0220*/ 	.word	0xffffffff


	//   ....[73]....
        /*0224*/ 	.word	0xffffffff


	//   ....[74]....
        /*0228*/ 	.word	0xffffffff


	//   ....[75]....
        /*022c*/ 	.word	0xffffffff


	//   ....[76]....
        /*0230*/ 	.word	0xffffffff


	//   ....[77]....
        /*0234*/ 	.word	0xffffffff


	//   ....[78]....
        /*0238*/ 	.word	0xffffffff


	//   ....[79]....
        /*023c*/ 	.word	0xffffffff


	//   ....[80]....
        /*0240*/ 	.word	0xffffffff


	//   ....[81]....
        /*0244*/ 	.word	0xffffffff


	//   ....[82]....
        /*0248*/ 	.word	0xffffffff


	//   ....[83]....
        /*024c*/ 	.word	0xffffffff


	//   ....[84]....
        /*0250*/ 	.word	0xffffffff


	//   ....[85]....
        /*0254*/ 	.word	0xffffffff


	//   ....[86]....
        /*0258*/ 	.word	0xffffffff


	//   ....[87]....
        /*025c*/ 	.word	0xffffffff


	//   ....[88]....
        /*0260*/ 	.word	0xffffffff


	//   ....[89]....
        /*0264*/ 	.word	0x0500000f


	//   ....[90]....
        /*0268*/ 	.word	0x0500000f


	//   ....[91]....
        /*026c*/ 	.word	0x0500000f


	//   ....[92]....
        /*0270*/ 	.word	0x0500000f


	//   ....[93]....
        /*0274*/ 	.word	0x0500000f


	//   ....[94]....
        /*0278*/ 	.word	0x0500000f


	//   ....[95]....
        /*027c*/ 	.word	0x0500000f


	//   ....[96]....
        /*0280*/ 	.word	0x0500000f


	//   ....[97]....
        /*0284*/ 	.word	0x0500000f


	//   ....[98]....
        /*0288*/ 	.word	0x0500000f


	//   ....[99]....
        /*028c*/ 	.word	0x0500000f


	//   ....[100]....
        /*0290*/ 	.word	0x0500000f


	//   ....[101]....
        /*0294*/ 	.word	0x0500000f


	//   ....[102]....
        /*0298*/ 	.word	0x0500000f


	//   ....[103]....
        /*029c*/ 	.word	0x0500000f


	//   ....[104]....
        /*02a0*/ 	.word	0x0500000f


	//   ....[105]....
        /*02a4*/ 	.word	0x0500000f


	//   ....[106]....
        /*02a8*/ 	.word	0x0500000f


	//   ....[107]....
        /*02ac*/ 	.word	0x0500000f


	//   ....[108]....
        /*02b0*/ 	.word	0x0500000f


	//   ....[109]....
        /*02b4*/ 	.word	0x0500000f


	//   ....[110]....
        /*02b8*/ 	.word	0x0500000f


	//   ....[111]....
        /*02bc*/ 	.word	0x0500000f


	//   ....[112]....
        /*02c0*/ 	.word	0x0500000f


	//   ....[113]....
        /*02c4*/ 	.word	0x0500000f


	//   ....[114]....
        /*02c8*/ 	.word	0x0500000f


	//   ....[115]....
        /*02cc*/ 	.word	0x0500000f


	//   ....[116]....
        /*02d0*/ 	.word	0x0500000f


	//   ....[117]....
        /*02d4*/ 	.word	0x0500000f


	//   ....[118]....
        /*02d8*/ 	.word	0x0500000f


	//   ....[119]....
        /*02dc*/ 	.word	0x0500000f


	//   ....[120]....
        /*02e0*/ 	.word	0x0500000f


	//   ....[121]....
        /*02e4*/ 	.word	0x0500000f


	//   ....[122]....
        /*02e8*/ 	.word	0x0500000f


	//   ....[123]....
        /*02ec*/ 	.word	0x0500000f


	//   ....[124]....
        /*02f0*/ 	.word	0x0500000f


	//   ....[125]....
        /*02f4*/ 	.word	0x0500000f


	//   ....[126]....
        /*02f8*/ 	.word	0x0500000f


	//   ....[127]....
        /*02fc*/ 	.word	0x0500000f


	//   ....[128]....
        /*0300*/ 	.word	0x0500000f


	//   ....[129]....
        /*0304*/ 	.word	0x0500000f


	//   ....[130]....
        /*0308*/ 	.word	0x0500000f


	//   ....[131]....
        /*030c*/ 	.word	0x0500000f


	//   ....[132]....
        /*0310*/ 	.word	0x0500000f


	//   ....[133]....
        /*0314*/ 	.word	0x0500000f


	//   ....[134]....
        /*0318*/ 	.word	0x0500000f


	//   ....[135]....
        /*031c*/ 	.word	0x0500000f


	//----- nvinfo : EIATTR_COOP_GROUP_INSTR_OFFSETS
	.align		4
.L_1285:
        /*0320*/ 	.byte	0x04, 0x28
        /*0322*/ 	.short	(.L_1287 - .L_1286)


	//   ....[0]....
.L_1286:
        /*0324*/ 	.word	0x00000080


	//   ....[1]....
        /*0328*/ 	.word	0x00000090


	//   ....[2]....
        /*032c*/ 	.word	0x000002d0


	//   ....[3]....
        /*0330*/ 	.word	0x00000430


	//   ....[4]....
        /*0334*/ 	.word	0x00000550


	//   ....[5]....
        /*0338*/ 	.word	0x000006b0


	//   ....[6]....
        /*033c*/ 	.word	0x000014e0


	//   ....[7]....
        /*0340*/ 	.word	0x00001d10


	//   ....[8]....
        /*0344*/ 	.word	0x00001d50


	//   ....[9]....
        /*0348*/ 	.word	0x00002570


	//   ....[10]....
        /*034c*/ 	.word	0x00002640


	//   ....[11]....
        /*0350*/ 	.word	0x00002e90


	//   ....[12]....
        /*0354*/ 	.word	0x00002f00


	//   ....[13]....
        /*0358*/ 	.word	0x00003ae0


	//   ....[14]....
        /*035c*/ 	.word	0x000044d0


	//   ....[15]....
        /*0360*/ 	.word	0x00004520


	//   ....[16]....
        /*0364*/ 	.word	0x00004b90


	//   ....[17]....
        /*0368*/ 	.word	0x00004c90


	//   ....[18]....
        /*036c*/ 	.word	0x00005480


	//   ....[19]....
        /*0370*/ 	.word	0x00005520


	//   ....[20]....
        /*0374*/ 	.word	0x00006590


	//   ....[21]....
        /*0378*/ 	.word	0x00007310


	//   ....[22]....
        /*037c*/ 	.word	0x00007320


	//   ....[23]....
        /*0380*/ 	.word	0x00007350


	//   ....[24]....
        /*0384*/ 	.word	0x00007360


	//   ....[25]....
        /*0388*/ 	.word	0x000086c0


	//   ....[26]....
        /*038c*/ 	.word	0x000087d0


	//   ....[27]....
        /*0390*/ 	.word	0x00008830


	//   ....[28]....
        /*0394*/ 	.word	0x00008900


	//   ....[29]....
        /*0398*/ 	.word	0x00008930


	//   ....[30]....
        /*039c*/ 	.word	0x00009870


	//   ....[31]....
        /*03a0*/ 	.word	0x000098a0


	//   ....[32]....
        /*03a4*/ 	.word	0x000098d0


	//   ....[33]....
        /*03a8*/ 	.word	0x00009900


	//   ....[34]....
        /*03ac*/ 	.word	0x00009e10


	//   ....[35]....
        /*03b0*/ 	.word	0x00009e30


	//   ....[36]....
        /*03b4*/ 	.word	0x00009f40


	//   ....[37]....
        /*03b8*/ 	.word	0x00009f60


	//   ....[38]....
        /*03bc*/ 	.word	0x0000a600


	//   ....[39]....
        /*03c0*/ 	.word	0x0000a610


	//   ....[40]....
        /*03c4*/ 	.word	0x0000a710


	//   ....[41]....
        /*03c8*/ 	.word	0x0000a730


	//   ....[42]....
        /*03cc*/ 	.word	0x0000a8f0


	//   ....[43]....
        /*03d0*/ 	.word	0x0000beb0


	//   ....[44]....
        /*03d4*/ 	.word	0x0000bed0


	//   ....[45]....
        /*03d8*/ 	.word	0x0000bee0


	//   ....[46]....
        /*03dc*/ 	.word	0x0000bf80


	//   ....[47]....
        /*03e0*/ 	.word	0x0000bfa0


	//   ....[48]....
        /*03e4*/ 	.word	0x0000c040


	//   ....[49]....
        /*03e8*/ 	.word	0x0000c060


	//   ....[50]....
        /*03ec*/ 	.word	0x0000c070


	//   ....[51]....
        /*03f0*/ 	.word	0x0000c920


	//   ....[52]....
        /*03f4*/ 	.word	0x0000c940


	//   ....[53]....
        /*03f8*/ 	.word	0x0000c960


	//   ....[54]....
        /*03fc*/ 	.word	0x0000ca30


	//   ....[55]....
        /*0400*/ 	.word	0x0000ca40


	//   ....[56]....
        /*0404*/ 	.word	0x0000cae0


	//   ....[57]....
        /*0408*/ 	.word	0x0000caf0


	//   ....[58]....
        /*040c*/ 	.word	0x0000cb00


	//   ....[59]....
        /*0410*/ 	.word	0x0000cb10


	//   ....[60]....
        /*0414*/ 	.word	0x0000cbd0


	//   ....[61]....
        /*0418*/ 	.word	0x0000cbf0


	//   ....[62]....
        /*041c*/ 	.word	0x0000cc50


	//   ....[63]....
        /*0420*/ 	.word	0x0000d490


	//   ....[64]....
        /*0424*/ 	.word	0x0000d4a0


	//   ....[65]....
        /*0428*/ 	.word	0x0000d4c0


	//   ....[66]....
        /*042c*/ 	.word	0x0000d540


	//   ....[67]....
        /*0430*/ 	.word	0x0000d550


	//   ....[68]....
        /*0434*/ 	.word	0x0000d5b0


	//   ....[69]....
        /*0438*/ 	.word	0x0000d5e0


	//   ....[70]....
        /*043c*/ 	.word	0x0000d620


	//   ....[71]....
        /*0440*/ 	.word	0x0000d920


	//   ....[72]....
        /*0444*/ 	.word	0x0000d940


	//   ....[73]....
        /*0448*/ 	.word	0x0000d9e0


	//   ....[74]....
        /*044c*/ 	.word	0x0000d9f0


	//   ....[75]....
        /*0450*/ 	.word	0x0000da80


	//   ....[76]....
        /*0454*/ 	.word	0x0000da90


	//   ....[77]....
        /*0458*/ 	.word	0x0000daa0


	//   ....[78]....
        /*045c*/ 	.word	0x0000db30


	//   ....[79]....
        /*0460*/ 	.word	0x0000e150


	//   ....[80]....
        /*0464*/ 	.word	0x0000e160


	//   ....[81]....
        /*0468*/ 	.word	0x0000e1b0


	//   ....[82]....
        /*046c*/ 	.word	0x0000e1f0


	//   ....[83]....
        /*0470*/ 	.word	0x0000e250


	//   ....[84]....
        /*0474*/ 	.word	0x0000e270


	//   ....[85]....
        /*0478*/ 	.word	0x0000e2f0


	//   ....[86]....
        /*047c*/ 	.word	0x0000e310


	//   ....[87]....
        /*0480*/ 	.word	0x0000e670


	//   ....[88]....
        /*0484*/ 	.word	0x0000e860


	//   ....[89]....
        /*0488*/ 	.word	0x0000edf0


	//   ....[90]....
        /*048c*/ 	.word	0x0000eed0


	//   ....[91]....
        /*0490*/ 	.word	0x0000ef70


	//   ....[92]....
        /*0494*/ 	.word	0x0000efd0


	//   ....[93]....
        /*0498*/ 	.word	0x0000f0e0


	//   ....[94]....
        /*049c*/ 	.word	0x0000f150


	//   ....[95]....
        /*04a0*/ 	.word	0x0000f260


	//   ....[96]....
        /*04a4*/ 	.word	0x0000f2d0


	//   ....[97]....
        /*04a8*/ 	.word	0x0000f3d0


	//   ....[98]....
        /*04ac*/ 	.word	0x0000f460


	//   ....[99]....
        /*04b0*/ 	.word	0x0000f4d0


	//   ....[100]....
        /*04b4*/ 	.word	0x0000f530


	//   ....[101]....
        /*04b8*/ 	.word	0x0000f650


	//   ....[102]....
        /*04bc*/ 	.word	0x0000f6b0


	//   ....[103]....
        /*04c0*/ 	.word	0x0000f7d0


	//   ....[104]....
        /*04c4*/ 	.word	0x0000f830


	//   ....[105]....
        /*04c8*/ 	.word	0x0000f8d0


	//   ....[106]....
        /*04cc*/ 	.word	0x0000f9a0


	//   ....[107]....
        /*04d0*/ 	.word	0x0000fac0


	//   ....[108]....
        /*04d4*/ 	.word	0x0000fb20


	//   ....[109]....
        /*04d8*/ 	.word	0x0000fc10


	//   ....[110]....
        /*04dc*/ 	.word	0x0000fd40


	//   ....[111]....
        /*04e0*/ 	.word	0x0000fdf0


	//   ....[112]....
        /*04e4*/ 	.word	0x0000fe70


	//   ....[113]....
        /*04e8*/ 	.word	0x0000ff50


	//   ....[114]....
        /*04ec*/ 	.word	0x0000ffb0


	//   ....[115]....
        /*04f0*/ 	.word	0x00010080


	//   ....[116]....
        /*04f4*/ 	.word	0x000100e0


	//   ....[117]....
        /*04f8*/ 	.word	0x000101b0


	//   ....[118]....
        /*04fc*/ 	.word	0x000102a0


	//   ....[119]....
        /*0500*/ 	.word	0x00010340


	//   ....[120]....
        /*0504*/ 	.word	0x000103a0


	//   ....[121]....
        /*0508*/ 	.word	0x000104a0


	//   ....[122]....
        /*050c*/ 	.word	0x00010500


	//   ....[123]....
        /*0510*/ 	.word	0x00010600


	//   ....[124]....
        /*0514*/ 	.word	0x00010660


	//   ....[125]....
        /*0518*/ 	.word	0x00010730


	//   ....[126]....
        /*051c*/ 	.word	0x00010880


	//   ....[127]....
        /*0520*/ 	.word	0x00010920


	//   ....[128]....
        /*0524*/ 	.word	0x000109b0


	//   ....[129]....
        /*0528*/ 	.word	0x00010ab0


	//   ....[130]....
        /*052c*/ 	.word	0x00010b10


	//   ....[131]....
        /*0530*/ 	.word	0x00010c00


	//   ....[132]....
        /*0534*/ 	.word	0x00010c60


	//   ....[133]....
        /*0538*/ 	.word	0x00010d20


	//   ....[134]....
        /*053c*/ 	.word	0x00010e10


	//   ....[135]....
        /*0540*/ 	.word	0x00010f30


	//----- nvinfo : EIATTR_REG_RECONFIG
	.align		4
.L_1287:
        /*0544*/ 	.byte	0x01, 0x54
	.zero		2


	//----- nvinfo : EIATTR_SYSCALL_OFFSETS
	.align		4
        /*0548*/ 	.byte	0x04, 0x46
        /*054a*/ 	.short	(.L_1289 - .L_1288)


	//   ....[0]....
.L_1288:
        /*054c*/ 	.word	0x000016d0


	//   ....[1]....
        /*0550*/ 	.word	0x0000b480


	//   ....[2]....
        /*0554*/ 	.word	0x0000b5d0


	//   ....[3]....
        /*0558*/ 	.word	0x0000b6c0


	//   ....[4]....
        /*055c*/ 	.word	0x0000c3d0


	//----- nvinfo : EIATTR_MBARRIER_INSTR_OFFSETS
	.align		4
.L_1289:
        /*0560*/ 	.byte	0x04, 0x39
        /*0562*/ 	.short	(.L_1291 - .L_1290)


	//   ....[0]....
.L_1290:
        /*0564*/ 	.word	0x00000180
        /*0568*/ 	.word	0x000000ff
        /*056c*/ 	.word	0x0002d800
        /*0570*/ 	.short	0x0100
        /*0572*/ 	.byte	0x08
	.zero		1


	//   ....[1]....
        /*0574*/ 	.word	0x00000190
        /*0578*/ 	.word	0x000000ff
        /*057c*/ 	.word	0x0002d820
        /*0580*/ 	.short	0x0100
        /*0582*/ 	.byte	0x08
	.zero		1


	//   ....[2]....
        /*0584*/ 	.word	0x00000280
        /*0588*/ 	.word	0x000000ff
        /*058c*/ 	.word	0x0002d830
        /*0590*/ 	.short	0x0100
        /*0592*/ 	.byte	0x08
	.zero		1


	//   ....[3]....
        /*0594*/ 	.word	0x00000290
        /*0598*/ 	.word	0x000000ff
        /*059c*/ 	.word	0x0002d840
        /*05a0*/ 	.short	0x0100
        /*05a2*/ 	.byte	0x08
	.zero		1


	//   ....[4]....
        /*05a4*/ 	.word	0x000002a0
        /*05a8*/ 	.word	0x000000ff
        /*05ac*/ 	.word	0x0002d838
        /*05b0*/ 	.short	0x0100
        /*05b2*/ 	.byte	0x08
	.zero		1


	//   ....[5]....
        /*05b4*/ 	.word	0x000002b0
        /*05b8*/ 	.word	0x000000ff
        /*05bc*/ 	.word	0x0002d848
        /*05c0*/ 	.short	0x0100
        /*05c2*/ 	.byte	0x08
	.zero		1


	//   ....[6]....
        /*05c4*/ 	.word	0x000003e0
        /*05c8*/ 	.word	0x000000ff
        /*05cc*/ 	.word	0x0002d850
        /*05d0*/ 	.short	0x0100
        /*05d2*/ 	.byte	0x08
	.zero		1


	//   ....[7]....
        /*05d4*/ 	.word	0x000003f0
        /*05d8*/ 	.word	0x000000ff
        /*05dc*/ 	.word	0x0002d860
        /*05e0*/ 	.short	0x0100
        /*05e2*/ 	.byte	0x08
	.zero		1


	//   ....[8]....
        /*05e4*/ 	.word	0x00000400
        /*05e8*/ 	.word	0x000000ff
        /*05ec*/ 	.word	0x0002d858
        /*05f0*/ 	.short	0x0100
        /*05f2*/ 	.byte	0x08
	.zero		1


	//   ....[9]....
        /*05f4*/ 	.word	0x00000410
        /*05f8*/ 	.word	0x000000ff
        /*05fc*/ 	.word	0x0002d868
        /*0600*/ 	.short	0x0100
        /*0602*/ 	.byte	0x08
	.zero		1


	//   ....[10]....
        /*0604*/ 	.word	0x00000500
        /*0608*/ 	.word	0x000000ff
        /*060c*/ 	.word	0x0002d870
        /*0610*/ 	.short	0x0100
        /*0612*/ 	.byte	0x06
	.zero		1


	//   ....[11]....
        /*0614*/ 	.word	0x00000510
        /*0618*/ 	.word	0x000000ff
        /*061c*/ 	.word	0x0002d880
        /*0620*/ 	.short	0x0100
        /*0622*/ 	.byte	0x06
	.zero		1


	//   ....[12]....
        /*0624*/ 	.word	0x00000520
        /*0628*/ 	.word	0x000000ff
        /*062c*/ 	.word	0x0002d878
        /*0630*/ 	.short	0x0100
        /*0632*/ 	.byte	0x06
	.zero		1


	//   ....[13]....
        /*0634*/ 	.word	0x00000530
        /*0638*/ 	.word	0x000000ff
        /*063c*/ 	.word	0x0002d888
        /*0640*/ 	.short	0x0100
        /*0642*/ 	.byte	0x06
	.zero		1


	//   ....[14]....
        /*0644*/ 	.word	0x00000660
        /*0648*/ 	.word	0x000000ff
        /*064c*/ 	.word	0x0002d890
        /*0650*/ 	.short	0x0100
        /*0652*/ 	.byte	0x08
	.zero		1


	//   ....[15]....
        /*0654*/ 	.word	0x00000670
        /*0658*/ 	.word	0x000000ff
        /*065c*/ 	.word	0x0002d8a0
        /*0660*/ 	.short	0x0100
        /*0662*/ 	.byte	0x08
	.zero		1


	//   ....[16]....
        /*0664*/ 	.word	0x00000680
        /*0668*/ 	.word	0x000000ff
        /*066c*/ 	.word	0x0002d898
        /*0670*/ 	.short	0x0100
        /*0672*/ 	.byte	0x08
	.zero		1


	//   ....[17]....
        /*0674*/ 	.word	0x00000690
        /*0678*/ 	.word	0x000000ff
        /*067c*/ 	.word	0x0002d8a8
        /*0680*/ 	.short	0x0100
        /*0682*/ 	.byte	0x08
	.zero		1


	//   ....[18]....
        /*0684*/ 	.word	0x000007d0
        /*0688*/ 	.word	0x000000ff
        /*068c*/ 	.word	0x0002d8b0
        /*0690*/ 	.short	0x0100
        /*0692*/ 	.byte	0x08
	.zero		1


	//   ....[19]....
        /*0694*/ 	.word	0x000007e0
        /*0698*/ 	.word	0x000000ff
        /*069c*/ 	.word	0x0002d8c0
        /*06a0*/ 	.short	0x0100
        /*06a2*/ 	.byte	0x08
	.zero		1


	//   ....[20]....
        /*06a4*/ 	.word	0x000007f0
        /*06a8*/ 	.word	0x000000ff
        /*06ac*/ 	.word	0x0002d8b8
        /*06b0*/ 	.short	0x0100
        /*06b2*/ 	.byte	0x08
	.zero		1


	//   ....[21]....
        /*06b4*/ 	.word	0x00000800
        /*06b8*/ 	.word	0x000000ff
        /*06bc*/ 	.word	0x0002d8c8
        /*06c0*/ 	.short	0x0100
        /*06c2*/ 	.byte	0x08
	.zero		1


	//   ....[22]....
        /*06c4*/ 	.word	0x00001750
        /*06c8*/ 	.word	0x000000ff
        /*06cc*/ 	.word	0x0002d800
        /*06d0*/ 	.short	0x010a
        /*06d2*/ 	.byte	0x28
	.zero		1


	//   ....[23]....
        /*06d4*/ 	.word	0x000017d0
        /*06d8*/ 	.word	0x00000000
        /*06dc*/ 	.word	0x0002d830
        /*06e0*/ 	.short	0x010a
        /*06e2*/ 	.byte	0x3f
	.zero		1


	//   ....[24]....
        /*06e4*/ 	.word	0x00001810
        /*06e8*/ 	.word	0x00000000
        /*06ec*/ 	.word	0x0002d830
        /*06f0*/ 	.short	0x010a
        /*06f2*/ 	.byte	0x3f
	.zero		1


	//   ....[25]....
        /*06f4*/ 	.word	0x00001ef0
        /*06f8*/ 	.word	0x000000ff
        /*06fc*/ 	.word	0x00000000
        /*0700*/ 	.short	0x0101
        /*0702*/ 	.byte	0x06
	.zero		1


	//   ....[26]....
        /*0704*/ 	.word	0x00003c40
        /*0708*/ 	.word	0x000000ff
        /*070c*/ 	.word	0x0002d830
        /*0710*/ 	.short	0x010a
        /*0712*/ 	.byte	0x06
	.zero		1


	//   ....[27]....
        /*0714*/ 	.word	0x00003c80
        /*0718*/ 	.word	0x000000ff
        /*071c*/ 	.word	0x0002d830
        /*0720*/ 	.short	0x010a
        /*0722*/ 	.byte	0x06
	.zero		1


	//   ....[28]....
        /*0724*/ 	.word	0x00003f50
        /*0728*/ 	.word	0x000000ff
        /*072c*/ 	.word	0x0002d850
        /*0730*/ 	.short	0x010a
        /*0732*/ 	.byte	0x06
	.zero		1


	//   ....[29]....
        /*0734*/ 	.word	0x00003f90
        /*0738*/ 	.word	0x000000ff
        /*073c*/ 	.word	0x0002d850
        /*0740*/ 	.short	0x010a
        /*0742*/ 	.byte	0x06
	.zero		1


	//   ....[30]....
        /*0744*/ 	.word	0x00004540
        /*0748*/ 	.word	0x000000ff
        /*074c*/ 	.word	0x00000000
        /*0750*/ 	.short	0x0101
        /*0752*/ 	.byte	0x06
	.zero		1


	//   ....[31]....
        /*0754*/ 	.word	0x00006010
        /*0758*/ 	.word	0x000000ff
        /*075c*/ 	.word	0x00000000
        /*0760*/ 	.short	0x0101
        /*0762*/ 	.byte	0x06
	.zero		1


	//   ....[32]....
        /*0764*/ 	.word	0x00006700
        /*0768*/ 	.word	0x000000ff
        /*076c*/ 	.word	0x0002d830
        /*0770*/ 	.short	0x010a
        /*0772*/ 	.byte	0x06
	.zero		1


	//   ....[33]....
        /*0774*/ 	.word	0x00006740
        /*0778*/ 	.word	0x000000ff
        /*077c*/ 	.word	0x0002d830
        /*0780*/ 	.short	0x010a
        /*0782*/ 	.byte	0x06
	.zero		1


	//   ....[34]....
        /*0784*/ 	.word	0x00006a10
        /*0788*/ 	.word	0x000000ff
        /*078c*/ 	.word	0x0002d850
        /*0790*/ 	.short	0x010a
        /*0792*/ 	.byte	0x06
	.zero		1


	//   ....[35]....
        /*0794*/ 	.word	0x00006a50
        /*0798*/ 	.word	0x000000ff
        /*079c*/ 	.word	0x0002d850
        /*07a0*/ 	.short	0x010a
        /*07a2*/ 	.byte	0x06
	.zero		1


	//   ....[36]....
        /*07a4*/ 	.word	0x00006fa0
        /*07a8*/ 	.word	0x000000ff
        /*07ac*/ 	.word	0x00000000
        /*07b0*/ 	.short	0x0101
        /*07b2*/ 	.byte	0x06
	.zero		1


	//   ....[37]....
        /*07b4*/ 	.word	0x00008150
        /*07b8*/ 	.word	0x000000ff
        /*07bc*/ 	.word	0x00000000
        /*07c0*/ 	.short	0x0101
        /*07c2*/ 	.byte	0x06
	.zero		1


	//   ....[38]....
        /*07c4*/ 	.word	0x00008740
        /*07c8*/ 	.word	0x000000ff
        /*07cc*/ 	.word	0x0002d850
        /*07d0*/ 	.short	0x010a
        /*07d2*/ 	.byte	0x08
	.zero		1


	//   ....[39]....
        /*07d4*/ 	.word	0x00008780
        /*07d8*/ 	.word	0x000000ff
        /*07dc*/ 	.word	0x0002d850
        /*07e0*/ 	.short	0x010a
        /*07e2*/ 	.byte	0x08
	.zero		1


	//   ....[40]....
        /*07e4*/ 	.word	0x00008e10
        /*07e8*/ 	.word	0x000000ff
        /*07ec*/ 	.word	0x00000000
        /*07f0*/ 	.short	0x0101
        /*07f2*/ 	.byte	0x08
	.zero		1


	//   ....[41]....
        /*07f4*/ 	.word	0x00009e40
        /*07f8*/ 	.word	0x000000ff
        /*07fc*/ 	.word	0x00000000
        /*0800*/ 	.short	0x0101
        /*0802*/ 	.byte	0x05
	.zero		1


	//   ....[42]....
        /*0804*/ 	.word	0x0000bc30
        /*0808*/ 	.word	0x00000006
        /*080c*/ 	.word	0x0002d840
        /*0810*/ 	.short	0x010a
        /*0812*/ 	.byte	0x3f
	.zero		1


	//   ....[43]....
        /*0814*/ 	.word	0x0000c1b0
        /*0818*/ 	.word	0x00000006
        /*081c*/ 	.word	0x0002d830
        /*0820*/ 	.short	0x0107
        /*0822*/ 	.byte	0x3f
	.zero		1


	//   ....[44]....
        /*0824*/ 	.word	0x0000c280
        /*0828*/ 	.word	0x00000006
        /*082c*/ 	.word	0x0002d830
        /*0830*/ 	.short	0x0101
        /*0832*/ 	.byte	0x3f
	.zero		1


	//   ....[45]....
        /*0834*/ 	.word	0x0000cda0
        /*0838*/ 	.word	0x00000011
        /*083c*/ 	.word	0x0002d800
        /*0840*/ 	.short	0x0107
        /*0842*/ 	.byte	0x3f
	.zero		1


	//   ....[46]....
        /*0844*/ 	.word	0x0000ce90
        /*0848*/ 	.word	0x00000011
        /*084c*/ 	.word	0x0002d800
        /*0850*/ 	.short	0x0101
        /*0852*/ 	.byte	0x3f
	.zero		1


	//   ....[47]....
        /*0854*/ 	.word	0x0000ceb0
        /*0858*/ 	.word	0x00000011
        /*085c*/ 	.word	0x0002d820
        /*0860*/ 	.short	0x010a
        /*0862*/ 	.byte	0x3f
	.zero		1


	//   ....[48]....
        /*0864*/ 	.word	0x0000d250
        /*0868*/ 	.word	0x00000006
        /*086c*/ 	.word	0x0002d840
        /*0870*/ 	.short	0x010a
        /*0872*/ 	.byte	0x3f
	.zero		1


	//   ....[49]....
        /*0874*/ 	.word	0x0000d6c0
        /*0878*/ 	.word	0x00000006
        /*087c*/ 	.word	0x0002d830
        /*0880*/ 	.short	0x0107
        /*0882*/ 	.byte	0x3f
	.zero		1


	//   ....[50]....
        /*0884*/ 	.word	0x0000d780
        /*0888*/ 	.word	0x00000006
        /*088c*/ 	.word	0x0002d830
        /*0890*/ 	.short	0x0101
        /*0892*/ 	.byte	0x3f
	.zero		1


	//   ....[51]....
        /*0894*/ 	.word	0x0000d7e0
        /*0898*/ 	.word	0x00000006
        /*089c*/ 	.word	0x0002d860
        /*08a0*/ 	.short	0x010a
        /*08a2*/ 	.byte	0x3f
	.zero		1


	//   ....[52]....
        /*08a4*/ 	.word	0x0000dc20
        /*08a8*/ 	.word	0x00000006
        /*08ac*/ 	.word	0x0002d850
        /*08b0*/ 	.short	0x0107
        /*08b2*/ 	.byte	0x3f
	.zero		1


	//   ....[53]....
        /*08b4*/ 	.word	0x0000ddf0
        /*08b8*/ 	.word	0x00000006
        /*08bc*/ 	.word	0x0002d850
        /*08c0*/ 	.short	0x0101
        /*08c2*/ 	.byte	0x3f
	.zero		1


	//   ....[54]....
        /*08c4*/ 	.word	0x0000e000
        /*08c8*/ 	.word	0x00000004
        /*08cc*/ 	.word	0x0002d860
        /*08d0*/ 	.short	0x010a
        /*08d2*/ 	.byte	0x3f
	.zero		1


	//   ....[55]....
        /*08d4*/ 	.word	0x0000e450
        /*08d8*/ 	.word	0x00000004
        /*08dc*/ 	.word	0x0002d850
        /*08e0*/ 	.short	0x0107
        /*08e2*/ 	.byte	0x3f
	.zero		1


	//   ....[56]....
        /*08e4*/ 	.word	0x0000e510
        /*08e8*/ 	.word	0x00000004
        /*08ec*/ 	.word	0x0002d850
        /*08f0*/ 	.short	0x0101
        /*08f2*/ 	.byte	0x3f
	.zero		1


	//   ....[57]....
        /*08f4*/ 	.word	0x0000e7e0
        /*08f8*/ 	.word	0x00000004
        /*08fc*/ 	.word	0x0002d820
        /*0900*/ 	.short	0x010a
        /*0902*/ 	.byte	0x3f
	.zero		1


	//   ....[58]....
        /*0904*/ 	.word	0x0000e960
        /*0908*/ 	.word	0x00000005
        /*090c*/ 	.word	0x0002d840
        /*0910*/ 	.short	0x010a
        /*0912*/ 	.byte	0x3f
	.zero		1


	//   ....[59]....
        /*0914*/ 	.word	0x0000ea00
        /*0918*/ 	.word	0x00000017
        /*091c*/ 	.word	0x0002d840
        /*0920*/ 	.short	0x010a
        /*0922*/ 	.byte	0x3f
	.zero		1


	//   ....[60]....
        /*0924*/ 	.word	0x0000ea40
        /*0928*/ 	.word	0x00000005
        /*092c*/ 	.word	0x0002d860
        /*0930*/ 	.short	0x010a
        /*0932*/ 	.byte	0x3f
	.zero		1


	//   ....[61]....
        /*0934*/ 	.word	0x0000ea80
        /*0938*/ 	.word	0x00000017
        /*093c*/ 	.word	0x0002d860
        /*0940*/ 	.short	0x010a
        /*0942*/ 	.byte	0x3f
	.zero		1


	//   ....[62]....
        /*0944*/ 	.word	0x0000eaf0
        /*0948*/ 	.word	0x00000003
        /*094c*/ 	.word	0x0002d800
        /*0950*/ 	.short	0x010a
        /*0952*/ 	.byte	0x3f
	.zero		1


	//   ....[63]....
        /*0954*/ 	.word	0x0000eb40
        /*0958*/ 	.word	0x00000000
        /*095c*/ 	.word	0x0002d830
        /*0960*/ 	.short	0x010a
        /*0962*/ 	.byte	0x3f
	.zero		1


	//   ....[64]....
        /*0964*/ 	.word	0x0000eba0
        /*0968*/ 	.word	0x00000004
        /*096c*/ 	.word	0x0002d830
        /*0970*/ 	.short	0x010a
        /*0972*/ 	.byte	0x3f
	.zero		1


	//   ....[65]....
        /*0974*/ 	.word	0x0000ec00
        /*0978*/ 	.word	0x00000004
        /*097c*/ 	.word	0x0002d850
        /*0980*/ 	.short	0x010a
        /*0982*/ 	.byte	0x3f
	.zero		1


	//   ....[66]....
        /*0984*/ 	.word	0x0000ec60
        /*0988*/ 	.word	0x00000004
        /*098c*/ 	.word	0x0002d830
        /*0990*/ 	.short	0x010a
        /*0992*/ 	.byte	0x3f
	.zero		1


	//   ....[67]....
        /*0994*/ 	.word	0x0000ecc0
        /*0998*/ 	.word	0x00000004
        /*099c*/ 	.word	0x0002d850
        /*09a0*/ 	.short	0x010a
        /*09a2*/ 	.byte	0x3f
	.zero		1


	//   ....[68]....
        /*09a4*/ 	.word	0x0000ed20
        /*09a8*/ 	.word	0x00000006
        /*09ac*/ 	.word	0x0002d850
        /*09b0*/ 	.short	0x010a
        /*09b2*/ 	.byte	0x3f
	.zero		1


	//   ....[69]....
        /*09b4*/ 	.word	0x0000ee20
        /*09b8*/ 	.word	0x00000006
        /*09bc*/ 	.word	0x0002d840
        /*09c0*/ 	.short	0x010a
        /*09c2*/ 	.byte	0x3f
	.zero		1


	//   ....[70]....
        /*09c4*/ 	.word	0x0000fc40
        /*09c8*/ 	.word	0x00000011
        /*09cc*/ 	.word	0x0002d820
        /*09d0*/ 	.short	0x010a
        /*09d2*/ 	.byte	0x3f
	.zero		1


	//   ....[71]....
        /*09d4*/ 	.word	0x0000fc90
        /*09d8*/ 	.word	0x00000006
        /*09dc*/ 	.word	0x0002d840
        /*09e0*/ 	.short	0x010a
        /*09e2*/ 	.byte	0x3f
	.zero		1


	//   ....[72]....
        /*09e4*/ 	.word	0x000101f0
        /*09e8*/ 	.word	0x00000006
        /*09ec*/ 	.word	0x0002d860
        /*09f0*/ 	.short	0x010a
        /*09f2*/ 	.byte	0x3f
	.zero		1


	//   ....[73]....
        /*09f4*/ 	.word	0x000107d0
        /*09f8*/ 	.word	0x00000004
        /*09fc*/ 	.word	0x0002d860
        /*0a00*/ 	.short	0x010a
        /*0a02*/ 	.byte	0x3f
	.zero		1


	//   ....[74]....
        /*0a04*/ 	.word	0x00010e50
        /*0a08*/ 	.word	0x00000004
        /*0a0c*/ 	.word	0x0002d820
        /*0a10*/ 	.short	0x010a
        /*0a12*/ 	.byte	0x3f
	.zero		1


	//   ....[75]....
        /*0a14*/ 	.word	0x00010ff0
        /*0a18*/ 	.word	0x00000005
        /*0a1c*/ 	.word	0x0002d840
        /*0a20*/ 	.short	0x010a
        /*0a22*/ 	.byte	0x3f
	.zero		1


	//   ....[76]....
        /*0a24*/ 	.word	0x00011040
        /*0a28*/ 	.word	0x00000017
        /*0a2c*/ 	.word	0x0002d840
        /*0a30*/ 	.short	0x010a
        /*0a32*/ 	.byte	0x3f
	.zero		1


	//   ....[77]....
        /*0a34*/ 	.word	0x00011090
        /*0a38*/ 	.word	0x00000005
        /*0a3c*/ 	.word	0x0002d860
        /*0a40*/ 	.short	0x010a
        /*0a42*/ 	.byte	0x3f
	.zero		1


	//----- nvinfo : EIATTR_NUM_MBARRIERS
	.align		4
.L_1291:
        /*0a44*/ 	.byte	0x03, 0x38
        /*0a46*/ 	.short	0x0016


	//----- nvinfo : EIATTR_EXIT_INSTR_OFFSETS
	.align		4
        /*0a48*/ 	.byte	0x04, 0x1c
        /*0a4a*/ 	.short	(.L_1293 - .L_1292)


	//   ....[0]....
.L_1292:
        /*0a4c*/ 	.word	0x00000970


	//   ....[1]....
        /*0a50*/ 	.word	0x0000a860


	//   ....[2]....
        /*0a54*/ 	.word	0x0000ead0


	//----- nvinfo : EIATTR_MAX_THREADS
	.align		4
.L_1293:
        /*0a58*/ 	.byte	0x04, 0x05
        /*0a5a*/ 	.short	(.L_1295 - .L_1294)
.L_1294:
        /*0a5c*/ 	.word	0x00000200
        /*0a60*/ 	.word	0x00000001
        /*0a64*/ 	.word	0x00000001


	//----- nvinfo : EIATTR_CRS_STACK_SIZE
	.align		4
.L_1295:
        /*0a68*/ 	.byte	0x04, 0x1e
        /*0a6a*/ 	.short	(.L_1297 - .L_1296)
.L_1296:
        /*0a6c*/ 	.word	0x00000000


	//----- nvinfo : EIATTR_CBANK_PARAM_SIZE
	.align		4
.L_1297:
        /*0a70*/ 	.byte	0x03, 0x19
        /*0a72*/ 	.short	0x0af0


	//----- nvinfo : EIATTR_PARAM_CBANK
	.align		4
        /*0a74*/ 	.byte	0x04, 0x0a
        /*0a76*/ 	.short	(.L_1299 - .L_1298)
	.align		4
.L_1298:
        /*0a78*/ 	.word	index@(.nv.constant0._ZN7cutlass13device_kernelIN5flash11enable_sm90INS1_16FlashAttnFwdSm90INS1_25CollectiveMainloopFwdSm90ILi2EN4cute5tupleIJNS5_1CILi1EEES8_S8_EEENS6_IJNS7_ILi192EEENS7_ILi128EEENS7_ILi96EEEEEELi96ENS_10bfloat16_tEfNS_4arch4Sm90ELb1ELb0ELb0ELb0ELb1ELb0ELb0ELb0ELb1ELb1ELb0ELb0EEENS1_21CollectiveEpilogueFwdINS6_IJSA_SC_SB_EEES9_SE_SG_Li384ELb0ELb1ELb0ELb0EEENS1_30DynamicPersistentTileSchedulerILi384ELi128ELb0ELb1ELb1EEEEEEEEEvNT_6ParamsE)
        /*0a7c*/ 	.short	0x0210
        /*0a7e*/ 	.short	0x0af0


	//----- nvinfo : EIATTR_SW_WAR
	.align		4
.L_1299:
        /*0a80*/ 	.byte	0x04, 0x36
        /*0a82*/ 	.short	(.L_1301 - .L_1300)
.L_1300:
        /*0a84*/ 	.word	0x00000008
.L_1301:


//--------------------- .nv.info._ZN7cutlass13device_kernelIN5flash11enable_sm90INS1_16FlashAttnFwdSm90INS1_25CollectiveMainloopFwdSm90ILi2EN4cute5tupleIJNS5_1CILi1EEES8_S8_EEENS6_IJNS7_ILi192EEENS7_ILi128EEENS7_ILi96EEEEEELi96ENS_10bfloat16_tEfNS_4arch4Sm90ELb1ELb0ELb0ELb1ELb1ELb0ELb0ELb0ELb1ELb1ELb0ELb0EEENS1_21CollectiveEpilogueFwdINS6_IJSA_SC_SB_EEES9_SE_SG_Li384ELb1ELb1ELb0ELb0EEENS1_36VarlenDynamicPersistentTileSchedulerILi192ELi128ELi384ELi128ELb0ELb1ELb1ELb1ELb1ELb1EEEEEEEEEvNT_6ParamsE --------------------------
	.section	.nv.info._ZN7cutlass13device_kernelIN5flash11enable_sm90INS1_16FlashAttnFwdSm90INS1_25CollectiveMainloopFwdSm90ILi2EN4cute5tupleIJNS5_1CILi1EEES8_S8_EEENS6_IJNS7_ILi192EEENS7_ILi128EEENS7_ILi96EEEEEELi96ENS_10bfloat16_tEfNS_4arch4Sm90ELb1ELb0ELb0ELb1ELb1ELb0ELb0ELb0ELb1ELb1ELb0ELb0EEENS1_21CollectiveEpilogueFwdINS6_IJSA_SC_SB_EEES9_SE_SG_Li384ELb1ELb1ELb0ELb0EEENS1_36VarlenDynamicPersistentTileSchedulerILi192ELi128ELi384ELi128ELb0ELb1ELb1ELb1ELb1ELb1EEEEEEEEEvNT_6ParamsE,"",@"SHT_CUDA_INFO"
	.sectionflags	@""
	.align	4


	//----- nvinfo : EIATTR_CUDA_API_VERSION
	.align		4
        /*0000*/ 	.byte	0x04, 0x37
        /*0002*/ 	.short	(.L_1303 - .L_1302)
.L_1302:
        /*0004*/ 	.word	0x00000082


	//----- nvinfo : EIATTR_KPARAM_INFO
	.align		4
.L_1303:
        /*0008*/ 	.byte	0x04, 0x17
        /*000a*/ 	.short	(.L_1305 - .L_1304)
.L_1304:
        /*000c*/ 	.word	0x00000000
        /*0010*/ 	.short	0x0000
        /*0012*/ 	.short	0x0070
        /*0014*/ 	.byte	0x00, 0xf0, 0x01, 0x2a


	//----- nvinfo : EIATTR_SPARSE_MMA_MASK
	.align		4
.L_1305:
        /*0018*/ 	.byte	0x03, 0x50
        /*001a*/ 	.short	0x0000


	//----- nvinfo : EIATTR_MAXREG_COUNT
	.align		4
        /*001c*/ 	.byte	0x03, 0x1b
        /*001e*/ 	.short	0x0080


	//----- nvinfo : EIATTR_NUM_BARRIERS
	.align		4
        /*0020*/ 	.byte	0x02, 0x4c
        /*0022*/ 	.byte	0x10
	.zero		1


	//----- nvinfo : EIATTR_EXTERNS
	.align		4
        /*0024*/ 	.byte	0x04, 0x0f
        /*0026*/ 	.short	(.L_1307 - .L_1306)


	//   ....[0]....
	.align		4
.L_1306:
        /*0028*/ 	.word	index@(__assertfail)


	//----- nvinfo : EIATTR_ANNOTATIONS
	.align		4
.L_1307:
        /*002c*/ 	.byte	0x04, 0x55
        /*002e*/ 	.short	(.L_1309 - .L_1308)


	//   ....[0]....
.L_1308:
        /* <DEDUP_REMOVED lines=32> */


	//----- nvinfo : EIATTR_MERCURY_ISA_VERSION
	.align		4
.L_1309:
        /*0220*/ 	.byte	0x03, 0x5f
        /*0222*/ 	.short	0x0101


	//----- nvinfo : EIATTR_UNUSED_LOAD_BYTE_OFFSET
	.align		4
        /*0224*/ 	.byte	0x04, 0x44
        /*0226*/ 	.short	(.L_1311 - .L_1310)


	//   ....[0]....
.L_1310:
        /*0228*/ 	.word	0x00000970
        /*022c*/ 	.word	0x0000fff0


	//   ....[1]....
        /*0230*/ 	.word	0x00008fa0
        /*0234*/ 	.word	0x0000fff0


	//----- nvinfo : EIATTR_INT_WARP_WIDE_INSTR_OFFSETS
	.align		4
.L_1311:
        /*0238*/ 	.byte	0x04, 0x31
        /*023a*/ 	.short	(.L_1313 - .L_1312)


	//   ....[0]....
.L_1312:
        /*023c*/ 	.word	0x000000c0


	//   ....[1]....
        /*0240*/ 	.word	0x000000d0


	//   ....[2]....
        /*0244*/ 	.word	0x00000170


	//   ....[3]....
        /*0248*/ 	.word	0x0000bd40


	//   ....[4]....
        /*024c*/ 	.word	0x0000bdd0


	//   ....[5]....
        /*0250*/ 	.word	0x0000ebc0


	//   ....[6]....
        /*0254*/ 	.word	0x0000ec50


	//----- nvinfo : EIATTR_COOP_GROUP_MASK_REGIDS
	.align		4
.L_1313:
        /*0258*/ 	.byte	0x04, 0x29
        /*025a*/ 	.short	(.L_1315 - .L_1314)


	//   ....[0]....
.L_1314:
        /*025c*/ 	.word	0xffffffff


	//   ....[1]....
        /*0260*/ 	.word	0xffffffff


	//   ....[2]....
        /*0264*/ 	.word	0xffffffff


	//   ....[3]....
        /*0268*/ 	.word	0xffffffff


	//   ....[4]....
        /*026c*/ 	.word	0xffffffff


	//   ....[5]....
        /*0270*/ 	.word	0xffffffff


	//   ....[6]....
        /*0274*/ 	.word	0xffffffff


	//   ....[7]....
        /*0278*/ 	.word	0xffffffff


	//   ....[8]....
        /*027c*/ 	.word	0xffffffff


	//   ....[9]....
        /*0280*/ 	.word	0xffffffff


	//   ....[10]....
        /*0284*/ 	.word	0xffffffff


	//   ....[11]....
        /*0288*/ 	.word	0xffffffff


	//   ....[12]....
        /*028c*/ 	.word	0xffffffff


	//   ....[13]....
        /*0290*/ 	.word	0xffffffff


	//   ....[14]....
        /*0294*/ 	.word	0xffffffff


	//   ....[15]....
        /*0298*/ 	.word	0xffffffff


	//   ....[16]....
        /*029c*/ 	.word	0xffffffff


	//   ....[17]....
        /*02a0*/ 	.word	0xffffffff


	//   ....[18]....
        /*02a4*/ 	.word	0xffffffff


	//   ....[19]....
        /*02a8*/ 	.word	0xffffffff


	//   ....[20]....
        /*02ac*/ 	.word	0xffffffff


	//   ....[21]....
        /*02b0*/ 	.word	0xffffffff


	//   ....[22]....
        /*02b4*/ 	.word	0xffffffff


	//   ....[23]....
        /*02b8*/ 	.word	0xffffffff


	//   ....[24]....
        /*02bc*/ 	.word	0xffffffff


	//   ....[25]....
        /*02c0*/ 	.word	0xffffffff


	//   ....[26]....
        /*02c4*/ 	.word	0xffffffff


	//   ....[27]....
        /*02c8*/ 	.word	0xffffffff


	//   ....[28]....
        /*02cc*/ 	.word	0xffffffff


	//   ....[29]....
        /*02d0*/ 	.word	0xffffffff


	//   ....[30]....
        /*02d4*/ 	.word	0xffffffff


	//   ....[31]....
        /*02d8*/ 	.word	0xffffffff


	//   ....[32]....
        /*02dc*/ 	.word	0xffffffff


	//   ....[33]....
        /*02e0*/ 	.word	0xffffffff


	//   ....[34]....
        /*02e4*/ 	.word	0xffffffff


	//   ....[35]....
        /*02e8*/ 	.word	0xffffffff


	//   ....[36]....
        /*02ec*/ 	.word	0xffffffff


	//   ....[37]....
        /*02f0*/ 	.word	0xffffffff


	//   ....[38]....
        /*02f4*/ 	.word	0xffffffff


	//   ....[39]....
        /*02f8*/ 	.word	0xffffffff


	//   ....[40]....
        /*02fc*/ 	.word	0xffffffff


	//   ....[41]....
        /*0300*/ 	.word	0xffffffff


	//   ....[42]....
        /*0304*/ 	.word	0xffffffff


	//   ....[43]....
        /*0308*/ 	.word	0xffffffff


	//   ....[44]....
        /*030c*/ 	.word	0xffffffff


	//   ....[45]....
        /*0310*/ 	.word	0xffffffff


	//   ....[46]....
        /*0314*/ 	.word	0xffffffff


	//   ....[47]....
        /*0318*/ 	.word	0xffffffff


	//   ....[48]....
        /*031c*/ 	.word	0xffffffff


	//   ....[49]....
        /*0320*/ 	.word	0xffffffff


	//   ....[50]....
        /*0324*/ 	.word	0xffffffff


	//   ....[51]....
        /*0328*/ 	.word	0xffffffff


	//   ....[52]....
        /*032c*/ 	.word	0xffffffff


	//   ....[53]....
        /*0330*/ 	.word	0xffffffff


	//   ....[54]....
        /*0334*/ 	.word	0xffffffff


	//   ....[55]....
        /*0338*/ 	.word	0xffffffff


	//   ....[56]....
        /*033c*/ 	.word	0xffffffff


	//   ....[57]....
        /*0340*/ 	.word	0xffffffff


	//   ....[58]....
        /*0344*/ 	.word	0xffffffff


	//   ....[59]....
        /*0348*/ 	.word	0xffffffff


	//   ....[60]....
        /*034c*/ 	.word	0xffffffff


	//   ....[61]....
        /*0350*/ 	.word	0xffffffff


	//   ....[62]....
        /*0354*/ 	.word	0xffffffff


	//   ....[63]....
        /*0358*/ 	.word	0xffffffff


	//   ....[64]....
        /*035c*/ 	.word	0xffffffff


	//   ....[65]....
        /*0360*/ 	.word	0xffffffff


	//   ....[66]....
        /*0364*/ 	.word	0xffffffff


	//   ....[67]....
        /*0368*/ 	.word	0xffffffff


	//   ....[68]....
        /*036c*/ 	.word	0xffffffff


	//   ....[69]....
        /*0370*/ 	.word	0xffffffff


	//   ....[70]....
        /*0374*/ 	.word	0xffffffff


	//   ....[71]....
        /*0378*/ 	.word	0xffffffff


	//   ....[72]....
        /*037c*/ 	.word	0xffffffff


	//   ....[73]....
        /*0380*/ 	.word	0xffffffff


	//   ....[74]....
        /*0384*/ 	.word	0xffffffff


	//   ....[75]....
        /*0388*/ 	.word	0xffffffff


	//   ....[76]....
        /*038c*/ 	.word	0xffffffff


	//   ....[77]....
        /*0390*/ 	.word	0xffffffff


	//   ....[78]....
        /*0394*/ 	.word	0xffffffff


	//   ....[79]....
        /*0398*/ 	.word	0xffffffff


	//   ....[80]....
        /*039c*/ 	.word	0xffffffff


	//   ....[81]....
        /*03a0*/ 	.word	0xffffffff


	//   ....[82]....
        /*03a4*/ 	.word	0xffffffff


	//   ....[83]....
        /*03a8*/ 	.word	0xffffffff


	//   ....[84]....
        /*03ac*/ 	.word	0xffffffff


	//   ....[85]....
        /*03b0*/ 	.word	0xffffffff


	//   ....[86]....
        /*03b4*/ 	.word	0xffffffff


	//   ....[87]....
        /*03b8*/ 	.word	0xffffffff


	//   ....[88]....
        /*03bc*/ 	.word	0xffffffff


	//   ....[89]....
        /*03c0*/ 	.word	0xffffffff


	//   ....[90]....
        /*03c4*/ 	.word	0xffffffff


	//   ....[91]....
        /*03c8*/ 	.word	0xffffffff


	//   ....[92]....
        /*03cc*/ 	.word	0xffffffff


	//   ....[93]....
        /*03d0*/ 	.word	0xffffffff


	//   ....[94]....
        /*03d4*/ 	.word	0xffffffff


	//   ....[95]....
        /*03d8*/ 	.word	0xffffffff


	//   ....[96]....
        /*03dc*/ 	.word	0xffffffff


	//   ....[97]....
        /*03e0*/ 	.word	0xffffffff


	//   ....[98]....
        /*03e4*/ 	.word	0xffffffff


	//   ....[99]....
        /*03e8*/ 	.word	0xffffffff


	//   ....[100]....
        /*03ec*/ 	.word	0xffffffff


	//   ....[101]....
        /*03f0*/ 	.word	0xffffffff


	//   ....[102]....
        /*03f4*/ 	.word	0xffffffff


	//   ....[103]....
        /*03f8*/ 	.word	0xffffffff


	//   ....[104]....
        /*03fc*/ 	.word	0xffffffff


	//   ....[105]....
        /*0400*/ 	.word	0xffffffff


	//   ....[106]....
        /*0404*/ 	.word	0xffffffff


	//   ....[107]....
        /*0408*/ 	.word	0xffffffff


	//   ....[108]....
        /*040c*/ 	.word	0xffffffff


	//   ....[109]....
        /*0410*/ 	.word	0xffffffff


	//   ....[110]....
        /*0414*/ 	.word	0xffffffff


	//   ....[111]....
        /*0418*/ 	.word	0xffffffff


	//   ....[112]....
        /*041c*/ 	.word	0xffffffff


	//   ....[113]....
        /*0420*/ 	.word	0xffffffff


	//   ....[114]....
        /*0424*/ 	.word	0xffffffff


	//   ....[115]....
        /*0428*/ 	.word	0xffffffff


	//   ....[116]....
        /*042c*/ 	.word	0xffffffff


	//   ....[117]....
        /*0430*/ 	.word	0xffffffff


	//   ....[118]....
        /*0434*/ 	.word	0xffffffff


	//   ....[119]....
        /*0438*/ 	.word	0xffffffff


	//   ....[120]....
        /*043c*/ 	.word	0x0500000f


	//   ....[121]....
        /*0440*/ 	.word	0x0500000f


	//   ....[122]....
        /*0444*/ 	.word	0x0500000f


	//   ....[123]....
        /*0448*/ 	.word	0x0500000f


	//   ....[124]....
        /*044c*/ 	.word	0x0500000f


	//   ....[125]....
        /*0450*/ 	.word	0x0500000f


	//   ....[126]....
        /*0454*/ 	.word	0x0500000f


	//   ....[127]....
        /*0458*/ 	.word	0x0500000f


	//   ....[128]....
        /*045c*/ 	.word	0x0500000f


	//   ....[129]....
        /*0460*/ 	.word	0x0500000f


	//   ....[130]....
        /*0464*/ 	.word	0x0500000f


	//   ....[131]....
        /*0468*/ 	.word	0x0500000f


	//   ....[132]....
        /*046c*/ 	.word	0x0500000f


	//   ....[133]....
        /*0470*/ 	.word	0x0500000f


	//   ....[134]....
        /*0474*/ 	.word	0x0500000f


	//   ....[135]....
        /*0478*/ 	.word	0x0500000f


	//   ....[136]....
        /*047c*/ 	.word	0x0500000f


	//   ....[137]....
        /*0480*/ 	.word	0x0500000f


	//   ....[138]....
        /*0484*/ 	.word	0x0500000f


	//   ....[139]....
        /*0488*/ 	.word	0x0500000f


	//   ....[140]....
        /*048c*/ 	.word	0x0500000f


	//   ....[141]....
        /*0490*/ 	.word	0x0500000f


	//   ....[142]....
        /*0494*/ 	.word	0x0500000f


	//   ....[143]....
        /*0498*/ 	.word	0x0500000f


	//   ....[144]....
        /*049c*/ 	.word	0x0500000f


	//   ....[145]....
        /*04a0*/ 	.word	0x0500000f


	//   ....[146]....
        /*04a4*/ 	.word	0x0500000f


	//   ....[147]....
        /*04a8*/ 	.word	0x0500000f


	//   ....[148]....
        /*04ac*/ 	.word	0x0500000f


	//   ....[149]....
        /*04b0*/ 	.word	0x0500000f


	//   ....[150]....
        /*04b4*/ 	.word	0x0500000f


	//   ....[151]....
        /*04b8*/ 	.word	0x0500000f


	//   ....[152]....
        /*04bc*/ 	.word	0x0500000f


	//   ....[153]....
        /*04c0*/ 	.word	0x0500000f


	//   ....[154]....
        /*04c4*/ 	.word	0x0500000f


	//   ....[155]....
        /*04c8*/ 	.word	0x0500000f


	//   ....[156]....
        /*04cc*/ 	.word	0x0500000f


	//   ....[157]....
        /*04d0*/ 	.word	0x0500000f


	//   ....[158]....
        /*04d4*/ 	.word	0x0500000f


	//   ....[159]....
        /*04d8*/ 	.word	0x0500000f


	//   ....[160]....
        /*04dc*/ 	.word	0x0500000f


	//   ....[161]....
        /*04e0*/ 	.word	0x0500000f


	//   ....[162]....
        /*04e4*/ 	.word	0x0500000f


	//   ....[163]....
        /*04e8*/ 	.word	0x0500000f


	//   ....[164]....
        /*04ec*/ 	.word	0x0500000f


	//   ....[165]....
        /*04f0*/ 	.word	0x0500000f


	//   ....[166]....
        /*04f4*/ 	.word	0x0500000f


	//   ....[167]....
        /*04f8*/ 	.word	0x0500000f


	//   ....[168]....
        /*04fc*/ 	.word	0x0500000f


	//   ....[169]....
        /*0500*/ 	.word	0x0500000f


	//   ....[170]....
        /*0504*/ 	.word	0x0500000f


	//   ....[171]....
        /*0508*/ 	.word	0x0500000f


	//   ....[172]....
        /*050c*/ 	.word	0x0500000f


	//   ....[173]....
        /*0510*/ 	.word	0x0500000f


	//   ....[174]....
        /*0514*/ 	.word	0x0500000f


	//   ....[175]....
        /*0518*/ 	.word	0x0500000f


	//   ....[176]....
        /*051c*/ 	.word	0x0500000f


	//   ....[177]....
        /*0520*/ 	.word	0x0500000f


	//   ....[178]....
        /*0524*/ 	.word	0x0500000f


	//   ....[179]....
        /*0528*/ 	.word	0x0500000f


	//   ....[180]....
        /*052c*/ 	.word	0x0500000f


	//   ....[181]....
        /*0530*/ 	.word	0x0500000f


	//   ....[182]....
        /*0534*/ 	.word	0x0500000f


	//----- nvinfo : EIATTR_COOP_GROUP_INSTR_OFFSETS
	.align		4
.L_1315:
        /*0538*/ 	.byte	0x04, 0x28
        /*053a*/ 	.short	(.L_1317 - .L_1316)


	//   ....[0]....
.L_1316:
        /*053c*/ 	.word	0x00000080


	//   ....[1]....
        /*0540*/ 	.word	0x000000b0


	//   ....[2]....
        /*0544*/ 	.word	0x000002d0


	//   ....[3]....
        /*0548*/ 	.word	0x00000430


	//   ....[4]....
        /*054c*/ 	.word	0x00000550


	//   ....[5]....
        /*0550*/ 	.word	0x000006b0


	//   ....[6]....
        /*0554*/ 	.word	0x000014f0


	//   ....[7]....
        /*0558*/ 	.word	0x00001c30


	//   ....[8]....
        /*055c*/ 	.word	0x00002290


	//   ....[9]....
        /*0560*/ 	.word	0x000022a0


	//   ....[10]....
        /*0564*/ 	.word	0x00002300


	//   ....[11]....
        /*0568*/ 	.word	0x00002cb0


	//   ....[12]....
        /*056c*/ 	.word	0x00002d20


	//   ....[13]....
        /*0570*/ 	.word	0x00003a10


	//   ....[14]....
        /*0574*/ 	.word	0x000043e0


	//   ....[15]....
        /*0578*/ 	.word	0x00004400


	//   ....[16]....
        /*057c*/ 	.word	0x00004a70


	//   ....[17]....
        /*0580*/ 	.word	0x00004b70


	//   ....[18]....
        /*0584*/ 	.word	0x000053a0


	//   ....[19]....
        /*0588*/ 	.word	0x00005400


	//   ....[20]....
        /*058c*/ 	.word	0x00006450


	//   ....[21]....
        /*0590*/ 	.word	0x000071b0


	//   ....[22]....
        /*0594*/ 	.word	0x000071c0


	//   ....[23]....
        /*0598*/ 	.word	0x000071f0


	//   ....[24]....
        /*059c*/ 	.word	0x00007210


	//   ....[25]....
        /*05a0*/ 	.word	0x00008560


	//   ....[26]....
        /*05a4*/ 	.word	0x00008660


	//   ....[27]....
        /*05a8*/ 	.word	0x000086c0


	//   ....[28]....
        /*05ac*/ 	.word	0x000087a0


	//   ....[29]....
        /*05b0*/ 	.word	0x000087b0


	//   ....[30]....
        /*05b4*/ 	.word	0x000098d0


	//   ....[31]....
        /*05b8*/ 	.word	0x00009910


	//   ....[32]....
        /*05bc*/ 	.word	0x00009940


	//   ....[33]....
        /*05c0*/ 	.word	0x00009970


	//   ....[34]....
        /*05c4*/ 	.word	0x00009df0


	//   ....[35]....
        /*05c8*/ 	.word	0x00009e00


	//   ....[36]....
        /*05cc*/ 	.word	0x00009f10


	//   ....[37]....
        /*05d0*/ 	.word	0x00009f30


	//   ....[38]....
        /*05d4*/ 	.word	0x0000a750


	//   ....[39]....
        /*05d8*/ 	.word	0x0000a760


	//   ....[40]....
        /*05dc*/ 	.word	0x0000a860


	//   ....[41]....
        /*05e0*/ 	.word	0x0000a880


	//   ....[42]....
        /*05e4*/ 	.word	0x0000a9f0


	//   ....[43]....
        /*05e8*/ 	.word	0x0000abc0


	//   ....[44]....
        /*05ec*/ 	.word	0x0000abf0


	//   ....[45]....
        /*05f0*/ 	.word	0x0000ac20


	//   ....[46]....
        /*05f4*/ 	.word	0x0000ac50


	//   ....[47]....
        /*05f8*/ 	.word	0x0000ac80


	//   ....[48]....
        /*05fc*/ 	.word	0x0000acb0


	//   ....[49]....
        /*0600*/ 	.word	0x0000ae00


	//   ....[50]....
        /*0604*/ 	.word	0x0000ae30


	//   ....[51]....
        /*0608*/ 	.word	0x0000ae60


	//   ....[52]....
        /*060c*/ 	.word	0x0000ae90


	//   ....[53]....
        /*0610*/ 	.word	0x0000aec0


	//   ....[54]....
        /*0614*/ 	.word	0x0000aef0


	//   ....[55]....
        /*0618*/ 	.word	0x0000af80


	//   ....[56]....
        /*061c*/ 	.word	0x0000afe0


	//   ....[57]....
        /*0620*/ 	.word	0x0000b080


	//   ....[58]....
        /*0624*/ 	.word	0x0000ca10


	//   ....[59]....
        /*0628*/ 	.word	0x0000ca30


	//   ....[60]....
        /*062c*/ 	.word	0x0000cae0


	//   ....[61]....
        /*0630*/ 	.word	0x0000cb00


	//   ....[62]....
        /*0634*/ 	.word	0x0000cba0


	//   ....[63]....
        /*0638*/ 	.word	0x0000cbc0


	//   ....[64]....
        /*063c*/ 	.word	0x0000cbd0


	//   ....[65]....
        /*0640*/ 	.word	0x0000cbe0


	//   ....[66]....
        /*0644*/ 	.word	0x0000d5a0


	//   ....[67]....
        /*0648*/ 	.word	0x0000d5b0


	//   ....[68]....
        /*064c*/ 	.word	0x0000d6a0


	//   ....[69]....
        /*0650*/ 	.word	0x0000d6b0


	//   ....[70]....
        /*0654*/ 	.word	0x0000d760


	//   ....[71]....
        /*0658*/ 	.word	0x0000d770


	//   ....[72]....
        /*065c*/ 	.word	0x0000d780


	//   ....[73]....
        /*0660*/ 	.word	0x0000d790


	//   ....[74]....
        /*0664*/ 	.word	0x0000d860


	//   ....[75]....
        /*0668*/ 	.word	0x0000d8a0


	//   ....[76]....
        /*066c*/ 	.word	0x0000d8b0


	//   ....[77]....
        /*0670*/ 	.word	0x0000d8d0


	//   ....[78]....
        /*0674*/ 	.word	0x0000e180


	//   ....[79]....
        /*0678*/ 	.word	0x0000e190


	//   ....[80]....
        /*067c*/ 	.word	0x0000e1b0


	//   ....[81]....
        /*0680*/ 	.word	0x0000e230


	//   ....[82]....
        /*0684*/ 	.word	0x0000e240


	//   ....[83]....
        /*0688*/ 	.word	0x0000e2a0


	//   ....[84]....
        /*068c*/ 	.word	0x0000e2d0


	//   ....[85]....
        /*0690*/ 	.word	0x0000e310


	//   ....[86]....
        /*0694*/ 	.word	0x0000e600


	//   ....[87]....
        /*0698*/ 	.word	0x0000e620


	//   ....[88]....
        /*069c*/ 	.word	0x0000e6c0


	//   ....[89]....
        /*06a0*/ 	.word	0x0000e6d0


	//   ....[90]....
        /*06a4*/ 	.word	0x0000e760


	//   ....[91]....
        /*06a8*/ 	.word	0x0000e770


	//   ....[92]....
        /*06ac*/ 	.word	0x0000e780


	//   ....[93]....
        /*06b0*/ 	.word	0x0000e810


	//   ....[94]....
        /*06b4*/ 	.word	0x0000ee40


	//   ....[95]....
        /*06b8*/ 	.word	0x0000ee50


	//   ....[96]....
        /*06bc*/ 	.word	0x0000eee0


	//   ....[97]....
        /*06c0*/ 	.word	0x0000ef80


	//   ....[98]....
        /*06c4*/ 	.word	0x0000efa0


	//   ....[99]....
        /*06c8*/ 	.word	0x0000f020


	//   ....[100]....
        /*06cc*/ 	.word	0x0000f040


	//   ....[101]....
        /*06d0*/ 	.word	0x0000f050


	//   ....[102]....
        /*06d4*/ 	.word	0x0000f430


	//   ....[103]....
        /*06d8*/ 	.word	0x0000f460


	//   ....[104]....
        /*06dc*/ 	.word	0x0000f4a0


	//   ....[105]....
        /*06e0*/ 	.word	0x0000f4d0


	//   ....[106]....
        /*06e4*/ 	.word	0x0000f500


	//   ....[107]....
        /*06e8*/ 	.word	0x0000f530


	//   ....[108]....
        /*06ec*/ 	.word	0x0000f560


	//   ....[109]....
        /*06f0*/ 	.word	0x0000f590


	//   ....[110]....
        /*06f4*/ 	.word	0x0000f710


	//   ....[111]....
        /*06f8*/ 	.word	0x0000f740


	//   ....[112]....
        /*06fc*/ 	.word	0x0000f770


	//   ....[113]....
        /*0700*/ 	.word	0x0000f7a0


	//   ....[114]....
        /*0704*/ 	.word	0x0000f7d0


	//   ....[115]....
        /*0708*/ 	.word	0x0000f800


	//   ....[116]....
        /*070c*/ 	.word	0x0000f8c0


	//   ....[117]....
        /*0710*/ 	.word	0x0000f8e0


	//   ....[118]....
        /*0714*/ 	.word	0x0000f950


	//   ....[119]....
        /*0718*/ 	.word	0x0000fff0


	//   ....[120]....
        /*071c*/ 	.word	0x00010590


	//   ....[121]....
        /*0720*/ 	.word	0x00010680


	//   ....[122]....
        /*0724*/ 	.word	0x00010720


	//   ....[123]....
        /*0728*/ 	.word	0x00010780


	//   ....[124]....
        /*072c*/ 	.word	0x00010890


	//   ....[125]....
        /*0730*/ 	.word	0x00010900


	//   ....[126]....
        /*0734*/ 	.word	0x00010a10


	//   ....[127]....
        /*0738*/ 	.word	0x00010a80


	//   ....[128]....
        /*073c*/ 	.word	0x00010b20


	//   ....[129]....
        /*0740*/ 	.word	0x00010c60


	//   ....[130]....
        /*0744*/ 	.word	0x00010cb0


	//   ....[131]....
        /*0748*/ 	.word	0x00010d20


	//   ....[132]....
        /*074c*/ 	.word	0x00010e20


	//   ....[133]....
        /*0750*/ 	.word	0x00010e90


	//   ....[134]....
        /*0754*/ 	.word	0x00010f90


	//   ....[135]....
        /*0758*/ 	.word	0x00011010


	//   ....[136]....
        /*075c*/ 	.word	0x00011090


	//   ....[137]....
        /*0760*/ 	.word	0x00011190


	//   ....[138]....
        /*0764*/ 	.word	0x00011290


	//   ....[139]....
        /*0768*/ 	.word	0x000112f0


	//   ....[140]....
        /*076c*/ 	.word	0x000113d0


	//   ....[141]....
        /*0770*/ 	.word	0x00011510


	//   ....[142]....
        /*0774*/ 	.word	0x000115f0


	//   ....[143]....
        /*0778*/ 	.word	0x00011670


	//   ....[144]....
        /*077c*/ 	.word	0x00011750


	//   ....[145]....
        /*0780*/ 	.word	0x000117b0


	//   ....[146]....
        /*0784*/ 	.word	0x00011880


	//   ....[147]....
        /*0788*/ 	.word	0x000118e0


	//   ....[148]....
        /*078c*/ 	.word	0x000119c0


	//   ....[149]....
        /*0790*/ 	.word	0x00011ab0


	//   ....[150]....
        /*0794*/ 	.word	0x00011b50


	//   ....[151]....
        /*0798*/ 	.word	0x00011bb0


	//   ....[152]....
        /*079c*/ 	.word	0x00011cb0


	//   ....[153]....
        /*07a0*/ 	.word	0x00011d10


	//   ....[154]....
        /*07a4*/ 	.word	0x00011e10


	//   ....[155]....
        /*07a8*/ 	.word	0x00011e70


	//   ....[156]....
        /*07ac*/ 	.word	0x00011f40


	//   ....[157]....
        /*07b0*/ 	.word	0x00012090


	//   ....[158]....
        /*07b4*/ 	.word	0x00012140


	//   ....[159]....
        /*07b8*/ 	.word	0x00012250


	//   ....[160]....
        /*07bc*/ 	.word	0x00012330


	//   ....[161]....
        /*07c0*/ 	.word	0x00012390


	//   ....[162]....
        /*07c4*/ 	.word	0x00012480


	//   ....[163]....
        /*07c8*/ 	.word	0x000124e0


	//   ....[164]....
        /*07cc*/ 	.word	0x000125c0


	//   ....[165]....
        /*07d0*/ 	.word	0x00012650


	//   ....[166]....
        /*07d4*/ 	.word	0x000126f0


	//   ....[167]....
        /*07d8*/ 	.word	0x00012810


	//   ....[168]....
        /*07dc*/ 	.word	0x00012880


	//   ....[169]....
        /*07e0*/ 	.word	0x000128f0


	//   ....[170]....
        /*07e4*/ 	.word	0x00012960


	//   ....[171]....
        /*07e8*/ 	.word	0x000129d0


	//   ....[172]....
        /*07ec*/ 	.word	0x00012a50


	//   ....[173]....
        /*07f0*/ 	.word	0x00012ae0


	//   ....[174]....
        /*07f4*/ 	.word	0x00012b70


	//   ....[175]....
        /*07f8*/ 	.word	0x00012be0


	//   ....[176]....
        /*07fc*/ 	.word	0x00012c50


	//   ....[177]....
        /*0800*/ 	.word	0x00012cc0


	//   ....[178]....
        /*0804*/ 	.word	0x00012d40


	//   ....[179]....
        /*0808*/ 	.word	0x00012db0


	//   ....[180]....
        /*080c*/ 	.word	0x00012e50


	//   ....[181]....
        /*0810*/ 	.word	0x00012ee0


	//   ....[182]....
        /*0814*/ 	.word	0x00013010


	//----- nvinfo : EIATTR_REG_RECONFIG
	.align		4
.L_1317:
        /*0818*/ 	.byte	0x01, 0x54
	.zero		2


	//----- nvinfo : EIATTR_SYSCALL_OFFSETS
	.align		4
        /*081c*/ 	.byte	0x04, 0x46
        /*081e*/ 	.short	(.L_1319 - .L_1318)


	//   ....[0]....
.L_1318:
        /*0820*/ 	.word	0x000016e0


	//   ....[1]....
        /*0824*/ 	.word	0x0000bf30


	//   ....[2]....
        /*0828*/ 	.word	0x0000c080


	//   ....[3]....
        /*082c*/ 	.word	0x0000c170


	//   ....[4]....
        /*0830*/ 	.word	0x0000d020


	//----- nvinfo : EIATTR_MBARRIER_INSTR_OFFSETS
	.align		4
.L_1319:
        /*0834*/ 	.byte	0x04, 0x39
        /*0836*/ 	.short	(.L_1321 - .L_1320)


	//   ....[0]....
.L_1320:
        /*0838*/ 	.word	0x00000180
        /*083c*/ 	.word	0x000000ff
        /*0840*/ 	.word	0x0002d800
        /*0844*/ 	.short	0x0100
        /*0846*/ 	.byte	0x08
	.zero		1


	//   ....[1]....
        /*0848*/ 	.word	0x00000190
        /*084c*/ 	.word	0x000000ff
        /*0850*/ 	.word	0x0002d820
        /*0854*/ 	.short	0x0100
        /*0856*/ 	.byte	0x08
	.zero		1


	//   ....[2]....
        /*0858*/ 	.word	0x00000280
        /*085c*/ 	.word	0x000000ff
        /*0860*/ 	.word	0x0002d830
        /*0864*/ 	.short	0x0100
        /*0866*/ 	.byte	0x08
	.zero		1


	//   ....[3]....
        /*0868*/ 	.word	0x00000290
        /*086c*/ 	.word	0x000000ff
        /*0870*/ 	.word	0x0002d840
        /*0874*/ 	.short	0x0100
        /*0876*/ 	.byte	0x08
	.zero		1


	//   ....[4]....
        /*0878*/ 	.word	0x000002a0
        /*087c*/ 	.word	0x000000ff
        /*0880*/ 	.word	0x0002d838
        /*0884*/ 	.short	0x0100
        /*0886*/ 	.byte	0x08
	.zero		1


	//   ....[5]....
        /*0888*/ 	.word	0x000002b0
        /*088c*/ 	.word	0x000000ff
        /*0890*/ 	.word	0x0002d848
        /*0894*/ 	.short	0x0100
        /*0896*/ 	.byte	0x08
	.zero		1


	//   ....[6]....
        /*0898*/ 	.word	0x000003e0
        /*089c*/ 	.word	0x000000ff
        /*08a0*/ 	.word	0x0002d850
        /*08a4*/ 	.short	0x0100
        /*08a6*/ 	.byte	0x08
	.zero		1


	//   ....[7]....
        /*08a8*/ 	.word	0x000003f0
        /*08ac*/ 	.word	0x000000ff
        /*08b0*/ 	.word	0x0002d860
        /*08b4*/ 	.short	0x0100
        /*08b6*/ 	.byte	0x08
	.zero		1


	//   ....[8]....
        /*08b8*/ 	.word	0x00000400
        /*08bc*/ 	.word	0x000000ff
        /*08c0*/ 	.word	0x0002d858
        /*08c4*/ 	.short	0x0100
        /*08c6*/ 	.byte	0x08
	.zero		1


	//   ....[9]....
        /*08c8*/ 	.word	0x00000410
        /*08cc*/ 	.word	0x000000ff
        /*08d0*/ 	.word	0x0002d868
        /*08d4*/ 	.short	0x0100
        /*08d6*/ 	.byte	0x08
	.zero		1


	//   ....[10]....
        /*08d8*/ 	.word	0x00000500
        /*08dc*/ 	.word	0x000000ff
        /*08e0*/ 	.word	0x0002d870
        /*08e4*/ 	.short	0x0100
        /*08e6*/ 	.byte	0x06
	.zero		1


	//   ....[11]....
        /*08e8*/ 	.word	0x00000510
        /*08ec*/ 	.word	0x000000ff
        /*08f0*/ 	.word	0x0002d880
        /*08f4*/ 	.short	0x0100
        /*08f6*/ 	.byte	0x06
	.zero		1


	//   ....[12]....
        /*08f8*/ 	.word	0x00000520
        /*08fc*/ 	.word	0x000000ff
        /*0900*/ 	.word	0x0002d878
        /*0904*/ 	.short	0x0100
        /*0906*/ 	.byte	0x06
	.zero		1


	//   ....[13]....
        /*0908*/ 	.word	0x00000530
        /*090c*/ 	.word	0x000000ff
        /*0910*/ 	.word	0x0002d888
        /*0914*/ 	.short	0x0100
        /*0916*/ 	.byte	0x06
	.zero		1


	//   ....[14]....
        /*0918*/ 	.word	0x00000660
        /*091c*/ 	.word	0x000000ff
        /*0920*/ 	.word	0x0002d890
        /*0924*/ 	.short	0x0100
        /*0926*/ 	.byte	0x08
	.zero		1


	//   ....[15]....
        /*0928*/ 	.word	0x00000670
        /*092c*/ 	.word	0x000000ff
        /*0930*/ 	.word	0x0002d8a0
        /*0934*/ 	.short	0x0100
        /*0936*/ 	.byte	0x08
	.zero		1


	//   ....[16]....
        /*0938*/ 	.word	0x00000680
        /*093c*/ 	.word	0x000000ff
        /*0940*/ 	.word	0x0002d898
        /*0944*/ 	.short	0x0100
        /*0946*/ 	.byte	0x08
	.zero		1


	//   ....[17]....
        /*0948*/ 	.word	0x00000690
        /*094c*/ 	.word	0x000000ff
        /*0950*/ 	.word	0x0002d8a8
        /*0954*/ 	.short	0x0100
        /*0956*/ 	.byte	0x08
	.zero		1


	//   ....[18]....
        /*0958*/ 	.word	0x000007c0
        /*095c*/ 	.word	0x000000ff
        /*0960*/ 	.word	0x0002d8b0
        /*0964*/ 	.short	0x0100
        /*0966*/ 	.byte	0x08
	.zero		1


	//   ....[19]....
        /*0968*/ 	.word	0x000007d0
        /*096c*/ 	.word	0x000000ff
        /*0970*/ 	.word	0x0002d8c0
        /*0974*/ 	.short	0x0100
        /*0976*/ 	.byte	0x08
	.zero		1


	//   ....[20]....
        /*0978*/ 	.word	0x000007e0
        /*097c*/ 	.word	0x000000ff
        /*0980*/ 	.word	0x0002d8b8
        /*0984*/ 	.short	0x0100
        /*0986*/ 	.byte	0x08
	.zero		1


	//   ....[21]....
        /*0988*/ 	.word	0x000007f0
        /*098c*/ 	.word	0x000000ff
        /*0990*/ 	.word	0x0002d8c8
        /*0994*/ 	.short	0x0100
        /*0996*/ 	.byte	0x08
	.zero		1


	//   ....[22]....
        /*0998*/ 	.word	0x00001740
        /*099c*/ 	.word	0x000000ff
        /*09a0*/ 	.word	0x0002d800
        /*09a4*/ 	.short	0x010a
        /*09a6*/ 	.byte	0x28
	.zero		1


	//   ....[23]....
        /*09a8*/ 	.word	0x000017b0
        /*09ac*/ 	.word	0x00000003
        /*09b0*/ 	.word	0x0002d830
        /*09b4*/ 	.short	0x010a
        /*09b6*/ 	.byte	0x3f
	.zero		1


	//   ....[24]....
        /*09b8*/ 	.word	0x000017f0
        /*09bc*/ 	.word	0x00000003
        /*09c0*/ 	.word	0x0002d830
        /*09c4*/ 	.short	0x010a
        /*09c6*/ 	.byte	0x3f
	.zero		1


	//   ....[25]....
        /*09c8*/ 	.word	0x00002410
        /*09cc*/ 	.word	0x000000ff
        /*09d0*/ 	.word	0x00000000
        /*09d4*/ 	.short	0x0101
        /*09d6*/ 	.byte	0x06
	.zero		1


	//   ....[26]....
        /*09d8*/ 	.word	0x00003b40
        /*09dc*/ 	.word	0x000000ff
        /*09e0*/ 	.word	0x0002d830
        /*09e4*/ 	.short	0x010a
        /*09e6*/ 	.byte	0x07
	.zero		1


	//   ....[27]....
        /*09e8*/ 	.word	0x00003b80
        /*09ec*/ 	.word	0x000000ff
        /*09f0*/ 	.word	0x0002d830
        /*09f4*/ 	.short	0x010a
        /*09f6*/ 	.byte	0x07
	.zero		1


	//   ....[28]....
        /*09f8*/ 	.word	0x00003e60
        /*09fc*/ 	.word	0x000000ff
        /*0a00*/ 	.word	0x0002d850
        /*0a04*/ 	.short	0x010a
        /*0a06*/ 	.byte	0x07
	.zero		1


	//   ....[29]....
        /*0a08*/ 	.word	0x00003ea0
        /*0a0c*/ 	.word	0x000000ff
        /*0a10*/ 	.word	0x0002d850
        /*0a14*/ 	.short	0x010a
        /*0a16*/ 	.byte	0x07
	.zero		1


	//   ....[30]....
        /*0a18*/ 	.word	0x00004390
        /*0a1c*/ 	.word	0x000000ff
        /*0a20*/ 	.word	0x00000000
        /*0a24*/ 	.short	0x0101
        /*0a26*/ 	.byte	0x07
	.zero		1


	//   ....[31]....
        /*0a28*/ 	.word	0x00005ef0
        /*0a2c*/ 	.word	0x000000ff
        /*0a30*/ 	.word	0x00000000
        /*0a34*/ 	.short	0x0101
        /*0a36*/ 	.byte	0x06
	.zero		1


	//   ....[32]....
        /*0a38*/ 	.word	0x00006590
        /*0a3c*/ 	.word	0x000000ff
        /*0a40*/ 	.word	0x0002d830
        /*0a44*/ 	.short	0x010a
        /*0a46*/ 	.byte	0x07
	.zero		1


	//   ....[33]....
        /*0a48*/ 	.word	0x000065d0
        /*0a4c*/ 	.word	0x000000ff
        /*0a50*/ 	.word	0x0002d830
        /*0a54*/ 	.short	0x010a
        /*0a56*/ 	.byte	0x07
	.zero		1


	//   ....[34]....
        /*0a58*/ 	.word	0x000068b0
        /*0a5c*/ 	.word	0x000000ff
        /*0a60*/ 	.word	0x0002d850
        /*0a64*/ 	.short	0x010a
        /*0a66*/ 	.byte	0x07
	.zero		1


	//   ....[35]....
        /*0a68*/ 	.word	0x000068f0
        /*0a6c*/ 	.word	0x000000ff
        /*0a70*/ 	.word	0x0002d850
        /*0a74*/ 	.short	0x010a
        /*0a76*/ 	.byte	0x07
	.zero		1


	//   ....[36]....
        /*0a78*/ 	.word	0x00006e20
        /*0a7c*/ 	.word	0x000000ff
        /*0a80*/ 	.word	0x00000000
        /*0a84*/ 	.short	0x0101
        /*0a86*/ 	.byte	0x07
	.zero		1


	//   ....[37]....
        /*0a88*/ 	.word	0x00008000
        /*0a8c*/ 	.word	0x000000ff
        /*0a90*/ 	.word	0x00000000
        /*0a94*/ 	.short	0x0101
        /*0a96*/ 	.byte	0x06
	.zero		1


	//   ....[38]....
        /*0a98*/ 	.word	0x000085d0
        /*0a9c*/ 	.word	0x000000ff
        /*0aa0*/ 	.word	0x0002d850
        /*0aa4*/ 	.short	0x010a
        /*0aa6*/ 	.byte	0x04
	.zero		1


	//   ....[39]....
        /*0aa8*/ 	.word	0x00008610
        /*0aac*/ 	.word	0x000000ff
        /*0ab0*/ 	.word	0x0002d850
        /*0ab4*/ 	.short	0x010a
        /*0ab6*/ 	.byte	0x04
	.zero		1


	//   ....[40]....
        /*0ab8*/ 	.word	0x00008c80
        /*0abc*/ 	.word	0x000000ff
        /*0ac0*/ 	.word	0x00000000
        /*0ac4*/ 	.short	0x0101
        /*0ac6*/ 	.byte	0x04
	.zero		1


	//   ....[41]....
        /*0ac8*/ 	.word	0x00009e10
        /*0acc*/ 	.word	0x000000ff
        /*0ad0*/ 	.word	0x00000000
        /*0ad4*/ 	.short	0x0101
        /*0ad6*/ 	.byte	0x04
	.zero		1


	//   ....[42]....
        /*0ad8*/ 	.word	0x0000c770
        /*0adc*/ 	.word	0x00000002
        /*0ae0*/ 	.word	0x0002d840
        /*0ae4*/ 	.short	0x010a
        /*0ae6*/ 	.byte	0x3f
	.zero		1


	//   ....[43]....
        /*0ae8*/ 	.word	0x0000cd20
        /*0aec*/ 	.word	0x00000002
        /*0af0*/ 	.word	0x0002d830
        /*0af4*/ 	.short	0x0107
        /*0af6*/ 	.byte	0x3f
	.zero		1


	//   ....[44]....
        /*0af8*/ 	.word	0x0000ce00
        /*0afc*/ 	.word	0x00000002
        /*0b00*/ 	.word	0x0002d830
        /*0b04*/ 	.short	0x0101
        /*0b06*/ 	.byte	0x3f
	.zero		1


	//   ....[45]....
        /*0b08*/ 	.word	0x0000da10
        /*0b0c*/ 	.word	0x00000017
        /*0b10*/ 	.word	0x0002d800
        /*0b14*/ 	.short	0x0107
        /*0b16*/ 	.byte	0x3f
	.zero		1


	//   ....[46]....
        /*0b18*/ 	.word	0x0000db00
        /*0b1c*/ 	.word	0x00000017
        /*0b20*/ 	.word	0x0002d800
        /*0b24*/ 	.short	0x0101
        /*0b26*/ 	.byte	0x3f
	.zero		1


	//   ....[47]....
        /*0b28*/ 	.word	0x0000db20
        /*0b2c*/ 	.word	0x00000017
        /*0b30*/ 	.word	0x0002d820
        /*0b34*/ 	.short	0x010a
        /*0b36*/ 	.byte	0x3f
	.zero		1


	//   ....[48]....
        /*0b38*/ 	.word	0x0000df30
        /*0b3c*/ 	.word	0x00000005
        /*0b40*/ 	.word	0x0002d840
        /*0b44*/ 	.short	0x010a
        /*0b46*/ 	.byte	0x3f
	.zero		1


	//   ....[49]....
        /*0b48*/ 	.word	0x0000e3c0
        /*0b4c*/ 	.word	0x00000005
        /*0b50*/ 	.word	0x0002d830
        /*0b54*/ 	.short	0x0107
        /*0b56*/ 	.byte	0x3f
	.zero		1


	//   ....[50]....
        /*0b58*/ 	.word	0x0000e480
        /*0b5c*/ 	.word	0x00000005
        /*0b60*/ 	.word	0x0002d830
        /*0b64*/ 	.short	0x0101
        /*0b66*/ 	.byte	0x3f
	.zero		1


	//   ....[51]....
        /*0b68*/ 	.word	0x0000e4e0
        /*0b6c*/ 	.word	0x00000005
        /*0b70*/ 	.word	0x0002d860
        /*0b74*/ 	.short	0x010a
        /*0b76*/ 	.byte	0x3f
	.zero		1


	//   ....[52]....
        /*0b78*/ 	.word	0x0000ea00
        /*0b7c*/ 	.word	0x00000005
        /*0b80*/ 	.word	0x0002d850
        /*0b84*/ 	.short	0x0107
        /*0b86*/ 	.byte	0x3f
	.zero		1


	//   ....[53]....
        /*0b88*/ 	.word	0x0000eb00
        /*0b8c*/ 	.word	0x00000005
        /*0b90*/ 	.word	0x0002d850
        /*0b94*/ 	.short	0x0101
        /*0b96*/ 	.byte	0x3f
	.zero		1


	//   ....[54]....
        /*0b98*/ 	.word	0x0000ed00
        /*0b9c*/ 	.word	0x00000000
        /*0ba0*/ 	.word	0x0002d860
        /*0ba4*/ 	.short	0x010a
        /*0ba6*/ 	.byte	0x3f
	.zero		1


	//   ....[55]....
        /*0ba8*/ 	.word	0x0000f180
        /*0bac*/ 	.word	0x00000000
        /*0bb0*/ 	.word	0x0002d850
        /*0bb4*/ 	.short	0x0107
        /*0bb6*/ 	.byte	0x3f
	.zero		1


	//   ....[56]....
        /*0bb8*/ 	.word	0x0000f250
        /*0bbc*/ 	.word	0x00000000
        /*0bc0*/ 	.word	0x0002d850
        /*0bc4*/ 	.short	0x0101
        /*0bc6*/ 	.byte	0x3f
	.zero		1


	//   ....[57]....
        /*0bc8*/ 	.word	0x0000ff70
        /*0bcc*/ 	.word	0x00000005
        /*0bd0*/ 	.word	0x0002d820
        /*0bd4*/ 	.short	0x010a
        /*0bd6*/ 	.byte	0x3f
	.zero		1


	//   ....[58]....
        /*0bd8*/ 	.word	0x000100f0
        /*0bdc*/ 	.word	0x00000003
        /*0be0*/ 	.word	0x0002d840
        /*0be4*/ 	.short	0x010a
        /*0be6*/ 	.byte	0x3f
	.zero		1


	//   ....[59]....
        /*0be8*/ 	.word	0x00010190
        /*0bec*/ 	.word	0x00000005
        /*0bf0*/ 	.word	0x0002d840
        /*0bf4*/ 	.short	0x010a
        /*0bf6*/ 	.byte	0x3f
	.zero		1


	//   ....[60]....
        /*0bf8*/ 	.word	0x000101d0
        /*0bfc*/ 	.word	0x00000003
        /*0c00*/ 	.word	0x0002d860
        /*0c04*/ 	.short	0x010a
        /*0c06*/ 	.byte	0x3f
	.zero		1


	//   ....[61]....
        /*0c08*/ 	.word	0x00010210
        /*0c0c*/ 	.word	0x00000005
        /*0c10*/ 	.word	0x0002d860
        /*0c14*/ 	.short	0x010a
        /*0c16*/ 	.byte	0x3f
	.zero		1


	//   ....[62]....
        /*0c18*/ 	.word	0x00010280
        /*0c1c*/ 	.word	0x00000003
        /*0c20*/ 	.word	0x0002d800
        /*0c24*/ 	.short	0x010a
        /*0c26*/ 	.byte	0x3f
	.zero		1


	//   ....[63]....
        /*0c28*/ 	.word	0x000102d0
        /*0c2c*/ 	.word	0x00000003
        /*0c30*/ 	.word	0x0002d830
        /*0c34*/ 	.short	0x010a
        /*0c36*/ 	.byte	0x3f
	.zero		1


	//   ....[64]....
        /*0c38*/ 	.word	0x00010330
        /*0c3c*/ 	.word	0x00000005
        /*0c40*/ 	.word	0x0002d830
        /*0c44*/ 	.short	0x010a
        /*0c46*/ 	.byte	0x3f
	.zero		1


	//   ....[65]....
        /*0c48*/ 	.word	0x00010390
        /*0c4c*/ 	.word	0x00000005
        /*0c50*/ 	.word	0x0002d850
        /*0c54*/ 	.short	0x010a
        /*0c56*/ 	.byte	0x3f
	.zero		1


	//   ....[66]....
        /*0c58*/ 	.word	0x000103f0
        /*0c5c*/ 	.word	0x00000005
        /*0c60*/ 	.word	0x0002d830
        /*0c64*/ 	.short	0x010a
        /*0c66*/ 	.byte	0x3f
	.zero		1


	//   ....[67]....
        /*0c68*/ 	.word	0x00010450
        /*0c6c*/ 	.word	0x00000005
        /*0c70*/ 	.word	0x0002d850
        /*0c74*/ 	.short	0x010a
        /*0c76*/ 	.byte	0x3f
	.zero		1


	//   ....[68]....
        /*0c78*/ 	.word	0x000104b0
        /*0c7c*/ 	.word	0x00000008
        /*0c80*/ 	.word	0x0002d850
        /*0c84*/ 	.short	0x010a
        /*0c86*/ 	.byte	0x3f
	.zero		1


	//   ....[69]....
        /*0c88*/ 	.word	0x000105d0
        /*0c8c*/ 	.word	0x00000002
        /*0c90*/ 	.word	0x0002d840
        /*0c94*/ 	.short	0x010a
        /*0c96*/ 	.byte	0x3f
	.zero		1


	//   ....[70]....
        /*0c98*/ 	.word	0x00011410
        /*0c9c*/ 	.word	0x00000017
        /*0ca0*/ 	.word	0x0002d820
        /*0ca4*/ 	.short	0x010a
        /*0ca6*/ 	.byte	0x3f
	.zero		1


	//   ....[71]....
        /*0ca8*/ 	.word	0x00011460
        /*0cac*/ 	.word	0x00000005
        /*0cb0*/ 	.word	0x0002d840
        /*0cb4*/ 	.short	0x010a
        /*0cb6*/ 	.byte	0x3f
	.zero		1


	//   ....[72]....
        /*0cb8*/ 	.word	0x00011a00
        /*0cbc*/ 	.word	0x00000005
        /*0cc0*/ 	.word	0x0002d860
        /*0cc4*/ 	.short	0x010a
        /*0cc6*/ 	.byte	0x3f
	.zero		1


	//   ....[73]....
        /*0cc8*/ 	.word	0x00011fe0
        /*0ccc*/ 	.word	0x00000000
        /*0cd0*/ 	.word	0x0002d860
        /*0cd4*/ 	.short	0x010a
        /*0cd6*/ 	.byte	0x3f
	.zero		1


	//   ....[74]....
        /*0cd8*/ 	.word	0x00012f30
        /*0cdc*/ 	.word	0x00000005
        /*0ce0*/ 	.word	0x0002d820
        /*0ce4*/ 	.short	0x010a
        /*0ce6*/ 	.byte	0x3f
	.zero		1


	//   ....[75]....
        /*0ce8*/ 	.word	0x000130d0
        /*0cec*/ 	.word	0x00000003
        /*0cf0*/ 	.word	0x0002d840
        /*0cf4*/ 	.short	0x010a
        /*0cf6*/ 	.byte	0x3f
	.zero		1


	//   ....[76]....
        /*0cf8*/ 	.word	0x00013120
        /*0cfc*/ 	.word	0x00000005
        /*0d00*/ 	.word	0x0002d840
        /*0d04*/ 	.short	0x010a
        /*0d06*/ 	.byte	0x3f
	.zero		1


	//   ....[77]....
        /*0d08*/ 	.word	0x00013170
        /*0d0c*/ 	.word	0x00000003
        /*0d10*/ 	.word	0x0002d860
        /*0d14*/ 	.short	0x010a
        /*0d16*/ 	.byte	0x3f
	.zero		1


	//----- nvinfo : EIATTR_NUM_MBARRIERS
	.align		4
.L_1321:
        /*0d18*/ 	.byte	0x03, 0x38
        /*0d1a*/ 	.short	0x0016


	//----- nvinfo : EIATTR_EXIT_INSTR_OFFSETS
	.align		4
        /*0d1c*/ 	.byte	0x04, 0x1c
        /*0d1e*/ 	.short	(.L_1323 - .L_1322)


	//   ....[0]....
.L_1322:
        /*0d20*/ 	.word	0x000009a0


	//   ....[1]....
        /*0d24*/ 	.word	0x0000a9a0


	//   ....[2]....
        /*0d28*/ 	.word	0x00010260


	//----- nvinfo : EIATTR_MAX_THREADS
	.align		4
.L_1323:
        /*0d2c*/ 	.byte	0x04, 0x05
        /*0d2e*/ 	.short	(.L_1325 - .L_1324)
.L_1324:
        /*0d30*/ 	.word	0x00000200
        /*0d34*/ 	.word	0x00000001
        /*0d38*/ 	.word	0x00000001


	//----- nvinfo : EIATTR_CRS_STACK_SIZE
	.align		4
.L_1325:
        /*0d3c*/ 	.byte	0x04, 0x1e
        /*0d3e*/ 	.short	(.L_1327 - .L_1326)
.L_1326:
        /*0d40*/ 	.word	0x00000000


	//----- nvinfo : EIATTR_CBANK_PARAM_SIZE
	.align		4
.L_1327:
        /*0d44*/ 	.byte	0x03, 0x19
        /*0d46*/ 	.short	0x0af0


	//----- nvinfo : EIATTR_PARAM_CBANK
	.align		4
        /*0d48*/ 	.byte	0x04, 0x0a
        /*0d4a*/ 	.short	(.L_1329 - .L_1328)
	.align		4
.L_1328:
        /*0d4c*/ 	.word	index@(.nv.constant0._ZN7cutlass13device_kernelIN5flash11enable_sm90INS1_16FlashAttnFwdSm90INS1_25CollectiveMainloopFwdSm90ILi2EN4cute5tupleIJNS5_1CILi1EEES8_S8_EEENS6_IJNS7_ILi192EEENS7_ILi128EEENS7_ILi96EEEEEELi96ENS_10bfloat16_tEfNS_4arch4Sm90ELb1ELb0ELb0ELb1ELb1ELb0ELb0ELb0ELb1ELb1ELb0ELb0EEENS1_21CollectiveEpilogueFwdINS6_IJSA_SC_SB_EEES9_SE_SG_Li384ELb1ELb1ELb0ELb0EEENS1_36VarlenDynamicPersistentTileSchedulerILi192ELi128ELi384ELi128ELb0ELb1ELb1ELb1ELb1ELb1EEEEEEEEEvNT_6ParamsE)
        /*0d50*/ 	.short	0x0210
        /*0d52*/ 	.short	0x0af0


	//----- nvinfo : EIATTR_SW_WAR
	.align		4
.L_1329:
        /*0d54*/ 	.byte	0x04, 0x36
        /*0d56*/ 	.short	(.L_1331 - .L_1330)
.L_1330:
        /*0d58*/ 	.word	0x00000008
.L_1331:


//--------------------- .nv.info._ZN7cutlass13device_kernelIN5flash11enable_sm90INS1_16FlashAttnFwdSm90INS1_25CollectiveMainloopFwdSm90ILi2EN4cute5tupleIJNS5_1CILi1EEES8_S8_EEENS6_IJNS7_ILi192EEENS7_ILi128EEENS7_ILi96EEEEEELi96ENS_10bfloat16_tEfNS_4arch4Sm90ELb1ELb0ELb0ELb1ELb1ELb1ELb0ELb0ELb1ELb1ELb0ELb0EEENS1_21CollectiveEpilogueFwdINS6_IJSA_SC_SB_EEES9_SE_SG_Li384ELb1ELb1ELb0ELb0EEENS1_36VarlenDynamicPersistentTileSchedulerILi192ELi128ELi384ELi128ELb0ELb1ELb1ELb1ELb1ELb1EEEEEEEEEvNT_6ParamsE --------------------------
	.section	.nv.info._ZN7cutlass13device_kernelIN5flash11enable_sm90INS1_16FlashAttnFwdSm90INS1_25CollectiveMainloopFwdSm90ILi2EN4cute5tupleIJNS5_1CILi1EEES8_S8_EEENS6_IJNS7_ILi192EEENS7_ILi128EEENS7_ILi96EEEEEELi96ENS_10bfloat16_tEfNS_4arch4Sm90ELb1ELb0ELb0ELb1ELb1ELb1ELb0ELb0ELb1ELb1ELb0ELb0EEENS1_21CollectiveEpilogueFwdINS6_IJSA_SC_SB_EEES9_SE_SG_Li384ELb1ELb1ELb0ELb0EEENS1_36VarlenDynamicPersistentTileSchedulerILi192ELi128ELi384ELi128ELb0ELb1ELb1ELb1ELb1ELb1EEEEEEEEEvNT_6ParamsE,"",@"SHT_CUDA_INFO"
	.sectionflags	@""
	.align	4


	//----- nvinfo : EIATTR_CUDA_API_VERSION
	.align		4
        /*0000*/ 	.byte	0x04, 0x37
        /*0002*/ 	.short	(.L_1333 - .L_1332)
.L_1332:
        /*0004*/ 	.word	0x00000082


	//----- nvinfo : EIATTR_KPARAM_INFO
	.align		4
.L_1333:
        /*0008*/ 	.byte	0x04, 0x17
        /*000a*/ 	.short	(.L_1335 - .L_1334)
.L_1334:
        /*000c*/ 	.word	0x00000000
        /*0010*/ 	.short	0x0000
        /*0012*/ 	.short	0x0070
        /*0014*/ 	.byte	0x00, 0xf0, 0x01, 0x2a


	//----- nvinfo : EIATTR_SPARSE_MMA_MASK
	.align		4
.L_1335:
        /*0018*/ 	.byte	0x03, 0x50
        /*001a*/ 	.short	0x0000


	//----- nvinfo : EIATTR_MAXREG_COUNT
	.align		4
        /*001c*/ 	.byte	0x03, 0x1b
        /*001e*/ 	.short	0x0080


	//----- nvinfo : EIATTR_NUM_BARRIERS
	.align		4
        /*0020*/ 	.byte	0x02, 0x4c
        /*0022*/ 	.byte	0x10
	.zero		1


	//----- nvinfo : EIATTR_EXTERNS
	.align		4
        /*0024*/ 	.byte	0x04, 0x0f
        /*0026*/ 	.short	(.L_1337 - .L_1336)


	//   ....[0]....
	.align		4
.L_1336:
        /*0028*/ 	.word	index@(__assertfail)


	//----- nvinfo : EIATTR_ANNOTATIONS
	.align		4
.L_1337:
        /*002c*/ 	.byte	0x04, 0x55
        /*002e*/ 	.short	(.L_1339 - .L_1338)


	//   ....[0]....
.L_1338:
        /* <DEDUP_REMOVED lines=102> */


	//----- nvinfo : EIATTR_MERCURY_ISA_VERSION
	.align		4
.L_1339:
        /*0680*/ 	.byte	0x03, 0x5f
        /*0682*/ 	.short	0x0101


	//----- nvinfo : EIATTR_UNUSED_LOAD_BYTE_OFFSET
	.align		4
        /*0684*/ 	.byte	0x04, 0x44
        /*0686*/ 	.short	(.L_1341 - .L_1340)


	//   ....[0]....
.L_1340:
        /*0688*/ 	.word	0x00000a90
        /*068c*/ 	.word	0x0000fff0


	//   ....[1]....
        /*0690*/ 	.word	0x00013f70
        /*0694*/ 	.word	0x0000fff0


	//----- nvinfo : EIATTR_INT_WARP_WIDE_INSTR_OFFSETS
	.align		4
.L_1341:
        /*0698*/ 	.byte	0x04, 0x31
        /*069a*/ 	.short	(.L_1343 - .L_1342)


	//   ....[0]....
.L_1342:
        /*069c*/ 	.word	0x00000130


	//   ....[1]....
        /*06a0*/ 	.word	0x00000170


	//   ....[2]....
        /*06a4*/ 	.word	0x000001e0


	//   ....[3]....
        /*06a8*/ 	.word	0x00018740


	//   ....[4]....
        /*06ac*/ 	.word	0x000187d0


	//   ....[5]....
        /*06b0*/ 	.word	0x0001b4e0


	//   ....[6]....
        /*06b4*/ 	.word	0x0001b570


	//----- nvinfo : EIATTR_COOP_GROUP_MASK_REGIDS
	.align		4
.L_1343:
        /*06b8*/ 	.byte	0x04, 0x29
        /*06ba*/ 	.short	(.L_1345 - .L_1344)


	//   ....[0]....
.L_1344:
        /*06bc*/ 	.word	0xffffffff


	//   ....[1]....
        /*06c0*/ 	.word	0xffffffff


	//   ....[2]....
        /*06c4*/ 	.word	0xffffffff


	//   ....[3]....
        /*06c8*/ 	.word	0xffffffff


	//   ....[4]....
        /*06cc*/ 	.word	0xffffffff


	//   ....[5]....
        /*06d0*/ 	.word	0xffffffff


	//   ....[6]....
        /*06d4*/ 	.word	0xffffffff


	//   ....[7]....
        /*06d8*/ 	.word	0xffffffff


	//   ....[8]....
        /*06dc*/ 	.word	0xffffffff


	//   ....[9]....
        /*06e0*/ 	.word	0xffffffff


	//   ....[10]....
        /*06e4*/ 	.word	0xffffffff


	//   ....[11]....
        /*06e8*/ 	.word	0xffffffff


	//   ....[12]....
        /*06ec*/ 	.word	0xffffffff


	//   ....[13]....
        /*06f0*/ 	.word	0xffffffff


	//   ....[14]....
        /*06f4*/ 	.word	0xffffffff


	//   ....[15]....
        /*06f8*/ 	.word	0xffffffff


	//   ....[16]....
        /*06fc*/ 	.word	0xffffffff


	//   ....[17]....
        /*0700*/ 	.word	0xffffffff


	//   ....[18]....
        /*0704*/ 	.word	0xffffffff


	//   ....[19]....
        /*0708*/ 	.word	0xffffffff


	//   ....[20]....
        /*070c*/ 	.word	0xffffffff


	//   ....[21]....
        /*0710*/ 	.word	0xffffffff


	//   ....[22]....
        /*0714*/ 	.word	0xffffffff


	//   ....[23]....
        /*0718*/ 	.word	0xffffffff


	//   ....[24]....
        /*071c*/ 	.word	0xffffffff


	//   ....[25]....
        /*0720*/ 	.word	0xffffffff


	//   ....[26]....
        /*0724*/ 	.word	0xffffffff


	//   ....[27]....
        /*0728*/ 	.word	0xffffffff


	//   ....[28]....
        /*072c*/ 	.word	0xffffffff


	//   ....[29]....
        /*0730*/ 	.word	0xffffffff


	//   ....[30]....
        /*0734*/ 	.word	0xffffffff


	//   ....[31]....
        /*0738*/ 	.word	0xffffffff


	//   ....[32]....
        /*073c*/ 	.word	0xffffffff


	//   ....[33]....
        /*0740*/ 	.word	0xffffffff


	//   ....[34]....
        /*0744*/ 	.word	0xffffffff


	//   ....[35]....
        /*0748*/ 	.word	0xffffffff


	//   ....[36]....
        /*074c*/ 	.word	0xffffffff


	//   ....[37]....
        /*0750*/ 	.word	0xffffffff


	//   ....[38]....
        /*0754*/ 	.word	0xffffffff


	//   ....[39]....
        /*0758*/ 	.word	0xffffffff


	//   ....[40]....
        /*075c*/ 	.word	0xffffffff


	//   ....[41]....
        /*0760*/ 	.word	0xffffffff


	//   ....[42]....
        /*0764*/ 	.word	0xffffffff


	//   ....[43]....
        /*0768*/ 	.word	0xffffffff


	//   ....[44]....
        /*076c*/ 	.word	0xffffffff


	//   ....[45]....
        /*0770*/ 	.word	0xffffffff


	//   ....[46]....
        /*0774*/ 	.word	0xffffffff


	//   ....[47]....
        /*0778*/ 	.word	0xffffffff


	//   ....[48]....
        /*077c*/ 	.word	0xffffffff


	//   ....[49]....
        /*0780*/ 	.word	0xffffffff


	//   ....[50]....
        /*0784*/ 	.word	0xffffffff


	//   ....[51]....
        /*0788*/ 	.word	0xffffffff


	//   ....[52]....
        /*078c*/ 	.word	0xffffffff


	//   ....[53]....
        /*0790*/ 	.word	0xffffffff


	//   ....[54]....
        /*0794*/ 	.word	0xffffffff


	//   ....[55]....
        /*0798*/ 	.word	0xffffffff


	//   ....[56]....
        /*079c*/ 	.word	0xffffffff


	//   ....[57]....
        /*07a0*/ 	.word	0xffffffff


	//   ....[58]....
        /*07a4*/ 	.word	0xffffffff


	//   ....[59]....
        /*07a8*/ 	.word	0xffffffff


	//   ....[60]....
        /*07ac*/ 	.word	0xffffffff


	//   ....[61]....
        /*07b0*/ 	.word	0xffffffff


	//   ....[62]....
        /*07b4*/ 	.word	0xffffffff


	//   ....[63]....
        /*07b8*/ 	.word	0xffffffff


	//   ....[64]....
        /*07bc*/ 	.word	0xffffffff


	//   ....[65]....
        /*07c0*/ 	.word	0xffffffff


	//   ....[66]....
        /*07c4*/ 	.word	0xffffffff


	//   ....[67]....
        /*07c8*/ 	.word	0xffffffff


	//   ....[68]....
        /*07cc*/ 	.word	0xffffffff


	//   ....[69]....
        /*07d0*/ 	.word	0xffffffff


	//   ....[70]....
        /*07d4*/ 	.word	0xffffffff


	//   ....[71]....
        /*07d8*/ 	.word	0xffffffff


	//   ....[72]....
        /*07dc*/ 	.word	0xffffffff


	//   ....[73]....
        /*07e0*/ 	.word	0xffffffff


	//   ....[74]....
        /*07e4*/ 	.word	0xffffffff


	//   ....[75]....
        /*07e8*/ 	.word	0xffffffff


	//   ....[76]....
        /*07ec*/ 	.word	0xffffffff


	//   ....[77]....
        /*07f0*/ 	.word	0xffffffff


	//   ....[78]....
        /*07f4*/ 	.word	0xffffffff


	//   ....[79]....
        /*07f8*/ 	.word	0xffffffff


	//   ....[80]....
        /*07fc*/ 	.word	0xffffffff


	//   ....[81]....
        /*0800*/ 	.word	0xffffffff


	//   ....[82]....
        /*0804*/ 	.word	0xffffffff


	//   ....[83]....
        /*0808*/ 	.word	0xffffffff


	//   ....[84]....
        /*080c*/ 	.word	0xffffffff


	//   ....[85]....
        /*0810*/ 	.word	0xffffffff


	//   ....[86]....
        /*0814*/ 	.word	0xffffffff


	//   ....[87]....
        /*0818*/ 	.word	0xffffffff


	//   ....[88]....
        /*081c*/ 	.word	0xffffffff


	//   ....[89]....
        /*0820*/ 	.word	0xffffffff


	//   ....[90]....
        /*0824*/ 	.word	0xffffffff


	//   ....[91]....
        /*0828*/ 	.word	0xffffffff


	//   ....[92]....
        /*082c*/ 	.word	0xffffffff


	//   ....[93]....
        /*0830*/ 	.word	0xffffffff


	//   ....[94]....
        /*0834*/ 	.word	0xffffffff


	//   ....[95]....
        /*0838*/ 	.word	0xffffffff


	//   ....[96]....
        /*083c*/ 	.word	0xffffffff


	//   ....[97]....
        /*0840*/ 	.word	0xffffffff


	//   ....[98]....
        /*0844*/ 	.word	0xffffffff


	//   ....[99]....
        /*0848*/ 	.word	0xffffffff


	//   ....[100]....
        /*084c*/ 	.word	0xffffffff


	//   ....[101]....
        /*0850*/ 	.word	0xffffffff


	//   ....[102]....
        /*0854*/ 	.word	0xffffffff


	//   ....[103]....
        /*0858*/ 	.word	0xffffffff


	//   ....[104]....
        /*085c*/ 	.word	0xffffffff


	//   ....[105]....
        /*0860*/ 	.word	0xffffffff


	//   ....[106]....
        /*0864*/ 	.word	0xffffffff


	//   ....[107]....
        /*0868*/ 	.word	0xffffffff


	//   ....[108]....
        /*086c*/ 	.word	0xffffffff


	//   ....[109]....
        /*0870*/ 	.word	0xffffffff


	//   ....[110]....
        /*0874*/ 	.word	0xffffffff


	//   ....[111]....
        /*0878*/ 	.word	0xffffffff


	//   ....[112]....
        /*087c*/ 	.word	0xffffffff


	//   ....[113]....
        /*0880*/ 	.word	0xffffffff


	//   ....[114]....
        /*0884*/ 	.word	0xffffffff


	//   ....[115]....
        /*0888*/ 	.word	0xffffffff


	//   ....[116]....
        /*088c*/ 	.word	0xffffffff


	//   ....[117]....
        /*0890*/ 	.word	0xffffffff


	//   ....[118]....
        /*0894*/ 	.word	0xffffffff


	//   ....[119]....
        /*0898*/ 	.word	0xffffffff


	//   ....[120]....
        /*089c*/ 	.word	0xffffffff


	//   ....[121]....
        /*08a0*/ 	.word	0xffffffff


	//   ....[122]....
        /*08a4*/ 	.word	0xffffffff


	//   ....[123]....
        /*08a8*/ 	.word	0xffffffff


	//   ....[124]....
        /*08ac*/ 	.word	0xffffffff


	//   ....[125]....
        /*08b0*/ 	.word	0xffffffff


	//   ....[126]....
        /*08b4*/ 	.word	0xffffffff


	//   ....[127]....
        /*08b8*/ 	.word	0xffffffff


	//   ....[128]....
        /*08bc*/ 	.word	0xffffffff


	//   ....[129]....
        /*08c0*/ 	.word	0xffffffff


	//   ....[130]....
        /*08c4*/ 	.word	0xffffffff


	//   ....[131]....
        /*08c8*/ 	.word	0xffffffff


	//   ....[132]....
        /*08cc*/ 	.word	0xffffffff


	//   ....[133]....
        /*08d0*/ 	.word	0xffffffff


	//   ....[134]....
        /*08d4*/ 	.word	0xffffffff


	//   ....[135]....
        /*08d8*/ 	.word	0xffffffff


	//   ....[136]....
        /*08dc*/ 	.word	0xffffffff


	//   ....[137]....
        /*08e0*/ 	.word	0xffffffff


	//   ....[138]....
        /*08e4*/ 	.word	0x0500000f


	//   ....[139]....
        /*08e8*/ 	.word	0x0500000f


	//   ....[140]....
        /*08ec*/ 	.word	0x0500000f


	//   ....[141]....
        /*08f0*/ 	.word	0x0500000f


	//   ....[142]....
        /*08f4*/ 	.word	0x0500000f


	//   ....[143]....
        /*08f8*/ 	.word	0x0500000f


	//   ....[144]....
        /*08fc*/ 	.word	0x0500000f


	//   ....[145]....
        /*0900*/ 	.word	0x0500000f


	//   ....[146]....
        /*0904*/ 	.word	0x0500000f


	//   ....[147]....
        /*0908*/ 	.word	0x0500000f


	//   ....[148]....
        /*090c*/ 	.word	0x0500000f


	//   ....[149]....
        /*0910*/ 	.word	0x0500000f


	//   ....[150]....
        /*0914*/ 	.word	0x0500000f


	//   ....[151]....
        /*0918*/ 	.word	0x0500000f


	//   ....[152]....
        /*091c*/ 	.word	0x0500000f


	//   ....[153]....
        /*0920*/ 	.word	0x0500000f


	//   ....[154]....
        /*0924*/ 	.word	0x0500000f


	//   ....[155]....
        /*0928*/ 	.word	0x0500000f


	//   ....[156]....
        /*092c*/ 	.word	0x0500000f


	//   ....[157]....
        /*0930*/ 	.word	0x0500000f


	//   ....[158]....
        /*0934*/ 	.word	0x0500000f


	//   ....[159]....
        /*0938*/ 	.word	0x0500000f


	//   ....[160]....
        /*093c*/ 	.word	0x0500000f


	//   ....[161]....
        /*0940*/ 	.word	0x0500000f


	//   ....[162]....
        /*0944*/ 	.word	0x0500000f


	//   ....[163]....
        /*0948*/ 	.word	0x0500000f


	//   ....[164]....
        /*094c*/ 	.word	0x0500000f


	//   ....[165]....
        /*0950*/ 	.word	0x0500000f


	//   ....[166]....
        /*0954*/ 	.word	0x0500000f


	//   ....[167]....
        /*0958*/ 	.word	0x0500000f


	//   ....[168]....
        /*095c*/ 	.word	0x0500000f


	//   ....[169]....
        /*0960*/ 	.word	0x0500000f


	//   ....[170]....
        /*0964*/ 	.word	0x0500000f


	//   ....[171]....
        /*0968*/ 	.word	0x0500000f


	//   ....[172]....
        /*096c*/ 	.word	0x0500000f


	//   ....[173]....
        /*0970*/ 	.word	0x0500000f


	//   ....[174]....
        /*0974*/ 	.word	0x0500000f


	//   ....[175]....
        /*0978*/ 	.word	0x0500000f


	//   ....[176]....
        /*097c*/ 	.word	0x0500000f


	//   ....[177]....
        /*0980*/ 	.word	0x0500000f


	//   ....[178]....
        /*0984*/ 	.word	0x0500000f


	//   ....[179]....
        /*0988*/ 	.word	0x0500000f


	//   ....[180]....
        /*098c*/ 	.word	0x0500000f


	//   ....[181]....
        /*0990*/ 	.word	0x0500000f


	//   ....[182]....
        /*0994*/ 	.word	0x0500000f


	//   ....[183]....
        /*0998*/ 	.word	0x0500000f


	//   ....[184]....
        /*099c*/ 	.word	0x0500000f


	//   ....[185]....
        /*09a0*/ 	.word	0x0500000f


	//   ....[186]....
        /*09a4*/ 	.word	0x0500000f


	//   ....[187]....
        /*09a8*/ 	.word	0x0500000f


	//   ....[188]....
        /*09ac*/ 	.word	0x0500000f


	//   ....[189]....
        /*09b0*/ 	.word	0x0500000f


	//   ....[190]....
        /*09b4*/ 	.word	0x0500000f


	//   ....[191]....
        /*09b8*/ 	.word	0x0500000f


	//   ....[192]....
        /*09bc*/ 	.word	0x0500000f


	//   ....[193]....
        /*09c0*/ 	.word	0x0500000f


	//   ....[194]....
        /*09c4*/ 	.word	0x0500000f


	//   ....[195]....
        /*09c8*/ 	.word	0x0500000f


	//   ....[196]....
        /*09cc*/ 	.word	0x0500000f


	//   ....[197]....
        /*09d0*/ 	.word	0x0500000f


	//   ....[198]....
        /*09d4*/ 	.word	0x0500000f


	//   ....[199]....
        /*09d8*/ 	.word	0x0500000f


	//   ....[200]....
        /*09dc*/ 	.word	0x0500000f


	//   ....[201]....
        /*09e0*/ 	.word	0x0500000f


	//   ....[202]....
        /*09e4*/ 	.word	0x0500000f


	//   ....[203]....
        /*09e8*/ 	.word	0x0500000f


	//   ....[204]....
        /*09ec*/ 	.word	0x0500000f


	//   ....[205]....
        /*09f0*/ 	.word	0x0500000f


	//   ....[206]....
        /*09f4*/ 	.word	0x0500000f


	//   ....[207]....
        /*09f8*/ 	.word	0x0500000f


	//   ....[208]....
        /*09fc*/ 	.word	0x0500000f


	//   ....[209]....
        /*0a00*/ 	.word	0x0500000f


	//   ....[210]....
        /*0a04*/ 	.word	0x0500000f


	//   ....[211]....
        /*0a08*/ 	.word	0x0500000f


	//   ....[212]....
        /*0a0c*/ 	.word	0x0500000f


	//   ....[213]....
        /*0a10*/ 	.word	0x0500000f


	//   ....[214]....
        /*0a14*/ 	.word	0x0500000f


	//   ....[215]....
        /*0a18*/ 	.word	0x0500000f


	//   ....[216]....
        /*0a1c*/ 	.word	0x0500000f


	//   ....[217]....
        /*0a20*/ 	.word	0x0500000f


	//   ....[218]....
        /*0a24*/ 	.word	0x0500000f


	//   ....[219]....
        /*0a28*/ 	.word	0x0500000f


	//   ....[220]....
        /*0a2c*/ 	.word	0x0500000f


	//----- nvinfo : EIATTR_COOP_GROUP_INSTR_OFFSETS
	.align		4
.L_1345:
        /*0a30*/ 	.byte	0x04, 0x28
        /*0a32*/ 	.short	(.L_1347 - .L_1346)


	//   ....[0]....
.L_1346:
        /*0a34*/ 	.word	0x00000070


	//   ....[1]....
        /*0a38*/ 	.word	0x00000140


	//   ....[2]....
        /*0a3c*/ 	.word	0x00000190


	//   ....[3]....
        /*0a40*/ 	.word	0x000003c0


	//   ....[4]....
        /*0a44*/ 	.word	0x00000520


	//   ....[5]....
        /*0a48*/ 	.word	0x00000640


	//   ....[6]....
        /*0a4c*/ 	.word	0x000007a0


	//   ....[7]....
        /*0a50*/ 	.word	0x000032d0


	//   ....[8]....
        /*0a54*/ 	.word	0x000032e0


	//   ....[9]....
        /*0a58*/ 	.word	0x00004f60


	//   ....[10]....
        /*0a5c*/ 	.word	0x00004f70


	//   ....[11]....
        /*0a60*/ 	.word	0x000069f0


	//   ....[12]....
        /*0a64*/ 	.word	0x00006a00


	//   ....[13]....
        /*0a68*/ 	.word	0x00006f30


	//   ....[14]....
        /*0a6c*/ 	.word	0x00006f50


	//   ....[15]....
        /*0a70*/ 	.word	0x000076b0


	//   ....[16]....
        /*0a74*/ 	.word	0x00007e30


	//   ....[17]....
        /*0a78*/ 	.word	0x00007e40


	//   ....[18]....
        /*0a7c*/ 	.word	0x00007e50


	//   ....[19]....
        /*0a80*/ 	.word	0x00007e60


	//   ....[20]....
        /*0a84*/ 	.word	0x00009d80


	//   ....[21]....
        /*0a88*/ 	.word	0x00009d90


	//   ....[22]....
        /*0a8c*/ 	.word	0x00009da0


	//   ....[23]....
        /*0a90*/ 	.word	0x00009db0


	//   ....[24]....
        /*0a94*/ 	.word	0x0000c110


	//   ....[25]....
        /*0a98*/ 	.word	0x0000c780


	//   ....[26]....
        /*0a9c*/ 	.word	0x0000c790


	//   ....[27]....
        /*0aa0*/ 	.word	0x0000c7b0


	//   ....[28]....
        /*0aa4*/ 	.word	0x0000ce30


	//   ....[29]....
        /*0aa8*/ 	.word	0x0000ce50


	//   ....[30]....
        /*0aac*/ 	.word	0x0000df90


	//   ....[31]....
        /*0ab0*/ 	.word	0x0000ed40


	//   ....[32]....
        /*0ab4*/ 	.word	0x0000ed60


	//   ....[33]....
        /*0ab8*/ 	.word	0x0000f580


	//   ....[34]....
        /*0abc*/ 	.word	0x0000f680


	//   ....[35]....
        /*0ac0*/ 	.word	0x0000fda0


	//   ....[36]....
        /*0ac4*/ 	.word	0x0000fe00


	//   ....[37]....
        /*0ac8*/ 	.word	0x00010e20


	//   ....[38]....
        /*0acc*/ 	.word	0x00011ce0


	//   ....[39]....
        /*0ad0*/ 	.word	0x00011d00


	//   ....[40]....
        /*0ad4*/ 	.word	0x00011f50


	//   ....[41]....
        /*0ad8*/ 	.word	0x00011f70


	//   ....[42]....
        /*0adc*/ 	.word	0x000132b0


	//   ....[43]....
        /*0ae0*/ 	.word	0x000134b0


	//   ....[44]....
        /*0ae4*/ 	.word	0x00013970


	//   ....[45]....
        /*0ae8*/ 	.word	0x000139b0


	//   ....[46]....
        /*0aec*/ 	.word	0x000139c0


	//   ....[47]....
        /*0af0*/ 	.word	0x000149e0


	//   ....[48]....
        /*0af4*/ 	.word	0x00014a20


	//   ....[49]....
        /*0af8*/ 	.word	0x00014a50


	//   ....[50]....
        /*0afc*/ 	.word	0x00014a70


	//   ....[51]....
        /*0b00*/ 	.word	0x00014f20


	//   ....[52]....
        /*0b04*/ 	.word	0x00014f40


	//   ....[53]....
        /*0b08*/ 	.word	0x00015060


	//   ....[54]....
        /*0b0c*/ 	.word	0x00015080


	//   ....[55]....
        /*0b10*/ 	.word	0x00015970


	//   ....[56]....
        /*0b14*/ 	.word	0x00015980


	//   ....[57]....
        /*0b18*/ 	.word	0x00015ae0


	//   ....[58]....
        /*0b1c*/ 	.word	0x00015af0


	//   ....[59]....
        /*0b20*/ 	.word	0x00015c90


	//   ....[60]....
        /*0b24*/ 	.word	0x00015e60


	//   ....[61]....
        /*0b28*/ 	.word	0x00015e90


	//   ....[62]....
        /*0b2c*/ 	.word	0x00015ec0


	//   ....[63]....
        /*0b30*/ 	.word	0x00015ef0


	//   ....[64]....
        /*0b34*/ 	.word	0x00015f20


	//   ....[65]....
        /*0b38*/ 	.word	0x00015f50


	//   ....[66]....
        /*0b3c*/ 	.word	0x000160c0


	//   ....[67]....
        /*0b40*/ 	.word	0x000160f0


	//   ....[68]....
        /*0b44*/ 	.word	0x00016120


	//   ....[69]....
        /*0b48*/ 	.word	0x00016150


	//   ....[70]....
        /*0b4c*/ 	.word	0x00016180


	//   ....[71]....
        /*0b50*/ 	.word	0x000161b0


	//   ....[72]....
        /*0b54*/ 	.word	0x00016250


	//   ....[73]....
        /*0b58*/ 	.word	0x000162b0


	//   ....[74]....
        /*0b5c*/ 	.word	0x00016350


	//   ....[75]....
        /*0b60*/ 	.word	0x000171b0


	//   ....[76]....
        /*0b64*/ 	.word	0x000193d0


	//   ....[77]....
        /*0b68*/ 	.word	0x000193e0


	//   ....[78]....
        /*0b6c*/ 	.word	0x000194a0


	//   ....[79]....
        /*0b70*/ 	.word	0x000194b0


	//   ....[80]....
        /*0b74*/ 	.word	0x00019560


	//   ....[81]....
        /*0b78*/ 	.word	0x00019570


	//   ....[82]....
        /*0b7c*/ 	.word	0x00019580


	//   ....[83]....
        /*0b80*/ 	.word	0x00019590


	//   ....[84]....
        /*0b84*/ 	.word	0x00019f90


	//   ....[85]....
        /*0b88*/ 	.word	0x00019fa0


	//   ....[86]....
        /*0b8c*/ 	.word	0x00019fc0


	//   ....[87]....
        /*0b90*/ 	.word	0x0001a070


	//   ....[88]....
        /*0b94*/ 	.word	0x0001a0a0


	//   ....[89]....
        /*0b98*/ 	.word	0x0001a0c0


	//   ....[90]....
        /*0b9c*/ 	.word	0x0001a140


	//   ....[91]....
        /*0ba0*/ 	.word	0x0001a150


	//   ....[92]....
        /*0ba4*/ 	.word	0x0001a220


	//   ....[93]....
        /*0ba8*/ 	.word	0x0001a260


	//   ....[94]....
        /*0bac*/ 	.word	0x0001a270


	//   ....[95]....
        /*0bb0*/ 	.word	0x0001a2f0


	//   ....[96]....
        /*0bb4*/ 	.word	0x0001aae0


	//   ....[97]....
        /*0bb8*/ 	.word	0x0001aaf0


	//   ....[98]....
        /*0bbc*/ 	.word	0x0001ab10


	//   ....[99]....
        /*0bc0*/ 	.word	0x0001ab90


	//   ....[100]....
        /*0bc4*/ 	.word	0x0001aba0


	//   ....[101]....
        /*0bc8*/ 	.word	0x0001ac00


	//   ....[102]....
        /*0bcc*/ 	.word	0x0001ac30


	//   ....[103]....
        /*0bd0*/ 	.word	0x0001ac70


	//   ....[104]....
        /*0bd4*/ 	.word	0x0001af20


	//   ....[105]....
        /*0bd8*/ 	.word	0x0001af40


	//   ....[106]....
        /*0bdc*/ 	.word	0x0001afe0


	//   ....[107]....
        /*0be0*/ 	.word	0x0001aff0


	//   ....[108]....
        /*0be4*/ 	.word	0x0001b080


	//   ....[109]....
        /*0be8*/ 	.word	0x0001b090


	//   ....[110]....
        /*0bec*/ 	.word	0x0001b0a0


	//   ....[111]....
        /*0bf0*/ 	.word	0x0001b130


	//   ....[112]....
        /*0bf4*/ 	.word	0x0001b720


	//   ....[113]....
        /*0bf8*/ 	.word	0x0001b730


	//   ....[114]....
        /*0bfc*/ 	.word	0x0001b7c0


	//   ....[115]....
        /*0c00*/ 	.word	0x0001b860


	//   ....[116]....
        /*0c04*/ 	.word	0x0001b880


	//   ....[117]....
        /*0c08*/ 	.word	0x0001b900


	//   ....[118]....
        /*0c0c*/ 	.word	0x0001b920


	//   ....[119]....
        /*0c10*/ 	.word	0x0001b930


	//   ....[120]....
        /*0c14*/ 	.word	0x0001bd30


	//   ....[121]....
        /*0c18*/ 	.word	0x0001bd60


	//   ....[122]....
        /*0c1c*/ 	.word	0x0001bda0


	//   ....[123]....
        /*0c20*/ 	.word	0x0001bdd0


	//   ....[124]....
        /*0c24*/ 	.word	0x0001be00


	//   ....[125]....
        /*0c28*/ 	.word	0x0001be30


	//   ....[126]....
        /*0c2c*/ 	.word	0x0001be60


	//   ....[127]....
        /*0c30*/ 	.word	0x0001be90


	//   ....[128]....
        /*0c34*/ 	.word	0x0001c010


	//   ....[129]....
        /*0c38*/ 	.word	0x0001c040


	//   ....[130]....
        /*0c3c*/ 	.word	0x0001c070


	//   ....[131]....
        /*0c40*/ 	.word	0x0001c0a0


	//   ....[132]....
        /*0c44*/ 	.word	0x0001c0d0


	//   ....[133]....
        /*0c48*/ 	.word	0x0001c100


	//   ....[134]....
        /*0c4c*/ 	.word	0x0001c1c0


	//   ....[135]....
        /*0c50*/ 	.word	0x0001c1e0


	//   ....[136]....
        /*0c54*/ 	.word	0x0001c250


	//   ....[137]....
        /*0c58*/ 	.word	0x0001c8f0


	//   ....[138]....
        /*0c5c*/ 	.word	0x0001cc30


	//   ....[139]....
        /*0c60*/ 	.word	0x0001ccc0


	//   ....[140]....
        /*0c64*/ 	.word	0x0001cdb0


	//   ....[141]....
        /*0c68*/ 	.word	0x0001ce40


	//   ....[142]....
        /*0c6c*/ 	.word	0x0001cf20


	//   ....[143]....
        /*0c70*/ 	.word	0x0001cfb0


	//   ....[144]....
        /*0c74*/ 	.word	0x0001d0f0


	//   ....[145]....
        /*0c78*/ 	.word	0x0001d190


	//   ....[146]....
        /*0c7c*/ 	.word	0x0001d220


	//   ....[147]....
        /*0c80*/ 	.word	0x0001d270


	//   ....[148]....
        /*0c84*/ 	.word	0x0001d2c0


	//   ....[149]....
        /*0c88*/ 	.word	0x0001d3a0


	//   ....[150]....
        /*0c8c*/ 	.word	0x0001d430


	//   ....[151]....
        /*0c90*/ 	.word	0x0001d480


	//   ....[152]....
        /*0c94*/ 	.word	0x0001d4d0


	//   ....[153]....
        /*0c98*/ 	.word	0x0001d790


	//   ....[154]....
        /*0c9c*/ 	.word	0x0001d7e0


	//   ....[155]....
        /*0ca0*/ 	.word	0x0001d870


	//   ....[156]....
        /*0ca4*/ 	.word	0x0001d900


	//   ....[157]....
        /*0ca8*/ 	.word	0x0001d9c0


	//   ....[158]....
        /*0cac*/ 	.word	0x0001dca0


	//   ....[159]....
        /*0cb0*/ 	.word	0x0001dd90


	//   ....[160]....
        /*0cb4*/ 	.word	0x0001de20


	//   ....[161]....
        /*0cb8*/ 	.word	0x0001de80


	//   ....[162]....
        /*0cbc*/ 	.word	0x0001dfa0


	//   ....[163]....
        /*0cc0*/ 	.word	0x0001e000


	//   ....[164]....
        /*0cc4*/ 	.word	0x0001e120


	//   ....[165]....
        /*0cc8*/ 	.word	0x0001e180


	//   ....[166]....
        /*0ccc*/ 	.word	0x0001e230


	//   ....[167]....
        /*0cd0*/ 	.word	0x0001e350


	//   ....[168]....
        /*0cd4*/ 	.word	0x0001e3c0


	//   ....[169]....
        /*0cd8*/ 	.word	0x0001e420


	//   ....[170]....
        /*0cdc*/ 	.word	0x0001e4c0


	//   ....[171]....
        /*0ce0*/ 	.word	0x0001e590


	//   ....[172]....
        /*0ce4*/ 	.word	0x0001e630


	//   ....[173]....
        /*0ce8*/ 	.word	0x0001e710


	//   ....[174]....
        /*0cec*/ 	.word	0x0001e7a0


	//   ....[175]....
        /*0cf0*/ 	.word	0x0001e870


	//   ....[176]....
        /*0cf4*/ 	.word	0x0001e900


	//   ....[177]....
        /*0cf8*/ 	.word	0x0001e9e0


	//   ....[178]....
        /*0cfc*/ 	.word	0x0001eaa0


	//   ....[179]....
        /*0d00*/ 	.word	0x0001ec20


	//   ....[180]....
        /*0d04*/ 	.word	0x0001ed00


	//   ....[181]....
        /*0d08*/ 	.word	0x0001ed80


	//   ....[182]....
        /*0d0c*/ 	.word	0x0001ee60


	//   ....[183]....
        /*0d10*/ 	.word	0x0001eec0


	//   ....[184]....
        /*0d14*/ 	.word	0x0001ef90


	//   ....[185]....
        /*0d18*/ 	.word	0x0001eff0


	//   ....[186]....
        /*0d1c*/ 	.word	0x0001f0d0


	//   ....[187]....
        /*0d20*/ 	.word	0x0001f1c0


	//   ....[188]....
        /*0d24*/ 	.word	0x0001f260


	//   ....[189]....
        /*0d28*/ 	.word	0x0001f2c0


	//   ....[190]....
        /*0d2c*/ 	.word	0x0001f3c0


	//   ....[191]....
        /*0d30*/ 	.word	0x0001f420


	//   ....[192]....
        /*0d34*/ 	.word	0x0001f520


	//   ....[193]....
        /*0d38*/ 	.word	0x0001f580


	//   ....[194]....
        /*0d3c*/ 	.word	0x0001f650


	//   ....[195]....
        /*0d40*/ 	.word	0x0001f7a0


	//   ....[196]....
        /*0d44*/ 	.word	0x0001f850


	//   ....[197]....
        /*0d48*/ 	.word	0x0001f960


	//   ....[198]....
        /*0d4c*/ 	.word	0x0001fa40


	//   ....[199]....
        /*0d50*/ 	.word	0x0001faa0


	//   ....[200]....
        /*0d54*/ 	.word	0x0001fb90


	//   ....[201]....
        /*0d58*/ 	.word	0x0001fbf0


	//   ....[202]....
        /*0d5c*/ 	.word	0x0001fcd0


	//   ....[203]....
        /*0d60*/ 	.word	0x0001fd60


	//   ....[204]....
        /*0d64*/ 	.word	0x0001fe00


	//   ....[205]....
        /*0d68*/ 	.word	0x0001ff20


	//   ....[206]....
        /*0d6c*/ 	.word	0x0001ff90


	//   ....[207]....
        /*0d70*/ 	.word	0x00020000


	//   ....[208]....
        /*0d74*/ 	.word	0x00020070


	//   ....[209]....
        /*0d78*/ 	.word	0x000200e0


	//   ....[210]....
        /*0d7c*/ 	.word	0x00020160


	//   ....[211]....
        /*0d80*/ 	.word	0x000201f0


	//   ....[212]....
        /*0d84*/ 	.word	0x00020280


	//   ....[213]....
        /*0d88*/ 	.word	0x000202f0


	//   ....[214]....
        /*0d8c*/ 	.word	0x00020360


	//   ....[215]....
        /*0d90*/ 	.word	0x000203d0


	//   ....[216]....
        /*0d94*/ 	.word	0x00020450


	//   ....[217]....
        /*0d98*/ 	.word	0x000204c0


	//   ....[218]....
        /*0d9c*/ 	.word	0x00020560


	//   ....[219]....
        /*0da0*/ 	.word	0x000205f0


	//   ....[220]....
        /*0da4*/ 	.word	0x00020720


	//----- nvinfo : EIATTR_REG_RECONFIG
	.align		4
.L_1347:
        /*0da8*/ 	.byte	0x01, 0x54
	.zero		2


	//----- nvinfo : EIATTR_SYSCALL_OFFSETS
	.align		4
        /*0dac*/ 	.byte	0x04, 0x46
        /*0dae*/ 	.short	(.L_1349 - .L_1348)


	//   ....[0]....
.L_1348:
        /*0db0*/ 	.word	0x00001d00


	//   ....[1]....
        /*0db4*/ 	.word	0x00001e50


	//   ....[2]....
        /*0db8*/ 	.word	0x000078c0


	//   ....[3]....
        /*0dbc*/ 	.word	0x00007be0


	//   ....[4]....
        /*0dc0*/ 	.word	0x00018930


	//   ....[5]....
        /*0dc4*/ 	.word	0x00018a80


	//   ....[6]....
        /*0dc8*/ 	.word	0x00018b70


	//   ....[7]....
        /*0dcc*/ 	.word	0x00019a00


	//----- nvinfo : EIATTR_MBARRIER_INSTR_OFFSETS
	.align		4
.L_1349:
        /*0dd0*/ 	.byte	0x04, 0x39
        /*0dd2*/ 	.short	(.L_1351 - .L_1350)


	//   ....[0]....
.L_1350:
        /*0dd4*/ 	.word	0x00000270
        /*0dd8*/ 	.word	0x000000ff
        /*0ddc*/ 	.word	0x0002d800
        /*0de0*/ 	.short	0x0100
        /*0de2*/ 	.byte	0x08
	.zero		1


	//   ....[1]....
        /*0de4*/ 	.word	0x00000280
        /*0de8*/ 	.word	0x000000ff
        /*0dec*/ 	.word	0x0002d820
        /*0df0*/ 	.short	0x0100
        /*0df2*/ 	.byte	0x08
	.zero		1


	//   ....[2]....
        /*0df4*/ 	.word	0x00000370
        /*0df8*/ 	.word	0x000000ff
        /*0dfc*/ 	.word	0x0002d830
        /*0e00*/ 	.short	0x0100
        /*0e02*/ 	.byte	0x08
	.zero		1


	//   ....[3]....
        /*0e04*/ 	.word	0x00000380
        /*0e08*/ 	.word	0x000000ff
        /*0e0c*/ 	.word	0x0002d840
        /*0e10*/ 	.short	0x0100
        /*0e12*/ 	.byte	0x08
	.zero		1


	//   ....[4]....
        /*0e14*/ 	.word	0x00000390
        /*0e18*/ 	.word	0x000000ff
        /*0e1c*/ 	.word	0x0002d838
        /*0e20*/ 	.short	0x0100
        /*0e22*/ 	.byte	0x08
	.zero		1


	//   ....[5]....
        /*0e24*/ 	.word	0x000003a0
        /*0e28*/ 	.word	0x000000ff
        /*0e2c*/ 	.word	0x0002d848
        /*0e30*/ 	.short	0x0100
        /*0e32*/ 	.byte	0x08
	.zero		1


	//   ....[6]....
        /*0e34*/ 	.word	0x000004d0
        /*0e38*/ 	.word	0x000000ff
        /*0e3c*/ 	.word	0x0002d850
        /*0e40*/ 	.short	0x0100
        /*0e42*/ 	.byte	0x08
	.zero		1


	//   ....[7]....
        /*0e44*/ 	.word	0x000004e0
        /*0e48*/ 	.word	0x000000ff
        /*0e4c*/ 	.word	0x0002d860
        /*0e50*/ 	.short	0x0100
        /*0e52*/ 	.byte	0x08
	.zero		1


	//   ....[8]....
        /*0e54*/ 	.word	0x000004f0
        /*0e58*/ 	.word	0x000000ff
        /*0e5c*/ 	.word	0x0002d858
        /*0e60*/ 	.short	0x0100
        /*0e62*/ 	.byte	0x08
	.zero		1


	//   ....[9]....
        /*0e64*/ 	.word	0x00000500
        /*0e68*/ 	.word	0x000000ff
        /*0e6c*/ 	.word	0x0002d868
        /*0e70*/ 	.short	0x0100
        /*0e72*/ 	.byte	0x08
	.zero		1


	//   ....[10]....
        /*0e74*/ 	.word	0x000005f0
        /*0e78*/ 	.word	0x000000ff
        /*0e7c*/ 	.word	0x0002d870
        /*0e80*/ 	.short	0x0100
        /*0e82*/ 	.byte	0x06
	.zero		1


	//   ....[11]....
        /*0e84*/ 	.word	0x00000600
        /*0e88*/ 	.word	0x000000ff
        /*0e8c*/ 	.word	0x0002d880
        /*0e90*/ 	.short	0x0100
        /*0e92*/ 	.byte	0x06
	.zero		1


	//   ....[12]....
        /*0e94*/ 	.word	0x00000610
        /*0e98*/ 	.word	0x000000ff
        /*0e9c*/ 	.word	0x0002d878
        /*0ea0*/ 	.short	0x0100
        /*0ea2*/ 	.byte	0x06
	.zero		1


	//   ....[13]....
        /*0ea4*/ 	.word	0x00000620
        /*0ea8*/ 	.word	0x000000ff
        /*0eac*/ 	.word	0x0002d888
        /*0eb0*/ 	.short	0x0100
        /*0eb2*/ 	.byte	0x06
	.zero		1


	//   ....[14]....
        /*0eb4*/ 	.word	0x00000750
        /*0eb8*/ 	.word	0x000000ff
        /*0ebc*/ 	.word	0x0002d890
        /*0ec0*/ 	.short	0x0100
        /*0ec2*/ 	.byte	0x08
	.zero		1


	//   ....[15]....
        /*0ec4*/ 	.word	0x00000760
        /*0ec8*/ 	.word	0x000000ff
        /*0ecc*/ 	.word	0x0002d8a0
        /*0ed0*/ 	.short	0x0100
        /*0ed2*/ 	.byte	0x08
	.zero		1


	//   ....[16]....
        /*0ed4*/ 	.word	0x00000770
        /*0ed8*/ 	.word	0x000000ff
        /*0edc*/ 	.word	0x0002d898
        /*0ee0*/ 	.short	0x0100
        /*0ee2*/ 	.byte	0x08
	.zero		1


	//   ....[17]....
        /*0ee4*/ 	.word	0x00000780
        /*0ee8*/ 	.word	0x000000ff
        /*0eec*/ 	.word	0x0002d8a8
        /*0ef0*/ 	.short	0x0100
        /*0ef2*/ 	.byte	0x08
	.zero		1


	//   ....[18]....
        /*0ef4*/ 	.word	0x000008b0
        /*0ef8*/ 	.word	0x000000ff
        /*0efc*/ 	.word	0x0002d8b0
        /*0f00*/ 	.short	0x0100
        /*0f02*/ 	.byte	0x08
	.zero		1


	//   ....[19]....
        /*0f04*/ 	.word	0x000008c0
        /*0f08*/ 	.word	0x000000ff
        /*0f0c*/ 	.word	0x0002d8c0
        /*0f10*/ 	.short	0x0100
        /*0f12*/ 	.byte	0x08
	.zero		1


	//   ....[20]....
        /*0f14*/ 	.word	0x000008d0
        /*0f18*/ 	.word	0x000000ff
        /*0f1c*/ 	.word	0x0002d8b8
        /*0f20*/ 	.short	0x0100
        /*0f22*/ 	.byte	0x08
	.zero		1


	//   ....[21]....
        /*0f24*/ 	.word	0x000008e0
        /*0f28*/ 	.word	0x000000ff
        /*0f2c*/ 	.word	0x0002d8c8
        /*0f30*/ 	.short	0x0100
        /*0f32*/ 	.byte	0x08
	.zero		1


	//   ....[22]....
        /*0f34*/ 	.word	0x00003280
        /*0f38*/ 	.word	0x00000023
        /*0f3c*/ 	.word	0x0002d890
        /*0f40*/ 	.short	0x010a
        /*0f42*/ 	.byte	0x3f
	.zero		1


	//   ....[23]....
        /*0f44*/ 	.word	0x00004f10
        /*0f48*/ 	.word	0x00000023
        /*0f4c*/ 	.word	0x0002d890
        /*0f50*/ 	.short	0x010a
        /*0f52*/ 	.byte	0x3f
	.zero		1


	//   ....[24]....
        /*0f54*/ 	.word	0x00006840
        /*0f58*/ 	.word	0x00000023
        /*0f5c*/ 	.word	0x0002d890
        /*0f60*/ 	.short	0x010a
        /*0f62*/ 	.byte	0x3f
	.zero		1


	//   ....[25]....
        /*0f64*/ 	.word	0x00006d80
        /*0f68*/ 	.word	0x0000000b
        /*0f6c*/ 	.word	0x00000000
        /*0f70*/ 	.short	0x0101
        /*0f72*/ 	.byte	0x3f
	.zero		1


	//   ....[26]....
        /*0f74*/ 	.word	0x00006dc0
        /*0f78*/ 	.word	0x00000023
        /*0f7c*/ 	.word	0x0002d8b0
        /*0f80*/ 	.short	0x010a
        /*0f82*/ 	.byte	0x3f
	.zero		1


	//   ....[27]....
        /*0f84*/ 	.word	0x000072c0
        /*0f88*/ 	.word	0x00000023
        /*0f8c*/ 	.word	0x00000000
        /*0f90*/ 	.short	0x0101
        /*0f92*/ 	.byte	0x3f
	.zero		1


	//   ....[28]....
        /*0f94*/ 	.word	0x00007960
        /*0f98*/ 	.word	0x00000002
        /*0f9c*/ 	.word	0x0002d800
        /*0fa0*/ 	.short	0x010a
        /*0fa2*/ 	.byte	0x3f
	.zero		1


	//   ....[29]....
        /*0fa4*/ 	.word	0x000079b0
        /*0fa8*/ 	.word	0x00000002
        /*0fac*/ 	.word	0x0002d800
        /*0fb0*/ 	.short	0x010a
        /*0fb2*/ 	.byte	0x3f
	.zero		1


	//   ....[30]....
        /*0fb4*/ 	.word	0x000085d0
        /*0fb8*/ 	.word	0x00000002
        /*0fbc*/ 	.word	0x0002d800
        /*0fc0*/ 	.short	0x010a
        /*0fc2*/ 	.byte	0x3f
	.zero		1


	//   ....[31]....
        /*0fc4*/ 	.word	0x0000a2f0
        /*0fc8*/ 	.word	0x00000002
        /*0fcc*/ 	.word	0x0002d800
        /*0fd0*/ 	.short	0x010a
        /*0fd2*/ 	.byte	0x3f
	.zero		1


	//   ....[32]....
        /*0fd4*/ 	.word	0x0000bad0
        /*0fd8*/ 	.word	0x00000000
        /*0fdc*/ 	.word	0x0002d830
        /*0fe0*/ 	.short	0x010a
        /*0fe2*/ 	.byte	0x3f
	.zero		1


	//   ....[33]....
        /*0fe4*/ 	.word	0x0000bb80
        /*0fe8*/ 	.word	0x00000000
        /*0fec*/ 	.word	0x0002d830
        /*0ff0*/ 	.short	0x010a
        /*0ff2*/ 	.byte	0x3f
	.zero		1


	//   ....[34]....
        /*0ff4*/ 	.word	0x0000d340
        /*0ff8*/ 	.word	0x00000000
        /*0ffc*/ 	.word	0x00000000
        /*1000*/ 	.short	0x0101
        /*1002*/ 	.byte	0x3f
	.zero		1


	//   ....[35]....
        /*1004*/ 	.word	0x0000e0e0
        /*1008*/ 	.word	0x00000003
        /*100c*/ 	.word	0x0002d830
        /*1010*/ 	.short	0x010a
        /*1012*/ 	.byte	0x3f
	.zero		1


	//   ....[36]....
        /*1014*/ 	.word	0x0000e130
        /*1018*/ 	.word	0x00000003
        /*101c*/ 	.word	0x0002d830
        /*1020*/ 	.short	0x010a
        /*1022*/ 	.byte	0x3f
	.zero		1


	//   ....[37]....
        /*1024*/ 	.word	0x0000e580
        /*1028*/ 	.word	0x00000004
        /*102c*/ 	.word	0x0002d850
        /*1030*/ 	.short	0x010a
        /*1032*/ 	.byte	0x3f
	.zero		1


	//   ....[38]....
        /*1034*/ 	.word	0x0000e5c0
        /*1038*/ 	.word	0x00000004
        /*103c*/ 	.word	0x0002d850
        /*1040*/ 	.short	0x010a
        /*1042*/ 	.byte	0x3f
	.zero		1


	//   ....[39]....
        /*1044*/ 	.word	0x0000ecd0
        /*1048*/ 	.word	0x0000000f
        /*104c*/ 	.word	0x00000000
        /*1050*/ 	.short	0x0101
        /*1052*/ 	.byte	0x3f
	.zero		1


	//   ....[40]....
        /*1054*/ 	.word	0x00010800
        /*1058*/ 	.word	0x00000007
        /*105c*/ 	.word	0x00000000
        /*1060*/ 	.short	0x0101
        /*1062*/ 	.byte	0x3f
	.zero		1


	//   ....[41]....
        /*1064*/ 	.word	0x00010f80
        /*1068*/ 	.word	0x00000003
        /*106c*/ 	.word	0x0002d830
        /*1070*/ 	.short	0x010a
        /*1072*/ 	.byte	0x3f
	.zero		1


	//   ....[42]....
        /*1074*/ 	.word	0x00010fd0
        /*1078*/ 	.word	0x00000003
        /*107c*/ 	.word	0x0002d830
        /*1080*/ 	.short	0x010a
        /*1082*/ 	.byte	0x3f
	.zero		1


	//   ....[43]....
        /*1084*/ 	.word	0x00011420
        /*1088*/ 	.word	0x00000004
        /*108c*/ 	.word	0x0002d850
        /*1090*/ 	.short	0x010a
        /*1092*/ 	.byte	0x3f
	.zero		1


	//   ....[44]....
        /*1094*/ 	.word	0x00011460
        /*1098*/ 	.word	0x00000004
        /*109c*/ 	.word	0x0002d850
        /*10a0*/ 	.short	0x010a
        /*10a2*/ 	.byte	0x3f
	.zero		1


	//   ....[45]....
        /*10a4*/ 	.word	0x00011ad0
        /*10a8*/ 	.word	0x00000003
        /*10ac*/ 	.word	0x00000000
        /*10b0*/ 	.short	0x0101
        /*10b2*/ 	.byte	0x3f
	.zero		1


	//   ....[46]....
        /*10b4*/ 	.word	0x00012d00
        /*10b8*/ 	.word	0x00000005
        /*10bc*/ 	.word	0x00000000
        /*10c0*/ 	.short	0x0101
        /*10c2*/ 	.byte	0x3f
	.zero		1


	//   ....[47]....
        /*10c4*/ 	.word	0x00013330
        /*10c8*/ 	.word	0x00000005
        /*10cc*/ 	.word	0x0002d850
        /*10d0*/ 	.short	0x010a
        /*10d2*/ 	.byte	0x3f
	.zero		1


	//   ....[48]....
        /*10d4*/ 	.word	0x000133e0
        /*10d8*/ 	.word	0x00000005
        /*10dc*/ 	.word	0x0002d850
        /*10e0*/ 	.short	0x010a
        /*10e2*/ 	.byte	0x3f
	.zero		1


	//   ....[49]....
        /*10e4*/ 	.word	0x00013be0
        /*10e8*/ 	.word	0x00000005
        /*10ec*/ 	.word	0x00000000
        /*10f0*/ 	.short	0x0101
        /*10f2*/ 	.byte	0x3f
	.zero		1


	//   ....[50]....
        /*10f4*/ 	.word	0x00014f30
        /*10f8*/ 	.word	0x00000000
        /*10fc*/ 	.word	0x00000000
        /*1100*/ 	.short	0x0101
        /*1102*/ 	.byte	0x3f
	.zero		1


	//   ....[51]....
        /*1104*/ 	.word	0x00017290
        /*1108*/ 	.word	0x00000016
        /*110c*/ 	.word	0x0002d820
        /*1110*/ 	.short	0x010a
        /*1112*/ 	.byte	0x3f
	.zero		1


	//   ....[52]....
        /*1114*/ 	.word	0x00017350
        /*1118*/ 	.word	0x00000008
        /*111c*/ 	.word	0x0002d8a0
        /*1120*/ 	.short	0x010a
        /*1122*/ 	.byte	0x3f
	.zero		1


	//   ....[53]....
        /*1124*/ 	.word	0x00017780
        /*1128*/ 	.word	0x00000008
        /*112c*/ 	.word	0x0002d8c0
        /*1130*/ 	.short	0x010a
        /*1132*/ 	.byte	0x3f
	.zero		1


	//   ....[54]....
        /*1134*/ 	.word	0x00017ce0
        /*1138*/ 	.word	0x00000008
        /*113c*/ 	.word	0x0002d8a0
        /*1140*/ 	.short	0x010a
        /*1142*/ 	.byte	0x3f
	.zero		1


	//   ....[55]....
        /*1144*/ 	.word	0x00018100
        /*1148*/ 	.word	0x00000008
        /*114c*/ 	.word	0x0002d8c0
        /*1150*/ 	.short	0x010a
        /*1152*/ 	.byte	0x3f
	.zero		1


	//   ....[56]....
        /*1154*/ 	.word	0x00019160
        /*1158*/ 	.word	0x00000000
        /*115c*/ 	.word	0x0002d840
        /*1160*/ 	.short	0x010a
        /*1162*/ 	.byte	0x3f
	.zero		1


	//   ....[57]....
        /*1164*/ 	.word	0x000196e0
        /*1168*/ 	.word	0x00000000
        /*116c*/ 	.word	0x0002d830
        /*1170*/ 	.short	0x0107
        /*1172*/ 	.byte	0x3f
	.zero		1


	//   ....[58]....
        /*1174*/ 	.word	0x000197b0
        /*1178*/ 	.word	0x00000000
        /*117c*/ 	.word	0x0002d830
        /*1180*/ 	.short	0x0101
        /*1182*/ 	.byte	0x3f
	.zero		1


	//   ....[59]....
        /*1184*/ 	.word	0x0001a3c0
        /*1188*/ 	.word	0x00000016
        /*118c*/ 	.word	0x0002d800
        /*1190*/ 	.short	0x0107
        /*1192*/ 	.byte	0x3f
	.zero		1


	//   ....[60]....
        /*1194*/ 	.word	0x0001a4b0
        /*1198*/ 	.word	0x00000016
        /*119c*/ 	.word	0x0002d800
        /*11a0*/ 	.short	0x0101
        /*11a2*/ 	.byte	0x3f
	.zero		1


	//   ....[61]....
        /*11a4*/ 	.word	0x0001a4d0
        /*11a8*/ 	.word	0x00000016
        /*11ac*/ 	.word	0x0002d820
        /*11b0*/ 	.short	0x010a
        /*11b2*/ 	.byte	0x3f
	.zero		1


	//   ....[62]....
        /*11b4*/ 	.word	0x0001a8e0
        /*11b8*/ 	.word	0x00000005
        /*11bc*/ 	.word	0x0002d840
        /*11c0*/ 	.short	0x010a
        /*11c2*/ 	.byte	0x3f
	.zero		1


	//   ....[63]....
        /*11c4*/ 	.word	0x0001ad20
        /*11c8*/ 	.word	0x00000005
        /*11cc*/ 	.word	0x0002d830
        /*11d0*/ 	.short	0x0107
        /*11d2*/ 	.byte	0x3f
	.zero		1


	//   ....[64]....
        /*11d4*/ 	.word	0x0001ade0
        /*11d8*/ 	.word	0x00000005
        /*11dc*/ 	.word	0x0002d830
        /*11e0*/ 	.short	0x0101
        /*11e2*/ 	.byte	0x3f
	.zero		1


	//   ....[65]....
        /*11e4*/ 	.word	0x0001ae40
        /*11e8*/ 	.word	0x00000005
        /*11ec*/ 	.word	0x0002d860
        /*11f0*/ 	.short	0x010a
        /*11f2*/ 	.byte	0x3f
	.zero		1


	//   ....[66]....
        /*11f4*/ 	.word	0x0001b320
        /*11f8*/ 	.word	0x00000005
        /*11fc*/ 	.word	0x0002d850
        /*1200*/ 	.short	0x0107
        /*1202*/ 	.byte	0x3f
	.zero		1


	//   ....[67]....
        /*1204*/ 	.word	0x0001b410
        /*1208*/ 	.word	0x00000005
        /*120c*/ 	.word	0x0002d850
        /*1210*/ 	.short	0x0101
        /*1212*/ 	.byte	0x3f
	.zero		1


	//   ....[68]....
        /*1214*/ 	.word	0x0001b630
        /*1218*/ 	.word	0x00000000
        /*121c*/ 	.word	0x0002d860
        /*1220*/ 	.short	0x010a
        /*1222*/ 	.byte	0x3f
	.zero		1


	//   ....[69]....
        /*1224*/ 	.word	0x0001ba60
        /*1228*/ 	.word	0x00000000
        /*122c*/ 	.word	0x0002d850
        /*1230*/ 	.short	0x0107
        /*1232*/ 	.byte	0x3f
	.zero		1


	//   ....[70]....
        /*1234*/ 	.word	0x0001bb40
        /*1238*/ 	.word	0x00000000
        /*123c*/ 	.word	0x0002d850
        /*1240*/ 	.short	0x0101
        /*1242*/ 	.byte	0x3f
	.zero		1


	//   ....[71]....
        /*1244*/ 	.word	0x0001c870
        /*1248*/ 	.word	0x00000005
        /*124c*/ 	.word	0x0002d820
        /*1250*/ 	.short	0x010a
        /*1252*/ 	.byte	0x3f
	.zero		1


	//   ....[72]....
        /*1254*/ 	.word	0x0001ca10
        /*1258*/ 	.word	0x00000003
        /*125c*/ 	.word	0x0002d840
        /*1260*/ 	.short	0x010a
        /*1262*/ 	.byte	0x3f
	.zero		1


	//   ....[73]....
        /*1264*/ 	.word	0x0001caa0
        /*1268*/ 	.word	0x00000005
        /*126c*/ 	.word	0x0002d840
        /*1270*/ 	.short	0x010a
        /*1272*/ 	.byte	0x3f
	.zero		1


	//   ....[74]....
        /*1274*/ 	.word	0x0001cae0
        /*1278*/ 	.word	0x00000003
        /*127c*/ 	.word	0x0002d860
        /*1280*/ 	.short	0x010a
        /*1282*/ 	.byte	0x3f
	.zero		1


	//   ....[75]....
        /*1284*/ 	.word	0x0001cb20
        /*1288*/ 	.word	0x00000005
        /*128c*/ 	.word	0x0002d860
        /*1290*/ 	.short	0x010a
        /*1292*/ 	.byte	0x3f
	.zero		1


	//   ....[76]....
        /*1294*/ 	.word	0x0001cb80
        /*1298*/ 	.word	0x00000023
        /*129c*/ 	.word	0x0002d890
        /*12a0*/ 	.short	0x010a
        /*12a2*/ 	.byte	0x3f
	.zero		1


	//   ....[77]....
        /*12a4*/ 	.word	0x0001cd00
        /*12a8*/ 	.word	0x00000023
        /*12ac*/ 	.word	0x0002d890
        /*12b0*/ 	.short	0x010a
        /*12b2*/ 	.byte	0x3f
	.zero		1


	//   ....[78]....
        /*12b4*/ 	.word	0x0001ce80
        /*12b8*/ 	.word	0x00000023
        /*12bc*/ 	.word	0x0002d890
        /*12c0*/ 	.short	0x010a
        /*12c2*/ 	.byte	0x3f
	.zero		1


	//   ....[79]....
        /*12c4*/ 	.word	0x0001cff0
        /*12c8*/ 	.word	0x00000023
        /*12cc*/ 	.word	0x0002d8b0
        /*12d0*/ 	.short	0x010a
        /*12d2*/ 	.byte	0x3f
	.zero		1


	//   ....[80]....
        /*12d4*/ 	.word	0x0001d300
        /*12d8*/ 	.word	0x00000002
        /*12dc*/ 	.word	0x0002d800
        /*12e0*/ 	.short	0x010a
        /*12e2*/ 	.byte	0x3f
	.zero		1


	//   ....[81]....
        /*12e4*/ 	.word	0x0001d510
        /*12e8*/ 	.word	0x00000002
        /*12ec*/ 	.word	0x0002d800
        /*12f0*/ 	.short	0x010a
        /*12f2*/ 	.byte	0x3f
	.zero		1


	//   ....[82]....
        /*12f4*/ 	.word	0x0001d560
        /*12f8*/ 	.word	0x00000000
        /*12fc*/ 	.word	0x0002d830
        /*1300*/ 	.short	0x010a
        /*1302*/ 	.byte	0x3f
	.zero		1


	//   ....[83]....
        /*1304*/ 	.word	0x0001d5b0
        /*1308*/ 	.word	0x00000003
        /*130c*/ 	.word	0x0002d830
        /*1310*/ 	.short	0x010a
        /*1312*/ 	.byte	0x3f
	.zero		1


	//   ....[84]....
        /*1314*/ 	.word	0x0001d600
        /*1318*/ 	.word	0x00000004
        /*131c*/ 	.word	0x0002d850
        /*1320*/ 	.short	0x010a
        /*1322*/ 	.byte	0x3f
	.zero		1


	//   ....[85]....
        /*1324*/ 	.word	0x0001d650
        /*1328*/ 	.word	0x00000003
        /*132c*/ 	.word	0x0002d830
        /*1330*/ 	.short	0x010a
        /*1332*/ 	.byte	0x3f
	.zero		1


	//   ....[86]....
        /*1334*/ 	.word	0x0001d6a0
        /*1338*/ 	.word	0x00000004
        /*133c*/ 	.word	0x0002d850
        /*1340*/ 	.short	0x010a
        /*1342*/ 	.byte	0x3f
	.zero		1


	//   ....[87]....
        /*1344*/ 	.word	0x0001d6f0
        /*1348*/ 	.word	0x00000005
        /*134c*/ 	.word	0x0002d850
        /*1350*/ 	.short	0x010a
        /*1352*/ 	.byte	0x3f
	.zero		1


	//   ....[88]....
        /*1354*/ 	.word	0x0001da80
        /*1358*/ 	.word	0x00000016
        /*135c*/ 	.word	0x0002d820
        /*1360*/ 	.short	0x010a
        /*1362*/ 	.byte	0x3f
	.zero		1


	//   ....[89]....
        /*1364*/ 	.word	0x0001dad0
        /*1368*/ 	.word	0x00000008
        /*136c*/ 	.word	0x0002d8a0
        /*1370*/ 	.short	0x010a
        /*1372*/ 	.byte	0x3f
	.zero		1


	//   ....[90]....
        /*1374*/ 	.word	0x0001db20
        /*1378*/ 	.word	0x00000008
        /*137c*/ 	.word	0x0002d8c0
        /*1380*/ 	.short	0x010a
        /*1382*/ 	.byte	0x3f
	.zero		1


	//   ....[91]....
        /*1384*/ 	.word	0x0001db70
        /*1388*/ 	.word	0x00000008
        /*138c*/ 	.word	0x0002d8a0
        /*1390*/ 	.short	0x010a
        /*1392*/ 	.byte	0x3f
	.zero		1


	//   ....[92]....
        /*1394*/ 	.word	0x0001dbc0
        /*1398*/ 	.word	0x00000008
        /*139c*/ 	.word	0x0002d8c0
        /*13a0*/ 	.short	0x010a
        /*13a2*/ 	.byte	0x3f
	.zero		1


	//   ....[93]....
        /*13a4*/ 	.word	0x0001dce0
        /*13a8*/ 	.word	0x00000000
        /*13ac*/ 	.word	0x0002d840
        /*13b0*/ 	.short	0x010a
        /*13b2*/ 	.byte	0x3f
	.zero		1


	//   ....[94]....
        /*13b4*/ 	.word	0x0001eb20
        /*13b8*/ 	.word	0x00000016
        /*13bc*/ 	.word	0x0002d820
        /*13c0*/ 	.short	0x010a
        /*13c2*/ 	.byte	0x3f
	.zero		1


	//   ....[95]....
        /*13c4*/ 	.word	0x0001eb70
        /*13c8*/ 	.word	0x00000005
        /*13cc*/ 	.word	0x0002d840
        /*13d0*/ 	.short	0x010a
        /*13d2*/ 	.byte	0x3f
	.zero		1


	//   ....[96]....
        /*13d4*/ 	.word	0x0001f110
        /*13d8*/ 	.word	0x00000005
        /*13dc*/ 	.word	0x0002d860
        /*13e0*/ 	.short	0x010a
        /*13e2*/ 	.byte	0x3f
	.zero		1


	//   ....[97]....
        /*13e4*/ 	.word	0x0001f6f0
        /*13e8*/ 	.word	0x00000000
        /*13ec*/ 	.word	0x0002d860
        /*13f0*/ 	.short	0x010a
        /*13f2*/ 	.byte	0x3f
	.zero		1


	//   ....[98]....
        /*13f4*/ 	.word	0x00020640
        /*13f8*/ 	.word	0x00000005
        /*13fc*/ 	.word	0x0002d820
        /*1400*/ 	.short	0x010a
        /*1402*/ 	.byte	0x3f
	.zero		1


	//   ....[99]....
        /*1404*/ 	.word	0x000207e0
        /*1408*/ 	.word	0x00000003
        /*140c*/ 	.word	0x0002d840
        /*1410*/ 	.short	0x010a
        /*1412*/ 	.byte	0x3f
	.zero		1


	//   ....[100]....
        /*1414*/ 	.word	0x00020830
        /*1418*/ 	.word	0x00000005
        /*141c*/ 	.word	0x0002d840
        /*1420*/ 	.short	0x010a
        /*1422*/ 	.byte	0x3f
	.zero		1


	//   ....[101]....
        /*1424*/ 	.word	0x00020880
        /*1428*/ 	.word	0x00000003
        /*142c*/ 	.word	0x0002d860
        /*1430*/ 	.short	0x010a
        /*1432*/ 	.byte	0x3f
	.zero		1


	//----- nvinfo : EIATTR_NUM_MBARRIERS
	.align		4
.L_1351:
        /*1434*/ 	.byte	0x03, 0x38
        /*1436*/ 	.short	0x0016


	//----- nvinfo : EIATTR_EXIT_INSTR_OFFSETS
	.align		4
        /*1438*/ 	.byte	0x04, 0x1c
        /*143a*/ 	.short	(.L_1353 - .L_1352)


	//   ....[0]....
.L_1352:
        /*143c*/ 	.word	0x0001cb70


	//----- nvinfo : EIATTR_MAX_THREADS
	.align		4
.L_1353:
        /*1440*/ 	.byte	0x04, 0x05
        /*1442*/ 	.short	(.L_1355 - .L_1354)
.L_1354:
        /*1444*/ 	.word	0x00000200
        /*1448*/ 	.word	0x00000001
        /*144c*/ 	.word	0x00000001


	//----- nvinfo : EIATTR_CRS_STACK_SIZE
	.align		4
.L_1355:
        /*1450*/ 	.byte	0x04, 0x1e
        /*1452*/ 	.short	(.L_1357 - .L_1356)
.L_1356:
        /*1454*/ 	.word	0x00000000


	//----- nvinfo : EIATTR_CBANK_PARAM_SIZE
	.align		4
.L_1357:
        /*1458*/ 	.byte	0x03, 0x19
        /*145a*/ 	.short	0x0af0


	//----- nvinfo : EIATTR_PARAM_CBANK
	.align		4
        /*145c*/ 	.byte	0x04, 0x0a
        /*145e*/ 	.short	(.L_1359 - .L_1358)
	.align		4
.L_1358:
        /*1460*/ 	.word	index@(.nv.constant0._ZN7cutlass13device_kernelIN5flash11enable_sm90INS1_16FlashAttnFwdSm90INS1_25CollectiveMainloopFwdSm90ILi2EN4cute5tupleIJNS5_1CILi1EEES8_S8_EEENS6_IJNS7_ILi192EEENS7_ILi128EEENS7_ILi96EEEEEELi96ENS_10bfloat16_tEfNS_4arch4Sm90ELb1ELb0ELb0ELb1ELb1ELb1ELb0ELb0ELb1ELb1ELb0ELb0EEENS1_21CollectiveEpilogueFwdINS6_IJSA_SC_SB_EEES9_SE_SG_Li384ELb1ELb1ELb0ELb0EEENS1_36VarlenDynamicPersistentTileSchedulerILi192ELi128ELi384ELi128ELb0ELb1ELb1ELb1ELb1ELb1EEEEEEEEEvNT_6ParamsE)
        /*1464*/ 	.short	0x0210
        /*1466*/ 	.short	0x0af0


	//----- nvinfo : EIATTR_SW_WAR
	.align		4
.L_1359:
        /*1468*/ 	.byte	0x04, 0x36
        /*146a*/ 	.short	(.L_1361 - .L_1360)
.L_1360:
        /*146c*/ 	.word	0x00000008
.L_1361:


//--------------------- .nv.info._ZN7cutlass13device_kernelIN5flash11enable_sm90INS1_16FlashAttnFwdSm90INS1_25CollectiveMainloopFwdSm90ILi2EN4cute5tupleIJNS5_1CILi1EEES8_S8_EEENS6_IJNS7_ILi192EEENS7_ILi128EEENS7_ILi64EEEEEELi64ENS_10bfloat16_tEfNS_4arch4Sm90ELb0ELb0ELb0ELb0ELb1ELb0ELb0ELb1ELb1ELb1ELb0ELb0EEENS1_21CollectiveEpilogueFwdINS6_IJSA_SC_SB_EEES9_SE_SG_Li384ELb0ELb1ELb0ELb0EEENS1_29StaticPersistentTileSchedulerILb0EEEEEEEEEvNT_6ParamsE --------------------------
	.section	.nv.info._ZN7cutlass13device_kernelIN5flash11enable_sm90INS1_16FlashAttnFwdSm90INS1_25CollectiveMainloopFwdSm90ILi2EN4cute5tupleIJNS5_1CILi1EEES8_S8_EEENS6_IJNS7_ILi192EEENS7_ILi128EEENS7_ILi64EEEEEELi64ENS_10bfloat16_tEfNS_4arch4Sm90ELb0ELb0ELb0ELb0ELb1ELb0ELb0ELb1ELb1ELb1ELb0ELb0EEENS1_21CollectiveEpilogueFwdINS6_IJSA_SC_SB_EEES9_SE_SG_Li384ELb0ELb1ELb0ELb0EEENS1_29StaticPersistentTileSchedulerILb0EEEEEEEEEvNT_6ParamsE,"",@"SHT_CUDA_INFO"
	.sectionflags	@""
	.align	4


	//----- nvinfo : EIATTR_CUDA_API_VERSION
	.align		4
        /*0000*/ 	.byte	0x04, 0x37
        /*0002*/ 	.short	(.L_1363 - .L_1362)
.L_1362:
        /*0004*/ 	.word	0x00000082


	//----- nvinfo : EIATTR_KPARAM_INFO
	.align		4
.L_1363:
        /*0008*/ 	.byte	0x04, 0x17
        /*000a*/ 	.short	(.L_1365 - .L_1364)
.L_1364:
        /*000c*/ 	.word	0x00000000
        /*0010*/ 	.short	0x0000
        /*0012*/ 	.short	0x0070
        /*0014*/ 	.byte	0x00, 0xf0, 0x01, 0x28


	//----- nvinfo : EIATTR_SPARSE_MMA_MASK
	.align		4
.L_1365:
        /*0018*/ 	.byte	0x03, 0x50
        /*001a*/ 	.short	0x0000


	//----- nvinfo : EIATTR_MAXREG_COUNT
	.align		4
        /*001c*/ 	.byte	0x03, 0x1b
        /*001e*/ 	.short	0x0080


	//----- nvinfo : EIATTR_NUM_BARRIERS
	.align		4
        /*0020*/ 	.byte	0x02, 0x4c
        /*0022*/ 	.byte	0x10
	.zero		1


	//----- nvinfo : EIATTR_EXTERNS
	.align		4
        /*0024*/ 	.byte	0x04, 0x0f
        /*0026*/ 	.short	(.L_1367 - .L_1366)


	//   ....[0]....
	.align		4
.L_1366:
        /*0028*/ 	.word	index@(__assertfail)


	//----- nvinfo : EIATTR_ANNOTATIONS
	.align		4
.L_1367:
        /*002c*/ 	.byte	0x04, 0x55
        /*002e*/ 	.short	(.L_1369 - .L_1368)


	//   ....[0]....
.L_1368:
        /*0030*/ 	.word	0x00000001
        /*0034*/ 	.byte	0x90, 0x65, 0x00, 0x00, 0x01, 0x00, 0x00, 0x00, 0xb0, 0x65, 0x00, 0x00, 0x01, 0x00, 0x00, 0x00
        /*0044*/ 	.byte	0x60, 0x66, 0x00, 0x00, 0x01, 0x00, 0x00, 0x00, 0xf0, 0x67, 0x00, 0x00, 0x01, 0x00, 0x00, 0x00
        /*0054*/ 	.byte	0x60, 0x6d, 0x00, 0x00, 0x01, 0x00, 0x00, 0x00, 0x50, 0x79, 0x00, 0x00, 0x01, 0x00, 0x00, 0x00
        /*0064*/ 	.byte	0xb0, 0x84, 0x00, 0x00, 0x01, 0x00, 0x00, 0x00, 0x80, 0x86, 0x00, 0x00, 0x01, 0x00, 0x00, 0x00
        /*0074*/ 	.byte	0xb0, 0x86, 0x00, 0x00, 0x01, 0x00, 0x00, 0x00, 0x30, 0x9b, 0x00, 0x00, 0x01, 0x00, 0x00, 0x00
        /*0084*/ 	.byte	0x60, 0x9b, 0x00, 0x00, 0x01, 0x00, 0x00, 0x00, 0xe0, 0x9b, 0x00, 0x00, 0x01, 0x00, 0x00, 0x00
        /*0094*/ 	.byte	0x00, 0x9c, 0x00, 0x00


	//----- nvinfo : EIATTR_MERCURY_ISA_VERSION
	.align		4
.L_1369:
        /*0098*/ 	.byte	0x03, 0x5f
        /*009a*/ 	.short	0x0101


	//----- nvinfo : EIATTR_INT_WARP_WIDE_INSTR_OFFSETS
	.align		4
        /*009c*/ 	.byte	0x04, 0x31
        /*009e*/ 	.short	(.L_1371 - .L_1370)


	//   ....[0]....
.L_1370:
        /*00a0*/ 	.word	0x000000c0


	//   ....[1]....
        /*00a4*/ 	.word	0x000000d0


	//   ....[2]....
        /*00a8*/ 	.word	0x00000170


	//----- nvinfo : EIATTR_COOP_GROUP_MASK_REGIDS
	.align		4
.L_1371:
        /*00ac*/ 	.byte	0x04, 0x29
        /*00ae*/ 	.short	(.L_1373 - .L_1372)


	//   ....[0]....
.L_1372:
        /*00b0*/ 	.word	0xffffffff


	//   ....[1]....
        /*00b4*/ 	.word	0xffffffff


	//   ....[2]....
        /*00b8*/ 	.word	0xffffffff


	//   ....[3]....
        /*00bc*/ 	.word	0xffffffff


	//   ....[4]....
        /*00c0*/ 	.word	0xffffffff


	//   ....[5]....
        /*00c4*/ 	.word	0xffffffff


	//   ....[6]....
        /*00c8*/ 	.word	0xffffffff


	//   ....[7]....
        /*00cc*/ 	.word	0xffffffff


	//   ....[8]....
        /*00d0*/ 	.word	0xffffffff


	//   ....[9]....
        /*00d4*/ 	.word	0xffffffff


	//   ....[10]....
        /*00d8*/ 	.word	0xffffffff


	//   ....[11]....
        /*00dc*/ 	.word	0xffffffff


	//   ....[12]....
        /*00e0*/ 	.word	0xffffffff


	//   ....[13]....
        /*00e4*/ 	.word	0xffffffff


	//   ....[14]....
        /*00e8*/ 	.word	0xffffffff


	//   ....[15]....
        /*00ec*/ 	.word	0xffffffff


	//   ....[16]....
        /*00f0*/ 	.word	0xffffffff


	//   ....[17]....
        /*00f4*/ 	.word	0xffffffff


	//   ....[18]....
        /*00f8*/ 	.word	0xffffffff


	//   ....[19]....
        /*00fc*/ 	.word	0xffffffff


	//   ....[20]....
        /*0100*/ 	.word	0xffffffff


	//   ....[21]....
        /*0104*/ 	.word	0xffffffff


	//   ....[22]....
        /*0108*/ 	.word	0xffffffff


	//   ....[23]....
        /*010c*/ 	.word	0xffffffff


	//   ....[24]....
        /*0110*/ 	.word	0xffffffff


	//   ....[25]....
        /*0114*/ 	.word	0xffffffff


	//   ....[26]....
        /*0118*/ 	.word	0xffffffff


	//   ....[27]....
        /*011c*/ 	.word	0xffffffff


	//   ....[28]....
        /*0120*/ 	.word	0xffffffff


	//   ....[29]....
        /*0124*/ 	.word	0xffffffff


	//   ....[30]....
        /*0128*/ 	.word	0xffffffff


	//   ....[31]....
        /*012c*/ 	.word	0xffffffff


	//   ....[32]....
        /*0130*/ 	.word	0xffffffff


	//   ....[33]....
        /*0134*/ 	.word	0xffffffff


	//   ....[34]....
        /*0138*/ 	.word	0xffffffff


	//   ....[35]....
        /*013c*/ 	.word	0xffffffff


	//   ....[36]....
        /*0140*/ 	.word	0xffffffff


	//   ....[37]....
        /*0144*/ 	.word	0xffffffff


	//   ....[38]....
        /*0148*/ 	.word	0xffffffff


	//   ....[39]....
        /*014c*/ 	.word	0xffffffff


	//   ....[40]....
        /*0150*/ 	.word	0xffffffff


	//   ....[41]....
        /*0154*/ 	.word	0xffffffff


	//   ....[42]....
        /*0158*/ 	.word	0xffffffff


	//   ....[43]....
        /*015c*/ 	.word	0xffffffff


	//   ....[44]....
        /*0160*/ 	.word	0xffffffff


	//   ....[45]....
        /*0164*/ 	.word	0xffffffff


	//   ....[46]....
        /*0168*/ 	.word	0xffffffff


	//   ....[47]....
        /*016c*/ 	.word	0xffffffff


	//   ....[48]....
        /*0170*/ 	.word	0xffffffff


	//   ....[49]....
        /*0174*/ 	.word	0xffffffff


	//   ....[50]....
        /*0178*/ 	.word	0xffffffff


	//   ....[51]....
        /*017c*/ 	.word	0xffffffff


	//   ....[52]....
        /*0180*/ 	.word	0xffffffff


	//   ....[53]....
        /*0184*/ 	.word	0xffffffff


	//   ....[54]....
        /*0188*/ 	.word	0xffffffff


	//   ....[55]....
        /*018c*/ 	.word	0xffffffff


	//   ....[56]....
        /*0190*/ 	.word	0xffffffff


	//   ....[57]....
        /*0194*/ 	.word	0xffffffff


	//   ....[58]....
        /*0198*/ 	.word	0xffffffff


	//   ....[59]....
        /*019c*/ 	.word	0xffffffff


	//   ....[60]....
        /*01a0*/ 	.word	0xffffffff


	//   ....[61]....
        /*01a4*/ 	.word	0xffffffff


	//   ....[62]....
        /*01a8*/ 	.word	0xffffffff


	//   ....[63]....
        /*01ac*/ 	.word	0xffffffff


	//   ....[64]....
        /*01b0*/ 	.word	0xffffffff


	//   ....[65]....
        /*01b4*/ 	.word	0xffffffff


	//   ....[66]....
        /*01b8*/ 	.word	0xffffffff


	//   ....[67]....
        /*01bc*/ 	.word	0xffffffff


	//   ....[68]....
        /*01c0*/ 	.word	0xffffffff


	//   ....[69]....
        /*01c4*/ 	.word	0xffffffff


	//   ....[70]....
        /*01c8*/ 	.word	0xffffffff


	//   ....[71]....
        /*01cc*/ 	.word	0xffffffff


	//   ....[72]....
        /*01d0*/ 	.word	0xffffffff


	//   ....[73]....
        /*01d4*/ 	.word	0xffffffff


	//   ....[74]....
        /*01d8*/ 	.word	0xffffffff


	//   ....[75]....
        /*01dc*/ 	.word	0xffffffff


	//   ....[76]....
        /*01e0*/ 	.word	0xffffffff


	//   ....[77]....
        /*01e4*/ 	.word	0xffffffff


	//   ....[78]....
        /*01e8*/ 	.word	0xffffffff


	//   ....[79]....
        /*01ec*/ 	.word	0xffffffff


	//   ....[80]....
        /*01f0*/ 	.word	0xffffffff


	//   ....[81]....
        /*01f4*/ 	.word	0xffffffff


	//   ....[82]....
        /*01f8*/ 	.word	0xffffffff


	//   ....[83]....
        /*01fc*/ 	.word	0xffffffff


	//   ....[84]....
        /*0200*/ 	.word	0xffffffff


	//   ....[85]....
        /*0204*/ 	.word	0xffffffff


	//   ....[86]....
        /*0208*/ 	.word	0xffffffff


	//   ....[87]....
        /*020c*/ 	.word	0xffffffff


	//   ....[88]....
        /*0210*/ 	.word	0xffffffff


	//   ....[89]....
        /*0214*/ 	.word	0xffffffff


	//   ....[90]....
        /*0218*/ 	.word	0xffffffff


	//   ....[91]....
        /*021c*/ 	.word	0xffffffff


	//   ....[92]....
        /*0220*/ 	.word	0xffffffff


	//   ....[93]....
        /*0224*/ 	.word	0xffffffff


	//   ....[94]....
        /*0228*/ 	.word	0xffffffff


	//   ....[95]....
        /*022c*/ 	.word	0xffffffff


	//   ....[96]....
        /*0230*/ 	.word	0xffffffff


	//   ....[97]....
        /*0234*/ 	.word	0xffffffff


	//   ....[98]....
        /*0238*/ 	.word	0xffffffff


	//   ....[99]....
        /*023c*/ 	.word	0xffffffff


	//   ....[100]....
        /*0240*/ 	.word	0xffffffff


	//   ....[101]....
        /*0244*/ 	.word	0xffffffff


	//   ....[102]....
        /*0248*/ 	.word	0xffffffff


	//   ....[103]....
        /*024c*/ 	.word	0xffffffff


	//   ....[104]....
        /*0250*/ 	.word	0xffffffff


	//   ....[105]....
        /*0254*/ 	.word	0xffffffff


	//   ....[106]....
        /*0258*/ 	.word	0xffffffff


	//   ....[107]....
        /*025c*/ 	.word	0xffffffff


	//   ....[108]....
        /*0260*/ 	.word	0xffffffff


	//   ....[109]....
        /*0264*/ 	.word	0xffffffff


	//   ....[110]....
        /*0268*/ 	.word	0xffffffff


	//   ....[111]....
        /*026c*/ 	.word	0xffffffff


	//   ....[112]....
        /*0270*/ 	.word	0xffffffff


	//   ....[113]....
        /*0274*/ 	.word	0xffffffff


	//   ....[114]....
        /*0278*/ 	.word	0xffffffff


	//   ....[115]....
        /*027c*/ 	.word	0xffffffff


	//   ....[116]....
        /*0280*/ 	.word	0xffffffff


	//   ....[117]....
        /*0284*/ 	.word	0xffffffff


	//   ....[118]....
        /*0288*/ 	.word	0xffffffff


	//   ....[119]....
        /*028c*/ 	.word	0xffffffff


	//   ....[120]....
        /*0290*/ 	.word	0x0500000f


	//   ....[121]....
        /*0294*/ 	.word	0x0500000f


	//   ....[122]....
        /*0298*/ 	.word	0x0500000f


	//   ....[123]....
        /*029c*/ 	.word	0x0500000f


	//   ....[124]....
        /*02a0*/ 	.word	0x0500000f


	//   ....[125]....
        /*02a4*/ 	.word	0x0500000f


	//   ....[126]....
        /*02a8*/ 	.word	0x0500000f


	//   ....[127]....
        /*02ac*/ 	.word	0x0500000f


	//   ....[128]....
        /*02b0*/ 	.word	0x0500000f


	//   ....[129]....
        /*02b4*/ 	.word	0x0500000f


	//   ....[130]....
        /*02b8*/ 	.word	0x0500000f


	//   ....[131]....
        /*02bc*/ 	.word	0x0500000f


	//   ....[132]....
        /*02c0*/ 	.word	0x0500000f


	//   ....[133]....
        /*02c4*/ 	.word	0x0500000f


	//   ....[134]....
        /*02c8*/ 	.word	0x0500000f


	//   ....[135]....
        /*02cc*/ 	.word	0x0500000f


	//   ....[136]....
        /*02d0*/ 	.word	0x0500000f


	//   ....[137]....
        /*02d4*/ 	.word	0x0500000f


	//   ....[138]....
        /*02d8*/ 	.word	0x0500000f


	//   ....[139]....
        /*02dc*/ 	.word	0x0500000f


	//   ....[140]....
        /*02e0*/ 	.word	0x0500000f


	//   ....[141]....
        /*02e4*/ 	.word	0x0500000f


	//   ....[142]....
        /*02e8*/ 	.word	0x0500000f


	//   ....[143]....
        /*02ec*/ 	.word	0x0500000f


	//   ....[144]....
        /*02f0*/ 	.word	0x0500000f


	//   ....[145]....
        /*02f4*/ 	.word	0x0500000f


	//   ....[146]....
        /*02f8*/ 	.word	0x0500000f


	//   ....[147]....
        /*02fc*/ 	.word	0x0500000f


	//   ....[148]....
        /*0300*/ 	.word	0x0500000f


	//   ....[149]....
        /*0304*/ 	.word	0x0500000f


	//   ....[150]....
        /*0308*/ 	.word	0x0500000f


	//   ....[151]....
        /*030c*/ 	.word	0x0500000f


	//   ....[152]....
        /*0310*/ 	.word	0x0500000f


	//   ....[153]....
        /*0314*/ 	.word	0x0500000f


	//   ....[154]....
        /*0318*/ 	.word	0x0500000f


	//   ....[155]....
        /*031c*/ 	.word	0x0500000f


	//   ....[156]....
        /*0320*/ 	.word	0x0500000f


	//   ....[157]....
        /*0324*/ 	.word	0x0500000f


	//   ....[158]....
        /*0328*/ 	.word	0x0500000f


	//   ....[159]....
        /*032c*/ 	.word	0x0500000f


	//   ....[160]....
        /*0330*/ 	.word	0x0500000f


	//   ....[161]....
        /*0334*/ 	.word	0x0500000f


	//   ....[162]....
        /*0338*/ 	.word	0x0500000f


	//   ....[163]....
        /*033c*/ 	.word	0x0500000f


	//   ....[164]....
        /*0340*/ 	.word	0x0500000f


	//   ....[165]....
        /*0344*/ 	.word	0x0500000f


	//   ....[166]....
        /*0348*/ 	.word	0x0500000f


	//   ....[167]....
        /*034c*/ 	.word	0x0500000f


	//   ....[168]....
        /*0350*/ 	.word	0x0500000f


	//   ....[169]....
        /*0354*/ 	.word	0x0500000f


	//   ....[170]....
        /*0358*/ 	.word	0x0500000f


	//   ....[171]....
        /*035c*/ 	.word	0x0500000f


	//   ....[172]....
        /*0360*/ 	.word	0x0500000f


	//   ....[173]....
        /*0364*/ 	.word	0x0500000f


	//   ....[174]....
        /*0368*/ 	.word	0x0500000f


	//   ....[175]....
        /*036c*/ 	.word	0x0500000f


	//   ....[176]....
        /*0370*/ 	.word	0x0500000f


	//   ....[177]....
        /*0374*/ 	.word	0x0500000f


	//   ....[178]....
        /*0378*/ 	.word	0x0500000f


	//   ....[179]....
        /*037c*/ 	.word	0x0500000f


	//   ....[180]....
        /*0380*/ 	.word	0x0500000f


	//   ....[181]....
        /*0384*/ 	.word	0x0500000f


	//   ....[182]....
        /*0388*/ 	.word	0x0500000f


	//   ....[183]....
        /*038c*/ 	.word	0x0500000f


	//   ....[184]....
        /*0390*/ 	.word	0x0500000f


	//   ....[185]....
        /*0394*/ 	.word	0x0500000f


	//   ....[186]....
        /*0398*/ 	.word	0x0500000f


	//   ....[187]....
        /*039c*/ 	.word	0x0500000f


	//   ....[188]....
        /*03a0*/ 	.word	0x0500000f


	//   ....[189]....
        /*03a4*/ 	.word	0x0500000f


	//   ....[190]....
        /*03a8*/ 	.word	0x0500000f


	//   ....[191]....
        /*03ac*/ 	.word	0x0500000f


	//   ....[192]....
        /*03b0*/ 	.word	0x0500000f


	//   ....[193]....
        /*03b4*/ 	.word	0x0500000f


	//   ....[194]....
        /*03b8*/ 	.word	0x0500000f


	//   ....[195]....
        /*03bc*/ 	.word	0x0500000f


	//   ....[196]....
        /*03c0*/ 	.word	0x0500000f


	//   ....[197]....
        /*03c4*/ 	.word	0x0500000f


	//   ....[198]....
        /*03c8*/ 	.word	0x0500000f


	//   ....[199]....
        /*03cc*/ 	.word	0x0500000f


	//   ....[200]....
        /*03d0*/ 	.word	0x0500000f


	//   ....[201]....
        /*03d4*/ 	.word	0x0500000f


	//   ....[202]....
        /*03d8*/ 	.word	0x0500000f


	//   ....[203]....
        /*03dc*/ 	.word	0x0500000f


	//   ....[204]....
        /*03e0*/ 	.word	0x0500000f


	//   ....[205]....
        /*03e4*/ 	.word	0x0500000f


	//   ....[206]....
        /*03e8*/ 	.word	0x0500000f


	//   ....[207]....
        /*03ec*/ 	.word	0x0500000f


	//   ....[208]....
        /*03f0*/ 	.word	0x0500000f


	//   ....[209]....
        /*03f4*/ 	.word	0x0500000f


	//----- nvinfo : EIATTR_COOP_GROUP_INSTR_OFFSETS
	.align		4
.L_1373:
        /*03f8*/ 	.byte	0x04, 0x28
        /*03fa*/ 	.short	(.L_1375 - .L_1374)


	//   ....[0]....
.L_1374:
        /*03fc*/ 	.word	0x00000080


	//   ....[1]....
        /*0400*/ 	.word	0x00000090


	//   ....[2]....
        /*0404*/ 	.word	0x000002d0


	//   ....[3]....
        /*0408*/ 	.word	0x00000430


	//   ....[4]....
        /*040c*/ 	.word	0x00000550


	//   ....[5]....
        /*0410*/ 	.word	0x000006b0


	//   ....[6]....
        /*0414*/ 	.word	0x00000ca0


	//   ....[7]....
        /*0418*/ 	.word	0x00001c70


	//   ....[8]....
        /*041c*/ 	.word	0x00001d70


	//   ....[9]....
        /*0420*/ 	.word	0x00002360


	//   ....[10]....
        /*0424*/ 	.word	0x000023b0


	//   ....[11]....
        /*0428*/ 	.word	0x00003bf0


	//   ....[12]....
        /*042c*/ 	.word	0x00003c00


	//   ....[13]....
        /*0430*/ 	.word	0x00003c30


	//   ....[14]....
        /*0434*/ 	.word	0x00003c40


	//   ....[15]....
        /*0438*/ 	.word	0x00004ee0


	//   ....[16]....
        /*043c*/ 	.word	0x00004f10


	//   ....[17]....
        /*0440*/ 	.word	0x00004fc0


	//   ....[18]....
        /*0444*/ 	.word	0x00004fd0


	//   ....[19]....
        /*0448*/ 	.word	0x00005b30


	//   ....[20]....
        /*044c*/ 	.word	0x00005b90


	//   ....[21]....
        /*0450*/ 	.word	0x00005c10


	//   ....[22]....
        /*0454*/ 	.word	0x00005c40


	//   ....[23]....
        /*0458*/ 	.word	0x000060c0


	//   ....[24]....
        /*045c*/ 	.word	0x000060f0


	//   ....[25]....
        /*0460*/ 	.word	0x00006120


	//   ....[26]....
        /*0464*/ 	.word	0x00006160


	//   ....[27]....
        /*0468*/ 	.word	0x00006190


	//   ....[28]....
        /*046c*/ 	.word	0x000061b0


	//   ....[29]....
        /*0470*/ 	.word	0x000061c0


	//   ....[30]....
        /*0474*/ 	.word	0x000061d0


	//   ....[31]....
        /*0478*/ 	.word	0x00007210


	//   ....[32]....
        /*047c*/ 	.word	0x00007230


	//   ....[33]....
        /*0480*/ 	.word	0x00007240


	//   ....[34]....
        /*0484*/ 	.word	0x000072d0


	//   ....[35]....
        /*0488*/ 	.word	0x000072f0


	//   ....[36]....
        /*048c*/ 	.word	0x00007370


	//   ....[37]....
        /*0490*/ 	.word	0x00007390


	//   ....[38]....
        /*0494*/ 	.word	0x00007410


	//   ....[39]....
        /*0498*/ 	.word	0x00007430


	//   ....[40]....
        /*049c*/ 	.word	0x000074b0


	//   ....[41]....
        /*04a0*/ 	.word	0x000074d0


	//   ....[42]....
        /*04a4*/ 	.word	0x00007550


	//   ....[43]....
        /*04a8*/ 	.word	0x00007570


	//   ....[44]....
        /*04ac*/ 	.word	0x000075f0


	//   ....[45]....
        /*04b0*/ 	.word	0x00007610


	//   ....[46]....
        /*04b4*/ 	.word	0x00007620


	//   ....[47]....
        /*04b8*/ 	.word	0x00007e00


	//   ....[48]....
        /*04bc*/ 	.word	0x00007e20


	//   ....[49]....
        /*04c0*/ 	.word	0x00007e50


	//   ....[50]....
        /*04c4*/ 	.word	0x00007ee0


	//   ....[51]....
        /*04c8*/ 	.word	0x00007ef0


	//   ....[52]....
        /*04cc*/ 	.word	0x00007f80


	//   ....[53]....
        /*04d0*/ 	.word	0x00007f90


	//   ....[54]....
        /*04d4*/ 	.word	0x00008020


	//   ....[55]....
        /*04d8*/ 	.word	0x00008030


	//   ....[56]....
        /*04dc*/ 	.word	0x000080c0


	//   ....[57]....
        /*04e0*/ 	.word	0x000080d0


	//   ....[58]....
        /*04e4*/ 	.word	0x00008160


	//   ....[59]....
        /*04e8*/ 	.word	0x00008170


	//   ....[60]....
        /*04ec*/ 	.word	0x00008200


	//   ....[61]....
        /*04f0*/ 	.word	0x00008210


	//   ....[62]....
        /*04f4*/ 	.word	0x00008220


	//   ....[63]....
        /*04f8*/ 	.word	0x000082c0


	//   ....[64]....
        /*04fc*/ 	.word	0x000082f0


	//   ....[65]....
        /*0500*/ 	.word	0x00008300


	//   ....[66]....
        /*0504*/ 	.word	0x000083c0


	//   ....[67]....
        /*0508*/ 	.word	0x00008410


	//   ....[68]....
        /*050c*/ 	.word	0x00008440


	//   ....[69]....
        /*0510*/ 	.word	0x00008450


	//   ....[70]....
        /*0514*/ 	.word	0x00008490


	//   ....[71]....
        /*0518*/ 	.word	0x00008af0


	//   ....[72]....
        /*051c*/ 	.word	0x00008b10


	//   ....[73]....
        /*0520*/ 	.word	0x00008b80


	//   ....[74]....
        /*0524*/ 	.word	0x00008b90


	//   ....[75]....
        /*0528*/ 	.word	0x00008bd0


	//   ....[76]....
        /*052c*/ 	.word	0x00008be0


	//   ....[77]....
        /*0530*/ 	.word	0x00008c20


	//   ....[78]....
        /*0534*/ 	.word	0x00008c30


	//   ....[79]....
        /*0538*/ 	.word	0x00008c70


	//   ....[80]....
        /*053c*/ 	.word	0x00008c80


	//   ....[81]....
        /*0540*/ 	.word	0x00008cc0


	//   ....[82]....
        /*0544*/ 	.word	0x00008cd0


	//   ....[83]....
        /*0548*/ 	.word	0x00008d10


	//   ....[84]....
        /*054c*/ 	.word	0x00008d20


	//   ....[85]....
        /*0550*/ 	.word	0x00008d30


	//   ....[86]....
        /*0554*/ 	.word	0x00008d70


	//   ....[87]....
        /*0558*/ 	.word	0x00008fe0


	//   ....[88]....
        /*055c*/ 	.word	0x00009010


	//   ....[89]....
        /*0560*/ 	.word	0x00009070


	//   ....[90]....
        /*0564*/ 	.word	0x00009080


	//   ....[91]....
        /*0568*/ 	.word	0x000090d0


	//   ....[92]....
        /*056c*/ 	.word	0x000090e0


	//   ....[93]....
        /*0570*/ 	.word	0x00009130


	//   ....[94]....
        /*0574*/ 	.word	0x00009140


	//   ....[95]....
        /*0578*/ 	.word	0x00009190


	//   ....[96]....
        /*057c*/ 	.word	0x000091a0


	//   ....[97]....
        /*0580*/ 	.word	0x000091f0


	//   ....[98]....
        /*0584*/ 	.word	0x00009200


	//   ....[99]....
        /*0588*/ 	.word	0x00009250


	//   ....[100]....
        /*058c*/ 	.word	0x00009260


	//   ....[101]....
        /*0590*/ 	.word	0x00009270


	//   ....[102]....
        /*0594*/ 	.word	0x000092b0


	//   ....[103]....
        /*0598*/ 	.word	0x00009700


	//   ....[104]....
        /*059c*/ 	.word	0x00009710


	//   ....[105]....
        /*05a0*/ 	.word	0x00009720


	//   ....[106]....
        /*05a4*/ 	.word	0x00009730


	//   ....[107]....
        /*05a8*/ 	.word	0x00009750


	//   ....[108]....
        /*05ac*/ 	.word	0x000097b0


	//   ....[109]....
        /*05b0*/ 	.word	0x000097f0


	//   ....[110]....
        /*05b4*/ 	.word	0x00009810


	//   ....[111]....
        /*05b8*/ 	.word	0x00009850


	//   ....[112]....
        /*05bc*/ 	.word	0x00009870


	//   ....[113]....
        /*05c0*/ 	.word	0x000098b0


	//   ....[114]....
        /*05c4*/ 	.word	0x000098d0


	//   ....[115]....
        /*05c8*/ 	.word	0x00009910


	//   ....[116]....
        /*05cc*/ 	.word	0x00009930


	//   ....[117]....
        /*05d0*/ 	.word	0x00009970


	//   ....[118]....
        /*05d4*/ 	.word	0x00009990


	//   ....[119]....
        /*05d8*/ 	.word	0x00009d00


	//   ....[120]....
        /*05dc*/ 	.word	0x0000a1e0


	//   ....[121]....
        /*05e0*/ 	.word	0x0000a2d0


	//   ....[122]....
        /*05e4*/ 	.word	0x0000a370


	//   ....[123]....
        /*05e8*/ 	.word	0x0000a3e0


	//   ....[124]....
        /*05ec*/ 	.word	0x0000a4d0


	//   ....[125]....
        /*05f0*/ 	.word	0x0000a540


	//   ....[126]....
        /*05f4*/ 	.word	0x0000a630


	//   ....[127]....
        /*05f8*/ 	.word	0x0000a6a0


	//   ....[128]....
        /*05fc*/ 	.word	0x0000a790


	//   ....[129]....
        /*0600*/ 	.word	0x0000a800


	//   ....[130]....
        /*0604*/ 	.word	0x0000a8f0


	//   ....[131]....
        /*0608*/ 	.word	0x0000a960


	//   ....[132]....
        /*060c*/ 	.word	0x0000aa50


	//   ....[133]....
        /*0610*/ 	.word	0x0000aac0


	//   ....[134]....
        /*0614*/ 	.word	0x0000abb0


	//   ....[135]....
        /*0618*/ 	.word	0x0000ac20


	//   ....[136]....
        /*061c*/ 	.word	0x0000ad00


	//   ....[137]....
        /*0620*/ 	.word	0x0000ad90


	//   ....[138]....
        /*0624*/ 	.word	0x0000ae00


	//   ....[139]....
        /*0628*/ 	.word	0x0000ae60


	//   ....[140]....
        /*062c*/ 	.word	0x0000af60


	//   ....[141]....
        /*0630*/ 	.word	0x0000afc0


	//   ....[142]....
        /*0634*/ 	.word	0x0000b0c0


	//   ....[143]....
        /*0638*/ 	.word	0x0000b120


	//   ....[144]....
        /*063c*/ 	.word	0x0000b220


	//   ....[145]....
        /*0640*/ 	.word	0x0000b280


	//   ....[146]....
        /*0644*/ 	.word	0x0000b380


	//   ....[147]....
        /*0648*/ 	.word	0x0000b3e0


	//   ....[148]....
        /*064c*/ 	.word	0x0000b4e0


	//   ....[149]....
        /*0650*/ 	.word	0x0000b540


	//   ....[150]....
        /*0654*/ 	.word	0x0000b630


	//   ....[151]....
        /*0658*/ 	.word	0x0000b690


	//   ....[152]....
        /*065c*/ 	.word	0x0000b770


	//   ....[153]....
        /*0660*/ 	.word	0x0000b7f0


	//   ....[154]....
        /*0664*/ 	.word	0x0000b8d0


	//   ....[155]....
        /*0668*/ 	.word	0x0000b930


	//   ....[156]....
        /*066c*/ 	.word	0x0000ba20


	//   ....[157]....
        /*0670*/ 	.word	0x0000baa0


	//   ....[158]....
        /*0674*/ 	.word	0x0000bb60


	//   ....[159]....
        /*0678*/ 	.word	0x0000bbe0


	//   ....[160]....
        /*067c*/ 	.word	0x0000bc70


	//   ....[161]....
        /*0680*/ 	.word	0x0000bdb0


	//   ....[162]....
        /*0684*/ 	.word	0x0000be60


	//   ....[163]....
        /*0688*/ 	.word	0x0000bee0


	//   ....[164]....
        /*068c*/ 	.word	0x0000bfa0


	//   ....[165]....
        /*0690*/ 	.word	0x0000c000


	//   ....[166]....
        /*0694*/ 	.word	0x0000c0b0


	//   ....[167]....
        /*0698*/ 	.word	0x0000c110


	//   ....[168]....
        /*069c*/ 	.word	0x0000c1c0


	//   ....[169]....
        /*06a0*/ 	.word	0x0000c220


	//   ....[170]....
        /*06a4*/ 	.word	0x0000c2d0


	//   ....[171]....
        /*06a8*/ 	.word	0x0000c330


	//   ....[172]....
        /*06ac*/ 	.word	0x0000c3e0


	//   ....[173]....
        /*06b0*/ 	.word	0x0000c440


	//   ....[174]....
        /*06b4*/ 	.word	0x0000c4f0


	//   ....[175]....
        /*06b8*/ 	.word	0x0000c550


	//   ....[176]....
        /*06bc*/ 	.word	0x0000c600


	//   ....[177]....
        /*06c0*/ 	.word	0x0000c6f0


	//   ....[178]....
        /*06c4*/ 	.word	0x0000c7a0


	//   ....[179]....
        /*06c8*/ 	.word	0x0000c800


	//   ....[180]....
        /*06cc*/ 	.word	0x0000c8c0


	//   ....[181]....
        /*06d0*/ 	.word	0x0000c920


	//   ....[182]....
        /*06d4*/ 	.word	0x0000c9e0


	//   ....[183]....
        /*06d8*/ 	.word	0x0000ca40


	//   ....[184]....
        /*06dc*/ 	.word	0x0000cb00


	//   ....[185]....
        /*06e0*/ 	.word	0x0000cb60


	//   ....[186]....
        /*06e4*/ 	.word	0x0000cc20


	//   ....[187]....
        /*06e8*/ 	.word	0x0000cc80


	//   ....[188]....
        /*06ec*/ 	.word	0x0000cd40


	//   ....[189]....
        /*06f0*/ 	.word	0x0000cda0


	//   ....[190]....
        /*06f4*/ 	.word	0x0000ce60


	//   ....[191]....
        /*06f8*/ 	.word	0x0000cec0


	//   ....[192]....
        /*06fc*/ 	.word	0x0000cf70


	//   ....[193]....
        /*0700*/ 	.word	0x0000d060


	//   ....[194]....
        /*0704*/ 	.word	0x0000d110


	//   ....[195]....
        /*0708*/ 	.word	0x0000d180


	//   ....[196]....
        /*070c*/ 	.word	0x0000d270


	//   ....[197]....
        /*0710*/ 	.word	0x0000d2d0


	//   ....[198]....
        /*0714*/ 	.word	0x0000d380


	//   ....[199]....
        /*0718*/ 	.word	0x0000d3e0


	//   ....[200]....
        /*071c*/ 	.word	0x0000d4a0


	//   ....[201]....
        /*0720*/ 	.word	0x0000d500


	//   ....[202]....
        /*0724*/ 	.word	0x0000d5b0


	//   ....[203]....
        /*0728*/ 	.word	0x0000d610


	//   ....[204]....
        /*072c*/ 	.word	0x0000d6d0


	//   ....[205]....
        /*0730*/ 	.word	0x0000d730


	//   ....[206]....
        /*0734*/ 	.word	0x0000d7e0


	//   ....[207]....
        /*0738*/ 	.word	0x0000d840


	//   ....[208]....
        /*073c*/ 	.word	0x0000d8f0


	//   ....[209]....
        /*0740*/ 	.word	0x0000da00


	//----- nvinfo : EIATTR_REG_RECONFIG
	.align		4
.L_1375:
        /*0744*/ 	.byte	0x01, 0x54
	.zero		2


	//----- nvinfo : EIATTR_SYSCALL_OFFSETS
	.align		4
        /*0748*/ 	.byte	0x04, 0x46
        /*074a*/ 	.short	(.L_1377 - .L_1376)


	//   ....[0]....
.L_1376:
        /*074c*/ 	.word	0x00001000


	//   ....[1]....
        /*0750*/ 	.word	0x00006900


	//   ....[2]....
        /*0754*/ 	.word	0x00006a40


	//   ....[3]....
        /*0758*/ 	.word	0x00006b30


	//   ....[4]....
        /*075c*/ 	.word	0x00007940


	//----- nvinfo : EIATTR_MBARRIER_INSTR_OFFSETS
	.align		4
.L_1377:
        /*0760*/ 	.byte	0x04, 0x39
        /*0762*/ 	.short	(.L_1379 - .L_1378)


	//   ....[0]....
.L_1378:
        /*0764*/ 	.word	0x00000180
        /*0768*/ 	.word	0x000000ff
        /*076c*/ 	.word	0x00016800
        /*0770*/ 	.short	0x0100
        /*0772*/ 	.byte	0x08
	.zero		1


	//   ....[1]....
        /*0774*/ 	.word	0x00000190
        /*0778*/ 	.word	0x000000ff
        /*077c*/ 	.word	0x00016820
        /*0780*/ 	.short	0x0100
        /*0782*/ 	.byte	0x08
	.zero		1


	//   ....[2]....
        /*0784*/ 	.word	0x00000280
        /*0788*/ 	.word	0x000000ff
        /*078c*/ 	.word	0x00016830
        /*0790*/ 	.short	0x0100
        /*0792*/ 	.byte	0x08
	.zero		1


	//   ....[3]....
        /*0794*/ 	.word	0x00000290
        /*0798*/ 	.word	0x000000ff
        /*079c*/ 	.word	0x00016840
        /*07a0*/ 	.short	0x0100
        /*07a2*/ 	.byte	0x08
	.zero		1


	//   ....[4]....
        /*07a4*/ 	.word	0x000002a0
        /*07a8*/ 	.word	0x000000ff
        /*07ac*/ 	.word	0x00016838
        /*07b0*/ 	.short	0x0100
        /*07b2*/ 	.byte	0x08
	.zero		1


	//   ....[5]....
        /*07b4*/ 	.word	0x000002b0
        /*07b8*/ 	.word	0x000000ff
        /*07bc*/ 	.word	0x00016848
        /*07c0*/ 	.short	0x0100
        /*07c2*/ 	.byte	0x08
	.zero		1


	//   ....[6]....
        /*07c4*/ 	.word	0x000003e0
        /*07c8*/ 	.word	0x000000ff
        /*07cc*/ 	.word	0x00016850
        /*07d0*/ 	.short	0x0100
        /*07d2*/ 	.byte	0x08
	.zero		1


	//   ....[7]....
        /*07d4*/ 	.word	0x000003f0
        /*07d8*/ 	.word	0x000000ff
        /*07dc*/ 	.word	0x00016860
        /*07e0*/ 	.short	0x0100
        /*07e2*/ 	.byte	0x08
	.zero		1


	//   ....[8]....
        /*07e4*/ 	.word	0x00000400
        /*07e8*/ 	.word	0x000000ff
        /*07ec*/ 	.word	0x00016858
        /*07f0*/ 	.short	0x0100
        /*07f2*/ 	.byte	0x08
	.zero		1


	//   ....[9]....
        /*07f4*/ 	.word	0x00000410
        /*07f8*/ 	.word	0x000000ff
        /*07fc*/ 	.word	0x00016868
        /*0800*/ 	.short	0x0100
        /*0802*/ 	.byte	0x08
	.zero		1


	//   ....[10]....
        /*0804*/ 	.word	0x00000500
        /*0808*/ 	.word	0x000000ff
        /*080c*/ 	.word	0x00016870
        /*0810*/ 	.short	0x0100
        /*0812*/ 	.byte	0x06
	.zero		1


	//   ....[11]....
        /*0814*/ 	.word	0x00000510
        /*0818*/ 	.word	0x000000ff
        /*081c*/ 	.word	0x00016880
        /*0820*/ 	.short	0x0100
        /*0822*/ 	.byte	0x06
	.zero		1


	//   ....[12]....
        /*0824*/ 	.word	0x00000520
        /*0828*/ 	.word	0x000000ff
        /*082c*/ 	.word	0x00016878
        /*0830*/ 	.short	0x0100
        /*0832*/ 	.byte	0x06
	.zero		1


	//   ....[13]....
        /*0834*/ 	.word	0x00000530
        /*0838*/ 	.word	0x000000ff
        /*083c*/ 	.word	0x00016888
        /*0840*/ 	.short	0x0100
        /*0842*/ 	.byte	0x06
	.zero		1


	//   ....[14]....
        /*0844*/ 	.word	0x00000660
        /*0848*/ 	.word	0x000000ff
        /*084c*/ 	.word	0x00016890
        /*0850*/ 	.short	0x0100
        /*0852*/ 	.byte	0x08
	.zero		1


	//   ....[15]....
        /*0854*/ 	.word	0x00000670
        /*0858*/ 	.word	0x000000ff
        /*085c*/ 	.word	0x000168a0
        /*0860*/ 	.short	0x0100
        /*0862*/ 	.byte	0x08
	.zero		1


	//   ....[16]....
        /*0864*/ 	.word	0x00000680
        /*0868*/ 	.word	0x000000ff
        /*086c*/ 	.word	0x00016898
        /*0870*/ 	.short	0x0100
        /*0872*/ 	.byte	0x08
	.zero		1


	//   ....[17]....
        /*0874*/ 	.word	0x00000690
        /*0878*/ 	.word	0x000000ff
        /*087c*/ 	.word	0x000168a8
        /*0880*/ 	.short	0x0100
        /*0882*/ 	.byte	0x08
	.zero		1


	//   ....[18]....
        /*0884*/ 	.word	0x000007d0
        /*0888*/ 	.word	0x000000ff
        /*088c*/ 	.word	0x000168b0
        /*0890*/ 	.short	0x0100
        /*0892*/ 	.byte	0x08
	.zero		1


	//   ....[19]....
        /*0894*/ 	.word	0x000007e0
        /*0898*/ 	.word	0x000000ff
        /*089c*/ 	.word	0x000168c0
        /*08a0*/ 	.short	0x0100
        /*08a2*/ 	.byte	0x08
	.zero		1


	//   ....[20]....
        /*08a4*/ 	.word	0x000007f0
        /*08a8*/ 	.word	0x000000ff
        /*08ac*/ 	.word	0x000168b8
        /*08b0*/ 	.short	0x0100
        /*08b2*/ 	.byte	0x08
	.zero		1


	//   ....[21]....
        /*08b4*/ 	.word	0x00000800
        /*08b8*/ 	.word	0x000000ff
        /*08bc*/ 	.word	0x000168c8
        /*08c0*/ 	.short	0x0100
        /*08c2*/ 	.byte	0x08
	.zero		1


	//   ....[22]....
        /*08c4*/ 	.word	0x00001060
        /*08c8*/ 	.word	0x000000ff
        /*08cc*/ 	.word	0x00016800
        /*08d0*/ 	.short	0x010a
        /*08d2*/ 	.byte	0x2c
	.zero		1


	//   ....[23]....
        /*08d4*/ 	.word	0x000010e0
        /*08d8*/ 	.word	0x00000004
        /*08dc*/ 	.word	0x00016830
        /*08e0*/ 	.short	0x010a
        /*08e2*/ 	.byte	0x3f
	.zero		1


	//   ....[24]....
        /*08e4*/ 	.word	0x00001130
        /*08e8*/ 	.word	0x00000004
        /*08ec*/ 	.word	0x00016830
        /*08f0*/ 	.short	0x010a
        /*08f2*/ 	.byte	0x3f
	.zero		1


	//   ....[25]....
        /*08f4*/ 	.word	0x00001db0
        /*08f8*/ 	.word	0x000000ff
        /*08fc*/ 	.word	0x00000000
        /*0900*/ 	.short	0x0101
        /*0902*/ 	.byte	0x06
	.zero		1


	//   ....[26]....
        /*0904*/ 	.word	0x000031c0
        /*0908*/ 	.word	0x000000ff
        /*090c*/ 	.word	0x00016830
        /*0910*/ 	.short	0x010a
        /*0912*/ 	.byte	0x06
	.zero		1


	//   ....[27]....
        /*0914*/ 	.word	0x00003200
        /*0918*/ 	.word	0x000000ff
        /*091c*/ 	.word	0x00016830
        /*0920*/ 	.short	0x010a
        /*0922*/ 	.byte	0x06
	.zero		1


	//   ....[28]....
        /*0924*/ 	.word	0x00003410
        /*0928*/ 	.word	0x000000ff
        /*092c*/ 	.word	0x00016850
        /*0930*/ 	.short	0x010a
        /*0932*/ 	.byte	0x06
	.zero		1


	//   ....[29]....
        /*0934*/ 	.word	0x00003450
        /*0938*/ 	.word	0x000000ff
        /*093c*/ 	.word	0x00016850
        /*0940*/ 	.short	0x010a
        /*0942*/ 	.byte	0x06
	.zero		1


	//   ....[30]....
        /*0944*/ 	.word	0x00003870
        /*0948*/ 	.word	0x000000ff
        /*094c*/ 	.word	0x00000000
        /*0950*/ 	.short	0x0101
        /*0952*/ 	.byte	0x06
	.zero		1


	//   ....[31]....
        /*0954*/ 	.word	0x00004a20
        /*0958*/ 	.word	0x000000ff
        /*095c*/ 	.word	0x00000000
        /*0960*/ 	.short	0x0101
        /*0962*/ 	.byte	0x06
	.zero		1


	//   ....[32]....
        /*0964*/ 	.word	0x00004e30
        /*0968*/ 	.word	0x000000ff
        /*096c*/ 	.word	0x00016850
        /*0970*/ 	.short	0x010a
        /*0972*/ 	.byte	0x04
	.zero		1


	//   ....[33]....
        /*0974*/ 	.word	0x00004e70
        /*0978*/ 	.word	0x000000ff
        /*097c*/ 	.word	0x00016850
        /*0980*/ 	.short	0x010a
        /*0982*/ 	.byte	0x04
	.zero		1


	//   ....[34]....
        /*0984*/ 	.word	0x00005790
        /*0988*/ 	.word	0x000000ff
        /*098c*/ 	.word	0x00000000
        /*0990*/ 	.short	0x0101
        /*0992*/ 	.byte	0x04
	.zero		1


	//   ....[35]....
        /*0994*/ 	.word	0x00006010
        /*0998*/ 	.word	0x000000ff
        /*099c*/ 	.word	0x00000000
        /*09a0*/ 	.short	0x0101
        /*09a2*/ 	.byte	0x2c
	.zero		1


	//   ....[36]....
        /*09a4*/ 	.word	0x00007000
        /*09a8*/ 	.word	0x00000000
        /*09ac*/ 	.word	0x00016840
        /*09b0*/ 	.short	0x010a
        /*09b2*/ 	.byte	0x3f
	.zero		1


	//   ....[37]....
        /*09b4*/ 	.word	0x00007720
        /*09b8*/ 	.word	0x00000000
        /*09bc*/ 	.word	0x00016830
        /*09c0*/ 	.short	0x0107
        /*09c2*/ 	.byte	0x3f
	.zero		1


	//   ....[38]....
        /*09c4*/ 	.word	0x000077e0
        /*09c8*/ 	.word	0x00000000
        /*09cc*/ 	.word	0x00016830
        /*09d0*/ 	.short	0x0101
        /*09d2*/ 	.byte	0x3f
	.zero		1


	//   ....[39]....
        /*09d4*/ 	.word	0x00008540
        /*09d8*/ 	.word	0x000000ff
        /*09dc*/ 	.word	0x00016800
        /*09e0*/ 	.short	0x0107
        /*09e2*/ 	.byte	0x26
	.zero		1


	//   ....[40]....
        /*09e4*/ 	.word	0x000085a0
        /*09e8*/ 	.word	0x000000ff
        /*09ec*/ 	.word	0x00016800
        /*09f0*/ 	.short	0x0101
        /*09f2*/ 	.byte	0x26
	.zero		1


	//   ....[41]....
        /*09f4*/ 	.word	0x000085c0
        /*09f8*/ 	.word	0x000000ff
        /*09fc*/ 	.word	0x00016820
        /*0a00*/ 	.short	0x010a
        /*0a02*/ 	.byte	0x26
	.zero		1


	//   ....[42]....
        /*0a04*/ 	.word	0x00008930
        /*0a08*/ 	.word	0x00000005
        /*0a0c*/ 	.word	0x00016840
        /*0a10*/ 	.short	0x010a
        /*0a12*/ 	.byte	0x3f
	.zero		1


	//   ....[43]....
        /*0a14*/ 	.word	0x00008df0
        /*0a18*/ 	.word	0x00000005
        /*0a1c*/ 	.word	0x00016830
        /*0a20*/ 	.short	0x0107
        /*0a22*/ 	.byte	0x3f
	.zero		1


	//   ....[44]....
        /*0a24*/ 	.word	0x00008eb0
        /*0a28*/ 	.word	0x00000005
        /*0a2c*/ 	.word	0x00016830
        /*0a30*/ 	.short	0x0101
        /*0a32*/ 	.byte	0x3f
	.zero		1


	//   ....[45]....
        /*0a34*/ 	.word	0x00008f10
        /*0a38*/ 	.word	0x00000005
        /*0a3c*/ 	.word	0x00016860
        /*0a40*/ 	.short	0x010a
        /*0a42*/ 	.byte	0x3f
	.zero		1


	//   ....[46]....
        /*0a44*/ 	.word	0x00009370
        /*0a48*/ 	.word	0x00000005
        /*0a4c*/ 	.word	0x00016850
        /*0a50*/ 	.short	0x0107
        /*0a52*/ 	.byte	0x3f
	.zero		1


	//   ....[47]....
        /*0a54*/ 	.word	0x00009530
        /*0a58*/ 	.word	0x00000005
        /*0a5c*/ 	.word	0x00016850
        /*0a60*/ 	.short	0x0101
        /*0a62*/ 	.byte	0x3f
	.zero		1


	//   ....[48]....
        /*0a64*/ 	.word	0x00009620
        /*0a68*/ 	.word	0x00000004
        /*0a6c*/ 	.word	0x00016860
        /*0a70*/ 	.short	0x010a
        /*0a72*/ 	.byte	0x3f
	.zero		1


	//   ....[49]....
        /*0a74*/ 	.word	0x00009a70
        /*0a78*/ 	.word	0x00000004
        /*0a7c*/ 	.word	0x00016850
        /*0a80*/ 	.short	0x0107
        /*0a82*/ 	.byte	0x3f
	.zero		1


	//   ....[50]....
        /*0a84*/ 	.word	0x00009b50
        /*0a88*/ 	.word	0x00000004
        /*0a8c*/ 	.word	0x00016850
        /*0a90*/ 	.short	0x0101
        /*0a92*/ 	.byte	0x3f
	.zero		1


	//   ....[51]....
        /*0a94*/ 	.word	0x00009c80
        /*0a98*/ 	.word	0x00000007
        /*0a9c*/ 	.word	0x00016820
        /*0aa0*/ 	.short	0x010a
        /*0aa2*/ 	.byte	0x3f
	.zero		1


	//   ....[52]....
        /*0aa4*/ 	.word	0x00009e00
        /*0aa8*/ 	.word	0x00000005
        /*0aac*/ 	.word	0x00016840
        /*0ab0*/ 	.short	0x010a
        /*0ab2*/ 	.byte	0x3f
	.zero		1


	//   ....[53]....
        /*0ab4*/ 	.word	0x00009ea0
        /*0ab8*/ 	.word	0x00000003
        /*0abc*/ 	.word	0x00016840
        /*0ac0*/ 	.short	0x010a
        /*0ac2*/ 	.byte	0x3f
	.zero		1


	//   ....[54]....
        /*0ac4*/ 	.word	0x00009ee0
        /*0ac8*/ 	.word	0x00000005
        /*0acc*/ 	.word	0x00016860
        /*0ad0*/ 	.short	0x010a
        /*0ad2*/ 	.byte	0x3f
	.zero		1


	//   ....[55]....
        /*0ad4*/ 	.word	0x00009f20
        /*0ad8*/ 	.word	0x00000003
        /*0adc*/ 	.word	0x00016860
        /*0ae0*/ 	.short	0x010a
        /*0ae2*/ 	.byte	0x3f
	.zero		1


	//   ....[56]....
        /*0ae4*/ 	.word	0x00009f90
        /*0ae8*/ 	.word	0x00000003
        /*0aec*/ 	.word	0x00016800
        /*0af0*/ 	.short	0x010a
        /*0af2*/ 	.byte	0x3f
	.zero		1


	//   ....[57]....
        /*0af4*/ 	.word	0x00009fe0
        /*0af8*/ 	.word	0x00000004
        /*0afc*/ 	.word	0x00016830
        /*0b00*/ 	.short	0x010a
        /*0b02*/ 	.byte	0x3f
	.zero		1


	//   ....[58]....
        /*0b04*/ 	.word	0x0000a040
        /*0b08*/ 	.word	0x00000003
        /*0b0c*/ 	.word	0x00016830
        /*0b10*/ 	.short	0x010a
        /*0b12*/ 	.byte	0x3f
	.zero		1


	//   ....[59]....
        /*0b14*/ 	.word	0x0000a0a0
        /*0b18*/ 	.word	0x00000003
        /*0b1c*/ 	.word	0x00016850
        /*0b20*/ 	.short	0x010a
        /*0b22*/ 	.byte	0x3f
	.zero		1


	//   ....[60]....
        /*0b24*/ 	.word	0x0000a100
        /*0b28*/ 	.word	0x0000000b
        /*0b2c*/ 	.word	0x00016850
        /*0b30*/ 	.short	0x010a
        /*0b32*/ 	.byte	0x3f
	.zero		1


	//   ....[61]....
        /*0b34*/ 	.word	0x0000a220
        /*0b38*/ 	.word	0x00000000
        /*0b3c*/ 	.word	0x00016840
        /*0b40*/ 	.short	0x010a
        /*0b42*/ 	.byte	0x3f
	.zero		1


	//   ....[62]....
        /*0b44*/ 	.word	0x0000bcb0
        /*0b48*/ 	.word	0x00000003
        /*0b4c*/ 	.word	0x00016820
        /*0b50*/ 	.short	0x010a
        /*0b52*/ 	.byte	0x3f
	.zero		1


	//   ....[63]....
        /*0b54*/ 	.word	0x0000bd00
        /*0b58*/ 	.word	0x00000005
        /*0b5c*/ 	.word	0x00016840
        /*0b60*/ 	.short	0x010a
        /*0b62*/ 	.byte	0x3f
	.zero		1


	//   ....[64]....
        /*0b64*/ 	.word	0x0000c640
        /*0b68*/ 	.word	0x00000005
        /*0b6c*/ 	.word	0x00016860
        /*0b70*/ 	.short	0x010a
        /*0b72*/ 	.byte	0x3f
	.zero		1


	//   ....[65]....
        /*0b74*/ 	.word	0x0000cfb0
        /*0b78*/ 	.word	0x00000004
        /*0b7c*/ 	.word	0x00016860
        /*0b80*/ 	.short	0x010a
        /*0b82*/ 	.byte	0x3f
	.zero		1


	//   ....[66]....
        /*0b84*/ 	.word	0x0000d920
        /*0b88*/ 	.word	0x00000007
        /*0b8c*/ 	.word	0x00016820
        /*0b90*/ 	.short	0x010a
        /*0b92*/ 	.byte	0x3f
	.zero		1


	//   ....[67]....
        /*0b94*/ 	.word	0x0000dac0
        /*0b98*/ 	.word	0x00000005
        /*0b9c*/ 	.word	0x00016840
        /*0ba0*/ 	.short	0x010a
        /*0ba2*/ 	.byte	0x3f
	.zero		1


	//   ....[68]....
        /*0ba4*/ 	.word	0x0000db10
        /*0ba8*/ 	.word	0x00000003
        /*0bac*/ 	.word	0x00016840
        /*0bb0*/ 	.short	0x010a
        /*0bb2*/ 	.byte	0x3f
	.zero		1


	//   ....[69]....
        /*0bb4*/ 	.word	0x0000db60
        /*0bb8*/ 	.word	0x00000005
        /*0bbc*/ 	.word	0x00016860
        /*0bc0*/ 	.short	0x010a
        /*0bc2*/ 	.byte	0x3f
	.zero		1


	//----- nvinfo : EIATTR_NUM_MBARRIERS
	.align		4
.L_1379:
        /*0bc4*/ 	.byte	0x03, 0x38
        /*0bc6*/ 	.short	0x0016


	//----- nvinfo : EIATTR_EXIT_INSTR_OFFSETS
	.align		4
        /*0bc8*/ 	.byte	0x04, 0x1c
        /*0bca*/ 	.short	(.L_1381 - .L_1380)


	//   ....[0]....
.L_1380:
        /*0bcc*/ 	.word	0x00000960


	//   ....[1]....
        /*0bd0*/ 	.word	0x00006290


	//   ....[2]....
        /*0bd4*/ 	.word	0x00009f70


	//----- nvinfo : EIATTR_MAX_THREADS
	.align		4
.L_1381:
        /*0bd8*/ 	.byte	0x04, 0x05
        /*0bda*/ 	.short	(.L_1383 - .L_1382)
.L_1382:
        /*0bdc*/ 	.word	0x00000200
        /*0be0*/ 	.word	0x00000001
        /*0be4*/ 	.word	0x00000001


	//----- nvinfo : EIATTR_CRS_STACK_SIZE
	.align		4
.L_1383:
        /*0be8*/ 	.byte	0x04, 0x1e
        /*0bea*/ 	.short	(.L_1385 - .L_1384)
.L_1384:
        /*0bec*/ 	.word	0x00000000


	//----- nvinfo : EIATTR_CBANK_PARAM_SIZE
	.align		4
.L_1385:
        /*0bf0*/ 	.byte	0x03, 0x19
        /*0bf2*/ 	.short	0x0a70


	//----- nvinfo : EIATTR_PARAM_CBANK
	.align		4
        /*0bf4*/ 	.byte	0x04, 0x0a
        /*0bf6*/ 	.short	(.L_1387 - .L_1386)
	.align		4
.L_1386:
        /*0bf8*/ 	.word	index@(.nv.constant0._ZN7cutlass13device_kernelIN5flash11enable_sm90INS1_16FlashAttnFwdSm90INS1_25CollectiveMainloopFwdSm90ILi2EN4cute5tupleIJNS5_1CILi1EEES8_S8_EEENS6_IJNS7_ILi192EEENS7_ILi128EEENS7_ILi64EEEEEELi64ENS_10bfloat16_tEfNS_4arch4Sm90ELb0ELb0ELb0ELb0ELb1ELb0ELb0ELb1ELb1ELb1ELb0ELb0EEENS1_21CollectiveEpilogueFwdINS6_IJSA_SC_SB_EEES9_SE_SG_Li384ELb0ELb1ELb0ELb0EEENS1_29StaticPersistentTileSchedulerILb0EEEEEEEEEvNT_6ParamsE)
        /*0bfc*/ 	.short	0x0210
        /*0bfe*/ 	.short	0x0a70


	//----- nvinfo : EIATTR_SW_WAR
	.align		4
.L_1387:
        /*0c00*/ 	.byte	0x04, 0x36
        /*0c02*/ 	.short	(.L_1389 - .L_1388)
.L_1388:
        /*0c04*/ 	.word	0x00000008
.L_1389:


//--------------------- .nv.info._ZN7cutlass13device_kernelIN5flash11enable_sm90INS1_16FlashAttnFwdSm90INS1_25CollectiveMainloopFwdSm90ILi2EN4cute5tupleIJNS5_1CILi1EEES8_S8_EEENS6_IJNS7_ILi192EEENS7_ILi128EEENS7_ILi64EEEEEELi64ENS_10bfloat16_tEfNS_4arch4Sm90ELb0ELb0ELb0ELb1ELb1ELb0ELb0ELb1ELb1ELb1ELb0ELb0EEENS1_21CollectiveEpilogueFwdINS6_IJSA_SC_SB_EEES9_SE_SG_Li384ELb1ELb1ELb0ELb0EEENS1_36VarlenDynamicPersistentTileSchedulerILi192ELi128ELi384ELi128ELb0ELb1ELb1ELb0ELb1ELb1EEEEEEEEEvNT_6ParamsE --------------------------
	.section	.nv.info._ZN7cutlass13device_kernelIN5flash11enable_sm90INS1_16FlashAttnFwdSm90INS1_25CollectiveMainloopFwdSm90ILi2EN4cute5tupleIJNS5_1CILi1EEES8_S8_EEENS6_IJNS7_ILi192EEENS7_ILi128EEENS7_ILi64EEEEEELi64ENS_10bfloat16_tEfNS_4arch4Sm90ELb0ELb0ELb0ELb1ELb1ELb0ELb0ELb1ELb1ELb1ELb0ELb0EEENS1_21CollectiveEpilogueFwdINS6_IJSA_SC_SB_EEES9_SE_SG_Li384ELb1ELb1ELb0ELb0EEENS1_36VarlenDynamicPersistentTileSchedulerILi192ELi128ELi384ELi128ELb0ELb1ELb1ELb0ELb1ELb1EEEEEEEEEvNT_6ParamsE,"",@"SHT_CUDA_INFO"
	.sectionflags	@""
	.align	4


	//----- nvinfo : EIATTR_CUDA_API_VERSION
	.align		4
        /*0000*/ 	.byte	0x04, 0x37
        /*0002*/ 	.short	(.L_1391 - .L_1390)
.L_1390:
        /*0004*/ 	.word	0x00000082


	//----- nvinfo : EIATTR_KPARAM_INFO
	.align		4
.L_1391:
        /*0008*/ 	.byte	0x04, 0x17
        /*000a*/ 	.short	(.L_1393 - .L_1392)
.L_1392:
        /*000c*/ 	.word	0x00000000
        /*0010*/ 	.short	0x0000
        /*0012*/ 	.short	0x0070
        /*0014*/ 	.byte	0x00, 0xf0, 0x01, 0x2a


	//----- nvinfo : EIATTR_SPARSE_MMA_MASK
	.align		4
.L_1393:
        /*0018*/ 	.byte	0x03, 0x50
        /*001a*/ 	.short	0x0000


	//----- nvinfo : EIATTR_MAXREG_COUNT
	.align		4
        /*001c*/ 	.byte	0x03, 0x1b
        /*001e*/ 	.short	0x0080


	//----- nvinfo : EIATTR_NUM_BARRIERS
	.align		4
        /*0020*/ 	.byte	0x02, 0x4c
        /*0022*/ 	.byte	0x10
	.zero		1


	//----- nvinfo : EIATTR_EXTERNS
	.align		4
        /*0024*/ 	.byte	0x04, 0x0f
        /*0026*/ 	.short	(.L_1395 - .L_1394)


	//   ....[0]....
	.align		4
.L_1394:
        /*0028*/ 	.word	index@(__assertfail)


	//----- nvinfo : EIATTR_ANNOTATIONS
	.align		4
.L_1395:
        /*002c*/ 	.byte	0x04, 0x55
        /*002e*/ 	.short	(.L_1397 - .L_1396)


	//   ....[0]....
.L_1396:
        /* <DEDUP_REMOVED lines=29> */


	//----- nvinfo : EIATTR_MERCURY_ISA_VERSION
	.align		4
.L_1397:
        /*01e8*/ 	.byte	0x03, 0x5f
        /*01ea*/ 	.short	0x0101


	//----- nvinfo : EIATTR_UNUSED_LOAD_BYTE_OFFSET
	.align		4
        /*01ec*/ 	.byte	0x04, 0x44
        /*01ee*/ 	.short	(.L_1399 - .L_1398)


	//   ....[0]....
.L_1398:
        /*01f0*/ 	.word	0x00000970
        /*01f4*/ 	.word	0x0000fff0


	//   ....[1]....
        /*01f8*/ 	.word	0x00005b10
        /*01fc*/ 	.word	0x0000fff0


	//----- nvinfo : EIATTR_INT_WARP_WIDE_INSTR_OFFSETS
	.align		4
.L_1399:
        /*0200*/ 	.byte	0x04, 0x31
        /*0202*/ 	.short	(.L_1401 - .L_1400)


	//   ....[0]....
.L_1400:
        /*0204*/ 	.word	0x000000c0


	//   ....[1]....
        /*0208*/ 	.word	0x000000d0


	//   ....[2]....
        /*020c*/ 	.word	0x00000170


	//   ....[3]....
        /*0210*/ 	.word	0x00008450


	//   ....[4]....
        /*0214*/ 	.word	0x000084e0


	//   ....[5]....
        /*0218*/ 	.word	0x0000b6d0


	//   ....[6]....
        /*021c*/ 	.word	0x0000b760


	//----- nvinfo : EIATTR_COOP_GROUP_MASK_REGIDS
	.align		4
.L_1401:
        /*0220*/ 	.byte	0x04, 0x29
        /*0222*/ 	.short	(.L_1403 - .L_1402)


	//   ....[0]....
.L_1402:
        /*0224*/ 	.word	0xffffffff


	//   ....[1]....
        /*0228*/ 	.word	0xffffffff


	//   ....[2]....
        /*022c*/ 	.word	0xffffffff


	//   ....[3]....
        /*0230*/ 	.word	0xffffffff


	//   ....[4]....
        /*0234*/ 	.word	0xffffffff


	//   ....[5]....
        /*0238*/ 	.word	0xffffffff


	//   ....[6]....
        /*023c*/ 	.word	0xffffffff


	//   ....[7]....
        /*0240*/ 	.word	0xffffffff


	//   ....[8]....
        /*0244*/ 	.word	0xffffffff


	//   ....[9]....
        /*0248*/ 	.word	0xffffffff


	//   ....[10]....
        /*024c*/ 	.word	0xffffffff


	//   ....[11]....
        /*0250*/ 	.word	0xffffffff


	//   ....[12]....
        /*0254*/ 	.word	0xffffffff


	//   ....[13]....
        /*0258*/ 	.word	0xffffffff


	//   ....[14]....
        /*025c*/ 	.word	0xffffffff


	//   ....[15]....
        /*0260*/ 	.word	0xffffffff


	//   ....[16]....
        /*0264*/ 	.word	0xffffffff


	//   ....[17]....
        /*0268*/ 	.word	0xffffffff


	//   ....[18]....
        /*026c*/ 	.word	0xffffffff


	//   ....[19]....
        /*0270*/ 	.word	0xffffffff


	//   ....[20]....
        /*0274*/ 	.word	0xffffffff


	//   ....[21]....
        /*0278*/ 	.word	0xffffffff


	//   ....[22]....
        /*027c*/ 	.word	0xffffffff


	//   ....[23]....
        /*0280*/ 	.word	0xffffffff


	//   ....[24]....
        /*0284*/ 	.word	0xffffffff


	//   ....[25]....
        /*0288*/ 	.word	0xffffffff


	//   ....[26]....
        /*028c*/ 	.word	0xffffffff


	//   ....[27]....
        /*0290*/ 	.word	0xffffffff


	//   ....[28]....
        /*0294*/ 	.word	0xffffffff


	//   ....[29]....
        /*0298*/ 	.word	0xffffffff


	//   ....[30]....
        /*029c*/ 	.word	0xffffffff


	//   ....[31]....
        /*02a0*/ 	.word	0xffffffff


	//   ....[32]....
        /*02a4*/ 	.word	0xffffffff


	//   ....[33]....
        /*02a8*/ 	.word	0xffffffff


	//   ....[34]....
        /*02ac*/ 	.word	0xffffffff


	//   ....[35]....
        /*02b0*/ 	.word	0xffffffff


	//   ....[36]....
        /*02b4*/ 	.word	0xffffffff


	//   ....[37]....
        /*02b8*/ 	.word	0xffffffff


	//   ....[38]....
        /*02bc*/ 	.word	0xffffffff


	//   ....[39]....
        /*02c0*/ 	.word	0xffffffff


	//   ....[40]....
        /*02c4*/ 	.word	0xffffffff


	//   ....[41]....
        /*02c8*/ 	.word	0xffffffff


	//   ....[42]....
        /*02cc*/ 	.word	0xffffffff


	//   ....[43]....
        /*02d0*/ 	.word	0xffffffff


	//   ....[44]....
        /*02d4*/ 	.word	0xffffffff


	//   ....[45]....
        /*02d8*/ 	.word	0xffffffff


	//   ....[46]....
        /*02dc*/ 	.word	0xffffffff


	//   ....[47]....
        /*02e0*/ 	.word	0xffffffff


	//   ....[48]....
        /*02e4*/ 	.word	0xffffffff


	//   ....[49]....
        /*02e8*/ 	.word	0xffffffff


	//   ....[50]....
        /*02ec*/ 	.word	0xffffffff


	//   ....[51]....
        /*02f0*/ 	.word	0xffffffff


	//   ....[52]....
        /*02f4*/ 	.word	0xffffffff


	//   ....[53]....
        /*02f8*/ 	.word	0xffffffff


	//   ....[54]....
        /*02fc*/ 	.word	0xffffffff


	//   ....[55]....
        /*0300*/ 	.word	0xffffffff


	//   ....[56]....
        /*0304*/ 	.word	0xffffffff


	//   ....[57]....
        /*0308*/ 	.word	0xffffffff


	//   ....[58]....
        /*030c*/ 	.word	0xffffffff


	//   ....[59]....
        /*0310*/ 	.word	0xffffffff


	//   ....[60]....
        /*0314*/ 	.word	0xffffffff


	//   ....[61]....
        /*0318*/ 	.word	0xffffffff


	//   ....[62]....
        /*031c*/ 	.word	0xffffffff


	//   ....[63]....
        /*0320*/ 	.word	0xffffffff


	//   ....[64]....
        /*0324*/ 	.word	0xffffffff


	//   ....[65]....
        /*0328*/ 	.word	0xffffffff


	//   ....[66]....
        /*032c*/ 	.word	0xffffffff


	//   ....[67]....
        /*0330*/ 	.word	0xffffffff


	//   ....[68]....
        /*0334*/ 	.word	0xffffffff


	//   ....[69]....
        /*0338*/ 	.word	0xffffffff


	//   ....[70]....
        /*033c*/ 	.word	0xffffffff


	//   ....[71]....
        /*0340*/ 	.word	0xffffffff


	//   ....[72]....
        /*0344*/ 	.word	0xffffffff


	//   ....[73]....
        /*0348*/ 	.word	0xffffffff


	//   ....[74]....
        /*034c*/ 	.word	0xffffffff


	//   ....[75]....
        /*0350*/ 	.word	0xffffffff


	//   ....[76]....
        /*0354*/ 	.word	0xffffffff


	//   ....[77]....
        /*0358*/ 	.word	0xffffffff


	//   ....[78]....
        /*035c*/ 	.word	0xffffffff


	//   ....[79]....
        /*0360*/ 	.word	0xffffffff


	//   ....[80]....
        /*0364*/ 	.word	0xffffffff


	//   ....[81]....
        /*0368*/ 	.word	0xffffffff


	//   ....[82]....
        /*036c*/ 	.word	0xffffffff


	//   ....[83]....
        /*0370*/ 	.word	0xffffffff


	//   ....[84]....
        /*0374*/ 	.word	0xffffffff


	//   ....[85]....
        /*0378*/ 	.word	0xffffffff


	//   ....[86]....
        /*037c*/ 	.word	0xffffffff


	//   ....[87]....
        /*0380*/ 	.word	0xffffffff


	//   ....[88]....
        /*0384*/ 	.word	0xffffffff


	//   ....[89]....
        /*0388*/ 	.word	0xffffffff


	//   ....[90]....
        /*038c*/ 	.word	0xffffffff


	//   ....[91]....
        /*0390*/ 	.word	0xffffffff


	//   ....[92]....
        /*0394*/ 	.word	0xffffffff


	//   ....[93]....
        /*0398*/ 	.word	0xffffffff


	//   ....[94]....
        /*039c*/ 	.word	0xffffffff


	//   ....[95]....
        /*03a0*/ 	.word	0xffffffff


	//   ....[96]....
        /*03a4*/ 	.word	0xffffffff


	//   ....[97]....
        /*03a8*/ 	.word	0xffffffff


	//   ....[98]....
        /*03ac*/ 	.word	0xffffffff


	//   ....[99]....
        /*03b0*/ 	.word	0xffffffff


	//   ....[100]....
        /*03b4*/ 	.word	0xffffffff


	//   ....[101]....
        /*03b8*/ 	.word	0xffffffff


	//   ....[102]....
        /*03bc*/ 	.word	0xffffffff


	//   ....[103]....
        /*03c0*/ 	.word	0xffffffff


	//   ....[104]....
        /*03c4*/ 	.word	0xffffffff


	//   ....[105]....
        /*03c8*/ 	.word	0xffffffff


	//   ....[106]....
        /*03cc*/ 	.word	0xffffffff


	//   ....[107]....
        /*03d0*/ 	.word	0xffffffff


	//   ....[108]....
        /*03d4*/ 	.word	0xffffffff


	//   ....[109]....
        /*03d8*/ 	.word	0xffffffff


	//   ....[110]....
        /*03dc*/ 	.word	0xffffffff


	//   ....[111]....
        /*03e0*/ 	.word	0xffffffff


	//   ....[112]....
        /*03e4*/ 	.word	0xffffffff


	//   ....[113]....
        /*03e8*/ 	.word	0xffffffff


	//   ....[114]....
        /*03ec*/ 	.word	0xffffffff


	//   ....[115]....
        /*03f0*/ 	.word	0xffffffff


	//   ....[116]....
        /*03f4*/ 	.word	0xffffffff


	//   ....[117]....
        /*03f8*/ 	.word	0xffffffff


	//   ....[118]....
        /*03fc*/ 	.word	0xffffffff


	//   ....[119]....
        /*0400*/ 	.word	0xffffffff


	//   ....[120]....
        /*0404*/ 	.word	0xffffffff


	//   ....[121]....
        /*0408*/ 	.word	0xffffffff


	//   ....[122]....
        /*040c*/ 	.word	0xffffffff


	//   ....[123]....
        /*0410*/ 	.word	0xffffffff


	//   ....[124]....
        /*0414*/ 	.word	0xffffffff


	//   ....[125]....
        /*0418*/ 	.word	0xffffffff


	//   ....[126]....
        /*041c*/ 	.word	0xffffffff


	//   ....[127]....
        /*0420*/ 	.word	0xffffffff


	//   ....[128]....
        /*0424*/ 	.word	0xffffffff


	//   ....[129]....
        /*0428*/ 	.word	0xffffffff


	//   ....[130]....
        /*042c*/ 	.word	0xffffffff


	//   ....[131]....
        /*0430*/ 	.word	0xffffffff


	//   ....[132]....
        /*0434*/ 	.word	0xffffffff


	//   ....[133]....
        /*0438*/ 	.word	0xffffffff


	//   ....[134]....
        /*043c*/ 	.word	0xffffffff


	//   ....[135]....
        /*0440*/ 	.word	0xffffffff


	//   ....[136]....
        /*0444*/ 	.word	0xffffffff


	//   ....[137]....
        /*0448*/ 	.word	0xffffffff


	//   ....[138]....
        /*044c*/ 	.word	0xffffffff


	//   ....[139]....
        /*0450*/ 	.word	0xffffffff


	//   ....[140]....
        /*0454*/ 	.word	0xffffffff


	//   ....[141]....
        /*0458*/ 	.word	0xffffffff


	//   ....[142]....
        /*045c*/ 	.word	0xffffffff


	//   ....[143]....
        /*0460*/ 	.word	0xffffffff


	//   ....[144]....
        /*0464*/ 	.word	0xffffffff


	//   ....[145]....
        /*0468*/ 	.word	0xffffffff


	//   ....[146]....
        /*046c*/ 	.word	0xffffffff


	//   ....[147]....
        /*0470*/ 	.word	0xffffffff


	//   ....[148]....
        /*0474*/ 	.word	0xffffffff


	//   ....[149]....
        /*0478*/ 	.word	0xffffffff


	//   ....[150]....
        /*047c*/ 	.word	0xffffffff


	//   ....[151]....
        /*0480*/ 	.word	0xffffffff


	//   ....[152]....
        /*0484*/ 	.word	0xffffffff


	//   ....[153]....
        /*0488*/ 	.word	0xffffffff


	//   ....[154]....
        /*048c*/ 	.word	0xffffffff


	//   ....[155]....
        /*0490*/ 	.word	0xffffffff


	//   ....[156]....
        /*0494*/ 	.word	0xffffffff


	//   ....[157]....
        /*0498*/ 	.word	0xffffffff


	//   ....[158]....
        /*049c*/ 	.word	0xffffffff


	//   ....[159]....
        /*04a0*/ 	.word	0xffffffff


	//   ....[160]....
        /*04a4*/ 	.word	0xffffffff


	//   ....[161]....
        /*04a8*/ 	.word	0x0500000f


	//   ....[162]....
        /*04ac*/ 	.word	0x0500000f


	//   ....[163]....
        /*04b0*/ 	.word	0x0500000f


	//   ....[164]....
        /*04b4*/ 	.word	0x0500000f


	//   ....[165]....
        /*04b8*/ 	.word	0x0500000f


	//   ....[166]....
        /*04bc*/ 	.word	0x0500000f


	//   ....[167]....
        /*04c0*/ 	.word	0x0500000f


	//   ....[168]....
        /*04c4*/ 	.word	0x0500000f


	//   ....[169]....
        /*04c8*/ 	.word	0x0500000f


	//   ....[170]....
        /*04cc*/ 	.word	0x0500000f


	//   ....[171]....
        /*04d0*/ 	.word	0x0500000f


	//   ....[172]....
        /*04d4*/ 	.word	0x0500000f


	//   ....[173]....
        /*04d8*/ 	.word	0x0500000f


	//   ....[174]....
        /*04dc*/ 	.word	0x0500000f


	//   ....[175]....
        /*04e0*/ 	.word	0x0500000f


	//   ....[176]....
        /*04e4*/ 	.word	0x0500000f


	//   ....[177]....
        /*04e8*/ 	.word	0x0500000f


	//   ....[178]....
        /*04ec*/ 	.word	0x0500000f


	//   ....[179]....
        /*04f0*/ 	.word	0x0500000f


	//   ....[180]....
        /*04f4*/ 	.word	0x0500000f


	//   ....[181]....
        /*04f8*/ 	.word	0x0500000f


	//   ....[182]....
        /*04fc*/ 	.word	0x0500000f


	//   ....[183]....
        /*0500*/ 	.word	0x0500000f


	//   ....[184]....
        /*0504*/ 	.word	0x0500000f


	//   ....[185]....
        /*0508*/ 	.word	0x0500000f


	//   ....[186]....
        /*050c*/ 	.word	0x0500000f


	//   ....[187]....
        /*0510*/ 	.word	0x0500000f


	//   ....[188]....
        /*0514*/ 	.word	0x0500000f


	//   ....[189]....
        /*0518*/ 	.word	0x0500000f


	//   ....[190]....
        /*051c*/ 	.word	0x0500000f


	//   ....[191]....
        /*0520*/ 	.word	0x0500000f


	//   ....[192]....
        /*0524*/ 	.word	0x0500000f


	//   ....[193]....
        /*0528*/ 	.word	0x0500000f


	//   ....[194]....
        /*052c*/ 	.word	0x0500000f


	//   ....[195]....
        /*0530*/ 	.word	0x0500000f


	//   ....[196]....
        /*0534*/ 	.word	0x0500000f


	//   ....[197]....
        /*0538*/ 	.word	0x0500000f


	//   ....[198]....
        /*053c*/ 	.word	0x0500000f


	//   ....[199]....
        /*0540*/ 	.word	0x0500000f


	//   ....[200]....
        /*0544*/ 	.word	0x0500000f


	//   ....[201]....
        /*0548*/ 	.word	0x0500000f


	//   ....[202]....
        /*054c*/ 	.word	0x0500000f


	//   ....[203]....
        /*0550*/ 	.word	0x0500000f


	//   ....[204]....
        /*0554*/ 	.word	0x0500000f


	//   ....[205]....
        /*0558*/ 	.word	0x0500000f


	//   ....[206]....
        /*055c*/ 	.word	0x0500000f


	//   ....[207]....
        /*0560*/ 	.word	0x0500000f


	//   ....[208]....
        /*0564*/ 	.word	0x0500000f


	//   ....[209]....
        /*0568*/ 	.word	0x0500000f


	//   ....[210]....
        /*056c*/ 	.word	0x0500000f


	//   ....[211]....
        /*0570*/ 	.word	0x0500000f


	//   ....[212]....
        /*0574*/ 	.word	0x0500000f


	//   ....[213]....
        /*0578*/ 	.word	0x0500000f


	//   ....[214]....
        /*057c*/ 	.word	0x0500000f


	//   ....[215]....
        /*0580*/ 	.word	0x0500000f


	//   ....[216]....
        /*0584*/ 	.word	0x0500000f


	//   ....[217]....
        /*0588*/ 	.word	0x0500000f


	//   ....[218]....
        /*058c*/ 	.word	0x0500000f


	//   ....[219]....
        /*0590*/ 	.word	0x0500000f


	//   ....[220]....
        /*0594*/ 	.word	0x0500000f


	//   ....[221]....
        /*0598*/ 	.word	0x0500000f


	//   ....[222]....
        /*059c*/ 	.word	0x0500000f


	//   ....[223]....
        /*05a0*/ 	.word	0x0500000f


	//   ....[224]....
        /*05a4*/ 	.word	0x0500000f


	//   ....[225]....
        /*05a8*/ 	.word	0x0500000f


	//   ....[226]....
        /*05ac*/ 	.word	0x0500000f


	//   ....[227]....
        /*05b0*/ 	.word	0x0500000f


	//   ....[228]....
        /*05b4*/ 	.word	0x0500000f


	//   ....[229]....
        /*05b8*/ 	.word	0x0500000f


	//   ....[230]....
        /*05bc*/ 	.word	0x0500000f


	//   ....[231]....
        /*05c0*/ 	.word	0x0500000f


	//   ....[232]....
        /*05c4*/ 	.word	0x0500000f


	//   ....[233]....
        /*05c8*/ 	.word	0x0500000f


	//   ....[234]....
        /*05cc*/ 	.word	0x0500000f


	//   ....[235]....
        /*05d0*/ 	.word	0x0500000f


	//   ....[236]....
        /*05d4*/ 	.word	0x0500000f


	//   ....[237]....
        /*05d8*/ 	.word	0x0500000f


	//   ....[238]....
        /*05dc*/ 	.word	0x0500000f


	//   ....[239]....
        /*05e0*/ 	.word	0x0500000f


	//   ....[240]....
        /*05e4*/ 	.word	0x0500000f


	//   ....[241]....
        /*05e8*/ 	.word	0x0500000f


	//   ....[242]....
        /*05ec*/ 	.word	0x0500000f


	//   ....[243]....
        /*05f0*/ 	.word	0x0500000f


	//   ....[244]....
        /*05f4*/ 	.word	0x0500000f


	//   ....[245]....
        /*05f8*/ 	.word	0x0500000f


	//   ....[246]....
        /*05fc*/ 	.word	0x0500000f


	//   ....[247]....
        /*0600*/ 	.word	0x0500000f


	//   ....[248]....
        /*0604*/ 	.word	0x0500000f


	//   ....[249]....
        /*0608*/ 	.word	0x0500000f


	//   ....[250]....
        /*060c*/ 	.word	0x0500000f


	//   ....[251]....
        /*0610*/ 	.word	0x0500000f


	//   ....[252]....
        /*0614*/ 	.word	0x0500000f


	//   ....[253]....
        /*0618*/ 	.word	0x0500000f


	//   ....[254]....
        /*061c*/ 	.word	0x0500000f


	//   ....[255]....
        /*0620*/ 	.word	0x0500000f


	//   ....[0]....
        /*0624*/ 	.word	0x0500000f


	//   ....[1]....
        /*0628*/ 	.word	0x0500000f


	//   ....[2]....
        /*062c*/ 	.word	0x0500000f


	//   ....[3]....
        /*0630*/ 	.word	0x0500000f


	//   ....[4]....
        /*0634*/ 	.word	0x0500000f


	//   ....[5]....
        /*0638*/ 	.word	0x0500000f


	//   ....[6]....
        /*063c*/ 	.word	0x0500000f


	//   ....[7]....
        /*0640*/ 	.word	0x0500000f


	//   ....[8]....
        /*0644*/ 	.word	0x0500000f


	//   ....[9]....
        /*0648*/ 	.word	0x0500000f


	//   ....[10]....
        /*064c*/ 	.word	0x0500000f


	//   ....[11]....
        /*0650*/ 	.word	0x0500000f


	//----- nvinfo : EIATTR_COOP_GROUP_INSTR_OFFSETS
	.align		4
.L_1403:
        /*0654*/ 	.byte	0x04, 0x28
        /*0656*/ 	.short	(.L_1405 - .L_1404)


	//   ....[0]....
.L_1404:
        /*0658*/ 	.word	0x00000080


	//   ....[1]....
        /*065c*/ 	.word	0x00000090


	//   ....[2]....
        /*0660*/ 	.word	0x000002d0


	//   ....[3]....
        /*0664*/ 	.word	0x00000430


	//   ....[4]....
        /*0668*/ 	.word	0x00000550


	//   ....[5]....
        /*066c*/ 	.word	0x000006b0


	//   ....[6]....
        /*0670*/ 	.word	0x00001200


	//   ....[7]....
        /*0674*/ 	.word	0x00002070


	//   ....[8]....
        /*0678*/ 	.word	0x00002170


	//   ....[9]....
        /*067c*/ 	.word	0x00002770


	//   ....[10]....
        /*0680*/ 	.word	0x000027c0


	//   ....[11]....
        /*0684*/ 	.word	0x00004090


	//   ....[12]....
        /*0688*/ 	.word	0x000040a0


	//   ....[13]....
        /*068c*/ 	.word	0x000040d0


	//   ....[14]....
        /*0690*/ 	.word	0x000040e0


	//   ....[15]....
        /*0694*/ 	.word	0x00005390


	//   ....[16]....
        /*0698*/ 	.word	0x000053d0


	//   ....[17]....
        /*069c*/ 	.word	0x00005480


	//   ....[18]....
        /*06a0*/ 	.word	0x00005490


	//   ....[19]....
        /*06a4*/ 	.word	0x00006290


	//   ....[20]....
        /*06a8*/ 	.word	0x000062d0


	//   ....[21]....
        /*06ac*/ 	.word	0x00006300


	//   ....[22]....
        /*06b0*/ 	.word	0x00006330


	//   ....[23]....
        /*06b4*/ 	.word	0x00006830


	//   ....[24]....
        /*06b8*/ 	.word	0x00006870


	//   ....[25]....
        /*06bc*/ 	.word	0x000068b0


	//   ....[26]....
        /*06c0*/ 	.word	0x000068e0


	//   ....[27]....
        /*06c4*/ 	.word	0x00006900


	//   ....[28]....
        /*06c8*/ 	.word	0x00006910


	//   ....[29]....
        /*06cc*/ 	.word	0x00006930


	//   ....[30]....
        /*06d0*/ 	.word	0x00006950


	//   ....[31]....
        /*06d4*/ 	.word	0x00007200


	//   ....[32]....
        /*06d8*/ 	.word	0x00007230


	//   ....[33]....
        /*06dc*/ 	.word	0x00007270


	//   ....[34]....
        /*06e0*/ 	.word	0x000072a0


	//   ....[35]....
        /*06e4*/ 	.word	0x000072c0


	//   ....[36]....
        /*06e8*/ 	.word	0x000072d0


	//   ....[37]....
        /*06ec*/ 	.word	0x000072e0


	//   ....[38]....
        /*06f0*/ 	.word	0x00007300


	//   ....[39]....
        /*06f4*/ 	.word	0x00007450


	//   ....[40]....
        /*06f8*/ 	.word	0x00007640


	//   ....[41]....
        /*06fc*/ 	.word	0x00007670


	//   ....[42]....
        /*0700*/ 	.word	0x000076a0


	//   ....[43]....
        /*0704*/ 	.word	0x000076d0


	//   ....[44]....
        /*0708*/ 	.word	0x00007700


	//   ....[45]....
        /*070c*/ 	.word	0x00007730


	//   ....[46]....
        /*0710*/ 	.word	0x00007880


	//   ....[47]....
        /*0714*/ 	.word	0x000078b0


	//   ....[48]....
        /*0718*/ 	.word	0x000078e0


	//   ....[49]....
        /*071c*/ 	.word	0x00007910


	//   ....[50]....
        /*0720*/ 	.word	0x00007940


	//   ....[51]....
        /*0724*/ 	.word	0x00007970


	//   ....[52]....
        /*0728*/ 	.word	0x00007a00


	//   ....[53]....
        /*072c*/ 	.word	0x00007a30


	//   ....[54]....
        /*0730*/ 	.word	0x00007ab0


	//   ....[55]....
        /*0734*/ 	.word	0x00009060


	//   ....[56]....
        /*0738*/ 	.word	0x00009080


	//   ....[57]....
        /*073c*/ 	.word	0x00009110


	//   ....[58]....
        /*0740*/ 	.word	0x00009130


	//   ....[59]....
        /*0744*/ 	.word	0x000091b0


	//   ....[60]....
        /*0748*/ 	.word	0x000091d0


	//   ....[61]....
        /*074c*/ 	.word	0x00009250


	//   ....[62]....
        /*0750*/ 	.word	0x00009270


	//   ....[63]....
        /*0754*/ 	.word	0x000092f0


	//   ....[64]....
        /*0758*/ 	.word	0x00009310


	//   ....[65]....
        /*075c*/ 	.word	0x00009390


	//   ....[66]....
        /*0760*/ 	.word	0x000093b0


	//   ....[67]....
        /*0764*/ 	.word	0x00009430


	//   ....[68]....
        /*0768*/ 	.word	0x00009450


	//   ....[69]....
        /*076c*/ 	.word	0x00009460


	//   ....[70]....
        /*0770*/ 	.word	0x00009470


	//   ....[71]....
        /*0774*/ 	.word	0x00009d70


	//   ....[72]....
        /*0778*/ 	.word	0x00009da0


	//   ....[73]....
        /*077c*/ 	.word	0x00009e40


	//   ....[74]....
        /*0780*/ 	.word	0x00009e60


	//   ....[75]....
        /*0784*/ 	.word	0x00009ee0


	//   ....[76]....
        /*0788*/ 	.word	0x00009f00


	//   ....[77]....
        /*078c*/ 	.word	0x00009f80


	//   ....[78]....
        /*0790*/ 	.word	0x00009fa0


	//   ....[79]....
        /*0794*/ 	.word	0x0000a020


	//   ....[80]....
        /*0798*/ 	.word	0x0000a040


	//   ....[81]....
        /*079c*/ 	.word	0x0000a0c0


	//   ....[82]....
        /*07a0*/ 	.word	0x0000a0e0


	//   ....[83]....
        /*07a4*/ 	.word	0x0000a160


	//   ....[84]....
        /*07a8*/ 	.word	0x0000a180


	//   ....[85]....
        /*07ac*/ 	.word	0x0000a190


	//   ....[86]....
        /*07b0*/ 	.word	0x0000a200


	//   ....[87]....
        /*07b4*/ 	.word	0x0000a250


	//   ....[88]....
        /*07b8*/ 	.word	0x0000a280


	//   ....[89]....
        /*07bc*/ 	.word	0x0000a310


	//   ....[90]....
        /*07c0*/ 	.word	0x0000a320


	//   ....[91]....
        /*07c4*/ 	.word	0x0000a390


	//   ....[92]....
        /*07c8*/ 	.word	0x0000a3a0


	//   ....[93]....
        /*07cc*/ 	.word	0x0000a3e0


	//   ....[94]....
        /*07d0*/ 	.word	0x0000a400


	//   ....[95]....
        /*07d4*/ 	.word	0x0000ab80


	//   ....[96]....
        /*07d8*/ 	.word	0x0000abb0


	//   ....[97]....
        /*07dc*/ 	.word	0x0000ac00


	//   ....[98]....
        /*07e0*/ 	.word	0x0000ac10


	//   ....[99]....
        /*07e4*/ 	.word	0x0000ac50


	//   ....[100]....
        /*07e8*/ 	.word	0x0000ac60


	//   ....[101]....
        /*07ec*/ 	.word	0x0000aca0


	//   ....[102]....
        /*07f0*/ 	.word	0x0000acb0


	//   ....[103]....
        /*07f4*/ 	.word	0x0000acf0


	//   ....[104]....
        /*07f8*/ 	.word	0x0000ad00


	//   ....[105]....
        /*07fc*/ 	.word	0x0000ad40


	//   ....[106]....
        /*0800*/ 	.word	0x0000ad50


	//   ....[107]....
        /*0804*/ 	.word	0x0000ad90


	//   ....[108]....
        /*0808*/ 	.word	0x0000ada0


	//   ....[109]....
        /*080c*/ 	.word	0x0000adb0


	//   ....[110]....
        /*0810*/ 	.word	0x0000adf0


	//   ....[111]....
        /*0814*/ 	.word	0x0000b0a0


	//   ....[112]....
        /*0818*/ 	.word	0x0000b0d0


	//   ....[113]....
        /*081c*/ 	.word	0x0000b130


	//   ....[114]....
        /*0820*/ 	.word	0x0000b140


	//   ....[115]....
        /*0824*/ 	.word	0x0000b190


	//   ....[116]....
        /*0828*/ 	.word	0x0000b1a0


	//   ....[117]....
        /*082c*/ 	.word	0x0000b1f0


	//   ....[118]....
        /*0830*/ 	.word	0x0000b200


	//   ....[119]....
        /*0834*/ 	.word	0x0000b250


	//   ....[120]....
        /*0838*/ 	.word	0x0000b260


	//   ....[121]....
        /*083c*/ 	.word	0x0000b2b0


	//   ....[122]....
        /*0840*/ 	.word	0x0000b2c0


	//   ....[123]....
        /*0844*/ 	.word	0x0000b310


	//   ....[124]....
        /*0848*/ 	.word	0x0000b320


	//   ....[125]....
        /*084c*/ 	.word	0x0000b330


	//   ....[126]....
        /*0850*/ 	.word	0x0000b370


	//   ....[127]....
        /*0854*/ 	.word	0x0000b920


	//   ....[128]....
        /*0858*/ 	.word	0x0000b960


	//   ....[129]....
        /*085c*/ 	.word	0x0000b990


	//   ....[130]....
        /*0860*/ 	.word	0x0000b9a0


	//   ....[131]....
        /*0864*/ 	.word	0x0000b9b0


	//   ....[132]....
        /*0868*/ 	.word	0x0000b9c0


	//   ....[133]....
        /*086c*/ 	.word	0x0000b9e0


	//   ....[134]....
        /*0870*/ 	.word	0x0000ba30


	//   ....[135]....
        /*0874*/ 	.word	0x0000ba50


	//   ....[136]....
        /*0878*/ 	.word	0x0000ba90


	//   ....[137]....
        /*087c*/ 	.word	0x0000bab0


	//   ....[138]....
        /*0880*/ 	.word	0x0000baf0


	//   ....[139]....
        /*0884*/ 	.word	0x0000bb10


	//   ....[140]....
        /*0888*/ 	.word	0x0000bb60


	//   ....[141]....
        /*088c*/ 	.word	0x0000bb90


	//   ....[142]....
        /*0890*/ 	.word	0x0000bbf0


	//   ....[143]....
        /*0894*/ 	.word	0x0000bf70


	//   ....[144]....
        /*0898*/ 	.word	0x0000bfa0


	//   ....[145]....
        /*089c*/ 	.word	0x0000bfd0


	//   ....[146]....
        /*08a0*/ 	.word	0x0000c000


	//   ....[147]....
        /*08a4*/ 	.word	0x0000c030


	//   ....[148]....
        /*08a8*/ 	.word	0x0000c060


	//   ....[149]....
        /*08ac*/ 	.word	0x0000c090


	//   ....[150]....
        /*08b0*/ 	.word	0x0000c0c0


	//   ....[151]....
        /*08b4*/ 	.word	0x0000c240


	//   ....[152]....
        /*08b8*/ 	.word	0x0000c270


	//   ....[153]....
        /*08bc*/ 	.word	0x0000c2a0


	//   ....[154]....
        /*08c0*/ 	.word	0x0000c2d0


	//   ....[155]....
        /*08c4*/ 	.word	0x0000c300


	//   ....[156]....
        /*08c8*/ 	.word	0x0000c330


	//   ....[157]....
        /*08cc*/ 	.word	0x0000c3f0


	//   ....[158]....
        /*08d0*/ 	.word	0x0000c410


	//   ....[159]....
        /*08d4*/ 	.word	0x0000c480


	//   ....[160]....
        /*08d8*/ 	.word	0x0000c8f0


	//   ....[161]....
        /*08dc*/ 	.word	0x0000cdd0


	//   ....[162]....
        /*08e0*/ 	.word	0x0000cec0


	//   ....[163]....
        /*08e4*/ 	.word	0x0000cf60


	//   ....[164]....
        /*08e8*/ 	.word	0x0000cfc0


	//   ....[165]....
        /*08ec*/ 	.word	0x0000d0b0


	//   ....[166]....
        /*08f0*/ 	.word	0x0000d120


	//   ....[167]....
        /*08f4*/ 	.word	0x0000d210


	//   ....[168]....
        /*08f8*/ 	.word	0x0000d280


	//   ....[169]....
        /*08fc*/ 	.word	0x0000d370


	//   ....[170]....
        /*0900*/ 	.word	0x0000d3e0


	//   ....[171]....
        /*0904*/ 	.word	0x0000d4d0


	//   ....[172]....
        /*0908*/ 	.word	0x0000d540


	//   ....[173]....
        /*090c*/ 	.word	0x0000d630


	//   ....[174]....
        /*0910*/ 	.word	0x0000d6a0


	//   ....[175]....
        /*0914*/ 	.word	0x0000d790


	//   ....[176]....
        /*0918*/ 	.word	0x0000d800


	//   ....[177]....
        /*091c*/ 	.word	0x0000d8a0


	//   ....[178]....
        /*0920*/ 	.word	0x0000d990


	//   ....[179]....
        /*0924*/ 	.word	0x0000da00


	//   ....[180]....
        /*0928*/ 	.word	0x0000da60


	//   ....[181]....
        /*092c*/ 	.word	0x0000db50


	//   ....[182]....
        /*0930*/ 	.word	0x0000dbb0


	//   ....[183]....
        /*0934*/ 	.word	0x0000dcb0


	//   ....[184]....
        /*0938*/ 	.word	0x0000dd10


	//   ....[185]....
        /*093c*/ 	.word	0x0000de10


	//   ....[186]....
        /*0940*/ 	.word	0x0000de70


	//   ....[187]....
        /*0944*/ 	.word	0x0000df70


	//   ....[188]....
        /*0948*/ 	.word	0x0000dfd0


	//   ....[189]....
        /*094c*/ 	.word	0x0000e0d0


	//   ....[190]....
        /*0950*/ 	.word	0x0000e130


	//   ....[191]....
        /*0954*/ 	.word	0x0000e230


	//   ....[192]....
        /*0958*/ 	.word	0x0000e290


	//   ....[193]....
        /*095c*/ 	.word	0x0000e340


	//   ....[194]....
        /*0960*/ 	.word	0x0000e400


	//   ....[195]....
        /*0964*/ 	.word	0x0000e4c0


	//   ....[196]....
        /*0968*/ 	.word	0x0000e520


	//   ....[197]....
        /*096c*/ 	.word	0x0000e620


	//   ....[198]....
        /*0970*/ 	.word	0x0000e680


	//   ....[199]....
        /*0974*/ 	.word	0x0000e750


	//   ....[200]....
        /*0978*/ 	.word	0x0000e7b0


	//   ....[201]....
        /*097c*/ 	.word	0x0000e870


	//   ....[202]....
        /*0980*/ 	.word	0x0000e9b0


	//   ....[203]....
        /*0984*/ 	.word	0x0000ea50


	//   ....[204]....
        /*0988*/ 	.word	0x0000eac0


	//   ....[205]....
        /*098c*/ 	.word	0x0000eb70


	//   ....[206]....
        /*0990*/ 	.word	0x0000ebd0


	//   ....[207]....
        /*0994*/ 	.word	0x0000ec80


	//   ....[208]....
        /*0998*/ 	.word	0x0000ece0


	//   ....[209]....
        /*099c*/ 	.word	0x0000ed90


	//   ....[210]....
        /*09a0*/ 	.word	0x0000edf0


	//   ....[211]....
        /*09a4*/ 	.word	0x0000eea0


	//   ....[212]....
        /*09a8*/ 	.word	0x0000ef00


	//   ....[213]....
        /*09ac*/ 	.word	0x0000efb0


	//   ....[214]....
        /*09b0*/ 	.word	0x0000f010


	//   ....[215]....
        /*09b4*/ 	.word	0x0000f0c0


	//   ....[216]....
        /*09b8*/ 	.word	0x0000f120


	//   ....[217]....
        /*09bc*/ 	.word	0x0000f1d0


	//   ....[218]....
        /*09c0*/ 	.word	0x0000f2c0


	//   ....[219]....
        /*09c4*/ 	.word	0x0000f370


	//   ....[220]....
        /*09c8*/ 	.word	0x0000f3d0


	//   ....[221]....
        /*09cc*/ 	.word	0x0000f490


	//   ....[222]....
        /*09d0*/ 	.word	0x0000f4f0


	//   ....[223]....
        /*09d4*/ 	.word	0x0000f5b0


	//   ....[224]....
        /*09d8*/ 	.word	0x0000f610


	//   ....[225]....
        /*09dc*/ 	.word	0x0000f6d0


	//   ....[226]....
        /*09e0*/ 	.word	0x0000f730


	//   ....[227]....
        /*09e4*/ 	.word	0x0000f7f0


	//   ....[228]....
        /*09e8*/ 	.word	0x0000f850


	//   ....[229]....
        /*09ec*/ 	.word	0x0000f910


	//   ....[230]....
        /*09f0*/ 	.word	0x0000f970


	//   ....[231]....
        /*09f4*/ 	.word	0x0000fa30


	//   ....[232]....
        /*09f8*/ 	.word	0x0000fa90


	//   ....[233]....
        /*09fc*/ 	.word	0x0000fb40


	//   ....[234]....
        /*0a00*/ 	.word	0x0000fc30


	//   ....[235]....
        /*0a04*/ 	.word	0x0000fcd0


	//   ....[236]....
        /*0a08*/ 	.word	0x0000fd70


	//   ....[237]....
        /*0a0c*/ 	.word	0x0000fe20


	//   ....[238]....
        /*0a10*/ 	.word	0x0000fe80


	//   ....[239]....
        /*0a14*/ 	.word	0x0000ff40


	//   ....[240]....
        /*0a18*/ 	.word	0x0000ffa0


	//   ....[241]....
        /*0a1c*/ 	.word	0x00010060


	//   ....[242]....
        /*0a20*/ 	.word	0x000100c0


	//   ....[243]....
        /*0a24*/ 	.word	0x00010180


	//   ....[244]....
        /*0a28*/ 	.word	0x000101e0


	//   ....[245]....
        /*0a2c*/ 	.word	0x000102a0


	//   ....[246]....
        /*0a30*/ 	.word	0x00010300


	//   ....[247]....
        /*0a34*/ 	.word	0x000103c0


	//   ....[248]....
        /*0a38*/ 	.word	0x00010420


	//   ....[249]....
        /*0a3c*/ 	.word	0x000104c0


	//   ....[250]....
        /*0a40*/ 	.word	0x00010550


	//   ....[251]....
        /*0a44*/ 	.word	0x000105f0


	//   ....[252]....
        /*0a48*/ 	.word	0x00010710


	//   ....[253]....
        /*0a4c*/ 	.word	0x00010780


	//   ....[254]....
        /*0a50*/ 	.word	0x000107f0


	//   ....[255]....
        /*0a54*/ 	.word	0x00010860


	//   ....[0]....
        /*0a58*/ 	.word	0x000108d0


	//   ....[1]....
        /*0a5c*/ 	.word	0x00010950


	//   ....[2]....
        /*0a60*/ 	.word	0x000109e0


	//   ....[3]....
        /*0a64*/ 	.word	0x00010a70


	//   ....[4]....
        /*0a68*/ 	.word	0x00010ae0


	//   ....[5]....
        /*0a6c*/ 	.word	0x00010b50


	//   ....[6]....
        /*0a70*/ 	.word	0x00010bc0


	//   ....[7]....
        /*0a74*/ 	.word	0x00010c40


	//   ....[8]....
        /*0a78*/ 	.word	0x00010cb0


	//   ....[9]....
        /*0a7c*/ 	.word	0x00010d50


	//   ....[10]....
        /*0a80*/ 	.word	0x00010de0


	//   ....[11]....
        /*0a84*/ 	.word	0x00010f00


	//----- nvinfo : EIATTR_REG_RECONFIG
	.align		4
.L_1405:
        /*0a88*/ 	.byte	0x01, 0x54
	.zero		2


	//----- nvinfo : EIATTR_SYSCALL_OFFSETS
	.align		4
        /*0a8c*/ 	.byte	0x04, 0x46
        /*0a8e*/ 	.short	(.L_1407 - .L_1406)


	//   ....[0]....
.L_1406:
        /*0a90*/ 	.word	0x000013f0


	//   ....[1]....
        /*0a94*/ 	.word	0x00008640


	//   ....[2]....
        /*0a98*/ 	.word	0x00008790


	//   ....[3]....
        /*0a9c*/ 	.word	0x00008880


	//   ....[4]....
        /*0aa0*/ 	.word	0x00009880


	//----- nvinfo : EIATTR_MBARRIER_INSTR_OFFSETS
	.align		4
.L_1407:
        /*0aa4*/ 	.byte	0x04, 0x39
        /*0aa6*/ 	.short	(.L_1409 - .L_1408)


	//   ....[0]....
.L_1408:
        /*0aa8*/ 	.word	0x00000180
        /*0aac*/ 	.word	0x000000ff
        /*0ab0*/ 	.word	0x00016800
        /*0ab4*/ 	.short	0x0100
        /*0ab6*/ 	.byte	0x08
	.zero		1


	//   ....[1]....
        /*0ab8*/ 	.word	0x00000190
        /*0abc*/ 	.word	0x000000ff
        /*0ac0*/ 	.word	0x00016820
        /*0ac4*/ 	.short	0x0100
        /*0ac6*/ 	.byte	0x08
	.zero		1


	//   ....[2]....
        /*0ac8*/ 	.word	0x00000280
        /*0acc*/ 	.word	0x000000ff
        /*0ad0*/ 	.word	0x00016830
        /*0ad4*/ 	.short	0x0100
        /*0ad6*/ 	.byte	0x08
	.zero		1


	//   ....[3]....
        /*0ad8*/ 	.word	0x00000290
        /*0adc*/ 	.word	0x000000ff
        /*0ae0*/ 	.word	0x00016840
        /*0ae4*/ 	.short	0x0100
        /*0ae6*/ 	.byte	0x08
	.zero		1


	//   ....[4]....
        /*0ae8*/ 	.word	0x000002a0
        /*0aec*/ 	.word	0x000000ff
        /*0af0*/ 	.word	0x00016838
        /*0af4*/ 	.short	0x0100
        /*0af6*/ 	.byte	0x08
	.zero		1


	//   ....[5]....
        /*0af8*/ 	.word	0x000002b0
        /*0afc*/ 	.word	0x000000ff
        /*0b00*/ 	.word	0x00016848
        /*0b04*/ 	.short	0x0100
        /*0b06*/ 	.byte	0x08
	.zero		1


	//   ....[6]....
        /*0b08*/ 	.word	0x000003e0
        /*0b0c*/ 	.word	0x000000ff
        /*0b10*/ 	.word	0x00016850
        /*0b14*/ 	.short	0x0100
        /*0b16*/ 	.byte	0x08
	.zero		1


	//   ....[7]....
        /*0b18*/ 	.word	0x000003f0
        /*0b1c*/ 	.word	0x000000ff
        /*0b20*/ 	.word	0x00016860
        /*0b24*/ 	.short	0x0100
        /*0b26*/ 	.byte	0x08
	.zero		1


	//   ....[8]....
        /*0b28*/ 	.word	0x00000400
        /*0b2c*/ 	.word	0x000000ff
        /*0b30*/ 	.word	0x00016858
        /*0b34*/ 	.short	0x0100
        /*0b36*/ 	.byte	0x08
	.zero		1


	//   ....[9]....
        /*0b38*/ 	.word	0x00000410
        /*0b3c*/ 	.word	0x000000ff
        /*0b40*/ 	.word	0x00016868
        /*0b44*/ 	.short	0x0100
        /*0b46*/ 	.byte	0x08
	.zero		1


	//   ....[10]....
        /*0b48*/ 	.word	0x00000500
        /*0b4c*/ 	.word	0x000000ff
        /*0b50*/ 	.word	0x00016870
        /*0b54*/ 	.short	0x0100
        /*0b56*/ 	.byte	0x06
	.zero		1


	//   ....[11]....
        /*0b58*/ 	.word	0x00000510
        /*0b5c*/ 	.word	0x000000ff
        /*0b60*/ 	.word	0x00016880
        /*0b64*/ 	.short	0x0100
        /*0b66*/ 	.byte	0x06
	.zero		1


	//   ....[12]....
        /*0b68*/ 	.word	0x00000520
        /*0b6c*/ 	.word	0x000000ff
        /*0b70*/ 	.word	0x00016878
        /*0b74*/ 	.short	0x0100
        /*0b76*/ 	.byte	0x06
	.zero		1


	//   ....[13]....
        /*0b78*/ 	.word	0x00000530
        /*0b7c*/ 	.word	0x000000ff
        /*0b80*/ 	.word	0x00016888
        /*0b84*/ 	.short	0x0100
        /*0b86*/ 	.byte	0x06
	.zero		1


	//   ....[14]....
        /*0b88*/ 	.word	0x00000660
        /*0b8c*/ 	.word	0x000000ff
        /*0b90*/ 	.word	0x00016890
        /*0b94*/ 	.short	0x0100
        /*0b96*/ 	.byte	0x08
	.zero		1


	//   ....[15]....
        /*0b98*/ 	.word	0x00000670
        /*0b9c*/ 	.word	0x000000ff
        /*0ba0*/ 	.word	0x000168a0
        /*0ba4*/ 	.short	0x0100
        /*0ba6*/ 	.byte	0x08
	.zero		1


	//   ....[16]....
        /*0ba8*/ 	.word	0x00000680
        /*0bac*/ 	.word	0x000000ff
        /*0bb0*/ 	.word	0x00016898
        /*0bb4*/ 	.short	0x0100
        /*0bb6*/ 	.byte	0x08
	.zero		1


	//   ....[17]....
        /*0bb8*/ 	.word	0x00000690
        /*0bbc*/ 	.word	0x000000ff
        /*0bc0*/ 	.word	0x000168a8
        /*0bc4*/ 	.short	0x0100
        /*0bc6*/ 	.byte	0x08
	.zero		1


	//   ....[18]....
        /*0bc8*/ 	.word	0x000007d0
        /*0bcc*/ 	.word	0x000000ff
        /*0bd0*/ 	.word	0x000168b0
        /*0bd4*/ 	.short	0x0100
        /*0bd6*/ 	.byte	0x08
	.zero		1


	//   ....[19]....
        /*0bd8*/ 	.word	0x000007e0
        /*0bdc*/ 	.word	0x000000ff
        /*0be0*/ 	.word	0x000168c0
        /*0be4*/ 	.short	0x0100
        /*0be6*/ 	.byte	0x08
	.zero		1


	//   ....[20]....
        /*0be8*/ 	.word	0x000007f0
        /*0bec*/ 	.word	0x000000ff
        /*0bf0*/ 	.word	0x000168b8
        /*0bf4*/ 	.short	0x0100
        /*0bf6*/ 	.byte	0x08
	.zero		1


	//   ....[21]....
        /*0bf8*/ 	.word	0x00000800
        /*0bfc*/ 	.word	0x000000ff
        /*0c00*/ 	.word	0x000168c8
        /*0c04*/ 	.short	0x0100
        /*0c06*/ 	.byte	0x08
	.zero		1


	//   ....[22]....
        /*0c08*/ 	.word	0x00001470
        /*0c0c*/ 	.word	0x000000ff
        /*0c10*/ 	.word	0x00016800
        /*0c14*/ 	.short	0x010a
        /*0c16*/ 	.byte	0x31
	.zero		1


	//   ....[23]....
        /*0c18*/ 	.word	0x000014f0
        /*0c1c*/ 	.word	0x00000004
        /*0c20*/ 	.word	0x00016830
        /*0c24*/ 	.short	0x010a
        /*0c26*/ 	.byte	0x3f
	.zero		1


	//   ....[24]....
        /*0c28*/ 	.word	0x00001540
        /*0c2c*/ 	.word	0x00000004
        /*0c30*/ 	.word	0x00016830
        /*0c34*/ 	.short	0x010a
        /*0c36*/ 	.byte	0x3f
	.zero		1


	//   ....[25]....
        /*0c38*/ 	.word	0x000021a0
        /*0c3c*/ 	.word	0x000000ff
        /*0c40*/ 	.word	0x00000000
        /*0c44*/ 	.short	0x0101
        /*0c46*/ 	.byte	0x06
	.zero		1


	//   ....[26]....
        /*0c48*/ 	.word	0x00003600
        /*0c4c*/ 	.word	0x000000ff
        /*0c50*/ 	.word	0x00016830
        /*0c54*/ 	.short	0x010a
        /*0c56*/ 	.byte	0x06
	.zero		1


	//   ....[27]....
        /*0c58*/ 	.word	0x00003640
        /*0c5c*/ 	.word	0x000000ff
        /*0c60*/ 	.word	0x00016830
        /*0c64*/ 	.short	0x010a
        /*0c66*/ 	.byte	0x06
	.zero		1


	//   ....[28]....
        /*0c68*/ 	.word	0x00003880
        /*0c6c*/ 	.word	0x000000ff
        /*0c70*/ 	.word	0x00016850
        /*0c74*/ 	.short	0x010a
        /*0c76*/ 	.byte	0x06
	.zero		1


	//   ....[29]....
        /*0c78*/ 	.word	0x000038c0
        /*0c7c*/ 	.word	0x000000ff
        /*0c80*/ 	.word	0x00016850
        /*0c84*/ 	.short	0x010a
        /*0c86*/ 	.byte	0x06
	.zero		1


	//   ....[30]....
        /*0c88*/ 	.word	0x00003d10
        /*0c8c*/ 	.word	0x000000ff
        /*0c90*/ 	.word	0x00000000
        /*0c94*/ 	.short	0x0101
        /*0c96*/ 	.byte	0x06
	.zero		1


	//   ....[31]....
        /*0c98*/ 	.word	0x00004ec0
        /*0c9c*/ 	.word	0x000000ff
        /*0ca0*/ 	.word	0x00000000
        /*0ca4*/ 	.short	0x0101
        /*0ca6*/ 	.byte	0x06
	.zero		1


	//   ....[32]....
        /*0ca8*/ 	.word	0x00005300
        /*0cac*/ 	.word	0x000000ff
        /*0cb0*/ 	.word	0x00016850
        /*0cb4*/ 	.short	0x010a
        /*0cb6*/ 	.byte	0x05
	.zero		1


	//   ....[33]....
        /*0cb8*/ 	.word	0x00005340
        /*0cbc*/ 	.word	0x000000ff
        /*0cc0*/ 	.word	0x00016850
        /*0cc4*/ 	.short	0x010a
        /*0cc6*/ 	.byte	0x05
	.zero		1


	//   ....[34]....
        /*0cc8*/ 	.word	0x000058f0
        /*0ccc*/ 	.word	0x000000ff
        /*0cd0*/ 	.word	0x00000000
        /*0cd4*/ 	.short	0x0101
        /*0cd6*/ 	.byte	0x04
	.zero		1


	//   ....[35]....
        /*0cd8*/ 	.word	0x00006750
        /*0cdc*/ 	.word	0x00000000
        /*0ce0*/ 	.word	0x00000000
        /*0ce4*/ 	.short	0x0101
        /*0ce6*/ 	.byte	0x3f
	.zero		1


	//   ....[36]....
        /*0ce8*/ 	.word	0x00008db0
        /*0cec*/ 	.word	0x00000003
        /*0cf0*/ 	.word	0x00016840
        /*0cf4*/ 	.short	0x010a
        /*0cf6*/ 	.byte	0x3f
	.zero		1


	//   ....[37]....
        /*0cf8*/ 	.word	0x00009570
        /*0cfc*/ 	.word	0x00000003
        /*0d00*/ 	.word	0x00016830
        /*0d04*/ 	.short	0x0107
        /*0d06*/ 	.byte	0x3f
	.zero		1


	//   ....[38]....
        /*0d08*/ 	.word	0x00009640
        /*0d0c*/ 	.word	0x00000003
        /*0d10*/ 	.word	0x00016830
        /*0d14*/ 	.short	0x0101
        /*0d16*/ 	.byte	0x3f
	.zero		1


	//   ....[39]....
        /*0d18*/ 	.word	0x0000a4a0
        /*0d1c*/ 	.word	0x00000016
        /*0d20*/ 	.word	0x00016800
        /*0d24*/ 	.short	0x0107
        /*0d26*/ 	.byte	0x3f
	.zero		1


	//   ....[40]....
        /*0d28*/ 	.word	0x0000a5a0
        /*0d2c*/ 	.word	0x00000016
        /*0d30*/ 	.word	0x00016800
        /*0d34*/ 	.short	0x0101
        /*0d36*/ 	.byte	0x3f
	.zero		1


	//   ....[41]....
        /*0d38*/ 	.word	0x0000a5c0
        /*0d3c*/ 	.word	0x00000016
        /*0d40*/ 	.word	0x00016820
        /*0d44*/ 	.short	0x010a
        /*0d46*/ 	.byte	0x3f
	.zero		1


	//   ....[42]....
        /*0d48*/ 	.word	0x0000a960
        /*0d4c*/ 	.word	0x00000005
        /*0d50*/ 	.word	0x00016840
        /*0d54*/ 	.short	0x010a
        /*0d56*/ 	.byte	0x3f
	.zero		1


	//   ....[43]....
        /*0d58*/ 	.word	0x0000ae70
        /*0d5c*/ 	.word	0x00000005
        /*0d60*/ 	.word	0x00016830
        /*0d64*/ 	.short	0x0107
        /*0d66*/ 	.byte	0x3f
	.zero		1


	//   ....[44]....
        /*0d68*/ 	.word	0x0000af30
        /*0d6c*/ 	.word	0x00000005
        /*0d70*/ 	.word	0x00016830
        /*0d74*/ 	.short	0x0101
        /*0d76*/ 	.byte	0x3f
	.zero		1


	//   ....[45]....
        /*0d78*/ 	.word	0x0000af90
        /*0d7c*/ 	.word	0x00000005
        /*0d80*/ 	.word	0x00016860
        /*0d84*/ 	.short	0x010a
        /*0d86*/ 	.byte	0x3f
	.zero		1


	//   ....[46]....
        /*0d88*/ 	.word	0x0000b460
        /*0d8c*/ 	.word	0x00000005
        /*0d90*/ 	.word	0x00016850
        /*0d94*/ 	.short	0x0107
        /*0d96*/ 	.byte	0x3f
	.zero		1


	//   ....[47]....
        /*0d98*/ 	.word	0x0000b600
        /*0d9c*/ 	.word	0x00000005
        /*0da0*/ 	.word	0x00016850
        /*0da4*/ 	.short	0x0101
        /*0da6*/ 	.byte	0x3f
	.zero		1


	//   ....[48]....
        /*0da8*/ 	.word	0x0000b810
        /*0dac*/ 	.word	0x00000000
        /*0db0*/ 	.word	0x00016860
        /*0db4*/ 	.short	0x010a
        /*0db6*/ 	.byte	0x3f
	.zero		1


	//   ....[49]....
        /*0db8*/ 	.word	0x0000bca0
        /*0dbc*/ 	.word	0x00000000
        /*0dc0*/ 	.word	0x00016850
        /*0dc4*/ 	.short	0x0107
        /*0dc6*/ 	.byte	0x3f
	.zero		1


	//   ....[50]....
        /*0dc8*/ 	.word	0x0000bd70
        /*0dcc*/ 	.word	0x00000000
        /*0dd0*/ 	.word	0x00016850
        /*0dd4*/ 	.short	0x0101
        /*0dd6*/ 	.byte	0x3f
	.zero		1


	//   ....[51]....
        /*0dd8*/ 	.word	0x0000c870
        /*0ddc*/ 	.word	0x00000005
        /*0de0*/ 	.word	0x00016820
        /*0de4*/ 	.short	0x010a
        /*0de6*/ 	.byte	0x3f
	.zero		1


	//   ....[52]....
        /*0de8*/ 	.word	0x0000c9f0
        /*0dec*/ 	.word	0x00000003
        /*0df0*/ 	.word	0x00016840
        /*0df4*/ 	.short	0x010a
        /*0df6*/ 	.byte	0x3f
	.zero		1


	//   ....[53]....
        /*0df8*/ 	.word	0x0000ca90
        /*0dfc*/ 	.word	0x00000019
        /*0e00*/ 	.word	0x00016840
        /*0e04*/ 	.short	0x010a
        /*0e06*/ 	.byte	0x3f
	.zero		1


	//   ....[54]....
        /*0e08*/ 	.word	0x0000cad0
        /*0e0c*/ 	.word	0x00000003
        /*0e10*/ 	.word	0x00016860
        /*0e14*/ 	.short	0x010a
        /*0e16*/ 	.byte	0x3f
	.zero		1


	//   ....[55]....
        /*0e18*/ 	.word	0x0000cb10
        /*0e1c*/ 	.word	0x00000019
        /*0e20*/ 	.word	0x00016860
        /*0e24*/ 	.short	0x010a
        /*0e26*/ 	.byte	0x3f
	.zero		1


	//   ....[56]....
        /*0e28*/ 	.word	0x0000cb80
        /*0e2c*/ 	.word	0x00000003
        /*0e30*/ 	.word	0x00016800
        /*0e34*/ 	.short	0x010a
        /*0e36*/ 	.byte	0x3f
	.zero		1


	//   ....[57]....
        /*0e38*/ 	.word	0x0000cbd0
        /*0e3c*/ 	.word	0x00000004
        /*0e40*/ 	.word	0x00016830
        /*0e44*/ 	.short	0x010a
        /*0e46*/ 	.byte	0x3f
	.zero		1


	//   ....[58]....
        /*0e48*/ 	.word	0x0000cc30
        /*0e4c*/ 	.word	0x00000003
        /*0e50*/ 	.word	0x00016830
        /*0e54*/ 	.short	0x010a
        /*0e56*/ 	.byte	0x3f
	.zero		1


	//   ....[59]....
        /*0e58*/ 	.word	0x0000cc90
        /*0e5c*/ 	.word	0x00000003
        /*0e60*/ 	.word	0x00016850
        /*0e64*/ 	.short	0x010a
        /*0e66*/ 	.byte	0x3f
	.zero		1


	//   ....[60]....
        /*0e68*/ 	.word	0x0000ccf0
        /*0e6c*/ 	.word	0x0000000b
        /*0e70*/ 	.word	0x00016850
        /*0e74*/ 	.short	0x010a
        /*0e76*/ 	.byte	0x3f
	.zero		1


	//   ....[61]....
        /*0e78*/ 	.word	0x0000ce10
        /*0e7c*/ 	.word	0x00000003
        /*0e80*/ 	.word	0x00016840
        /*0e84*/ 	.short	0x010a
        /*0e86*/ 	.byte	0x3f
	.zero		1


	//   ....[62]....
        /*0e88*/ 	.word	0x0000e8b0
        /*0e8c*/ 	.word	0x00000016
        /*0e90*/ 	.word	0x00016820
        /*0e94*/ 	.short	0x010a
        /*0e96*/ 	.byte	0x3f
	.zero		1


	//   ....[63]....
        /*0e98*/ 	.word	0x0000e900
        /*0e9c*/ 	.word	0x00000005
        /*0ea0*/ 	.word	0x00016840
        /*0ea4*/ 	.short	0x010a
        /*0ea6*/ 	.byte	0x3f
	.zero		1


	//   ....[64]....
        /*0ea8*/ 	.word	0x0000f210
        /*0eac*/ 	.word	0x00000005
        /*0eb0*/ 	.word	0x00016860
        /*0eb4*/ 	.short	0x010a
        /*0eb6*/ 	.byte	0x3f
	.zero		1


	//   ....[65]....
        /*0eb8*/ 	.word	0x0000fb80
        /*0ebc*/ 	.word	0x00000000
        /*0ec0*/ 	.word	0x00016860
        /*0ec4*/ 	.short	0x010a
        /*0ec6*/ 	.byte	0x3f
	.zero		1


	//   ....[66]....
        /*0ec8*/ 	.word	0x00010e20
        /*0ecc*/ 	.word	0x00000005
        /*0ed0*/ 	.word	0x00016820
        /*0ed4*/ 	.short	0x010a
        /*0ed6*/ 	.byte	0x3f
	.zero		1


	//   ....[67]....
        /*0ed8*/ 	.word	0x00010fc0
        /*0edc*/ 	.word	0x00000003
        /*0ee0*/ 	.word	0x00016840
        /*0ee4*/ 	.short	0x010a
        /*0ee6*/ 	.byte	0x3f
	.zero		1


	//   ....[68]....
        /*0ee8*/ 	.word	0x00011010
        /*0eec*/ 	.word	0x00000019
        /*0ef0*/ 	.word	0x00016840
        /*0ef4*/ 	.short	0x010a
        /*0ef6*/ 	.byte	0x3f
	.zero		1


	//   ....[69]....
        /*0ef8*/ 	.word	0x00011060
        /*0efc*/ 	.word	0x00000003
        /*0f00*/ 	.word	0x00016860
        /*0f04*/ 	.short	0x010a
        /*0f06*/ 	.byte	0x3f
	.zero		1


	//----- nvinfo : EIATTR_NUM_MBARRIERS
	.align		4
.L_1409:
        /*0f08*/ 	.byte	0x03, 0x38
        /*0f0a*/ 	.short	0x0016


	//----- nvinfo : EIATTR_EXIT_INSTR_OFFSETS
	.align		4
        /*0f0c*/ 	.byte	0x04, 0x1c
        /*0f0e*/ 	.short	(.L_1411 - .L_1410)


	//   ....[0]....
.L_1410:
        /*0f10*/ 	.word	0x000009b0


	//   ....[1]....
        /*0f14*/ 	.word	0x00007400


	//   ....[2]....
        /*0f18*/ 	.word	0x0000cb60


	//----- nvinfo : EIATTR_MAX_THREADS
	.align		4
.L_1411:
        /*0f1c*/ 	.byte	0x04, 0x05
        /*0f1e*/ 	.short	(.L_1413 - .L_1412)
.L_1412:
        /*0f20*/ 	.word	0x00000200
        /*0f24*/ 	.word	0x00000001
        /*0f28*/ 	.word	0x00000001


	//----- nvinfo : EIATTR_CRS_STACK_SIZE
	.align		4
.L_1413:
        /*0f2c*/ 	.byte	0x04, 0x1e
        /*0f2e*/ 	.short	(.L_1415 - .L_1414)
.L_1414:
        /*0f30*/ 	.word	0x00000000


	//----- nvinfo : EIATTR_CBANK_PARAM_SIZE
	.align		4
.L_1415:
        /*0f34*/ 	.byte	0x03, 0x19
        /*0f36*/ 	.short	0x0af0


	//----- nvinfo : EIATTR_PARAM_CBANK
	.align		4
        /*0f38*/ 	.byte	0x04, 0x0a
        /*0f3a*/ 	.short	(.L_1417 - .L_1416)
	.align		4
.L_1416:
        /*0f3c*/ 	.word	index@(.nv.constant0._ZN7cutlass13device_kernelIN5flash11enable_sm90INS1_16FlashAttnFwdSm90INS1_25CollectiveMainloopFwdSm90ILi2EN4cute5tupleIJNS5_1CILi1EEES8_S8_EEENS6_IJNS7_ILi192EEENS7_ILi128EEENS7_ILi64EEEEEELi64ENS_10bfloat16_tEfNS_4arch4Sm90ELb0ELb0ELb0ELb1ELb1ELb0ELb0ELb1ELb1ELb1ELb0ELb0EEENS1_21CollectiveEpilogueFwdINS6_IJSA_SC_SB_EEES9_SE_SG_Li384ELb1ELb1ELb0ELb0EEENS1_36VarlenDynamicPersistentTileSchedulerILi192ELi128ELi384ELi128ELb0ELb1ELb1ELb0ELb1ELb1EEEEEEEEEvNT_6ParamsE)
        /*0f40*/ 	.short	0x0210
        /*0f42*/ 	.short	0x0af0


	//----- nvinfo : EIATTR_SW_WAR
	.align		4
.L_1417:
        /*0f44*/ 	.byte	0x04, 0x36
        /*0f46*/ 	.short	(.L_1419 - .L_1418)
.L_1418:
        /*0f48*/ 	.word	0x00000008
.L_1419:


//--------------------- .nv.info._ZN7cutlass13device_kernelIN5flash11enable_sm90INS1_16FlashAttnFwdSm90INS1_25CollectiveMainloopFwdSm90ILi2EN4cute5tupleIJNS5_1CILi1EEES8_S8_EEENS6_IJNS7_ILi192EEENS7_ILi128EEENS7_ILi64EEEEEELi64ENS_10bfloat16_tEfNS_4arch4Sm90ELb0ELb0ELb0ELb1ELb1ELb1ELb0ELb1ELb1ELb1ELb0ELb0EEENS1_21CollectiveEpilogueFwdINS6_IJSA_SC_SB_EEES9_SE_SG_Li384ELb1ELb1ELb0ELb0EEENS1_36VarlenDynamicPersistentTileSchedulerILi192ELi128ELi384ELi128ELb0ELb1ELb1ELb0ELb1ELb1EEEEEEEEEvNT_6ParamsE --------------------------
	.section	.nv.info._ZN7cutlass13device_kernelIN5flash11enable_sm90INS1_16FlashAttnFwdSm90INS1_25CollectiveMainloopFwdSm90ILi2EN4cute5tupleIJNS5_1CILi1EEES8_S8_EEENS6_IJNS7_ILi192EEENS7_ILi128EEENS7_ILi64EEEEEELi64ENS_10bfloat16_tEfNS_4arch4Sm90ELb0ELb0ELb0ELb1ELb1ELb1ELb0ELb1ELb1ELb1ELb0ELb0EEENS1_21CollectiveEpilogueFwdINS6_IJSA_SC_SB_EEES9_SE_SG_Li384ELb1ELb1ELb0ELb0EEENS1_36VarlenDynamicPersistentTileSchedulerILi192ELi128ELi384ELi128ELb0ELb1ELb1ELb0ELb1ELb1EEEEEEEEEvNT_6ParamsE,"",@"SHT_CUDA_INFO"
	.sectionflags	@""
	.align	4


	//----- nvinfo : EIATTR_CUDA_API_VERSION
	.align		4
        /*0000*/ 	.byte	0x04, 0x37
        /*0002*/ 	.short	(.L_1421 - .L_1420)
.L_1420:
        /*0004*/ 	.word	0x00000082


	//----- nvinfo : EIATTR_KPARAM_INFO
	.align		4
.L_1421:
        /*0008*/ 	.byte	0x04, 0x17
        /*000a*/ 	.short	(.L_1423 - .L_1422)
.L_1422:
        /*000c*/ 	.word	0x00000000
        /*0010*/ 	.short	0x0000
        /*0012*/ 	.short	0x0070
        /*0014*/ 	.byte	0x00, 0xf0, 0x01, 0x2a


	//----- nvinfo : EIATTR_SPARSE_MMA_MASK
	.align		4
.L_1423:
        /*0018*/ 	.byte	0x03, 0x50
        /*001a*/ 	.short	0x0000


	//----- nvinfo : EIATTR_MAXREG_COUNT
	.align		4
        /*001c*/ 	.byte	0x03, 0x1b
        /*001e*/ 	.short	0x0080


	//----- nvinfo : EIATTR_NUM_BARRIERS
	.align		4
        /*0020*/ 	.byte	0x02, 0x4c
        /*0022*/ 	.byte	0x10
	.zero		1


	//----- nvinfo : EIATTR_EXTERNS
	.align		4
        /*0024*/ 	.byte	0x04, 0x0f
        /*0026*/ 	.short	(.L_1425 - .L_1424)


	//   ....[0]....
	.align		4
.L_1424:
        /*0028*/ 	.word	index@(__assertfail)


	//----- nvinfo : EIATTR_ANNOTATIONS
	.align		4
.L_1425:
        /*002c*/ 	.byte	0x04, 0x55
        /*002e*/ 	.short	(.L_1427 - .L_1426)


	//   ....[0]....
.L_1426:
        /* <DEDUP_REMOVED lines=65> */


	//----- nvinfo : EIATTR_MERCURY_ISA_VERSION
	.align		4
.L_1427:
        /*0430*/ 	.byte	0x03, 0x5f
        /*0432*/ 	.short	0x0101


	//----- nvinfo : EIATTR_UNUSED_LOAD_BYTE_OFFSET
	.align		4
        /*0434*/ 	.byte	0x04, 0x44
        /*0436*/ 	.short	(.L_1429 - .L_1428)


	//   ....[0]....
.L_1428:
        /*0438*/ 	.word	0x00000a80
        /*043c*/ 	.word	0x0000fff0


	//   ....[1]....
        /*0440*/ 	.word	0x0000cdf0
        /*0444*/ 	.word	0x0000fff0


	//----- nvinfo : EIATTR_INT_WARP_WIDE_INSTR_OFFSETS
	.align		4
.L_1429:
        /*0448*/ 	.byte	0x04, 0x31
        /*044a*/ 	.short	(.L_1431 - .L_1430)


	//   ....[0]....
.L_1430:
        /*044c*/ 	.word	0x00000130


	//   ....[1]....
        /*0450*/ 	.word	0x00000170


	//   ....[2]....
        /*0454*/ 	.word	0x000001e0


	//   ....[3]....
        /*0458*/ 	.word	0x00010680


	//   ....[4]....
        /*045c*/ 	.word	0x00010710


	//   ....[5]....
        /*0460*/ 	.word	0x000139e0


	//   ....[6]....
        /*0464*/ 	.word	0x00013a70


	//----- nvinfo : EIATTR_COOP_GROUP_MASK_REGIDS
	.align		4
.L_1431:
        /*0468*/ 	.byte	0x04, 0x29
        /*046a*/ 	.short	(.L_1433 - .L_1432)


	//   ....[0]....
.L_1432:
        /*046c*/ 	.word	0xffffffff


	//   ....[1]....
        /*0470*/ 	.word	0xffffffff


	//   ....[2]....
        /*0474*/ 	.word	0xffffffff


	//   ....[3]....
        /*0478*/ 	.word	0xffffffff


	//   ....[4]....
        /*047c*/ 	.word	0xffffffff


	//   ....[5]....
        /*0480*/ 	.word	0xffffffff


	//   ....[6]....
        /*0484*/ 	.word	0xffffffff


	//   ....[7]....
        /*0488*/ 	.word	0xffffffff


	//   ....[8]....
        /*048c*/ 	.word	0xffffffff


	//   ....[9]....
        /*0490*/ 	.word	0xffffffff


	//   ....[10]....
        /*0494*/ 	.word	0xffffffff


	//   ....[11]....
        /*0498*/ 	.word	0xffffffff


	//   ....[12]....
        /*049c*/ 	.word	0xffffffff


	//   ....[13]....
        /*04a0*/ 	.word	0xffffffff


	//   ....[14]....
        /*04a4*/ 	.word	0xffffffff


	//   ....[15]....
        /*04a8*/ 	.word	0xffffffff


	//   ....[16]....
        /*04ac*/ 	.word	0xffffffff


	//   ....[17]....
        /*04b0*/ 	.word	0xffffffff


	//   ....[18]....
        /*04b4*/ 	.word	0xffffffff


	//   ....[19]....
        /*04b8*/ 	.word	0xffffffff


	//   ....[20]....
        /*04bc*/ 	.word	0xffffffff


	//   ....[21]....
        /*04c0*/ 	.word	0xffffffff


	//   ....[22]....
        /*04c4*/ 	.word	0xffffffff


	//   ....[23]....
        /*04c8*/ 	.word	0xffffffff


	//   ....[24]....
        /*04cc*/ 	.word	0xffffffff


	//   ....[25]....
        /*04d0*/ 	.word	0xffffffff


	//   ....[26]....
        /*04d4*/ 	.word	0xffffffff


	//   ....[27]....
        /*04d8*/ 	.word	0xffffffff


	//   ....[28]....
        /*04dc*/ 	.word	0xffffffff


	//   ....[29]....
        /*04e0*/ 	.word	0xffffffff


	//   ....[30]....
        /*04e4*/ 	.word	0xffffffff


	//   ....[31]....
        /*04e8*/ 	.word	0xffffffff


	//   ....[32]....
        /*04ec*/ 	.word	0xffffffff


	//   ....[33]....
        /*04f0*/ 	.word	0xffffffff


	//   ....[34]....
        /*04f4*/ 	.word	0xffffffff


	//   ....[35]....
        /*04f8*/ 	.word	0xffffffff


	//   ....[36]....
        /*04fc*/ 	.word	0xffffffff


	//   ....[37]....
        /*0500*/ 	.word	0xffffffff


	//   ....[38]....
        /*0504*/ 	.word	0xffffffff


	//   ....[39]....
        /*0508*/ 	.word	0xffffffff


	//   ....[40]....
        /*050c*/ 	.word	0xffffffff


	//   ....[41]....
        /*0510*/ 	.word	0xffffffff


	//   ....[42]....
        /*0514*/ 	.word	0xffffffff


	//   ....[43]....
        /*0518*/ 	.word	0xffffffff


	//   ....[44]....
        /*051c*/ 	.word	0xffffffff


	//   ....[45]....
        /*0520*/ 	.word	0xffffffff


	//   ....[46]....
        /*0524*/ 	.word	0xffffffff


	//   ....[47]....
        /*0528*/ 	.word	0xffffffff


	//   ....[48]....
        /*052c*/ 	.word	0xffffffff


	//   ....[49]....
        /*0530*/ 	.word	0xffffffff


	//   ....[50]....
        /*0534*/ 	.word	0xffffffff


	//   ....[51]....
        /*0538*/ 	.word	0xffffffff


	//   ....[52]....
        /*053c*/ 	.word	0xffffffff


	//   ....[53]....
        /*0540*/ 	.word	0xffffffff


	//   ....[54]....
        /*0544*/ 	.word	0xffffffff


	//   ....[55]....
        /*0548*/ 	.word	0xffffffff


	//   ....[56]....
        /*054c*/ 	.word	0xffffffff


	//   ....[57]....
        /*0550*/ 	.word	0xffffffff


	//   ....[58]....
        /*0554*/ 	.word	0xffffffff


	//   ....[59]....
        /*0558*/ 	.word	0xffffffff


	//   ....[60]....
        /*055c*/ 	.word	0xffffffff


	//   ....[61]....
        /*0560*/ 	.word	0xffffffff


	//   ....[62]....
        /*0564*/ 	.word	0xffffffff


	//   ....[63]....
        /*0568*/ 	.word	0xffffffff


	//   ....[64]....
        /*056c*/ 	.word	0xffffffff


	//   ....[65]....
        /*0570*/ 	.word	0xffffffff


	//   ....[66]....
        /*0574*/ 	.word	0xffffffff


	//   ....[67]....
        /*0578*/ 	.word	0xffffffff


	//   ....[68]....
        /*057c*/ 	.word	0xffffffff


	//   ....[69]....
        /*0580*/ 	.word	0xffffffff


	//   ....[70]....
        /*0584*/ 	.word	0xffffffff


	//   ....[71]....
        /*0588*/ 	.word	0xffffffff


	//   ....[72]....
        /*058c*/ 	.word	0xffffffff


	//   ....[73]....
        /*0590*/ 	.word	0xffffffff


	//   ....[74]....
        /*0594*/ 	.word	0xffffffff


	//   ....[75]....
        /*0598*/ 	.word	0xffffffff


	//   ....[76]....
        /*059c*/ 	.word	0xffffffff


	//   ....[77]....
        /*05a0*/ 	.word	0xffffffff


	//   ....[78]....
        /*05a4*/ 	.word	0xffffffff


	//   ....[79]....
        /*05a8*/ 	.word	0xffffffff


	//   ....[80]....
        /*05ac*/ 	.word	0xffffffff


	//   ....[81]....
        /*05b0*/ 	.word	0xffffffff


	//   ....[82]....
        /*05b4*/ 	.word	0xffffffff


	//   ....[83]....
        /*05b8*/ 	.word	0xffffffff


	//   ....[84]....
        /*05bc*/ 	.word	0xffffffff


	//   ....[85]....
        /*05c0*/ 	.word	0xffffffff


	//   ....[86]....
        /*05c4*/ 	.word	0xffffffff


	//   ....[87]....
        /*05c8*/ 	.word	0xffffffff


	//   ....[88]....
        /*05cc*/ 	.word	0xffffffff


	//   ....[89]....
        /*05d0*/ 	.word	0xffffffff


	//   ....[90]....
        /*05d4*/ 	.word	0xffffffff


	//   ....[91]....
        /*05d8*/ 	.word	0xffffffff


	//   ....[92]....
        /*05dc*/ 	.word	0xffffffff


	//   ....[93]....
        /*05e0*/ 	.word	0xffffffff


	//   ....[94]....
        /*05e4*/ 	.word	0xffffffff


	//   ....[95]....
        /*05e8*/ 	.word	0xffffffff


	//   ....[96]....
        /*05ec*/ 	.word	0xffffffff


	//   ....[97]....
        /*05f0*/ 	.word	0xffffffff


	//   ....[98]....
        /*05f4*/ 	.word	0xffffffff


	//   ....[99]....
        /*05f8*/ 	.word	0xffffffff


	//   ....[100]....
        /*05fc*/ 	.word	0xffffffff


	//   ....[101]....
        /*0600*/ 	.word	0xffffffff


	//   ....[102]....
        /*0604*/ 	.word	0xffffffff


	//   ....[103]....
        /*0608*/ 	.word	0xffffffff


	//   ....[104]....
        /*060c*/ 	.word	0xffffffff


	//   ....[105]....
        /*0610*/ 	.word	0xffffffff


	//   ....[106]....
        /*0614*/ 	.word	0xffffffff


	//   ....[107]....
        /*0618*/ 	.word	0xffffffff


	//   ....[108]....
        /*061c*/ 	.word	0xffffffff


	//   ....[109]....
        /*0620*/ 	.word	0xffffffff


	//   ....[110]....
        /*0624*/ 	.word	0xffffffff


	//   ....[111]....
        /*0628*/ 	.word	0xffffffff


	//   ....[112]....
        /*062c*/ 	.word	0xffffffff


	//   ....[113]....
        /*0630*/ 	.word	0xffffffff


	//   ....[114]....
        /*0634*/ 	.word	0xffffffff


	//   ....[115]....
        /*0638*/ 	.word	0xffffffff


	//   ....[116]....
        /*063c*/ 	.word	0xffffffff


	//   ....[117]....
        /*0640*/ 	.word	0xffffffff


	//   ....[118]....
        /*0644*/ 	.word	0xffffffff


	//   ....[119]....
        /*0648*/ 	.word	0xffffffff


	//   ....[120]....
        /*064c*/ 	.word	0xffffffff


	//   ....[121]....
        /*0650*/ 	.word	0xffffffff


	//   ....[122]....
        /*0654*/ 	.word	0xffffffff


	//   ....[123]....
        /*0658*/ 	.word	0xffffffff


	//   ....[124]....
        /*065c*/ 	.word	0xffffffff


	//   ....[125]....
        /*0660*/ 	.word	0xffffffff


	//   ....[126]....
        /*0664*/ 	.word	0xffffffff


	//   ....[127]....
        /*0668*/ 	.word	0xffffffff


	//   ....[128]....
        /*066c*/ 	.word	0xffffffff


	//   ....[129]....
        /*0670*/ 	.word	0xffffffff


	//   ....[130]....
        /*0674*/ 	.word	0xffffffff


	//   ....[131]....
        /*0678*/ 	.word	0xffffffff


	//   ....[132]....
        /*067c*/ 	.word	0xffffffff


	//   ....[133]....
        /*0680*/ 	.word	0xffffffff


	//   ....[134]....
        /*0684*/ 	.word	0xffffffff


	//   ....[135]....
        /*0688*/ 	.word	0xffffffff


	//   ....[136]....
        /*068c*/ 	.word	0xffffffff


	//   ....[137]....
        /*0690*/ 	.word	0xffffffff


	//   ....[138]....
        /*0694*/ 	.word	0xffffffff


	//   ....[139]....
        /*0698*/ 	.word	0xffffffff


	//   ....[140]....
        /*069c*/ 	.word	0xffffffff


	//   ....[141]....
        /*06a0*/ 	.word	0xffffffff


	//   ....[142]....
        /*06a4*/ 	.word	0xffffffff


	//   ....[143]....
        /*06a8*/ 	.word	0xffffffff


	//   ....[144]....
        /*06ac*/ 	.word	0xffffffff


	//   ....[145]....
        /*06b0*/ 	.word	0xffffffff


	//   ....[146]....
        /*06b4*/ 	.word	0xffffffff


	//   ....[147]....
        /*06b8*/ 	.word	0xffffffff


	//   ....[148]....
        /*06bc*/ 	.word	0xffffffff


	//   ....[149]....
        /*06c0*/ 	.word	0xffffffff


	//   ....[150]....
        /*06c4*/ 	.word	0xffffffff


	//   ....[151]....
        /*06c8*/ 	.word	0xffffffff


	//   ....[152]....
        /*06cc*/ 	.word	0xffffffff


	//   ....[153]....
        /*06d0*/ 	.word	0xffffffff


	//   ....[154]....
        /*06d4*/ 	.word	0xffffffff


	//   ....[155]....
        /*06d8*/ 	.word	0xffffffff


	//   ....[156]....
        /*06dc*/ 	.word	0xffffffff


	//   ....[157]....
        /*06e0*/ 	.word	0xffffffff


	//   ....[158]....
        /*06e4*/ 	.word	0xffffffff


	//   ....[159]....
        /*06e8*/ 	.word	0xffffffff


	//   ....[160]....
        /*06ec*/ 	.word	0xffffffff


	//   ....[161]....
        /*06f0*/ 	.word	0xffffffff


	//   ....[162]....
        /*06f4*/ 	.word	0xffffffff


	//   ....[163]....
        /*06f8*/ 	.word	0xffffffff


	//   ....[164]....
        /*06fc*/ 	.word	0xffffffff


	//   ....[165]....
        /*0700*/ 	.word	0xffffffff


	//   ....[166]....
        /*0704*/ 	.word	0xffffffff


	//   ....[167]....
        /*0708*/ 	.word	0xffffffff


	//   ....[168]....
        /*070c*/ 	.word	0xffffffff


	//   ....[169]....
        /*0710*/ 	.word	0xffffffff


	//   ....[170]....
        /*0714*/ 	.word	0xffffffff


	//   ....[171]....
        /*0718*/ 	.word	0xffffffff


	//   ....[172]....
        /*071c*/ 	.word	0xffffffff


	//   ....[173]....
        /*0720*/ 	.word	0xffffffff


	//   ....[174]....
        /*0724*/ 	.word	0xffffffff


	//   ....[175]....
        /*0728*/ 	.word	0xffffffff


	//   ....[176]....
        /*072c*/ 	.word	0xffffffff


	//   ....[177]....
        /*0730*/ 	.word	0xffffffff


	//   ....[178]....
        /*0734*/ 	.word	0xffffffff


	//   ....[179]....
        /*0738*/ 	.word	0xffffffff


	//   ....[180]....
        /*073c*/ 	.word	0xffffffff


	//   ....[181]....
        /*0740*/ 	.word	0xffffffff


	//   ....[182]....
        /*0744*/ 	.word	0xffffffff


	//   ....[183]....
        /*0748*/ 	.word	0xffffffff


	//   ....[184]....
        /*074c*/ 	.word	0xffffffff


	//   ....[185]....
        /*0750*/ 	.word	0xffffffff


	//   ....[186]....
        /*0754*/ 	.word	0xffffffff


	//   ....[187]....
        /*0758*/ 	.word	0x0500000f


	//   ....[188]....
        /*075c*/ 	.word	0x0500000f


	//   ....[189]....
        /*0760*/ 	.word	0x0500000f


	//   ....[190]....
        /*0764*/ 	.word	0x0500000f


	//   ....[191]....
        /*0768*/ 	.word	0x0500000f


	//   ....[192]....
        /*076c*/ 	.word	0x0500000f


	//   ....[193]....
        /*0770*/ 	.word	0x0500000f


	//   ....[194]....
        /*0774*/ 	.word	0x0500000f


	//   ....[195]....
        /*0778*/ 	.word	0x0500000f


	//   ....[196]....
        /*077c*/ 	.word	0x0500000f


	//   ....[197]....
        /*0780*/ 	.word	0x0500000f


	//   ....[198]....
        /*0784*/ 	.word	0x0500000f


	//   ....[199]....
        /*0788*/ 	.word	0x0500000f


	//   ....[200]....
        /*078c*/ 	.word	0x0500000f


	//   ....[201]....
        /*0790*/ 	.word	0x0500000f


	//   ....[202]....
        /*0794*/ 	.word	0x0500000f


	//   ....[203]....
        /*0798*/ 	.word	0x0500000f


	//   ....[204]....
        /*079c*/ 	.word	0x0500000f


	//   ....[205]....
        /*07a0*/ 	.word	0x0500000f


	//   ....[206]....
        /*07a4*/ 	.word	0x0500000f


	//   ....[207]....
        /*07a8*/ 	.word	0x0500000f


	//   ....[208]....
        /*07ac*/ 	.word	0x0500000f


	//   ....[209]....
        /*07b0*/ 	.word	0x0500000f


	//   ....[210]....
        /*07b4*/ 	.word	0x0500000f


	//   ....[211]....
        /*07b8*/ 	.word	0x0500000f


	//   ....[212]....
        /*07bc*/ 	.word	0x0500000f


	//   ....[213]....
        /*07c0*/ 	.word	0x0500000f


	//   ....[214]....
        /*07c4*/ 	.word	0x0500000f


	//   ....[215]....
        /*07c8*/ 	.word	0x0500000f


	//   ....[216]....
        /*07cc*/ 	.word	0x0500000f


	//   ....[217]....
        /*07d0*/ 	.word	0x0500000f


	//   ....[218]....
        /*07d4*/ 	.word	0x0500000f


	//   ....[219]....
        /*07d8*/ 	.word	0x0500000f


	//   ....[220]....
        /*07dc*/ 	.word	0x0500000f


	//   ....[221]....
        /*07e0*/ 	.word	0x0500000f


	//   ....[222]....
        /*07e4*/ 	.word	0x0500000f


	//   ....[223]....
        /*07e8*/ 	.word	0x0500000f


	//   ....[224]....
        /*07ec*/ 	.word	0x0500000f


	//   ....[225]....
        /*07f0*/ 	.word	0x0500000f


	//   ....[226]....
        /*07f4*/ 	.word	0x0500000f


	//   ....[227]....
        /*07f8*/ 	.word	0x0500000f


	//   ....[228]....
        /*07fc*/ 	.word	0x0500000f


	//   ....[229]....
        /*0800*/ 	.word	0x0500000f


	//   ....[230]....
        /*0804*/ 	.word	0x0500000f


	//   ....[231]....
        /*0808*/ 	.word	0x0500000f


	//   ....[232]....
        /*080c*/ 	.word	0x0500000f


	//   ....[233]....
        /*0810*/ 	.word	0x0500000f


	//   ....[234]....
        /*0814*/ 	.word	0x0500000f


	//   ....[235]....
        /*0818*/ 	.word	0x0500000f


	//   ....[236]....
        /*081c*/ 	.word	0x0500000f


	//   ....[237]....
        /*0820*/ 	.word	0x0500000f


	//   ....[238]....
        /*0824*/ 	.word	0x0500000f


	//   ....[239]....
        /*0828*/ 	.word	0x0500000f


	//   ....[240]....
        /*082c*/ 	.word	0x0500000f


	//   ....[241]....
        /*0830*/ 	.word	0x0500000f


	//   ....[242]....
        /*0834*/ 	.word	0x0500000f


	//   ....[243]....
        /*0838*/ 	.word	0x0500000f


	//   ....[244]....
        /*083c*/ 	.word	0x0500000f


	//   ....[245]....
        /*0840*/ 	.word	0x0500000f


	//   ....[246]....
        /*0844*/ 	.word	0x0500000f


	//   ....[247]....
        /*0848*/ 	.word	0x0500000f


	//   ....[248]....
        /*084c*/ 	.word	0x0500000f


	//   ....[249]....
        /*0850*/ 	.word	0x0500000f


	//   ....[250]....
        /*0854*/ 	.word	0x0500000f


	//   ....[251]....
        /*0858*/ 	.word	0x0500000f


	//   ....[252]....
        /*085c*/ 	.word	0x0500000f


	//   ....[253]....
        /*0860*/ 	.word	0x0500000f


	//   ....[254]....
        /*0864*/ 	.word	0x0500000f


	//   ....[255]....
        /*0868*/ 	.word	0x0500000f


	//   ....[0]....
        /*086c*/ 	.word	0x0500000f


	//   ....[1]....
        /*0870*/ 	.word	0x0500000f


	//   ....[2]....
        /*0874*/ 	.word	0x0500000f


	//   ....[3]....
        /*0878*/ 	.word	0x0500000f


	//   ....[4]....
        /*087c*/ 	.word	0x0500000f


	//   ....[5]....
        /*0880*/ 	.word	0x0500000f


	//   ....[6]....
        /*0884*/ 	.word	0x0500000f


	//   ....[7]....
        /*0888*/ 	.word	0x0500000f


	//   ....[8]....
        /*088c*/ 	.word	0x0500000f


	//   ....[9]....
        /*0890*/ 	.word	0x0500000f


	//   ....[10]....
        /*0894*/ 	.word	0x0500000f


	//   ....[11]....
        /*0898*/ 	.word	0x0500000f


	//   ....[12]....
        /*089c*/ 	.word	0x0500000f


	//   ....[13]....
        /*08a0*/ 	.word	0x0500000f


	//   ....[14]....
        /*08a4*/ 	.word	0x0500000f


	//   ....[15]....
        /*08a8*/ 	.word	0x0500000f


	//   ....[16]....
        /*08ac*/ 	.word	0x0500000f


	//   ....[17]....
        /*08b0*/ 	.word	0x0500000f


	//   ....[18]....
        /*08b4*/ 	.word	0x0500000f


	//   ....[19]....
        /*08b8*/ 	.word	0x0500000f


	//   ....[20]....
        /*08bc*/ 	.word	0x0500000f


	//   ....[21]....
        /*08c0*/ 	.word	0x0500000f


	//   ....[22]....
        /*08c4*/ 	.word	0x0500000f


	//   ....[23]....
        /*08c8*/ 	.word	0x0500000f


	//   ....[24]....
        /*08cc*/ 	.word	0x0500000f


	//   ....[25]....
        /*08d0*/ 	.word	0x0500000f


	//   ....[26]....
        /*08d4*/ 	.word	0x0500000f


	//   ....[27]....
        /*08d8*/ 	.word	0x0500000f


	//   ....[28]....
        /*08dc*/ 	.word	0x0500000f


	//   ....[29]....
        /*08e0*/ 	.word	0x0500000f


	//   ....[30]....
        /*08e4*/ 	.word	0x0500000f


	//   ....[31]....
        /*08e8*/ 	.word	0x0500000f


	//   ....[32]....
        /*08ec*/ 	.word	0x0500000f


	//   ....[33]....
        /*08f0*/ 	.word	0x0500000f


	//   ....[34]....
        /*08f4*/ 	.word	0x0500000f


	//   ....[35]....
        /*08f8*/ 	.word	0x0500000f


	//   ....[36]....
        /*08fc*/ 	.word	0x0500000f


	//   ....[37]....
        /*0900*/ 	.word	0x0500000f


	//   ....[38]....
        /*0904*/ 	.word	0x0500000f


	//   ....[39]....
        /*0908*/ 	.word	0x0500000f


	//   ....[40]....
        /*090c*/ 	.word	0x0500000f


	//   ....[41]....
        /*0910*/ 	.word	0x0500000f


	//   ....[42]....
        /*0914*/ 	.word	0x0500000f


	//   ....[43]....
        /*0918*/ 	.word	0x0500000f


	//   ....[44]....
        /*091c*/ 	.word	0x0500000f


	//   ....[45]....
        /*0920*/ 	.word	0x0500000f


	//   ....[46]....
        /*0924*/ 	.word	0x0500000f


	//   ....[47]....
        /*0928*/ 	.word	0x0500000f


	//   ....[48]....
        /*092c*/ 	.word	0x0500000f


	//   ....[49]....
        /*0930*/ 	.word	0x0500000f


	//   ....[50]....
        /*0934*/ 	.word	0x0500000f


	//   ....[51]....
        /*0938*/ 	.word	0x0500000f


	//   ....[52]....
        /*093c*/ 	.word	0x0500000f


	//   ....[53]....
        /*0940*/ 	.word	0x0500000f


	//   ....[54]....
        /*0944*/ 	.word	0x0500000f


	//   ....[55]....
        /*0948*/ 	.word	0x0500000f


	//   ....[56]....
        /*094c*/ 	.word	0x0500000f


	//   ....[57]....
        /*0950*/ 	.word	0x0500000f


	//   ....[58]....
        /*0954*/ 	.word	0x0500000f


	//   ....[59]....
        /*0958*/ 	.word	0x0500000f


	//   ....[60]....
        /*095c*/ 	.word	0x0500000f


	//   ....[61]....
        /*0960*/ 	.word	0x0500000f


	//   ....[62]....
        /*0964*/ 	.word	0x0500000f


	//   ....[63]....
        /*0968*/ 	.word	0x0500000f


	//   ....[64]....
        /*096c*/ 	.word	0x0500000f


	//   ....[65]....
        /*0970*/ 	.word	0x0500000f


	//   ....[66]....
        /*0974*/ 	.word	0x0500000f


	//   ....[67]....
        /*0978*/ 	.word	0x0500000f


	//----- nvinfo : EIATTR_COOP_GROUP_INSTR_OFFSETS
	.align		4
.L_1433:
        /*097c*/ 	.byte	0x04, 0x28
        /*097e*/ 	.short	(.L_1435 - .L_1434)


	//   ....[0]....
.L_1434:
        /*0980*/ 	.word	0x00000070


	//   ....[1]....
        /*0984*/ 	.word	0x00000140


	//   ....[2]....
        /*0988*/ 	.word	0x00000190


	//   ....[3]....
        /*098c*/ 	.word	0x000003c0


	//   ....[4]....
        /*0990*/ 	.word	0x00000520


	//   ....[5]....
        /*0994*/ 	.word	0x00000640


	//   ....[6]....
        /*0998*/ 	.word	0x000007a0


	//   ....[7]....
        /*099c*/ 	.word	0x00002b50


	//   ....[8]....
        /*09a0*/ 	.word	0x00002b60


	//   ....[9]....
        /*09a4*/ 	.word	0x000032a0


	//   ....[10]....
        /*09a8*/ 	.word	0x000032b0


	//   ....[11]....
        /*09ac*/ 	.word	0x00003fd0


	//   ....[12]....
        /*09b0*/ 	.word	0x00003fe0


	//   ....[13]....
        /*09b4*/ 	.word	0x000047f0


	//   ....[14]....
        /*09b8*/ 	.word	0x00004800


	//   ....[15]....
        /*09bc*/ 	.word	0x00005280


	//   ....[16]....
        /*09c0*/ 	.word	0x00005290


	//   ....[17]....
        /*09c4*/ 	.word	0x000053a0


	//   ....[18]....
        /*09c8*/ 	.word	0x000053b0


	//   ....[19]....
        /*09cc*/ 	.word	0x00005740


	//   ....[20]....
        /*09d0*/ 	.word	0x00005760


	//   ....[21]....
        /*09d4*/ 	.word	0x00005840


	//   ....[22]....
        /*09d8*/ 	.word	0x00005860


	//   ....[23]....
        /*09dc*/ 	.word	0x00005cd0


	//   ....[24]....
        /*09e0*/ 	.word	0x000062b0


	//   ....[25]....
        /*09e4*/ 	.word	0x000062c0


	//   ....[26]....
        /*09e8*/ 	.word	0x000062d0


	//   ....[27]....
        /*09ec*/ 	.word	0x000062e0


	//   ....[28]....
        /*09f0*/ 	.word	0x00007330


	//   ....[29]....
        /*09f4*/ 	.word	0x00007340


	//   ....[30]....
        /*09f8*/ 	.word	0x00007350


	//   ....[31]....
        /*09fc*/ 	.word	0x00007360


	//   ....[32]....
        /*0a00*/ 	.word	0x000091b0


	//   ....[33]....
        /*0a04*/ 	.word	0x000092a0


	//   ....[34]....
        /*0a08*/ 	.word	0x000097f0


	//   ....[35]....
        /*0a0c*/ 	.word	0x00009860


	//   ....[36]....
        /*0a10*/ 	.word	0x0000b0c0


	//   ....[37]....
        /*0a14*/ 	.word	0x0000b0f0


	//   ....[38]....
        /*0a18*/ 	.word	0x0000b5b0


	//   ....[39]....
        /*0a1c*/ 	.word	0x0000b610


	//   ....[40]....
        /*0a20*/ 	.word	0x0000c5f0


	//   ....[41]....
        /*0a24*/ 	.word	0x0000c8c0


	//   ....[42]....
        /*0a28*/ 	.word	0x0000c8f0


	//   ....[43]....
        /*0a2c*/ 	.word	0x0000c9c0


	//   ....[44]....
        /*0a30*/ 	.word	0x0000d600


	//   ....[45]....
        /*0a34*/ 	.word	0x0000d630


	//   ....[46]....
        /*0a38*/ 	.word	0x0000d640


	//   ....[47]....
        /*0a3c*/ 	.word	0x0000d650


	//   ....[48]....
        /*0a40*/ 	.word	0x0000db60


	//   ....[49]....
        /*0a44*/ 	.word	0x0000db80


	//   ....[50]....
        /*0a48*/ 	.word	0x0000dba0


	//   ....[51]....
        /*0a4c*/ 	.word	0x0000dbb0


	//   ....[52]....
        /*0a50*/ 	.word	0x0000dbd0


	//   ....[53]....
        /*0a54*/ 	.word	0x0000dc00


	//   ....[54]....
        /*0a58*/ 	.word	0x0000dca0


	//   ....[55]....
        /*0a5c*/ 	.word	0x0000dcb0


	//   ....[56]....
        /*0a60*/ 	.word	0x0000e5b0


	//   ....[57]....
        /*0a64*/ 	.word	0x0000e5e0


	//   ....[58]....
        /*0a68*/ 	.word	0x0000e600


	//   ....[59]....
        /*0a6c*/ 	.word	0x0000e630


	//   ....[60]....
        /*0a70*/ 	.word	0x0000e660


	//   ....[61]....
        /*0a74*/ 	.word	0x0000e670


	//   ....[62]....
        /*0a78*/ 	.word	0x0000e6a0


	//   ....[63]....
        /*0a7c*/ 	.word	0x0000e710


	//   ....[64]....
        /*0a80*/ 	.word	0x0000e830


	//   ....[65]....
        /*0a84*/ 	.word	0x0000ea20


	//   ....[66]....
        /*0a88*/ 	.word	0x0000ea50


	//   ....[67]....
        /*0a8c*/ 	.word	0x0000ea80


	//   ....[68]....
        /*0a90*/ 	.word	0x0000eab0


	//   ....[69]....
        /*0a94*/ 	.word	0x0000eae0


	//   ....[70]....
        /*0a98*/ 	.word	0x0000eb10


	//   ....[71]....
        /*0a9c*/ 	.word	0x0000ec80


	//   ....[72]....
        /*0aa0*/ 	.word	0x0000ecb0


	//   ....[73]....
        /*0aa4*/ 	.word	0x0000ece0


	//   ....[74]....
        /*0aa8*/ 	.word	0x0000ed10


	//   ....[75]....
        /*0aac*/ 	.word	0x0000ed40


	//   ....[76]....
        /*0ab0*/ 	.word	0x0000ed70


	//   ....[77]....
        /*0ab4*/ 	.word	0x0000ee00


	//   ....[78]....
        /*0ab8*/ 	.word	0x0000ee30


	//   ....[79]....
        /*0abc*/ 	.word	0x0000eeb0


	//   ....[80]....
        /*0ac0*/ 	.word	0x0000f9c0


	//   ....[81]....
        /*0ac4*/ 	.word	0x00011290


	//   ....[82]....
        /*0ac8*/ 	.word	0x000112b0


	//   ....[83]....
        /*0acc*/ 	.word	0x00011340


	//   ....[84]....
        /*0ad0*/ 	.word	0x00011360


	//   ....[85]....
        /*0ad4*/ 	.word	0x000113e0


	//   ....[86]....
        /*0ad8*/ 	.word	0x00011400


	//   ....[87]....
        /*0adc*/ 	.word	0x00011480


	//   ....[88]....
        /*0ae0*/ 	.word	0x000114a0


	//   ....[89]....
        /*0ae4*/ 	.word	0x00011520


	//   ....[90]....
        /*0ae8*/ 	.word	0x00011540


	//   ....[91]....
        /*0aec*/ 	.word	0x000115c0


	//   ....[92]....
        /*0af0*/ 	.word	0x000115e0


	//   ....[93]....
        /*0af4*/ 	.word	0x00011660


	//   ....[94]....
        /*0af8*/ 	.word	0x00011680


	//   ....[95]....
        /*0afc*/ 	.word	0x00011690


	//   ....[96]....
        /*0b00*/ 	.word	0x000116a0


	//   ....[97]....
        /*0b04*/ 	.word	0x00012010


	//   ....[98]....
        /*0b08*/ 	.word	0x00012020


	//   ....[99]....
        /*0b0c*/ 	.word	0x00012040


	//   ....[100]....
        /*0b10*/ 	.word	0x000120d0


	//   ....[101]....
        /*0b14*/ 	.word	0x000120f0


	//   ....[102]....
        /*0b18*/ 	.word	0x00012170


	//   ....[103]....
        /*0b1c*/ 	.word	0x00012190


	//   ....[104]....
        /*0b20*/ 	.word	0x00012210


	//   ....[105]....
        /*0b24*/ 	.word	0x00012230


	//   ....[106]....
        /*0b28*/ 	.word	0x000122b0


	//   ....[107]....
        /*0b2c*/ 	.word	0x000122d0


	//   ....[108]....
        /*0b30*/ 	.word	0x00012350


	//   ....[109]....
        /*0b34*/ 	.word	0x00012370


	//   ....[110]....
        /*0b38*/ 	.word	0x000123f0


	//   ....[111]....
        /*0b3c*/ 	.word	0x00012410


	//   ....[112]....
        /*0b40*/ 	.word	0x00012420


	//   ....[113]....
        /*0b44*/ 	.word	0x00012490


	//   ....[114]....
        /*0b48*/ 	.word	0x000124e0


	//   ....[115]....
        /*0b4c*/ 	.word	0x00012570


	//   ....[116]....
        /*0b50*/ 	.word	0x000125a0


	//   ....[117]....
        /*0b54*/ 	.word	0x000125b0


	//   ....[118]....
        /*0b58*/ 	.word	0x00012620


	//   ....[119]....
        /*0b5c*/ 	.word	0x00012630


	//   ....[120]....
        /*0b60*/ 	.word	0x00012640


	//   ....[121]....
        /*0b64*/ 	.word	0x00012e60


	//   ....[122]....
        /*0b68*/ 	.word	0x00012e80


	//   ....[123]....
        /*0b6c*/ 	.word	0x00012ef0


	//   ....[124]....
        /*0b70*/ 	.word	0x00012f00


	//   ....[125]....
        /*0b74*/ 	.word	0x00012f40


	//   ....[126]....
        /*0b78*/ 	.word	0x00012f50


	//   ....[127]....
        /*0b7c*/ 	.word	0x00012f90


	//   ....[128]....
        /*0b80*/ 	.word	0x00012fa0


	//   ....[129]....
        /*0b84*/ 	.word	0x00012fe0


	//   ....[130]....
        /*0b88*/ 	.word	0x00012ff0


	//   ....[131]....
        /*0b8c*/ 	.word	0x00013030


	//   ....[132]....
        /*0b90*/ 	.word	0x00013040


	//   ....[133]....
        /*0b94*/ 	.word	0x00013080


	//   ....[134]....
        /*0b98*/ 	.word	0x00013090


	//   ....[135]....
        /*0b9c*/ 	.word	0x000130a0


	//   ....[136]....
        /*0ba0*/ 	.word	0x000130e0


	//   ....[137]....
        /*0ba4*/ 	.word	0x000133a0


	//   ....[138]....
        /*0ba8*/ 	.word	0x000133d0


	//   ....[139]....
        /*0bac*/ 	.word	0x00013430


	//   ....[140]....
        /*0bb0*/ 	.word	0x00013440


	//   ....[141]....
        /*0bb4*/ 	.word	0x00013490


	//   ....[142]....
        /*0bb8*/ 	.word	0x000134a0


	//   ....[143]....
        /*0bbc*/ 	.word	0x000134f0


	//   ....[144]....
        /*0bc0*/ 	.word	0x00013500


	//   ....[145]....
        /*0bc4*/ 	.word	0x00013550


	//   ....[146]....
        /*0bc8*/ 	.word	0x00013560


	//   ....[147]....
        /*0bcc*/ 	.word	0x000135b0


	//   ....[148]....
        /*0bd0*/ 	.word	0x000135c0


	//   ....[149]....
        /*0bd4*/ 	.word	0x00013610


	//   ....[150]....
        /*0bd8*/ 	.word	0x00013620


	//   ....[151]....
        /*0bdc*/ 	.word	0x00013630


	//   ....[152]....
        /*0be0*/ 	.word	0x00013670


	//   ....[153]....
        /*0be4*/ 	.word	0x00013c60


	//   ....[154]....
        /*0be8*/ 	.word	0x00013c70


	//   ....[155]....
        /*0bec*/ 	.word	0x00013ce0


	//   ....[156]....
        /*0bf0*/ 	.word	0x00013d20


	//   ....[157]....
        /*0bf4*/ 	.word	0x00013d40


	//   ....[158]....
        /*0bf8*/ 	.word	0x00013d80


	//   ....[159]....
        /*0bfc*/ 	.word	0x00013da0


	//   ....[160]....
        /*0c00*/ 	.word	0x00013de0


	//   ....[161]....
        /*0c04*/ 	.word	0x00013e00


	//   ....[162]....
        /*0c08*/ 	.word	0x00013e40


	//   ....[163]....
        /*0c0c*/ 	.word	0x00013e60


	//   ....[164]....
        /*0c10*/ 	.word	0x00013ea0


	//   ....[165]....
        /*0c14*/ 	.word	0x00013ec0


	//   ....[166]....
        /*0c18*/ 	.word	0x00013f00


	//   ....[167]....
        /*0c1c*/ 	.word	0x00013f20


	//   ....[168]....
        /*0c20*/ 	.word	0x00013f30


	//   ....[169]....
        /*0c24*/ 	.word	0x000142a0


	//   ....[170]....
        /*0c28*/ 	.word	0x000142d0


	//   ....[171]....
        /*0c2c*/ 	.word	0x00014310


	//   ....[172]....
        /*0c30*/ 	.word	0x00014340


	//   ....[173]....
        /*0c34*/ 	.word	0x00014370


	//   ....[174]....
        /*0c38*/ 	.word	0x000143a0


	//   ....[175]....
        /*0c3c*/ 	.word	0x000143d0


	//   ....[176]....
        /*0c40*/ 	.word	0x00014400


	//   ....[177]....
        /*0c44*/ 	.word	0x00014580


	//   ....[178]....
        /*0c48*/ 	.word	0x000145b0


	//   ....[179]....
        /*0c4c*/ 	.word	0x000145e0


	//   ....[180]....
        /*0c50*/ 	.word	0x00014610


	//   ....[181]....
        /*0c54*/ 	.word	0x00014640


	//   ....[182]....
        /*0c58*/ 	.word	0x00014670


	//   ....[183]....
        /*0c5c*/ 	.word	0x00014730


	//   ....[184]....
        /*0c60*/ 	.word	0x00014750


	//   ....[185]....
        /*0c64*/ 	.word	0x000147c0


	//   ....[186]....
        /*0c68*/ 	.word	0x00014c30


	//   ....[187]....
        /*0c6c*/ 	.word	0x00014f50


	//   ....[188]....
        /*0c70*/ 	.word	0x00014fe0


	//   ....[189]....
        /*0c74*/ 	.word	0x00015070


	//   ....[190]....
        /*0c78*/ 	.word	0x00015100


	//   ....[191]....
        /*0c7c*/ 	.word	0x000151e0


	//   ....[192]....
        /*0c80*/ 	.word	0x00015270


	//   ....[193]....
        /*0c84*/ 	.word	0x00015310


	//   ....[194]....
        /*0c88*/ 	.word	0x000153a0


	//   ....[195]....
        /*0c8c*/ 	.word	0x00015490


	//   ....[196]....
        /*0c90*/ 	.word	0x00015520


	//   ....[197]....
        /*0c94*/ 	.word	0x000155c0


	//   ....[198]....
        /*0c98*/ 	.word	0x00015650


	//   ....[199]....
        /*0c9c*/ 	.word	0x00015790


	//   ....[200]....
        /*0ca0*/ 	.word	0x00015840


	//   ....[201]....
        /*0ca4*/ 	.word	0x000158d0


	//   ....[202]....
        /*0ca8*/ 	.word	0x00015920


	//   ....[203]....
        /*0cac*/ 	.word	0x00015970


	//   ....[204]....
        /*0cb0*/ 	.word	0x00015a50


	//   ....[205]....
        /*0cb4*/ 	.word	0x00015ae0


	//   ....[206]....
        /*0cb8*/ 	.word	0x00015b30


	//   ....[207]....
        /*0cbc*/ 	.word	0x00015b80


	//   ....[208]....
        /*0cc0*/ 	.word	0x00015db0


	//   ....[209]....
        /*0cc4*/ 	.word	0x00015e50


	//   ....[210]....
        /*0cc8*/ 	.word	0x00015eb0


	//   ....[211]....
        /*0ccc*/ 	.word	0x00015f20


	//   ....[212]....
        /*0cd0*/ 	.word	0x00015f80


	//   ....[213]....
        /*0cd4*/ 	.word	0x00015ff0


	//   ....[214]....
        /*0cd8*/ 	.word	0x000160b0


	//   ....[215]....
        /*0cdc*/ 	.word	0x00016110


	//   ....[216]....
        /*0ce0*/ 	.word	0x000161d0


	//   ....[217]....
        /*0ce4*/ 	.word	0x000164b0


	//   ....[218]....
        /*0ce8*/ 	.word	0x000165a0


	//   ....[219]....
        /*0cec*/ 	.word	0x00016640


	//   ....[220]....
        /*0cf0*/ 	.word	0x000166a0


	//   ....[221]....
        /*0cf4*/ 	.word	0x00016790


	//   ....[222]....
        /*0cf8*/ 	.word	0x00016800


	//   ....[223]....
        /*0cfc*/ 	.word	0x000168f0


	//   ....[224]....
        /*0d00*/ 	.word	0x00016960


	//   ....[225]....
        /*0d04*/ 	.word	0x00016a50


	//   ....[226]....
        /*0d08*/ 	.word	0x00016ac0


	//   ....[227]....
        /*0d0c*/ 	.word	0x00016bb0


	//   ....[228]....
        /*0d10*/ 	.word	0x00016c20


	//   ....[229]....
        /*0d14*/ 	.word	0x00016d10


	//   ....[230]....
        /*0d18*/ 	.word	0x00016d80


	//   ....[231]....
        /*0d1c*/ 	.word	0x00016e70


	//   ....[232]....
        /*0d20*/ 	.word	0x00016ee0


	//   ....[233]....
        /*0d24*/ 	.word	0x00016f80


	//   ....[234]....
        /*0d28*/ 	.word	0x000170a0


	//   ....[235]....
        /*0d2c*/ 	.word	0x000170f0


	//   ....[236]....
        /*0d30*/ 	.word	0x00017150


	//   ....[237]....
        /*0d34*/ 	.word	0x00017240


	//   ....[238]....
        /*0d38*/ 	.word	0x000172a0


	//   ....[239]....
        /*0d3c*/ 	.word	0x000173a0


	//   ....[240]....
        /*0d40*/ 	.word	0x00017400


	//   ....[241]....
        /*0d44*/ 	.word	0x00017500


	//   ....[242]....
        /*0d48*/ 	.word	0x00017560


	//   ....[243]....
        /*0d4c*/ 	.word	0x00017660


	//   ....[244]....
        /*0d50*/ 	.word	0x000176c0


	//   ....[245]....
        /*0d54*/ 	.word	0x000177c0


	//   ....[246]....
        /*0d58*/ 	.word	0x00017820


	//   ....[247]....
        /*0d5c*/ 	.word	0x00017920


	//   ....[248]....
        /*0d60*/ 	.word	0x00017980


	//   ....[249]....
        /*0d64*/ 	.word	0x00017a80


	//   ....[250]....
        /*0d68*/ 	.word	0x00017ae0


	//   ....[251]....
        /*0d6c*/ 	.word	0x00017bd0


	//   ....[252]....
        /*0d70*/ 	.word	0x00017c30


	//   ....[253]....
        /*0d74*/ 	.word	0x00017d10


	//   ....[254]....
        /*0d78*/ 	.word	0x00017d70


	//   ....[255]....
        /*0d7c*/ 	.word	0x00017e40


	//   ....[0]....
        /*0d80*/ 	.word	0x00017ea0


	//   ....[1]....
        /*0d84*/ 	.word	0x00017f60


	//   ....[2]....
        /*0d88*/ 	.word	0x000180a0


	//   ....[3]....
        /*0d8c*/ 	.word	0x00018150


	//   ....[4]....
        /*0d90*/ 	.word	0x000181c0


	//   ....[5]....
        /*0d94*/ 	.word	0x00018290


	//   ....[6]....
        /*0d98*/ 	.word	0x000182f0


	//   ....[7]....
        /*0d9c*/ 	.word	0x000183a0


	//   ....[8]....
        /*0da0*/ 	.word	0x00018400


	//   ....[9]....
        /*0da4*/ 	.word	0x000184b0


	//   ....[10]....
        /*0da8*/ 	.word	0x00018510


	//   ....[11]....
        /*0dac*/ 	.word	0x000185c0


	//   ....[12]....
        /*0db0*/ 	.word	0x00018620


	//   ....[13]....
        /*0db4*/ 	.word	0x000186d0


	//   ....[14]....
        /*0db8*/ 	.word	0x00018730


	//   ....[15]....
        /*0dbc*/ 	.word	0x000187e0


	//   ....[16]....
        /*0dc0*/ 	.word	0x00018840


	//   ....[17]....
        /*0dc4*/ 	.word	0x000188f0


	//   ....[18]....
        /*0dc8*/ 	.word	0x000189e0


	//   ....[19]....
        /*0dcc*/ 	.word	0x00018a90


	//   ....[20]....
        /*0dd0*/ 	.word	0x00018af0


	//   ....[21]....
        /*0dd4*/ 	.word	0x00018bb0


	//   ....[22]....
        /*0dd8*/ 	.word	0x00018c10


	//   ....[23]....
        /*0ddc*/ 	.word	0x00018cd0


	//   ....[24]....
        /*0de0*/ 	.word	0x00018d30


	//   ....[25]....
        /*0de4*/ 	.word	0x00018df0


	//   ....[26]....
        /*0de8*/ 	.word	0x00018e50


	//   ....[27]....
        /*0dec*/ 	.word	0x00018f10


	//   ....[28]....
        /*0df0*/ 	.word	0x00018f70


	//   ....[29]....
        /*0df4*/ 	.word	0x00019030


	//   ....[30]....
        /*0df8*/ 	.word	0x00019090


	//   ....[31]....
        /*0dfc*/ 	.word	0x00019150


	//   ....[32]....
        /*0e00*/ 	.word	0x000191b0


	//   ....[33]....
        /*0e04*/ 	.word	0x00019260


	//   ....[34]....
        /*0e08*/ 	.word	0x00019350


	//   ....[35]....
        /*0e0c*/ 	.word	0x00019400


	//   ....[36]....
        /*0e10*/ 	.word	0x000194c0


	//   ....[37]....
        /*0e14*/ 	.word	0x00019570


	//   ....[38]....
        /*0e18*/ 	.word	0x000195d0


	//   ....[39]....
        /*0e1c*/ 	.word	0x00019680


	//   ....[40]....
        /*0e20*/ 	.word	0x000196e0


	//   ....[41]....
        /*0e24*/ 	.word	0x00019790


	//   ....[42]....
        /*0e28*/ 	.word	0x000197f0


	//   ....[43]....
        /*0e2c*/ 	.word	0x000198a0


	//   ....[44]....
        /*0e30*/ 	.word	0x00019900


	//   ....[45]....
        /*0e34*/ 	.word	0x000199b0


	//   ....[46]....
        /*0e38*/ 	.word	0x00019a10


	//   ....[47]....
        /*0e3c*/ 	.word	0x00019ac0


	//   ....[48]....
        /*0e40*/ 	.word	0x00019b20


	//   ....[49]....
        /*0e44*/ 	.word	0x00019bc0


	//   ....[50]....
        /*0e48*/ 	.word	0x00019c50


	//   ....[51]....
        /*0e4c*/ 	.word	0x00019cf0


	//   ....[52]....
        /*0e50*/ 	.word	0x00019e10


	//   ....[53]....
        /*0e54*/ 	.word	0x00019e80


	//   ....[54]....
        /*0e58*/ 	.word	0x00019ef0


	//   ....[55]....
        /*0e5c*/ 	.word	0x00019f60


	//   ....[56]....
        /*0e60*/ 	.word	0x00019fd0


	//   ....[57]....
        /*0e64*/ 	.word	0x0001a050


	//   ....[58]....
        /*0e68*/ 	.word	0x0001a0e0


	//   ....[59]....
        /*0e6c*/ 	.word	0x0001a170


	//   ....[60]....
        /*0e70*/ 	.word	0x0001a1e0


	//   ....[61]....
        /*0e74*/ 	.word	0x0001a250


	//   ....[62]....
        /*0e78*/ 	.word	0x0001a2c0


	//   ....[63]....
        /*0e7c*/ 	.word	0x0001a340


	//   ....[64]....
        /*0e80*/ 	.word	0x0001a3b0


	//   ....[65]....
        /*0e84*/ 	.word	0x0001a450


	//   ....[66]....
        /*0e88*/ 	.word	0x0001a4e0


	//   ....[67]....
        /*0e8c*/ 	.word	0x0001a600


	//----- nvinfo : EIATTR_REG_RECONFIG
	.align		4
.L_1435:
        /*0e90*/ 	.byte	0x01, 0x54
	.zero		2


	//----- nvinfo : EIATTR_SYSCALL_OFFSETS
	.align		4
        /*0e94*/ 	.byte	0x04, 0x46
        /*0e96*/ 	.short	(.L_1437 - .L_1436)


	//   ....[0]....
.L_1436:
        /*0e98*/ 	.word	0x00001850


	//   ....[1]....
        /*0e9c*/ 	.word	0x000019a0


	//   ....[2]....
        /*0ea0*/ 	.word	0x00005ea0


	//   ....[3]....
        /*0ea4*/ 	.word	0x00006220


	//   ....[4]....
        /*0ea8*/ 	.word	0x00010870


	//   ....[5]....
        /*0eac*/ 	.word	0x000109c0


	//   ....[6]....
        /*0eb0*/ 	.word	0x00010ab0


	//   ....[7]....
        /*0eb4*/ 	.word	0x00011ae0


	//----- nvinfo : EIATTR_MBARRIER_INSTR_OFFSETS
	.align		4
.L_1437:
        /*0eb8*/ 	.byte	0x04, 0x39
        /*0eba*/ 	.short	(.L_1439 - .L_1438)


	//   ....[0]....
.L_1438:
        /*0ebc*/ 	.word	0x00000270
        /*0ec0*/ 	.word	0x000000ff
        /*0ec4*/ 	.word	0x00016800
        /*0ec8*/ 	.short	0x0100
        /*0eca*/ 	.byte	0x08
	.zero		1


	//   ....[1]....
        /*0ecc*/ 	.word	0x00000280
        /*0ed0*/ 	.word	0x000000ff
        /*0ed4*/ 	.word	0x00016820
        /*0ed8*/ 	.short	0x0100
        /*0eda*/ 	.byte	0x08
	.zero		1


	//   ....[2]....
        /*0edc*/ 	.word	0x00000370
        /*0ee0*/ 	.word	0x000000ff
        /*0ee4*/ 	.word	0x00016830
        /*0ee8*/ 	.short	0x0100
        /*0eea*/ 	.byte	0x08
	.zero		1


	//   ....[3]....
        /*0eec*/ 	.word	0x00000380
        /*0ef0*/ 	.word	0x000000ff
        /*0ef4*/ 	.word	0x00016840
        /*0ef8*/ 	.short	0x0100
        /*0efa*/ 	.byte	0x08
	.zero		1


	//   ....[4]....
        /*0efc*/ 	.word	0x00000390
        /*0f00*/ 	.word	0x000000ff
        /*0f04*/ 	.word	0x00016838
        /*0f08*/ 	.short	0x0100
        /*0f0a*/ 	.byte	0x08
	.zero		1


	//   ....[5]....
        /*0f0c*/ 	.word	0x000003a0
        /*0f10*/ 	.word	0x000000ff
        /*0f14*/ 	.word	0x00016848
        /*0f18*/ 	.short	0x0100
        /*0f1a*/ 	.byte	0x08
	.zero		1


	//   ....[6]....
        /*0f1c*/ 	.word	0x000004d0
        /*0f20*/ 	.word	0x000000ff
        /*0f24*/ 	.word	0x00016850
        /*0f28*/ 	.short	0x0100
        /*0f2a*/ 	.byte	0x08
	.zero		1


	//   ....[7]....
        /*0f2c*/ 	.word	0x000004e0
        /*0f30*/ 	.word	0x000000ff
        /*0f34*/ 	.word	0x00016860
        /*0f38*/ 	.short	0x0100
        /*0f3a*/ 	.byte	0x08
	.zero		1


	//   ....[8]....
        /*0f3c*/ 	.word	0x000004f0
        /*0f40*/ 	.word	0x000000ff
        /*0f44*/ 	.word	0x00016858
        /*0f48*/ 	.short	0x0100
        /*0f4a*/ 	.byte	0x08
	.zero		1


	//   ....[9]....
        /*0f4c*/ 	.word	0x00000500
        /*0f50*/ 	.word	0x000000ff
        /*0f54*/ 	.word	0x00016868
        /*0f58*/ 	.short	0x0100
        /*0f5a*/ 	.byte	0x08
	.zero		1


	//   ....[10]....
        /*0f5c*/ 	.word	0x000005f0
        /*0f60*/ 	.word	0x000000ff
        /*0f64*/ 	.word	0x00016870
        /*0f68*/ 	.short	0x0100
        /*0f6a*/ 	.byte	0x06
	.zero		1


	//   ....[11]....
        /*0f6c*/ 	.word	0x00000600
        /*0f70*/ 	.word	0x000000ff
        /*0f74*/ 	.word	0x00016880
        /*0f78*/ 	.short	0x0100
        /*0f7a*/ 	.byte	0x06
	.zero		1


	//   ....[12]....
        /*0f7c*/ 	.word	0x00000610
        /*0f80*/ 	.word	0x000000ff
        /*0f84*/ 	.word	0x00016878
        /*0f88*/ 	.short	0x0100
        /*0f8a*/ 	.byte	0x06
	.zero		1


	//   ....[13]....
        /*0f8c*/ 	.word	0x00000620
        /*0f90*/ 	.word	0x000000ff
        /*0f94*/ 	.word	0x00016888
        /*0f98*/ 	.short	0x0100
        /*0f9a*/ 	.byte	0x06
	.zero		1


	//   ....[14]....
        /*0f9c*/ 	.word	0x00000750
        /*0fa0*/ 	.word	0x000000ff
        /*0fa4*/ 	.word	0x00016890
        /*0fa8*/ 	.short	0x0100
        /*0faa*/ 	.byte	0x08
	.zero		1


	//   ....[15]....
        /*0fac*/ 	.word	0x00000760
        /*0fb0*/ 	.word	0x000000ff
        /*0fb4*/ 	.word	0x000168a0
        /*0fb8*/ 	.short	0x0100
        /*0fba*/ 	.byte	0x08
	.zero		1


	//   ....[16]....
        /*0fbc*/ 	.word	0x00000770
        /*0fc0*/ 	.word	0x000000ff
        /*0fc4*/ 	.word	0x00016898
        /*0fc8*/ 	.short	0x0100
        /*0fca*/ 	.byte	0x08
	.zero		1


	//   ....[17]....
        /*0fcc*/ 	.word	0x00000780
        /*0fd0*/ 	.word	0x000000ff
        /*0fd4*/ 	.word	0x000168a8
        /*0fd8*/ 	.short	0x0100
        /*0fda*/ 	.byte	0x08
	.zero		1


	//   ....[18]....
        /*0fdc*/ 	.word	0x000008b0
        /*0fe0*/ 	.word	0x000000ff
        /*0fe4*/ 	.word	0x000168b0
        /*0fe8*/ 	.short	0x0100
        /*0fea*/ 	.byte	0x08
	.zero		1


	//   ....[19]....
        /*0fec*/ 	.word	0x000008c0
        /*0ff0*/ 	.word	0x000000ff
        /*0ff4*/ 	.word	0x000168c0
        /*0ff8*/ 	.short	0x0100
        /*0ffa*/ 	.byte	0x08
	.zero		1


	//   ....[20]....
        /*0ffc*/ 	.word	0x000008d0
        /*1000*/ 	.word	0x000000ff
        /*1004*/ 	.word	0x000168b8
        /*1008*/ 	.short	0x0100
        /*100a*/ 	.byte	0x08
	.zero		1


	//   ....[21]....
        /*100c*/ 	.word	0x000008e0
        /*1010*/ 	.word	0x000000ff
        /*1014*/ 	.word	0x000168c8
        /*1018*/ 	.short	0x0100
        /*101a*/ 	.byte	0x08
	.zero		1


	//   ....[22]....
        /*101c*/ 	.word	0x00002b00
        /*1020*/ 	.word	0x00000047
        /*1024*/ 	.word	0x00016890
        /*1028*/ 	.short	0x010a
        /*102a*/ 	.byte	0x3f
	.zero		1


	//   ....[23]....
        /*102c*/ 	.word	0x00003f70
        /*1030*/ 	.word	0x00000047
        /*1034*/ 	.word	0x00016890
        /*1038*/ 	.short	0x010a
        /*103a*/ 	.byte	0x3f
	.zero		1


	//   ....[24]....
        /*103c*/ 	.word	0x000050c0
        /*1040*/ 	.word	0x00000047
        /*1044*/ 	.word	0x00016890
        /*1048*/ 	.short	0x010a
        /*104a*/ 	.byte	0x3f
	.zero		1


	//   ....[25]....
        /*104c*/ 	.word	0x00005570
        /*1050*/ 	.word	0x00000008
        /*1054*/ 	.word	0x00000000
        /*1058*/ 	.short	0x0101
        /*105a*/ 	.byte	0x3f
	.zero		1


	//   ....[26]....
        /*105c*/ 	.word	0x000055b0
        /*1060*/ 	.word	0x00000047
        /*1064*/ 	.word	0x000168b0
        /*1068*/ 	.short	0x010a
        /*106a*/ 	.byte	0x3f
	.zero		1


	//   ....[27]....
        /*106c*/ 	.word	0x000059e0
        /*1070*/ 	.word	0x00000047
        /*1074*/ 	.word	0x00000000
        /*1078*/ 	.short	0x0101
        /*107a*/ 	.byte	0x3f
	.zero		1


	//   ....[28]....
        /*107c*/ 	.word	0x00005f40
        /*1080*/ 	.word	0x00000012
        /*1084*/ 	.word	0x00016800
        /*1088*/ 	.short	0x010a
        /*108a*/ 	.byte	0x3f
	.zero		1


	//   ....[29]....
        /*108c*/ 	.word	0x00005f90
        /*1090*/ 	.word	0x00000012
        /*1094*/ 	.word	0x00016800
        /*1098*/ 	.short	0x010a
        /*109a*/ 	.byte	0x3f
	.zero		1


	//   ....[30]....
        /*109c*/ 	.word	0x00006640
        /*10a0*/ 	.word	0x00000012
        /*10a4*/ 	.word	0x00016800
        /*10a8*/ 	.short	0x010a
        /*10aa*/ 	.byte	0x3f
	.zero		1


	//   ....[31]....
        /*10ac*/ 	.word	0x00007640
        /*10b0*/ 	.word	0x00000012
        /*10b4*/ 	.word	0x00016800
        /*10b8*/ 	.short	0x010a
        /*10ba*/ 	.byte	0x3f
	.zero		1


	//   ....[32]....
        /*10bc*/ 	.word	0x00008400
        /*10c0*/ 	.word	0x00000003
        /*10c4*/ 	.word	0x00016830
        /*10c8*/ 	.short	0x010a
        /*10ca*/ 	.byte	0x3f
	.zero		1


	//   ....[33]....
        /*10cc*/ 	.word	0x000084a0
        /*10d0*/ 	.word	0x00000003
        /*10d4*/ 	.word	0x00016830
        /*10d8*/ 	.short	0x010a
        /*10da*/ 	.byte	0x3f
	.zero		1


	//   ....[34]....
        /*10dc*/ 	.word	0x000095d0
        /*10e0*/ 	.word	0x00000003
        /*10e4*/ 	.word	0x00000000
        /*10e8*/ 	.short	0x0101
        /*10ea*/ 	.byte	0x3f
	.zero		1


	//   ....[35]....
        /*10ec*/ 	.word	0x0000a5f0
        /*10f0*/ 	.word	0x00000009
        /*10f4*/ 	.word	0x00016830
        /*10f8*/ 	.short	0x010a
        /*10fa*/ 	.byte	0x3f
	.zero		1


	//   ....[36]....
        /*10fc*/ 	.word	0x0000a640
        /*1100*/ 	.word	0x00000009
        /*1104*/ 	.word	0x00016830
        /*1108*/ 	.short	0x010a
        /*110a*/ 	.byte	0x3f
	.zero		1


	//   ....[37]....
        /*110c*/ 	.word	0x0000a9b0
        /*1110*/ 	.word	0x00000004
        /*1114*/ 	.word	0x00016850
        /*1118*/ 	.short	0x010a
        /*111a*/ 	.byte	0x3f
	.zero		1


	//   ....[38]....
        /*111c*/ 	.word	0x0000a9f0
        /*1120*/ 	.word	0x00000004
        /*1124*/ 	.word	0x00016850
        /*1128*/ 	.short	0x010a
        /*112a*/ 	.byte	0x3f
	.zero		1


	//   ....[39]....
        /*112c*/ 	.word	0x0000aeb0
        /*1130*/ 	.word	0x00000000
        /*1134*/ 	.word	0x00000000
        /*1138*/ 	.short	0x0101
        /*113a*/ 	.byte	0x3f
	.zero		1


	//   ....[40]....
        /*113c*/ 	.word	0x0000c0a0
        /*1140*/ 	.word	0x0000000a
        /*1144*/ 	.word	0x00000000
        /*1148*/ 	.short	0x0101
        /*114a*/ 	.byte	0x3f
	.zero		1


	//   ....[41]....
        /*114c*/ 	.word	0x0000c4f0
        /*1150*/ 	.word	0x0000000c
        /*1154*/ 	.word	0x00016850
        /*1158*/ 	.short	0x010a
        /*115a*/ 	.byte	0x3f
	.zero		1


	//   ....[42]....
        /*115c*/ 	.word	0x0000c560
        /*1160*/ 	.word	0x0000000c
        /*1164*/ 	.word	0x00016850
        /*1168*/ 	.short	0x010a
        /*116a*/ 	.byte	0x3f
	.zero		1


	//   ....[43]....
        /*116c*/ 	.word	0x0000cc20
        /*1170*/ 	.word	0x00000000
        /*1174*/ 	.word	0x00000000
        /*1178*/ 	.short	0x0101
        /*117a*/ 	.byte	0x3f
	.zero		1


	//   ....[44]....
        /*117c*/ 	.word	0x0000dc70
        /*1180*/ 	.word	0x00000000
        /*1184*/ 	.word	0x00000000
        /*1188*/ 	.short	0x0101
        /*118a*/ 	.byte	0x3f
	.zero		1


	//   ....[45]....
        /*118c*/ 	.word	0x0000faa0
        /*1190*/ 	.word	0x00000016
        /*1194*/ 	.word	0x00016820
        /*1198*/ 	.short	0x010a
        /*119a*/ 	.byte	0x3f
	.zero		1


	//   ....[46]....
        /*119c*/ 	.word	0x0000fb50
        /*11a0*/ 	.word	0x00000005
        /*11a4*/ 	.word	0x000168a0
        /*11a8*/ 	.short	0x010a
        /*11aa*/ 	.byte	0x3f
	.zero		1


	//   ....[47]....
        /*11ac*/ 	.word	0x0000fd90
        /*11b0*/ 	.word	0x00000005
        /*11b4*/ 	.word	0x000168c0
        /*11b8*/ 	.short	0x010a
        /*11ba*/ 	.byte	0x3f
	.zero		1


	//   ....[48]....
        /*11bc*/ 	.word	0x000100f0
        /*11c0*/ 	.word	0x00000005
        /*11c4*/ 	.word	0x000168a0
        /*11c8*/ 	.short	0x010a
        /*11ca*/ 	.byte	0x3f
	.zero		1


	//   ....[49]....
        /*11cc*/ 	.word	0x00010310
        /*11d0*/ 	.word	0x00000005
        /*11d4*/ 	.word	0x000168c0
        /*11d8*/ 	.short	0x010a
        /*11da*/ 	.byte	0x3f
	.zero		1


	//   ....[50]....
        /*11dc*/ 	.word	0x00010fc0
        /*11e0*/ 	.word	0x00000003
        /*11e4*/ 	.word	0x00016840
        /*11e8*/ 	.short	0x010a
        /*11ea*/ 	.byte	0x3f
	.zero		1


	//   ....[51]....
        /*11ec*/ 	.word	0x000117a0
        /*11f0*/ 	.word	0x00000003
        /*11f4*/ 	.word	0x00016830
        /*11f8*/ 	.short	0x0107
        /*11fa*/ 	.byte	0x3f
	.zero		1


	//   ....[52]....
        /*11fc*/ 	.word	0x00011870
        /*1200*/ 	.word	0x00000003
        /*1204*/ 	.word	0x00016830
        /*1208*/ 	.short	0x0101
        /*120a*/ 	.byte	0x3f
	.zero		1


	//   ....[53]....
        /*120c*/ 	.word	0x00012720
        /*1210*/ 	.word	0x00000016
        /*1214*/ 	.word	0x00016800
        /*1218*/ 	.short	0x0107
        /*121a*/ 	.byte	0x3f
	.zero		1


	//   ....[54]....
        /*121c*/ 	.word	0x00012810
        /*1220*/ 	.word	0x00000016
        /*1224*/ 	.word	0x00016800
        /*1228*/ 	.short	0x0101
        /*122a*/ 	.byte	0x3f
	.zero		1


	//   ....[55]....
        /*122c*/ 	.word	0x00012830
        /*1230*/ 	.word	0x00000016
        /*1234*/ 	.word	0x00016820
        /*1238*/ 	.short	0x010a
        /*123a*/ 	.byte	0x3f
	.zero		1


	//   ....[56]....
        /*123c*/ 	.word	0x00012c00
        /*1240*/ 	.word	0x00000005
        /*1244*/ 	.word	0x00016840
        /*1248*/ 	.short	0x010a
        /*124a*/ 	.byte	0x3f
	.zero		1


	//   ....[57]....
        /*124c*/ 	.word	0x00013160
        /*1250*/ 	.word	0x00000005
        /*1254*/ 	.word	0x00016830
        /*1258*/ 	.short	0x0107
        /*125a*/ 	.byte	0x3f
	.zero		1


	//   ....[58]....
        /*125c*/ 	.word	0x00013220
        /*1260*/ 	.word	0x00000005
        /*1264*/ 	.word	0x00016830
        /*1268*/ 	.short	0x0101
        /*126a*/ 	.byte	0x3f
	.zero		1


	//   ....[59]....
        /*126c*/ 	.word	0x00013280
        /*1270*/ 	.word	0x00000005
        /*1274*/ 	.word	0x00016860
        /*1278*/ 	.short	0x010a
        /*127a*/ 	.byte	0x3f
	.zero		1


	//   ....[60]....
        /*127c*/ 	.word	0x00013760
        /*1280*/ 	.word	0x00000005
        /*1284*/ 	.word	0x00016850
        /*1288*/ 	.short	0x0107
        /*128a*/ 	.byte	0x3f
	.zero		1


	//   ....[61]....
        /*128c*/ 	.word	0x00013920
        /*1290*/ 	.word	0x00000005
        /*1294*/ 	.word	0x00016850
        /*1298*/ 	.short	0x0101
        /*129a*/ 	.byte	0x3f
	.zero		1


	//   ....[62]....
        /*129c*/ 	.word	0x00013b20
        /*12a0*/ 	.word	0x00000000
        /*12a4*/ 	.word	0x00016860
        /*12a8*/ 	.short	0x010a
        /*12aa*/ 	.byte	0x3f
	.zero		1


	//   ....[63]....
        /*12ac*/ 	.word	0x00013fe0
        /*12b0*/ 	.word	0x00000000
        /*12b4*/ 	.word	0x00016850
        /*12b8*/ 	.short	0x0107
        /*12ba*/ 	.byte	0x3f
	.zero		1


	//   ....[64]....
        /*12bc*/ 	.word	0x000140a0
        /*12c0*/ 	.word	0x00000000
        /*12c4*/ 	.word	0x00016850
        /*12c8*/ 	.short	0x0101
        /*12ca*/ 	.byte	0x3f
	.zero		1


	//   ....[65]....
        /*12cc*/ 	.word	0x00014bb0
        /*12d0*/ 	.word	0x00000004
        /*12d4*/ 	.word	0x00016820
        /*12d8*/ 	.short	0x010a
        /*12da*/ 	.byte	0x3f
	.zero		1


	//   ....[66]....
        /*12dc*/ 	.word	0x00014d20
        /*12e0*/ 	.word	0x00000005
        /*12e4*/ 	.word	0x00016840
        /*12e8*/ 	.short	0x010a
        /*12ea*/ 	.byte	0x3f
	.zero		1


	//   ....[67]....
        /*12ec*/ 	.word	0x00014dc0
        /*12f0*/ 	.word	0x00000019
        /*12f4*/ 	.word	0x00016840
        /*12f8*/ 	.short	0x010a
        /*12fa*/ 	.byte	0x3f
	.zero		1


	//   ....[68]....
        /*12fc*/ 	.word	0x00014e00
        /*1300*/ 	.word	0x00000005
        /*1304*/ 	.word	0x00016860
        /*1308*/ 	.short	0x010a
        /*130a*/ 	.byte	0x3f
	.zero		1


	//   ....[69]....
        /*130c*/ 	.word	0x00014e40
        /*1310*/ 	.word	0x00000019
        /*1314*/ 	.word	0x00016860
        /*1318*/ 	.short	0x010a
        /*131a*/ 	.byte	0x3f
	.zero		1


	//   ....[70]....
        /*131c*/ 	.word	0x00014ea0
        /*1320*/ 	.word	0x00000047
        /*1324*/ 	.word	0x00016890
        /*1328*/ 	.short	0x010a
        /*132a*/ 	.byte	0x3f
	.zero		1


	//   ....[71]....
        /*132c*/ 	.word	0x00015130
        /*1330*/ 	.word	0x00000047
        /*1334*/ 	.word	0x00016890
        /*1338*/ 	.short	0x010a
        /*133a*/ 	.byte	0x3f
	.zero		1


	//   ....[72]....
        /*133c*/ 	.word	0x000153e0
        /*1340*/ 	.word	0x00000047
        /*1344*/ 	.word	0x00016890
        /*1348*/ 	.short	0x010a
        /*134a*/ 	.byte	0x3f
	.zero		1


	//   ....[73]....
        /*134c*/ 	.word	0x00015690
        /*1350*/ 	.word	0x00000047
        /*1354*/ 	.word	0x000168b0
        /*1358*/ 	.short	0x010a
        /*135a*/ 	.byte	0x3f
	.zero		1


	//   ....[74]....
        /*135c*/ 	.word	0x000159a0
        /*1360*/ 	.word	0x00000012
        /*1364*/ 	.word	0x00016800
        /*1368*/ 	.short	0x010a
        /*136a*/ 	.byte	0x3f
	.zero		1


	//   ....[75]....
        /*136c*/ 	.word	0x00015bb0
        /*1370*/ 	.word	0x00000012
        /*1374*/ 	.word	0x00016800
        /*1378*/ 	.short	0x010a
        /*137a*/ 	.byte	0x3f
	.zero		1


	//   ....[76]....
        /*137c*/ 	.word	0x00015c00
        /*1380*/ 	.word	0x00000003
        /*1384*/ 	.word	0x00016830
        /*1388*/ 	.short	0x010a
        /*138a*/ 	.byte	0x3f
	.zero		1


	//   ....[77]....
        /*138c*/ 	.word	0x00015c50
        /*1390*/ 	.word	0x00000009
        /*1394*/ 	.word	0x00016830
        /*1398*/ 	.short	0x010a
        /*139a*/ 	.byte	0x3f
	.zero		1


	//   ....[78]....
        /*139c*/ 	.word	0x00015ca0
        /*13a0*/ 	.word	0x00000004
        /*13a4*/ 	.word	0x00016850
        /*13a8*/ 	.short	0x010a
        /*13aa*/ 	.byte	0x3f
	.zero		1


	//   ....[79]....
        /*13ac*/ 	.word	0x00015cf0
        /*13b0*/ 	.word	0x0000000c
        /*13b4*/ 	.word	0x00016850
        /*13b8*/ 	.short	0x010a
        /*13ba*/ 	.byte	0x3f
	.zero		1


	//   ....[80]....
        /*13bc*/ 	.word	0x00016290
        /*13c0*/ 	.word	0x00000016
        /*13c4*/ 	.word	0x00016820
        /*13c8*/ 	.short	0x010a
        /*13ca*/ 	.byte	0x3f
	.zero		1


	//   ....[81]....
        /*13cc*/ 	.word	0x000162e0
        /*13d0*/ 	.word	0x00000005
        /*13d4*/ 	.word	0x000168a0
        /*13d8*/ 	.short	0x010a
        /*13da*/ 	.byte	0x3f
	.zero		1


	//   ....[82]....
        /*13dc*/ 	.word	0x00016330
        /*13e0*/ 	.word	0x00000005
        /*13e4*/ 	.word	0x000168c0
        /*13e8*/ 	.short	0x010a
        /*13ea*/ 	.byte	0x3f
	.zero		1


	//   ....[83]....
        /*13ec*/ 	.word	0x00016380
        /*13f0*/ 	.word	0x00000005
        /*13f4*/ 	.word	0x000168a0
        /*13f8*/ 	.short	0x010a
        /*13fa*/ 	.byte	0x3f
	.zero		1


	//   ....[84]....
        /*13fc*/ 	.word	0x000163d0
        /*1400*/ 	.word	0x00000005
        /*1404*/ 	.word	0x000168c0
        /*1408*/ 	.short	0x010a
        /*140a*/ 	.byte	0x3f
	.zero		1


	//   ....[85]....
        /*140c*/ 	.word	0x000164f0
        /*1410*/ 	.word	0x00000003
        /*1414*/ 	.word	0x00016840
        /*1418*/ 	.short	0x010a
        /*141a*/ 	.byte	0x3f
	.zero		1


	//   ....[86]....
        /*141c*/ 	.word	0x00017fa0
        /*1420*/ 	.word	0x00000016
        /*1424*/ 	.word	0x00016820
        /*1428*/ 	.short	0x010a
        /*142a*/ 	.byte	0x3f
	.zero		1


	//   ....[87]....
        /*142c*/ 	.word	0x00017ff0
        /*1430*/ 	.word	0x00000005
        /*1434*/ 	.word	0x00016840
        /*1438*/ 	.short	0x010a
        /*143a*/ 	.byte	0x3f
	.zero		1


	//   ....[88]....
        /*143c*/ 	.word	0x00018930
        /*1440*/ 	.word	0x00000005
        /*1444*/ 	.word	0x00016860
        /*1448*/ 	.short	0x010a
        /*144a*/ 	.byte	0x3f
	.zero		1


	//   ....[89]....
        /*144c*/ 	.word	0x000192a0
        /*1450*/ 	.word	0x00000000
        /*1454*/ 	.word	0x00016860
        /*1458*/ 	.short	0x010a
        /*145a*/ 	.byte	0x3f
	.zero		1


	//   ....[90]....
        /*145c*/ 	.word	0x0001a520
        /*1460*/ 	.word	0x00000004
        /*1464*/ 	.word	0x00016820
        /*1468*/ 	.short	0x010a
        /*146a*/ 	.byte	0x3f
	.zero		1


	//   ....[91]....
        /*146c*/ 	.word	0x0001a6c0
        /*1470*/ 	.word	0x00000005
        /*1474*/ 	.word	0x00016840
        /*1478*/ 	.short	0x010a
        /*147a*/ 	.byte	0x3f
	.zero		1


	//   ....[92]....
        /*147c*/ 	.word	0x0001a710
        /*1480*/ 	.word	0x00000019
        /*1484*/ 	.word	0x00016840
        /*1488*/ 	.short	0x010a
        /*148a*/ 	.byte	0x3f
	.zero		1


	//   ....[93]....
        /*148c*/ 	.word	0x0001a760
        /*1490*/ 	.word	0x00000005
        /*1494*/ 	.word	0x00016860
        /*1498*/ 	.short	0x010a
        /*149a*/ 	.byte	0x3f
	.zero		1


	//----- nvinfo : EIATTR_NUM_MBARRIERS
	.align		4
.L_1439:
        /*149c*/ 	.byte	0x03, 0x38
        /*149e*/ 	.short	0x0016


	//----- nvinfo : EIATTR_EXIT_INSTR_OFFSETS
	.align		4
        /*14a0*/ 	.byte	0x04, 0x1c
        /*14a2*/ 	.short	(.L_1441 - .L_1440)


	//   ....[0]....
.L_1440:
        /*14a4*/ 	.word	0x00014e90


	//----- nvinfo : EIATTR_MAX_THREADS
	.align		4
.L_1441:
        /*14a8*/ 	.byte	0x04, 0x05
        /*14aa*/ 	.short	(.L_1443 - .L_1442)
.L_1442:
        /*14ac*/ 	.word	0x00000200
        /*14b0*/ 	.word	0x00000001
        /*14b4*/ 	.word	0x00000001


	//----- nvinfo : EIATTR_CRS_STACK_SIZE
	.align		4
.L_1443:
        /*14b8*/ 	.byte	0x04, 0x1e
        /*14ba*/ 	.short	(.L_1445 - .L_1444)
.L_1444:
        /*14bc*/ 	.word	0x00000000


	//----- nvinfo : EIATTR_CBANK_PARAM_SIZE
	.align		4
.L_1445:
        /*14c0*/ 	.byte	0x03, 0x19
        /*14c2*/ 	.short	0x0af0


	//----- nvinfo : EIATTR_PARAM_CBANK
	.align		4
        /*14c4*/ 	.byte	0x04, 0x0a
        /*14c6*/ 	.short	(.L_1447 - .L_1446)
	.align		4
.L_1446:
        /*14c8*/ 	.word	index@(.nv.constant0._ZN7cutlass13device_kernelIN5flash11enable_sm90INS1_16FlashAttnFwdSm90INS1_25CollectiveMainloopFwdSm90ILi2EN4cute5tupleIJNS5_1CILi1EEES8_S8_EEENS6_IJNS7_ILi192EEENS7_ILi128EEENS7_ILi64EEEEEELi64ENS_10bfloat16_tEfNS_4arch4Sm90ELb0ELb0ELb0ELb1ELb1ELb1ELb0ELb1ELb1ELb1ELb0ELb0EEENS1_21CollectiveEpilogueFwdINS6_IJSA_SC_SB_EEES9_SE_SG_Li384ELb1ELb1ELb0ELb0EEENS1_36VarlenDynamicPersistentTileSchedulerILi192ELi128ELi384ELi128ELb0ELb1ELb1ELb0ELb1ELb1EEEEEEEEEvNT_6ParamsE)
        /*14cc*/ 	.short	0x0210
        /*14ce*/ 	.short	0x0af0


	//----- nvinfo : EIATTR_SW_WAR
	.align		4
.L_1447:
        /*14d0*/ 	.byte	0x04, 0x36
        /*14d2*/ 	.short	(.L_1449 - .L_1448)
.L_1448:
        /*14d4*/ 	.word	0x00000008
.L_1449:


//--------------------- .nv.info._ZN7cutlass13device_kernelIN5flash11enable_sm90INS1_16FlashAttnFwdSm90INS1_25CollectiveMainloopFwdSm90ILi2EN4cute5tupleIJNS5_1CILi1EEES8_S8_EEENS6_IJNS7_ILi192EEENS7_ILi128EEENS7_ILi64EEEEEELi64ENS_10bfloat16_tEfNS_4arch4Sm90ELb0ELb1ELb0ELb0ELb1ELb0ELb0ELb1ELb1ELb1ELb0ELb0EEENS1_21CollectiveEpilogueFwdINS6_IJSA_SC_SB_EEES9_SE_SG_Li384ELb0ELb1ELb0ELb0EEENS1_30DynamicPersistentTileSchedulerILi384ELi128ELb0ELb1ELb1EEEEEEEEEvNT_6ParamsE --------------------------
	.section	.nv.info._ZN7cutlass13device_kernelIN5flash11enable_sm90INS1_16FlashAttnFwdSm90INS1_25CollectiveMainloopFwdSm90ILi2EN4cute5tupleIJNS5_1CILi1EEES8_S8_EEENS6_IJNS7_ILi192EEENS7_ILi128EEENS7_ILi64EEEEEELi64ENS_10bfloat16_tEfNS_4arch4Sm90ELb0ELb1ELb0ELb0ELb1ELb0ELb0ELb1ELb1ELb1ELb0ELb0EEENS1_21CollectiveEpilogueFwdINS6_IJSA_SC_SB_EEES9_SE_SG_Li384ELb0ELb1ELb0ELb0EEENS1_30DynamicPersistentTileSchedulerILi384ELi128ELb0ELb1ELb1EEEEEEEEEvNT_6ParamsE,"",@"SHT_CUDA_INFO"
	.sectionflags	@""
	.align	4


	//----- nvinfo : EIATTR_CUDA_API_VERSION
	.align		4
        /*0000*/ 	.byte	0x04, 0x37
        /*0002*/ 	.short	(.L_1451 - .L_1450)
.L_1450:
        /*0004*/ 	.word	0x00000082


	//----- nvinfo : EIATTR_KPARAM_INFO
	.align		4
.L_1451:
        /*0008*/ 	.byte	0x04, 0x17
        /*000a*/ 	.short	(.L_1453 - .L_1452)
.L_1452:
        /*000c*/ 	.word	0x00000000
        /*0010*/ 	.short	0x0000
        /*0012*/ 	.short	0x0070
        /*0014*/ 	.byte	0x00, 0xf0, 0x01, 0x2a


	//----- nvinfo : EIATTR_SPARSE_MMA_MASK
	.align		4
.L_1453:
        /*0018*/ 	.byte	0x03, 0x50
        /*001a*/ 	.short	0x0000


	//----- nvinfo : EIATTR_MAXREG_COUNT
	.align		4
        /*001c*/ 	.byte	0x03, 0x1b
        /*001e*/ 	.short	0x0080


	//----- nvinfo : EIATTR_NUM_BARRIERS
	.align		4
        /*0020*/ 	.byte	0x02, 0x4c
        /*0022*/ 	.byte	0x10
	.zero		1


	//----- nvinfo : EIATTR_EXTERNS
	.align		4
        /*0024*/ 	.byte	0x04, 0x0f
        /*0026*/ 	.short	(.L_1455 - .L_1454)


	//   ....[0]....
	.align		4
.L_1454:
        /*0028*/ 	.word	index@(__assertfail)


	//----- nvinfo : EIATTR_ANNOTATIONS
	.align		4
.L_1455:
        /*002c*/ 	.byte	0x04, 0x55
        /*002e*/ 	.short	(.L_1457 - .L_1456)


	//   ....[0]....
.L_1456:
        /* <DEDUP_REMOVED lines=11> */


	//----- nvinfo : EIATTR_MERCURY_ISA_VERSION
	.align		4
.L_1457:
        /*00c8*/ 	.byte	0x03, 0x5f
        /*00ca*/ 	.short	0x0101


	//----- nvinfo : EIATTR_INT_WARP_WIDE_INSTR_OFFSETS
	.align		4
        /*00cc*/ 	.byte	0x04, 0x31
        /*00ce*/ 	.short	(.L_1459 - .L_1458)


	//   ....[0]....
.L_1458:
        /*00d0*/ 	.word	0x000000c0


	//   ....[1]....
        /*00d4*/ 	.word	0x000000d0


	//   ....[2]....
        /*00d8*/ 	.word	0x00000170


	//   ....[3]....
        /*00dc*/ 	.word	0x0000efa0


	//   ....[4]....
        /*00e0*/ 	.word	0x0000f030


	//   ....[5]....
        /*00e4*/ 	.word	0x000120c0


	//   ....[6]....
        /*00e8*/ 	.word	0x00012150


	//----- nvinfo : EIATTR_COOP_GROUP_MASK_REGIDS
	.align		4
.L_1459:
        /*00ec*/ 	.byte	0x04, 0x29
        /*00ee*/ 	.short	(.L_1461 - .L_1460)


	//   ....[0]....
.L_1460:
        /*00f0*/ 	.word	0xffffffff


	//   ....[1]....
        /*00f4*/ 	.word	0xffffffff


	//   ....[2]....
        /*00f8*/ 	.word	0xffffffff


	//   ....[3]....
        /*00fc*/ 	.word	0xffffffff


	//   ....[4]....
        /*0100*/ 	.word	0xffffffff


	//   ....[5]....
        /*0104*/ 	.word	0xffffffff


	//   ....[6]....
        /*0108*/ 	.word	0xffffffff


	//   ....[7]....
        /*010c*/ 	.word	0xffffffff


	//   ....[8]....
        /*0110*/ 	.word	0xffffffff


	//   ....[9]....
        /*0114*/ 	.word	0xffffffff


	//   ....[10]....
        /*0118*/ 	.word	0xffffffff


	//   ....[11]....
        /*011c*/ 	.word	0xffffffff


	//   ....[12]....
        /*0120*/ 	.word	0xffffffff


	//   ....[13]....
        /*0124*/ 	.word	0xffffffff


	//   ....[14]....
        /*0128*/ 	.word	0xffffffff


	//   ....[15]....
        /*012c*/ 	.word	0xffffffff


	//   ....[16]....
        /*0130*/ 	.word	0xffffffff


	//   ....[17]....
        /*0134*/ 	.word	0xffffffff


	//   ....[18]....
        /*0138*/ 	.word	0xffffffff


	//   ....[19]....
        /*013c*/ 	.word	0xffffffff


	//   ....[20]....
        /*0140*/ 	.word	0xffffffff


	//   ....[21]....
        /*0144*/ 	.word	0xffffffff


	//   ....[22]....
        /*0148*/ 	.word	0xffffffff


	//   ....[23]....
        /*014c*/ 	.word	0xffffffff


	//   ....[24]....
        /*0150*/ 	.word	0xffffffff


	//   ....[25]....
        /*0154*/ 	.word	0xffffffff


	//   ....[26]....
        /*0158*/ 	.word	0xffffffff


	//   ....[27]....
        /*015c*/ 	.word	0xffffffff


	//   ....[28]....
        /*0160*/ 	.word	0xffffffff


	//   ....[29]....
        /*0164*/ 	.word	0xffffffff


	//   ....[30]....
        /*0168*/ 	.word	0xffffffff


	//   ....[31]....
        /*016c*/ 	.word	0xffffffff


	//   ....[32]....
        /*0170*/ 	.word	0xffffffff


	//   ....[33]....
        /*0174*/ 	.word	0xffffffff


	//   ....[34]....
        /*0178*/ 	.word	0xffffffff


	//   ....[35]....
        /*017c*/ 	.word	0xffffffff


	//   ....[36]....
        /*0180*/ 	.word	0xffffffff


	//   ....[37]....
        /*0184*/ 	.word	0xffffffff


	//   ....[38]....
        /*0188*/ 	.word	0xffffffff


	//   ....[39]....
        /*018c*/ 	.word	0xffffffff


	//   ....[40]....
        /*0190*/ 	.word	0xffffffff


	//   ....[41]....
        /*0194*/ 	.word	0xffffffff


	//   ....[42]....
        /*0198*/ 	.word	0xffffffff


	//   ....[43]....
        /*019c*/ 	.word	0xffffffff


	//   ....[44]....
        /*01a0*/ 	.word	0xffffffff


	//   ....[45]....
        /*01a4*/ 	.word	0xffffffff


	//   ....[46]....
        /*01a8*/ 	.word	0xffffffff


	//   ....[47]....
        /*01ac*/ 	.word	0xffffffff


	//   ....[48]....
        /*01b0*/ 	.word	0xffffffff


	//   ....[49]....
        /*01b4*/ 	.word	0xffffffff


	//   ....[50]....
        /*01b8*/ 	.word	0xffffffff


	//   ....[51]....
        /*01bc*/ 	.word	0xffffffff


	//   ....[52]....
        /*01c0*/ 	.word	0xffffffff


	//   ....[53]....
        /*01c4*/ 	.word	0xffffffff


	//   ....[54]....
        /*01c8*/ 	.word	0xffffffff


	//   ....[55]....
        /*01cc*/ 	.word	0xffffffff


	//   ....[56]....
        /*01d0*/ 	.word	0xffffffff


	//   ....[57]....
        /*01d4*/ 	.word	0xffffffff


	//   ....[58]....
        /*01d8*/ 	.word	0xffffffff


	//   ....[59]....
        /*01dc*/ 	.word	0xffffffff


	//   ....[60]....
        /*01e0*/ 	.word	0xffffffff


	//   ....[61]....
        /*01e4*/ 	.word	0xffffffff


	//   ....[62]....
        /*01e8*/ 	.word	0xffffffff


	//   ....[63]....
        /*01ec*/ 	.word	0xffffffff


	//   ....[64]....
        /*01f0*/ 	.word	0xffffffff


	//   ....[65]....
        /*01f4*/ 	.word	0xffffffff


	//   ....[66]....
        /*01f8*/ 	.word	0xffffffff


	//   ....[67]....
        /*01fc*/ 	.word	0xffffffff


	//   ....[68]....
        /*0200*/ 	.word	0xffffffff


	//   ....[69]....
        /*0204*/ 	.word	0xffffffff


	//   ....[70]....
        /*0208*/ 	.word	0xffffffff


	//   ....[71]....
        /*020c*/ 	.word	0xffffffff


	//   ....[72]....
        /*0210*/ 	.word	0xffffffff


	//   ....[73]....
        /*0214*/ 	.word	0xffffffff


	//   ....[74]....
        /*0218*/ 	.word	0xffffffff


	//   ....[75]....
        /*021c*/ 	.word	0xffffffff


	//   ....[76]....
        /*0220*/ 	.word	0xffffffff


	//   ....[77]....
        /*0224*/ 	.word	0xffffffff


	//   ....[78]....
        /*0228*/ 	.word	0xffffffff


	//   ....[79]....
        /*022c*/ 	.word	0xffffffff


	//   ....[80]....
        /*0230*/ 	.word	0xffffffff


	//   ....[81]....
        /*0234*/ 	.word	0xffffffff


	//   ....[82]....
        /*0238*/ 	.word	0xffffffff


	//   ....[83]....
        /*023c*/ 	.word	0xffffffff


	//   ....[84]....
        /*0240*/ 	.word	0xffffffff


	//   ....[85]....
        /*0244*/ 	.word	0xffffffff


	//   ....[86]....
        /*0248*/ 	.word	0xffffffff


	//   ....[87]....
        /*024c*/ 	.word	0xffffffff


	//   ....[88]....
        /*0250*/ 	.word	0xffffffff


	//   ....[89]....
        /*0254*/ 	.word	0xffffffff


	//   ....[90]....
        /*0258*/ 	.word	0xffffffff


	//   ....[91]....
        /*025c*/ 	.word	0xffffffff


	//   ....[92]....
        /*0260*/ 	.word	0xffffffff


	//   ....[93]....
        /*0264*/ 	.word	0xffffffff


	//   ....[94]....
        /*0268*/ 	.word	0xffffffff


	//   ....[95]....
        /*026c*/ 	.word	0xffffffff


	//   ....[96]....
        /*0270*/ 	.word	0xffffffff


	//   ....[97]....
        /*0274*/ 	.word	0xffffffff


	//   ....[98]....
        /*0278*/ 	.word	0xffffffff


	//   ....[99]....
        /*027c*/ 	.word	0xffffffff


	//   ....[100]....
        /*0280*/ 	.word	0xffffffff


	//   ....[101]....
        /*0284*/ 	.word	0xffffffff


	//   ....[102]....
        /*0288*/ 	.word	0xffffffff


	//   ....[103]....
        /*028c*/ 	.word	0xffffffff


	//   ....[104]....
        /*0290*/ 	.word	0xffffffff


	//   ....[105]....
        /*0294*/ 	.word	0xffffffff


	//   ....[106]....
        /*0298*/ 	.word	0xffffffff


	//   ....[107]....
        /*029c*/ 	.word	0xffffffff


	//   ....[108]....
        /*02a0*/ 	.word	0xffffffff


	//   ....[109]....
        /*02a4*/ 	.word	0xffffffff


	//   ....[110]....
        /*02a8*/ 	.word	0xffffffff


	//   ....[111]....
        /*02ac*/ 	.word	0xffffffff


	//   ....[112]....
        /*02b0*/ 	.word	0xffffffff


	//   ....[113]....
        /*02b4*/ 	.word	0xffffffff


	//   ....[114]....
        /*02b8*/ 	.word	0xffffffff


	//   ....[115]....
        /*02bc*/ 	.word	0xffffffff


	//   ....[116]....
        /*02c0*/ 	.word	0xffffffff


	//   ....[117]....
        /*02c4*/ 	.word	0xffffffff


	//   ....[118]....
        /*02c8*/ 	.word	0xffffffff


	//   ....[119]....
        /*02cc*/ 	.word	0xffffffff


	//   ....[120]....
        /*02d0*/ 	.word	0xffffffff


	//   ....[121]....
        /*02d4*/ 	.word	0xffffffff


	//   ....[122]....
        /*02d8*/ 	.word	0xffffffff


	//   ....[123]....
        /*02dc*/ 	.word	0xffffffff


	//   ....[124]....
        /*02e0*/ 	.word	0xffffffff


	//   ....[125]....
        /*02e4*/ 	.word	0xffffffff


	//   ....[126]....
        /*02e8*/ 	.word	0xffffffff


	//   ....[127]....
        /*02ec*/ 	.word	0xffffffff


	//   ....[128]....
        /*02f0*/ 	.word	0xffffffff


	//   ....[129]....
        /*02f4*/ 	.word	0xffffffff


	//   ....[130]....
        /*02f8*/ 	.word	0xffffffff


	//   ....[131]....
        /*02fc*/ 	.word	0xffffffff


	//   ....[132]....
        /*0300*/ 	.word	0xffffffff


	//   ....[133]....
        /*0304*/ 	.word	0xffffffff


	//   ....[134]....
        /*0308*/ 	.word	0xffffffff


	//   ....[135]....
        /*030c*/ 	.word	0xffffffff


	//   ....[136]....
        /*0310*/ 	.word	0xffffffff


	//   ....[137]....
        /*0314*/ 	.word	0xffffffff


	//   ....[138]....
        /*0318*/ 	.word	0xffffffff


	//   ....[139]....
        /*031c*/ 	.word	0xffffffff


	//   ....[140]....
        /*0320*/ 	.word	0xffffffff


	//   ....[141]....
        /*0324*/ 	.word	0xffffffff


	//   ....[142]....
        /*0328*/ 	.word	0xffffffff


	//   ....[143]....
        /*032c*/ 	.word	0xffffffff


	//   ....[144]....
        /*0330*/ 	.word	0x0500000f


	//   ....[145]....
        /*0334*/ 	.word	0x0500000f


	//   ....[146]....
        /*0338*/ 	.word	0x0500000f


	//   ....[147]....
        /*033c*/ 	.word	0x0500000f


	//   ....[148]....
        /*0340*/ 	.word	0x0500000f


	//   ....[149]....
        /*0344*/ 	.word	0x0500000f


	//   ....[150]....
        /*0348*/ 	.word	0x0500000f


	//   ....[151]....
        /*034c*/ 	.word	0x0500000f


	//   ....[152]....
        /*0350*/ 	.word	0x0500000f


	//   ....[153]....
        /*0354*/ 	.word	0x0500000f


	//   ....[154]....
        /*0358*/ 	.word	0x0500000f


	//   ....[155]....
        /*035c*/ 	.word	0x0500000f


	//   ....[156]....
        /*0360*/ 	.word	0x0500000f


	//   ....[157]....
        /*0364*/ 	.word	0x0500000f


	//   ....[158]....
        /*0368*/ 	.word	0x0500000f


	//   ....[159]....
        /*036c*/ 	.word	0x0500000f


	//   ....[160]....
        /*0370*/ 	.word	0x0500000f


	//   ....[161]....
        /*0374*/ 	.word	0x0500000f


	//   ....[162]....
        /*0378*/ 	.word	0x0500000f


	//   ....[163]....
        /*037c*/ 	.word	0x0500000f


	//   ....[164]....
        /*0380*/ 	.word	0x0500000f


	//   ....[165]....
        /*0384*/ 	.word	0x0500000f


	//   ....[166]....
        /*0388*/ 	.word	0x0500000f


	//   ....[167]....
        /*038c*/ 	.word	0x0500000f


	//   ....[168]....
        /*0390*/ 	.word	0x0500000f


	//   ....[169]....
        /*0394*/ 	.word	0x0500000f


	//   ....[170]....
        /*0398*/ 	.word	0x0500000f


	//   ....[171]....
        /*039c*/ 	.word	0x0500000f


	//   ....[172]....
        /*03a0*/ 	.word	0x0500000f


	//   ....[173]....
        /*03a4*/ 	.word	0x0500000f


	//   ....[174]....
        /*03a8*/ 	.word	0x0500000f


	//   ....[175]....
        /*03ac*/ 	.word	0x0500000f


	//   ....[176]....
        /*03b0*/ 	.word	0x0500000f


	//   ....[177]....
        /*03b4*/ 	.word	0x0500000f


	//   ....[178]....
        /*03b8*/ 	.word	0x0500000f


	//   ....[179]....
        /*03bc*/ 	.word	0x0500000f


	//   ....[180]....
        /*03c0*/ 	.word	0x0500000f


	//   ....[181]....
        /*03c4*/ 	.word	0x0500000f


	//   ....[182]....
        /*03c8*/ 	.word	0x0500000f


	//   ....[183]....
        /*03cc*/ 	.word	0x0500000f


	//   ....[184]....
        /*03d0*/ 	.word	0x0500000f


	//   ....[185]....
        /*03d4*/ 	.word	0x0500000f


	//   ....[186]....
        /*03d8*/ 	.word	0x0500000f


	//   ....[187]....
        /*03dc*/ 	.word	0x0500000f


	//   ....[188]....
        /*03e0*/ 	.word	0x0500000f


	//   ....[189]....
        /*03e4*/ 	.word	0x0500000f


	//   ....[190]....
        /*03e8*/ 	.word	0x0500000f


	//   ....[191]....
        /*03ec*/ 	.word	0x0500000f


	//   ....[192]....
        /*03f0*/ 	.word	0x0500000f


	//   ....[193]....
        /*03f4*/ 	.word	0x0500000f


	//   ....[194]....
        /*03f8*/ 	.word	0x0500000f


	//   ....[195]....
        /*03fc*/ 	.word	0x0500000f


	//   ....[196]....
        /*0400*/ 	.word	0x0500000f


	//   ....[197]....
        /*0404*/ 	.word	0x0500000f


	//   ....[198]....
        /*0408*/ 	.word	0x0500000f


	//   ....[199]....
        /*040c*/ 	.word	0x0500000f


	//   ....[200]....
        /*0410*/ 	.word	0x0500000f


	//   ....[201]....
        /*0414*/ 	.word	0x0500000f


	//   ....[202]....
        /*0418*/ 	.word	0x0500000f


	//   ....[203]....
        /*041c*/ 	.word	0x0500000f


	//   ....[204]....
        /*0420*/ 	.word	0x0500000f


	//   ....[205]....
        /*0424*/ 	.word	0x0500000f


	//   ....[206]....
        /*0428*/ 	.word	0x0500000f


	//   ....[207]....
        /*042c*/ 	.word	0x0500000f


	//   ....[208]....
        /*0430*/ 	.word	0x0500000f


	//   ....[209]....
        /*0434*/ 	.word	0x0500000f


	//   ....[210]....
        /*0438*/ 	.word	0x0500000f


	//   ....[211]....
        /*043c*/ 	.word	0x0500000f


	//   ....[212]....
        /*0440*/ 	.word	0x0500000f


	//   ....[213]....
        /*0444*/ 	.word	0x0500000f


	//   ....[214]....
        /*0448*/ 	.word	0x0500000f


	//   ....[215]....
        /*044c*/ 	.word	0x0500000f


	//   ....[216]....
        /*0450*/ 	.word	0x0500000f


	//   ....[217]....
        /*0454*/ 	.word	0x0500000f


	//   ....[218]....
        /*0458*/ 	.word	0x0500000f


	//   ....[219]....
        /*045c*/ 	.word	0x0500000f


	//   ....[220]....
        /*0460*/ 	.word	0x0500000f


	//   ....[221]....
        /*0464*/ 	.word	0x0500000f


	//   ....[222]....
        /*0468*/ 	.word	0x0500000f


	//   ....[223]....
        /*046c*/ 	.word	0x0500000f


	//   ....[224]....
        /*0470*/ 	.word	0x0500000f


	//   ....[225]....
        /*0474*/ 	.word	0x0500000f


	//   ....[226]....
        /*0478*/ 	.word	0x0500000f


	//   ....[227]....
        /*047c*/ 	.word	0x0500000f


	//   ....[228]....
        /*0480*/ 	.word	0x0500000f


	//   ....[229]....
        /*0484*/ 	.word	0x0500000f


	//   ....[230]....
        /*0488*/ 	.word	0x0500000f


	//   ....[231]....
        /*048c*/ 	.word	0x0500000f


	//   ....[232]....
        /*0490*/ 	.word	0x0500000f


	//   ....[233]....
        /*0494*/ 	.word	0x0500000f


	//   ....[234]....
        /*0498*/ 	.word	0x0500000f


	//----- nvinfo : EIATTR_COOP_GROUP_INSTR_OFFSETS
	.align		4
.L_1461:
        /*049c*/ 	.byte	0x04, 0x28
        /*049e*/ 	.short	(.L_1463 - .L_1462)


	//   ....[0]....
.L_1462:
        /*04a0*/ 	.word	0x00000080


	//   ....[1]....
        /*04a4*/ 	.word	0x00000090


	//   ....[2]....
        /*04a8*/ 	.word	0x000002d0


	//   ....[3]....
        /*04ac*/ 	.word	0x00000430


	//   ....[4]....
        /*04b0*/ 	.word	0x00000550


	//   ....[5]....
        /*04b4*/ 	.word	0x000006b0


	//   ....[6]....
        /*04b8*/ 	.word	0x00001650


	//   ....[7]....
        /*04bc*/ 	.word	0x00001d30


	//   ....[8]....
        /*04c0*/ 	.word	0x00001f80


	//   ....[9]....
        /*04c4*/ 	.word	0x000032c0


	//   ....[10]....
        /*04c8*/ 	.word	0x00003410


	//   ....[11]....
        /*04cc*/ 	.word	0x00003c60


	//   ....[12]....
        /*04d0*/ 	.word	0x00003cc0


	//   ....[13]....
        /*04d4*/ 	.word	0x000052e0


	//   ....[14]....
        /*04d8*/ 	.word	0x00005500


	//   ....[15]....
        /*04dc*/ 	.word	0x000060e0


	//   ....[16]....
        /*04e0*/ 	.word	0x000061e0


	//   ....[17]....
        /*04e4*/ 	.word	0x00006a30


	//   ....[18]....
        /*04e8*/ 	.word	0x00006aa0


	//   ....[19]....
        /*04ec*/ 	.word	0x000086a0


	//   ....[20]....
        /*04f0*/ 	.word	0x000086b0


	//   ....[21]....
        /*04f4*/ 	.word	0x000086e0


	//   ....[22]....
        /*04f8*/ 	.word	0x000086f0


	//   ....[23]....
        /*04fc*/ 	.word	0x0000a090


	//   ....[24]....
        /*0500*/ 	.word	0x0000a2b0


	//   ....[25]....
        /*0504*/ 	.word	0x0000ae90


	//   ....[26]....
        /*0508*/ 	.word	0x0000af90


	//   ....[27]....
        /*050c*/ 	.word	0x0000b7e0


	//   ....[28]....
        /*0510*/ 	.word	0x0000b840


	//   ....[29]....
        /*0514*/ 	.word	0x0000c7b0


	//   ....[30]....
        /*0518*/ 	.word	0x0000c7f0


	//   ....[31]....
        /*051c*/ 	.word	0x0000c890


	//   ....[32]....
        /*0520*/ 	.word	0x0000c8a0


	//   ....[33]....
        /*0524*/ 	.word	0x0000d460


	//   ....[34]....
        /*0528*/ 	.word	0x0000d4c0


	//   ....[35]....
        /*052c*/ 	.word	0x0000d4f0


	//   ....[36]....
        /*0530*/ 	.word	0x0000d570


	//   ....[37]....
        /*0534*/ 	.word	0x0000d9a0


	//   ....[38]....
        /*0538*/ 	.word	0x0000d9e0


	//   ....[39]....
        /*053c*/ 	.word	0x0000da00


	//   ....[40]....
        /*0540*/ 	.word	0x0000da30


	//   ....[41]....
        /*0544*/ 	.word	0x0000da50


	//   ....[42]....
        /*0548*/ 	.word	0x0000da60


	//   ....[43]....
        /*054c*/ 	.word	0x0000da80


	//   ....[44]....
        /*0550*/ 	.word	0x0000daa0


	//   ....[45]....
        /*0554*/ 	.word	0x0000e110


	//   ....[46]....
        /*0558*/ 	.word	0x0000e150


	//   ....[47]....
        /*055c*/ 	.word	0x0000e190


	//   ....[48]....
        /*0560*/ 	.word	0x0000e1c0


	//   ....[49]....
        /*0564*/ 	.word	0x0000e1e0


	//   ....[50]....
        /*0568*/ 	.word	0x0000e1f0


	//   ....[51]....
        /*056c*/ 	.word	0x0000e200


	//   ....[52]....
        /*0570*/ 	.word	0x0000e220


	//   ....[53]....
        /*0574*/ 	.word	0x0000e3c0


	//   ....[54]....
        /*0578*/ 	.word	0x0000fba0


	//   ....[55]....
        /*057c*/ 	.word	0x0000fbc0


	//   ....[56]....
        /*0580*/ 	.word	0x0000fbd0


	//   ....[57]....
        /*0584*/ 	.word	0x0000fc50


	//   ....[58]....
        /*0588*/ 	.word	0x0000fc70


	//   ....[59]....
        /*058c*/ 	.word	0x0000fcf0


	//   ....[60]....
        /*0590*/ 	.word	0x0000fd10


	//   ....[61]....
        /*0594*/ 	.word	0x0000fd90


	//   ....[62]....
        /*0598*/ 	.word	0x0000fdb0


	//   ....[63]....
        /*059c*/ 	.word	0x0000fe30


	//   ....[64]....
        /*05a0*/ 	.word	0x0000fe50


	//   ....[65]....
        /*05a4*/ 	.word	0x0000fed0


	//   ....[66]....
        /*05a8*/ 	.word	0x0000fef0


	//   ....[67]....
        /*05ac*/ 	.word	0x0000ff70


	//   ....[68]....
        /*05b0*/ 	.word	0x0000ff90


	//   ....[69]....
        /*05b4*/ 	.word	0x0000ffa0


	//   ....[70]....
        /*05b8*/ 	.word	0x000107e0


	//   ....[71]....
        /*05bc*/ 	.word	0x00010800


	//   ....[72]....
        /*05c0*/ 	.word	0x00010830


	//   ....[73]....
        /*05c4*/ 	.word	0x000108b0


	//   ....[74]....
        /*05c8*/ 	.word	0x000108d0


	//   ....[75]....
        /*05cc*/ 	.word	0x00010950


	//   ....[76]....
        /*05d0*/ 	.word	0x00010970


	//   ....[77]....
        /*05d4*/ 	.word	0x000109f0


	//   ....[78]....
        /*05d8*/ 	.word	0x00010a10


	//   ....[79]....
        /*05dc*/ 	.word	0x00010a90


	//   ....[80]....
        /*05e0*/ 	.word	0x00010ab0


	//   ....[81]....
        /*05e4*/ 	.word	0x00010b30


	//   ....[82]....
        /*05e8*/ 	.word	0x00010b50


	//   ....[83]....
        /*05ec*/ 	.word	0x00010bd0


	//   ....[84]....
        /*05f0*/ 	.word	0x00010bf0


	//   ....[85]....
        /*05f4*/ 	.word	0x00010c00


	//   ....[86]....
        /*05f8*/ 	.word	0x00010c10


	//   ....[87]....
        /*05fc*/ 	.word	0x00010cb0


	//   ....[88]....
        /*0600*/ 	.word	0x00010d00


	//   ....[89]....
        /*0604*/ 	.word	0x00010d20


	//   ....[90]....
        /*0608*/ 	.word	0x00010d40


	//   ....[91]....
        /*060c*/ 	.word	0x00010d90


	//   ....[92]....
        /*0610*/ 	.word	0x00010db0


	//   ....[93]....
        /*0614*/ 	.word	0x00010dc0


	//   ....[94]....
        /*0618*/ 	.word	0x00011560


	//   ....[95]....
        /*061c*/ 	.word	0x00011580


	//   ....[96]....
        /*0620*/ 	.word	0x000115f0


	//   ....[97]....
        /*0624*/ 	.word	0x00011600


	//   ....[98]....
        /*0628*/ 	.word	0x00011640


	//   ....[99]....
        /*062c*/ 	.word	0x00011650


	//   ....[100]....
        /*0630*/ 	.word	0x00011690


	//   ....[101]....
        /*0634*/ 	.word	0x000116a0


	//   ....[102]....
        /*0638*/ 	.word	0x000116e0


	//   ....[103]....
        /*063c*/ 	.word	0x000116f0


	//   ....[104]....
        /*0640*/ 	.word	0x00011730


	//   ....[105]....
        /*0644*/ 	.word	0x00011740


	//   ....[106]....
        /*0648*/ 	.word	0x00011780


	//   ....[107]....
        /*064c*/ 	.word	0x00011790


	//   ....[108]....
        /*0650*/ 	.word	0x000117a0


	//   ....[109]....
        /*0654*/ 	.word	0x000117e0


	//   ....[110]....
        /*0658*/ 	.word	0x00011aa0


	//   ....[111]....
        /*065c*/ 	.word	0x00011ac0


	//   ....[112]....
        /*0660*/ 	.word	0x00011b20


	//   ....[113]....
        /*0664*/ 	.word	0x00011b30


	//   ....[114]....
        /*0668*/ 	.word	0x00011b80


	//   ....[115]....
        /*066c*/ 	.word	0x00011b90


	//   ....[116]....
        /*0670*/ 	.word	0x00011be0


	//   ....[117]....
        /*0674*/ 	.word	0x00011bf0


	//   ....[118]....
        /*0678*/ 	.word	0x00011c40


	//   ....[119]....
        /*067c*/ 	.word	0x00011c50


	//   ....[120]....
        /*0680*/ 	.word	0x00011ca0


	//   ....[121]....
        /*0684*/ 	.word	0x00011cb0


	//   ....[122]....
        /*0688*/ 	.word	0x00011d00


	//   ....[123]....
        /*068c*/ 	.word	0x00011d10


	//   ....[124]....
        /*0690*/ 	.word	0x00011d20


	//   ....[125]....
        /*0694*/ 	.word	0x00011d70


	//   ....[126]....
        /*0698*/ 	.word	0x00012340


	//   ....[127]....
        /*069c*/ 	.word	0x00012350


	//   ....[128]....
        /*06a0*/ 	.word	0x00012360


	//   ....[129]....
        /*06a4*/ 	.word	0x00012370


	//   ....[130]....
        /*06a8*/ 	.word	0x00012380


	//   ....[131]....
        /*06ac*/ 	.word	0x000123d0


	//   ....[132]....
        /*06b0*/ 	.word	0x00012420


	//   ....[133]....
        /*06b4*/ 	.word	0x00012450


	//   ....[134]....
        /*06b8*/ 	.word	0x00012480


	//   ....[135]....
        /*06bc*/ 	.word	0x000124b0


	//   ....[136]....
        /*06c0*/ 	.word	0x000124e0


	//   ....[137]....
        /*06c4*/ 	.word	0x00012510


	//   ....[138]....
        /*06c8*/ 	.word	0x00012540


	//   ....[139]....
        /*06cc*/ 	.word	0x00012570


	//   ....[140]....
        /*06d0*/ 	.word	0x000125a0


	//   ....[141]....
        /*06d4*/ 	.word	0x000125d0


	//   ....[142]....
        /*06d8*/ 	.word	0x000128d0


	//   ....[143]....
        /*06dc*/ 	.word	0x00012ac0


	//   ....[144]....
        /*06e0*/ 	.word	0x00013110


	//   ....[145]....
        /*06e4*/ 	.word	0x000131f0


	//   ....[146]....
        /*06e8*/ 	.word	0x00013290


	//   ....[147]....
        /*06ec*/ 	.word	0x000132f0


	//   ....[148]....
        /*06f0*/ 	.word	0x000133e0


	//   ....[149]....
        /*06f4*/ 	.word	0x00013450


	//   ....[150]....
        /*06f8*/ 	.word	0x00013540


	//   ....[151]....
        /*06fc*/ 	.word	0x000135b0


	//   ....[152]....
        /*0700*/ 	.word	0x000136a0


	//   ....[153]....
        /*0704*/ 	.word	0x00013710


	//   ....[154]....
        /*0708*/ 	.word	0x00013800


	//   ....[155]....
        /*070c*/ 	.word	0x00013870


	//   ....[156]....
        /*0710*/ 	.word	0x00013960


	//   ....[157]....
        /*0714*/ 	.word	0x000139d0


	//   ....[158]....
        /*0718*/ 	.word	0x00013ac0


	//   ....[159]....
        /*071c*/ 	.word	0x00013b30


	//   ....[160]....
        /*0720*/ 	.word	0x00013c10


	//   ....[161]....
        /*0724*/ 	.word	0x00013ca0


	//   ....[162]....
        /*0728*/ 	.word	0x00013d10


	//   ....[163]....
        /*072c*/ 	.word	0x00013d70


	//   ....[164]....
        /*0730*/ 	.word	0x00013e60


	//   ....[165]....
        /*0734*/ 	.word	0x00013ec0


	//   ....[166]....
        /*0738*/ 	.word	0x00013fc0


	//   ....[167]....
        /*073c*/ 	.word	0x00014020


	//   ....[168]....
        /*0740*/ 	.word	0x00014120


	//   ....[169]....
        /*0744*/ 	.word	0x00014180


	//   ....[170]....
        /*0748*/ 	.word	0x00014280


	//   ....[171]....
        /*074c*/ 	.word	0x000142e0


	//   ....[172]....
        /*0750*/ 	.word	0x000143e0


	//   ....[173]....
        /*0754*/ 	.word	0x00014440


	//   ....[174]....
        /*0758*/ 	.word	0x00014540


	//   ....[175]....
        /*075c*/ 	.word	0x000145a0


	//   ....[176]....
        /*0760*/ 	.word	0x00014640


	//   ....[177]....
        /*0764*/ 	.word	0x00014700


	//   ....[178]....
        /*0768*/ 	.word	0x000147d0


	//   ....[179]....
        /*076c*/ 	.word	0x00014830


	//   ....[180]....
        /*0770*/ 	.word	0x000148f0


	//   ....[181]....
        /*0774*/ 	.word	0x00014950


	//   ....[182]....
        /*0778*/ 	.word	0x00014a00


	//   ....[183]....
        /*077c*/ 	.word	0x00014a80


	//   ....[184]....
        /*0780*/ 	.word	0x00014b30


	//   ....[185]....
        /*0784*/ 	.word	0x00014c60


	//   ....[186]....
        /*0788*/ 	.word	0x00014d10


	//   ....[187]....
        /*078c*/ 	.word	0x00014d90


	//   ....[188]....
        /*0790*/ 	.word	0x00014e50


	//   ....[189]....
        /*0794*/ 	.word	0x00014eb0


	//   ....[190]....
        /*0798*/ 	.word	0x00014f60


	//   ....[191]....
        /*079c*/ 	.word	0x00014fc0


	//   ....[192]....
        /*07a0*/ 	.word	0x00015070


	//   ....[193]....
        /*07a4*/ 	.word	0x000150d0


	//   ....[194]....
        /*07a8*/ 	.word	0x00015180


	//   ....[195]....
        /*07ac*/ 	.word	0x000151e0


	//   ....[196]....
        /*07b0*/ 	.word	0x00015290


	//   ....[197]....
        /*07b4*/ 	.word	0x000152f0


	//   ....[198]....
        /*07b8*/ 	.word	0x000153a0


	//   ....[199]....
        /*07bc*/ 	.word	0x00015400


	//   ....[200]....
        /*07c0*/ 	.word	0x000154b0


	//   ....[201]....
        /*07c4*/ 	.word	0x000155a0


	//   ....[202]....
        /*07c8*/ 	.word	0x00015640


	//   ....[203]....
        /*07cc*/ 	.word	0x000156a0


	//   ....[204]....
        /*07d0*/ 	.word	0x00015760


	//   ....[205]....
        /*07d4*/ 	.word	0x000157c0


	//   ....[206]....
        /*07d8*/ 	.word	0x00015880


	//   ....[207]....
        /*07dc*/ 	.word	0x000158e0


	//   ....[208]....
        /*07e0*/ 	.word	0x000159a0


	//   ....[209]....
        /*07e4*/ 	.word	0x00015a00


	//   ....[210]....
        /*07e8*/ 	.word	0x00015ac0


	//   ....[211]....
        /*07ec*/ 	.word	0x00015b20


	//   ....[212]....
        /*07f0*/ 	.word	0x00015be0


	//   ....[213]....
        /*07f4*/ 	.word	0x00015c40


	//   ....[214]....
        /*07f8*/ 	.word	0x00015d00


	//   ....[215]....
        /*07fc*/ 	.word	0x00015d60


	//   ....[216]....
        /*0800*/ 	.word	0x00015e20


	//   ....[217]....
        /*0804*/ 	.word	0x00015f10


	//   ....[218]....
        /*0808*/ 	.word	0x00015fc0


	//   ....[219]....
        /*080c*/ 	.word	0x00016050


	//   ....[220]....
        /*0810*/ 	.word	0x00016100


	//   ....[221]....
        /*0814*/ 	.word	0x00016160


	//   ....[222]....
        /*0818*/ 	.word	0x00016210


	//   ....[223]....
        /*081c*/ 	.word	0x00016270


	//   ....[224]....
        /*0820*/ 	.word	0x00016330


	//   ....[225]....
        /*0824*/ 	.word	0x00016390


	//   ....[226]....
        /*0828*/ 	.word	0x00016440


	//   ....[227]....
        /*082c*/ 	.word	0x000164a0


	//   ....[228]....
        /*0830*/ 	.word	0x00016560


	//   ....[229]....
        /*0834*/ 	.word	0x000165c0


	//   ....[230]....
        /*0838*/ 	.word	0x00016670


	//   ....[231]....
        /*083c*/ 	.word	0x000166d0


	//   ....[232]....
        /*0840*/ 	.word	0x00016790


	//   ....[233]....
        /*0844*/ 	.word	0x00016820


	//   ....[234]....
        /*0848*/ 	.word	0x00016940


	//----- nvinfo : EIATTR_REG_RECONFIG
	.align		4
.L_1463:
        /*084c*/ 	.byte	0x01, 0x54
	.zero		2


	//----- nvinfo : EIATTR_SYSCALL_OFFSETS
	.align		4
        /*0850*/ 	.byte	0x04, 0x46
        /*0852*/ 	.short	(.L_1465 - .L_1464)


	//   ....[0]....
.L_1464:
        /*0854*/ 	.word	0x00001830


	//   ....[1]....
        /*0858*/ 	.word	0x0000f1a0


	//   ....[2]....
        /*085c*/ 	.word	0x0000f2f0


	//   ....[3]....
        /*0860*/ 	.word	0x0000f3e0


	//   ....[4]....
        /*0864*/ 	.word	0x000102c0


	//----- nvinfo : EIATTR_MBARRIER_INSTR_OFFSETS
	.align		4
.L_1465:
        /*0868*/ 	.byte	0x04, 0x39
        /*086a*/ 	.short	(.L_1467 - .L_1466)


	//   ....[0]....
.L_1466:
        /*086c*/ 	.word	0x00000180
        /*0870*/ 	.word	0x000000ff
        /*0874*/ 	.word	0x00016800
        /*0878*/ 	.short	0x0100
        /*087a*/ 	.byte	0x08
	.zero		1


	//   ....[1]....
        /*087c*/ 	.word	0x00000190
        /*0880*/ 	.word	0x000000ff
        /*0884*/ 	.word	0x00016820
        /*0888*/ 	.short	0x0100
        /*088a*/ 	.byte	0x08
	.zero		1


	//   ....[2]....
        /*088c*/ 	.word	0x00000280
        /*0890*/ 	.word	0x000000ff
        /*0894*/ 	.word	0x00016830
        /*0898*/ 	.short	0x0100
        /*089a*/ 	.byte	0x08
	.zero		1


	//   ....[3]....
        /*089c*/ 	.word	0x00000290
        /*08a0*/ 	.word	0x000000ff
        /*08a4*/ 	.word	0x00016840
        /*08a8*/ 	.short	0x0100
        /*08aa*/ 	.byte	0x08
	.zero		1


	//   ....[4]....
        /*08ac*/ 	.word	0x000002a0
        /*08b0*/ 	.word	0x000000ff
        /*08b4*/ 	.word	0x00016838
        /*08b8*/ 	.short	0x0100
        /*08ba*/ 	.byte	0x08
	.zero		1


	//   ....[5]....
        /*08bc*/ 	.word	0x000002b0
        /*08c0*/ 	.word	0x000000ff
        /*08c4*/ 	.word	0x00016848
        /*08c8*/ 	.short	0x0100
        /*08ca*/ 	.byte	0x08
	.zero		1


	//   ....[6]....
        /*08cc*/ 	.word	0x000003e0
        /*08d0*/ 	.word	0x000000ff
        /*08d4*/ 	.word	0x00016850
        /*08d8*/ 	.short	0x0100
        /*08da*/ 	.byte	0x08
	.zero		1


	//   ....[7]....
        /*08dc*/ 	.word	0x000003f0
        /*08e0*/ 	.word	0x000000ff
        /*08e4*/ 	.word	0x00016860
        /*08e8*/ 	.short	0x0100
        /*08ea*/ 	.byte	0x08
	.zero		1


	//   ....[8]....
        /*08ec*/ 	.word	0x00000400
        /*08f0*/ 	.word	0x000000ff
        /*08f4*/ 	.word	0x00016858
        /*08f8*/ 	.short	0x0100
        /*08fa*/ 	.byte	0x08
	.zero		1


	//   ....[9]....
        /*08fc*/ 	.word	0x00000410
        /*0900*/ 	.word	0x000000ff
        /*0904*/ 	.word	0x00016868
        /*0908*/ 	.short	0x0100
        /*090a*/ 	.byte	0x08
	.zero		1


	//   ....[10]....
        /*090c*/ 	.word	0x00000500
        /*0910*/ 	.word	0x000000ff
        /*0914*/ 	.word	0x00016870
        /*0918*/ 	.short	0x0100
        /*091a*/ 	.byte	0x06
	.zero		1


	//   ....[11]....
        /*091c*/ 	.word	0x00000510
        /*0920*/ 	.word	0x000000ff
        /*0924*/ 	.word	0x00016880
        /*0928*/ 	.short	0x0100
        /*092a*/ 	.byte	0x06
	.zero		1


	//   ....[12]....
        /*092c*/ 	.word	0x00000520
        /*0930*/ 	.word	0x000000ff
        /*0934*/ 	.word	0x00016878
        /*0938*/ 	.short	0x0100
        /*093a*/ 	.byte	0x06
	.zero		1


	//   ....[13]....
        /*093c*/ 	.word	0x00000530
        /*0940*/ 	.word	0x000000ff
        /*0944*/ 	.word	0x00016888
        /*0948*/ 	.short	0x0100
        /*094a*/ 	.byte	0x06
	.zero		1


	//   ....[14]....
        /*094c*/ 	.word	0x00000660
        /*0950*/ 	.word	0x000000ff
        /*0954*/ 	.word	0x00016890
        /*0958*/ 	.short	0x0100
        /*095a*/ 	.byte	0x08
	.zero		1


	//   ....[15]....
        /*095c*/ 	.word	0x00000670
        /*0960*/ 	.word	0x000000ff
        /*0964*/ 	.word	0x000168a0
        /*0968*/ 	.short	0x0100
        /*096a*/ 	.byte	0x08
	.zero		1


	//   ....[16]....
        /*096c*/ 	.word	0x00000680
        /*0970*/ 	.word	0x000000ff
        /*0974*/ 	.word	0x00016898
        /*0978*/ 	.short	0x0100
        /*097a*/ 	.byte	0x08
	.zero		1


	//   ....[17]....
        /*097c*/ 	.word	0x00000690
        /*0980*/ 	.word	0x000000ff
        /*0984*/ 	.word	0x000168a8
        /*0988*/ 	.short	0x0100
        /*098a*/ 	.byte	0x08
	.zero		1


	//   ....[18]....
        /*098c*/ 	.word	0x000007d0
        /*0990*/ 	.word	0x000000ff
        /*0994*/ 	.word	0x000168b0
        /*0998*/ 	.short	0x0100
        /*099a*/ 	.byte	0x08
	.zero		1


	//   ....[19]....
        /*099c*/ 	.word	0x000007e0
        /*09a0*/ 	.word	0x000000ff
        /*09a4*/ 	.word	0x000168c0
        /*09a8*/ 	.short	0x0100
        /*09aa*/ 	.byte	0x08
	.zero		1


	//   ....[20]....
        /*09ac*/ 	.word	0x000007f0
        /*09b0*/ 	.word	0x000000ff
        /*09b4*/ 	.word	0x000168b8
        /*09b8*/ 	.short	0x0100
        /*09ba*/ 	.byte	0x08
	.zero		1


	//   ....[21]....
        /*09bc*/ 	.word	0x00000800
        /*09c0*/ 	.word	0x000000ff
        /*09c4*/ 	.word	0x000168c8
        /*09c8*/ 	.short	0x0100
        /*09ca*/ 	.byte	0x08
	.zero		1


	//   ....[22]....
        /*09cc*/ 	.word	0x000018b0
        /*09d0*/ 	.word	0x000000ff
        /*09d4*/ 	.word	0x00016800
        /*09d8*/ 	.short	0x010a
        /*09da*/ 	.byte	0x2d
	.zero		1


	//   ....[23]....
        /*09dc*/ 	.word	0x00001930
        /*09e0*/ 	.word	0x00000003
        /*09e4*/ 	.word	0x00016830
        /*09e8*/ 	.short	0x010a
        /*09ea*/ 	.byte	0x3f
	.zero		1


	//   ....[24]....
        /*09ec*/ 	.word	0x00001970
        /*09f0*/ 	.word	0x00000003
        /*09f4*/ 	.word	0x00016830
        /*09f8*/ 	.short	0x010a
        /*09fa*/ 	.byte	0x3f
	.zero		1


	//   ....[25]....
        /*09fc*/ 	.word	0x00001d50
        /*0a00*/ 	.word	0x000000ff
        /*0a04*/ 	.word	0x00000000
        /*0a08*/ 	.short	0x0101
        /*0a0a*/ 	.byte	0x06
	.zero		1


	//   ....[26]....
        /*0a0c*/ 	.word	0x00004be0
        /*0a10*/ 	.word	0x000000ff
        /*0a14*/ 	.word	0x00016830
        /*0a18*/ 	.short	0x010a
        /*0a1a*/ 	.byte	0x06
	.zero		1


	//   ....[27]....
        /*0a1c*/ 	.word	0x00004c20
        /*0a20*/ 	.word	0x000000ff
        /*0a24*/ 	.word	0x00016830
        /*0a28*/ 	.short	0x010a
        /*0a2a*/ 	.byte	0x06
	.zero		1


	//   ....[28]....
        /*0a2c*/ 	.word	0x00004e30
        /*0a30*/ 	.word	0x000000ff
        /*0a34*/ 	.word	0x00016850
        /*0a38*/ 	.short	0x010a
        /*0a3a*/ 	.byte	0x06
	.zero		1


	//   ....[29]....
        /*0a3c*/ 	.word	0x00004e70
        /*0a40*/ 	.word	0x000000ff
        /*0a44*/ 	.word	0x00016850
        /*0a48*/ 	.short	0x010a
        /*0a4a*/ 	.byte	0x06
	.zero		1


	//   ....[30]....
        /*0a4c*/ 	.word	0x000052a0
        /*0a50*/ 	.word	0x000000ff
        /*0a54*/ 	.word	0x00000000
        /*0a58*/ 	.short	0x0101
        /*0a5a*/ 	.byte	0x06
	.zero		1


	//   ....[31]....
        /*0a5c*/ 	.word	0x00007570
        /*0a60*/ 	.word	0x000000ff
        /*0a64*/ 	.word	0x00000000
        /*0a68*/ 	.short	0x0101
        /*0a6a*/ 	.byte	0x06
	.zero		1


	//   ....[32]....
        /*0a6c*/ 	.word	0x00007c70
        /*0a70*/ 	.word	0x000000ff
        /*0a74*/ 	.word	0x00016830
        /*0a78*/ 	.short	0x010a
        /*0a7a*/ 	.byte	0x06
	.zero		1


	//   ....[33]....
        /*0a7c*/ 	.word	0x00007cb0
        /*0a80*/ 	.word	0x000000ff
        /*0a84*/ 	.word	0x00016830
        /*0a88*/ 	.short	0x010a
        /*0a8a*/ 	.byte	0x06
	.zero		1


	//   ....[34]....
        /*0a8c*/ 	.word	0x00007ec0
        /*0a90*/ 	.word	0x000000ff
        /*0a94*/ 	.word	0x00016850
        /*0a98*/ 	.short	0x010a
        /*0a9a*/ 	.byte	0x06
	.zero		1


	//   ....[35]....
        /*0a9c*/ 	.word	0x00007f00
        /*0aa0*/ 	.word	0x000000ff
        /*0aa4*/ 	.word	0x00016850
        /*0aa8*/ 	.short	0x010a
        /*0aaa*/ 	.byte	0x06
	.zero		1


	//   ....[36]....
        /*0aac*/ 	.word	0x00008320
        /*0ab0*/ 	.word	0x000000ff
        /*0ab4*/ 	.word	0x00000000
        /*0ab8*/ 	.short	0x0101
        /*0aba*/ 	.byte	0x06
	.zero		1


	//   ....[37]....
        /*0abc*/ 	.word	0x000094d0
        /*0ac0*/ 	.word	0x000000ff
        /*0ac4*/ 	.word	0x00000000
        /*0ac8*/ 	.short	0x0101
        /*0aca*/ 	.byte	0x06
	.zero		1


	//   ....[38]....
        /*0acc*/ 	.word	0x000099d0
        /*0ad0*/ 	.word	0x000000ff
        /*0ad4*/ 	.word	0x00016830
        /*0ad8*/ 	.short	0x010a
        /*0ada*/ 	.byte	0x06
	.zero		1


	//   ....[39]....
        /*0adc*/ 	.word	0x00009a10
        /*0ae0*/ 	.word	0x000000ff
        /*0ae4*/ 	.word	0x00016830
        /*0ae8*/ 	.short	0x010a
        /*0aea*/ 	.byte	0x06
	.zero		1


	//   ....[40]....
        /*0aec*/ 	.word	0x00009bf0
        /*0af0*/ 	.word	0x000000ff
        /*0af4*/ 	.word	0x00016850
        /*0af8*/ 	.short	0x010a
        /*0afa*/ 	.byte	0x06
	.zero		1


	//   ....[41]....
        /*0afc*/ 	.word	0x00009c30
        /*0b00*/ 	.word	0x000000ff
        /*0b04*/ 	.word	0x00016850
        /*0b08*/ 	.short	0x010a
        /*0b0a*/ 	.byte	0x06
	.zero		1


	//   ....[42]....
        /*0b0c*/ 	.word	0x0000a050
        /*0b10*/ 	.word	0x000000ff
        /*0b14*/ 	.word	0x00000000
        /*0b18*/ 	.short	0x0101
        /*0b1a*/ 	.byte	0x06
	.zero		1


	//   ....[43]....
        /*0b1c*/ 	.word	0x0000c320
        /*0b20*/ 	.word	0x000000ff
        /*0b24*/ 	.word	0x00000000
        /*0b28*/ 	.short	0x0101
        /*0b2a*/ 	.byte	0x06
	.zero		1


	//   ....[44]....
        /*0b2c*/ 	.word	0x0000c720
        /*0b30*/ 	.word	0x000000ff
        /*0b34*/ 	.word	0x00016850
        /*0b38*/ 	.short	0x010a
        /*0b3a*/ 	.byte	0x05
	.zero		1


	//   ....[45]....
        /*0b3c*/ 	.word	0x0000c760
        /*0b40*/ 	.word	0x000000ff
        /*0b44*/ 	.word	0x00016850
        /*0b48*/ 	.short	0x010a
        /*0b4a*/ 	.byte	0x05
	.zero		1


	//   ....[46]....
        /*0b4c*/ 	.word	0x0000ccb0
        /*0b50*/ 	.word	0x000000ff
        /*0b54*/ 	.word	0x00000000
        /*0b58*/ 	.short	0x0101
        /*0b5a*/ 	.byte	0x04
	.zero		1


	//   ....[47]....
        /*0b5c*/ 	.word	0x0000d8e0
        /*0b60*/ 	.word	0x00000000
        /*0b64*/ 	.word	0x00000000
        /*0b68*/ 	.short	0x0101
        /*0b6a*/ 	.byte	0x3f
	.zero		1


	//   ....[48]....
        /*0b6c*/ 	.word	0x0000f940
        /*0b70*/ 	.word	0x00000000
        /*0b74*/ 	.word	0x00016840
        /*0b78*/ 	.short	0x010a
        /*0b7a*/ 	.byte	0x3f
	.zero		1


	//   ....[49]....
        /*0b7c*/ 	.word	0x000100a0
        /*0b80*/ 	.word	0x00000000
        /*0b84*/ 	.word	0x00016830
        /*0b88*/ 	.short	0x0107
        /*0b8a*/ 	.byte	0x3f
	.zero		1


	//   ....[50]....
        /*0b8c*/ 	.word	0x00010160
        /*0b90*/ 	.word	0x00000000
        /*0b94*/ 	.word	0x00016830
        /*0b98*/ 	.short	0x0101
        /*0b9a*/ 	.byte	0x3f
	.zero		1


	//   ....[51]....
        /*0b9c*/ 	.word	0x00010eb0
        /*0ba0*/ 	.word	0x00000010
        /*0ba4*/ 	.word	0x00016800
        /*0ba8*/ 	.short	0x0107
        /*0baa*/ 	.byte	0x3f
	.zero		1


	//   ....[52]....
        /*0bac*/ 	.word	0x00010fa0
        /*0bb0*/ 	.word	0x00000010
        /*0bb4*/ 	.word	0x00016800
        /*0bb8*/ 	.short	0x0101
        /*0bba*/ 	.byte	0x3f
	.zero		1


	//   ....[53]....
        /*0bbc*/ 	.word	0x00010fc0
        /*0bc0*/ 	.word	0x00000010
        /*0bc4*/ 	.word	0x00016820
        /*0bc8*/ 	.short	0x010a
        /*0bca*/ 	.byte	0x3f
	.zero		1


	//   ....[54]....
        /*0bcc*/ 	.word	0x00011340
        /*0bd0*/ 	.word	0x00000005
        /*0bd4*/ 	.word	0x00016840
        /*0bd8*/ 	.short	0x010a
        /*0bda*/ 	.byte	0x3f
	.zero		1


	//   ....[55]....
        /*0bdc*/ 	.word	0x00011860
        /*0be0*/ 	.word	0x00000005
        /*0be4*/ 	.word	0x00016830
        /*0be8*/ 	.short	0x0107
        /*0bea*/ 	.byte	0x3f
	.zero		1


	//   ....[56]....
        /*0bec*/ 	.word	0x00011920
        /*0bf0*/ 	.word	0x00000005
        /*0bf4*/ 	.word	0x00016830
        /*0bf8*/ 	.short	0x0101
        /*0bfa*/ 	.byte	0x3f
	.zero		1


	//   ....[57]....
        /*0bfc*/ 	.word	0x00011980
        /*0c00*/ 	.word	0x00000005
        /*0c04*/ 	.word	0x00016860
        /*0c08*/ 	.short	0x010a
        /*0c0a*/ 	.byte	0x3f
	.zero		1


	//   ....[58]....
        /*0c0c*/ 	.word	0x00011e40
        /*0c10*/ 	.word	0x00000005
        /*0c14*/ 	.word	0x00016850
        /*0c18*/ 	.short	0x0107
        /*0c1a*/ 	.byte	0x3f
	.zero		1


	//   ....[59]....
        /*0c1c*/ 	.word	0x00011ff0
        /*0c20*/ 	.word	0x00000005
        /*0c24*/ 	.word	0x00016850
        /*0c28*/ 	.short	0x0101
        /*0c2a*/ 	.byte	0x3f
	.zero		1


	//   ....[60]....
        /*0c2c*/ 	.word	0x00012200
        /*0c30*/ 	.word	0x00000004
        /*0c34*/ 	.word	0x00016860
        /*0c38*/ 	.short	0x010a
        /*0c3a*/ 	.byte	0x3f
	.zero		1


	//   ....[61]....
        /*0c3c*/ 	.word	0x000126b0
        /*0c40*/ 	.word	0x00000004
        /*0c44*/ 	.word	0x00016850
        /*0c48*/ 	.short	0x0107
        /*0c4a*/ 	.byte	0x3f
	.zero		1


	//   ....[62]....
        /*0c4c*/ 	.word	0x00012770
        /*0c50*/ 	.word	0x00000004
        /*0c54*/ 	.word	0x00016850
        /*0c58*/ 	.short	0x0101
        /*0c5a*/ 	.byte	0x3f
	.zero		1


	//   ....[63]....
        /*0c5c*/ 	.word	0x00012a40
        /*0c60*/ 	.word	0x00000004
        /*0c64*/ 	.word	0x00016820
        /*0c68*/ 	.short	0x010a
        /*0c6a*/ 	.byte	0x3f
	.zero		1


	//   ....[64]....
        /*0c6c*/ 	.word	0x00012bc0
        /*0c70*/ 	.word	0x00000005
        /*0c74*/ 	.word	0x00016840
        /*0c78*/ 	.short	0x010a
        /*0c7a*/ 	.byte	0x3f
	.zero		1


	//   ....[65]....
        /*0c7c*/ 	.word	0x00012c60
        /*0c80*/ 	.word	0x00000017
        /*0c84*/ 	.word	0x00016840
        /*0c88*/ 	.short	0x010a
        /*0c8a*/ 	.byte	0x3f
	.zero		1


	//   ....[66]....
        /*0c8c*/ 	.word	0x00012ca0
        /*0c90*/ 	.word	0x00000005
        /*0c94*/ 	.word	0x00016860
        /*0c98*/ 	.short	0x010a
        /*0c9a*/ 	.byte	0x3f
	.zero		1


	//   ....[67]....
        /*0c9c*/ 	.word	0x00012ce0
        /*0ca0*/ 	.word	0x00000017
        /*0ca4*/ 	.word	0x00016860
        /*0ca8*/ 	.short	0x010a
        /*0caa*/ 	.byte	0x3f
	.zero		1


	//   ....[68]....
        /*0cac*/ 	.word	0x00012d50
        /*0cb0*/ 	.word	0x00000003
        /*0cb4*/ 	.word	0x00016800
        /*0cb8*/ 	.short	0x010a
        /*0cba*/ 	.byte	0x3f
	.zero		1


	//   ....[69]....
        /*0cbc*/ 	.word	0x00012da0
        /*0cc0*/ 	.word	0x00000003
        /*0cc4*/ 	.word	0x00016830
        /*0cc8*/ 	.short	0x010a
        /*0cca*/ 	.byte	0x3f
	.zero		1


	//   ....[70]....
        /*0ccc*/ 	.word	0x00012e00
        /*0cd0*/ 	.word	0x00000005
        /*0cd4*/ 	.word	0x00016830
        /*0cd8*/ 	.short	0x010a
        /*0cda*/ 	.byte	0x3f
	.zero		1


	//   ....[71]....
        /*0cdc*/ 	.word	0x00012e60
        /*0ce0*/ 	.word	0x00000005
        /*0ce4*/ 	.word	0x00016850
        /*0ce8*/ 	.short	0x010a
        /*0cea*/ 	.byte	0x3f
	.zero		1


	//   ....[72]....
        /*0cec*/ 	.word	0x00012ec0
        /*0cf0*/ 	.word	0x0000000b
        /*0cf4*/ 	.word	0x00016830
        /*0cf8*/ 	.short	0x010a
        /*0cfa*/ 	.byte	0x3f
	.zero		1


	//   ....[73]....
        /*0cfc*/ 	.word	0x00012f20
        /*0d00*/ 	.word	0x0000000b
        /*0d04*/ 	.word	0x00016850
        /*0d08*/ 	.short	0x010a
        /*0d0a*/ 	.byte	0x3f
	.zero		1


	//   ....[74]....
        /*0d0c*/ 	.word	0x00012f80
        /*0d10*/ 	.word	0x00000007
        /*0d14*/ 	.word	0x00016830
        /*0d18*/ 	.short	0x010a
        /*0d1a*/ 	.byte	0x3f
	.zero		1


	//   ....[75]....
        /*0d1c*/ 	.word	0x00012fe0
        /*0d20*/ 	.word	0x00000007
        /*0d24*/ 	.word	0x00016850
        /*0d28*/ 	.short	0x010a
        /*0d2a*/ 	.byte	0x3f
	.zero		1


	//   ....[76]....
        /*0d2c*/ 	.word	0x00013040
        /*0d30*/ 	.word	0x00000006
        /*0d34*/ 	.word	0x00016850
        /*0d38*/ 	.short	0x010a
        /*0d3a*/ 	.byte	0x3f
	.zero		1


	//   ....[77]....
        /*0d3c*/ 	.word	0x00013140
        /*0d40*/ 	.word	0x00000000
        /*0d44*/ 	.word	0x00016840
        /*0d48*/ 	.short	0x010a
        /*0d4a*/ 	.byte	0x3f
	.zero		1


	//   ....[78]....
        /*0d4c*/ 	.word	0x00014b60
        /*0d50*/ 	.word	0x00000010
        /*0d54*/ 	.word	0x00016820
        /*0d58*/ 	.short	0x010a
        /*0d5a*/ 	.byte	0x3f
	.zero		1


	//   ....[79]....
        /*0d5c*/ 	.word	0x00014bb0
        /*0d60*/ 	.word	0x00000005
        /*0d64*/ 	.word	0x00016840
        /*0d68*/ 	.short	0x010a
        /*0d6a*/ 	.byte	0x3f
	.zero		1


	//   ....[80]....
        /*0d6c*/ 	.word	0x000154f0
        /*0d70*/ 	.word	0x00000005
        /*0d74*/ 	.word	0x00016860
        /*0d78*/ 	.short	0x010a
        /*0d7a*/ 	.byte	0x3f
	.zero		1


	//   ....[81]....
        /*0d7c*/ 	.word	0x00015e60
        /*0d80*/ 	.word	0x00000004
        /*0d84*/ 	.word	0x00016860
        /*0d88*/ 	.short	0x010a
        /*0d8a*/ 	.byte	0x3f
	.zero		1


	//   ....[82]....
        /*0d8c*/ 	.word	0x00016860
        /*0d90*/ 	.word	0x00000004
        /*0d94*/ 	.word	0x00016820
        /*0d98*/ 	.short	0x010a
        /*0d9a*/ 	.byte	0x3f
	.zero		1


	//   ....[83]....
        /*0d9c*/ 	.word	0x00016a00
        /*0da0*/ 	.word	0x00000005
        /*0da4*/ 	.word	0x00016840
        /*0da8*/ 	.short	0x010a
        /*0daa*/ 	.byte	0x3f
	.zero		1


	//   ....[84]....
        /*0dac*/ 	.word	0x00016a50
        /*0db0*/ 	.word	0x00000017
        /*0db4*/ 	.word	0x00016840
        /*0db8*/ 	.short	0x010a
        /*0dba*/ 	.byte	0x3f
	.zero		1


	//   ....[85]....
        /*0dbc*/ 	.word	0x00016aa0
        /*0dc0*/ 	.word	0x00000005
        /*0dc4*/ 	.word	0x00016860
        /*0dc8*/ 	.short	0x010a
        /*0dca*/ 	.byte	0x3f
	.zero		1


	//----- nvinfo : EIATTR_NUM_MBARRIERS
	.align		4
.L_1467:
        /*0dcc*/ 	.byte	0x03, 0x38
        /*0dce*/ 	.short	0x0016


	//----- nvinfo : EIATTR_EXIT_INSTR_OFFSETS
	.align		4
        /*0dd0*/ 	.byte	0x04, 0x1c
        /*0dd2*/ 	.short	(.L_1469 - .L_1468)


	//   ....[0]....
.L_1468:
        /*0dd4*/ 	.word	0x00000970


	//   ....[1]....
        /*0dd8*/ 	.word	0x0000e330


	//   ....[2]....
        /*0ddc*/ 	.word	0x00012d30


	//----- nvinfo : EIATTR_MAX_THREADS
	.align		4
.L_1469:
        /*0de0*/ 	.byte	0x04, 0x05
        /*0de2*/ 	.short	(.L_1471 - .L_1470)
.L_1470:
        /*0de4*/ 	.word	0x00000200
        /*0de8*/ 	.word	0x00000001
        /*0dec*/ 	.word	0x00000001


	//----- nvinfo : EIATTR_CRS_STACK_SIZE
	.align		4
.L_1471:
        /*0df0*/ 	.byte	0x04, 0x1e
        /*0df2*/ 	.short	(.L_1473 - .L_1472)
.L_1472:
        /*0df4*/ 	.word	0x00000000


	//----- nvinfo : EIATTR_CBANK_PARAM_SIZE
	.align		4
.L_1473:
        /*0df8*/ 	.byte	0x03, 0x19
        /*0dfa*/ 	.short	0x0af0


	//----- nvinfo : EIATTR_PARAM_CBANK
	.align		4
        /*0dfc*/ 	.byte	0x04, 0x0a
        /*0dfe*/ 	.short	(.L_1475 - .L_1474)
	.align		4
.L_1474:
        /*0e00*/ 	.word	index@(.nv.constant0._ZN7cutlass13device_kernelIN5flash11enable_sm90INS1_16FlashAttnFwdSm90INS1_25CollectiveMainloopFwdSm90ILi2EN4cute5tupleIJNS5_1CILi1EEES8_S8_EEENS6_IJNS7_ILi192EEENS7_ILi128EEENS7_ILi64EEEEEELi64ENS_10bfloat16_tEfNS_4arch4Sm90ELb0ELb1ELb0ELb0ELb1ELb0ELb0ELb1ELb1ELb1ELb0ELb0EEENS1_21CollectiveEpilogueFwdINS6_IJSA_SC_SB_EEES9_SE_SG_Li384ELb0ELb1ELb0ELb0EEENS1_30DynamicPersistentTileSchedulerILi384ELi128ELb0ELb1ELb1EEEEEEEEEvNT_6ParamsE)
        /*0e04*/ 	.short	0x0210
        /*0e06*/ 	.short	0x0af0


	//----- nvinfo : EIATTR_SW_WAR
	.align		4
.L_1475:
        /*0e08*/ 	.byte	0x04, 0x36
        /*0e0a*/ 	.short	(.L_1477 - .L_1476)
.L_1476:
        /*0e0c*/ 	.word	0x00000008
.L_1477:


//--------------------- .nv.info._ZN7cutlass13device_kernelIN5flash11enable_sm90INS1_16FlashAttnFwdSm90INS1_25CollectiveMainloopFwdSm90ILi2EN4cute5tupleIJNS5_1CILi1EEES8_S8_EEENS6_IJNS7_ILi192EEENS7_ILi128EEENS7_ILi64EEEEEELi64ENS_10bfloat16_tEfNS_4arch4Sm90ELb0ELb1ELb0ELb1ELb1ELb0ELb0ELb1ELb1ELb1ELb0ELb0EEENS1_21CollectiveEpilogueFwdINS6_IJSA_SC_SB_EEES9_SE_SG_Li384ELb1ELb1ELb0ELb0EEENS1_36VarlenDynamicPersistentTileSchedulerILi192ELi128ELi384ELi128ELb0ELb1ELb1ELb1ELb0ELb1EEEEEEEEEvNT_6ParamsE --------------------------
	.section	.nv.info._ZN7cutlass13device_kernelIN5flash11enable_sm90INS1_16FlashAttnFwdSm90INS1_25CollectiveMainloopFwdSm90ILi2EN4cute5tupleIJNS5_1CILi1EEES8_S8_EEENS6_IJNS7_ILi192EEENS7_ILi128EEENS7_ILi64EEEEEELi64ENS_10bfloat16_tEfNS_4arch4Sm90ELb0ELb1ELb0ELb1ELb1ELb0ELb0ELb1ELb1ELb1ELb0ELb0EEENS1_21CollectiveEpilogueFwdINS6_IJSA_SC_SB_EEES9_SE_SG_Li384ELb1ELb1ELb0ELb0EEENS1_36VarlenDynamicPersistentTileSchedulerILi192ELi128ELi384ELi128ELb0ELb1ELb1ELb1ELb0ELb1EEEEEEEEEvNT_6ParamsE,"",@"SHT_CUDA_INFO"
	.sectionflags	@""
	.align	4


	//----- nvinfo : EIATTR_CUDA_API_VERSION
	.align		4
        /*0000*/ 	.byte	0x04, 0x37
        /*0002*/ 	.short	(.L_1479 - .L_1478)
.L_1478:
        /*0004*/ 	.word	0x00000082


	//----- nvinfo : EIATTR_KPARAM_INFO
	.align		4
.L_1479:
        /*0008*/ 	.byte	0x04, 0x17
        /*000a*/ 	.short	(.L_1481 - .L_1480)
.L_1480:
        /*000c*/ 	.word	0x00000000
        /*0010*/ 	.short	0x0000
        /*0012*/ 	.short	0x0070
        /*0014*/ 	.byte	0x00, 0xf0, 0x01, 0x2a


	//----- nvinfo : EIATTR_SPARSE_MMA_MASK
	.align		4
.L_1481:
        /*0018*/ 	.byte	0x03, 0x50
        /*001a*/ 	.short	0x0000


	//----- nvinfo : EIATTR_MAXREG_COUNT
	.align		4
        /*001c*/ 	.byte	0x03, 0x1b
        /*001e*/ 	.short	0x0080


	//----- nvinfo : EIATTR_NUM_BARRIERS
	.align		4
        /*0020*/ 	.byte	0x02, 0x4c
        /*0022*/ 	.byte	0x10
	.zero		1


	//----- nvinfo : EIATTR_EXTERNS
	.align		4
        /*0024*/ 	.byte	0x04, 0x0f
        /*0026*/ 	.short	(.L_1483 - .L_1482)


	//   ....[0]....
	.align		4
.L_1482:
        /*0028*/ 	.word	index@(__assertfail)


	//----- nvinfo : EIATTR_ANNOTATIONS
	.align		4
.L_1483:
        /*002c*/ 	.byte	0x04, 0x55
        /*002e*/ 	.short	(.L_1485 - .L_1484)


	//   ....[0]....
.L_1484:
        /* <DEDUP_REMOVED lines=25> */


	//----- nvinfo : EIATTR_MERCURY_ISA_VERSION
	.align		4
.L_1485:
        /*01b0*/ 	.byte	0x03, 0x5f
        /*01b2*/ 	.short	0x0101


	//----- nvinfo : EIATTR_UNUSED_LOAD_BYTE_OFFSET
	.align		4
        /*01b4*/ 	.byte	0x04, 0x44
        /*01b6*/ 	.short	(.L_1487 - .L_1486)


	//   ....[0]....
.L_1486:
        /*01b8*/ 	.word	0x00000970
        /*01bc*/ 	.word	0x0000fff0


	//   ....[1]....
        /*01c0*/ 	.word	0x0000d030
        /*01c4*/ 	.word	0x0000fff0


	//----- nvinfo : EIATTR_INT_WARP_WIDE_INSTR_OFFSETS
	.align		4
.L_1487:
        /*01c8*/ 	.byte	0x04, 0x31
        /*01ca*/ 	.short	(.L_1489 - .L_1488)


	//   ....[0]....
.L_1488:
        /*01cc*/ 	.word	0x000000c0


	//   ....[1]....
        /*01d0*/ 	.word	0x000000d0


	//   ....[2]....
        /*01d4*/ 	.word	0x00000170


	//   ....[3]....
        /*01d8*/ 	.word	0x0000ff40


	//   ....[4]....
        /*01dc*/ 	.word	0x0000ffd0


	//   ....[5]....
        /*01e0*/ 	.word	0x000131b0


	//   ....[6]....
        /*01e4*/ 	.word	0x00013240


	//----- nvinfo : EIATTR_COOP_GROUP_MASK_REGIDS
	.align		4
.L_1489:
        /*01e8*/ 	.byte	0x04, 0x29
        /*01ea*/ 	.short	(.L_1491 - .L_1490)


	//   ....[0]....
.L_1490:
        /*01ec*/ 	.word	0xffffffff


	//   ....[1]....
        /*01f0*/ 	.word	0xffffffff


	//   ....[2]....
        /*01f4*/ 	.word	0xffffffff


	//   ....[3]....
        /*01f8*/ 	.word	0xffffffff


	//   ....[4]....
        /*01fc*/ 	.word	0xffffffff


	//   ....[5]....
        /*0200*/ 	.word	0xffffffff


	//   ....[6]....
        /*0204*/ 	.word	0xffffffff


	//   ....[7]....
        /*0208*/ 	.word	0xffffffff


	//   ....[8]....
        /*020c*/ 	.word	0xffffffff


	//   ....[9]....
        /*0210*/ 	.word	0xffffffff


	//   ....[10]....
        /*0214*/ 	.word	0xffffffff


	//   ....[11]....
        /*0218*/ 	.word	0xffffffff


	//   ....[12]....
        /*021c*/ 	.word	0xffffffff


	//   ....[13]....
        /*0220*/ 	.word	0xffffffff


	//   ....[14]....
        /*0224*/ 	.word	0xffffffff


	//   ....[15]....
        /*0228*/ 	.word	0xffffffff


	//   ....[16]....
        /*022c*/ 	.word	0xffffffff


	//   ....[17]....
        /*0230*/ 	.word	0xffffffff


	//   ....[18]....
        /*0234*/ 	.word	0xffffffff


	//   ....[19]....
        /*0238*/ 	.word	0xffffffff


	//   ....[20]....
        /*023c*/ 	.word	0xffffffff


	//   ....[21]....
        /*0240*/ 	.word	0xffffffff


	//   ....[22]....
        /*0244*/ 	.word	0xffffffff


	//   ....[23]....
        /*0248*/ 	.word	0xffffffff


	//   ....[24]....
        /*024c*/ 	.word	0xffffffff


	//   ....[25]....
        /*0250*/ 	.word	0xffffffff


	//   ....[26]....
        /*0254*/ 	.word	0xffffffff


	//   ....[27]....
        /*0258*/ 	.word	0xffffffff


	//   ....[28]....
        /*025c*/ 	.word	0xffffffff


	//   ....[29]....
        /*0260*/ 	.word	0xffffffff


	//   ....[30]....
        /*0264*/ 	.word	0xffffffff


	//   ....[31]....
        /*0268*/ 	.word	0xffffffff


	//   ....[32]....
        /*026c*/ 	.word	0xffffffff


	//   ....[33]....
        /*0270*/ 	.word	0xffffffff


	//   ....[34]....
        /*0274*/ 	.word	0xffffffff


	//   ....[35]....
        /*0278*/ 	.word	0xffffffff


	//   ....[36]....
        /*027c*/ 	.word	0xffffffff


	//   ....[37]....
        /*0280*/ 	.word	0xffffffff


	//   ....[38]....
        /*0284*/ 	.word	0xffffffff


	//   ....[39]....
        /*0288*/ 	.word	0xffffffff


	//   ....[40]....
        /*028c*/ 	.word	0xffffffff


	//   ....[41]....
        /*0290*/ 	.word	0xffffffff


	//   ....[42]....
        /*0294*/ 	.word	0xffffffff


	//   ....[43]....
        /*0298*/ 	.word	0xffffffff


	//   ....[44]....
        /*029c*/ 	.word	0xffffffff


	//   ....[45]....
        /*02a0*/ 	.word	0xffffffff


	//   ....[46]....
        /*02a4*/ 	.word	0xffffffff


	//   ....[47]....
        /*02a8*/ 	.word	0xffffffff


	//   ....[48]....
        /*02ac*/ 	.word	0xffffffff


	//   ....[49]....
        /*02b0*/ 	.word	0xffffffff


	//   ....[50]....
        /*02b4*/ 	.word	0xffffffff


	//   ....[51]....
        /*02b8*/ 	.word	0xffffffff


	//   ....[52]....
        /*02bc*/ 	.word	0xffffffff


	//   ....[53]....
        /*02c0*/ 	.word	0xffffffff


	//   ....[54]....
        /*02c4*/ 	.word	0xffffffff


	//   ....[55]....
        /*02c8*/ 	.word	0xffffffff


	//   ....[56]....
        /*02cc*/ 	.word	0xffffffff


	//   ....[57]....
        /*02d0*/ 	.word	0xffffffff


	//   ....[58]....
        /*02d4*/ 	.word	0xffffffff


	//   ....[59]....
        /*02d8*/ 	.word	0xffffffff


	//   ....[60]....
        /*02dc*/ 	.word	0xffffffff


	//   ....[61]....
        /*02e0*/ 	.word	0xffffffff


	//   ....[62]....
        /*02e4*/ 	.word	0xffffffff


	//   ....[63]....
        /*02e8*/ 	.word	0xffffffff


	//   ....[64]....
        /*02ec*/ 	.word	0xffffffff


	//   ....[65]....
        /*02f0*/ 	.word	0xffffffff


	//   ....[66]....
        /*02f4*/ 	.word	0xffffffff


	//   ....[67]....
        /*02f8*/ 	.word	0xffffffff


	//   ....[68]....
        /*02fc*/ 	.word	0xffffffff


	//   ....[69]....
        /*0300*/ 	.word	0xffffffff


	//   ....[70]....
        /*0304*/ 	.word	0xffffffff


	//   ....[71]....
        /*0308*/ 	.word	0xffffffff


	//   ....[72]....
        /*030c*/ 	.word	0xffffffff


	//   ....[73]....
        /*0310*/ 	.word	0xffffffff


	//   ....[74]....
        /*0314*/ 	.word	0xffffffff


	//   ....[75]....
        /*0318*/ 	.word	0xffffffff


	//   ....[76]....
        /*031c*/ 	.word	0xffffffff


	//   ....[77]....
        /*0320*/ 	.word	0xffffffff


	//   ....[78]....
        /*0324*/ 	.word	0xffffffff


	//   ....[79]....
        /*0328*/ 	.word	0xffffffff


	//   ....[80]....
        /*032c*/ 	.word	0xffffffff


	//   ....[81]....
        /*0330*/ 	.word	0xffffffff


	//   ....[82]....
        /*0334*/ 	.word	0xffffffff


	//   ....[83]....
        /*0338*/ 	.word	0xffffffff


	//   ....[84]....
        /*033c*/ 	.word	0xffffffff


	//   ....[85]....
        /*0340*/ 	.word	0xffffffff


	//   ....[86]....
        /*0344*/ 	.word	0xffffffff


	//   ....[87]....
        /*0348*/ 	.word	0xffffffff


	//   ....[88]....
        /*034c*/ 	.word	0xffffffff


	//   ....[89]....
        /*0350*/ 	.word	0xffffffff


	//   ....[90]....
        /*0354*/ 	.word	0xffffffff


	//   ....[91]....
        /*0358*/ 	.word	0xffffffff


	//   ....[92]....
        /*035c*/ 	.word	0xffffffff


	//   ....[93]....
        /*0360*/ 	.word	0xffffffff


	//   ....[94]....
        /*0364*/ 	.word	0xffffffff


	//   ....[95]....
        /*0368*/ 	.word	0xffffffff


	//   ....[96]....
        /*036c*/ 	.word	0xffffffff


	//   ....[97]....
        /*0370*/ 	.word	0xffffffff


	//   ....[98]....
        /*0374*/ 	.word	0xffffffff


	//   ....[99]....
        /*0378*/ 	.word	0xffffffff


	//   ....[100]....
        /*037c*/ 	.word	0xffffffff


	//   ....[101]....
        /*0380*/ 	.word	0xffffffff


	//   ....[102]....
        /*0384*/ 	.word	0xffffffff


	//   ....[103]....
        /*0388*/ 	.word	0xffffffff


	//   ....[104]....
        /*038c*/ 	.word	0xffffffff


	//   ....[105]....
        /*0390*/ 	.word	0xffffffff


	//   ....[106]....
        /*0394*/ 	.word	0xffffffff


	//   ....[107]....
        /*0398*/ 	.word	0xffffffff


	//   ....[108]....
        /*039c*/ 	.word	0xffffffff


	//   ....[109]....
        /*03a0*/ 	.word	0xffffffff


	//   ....[110]....
        /*03a4*/ 	.word	0xffffffff


	//   ....[111]....
        /*03a8*/ 	.word	0xffffffff


	//   ....[112]....
        /*03ac*/ 	.word	0xffffffff


	//   ....[113]....
        /*03b0*/ 	.word	0xffffffff


	//   ....[114]....
        /*03b4*/ 	.word	0xffffffff


	//   ....[115]....
        /*03b8*/ 	.word	0xffffffff


	//   ....[116]....
        /*03bc*/ 	.word	0xffffffff


	//   ....[117]....
        /*03c0*/ 	.word	0xffffffff


	//   ....[118]....
        /*03c4*/ 	.word	0xffffffff


	//   ....[119]....
        /*03c8*/ 	.word	0xffffffff


	//   ....[120]....
        /*03cc*/ 	.word	0xffffffff


	//   ....[121]....
        /*03d0*/ 	.word	0xffffffff


	//   ....[122]....
        /*03d4*/ 	.word	0xffffffff


	//   ....[123]....
        /*03d8*/ 	.word	0xffffffff


	//   ....[124]....
        /*03dc*/ 	.word	0xffffffff


	//   ....[125]....
        /*03e0*/ 	.word	0xffffffff


	//   ....[126]....
        /*03e4*/ 	.word	0xffffffff


	//   ....[127]....
        /*03e8*/ 	.word	0xffffffff


	//   ....[128]....
        /*03ec*/ 	.word	0xffffffff


	//   ....[129]....
        /*03f0*/ 	.word	0xffffffff


	//   ....[130]....
        /*03f4*/ 	.word	0xffffffff


	//   ....[131]....
        /*03f8*/ 	.word	0xffffffff


	//   ....[132]....
        /*03fc*/ 	.word	0xffffffff


	//   ....[133]....
        /*0400*/ 	.word	0xffffffff


	//   ....[134]....
        /*0404*/ 	.word	0xffffffff


	//   ....[135]....
        /*0408*/ 	.word	0xffffffff


	//   ....[136]....
        /*040c*/ 	.word	0xffffffff


	//   ....[137]....
        /*0410*/ 	.word	0xffffffff


	//   ....[138]....
        /*0414*/ 	.word	0xffffffff


	//   ....[139]....
        /*0418*/ 	.word	0xffffffff


	//   ....[140]....
        /*041c*/ 	.word	0xffffffff


	//   ....[141]....
        /*0420*/ 	.word	0xffffffff


	//   ....[142]....
        /*0424*/ 	.word	0xffffffff


	//   ....[143]....
        /*0428*/ 	.word	0xffffffff


	//   ....[144]....
        /*042c*/ 	.word	0xffffffff


	//   ....[145]....
        /*0430*/ 	.word	0xffffffff


	//   ....[146]....
        /*0434*/ 	.word	0xffffffff


	//   ....[147]....
        /*0438*/ 	.word	0xffffffff


	//   ....[148]....
        /*043c*/ 	.word	0xffffffff


	//   ....[149]....
        /*0440*/ 	.word	0xffffffff


	//   ....[150]....
        /*0444*/ 	.word	0xffffffff


	//   ....[151]....
        /*0448*/ 	.word	0xffffffff


	//   ....[152]....
        /*044c*/ 	.word	0xffffffff


	//   ....[153]....
        /*0450*/ 	.word	0xffffffff


	//   ....[154]....
        /*0454*/ 	.word	0xffffffff


	//   ....[155]....
        /*0458*/ 	.word	0xffffffff


	//   ....[156]....
        /*045c*/ 	.word	0xffffffff


	//   ....[157]....
        /*0460*/ 	.word	0xffffffff


	//   ....[158]....
        /*0464*/ 	.word	0xffffffff


	//   ....[159]....
        /*0468*/ 	.word	0xffffffff


	//   ....[160]....
        /*046c*/ 	.word	0xffffffff


	//   ....[161]....
        /*0470*/ 	.word	0xffffffff


	//   ....[162]....
        /*0474*/ 	.word	0xffffffff


	//   ....[163]....
        /*0478*/ 	.word	0xffffffff


	//   ....[164]....
        /*047c*/ 	.word	0xffffffff


	//   ....[165]....
        /*0480*/ 	.word	0xffffffff


	//   ....[166]....
        /*0484*/ 	.word	0xffffffff


	//   ....[167]....
        /*0488*/ 	.word	0xffffffff


	//   ....[168]....
        /*048c*/ 	.word	0xffffffff


	//   ....[169]....
        /*0490*/ 	.word	0xffffffff


	//   ....[170]....
        /*0494*/ 	.word	0xffffffff


	//   ....[171]....
        /*0498*/ 	.word	0xffffffff


	//   ....[172]....
        /*049c*/ 	.word	0xffffffff


	//   ....[173]....
        /*04a0*/ 	.word	0xffffffff


	//   ....[174]....
        /*04a4*/ 	.word	0xffffffff


	//   ....[175]....
        /*04a8*/ 	.word	0x0500000f


	//   ....[176]....
        /*04ac*/ 	.word	0x0500000f


	//   ....[177]....
        /*04b0*/ 	.word	0x0500000f


	//   ....[178]....
        /*04b4*/ 	.word	0x0500000f


	//   ....[179]....
        /*04b8*/ 	.word	0x0500000f


	//   ....[180]....
        /*04bc*/ 	.word	0x0500000f


	//   ....[181]....
        /*04c0*/ 	.word	0x0500000f


	//   ....[182]....
        /*04c4*/ 	.word	0x0500000f


	//   ....[183]....
        /*04c8*/ 	.word	0x0500000f


	//   ....[184]....
        /*04cc*/ 	.word	0x0500000f


	//   ....[185]....
        /*04d0*/ 	.word	0x0500000f


	//   ....[186]....
        /*04d4*/ 	.word	0x0500000f


	//   ....[187]....
        /*04d8*/ 	.word	0x0500000f


	//   ....[188]....
        /*04dc*/ 	.word	0x0500000f


	//   ....[189]....
        /*04e0*/ 	.word	0x0500000f


	//   ....[190]....
        /*04e4*/ 	.word	0x0500000f


	//   ....[191]....
        /*04e8*/ 	.word	0x0500000f


	//   ....[192]....
        /*04ec*/ 	.word	0x0500000f


	//   ....[193]....
        /*04f0*/ 	.word	0x0500000f


	//   ....[194]....
        /*04f4*/ 	.word	0x0500000f


	//   ....[195]....
        /*04f8*/ 	.word	0x0500000f


	//   ....[196]....
        /*04fc*/ 	.word	0x0500000f


	//   ....[197]....
        /*0500*/ 	.word	0x0500000f


	//   ....[198]....
        /*0504*/ 	.word	0x0500000f


	//   ....[199]....
        /*0508*/ 	.word	0x0500000f


	//   ....[200]....
        /*050c*/ 	.word	0x0500000f


	//   ....[201]....
        /*0510*/ 	.word	0x0500000f


	//   ....[202]....
        /*0514*/ 	.word	0x0500000f


	//   ....[203]....
        /*0518*/ 	.word	0x0500000f


	//   ....[204]....
        /*051c*/ 	.word	0x0500000f


	//   ....[205]....
        /*0520*/ 	.word	0x0500000f


	//   ....[206]....
        /*0524*/ 	.word	0x0500000f


	//   ....[207]....
        /*0528*/ 	.word	0x0500000f


	//   ....[208]....
        /*052c*/ 	.word	0x0500000f


	//   ....[209]....
        /*0530*/ 	.word	0x0500000f


	//   ....[210]....
        /*0534*/ 	.word	0x0500000f


	//   ....[211]....
        /*0538*/ 	.word	0x0500000f


	//   ....[212]....
        /*053c*/ 	.word	0x0500000f


	//   ....[213]....
        /*0540*/ 	.word	0x0500000f


	//   ....[214]....
        /*0544*/ 	.word	0x0500000f


	//   ....[215]....
        /*0548*/ 	.word	0x0500000f


	//   ....[216]....
        /*054c*/ 	.word	0x0500000f


	//   ....[217]....
        /*0550*/ 	.word	0x0500000f


	//   ....[218]....
        /*0554*/ 	.word	0x0500000f


	//   ....[219]....
        /*0558*/ 	.word	0x0500000f


	//   ....[220]....
        /*055c*/ 	.word	0x0500000f


	//   ....[221]....
        /*0560*/ 	.word	0x0500000f


	//   ....[222]....
        /*0564*/ 	.word	0x0500000f


	//   ....[223]....
        /*0568*/ 	.word	0x0500000f


	//   ....[224]....
        /*056c*/ 	.word	0x0500000f


	//   ....[225]....
        /*0570*/ 	.word	0x0500000f


	//   ....[226]....
        /*0574*/ 	.word	0x0500000f


	//   ....[227]....
        /*0578*/ 	.word	0x0500000f


	//   ....[228]....
        /*057c*/ 	.word	0x0500000f


	//   ....[229]....
        /*0580*/ 	.word	0x0500000f


	//   ....[230]....
        /*0584*/ 	.word	0x0500000f


	//   ....[231]....
        /*0588*/ 	.word	0x0500000f


	//   ....[232]....
        /*058c*/ 	.word	0x0500000f


	//   ....[233]....
        /*0590*/ 	.word	0x0500000f


	//   ....[234]....
        /*0594*/ 	.word	0x0500000f


	//   ....[235]....
        /*0598*/ 	.word	0x0500000f


	//   ....[236]....
        /*059c*/ 	.word	0x0500000f


	//   ....[237]....
        /*05a0*/ 	.word	0x0500000f


	//   ....[238]....
        /*05a4*/ 	.word	0x0500000f


	//   ....[239]....
        /*05a8*/ 	.word	0x0500000f


	//   ....[240]....
        /*05ac*/ 	.word	0x0500000f


	//   ....[241]....
        /*05b0*/ 	.word	0x0500000f


	//   ....[242]....
        /*05b4*/ 	.word	0x0500000f


	//   ....[243]....
        /*05b8*/ 	.word	0x0500000f


	//   ....[244]....
        /*05bc*/ 	.word	0x0500000f


	//   ....[245]....
        /*05c0*/ 	.word	0x0500000f


	//   ....[246]....
        /*05c4*/ 	.word	0x0500000f


	//   ....[247]....
        /*05c8*/ 	.word	0x0500000f


	//   ....[248]....
        /*05cc*/ 	.word	0x0500000f


	//   ....[249]....
        /*05d0*/ 	.word	0x0500000f


	//   ....[250]....
        /*05d4*/ 	.word	0x0500000f


	//   ....[251]....
        /*05d8*/ 	.word	0x0500000f


	//   ....[252]....
        /*05dc*/ 	.word	0x0500000f


	//   ....[253]....
        /*05e0*/ 	.word	0x0500000f


	//   ....[254]....
        /*05e4*/ 	.word	0x0500000f


	//   ....[255]....
        /*05e8*/ 	.word	0x0500000f


	//   ....[0]....
        /*05ec*/ 	.word	0x0500000f


	//   ....[1]....
        /*05f0*/ 	.word	0x0500000f


	//   ....[2]....
        /*05f4*/ 	.word	0x0500000f


	//   ....[3]....
        /*05f8*/ 	.word	0x0500000f


	//   ....[4]....
        /*05fc*/ 	.word	0x0500000f


	//   ....[5]....
        /*0600*/ 	.word	0x0500000f


	//   ....[6]....
        /*0604*/ 	.word	0x0500000f


	//   ....[7]....
        /*0608*/ 	.word	0x0500000f


	//   ....[8]....
        /*060c*/ 	.word	0x0500000f


	//   ....[9]....
        /*0610*/ 	.word	0x0500000f


	//   ....[10]....
        /*0614*/ 	.word	0x0500000f


	//   ....[11]....
        /*0618*/ 	.word	0x0500000f


	//   ....[12]....
        /*061c*/ 	.word	0x0500000f


	//   ....[13]....
        /*0620*/ 	.word	0x0500000f


	//   ....[14]....
        /*0624*/ 	.word	0x0500000f


	//   ....[15]....
        /*0628*/ 	.word	0x0500000f


	//   ....[16]....
        /*062c*/ 	.word	0x0500000f


	//   ....[17]....
        /*0630*/ 	.word	0x0500000f


	//   ....[18]....
        /*0634*/ 	.word	0x0500000f


	//   ....[19]....
        /*0638*/ 	.word	0x0500000f


	//   ....[20]....
        /*063c*/ 	.word	0x0500000f


	//   ....[21]....
        /*0640*/ 	.word	0x0500000f


	//   ....[22]....
        /*0644*/ 	.word	0x0500000f


	//   ....[23]....
        /*0648*/ 	.word	0x0500000f


	//   ....[24]....
        /*064c*/ 	.word	0x0500000f


	//   ....[25]....
        /*0650*/ 	.word	0x0500000f


	//----- nvinfo : EIATTR_COOP_GROUP_INSTR_OFFSETS
	.align		4
.L_1491:
        /*0654*/ 	.byte	0x04, 0x28
        /*0656*/ 	.short	(.L_1493 - .L_1492)


	//   ....[0]....
.L_1492:
        /*0658*/ 	.word	0x00000080


	//   ....[1]....
        /*065c*/ 	.word	0x00000090


	//   ....[2]....
        /*0660*/ 	.word	0x000002d0


	//   ....[3]....
        /*0664*/ 	.word	0x00000430


	//   ....[4]....
        /*0668*/ 	.word	0x00000550


	//   ....[5]....
        /*066c*/ 	.word	0x000006b0


	//   ....[6]....
        /*0670*/ 	.word	0x000017c0


	//   ....[7]....
        /*0674*/ 	.word	0x00001e90


	//   ....[8]....
        /*0678*/ 	.word	0x00002100


	//   ....[9]....
        /*067c*/ 	.word	0x00003430


	//   ....[10]....
        /*0680*/ 	.word	0x00003580


	//   ....[11]....
        /*0684*/ 	.word	0x00003dd0


	//   ....[12]....
        /*0688*/ 	.word	0x00003e30


	//   ....[13]....
        /*068c*/ 	.word	0x00005440


	//   ....[14]....
        /*0690*/ 	.word	0x00005650


	//   ....[15]....
        /*0694*/ 	.word	0x00006230


	//   ....[16]....
        /*0698*/ 	.word	0x00006330


	//   ....[17]....
        /*069c*/ 	.word	0x00006b80


	//   ....[18]....
        /*06a0*/ 	.word	0x00006bf0


	//   ....[19]....
        /*06a4*/ 	.word	0x00008810


	//   ....[20]....
        /*06a8*/ 	.word	0x00008820


	//   ....[21]....
        /*06ac*/ 	.word	0x00008850


	//   ....[22]....
        /*06b0*/ 	.word	0x00008860


	//   ....[23]....
        /*06b4*/ 	.word	0x0000a1f0


	//   ....[24]....
        /*06b8*/ 	.word	0x0000a400


	//   ....[25]....
        /*06bc*/ 	.word	0x0000afe0


	//   ....[26]....
        /*06c0*/ 	.word	0x0000b0e0


	//   ....[27]....
        /*06c4*/ 	.word	0x0000b930


	//   ....[28]....
        /*06c8*/ 	.word	0x0000b9a0


	//   ....[29]....
        /*06cc*/ 	.word	0x0000c900


	//   ....[30]....
        /*06d0*/ 	.word	0x0000c930


	//   ....[31]....
        /*06d4*/ 	.word	0x0000c9e0


	//   ....[32]....
        /*06d8*/ 	.word	0x0000c9f0


	//   ....[33]....
        /*06dc*/ 	.word	0x0000d7b0


	//   ....[34]....
        /*06e0*/ 	.word	0x0000d7f0


	//   ....[35]....
        /*06e4*/ 	.word	0x0000d830


	//   ....[36]....
        /*06e8*/ 	.word	0x0000d860


	//   ....[37]....
        /*06ec*/ 	.word	0x0000dd40


	//   ....[38]....
        /*06f0*/ 	.word	0x0000dd80


	//   ....[39]....
        /*06f4*/ 	.word	0x0000ddb0


	//   ....[40]....
        /*06f8*/ 	.word	0x0000dde0


	//   ....[41]....
        /*06fc*/ 	.word	0x0000de00


	//   ....[42]....
        /*0700*/ 	.word	0x0000de10


	//   ....[43]....
        /*0704*/ 	.word	0x0000de30


	//   ....[44]....
        /*0708*/ 	.word	0x0000de50


	//   ....[45]....
        /*070c*/ 	.word	0x0000e6f0


	//   ....[46]....
        /*0710*/ 	.word	0x0000e720


	//   ....[47]....
        /*0714*/ 	.word	0x0000e760


	//   ....[48]....
        /*0718*/ 	.word	0x0000e790


	//   ....[49]....
        /*071c*/ 	.word	0x0000e7a0


	//   ....[50]....
        /*0720*/ 	.word	0x0000e7b0


	//   ....[51]....
        /*0724*/ 	.word	0x0000e7c0


	//   ....[52]....
        /*0728*/ 	.word	0x0000e7e0


	//   ....[53]....
        /*072c*/ 	.word	0x0000e940


	//   ....[54]....
        /*0730*/ 	.word	0x0000eb30


	//   ....[55]....
        /*0734*/ 	.word	0x0000eb60


	//   ....[56]....
        /*0738*/ 	.word	0x0000eb90


	//   ....[57]....
        /*073c*/ 	.word	0x0000ebc0


	//   ....[58]....
        /*0740*/ 	.word	0x0000ebf0


	//   ....[59]....
        /*0744*/ 	.word	0x0000ec20


	//   ....[60]....
        /*0748*/ 	.word	0x0000ed70


	//   ....[61]....
        /*074c*/ 	.word	0x0000eda0


	//   ....[62]....
        /*0750*/ 	.word	0x0000edd0


	//   ....[63]....
        /*0754*/ 	.word	0x0000ee00


	//   ....[64]....
        /*0758*/ 	.word	0x0000ee30


	//   ....[65]....
        /*075c*/ 	.word	0x0000ee60


	//   ....[66]....
        /*0760*/ 	.word	0x0000eef0


	//   ....[67]....
        /*0764*/ 	.word	0x0000ef50


	//   ....[68]....
        /*0768*/ 	.word	0x0000efe0


	//   ....[69]....
        /*076c*/ 	.word	0x00010b40


	//   ....[70]....
        /*0770*/ 	.word	0x00010b60


	//   ....[71]....
        /*0774*/ 	.word	0x00010bf0


	//   ....[72]....
        /*0778*/ 	.word	0x00010c10


	//   ....[73]....
        /*077c*/ 	.word	0x00010c90


	//   ....[74]....
        /*0780*/ 	.word	0x00010cb0


	//   ....[75]....
        /*0784*/ 	.word	0x00010d30


	//   ....[76]....
        /*0788*/ 	.word	0x00010d50


	//   ....[77]....
        /*078c*/ 	.word	0x00010dd0


	//   ....[78]....
        /*0790*/ 	.word	0x00010df0


	//   ....[79]....
        /*0794*/ 	.word	0x00010e70


	//   ....[80]....
        /*0798*/ 	.word	0x00010e90


	//   ....[81]....
        /*079c*/ 	.word	0x00010f10


	//   ....[82]....
        /*07a0*/ 	.word	0x00010f30


	//   ....[83]....
        /*07a4*/ 	.word	0x00010f40


	//   ....[84]....
        /*07a8*/ 	.word	0x00010f50


	//   ....[85]....
        /*07ac*/ 	.word	0x00011830


	//   ....[86]....
        /*07b0*/ 	.word	0x00011860


	//   ....[87]....
        /*07b4*/ 	.word	0x00011900


	//   ....[88]....
        /*07b8*/ 	.word	0x00011920


	//   ....[89]....
        /*07bc*/ 	.word	0x000119a0


	//   ....[90]....
        /*07c0*/ 	.word	0x000119c0


	//   ....[91]....
        /*07c4*/ 	.word	0x00011a40


	//   ....[92]....
        /*07c8*/ 	.word	0x00011a60


	//   ....[93]....
        /*07cc*/ 	.word	0x00011ae0


	//   ....[94]....
        /*07d0*/ 	.word	0x00011b00


	//   ....[95]....
        /*07d4*/ 	.word	0x00011b80


	//   ....[96]....
        /*07d8*/ 	.word	0x00011ba0


	//   ....[97]....
        /*07dc*/ 	.word	0x00011c20


	//   ....[98]....
        /*07e0*/ 	.word	0x00011c40


	//   ....[99]....
        /*07e4*/ 	.word	0x00011c50


	//   ....[100]....
        /*07e8*/ 	.word	0x00011cc0


	//   ....[101]....
        /*07ec*/ 	.word	0x00011d10


	//   ....[102]....
        /*07f0*/ 	.word	0x00011d40


	//   ....[103]....
        /*07f4*/ 	.word	0x00011dd0


	//   ....[104]....
        /*07f8*/ 	.word	0x00011de0


	//   ....[105]....
        /*07fc*/ 	.word	0x00011e50


	//   ....[106]....
        /*0800*/ 	.word	0x00011e60


	//   ....[107]....
        /*0804*/ 	.word	0x00011ea0


	//   ....[108]....
        /*0808*/ 	.word	0x00011ec0


	//   ....[109]....
        /*080c*/ 	.word	0x00012640


	//   ....[110]....
        /*0810*/ 	.word	0x00012670


	//   ....[111]....
        /*0814*/ 	.word	0x000126c0


	//   ....[112]....
        /*0818*/ 	.word	0x000126d0


	//   ....[113]....
        /*081c*/ 	.word	0x00012710


	//   ....[114]....
        /*0820*/ 	.word	0x00012720


	//   ....[115]....
        /*0824*/ 	.word	0x00012760


	//   ....[116]....
        /*0828*/ 	.word	0x00012770


	//   ....[117]....
        /*082c*/ 	.word	0x000127b0


	//   ....[118]....
        /*0830*/ 	.word	0x000127c0


	//   ....[119]....
        /*0834*/ 	.word	0x00012800


	//   ....[120]....
        /*0838*/ 	.word	0x00012810


	//   ....[121]....
        /*083c*/ 	.word	0x00012850


	//   ....[122]....
        /*0840*/ 	.word	0x00012860


	//   ....[123]....
        /*0844*/ 	.word	0x00012870


	//   ....[124]....
        /*0848*/ 	.word	0x000128b0


	//   ....[125]....
        /*084c*/ 	.word	0x00012b60


	//   ....[126]....
        /*0850*/ 	.word	0x00012b90


	//   ....[127]....
        /*0854*/ 	.word	0x00012bf0


	//   ....[128]....
        /*0858*/ 	.word	0x00012c00


	//   ....[129]....
        /*085c*/ 	.word	0x00012c50


	//   ....[130]....
        /*0860*/ 	.word	0x00012c60


	//   ....[131]....
        /*0864*/ 	.word	0x00012cb0


	//   ....[132]....
        /*0868*/ 	.word	0x00012cc0


	//   ....[133]....
        /*086c*/ 	.word	0x00012d10


	//   ....[134]....
        /*0870*/ 	.word	0x00012d20


	//   ....[135]....
        /*0874*/ 	.word	0x00012d70


	//   ....[136]....
        /*0878*/ 	.word	0x00012d80


	//   ....[137]....
        /*087c*/ 	.word	0x00012dd0


	//   ....[138]....
        /*0880*/ 	.word	0x00012de0


	//   ....[139]....
        /*0884*/ 	.word	0x00012df0


	//   ....[140]....
        /*0888*/ 	.word	0x00012e30


	//   ....[141]....
        /*088c*/ 	.word	0x00013400


	//   ....[142]....
        /*0890*/ 	.word	0x00013440


	//   ....[143]....
        /*0894*/ 	.word	0x00013470


	//   ....[144]....
        /*0898*/ 	.word	0x00013480


	//   ....[145]....
        /*089c*/ 	.word	0x00013490


	//   ....[146]....
        /*08a0*/ 	.word	0x000134a0


	//   ....[147]....
        /*08a4*/ 	.word	0x000134c0


	//   ....[148]....
        /*08a8*/ 	.word	0x00013510


	//   ....[149]....
        /*08ac*/ 	.word	0x00013530


	//   ....[150]....
        /*08b0*/ 	.word	0x00013570


	//   ....[151]....
        /*08b4*/ 	.word	0x00013590


	//   ....[152]....
        /*08b8*/ 	.word	0x000135d0


	//   ....[153]....
        /*08bc*/ 	.word	0x000135f0


	//   ....[154]....
        /*08c0*/ 	.word	0x00013640


	//   ....[155]....
        /*08c4*/ 	.word	0x00013670


	//   ....[156]....
        /*08c8*/ 	.word	0x000136d0


	//   ....[157]....
        /*08cc*/ 	.word	0x00013a50


	//   ....[158]....
        /*08d0*/ 	.word	0x00013aa0


	//   ....[159]....
        /*08d4*/ 	.word	0x00013ad0


	//   ....[160]....
        /*08d8*/ 	.word	0x00013b00


	//   ....[161]....
        /*08dc*/ 	.word	0x00013b10


	//   ....[162]....
        /*08e0*/ 	.word	0x00013b40


	//   ....[163]....
        /*08e4*/ 	.word	0x00013b70


	//   ....[164]....
        /*08e8*/ 	.word	0x00013ba0


	//   ....[165]....
        /*08ec*/ 	.word	0x00013d20


	//   ....[166]....
        /*08f0*/ 	.word	0x00013d50


	//   ....[167]....
        /*08f4*/ 	.word	0x00013d80


	//   ....[168]....
        /*08f8*/ 	.word	0x00013db0


	//   ....[169]....
        /*08fc*/ 	.word	0x00013de0


	//   ....[170]....
        /*0900*/ 	.word	0x00013e10


	//   ....[171]....
        /*0904*/ 	.word	0x00013ed0


	//   ....[172]....
        /*0908*/ 	.word	0x00013ef0


	//   ....[173]....
        /*090c*/ 	.word	0x00013f60


	//   ....[174]....
        /*0910*/ 	.word	0x00014600


	//   ....[175]....
        /*0914*/ 	.word	0x00014c60


	//   ....[176]....
        /*0918*/ 	.word	0x00014d50


	//   ....[177]....
        /*091c*/ 	.word	0x00014df0


	//   ....[178]....
        /*0920*/ 	.word	0x00014e50


	//   ....[179]....
        /*0924*/ 	.word	0x00014f40


	//   ....[180]....
        /*0928*/ 	.word	0x00014fb0


	//   ....[181]....
        /*092c*/ 	.word	0x000150a0


	//   ....[182]....
        /*0930*/ 	.word	0x00015110


	//   ....[183]....
        /*0934*/ 	.word	0x00015200


	//   ....[184]....
        /*0938*/ 	.word	0x00015270


	//   ....[185]....
        /*093c*/ 	.word	0x00015360


	//   ....[186]....
        /*0940*/ 	.word	0x000153d0


	//   ....[187]....
        /*0944*/ 	.word	0x000154c0


	//   ....[188]....
        /*0948*/ 	.word	0x00015530


	//   ....[189]....
        /*094c*/ 	.word	0x00015620


	//   ....[190]....
        /*0950*/ 	.word	0x00015690


	//   ....[191]....
        /*0954*/ 	.word	0x00015730


	//   ....[192]....
        /*0958*/ 	.word	0x00015820


	//   ....[193]....
        /*095c*/ 	.word	0x00015890


	//   ....[194]....
        /*0960*/ 	.word	0x000158f0


	//   ....[195]....
        /*0964*/ 	.word	0x000159e0


	//   ....[196]....
        /*0968*/ 	.word	0x00015a40


	//   ....[197]....
        /*096c*/ 	.word	0x00015b40


	//   ....[198]....
        /*0970*/ 	.word	0x00015ba0


	//   ....[199]....
        /*0974*/ 	.word	0x00015ca0


	//   ....[200]....
        /*0978*/ 	.word	0x00015d00


	//   ....[201]....
        /*097c*/ 	.word	0x00015e00


	//   ....[202]....
        /*0980*/ 	.word	0x00015e60


	//   ....[203]....
        /*0984*/ 	.word	0x00015f60


	//   ....[204]....
        /*0988*/ 	.word	0x00015fc0


	//   ....[205]....
        /*098c*/ 	.word	0x000160c0


	//   ....[206]....
        /*0990*/ 	.word	0x00016120


	//   ....[207]....
        /*0994*/ 	.word	0x000161d0


	//   ....[208]....
        /*0998*/ 	.word	0x00016280


	//   ....[209]....
        /*099c*/ 	.word	0x00016350


	//   ....[210]....
        /*09a0*/ 	.word	0x000163b0


	//   ....[211]....
        /*09a4*/ 	.word	0x000164b0


	//   ....[212]....
        /*09a8*/ 	.word	0x00016510


	//   ....[213]....
        /*09ac*/ 	.word	0x000165e0


	//   ....[214]....
        /*09b0*/ 	.word	0x00016640


	//   ....[215]....
        /*09b4*/ 	.word	0x00016700


	//   ....[216]....
        /*09b8*/ 	.word	0x00016840


	//   ....[217]....
        /*09bc*/ 	.word	0x000168e0


	//   ....[218]....
        /*09c0*/ 	.word	0x00016950


	//   ....[219]....
        /*09c4*/ 	.word	0x00016a00


	//   ....[220]....
        /*09c8*/ 	.word	0x00016a60


	//   ....[221]....
        /*09cc*/ 	.word	0x00016b10


	//   ....[222]....
        /*09d0*/ 	.word	0x00016b70


	//   ....[223]....
        /*09d4*/ 	.word	0x00016c20


	//   ....[224]....
        /*09d8*/ 	.word	0x00016c80


	//   ....[225]....
        /*09dc*/ 	.word	0x00016d30


	//   ....[226]....
        /*09e0*/ 	.word	0x00016d90


	//   ....[227]....
        /*09e4*/ 	.word	0x00016e40


	//   ....[228]....
        /*09e8*/ 	.word	0x00016ea0


	//   ....[229]....
        /*09ec*/ 	.word	0x00016f50


	//   ....[230]....
        /*09f0*/ 	.word	0x00016fb0


	//   ....[231]....
        /*09f4*/ 	.word	0x00017060


	//   ....[232]....
        /*09f8*/ 	.word	0x00017150


	//   ....[233]....
        /*09fc*/ 	.word	0x00017200


	//   ....[234]....
        /*0a00*/ 	.word	0x00017260


	//   ....[235]....
        /*0a04*/ 	.word	0x00017320


	//   ....[236]....
        /*0a08*/ 	.word	0x00017380


	//   ....[237]....
        /*0a0c*/ 	.word	0x00017440


	//   ....[238]....
        /*0a10*/ 	.word	0x000174a0


	//   ....[239]....
        /*0a14*/ 	.word	0x00017560


	//   ....[240]....
        /*0a18*/ 	.word	0x000175c0


	//   ....[241]....
        /*0a1c*/ 	.word	0x00017680


	//   ....[242]....
        /*0a20*/ 	.word	0x000176e0


	//   ....[243]....
        /*0a24*/ 	.word	0x000177a0


	//   ....[244]....
        /*0a28*/ 	.word	0x00017800


	//   ....[245]....
        /*0a2c*/ 	.word	0x000178c0


	//   ....[246]....
        /*0a30*/ 	.word	0x00017920


	//   ....[247]....
        /*0a34*/ 	.word	0x000179d0


	//   ....[248]....
        /*0a38*/ 	.word	0x00017ac0


	//   ....[249]....
        /*0a3c*/ 	.word	0x00017b60


	//   ....[250]....
        /*0a40*/ 	.word	0x00017c00


	//   ....[251]....
        /*0a44*/ 	.word	0x00017cb0


	//   ....[252]....
        /*0a48*/ 	.word	0x00017d10


	//   ....[253]....
        /*0a4c*/ 	.word	0x00017dd0


	//   ....[254]....
        /*0a50*/ 	.word	0x00017e30


	//   ....[255]....
        /*0a54*/ 	.word	0x00017ef0


	//   ....[0]....
        /*0a58*/ 	.word	0x00017f50


	//   ....[1]....
        /*0a5c*/ 	.word	0x00018010


	//   ....[2]....
        /*0a60*/ 	.word	0x00018070


	//   ....[3]....
        /*0a64*/ 	.word	0x00018130


	//   ....[4]....
        /*0a68*/ 	.word	0x00018190


	//   ....[5]....
        /*0a6c*/ 	.word	0x00018250


	//   ....[6]....
        /*0a70*/ 	.word	0x000182b0


	//   ....[7]....
        /*0a74*/ 	.word	0x00018350


	//   ....[8]....
        /*0a78*/ 	.word	0x000183e0


	//   ....[9]....
        /*0a7c*/ 	.word	0x00018480


	//   ....[10]....
        /*0a80*/ 	.word	0x000185a0


	//   ....[11]....
        /*0a84*/ 	.word	0x00018610


	//   ....[12]....
        /*0a88*/ 	.word	0x00018680


	//   ....[13]....
        /*0a8c*/ 	.word	0x000186f0


	//   ....[14]....
        /*0a90*/ 	.word	0x00018760


	//   ....[15]....
        /*0a94*/ 	.word	0x000187e0


	//   ....[16]....
        /*0a98*/ 	.word	0x00018870


	//   ....[17]....
        /*0a9c*/ 	.word	0x00018900


	//   ....[18]....
        /*0aa0*/ 	.word	0x00018970


	//   ....[19]....
        /*0aa4*/ 	.word	0x000189e0


	//   ....[20]....
        /*0aa8*/ 	.word	0x00018a50


	//   ....[21]....
        /*0aac*/ 	.word	0x00018ad0


	//   ....[22]....
        /*0ab0*/ 	.word	0x00018b40


	//   ....[23]....
        /*0ab4*/ 	.word	0x00018be0


	//   ....[24]....
        /*0ab8*/ 	.word	0x00018c70


	//   ....[25]....
        /*0abc*/ 	.word	0x00018d90


	//----- nvinfo : EIATTR_REG_RECONFIG
	.align		4
.L_1493:
        /*0ac0*/ 	.byte	0x01, 0x54
	.zero		2


	//----- nvinfo : EIATTR_SYSCALL_OFFSETS
	.align		4
        /*0ac4*/ 	.byte	0x04, 0x46
        /*0ac6*/ 	.short	(.L_1495 - .L_1494)


	//   ....[0]....
.L_1494:
        /*0ac8*/ 	.word	0x000019a0


	//   ....[1]....
        /*0acc*/ 	.word	0x00010130


	//   ....[2]....
        /*0ad0*/ 	.word	0x00010280


	//   ....[3]....
        /*0ad4*/ 	.word	0x00010370


	//   ....[4]....
        /*0ad8*/ 	.word	0x00011300


	//----- nvinfo : EIATTR_MBARRIER_INSTR_OFFSETS
	.align		4
.L_1495:
        /*0adc*/ 	.byte	0x04, 0x39
        /*0ade*/ 	.short	(.L_1497 - .L_1496)


	//   ....[0]....
.L_1496:
        /*0ae0*/ 	.word	0x00000180
        /*0ae4*/ 	.word	0x000000ff
        /*0ae8*/ 	.word	0x00016800
        /*0aec*/ 	.short	0x0100
        /*0aee*/ 	.byte	0x08
	.zero		1


	//   ....[1]....
        /*0af0*/ 	.word	0x00000190
        /*0af4*/ 	.word	0x000000ff
        /*0af8*/ 	.word	0x00016820
        /*0afc*/ 	.short	0x0100
        /*0afe*/ 	.byte	0x08
	.zero		1


	//   ....[2]....
        /*0b00*/ 	.word	0x00000280
        /*0b04*/ 	.word	0x000000ff
        /*0b08*/ 	.word	0x00016830
        /*0b0c*/ 	.short	0x0100
        /*0b0e*/ 	.byte	0x08
	.zero		1


	//   ....[3]....
        /*0b10*/ 	.word	0x00000290
        /*0b14*/ 	.word	0x000000ff
        /*0b18*/ 	.word	0x00016840
        /*0b1c*/ 	.short	0x0100
        /*0b1e*/ 	.byte	0x08
	.zero		1


	//   ....[4]....
        /*0b20*/ 	.word	0x000002a0
        /*0b24*/ 	.word	0x000000ff
        /*0b28*/ 	.word	0x00016838
        /*0b2c*/ 	.short	0x0100
        /*0b2e*/ 	.byte	0x08
	.zero		1


	//   ....[5]....
        /*0b30*/ 	.word	0x000002b0
        /*0b34*/ 	.word	0x000000ff
        /*0b38*/ 	.word	0x00016848
        /*0b3c*/ 	.short	0x0100
        /*0b3e*/ 	.byte	0x08
	.zero		1


	//   ....[6]....
        /*0b40*/ 	.word	0x000003e0
        /*0b44*/ 	.word	0x000000ff
        /*0b48*/ 	.word	0x00016850
        /*0b4c*/ 	.short	0x0100
        /*0b4e*/ 	.byte	0x08
	.zero		1


	//   ....[7]....
        /*0b50*/ 	.word	0x000003f0
        /*0b54*/ 	.word	0x000000ff
        /*0b58*/ 	.word	0x00016860
        /*0b5c*/ 	.short	0x0100
        /*0b5e*/ 	.byte	0x08
	.zero		1


	//   ....[8]....
        /*0b60*/ 	.word	0x00000400
        /*0b64*/ 	.word	0x000000ff
        /*0b68*/ 	.word	0x00016858
        /*0b6c*/ 	.short	0x0100
        /*0b6e*/ 	.byte	0x08
	.zero		1


	//   ....[9]....
        /*0b70*/ 	.word	0x00000410
        /*0b74*/ 	.word	0x000000ff
        /*0b78*/ 	.word	0x00016868
        /*0b7c*/ 	.short	0x0100
        /*0b7e*/ 	.byte	0x08
	.zero		1


	//   ....[10]....
        /*0b80*/ 	.word	0x00000500
        /*0b84*/ 	.word	0x000000ff
        /*0b88*/ 	.word	0x00016870
        /*0b8c*/ 	.short	0x0100
        /*0b8e*/ 	.byte	0x06
	.zero		1


	//   ....[11]....
        /*0b90*/ 	.word	0x00000510
        /*0b94*/ 	.word	0x000000ff
        /*0b98*/ 	.word	0x00016880
        /*0b9c*/ 	.short	0x0100
        /*0b9e*/ 	.byte	0x06
	.zero		1


	//   ....[12]....
        /*0ba0*/ 	.word	0x00000520
        /*0ba4*/ 	.word	0x000000ff
        /*0ba8*/ 	.word	0x00016878
        /*0bac*/ 	.short	0x0100
        /*0bae*/ 	.byte	0x06
	.zero		1


	//   ....[13]....
        /*0bb0*/ 	.word	0x00000530
        /*0bb4*/ 	.word	0x000000ff
        /*0bb8*/ 	.word	0x00016888
        /*0bbc*/ 	.short	0x0100
        /*0bbe*/ 	.byte	0x06
	.zero		1


	//   ....[14]....
        /*0bc0*/ 	.word	0x00000660
        /*0bc4*/ 	.word	0x000000ff
        /*0bc8*/ 	.word	0x00016890
        /*0bcc*/ 	.short	0x0100
        /*0bce*/ 	.byte	0x08
	.zero		1


	//   ....[15]....
        /*0bd0*/ 	.word	0x00000670
        /*0bd4*/ 	.word	0x000000ff
        /*0bd8*/ 	.word	0x000168a0
        /*0bdc*/ 	.short	0x0100
        /*0bde*/ 	.byte	0x08
	.zero		1


	//   ....[16]....
        /*0be0*/ 	.word	0x00000680
        /*0be4*/ 	.word	0x000000ff
        /*0be8*/ 	.word	0x00016898
        /*0bec*/ 	.short	0x0100
        /*0bee*/ 	.byte	0x08
	.zero		1


	//   ....[17]....
        /*0bf0*/ 	.word	0x00000690
        /*0bf4*/ 	.word	0x000000ff
        /*0bf8*/ 	.word	0x000168a8
        /*0bfc*/ 	.short	0x0100
        /*0bfe*/ 	.byte	0x08
	.zero		1


	//   ....[18]....
        /*0c00*/ 	.word	0x000007d0
        /*0c04*/ 	.word	0x000000ff
        /*0c08*/ 	.word	0x000168b0
        /*0c0c*/ 	.short	0x0100
        /*0c0e*/ 	.byte	0x08
	.zero		1


	//   ....[19]....
        /*0c10*/ 	.word	0x000007e0
        /*0c14*/ 	.word	0x000000ff
        /*0c18*/ 	.word	0x000168c0
        /*0c1c*/ 	.short	0x0100
        /*0c1e*/ 	.byte	0x08
	.zero		1


	//   ....[20]....
        /*0c20*/ 	.word	0x000007f0
        /*0c24*/ 	.word	0x000000ff
        /*0c28*/ 	.word	0x000168b8
        /*0c2c*/ 	.short	0x0100
        /*0c2e*/ 	.byte	0x08
	.zero		1


	//   ....[21]....
        /*0c30*/ 	.word	0x00000800
        /*0c34*/ 	.word	0x000000ff
        /*0c38*/ 	.word	0x000168c8
        /*0c3c*/ 	.short	0x0100
        /*0c3e*/ 	.byte	0x08
	.zero		1


	//   ....[22]....
        /*0c40*/ 	.word	0x00001a20
        /*0c44*/ 	.word	0x000000ff
        /*0c48*/ 	.word	0x00016800
        /*0c4c*/ 	.short	0x010a
        /*0c4e*/ 	.byte	0x2d
	.zero		1


	//   ....[23]....
        /*0c50*/ 	.word	0x00001aa0
        /*0c54*/ 	.word	0x00000003
        /*0c58*/ 	.word	0x00016830
        /*0c5c*/ 	.short	0x010a
        /*0c5e*/ 	.byte	0x3f
	.zero		1


	//   ....[24]....
        /*0c60*/ 	.word	0x00001ae0
        /*0c64*/ 	.word	0x00000003
        /*0c68*/ 	.word	0x00016830
        /*0c6c*/ 	.short	0x010a
        /*0c6e*/ 	.byte	0x3f
	.zero		1


	//   ....[25]....
        /*0c70*/ 	.word	0x00001ea0
        /*0c74*/ 	.word	0x000000ff
        /*0c78*/ 	.word	0x00000000
        /*0c7c*/ 	.short	0x0101
        /*0c7e*/ 	.byte	0x06
	.zero		1


	//   ....[26]....
        /*0c80*/ 	.word	0x00004d50
        /*0c84*/ 	.word	0x000000ff
        /*0c88*/ 	.word	0x00016830
        /*0c8c*/ 	.short	0x010a
        /*0c8e*/ 	.byte	0x06
	.zero		1


	//   ....[27]....
        /*0c90*/ 	.word	0x00004d90
        /*0c94*/ 	.word	0x000000ff
        /*0c98*/ 	.word	0x00016830
        /*0c9c*/ 	.short	0x010a
        /*0c9e*/ 	.byte	0x06
	.zero		1


	//   ....[28]....
        /*0ca0*/ 	.word	0x00004fa0
        /*0ca4*/ 	.word	0x000000ff
        /*0ca8*/ 	.word	0x00016850
        /*0cac*/ 	.short	0x010a
        /*0cae*/ 	.byte	0x06
	.zero		1


	//   ....[29]....
        /*0cb0*/ 	.word	0x00004fe0
        /*0cb4*/ 	.word	0x000000ff
        /*0cb8*/ 	.word	0x00016850
        /*0cbc*/ 	.short	0x010a
        /*0cbe*/ 	.byte	0x06
	.zero		1


	//   ....[30]....
        /*0cc0*/ 	.word	0x00005400
        /*0cc4*/ 	.word	0x000000ff
        /*0cc8*/ 	.word	0x00000000
        /*0ccc*/ 	.short	0x0101
        /*0cce*/ 	.byte	0x06
	.zero		1


	//   ....[31]....
        /*0cd0*/ 	.word	0x000076c0
        /*0cd4*/ 	.word	0x000000ff
        /*0cd8*/ 	.word	0x00000000
        /*0cdc*/ 	.short	0x0101
        /*0cde*/ 	.byte	0x06
	.zero		1


	//   ....[32]....
        /*0ce0*/ 	.word	0x00007de0
        /*0ce4*/ 	.word	0x000000ff
        /*0ce8*/ 	.word	0x00016830
        /*0cec*/ 	.short	0x010a
        /*0cee*/ 	.byte	0x06
	.zero		1


	//   ....[33]....
        /*0cf0*/ 	.word	0x00007e20
        /*0cf4*/ 	.word	0x000000ff
        /*0cf8*/ 	.word	0x00016830
        /*0cfc*/ 	.short	0x010a
        /*0cfe*/ 	.byte	0x06
	.zero		1


	//   ....[34]....
        /*0d00*/ 	.word	0x00008030
        /*0d04*/ 	.word	0x000000ff
        /*0d08*/ 	.word	0x00016850
        /*0d0c*/ 	.short	0x010a
        /*0d0e*/ 	.byte	0x06
	.zero		1


	//   ....[35]....
        /*0d10*/ 	.word	0x00008070
        /*0d14*/ 	.word	0x000000ff
        /*0d18*/ 	.word	0x00016850
        /*0d1c*/ 	.short	0x010a
        /*0d1e*/ 	.byte	0x06
	.zero		1


	//   ....[36]....
        /*0d20*/ 	.word	0x00008490
        /*0d24*/ 	.word	0x000000ff
        /*0d28*/ 	.word	0x00000000
        /*0d2c*/ 	.short	0x0101
        /*0d2e*/ 	.byte	0x06
	.zero		1


	//   ....[37]....
        /*0d30*/ 	.word	0x00009640
        /*0d34*/ 	.word	0x000000ff
        /*0d38*/ 	.word	0x00000000
        /*0d3c*/ 	.short	0x0101
        /*0d3e*/ 	.byte	0x06
	.zero		1


	//   ....[38]....
        /*0d40*/ 	.word	0x00009b30
        /*0d44*/ 	.word	0x000000ff
        /*0d48*/ 	.word	0x00016830
        /*0d4c*/ 	.short	0x010a
        /*0d4e*/ 	.byte	0x06
	.zero		1


	//   ....[39]....
        /*0d50*/ 	.word	0x00009b70
        /*0d54*/ 	.word	0x000000ff
        /*0d58*/ 	.word	0x00016830
        /*0d5c*/ 	.short	0x010a
        /*0d5e*/ 	.byte	0x06
	.zero		1


	//   ....[40]....
        /*0d60*/ 	.word	0x00009d50
        /*0d64*/ 	.word	0x000000ff
        /*0d68*/ 	.word	0x00016850
        /*0d6c*/ 	.short	0x010a
        /*0d6e*/ 	.byte	0x06
	.zero		1


	//   ....[41]....
        /*0d70*/ 	.word	0x00009d90
        /*0d74*/ 	.word	0x000000ff
        /*0d78*/ 	.word	0x00016850
        /*0d7c*/ 	.short	0x010a
        /*0d7e*/ 	.byte	0x06
	.zero		1


	//   ....[42]....
        /*0d80*/ 	.word	0x0000a1b0
        /*0d84*/ 	.word	0x000000ff
        /*0d88*/ 	.word	0x00000000
        /*0d8c*/ 	.short	0x0101
        /*0d8e*/ 	.byte	0x06
	.zero		1


	//   ....[43]....
        /*0d90*/ 	.word	0x0000c470
        /*0d94*/ 	.word	0x000000ff
        /*0d98*/ 	.word	0x00000000
        /*0d9c*/ 	.short	0x0101
        /*0d9e*/ 	.byte	0x06
	.zero		1


	//   ....[44]....
        /*0da0*/ 	.word	0x0000c870
        /*0da4*/ 	.word	0x000000ff
        /*0da8*/ 	.word	0x00016850
        /*0dac*/ 	.short	0x010a
        /*0dae*/ 	.byte	0x05
	.zero		1


	//   ....[45]....
        /*0db0*/ 	.word	0x0000c8b0
        /*0db4*/ 	.word	0x000000ff
        /*0db8*/ 	.word	0x00016850
        /*0dbc*/ 	.short	0x010a
        /*0dbe*/ 	.byte	0x05
	.zero		1


	//   ....[46]....
        /*0dc0*/ 	.word	0x0000ce10
        /*0dc4*/ 	.word	0x000000ff
        /*0dc8*/ 	.word	0x00000000
        /*0dcc*/ 	.short	0x0101
        /*0dce*/ 	.byte	0x04
	.zero		1


	//   ....[47]....
        /*0dd0*/ 	.word	0x0000dcb0
        /*0dd4*/ 	.word	0x00000000
        /*0dd8*/ 	.word	0x00000000
        /*0ddc*/ 	.short	0x0101
        /*0dde*/ 	.byte	0x3f
	.zero		1


	//   ....[48]....
        /*0de0*/ 	.word	0x00010890
        /*0de4*/ 	.word	0x00000003
        /*0de8*/ 	.word	0x00016840
        /*0dec*/ 	.short	0x010a
        /*0dee*/ 	.byte	0x3f
	.zero		1


	//   ....[49]....
        /*0df0*/ 	.word	0x00011050
        /*0df4*/ 	.word	0x00000003
        /*0df8*/ 	.word	0x00016830
        /*0dfc*/ 	.short	0x0107
        /*0dfe*/ 	.byte	0x3f
	.zero		1


	//   ....[50]....
        /*0e00*/ 	.word	0x00011120
        /*0e04*/ 	.word	0x00000003
        /*0e08*/ 	.word	0x00016830
        /*0e0c*/ 	.short	0x0101
        /*0e0e*/ 	.byte	0x3f
	.zero		1


	//   ....[51]....
        /*0e10*/ 	.word	0x00011f60
        /*0e14*/ 	.word	0x00000016
        /*0e18*/ 	.word	0x00016800
        /*0e1c*/ 	.short	0x0107
        /*0e1e*/ 	.byte	0x3f
	.zero		1


	//   ....[52]....
        /*0e20*/ 	.word	0x00012050
        /*0e24*/ 	.word	0x00000016
        /*0e28*/ 	.word	0x00016800
        /*0e2c*/ 	.short	0x0101
        /*0e2e*/ 	.byte	0x3f
	.zero		1


	//   ....[53]....
        /*0e30*/ 	.word	0x00012070
        /*0e34*/ 	.word	0x00000016
        /*0e38*/ 	.word	0x00016820
        /*0e3c*/ 	.short	0x010a
        /*0e3e*/ 	.byte	0x3f
	.zero		1


	//   ....[54]....
        /*0e40*/ 	.word	0x00012420
        /*0e44*/ 	.word	0x00000005
        /*0e48*/ 	.word	0x00016840
        /*0e4c*/ 	.short	0x010a
        /*0e4e*/ 	.byte	0x3f
	.zero		1


	//   ....[55]....
        /*0e50*/ 	.word	0x00012930
        /*0e54*/ 	.word	0x00000005
        /*0e58*/ 	.word	0x00016830
        /*0e5c*/ 	.short	0x0107
        /*0e5e*/ 	.byte	0x3f
	.zero		1


	//   ....[56]....
        /*0e60*/ 	.word	0x000129f0
        /*0e64*/ 	.word	0x00000005
        /*0e68*/ 	.word	0x00016830
        /*0e6c*/ 	.short	0x0101
        /*0e6e*/ 	.byte	0x3f
	.zero		1


	//   ....[57]....
        /*0e70*/ 	.word	0x00012a50
        /*0e74*/ 	.word	0x00000005
        /*0e78*/ 	.word	0x00016860
        /*0e7c*/ 	.short	0x010a
        /*0e7e*/ 	.byte	0x3f
	.zero		1


	//   ....[58]....
        /*0e80*/ 	.word	0x00012f20
        /*0e84*/ 	.word	0x00000005
        /*0e88*/ 	.word	0x00016850
        /*0e8c*/ 	.short	0x0107
        /*0e8e*/ 	.byte	0x3f
	.zero		1


	//   ....[59]....
        /*0e90*/ 	.word	0x000130d0
        /*0e94*/ 	.word	0x00000005
        /*0e98*/ 	.word	0x00016850
        /*0e9c*/ 	.short	0x0101
        /*0e9e*/ 	.byte	0x3f
	.zero		1


	//   ....[60]....
        /*0ea0*/ 	.word	0x000132f0
        /*0ea4*/ 	.word	0x00000000
        /*0ea8*/ 	.word	0x00016860
        /*0eac*/ 	.short	0x010a
        /*0eae*/ 	.byte	0x3f
	.zero		1


	//   ....[61]....
        /*0eb0*/ 	.word	0x00013780
        /*0eb4*/ 	.word	0x00000000
        /*0eb8*/ 	.word	0x00016850
        /*0ebc*/ 	.short	0x0107
        /*0ebe*/ 	.byte	0x3f
	.zero		1


	//   ....[62]....
        /*0ec0*/ 	.word	0x00013850
        /*0ec4*/ 	.word	0x00000000
        /*0ec8*/ 	.word	0x00016850
        /*0ecc*/ 	.short	0x0101
        /*0ece*/ 	.byte	0x3f
	.zero		1


	//   ....[63]....
        /*0ed0*/ 	.word	0x00014580
        /*0ed4*/ 	.word	0x00000005
        /*0ed8*/ 	.word	0x00016820
        /*0edc*/ 	.short	0x010a
        /*0ede*/ 	.byte	0x3f
	.zero		1


	//   ....[64]....
        /*0ee0*/ 	.word	0x00014700
        /*0ee4*/ 	.word	0x00000003
        /*0ee8*/ 	.word	0x00016840
        /*0eec*/ 	.short	0x010a
        /*0eee*/ 	.byte	0x3f
	.zero		1


	//   ....[65]....
        /*0ef0*/ 	.word	0x000147a0
        /*0ef4*/ 	.word	0x00000005
        /*0ef8*/ 	.word	0x00016840
        /*0efc*/ 	.short	0x010a
        /*0efe*/ 	.byte	0x3f
	.zero		1


	//   ....[66]....
        /*0f00*/ 	.word	0x000147e0
        /*0f04*/ 	.word	0x00000003
        /*0f08*/ 	.word	0x00016860
        /*0f0c*/ 	.short	0x010a
        /*0f0e*/ 	.byte	0x3f
	.zero		1


	//   ....[67]....
        /*0f10*/ 	.word	0x00014820
        /*0f14*/ 	.word	0x00000005
        /*0f18*/ 	.word	0x00016860
        /*0f1c*/ 	.short	0x010a
        /*0f1e*/ 	.byte	0x3f
	.zero		1


	//   ....[68]....
        /*0f20*/ 	.word	0x00014890
        /*0f24*/ 	.word	0x00000003
        /*0f28*/ 	.word	0x00016800
        /*0f2c*/ 	.short	0x010a
        /*0f2e*/ 	.byte	0x3f
	.zero		1


	//   ....[69]....
        /*0f30*/ 	.word	0x000148e0
        /*0f34*/ 	.word	0x00000003
        /*0f38*/ 	.word	0x00016830
        /*0f3c*/ 	.short	0x010a
        /*0f3e*/ 	.byte	0x3f
	.zero		1


	//   ....[70]....
        /*0f40*/ 	.word	0x00014940
        /*0f44*/ 	.word	0x00000009
        /*0f48*/ 	.word	0x00016830
        /*0f4c*/ 	.short	0x010a
        /*0f4e*/ 	.byte	0x3f
	.zero		1


	//   ....[71]....
        /*0f50*/ 	.word	0x000149a0
        /*0f54*/ 	.word	0x00000009
        /*0f58*/ 	.word	0x00016850
        /*0f5c*/ 	.short	0x010a
        /*0f5e*/ 	.byte	0x3f
	.zero		1


	//   ....[72]....
        /*0f60*/ 	.word	0x00014a00
        /*0f64*/ 	.word	0x00000009
        /*0f68*/ 	.word	0x00016830
        /*0f6c*/ 	.short	0x010a
        /*0f6e*/ 	.byte	0x3f
	.zero		1


	//   ....[73]....
        /*0f70*/ 	.word	0x00014a60
        /*0f74*/ 	.word	0x00000009
        /*0f78*/ 	.word	0x00016850
        /*0f7c*/ 	.short	0x010a
        /*0f7e*/ 	.byte	0x3f
	.zero		1


	//   ....[74]....
        /*0f80*/ 	.word	0x00014ac0
        /*0f84*/ 	.word	0x00000009
        /*0f88*/ 	.word	0x00016830
        /*0f8c*/ 	.short	0x010a
        /*0f8e*/ 	.byte	0x3f
	.zero		1


	//   ....[75]....
        /*0f90*/ 	.word	0x00014b20
        /*0f94*/ 	.word	0x00000009
        /*0f98*/ 	.word	0x00016850
        /*0f9c*/ 	.short	0x010a
        /*0f9e*/ 	.byte	0x3f
	.zero		1


	//   ....[76]....
        /*0fa0*/ 	.word	0x00014b80
        /*0fa4*/ 	.word	0x00000006
        /*0fa8*/ 	.word	0x00016850
        /*0fac*/ 	.short	0x010a
        /*0fae*/ 	.byte	0x3f
	.zero		1


	//   ....[77]....
        /*0fb0*/ 	.word	0x00014ca0
        /*0fb4*/ 	.word	0x00000003
        /*0fb8*/ 	.word	0x00016840
        /*0fbc*/ 	.short	0x010a
        /*0fbe*/ 	.byte	0x3f
	.zero		1


	//   ....[78]....
        /*0fc0*/ 	.word	0x00016740
        /*0fc4*/ 	.word	0x00000016
        /*0fc8*/ 	.word	0x00016820
        /*0fcc*/ 	.short	0x010a
        /*0fce*/ 	.byte	0x3f
	.zero		1


	//   ....[79]....
        /*0fd0*/ 	.word	0x00016790
        /*0fd4*/ 	.word	0x00000005
        /*0fd8*/ 	.word	0x00016840
        /*0fdc*/ 	.short	0x010a
        /*0fde*/ 	.byte	0x3f
	.zero		1


	//   ....[80]....
        /*0fe0*/ 	.word	0x000170a0
        /*0fe4*/ 	.word	0x00000005
        /*0fe8*/ 	.word	0x00016860
        /*0fec*/ 	.short	0x010a
        /*0fee*/ 	.byte	0x3f
	.zero		1


	//   ....[81]....
        /*0ff0*/ 	.word	0x00017a10
        /*0ff4*/ 	.word	0x00000000
        /*0ff8*/ 	.word	0x00016860
        /*0ffc*/ 	.short	0x010a
        /*0ffe*/ 	.byte	0x3f
	.zero		1


	//   ....[82]....
        /*1000*/ 	.word	0x00018cb0
        /*1004*/ 	.word	0x00000005
        /*1008*/ 	.word	0x00016820
        /*100c*/ 	.short	0x010a
        /*100e*/ 	.byte	0x3f
	.zero		1


	//   ....[83]....
        /*1010*/ 	.word	0x00018e50
        /*1014*/ 	.word	0x00000003
        /*1018*/ 	.word	0x00016840
        /*101c*/ 	.short	0x010a
        /*101e*/ 	.byte	0x3f
	.zero		1


	//   ....[84]....
        /*1020*/ 	.word	0x00018ea0
        /*1024*/ 	.word	0x00000005
        /*1028*/ 	.word	0x00016840
        /*102c*/ 	.short	0x010a
        /*102e*/ 	.byte	0x3f
	.zero		1


	//   ....[85]....
        /*1030*/ 	.word	0x00018ef0
        /*1034*/ 	.word	0x00000003
        /*1038*/ 	.word	0x00016860
        /*103c*/ 	.short	0x010a
        /*103e*/ 	.byte	0x3f
	.zero		1


	//----- nvinfo : EIATTR_NUM_MBARRIERS
	.align		4
.L_1497:
        /*1040*/ 	.byte	0x03, 0x38
        /*1042*/ 	.short	0x0016


	//----- nvinfo : EIATTR_EXIT_INSTR_OFFSETS
	.align		4
        /*1044*/ 	.byte	0x04, 0x1c
        /*1046*/ 	.short	(.L_1499 - .L_1498)


	//   ....[0]....
.L_1498:
        /*1048*/ 	.word	0x000009b0


	//   ....[1]....
        /*104c*/ 	.word	0x0000e8f0


	//   ....[2]....
        /*1050*/ 	.word	0x00014870


	//----- nvinfo : EIATTR_MAX_THREADS
	.align		4
.L_1499:
        /*1054*/ 	.byte	0x04, 0x05
        /*1056*/ 	.short	(.L_1501 - .L_1500)
.L_1500:
        /*1058*/ 	.word	0x00000200
        /*105c*/ 	.word	0x00000001
        /*1060*/ 	.word	0x00000001


	//----- nvinfo : EIATTR_CRS_STACK_SIZE
	.align		4
.L_1501:
        /*1064*/ 	.byte	0x04, 0x1e
        /*1066*/ 	.short	(.L_1503 - .L_1502)
.L_1502:
        /*1068*/ 	.word	0x00000000


	//----- nvinfo : EIATTR_CBANK_PARAM_SIZE
	.align		4
.L_1503:
        /*106c*/ 	.byte	0x03, 0x19
        /*106e*/ 	.short	0x0af0


	//----- nvinfo : EIATTR_PARAM_CBANK
	.align		4
        /*1070*/ 	.byte	0x04, 0x0a
        /*1072*/ 	.short	(.L_1505 - .L_1504)
	.align		4
.L_1504:
        /*1074*/ 	.word	index@(.nv.constant0._ZN7cutlass13device_kernelIN5flash11enable_sm90INS1_16FlashAttnFwdSm90INS1_25CollectiveMainloopFwdSm90ILi2EN4cute5tupleIJNS5_1CILi1EEES8_S8_EEENS6_IJNS7_ILi192EEENS7_ILi128EEENS7_ILi64EEEEEELi64ENS_10bfloat16_tEfNS_4arch4Sm90ELb0ELb1ELb0ELb1ELb1ELb0ELb0ELb1ELb1ELb1ELb0ELb0EEENS1_21CollectiveEpilogueFwdINS6_IJSA_SC_SB_EEES9_SE_SG_Li384ELb1ELb1ELb0ELb0EEENS1_36VarlenDynamicPersistentTileSchedulerILi192ELi128ELi384ELi128ELb0ELb1ELb1ELb1ELb0ELb1EEEEEEEEEvNT_6ParamsE)
        /*1078*/ 	.short	0x0210
        /*107a*/ 	.short	0x0af0


	//----- nvinfo : EIATTR_SW_WAR
	.align		4
.L_1505:
        /*107c*/ 	.byte	0x04, 0x36
        /*107e*/ 	.short	(.L_1507 - .L_1506)
.L_1506:
        /*1080*/ 	.word	0x00000008
.L_1507:


//--------------------- .nv.info._ZN7cutlass13device_kernelIN5flash11enable_sm90INS1_16FlashAttnFwdSm90INS1_25CollectiveMainloopFwdSm90ILi2EN4cute5tupleIJNS5_1CILi1EEES8_S8_EEENS6_IJNS7_ILi192EEENS7_ILi128EEENS7_ILi64EEEEEELi64ENS_10bfloat16_tEfNS_4arch4Sm90ELb0ELb1ELb0ELb1ELb1ELb1ELb0ELb1ELb1ELb1ELb0ELb0EEENS1_21CollectiveEpilogueFwdINS6_IJSA_SC_SB_EEES9_SE_SG_Li384ELb1ELb1ELb0ELb0EEENS1_36VarlenDynamicPersistentTileSchedulerILi192ELi128ELi384ELi128ELb0ELb1ELb1ELb1ELb0ELb1EEEEEEEEEvNT_6ParamsE --------------------------
	.section	.nv.info._ZN7cutlass13device_kernelIN5flash11enable_sm90INS1_16FlashAttnFwdSm90INS1_25CollectiveMainloopFwdSm90ILi2EN4cute5tupleIJNS5_1CILi1EEES8_S8_EEENS6_IJNS7_ILi192EEENS7_ILi128EEENS7_ILi64EEEEEELi64ENS_10bfloat16_tEfNS_4arch4Sm90ELb0ELb1ELb0ELb1ELb1ELb1ELb0ELb1ELb1ELb1ELb0ELb0EEENS1_21CollectiveEpilogueFwdINS6_IJSA_SC_SB_EEES9_SE_SG_Li384ELb1ELb1ELb0ELb0EEENS1_36VarlenDynamicPersistentTileSchedulerILi192ELi128ELi384ELi128ELb0ELb1ELb1ELb1ELb0ELb1EEEEEEEEEvNT_6ParamsE,"",@"SHT_CUDA_INFO"
	.sectionflags	@""
	.align	4


	//----- nvinfo : EIATTR_CUDA_API_VERSION
	.align		4
        /*0000*/ 	.byte	0x04, 0x37
        /*0002*/ 	.short	(.L_1509 - .L_1508)
.L_1508:
        /*0004*/ 	.word	0x00000082


	//----- nvinfo : EIATTR_KPARAM_INFO
	.align		4
.L_1509:
        /*0008*/ 	.byte	0x04, 0x17
        /*000a*/ 	.short	(.L_1511 - .L_1510)
.L_1510:
        /*000c*/ 	.word	0x00000000
        /*0010*/ 	.short	0x0000
        /*0012*/ 	.short	0x0070
        /*0014*/ 	.byte	0x00, 0xf0, 0x01, 0x2a


	//----- nvinfo : EIATTR_SPARSE_MMA_MASK
	.align		4
.L_1511:
        /*0018*/ 	.byte	0x03, 0x50
        /*001a*/ 	.short	0x0000


	//----- nvinfo : EIATTR_MAXREG_COUNT
	.align		4
        /*001c*/ 	.byte	0x03, 0x1b
        /*001e*/ 	.short	0x0080


	//----- nvinfo : EIATTR_NUM_BARRIERS
	.align		4
        /*0020*/ 	.byte	0x02, 0x4c
        /*0022*/ 	.byte	0x10
	.zero		1


	//----- nvinfo : EIATTR_EXTERNS
	.align		4
        /*0024*/ 	.byte	0x04, 0x0f
        /*0026*/ 	.short	(.L_1513 - .L_1512)


	//   ....[0]....
	.align		4
.L_1512:
        /*0028*/ 	.word	index@(__assertfail)


	//----- nvinfo : EIATTR_ANNOTATIONS
	.align		4
.L_1513:
        /*002c*/ 	.byte	0x04, 0x55
        /*002e*/ 	.short	(.L_1515 - .L_1514)


	//   ....[0]....
.L_1514:
        /* <DEDUP_REMOVED lines=78> */


	//----- nvinfo : EIATTR_MERCURY_ISA_VERSION
	.align		4
.L_1515:
        /*0500*/ 	.byte	0x03, 0x5f
        /*0502*/ 	.short	0x0101


	//----- nvinfo : EIATTR_UNUSED_LOAD_BYTE_OFFSET
	.align		4
        /*0504*/ 	.byte	0x04, 0x44
        /*0506*/ 	.short	(.L_1517 - .L_1516)


	//   ....[0]....
.L_1516:
        /*0508*/ 	.word	0x00000a90
        /*050c*/ 	.word	0x0000fff0


	//   ....[1]....
        /*0510*/ 	.word	0x00015990
        /*0514*/ 	.word	0x0000fff0


	//----- nvinfo : EIATTR_INT_WARP_WIDE_INSTR_OFFSETS
	.align		4
.L_1517:
        /*0518*/ 	.byte	0x04, 0x31
        /*051a*/ 	.short	(.L_1519 - .L_1518)


	//   ....[0]....
.L_1518:
        /*051c*/ 	.word	0x00000130


	//   ....[1]....
        /*0520*/ 	.word	0x00000170


	//   ....[2]....
        /*0524*/ 	.word	0x000001e0


	//   ....[3]....
        /*0528*/ 	.word	0x00019c00


	//   ....[4]....
        /*052c*/ 	.word	0x00019c90


	//   ....[5]....
        /*0530*/ 	.word	0x0001ced0


	//   ....[6]....
        /*0534*/ 	.word	0x0001cf60


	//----- nvinfo : EIATTR_COOP_GROUP_MASK_REGIDS
	.align		4
.L_1519:
        /*0538*/ 	.byte	0x04, 0x29
        /*053a*/ 	.short	(.L_1521 - .L_1520)


	//   ....[0]....
.L_1520:
        /*053c*/ 	.word	0xffffffff


	//   ....[1]....
        /*0540*/ 	.word	0xffffffff


	//   ....[2]....
        /*0544*/ 	.word	0xffffffff


	//   ....[3]....
        /*0548*/ 	.word	0xffffffff


	//   ....[4]....
        /*054c*/ 	.word	0xffffffff


	//   ....[5]....
        /*0550*/ 	.word	0xffffffff


	//   ....[6]....
        /*0554*/ 	.word	0xffffffff


	//   ....[7]....
        /*0558*/ 	.word	0xffffffff


	//   ....[8]....
        /*055c*/ 	.word	0xffffffff


	//   ....[9]....
        /*0560*/ 	.word	0xffffffff


	//   ....[10]....
        /*0564*/ 	.word	0xffffffff


	//   ....[11]....
        /*0568*/ 	.word	0xffffffff


	//   ....[12]....
        /*056c*/ 	.word	0xffffffff


	//   ....[13]....
        /*0570*/ 	.word	0xffffffff


	//   ....[14]....
        /*0574*/ 	.word	0xffffffff


	//   ....[15]....
        /*0578*/ 	.word	0xffffffff


	//   ....[16]....
        /*057c*/ 	.word	0xffffffff


	//   ....[17]....
        /*0580*/ 	.word	0xffffffff


	//   ....[18]....
        /*0584*/ 	.word	0xffffffff


	//   ....[19]....
        /*0588*/ 	.word	0xffffffff


	//   ....[20]....
        /*058c*/ 	.word	0xffffffff


	//   ....[21]....
        /*0590*/ 	.word	0xffffffff


	//   ....[22]....
        /*0594*/ 	.word	0xffffffff


	//   ....[23]....
        /*0598*/ 	.word	0xffffffff


	//   ....[24]....
        /*059c*/ 	.word	0xffffffff


	//   ....[25]....
        /*05a0*/ 	.word	0xffffffff


	//   ....[26]....
        /*05a4*/ 	.word	0xffffffff


	//   ....[27]....
        /*05a8*/ 	.word	0xffffffff


	//   ....[28]....
        /*05ac*/ 	.word	0xffffffff


	//   ....[29]....
        /*05b0*/ 	.word	0xffffffff


	//   ....[30]....
        /*05b4*/ 	.word	0xffffffff


	//   ....[31]....
        /*05b8*/ 	.word	0xffffffff


	//   ....[32]....
        /*05bc*/ 	.word	0xffffffff


	//   ....[33]....
        /*05c0*/ 	.word	0xffffffff


	//   ....[34]....
        /*05c4*/ 	.word	0xffffffff


	//   ....[35]....
        /*05c8*/ 	.word	0xffffffff


	//   ....[36]....
        /*05cc*/ 	.word	0xffffffff


	//   ....[37]....
        /*05d0*/ 	.word	0xffffffff


	//   ....[38]....
        /*05d4*/ 	.word	0xffffffff


	//   ....[39]....
        /*05d8*/ 	.word	0xffffffff


	//   ....[40]....
        /*05dc*/ 	.word	0xffffffff


	//   ....[41]....
        /*05e0*/ 	.word	0xffffffff


	//   ....[42]....
        /*05e4*/ 	.word	0xffffffff


	//   ....[43]....
        /*05e8*/ 	.word	0xffffffff


	//   ....[44]....
        /*05ec*/ 	.word	0xffffffff


	//   ....[45]....
        /*05f0*/ 	.word	0xffffffff


	//   ....[46]....
        /*05f4*/ 	.word	0xffffffff


	//   ....[47]....
        /*05f8*/ 	.word	0xffffffff


	//   ....[48]....
        /*05fc*/ 	.word	0xffffffff


	//   ....[49]....
        /*0600*/ 	.word	0xffffffff


	//   ....[50]....
        /*0604*/ 	.word	0xffffffff


	//   ....[51]....
        /*0608*/ 	.word	0xffffffff


	//   ....[52]....
        /*060c*/ 	.word	0xffffffff


	//   ....[53]....
        /*0610*/ 	.word	0xffffffff


	//   ....[54]....
        /*0614*/ 	.word	0xffffffff


	//   ....[55]....
        /*0618*/ 	.word	0xffffffff


	//   ....[56]....
        /*061c*/ 	.word	0xffffffff


	//   ....[57]....
        /*0620*/ 	.word	0xffffffff


	//   ....[58]....
        /*0624*/ 	.word	0xffffffff


	//   ....[59]....
        /*0628*/ 	.word	0xffffffff


	//   ....[60]....
        /*062c*/ 	.word	0xffffffff


	//   ....[61]....
        /*0630*/ 	.word	0xffffffff


	//   ....[62]....
        /*0634*/ 	.word	0xffffffff


	//   ....[63]....
        /*0638*/ 	.word	0xffffffff


	//   ....[64]....
        /*063c*/ 	.word	0xffffffff


	//   ....[65]....
        /*0640*/ 	.word	0xffffffff


	//   ....[66]....
        /*0644*/ 	.word	0xffffffff


	//   ....[67]....
        /*0648*/ 	.word	0xffffffff


	//   ....[68]....
        /*064c*/ 	.word	0xffffffff


	//   ....[69]....
        /*0650*/ 	.word	0xffffffff


	//   ....[70]....
        /*0654*/ 	.word	0xffffffff


	//   ....[71]....
        /*0658*/ 	.word	0xffffffff


	//   ....[72]....
        /*065c*/ 	.word	0xffffffff


	//   ....[73]....
        /*0660*/ 	.word	0xffffffff


	//   ....[74]....
        /*0664*/ 	.word	0xffffffff


	//   ....[75]....
        /*0668*/ 	.word	0xffffffff


	//   ....[76]....
        /*066c*/ 	.word	0xffffffff


	//   ....[77]....
        /*0670*/ 	.word	0xffffffff


	//   ....[78]....
        /*0674*/ 	.word	0xffffffff


	//   ....[79]....
        /*0678*/ 	.word	0xffffffff


	//   ....[80]....
        /*067c*/ 	.word	0xffffffff


	//   ....[81]....
        /*0680*/ 	.word	0xffffffff


	//   ....[82]....
        /*0684*/ 	.word	0xffffffff


	//   ....[83]....
        /*0688*/ 	.word	0xffffffff


	//   ....[84]....
        /*068c*/ 	.word	0xffffffff


	//   ....[85]....
        /*0690*/ 	.word	0xffffffff


	//   ....[86]....
        /*0694*/ 	.word	0xffffffff


	//   ....[87]....
        /*0698*/ 	.word	0xffffffff


	//   ....[88]....
        /*069c*/ 	.word	0xffffffff


	//   ....[89]....
        /*06a0*/ 	.word	0xffffffff


	//   ....[90]....
        /*06a4*/ 	.word	0xffffffff


	//   ....[91]....
        /*06a8*/ 	.word	0xffffffff


	//   ....[92]....
        /*06ac*/ 	.word	0xffffffff


	//   ....[93]....
        /*06b0*/ 	.word	0xffffffff


	//   ....[94]....
        /*06b4*/ 	.word	0xffffffff


	//   ....[95]....
        /*06b8*/ 	.word	0xffffffff


	//   ....[96]....
        /*06bc*/ 	.word	0xffffffff


	//   ....[97]....
        /*06c0*/ 	.word	0xffffffff


	//   ....[98]....
        /*06c4*/ 	.word	0xffffffff


	//   ....[99]....
        /*06c8*/ 	.word	0xffffffff


	//   ....[100]....
        /*06cc*/ 	.word	0xffffffff


	//   ....[101]....
        /*06d0*/ 	.word	0xffffffff


	//   ....[102]....
        /*06d4*/ 	.word	0xffffffff


	//   ....[103]....
        /*06d8*/ 	.word	0xffffffff


	//   ....[104]....
        /*06dc*/ 	.word	0xffffffff


	//   ....[105]....
        /*06e0*/ 	.word	0xffffffff


	//   ....[106]....
        /*06e4*/ 	.word	0xffffffff


	//   ....[107]....
        /*06e8*/ 	.word	0xffffffff


	//   ....[108]....
        /*06ec*/ 	.word	0xffffffff


	//   ....[109]....
        /*06f0*/ 	.word	0xffffffff


	//   ....[110]....
        /*06f4*/ 	.word	0xffffffff


	//   ....[111]....
        /*06f8*/ 	.word	0xffffffff


	//   ....[112]....
        /*06fc*/ 	.word	0xffffffff


	//   ....[113]....
        /*0700*/ 	.word	0xffffffff


	//   ....[114]....
        /*0704*/ 	.word	0xffffffff


	//   ....[115]....
        /*0708*/ 	.word	0xffffffff


	//   ....[116]....
        /*070c*/ 	.word	0xffffffff


	//   ....[117]....
        /*0710*/ 	.word	0xffffffff


	//   ....[118]....
        /*0714*/ 	.word	0xffffffff


	//   ....[119]....
        /*0718*/ 	.word	0xffffffff


	//   ....[120]....
        /*071c*/ 	.word	0xffffffff


	//   ....[121]....
        /*0720*/ 	.word	0xffffffff


	//   ....[122]....
        /*0724*/ 	.word	0xffffffff


	//   ....[123]....
        /*0728*/ 	.word	0xffffffff


	//   ....[124]....
        /*072c*/ 	.word	0xffffffff


	//   ....[125]....
        /*0730*/ 	.word	0xffffffff


	//   ....[126]....
        /*0734*/ 	.word	0xffffffff


	//   ....[127]....
        /*0738*/ 	.word	0xffffffff


	//   ....[128]....
        /*073c*/ 	.word	0xffffffff


	//   ....[129]....
        /*0740*/ 	.word	0xffffffff


	//   ....[130]....
        /*0744*/ 	.word	0xffffffff


	//   ....[131]....
        /*0748*/ 	.word	0xffffffff


	//   ....[132]....
        /*074c*/ 	.word	0xffffffff


	//   ....[133]....
        /*0750*/ 	.word	0xffffffff


	//   ....[134]....
        /*0754*/ 	.word	0xffffffff


	//   ....[135]....
        /*0758*/ 	.word	0xffffffff


	//   ....[136]....
        /*075c*/ 	.word	0xffffffff


	//   ....[137]....
        /*0760*/ 	.word	0xffffffff


	//   ....[138]....
        /*0764*/ 	.word	0xffffffff


	//   ....[139]....
        /*0768*/ 	.word	0xffffffff


	//   ....[140]....
        /*076c*/ 	.word	0xffffffff


	//   ....[141]....
        /*0770*/ 	.word	0xffffffff


	//   ....[142]....
        /*0774*/ 	.word	0xffffffff


	//   ....[143]....
        /*0778*/ 	.word	0xffffffff


	//   ....[144]....
        /*077c*/ 	.word	0xffffffff


	//   ....[145]....
        /*0780*/ 	.word	0xffffffff


	//   ....[146]....
        /*0784*/ 	.word	0xffffffff


	//   ....[147]....
        /*0788*/ 	.word	0xffffffff


	//   ....[148]....
        /*078c*/ 	.word	0xffffffff


	//   ....[149]....
        /*0790*/ 	.word	0xffffffff


	//   ....[150]....
        /*0794*/ 	.word	0xffffffff


	//   ....[151]....
        /*0798*/ 	.word	0xffffffff


	//   ....[152]....
        /*079c*/ 	.word	0xffffffff


	//   ....[153]....
        /*07a0*/ 	.word	0xffffffff


	//   ....[154]....
        /*07a4*/ 	.word	0xffffffff


	//   ....[155]....
        /*07a8*/ 	.word	0xffffffff


	//   ....[156]....
        /*07ac*/ 	.word	0xffffffff


	//   ....[157]....
        /*07b0*/ 	.word	0xffffffff


	//   ....[158]....
        /*07b4*/ 	.word	0xffffffff


	//   ....[159]....
        /*07b8*/ 	.word	0xffffffff


	//   ....[160]....
        /*07bc*/ 	.word	0xffffffff


	//   ....[161]....
        /*07c0*/ 	.word	0xffffffff


	//   ....[162]....
        /*07c4*/ 	.word	0xffffffff


	//   ....[163]....
        /*07c8*/ 	.word	0xffffffff


	//   ....[164]....
        /*07cc*/ 	.word	0xffffffff


	//   ....[165]....
        /*07d0*/ 	.word	0xffffffff


	//   ....[166]....
        /*07d4*/ 	.word	0xffffffff


	//   ....[167]....
        /*07d8*/ 	.word	0xffffffff


	//   ....[168]....
        /*07dc*/ 	.word	0xffffffff


	//   ....[169]....
        /*07e0*/ 	.word	0xffffffff


	//   ....[170]....
        /*07e4*/ 	.word	0xffffffff


	//   ....[171]....
        /*07e8*/ 	.word	0xffffffff


	//   ....[172]....
        /*07ec*/ 	.word	0xffffffff


	//   ....[173]....
        /*07f0*/ 	.word	0xffffffff


	//   ....[174]....
        /*07f4*/ 	.word	0xffffffff


	//   ....[175]....
        /*07f8*/ 	.word	0xffffffff


	//   ....[176]....
        /*07fc*/ 	.word	0xffffffff


	//   ....[177]....
        /*0800*/ 	.word	0xffffffff


	//   ....[178]....
        /*0804*/ 	.word	0xffffffff


	//   ....[179]....
        /*0808*/ 	.word	0xffffffff


	//   ....[180]....
        /*080c*/ 	.word	0xffffffff


	//   ....[181]....
        /*0810*/ 	.word	0xffffffff


	//   ....[182]....
        /*0814*/ 	.word	0xffffffff


	//   ....[183]....
        /*0818*/ 	.word	0xffffffff


	//   ....[184]....
        /*081c*/ 	.word	0xffffffff


	//   ....[185]....
        /*0820*/ 	.word	0xffffffff


	//   ....[186]....
        /*0824*/ 	.word	0xffffffff


	//   ....[187]....
        /*0828*/ 	.word	0xffffffff


	//   ....[188]....
        /*082c*/ 	.word	0xffffffff


	//   ....[189]....
        /*0830*/ 	.word	0xffffffff


	//   ....[190]....
        /*0834*/ 	.word	0xffffffff


	//   ....[191]....
        /*0838*/ 	.word	0xffffffff


	//   ....[192]....
        /*083c*/ 	.word	0xffffffff


	//   ....[193]....
        /*0840*/ 	.word	0xffffffff


	//   ....[194]....
        /*0844*/ 	.word	0xffffffff


	//   ....[195]....
        /*0848*/ 	.word	0xffffffff


	//   ....[196]....
        /*084c*/ 	.word	0xffffffff


	//   ....[197]....
        /*0850*/ 	.word	0xffffffff


	//   ....[198]....
        /*0854*/ 	.word	0xffffffff


	//   ....[199]....
        /*0858*/ 	.word	0xffffffff


	//   ....[200]....
        /*085c*/ 	.word	0xffffffff


	//   ....[201]....
        /*0860*/ 	.word	0xffffffff


	//   ....[202]....
        /*0864*/ 	.word	0xffffffff


	//   ....[203]....
        /*0868*/ 	.word	0xffffffff


	//   ....[204]....
        /*086c*/ 	.word	0xffffffff


	//   ....[205]....
        /*0870*/ 	.word	0xffffffff


	//   ....[206]....
        /*0874*/ 	.word	0xffffffff


	//   ....[207]....
        /*0878*/ 	.word	0xffffffff


	//   ....[208]....
        /*087c*/ 	.word	0xffffffff


	//   ....[209]....
        /*0880*/ 	.word	0x0500000f


	//   ....[210]....
        /*0884*/ 	.word	0x0500000f


	//   ....[211]....
        /*0888*/ 	.word	0x0500000f


	//   ....[212]....
        /*088c*/ 	.word	0x0500000f


	//   ....[213]....
        /*0890*/ 	.word	0x0500000f


	//   ....[214]....
        /*0894*/ 	.word	0x0500000f


	//   ....[215]....
        /*0898*/ 	.word	0x0500000f


	//   ....[216]....
        /*089c*/ 	.word	0x0500000f


	//   ....[217]....
        /*08a0*/ 	.word	0x0500000f


	//   ....[218]....
        /*08a4*/ 	.word	0x0500000f


	//   ....[219]....
        /*08a8*/ 	.word	0x0500000f


	//   ....[220]....
        /*08ac*/ 	.word	0x0500000f


	//   ....[221]....
        /*08b0*/ 	.word	0x0500000f


	//   ....[222]....
        /*08b4*/ 	.word	0x0500000f


	//   ....[223]....
        /*08b8*/ 	.word	0x0500000f


	//   ....[224]....
        /*08bc*/ 	.word	0x0500000f


	//   ....[225]....
        /*08c0*/ 	.word	0x0500000f


	//   ....[226]....
        /*08c4*/ 	.word	0x0500000f


	//   ....[227]....
        /*08c8*/ 	.word	0x0500000f


	//   ....[228]....
        /*08cc*/ 	.word	0x0500000f


	//   ....[229]....
        /*08d0*/ 	.word	0x0500000f


	//   ....[230]....
        /*08d4*/ 	.word	0x0500000f


	//   ....[231]....
        /*08d8*/ 	.word	0x0500000f


	//   ....[232]....
        /*08dc*/ 	.word	0x0500000f


	//   ....[233]....
        /*08e0*/ 	.word	0x0500000f


	//   ....[234]....
        /*08e4*/ 	.word	0x0500000f


	//   ....[235]....
        /*08e8*/ 	.word	0x0500000f


	//   ....[236]....
        /*08ec*/ 	.word	0x0500000f


	//   ....[237]....
        /*08f0*/ 	.word	0x0500000f


	//   ....[238]....
        /*08f4*/ 	.word	0x0500000f


	//   ....[239]....
        /*08f8*/ 	.word	0x0500000f


	//   ....[240]....
        /*08fc*/ 	.word	0x0500000f


	//   ....[241]....
        /*0900*/ 	.word	0x0500000f


	//   ....[242]....
        /*0904*/ 	.word	0x0500000f


	//   ....[243]....
        /*0908*/ 	.word	0x0500000f


	//   ....[244]....
        /*090c*/ 	.word	0x0500000f


	//   ....[245]....
        /*0910*/ 	.word	0x0500000f


	//   ....[246]....
        /*0914*/ 	.word	0x0500000f


	//   ....[247]....
        /*0918*/ 	.word	0x0500000f


	//   ....[248]....
        /*091c*/ 	.word	0x0500000f


	//   ....[249]....
        /*0920*/ 	.word	0x0500000f


	//   ....[250]....
        /*0924*/ 	.word	0x0500000f


	//   ....[251]....
        /*0928*/ 	.word	0x0500000f


	//   ....[252]....
        /*092c*/ 	.word	0x0500000f


	//   ....[253]....
        /*0930*/ 	.word	0x0500000f


	//   ....[254]....
        /*0934*/ 	.word	0x0500000f


	//   ....[255]....
        /*0938*/ 	.word	0x0500000f


	//   ....[0]....
        /*093c*/ 	.word	0x0500000f


	//   ....[1]....
        /*0940*/ 	.word	0x0500000f


	//   ....[2]....
        /*0944*/ 	.word	0x0500000f


	//   ....[3]....
        /*0948*/ 	.word	0x0500000f


	//   ....[4]....
        /*094c*/ 	.word	0x0500000f


	//   ....[5]....
        /*0950*/ 	.word	0x0500000f


	//   ....[6]....
        /*0954*/ 	.word	0x0500000f


	//   ....[7]....
        /*0958*/ 	.word	0x0500000f


	//   ....[8]....
        /*095c*/ 	.word	0x0500000f


	//   ....[9]....
        /*0960*/ 	.word	0x0500000f


	//   ....[10]....
        /*0964*/ 	.word	0x0500000f


	//   ....[11]....
        /*0968*/ 	.word	0x0500000f


	//   ....[12]....
        /*096c*/ 	.word	0x0500000f


	//   ....[13]....
        /*0970*/ 	.word	0x0500000f


	//   ....[14]....
        /*0974*/ 	.word	0x0500000f


	//   ....[15]....
        /*0978*/ 	.word	0x0500000f


	//   ....[16]....
        /*097c*/ 	.word	0x0500000f


	//   ....[17]....
        /*0980*/ 	.word	0x0500000f


	//   ....[18]....
        /*0984*/ 	.word	0x0500000f


	//   ....[19]....
        /*0988*/ 	.word	0x0500000f


	//   ....[20]....
        /*098c*/ 	.word	0x0500000f


	//   ....[21]....
        /*0990*/ 	.word	0x0500000f


	//   ....[22]....
        /*0994*/ 	.word	0x0500000f


	//   ....[23]....
        /*0998*/ 	.word	0x0500000f


	//   ....[24]....
        /*099c*/ 	.word	0x0500000f


	//   ....[25]....
        /*09a0*/ 	.word	0x0500000f


	//   ....[26]....
        /*09a4*/ 	.word	0x0500000f


	//   ....[27]....
        /*09a8*/ 	.word	0x0500000f


	//   ....[28]....
        /*09ac*/ 	.word	0x0500000f


	//   ....[29]....
        /*09b0*/ 	.word	0x0500000f


	//   ....[30]....
        /*09b4*/ 	.word	0x0500000f


	//   ....[31]....
        /*09b8*/ 	.word	0x0500000f


	//   ....[32]....
        /*09bc*/ 	.word	0x0500000f


	//   ....[33]....
        /*09c0*/ 	.word	0x0500000f


	//   ....[34]....
        /*09c4*/ 	.word	0x0500000f


	//   ....[35]....
        /*09c8*/ 	.word	0x0500000f


	//   ....[36]....
        /*09cc*/ 	.word	0x0500000f


	//   ....[37]....
        /*09d0*/ 	.word	0x0500000f


	//   ....[38]....
        /*09d4*/ 	.word	0x0500000f


	//   ....[39]....
        /*09d8*/ 	.word	0x0500000f


	//   ....[40]....
        /*09dc*/ 	.word	0x0500000f


	//   ....[41]....
        /*09e0*/ 	.word	0x0500000f


	//   ....[42]....
        /*09e4*/ 	.word	0x0500000f


	//   ....[43]....
        /*09e8*/ 	.word	0x0500000f


	//   ....[44]....
        /*09ec*/ 	.word	0x0500000f


	//   ....[45]....
        /*09f0*/ 	.word	0x0500000f


	//   ....[46]....
        /*09f4*/ 	.word	0x0500000f


	//   ....[47]....
        /*09f8*/ 	.word	0x0500000f


	//   ....[48]....
        /*09fc*/ 	.word	0x0500000f


	//   ....[49]....
        /*0a00*/ 	.word	0x0500000f


	//   ....[50]....
        /*0a04*/ 	.word	0x0500000f


	//   ....[51]....
        /*0a08*/ 	.word	0x0500000f


	//   ....[52]....
        /*0a0c*/ 	.word	0x0500000f


	//   ....[53]....
        /*0a10*/ 	.word	0x0500000f


	//   ....[54]....
        /*0a14*/ 	.word	0x0500000f


	//   ....[55]....
        /*0a18*/ 	.word	0x0500000f


	//   ....[56]....
        /*0a1c*/ 	.word	0x0500000f


	//   ....[57]....
        /*0a20*/ 	.word	0x0500000f


	//   ....[58]....
        /*0a24*/ 	.word	0x0500000f


	//   ....[59]....
        /*0a28*/ 	.word	0x0500000f


	//   ....[60]....
        /*0a2c*/ 	.word	0x0500000f


	//   ....[61]....
        /*0a30*/ 	.word	0x0500000f


	//   ....[62]....
        /*0a34*/ 	.word	0x0500000f


	//   ....[63]....
        /*0a38*/ 	.word	0x0500000f


	//   ....[64]....
        /*0a3c*/ 	.word	0x0500000f


	//   ....[65]....
        /*0a40*/ 	.word	0x0500000f


	//   ....[66]....
        /*0a44*/ 	.word	0x0500000f


	//   ....[67]....
        /*0a48*/ 	.word	0x0500000f


	//   ....[68]....
        /*0a4c*/ 	.word	0x0500000f


	//   ....[69]....
        /*0a50*/ 	.word	0x0500000f


	//   ....[70]....
        /*0a54*/ 	.word	0x0500000f


	//   ....[71]....
        /*0a58*/ 	.word	0x0500000f


	//   ....[72]....
        /*0a5c*/ 	.word	0x0500000f


	//   ....[73]....
        /*0a60*/ 	.word	0x0500000f


	//   ....[74]....
        /*0a64*/ 	.word	0x0500000f


	//   ....[75]....
        /*0a68*/ 	.word	0x0500000f


	//   ....[76]....
        /*0a6c*/ 	.word	0x0500000f


	//   ....[77]....
        /*0a70*/ 	.word	0x0500000f


	//   ....[78]....
        /*0a74*/ 	.word	0x0500000f


	//   ....[79]....
        /*0a78*/ 	.word	0x0500000f


	//   ....[80]....
        /*0a7c*/ 	.word	0x0500000f


	//   ....[81]....
        /*0a80*/ 	.word	0x0500000f


	//   ....[82]....
        /*0a84*/ 	.word	0x0500000f


	//   ....[83]....
        /*0a88*/ 	.word	0x0500000f


	//   ....[84]....
        /*0a8c*/ 	.word	0x0500000f


	//   ....[85]....
        /*0a90*/ 	.word	0x0500000f


	//   ....[86]....
        /*0a94*/ 	.word	0x0500000f


	//   ....[87]....
        /*0a98*/ 	.word	0x0500000f


	//   ....[88]....
        /*0a9c*/ 	.word	0x0500000f


	//   ....[89]....
        /*0aa0*/ 	.word	0x0500000f


	//   ....[90]....
        /*0aa4*/ 	.word	0x0500000f


	//   ....[91]....
        /*0aa8*/ 	.word	0x0500000f


	//   ....[92]....
        /*0aac*/ 	.word	0x0500000f


	//   ....[93]....
        /*0ab0*/ 	.word	0x0500000f


	//   ....[94]....
        /*0ab4*/ 	.word	0x0500000f


	//   ....[95]....
        /*0ab8*/ 	.word	0x0500000f


	//   ....[96]....
        /*0abc*/ 	.word	0x0500000f


	//   ....[97]....
        /*0ac0*/ 	.word	0x0500000f


	//----- nvinfo : EIATTR_COOP_GROUP_INSTR_OFFSETS
	.align		4
.L_1521:
        /*0ac4*/ 	.byte	0x04, 0x28
        /*0ac6*/ 	.short	(.L_1523 - .L_1522)


	//   ....[0]....
.L_1522:
        /*0ac8*/ 	.word	0x00000070


	//   ....[1]....
        /*0acc*/ 	.word	0x00000140


	//   ....[2]....
        /*0ad0*/ 	.word	0x00000190


	//   ....[3]....
        /*0ad4*/ 	.word	0x000003c0


	//   ....[4]....
        /*0ad8*/ 	.word	0x00000520


	//   ....[5]....
        /*0adc*/ 	.word	0x00000640


	//   ....[6]....
        /*0ae0*/ 	.word	0x000007a0


	//   ....[7]....
        /*0ae4*/ 	.word	0x00002eb0


	//   ....[8]....
        /*0ae8*/ 	.word	0x00002ec0


	//   ....[9]....
        /*0aec*/ 	.word	0x00003630


	//   ....[10]....
        /*0af0*/ 	.word	0x00003640


	//   ....[11]....
        /*0af4*/ 	.word	0x00004390


	//   ....[12]....
        /*0af8*/ 	.word	0x000043a0


	//   ....[13]....
        /*0afc*/ 	.word	0x00004b70


	//   ....[14]....
        /*0b00*/ 	.word	0x00004b80


	//   ....[15]....
        /*0b04*/ 	.word	0x000055e0


	//   ....[16]....
        /*0b08*/ 	.word	0x000055f0


	//   ....[17]....
        /*0b0c*/ 	.word	0x00005710


	//   ....[18]....
        /*0b10*/ 	.word	0x00005720


	//   ....[19]....
        /*0b14*/ 	.word	0x00005ad0


	//   ....[20]....
        /*0b18*/ 	.word	0x00005af0


	//   ....[21]....
        /*0b1c*/ 	.word	0x00005bd0


	//   ....[22]....
        /*0b20*/ 	.word	0x00005bf0


	//   ....[23]....
        /*0b24*/ 	.word	0x000064a0


	//   ....[24]....
        /*0b28*/ 	.word	0x00006c50


	//   ....[25]....
        /*0b2c*/ 	.word	0x00006c60


	//   ....[26]....
        /*0b30*/ 	.word	0x00006c70


	//   ....[27]....
        /*0b34*/ 	.word	0x00006c80


	//   ....[28]....
        /*0b38*/ 	.word	0x00006fd0


	//   ....[29]....
        /*0b3c*/ 	.word	0x00006fe0


	//   ....[30]....
        /*0b40*/ 	.word	0x00006ff0


	//   ....[31]....
        /*0b44*/ 	.word	0x00007000


	//   ....[32]....
        /*0b48*/ 	.word	0x00008420


	//   ....[33]....
        /*0b4c*/ 	.word	0x00008440


	//   ....[34]....
        /*0b50*/ 	.word	0x00008450


	//   ....[35]....
        /*0b54*/ 	.word	0x00008460


	//   ....[36]....
        /*0b58*/ 	.word	0x00008550


	//   ....[37]....
        /*0b5c*/ 	.word	0x00008570


	//   ....[38]....
        /*0b60*/ 	.word	0x00008600


	//   ....[39]....
        /*0b64*/ 	.word	0x00008630


	//   ....[40]....
        /*0b68*/ 	.word	0x00009e20


	//   ....[41]....
        /*0b6c*/ 	.word	0x0000ab90


	//   ....[42]....
        /*0b70*/ 	.word	0x0000b300


	//   ....[43]....
        /*0b74*/ 	.word	0x0000b400


	//   ....[44]....
        /*0b78*/ 	.word	0x0000bbf0


	//   ....[45]....
        /*0b7c*/ 	.word	0x0000bc60


	//   ....[46]....
        /*0b80*/ 	.word	0x0000d590


	//   ....[47]....
        /*0b84*/ 	.word	0x0000d7b0


	//   ....[48]....
        /*0b88*/ 	.word	0x0000e7a0


	//   ....[49]....
        /*0b8c*/ 	.word	0x0000e7c0


	//   ....[50]....
        /*0b90*/ 	.word	0x0000ed60


	//   ....[51]....
        /*0b94*/ 	.word	0x0000edc0


	//   ....[52]....
        /*0b98*/ 	.word	0x00010b00


	//   ....[53]....
        /*0b9c*/ 	.word	0x00010b20


	//   ....[54]....
        /*0ba0*/ 	.word	0x00011080


	//   ....[55]....
        /*0ba4*/ 	.word	0x000110e0


	//   ....[56]....
        /*0ba8*/ 	.word	0x000129b0


	//   ....[57]....
        /*0bac*/ 	.word	0x00012be0


	//   ....[58]....
        /*0bb0*/ 	.word	0x00013ad0


	//   ....[59]....
        /*0bb4*/ 	.word	0x00013bd0


	//   ....[60]....
        /*0bb8*/ 	.word	0x00014190


	//   ....[61]....
        /*0bbc*/ 	.word	0x000141f0


	//   ....[62]....
        /*0bc0*/ 	.word	0x00015190


	//   ....[63]....
        /*0bc4*/ 	.word	0x000151d0


	//   ....[64]....
        /*0bc8*/ 	.word	0x00015280


	//   ....[65]....
        /*0bcc*/ 	.word	0x00015520


	//   ....[66]....
        /*0bd0*/ 	.word	0x000161b0


	//   ....[67]....
        /*0bd4*/ 	.word	0x000161e0


	//   ....[68]....
        /*0bd8*/ 	.word	0x000161f0


	//   ....[69]....
        /*0bdc*/ 	.word	0x00016200


	//   ....[70]....
        /*0be0*/ 	.word	0x000166a0


	//   ....[71]....
        /*0be4*/ 	.word	0x000166c0


	//   ....[72]....
        /*0be8*/ 	.word	0x000166d0


	//   ....[73]....
        /*0bec*/ 	.word	0x000166e0


	//   ....[74]....
        /*0bf0*/ 	.word	0x00016700


	//   ....[75]....
        /*0bf4*/ 	.word	0x00016730


	//   ....[76]....
        /*0bf8*/ 	.word	0x000167f0


	//   ....[77]....
        /*0bfc*/ 	.word	0x00016800


	//   ....[78]....
        /*0c00*/ 	.word	0x000170d0


	//   ....[79]....
        /*0c04*/ 	.word	0x00017100


	//   ....[80]....
        /*0c08*/ 	.word	0x00017120


	//   ....[81]....
        /*0c0c*/ 	.word	0x00017150


	//   ....[82]....
        /*0c10*/ 	.word	0x00017180


	//   ....[83]....
        /*0c14*/ 	.word	0x00017190


	//   ....[84]....
        /*0c18*/ 	.word	0x000171c0


	//   ....[85]....
        /*0c1c*/ 	.word	0x00017230


	//   ....[86]....
        /*0c20*/ 	.word	0x00017350


	//   ....[87]....
        /*0c24*/ 	.word	0x00017520


	//   ....[88]....
        /*0c28*/ 	.word	0x00017550


	//   ....[89]....
        /*0c2c*/ 	.word	0x00017580


	//   ....[90]....
        /*0c30*/ 	.word	0x000175b0


	//   ....[91]....
        /*0c34*/ 	.word	0x000175e0


	//   ....[92]....
        /*0c38*/ 	.word	0x00017610


	//   ....[93]....
        /*0c3c*/ 	.word	0x00017780


	//   ....[94]....
        /*0c40*/ 	.word	0x000177b0


	//   ....[95]....
        /*0c44*/ 	.word	0x000177e0


	//   ....[96]....
        /*0c48*/ 	.word	0x00017810


	//   ....[97]....
        /*0c4c*/ 	.word	0x00017840


	//   ....[98]....
        /*0c50*/ 	.word	0x00017870


	//   ....[99]....
        /*0c54*/ 	.word	0x00017910


	//   ....[100]....
        /*0c58*/ 	.word	0x00017970


	//   ....[101]....
        /*0c5c*/ 	.word	0x00017a10


	//   ....[102]....
        /*0c60*/ 	.word	0x00018ac0


	//   ....[103]....
        /*0c64*/ 	.word	0x0001a7c0


	//   ....[104]....
        /*0c68*/ 	.word	0x0001a7e0


	//   ....[105]....
        /*0c6c*/ 	.word	0x0001a870


	//   ....[106]....
        /*0c70*/ 	.word	0x0001a890


	//   ....[107]....
        /*0c74*/ 	.word	0x0001a910


	//   ....[108]....
        /*0c78*/ 	.word	0x0001a930


	//   ....[109]....
        /*0c7c*/ 	.word	0x0001a9b0


	//   ....[110]....
        /*0c80*/ 	.word	0x0001a9d0


	//   ....[111]....
        /*0c84*/ 	.word	0x0001aa50


	//   ....[112]....
        /*0c88*/ 	.word	0x0001aa70


	//   ....[113]....
        /*0c8c*/ 	.word	0x0001aaf0


	//   ....[114]....
        /*0c90*/ 	.word	0x0001ab10


	//   ....[115]....
        /*0c94*/ 	.word	0x0001ab90


	//   ....[116]....
        /*0c98*/ 	.word	0x0001abb0


	//   ....[117]....
        /*0c9c*/ 	.word	0x0001abc0


	//   ....[118]....
        /*0ca0*/ 	.word	0x0001abd0


	//   ....[119]....
        /*0ca4*/ 	.word	0x0001b530


	//   ....[120]....
        /*0ca8*/ 	.word	0x0001b540


	//   ....[121]....
        /*0cac*/ 	.word	0x0001b560


	//   ....[122]....
        /*0cb0*/ 	.word	0x0001b5c0


	//   ....[123]....
        /*0cb4*/ 	.word	0x0001b5e0


	//   ....[124]....
        /*0cb8*/ 	.word	0x0001b660


	//   ....[125]....
        /*0cbc*/ 	.word	0x0001b680


	//   ....[126]....
        /*0cc0*/ 	.word	0x0001b700


	//   ....[127]....
        /*0cc4*/ 	.word	0x0001b720


	//   ....[128]....
        /*0cc8*/ 	.word	0x0001b7a0


	//   ....[129]....
        /*0ccc*/ 	.word	0x0001b7c0


	//   ....[130]....
        /*0cd0*/ 	.word	0x0001b840


	//   ....[131]....
        /*0cd4*/ 	.word	0x0001b860


	//   ....[132]....
        /*0cd8*/ 	.word	0x0001b8e0


	//   ....[133]....
        /*0cdc*/ 	.word	0x0001b900


	//   ....[134]....
        /*0ce0*/ 	.word	0x0001b910


	//   ....[135]....
        /*0ce4*/ 	.word	0x0001b980


	//   ....[136]....
        /*0ce8*/ 	.word	0x0001b9d0


	//   ....[137]....
        /*0cec*/ 	.word	0x0001ba70


	//   ....[138]....
        /*0cf0*/ 	.word	0x0001baa0


	//   ....[139]....
        /*0cf4*/ 	.word	0x0001bab0


	//   ....[140]....
        /*0cf8*/ 	.word	0x0001bb20


	//   ....[141]....
        /*0cfc*/ 	.word	0x0001bb30


	//   ....[142]....
        /*0d00*/ 	.word	0x0001bb40


	//   ....[143]....
        /*0d04*/ 	.word	0x0001c340


	//   ....[144]....
        /*0d08*/ 	.word	0x0001c360


	//   ....[145]....
        /*0d0c*/ 	.word	0x0001c3d0


	//   ....[146]....
        /*0d10*/ 	.word	0x0001c3e0


	//   ....[147]....
        /*0d14*/ 	.word	0x0001c420


	//   ....[148]....
        /*0d18*/ 	.word	0x0001c430


	//   ....[149]....
        /*0d1c*/ 	.word	0x0001c470


	//   ....[150]....
        /*0d20*/ 	.word	0x0001c480


	//   ....[151]....
        /*0d24*/ 	.word	0x0001c4c0


	//   ....[152]....
        /*0d28*/ 	.word	0x0001c4d0


	//   ....[153]....
        /*0d2c*/ 	.word	0x0001c510


	//   ....[154]....
        /*0d30*/ 	.word	0x0001c520


	//   ....[155]....
        /*0d34*/ 	.word	0x0001c560


	//   ....[156]....
        /*0d38*/ 	.word	0x0001c570


	//   ....[157]....
        /*0d3c*/ 	.word	0x0001c580


	//   ....[158]....
        /*0d40*/ 	.word	0x0001c5c0


	//   ....[159]....
        /*0d44*/ 	.word	0x0001c880


	//   ....[160]....
        /*0d48*/ 	.word	0x0001c8b0


	//   ....[161]....
        /*0d4c*/ 	.word	0x0001c910


	//   ....[162]....
        /*0d50*/ 	.word	0x0001c920


	//   ....[163]....
        /*0d54*/ 	.word	0x0001c970


	//   ....[164]....
        /*0d58*/ 	.word	0x0001c980


	//   ....[165]....
        /*0d5c*/ 	.word	0x0001c9d0


	//   ....[166]....
        /*0d60*/ 	.word	0x0001c9e0


	//   ....[167]....
        /*0d64*/ 	.word	0x0001ca30


	//   ....[168]....
        /*0d68*/ 	.word	0x0001ca40


	//   ....[169]....
        /*0d6c*/ 	.word	0x0001ca90


	//   ....[170]....
        /*0d70*/ 	.word	0x0001caa0


	//   ....[171]....
        /*0d74*/ 	.word	0x0001caf0


	//   ....[172]....
        /*0d78*/ 	.word	0x0001cb00


	//   ....[173]....
        /*0d7c*/ 	.word	0x0001cb10


	//   ....[174]....
        /*0d80*/ 	.word	0x0001cb50


	//   ....[175]....
        /*0d84*/ 	.word	0x0001d150


	//   ....[176]....
        /*0d88*/ 	.word	0x0001d160


	//   ....[177]....
        /*0d8c*/ 	.word	0x0001d1d0


	//   ....[178]....
        /*0d90*/ 	.word	0x0001d210


	//   ....[179]....
        /*0d94*/ 	.word	0x0001d230


	//   ....[180]....
        /*0d98*/ 	.word	0x0001d270


	//   ....[181]....
        /*0d9c*/ 	.word	0x0001d290


	//   ....[182]....
        /*0da0*/ 	.word	0x0001d2d0


	//   ....[183]....
        /*0da4*/ 	.word	0x0001d2f0


	//   ....[184]....
        /*0da8*/ 	.word	0x0001d330


	//   ....[185]....
        /*0dac*/ 	.word	0x0001d350


	//   ....[186]....
        /*0db0*/ 	.word	0x0001d390


	//   ....[187]....
        /*0db4*/ 	.word	0x0001d3b0


	//   ....[188]....
        /*0db8*/ 	.word	0x0001d3f0


	//   ....[189]....
        /*0dbc*/ 	.word	0x0001d410


	//   ....[190]....
        /*0dc0*/ 	.word	0x0001d420


	//   ....[191]....
        /*0dc4*/ 	.word	0x0001d780


	//   ....[192]....
        /*0dc8*/ 	.word	0x0001d7b0


	//   ....[193]....
        /*0dcc*/ 	.word	0x0001d7f0


	//   ....[194]....
        /*0dd0*/ 	.word	0x0001d820


	//   ....[195]....
        /*0dd4*/ 	.word	0x0001d850


	//   ....[196]....
        /*0dd8*/ 	.word	0x0001d880


	//   ....[197]....
        /*0ddc*/ 	.word	0x0001d8b0


	//   ....[198]....
        /*0de0*/ 	.word	0x0001d8e0


	//   ....[199]....
        /*0de4*/ 	.word	0x0001da60


	//   ....[200]....
        /*0de8*/ 	.word	0x0001da90


	//   ....[201]....
        /*0dec*/ 	.word	0x0001dac0


	//   ....[202]....
        /*0df0*/ 	.word	0x0001daf0


	//   ....[203]....
        /*0df4*/ 	.word	0x0001db20


	//   ....[204]....
        /*0df8*/ 	.word	0x0001db50


	//   ....[205]....
        /*0dfc*/ 	.word	0x0001dc10


	//   ....[206]....
        /*0e00*/ 	.word	0x0001dc30


	//   ....[207]....
        /*0e04*/ 	.word	0x0001dca0


	//   ....[208]....
        /*0e08*/ 	.word	0x0001e340


	//   ....[209]....
        /*0e0c*/ 	.word	0x0001e660


	//   ....[210]....
        /*0e10*/ 	.word	0x0001e6f0


	//   ....[211]....
        /*0e14*/ 	.word	0x0001e780


	//   ....[212]....
        /*0e18*/ 	.word	0x0001e810


	//   ....[213]....
        /*0e1c*/ 	.word	0x0001e8f0


	//   ....[214]....
        /*0e20*/ 	.word	0x0001e980


	//   ....[215]....
        /*0e24*/ 	.word	0x0001ea20


	//   ....[216]....
        /*0e28*/ 	.word	0x0001eab0


	//   ....[217]....
        /*0e2c*/ 	.word	0x0001eba0


	//   ....[218]....
        /*0e30*/ 	.word	0x0001ec30


	//   ....[219]....
        /*0e34*/ 	.word	0x0001ecd0


	//   ....[220]....
        /*0e38*/ 	.word	0x0001ed60


	//   ....[221]....
        /*0e3c*/ 	.word	0x0001eea0


	//   ....[222]....
        /*0e40*/ 	.word	0x0001ef50


	//   ....[223]....
        /*0e44*/ 	.word	0x0001efe0


	//   ....[224]....
        /*0e48*/ 	.word	0x0001f030


	//   ....[225]....
        /*0e4c*/ 	.word	0x0001f080


	//   ....[226]....
        /*0e50*/ 	.word	0x0001f110


	//   ....[227]....
        /*0e54*/ 	.word	0x0001f1a0


	//   ....[228]....
        /*0e58*/ 	.word	0x0001f1f0


	//   ....[229]....
        /*0e5c*/ 	.word	0x0001f240


	//   ....[230]....
        /*0e60*/ 	.word	0x0001f330


	//   ....[231]....
        /*0e64*/ 	.word	0x0001f3e0


	//   ....[232]....
        /*0e68*/ 	.word	0x0001f460


	//   ....[233]....
        /*0e6c*/ 	.word	0x0001f4d0


	//   ....[234]....
        /*0e70*/ 	.word	0x0001f600


	//   ....[235]....
        /*0e74*/ 	.word	0x0001f720


	//   ....[236]....
        /*0e78*/ 	.word	0x0001f800


	//   ....[237]....
        /*0e7c*/ 	.word	0x0001f850


	//   ....[238]....
        /*0e80*/ 	.word	0x0001fbc0


	//   ....[239]....
        /*0e84*/ 	.word	0x0001fc60


	//   ....[240]....
        /*0e88*/ 	.word	0x0001fcc0


	//   ....[241]....
        /*0e8c*/ 	.word	0x0001fd30


	//   ....[242]....
        /*0e90*/ 	.word	0x0001fd90


	//   ....[243]....
        /*0e94*/ 	.word	0x0001fe00


	//   ....[244]....
        /*0e98*/ 	.word	0x0001fec0


	//   ....[245]....
        /*0e9c*/ 	.word	0x0001ff20


	//   ....[246]....
        /*0ea0*/ 	.word	0x0001ffe0


	//   ....[247]....
        /*0ea4*/ 	.word	0x000202c0


	//   ....[248]....
        /*0ea8*/ 	.word	0x000203b0


	//   ....[249]....
        /*0eac*/ 	.word	0x00020450


	//   ....[250]....
        /*0eb0*/ 	.word	0x000204b0


	//   ....[251]....
        /*0eb4*/ 	.word	0x000205a0


	//   ....[252]....
        /*0eb8*/ 	.word	0x00020610


	//   ....[253]....
        /*0ebc*/ 	.word	0x00020700


	//   ....[254]....
        /*0ec0*/ 	.word	0x00020770


	//   ....[255]....
        /*0ec4*/ 	.word	0x00020860


	//   ....[0]....
        /*0ec8*/ 	.word	0x000208d0


	//   ....[1]....
        /*0ecc*/ 	.word	0x000209c0


	//   ....[2]....
        /*0ed0*/ 	.word	0x00020a30


	//   ....[3]....
        /*0ed4*/ 	.word	0x00020b20


	//   ....[4]....
        /*0ed8*/ 	.word	0x00020b90


	//   ....[5]....
        /*0edc*/ 	.word	0x00020c80


	//   ....[6]....
        /*0ee0*/ 	.word	0x00020cf0


	//   ....[7]....
        /*0ee4*/ 	.word	0x00020d90


	//   ....[8]....
        /*0ee8*/ 	.word	0x00020eb0


	//   ....[9]....
        /*0eec*/ 	.word	0x00020f00


	//   ....[10]....
        /*0ef0*/ 	.word	0x00020f60


	//   ....[11]....
        /*0ef4*/ 	.word	0x00021020


	//   ....[12]....
        /*0ef8*/ 	.word	0x00021080


	//   ....[13]....
        /*0efc*/ 	.word	0x00021180


	//   ....[14]....
        /*0f00*/ 	.word	0x000211e0


	//   ....[15]....
        /*0f04*/ 	.word	0x000212e0


	//   ....[16]....
        /*0f08*/ 	.word	0x00021340


	//   ....[17]....
        /*0f0c*/ 	.word	0x00021440


	//   ....[18]....
        /*0f10*/ 	.word	0x000214a0


	//   ....[19]....
        /*0f14*/ 	.word	0x000215a0


	//   ....[20]....
        /*0f18*/ 	.word	0x00021600


	//   ....[21]....
        /*0f1c*/ 	.word	0x00021700


	//   ....[22]....
        /*0f20*/ 	.word	0x00021760


	//   ....[23]....
        /*0f24*/ 	.word	0x00021810


	//   ....[24]....
        /*0f28*/ 	.word	0x000218c0


	//   ....[25]....
        /*0f2c*/ 	.word	0x000219b0


	//   ....[26]....
        /*0f30*/ 	.word	0x00021a10


	//   ....[27]....
        /*0f34*/ 	.word	0x00021b00


	//   ....[28]....
        /*0f38*/ 	.word	0x00021b60


	//   ....[29]....
        /*0f3c*/ 	.word	0x00021c30


	//   ....[30]....
        /*0f40*/ 	.word	0x00021c90


	//   ....[31]....
        /*0f44*/ 	.word	0x00021d50


	//   ....[32]....
        /*0f48*/ 	.word	0x00021e90


	//   ....[33]....
        /*0f4c*/ 	.word	0x00021f40


	//   ....[34]....
        /*0f50*/ 	.word	0x00021fc0


	//   ....[35]....
        /*0f54*/ 	.word	0x00022080


	//   ....[36]....
        /*0f58*/ 	.word	0x000220e0


	//   ....[37]....
        /*0f5c*/ 	.word	0x00022190


	//   ....[38]....
        /*0f60*/ 	.word	0x000221f0


	//   ....[39]....
        /*0f64*/ 	.word	0x000222a0


	//   ....[40]....
        /*0f68*/ 	.word	0x00022300


	//   ....[41]....
        /*0f6c*/ 	.word	0x000223b0


	//   ....[42]....
        /*0f70*/ 	.word	0x00022410


	//   ....[43]....
        /*0f74*/ 	.word	0x000224c0


	//   ....[44]....
        /*0f78*/ 	.word	0x00022520


	//   ....[45]....
        /*0f7c*/ 	.word	0x000225d0


	//   ....[46]....
        /*0f80*/ 	.word	0x00022630


	//   ....[47]....
        /*0f84*/ 	.word	0x000226e0


	//   ....[48]....
        /*0f88*/ 	.word	0x000227d0


	//   ....[49]....
        /*0f8c*/ 	.word	0x00022880


	//   ....[50]....
        /*0f90*/ 	.word	0x000228e0


	//   ....[51]....
        /*0f94*/ 	.word	0x000229a0


	//   ....[52]....
        /*0f98*/ 	.word	0x00022a00


	//   ....[53]....
        /*0f9c*/ 	.word	0x00022ac0


	//   ....[54]....
        /*0fa0*/ 	.word	0x00022b20


	//   ....[55]....
        /*0fa4*/ 	.word	0x00022be0


	//   ....[56]....
        /*0fa8*/ 	.word	0x00022c40


	//   ....[57]....
        /*0fac*/ 	.word	0x00022d00


	//   ....[58]....
        /*0fb0*/ 	.word	0x00022d60


	//   ....[59]....
        /*0fb4*/ 	.word	0x00022e20


	//   ....[60]....
        /*0fb8*/ 	.word	0x00022e80


	//   ....[61]....
        /*0fbc*/ 	.word	0x00022f40


	//   ....[62]....
        /*0fc0*/ 	.word	0x00022fa0


	//   ....[63]....
        /*0fc4*/ 	.word	0x00023050


	//   ....[64]....
        /*0fc8*/ 	.word	0x00023140


	//   ....[65]....
        /*0fcc*/ 	.word	0x000231f0


	//   ....[66]....
        /*0fd0*/ 	.word	0x000232b0


	//   ....[67]....
        /*0fd4*/ 	.word	0x00023360


	//   ....[68]....
        /*0fd8*/ 	.word	0x000233c0


	//   ....[69]....
        /*0fdc*/ 	.word	0x00023470


	//   ....[70]....
        /*0fe0*/ 	.word	0x000234d0


	//   ....[71]....
        /*0fe4*/ 	.word	0x00023580


	//   ....[72]....
        /*0fe8*/ 	.word	0x000235e0


	//   ....[73]....
        /*0fec*/ 	.word	0x00023690


	//   ....[74]....
        /*0ff0*/ 	.word	0x000236f0


	//   ....[75]....
        /*0ff4*/ 	.word	0x000237a0


	//   ....[76]....
        /*0ff8*/ 	.word	0x00023800


	//   ....[77]....
        /*0ffc*/ 	.word	0x000238b0


	//   ....[78]....
        /*1000*/ 	.word	0x00023910


	//   ....[79]....
        /*1004*/ 	.word	0x000239b0


	//   ....[80]....
        /*1008*/ 	.word	0x00023a40


	//   ....[81]....
        /*100c*/ 	.word	0x00023ae0


	//   ....[82]....
        /*1010*/ 	.word	0x00023c00


	//   ....[83]....
        /*1014*/ 	.word	0x00023c70


	//   ....[84]....
        /*1018*/ 	.word	0x00023ce0


	//   ....[85]....
        /*101c*/ 	.word	0x00023d50


	//   ....[86]....
        /*1020*/ 	.word	0x00023dc0


	//   ....[87]....
        /*1024*/ 	.word	0x00023e40


	//   ....[88]....
        /*1028*/ 	.word	0x00023ed0


	//   ....[89]....
        /*102c*/ 	.word	0x00023f60


	//   ....[90]....
        /*1030*/ 	.word	0x00023fd0


	//   ....[91]....
        /*1034*/ 	.word	0x00024040


	//   ....[92]....
        /*1038*/ 	.word	0x000240b0


	//   ....[93]....
        /*103c*/ 	.word	0x00024130


	//   ....[94]....
        /*1040*/ 	.word	0x000241a0


	//   ....[95]....
        /*1044*/ 	.word	0x00024240


	//   ....[96]....
        /*1048*/ 	.word	0x000242d0


	//   ....[97]....
        /*104c*/ 	.word	0x00024400


	//----- nvinfo : EIATTR_REG_RECONFIG
	.align		4
.L_1523:
        /*1050*/ 	.byte	0x01, 0x54
	.zero		2


	//----- nvinfo : EIATTR_SYSCALL_OFFSETS
	.align		4
        /*1054*/ 	.byte	0x04, 0x46
        /*1056*/ 	.short	(.L_1525 - .L_1524)


	//   ....[0]....
.L_1524:
        /*1058*/ 	.word	0x00001bb0


	//   ....[1]....
        /*105c*/ 	.word	0x00001d00


	//   ....[2]....
        /*1060*/ 	.word	0x00006670


	//   ....[3]....
        /*1064*/ 	.word	0x00006990


	//   ....[4]....
        /*1068*/ 	.word	0x00019df0


	//   ....[5]....
        /*106c*/ 	.word	0x00019f40


	//   ....[6]....
        /*1070*/ 	.word	0x0001a030


	//   ....[7]....
        /*1074*/ 	.word	0x0001b000


	//----- nvinfo : EIATTR_MBARRIER_INSTR_OFFSETS
	.align		4
.L_1525:
        /*1078*/ 	.byte	0x04, 0x39
        /*107a*/ 	.short	(.L_1527 - .L_1526)


	//   ....[0]....
.L_1526:
        /*107c*/ 	.word	0x00000270
        /*1080*/ 	.word	0x000000ff
        /*1084*/ 	.word	0x00016800
        /*1088*/ 	.short	0x0100
        /*108a*/ 	.byte	0x08
	.zero		1


	//   ....[1]....
        /*108c*/ 	.word	0x00000280
        /*1090*/ 	.word	0x000000ff
        /*1094*/ 	.word	0x00016820
        /*1098*/ 	.short	0x0100
        /*109a*/ 	.byte	0x08
	.zero		1


	//   ....[2]....
        /*109c*/ 	.word	0x00000370
        /*10a0*/ 	.word	0x000000ff
        /*10a4*/ 	.word	0x00016830
        /*10a8*/ 	.short	0x0100
        /*10aa*/ 	.byte	0x08
	.zero		1


	//   ....[3]....
        /*10ac*/ 	.word	0x00000380
        /*10b0*/ 	.word	0x000000ff
        /*10b4*/ 	.word	0x00016840
        /*10b8*/ 	.short	0x0100
        /*10ba*/ 	.byte	0x08
	.zero		1


	//   ....[4]....
        /*10bc*/ 	.word	0x00000390
        /*10c0*/ 	.word	0x000000ff
        /*10c4*/ 	.word	0x00016838
        /*10c8*/ 	.short	0x0100
        /*10ca*/ 	.byte	0x08
	.zero		1


	//   ....[5]....
        /*10cc*/ 	.word	0x000003a0
        /*10d0*/ 	.word	0x000000ff
        /*10d4*/ 	.word	0x00016848
        /*10d8*/ 	.short	0x0100
        /*10da*/ 	.byte	0x08
	.zero		1


	//   ....[6]....
        /*10dc*/ 	.word	0x000004d0
        /*10e0*/ 	.word	0x000000ff
        /*10e4*/ 	.word	0x00016850
        /*10e8*/ 	.short	0x0100
        /*10ea*/ 	.byte	0x08
	.zero		1


	//   ....[7]....
        /*10ec*/ 	.word	0x000004e0
        /*10f0*/ 	.word	0x000000ff
        /*10f4*/ 	.word	0x00016860
        /*10f8*/ 	.short	0x0100
        /*10fa*/ 	.byte	0x08
	.zero		1


	//   ....[8]....
        /*10fc*/ 	.word	0x000004f0
        /*1100*/ 	.word	0x000000ff
        /*1104*/ 	.word	0x00016858
        /*1108*/ 	.short	0x0100
        /*110a*/ 	.byte	0x08
	.zero		1


	//   ....[9]....
        /*110c*/ 	.word	0x00000500
        /*1110*/ 	.word	0x000000ff
        /*1114*/ 	.word	0x00016868
        /*1118*/ 	.short	0x0100
        /*111a*/ 	.byte	0x08
	.zero		1


	//   ....[10]....
        /*111c*/ 	.word	0x000005f0
        /*1120*/ 	.word	0x000000ff
        /*1124*/ 	.word	0x00016870
        /*1128*/ 	.short	0x0100
        /*112a*/ 	.byte	0x06
	.zero		1


	//   ....[11]....
        /*112c*/ 	.word	0x00000600
        /*1130*/ 	.word	0x000000ff
        /*1134*/ 	.word	0x00016880
        /*1138*/ 	.short	0x0100
        /*113a*/ 	.byte	0x06
	.zero		1


	//   ....[12]....
        /*113c*/ 	.word	0x00000610
        /*1140*/ 	.word	0x000000ff
        /*1144*/ 	.word	0x00016878
        /*1148*/ 	.short	0x0100
        /*114a*/ 	.byte	0x06
	.zero		1


	//   ....[13]....
        /*114c*/ 	.word	0x00000620
        /*1150*/ 	.word	0x000000ff
        /*1154*/ 	.word	0x00016888
        /*1158*/ 	.short	0x0100
        /*115a*/ 	.byte	0x06
	.zero		1


	//   ....[14]....
        /*115c*/ 	.word	0x00000750
        /*1160*/ 	.word	0x000000ff
        /*1164*/ 	.word	0x00016890
        /*1168*/ 	.short	0x0100
        /*116a*/ 	.byte	0x08
	.zero		1


	//   ....[15]....
        /*116c*/ 	.word	0x00000760
        /*1170*/ 	.word	0x000000ff
        /*1174*/ 	.word	0x000168a0
        /*1178*/ 	.short	0x0100
        /*117a*/ 	.byte	0x08
	.zero		1


	//   ....[16]....
        /*117c*/ 	.word	0x00000770
        /*1180*/ 	.word	0x000000ff
        /*1184*/ 	.word	0x00016898
        /*1188*/ 	.short	0x0100
        /*118a*/ 	.byte	0x08
	.zero		1


	//   ....[17]....
        /*118c*/ 	.word	0x00000780
        /*1190*/ 	.word	0x000000ff
        /*1194*/ 	.word	0x000168a8
        /*1198*/ 	.short	0x0100
        /*119a*/ 	.byte	0x08
	.zero		1


	//   ....[18]....
        /*119c*/ 	.word	0x000008b0
        /*11a0*/ 	.word	0x000000ff
        /*11a4*/ 	.word	0x000168b0
        /*11a8*/ 	.short	0x0100
        /*11aa*/ 	.byte	0x08
	.zero		1


	//   ....[19]....
        /*11ac*/ 	.word	0x000008c0
        /*11b0*/ 	.word	0x000000ff
        /*11b4*/ 	.word	0x000168c0
        /*11b8*/ 	.short	0x0100
        /*11ba*/ 	.byte	0x08
	.zero		1


	//   ....[20]....
        /*11bc*/ 	.word	0x000008d0
        /*11c0*/ 	.word	0x000000ff
        /*11c4*/ 	.word	0x000168b8
        /*11c8*/ 	.short	0x0100
        /*11ca*/ 	.byte	0x08
	.zero		1


	//   ....[21]....
        /*11cc*/ 	.word	0x000008e0
        /*11d0*/ 	.word	0x000000ff
        /*11d4*/ 	.word	0x000168c8
        /*11d8*/ 	.short	0x0100
        /*11da*/ 	.byte	0x08
	.zero		1


	//   ....[22]....
        /*11dc*/ 	.word	0x00002e60
        /*11e0*/ 	.word	0x00000046
        /*11e4*/ 	.word	0x00016890
        /*11e8*/ 	.short	0x010a
        /*11ea*/ 	.byte	0x3f
	.zero		1


	//   ....[23]....
        /*11ec*/ 	.word	0x00004330
        /*11f0*/ 	.word	0x00000046
        /*11f4*/ 	.word	0x00016890
        /*11f8*/ 	.short	0x010a
        /*11fa*/ 	.byte	0x3f
	.zero		1


	//   ....[24]....
        /*11fc*/ 	.word	0x00005420
        /*1200*/ 	.word	0x00000046
        /*1204*/ 	.word	0x00016890
        /*1208*/ 	.short	0x010a
        /*120a*/ 	.byte	0x3f
	.zero		1


	//   ....[25]....
        /*120c*/ 	.word	0x000058f0
        /*1210*/ 	.word	0x00000008
        /*1214*/ 	.word	0x00000000
        /*1218*/ 	.short	0x0101
        /*121a*/ 	.byte	0x3f
	.zero		1


	//   ....[26]....
        /*121c*/ 	.word	0x00005930
        /*1220*/ 	.word	0x00000046
        /*1224*/ 	.word	0x000168b0
        /*1228*/ 	.short	0x010a
        /*122a*/ 	.byte	0x3f
	.zero		1


	//   ....[27]....
        /*122c*/ 	.word	0x00005d80
        /*1230*/ 	.word	0x00000046
        /*1234*/ 	.word	0x00000000
        /*1238*/ 	.short	0x0101
        /*123a*/ 	.byte	0x3f
	.zero		1


	//   ....[28]....
        /*123c*/ 	.word	0x00006710
        /*1240*/ 	.word	0x00000002
        /*1244*/ 	.word	0x00016800
        /*1248*/ 	.short	0x010a
        /*124a*/ 	.byte	0x3f
	.zero		1


	//   ....[29]....
        /*124c*/ 	.word	0x00006760
        /*1250*/ 	.word	0x00000002
        /*1254*/ 	.word	0x00016800
        /*1258*/ 	.short	0x010a
        /*125a*/ 	.byte	0x3f
	.zero		1


	//   ....[30]....
        /*125c*/ 	.word	0x00007370
        /*1260*/ 	.word	0x00000002
        /*1264*/ 	.word	0x00016800
        /*1268*/ 	.short	0x010a
        /*126a*/ 	.byte	0x3f
	.zero		1


	//   ....[31]....
        /*126c*/ 	.word	0x000089d0
        /*1270*/ 	.word	0x00000002
        /*1274*/ 	.word	0x00016800
        /*1278*/ 	.short	0x010a
        /*127a*/ 	.byte	0x3f
	.zero		1


	//   ....[32]....
        /*127c*/ 	.word	0x00009900
        /*1280*/ 	.word	0x0000000e
        /*1284*/ 	.word	0x00016830
        /*1288*/ 	.short	0x010a
        /*128a*/ 	.byte	0x3f
	.zero		1


	//   ....[33]....
        /*128c*/ 	.word	0x000099b0
        /*1290*/ 	.word	0x0000000e
        /*1294*/ 	.word	0x00016830
        /*1298*/ 	.short	0x010a
        /*129a*/ 	.byte	0x3f
	.zero		1


	//   ....[34]....
        /*129c*/ 	.word	0x00009e70
        /*12a0*/ 	.word	0x00000000
        /*12a4*/ 	.word	0x00000000
        /*12a8*/ 	.short	0x0101
        /*12aa*/ 	.byte	0x3f
	.zero		1


	//   ....[35]....
        /*12ac*/ 	.word	0x0000cc60
        /*12b0*/ 	.word	0x0000000b
        /*12b4*/ 	.word	0x00016830
        /*12b8*/ 	.short	0x010a
        /*12ba*/ 	.byte	0x3f
	.zero		1


	//   ....[36]....
        /*12bc*/ 	.word	0x0000ccb0
        /*12c0*/ 	.word	0x0000000b
        /*12c4*/ 	.word	0x00016830
        /*12c8*/ 	.short	0x010a
        /*12ca*/ 	.byte	0x3f
	.zero		1


	//   ....[37]....
        /*12cc*/ 	.word	0x0000cfe0
        /*12d0*/ 	.word	0x0000000b
        /*12d4*/ 	.word	0x00016850
        /*12d8*/ 	.short	0x010a
        /*12da*/ 	.byte	0x3f
	.zero		1


	//   ....[38]....
        /*12dc*/ 	.word	0x0000d020
        /*12e0*/ 	.word	0x0000000b
        /*12e4*/ 	.word	0x00016850
        /*12e8*/ 	.short	0x010a
        /*12ea*/ 	.byte	0x3f
	.zero		1


	//   ....[39]....
        /*12ec*/ 	.word	0x0000d5a0
        /*12f0*/ 	.word	0x0000000a
        /*12f4*/ 	.word	0x00000000
        /*12f8*/ 	.short	0x0101
        /*12fa*/ 	.byte	0x3f
	.zero		1


	//   ....[40]....
        /*12fc*/ 	.word	0x0000f820
        /*1300*/ 	.word	0x0000000e
        /*1304*/ 	.word	0x00000000
        /*1308*/ 	.short	0x0101
        /*130a*/ 	.byte	0x3f
	.zero		1


	//   ....[41]....
        /*130c*/ 	.word	0x00010030
        /*1310*/ 	.word	0x00000003
        /*1314*/ 	.word	0x00016830
        /*1318*/ 	.short	0x010a
        /*131a*/ 	.byte	0x3f
	.zero		1


	//   ....[42]....
        /*131c*/ 	.word	0x00010080
        /*1320*/ 	.word	0x00000003
        /*1324*/ 	.word	0x00016830
        /*1328*/ 	.short	0x010a
        /*132a*/ 	.byte	0x3f
	.zero		1


	//   ....[43]....
        /*132c*/ 	.word	0x00010400
        /*1330*/ 	.word	0x00000003
        /*1334*/ 	.word	0x00016850
        /*1338*/ 	.short	0x010a
        /*133a*/ 	.byte	0x3f
	.zero		1


	//   ....[44]....
        /*133c*/ 	.word	0x00010440
        /*1340*/ 	.word	0x00000003
        /*1344*/ 	.word	0x00016850
        /*1348*/ 	.short	0x010a
        /*134a*/ 	.byte	0x3f
	.zero		1


	//   ....[45]....
        /*134c*/ 	.word	0x000108f0
        /*1350*/ 	.word	0x00000000
        /*1354*/ 	.word	0x00000000
        /*1358*/ 	.short	0x0101
        /*135a*/ 	.byte	0x3f
	.zero		1


	//   ....[46]....
        /*135c*/ 	.word	0x00011b00
        /*1360*/ 	.word	0x0000000f
        /*1364*/ 	.word	0x00000000
        /*1368*/ 	.short	0x0101
        /*136a*/ 	.byte	0x3f
	.zero		1


	//   ....[47]....
        /*136c*/ 	.word	0x00012040
        /*1370*/ 	.word	0x00000003
        /*1374*/ 	.word	0x00016830
        /*1378*/ 	.short	0x010a
        /*137a*/ 	.byte	0x3f
	.zero		1


	//   ....[48]....
        /*137c*/ 	.word	0x00012090
        /*1380*/ 	.word	0x00000003
        /*1384*/ 	.word	0x00016830
        /*1388*/ 	.short	0x010a
        /*138a*/ 	.byte	0x3f
	.zero		1


	//   ....[49]....
        /*138c*/ 	.word	0x00012410
        /*1390*/ 	.word	0x00000003
        /*1394*/ 	.word	0x00016850
        /*1398*/ 	.short	0x010a
        /*139a*/ 	.byte	0x3f
	.zero		1


	//   ....[50]....
        /*139c*/ 	.word	0x00012450
        /*13a0*/ 	.word	0x00000003
        /*13a4*/ 	.word	0x00016850
        /*13a8*/ 	.short	0x010a
        /*13aa*/ 	.byte	0x3f
	.zero		1


	//   ....[51]....
        /*13ac*/ 	.word	0x000129c0
        /*13b0*/ 	.word	0x00000000
        /*13b4*/ 	.word	0x00000000
        /*13b8*/ 	.short	0x0101
        /*13ba*/ 	.byte	0x3f
	.zero		1


	//   ....[52]....
        /*13bc*/ 	.word	0x00014c50
        /*13c0*/ 	.word	0x0000000b
        /*13c4*/ 	.word	0x00000000
        /*13c8*/ 	.short	0x0101
        /*13ca*/ 	.byte	0x3f
	.zero		1


	//   ....[53]....
        /*13cc*/ 	.word	0x000150a0
        /*13d0*/ 	.word	0x0000000b
        /*13d4*/ 	.word	0x00016850
        /*13d8*/ 	.short	0x010a
        /*13da*/ 	.byte	0x3f
	.zero		1


	//   ....[54]....
        /*13dc*/ 	.word	0x00015110
        /*13e0*/ 	.word	0x0000000b
        /*13e4*/ 	.word	0x00016850
        /*13e8*/ 	.short	0x010a
        /*13ea*/ 	.byte	0x3f
	.zero		1


	//   ....[55]....
        /*13ec*/ 	.word	0x00015720
        /*13f0*/ 	.word	0x00000002
        /*13f4*/ 	.word	0x00000000
        /*13f8*/ 	.short	0x0101
        /*13fa*/ 	.byte	0x3f
	.zero		1


	//   ....[56]....
        /*13fc*/ 	.word	0x000167c0
        /*1400*/ 	.word	0x00000000
        /*1404*/ 	.word	0x00000000
        /*1408*/ 	.short	0x0101
        /*140a*/ 	.byte	0x3f
	.zero		1


	//   ....[57]....
        /*140c*/ 	.word	0x00018ba0
        /*1410*/ 	.word	0x00000017
        /*1414*/ 	.word	0x00016820
        /*1418*/ 	.short	0x010a
        /*141a*/ 	.byte	0x3f
	.zero		1


	//   ....[58]....
        /*141c*/ 	.word	0x00018c60
        /*1420*/ 	.word	0x0000000a
        /*1424*/ 	.word	0x000168a0
        /*1428*/ 	.short	0x010a
        /*142a*/ 	.byte	0x3f
	.zero		1


	//   ....[59]....
        /*142c*/ 	.word	0x00018ea0
        /*1430*/ 	.word	0x0000000a
        /*1434*/ 	.word	0x000168c0
        /*1438*/ 	.short	0x010a
        /*143a*/ 	.byte	0x3f
	.zero		1


	//   ....[60]....
        /*143c*/ 	.word	0x00019230
        /*1440*/ 	.word	0x00000005
        /*1444*/ 	.word	0x000168a0
        /*1448*/ 	.short	0x010a
        /*144a*/ 	.byte	0x3f
	.zero		1


	//   ....[61]....
        /*144c*/ 	.word	0x00019450
        /*1450*/ 	.word	0x00000005
        /*1454*/ 	.word	0x000168c0
        /*1458*/ 	.short	0x010a
        /*145a*/ 	.byte	0x3f
	.zero		1


	//   ....[62]....
        /*145c*/ 	.word	0x0001a510
        /*1460*/ 	.word	0x00000003
        /*1464*/ 	.word	0x00016840
        /*1468*/ 	.short	0x010a
        /*146a*/ 	.byte	0x3f
	.zero		1


	//   ....[63]....
        /*146c*/ 	.word	0x0001acd0
        /*1470*/ 	.word	0x00000003
        /*1474*/ 	.word	0x00016830
        /*1478*/ 	.short	0x0107
        /*147a*/ 	.byte	0x3f
	.zero		1


	//   ....[64]....
        /*147c*/ 	.word	0x0001ada0
        /*1480*/ 	.word	0x00000003
        /*1484*/ 	.word	0x00016830
        /*1488*/ 	.short	0x0101
        /*148a*/ 	.byte	0x3f
	.zero		1


	//   ....[65]....
        /*148c*/ 	.word	0x0001bc20
        /*1490*/ 	.word	0x00000017
        /*1494*/ 	.word	0x00016800
        /*1498*/ 	.short	0x0107
        /*149a*/ 	.byte	0x3f
	.zero		1


	//   ....[66]....
        /*149c*/ 	.word	0x0001bd10
        /*14a0*/ 	.word	0x00000017
        /*14a4*/ 	.word	0x00016800
        /*14a8*/ 	.short	0x0101
        /*14aa*/ 	.byte	0x3f
	.zero		1


	//   ....[67]....
        /*14ac*/ 	.word	0x0001bd30
        /*14b0*/ 	.word	0x00000017
        /*14b4*/ 	.word	0x00016820
        /*14b8*/ 	.short	0x010a
        /*14ba*/ 	.byte	0x3f
	.zero		1


	//   ....[68]....
        /*14bc*/ 	.word	0x0001c100
        /*14c0*/ 	.word	0x00000005
        /*14c4*/ 	.word	0x00016840
        /*14c8*/ 	.short	0x010a
        /*14ca*/ 	.byte	0x3f
	.zero		1


	//   ....[69]....
        /*14cc*/ 	.word	0x0001c640
        /*14d0*/ 	.word	0x00000005
        /*14d4*/ 	.word	0x00016830
        /*14d8*/ 	.short	0x0107
        /*14da*/ 	.byte	0x3f
	.zero		1


	//   ....[70]....
        /*14dc*/ 	.word	0x0001c700
        /*14e0*/ 	.word	0x00000005
        /*14e4*/ 	.word	0x00016830
        /*14e8*/ 	.short	0x0101
        /*14ea*/ 	.byte	0x3f
	.zero		1


	//   ....[71]....
        /*14ec*/ 	.word	0x0001c760
        /*14f0*/ 	.word	0x00000005
        /*14f4*/ 	.word	0x00016860
        /*14f8*/ 	.short	0x010a
        /*14fa*/ 	.byte	0x3f
	.zero		1


	//   ....[72]....
        /*14fc*/ 	.word	0x0001cc40
        /*1500*/ 	.word	0x00000005
        /*1504*/ 	.word	0x00016850
        /*1508*/ 	.short	0x0107
        /*150a*/ 	.byte	0x3f
	.zero		1


	//   ....[73]....
        /*150c*/ 	.word	0x0001cdf0
        /*1510*/ 	.word	0x00000005
        /*1514*/ 	.word	0x00016850
        /*1518*/ 	.short	0x0101
        /*151a*/ 	.byte	0x3f
	.zero		1


	//   ....[74]....
        /*151c*/ 	.word	0x0001d010
        /*1520*/ 	.word	0x00000000
        /*1524*/ 	.word	0x00016860
        /*1528*/ 	.short	0x010a
        /*152a*/ 	.byte	0x3f
	.zero		1


	//   ....[75]....
        /*152c*/ 	.word	0x0001d4d0
        /*1530*/ 	.word	0x00000000
        /*1534*/ 	.word	0x00016850
        /*1538*/ 	.short	0x0107
        /*153a*/ 	.byte	0x3f
	.zero		1


	//   ....[76]....
        /*153c*/ 	.word	0x0001d5a0
        /*1540*/ 	.word	0x00000000
        /*1544*/ 	.word	0x00016850
        /*1548*/ 	.short	0x0101
        /*154a*/ 	.byte	0x3f
	.zero		1


	//   ....[77]....
        /*154c*/ 	.word	0x0001e2c0
        /*1550*/ 	.word	0x00000005
        /*1554*/ 	.word	0x00016820
        /*1558*/ 	.short	0x010a
        /*155a*/ 	.byte	0x3f
	.zero		1


	//   ....[78]....
        /*155c*/ 	.word	0x0001e430
        /*1560*/ 	.word	0x00000003
        /*1564*/ 	.word	0x00016840
        /*1568*/ 	.short	0x010a
        /*156a*/ 	.byte	0x3f
	.zero		1


	//   ....[79]....
        /*156c*/ 	.word	0x0001e4d0
        /*1570*/ 	.word	0x00000019
        /*1574*/ 	.word	0x00016840
        /*1578*/ 	.short	0x010a
        /*157a*/ 	.byte	0x3f
	.zero		1


	//   ....[80]....
        /*157c*/ 	.word	0x0001e510
        /*1580*/ 	.word	0x00000003
        /*1584*/ 	.word	0x00016860
        /*1588*/ 	.short	0x010a
        /*158a*/ 	.byte	0x3f
	.zero		1


	//   ....[81]....
        /*158c*/ 	.word	0x0001e550
        /*1590*/ 	.word	0x00000019
        /*1594*/ 	.word	0x00016860
        /*1598*/ 	.short	0x010a
        /*159a*/ 	.byte	0x3f
	.zero		1


	//   ....[82]....
        /*159c*/ 	.word	0x0001e5b0
        /*15a0*/ 	.word	0x00000046
        /*15a4*/ 	.word	0x00016890
        /*15a8*/ 	.short	0x010a
        /*15aa*/ 	.byte	0x3f
	.zero		1


	//   ....[83]....
        /*15ac*/ 	.word	0x0001e840
        /*15b0*/ 	.word	0x00000046
        /*15b4*/ 	.word	0x00016890
        /*15b8*/ 	.short	0x010a
        /*15ba*/ 	.byte	0x3f
	.zero		1


	//   ....[84]....
        /*15bc*/ 	.word	0x0001eaf0
        /*15c0*/ 	.word	0x00000046
        /*15c4*/ 	.word	0x00016890
        /*15c8*/ 	.short	0x010a
        /*15ca*/ 	.byte	0x3f
	.zero		1


	//   ....[85]....
        /*15cc*/ 	.word	0x0001eda0
        /*15d0*/ 	.word	0x00000046
        /*15d4*/ 	.word	0x000168b0
        /*15d8*/ 	.short	0x010a
        /*15da*/ 	.byte	0x3f
	.zero		1


	//   ....[86]....
        /*15dc*/ 	.word	0x0001f270
        /*15e0*/ 	.word	0x00000002
        /*15e4*/ 	.word	0x00016800
        /*15e8*/ 	.short	0x010a
        /*15ea*/ 	.byte	0x3f
	.zero		1


	//   ....[87]....
        /*15ec*/ 	.word	0x0001f880
        /*15f0*/ 	.word	0x00000002
        /*15f4*/ 	.word	0x00016800
        /*15f8*/ 	.short	0x010a
        /*15fa*/ 	.byte	0x3f
	.zero		1


	//   ....[88]....
        /*15fc*/ 	.word	0x0001f8d0
        /*1600*/ 	.word	0x0000000e
        /*1604*/ 	.word	0x00016830
        /*1608*/ 	.short	0x010a
        /*160a*/ 	.byte	0x3f
	.zero		1


	//   ....[89]....
        /*160c*/ 	.word	0x0001f920
        /*1610*/ 	.word	0x0000000b
        /*1614*/ 	.word	0x00016830
        /*1618*/ 	.short	0x010a
        /*161a*/ 	.byte	0x3f
	.zero		1


	//   ....[90]....
        /*161c*/ 	.word	0x0001f970
        /*1620*/ 	.word	0x0000000b
        /*1624*/ 	.word	0x00016850
        /*1628*/ 	.short	0x010a
        /*162a*/ 	.byte	0x3f
	.zero		1


	//   ....[91]....
        /*162c*/ 	.word	0x0001f9c0
        /*1630*/ 	.word	0x00000003
        /*1634*/ 	.word	0x00016830
        /*1638*/ 	.short	0x010a
        /*163a*/ 	.byte	0x3f
	.zero		1


	//   ....[92]....
        /*163c*/ 	.word	0x0001fa10
        /*1640*/ 	.word	0x00000003
        /*1644*/ 	.word	0x00016850
        /*1648*/ 	.short	0x010a
        /*164a*/ 	.byte	0x3f
	.zero		1


	//   ....[93]....
        /*164c*/ 	.word	0x0001fa60
        /*1650*/ 	.word	0x00000003
        /*1654*/ 	.word	0x00016830
        /*1658*/ 	.short	0x010a
        /*165a*/ 	.byte	0x3f
	.zero		1


	//   ....[94]....
        /*165c*/ 	.word	0x0001fab0
        /*1660*/ 	.word	0x00000003
        /*1664*/ 	.word	0x00016850
        /*1668*/ 	.short	0x010a
        /*166a*/ 	.byte	0x3f
	.zero		1


	//   ....[95]....
        /*166c*/ 	.word	0x0001fb00
        /*1670*/ 	.word	0x0000000b
        /*1674*/ 	.word	0x00016850
        /*1678*/ 	.short	0x010a
        /*167a*/ 	.byte	0x3f
	.zero		1


	//   ....[96]....
        /*167c*/ 	.word	0x000200a0
        /*1680*/ 	.word	0x00000017
        /*1684*/ 	.word	0x00016820
        /*1688*/ 	.short	0x010a
        /*168a*/ 	.byte	0x3f
	.zero		1


	//   ....[97]....
        /*168c*/ 	.word	0x000200f0
        /*1690*/ 	.word	0x0000000a
        /*1694*/ 	.word	0x000168a0
        /*1698*/ 	.short	0x010a
        /*169a*/ 	.byte	0x3f
	.zero		1


	//   ....[98]....
        /*169c*/ 	.word	0x00020140
        /*16a0*/ 	.word	0x0000000a
        /*16a4*/ 	.word	0x000168c0
        /*16a8*/ 	.short	0x010a
        /*16aa*/ 	.byte	0x3f
	.zero		1


	//   ....[99]....
        /*16ac*/ 	.word	0x00020190
        /*16b0*/ 	.word	0x00000005
        /*16b4*/ 	.word	0x000168a0
        /*16b8*/ 	.short	0x010a
        /*16ba*/ 	.byte	0x3f
	.zero		1


	//   ....[100]....
        /*16bc*/ 	.word	0x000201e0
        /*16c0*/ 	.word	0x00000005
        /*16c4*/ 	.word	0x000168c0
        /*16c8*/ 	.short	0x010a
        /*16ca*/ 	.byte	0x3f
	.zero		1


	//   ....[101]....
        /*16cc*/ 	.word	0x00020300
        /*16d0*/ 	.word	0x00000003
        /*16d4*/ 	.word	0x00016840
        /*16d8*/ 	.short	0x010a
        /*16da*/ 	.byte	0x3f
	.zero		1


	//   ....[102]....
        /*16dc*/ 	.word	0x00021d90
        /*16e0*/ 	.word	0x00000017
        /*16e4*/ 	.word	0x00016820
        /*16e8*/ 	.short	0x010a
        /*16ea*/ 	.byte	0x3f
	.zero		1


	//   ....[103]....
        /*16ec*/ 	.word	0x00021de0
        /*16f0*/ 	.word	0x00000005
        /*16f4*/ 	.word	0x00016840
        /*16f8*/ 	.short	0x010a
        /*16fa*/ 	.byte	0x3f
	.zero		1


	//   ....[104]....
        /*16fc*/ 	.word	0x00022720
        /*1700*/ 	.word	0x00000005
        /*1704*/ 	.word	0x00016860
        /*1708*/ 	.short	0x010a
        /*170a*/ 	.byte	0x3f
	.zero		1


	//   ....[105]....
        /*170c*/ 	.word	0x00023090
        /*1710*/ 	.word	0x00000000
        /*1714*/ 	.word	0x00016860
        /*1718*/ 	.short	0x010a
        /*171a*/ 	.byte	0x3f
	.zero		1


	//   ....[106]....
        /*171c*/ 	.word	0x00024320
        /*1720*/ 	.word	0x00000005
        /*1724*/ 	.word	0x00016820
        /*1728*/ 	.short	0x010a
        /*172a*/ 	.byte	0x3f
	.zero		1


	//   ....[107]....
        /*172c*/ 	.word	0x000244c0
        /*1730*/ 	.word	0x00000003
        /*1734*/ 	.word	0x00016840
        /*1738*/ 	.short	0x010a
        /*173a*/ 	.byte	0x3f
	.zero		1


	//   ....[108]....
        /*173c*/ 	.word	0x00024510
        /*1740*/ 	.word	0x00000019
        /*1744*/ 	.word	0x00016840
        /*1748*/ 	.short	0x010a
        /*174a*/ 	.byte	0x3f
	.zero		1


	//   ....[109]....
        /*174c*/ 	.word	0x00024560
        /*1750*/ 	.word	0x00000003
        /*1754*/ 	.word	0x00016860
        /*1758*/ 	.short	0x010a
        /*175a*/ 	.byte	0x3f
	.zero		1


	//----- nvinfo : EIATTR_NUM_MBARRIERS
	.align		4
.L_1527:
        /*175c*/ 	.byte	0x03, 0x38
        /*175e*/ 	.short	0x0016


	//----- nvinfo : EIATTR_EXIT_INSTR_OFFSETS
	.align		4
        /*1760*/ 	.byte	0x04, 0x1c
        /*1762*/ 	.short	(.L_1529 - .L_1528)


	//   ....[0]....
.L_1528:
        /*1764*/ 	.word	0x0001e5a0


	//----- nvinfo : EIATTR_MAX_THREADS
	.align		4
.L_1529:
        /*1768*/ 	.byte	0x04, 0x05
        /*176a*/ 	.short	(.L_1531 - .L_1530)
.L_1530:
        /*176c*/ 	.word	0x00000200
        /*1770*/ 	.word	0x00000001
        /*1774*/ 	.word	0x00000001


	//----- nvinfo : EIATTR_CRS_STACK_SIZE
	.align		4
.L_1531:
        /*1778*/ 	.byte	0x04, 0x1e
        /*177a*/ 	.short	(.L_1533 - .L_1532)
.L_1532:
        /*177c*/ 	.word	0x00000000


	//----- nvinfo : EIATTR_CBANK_PARAM_SIZE
	.align		4
.L_1533:
        /*1780*/ 	.byte	0x03, 0x19
        /*1782*/ 	.short	0x0af0


	//----- nvinfo : EIATTR_PARAM_CBANK
	.align		4
        /*1784*/ 	.byte	0x04, 0x0a
        /*1786*/ 	.short	(.L_1535 - .L_1534)
	.align		4
.L_1534:
        /*1788*/ 	.word	index@(.nv.constant0._ZN7cutlass13device_kernelIN5flash11enable_sm90INS1_16FlashAttnFwdSm90INS1_25CollectiveMainloopFwdSm90ILi2EN4cute5tupleIJNS5_1CILi1EEES8_S8_EEENS6_IJNS7_ILi192EEENS7_ILi128EEENS7_ILi64EEEEEELi64ENS_10bfloat16_tEfNS_4arch4Sm90ELb0ELb1ELb0ELb1ELb1ELb1ELb0ELb1ELb1ELb1ELb0ELb0EEENS1_21CollectiveEpilogueFwdINS6_IJSA_SC_SB_EEES9_SE_SG_Li384ELb1ELb1ELb0ELb0EEENS1_36VarlenDynamicPersistentTileSchedulerILi192ELi128ELi384ELi128ELb0ELb1ELb1ELb1ELb0ELb1EEEEEEEEEvNT_6ParamsE)
        /*178c*/ 	.short	0x0210
        /*178e*/ 	.short	0x0af0


	//----- nvinfo : EIATTR_SW_WAR
	.align		4
.L_1535:
        /*1790*/ 	.byte	0x04, 0x36
        /*1792*/ 	.short	(.L_1537 - .L_1536)
.L_1536:
        /*1794*/ 	.word	0x00000008
.L_1537:


//--------------------- .nv.info._ZN7cutlass13device_kernelIN5flash11enable_sm90INS1_16FlashAttnFwdSm90INS1_25CollectiveMainloopFwdSm90ILi2EN4cute5tupleIJNS5_1CILi1EEES8_S8_EEENS6_IJNS7_ILi192EEENS7_ILi128EEENS7_ILi64EEEEEELi64ENS_10bfloat16_tEfNS_4arch4Sm90ELb1ELb0ELb0ELb0ELb1ELb0ELb0ELb1ELb1ELb1ELb0ELb0EEENS1_21CollectiveEpilogueFwdINS6_IJSA_SC_SB_EEES9_SE_SG_Li384ELb0ELb1ELb0ELb0EEENS1_30DynamicPersistentTileSchedulerILi384ELi128ELb0ELb1ELb1EEEEEEEEEvNT_6ParamsE --------------------------
	.section	.nv.info._ZN7cutlass13device_kernelIN5flash11enable_sm90INS1_16FlashAttnFwdSm90INS1_25CollectiveMainloopFwdSm90ILi2EN4cute5tupleIJNS5_1CILi1EEES8_S8_EEENS6_IJNS7_ILi192EEENS7_ILi128EEENS7_ILi64EEEEEELi64ENS_10bfloat16_tEfNS_4arch4Sm90ELb1ELb0ELb0ELb0ELb1ELb0ELb0ELb1ELb1ELb1ELb0ELb0EEENS1_21CollectiveEpilogueFwdINS6_IJSA_SC_SB_EEES9_SE_SG_Li384ELb0ELb1ELb0ELb0EEENS1_30DynamicPersistentTileSchedulerILi384ELi128ELb0ELb1ELb1EEEEEEEEEvNT_6ParamsE,"",@"SHT_CUDA_INFO"
	.sectionflags	@""
	.align	4


	//----- nvinfo : EIATTR_CUDA_API_VERSION
	.align		4
        /*0000*/ 	.byte	0x04, 0x37
        /*0002*/ 	.short	(.L_1539 - .L_1538)
.L_1538:
        /*0004*/ 	.word	0x00000082


	//----- nvinfo : EIATTR_KPARAM_INFO
	.align		4
.L_1539:
        /*0008*/ 	.byte	0x04, 0x17
        /*000a*/ 	.short	(.L_1541 - .L_1540)
.L_1540:
        /*000c*/ 	.word	0x00000000
        /*0010*/ 	.short	0x0000
        /*0012*/ 	.short	0x0070
        /*0014*/ 	.byte	0x00, 0xf0, 0x01, 0x2a


	//----- nvinfo : EIATTR_SPARSE_MMA_MASK
	.align		4
.L_1541:
        /*0018*/ 	.byte	0x03, 0x50
        /*001a*/ 	.short	0x0000


	//----- nvinfo : EIATTR_MAXREG_COUNT
	.align		4
        /*001c*/ 	.byte	0x03, 0x1b
        /*001e*/ 	.short	0x0080


	//----- nvinfo : EIATTR_NUM_BARRIERS
	.align		4
        /*0020*/ 	.byte	0x02, 0x4c
        /*0022*/ 	.byte	0x10
	.zero		1


	//----- nvinfo : EIATTR_EXTERNS
	.align		4
        /*0024*/ 	.byte	0x04, 0x0f
        /*0026*/ 	.short	(.L_1543 - .L_1542)


	//   ....[0]....
	.align		4
.L_1542:
        /*0028*/ 	.word	index@(__assertfail)


	//----- nvinfo : EIATTR_ANNOTATIONS
	.align		4
.L_1543:
        /*002c*/ 	.byte	0x04, 0x55
        /*002e*/ 	.short	(.L_1545 - .L_1544)


	//   ....[0]....
.L_1544:
        /* <DEDUP_REMOVED lines=11> */


	//----- nvinfo : EIATTR_MERCURY_ISA_VERSION
	.align		4
.L_1545:
        /*00c8*/ 	.byte	0x03, 0x5f
        /*00ca*/ 	.short	0x0101


	//----- nvinfo : EIATTR_INT_WARP_WIDE_INSTR_OFFSETS
	.align		4
        /*00cc*/ 	.byte	0x04, 0x31
        /*00ce*/ 	.short	(.L_1547 - .L_1546)


	//   ....[0]....
.L_1546:
        /*00d0*/ 	.word	0x000000c0


	//   ....[1]....
        /*00d4*/ 	.word	0x000000d0


	//   ....[2]....
        /*00d8*/ 	.word	0x00000170


	//   ....[3]....
        /*00dc*/ 	.word	0x0000a000


	//   ....[4]....
        /*00e0*/ 	.word	0x0000a090


	//   ....[5]....
        /*00e4*/ 	.word	0x0000d140


	//   ....[6]....
        /*00e8*/ 	.word	0x0000d1d0


	//----- nvinfo : EIATTR_COOP_GROUP_MASK_REGIDS
	.align		4
.L_1547:
        /*00ec*/ 	.byte	0x04, 0x29
        /*00ee*/ 	.short	(.L_1549 - .L_1548)


	//   ....[0]....
.L_1548:
        /*00f0*/ 	.word	0xffffffff


	//   ....[1]....
        /*00f4*/ 	.word	0xffffffff


	//   ....[2]....
        /*00f8*/ 	.word	0xffffffff


	//   ....[3]....
        /*00fc*/ 	.word	0xffffffff


	//   ....[4]....
        /*0100*/ 	.word	0xffffffff


	//   ....[5]....
        /*0104*/ 	.word	0xffffffff


	//   ....[6]....
        /*0108*/ 	.word	0xffffffff


	//   ....[7]....
        /*010c*/ 	.word	0xffffffff


	//   ....[8]....
        /*0110*/ 	.word	0xffffffff


	//   ....[9]....
        /*0114*/ 	.word	0xffffffff


	//   ....[10]....
        /*0118*/ 	.word	0xffffffff


	//   ....[11]....
        /*011c*/ 	.word	0xffffffff


	//   ....[12]....
        /*0120*/ 	.word	0xffffffff


	//   ....[13]....
        /*0124*/ 	.word	0xffffffff


	//   ....[14]....
        /*0128*/ 	.word	0xffffffff


	//   ....[15]....
        /*012c*/ 	.word	0xffffffff


	//   ....[16]....
        /*0130*/ 	.word	0xffffffff


	//   ....[17]....
        /*0134*/ 	.word	0xffffffff


	//   ....[18]....
        /*0138*/ 	.word	0xffffffff


	//   ....[19]....
        /*013c*/ 	.word	0xffffffff


	//   ....[20]....
        /*0140*/ 	.word	0xffffffff


	//   ....[21]....
        /*0144*/ 	.word	0xffffffff


	//   ....[22]....
        /*0148*/ 	.word	0xffffffff


	//   ....[23]....
        /*014c*/ 	.word	0xffffffff


	//   ....[24]....
        /*0150*/ 	.word	0xffffffff


	//   ....[25]....
        /*0154*/ 	.word	0xffffffff


	//   ....[26]....
        /*0158*/ 	.word	0xffffffff


	//   ....[27]....
        /*015c*/ 	.word	0xffffffff


	//   ....[28]....
        /*0160*/ 	.word	0xffffffff


	//   ....[29]....
        /*0164*/ 	.word	0xffffffff


	//   ....[30]....
        /*0168*/ 	.word	0xffffffff


	//   ....[31]....
        /*016c*/ 	.word	0xffffffff


	//   ....[32]....
        /*0170*/ 	.word	0xffffffff


	//   ....[33]....
        /*0174*/ 	.word	0xffffffff


	//   ....[34]....
        /*0178*/ 	.word	0xffffffff


	//   ....[35]....
        /*017c*/ 	.word	0xffffffff


	//   ....[36]....
        /*0180*/ 	.word	0xffffffff


	//   ....[37]....
        /*0184*/ 	.word	0xffffffff


	//   ....[38]....
        /*0188*/ 	.word	0xffffffff


	//   ....[39]....
        /*018c*/ 	.word	0xffffffff


	//   ....[40]....
        /*0190*/ 	.word	0xffffffff


	//   ....[41]....
        /*0194*/ 	.word	0xffffffff


	//   ....[42]....
        /*0198*/ 	.word	0xffffffff


	//   ....[43]....
        /*019c*/ 	.word	0xffffffff


	//   ....[44]....
        /*01a0*/ 	.word	0xffffffff


	//   ....[45]....
        /*01a4*/ 	.word	0xffffffff


	//   ....[46]....
        /*01a8*/ 	.word	0xffffffff


	//   ....[47]....
        /*01ac*/ 	.word	0xffffffff


	//   ....[48]....
        /*01b0*/ 	.word	0xffffffff


	//   ....[49]....
        /*01b4*/ 	.word	0xffffffff


	//   ....[50]....
        /*01b8*/ 	.word	0xffffffff


	//   ....[51]....
        /*01bc*/ 	.word	0xffffffff


	//   ....[52]....
        /*01c0*/ 	.word	0xffffffff


	//   ....[53]....
        /*01c4*/ 	.word	0xffffffff


	//   ....[54]....
        /*01c8*/ 	.word	0xffffffff


	//   ....[55]....
        /*01cc*/ 	.word	0xffffffff


	//   ....[56]....
        /*01d0*/ 	.word	0xffffffff


	//   ....[57]....
        /*01d4*/ 	.word	0xffffffff


	//   ....[58]....
        /*01d8*/ 	.word	0xffffffff


	//   ....[59]....
        /*01dc*/ 	.word	0xffffffff


	//   ....[60]....
        /*01e0*/ 	.word	0xffffffff


	//   ....[61]....
        /*01e4*/ 	.word	0xffffffff


	//   ....[62]....
        /*01e8*/ 	.word	0xffffffff


	//   ....[63]....
        /*01ec*/ 	.word	0xffffffff


	//   ....[64]....
        /*01f0*/ 	.word	0xffffffff


	//   ....[65]....
        /*01f4*/ 	.word	0xffffffff


	//   ....[66]....
        /*01f8*/ 	.word	0xffffffff


	//   ....[67]....
        /*01fc*/ 	.word	0xffffffff


	//   ....[68]....
        /*0200*/ 	.word	0xffffffff


	//   ....[69]....
        /*0204*/ 	.word	0xffffffff


	//   ....[70]....
        /*0208*/ 	.word	0xffffffff


	//   ....[71]....
        /*020c*/ 	.word	0xffffffff


	//   ....[72]....
        /*0210*/ 	.word	0xffffffff


	//   ....[73]....
        /*0214*/ 	.word	0xffffffff


	//   ....[74]....
        /*0218*/ 	.word	0xffffffff


	//   ....[75]....
        /*021c*/ 	.word	0xffffffff


	//   ....[76]....
        /*0220*/ 	.word	0xffffffff


	//   ....[77]....
        /*0224*/ 	.word	0xffffffff


	//   ....[78]....
        /*0228*/ 	.word	0xffffffff


	//   ....[79]....
        /*022c*/ 	.word	0xffffffff


	//   ....[80]....
        /*0230*/ 	.word	0xffffffff


	//   ....[81]....
        /*0234*/ 	.word	0xffffffff


	//   ....[82]....
        /*0238*/ 	.word	0xffffffff


	//   ....[83]....
        /*023c*/ 	.word	0xffffffff


	//   ....[84]....
        /*0240*/ 	.word	0xffffffff


	//   ....[85]....
        /*0244*/ 	.word	0xffffffff


	//   ....[86]....
        /*0248*/ 	.word	0xffffffff


	//   ....[87]....
        /*024c*/ 	.word	0xffffffff


	//   ....[88]....
        /*0250*/ 	.word	0xffffffff


	//   ....[89]....
        /*0254*/ 	.word	0xffffffff


	//   ....[90]....
        /*0258*/ 	.word	0xffffffff


	//   ....[91]....
        /*025c*/ 	.word	0xffffffff


	//   ....[92]....
        /*0260*/ 	.word	0xffffffff


	//   ....[93]....
        /*0264*/ 	.word	0xffffffff


	//   ....[94]....
        /*0268*/ 	.word	0xffffffff


	//   ....[95]....
        /*026c*/ 	.word	0xffffffff


	//   ....[96]....
        /*0270*/ 	.word	0xffffffff


	//   ....[97]....
        /*0274*/ 	.word	0xffffffff


	//   ....[98]....
        /*0278*/ 	.word	0xffffffff


	//   ....[99]....
        /*027c*/ 	.word	0xffffffff


	//   ....[100]....
        /*0280*/ 	.word	0xffffffff


	//   ....[101]....
        /*0284*/ 	.word	0xffffffff


	//   ....[102]....
        /*0288*/ 	.word	0xffffffff


	//   ....[103]....
        /*028c*/ 	.word	0xffffffff


	//   ....[104]....
        /*0290*/ 	.word	0xffffffff


	//   ....[105]....
        /*0294*/ 	.word	0xffffffff


	//   ....[106]....
        /*0298*/ 	.word	0xffffffff


	//   ....[107]....
        /*029c*/ 	.word	0xffffffff


	//   ....[108]....
        /*02a0*/ 	.word	0xffffffff


	//   ....[109]....
        /*02a4*/ 	.word	0xffffffff


	//   ....[110]....
        /*02a8*/ 	.word	0xffffffff


	//   ....[111]....
        /*02ac*/ 	.word	0xffffffff


	//   ....[112]....
        /*02b0*/ 	.word	0xffffffff


	//   ....[113]....
        /*02b4*/ 	.word	0xffffffff


	//   ....[114]....
        /*02b8*/ 	.word	0xffffffff


	//   ....[115]....
        /*02bc*/ 	.word	0xffffffff


	//   ....[116]....
        /*02c0*/ 	.word	0xffffffff


	//   ....[117]....
        /*02c4*/ 	.word	0xffffffff


	//   ....[118]....
        /*02c8*/ 	.word	0xffffffff


	//   ....[119]....
        /*02cc*/ 	.word	0xffffffff


	//   ....[120]....
        /*02d0*/ 	.word	0xffffffff


	//   ....[121]....
        /*02d4*/ 	.word	0xffffffff


	//   ....[122]....
        /*02d8*/ 	.word	0xffffffff


	//   ....[123]....
        /*02dc*/ 	.word	0xffffffff


	//   ....[124]....
        /*02e0*/ 	.word	0xffffffff


	//   ....[125]....
        /*02e4*/ 	.word	0xffffffff


	//   ....[126]....
        /*02e8*/ 	.word	0xffffffff


	//   ....[127]....
        /*02ec*/ 	.word	0xffffffff


	//   ....[128]....
        /*02f0*/ 	.word	0xffffffff


	//   ....[129]....
        /*02f4*/ 	.word	0xffffffff


	//   ....[130]....
        /*02f8*/ 	.word	0xffffffff


	//   ....[131]....
        /*02fc*/ 	.word	0xffffffff


	//   ....[132]....
        /*0300*/ 	.word	0xffffffff


	//   ....[133]....
        /*0304*/ 	.word	0xffffffff


	//   ....[134]....
        /*0308*/ 	.word	0xffffffff


	//   ....[135]....
        /*030c*/ 	.word	0xffffffff


	//   ....[136]....
        /*0310*/ 	.word	0xffffffff


	//   ....[137]....
        /*0314*/ 	.word	0xffffffff


	//   ....[138]....
        /*0318*/ 	.word	0x0500000f


	//   ....[139]....
        /*031c*/ 	.word	0x0500000f


	//   ....[140]....
        /*0320*/ 	.word	0x0500000f


	//   ....[141]....
        /*0324*/ 	.word	0x0500000f


	//   ....[142]....
        /*0328*/ 	.word	0x0500000f


	//   ....[143]....
        /*032c*/ 	.word	0x0500000f


	//   ....[144]....
        /*0330*/ 	.word	0x0500000f


	//   ....[145]....
        /*0334*/ 	.word	0x0500000f


	//   ....[146]....
        /*0338*/ 	.word	0x0500000f


	//   ....[147]....
        /*033c*/ 	.word	0x0500000f


	//   ....[148]....
        /*0340*/ 	.word	0x0500000f


	//   ....[149]....
        /*0344*/ 	.word	0x0500000f


	//   ....[150]....
        /*0348*/ 	.word	0x0500000f


	//   ....[151]....
        /*034c*/ 	.word	0x0500000f


	//   ....[152]....
        /*0350*/ 	.word	0x0500000f


	//   ....[153]....
        /*0354*/ 	.word	0x0500000f


	//   ....[154]....
        /*0358*/ 	.word	0x0500000f


	//   ....[155]....
        /*035c*/ 	.word	0x0500000f


	//   ....[156]....
        /*0360*/ 	.word	0x0500000f


	//   ....[157]....
        /*0364*/ 	.word	0x0500000f


	//   ....[158]....
        /*0368*/ 	.word	0x0500000f


	//   ....[159]....
        /*036c*/ 	.word	0x0500000f


	//   ....[160]....
        /*0370*/ 	.word	0x0500000f


	//   ....[161]....
        /*0374*/ 	.word	0x0500000f


	//   ....[162]....
        /*0378*/ 	.word	0x0500000f


	//   ....[163]....
        /*037c*/ 	.word	0x0500000f


	//   ....[164]....
        /*0380*/ 	.word	0x0500000f


	//   ....[165]....
        /*0384*/ 	.word	0x0500000f


	//   ....[166]....
        /*0388*/ 	.word	0x0500000f


	//   ....[167]....
        /*038c*/ 	.word	0x0500000f


	//   ....[168]....
        /*0390*/ 	.word	0x0500000f


	//   ....[169]....
        /*0394*/ 	.word	0x0500000f


	//   ....[170]....
        /*0398*/ 	.word	0x0500000f


	//   ....[171]....
        /*039c*/ 	.word	0x0500000f


	//   ....[172]....
        /*03a0*/ 	.word	0x0500000f


	//   ....[173]....
        /*03a4*/ 	.word	0x0500000f


	//   ....[174]....
        /*03a8*/ 	.word	0x0500000f


	//   ....[175]....
        /*03ac*/ 	.word	0x0500000f


	//   ....[176]....
        /*03b0*/ 	.word	0x0500000f


	//   ....[177]....
        /*03b4*/ 	.word	0x0500000f


	//   ....[178]....
        /*03b8*/ 	.word	0x0500000f


	//   ....[179]....
        /*03bc*/ 	.word	0x0500000f


	//   ....[180]....
        /*03c0*/ 	.word	0x0500000f


	//   ....[181]....
        /*03c4*/ 	.word	0x0500000f


	//   ....[182]....
        /*03c8*/ 	.word	0x0500000f


	//   ....[183]....
        /*03cc*/ 	.word	0x0500000f


	//   ....[184]....
        /*03d0*/ 	.word	0x0500000f


	//   ....[185]....
        /*03d4*/ 	.word	0x0500000f


	//   ....[186]....
        /*03d8*/ 	.word	0x0500000f


	//   ....[187]....
        /*03dc*/ 	.word	0x0500000f


	//   ....[188]....
        /*03e0*/ 	.word	0x0500000f


	//   ....[189]....
        /*03e4*/ 	.word	0x0500000f


	//   ....[190]....
        /*03e8*/ 	.word	0x0500000f


	//   ....[191]....
        /*03ec*/ 	.word	0x0500000f


	//   ....[192]....
        /*03f0*/ 	.word	0x0500000f


	//   ....[193]....
        /*03f4*/ 	.word	0x0500000f


	//   ....[194]....
        /*03f8*/ 	.word	0x0500000f


	//   ....[195]....
        /*03fc*/ 	.word	0x0500000f


	//   ....[196]....
        /*0400*/ 	.word	0x0500000f


	//   ....[197]....
        /*0404*/ 	.word	0x0500000f


	//   ....[198]....
        /*0408*/ 	.word	0x0500000f


	//   ....[199]....
        /*040c*/ 	.word	0x0500000f


	//   ....[200]....
        /*0410*/ 	.word	0x0500000f


	//   ....[201]....
        /*0414*/ 	.word	0x0500000f


	//   ....[202]....
        /*0418*/ 	.word	0x0500000f


	//   ....[203]....
        /*041c*/ 	.word	0x0500000f


	//   ....[204]....
        /*0420*/ 	.word	0x0500000f


	//   ....[205]....
        /*0424*/ 	.word	0x0500000f


	//   ....[206]....
        /*0428*/ 	.word	0x0500000f


	//   ....[207]....
        /*042c*/ 	.word	0x0500000f


	//   ....[208]....
        /*0430*/ 	.word	0x0500000f


	//   ....[209]....
        /*0434*/ 	.word	0x0500000f


	//   ....[210]....
        /*0438*/ 	.word	0x0500000f


	//   ....[211]....
        /*043c*/ 	.word	0x0500000f


	//   ....[212]....
        /*0440*/ 	.word	0x0500000f


	//   ....[213]....
        /*0444*/ 	.word	0x0500000f


	//   ....[214]....
        /*0448*/ 	.word	0x0500000f


	//   ....[215]....
        /*044c*/ 	.word	0x0500000f


	//   ....[216]....
        /*0450*/ 	.word	0x0500000f


	//   ....[217]....
        /*0454*/ 	.word	0x0500000f


	//   ....[218]....
        /*0458*/ 	.word	0x0500000f


	//   ....[219]....
        /*045c*/ 	.word	0x0500000f


	//   ....[220]....
        /*0460*/ 	.word	0x0500000f


	//   ....[221]....
        /*0464*/ 	.word	0x0500000f


	//   ....[222]....
        /*0468*/ 	.word	0x0500000f


	//   ....[223]....
        /*046c*/ 	.word	0x0500000f


	//   ....[224]....
        /*0470*/ 	.word	0x0500000f


	//   ....[225]....
        /*0474*/ 	.word	0x0500000f


	//   ....[226]....
        /*0478*/ 	.word	0x0500000f


	//   ....[227]....
        /*047c*/ 	.word	0x0500000f


	//   ....[228]....
        /*0480*/ 	.word	0x0500000f


	//----- nvinfo : EIATTR_COOP_GROUP_INSTR_OFFSETS
	.align		4
.L_1549:
        /*0484*/ 	.byte	0x04, 0x28
        /*0486*/ 	.short	(.L_1551 - .L_1550)


	//   ....[0]....
.L_1550:
        /*0488*/ 	.word	0x00000080


	//   ....[1]....
        /*048c*/ 	.word	0x00000090


	//   ....[2]....
        /*0490*/ 	.word	0x000002d0


	//   ....[3]....
        /*0494*/ 	.word	0x00000430


	//   ....[4]....
        /*0498*/ 	.word	0x00000550


	//   ....[5]....
        /*049c*/ 	.word	0x000006b0


	//   ....[6]....
        /*04a0*/ 	.word	0x00001290


	//   ....[7]....
        /*04a4*/ 	.word	0x00001960


	//   ....[8]....
        /*04a8*/ 	.word	0x00001990


	//   ....[9]....
        /*04ac*/ 	.word	0x00002070


	//   ....[10]....
        /*04b0*/ 	.word	0x000020d0


	//   ....[11]....
        /*04b4*/ 	.word	0x00002b70


	//   ....[12]....
        /*04b8*/ 	.word	0x00002bd0


	//   ....[13]....
        /*04bc*/ 	.word	0x00003e60


	//   ....[14]....
        /*04c0*/ 	.word	0x00003e80


	//   ....[15]....
        /*04c4*/ 	.word	0x00004540


	//   ....[16]....
        /*04c8*/ 	.word	0x00004590


	//   ....[17]....
        /*04cc*/ 	.word	0x00004e90


	//   ....[18]....
        /*04d0*/ 	.word	0x00004ef0


	//   ....[19]....
        /*04d4*/ 	.word	0x000068d0


	//   ....[20]....
        /*04d8*/ 	.word	0x000068e0


	//   ....[21]....
        /*04dc*/ 	.word	0x00006910


	//   ....[22]....
        /*04e0*/ 	.word	0x00006930


	//   ....[23]....
        /*04e4*/ 	.word	0x00007bb0


	//   ....[24]....
        /*04e8*/ 	.word	0x00007be0


	//   ....[25]....
        /*04ec*/ 	.word	0x00007c90


	//   ....[26]....
        /*04f0*/ 	.word	0x00007ca0


	//   ....[27]....
        /*04f4*/ 	.word	0x000088a0


	//   ....[28]....
        /*04f8*/ 	.word	0x000088d0


	//   ....[29]....
        /*04fc*/ 	.word	0x00008900


	//   ....[30]....
        /*0500*/ 	.word	0x00008930


	//   ....[31]....
        /*0504*/ 	.word	0x00008db0


	//   ....[32]....
        /*0508*/ 	.word	0x00008df0


	//   ....[33]....
        /*050c*/ 	.word	0x00008e10


	//   ....[34]....
        /*0510*/ 	.word	0x00008e40


	//   ....[35]....
        /*0514*/ 	.word	0x00008e60


	//   ....[36]....
        /*0518*/ 	.word	0x00008e70


	//   ....[37]....
        /*051c*/ 	.word	0x00008e90


	//   ....[38]....
        /*0520*/ 	.word	0x00008eb0


	//   ....[39]....
        /*0524*/ 	.word	0x00009510


	//   ....[40]....
        /*0528*/ 	.word	0x00009550


	//   ....[41]....
        /*052c*/ 	.word	0x00009580


	//   ....[42]....
        /*0530*/ 	.word	0x000095b0


	//   ....[43]....
        /*0534*/ 	.word	0x000095d0


	//   ....[44]....
        /*0538*/ 	.word	0x000095e0


	//   ....[45]....
        /*053c*/ 	.word	0x000095f0


	//   ....[46]....
        /*0540*/ 	.word	0x00009610


	//   ....[47]....
        /*0544*/ 	.word	0x000097b0


	//   ....[48]....
        /*0548*/ 	.word	0x0000ac00


	//   ....[49]....
        /*054c*/ 	.word	0x0000ac20


	//   ....[50]....
        /*0550*/ 	.word	0x0000ac30


	//   ....[51]....
        /*0554*/ 	.word	0x0000acb0


	//   ....[52]....
        /*0558*/ 	.word	0x0000acd0


	//   ....[53]....
        /*055c*/ 	.word	0x0000ad50


	//   ....[54]....
        /*0560*/ 	.word	0x0000ad70


	//   ....[55]....
        /*0564*/ 	.word	0x0000adf0


	//   ....[56]....
        /*0568*/ 	.word	0x0000ae10


	//   ....[57]....
        /*056c*/ 	.word	0x0000ae90


	//   ....[58]....
        /*0570*/ 	.word	0x0000aeb0


	//   ....[59]....
        /*0574*/ 	.word	0x0000af30


	//   ....[60]....
        /*0578*/ 	.word	0x0000af50


	//   ....[61]....
        /*057c*/ 	.word	0x0000afd0


	//   ....[62]....
        /*0580*/ 	.word	0x0000aff0


	//   ....[63]....
        /*0584*/ 	.word	0x0000b000


	//   ....[64]....
        /*0588*/ 	.word	0x0000b850


	//   ....[65]....
        /*058c*/ 	.word	0x0000b870


	//   ....[66]....
        /*0590*/ 	.word	0x0000b890


	//   ....[67]....
        /*0594*/ 	.word	0x0000b930


	//   ....[68]....
        /*0598*/ 	.word	0x0000b950


	//   ....[69]....
        /*059c*/ 	.word	0x0000b9d0


	//   ....[70]....
        /*05a0*/ 	.word	0x0000b9f0


	//   ....[71]....
        /*05a4*/ 	.word	0x0000ba70


	//   ....[72]....
        /*05a8*/ 	.word	0x0000ba90


	//   ....[73]....
        /*05ac*/ 	.word	0x0000bb10


	//   ....[74]....
        /*05b0*/ 	.word	0x0000bb30


	//   ....[75]....
        /*05b4*/ 	.word	0x0000bbb0


	//   ....[76]....
        /*05b8*/ 	.word	0x0000bbd0


	//   ....[77]....
        /*05bc*/ 	.word	0x0000bc50


	//   ....[78]....
        /*05c0*/ 	.word	0x0000bc70


	//   ....[79]....
        /*05c4*/ 	.word	0x0000bc80


	//   ....[80]....
        /*05c8*/ 	.word	0x0000bc90


	//   ....[81]....
        /*05cc*/ 	.word	0x0000bd30


	//   ....[82]....
        /*05d0*/ 	.word	0x0000bd80


	//   ....[83]....
        /*05d4*/ 	.word	0x0000bda0


	//   ....[84]....
        /*05d8*/ 	.word	0x0000bdc0


	//   ....[85]....
        /*05dc*/ 	.word	0x0000be10


	//   ....[86]....
        /*05e0*/ 	.word	0x0000be30


	//   ....[87]....
        /*05e4*/ 	.word	0x0000be40


	//   ....[88]....
        /*05e8*/ 	.word	0x0000c5e0


	//   ....[89]....
        /*05ec*/ 	.word	0x0000c600


	//   ....[90]....
        /*05f0*/ 	.word	0x0000c670


	//   ....[91]....
        /*05f4*/ 	.word	0x0000c680


	//   ....[92]....
        /*05f8*/ 	.word	0x0000c6c0


	//   ....[93]....
        /*05fc*/ 	.word	0x0000c6d0


	//   ....[94]....
        /*0600*/ 	.word	0x0000c710


	//   ....[95]....
        /*0604*/ 	.word	0x0000c720


	//   ....[96]....
        /*0608*/ 	.word	0x0000c760


	//   ....[97]....
        /*060c*/ 	.word	0x0000c770


	//   ....[98]....
        /*0610*/ 	.word	0x0000c7b0


	//   ....[99]....
        /*0614*/ 	.word	0x0000c7c0


	//   ....[100]....
        /*0618*/ 	.word	0x0000c800


	//   ....[101]....
        /*061c*/ 	.word	0x0000c810


	//   ....[102]....
        /*0620*/ 	.word	0x0000c820


	//   ....[103]....
        /*0624*/ 	.word	0x0000c860


	//   ....[104]....
        /*0628*/ 	.word	0x0000cb20


	//   ....[105]....
        /*062c*/ 	.word	0x0000cb40


	//   ....[106]....
        /*0630*/ 	.word	0x0000cba0


	//   ....[107]....
        /*0634*/ 	.word	0x0000cbb0


	//   ....[108]....
        /*0638*/ 	.word	0x0000cc00


	//   ....[109]....
        /*063c*/ 	.word	0x0000cc10


	//   ....[110]....
        /*0640*/ 	.word	0x0000cc60


	//   ....[111]....
        /*0644*/ 	.word	0x0000cc70


	//   ....[112]....
        /*0648*/ 	.word	0x0000ccc0


	//   ....[113]....
        /*064c*/ 	.word	0x0000ccd0


	//   ....[114]....
        /*0650*/ 	.word	0x0000cd20


	//   ....[115]....
        /*0654*/ 	.word	0x0000cd30


	//   ....[116]....
        /*0658*/ 	.word	0x0000cd80


	//   ....[117]....
        /*065c*/ 	.word	0x0000cd90


	//   ....[118]....
        /*0660*/ 	.word	0x0000cda0


	//   ....[119]....
        /*0664*/ 	.word	0x0000cdf0


	//   ....[120]....
        /*0668*/ 	.word	0x0000d3c0


	//   ....[121]....
        /*066c*/ 	.word	0x0000d3d0


	//   ....[122]....
        /*0670*/ 	.word	0x0000d3e0


	//   ....[123]....
        /*0674*/ 	.word	0x0000d3f0


	//   ....[124]....
        /*0678*/ 	.word	0x0000d400


	//   ....[125]....
        /*067c*/ 	.word	0x0000d450


	//   ....[126]....
        /*0680*/ 	.word	0x0000d4a0


	//   ....[127]....
        /*0684*/ 	.word	0x0000d4d0


	//   ....[128]....
        /*0688*/ 	.word	0x0000d500


	//   ....[129]....
        /*068c*/ 	.word	0x0000d530


	//   ....[130]....
        /*0690*/ 	.word	0x0000d560


	//   ....[131]....
        /*0694*/ 	.word	0x0000d590


	//   ....[132]....
        /*0698*/ 	.word	0x0000d5c0


	//   ....[133]....
        /*069c*/ 	.word	0x0000d5f0


	//   ....[134]....
        /*06a0*/ 	.word	0x0000d620


	//   ....[135]....
        /*06a4*/ 	.word	0x0000d650


	//   ....[136]....
        /*06a8*/ 	.word	0x0000d950


	//   ....[137]....
        /*06ac*/ 	.word	0x0000db40


	//   ....[138]....
        /*06b0*/ 	.word	0x0000e0d0


	//   ....[139]....
        /*06b4*/ 	.word	0x0000e1b0


	//   ....[140]....
        /*06b8*/ 	.word	0x0000e250


	//   ....[141]....
        /*06bc*/ 	.word	0x0000e2b0


	//   ....[142]....
        /*06c0*/ 	.word	0x0000e3a0


	//   ....[143]....
        /*06c4*/ 	.word	0x0000e410


	//   ....[144]....
        /*06c8*/ 	.word	0x0000e500


	//   ....[145]....
        /*06cc*/ 	.word	0x0000e570


	//   ....[146]....
        /*06d0*/ 	.word	0x0000e660


	//   ....[147]....
        /*06d4*/ 	.word	0x0000e6d0


	//   ....[148]....
        /*06d8*/ 	.word	0x0000e7c0


	//   ....[149]....
        /*06dc*/ 	.word	0x0000e830


	//   ....[150]....
        /*06e0*/ 	.word	0x0000e920


	//   ....[151]....
        /*06e4*/ 	.word	0x0000e990


	//   ....[152]....
        /*06e8*/ 	.word	0x0000ea80


	//   ....[153]....
        /*06ec*/ 	.word	0x0000eaf0


	//   ....[154]....
        /*06f0*/ 	.word	0x0000ebd0


	//   ....[155]....
        /*06f4*/ 	.word	0x0000ec60


	//   ....[156]....
        /*06f8*/ 	.word	0x0000ecd0


	//   ....[157]....
        /*06fc*/ 	.word	0x0000ed30


	//   ....[158]....
        /*0700*/ 	.word	0x0000ee30


	//   ....[159]....
        /*0704*/ 	.word	0x0000ee90


	//   ....[160]....
        /*0708*/ 	.word	0x0000ef90


	//   ....[161]....
        /*070c*/ 	.word	0x0000eff0


	//   ....[162]....
        /*0710*/ 	.word	0x0000f0f0


	//   ....[163]....
        /*0714*/ 	.word	0x0000f150


	//   ....[164]....
        /*0718*/ 	.word	0x0000f250


	//   ....[165]....
        /*071c*/ 	.word	0x0000f2b0


	//   ....[166]....
        /*0720*/ 	.word	0x0000f3b0


	//   ....[167]....
        /*0724*/ 	.word	0x0000f410


	//   ....[168]....
        /*0728*/ 	.word	0x0000f510


	//   ....[169]....
        /*072c*/ 	.word	0x0000f570


	//   ....[170]....
        /*0730*/ 	.word	0x0000f610


	//   ....[171]....
        /*0734*/ 	.word	0x0000f6d0


	//   ....[172]....
        /*0738*/ 	.word	0x0000f7a0


	//   ....[173]....
        /*073c*/ 	.word	0x0000f800


	//   ....[174]....
        /*0740*/ 	.word	0x0000f8c0


	//   ....[175]....
        /*0744*/ 	.word	0x0000f920


	//   ....[176]....
        /*0748*/ 	.word	0x0000f9d0


	//   ....[177]....
        /*074c*/ 	.word	0x0000fa50


	//   ....[178]....
        /*0750*/ 	.word	0x0000fb00


	//   ....[179]....
        /*0754*/ 	.word	0x0000fc30


	//   ....[180]....
        /*0758*/ 	.word	0x0000fce0


	//   ....[181]....
        /*075c*/ 	.word	0x0000fd60


	//   ....[182]....
        /*0760*/ 	.word	0x0000fe20


	//   ....[183]....
        /*0764*/ 	.word	0x0000fe80


	//   ....[184]....
        /*0768*/ 	.word	0x0000ff30


	//   ....[185]....
        /*076c*/ 	.word	0x0000ff90


	//   ....[186]....
        /*0770*/ 	.word	0x00010040


	//   ....[187]....
        /*0774*/ 	.word	0x000100a0


	//   ....[188]....
        /*0778*/ 	.word	0x00010150


	//   ....[189]....
        /*077c*/ 	.word	0x000101b0


	//   ....[190]....
        /*0780*/ 	.word	0x00010260


	//   ....[191]....
        /*0784*/ 	.word	0x000102c0


	//   ....[192]....
        /*0788*/ 	.word	0x00010370


	//   ....[193]....
        /*078c*/ 	.word	0x000103d0


	//   ....[194]....
        /*0790*/ 	.word	0x00010480


	//   ....[195]....
        /*0794*/ 	.word	0x00010570


	//   ....[196]....
        /*0798*/ 	.word	0x00010610


	//   ....[197]....
        /*079c*/ 	.word	0x00010670


	//   ....[198]....
        /*07a0*/ 	.word	0x00010730


	//   ....[199]....
        /*07a4*/ 	.word	0x00010790


	//   ....[200]....
        /*07a8*/ 	.word	0x00010850


	//   ....[201]....
        /*07ac*/ 	.word	0x000108b0


	//   ....[202]....
        /*07b0*/ 	.word	0x00010970


	//   ....[203]....
        /*07b4*/ 	.word	0x000109d0


	//   ....[204]....
        /*07b8*/ 	.word	0x00010a90


	//   ....[205]....
        /*07bc*/ 	.word	0x00010af0


	//   ....[206]....
        /*07c0*/ 	.word	0x00010bb0


	//   ....[207]....
        /*07c4*/ 	.word	0x00010c10


	//   ....[208]....
        /*07c8*/ 	.word	0x00010cd0


	//   ....[209]....
        /*07cc*/ 	.word	0x00010d30


	//   ....[210]....
        /*07d0*/ 	.word	0x00010df0


	//   ....[211]....
        /*07d4*/ 	.word	0x00010ee0


	//   ....[212]....
        /*07d8*/ 	.word	0x00010f90


	//   ....[213]....
        /*07dc*/ 	.word	0x00011020


	//   ....[214]....
        /*07e0*/ 	.word	0x000110d0


	//   ....[215]....
        /*07e4*/ 	.word	0x00011130


	//   ....[216]....
        /*07e8*/ 	.word	0x000111e0


	//   ....[217]....
        /*07ec*/ 	.word	0x00011240


	//   ....[218]....
        /*07f0*/ 	.word	0x00011300


	//   ....[219]....
        /*07f4*/ 	.word	0x00011360


	//   ....[220]....
        /*07f8*/ 	.word	0x00011410


	//   ....[221]....
        /*07fc*/ 	.word	0x00011470


	//   ....[222]....
        /*0800*/ 	.word	0x00011530


	//   ....[223]....
        /*0804*/ 	.word	0x00011590


	//   ....[224]....
        /*0808*/ 	.word	0x00011640


	//   ....[225]....
        /*080c*/ 	.word	0x000116a0


	//   ....[226]....
        /*0810*/ 	.word	0x00011760


	//   ....[227]....
        /*0814*/ 	.word	0x000117f0


	//   ....[228]....
        /*0818*/ 	.word	0x00011910


	//----- nvinfo : EIATTR_REG_RECONFIG
	.align		4
.L_1551:
        /*081c*/ 	.byte	0x01, 0x54
	.zero		2


	//----- nvinfo : EIATTR_SYSCALL_OFFSETS
	.align		4
        /*0820*/ 	.byte	0x04, 0x46
        /*0822*/ 	.short	(.L_1553 - .L_1552)


	//   ....[0]....
.L_1552:
        /*0824*/ 	.word	0x00001470


	//   ....[1]....
        /*0828*/ 	.word	0x0000a200


	//   ....[2]....
        /*082c*/ 	.word	0x0000a350


	//   ....[3]....
        /*0830*/ 	.word	0x0000a440


	//   ....[4]....
        /*0834*/ 	.word	0x0000b320


	//----- nvinfo : EIATTR_MBARRIER_INSTR_OFFSETS
	.align		4
.L_1553:
        /*0838*/ 	.byte	0x04, 0x39
        /*083a*/ 	.short	(.L_1555 - .L_1554)


	//   ....[0]....
.L_1554:
        /*083c*/ 	.word	0x00000180
        /*0840*/ 	.word	0x000000ff
        /*0844*/ 	.word	0x00016800
        /*0848*/ 	.short	0x0100
        /*084a*/ 	.byte	0x08
	.zero		1


	//   ....[1]....
        /*084c*/ 	.word	0x00000190
        /*0850*/ 	.word	0x000000ff
        /*0854*/ 	.word	0x00016820
        /*0858*/ 	.short	0x0100
        /*085a*/ 	.byte	0x08
	.zero		1


	//   ....[2]....
        /*085c*/ 	.word	0x00000280
        /*0860*/ 	.word	0x000000ff
        /*0864*/ 	.word	0x00016830
        /*0868*/ 	.short	0x0100
        /*086a*/ 	.byte	0x08
	.zero		1


	//   ....[3]....
        /*086c*/ 	.word	0x00000290
        /*0870*/ 	.word	0x000000ff
        /*0874*/ 	.word	0x00016840
        /*0878*/ 	.short	0x0100
        /*087a*/ 	.byte	0x08
	.zero		1


	//   ....[4]....
        /*087c*/ 	.word	0x000002a0
        /*0880*/ 	.word	0x000000ff
        /*0884*/ 	.word	0x00016838
        /*0888*/ 	.short	0x0100
        /*088a*/ 	.byte	0x08
	.zero		1


	//   ....[5]....
        /*088c*/ 	.word	0x000002b0
        /*0890*/ 	.word	0x000000ff
        /*0894*/ 	.word	0x00016848
        /*0898*/ 	.short	0x0100
        /*089a*/ 	.byte	0x08
	.zero		1


	//   ....[6]....
        /*089c*/ 	.word	0x000003e0
        /*08a0*/ 	.word	0x000000ff
        /*08a4*/ 	.word	0x00016850
        /*08a8*/ 	.short	0x0100
        /*08aa*/ 	.byte	0x08
	.zero		1


	//   ....[7]....
        /*08ac*/ 	.word	0x000003f0
        /*08b0*/ 	.word	0x000000ff
        /*08b4*/ 	.word	0x00016860
        /*08b8*/ 	.short	0x0100
        /*08ba*/ 	.byte	0x08
	.zero		1


	//   ....[8]....
        /*08bc*/ 	.word	0x00000400
        /*08c0*/ 	.word	0x000000ff
        /*08c4*/ 	.word	0x00016858
        /*08c8*/ 	.short	0x0100
        /*08ca*/ 	.byte	0x08
	.zero		1


	//   ....[9]....
        /*08cc*/ 	.word	0x00000410
        /*08d0*/ 	.word	0x000000ff
        /*08d4*/ 	.word	0x00016868
        /*08d8*/ 	.short	0x0100
        /*08da*/ 	.byte	0x08
	.zero		1


	//   ....[10]....
        /*08dc*/ 	.word	0x00000500
        /*08e0*/ 	.word	0x000000ff
        /*08e4*/ 	.word	0x00016870
        /*08e8*/ 	.short	0x0100
        /*08ea*/ 	.byte	0x06
	.zero		1


	//   ....[11]....
        /*08ec*/ 	.word	0x00000510
        /*08f0*/ 	.word	0x000000ff
        /*08f4*/ 	.word	0x00016880
        /*08f8*/ 	.short	0x0100
        /*08fa*/ 	.byte	0x06
	.zero		1


	//   ....[12]....
        /*08fc*/ 	.word	0x00000520
        /*0900*/ 	.word	0x000000ff
        /*0904*/ 	.word	0x00016878
        /*0908*/ 	.short	0x0100
        /*090a*/ 	.byte	0x06
	.zero		1


	//   ....[13]....
        /*090c*/ 	.word	0x00000530
        /*0910*/ 	.word	0x000000ff
        /*0914*/ 	.word	0x00016888
        /*0918*/ 	.short	0x0100
        /*091a*/ 	.byte	0x06
	.zero		1


	//   ....[14]....
        /*091c*/ 	.word	0x00000660
        /*0920*/ 	.word	0x000000ff
        /*0924*/ 	.word	0x00016890
        /*0928*/ 	.short	0x0100
        /*092a*/ 	.byte	0x08
	.zero		1


	//   ....[15]....
        /*092c*/ 	.word	0x00000670
        /*0930*/ 	.word	0x000000ff
        /*0934*/ 	.word	0x000168a0
        /*0938*/ 	.short	0x0100
        /*093a*/ 	.byte	0x08
	.zero		1


	//   ....[16]....
        /*093c*/ 	.word	0x00000680
        /*0940*/ 	.word	0x000000ff
        /*0944*/ 	.word	0x00016898
        /*0948*/ 	.short	0x0100
        /*094a*/ 	.byte	0x08
	.zero		1


	//   ....[17]....
        /*094c*/ 	.word	0x00000690
        /*0950*/ 	.word	0x000000ff
        /*0954*/ 	.word	0x000168a8
        /*0958*/ 	.short	0x0100
        /*095a*/ 	.byte	0x08
	.zero		1


	//   ....[18]....
        /*095c*/ 	.word	0x000007d0
        /*0960*/ 	.word	0x000000ff
        /*0964*/ 	.word	0x000168b0
        /*0968*/ 	.short	0x0100
        /*096a*/ 	.byte	0x08
	.zero		1


	//   ....[19]....
        /*096c*/ 	.word	0x000007e0
        /*0970*/ 	.word	0x000000ff
        /*0974*/ 	.word	0x000168c0
        /*0978*/ 	.short	0x0100
        /*097a*/ 	.byte	0x08
	.zero		1


	//   ....[20]....
        /*097c*/ 	.word	0x000007f0
        /*0980*/ 	.word	0x000000ff
        /*0984*/ 	.word	0x000168b8
        /*0988*/ 	.short	0x0100
        /*098a*/ 	.byte	0x08
	.zero		1


	//   ....[21]....
        /*098c*/ 	.word	0x00000800
        /*0990*/ 	.word	0x000000ff
        /*0994*/ 	.word	0x000168c8
        /*0998*/ 	.short	0x0100
        /*099a*/ 	.byte	0x08
	.zero		1


	//   ....[22]....
        /*099c*/ 	.word	0x000014f0
        /*09a0*/ 	.word	0x000000ff
        /*09a4*/ 	.word	0x00016800
        /*09a8*/ 	.short	0x010a
        /*09aa*/ 	.byte	0x2d
	.zero		1


	//   ....[23]....
        /*09ac*/ 	.word	0x00001570
        /*09b0*/ 	.word	0x00000004
        /*09b4*/ 	.word	0x00016830
        /*09b8*/ 	.short	0x010a
        /*09ba*/ 	.byte	0x3f
	.zero		1


	//   ....[24]....
        /*09bc*/ 	.word	0x000015b0
        /*09c0*/ 	.word	0x00000004
        /*09c4*/ 	.word	0x00016830
        /*09c8*/ 	.short	0x010a
        /*09ca*/ 	.byte	0x3f
	.zero		1


	//   ....[25]....
        /*09cc*/ 	.word	0x00002140
        /*09d0*/ 	.word	0x000000ff
        /*09d4*/ 	.word	0x00000000
        /*09d8*/ 	.short	0x0101
        /*09da*/ 	.byte	0x06
	.zero		1


	//   ....[26]....
        /*09dc*/ 	.word	0x000037d0
        /*09e0*/ 	.word	0x000000ff
        /*09e4*/ 	.word	0x00016830
        /*09e8*/ 	.short	0x010a
        /*09ea*/ 	.byte	0x06
	.zero		1


	//   ....[27]....
        /*09ec*/ 	.word	0x00003810
        /*09f0*/ 	.word	0x000000ff
        /*09f4*/ 	.word	0x00016830
        /*09f8*/ 	.short	0x010a
        /*09fa*/ 	.byte	0x06
	.zero		1


	//   ....[28]....
        /*09fc*/ 	.word	0x00003a20
        /*0a00*/ 	.word	0x000000ff
        /*0a04*/ 	.word	0x00016850
        /*0a08*/ 	.short	0x010a
        /*0a0a*/ 	.byte	0x06
	.zero		1


	//   ....[29]....
        /*0a0c*/ 	.word	0x00003a60
        /*0a10*/ 	.word	0x000000ff
        /*0a14*/ 	.word	0x00016850
        /*0a18*/ 	.short	0x010a
        /*0a1a*/ 	.byte	0x06
	.zero		1


	//   ....[30]....
        /*0a1c*/ 	.word	0x00003ee0
        /*0a20*/ 	.word	0x000000ff
        /*0a24*/ 	.word	0x00000000
        /*0a28*/ 	.short	0x0101
        /*0a2a*/ 	.byte	0x06
	.zero		1


	//   ....[31]....
        /*0a2c*/ 	.word	0x000059d0
        /*0a30*/ 	.word	0x000000ff
        /*0a34*/ 	.word	0x00000000
        /*0a38*/ 	.short	0x0101
        /*0a3a*/ 	.byte	0x06
	.zero		1


	//   ....[32]....
        /*0a3c*/ 	.word	0x00005eb0
        /*0a40*/ 	.word	0x000000ff
        /*0a44*/ 	.word	0x00016830
        /*0a48*/ 	.short	0x010a
        /*0a4a*/ 	.byte	0x06
	.zero		1


	//   ....[33]....
        /*0a4c*/ 	.word	0x00005ef0
        /*0a50*/ 	.word	0x000000ff
        /*0a54*/ 	.word	0x00016830
        /*0a58*/ 	.short	0x010a
        /*0a5a*/ 	.byte	0x06
	.zero		1


	//   ....[34]....
        /*0a5c*/ 	.word	0x00006100
        /*0a60*/ 	.word	0x000000ff
        /*0a64*/ 	.word	0x00016850
        /*0a68*/ 	.short	0x010a
        /*0a6a*/ 	.byte	0x06
	.zero		1


	//   ....[35]....
        /*0a6c*/ 	.word	0x00006140
        /*0a70*/ 	.word	0x000000ff
        /*0a74*/ 	.word	0x00016850
        /*0a78*/ 	.short	0x010a
        /*0a7a*/ 	.byte	0x06
	.zero		1


	//   ....[36]....
        /*0a7c*/ 	.word	0x00006560
        /*0a80*/ 	.word	0x000000ff
        /*0a84*/ 	.word	0x00000000
        /*0a88*/ 	.short	0x0101
        /*0a8a*/ 	.byte	0x06
	.zero		1


	//   ....[37]....
        /*0a8c*/ 	.word	0x00007710
        /*0a90*/ 	.word	0x000000ff
        /*0a94*/ 	.word	0x00000000
        /*0a98*/ 	.short	0x0101
        /*0a9a*/ 	.byte	0x06
	.zero		1


	//   ....[38]....
        /*0a9c*/ 	.word	0x00007b20
        /*0aa0*/ 	.word	0x000000ff
        /*0aa4*/ 	.word	0x00016850
        /*0aa8*/ 	.short	0x010a
        /*0aaa*/ 	.byte	0x05
	.zero		1


	//   ....[39]....
        /*0aac*/ 	.word	0x00007b60
        /*0ab0*/ 	.word	0x000000ff
        /*0ab4*/ 	.word	0x00016850
        /*0ab8*/ 	.short	0x010a
        /*0aba*/ 	.byte	0x05
	.zero		1


	//   ....[40]....
        /*0abc*/ 	.word	0x000080c0
        /*0ac0*/ 	.word	0x000000ff
        /*0ac4*/ 	.word	0x00000000
        /*0ac8*/ 	.short	0x0101
        /*0aca*/ 	.byte	0x04
	.zero		1


	//   ....[41]....
        /*0acc*/ 	.word	0x00008cd0
        /*0ad0*/ 	.word	0x00000000
        /*0ad4*/ 	.word	0x00000000
        /*0ad8*/ 	.short	0x0101
        /*0ada*/ 	.byte	0x3f
	.zero		1


	//   ....[42]....
        /*0adc*/ 	.word	0x0000a9a0
        /*0ae0*/ 	.word	0x00000000
        /*0ae4*/ 	.word	0x00016840
        /*0ae8*/ 	.short	0x010a
        /*0aea*/ 	.byte	0x3f
	.zero		1


	//   ....[43]....
        /*0aec*/ 	.word	0x0000b100
        /*0af0*/ 	.word	0x00000000
        /*0af4*/ 	.word	0x00016830
        /*0af8*/ 	.short	0x0107
        /*0afa*/ 	.byte	0x3f
	.zero		1


	//   ....[44]....
        /*0afc*/ 	.word	0x0000b1c0
        /*0b00*/ 	.word	0x00000000
        /*0b04*/ 	.word	0x00016830
        /*0b08*/ 	.short	0x0101
        /*0b0a*/ 	.byte	0x3f
	.zero		1


	//   ....[45]....
        /*0b0c*/ 	.word	0x0000bf30
        /*0b10*/ 	.word	0x00000010
        /*0b14*/ 	.word	0x00016800
        /*0b18*/ 	.short	0x0107
        /*0b1a*/ 	.byte	0x3f
	.zero		1


	//   ....[46]....
        /*0b1c*/ 	.word	0x0000c020
        /*0b20*/ 	.word	0x00000010
        /*0b24*/ 	.word	0x00016800
        /*0b28*/ 	.short	0x0101
        /*0b2a*/ 	.byte	0x3f
	.zero		1


	//   ....[47]....
        /*0b2c*/ 	.word	0x0000c040
        /*0b30*/ 	.word	0x00000010
        /*0b34*/ 	.word	0x00016820
        /*0b38*/ 	.short	0x010a
        /*0b3a*/ 	.byte	0x3f
	.zero		1


	//   ....[48]....
        /*0b3c*/ 	.word	0x0000c3c0
        /*0b40*/ 	.word	0x00000005
        /*0b44*/ 	.word	0x00016840
        /*0b48*/ 	.short	0x010a
        /*0b4a*/ 	.byte	0x3f
	.zero		1


	//   ....[49]....
        /*0b4c*/ 	.word	0x0000c8e0
        /*0b50*/ 	.word	0x00000005
        /*0b54*/ 	.word	0x00016830
        /*0b58*/ 	.short	0x0107
        /*0b5a*/ 	.byte	0x3f
	.zero		1


	//   ....[50]....
        /*0b5c*/ 	.word	0x0000c9a0
        /*0b60*/ 	.word	0x00000005
        /*0b64*/ 	.word	0x00016830
        /*0b68*/ 	.short	0x0101
        /*0b6a*/ 	.byte	0x3f
	.zero		1


	//   ....[51]....
        /*0b6c*/ 	.word	0x0000ca00
        /*0b70*/ 	.word	0x00000005
        /*0b74*/ 	.word	0x00016860
        /*0b78*/ 	.short	0x010a
        /*0b7a*/ 	.byte	0x3f
	.zero		1


	//   ....[52]....
        /*0b7c*/ 	.word	0x0000cf10
        /*0b80*/ 	.word	0x00000005
        /*0b84*/ 	.word	0x00016850
        /*0b88*/ 	.short	0x0107
        /*0b8a*/ 	.byte	0x3f
	.zero		1


	//   ....[53]....
        /*0b8c*/ 	.word	0x0000d070
        /*0b90*/ 	.word	0x00000005
        /*0b94*/ 	.word	0x00016850
        /*0b98*/ 	.short	0x0101
        /*0b9a*/ 	.byte	0x3f
	.zero		1


	//   ....[54]....
        /*0b9c*/ 	.word	0x0000d280
        /*0ba0*/ 	.word	0x00000004
        /*0ba4*/ 	.word	0x00016860
        /*0ba8*/ 	.short	0x010a
        /*0baa*/ 	.byte	0x3f
	.zero		1


	//   ....[55]....
        /*0bac*/ 	.word	0x0000d730
        /*0bb0*/ 	.word	0x00000004
        /*0bb4*/ 	.word	0x00016850
        /*0bb8*/ 	.short	0x0107
        /*0bba*/ 	.byte	0x3f
	.zero		1


	//   ....[56]....
        /*0bbc*/ 	.word	0x0000d7f0
        /*0bc0*/ 	.word	0x00000004
        /*0bc4*/ 	.word	0x00016850
        /*0bc8*/ 	.short	0x0101
        /*0bca*/ 	.byte	0x3f
	.zero		1


	//   ....[57]....
        /*0bcc*/ 	.word	0x0000dac0
        /*0bd0*/ 	.word	0x00000005
        /*0bd4*/ 	.word	0x00016820
        /*0bd8*/ 	.short	0x010a
        /*0bda*/ 	.byte	0x3f
	.zero		1


	//   ....[58]....
        /*0bdc*/ 	.word	0x0000dc40
        /*0be0*/ 	.word	0x00000003
        /*0be4*/ 	.word	0x00016840
        /*0be8*/ 	.short	0x010a
        /*0bea*/ 	.byte	0x3f
	.zero		1


	//   ....[59]....
        /*0bec*/ 	.word	0x0000dce0
        /*0bf0*/ 	.word	0x00000005
        /*0bf4*/ 	.word	0x00016840
        /*0bf8*/ 	.short	0x010a
        /*0bfa*/ 	.byte	0x3f
	.zero		1


	//   ....[60]....
        /*0bfc*/ 	.word	0x0000dd20
        /*0c00*/ 	.word	0x00000003
        /*0c04*/ 	.word	0x00016860
        /*0c08*/ 	.short	0x010a
        /*0c0a*/ 	.byte	0x3f
	.zero		1


	//   ....[61]....
        /*0c0c*/ 	.word	0x0000dd60
        /*0c10*/ 	.word	0x00000005
        /*0c14*/ 	.word	0x00016860
        /*0c18*/ 	.short	0x010a
        /*0c1a*/ 	.byte	0x3f
	.zero		1


	//   ....[62]....
        /*0c1c*/ 	.word	0x0000ddd0
        /*0c20*/ 	.word	0x00000003
        /*0c24*/ 	.word	0x00016800
        /*0c28*/ 	.short	0x010a
        /*0c2a*/ 	.byte	0x3f
	.zero		1


	//   ....[63]....
        /*0c2c*/ 	.word	0x0000de20
        /*0c30*/ 	.word	0x00000004
        /*0c34*/ 	.word	0x00016830
        /*0c38*/ 	.short	0x010a
        /*0c3a*/ 	.byte	0x3f
	.zero		1


	//   ....[64]....
        /*0c3c*/ 	.word	0x0000de80
        /*0c40*/ 	.word	0x00000003
        /*0c44*/ 	.word	0x00016830
        /*0c48*/ 	.short	0x010a
        /*0c4a*/ 	.byte	0x3f
	.zero		1


	//   ....[65]....
        /*0c4c*/ 	.word	0x0000dee0
        /*0c50*/ 	.word	0x00000003
        /*0c54*/ 	.word	0x00016850
        /*0c58*/ 	.short	0x010a
        /*0c5a*/ 	.byte	0x3f
	.zero		1


	//   ....[66]....
        /*0c5c*/ 	.word	0x0000df40
        /*0c60*/ 	.word	0x00000003
        /*0c64*/ 	.word	0x00016830
        /*0c68*/ 	.short	0x010a
        /*0c6a*/ 	.byte	0x3f
	.zero		1


	//   ....[67]....
        /*0c6c*/ 	.word	0x0000dfa0
        /*0c70*/ 	.word	0x00000003
        /*0c74*/ 	.word	0x00016850
        /*0c78*/ 	.short	0x010a
        /*0c7a*/ 	.byte	0x3f
	.zero		1


	//   ....[68]....
        /*0c7c*/ 	.word	0x0000e000
        /*0c80*/ 	.word	0x00000007
        /*0c84*/ 	.word	0x00016850
        /*0c88*/ 	.short	0x010a
        /*0c8a*/ 	.byte	0x3f
	.zero		1


	//   ....[69]....
        /*0c8c*/ 	.word	0x0000e100
        /*0c90*/ 	.word	0x00000000
        /*0c94*/ 	.word	0x00016840
        /*0c98*/ 	.short	0x010a
        /*0c9a*/ 	.byte	0x3f
	.zero		1


	//   ....[70]....
        /*0c9c*/ 	.word	0x0000fb30
        /*0ca0*/ 	.word	0x00000010
        /*0ca4*/ 	.word	0x00016820
        /*0ca8*/ 	.short	0x010a
        /*0caa*/ 	.byte	0x3f
	.zero		1


	//   ....[71]....
        /*0cac*/ 	.word	0x0000fb80
        /*0cb0*/ 	.word	0x00000005
        /*0cb4*/ 	.word	0x00016840
        /*0cb8*/ 	.short	0x010a
        /*0cba*/ 	.byte	0x3f
	.zero		1


	//   ....[72]....
        /*0cbc*/ 	.word	0x000104c0
        /*0cc0*/ 	.word	0x00000005
        /*0cc4*/ 	.word	0x00016860
        /*0cc8*/ 	.short	0x010a
        /*0cca*/ 	.byte	0x3f
	.zero		1


	//   ....[73]....
        /*0ccc*/ 	.word	0x00010e30
        /*0cd0*/ 	.word	0x00000004
        /*0cd4*/ 	.word	0x00016860
        /*0cd8*/ 	.short	0x010a
        /*0cda*/ 	.byte	0x3f
	.zero		1


	//   ....[74]....
        /*0cdc*/ 	.word	0x00011830
        /*0ce0*/ 	.word	0x00000005
        /*0ce4*/ 	.word	0x00016820
        /*0ce8*/ 	.short	0x010a
        /*0cea*/ 	.byte	0x3f
	.zero		1


	//   ....[75]....
        /*0cec*/ 	.word	0x000119d0
        /*0cf0*/ 	.word	0x00000003
        /*0cf4*/ 	.word	0x00016840
        /*0cf8*/ 	.short	0x010a
        /*0cfa*/ 	.byte	0x3f
	.zero		1


	//   ....[76]....
        /*0cfc*/ 	.word	0x00011a20
        /*0d00*/ 	.word	0x00000005
        /*0d04*/ 	.word	0x00016840
        /*0d08*/ 	.short	0x010a
        /*0d0a*/ 	.byte	0x3f
	.zero		1


	//   ....[77]....
        /*0d0c*/ 	.word	0x00011a70
        /*0d10*/ 	.word	0x00000003
        /*0d14*/ 	.word	0x00016860
        /*0d18*/ 	.short	0x010a
        /*0d1a*/ 	.byte	0x3f
	.zero		1


	//----- nvinfo : EIATTR_NUM_MBARRIERS
	.align		4
.L_1555:
        /*0d1c*/ 	.byte	0x03, 0x38
        /*0d1e*/ 	.short	0x0016


	//----- nvinfo : EIATTR_EXIT_INSTR_OFFSETS
	.align		4
        /*0d20*/ 	.byte	0x04, 0x1c
        /*0d22*/ 	.short	(.L_1557 - .L_1556)


	//   ....[0]....
.L_1556:
        /*0d24*/ 	.word	0x00000970


	//   ....[1]....
        /*0d28*/ 	.word	0x00009720


	//   ....[2]....
        /*0d2c*/ 	.word	0x0000ddb0


	//----- nvinfo : EIATTR_MAX_THREADS
	.align		4
.L_1557:
        /*0d30*/ 	.byte	0x04, 0x05
        /*0d32*/ 	.short	(.L_1559 - .L_1558)
.L_1558:
        /*0d34*/ 	.word	0x00000200
        /*0d38*/ 	.word	0x00000001
        /*0d3c*/ 	.word	0x00000001


	//----- nvinfo : EIATTR_CRS_STACK_SIZE
	.align		4
.L_1559:
        /*0d40*/ 	.byte	0x04, 0x1e
        /*0d42*/ 	.short	(.L_1561 - .L_1560)
.L_1560:
        /*0d44*/ 	.word	0x00000000


	//----- nvinfo : EIATTR_CBANK_PARAM_SIZE
	.align		4
.L_1561:
        /*0d48*/ 	.byte	0x03, 0x19
        /*0d4a*/ 	.short	0x0af0


	//----- nvinfo : EIATTR_PARAM_CBANK
	.align		4
        /*0d4c*/ 	.byte	0x04, 0x0a
        /*0d4e*/ 	.short	(.L_1563 - .L_1562)
	.align		4
.L_1562:
        /*0d50*/ 	.word	index@(.nv.constant0._ZN7cutlass13device_kernelIN5flash11enable_sm90INS1_16FlashAttnFwdSm90INS1_25CollectiveMainloopFwdSm90ILi2EN4cute5tupleIJNS5_1CILi1EEES8_S8_EEENS6_IJNS7_ILi192EEENS7_ILi128EEENS7_ILi64EEEEEELi64ENS_10bfloat16_tEfNS_4arch4Sm90ELb1ELb0ELb0ELb0ELb1ELb0ELb0ELb1ELb1ELb1ELb0ELb0EEENS1_21CollectiveEpilogueFwdINS6_IJSA_SC_SB_EEES9_SE_SG_Li384ELb0ELb1ELb0ELb0EEENS1_30DynamicPersistentTileSchedulerILi384ELi128ELb0ELb1ELb1EEEEEEEEEvNT_6ParamsE)
        /*0d54*/ 	.short	0x0210
        /*0d56*/ 	.short	0x0af0


	//----- nvinfo : EIATTR_SW_WAR
	.align		4
.L_1563:
        /*0d58*/ 	.byte	0x04, 0x36
        /*0d5a*/ 	.short	(.L_1565 - .L_1564)
.L_1564:
        /*0d5c*/ 	.word	0x00000008
.L_1565:


//--------------------- .nv.info._ZN7cutlass13device_kernelIN5flash11enable_sm90INS1_16FlashAttnFwdSm90INS1_25CollectiveMainloopFwdSm90ILi2EN4cute5tupleIJNS5_1CILi1EEES8_S8_EEENS6_IJNS7_ILi192EEENS7_ILi128EEENS7_ILi64EEEEEELi64ENS_10bfloat16_tEfNS_4arch4Sm90ELb1ELb0ELb0ELb1ELb1ELb0ELb0ELb1ELb1ELb1ELb0ELb0EEENS1_21CollectiveEpilogueFwdINS6_IJSA_SC_SB_EEES9_SE_SG_Li384ELb1ELb1ELb0ELb0EEENS1_36VarlenDynamicPersistentTileSchedulerILi192ELi128ELi384ELi128ELb0ELb1ELb1ELb1ELb1ELb1EEEEEEEEEvNT_6ParamsE --------------------------
	.section	.nv.info._ZN7cutlass13device_kernelIN5flash11enable_sm90INS1_16FlashAttnFwdSm90INS1_25CollectiveMainloopFwdSm90ILi2EN4cute5tupleIJNS5_1CILi1EEES8_S8_EEENS6_IJNS7_ILi192EEENS7_ILi128EEENS7_ILi64EEEEEELi64ENS_10bfloat16_tEfNS_4arch4Sm90ELb1ELb0ELb0ELb1ELb1ELb0ELb0ELb1ELb1ELb1ELb0ELb0EEENS1_21CollectiveEpilogueFwdINS6_IJSA_SC_SB_EEES9_SE_SG_Li384ELb1ELb1ELb0ELb0EEENS1_36VarlenDynamicPersistentTileSchedulerILi192ELi128ELi384ELi128ELb0ELb1ELb1ELb1ELb1ELb1EEEEEEEEEvNT_6ParamsE,"",@"SHT_CUDA_INFO"
	.sectionflags	@""
	.align	4


	//----- nvinfo : EIATTR_CUDA_API_VERSION
	.align		4
        /*0000*/ 	.byte	0x04, 0x37
        /*0002*/ 	.short	(.L_1567 - .L_1566)
.L_1566:
        /*0004*/ 	.word	0x00000082


	//----- nvinfo : EIATTR_KPARAM_INFO
	.align		4
.L_1567:
        /*0008*/ 	.byte	0x04, 0x17
        /*000a*/ 	.short	(.L_1569 - .L_1568)
.L_1568:
        /*000c*/ 	.word	0x00000000
        /*0010*/ 	.short	0x0000
        /*0012*/ 	.short	0x0070
        /*0014*/ 	.byte	0x00, 0xf0, 0x01, 0x2a


	//----- nvinfo : EIATTR_SPARSE_MMA_MASK
	.align		4
.L_1569:
        /*0018*/ 	.byte	0x03, 0x50
        /*001a*/ 	.short	0x0000


	//----- nvinfo : EIATTR_MAXREG_COUNT
	.align		4
        /*001c*/ 	.byte	0x03, 0x1b
        /*001e*/ 	.short	0x0080


	//----- nvinfo : EIATTR_NUM_BARRIERS
	.align		4
        /*0020*/ 	.byte	0x02, 0x4c
        /*0022*/ 	.byte	0x10
	.zero		1


	//----- nvinfo : EIATTR_EXTERNS
	.align		4
        /*0024*/ 	.byte	0x04, 0x0f
        /*0026*/ 	.short	(.L_1571 - .L_1570)


	//   ....[0]....
	.align		4
.L_1570:
        /*0028*/ 	.word	index@(__assertfail)


	//----- nvinfo : EIATTR_ANNOTATIONS
	.align		4
.L_1571:
        /*002c*/ 	.byte	0x04, 0x55
        /*002e*/ 	.short	(.L_1573 - .L_1572)


	//   ....[0]....
.L_1572:
        /* <DEDUP_REMOVED lines=30> */


	//----- nvinfo : EIATTR_MERCURY_ISA_VERSION
	.align		4
.L_1573:
        /*01f8*/ 	.byte	0x03, 0x5f
        /*01fa*/ 	.short	0x0101


	//----- nvinfo : EIATTR_UNUSED_LOAD_BYTE_OFFSET
	.align		4
        /*01fc*/ 	.byte	0x04, 0x44
        /*01fe*/ 	.short	(.L_1575 - .L_1574)


	//   ....[0]....
.L_1574:
        /*0200*/ 	.word	0x00000970
        /*0204*/ 	.word	0x0000fff0


	//   ....[1]....
        /*0208*/ 	.word	0x00008410
        /*020c*/ 	.word	0x0000fff0


	//----- nvinfo : EIATTR_INT_WARP_WIDE_INSTR_OFFSETS
	.align		4
.L_1575:
        /*0210*/ 	.byte	0x04, 0x31
        /*0212*/ 	.short	(.L_1577 - .L_1576)


	//   ....[0]....
.L_1576:
        /*0214*/ 	.word	0x000000c0


	//   ....[1]....
        /*0218*/ 	.word	0x000000d0


	//   ....[2]....
        /*021c*/ 	.word	0x00000170


	//   ....[3]....
        /*0220*/ 	.word	0x0000b050


	//   ....[4]....
        /*0224*/ 	.word	0x0000b0e0


	//   ....[5]....
        /*0228*/ 	.word	0x0000e2d0


	//   ....[6]....
        /*022c*/ 	.word	0x0000e360


	//----- nvinfo : EIATTR_COOP_GROUP_MASK_REGIDS
	.align		4
.L_1577:
        /*0230*/ 	.byte	0x04, 0x29
        /*0232*/ 	.short	(.L_1579 - .L_1578)


	//   ....[0]....
.L_1578:
        /*0234*/ 	.word	0xffffffff


	//   ....[1]....
        /*0238*/ 	.word	0xffffffff


	//   ....[2]....
        /*023c*/ 	.word	0xffffffff


	//   ....[3]....
        /*0240*/ 	.word	0xffffffff


	//   ....[4]....
        /*0244*/ 	.word	0xffffffff


	//   ....[5]....
        /*0248*/ 	.word	0xffffffff


	//   ....[6]....
        /*024c*/ 	.word	0xffffffff


	//   ....[7]....
        /*0250*/ 	.word	0xffffffff


	//   ....[8]....
        /*0254*/ 	.word	0xffffffff


	//   ....[9]....
        /*0258*/ 	.word	0xffffffff


	//   ....[10]....
        /*025c*/ 	.word	0xffffffff


	//   ....[11]....
        /*0260*/ 	.word	0xffffffff


	//   ....[12]....
        /*0264*/ 	.word	0xffffffff


	//   ....[13]....
        /*0268*/ 	.word	0xffffffff


	//   ....[14]....
        /*026c*/ 	.word	0xffffffff


	//   ....[15]....
        /*0270*/ 	.word	0xffffffff


	//   ....[16]....
        /*0274*/ 	.word	0xffffffff


	//   ....[17]....
        /*0278*/ 	.word	0xffffffff


	//   ....[18]....
        /*027c*/ 	.word	0xffffffff


	//   ....[19]....
        /*0280*/ 	.word	0xffffffff


	//   ....[20]....
        /*0284*/ 	.word	0xffffffff


	//   ....[21]....
        /*0288*/ 	.word	0xffffffff


	//   ....[22]....
        /*028c*/ 	.word	0xffffffff


	//   ....[23]....
        /*0290*/ 	.word	0xffffffff


	//   ....[24]....
        /*0294*/ 	.word	0xffffffff


	//   ....[25]....
        /*0298*/ 	.word	0xffffffff


	//   ....[26]....
        /*029c*/ 	.word	0xffffffff


	//   ....[27]....
        /*02a0*/ 	.word	0xffffffff


	//   ....[28]....
        /*02a4*/ 	.word	0xffffffff


	//   ....[29]....
        /*02a8*/ 	.word	0xffffffff


	//   ....[30]....
        /*02ac*/ 	.word	0xffffffff


	//   ....[31]....
        /*02b0*/ 	.word	0xffffffff


	//   ....[32]....
        /*02b4*/ 	.word	0xffffffff


	//   ....[33]....
        /*02b8*/ 	.word	0xffffffff


	//   ....[34]....
        /*02bc*/ 	.word	0xffffffff


	//   ....[35]....
        /*02c0*/ 	.word	0xffffffff


	//   ....[36]....
        /*02c4*/ 	.word	0xffffffff


	//   ....[37]....
        /*02c8*/ 	.word	0xffffffff


	//   ....[38]....
        /*02cc*/ 	.word	0xffffffff


	//   ....[39]....
        /*02d0*/ 	.word	0xffffffff


	//   ....[40]....
        /*02d4*/ 	.word	0xffffffff


	//   ....[41]....
        /*02d8*/ 	.word	0xffffffff


	//   ....[42]....
        /*02dc*/ 	.word	0xffffffff


	//   ....[43]....
        /*02e0*/ 	.word	0xffffffff


	//   ....[44]....
        /*02e4*/ 	.word	0xffffffff


	//   ....[45]....
        /*02e8*/ 	.word	0xffffffff


	//   ....[46]....
        /*02ec*/ 	.word	0xffffffff


	//   ....[47]....
        /*02f0*/ 	.word	0xffffffff


	//   ....[48]....
        /*02f4*/ 	.word	0xffffffff


	//   ....[49]....
        /*02f8*/ 	.word	0xffffffff


	//   ....[50]....
        /*02fc*/ 	.word	0xffffffff


	//   ....[51]....
        /*0300*/ 	.word	0xffffffff


	//   ....[52]....
        /*0304*/ 	.word	0xffffffff


	//   ....[53]....
        /*0308*/ 	.word	0xffffffff


	//   ....[54]....
        /*030c*/ 	.word	0xffffffff


	//   ....[55]....
        /*0310*/ 	.word	0xffffffff


	//   ....[56]....
        /*0314*/ 	.word	0xffffffff


	//   ....[57]....
        /*0318*/ 	.word	0xffffffff


	//   ....[58]....
        /*031c*/ 	.word	0xffffffff


	//   ....[59]....
        /*0320*/ 	.word	0xffffffff


	//   ....[60]....
        /*0324*/ 	.word	0xffffffff


	//   ....[61]....
        /*0328*/ 	.word	0xffffffff


	//   ....[62]....
        /*032c*/ 	.word	0xffffffff


	//   ....[63]....
        /*0330*/ 	.word	0xffffffff


	//   ....[64]....
        /*0334*/ 	.word	0xffffffff


	//   ....[65]....
        /*0338*/ 	.word	0xffffffff


	//   ....[66]....
        /*033c*/ 	.word	0xffffffff


	//   ....[67]....
        /*0340*/ 	.word	0xffffffff


	//   ....[68]....
        /*0344*/ 	.word	0xffffffff


	//   ....[69]....
        /*0348*/ 	.word	0xffffffff


	//   ....[70]....
        /*034c*/ 	.word	0xffffffff


	//   ....[71]....
        /*0350*/ 	.word	0xffffffff


	//   ....[72]....
        /*0354*/ 	.word	0xffffffff


	//   ....[73]....
        /*0358*/ 	.word	0xffffffff


	//   ....[74]....
        /*035c*/ 	.word	0xffffffff


	//   ....[75]....
        /*0360*/ 	.word	0xffffffff


	//   ....[76]....
        /*0364*/ 	.word	0xffffffff


	//   ....[77]....
        /*0368*/ 	.word	0xffffffff


	//   ....[78]....
        /*036c*/ 	.word	0xffffffff


	//   ....[79]....
        /*0370*/ 	.word	0xffffffff


	//   ....[80]....
        /*0374*/ 	.word	0xffffffff


	//   ....[81]....
        /*0378*/ 	.word	0xffffffff


	//   ....[82]....
        /*037c*/ 	.word	0xffffffff


	//   ....[83]....
        /*0380*/ 	.word	0xffffffff


	//   ....[84]....
        /*0384*/ 	.word	0xffffffff


	//   ....[85]....
        /*0388*/ 	.word	0xffffffff


	//   ....[86]....
        /*038c*/ 	.word	0xffffffff


	//   ....[87]....
        /*0390*/ 	.word	0xffffffff


	//   ....[88]....
        /*0394*/ 	.word	0xffffffff


	//   ....[89]....
        /*0398*/ 	.word	0xffffffff


	//   ....[90]....
        /*039c*/ 	.word	0xffffffff


	//   ....[91]....
        /*03a0*/ 	.word	0xffffffff


	//   ....[92]....
        /*03a4*/ 	.word	0xffffffff


	//   ....[93]....
        /*03a8*/ 	.word	0xffffffff


	//   ....[94]....
        /*03ac*/ 	.word	0xffffffff


	//   ....[95]....
        /*03b0*/ 	.word	0xffffffff


	//   ....[96]....
        /*03b4*/ 	.word	0xffffffff


	//   ....[97]....
        /*03b8*/ 	.word	0xffffffff


	//   ....[98]....
        /*03bc*/ 	.word	0xffffffff


	//   ....[99]....
        /*03c0*/ 	.word	0xffffffff


	//   ....[100]....
        /*03c4*/ 	.word	0xffffffff


	//   ....[101]....
        /*03c8*/ 	.word	0xffffffff


	//   ....[102]....
        /*03cc*/ 	.word	0xffffffff


	//   ....[103]....
        /*03d0*/ 	.word	0xffffffff


	//   ....[104]....
        /*03d4*/ 	.word	0xffffffff


	//   ....[105]....
        /*03d8*/ 	.word	0xffffffff


	//   ....[106]....
        /*03dc*/ 	.word	0xffffffff


	//   ....[107]....
        /*03e0*/ 	.word	0xffffffff


	//   ....[108]....
        /*03e4*/ 	.word	0xffffffff


	//   ....[109]....
        /*03e8*/ 	.word	0xffffffff


	//   ....[110]....
        /*03ec*/ 	.word	0xffffffff


	//   ....[111]....
        /*03f0*/ 	.word	0xffffffff


	//   ....[112]....
        /*03f4*/ 	.word	0xffffffff


	//   ....[113]....
        /*03f8*/ 	.word	0xffffffff


	//   ....[114]....
        /*03fc*/ 	.word	0xffffffff


	//   ....[115]....
        /*0400*/ 	.word	0xffffffff


	//   ....[116]....
        /*0404*/ 	.word	0xffffffff


	//   ....[117]....
        /*0408*/ 	.word	0xffffffff


	//   ....[118]....
        /*040c*/ 	.word	0xffffffff


	//   ....[119]....
        /*0410*/ 	.word	0xffffffff


	//   ....[120]....
        /*0414*/ 	.word	0xffffffff


	//   ....[121]....
        /*0418*/ 	.word	0xffffffff


	//   ....[122]....
        /*041c*/ 	.word	0xffffffff


	//   ....[123]....
        /*0420*/ 	.word	0xffffffff


	//   ....[124]....
        /*0424*/ 	.word	0xffffffff


	//   ....[125]....
        /*0428*/ 	.word	0xffffffff


	//   ....[126]....
        /*042c*/ 	.word	0xffffffff


	//   ....[127]....
        /*0430*/ 	.word	0xffffffff


	//   ....[128]....
        /*0434*/ 	.word	0xffffffff


	//   ....[129]....
        /*0438*/ 	.word	0xffffffff


	//   ....[130]....
        /*043c*/ 	.word	0xffffffff


	//   ....[131]....
        /*0440*/ 	.word	0xffffffff


	//   ....[132]....
        /*0444*/ 	.word	0xffffffff


	//   ....[133]....
        /*0448*/ 	.word	0xffffffff


	//   ....[134]....
        /*044c*/ 	.word	0xffffffff


	//   ....[135]....
        /*0450*/ 	.word	0xffffffff


	//   ....[136]....
        /*0454*/ 	.word	0xffffffff


	//   ....[137]....
        /*0458*/ 	.word	0xffffffff


	//   ....[138]....
        /*045c*/ 	.word	0xffffffff


	//   ....[139]....
        /*0460*/ 	.word	0xffffffff


	//   ....[140]....
        /*0464*/ 	.word	0xffffffff


	//   ....[141]....
        /*0468*/ 	.word	0xffffffff


	//   ....[142]....
        /*046c*/ 	.word	0xffffffff


	//   ....[143]....
        /*0470*/ 	.word	0xffffffff


	//   ....[144]....
        /*0474*/ 	.word	0xffffffff


	//   ....[145]....
        /*0478*/ 	.word	0xffffffff


	//   ....[146]....
        /*047c*/ 	.word	0xffffffff


	//   ....[147]....
        /*0480*/ 	.word	0xffffffff


	//   ....[148]....
        /*0484*/ 	.word	0xffffffff


	//   ....[149]....
        /*0488*/ 	.word	0xffffffff


	//   ....[150]....
        /*048c*/ 	.word	0xffffffff


	//   ....[151]....
        /*0490*/ 	.word	0xffffffff


	//   ....[152]....
        /*0494*/ 	.word	0xffffffff


	//   ....[153]....
        /*0498*/ 	.word	0xffffffff


	//   ....[154]....
        /*049c*/ 	.word	0xffffffff


	//   ....[155]....
        /*04a0*/ 	.word	0xffffffff


	//   ....[156]....
        /*04a4*/ 	.word	0xffffffff


	//   ....[157]....
        /*04a8*/ 	.word	0xffffffff


	//   ....[158]....
        /*04ac*/ 	.word	0xffffffff


	//   ....[159]....
        /*04b0*/ 	.word	0xffffffff


	//   ....[160]....
        /*04b4*/ 	.word	0xffffffff


	//   ....[161]....
        /*04b8*/ 	.word	0xffffffff


	//   ....[162]....
        /*04bc*/ 	.word	0xffffffff


	//   ....[163]....
        /*04c0*/ 	.word	0xffffffff


	//   ....[164]....
        /*04c4*/ 	.word	0xffffffff


	//   ....[165]....
        /*04c8*/ 	.word	0xffffffff


	//   ....[166]....
        /*04cc*/ 	.word	0xffffffff


	//   ....[167]....
        /*04d0*/ 	.word	0xffffffff


	//   ....[168]....
        /*04d4*/ 	.word	0xffffffff


	//   ....[169]....
        /*04d8*/ 	.word	0x0500000f


	//   ....[170]....
        /*04dc*/ 	.word	0x0500000f


	//   ....[171]....
        /*04e0*/ 	.word	0x0500000f


	//   ....[172]....
        /*04e4*/ 	.word	0x0500000f


	//   ....[173]....
        /*04e8*/ 	.word	0x0500000f


	//   ....[174]....
        /*04ec*/ 	.word	0x0500000f


	//   ....[175]....
        /*04f0*/ 	.word	0x0500000f


	//   ....[176]....
        /*04f4*/ 	.word	0x0500000f


	//   ....[177]....
        /*04f8*/ 	.word	0x0500000f


	//   ....[178]....
        /*04fc*/ 	.word	0x0500000f


	//   ....[179]....
        /*0500*/ 	.word	0x0500000f


	//   ....[180]....
        /*0504*/ 	.word	0x0500000f


	//   ....[181]....
        /*0508*/ 	.word	0x0500000f


	//   ....[182]....
        /*050c*/ 	.word	0x0500000f


	//   ....[183]....
        /*0510*/ 	.word	0x0500000f


	//   ....[184]....
        /*0514*/ 	.word	0x0500000f


	//   ....[185]....
        /*0518*/ 	.word	0x0500000f


	//   ....[186]....
        /*051c*/ 	.word	0x0500000f


	//   ....[187]....
        /*0520*/ 	.word	0x0500000f


	//   ....[188]....
        /*0524*/ 	.word	0x0500000f


	//   ....[189]....
        /*0528*/ 	.word	0x0500000f


	//   ....[190]....
        /*052c*/ 	.word	0x0500000f


	//   ....[191]....
        /*0530*/ 	.word	0x0500000f


	//   ....[192]....
        /*0534*/ 	.word	0x0500000f


	//   ....[193]....
        /*0538*/ 	.word	0x0500000f


	//   ....[194]....
        /*053c*/ 	.word	0x0500000f


	//   ....[195]....
        /*0540*/ 	.word	0x0500000f


	//   ....[196]....
        /*0544*/ 	.word	0x0500000f


	//   ....[197]....
        /*0548*/ 	.word	0x0500000f


	//   ....[198]....
        /*054c*/ 	.word	0x0500000f


	//   ....[199]....
        /*0550*/ 	.word	0x0500000f


	//   ....[200]....
        /*0554*/ 	.word	0x0500000f


	//   ....[201]....
        /*0558*/ 	.word	0x0500000f


	//   ....[202]....
        /*055c*/ 	.word	0x0500000f


	//   ....[203]....
        /*0560*/ 	.word	0x0500000f


	//   ....[204]....
        /*0564*/ 	.word	0x0500000f


	//   ....[205]....
        /*0568*/ 	.word	0x0500000f


	//   ....[206]....
        /*056c*/ 	.word	0x0500000f


	//   ....[207]....
        /*0570*/ 	.word	0x0500000f


	//   ....[208]....
        /*0574*/ 	.word	0x0500000f


	//   ....[209]....
        /*0578*/ 	.word	0x0500000f


	//   ....[210]....
        /*057c*/ 	.word	0x0500000f


	//   ....[211]....
        /*0580*/ 	.word	0x0500000f


	//   ....[212]....
        /*0584*/ 	.word	0x0500000f


	//   ....[213]....
        /*0588*/ 	.word	0x0500000f


	//   ....[214]....
        /*058c*/ 	.word	0x0500000f


	//   ....[215]....
        /*0590*/ 	.word	0x0500000f


	//   ....[216]....
        /*0594*/ 	.word	0x0500000f


	//   ....[217]....
        /*0598*/ 	.word	0x0500000f


	//   ....[218]....
        /*059c*/ 	.word	0x0500000f


	//   ....[219]....
        /*05a0*/ 	.word	0x0500000f


	//   ....[220]....
        /*05a4*/ 	.word	0x0500000f


	//   ....[221]....
        /*05a8*/ 	.word	0x0500000f


	//   ....[222]....
        /*05ac*/ 	.word	0x0500000f


	//   ....[223]....
        /*05b0*/ 	.word	0x0500000f


	//   ....[224]....
        /*05b4*/ 	.word	0x0500000f


	//   ....[225]....
        /*05b8*/ 	.word	0x0500000f


	//   ....[226]....
        /*05bc*/ 	.word	0x0500000f


	//   ....[227]....
        /*05c0*/ 	.word	0x0500000f


	//   ....[228]....
        /*05c4*/ 	.word	0x0500000f


	//   ....[229]....
        /*05c8*/ 	.word	0x0500000f


	//   ....[230]....
        /*05cc*/ 	.word	0x0500000f


	//   ....[231]....
        /*05d0*/ 	.word	0x0500000f


	//   ....[232]....
        /*05d4*/ 	.word	0x0500000f


	//   ....[233]....
        /*05d8*/ 	.word	0x0500000f


	//   ....[234]....
        /*05dc*/ 	.word	0x0500000f


	//   ....[235]....
        /*05e0*/ 	.word	0x0500000f


	//   ....[236]....
        /*05e4*/ 	.word	0x0500000f


	//   ....[237]....
        /*05e8*/ 	.word	0x0500000f


	//   ....[238]....
        /*05ec*/ 	.word	0x0500000f


	//   ....[239]....
        /*05f0*/ 	.word	0x0500000f


	//   ....[240]....
        /*05f4*/ 	.word	0x0500000f


	//   ....[241]....
        /*05f8*/ 	.word	0x0500000f


	//   ....[242]....
        /*05fc*/ 	.word	0x0500000f


	//   ....[243]....
        /*0600*/ 	.word	0x0500000f


	//   ....[244]....
        /*0604*/ 	.word	0x0500000f


	//   ....[245]....
        /*0608*/ 	.word	0x0500000f


	//   ....[246]....
        /*060c*/ 	.word	0x0500000f


	//   ....[247]....
        /*0610*/ 	.word	0x0500000f


	//   ....[248]....
        /*0614*/ 	.word	0x0500000f


	//   ....[249]....
        /*0618*/ 	.word	0x0500000f


	//   ....[250]....
        /*061c*/ 	.word	0x0500000f


	//   ....[251]....
        /*0620*/ 	.word	0x0500000f


	//   ....[252]....
        /*0624*/ 	.word	0x0500000f


	//   ....[253]....
        /*0628*/ 	.word	0x0500000f


	//   ....[254]....
        /*062c*/ 	.word	0x0500000f


	//   ....[255]....
        /*0630*/ 	.word	0x0500000f


	//   ....[0]....
        /*0634*/ 	.word	0x0500000f


	//   ....[1]....
        /*0638*/ 	.word	0x0500000f


	//   ....[2]....
        /*063c*/ 	.word	0x0500000f


	//   ....[3]....
        /*0640*/ 	.word	0x0500000f


	//   ....[4]....
        /*0644*/ 	.word	0x0500000f


	//   ....[5]....
        /*0648*/ 	.word	0x0500000f


	//   ....[6]....
        /*064c*/ 	.word	0x0500000f


	//   ....[7]....
        /*0650*/ 	.word	0x0500000f


	//   ....[8]....
        /*0654*/ 	.word	0x0500000f


	//   ....[9]....
        /*0658*/ 	.word	0x0500000f


	//   ....[10]....
        /*065c*/ 	.word	0x0500000f


	//   ....[11]....
        /*0660*/ 	.word	0x0500000f


	//   ....[12]....
        /*0664*/ 	.word	0x0500000f


	//   ....[13]....
        /*0668*/ 	.word	0x0500000f


	//   ....[14]....
        /*066c*/ 	.word	0x0500000f


	//   ....[15]....
        /*0670*/ 	.word	0x0500000f


	//   ....[16]....
        /*0674*/ 	.word	0x0500000f


	//   ....[17]....
        /*0678*/ 	.word	0x0500000f


	//   ....[18]....
        /*067c*/ 	.word	0x0500000f


	//   ....[19]....
        /*0680*/ 	.word	0x0500000f


	//----- nvinfo : EIATTR_COOP_GROUP_INSTR_OFFSETS
	.align		4
.L_1579:
        /*0684*/ 	.byte	0x04, 0x28
        /*0686*/ 	.short	(.L_1581 - .L_1580)


	//   ....[0]....
.L_1580:
        /*0688*/ 	.word	0x00000080


	//   ....[1]....
        /*068c*/ 	.word	0x00000090


	//   ....[2]....
        /*0690*/ 	.word	0x000002d0


	//   ....[3]....
        /*0694*/ 	.word	0x00000430


	//   ....[4]....
        /*0698*/ 	.word	0x00000550


	//   ....[5]....
        /*069c*/ 	.word	0x000006b0


	//   ....[6]....
        /*06a0*/ 	.word	0x00001460


	//   ....[7]....
        /*06a4*/ 	.word	0x00001b00


	//   ....[8]....
        /*06a8*/ 	.word	0x00001b30


	//   ....[9]....
        /*06ac*/ 	.word	0x000021e0


	//   ....[10]....
        /*06b0*/ 	.word	0x00002250


	//   ....[11]....
        /*06b4*/ 	.word	0x00002d10


	//   ....[12]....
        /*06b8*/ 	.word	0x00002d60


	//   ....[13]....
        /*06bc*/ 	.word	0x00003fc0


	//   ....[14]....
        /*06c0*/ 	.word	0x00003fe0


	//   ....[15]....
        /*06c4*/ 	.word	0x000046c0


	//   ....[16]....
        /*06c8*/ 	.word	0x00004700


	//   ....[17]....
        /*06cc*/ 	.word	0x00005000


	//   ....[18]....
        /*06d0*/ 	.word	0x00005060


	//   ....[19]....
        /*06d4*/ 	.word	0x00006a00


	//   ....[20]....
        /*06d8*/ 	.word	0x00006a10


	//   ....[21]....
        /*06dc*/ 	.word	0x00006a40


	//   ....[22]....
        /*06e0*/ 	.word	0x00006a60


	//   ....[23]....
        /*06e4*/ 	.word	0x00007ce0


	//   ....[24]....
        /*06e8*/ 	.word	0x00007d10


	//   ....[25]....
        /*06ec*/ 	.word	0x00007dc0


	//   ....[26]....
        /*06f0*/ 	.word	0x00007dd0


	//   ....[27]....
        /*06f4*/ 	.word	0x00008b70


	//   ....[28]....
        /*06f8*/ 	.word	0x00008bb0


	//   ....[29]....
        /*06fc*/ 	.word	0x00008bf0


	//   ....[30]....
        /*0700*/ 	.word	0x00008c20


	//   ....[31]....
        /*0704*/ 	.word	0x00009100


	//   ....[32]....
        /*0708*/ 	.word	0x00009140


	//   ....[33]....
        /*070c*/ 	.word	0x00009170


	//   ....[34]....
        /*0710*/ 	.word	0x000091a0


	//   ....[35]....
        /*0714*/ 	.word	0x000091c0


	//   ....[36]....
        /*0718*/ 	.word	0x000091d0


	//   ....[37]....
        /*071c*/ 	.word	0x000091f0


	//   ....[38]....
        /*0720*/ 	.word	0x00009210


	//   ....[39]....
        /*0724*/ 	.word	0x00009aa0


	//   ....[40]....
        /*0728*/ 	.word	0x00009ad0


	//   ....[41]....
        /*072c*/ 	.word	0x00009b10


	//   ....[42]....
        /*0730*/ 	.word	0x00009b40


	//   ....[43]....
        /*0734*/ 	.word	0x00009b50


	//   ....[44]....
        /*0738*/ 	.word	0x00009b60


	//   ....[45]....
        /*073c*/ 	.word	0x00009b70


	//   ....[46]....
        /*0740*/ 	.word	0x00009b90


	//   ....[47]....
        /*0744*/ 	.word	0x00009ce0


	//   ....[48]....
        /*0748*/ 	.word	0x00009ed0


	//   ....[49]....
        /*074c*/ 	.word	0x00009f00


	//   ....[50]....
        /*0750*/ 	.word	0x00009f30


	//   ....[51]....
        /*0754*/ 	.word	0x00009f60


	//   ....[52]....
        /*0758*/ 	.word	0x00009f90


	//   ....[53]....
        /*075c*/ 	.word	0x00009fc0


	//   ....[54]....
        /*0760*/ 	.word	0x0000a110


	//   ....[55]....
        /*0764*/ 	.word	0x0000a140


	//   ....[56]....
        /*0768*/ 	.word	0x0000a170


	//   ....[57]....
        /*076c*/ 	.word	0x0000a1a0


	//   ....[58]....
        /*0770*/ 	.word	0x0000a1d0


	//   ....[59]....
        /*0774*/ 	.word	0x0000a200


	//   ....[60]....
        /*0778*/ 	.word	0x0000a290


	//   ....[61]....
        /*077c*/ 	.word	0x0000a2f0


	//   ....[62]....
        /*0780*/ 	.word	0x0000a380


	//   ....[63]....
        /*0784*/ 	.word	0x0000bc60


	//   ....[64]....
        /*0788*/ 	.word	0x0000bc80


	//   ....[65]....
        /*078c*/ 	.word	0x0000bd10


	//   ....[66]....
        /*0790*/ 	.word	0x0000bd30


	//   ....[67]....
        /*0794*/ 	.word	0x0000bdb0


	//   ....[68]....
        /*0798*/ 	.word	0x0000bdd0


	//   ....[69]....
        /*079c*/ 	.word	0x0000be50


	//   ....[70]....
        /*07a0*/ 	.word	0x0000be70


	//   ....[71]....
        /*07a4*/ 	.word	0x0000bef0


	//   ....[72]....
        /*07a8*/ 	.word	0x0000bf10


	//   ....[73]....
        /*07ac*/ 	.word	0x0000bf90


	//   ....[74]....
        /*07b0*/ 	.word	0x0000bfb0


	//   ....[75]....
        /*07b4*/ 	.word	0x0000c030


	//   ....[76]....
        /*07b8*/ 	.word	0x0000c050


	//   ....[77]....
        /*07bc*/ 	.word	0x0000c060


	//   ....[78]....
        /*07c0*/ 	.word	0x0000c070


	//   ....[79]....
        /*07c4*/ 	.word	0x0000c970


	//   ....[80]....
        /*07c8*/ 	.word	0x0000c9a0


	//   ....[81]....
        /*07cc*/ 	.word	0x0000ca40


	//   ....[82]....
        /*07d0*/ 	.word	0x0000ca60


	//   ....[83]....
        /*07d4*/ 	.word	0x0000cae0


	//   ....[84]....
        /*07d8*/ 	.word	0x0000cb00


	//   ....[85]....
        /*07dc*/ 	.word	0x0000cb80


	//   ....[86]....
        /*07e0*/ 	.word	0x0000cba0


	//   ....[87]....
        /*07e4*/ 	.word	0x0000cc20


	//   ....[88]....
        /*07e8*/ 	.word	0x0000cc40


	//   ....[89]....
        /*07ec*/ 	.word	0x0000ccc0


	//   ....[90]....
        /*07f0*/ 	.word	0x0000cce0


	//   ....[91]....
        /*07f4*/ 	.word	0x0000cd60


	//   ....[92]....
        /*07f8*/ 	.word	0x0000cd80


	//   ....[93]....
        /*07fc*/ 	.word	0x0000cd90


	//   ....[94]....
        /*0800*/ 	.word	0x0000ce00


	//   ....[95]....
        /*0804*/ 	.word	0x0000ce50


	//   ....[96]....
        /*0808*/ 	.word	0x0000ce80


	//   ....[97]....
        /*080c*/ 	.word	0x0000cf10


	//   ....[98]....
        /*0810*/ 	.word	0x0000cf20


	//   ....[99]....
        /*0814*/ 	.word	0x0000cf90


	//   ....[100]....
        /*0818*/ 	.word	0x0000cfa0


	//   ....[101]....
        /*081c*/ 	.word	0x0000cfe0


	//   ....[102]....
        /*0820*/ 	.word	0x0000d000


	//   ....[103]....
        /*0824*/ 	.word	0x0000d780


	//   ....[104]....
        /*0828*/ 	.word	0x0000d7b0


	//   ....[105]....
        /*082c*/ 	.word	0x0000d800


	//   ....[106]....
        /*0830*/ 	.word	0x0000d810


	//   ....[107]....
        /*0834*/ 	.word	0x0000d850


	//   ....[108]....
        /*0838*/ 	.word	0x0000d860


	//   ....[109]....
        /*083c*/ 	.word	0x0000d8a0


	//   ....[110]....
        /*0840*/ 	.word	0x0000d8b0


	//   ....[111]....
        /*0844*/ 	.word	0x0000d8f0


	//   ....[112]....
        /*0848*/ 	.word	0x0000d900


	//   ....[113]....
        /*084c*/ 	.word	0x0000d940


	//   ....[114]....
        /*0850*/ 	.word	0x0000d950


	//   ....[115]....
        /*0854*/ 	.word	0x0000d990


	//   ....[116]....
        /*0858*/ 	.word	0x0000d9a0


	//   ....[117]....
        /*085c*/ 	.word	0x0000d9b0


	//   ....[118]....
        /*0860*/ 	.word	0x0000d9f0


	//   ....[119]....
        /*0864*/ 	.word	0x0000dca0


	//   ....[120]....
        /*0868*/ 	.word	0x0000dcd0


	//   ....[121]....
        /*086c*/ 	.word	0x0000dd30


	//   ....[122]....
        /*0870*/ 	.word	0x0000dd40


	//   ....[123]....
        /*0874*/ 	.word	0x0000dd90


	//   ....[124]....
        /*0878*/ 	.word	0x0000dda0


	//   ....[125]....
        /*087c*/ 	.word	0x0000ddf0


	//   ....[126]....
        /*0880*/ 	.word	0x0000de00


	//   ....[127]....
        /*0884*/ 	.word	0x0000de50


	//   ....[128]....
        /*0888*/ 	.word	0x0000de60


	//   ....[129]....
        /*088c*/ 	.word	0x0000deb0


	//   ....[130]....
        /*0890*/ 	.word	0x0000dec0


	//   ....[131]....
        /*0894*/ 	.word	0x0000df10


	//   ....[132]....
        /*0898*/ 	.word	0x0000df20


	//   ....[133]....
        /*089c*/ 	.word	0x0000df30


	//   ....[134]....
        /*08a0*/ 	.word	0x0000df70


	//   ....[135]....
        /*08a4*/ 	.word	0x0000e520


	//   ....[136]....
        /*08a8*/ 	.word	0x0000e560


	//   ....[137]....
        /*08ac*/ 	.word	0x0000e590


	//   ....[138]....
        /*08b0*/ 	.word	0x0000e5a0


	//   ....[139]....
        /*08b4*/ 	.word	0x0000e5b0


	//   ....[140]....
        /*08b8*/ 	.word	0x0000e5c0


	//   ....[141]....
        /*08bc*/ 	.word	0x0000e5e0


	//   ....[142]....
        /*08c0*/ 	.word	0x0000e630


	//   ....[143]....
        /*08c4*/ 	.word	0x0000e650


	//   ....[144]....
        /*08c8*/ 	.word	0x0000e690


	//   ....[145]....
        /*08cc*/ 	.word	0x0000e6b0


	//   ....[146]....
        /*08d0*/ 	.word	0x0000e6f0


	//   ....[147]....
        /*08d4*/ 	.word	0x0000e710


	//   ....[148]....
        /*08d8*/ 	.word	0x0000e760


	//   ....[149]....
        /*08dc*/ 	.word	0x0000e790


	//   ....[150]....
        /*08e0*/ 	.word	0x0000e7f0


	//   ....[151]....
        /*08e4*/ 	.word	0x0000eb70


	//   ....[152]....
        /*08e8*/ 	.word	0x0000ebc0


	//   ....[153]....
        /*08ec*/ 	.word	0x0000ebf0


	//   ....[154]....
        /*08f0*/ 	.word	0x0000ec20


	//   ....[155]....
        /*08f4*/ 	.word	0x0000ec30


	//   ....[156]....
        /*08f8*/ 	.word	0x0000ec60


	//   ....[157]....
        /*08fc*/ 	.word	0x0000ec90


	//   ....[158]....
        /*0900*/ 	.word	0x0000ecc0


	//   ....[159]....
        /*0904*/ 	.word	0x0000ee40


	//   ....[160]....
        /*0908*/ 	.word	0x0000ee70


	//   ....[161]....
        /*090c*/ 	.word	0x0000eea0


	//   ....[162]....
        /*0910*/ 	.word	0x0000eed0


	//   ....[163]....
        /*0914*/ 	.word	0x0000ef00


	//   ....[164]....
        /*0918*/ 	.word	0x0000ef30


	//   ....[165]....
        /*091c*/ 	.word	0x0000eff0


	//   ....[166]....
        /*0920*/ 	.word	0x0000f010


	//   ....[167]....
        /*0924*/ 	.word	0x0000f080


	//   ....[168]....
        /*0928*/ 	.word	0x0000f720


	//   ....[169]....
        /*092c*/ 	.word	0x0000fcc0


	//   ....[170]....
        /*0930*/ 	.word	0x0000fdb0


	//   ....[171]....
        /*0934*/ 	.word	0x0000fe50


	//   ....[172]....
        /*0938*/ 	.word	0x0000feb0


	//   ....[173]....
        /*093c*/ 	.word	0x0000ffa0


	//   ....[174]....
        /*0940*/ 	.word	0x00010010


	//   ....[175]....
        /*0944*/ 	.word	0x00010100


	//   ....[176]....
        /*0948*/ 	.word	0x00010170


	//   ....[177]....
        /*094c*/ 	.word	0x00010260


	//   ....[178]....
        /*0950*/ 	.word	0x000102d0


	//   ....[179]....
        /*0954*/ 	.word	0x000103c0


	//   ....[180]....
        /*0958*/ 	.word	0x00010430


	//   ....[181]....
        /*095c*/ 	.word	0x00010520


	//   ....[182]....
        /*0960*/ 	.word	0x00010590


	//   ....[183]....
        /*0964*/ 	.word	0x00010680


	//   ....[184]....
        /*0968*/ 	.word	0x000106f0


	//   ....[185]....
        /*096c*/ 	.word	0x00010790


	//   ....[186]....
        /*0970*/ 	.word	0x00010880


	//   ....[187]....
        /*0974*/ 	.word	0x000108f0


	//   ....[188]....
        /*0978*/ 	.word	0x00010950


	//   ....[189]....
        /*097c*/ 	.word	0x00010a40


	//   ....[190]....
        /*0980*/ 	.word	0x00010aa0


	//   ....[191]....
        /*0984*/ 	.word	0x00010ba0


	//   ....[192]....
        /*0988*/ 	.word	0x00010c00


	//   ....[193]....
        /*098c*/ 	.word	0x00010d00


	//   ....[194]....
        /*0990*/ 	.word	0x00010d60


	//   ....[195]....
        /*0994*/ 	.word	0x00010e60


	//   ....[196]....
        /*0998*/ 	.word	0x00010ec0


	//   ....[197]....
        /*099c*/ 	.word	0x00010fc0


	//   ....[198]....
        /*09a0*/ 	.word	0x00011020


	//   ....[199]....
        /*09a4*/ 	.word	0x00011120


	//   ....[200]....
        /*09a8*/ 	.word	0x00011180


	//   ....[201]....
        /*09ac*/ 	.word	0x00011230


	//   ....[202]....
        /*09b0*/ 	.word	0x000112f0


	//   ....[203]....
        /*09b4*/ 	.word	0x000113b0


	//   ....[204]....
        /*09b8*/ 	.word	0x00011410


	//   ....[205]....
        /*09bc*/ 	.word	0x00011510


	//   ....[206]....
        /*09c0*/ 	.word	0x00011570


	//   ....[207]....
        /*09c4*/ 	.word	0x00011640


	//   ....[208]....
        /*09c8*/ 	.word	0x000116a0


	//   ....[209]....
        /*09cc*/ 	.word	0x00011760


	//   ....[210]....
        /*09d0*/ 	.word	0x000118a0


	//   ....[211]....
        /*09d4*/ 	.word	0x00011950


	//   ....[212]....
        /*09d8*/ 	.word	0x000119b0


	//   ....[213]....
        /*09dc*/ 	.word	0x00011a60


	//   ....[214]....
        /*09e0*/ 	.word	0x00011ac0


	//   ....[215]....
        /*09e4*/ 	.word	0x00011b70


	//   ....[216]....
        /*09e8*/ 	.word	0x00011bd0


	//   ....[217]....
        /*09ec*/ 	.word	0x00011c80


	//   ....[218]....
        /*09f0*/ 	.word	0x00011ce0


	//   ....[219]....
        /*09f4*/ 	.word	0x00011d90


	//   ....[220]....
        /*09f8*/ 	.word	0x00011df0


	//   ....[221]....
        /*09fc*/ 	.word	0x00011ea0


	//   ....[222]....
        /*0a00*/ 	.word	0x00011f00


	//   ....[223]....
        /*0a04*/ 	.word	0x00011fb0


	//   ....[224]....
        /*0a08*/ 	.word	0x00012010


	//   ....[225]....
        /*0a0c*/ 	.word	0x000120c0


	//   ....[226]....
        /*0a10*/ 	.word	0x000121b0


	//   ....[227]....
        /*0a14*/ 	.word	0x00012260


	//   ....[228]....
        /*0a18*/ 	.word	0x000122c0


	//   ....[229]....
        /*0a1c*/ 	.word	0x00012380


	//   ....[230]....
        /*0a20*/ 	.word	0x000123e0


	//   ....[231]....
        /*0a24*/ 	.word	0x000124a0


	//   ....[232]....
        /*0a28*/ 	.word	0x00012500


	//   ....[233]....
        /*0a2c*/ 	.word	0x000125c0


	//   ....[234]....
        /*0a30*/ 	.word	0x00012620


	//   ....[235]....
        /*0a34*/ 	.word	0x000126e0


	//   ....[236]....
        /*0a38*/ 	.word	0x00012740


	//   ....[237]....
        /*0a3c*/ 	.word	0x00012800


	//   ....[238]....
        /*0a40*/ 	.word	0x00012860


	//   ....[239]....
        /*0a44*/ 	.word	0x00012920


	//   ....[240]....
        /*0a48*/ 	.word	0x00012980


	//   ....[241]....
        /*0a4c*/ 	.word	0x00012a30


	//   ....[242]....
        /*0a50*/ 	.word	0x00012b20


	//   ....[243]....
        /*0a54*/ 	.word	0x00012bd0


	//   ....[244]....
        /*0a58*/ 	.word	0x00012c60


	//   ....[245]....
        /*0a5c*/ 	.word	0x00012d10


	//   ....[246]....
        /*0a60*/ 	.word	0x00012d70


	//   ....[247]....
        /*0a64*/ 	.word	0x00012e30


	//   ....[248]....
        /*0a68*/ 	.word	0x00012e90


	//   ....[249]....
        /*0a6c*/ 	.word	0x00012f50


	//   ....[250]....
        /*0a70*/ 	.word	0x00012fb0


	//   ....[251]....
        /*0a74*/ 	.word	0x00013070


	//   ....[252]....
        /*0a78*/ 	.word	0x000130d0


	//   ....[253]....
        /*0a7c*/ 	.word	0x00013190


	//   ....[254]....
        /*0a80*/ 	.word	0x000131f0


	//   ....[255]....
        /*0a84*/ 	.word	0x000132b0


	//   ....[0]....
        /*0a88*/ 	.word	0x00013310


	//   ....[1]....
        /*0a8c*/ 	.word	0x000133b0


	//   ....[2]....
        /*0a90*/ 	.word	0x00013440


	//   ....[3]....
        /*0a94*/ 	.word	0x000134e0


	//   ....[4]....
        /*0a98*/ 	.word	0x00013600


	//   ....[5]....
        /*0a9c*/ 	.word	0x00013670


	//   ....[6]....
        /*0aa0*/ 	.word	0x000136e0


	//   ....[7]....
        /*0aa4*/ 	.word	0x00013750


	//   ....[8]....
        /*0aa8*/ 	.word	0x000137c0


	//   ....[9]....
        /*0aac*/ 	.word	0x00013840


	//   ....[10]....
        /*0ab0*/ 	.word	0x000138d0


	//   ....[11]....
        /*0ab4*/ 	.word	0x00013960


	//   ....[12]....
        /*0ab8*/ 	.word	0x000139d0


	//   ....[13]....
        /*0abc*/ 	.word	0x00013a40


	//   ....[14]....
        /*0ac0*/ 	.word	0x00013ab0


	//   ....[15]....
        /*0ac4*/ 	.word	0x00013b30


	//   ....[16]....
        /*0ac8*/ 	.word	0x00013ba0


	//   ....[17]....
        /*0acc*/ 	.word	0x00013c40


	//   ....[18]....
        /*0ad0*/ 	.word	0x00013cd0


	//   ....[19]....
        /*0ad4*/ 	.word	0x00013df0


	//----- nvinfo : EIATTR_REG_RECONFIG
	.align		4
.L_1581:
        /*0ad8*/ 	.byte	0x01, 0x54
	.zero		2


	//----- nvinfo : EIATTR_SYSCALL_OFFSETS
	.align		4
        /*0adc*/ 	.byte	0x04, 0x46
        /*0ade*/ 	.short	(.L_1583 - .L_1582)


	//   ....[0]....
.L_1582:
        /*0ae0*/ 	.word	0x00001640


	//   ....[1]....
        /*0ae4*/ 	.word	0x0000b240


	//   ....[2]....
        /*0ae8*/ 	.word	0x0000b390


	//   ....[3]....
        /*0aec*/ 	.word	0x0000b480


	//   ....[4]....
        /*0af0*/ 	.word	0x0000c480


	//----- nvinfo : EIATTR_MBARRIER_INSTR_OFFSETS
	.align		4
.L_1583:
        /*0af4*/ 	.byte	0x04, 0x39
        /*0af6*/ 	.short	(.L_1585 - .L_1584)


	//   ....[0]....
.L_1584:
        /*0af8*/ 	.word	0x00000180
        /*0afc*/ 	.word	0x000000ff
        /*0b00*/ 	.word	0x00016800
        /*0b04*/ 	.short	0x0100
        /*0b06*/ 	.byte	0x08
	.zero		1


	//   ....[1]....
        /*0b08*/ 	.word	0x00000190
        /*0b0c*/ 	.word	0x000000ff
        /*0b10*/ 	.word	0x00016820
        /*0b14*/ 	.short	0x0100
        /*0b16*/ 	.byte	0x08
	.zero		1


	//   ....[2]....
        /*0b18*/ 	.word	0x00000280
        /*0b1c*/ 	.word	0x000000ff
        /*0b20*/ 	.word	0x00016830
        /*0b24*/ 	.short	0x0100
        /*0b26*/ 	.byte	0x08
	.zero		1


	//   ....[3]....
        /*0b28*/ 	.word	0x00000290
        /*0b2c*/ 	.word	0x000000ff
        /*0b30*/ 	.word	0x00016840
        /*0b34*/ 	.short	0x0100
        /*0b36*/ 	.byte	0x08
	.zero		1


	//   ....[4]....
        /*0b38*/ 	.word	0x000002a0
        /*0b3c*/ 	.word	0x000000ff
        /*0b40*/ 	.word	0x00016838
        /*0b44*/ 	.short	0x0100
        /*0b46*/ 	.byte	0x08
	.zero		1


	//   ....[5]....
        /*0b48*/ 	.word	0x000002b0
        /*0b4c*/ 	.word	0x000000ff
        /*0b50*/ 	.word	0x00016848
        /*0b54*/ 	.short	0x0100
        /*0b56*/ 	.byte	0x08
	.zero		1


	//   ....[6]....
        /*0b58*/ 	.word	0x000003e0
        /*0b5c*/ 	.word	0x000000ff
        /*0b60*/ 	.word	0x00016850
        /*0b64*/ 	.short	0x0100
        /*0b66*/ 	.byte	0x08
	.zero		1


	//   ....[7]....
        /*0b68*/ 	.word	0x000003f0
        /*0b6c*/ 	.word	0x000000ff
        /*0b70*/ 	.word	0x00016860
        /*0b74*/ 	.short	0x0100
        /*0b76*/ 	.byte	0x08
	.zero		1


	//   ....[8]....
        /*0b78*/ 	.word	0x00000400
        /*0b7c*/ 	.word	0x000000ff
        /*0b80*/ 	.word	0x00016858
        /*0b84*/ 	.short	0x0100
        /*0b86*/ 	.byte	0x08
	.zero		1


	//   ....[9]....
        /*0b88*/ 	.word	0x00000410
        /*0b8c*/ 	.word	0x000000ff
        /*0b90*/ 	.word	0x00016868
        /*0b94*/ 	.short	0x0100
        /*0b96*/ 	.byte	0x08
	.zero		1


	//   ....[10]....
        /*0b98*/ 	.word	0x00000500
        /*0b9c*/ 	.word	0x000000ff
        /*0ba0*/ 	.word	0x00016870
        /*0ba4*/ 	.short	0x0100
        /*0ba6*/ 	.byte	0x06
	.zero		1


	//   ....[11]....
        /*0ba8*/ 	.word	0x00000510
        /*0bac*/ 	.word	0x000000ff
        /*0bb0*/ 	.word	0x00016880
        /*0bb4*/ 	.short	0x0100
        /*0bb6*/ 	.byte	0x06
	.zero		1


	//   ....[12]....
        /*0bb8*/ 	.word	0x00000520
        /*0bbc*/ 	.word	0x000000ff
        /*0bc0*/ 	.word	0x00016878
        /*0bc4*/ 	.short	0x0100
        /*0bc6*/ 	.byte	0x06
	.zero		1


	//   ....[13]....
        /*0bc8*/ 	.word	0x00000530
        /*0bcc*/ 	.word	0x000000ff
        /*0bd0*/ 	.word	0x00016888
        /*0bd4*/ 	.short	0x0100
        /*0bd6*/ 	.byte	0x06
	.zero		1


	//   ....[14]....
        /*0bd8*/ 	.word	0x00000660
        /*0bdc*/ 	.word	0x000000ff
        /*0be0*/ 	.word	0x00016890
        /*0be4*/ 	.short	0x0100
        /*0be6*/ 	.byte	0x08
	.zero		1


	//   ....[15]....
        /*0be8*/ 	.word	0x00000670
        /*0bec*/ 	.word	0x000000ff
        /*0bf0*/ 	.word	0x000168a0
        /*0bf4*/ 	.short	0x0100
        /*0bf6*/ 	.byte	0x08
	.zero		1


	//   ....[16]....
        /*0bf8*/ 	.word	0x00000680
        /*0bfc*/ 	.word	0x000000ff
        /*0c00*/ 	.word	0x00016898
        /*0c04*/ 	.short	0x0100
        /*0c06*/ 	.byte	0x08
	.zero		1


	//   ....[17]....
        /*0c08*/ 	.word	0x00000690
        /*0c0c*/ 	.word	0x000000ff
        /*0c10*/ 	.word	0x000168a8
        /*0c14*/ 	.short	0x0100
        /*0c16*/ 	.byte	0x08
	.zero		1


	//   ....[18]....
        /*0c18*/ 	.word	0x000007d0
        /*0c1c*/ 	.word	0x000000ff
        /*0c20*/ 	.word	0x000168b0
        /*0c24*/ 	.short	0x0100
        /*0c26*/ 	.byte	0x08
	.zero		1


	//   ....[19]....
        /*0c28*/ 	.word	0x000007e0
        /*0c2c*/ 	.word	0x000000ff
        /*0c30*/ 	.word	0x000168c0
        /*0c34*/ 	.short	0x0100
        /*0c36*/ 	.byte	0x08
	.zero		1


	//   ....[20]....
        /*0c38*/ 	.word	0x000007f0
        /*0c3c*/ 	.word	0x000000ff
        /*0c40*/ 	.word	0x000168b8
        /*0c44*/ 	.short	0x0100
        /*0c46*/ 	.byte	0x08
	.zero		1


	//   ....[21]....
        /*0c48*/ 	.word	0x00000800
        /*0c4c*/ 	.word	0x000000ff
        /*0c50*/ 	.word	0x000168c8
        /*0c54*/ 	.short	0x0100
        /*0c56*/ 	.byte	0x08
	.zero		1


	//   ....[22]....
        /*0c58*/ 	.word	0x000016c0
        /*0c5c*/ 	.word	0x000000ff
        /*0c60*/ 	.word	0x00016800
        /*0c64*/ 	.short	0x010a
        /*0c66*/ 	.byte	0x2d
	.zero		1


	//   ....[23]....
        /*0c68*/ 	.word	0x00001740
        /*0c6c*/ 	.word	0x00000004
        /*0c70*/ 	.word	0x00016830
        /*0c74*/ 	.short	0x010a
        /*0c76*/ 	.byte	0x3f
	.zero		1


	//   ....[24]....
        /*0c78*/ 	.word	0x00001780
        /*0c7c*/ 	.word	0x00000004
        /*0c80*/ 	.word	0x00016830
        /*0c84*/ 	.short	0x010a
        /*0c86*/ 	.byte	0x3f
	.zero		1


	//   ....[25]....
        /*0c88*/ 	.word	0x000022c0
        /*0c8c*/ 	.word	0x000000ff
        /*0c90*/ 	.word	0x00000000
        /*0c94*/ 	.short	0x0101
        /*0c96*/ 	.byte	0x06
	.zero		1


	//   ....[26]....
        /*0c98*/ 	.word	0x00003940
        /*0c9c*/ 	.word	0x000000ff
        /*0ca0*/ 	.word	0x00016830
        /*0ca4*/ 	.short	0x010a
        /*0ca6*/ 	.byte	0x06
	.zero		1


	//   ....[27]....
        /*0ca8*/ 	.word	0x00003980
        /*0cac*/ 	.word	0x000000ff
        /*0cb0*/ 	.word	0x00016830
        /*0cb4*/ 	.short	0x010a
        /*0cb6*/ 	.byte	0x06
	.zero		1


	//   ....[28]....
        /*0cb8*/ 	.word	0x00003b90
        /*0cbc*/ 	.word	0x000000ff
        /*0cc0*/ 	.word	0x00016850
        /*0cc4*/ 	.short	0x010a
        /*0cc6*/ 	.byte	0x06
	.zero		1


	//   ....[29]....
        /*0cc8*/ 	.word	0x00003bd0
        /*0ccc*/ 	.word	0x000000ff
        /*0cd0*/ 	.word	0x00016850
        /*0cd4*/ 	.short	0x010a
        /*0cd6*/ 	.byte	0x06
	.zero		1


	//   ....[30]....
        /*0cd8*/ 	.word	0x00004060
        /*0cdc*/ 	.word	0x000000ff
        /*0ce0*/ 	.word	0x00000000
        /*0ce4*/ 	.short	0x0101
        /*0ce6*/ 	.byte	0x06
	.zero		1


	//   ....[31]....
        /*0ce8*/ 	.word	0x00005b40
        /*0cec*/ 	.word	0x000000ff
        /*0cf0*/ 	.word	0x00000000
        /*0cf4*/ 	.short	0x0101
        /*0cf6*/ 	.byte	0x06
	.zero		1


	//   ....[32]....
        /*0cf8*/ 	.word	0x00006010
        /*0cfc*/ 	.word	0x000000ff
        /*0d00*/ 	.word	0x00016830
        /*0d04*/ 	.short	0x010a
        /*0d06*/ 	.byte	0x06
	.zero		1


	//   ....[33]....
        /*0d08*/ 	.word	0x00006050
        /*0d0c*/ 	.word	0x000000ff
        /*0d10*/ 	.word	0x00016830
        /*0d14*/ 	.short	0x010a
        /*0d16*/ 	.byte	0x06
	.zero		1


	//   ....[34]....
        /*0d18*/ 	.word	0x00006230
        /*0d1c*/ 	.word	0x000000ff
        /*0d20*/ 	.word	0x00016850
        /*0d24*/ 	.short	0x010a
        /*0d26*/ 	.byte	0x06
	.zero		1


	//   ....[35]....
        /*0d28*/ 	.word	0x00006270
        /*0d2c*/ 	.word	0x000000ff
        /*0d30*/ 	.word	0x00016850
        /*0d34*/ 	.short	0x010a
        /*0d36*/ 	.byte	0x06
	.zero		1


	//   ....[36]....
        /*0d38*/ 	.word	0x00006690
        /*0d3c*/ 	.word	0x000000ff
        /*0d40*/ 	.word	0x00000000
        /*0d44*/ 	.short	0x0101
        /*0d46*/ 	.byte	0x06
	.zero		1


	//   ....[37]....
        /*0d48*/ 	.word	0x00007840
        /*0d4c*/ 	.word	0x000000ff
        /*0d50*/ 	.word	0x00000000
        /*0d54*/ 	.short	0x0101
        /*0d56*/ 	.byte	0x06
	.zero		1


	//   ....[38]....
        /*0d58*/ 	.word	0x00007c50
        /*0d5c*/ 	.word	0x000000ff
        /*0d60*/ 	.word	0x00016850
        /*0d64*/ 	.short	0x010a
        /*0d66*/ 	.byte	0x05
	.zero		1


	//   ....[39]....
        /*0d68*/ 	.word	0x00007c90
        /*0d6c*/ 	.word	0x000000ff
        /*0d70*/ 	.word	0x00016850
        /*0d74*/ 	.short	0x010a
        /*0d76*/ 	.byte	0x05
	.zero		1


	//   ....[40]....
        /*0d78*/ 	.word	0x000081f0
        /*0d7c*/ 	.word	0x000000ff
        /*0d80*/ 	.word	0x00000000
        /*0d84*/ 	.short	0x0101
        /*0d86*/ 	.byte	0x04
	.zero		1


	//   ....[41]....
        /*0d88*/ 	.word	0x00009070
        /*0d8c*/ 	.word	0x00000000
        /*0d90*/ 	.word	0x00000000
        /*0d94*/ 	.short	0x0101
        /*0d96*/ 	.byte	0x3f
	.zero		1


	//   ....[42]....
        /*0d98*/ 	.word	0x0000b9b0
        /*0d9c*/ 	.word	0x00000003
        /*0da0*/ 	.word	0x00016840
        /*0da4*/ 	.short	0x010a
        /*0da6*/ 	.byte	0x3f
	.zero		1


	//   ....[43]....
        /*0da8*/ 	.word	0x0000c170
        /*0dac*/ 	.word	0x00000003
        /*0db0*/ 	.word	0x00016830
        /*0db4*/ 	.short	0x0107
        /*0db6*/ 	.byte	0x3f
	.zero		1


	//   ....[44]....
        /*0db8*/ 	.word	0x0000c240
        /*0dbc*/ 	.word	0x00000003
        /*0dc0*/ 	.word	0x00016830
        /*0dc4*/ 	.short	0x0101
        /*0dc6*/ 	.byte	0x3f
	.zero		1


	//   ....[45]....
        /*0dc8*/ 	.word	0x0000d0a0
        /*0dcc*/ 	.word	0x00000016
        /*0dd0*/ 	.word	0x00016800
        /*0dd4*/ 	.short	0x0107
        /*0dd6*/ 	.byte	0x3f
	.zero		1


	//   ....[46]....
        /*0dd8*/ 	.word	0x0000d1a0
        /*0ddc*/ 	.word	0x00000016
        /*0de0*/ 	.word	0x00016800
        /*0de4*/ 	.short	0x0101
        /*0de6*/ 	.byte	0x3f
	.zero		1


	//   ....[47]....
        /*0de8*/ 	.word	0x0000d1c0
        /*0dec*/ 	.word	0x00000016
        /*0df0*/ 	.word	0x00016820
        /*0df4*/ 	.short	0x010a
        /*0df6*/ 	.byte	0x3f
	.zero		1


	//   ....[48]....
        /*0df8*/ 	.word	0x0000d560
        /*0dfc*/ 	.word	0x00000005
        /*0e00*/ 	.word	0x00016840
        /*0e04*/ 	.short	0x010a
        /*0e06*/ 	.byte	0x3f
	.zero		1


	//   ....[49]....
        /*0e08*/ 	.word	0x0000da70
        /*0e0c*/ 	.word	0x00000005
        /*0e10*/ 	.word	0x00016830
        /*0e14*/ 	.short	0x0107
        /*0e16*/ 	.byte	0x3f
	.zero		1


	//   ....[50]....
        /*0e18*/ 	.word	0x0000db30
        /*0e1c*/ 	.word	0x00000005
        /*0e20*/ 	.word	0x00016830
        /*0e24*/ 	.short	0x0101
        /*0e26*/ 	.byte	0x3f
	.zero		1


	//   ....[51]....
        /*0e28*/ 	.word	0x0000db90
        /*0e2c*/ 	.word	0x00000005
        /*0e30*/ 	.word	0x00016860
        /*0e34*/ 	.short	0x010a
        /*0e36*/ 	.byte	0x3f
	.zero		1


	//   ....[52]....
        /*0e38*/ 	.word	0x0000e060
        /*0e3c*/ 	.word	0x00000005
        /*0e40*/ 	.word	0x00016850
        /*0e44*/ 	.short	0x0107
        /*0e46*/ 	.byte	0x3f
	.zero		1


	//   ....[53]....
        /*0e48*/ 	.word	0x0000e200
        /*0e4c*/ 	.word	0x00000005
        /*0e50*/ 	.word	0x00016850
        /*0e54*/ 	.short	0x0101
        /*0e56*/ 	.byte	0x3f
	.zero		1


	//   ....[54]....
        /*0e58*/ 	.word	0x0000e410
        /*0e5c*/ 	.word	0x00000000
        /*0e60*/ 	.word	0x00016860
        /*0e64*/ 	.short	0x010a
        /*0e66*/ 	.byte	0x3f
	.zero		1


	//   ....[55]....
        /*0e68*/ 	.word	0x0000e8a0
        /*0e6c*/ 	.word	0x00000000
        /*0e70*/ 	.word	0x00016850
        /*0e74*/ 	.short	0x0107
        /*0e76*/ 	.byte	0x3f
	.zero		1


	//   ....[56]....
        /*0e78*/ 	.word	0x0000e970
        /*0e7c*/ 	.word	0x00000000
        /*0e80*/ 	.word	0x00016850
        /*0e84*/ 	.short	0x0101
        /*0e86*/ 	.byte	0x3f
	.zero		1


	//   ....[57]....
        /*0e88*/ 	.word	0x0000f6a0
        /*0e8c*/ 	.word	0x00000005
        /*0e90*/ 	.word	0x00016820
        /*0e94*/ 	.short	0x010a
        /*0e96*/ 	.byte	0x3f
	.zero		1


	//   ....[58]....
        /*0e98*/ 	.word	0x0000f820
        /*0e9c*/ 	.word	0x00000003
        /*0ea0*/ 	.word	0x00016840
        /*0ea4*/ 	.short	0x010a
        /*0ea6*/ 	.byte	0x3f
	.zero		1


	//   ....[59]....
        /*0ea8*/ 	.word	0x0000f8c0
        /*0eac*/ 	.word	0x00000019
        /*0eb0*/ 	.word	0x00016840
        /*0eb4*/ 	.short	0x010a
        /*0eb6*/ 	.byte	0x3f
	.zero		1


	//   ....[60]....
        /*0eb8*/ 	.word	0x0000f900
        /*0ebc*/ 	.word	0x00000003
        /*0ec0*/ 	.word	0x00016860
        /*0ec4*/ 	.short	0x010a
        /*0ec6*/ 	.byte	0x3f
	.zero		1


	//   ....[61]....
        /*0ec8*/ 	.word	0x0000f940
        /*0ecc*/ 	.word	0x00000019
        /*0ed0*/ 	.word	0x00016860
        /*0ed4*/ 	.short	0x010a
        /*0ed6*/ 	.byte	0x3f
	.zero		1


	//   ....[62]....
        /*0ed8*/ 	.word	0x0000f9b0
        /*0edc*/ 	.word	0x00000003
        /*0ee0*/ 	.word	0x00016800
        /*0ee4*/ 	.short	0x010a
        /*0ee6*/ 	.byte	0x3f
	.zero		1


	//   ....[63]....
        /*0ee8*/ 	.word	0x0000fa00
        /*0eec*/ 	.word	0x00000004
        /*0ef0*/ 	.word	0x00016830
        /*0ef4*/ 	.short	0x010a
        /*0ef6*/ 	.byte	0x3f
	.zero		1


	//   ....[64]....
        /*0ef8*/ 	.word	0x0000fa60
        /*0efc*/ 	.word	0x00000003
        /*0f00*/ 	.word	0x00016830
        /*0f04*/ 	.short	0x010a
        /*0f06*/ 	.byte	0x3f
	.zero		1


	//   ....[65]....
        /*0f08*/ 	.word	0x0000fac0
        /*0f0c*/ 	.word	0x00000003
        /*0f10*/ 	.word	0x00016850
        /*0f14*/ 	.short	0x010a
        /*0f16*/ 	.byte	0x3f
	.zero		1


	//   ....[66]....
        /*0f18*/ 	.word	0x0000fb20
        /*0f1c*/ 	.word	0x00000003
        /*0f20*/ 	.word	0x00016830
        /*0f24*/ 	.short	0x010a
        /*0f26*/ 	.byte	0x3f
	.zero		1


	//   ....[67]....
        /*0f28*/ 	.word	0x0000fb80
        /*0f2c*/ 	.word	0x00000003
        /*0f30*/ 	.word	0x00016850
        /*0f34*/ 	.short	0x010a
        /*0f36*/ 	.byte	0x3f
	.zero		1


	//   ....[68]....
        /*0f38*/ 	.word	0x0000fbe0
        /*0f3c*/ 	.word	0x00000007
        /*0f40*/ 	.word	0x00016850
        /*0f44*/ 	.short	0x010a
        /*0f46*/ 	.byte	0x3f
	.zero		1


	//   ....[69]....
        /*0f48*/ 	.word	0x0000fd00
        /*0f4c*/ 	.word	0x00000003
        /*0f50*/ 	.word	0x00016840
        /*0f54*/ 	.short	0x010a
        /*0f56*/ 	.byte	0x3f
	.zero		1


	//   ....[70]....
        /*0f58*/ 	.word	0x000117a0
        /*0f5c*/ 	.word	0x00000016
        /*0f60*/ 	.word	0x00016820
        /*0f64*/ 	.short	0x010a
        /*0f66*/ 	.byte	0x3f
	.zero		1


	//   ....[71]....
        /*0f68*/ 	.word	0x000117f0
        /*0f6c*/ 	.word	0x00000005
        /*0f70*/ 	.word	0x00016840
        /*0f74*/ 	.short	0x010a
        /*0f76*/ 	.byte	0x3f
	.zero		1


	//   ....[72]....
        /*0f78*/ 	.word	0x00012100
        /*0f7c*/ 	.word	0x00000005
        /*0f80*/ 	.word	0x00016860
        /*0f84*/ 	.short	0x010a
        /*0f86*/ 	.byte	0x3f
	.zero		1


	//   ....[73]....
        /*0f88*/ 	.word	0x00012a70
        /*0f8c*/ 	.word	0x00000000
        /*0f90*/ 	.word	0x00016860
        /*0f94*/ 	.short	0x010a
        /*0f96*/ 	.byte	0x3f
	.zero		1


	//   ....[74]....
        /*0f98*/ 	.word	0x00013d10
        /*0f9c*/ 	.word	0x00000005
        /*0fa0*/ 	.word	0x00016820
        /*0fa4*/ 	.short	0x010a
        /*0fa6*/ 	.byte	0x3f
	.zero		1


	//   ....[75]....
        /*0fa8*/ 	.word	0x00013eb0
        /*0fac*/ 	.word	0x00000003
        /*0fb0*/ 	.word	0x00016840
        /*0fb4*/ 	.short	0x010a
        /*0fb6*/ 	.byte	0x3f
	.zero		1


	//   ....[76]....
        /*0fb8*/ 	.word	0x00013f00
        /*0fbc*/ 	.word	0x00000019
        /*0fc0*/ 	.word	0x00016840
        /*0fc4*/ 	.short	0x010a
        /*0fc6*/ 	.byte	0x3f
	.zero		1


	//   ....[77]....
        /*0fc8*/ 	.word	0x00013f50
        /*0fcc*/ 	.word	0x00000003
        /*0fd0*/ 	.word	0x00016860
        /*0fd4*/ 	.short	0x010a
        /*0fd6*/ 	.byte	0x3f
	.zero		1


	//----- nvinfo : EIATTR_NUM_MBARRIERS
	.align		4
.L_1585:
        /*0fd8*/ 	.byte	0x03, 0x38
        /*0fda*/ 	.short	0x0016


	//----- nvinfo : EIATTR_EXIT_INSTR_OFFSETS
	.align		4
        /*0fdc*/ 	.byte	0x04, 0x1c
        /*0fde*/ 	.short	(.L_1587 - .L_1586)


	//   ....[0]....
.L_1586:
        /*0fe0*/ 	.word	0x000009b0


	//   ....[1]....
        /*0fe4*/ 	.word	0x00009c90


	//   ....[2]....
        /*0fe8*/ 	.word	0x0000f990


	//----- nvinfo : EIATTR_MAX_THREADS
	.align		4
.L_1587:
        /*0fec*/ 	.byte	0x04, 0x05
        /*0fee*/ 	.short	(.L_1589 - .L_1588)
.L_1588:
        /*0ff0*/ 	.word	0x00000200
        /*0ff4*/ 	.word	0x00000001
        /*0ff8*/ 	.word	0x00000001


	//----- nvinfo : EIATTR_CRS_STACK_SIZE
	.align		4
.L_1589:
        /*0ffc*/ 	.byte	0x04, 0x1e
        /*0ffe*/ 	.short	(.L_1591 - .L_1590)
.L_1590:
        /*1000*/ 	.word	0x00000000


	//----- nvinfo : EIATTR_CBANK_PARAM_SIZE
	.align		4
.L_1591:
        /*1004*/ 	.byte	0x03, 0x19
        /*1006*/ 	.short	0x0af0


	//----- nvinfo : EIATTR_PARAM_CBANK
	.align		4
        /*1008*/ 	.byte	0x04, 0x0a
        /*100a*/ 	.short	(.L_1593 - .L_1592)
	.align		4
.L_1592:
        /*100c*/ 	.word	index@(.nv.constant0._ZN7cutlass13device_kernelIN5flash11enable_sm90INS1_16FlashAttnFwdSm90INS1_25CollectiveMainloopFwdSm90ILi2EN4cute5tupleIJNS5_1CILi1EEES8_S8_EEENS6_IJNS7_ILi192EEENS7_ILi128EEENS7_ILi64EEEEEELi64ENS_10bfloat16_tEfNS_4arch4Sm90ELb1ELb0ELb0ELb1ELb1ELb0ELb0ELb1ELb1ELb1ELb0ELb0EEENS1_21CollectiveEpilogueFwdINS6_IJSA_SC_SB_EEES9_SE_SG_Li384ELb1ELb1ELb0ELb0EEENS1_36VarlenDynamicPersistentTileSchedulerILi192ELi128ELi384ELi128ELb0ELb1ELb1ELb1ELb1ELb1EEEEEEEEEvNT_6ParamsE)
        /*1010*/ 	.short	0x0210
        /*1012*/ 	.short	0x0af0


	//----- nvinfo : EIATTR_SW_WAR
	.align		4
.L_1593:
        /*1014*/ 	.byte	0x04, 0x36
        /*1016*/ 	.short	(.L_1595 - .L_1594)
.L_1594:
        /*1018*/ 	.word	0x00000008
.L_1595:


//--------------------- .nv.info._ZN7cutlass13device_kernelIN5flash11enable_sm90INS1_16FlashAttnFwdSm90INS1_25CollectiveMainloopFwdSm90ILi2EN4cute5tupleIJNS5_1CILi1EEES8_S8_EEENS6_IJNS7_ILi192EEENS7_ILi128EEENS7_ILi64EEEEEELi64ENS_10bfloat16_tEfNS_4arch4Sm90ELb1ELb0ELb0ELb1ELb1ELb1ELb0ELb1ELb1ELb1ELb0ELb0EEENS1_21CollectiveEpilogueFwdINS6_IJSA_SC_SB_EEES9_SE_SG_Li384ELb1ELb1ELb0ELb0EEENS1_36VarlenDynamicPersistentTileSchedulerILi192ELi128ELi384ELi128ELb0ELb1ELb1ELb1ELb1ELb1EEEEEEEEEvNT_6ParamsE --------------------------
	.section	.nv.info._ZN7cutlass13device_kernelIN5flash11enable_sm90INS1_16FlashAttnFwdSm90INS1_25CollectiveMainloopFwdSm90ILi2EN4cute5tupleIJNS5_1CILi1EEES8_S8_EEENS6_IJNS7_ILi192EEENS7_ILi128EEENS7_ILi64EEEEEELi64ENS_10bfloat16_tEfNS_4arch4Sm90ELb1ELb0ELb0ELb1ELb1ELb1ELb0ELb1ELb1ELb1ELb0ELb0EEENS1_21CollectiveEpilogueFwdINS6_IJSA_SC_SB_EEES9_SE_SG_Li384ELb1ELb1ELb0ELb0EEENS1_36VarlenDynamicPersistentTileSchedulerILi192ELi128ELi384ELi128ELb0ELb1ELb1ELb1ELb1ELb1EEEEEEEEEvNT_6ParamsE,"",@"SHT_CUDA_INFO"
	.sectionflags	@""
	.align	4


	//----- nvinfo : EIATTR_CUDA_API_VERSION
	.align		4
        /*0000*/ 	.byte	0x04, 0x37
        /*0002*/ 	.short	(.L_1597 - .L_1596)
.L_1596:
        /*0004*/ 	.word	0x00000082


	//----- nvinfo : EIATTR_KPARAM_INFO
	.align		4
.L_1597:
        /*0008*/ 	.byte	0x04, 0x17
        /*000a*/ 	.short	(.L_1599 - .L_1598)
.L_1598:
        /*000c*/ 	.word	0x00000000
        /*0010*/ 	.short	0x0000
        /*0012*/ 	.short	0x0070
        /*0014*/ 	.byte	0x00, 0xf0, 0x01, 0x2a


	//----- nvinfo : EIATTR_SPARSE_MMA_MASK
	.align		4
.L_1599:
        /*0018*/ 	.byte	0x03, 0x50
        /*001a*/ 	.short	0x0000


	//----- nvinfo : EIATTR_MAXREG_COUNT
	.align		4
        /*001c*/ 	.byte	0x03, 0x1b
        /*001e*/ 	.short	0x0080


	//----- nvinfo : EIATTR_NUM_BARRIERS
	.align		4
        /*0020*/ 	.byte	0x02, 0x4c
        /*0022*/ 	.byte	0x10
	.zero		1


	//----- nvinfo : EIATTR_EXTERNS
	.align		4
        /*0024*/ 	.byte	0x04, 0x0f
        /*0026*/ 	.short	(.L_1601 - .L_1600)


	//   ....[0]....
	.align		4
.L_1600:
        /*0028*/ 	.word	index@(__assertfail)


	//----- nvinfo : EIATTR_ANNOTATIONS
	.align		4
.L_1601:
        /*002c*/ 	.byte	0x04, 0x55
        /*002e*/ 	.short	(.L_1603 - .L_1602)


	//   ....[0]....
.L_1602:
        /* <DEDUP_REMOVED lines=85> */


	//----- nvinfo : EIATTR_MERCURY_ISA_VERSION
	.align		4
.L_1603:
        /*0570*/ 	.byte	0x03, 0x5f
        /*0572*/ 	.short	0x0101


	//----- nvinfo : EIATTR_UNUSED_LOAD_BYTE_OFFSET
	.align		4
        /*0574*/ 	.byte	0x04, 0x44
        /*0576*/ 	.short	(.L_1605 - .L_1604)


	//   ....[0]....
.L_1604:
        /*0578*/ 	.word	0x00000a70
        /*057c*/ 	.word	0x0000fff0


	//   ....[1]....
        /*0580*/ 	.word	0x000107c0
        /*0584*/ 	.word	0x0000fff0


	//----- nvinfo : EIATTR_INT_WARP_WIDE_INSTR_OFFSETS
	.align		4
.L_1605:
        /*0588*/ 	.byte	0x04, 0x31
        /*058a*/ 	.short	(.L_1607 - .L_1606)


	//   ....[0]....
.L_1606:
        /*058c*/ 	.word	0x00000120


	//   ....[1]....
        /*0590*/ 	.word	0x000001c0


	//   ....[2]....
        /*0594*/ 	.word	0x00000230


	//   ....[3]....
        /*0598*/ 	.word	0x00014380


	//   ....[4]....
        /*059c*/ 	.word	0x00014410


	//   ....[5]....
        /*05a0*/ 	.word	0x000176a0


	//   ....[6]....
        /*05a4*/ 	.word	0x00017730


	//----- nvinfo : EIATTR_COOP_GROUP_MASK_REGIDS
	.align		4
.L_1607:
        /*05a8*/ 	.byte	0x04, 0x29
        /*05aa*/ 	.short	(.L_1609 - .L_1608)


	//   ....[0]....
.L_1608:
        /*05ac*/ 	.word	0xffffffff


	//   ....[1]....
        /*05b0*/ 	.word	0xffffffff


	//   ....[2]....
        /*05b4*/ 	.word	0xffffffff


	//   ....[3]....
        /*05b8*/ 	.word	0xffffffff


	//   ....[4]....
        /*05bc*/ 	.word	0xffffffff


	//   ....[5]....
        /*05c0*/ 	.word	0xffffffff


	//   ....[6]....
        /*05c4*/ 	.word	0xffffffff


	//   ....[7]....
        /*05c8*/ 	.word	0xffffffff


	//   ....[8]....
        /*05cc*/ 	.word	0xffffffff


	//   ....[9]....
        /*05d0*/ 	.word	0xffffffff


	//   ....[10]....
        /*05d4*/ 	.word	0xffffffff


	//   ....[11]....
        /*05d8*/ 	.word	0xffffffff


	//   ....[12]....
        /*05dc*/ 	.word	0xffffffff


	//   ....[13]....
        /*05e0*/ 	.word	0xffffffff


	//   ....[14]....
        /*05e4*/ 	.word	0xffffffff


	//   ....[15]....
        /*05e8*/ 	.word	0xffffffff


	//   ....[16]....
        /*05ec*/ 	.word	0xffffffff


	//   ....[17]....
        /*05f0*/ 	.word	0xffffffff


	//   ....[18]....
        /*05f4*/ 	.word	0xffffffff


	//   ....[19]....
        /*05f8*/ 	.word	0xffffffff


	//   ....[20]....
        /*05fc*/ 	.word	0xffffffff


	//   ....[21]....
        /*0600*/ 	.word	0xffffffff


	//   ....[22]....
        /*0604*/ 	.word	0xffffffff


	//   ....[23]....
        /*0608*/ 	.word	0xffffffff


	//   ....[24]....
        /*060c*/ 	.word	0xffffffff


	//   ....[25]....
        /*0610*/ 	.word	0xffffffff


	//   ....[26]....
        /*0614*/ 	.word	0xffffffff


	//   ....[27]....
        /*0618*/ 	.word	0xffffffff


	//   ....[28]....
        /*061c*/ 	.word	0xffffffff


	//   ....[29]....
        /*0620*/ 	.word	0xffffffff


	//   ....[30]....
        /*0624*/ 	.word	0xffffffff


	//   ....[31]....
        /*0628*/ 	.word	0xffffffff


	//   ....[32]....
        /*062c*/ 	.word	0xffffffff


	//   ....[33]....
        /*0630*/ 	.word	0xffffffff


	//   ....[34]....
        /*0634*/ 	.word	0xffffffff


	//   ....[35]....
        /*0638*/ 	.word	0xffffffff


	//   ....[36]....
        /*063c*/ 	.word	0xffffffff


	//   ....[37]....
        /*0640*/ 	.word	0xffffffff


	//   ....[38]....
        /*0644*/ 	.word	0xffffffff


	//   ....[39]....
        /*0648*/ 	.word	0xffffffff


	//   ....[40]....
        /*064c*/ 	.word	0xffffffff


	//   ....[41]....
        /*0650*/ 	.word	0xffffffff


	//   ....[42]....
        /*0654*/ 	.word	0xffffffff


	//   ....[43]....
        /*0658*/ 	.word	0xffffffff


	//   ....[44]....
        /*065c*/ 	.word	0xffffffff


	//   ....[45]....
        /*0660*/ 	.word	0xffffffff


	//   ....[46]....
        /*0664*/ 	.word	0xffffffff


	//   ....[47]....
        /*0668*/ 	.word	0xffffffff


	//   ....[48]....
        /*066c*/ 	.word	0xffffffff


	//   ....[49]....
        /*0670*/ 	.word	0xffffffff


	//   ....[50]....
        /*0674*/ 	.word	0xffffffff


	//   ....[51]....
        /*0678*/ 	.word	0xffffffff


	//   ....[52]....
        /*067c*/ 	.word	0xffffffff


	//   ....[53]....
        /*0680*/ 	.word	0xffffffff


	//   ....[54]....
        /*0684*/ 	.word	0xffffffff


	//   ....[55]....
        /*0688*/ 	.word	0xffffffff


	//   ....[56]....
        /*068c*/ 	.word	0xffffffff


	//   ....[57]....
        /*0690*/ 	.word	0xffffffff


	//   ....[58]....
        /*0694*/ 	.word	0xffffffff


	//   ....[59]....
        /*0698*/ 	.word	0xffffffff


	//   ....[60]....
        /*069c*/ 	.word	0xffffffff


	//   ....[61]....
        /*06a0*/ 	.word	0xffffffff


	//   ....[62]....
        /*06a4*/ 	.word	0xffffffff


	//   ....[63]....
        /*06a8*/ 	.word	0xffffffff


	//   ....[64]....
        /*06ac*/ 	.word	0xffffffff


	//   ....[65]....
        /*06b0*/ 	.word	0xffffffff


	//   ....[66]....
        /*06b4*/ 	.word	0xffffffff


	//   ....[67]....
        /*06b8*/ 	.word	0xffffffff


	//   ....[68]....
        /*06bc*/ 	.word	0xffffffff


	//   ....[69]....
        /*06c0*/ 	.word	0xffffffff


	//   ....[70]....
        /*06c4*/ 	.word	0xffffffff


	//   ....[71]....
        /*06c8*/ 	.word	0xffffffff


	//   ....[72]....
        /*06cc*/ 	.word	0xffffffff


	//   ....[73]....
        /*06d0*/ 	.word	0xffffffff


	//   ....[74]....
        /*06d4*/ 	.word	0xffffffff


	//   ....[75]....
        /*06d8*/ 	.word	0xffffffff


	//   ....[76]....
        /*06dc*/ 	.word	0xffffffff


	//   ....[77]....
        /*06e0*/ 	.word	0xffffffff


	//   ....[78]....
        /*06e4*/ 	.word	0xffffffff


	//   ....[79]....
        /*06e8*/ 	.word	0xffffffff


	//   ....[80]....
        /*06ec*/ 	.word	0xffffffff


	//   ....[81]....
        /*06f0*/ 	.word	0xffffffff


	//   ....[82]....
        /*06f4*/ 	.word	0xffffffff


	//   ....[83]....
        /*06f8*/ 	.word	0xffffffff


	//   ....[84]....
        /*06fc*/ 	.word	0xffffffff


	//   ....[85]....
        /*0700*/ 	.word	0xffffffff


	//   ....[86]....
        /*0704*/ 	.word	0xffffffff


	//   ....[87]....
        /*0708*/ 	.word	0xffffffff


	//   ....[88]....
        /*070c*/ 	.word	0xffffffff


	//   ....[89]....
        /*0710*/ 	.word	0xffffffff


	//   ....[90]....
        /*0714*/ 	.word	0xffffffff


	//   ....[91]....
        /*0718*/ 	.word	0xffffffff


	//   ....[92]....
        /*071c*/ 	.word	0xffffffff


	//   ....[93]....
        /*0720*/ 	.word	0xffffffff


	//   ....[94]....
        /*0724*/ 	.word	0xffffffff


	//   ....[95]....
        /*0728*/ 	.word	0xffffffff


	//   ....[96]....
        /*072c*/ 	.word	0xffffffff


	//   ....[97]....
        /*0730*/ 	.word	0xffffffff


	//   ....[98]....
        /*0734*/ 	.word	0xffffffff


	//   ....[99]....
        /*0738*/ 	.word	0xffffffff


	//   ....[100]....
        /*073c*/ 	.word	0xffffffff


	//   ....[101]....
        /*0740*/ 	.word	0xffffffff


	//   ....[102]....
        /*0744*/ 	.word	0xffffffff


	//   ....[103]....
        /*0748*/ 	.word	0xffffffff


	//   ....[104]....
        /*074c*/ 	.word	0xffffffff


	//   ....[105]....
        /*0750*/ 	.word	0xffffffff


	//   ....[106]....
        /*0754*/ 	.word	0xffffffff


	//   ....[107]....
        /*0758*/ 	.word	0xffffffff


	//   ....[108]....
        /*075c*/ 	.word	0xffffffff


	//   ....[109]....
        /*0760*/ 	.word	0xffffffff


	//   ....[110]....
        /*0764*/ 	.word	0xffffffff


	//   ....[111]....
        /*0768*/ 	.word	0xffffffff


	//   ....[112]....
        /*076c*/ 	.word	0xffffffff


	//   ....[113]....
        /*0770*/ 	.word	0xffffffff


	//   ....[114]....
        /*0774*/ 	.word	0xffffffff


	//   ....[115]....
        /*0778*/ 	.word	0xffffffff


	//   ....[116]....
        /*077c*/ 	.word	0xffffffff


	//   ....[117]....
        /*0780*/ 	.word	0xffffffff


	//   ....[118]....
        /*0784*/ 	.word	0xffffffff


	//   ....[119]....
        /*0788*/ 	.word	0xffffffff


	//   ....[120]....
        /*078c*/ 	.word	0xffffffff


	//   ....[121]....
        /*0790*/ 	.word	0xffffffff


	//   ....[122]....
        /*0794*/ 	.word	0xffffffff


	//   ....[123]....
        /*0798*/ 	.word	0xffffffff


	//   ....[124]....
        /*079c*/ 	.word	0xffffffff


	//   ....[125]....
        /*07a0*/ 	.word	0xffffffff


	//   ....[126]....
        /*07a4*/ 	.word	0xffffffff


	//   ....[127]....
        /*07a8*/ 	.word	0xffffffff


	//   ....[128]....
        /*07ac*/ 	.word	0xffffffff


	//   ....[129]....
        /*07b0*/ 	.word	0xffffffff


	//   ....[130]....
        /*07b4*/ 	.word	0xffffffff


	//   ....[131]....
        /*07b8*/ 	.word	0xffffffff


	//   ....[132]....
        /*07bc*/ 	.word	0xffffffff


	//   ....[133]....
        /*07c0*/ 	.word	0xffffffff


	//   ....[134]....
        /*07c4*/ 	.word	0xffffffff


	//   ....[135]....
        /*07c8*/ 	.word	0xffffffff


	//   ....[136]....
        /*07cc*/ 	.word	0xffffffff


	//   ....[137]....
        /*07d0*/ 	.word	0xffffffff


	//   ....[138]....
        /*07d4*/ 	.word	0xffffffff


	//   ....[139]....
        /*07d8*/ 	.word	0xffffffff


	//   ....[140]....
        /*07dc*/ 	.word	0xffffffff


	//   ....[141]....
        /*07e0*/ 	.word	0xffffffff


	//   ....[142]....
        /*07e4*/ 	.word	0xffffffff


	//   ....[143]....
        /*07e8*/ 	.word	0xffffffff


	//   ....[144]....
        /*07ec*/ 	.word	0xffffffff


	//   ....[145]....
        /*07f0*/ 	.word	0xffffffff


	//   ....[146]....
        /*07f4*/ 	.word	0xffffffff


	//   ....[147]....
        /*07f8*/ 	.word	0xffffffff


	//   ....[148]....
        /*07fc*/ 	.word	0xffffffff


	//   ....[149]....
        /*0800*/ 	.word	0xffffffff


	//   ....[150]....
        /*0804*/ 	.word	0xffffffff


	//   ....[151]....
        /*0808*/ 	.word	0xffffffff


	//   ....[152]....
        /*080c*/ 	.word	0xffffffff


	//   ....[153]....
        /*0810*/ 	.word	0xffffffff


	//   ....[154]....
        /*0814*/ 	.word	0xffffffff


	//   ....[155]....
        /*0818*/ 	.word	0xffffffff


	//   ....[156]....
        /*081c*/ 	.word	0xffffffff


	//   ....[157]....
        /*0820*/ 	.word	0xffffffff


	//   ....[158]....
        /*0824*/ 	.word	0xffffffff


	//   ....[159]....
        /*0828*/ 	.word	0xffffffff


	//   ....[160]....
        /*082c*/ 	.word	0xffffffff


	//   ....[161]....
        /*0830*/ 	.word	0xffffffff


	//   ....[162]....
        /*0834*/ 	.word	0xffffffff


	//   ....[163]....
        /*0838*/ 	.word	0xffffffff


	//   ....[164]....
        /*083c*/ 	.word	0xffffffff


	//   ....[165]....
        /*0840*/ 	.word	0xffffffff


	//   ....[166]....
        /*0844*/ 	.word	0xffffffff


	//   ....[167]....
        /*0848*/ 	.word	0xffffffff


	//   ....[168]....
        /*084c*/ 	.word	0xffffffff


	//   ....[169]....
        /*0850*/ 	.word	0xffffffff


	//   ....[170]....
        /*0854*/ 	.word	0xffffffff


	//   ....[171]....
        /*0858*/ 	.word	0xffffffff


	//   ....[172]....
        /*085c*/ 	.word	0xffffffff


	//   ....[173]....
        /*0860*/ 	.word	0xffffffff


	//   ....[174]....
        /*0864*/ 	.word	0xffffffff


	//   ....[175]....
        /*0868*/ 	.word	0xffffffff


	//   ....[176]....
        /*086c*/ 	.word	0xffffffff


	//   ....[177]....
        /*0870*/ 	.word	0xffffffff


	//   ....[178]....
        /*0874*/ 	.word	0xffffffff


	//   ....[179]....
        /*0878*/ 	.word	0xffffffff


	//   ....[180]....
        /*087c*/ 	.word	0xffffffff


	//   ....[181]....
        /*0880*/ 	.word	0xffffffff


	//   ....[182]....
        /*0884*/ 	.word	0xffffffff


	//   ....[183]....
        /*0888*/ 	.word	0xffffffff


	//   ....[184]....
        /*088c*/ 	.word	0xffffffff


	//   ....[185]....
        /*0890*/ 	.word	0xffffffff


	//   ....[186]....
        /*0894*/ 	.word	0xffffffff


	//   ....[187]....
        /*0898*/ 	.word	0xffffffff


	//   ....[188]....
        /*089c*/ 	.word	0xffffffff


	//   ....[189]....
        /*08a0*/ 	.word	0xffffffff


	//   ....[190]....
        /*08a4*/ 	.word	0xffffffff


	//   ....[191]....
        /*08a8*/ 	.word	0xffffffff


	//   ....[192]....
        /*08ac*/ 	.word	0xffffffff


	//   ....[193]....
        /*08b0*/ 	.word	0xffffffff


	//   ....[194]....
        /*08b4*/ 	.word	0xffffffff


	//   ....[195]....
        /*08b8*/ 	.word	0xffffffff


	//   ....[196]....
        /*08bc*/ 	.word	0xffffffff


	//   ....[197]....
        /*08c0*/ 	.word	0xffffffff


	//   ....[198]....
        /*08c4*/ 	.word	0xffffffff


	//   ....[199]....
        /*08c8*/ 	.word	0xffffffff


	//   ....[200]....
        /*08cc*/ 	.word	0xffffffff


	//   ....[201]....
        /*08d0*/ 	.word	0xffffffff


	//   ....[202]....
        /*08d4*/ 	.word	0xffffffff


	//   ....[203]....
        /*08d8*/ 	.word	0x0500000f


	//   ....[204]....
        /*08dc*/ 	.word	0x0500000f


	//   ....[205]....
        /*08e0*/ 	.word	0x0500000f


	//   ....[206]....
        /*08e4*/ 	.word	0x0500000f


	//   ....[207]....
        /*08e8*/ 	.word	0x0500000f


	//   ....[208]....
        /*08ec*/ 	.word	0x0500000f


	//   ....[209]....
        /*08f0*/ 	.word	0x0500000f


	//   ....[210]....
        /*08f4*/ 	.word	0x0500000f


	//   ....[211]....
        /*08f8*/ 	.word	0x0500000f


	//   ....[212]....
        /*08fc*/ 	.word	0x0500000f


	//   ....[213]....
        /*0900*/ 	.word	0x0500000f


	//   ....[214]....
        /*0904*/ 	.word	0x0500000f


	//   ....[215]....
        /*0908*/ 	.word	0x0500000f


	//   ....[216]....
        /*090c*/ 	.word	0x0500000f


	//   ....[217]....
        /*0910*/ 	.word	0x0500000f


	//   ....[218]....
        /*0914*/ 	.word	0x0500000f


	//   ....[219]....
        /*0918*/ 	.word	0x0500000f


	//   ....[220]....
        /*091c*/ 	.word	0x0500000f


	//   ....[221]....
        /*0920*/ 	.word	0x0500000f


	//   ....[222]....
        /*0924*/ 	.word	0x0500000f


	//   ....[223]....
        /*0928*/ 	.word	0x0500000f


	//   ....[224]....
        /*092c*/ 	.word	0x0500000f


	//   ....[225]....
        /*0930*/ 	.word	0x0500000f


	//   ....[226]....
        /*0934*/ 	.word	0x0500000f


	//   ....[227]....
        /*0938*/ 	.word	0x0500000f


	//   ....[228]....
        /*093c*/ 	.word	0x0500000f


	//   ....[229]....
        /*0940*/ 	.word	0x0500000f


	//   ....[230]....
        /*0944*/ 	.word	0x0500000f


	//   ....[231]....
        /*0948*/ 	.word	0x0500000f


	//   ....[232]....
        /*094c*/ 	.word	0x0500000f


	//   ....[233]....
        /*0950*/ 	.word	0x0500000f


	//   ....[234]....
        /*0954*/ 	.word	0x0500000f


	//   ....[235]....
        /*0958*/ 	.word	0x0500000f


	//   ....[236]....
        /*095c*/ 	.word	0x0500000f


	//   ....[237]....
        /*0960*/ 	.word	0x0500000f


	//   ....[238]....
        /*0964*/ 	.word	0x0500000f


	//   ....[239]....
        /*0968*/ 	.word	0x0500000f


	//   ....[240]....
        /*096c*/ 	.word	0x0500000f


	//   ....[241]....
        /*0970*/ 	.word	0x0500000f


	//   ....[242]....
        /*0974*/ 	.word	0x0500000f


	//   ....[243]....
        /*0978*/ 	.word	0x0500000f


	//   ....[244]....
        /*097c*/ 	.word	0x0500000f


	//   ....[245]....
        /*0980*/ 	.word	0x0500000f


	//   ....[246]....
        /*0984*/ 	.word	0x0500000f


	//   ....[247]....
        /*0988*/ 	.word	0x0500000f


	//   ....[248]....
        /*098c*/ 	.word	0x0500000f


	//   ....[249]....
        /*0990*/ 	.word	0x0500000f


	//   ....[250]....
        /*0994*/ 	.word	0x0500000f


	//   ....[251]....
        /*0998*/ 	.word	0x0500000f


	//   ....[252]....
        /*099c*/ 	.word	0x0500000f


	//   ....[253]....
        /*09a0*/ 	.word	0x0500000f


	//   ....[254]....
        /*09a4*/ 	.word	0x0500000f


	//   ....[255]....
        /*09a8*/ 	.word	0x0500000f


	//   ....[0]....
        /*09ac*/ 	.word	0x0500000f


	//   ....[1]....
        /*09b0*/ 	.word	0x0500000f


	//   ....[2]....
        /*09b4*/ 	.word	0x0500000f


	//   ....[3]....
        /*09b8*/ 	.word	0x0500000f


	//   ....[4]....
        /*09bc*/ 	.word	0x0500000f


	//   ....[5]....
        /*09c0*/ 	.word	0x0500000f


	//   ....[6]....
        /*09c4*/ 	.word	0x0500000f


	//   ....[7]....
        /*09c8*/ 	.word	0x0500000f


	//   ....[8]....
        /*09cc*/ 	.word	0x0500000f


	//   ....[9]....
        /*09d0*/ 	.word	0x0500000f


	//   ....[10]....
        /*09d4*/ 	.word	0x0500000f


	//   ....[11]....
        /*09d8*/ 	.word	0x0500000f


	//   ....[12]....
        /*09dc*/ 	.word	0x0500000f


	//   ....[13]....
        /*09e0*/ 	.word	0x0500000f


	//   ....[14]....
        /*09e4*/ 	.word	0x0500000f


	//   ....[15]....
        /*09e8*/ 	.word	0x0500000f


	//   ....[16]....
        /*09ec*/ 	.word	0x0500000f


	//   ....[17]....
        /*09f0*/ 	.word	0x0500000f


	//   ....[18]....
        /*09f4*/ 	.word	0x0500000f


	//   ....[19]....
        /*09f8*/ 	.word	0x0500000f


	//   ....[20]....
        /*09fc*/ 	.word	0x0500000f


	//   ....[21]....
        /*0a00*/ 	.word	0x0500000f


	//   ....[22]....
        /*0a04*/ 	.word	0x0500000f


	//   ....[23]....
        /*0a08*/ 	.word	0x0500000f


	//   ....[24]....
        /*0a0c*/ 	.word	0x0500000f


	//   ....[25]....
        /*0a10*/ 	.word	0x0500000f


	//   ....[26]....
        /*0a14*/ 	.word	0x0500000f


	//   ....[27]....
        /*0a18*/ 	.word	0x0500000f


	//   ....[28]....
        /*0a1c*/ 	.word	0x0500000f


	//   ....[29]....
        /*0a20*/ 	.word	0x0500000f


	//   ....[30]....
        /*0a24*/ 	.word	0x0500000f


	//   ....[31]....
        /*0a28*/ 	.word	0x0500000f


	//   ....[32]....
        /*0a2c*/ 	.word	0x0500000f


	//   ....[33]....
        /*0a30*/ 	.word	0x0500000f


	//   ....[34]....
        /*0a34*/ 	.word	0x0500000f


	//   ....[35]....
        /*0a38*/ 	.word	0x0500000f


	//   ....[36]....
        /*0a3c*/ 	.word	0x0500000f


	//   ....[37]....
        /*0a40*/ 	.word	0x0500000f


	//   ....[38]....
        /*0a44*/ 	.word	0x0500000f


	//   ....[39]....
        /*0a48*/ 	.word	0x0500000f


	//   ....[40]....
        /*0a4c*/ 	.word	0x0500000f


	//   ....[41]....
        /*0a50*/ 	.word	0x0500000f


	//   ....[42]....
        /*0a54*/ 	.word	0x0500000f


	//   ....[43]....
        /*0a58*/ 	.word	0x0500000f


	//   ....[44]....
        /*0a5c*/ 	.word	0x0500000f


	//   ....[45]....
        /*0a60*/ 	.word	0x0500000f


	//   ....[46]....
        /*0a64*/ 	.word	0x0500000f


	//   ....[47]....
        /*0a68*/ 	.word	0x0500000f


	//   ....[48]....
        /*0a6c*/ 	.word	0x0500000f


	//   ....[49]....
        /*0a70*/ 	.word	0x0500000f


	//   ....[50]....
        /*0a74*/ 	.word	0x0500000f


	//   ....[51]....
        /*0a78*/ 	.word	0x0500000f


	//   ....[52]....
        /*0a7c*/ 	.word	0x0500000f


	//   ....[53]....
        /*0a80*/ 	.word	0x0500000f


	//   ....[54]....
        /*0a84*/ 	.word	0x0500000f


	//   ....[55]....
        /*0a88*/ 	.word	0x0500000f


	//   ....[56]....
        /*0a8c*/ 	.word	0x0500000f


	//   ....[57]....
        /*0a90*/ 	.word	0x0500000f


	//   ....[58]....
        /*0a94*/ 	.word	0x0500000f


	//   ....[59]....
        /*0a98*/ 	.word	0x0500000f


	//   ....[60]....
        /*0a9c*/ 	.word	0x0500000f


	//   ....[61]....
        /*0aa0*/ 	.word	0x0500000f


	//   ....[62]....
        /*0aa4*/ 	.word	0x0500000f


	//   ....[63]....
        /*0aa8*/ 	.word	0x0500000f


	//   ....[64]....
        /*0aac*/ 	.word	0x0500000f


	//   ....[65]....
        /*0ab0*/ 	.word	0x0500000f


	//   ....[66]....
        /*0ab4*/ 	.word	0x0500000f


	//   ....[67]....
        /*0ab8*/ 	.word	0x0500000f


	//   ....[68]....
        /*0abc*/ 	.word	0x0500000f


	//   ....[69]....
        /*0ac0*/ 	.word	0x0500000f


	//   ....[70]....
        /*0ac4*/ 	.word	0x0500000f


	//   ....[71]....
        /*0ac8*/ 	.word	0x0500000f


	//   ....[72]....
        /*0acc*/ 	.word	0x0500000f


	//   ....[73]....
        /*0ad0*/ 	.word	0x0500000f


	//   ....[74]....
        /*0ad4*/ 	.word	0x0500000f


	//   ....[75]....
        /*0ad8*/ 	.word	0x0500000f


	//   ....[76]....
        /*0adc*/ 	.word	0x0500000f


	//   ....[77]....
        /*0ae0*/ 	.word	0x0500000f


	//   ....[78]....
        /*0ae4*/ 	.word	0x0500000f


	//   ....[79]....
        /*0ae8*/ 	.word	0x0500000f


	//   ....[80]....
        /*0aec*/ 	.word	0x0500000f


	//   ....[81]....
        /*0af0*/ 	.word	0x0500000f


	//   ....[82]....
        /*0af4*/ 	.word	0x0500000f


	//   ....[83]....
        /*0af8*/ 	.word	0x0500000f


	//   ....[84]....
        /*0afc*/ 	.word	0x0500000f


	//   ....[85]....
        /*0b00*/ 	.word	0x0500000f


	//   ....[86]....
        /*0b04*/ 	.word	0x0500000f


	//   ....[87]....
        /*0b08*/ 	.word	0x0500000f


	//   ....[88]....
        /*0b0c*/ 	.word	0x0500000f


	//   ....[89]....
        /*0b10*/ 	.word	0x0500000f


	//   ....[90]....
        /*0b14*/ 	.word	0x0500000f


	//   ....[91]....
        /*0b18*/ 	.word	0x0500000f


	//----- nvinfo : EIATTR_COOP_GROUP_INSTR_OFFSETS
	.align		4
.L_1609:
        /*0b1c*/ 	.byte	0x04, 0x28
        /*0b1e*/ 	.short	(.L_1611 - .L_1610)


	//   ....[0]....
.L_1610:
        /*0b20*/ 	.word	0x00000060


	//   ....[1]....
        /*0b24*/ 	.word	0x00000130


	//   ....[2]....
        /*0b28*/ 	.word	0x000001e0


	//   ....[3]....
        /*0b2c*/ 	.word	0x000003a0


	//   ....[4]....
        /*0b30*/ 	.word	0x00000500


	//   ....[5]....
        /*0b34*/ 	.word	0x00000620


	//   ....[6]....
        /*0b38*/ 	.word	0x00000780


	//   ....[7]....
        /*0b3c*/ 	.word	0x00002b80


	//   ....[8]....
        /*0b40*/ 	.word	0x00002b90


	//   ....[9]....
        /*0b44*/ 	.word	0x000032d0


	//   ....[10]....
        /*0b48*/ 	.word	0x000032e0


	//   ....[11]....
        /*0b4c*/ 	.word	0x00004010


	//   ....[12]....
        /*0b50*/ 	.word	0x00004020


	//   ....[13]....
        /*0b54*/ 	.word	0x00004840


	//   ....[14]....
        /*0b58*/ 	.word	0x00004850


	//   ....[15]....
        /*0b5c*/ 	.word	0x000052b0


	//   ....[16]....
        /*0b60*/ 	.word	0x000052c0


	//   ....[17]....
        /*0b64*/ 	.word	0x000053d0


	//   ....[18]....
        /*0b68*/ 	.word	0x000053e0


	//   ....[19]....
        /*0b6c*/ 	.word	0x00005770


	//   ....[20]....
        /*0b70*/ 	.word	0x00005790


	//   ....[21]....
        /*0b74*/ 	.word	0x00005870


	//   ....[22]....
        /*0b78*/ 	.word	0x00005890


	//   ....[23]....
        /*0b7c*/ 	.word	0x00005dd0


	//   ....[24]....
        /*0b80*/ 	.word	0x00006580


	//   ....[25]....
        /*0b84*/ 	.word	0x00006590


	//   ....[26]....
        /*0b88*/ 	.word	0x000065a0


	//   ....[27]....
        /*0b8c*/ 	.word	0x000065b0


	//   ....[28]....
        /*0b90*/ 	.word	0x00006900


	//   ....[29]....
        /*0b94*/ 	.word	0x00006910


	//   ....[30]....
        /*0b98*/ 	.word	0x00006920


	//   ....[31]....
        /*0b9c*/ 	.word	0x00006930


	//   ....[32]....
        /*0ba0*/ 	.word	0x00007d60


	//   ....[33]....
        /*0ba4*/ 	.word	0x00007d70


	//   ....[34]....
        /*0ba8*/ 	.word	0x00007d80


	//   ....[35]....
        /*0bac*/ 	.word	0x00007d90


	//   ....[36]....
        /*0bb0*/ 	.word	0x00007e90


	//   ....[37]....
        /*0bb4*/ 	.word	0x00007eb0


	//   ....[38]....
        /*0bb8*/ 	.word	0x00007f40


	//   ....[39]....
        /*0bbc*/ 	.word	0x00007f70


	//   ....[40]....
        /*0bc0*/ 	.word	0x000096e0


	//   ....[41]....
        /*0bc4*/ 	.word	0x00009d50


	//   ....[42]....
        /*0bc8*/ 	.word	0x00009d60


	//   ....[43]....
        /*0bcc*/ 	.word	0x00009d80


	//   ....[44]....
        /*0bd0*/ 	.word	0x0000a500


	//   ....[45]....
        /*0bd4*/ 	.word	0x0000a520


	//   ....[46]....
        /*0bd8*/ 	.word	0x0000bf20


	//   ....[47]....
        /*0bdc*/ 	.word	0x0000bf40


	//   ....[48]....
        /*0be0*/ 	.word	0x0000c760


	//   ....[49]....
        /*0be4*/ 	.word	0x0000c860


	//   ....[50]....
        /*0be8*/ 	.word	0x0000cfa0


	//   ....[51]....
        /*0bec*/ 	.word	0x0000cff0


	//   ....[52]....
        /*0bf0*/ 	.word	0x0000ea10


	//   ....[53]....
        /*0bf4*/ 	.word	0x0000ea40


	//   ....[54]....
        /*0bf8*/ 	.word	0x0000ec60


	//   ....[55]....
        /*0bfc*/ 	.word	0x0000ec80


	//   ....[56]....
        /*0c00*/ 	.word	0x0000ff40


	//   ....[57]....
        /*0c04*/ 	.word	0x0000ff80


	//   ....[58]....
        /*0c08*/ 	.word	0x00010290


	//   ....[59]....
        /*0c0c*/ 	.word	0x000102b0


	//   ....[60]....
        /*0c10*/ 	.word	0x00010f90


	//   ....[61]....
        /*0c14*/ 	.word	0x00010fc0


	//   ....[62]....
        /*0c18*/ 	.word	0x00010fe0


	//   ....[63]....
        /*0c1c*/ 	.word	0x00010ff0


	//   ....[64]....
        /*0c20*/ 	.word	0x000114a0


	//   ....[65]....
        /*0c24*/ 	.word	0x000114c0


	//   ....[66]....
        /*0c28*/ 	.word	0x000114e0


	//   ....[67]....
        /*0c2c*/ 	.word	0x000114f0


	//   ....[68]....
        /*0c30*/ 	.word	0x00011510


	//   ....[69]....
        /*0c34*/ 	.word	0x00011540


	//   ....[70]....
        /*0c38*/ 	.word	0x00011620


	//   ....[71]....
        /*0c3c*/ 	.word	0x00011630


	//   ....[72]....
        /*0c40*/ 	.word	0x00011e60


	//   ....[73]....
        /*0c44*/ 	.word	0x00011e90


	//   ....[74]....
        /*0c48*/ 	.word	0x00011eb0


	//   ....[75]....
        /*0c4c*/ 	.word	0x00011ee0


	//   ....[76]....
        /*0c50*/ 	.word	0x00011f10


	//   ....[77]....
        /*0c54*/ 	.word	0x00011f20


	//   ....[78]....
        /*0c58*/ 	.word	0x00011f50


	//   ....[79]....
        /*0c5c*/ 	.word	0x00011fc0


	//   ....[80]....
        /*0c60*/ 	.word	0x000120e0


	//   ....[81]....
        /*0c64*/ 	.word	0x000122b0


	//   ....[82]....
        /*0c68*/ 	.word	0x000122e0


	//   ....[83]....
        /*0c6c*/ 	.word	0x00012310


	//   ....[84]....
        /*0c70*/ 	.word	0x00012340


	//   ....[85]....
        /*0c74*/ 	.word	0x00012370


	//   ....[86]....
        /*0c78*/ 	.word	0x000123a0


	//   ....[87]....
        /*0c7c*/ 	.word	0x00012510


	//   ....[88]....
        /*0c80*/ 	.word	0x00012540


	//   ....[89]....
        /*0c84*/ 	.word	0x00012570


	//   ....[90]....
        /*0c88*/ 	.word	0x000125a0


	//   ....[91]....
        /*0c8c*/ 	.word	0x000125d0


	//   ....[92]....
        /*0c90*/ 	.word	0x00012600


	//   ....[93]....
        /*0c94*/ 	.word	0x000126b0


	//   ....[94]....
        /*0c98*/ 	.word	0x00012710


	//   ....[95]....
        /*0c9c*/ 	.word	0x000127b0


	//   ....[96]....
        /*0ca0*/ 	.word	0x00013590


	//   ....[97]....
        /*0ca4*/ 	.word	0x00014f50


	//   ....[98]....
        /*0ca8*/ 	.word	0x00014f70


	//   ....[99]....
        /*0cac*/ 	.word	0x00015000


	//   ....[100]....
        /*0cb0*/ 	.word	0x00015020


	//   ....[101]....
        /*0cb4*/ 	.word	0x000150a0


	//   ....[102]....
        /*0cb8*/ 	.word	0x000150c0


	//   ....[103]....
        /*0cbc*/ 	.word	0x00015140


	//   ....[104]....
        /*0cc0*/ 	.word	0x00015160


	//   ....[105]....
        /*0cc4*/ 	.word	0x000151e0


	//   ....[106]....
        /*0cc8*/ 	.word	0x00015200


	//   ....[107]....
        /*0ccc*/ 	.word	0x00015280


	//   ....[108]....
        /*0cd0*/ 	.word	0x000152a0


	//   ....[109]....
        /*0cd4*/ 	.word	0x00015320


	//   ....[110]....
        /*0cd8*/ 	.word	0x00015340


	//   ....[111]....
        /*0cdc*/ 	.word	0x00015350


	//   ....[112]....
        /*0ce0*/ 	.word	0x00015360


	//   ....[113]....
        /*0ce4*/ 	.word	0x00015ce0


	//   ....[114]....
        /*0ce8*/ 	.word	0x00015cf0


	//   ....[115]....
        /*0cec*/ 	.word	0x00015d10


	//   ....[116]....
        /*0cf0*/ 	.word	0x00015da0


	//   ....[117]....
        /*0cf4*/ 	.word	0x00015dc0


	//   ....[118]....
        /*0cf8*/ 	.word	0x00015e40


	//   ....[119]....
        /*0cfc*/ 	.word	0x00015e60


	//   ....[120]....
        /*0d00*/ 	.word	0x00015ee0


	//   ....[121]....
        /*0d04*/ 	.word	0x00015f00


	//   ....[122]....
        /*0d08*/ 	.word	0x00015f80


	//   ....[123]....
        /*0d0c*/ 	.word	0x00015fa0


	//   ....[124]....
        /*0d10*/ 	.word	0x00016020


	//   ....[125]....
        /*0d14*/ 	.word	0x00016040


	//   ....[126]....
        /*0d18*/ 	.word	0x000160c0


	//   ....[127]....
        /*0d1c*/ 	.word	0x000160e0


	//   ....[128]....
        /*0d20*/ 	.word	0x000160f0


	//   ....[129]....
        /*0d24*/ 	.word	0x00016180


	//   ....[130]....
        /*0d28*/ 	.word	0x000161b0


	//   ....[131]....
        /*0d2c*/ 	.word	0x00016210


	//   ....[132]....
        /*0d30*/ 	.word	0x00016290


	//   ....[133]....
        /*0d34*/ 	.word	0x000162a0


	//   ....[134]....
        /*0d38*/ 	.word	0x00016310


	//   ....[135]....
        /*0d3c*/ 	.word	0x00016320


	//   ....[136]....
        /*0d40*/ 	.word	0x00016330


	//   ....[137]....
        /*0d44*/ 	.word	0x00016b20


	//   ....[138]....
        /*0d48*/ 	.word	0x00016b40


	//   ....[139]....
        /*0d4c*/ 	.word	0x00016bb0


	//   ....[140]....
        /*0d50*/ 	.word	0x00016bc0


	//   ....[141]....
        /*0d54*/ 	.word	0x00016c00


	//   ....[142]....
        /*0d58*/ 	.word	0x00016c10


	//   ....[143]....
        /*0d5c*/ 	.word	0x00016c50


	//   ....[144]....
        /*0d60*/ 	.word	0x00016c60


	//   ....[145]....
        /*0d64*/ 	.word	0x00016ca0


	//   ....[146]....
        /*0d68*/ 	.word	0x00016cb0


	//   ....[147]....
        /*0d6c*/ 	.word	0x00016cf0


	//   ....[148]....
        /*0d70*/ 	.word	0x00016d00


	//   ....[149]....
        /*0d74*/ 	.word	0x00016d40


	//   ....[150]....
        /*0d78*/ 	.word	0x00016d50


	//   ....[151]....
        /*0d7c*/ 	.word	0x00016d60


	//   ....[152]....
        /*0d80*/ 	.word	0x00016da0


	//   ....[153]....
        /*0d84*/ 	.word	0x00017060


	//   ....[154]....
        /*0d88*/ 	.word	0x00017090


	//   ....[155]....
        /*0d8c*/ 	.word	0x000170f0


	//   ....[156]....
        /*0d90*/ 	.word	0x00017100


	//   ....[157]....
        /*0d94*/ 	.word	0x00017150


	//   ....[158]....
        /*0d98*/ 	.word	0x00017160


	//   ....[159]....
        /*0d9c*/ 	.word	0x000171b0


	//   ....[160]....
        /*0da0*/ 	.word	0x000171c0


	//   ....[161]....
        /*0da4*/ 	.word	0x00017210


	//   ....[162]....
        /*0da8*/ 	.word	0x00017220


	//   ....[163]....
        /*0dac*/ 	.word	0x00017270


	//   ....[164]....
        /*0db0*/ 	.word	0x00017280


	//   ....[165]....
        /*0db4*/ 	.word	0x000172d0


	//   ....[166]....
        /*0db8*/ 	.word	0x000172e0


	//   ....[167]....
        /*0dbc*/ 	.word	0x000172f0


	//   ....[168]....
        /*0dc0*/ 	.word	0x00017330


	//   ....[169]....
        /*0dc4*/ 	.word	0x00017920


	//   ....[170]....
        /*0dc8*/ 	.word	0x00017930


	//   ....[171]....
        /*0dcc*/ 	.word	0x000179a0


	//   ....[172]....
        /*0dd0*/ 	.word	0x000179e0


	//   ....[173]....
        /*0dd4*/ 	.word	0x00017a00


	//   ....[174]....
        /*0dd8*/ 	.word	0x00017a40


	//   ....[175]....
        /*0ddc*/ 	.word	0x00017a60


	//   ....[176]....
        /*0de0*/ 	.word	0x00017aa0


	//   ....[177]....
        /*0de4*/ 	.word	0x00017ac0


	//   ....[178]....
        /*0de8*/ 	.word	0x00017b00


	//   ....[179]....
        /*0dec*/ 	.word	0x00017b20


	//   ....[180]....
        /*0df0*/ 	.word	0x00017b60


	//   ....[181]....
        /*0df4*/ 	.word	0x00017b80


	//   ....[182]....
        /*0df8*/ 	.word	0x00017bc0


	//   ....[183]....
        /*0dfc*/ 	.word	0x00017be0


	//   ....[184]....
        /*0e00*/ 	.word	0x00017bf0


	//   ....[185]....
        /*0e04*/ 	.word	0x00017f50


	//   ....[186]....
        /*0e08*/ 	.word	0x00017f80


	//   ....[187]....
        /*0e0c*/ 	.word	0x00017fc0


	//   ....[188]....
        /*0e10*/ 	.word	0x00017ff0


	//   ....[189]....
        /*0e14*/ 	.word	0x00018020


	//   ....[190]....
        /*0e18*/ 	.word	0x00018050


	//   ....[191]....
        /*0e1c*/ 	.word	0x00018080


	//   ....[192]....
        /*0e20*/ 	.word	0x000180b0


	//   ....[193]....
        /*0e24*/ 	.word	0x00018230


	//   ....[194]....
        /*0e28*/ 	.word	0x00018260


	//   ....[195]....
        /*0e2c*/ 	.word	0x00018290


	//   ....[196]....
        /*0e30*/ 	.word	0x000182c0


	//   ....[197]....
        /*0e34*/ 	.word	0x000182f0


	//   ....[198]....
        /*0e38*/ 	.word	0x00018320


	//   ....[199]....
        /*0e3c*/ 	.word	0x000183e0


	//   ....[200]....
        /*0e40*/ 	.word	0x00018400


	//   ....[201]....
        /*0e44*/ 	.word	0x00018470


	//   ....[202]....
        /*0e48*/ 	.word	0x00018b10


	//   ....[203]....
        /*0e4c*/ 	.word	0x00018e30


	//   ....[204]....
        /*0e50*/ 	.word	0x00018ec0


	//   ....[205]....
        /*0e54*/ 	.word	0x00018f50


	//   ....[206]....
        /*0e58*/ 	.word	0x00018fe0


	//   ....[207]....
        /*0e5c*/ 	.word	0x000190c0


	//   ....[208]....
        /*0e60*/ 	.word	0x00019150


	//   ....[209]....
        /*0e64*/ 	.word	0x000191f0


	//   ....[210]....
        /*0e68*/ 	.word	0x00019280


	//   ....[211]....
        /*0e6c*/ 	.word	0x00019370


	//   ....[212]....
        /*0e70*/ 	.word	0x00019400


	//   ....[213]....
        /*0e74*/ 	.word	0x000194a0


	//   ....[214]....
        /*0e78*/ 	.word	0x00019530


	//   ....[215]....
        /*0e7c*/ 	.word	0x00019670


	//   ....[216]....
        /*0e80*/ 	.word	0x00019720


	//   ....[217]....
        /*0e84*/ 	.word	0x000197b0


	//   ....[218]....
        /*0e88*/ 	.word	0x00019800


	//   ....[219]....
        /*0e8c*/ 	.word	0x00019850


	//   ....[220]....
        /*0e90*/ 	.word	0x000198e0


	//   ....[221]....
        /*0e94*/ 	.word	0x00019970


	//   ....[222]....
        /*0e98*/ 	.word	0x000199c0


	//   ....[223]....
        /*0e9c*/ 	.word	0x00019a10


	//   ....[224]....
        /*0ea0*/ 	.word	0x00019b00


	//   ....[225]....
        /*0ea4*/ 	.word	0x00019bb0


	//   ....[226]....
        /*0ea8*/ 	.word	0x00019c00


	//   ....[227]....
        /*0eac*/ 	.word	0x00019c50


	//   ....[228]....
        /*0eb0*/ 	.word	0x00019de0


	//   ....[229]....
        /*0eb4*/ 	.word	0x00019f30


	//   ....[230]....
        /*0eb8*/ 	.word	0x00019fe0


	//   ....[231]....
        /*0ebc*/ 	.word	0x0001a030


	//   ....[232]....
        /*0ec0*/ 	.word	0x0001a300


	//   ....[233]....
        /*0ec4*/ 	.word	0x0001a3a0


	//   ....[234]....
        /*0ec8*/ 	.word	0x0001a400


	//   ....[235]....
        /*0ecc*/ 	.word	0x0001a470


	//   ....[236]....
        /*0ed0*/ 	.word	0x0001a4d0


	//   ....[237]....
        /*0ed4*/ 	.word	0x0001a540


	//   ....[238]....
        /*0ed8*/ 	.word	0x0001a600


	//   ....[239]....
        /*0edc*/ 	.word	0x0001a660


	//   ....[240]....
        /*0ee0*/ 	.word	0x0001a720


	//   ....[241]....
        /*0ee4*/ 	.word	0x0001aa00


	//   ....[242]....
        /*0ee8*/ 	.word	0x0001aaf0


	//   ....[243]....
        /*0eec*/ 	.word	0x0001ab90


	//   ....[244]....
        /*0ef0*/ 	.word	0x0001abf0


	//   ....[245]....
        /*0ef4*/ 	.word	0x0001ace0


	//   ....[246]....
        /*0ef8*/ 	.word	0x0001ad50


	//   ....[247]....
        /*0efc*/ 	.word	0x0001ae40


	//   ....[248]....
        /*0f00*/ 	.word	0x0001aeb0


	//   ....[249]....
        /*0f04*/ 	.word	0x0001afa0


	//   ....[250]....
        /*0f08*/ 	.word	0x0001b010


	//   ....[251]....
        /*0f0c*/ 	.word	0x0001b100


	//   ....[252]....
        /*0f10*/ 	.word	0x0001b170


	//   ....[253]....
        /*0f14*/ 	.word	0x0001b260


	//   ....[254]....
        /*0f18*/ 	.word	0x0001b2d0


	//   ....[255]....
        /*0f1c*/ 	.word	0x0001b3c0


	//   ....[0]....
        /*0f20*/ 	.word	0x0001b430


	//   ....[1]....
        /*0f24*/ 	.word	0x0001b4d0


	//   ....[2]....
        /*0f28*/ 	.word	0x0001b5f0


	//   ....[3]....
        /*0f2c*/ 	.word	0x0001b640


	//   ....[4]....
        /*0f30*/ 	.word	0x0001b6a0


	//   ....[5]....
        /*0f34*/ 	.word	0x0001b790


	//   ....[6]....
        /*0f38*/ 	.word	0x0001b7f0


	//   ....[7]....
        /*0f3c*/ 	.word	0x0001b8f0


	//   ....[8]....
        /*0f40*/ 	.word	0x0001b950


	//   ....[9]....
        /*0f44*/ 	.word	0x0001ba50


	//   ....[10]....
        /*0f48*/ 	.word	0x0001bab0


	//   ....[11]....
        /*0f4c*/ 	.word	0x0001bbb0


	//   ....[12]....
        /*0f50*/ 	.word	0x0001bc10


	//   ....[13]....
        /*0f54*/ 	.word	0x0001bd10


	//   ....[14]....
        /*0f58*/ 	.word	0x0001bd70


	//   ....[15]....
        /*0f5c*/ 	.word	0x0001be70


	//   ....[16]....
        /*0f60*/ 	.word	0x0001bee0


	//   ....[17]....
        /*0f64*/ 	.word	0x0001bfe0


	//   ....[18]....
        /*0f68*/ 	.word	0x0001c040


	//   ....[19]....
        /*0f6c*/ 	.word	0x0001c130


	//   ....[20]....
        /*0f70*/ 	.word	0x0001c190


	//   ....[21]....
        /*0f74*/ 	.word	0x0001c280


	//   ....[22]....
        /*0f78*/ 	.word	0x0001c2e0


	//   ....[23]....
        /*0f7c*/ 	.word	0x0001c3b0


	//   ....[24]....
        /*0f80*/ 	.word	0x0001c410


	//   ....[25]....
        /*0f84*/ 	.word	0x0001c4d0


	//   ....[26]....
        /*0f88*/ 	.word	0x0001c610


	//   ....[27]....
        /*0f8c*/ 	.word	0x0001c6c0


	//   ....[28]....
        /*0f90*/ 	.word	0x0001c740


	//   ....[29]....
        /*0f94*/ 	.word	0x0001c800


	//   ....[30]....
        /*0f98*/ 	.word	0x0001c860


	//   ....[31]....
        /*0f9c*/ 	.word	0x0001c910


	//   ....[32]....
        /*0fa0*/ 	.word	0x0001c970


	//   ....[33]....
        /*0fa4*/ 	.word	0x0001ca20


	//   ....[34]....
        /*0fa8*/ 	.word	0x0001ca80


	//   ....[35]....
        /*0fac*/ 	.word	0x0001cb30


	//   ....[36]....
        /*0fb0*/ 	.word	0x0001cb90


	//   ....[37]....
        /*0fb4*/ 	.word	0x0001cc40


	//   ....[38]....
        /*0fb8*/ 	.word	0x0001cca0


	//   ....[39]....
        /*0fbc*/ 	.word	0x0001cd50


	//   ....[40]....
        /*0fc0*/ 	.word	0x0001cdb0


	//   ....[41]....
        /*0fc4*/ 	.word	0x0001ce60


	//   ....[42]....
        /*0fc8*/ 	.word	0x0001cf50


	//   ....[43]....
        /*0fcc*/ 	.word	0x0001d000


	//   ....[44]....
        /*0fd0*/ 	.word	0x0001d060


	//   ....[45]....
        /*0fd4*/ 	.word	0x0001d120


	//   ....[46]....
        /*0fd8*/ 	.word	0x0001d180


	//   ....[47]....
        /*0fdc*/ 	.word	0x0001d240


	//   ....[48]....
        /*0fe0*/ 	.word	0x0001d2a0


	//   ....[49]....
        /*0fe4*/ 	.word	0x0001d360


	//   ....[50]....
        /*0fe8*/ 	.word	0x0001d3c0


	//   ....[51]....
        /*0fec*/ 	.word	0x0001d480


	//   ....[52]....
        /*0ff0*/ 	.word	0x0001d4e0


	//   ....[53]....
        /*0ff4*/ 	.word	0x0001d5a0


	//   ....[54]....
        /*0ff8*/ 	.word	0x0001d600


	//   ....[55]....
        /*0ffc*/ 	.word	0x0001d6c0


	//   ....[56]....
        /*1000*/ 	.word	0x0001d720


	//   ....[57]....
        /*1004*/ 	.word	0x0001d7d0


	//   ....[58]....
        /*1008*/ 	.word	0x0001d8c0


	//   ....[59]....
        /*100c*/ 	.word	0x0001d970


	//   ....[60]....
        /*1010*/ 	.word	0x0001da30


	//   ....[61]....
        /*1014*/ 	.word	0x0001dae0


	//   ....[62]....
        /*1018*/ 	.word	0x0001db40


	//   ....[63]....
        /*101c*/ 	.word	0x0001dbf0


	//   ....[64]....
        /*1020*/ 	.word	0x0001dc50


	//   ....[65]....
        /*1024*/ 	.word	0x0001dd00


	//   ....[66]....
        /*1028*/ 	.word	0x0001dd60


	//   ....[67]....
        /*102c*/ 	.word	0x0001de10


	//   ....[68]....
        /*1030*/ 	.word	0x0001de70


	//   ....[69]....
        /*1034*/ 	.word	0x0001df20


	//   ....[70]....
        /*1038*/ 	.word	0x0001df80


	//   ....[71]....
        /*103c*/ 	.word	0x0001e030


	//   ....[72]....
        /*1040*/ 	.word	0x0001e090


	//   ....[73]....
        /*1044*/ 	.word	0x0001e130


	//   ....[74]....
        /*1048*/ 	.word	0x0001e1c0


	//   ....[75]....
        /*104c*/ 	.word	0x0001e260


	//   ....[76]....
        /*1050*/ 	.word	0x0001e380


	//   ....[77]....
        /*1054*/ 	.word	0x0001e3f0


	//   ....[78]....
        /*1058*/ 	.word	0x0001e460


	//   ....[79]....
        /*105c*/ 	.word	0x0001e4d0


	//   ....[80]....
        /*1060*/ 	.word	0x0001e540


	//   ....[81]....
        /*1064*/ 	.word	0x0001e5c0


	//   ....[82]....
        /*1068*/ 	.word	0x0001e650


	//   ....[83]....
        /*106c*/ 	.word	0x0001e6e0


	//   ....[84]....
        /*1070*/ 	.word	0x0001e750


	//   ....[85]....
        /*1074*/ 	.word	0x0001e7c0


	//   ....[86]....
        /*1078*/ 	.word	0x0001e830


	//   ....[87]....
        /*107c*/ 	.word	0x0001e8b0


	//   ....[88]....
        /*1080*/ 	.word	0x0001e920


	//   ....[89]....
        /*1084*/ 	.word	0x0001e9c0


	//   ....[90]....
        /*1088*/ 	.word	0x0001ea50


	//   ....[91]....
        /*108c*/ 	.word	0x0001eb80


	//----- nvinfo : EIATTR_REG_RECONFIG
	.align		4
.L_1611:
        /*1090*/ 	.byte	0x01, 0x54
	.zero		2


	//----- nvinfo : EIATTR_SYSCALL_OFFSETS
	.align		4
        /*1094*/ 	.byte	0x04, 0x46
        /*1096*/ 	.short	(.L_1613 - .L_1612)


	//   ....[0]....
.L_1612:
        /*1098*/ 	.word	0x000018b0


	//   ....[1]....
        /*109c*/ 	.word	0x00001a00


	//   ....[2]....
        /*10a0*/ 	.word	0x00005fa0


	//   ....[3]....
        /*10a4*/ 	.word	0x000062c0


	//   ....[4]....
        /*10a8*/ 	.word	0x00014570


	//   ....[5]....
        /*10ac*/ 	.word	0x000146c0


	//   ....[6]....
        /*10b0*/ 	.word	0x000147b0


	//   ....[7]....
        /*10b4*/ 	.word	0x000157a0


	//----- nvinfo : EIATTR_MBARRIER_INSTR_OFFSETS
	.align		4
.L_1613:
        /*10b8*/ 	.byte	0x04, 0x39
        /*10ba*/ 	.short	(.L_1615 - .L_1614)


	//   ....[0]....
.L_1614:
        /*10bc*/ 	.word	0x00000250
        /*10c0*/ 	.word	0x000000ff
        /*10c4*/ 	.word	0x00016800
        /*10c8*/ 	.short	0x0100
        /*10ca*/ 	.byte	0x08
	.zero		1


	//   ....[1]....
        /*10cc*/ 	.word	0x00000260
        /*10d0*/ 	.word	0x000000ff
        /*10d4*/ 	.word	0x00016820
        /*10d8*/ 	.short	0x0100
        /*10da*/ 	.byte	0x08
	.zero		1


	//   ....[2]....
        /*10dc*/ 	.word	0x00000350
        /*10e0*/ 	.word	0x000000ff
        /*10e4*/ 	.word	0x00016830
        /*10e8*/ 	.short	0x0100
        /*10ea*/ 	.byte	0x08
	.zero		1


	//   ....[3]....
        /*10ec*/ 	.word	0x00000360
        /*10f0*/ 	.word	0x000000ff
        /*10f4*/ 	.word	0x00016840
        /*10f8*/ 	.short	0x0100
        /*10fa*/ 	.byte	0x08
	.zero		1


	//   ....[4]....
        /*10fc*/ 	.word	0x00000370
        /*1100*/ 	.word	0x000000ff
        /*1104*/ 	.word	0x00016838
        /*1108*/ 	.short	0x0100
        /*110a*/ 	.byte	0x08
	.zero		1


	//   ....[5]....
        /*110c*/ 	.word	0x00000380
        /*1110*/ 	.word	0x000000ff
        /*1114*/ 	.word	0x00016848
        /*1118*/ 	.short	0x0100
        /*111a*/ 	.byte	0x08
	.zero		1


	//   ....[6]....
        /*111c*/ 	.word	0x000004b0
        /*1120*/ 	.word	0x000000ff
        /*1124*/ 	.word	0x00016850
        /*1128*/ 	.short	0x0100
        /*112a*/ 	.byte	0x08
	.zero		1


	//   ....[7]....
        /*112c*/ 	.word	0x000004c0
        /*1130*/ 	.word	0x000000ff
        /*1134*/ 	.word	0x00016860
        /*1138*/ 	.short	0x0100
        /*113a*/ 	.byte	0x08
	.zero		1


	//   ....[8]....
        /*113c*/ 	.word	0x000004d0
        /*1140*/ 	.word	0x000000ff
        /*1144*/ 	.word	0x00016858
        /*1148*/ 	.short	0x0100
        /*114a*/ 	.byte	0x08
	.zero		1


	//   ....[9]....
        /*114c*/ 	.word	0x000004e0
        /*1150*/ 	.word	0x000000ff
        /*1154*/ 	.word	0x00016868
        /*1158*/ 	.short	0x0100
        /*115a*/ 	.byte	0x08
	.zero		1


	//   ....[10]....
        /*115c*/ 	.word	0x000005d0
        /*1160*/ 	.word	0x000000ff
        /*1164*/ 	.word	0x00016870
        /*1168*/ 	.short	0x0100
        /*116a*/ 	.byte	0x06
	.zero		1


	//   ....[11]....
        /*116c*/ 	.word	0x000005e0
        /*1170*/ 	.word	0x000000ff
        /*1174*/ 	.word	0x00016880
        /*1178*/ 	.short	0x0100
        /*117a*/ 	.byte	0x06
	.zero		1


	//   ....[12]....
        /*117c*/ 	.word	0x000005f0
        /*1180*/ 	.word	0x000000ff
        /*1184*/ 	.word	0x00016878
        /*1188*/ 	.short	0x0100
        /*118a*/ 	.byte	0x06
	.zero		1


	//   ....[13]....
        /*118c*/ 	.word	0x00000600
        /*1190*/ 	.word	0x000000ff
        /*1194*/ 	.word	0x00016888
        /*1198*/ 	.short	0x0100
        /*119a*/ 	.byte	0x06
	.zero		1


	//   ....[14]....
        /*119c*/ 	.word	0x00000730
        /*11a0*/ 	.word	0x000000ff
        /*11a4*/ 	.word	0x00016890
        /*11a8*/ 	.short	0x0100
        /*11aa*/ 	.byte	0x08
	.zero		1


	//   ....[15]....
        /*11ac*/ 	.word	0x00000740
        /*11b0*/ 	.word	0x000000ff
        /*11b4*/ 	.word	0x000168a0
        /*11b8*/ 	.short	0x0100
        /*11ba*/ 	.byte	0x08
	.zero		1


	//   ....[16]....
        /*11bc*/ 	.word	0x00000750
        /*11c0*/ 	.word	0x000000ff
        /*11c4*/ 	.word	0x00016898
        /*11c8*/ 	.short	0x0100
        /*11ca*/ 	.byte	0x08
	.zero		1


	//   ....[17]....
        /*11cc*/ 	.word	0x00000760
        /*11d0*/ 	.word	0x000000ff
        /*11d4*/ 	.word	0x000168a8
        /*11d8*/ 	.short	0x0100
        /*11da*/ 	.byte	0x08
	.zero		1


	//   ....[18]....
        /*11dc*/ 	.word	0x00000890
        /*11e0*/ 	.word	0x000000ff
        /*11e4*/ 	.word	0x000168b0
        /*11e8*/ 	.short	0x0100
        /*11ea*/ 	.byte	0x08
	.zero		1


	//   ....[19]....
        /*11ec*/ 	.word	0x000008a0
        /*11f0*/ 	.word	0x000000ff
        /*11f4*/ 	.word	0x000168c0
        /*11f8*/ 	.short	0x0100
        /*11fa*/ 	.byte	0x08
	.zero		1


	//   ....[20]....
        /*11fc*/ 	.word	0x000008b0
        /*1200*/ 	.word	0x000000ff
        /*1204*/ 	.word	0x000168b8
        /*1208*/ 	.short	0x0100
        /*120a*/ 	.byte	0x08
	.zero		1


	//   ....[21]....
        /*120c*/ 	.word	0x000008c0
        /*1210*/ 	.word	0x000000ff
        /*1214*/ 	.word	0x000168c8
        /*1218*/ 	.short	0x0100
        /*121a*/ 	.byte	0x08
	.zero		1


	//   ....[22]....
        /*121c*/ 	.word	0x00002b30
        /*1220*/ 	.word	0x00000045
        /*1224*/ 	.word	0x00016890
        /*1228*/ 	.short	0x010a
        /*122a*/ 	.byte	0x3f
	.zero		1


	//   ....[23]....
        /*122c*/ 	.word	0x00003fb0
        /*1230*/ 	.word	0x00000045
        /*1234*/ 	.word	0x00016890
        /*1238*/ 	.short	0x010a
        /*123a*/ 	.byte	0x3f
	.zero		1


	//   ....[24]....
        /*123c*/ 	.word	0x000050f0
        /*1240*/ 	.word	0x00000045
        /*1244*/ 	.word	0x00016890
        /*1248*/ 	.short	0x010a
        /*124a*/ 	.byte	0x3f
	.zero		1


	//   ....[25]....
        /*124c*/ 	.word	0x000055a0
        /*1250*/ 	.word	0x00000008
        /*1254*/ 	.word	0x00000000
        /*1258*/ 	.short	0x0101
        /*125a*/ 	.byte	0x3f
	.zero		1


	//   ....[26]....
        /*125c*/ 	.word	0x000055e0
        /*1260*/ 	.word	0x00000045
        /*1264*/ 	.word	0x000168b0
        /*1268*/ 	.short	0x010a
        /*126a*/ 	.byte	0x3f
	.zero		1


	//   ....[27]....
        /*126c*/ 	.word	0x00005a20
        /*1270*/ 	.word	0x00000045
        /*1274*/ 	.word	0x00000000
        /*1278*/ 	.short	0x0101
        /*127a*/ 	.byte	0x3f
	.zero		1


	//   ....[28]....
        /*127c*/ 	.word	0x00006040
        /*1280*/ 	.word	0x00000002
        /*1284*/ 	.word	0x00016800
        /*1288*/ 	.short	0x010a
        /*128a*/ 	.byte	0x3f
	.zero		1


	//   ....[29]....
        /*128c*/ 	.word	0x00006090
        /*1290*/ 	.word	0x00000002
        /*1294*/ 	.word	0x00016800
        /*1298*/ 	.short	0x010a
        /*129a*/ 	.byte	0x3f
	.zero		1


	//   ....[30]....
        /*129c*/ 	.word	0x00006bc0
        /*12a0*/ 	.word	0x00000002
        /*12a4*/ 	.word	0x00016800
        /*12a8*/ 	.short	0x010a
        /*12aa*/ 	.byte	0x3f
	.zero		1


	//   ....[31]....
        /*12ac*/ 	.word	0x00008200
        /*12b0*/ 	.word	0x00000002
        /*12b4*/ 	.word	0x00016800
        /*12b8*/ 	.short	0x010a
        /*12ba*/ 	.byte	0x3f
	.zero		1


	//   ....[32]....
        /*12bc*/ 	.word	0x00009230
        /*12c0*/ 	.word	0x00000008
        /*12c4*/ 	.word	0x00016830
        /*12c8*/ 	.short	0x010a
        /*12ca*/ 	.byte	0x3f
	.zero		1


	//   ....[33]....
        /*12cc*/ 	.word	0x000092e0
        /*12d0*/ 	.word	0x00000008
        /*12d4*/ 	.word	0x00016830
        /*12d8*/ 	.short	0x010a
        /*12da*/ 	.byte	0x3f
	.zero		1


	//   ....[34]....
        /*12dc*/ 	.word	0x0000a6a0
        /*12e0*/ 	.word	0x00000008
        /*12e4*/ 	.word	0x00000000
        /*12e8*/ 	.short	0x0101
        /*12ea*/ 	.byte	0x3f
	.zero		1


	//   ....[35]....
        /*12ec*/ 	.word	0x0000b5a0
        /*12f0*/ 	.word	0x00000003
        /*12f4*/ 	.word	0x00016830
        /*12f8*/ 	.short	0x010a
        /*12fa*/ 	.byte	0x3f
	.zero		1


	//   ....[36]....
        /*12fc*/ 	.word	0x0000b5f0
        /*1300*/ 	.word	0x00000003
        /*1304*/ 	.word	0x00016830
        /*1308*/ 	.short	0x010a
        /*130a*/ 	.byte	0x3f
	.zero		1


	//   ....[37]....
        /*130c*/ 	.word	0x0000b970
        /*1310*/ 	.word	0x00000003
        /*1314*/ 	.word	0x00016850
        /*1318*/ 	.short	0x010a
        /*131a*/ 	.byte	0x3f
	.zero		1


	//   ....[38]....
        /*131c*/ 	.word	0x0000b9b0
        /*1320*/ 	.word	0x00000003
        /*1324*/ 	.word	0x00016850
        /*1328*/ 	.short	0x010a
        /*132a*/ 	.byte	0x3f
	.zero		1


	//   ....[39]....
        /*132c*/ 	.word	0x0000d1c0
        /*1330*/ 	.word	0x0000000a
        /*1334*/ 	.word	0x00000000
        /*1338*/ 	.short	0x0101
        /*133a*/ 	.byte	0x3f
	.zero		1


	//   ....[40]....
        /*133c*/ 	.word	0x0000d9f0
        /*1340*/ 	.word	0x0000000a
        /*1344*/ 	.word	0x00000000
        /*1348*/ 	.short	0x0101
        /*134a*/ 	.byte	0x3f
	.zero		1


	//   ....[41]....
        /*134c*/ 	.word	0x0000df80
        /*1350*/ 	.word	0x00000000
        /*1354*/ 	.word	0x00016830
        /*1358*/ 	.short	0x010a
        /*135a*/ 	.byte	0x3f
	.zero		1


	//   ....[42]....
        /*135c*/ 	.word	0x0000dfd0
        /*1360*/ 	.word	0x00000000
        /*1364*/ 	.word	0x00016830
        /*1368*/ 	.short	0x010a
        /*136a*/ 	.byte	0x3f
	.zero		1


	//   ....[43]....
        /*136c*/ 	.word	0x0000e320
        /*1370*/ 	.word	0x00000003
        /*1374*/ 	.word	0x00016850
        /*1378*/ 	.short	0x010a
        /*137a*/ 	.byte	0x3f
	.zero		1


	//   ....[44]....
        /*137c*/ 	.word	0x0000e360
        /*1380*/ 	.word	0x00000003
        /*1384*/ 	.word	0x00016850
        /*1388*/ 	.short	0x010a
        /*138a*/ 	.byte	0x3f
	.zero		1


	//   ....[45]....
        /*138c*/ 	.word	0x0000e800
        /*1390*/ 	.word	0x00000000
        /*1394*/ 	.word	0x00000000
        /*1398*/ 	.short	0x0101
        /*139a*/ 	.byte	0x3f
	.zero		1


	//   ....[46]....
        /*139c*/ 	.word	0x0000fa10
        /*13a0*/ 	.word	0x0000000a
        /*13a4*/ 	.word	0x00000000
        /*13a8*/ 	.short	0x0101
        /*13aa*/ 	.byte	0x3f
	.zero		1


	//   ....[47]....
        /*13ac*/ 	.word	0x0000fe50
        /*13b0*/ 	.word	0x0000000a
        /*13b4*/ 	.word	0x00016850
        /*13b8*/ 	.short	0x010a
        /*13ba*/ 	.byte	0x3f
	.zero		1


	//   ....[48]....
        /*13bc*/ 	.word	0x0000fec0
        /*13c0*/ 	.word	0x0000000a
        /*13c4*/ 	.word	0x00016850
        /*13c8*/ 	.short	0x010a
        /*13ca*/ 	.byte	0x3f
	.zero		1


	//   ....[49]....
        /*13cc*/ 	.word	0x000105a0
        /*13d0*/ 	.word	0x00000000
        /*13d4*/ 	.word	0x00000000
        /*13d8*/ 	.short	0x0101
        /*13da*/ 	.byte	0x3f
	.zero		1


	//   ....[50]....
        /*13dc*/ 	.word	0x000115f0
        /*13e0*/ 	.word	0x00000000
        /*13e4*/ 	.word	0x00000000
        /*13e8*/ 	.short	0x0101
        /*13ea*/ 	.byte	0x3f
	.zero		1


	//   ....[51]....
        /*13ec*/ 	.word	0x00013670
        /*13f0*/ 	.word	0x00000016
        /*13f4*/ 	.word	0x00016820
        /*13f8*/ 	.short	0x010a
        /*13fa*/ 	.byte	0x3f
	.zero		1


	//   ....[52]....
        /*13fc*/ 	.word	0x00013730
        /*1400*/ 	.word	0x00000005
        /*1404*/ 	.word	0x000168a0
        /*1408*/ 	.short	0x010a
        /*140a*/ 	.byte	0x3f
	.zero		1


	//   ....[53]....
        /*140c*/ 	.word	0x00013970
        /*1410*/ 	.word	0x00000005
        /*1414*/ 	.word	0x000168c0
        /*1418*/ 	.short	0x010a
        /*141a*/ 	.byte	0x3f
	.zero		1


	//   ....[54]....
        /*141c*/ 	.word	0x00013d00
        /*1420*/ 	.word	0x00000005
        /*1424*/ 	.word	0x000168a0
        /*1428*/ 	.short	0x010a
        /*142a*/ 	.byte	0x3f
	.zero		1


	//   ....[55]....
        /*142c*/ 	.word	0x00013f20
        /*1430*/ 	.word	0x00000005
        /*1434*/ 	.word	0x000168c0
        /*1438*/ 	.short	0x010a
        /*143a*/ 	.byte	0x3f
	.zero		1


	//   ....[56]....
        /*143c*/ 	.word	0x00014ca0
        /*1440*/ 	.word	0x00000003
        /*1444*/ 	.word	0x00016840
        /*1448*/ 	.short	0x010a
        /*144a*/ 	.byte	0x3f
	.zero		1


	//   ....[57]....
        /*144c*/ 	.word	0x00015460
        /*1450*/ 	.word	0x00000003
        /*1454*/ 	.word	0x00016830
        /*1458*/ 	.short	0x0107
        /*145a*/ 	.byte	0x3f
	.zero		1


	//   ....[58]....
        /*145c*/ 	.word	0x00015530
        /*1460*/ 	.word	0x00000003
        /*1464*/ 	.word	0x00016830
        /*1468*/ 	.short	0x0101
        /*146a*/ 	.byte	0x3f
	.zero		1


	//   ....[59]....
        /*146c*/ 	.word	0x00016410
        /*1470*/ 	.word	0x00000016
        /*1474*/ 	.word	0x00016800
        /*1478*/ 	.short	0x0107
        /*147a*/ 	.byte	0x3f
	.zero		1


	//   ....[60]....
        /*147c*/ 	.word	0x00016500
        /*1480*/ 	.word	0x00000016
        /*1484*/ 	.word	0x00016800
        /*1488*/ 	.short	0x0101
        /*148a*/ 	.byte	0x3f
	.zero		1


	//   ....[61]....
        /*148c*/ 	.word	0x00016520
        /*1490*/ 	.word	0x00000016
        /*1494*/ 	.word	0x00016820
        /*1498*/ 	.short	0x010a
        /*149a*/ 	.byte	0x3f
	.zero		1


	//   ....[62]....
        /*149c*/ 	.word	0x000168e0
        /*14a0*/ 	.word	0x00000005
        /*14a4*/ 	.word	0x00016840
        /*14a8*/ 	.short	0x010a
        /*14aa*/ 	.byte	0x3f
	.zero		1


	//   ....[63]....
        /*14ac*/ 	.word	0x00016e20
        /*14b0*/ 	.word	0x00000005
        /*14b4*/ 	.word	0x00016830
        /*14b8*/ 	.short	0x0107
        /*14ba*/ 	.byte	0x3f
	.zero		1


	//   ....[64]....
        /*14bc*/ 	.word	0x00016ee0
        /*14c0*/ 	.word	0x00000005
        /*14c4*/ 	.word	0x00016830
        /*14c8*/ 	.short	0x0101
        /*14ca*/ 	.byte	0x3f
	.zero		1


	//   ....[65]....
        /*14cc*/ 	.word	0x00016f40
        /*14d0*/ 	.word	0x00000005
        /*14d4*/ 	.word	0x00016860
        /*14d8*/ 	.short	0x010a
        /*14da*/ 	.byte	0x3f
	.zero		1


	//   ....[66]....
        /*14dc*/ 	.word	0x00017420
        /*14e0*/ 	.word	0x00000005
        /*14e4*/ 	.word	0x00016850
        /*14e8*/ 	.short	0x0107
        /*14ea*/ 	.byte	0x3f
	.zero		1


	//   ....[67]....
        /*14ec*/ 	.word	0x000175e0
        /*14f0*/ 	.word	0x00000005
        /*14f4*/ 	.word	0x00016850
        /*14f8*/ 	.short	0x0101
        /*14fa*/ 	.byte	0x3f
	.zero		1


	//   ....[68]....
        /*14fc*/ 	.word	0x000177e0
        /*1500*/ 	.word	0x00000000
        /*1504*/ 	.word	0x00016860
        /*1508*/ 	.short	0x010a
        /*150a*/ 	.byte	0x3f
	.zero		1


	//   ....[69]....
        /*150c*/ 	.word	0x00017ca0
        /*1510*/ 	.word	0x00000000
        /*1514*/ 	.word	0x00016850
        /*1518*/ 	.short	0x0107
        /*151a*/ 	.byte	0x3f
	.zero		1


	//   ....[70]....
        /*151c*/ 	.word	0x00017d70
        /*1520*/ 	.word	0x00000000
        /*1524*/ 	.word	0x00016850
        /*1528*/ 	.short	0x0101
        /*152a*/ 	.byte	0x3f
	.zero		1


	//   ....[71]....
        /*152c*/ 	.word	0x00018a90
        /*1530*/ 	.word	0x00000005
        /*1534*/ 	.word	0x00016820
        /*1538*/ 	.short	0x010a
        /*153a*/ 	.byte	0x3f
	.zero		1


	//   ....[72]....
        /*153c*/ 	.word	0x00018c00
        /*1540*/ 	.word	0x00000003
        /*1544*/ 	.word	0x00016840
        /*1548*/ 	.short	0x010a
        /*154a*/ 	.byte	0x3f
	.zero		1


	//   ....[73]....
        /*154c*/ 	.word	0x00018ca0
        /*1550*/ 	.word	0x00000005
        /*1554*/ 	.word	0x00016840
        /*1558*/ 	.short	0x010a
        /*155a*/ 	.byte	0x3f
	.zero		1


	//   ....[74]....
        /*155c*/ 	.word	0x00018ce0
        /*1560*/ 	.word	0x00000003
        /*1564*/ 	.word	0x00016860
        /*1568*/ 	.short	0x010a
        /*156a*/ 	.byte	0x3f
	.zero		1


	//   ....[75]....
        /*156c*/ 	.word	0x00018d20
        /*1570*/ 	.word	0x00000005
        /*1574*/ 	.word	0x00016860
        /*1578*/ 	.short	0x010a
        /*157a*/ 	.byte	0x3f
	.zero		1


	//   ....[76]....
        /*157c*/ 	.word	0x00018d80
        /*1580*/ 	.word	0x00000045
        /*1584*/ 	.word	0x00016890
        /*1588*/ 	.short	0x010a
        /*158a*/ 	.byte	0x3f
	.zero		1


	//   ....[77]....
        /*158c*/ 	.word	0x00019010
        /*1590*/ 	.word	0x00000045
        /*1594*/ 	.word	0x00016890
        /*1598*/ 	.short	0x010a
        /*159a*/ 	.byte	0x3f
	.zero		1


	//   ....[78]....
        /*159c*/ 	.word	0x000192c0
        /*15a0*/ 	.word	0x00000045
        /*15a4*/ 	.word	0x00016890
        /*15a8*/ 	.short	0x010a
        /*15aa*/ 	.byte	0x3f
	.zero		1


	//   ....[79]....
        /*15ac*/ 	.word	0x00019570
        /*15b0*/ 	.word	0x00000045
        /*15b4*/ 	.word	0x000168b0
        /*15b8*/ 	.short	0x010a
        /*15ba*/ 	.byte	0x3f
	.zero		1


	//   ....[80]....
        /*15bc*/ 	.word	0x00019a40
        /*15c0*/ 	.word	0x00000002
        /*15c4*/ 	.word	0x00016800
        /*15c8*/ 	.short	0x010a
        /*15ca*/ 	.byte	0x3f
	.zero		1


	//   ....[81]....
        /*15cc*/ 	.word	0x0001a060
        /*15d0*/ 	.word	0x00000002
        /*15d4*/ 	.word	0x00016800
        /*15d8*/ 	.short	0x010a
        /*15da*/ 	.byte	0x3f
	.zero		1


	//   ....[82]....
        /*15dc*/ 	.word	0x0001a0b0
        /*15e0*/ 	.word	0x00000008
        /*15e4*/ 	.word	0x00016830
        /*15e8*/ 	.short	0x010a
        /*15ea*/ 	.byte	0x3f
	.zero		1


	//   ....[83]....
        /*15ec*/ 	.word	0x0001a100
        /*15f0*/ 	.word	0x00000003
        /*15f4*/ 	.word	0x00016830
        /*15f8*/ 	.short	0x010a
        /*15fa*/ 	.byte	0x3f
	.zero		1


	//   ....[84]....
        /*15fc*/ 	.word	0x0001a150
        /*1600*/ 	.word	0x00000003
        /*1604*/ 	.word	0x00016850
        /*1608*/ 	.short	0x010a
        /*160a*/ 	.byte	0x3f
	.zero		1


	//   ....[85]....
        /*160c*/ 	.word	0x0001a1a0
        /*1610*/ 	.word	0x00000000
        /*1614*/ 	.word	0x00016830
        /*1618*/ 	.short	0x010a
        /*161a*/ 	.byte	0x3f
	.zero		1


	//   ....[86]....
        /*161c*/ 	.word	0x0001a1f0
        /*1620*/ 	.word	0x00000003
        /*1624*/ 	.word	0x00016850
        /*1628*/ 	.short	0x010a
        /*162a*/ 	.byte	0x3f
	.zero		1


	//   ....[87]....
        /*162c*/ 	.word	0x0001a240
        /*1630*/ 	.word	0x0000000a
        /*1634*/ 	.word	0x00016850
        /*1638*/ 	.short	0x010a
        /*163a*/ 	.byte	0x3f
	.zero		1


	//   ....[88]....
        /*163c*/ 	.word	0x0001a7e0
        /*1640*/ 	.word	0x00000016
        /*1644*/ 	.word	0x00016820
        /*1648*/ 	.short	0x010a
        /*164a*/ 	.byte	0x3f
	.zero		1


	//   ....[89]....
        /*164c*/ 	.word	0x0001a830
        /*1650*/ 	.word	0x00000005
        /*1654*/ 	.word	0x000168a0
        /*1658*/ 	.short	0x010a
        /*165a*/ 	.byte	0x3f
	.zero		1


	//   ....[90]....
        /*165c*/ 	.word	0x0001a880
        /*1660*/ 	.word	0x00000005
        /*1664*/ 	.word	0x000168c0
        /*1668*/ 	.short	0x010a
        /*166a*/ 	.byte	0x3f
	.zero		1


	//   ....[91]....
        /*166c*/ 	.word	0x0001a8d0
        /*1670*/ 	.word	0x00000005
        /*1674*/ 	.word	0x000168a0
        /*1678*/ 	.short	0x010a
        /*167a*/ 	.byte	0x3f
	.zero		1


	//   ....[92]....
        /*167c*/ 	.word	0x0001a920
        /*1680*/ 	.word	0x00000005
        /*1684*/ 	.word	0x000168c0
        /*1688*/ 	.short	0x010a
        /*168a*/ 	.byte	0x3f
	.zero		1


	//   ....[93]....
        /*168c*/ 	.word	0x0001aa40
        /*1690*/ 	.word	0x00000003
        /*1694*/ 	.word	0x00016840
        /*1698*/ 	.short	0x010a
        /*169a*/ 	.byte	0x3f
	.zero		1


	//   ....[94]....
        /*169c*/ 	.word	0x0001c510
        /*16a0*/ 	.word	0x00000016
        /*16a4*/ 	.word	0x00016820
        /*16a8*/ 	.short	0x010a
        /*16aa*/ 	.byte	0x3f
	.zero		1


	//   ....[95]....
        /*16ac*/ 	.word	0x0001c560
        /*16b0*/ 	.word	0x00000005
        /*16b4*/ 	.word	0x00016840
        /*16b8*/ 	.short	0x010a
        /*16ba*/ 	.byte	0x3f
	.zero		1


	//   ....[96]....
        /*16bc*/ 	.word	0x0001cea0
        /*16c0*/ 	.word	0x00000005
        /*16c4*/ 	.word	0x00016860
        /*16c8*/ 	.short	0x010a
        /*16ca*/ 	.byte	0x3f
	.zero		1


	//   ....[97]....
        /*16cc*/ 	.word	0x0001d810
        /*16d0*/ 	.word	0x00000000
        /*16d4*/ 	.word	0x00016860
        /*16d8*/ 	.short	0x010a
        /*16da*/ 	.byte	0x3f
	.zero		1


	//   ....[98]....
        /*16dc*/ 	.word	0x0001eaa0
        /*16e0*/ 	.word	0x00000005
        /*16e4*/ 	.word	0x00016820
        /*16e8*/ 	.short	0x010a
        /*16ea*/ 	.byte	0x3f
	.zero		1


	//   ....[99]....
        /*16ec*/ 	.word	0x0001ec40
        /*16f0*/ 	.word	0x00000003
        /*16f4*/ 	.word	0x00016840
        /*16f8*/ 	.short	0x010a
        /*16fa*/ 	.byte	0x3f
	.zero		1


	//   ....[100]....
        /*16fc*/ 	.word	0x0001ec90
        /*1700*/ 	.word	0x00000005
        /*1704*/ 	.word	0x00016840
        /*1708*/ 	.short	0x010a
        /*170a*/ 	.byte	0x3f
	.zero		1


	//   ....[101]....
        /*170c*/ 	.word	0x0001ece0
        /*1710*/ 	.word	0x00000003
        /*1714*/ 	.word	0x00016860
        /*1718*/ 	.short	0x010a
        /*171a*/ 	.byte	0x3f
	.zero		1


	//----- nvinfo : EIATTR_NUM_MBARRIERS
	.align		4
.L_1615:
        /*171c*/ 	.byte	0x03, 0x38
        /*171e*/ 	.short	0x0016


	//----- nvinfo : EIATTR_EXIT_INSTR_OFFSETS
	.align		4
        /*1720*/ 	.byte	0x04, 0x1c
        /*1722*/ 	.short	(.L_1617 - .L_1616)


	//   ....[0]....
.L_1616:
        /*1724*/ 	.word	0x00018d70


	//----- nvinfo : EIATTR_MAX_THREADS
	.align		4
.L_1617:
        /*1728*/ 	.byte	0x04, 0x05
        /*172a*/ 	.short	(.L_1619 - .L_1618)
.L_1618:
        /*172c*/ 	.word	0x00000200
        /*1730*/ 	.word	0x00000001
        /*1734*/ 	.word	0x00000001


	//----- nvinfo : EIATTR_CRS_STACK_SIZE
	.align		4
.L_1619:
        /*1738*/ 	.byte	0x04, 0x1e
        /*173a*/ 	.short	(.L_1621 - .L_1620)
.L_1620:
        /*173c*/ 	.word	0x00000000


	//----- nvinfo : EIATTR_CBANK_PARAM_SIZE
	.align		4
.L_1621:
        /*1740*/ 	.byte	0x03, 0x19
        /*1742*/ 	.short	0x0af0


	//----- nvinfo : EIATTR_PARAM_CBANK
	.align		4
        /*1744*/ 	.byte	0x04, 0x0a
        /*1746*/ 	.short	(.L_1623 - .L_1622)
	.align		4
.L_1622:
        /*1748*/ 	.word	index@(.nv.constant0._ZN7cutlass13device_kernelIN5flash11enable_sm90INS1_16FlashAttnFwdSm90INS1_25CollectiveMainloopFwdSm90ILi2EN4cute5tupleIJNS5_1CILi1EEES8_S8_EEENS6_IJNS7_ILi192EEENS7_ILi128EEENS7_ILi64EEEEEELi64ENS_10bfloat16_tEfNS_4arch4Sm90ELb1ELb0ELb0ELb1ELb1ELb1ELb0ELb1ELb1ELb1ELb0ELb0EEENS1_21CollectiveEpilogueFwdINS6_IJSA_SC_SB_EEES9_SE_SG_Li384ELb1ELb1ELb0ELb0EEENS1_36VarlenDynamicPersistentTileSchedulerILi192ELi128ELi384ELi128ELb0ELb1ELb1ELb1ELb1ELb1EEEEEEEEEvNT_6ParamsE)
        /*174c*/ 	.short	0x0210
        /*174e*/ 	.short	0x0af0


	//----- nvinfo : EIATTR_SW_WAR
	.align		4
.L_1623:
        /*1750*/ 	.byte	0x04, 0x36
        /*1752*/ 	.short	(.L_1625 - .L_1624)
.L_1624:
        /*1754*/ 	.word	0x00000008
.L_1625:


//--------------------- .nv.callgraph             --------------------------
	.section	.nv.callgraph,"",@"SHT_CUDA_CALLGRAPH"
	.align	4
	.sectionentsize	8
	.align		4
        /*0000*/ 	.word	0x00000000
	.align		4
        /*0004*/ 	.word	0xffffffff
	.align		4
        /*0008*/ 	.word	index@(_ZN7cutlass13device_kernelIN5flash11enable_sm90INS1_16FlashAttnFwdSm90INS1_25CollectiveMainloopFwdSm90ILi2EN4cute5tupleIJNS5_1CILi1EEES8_S8_EEENS6_IJNS7_ILi128EEENS7_ILi80EEENS7_ILi256EEEEEELi256ENS_10bfloat16_tEfNS_4arch4Sm90ELb0ELb0ELb0ELb0ELb1ELb0ELb0ELb1ELb1ELb1ELb0ELb0EEENS1_21CollectiveEpilogueFwdINS6_IJSA_SC_SB_EEES9_SE_SG_Li256ELb0ELb1ELb0ELb0EEENS1_29StaticPersistentTileSchedulerILb0EEEEEEEEEvNT_6ParamsE)
	.align		4
        /*000c*/ 	.word	index@(__assertfail)
	.align		4
        /*0010*/ 	.word	index@(_ZN7cutlass13device_kernelIN5flash11enable_sm90INS1_16FlashAttnFwdSm90INS1_25CollectiveMainloopFwdSm90ILi2EN4cute5tupleIJNS5_1CILi1EEES8_S8_EEENS6_IJNS7_ILi128EEENS7_ILi80EEENS7_ILi256EEEEEELi256ENS_10bfloat16_tEfNS_4arch4Sm90ELb0ELb0ELb0ELb1ELb1ELb0ELb0ELb1ELb1ELb1ELb0ELb0EEENS1_21CollectiveEpilogueFwdINS6_IJSA_SC_SB_EEES9_SE_SG_Li256ELb1ELb1ELb0ELb0EEENS1_36VarlenDynamicPersistentTileSchedulerILi128ELi80ELi256ELi128ELb0ELb1ELb1ELb0ELb1ELb1EEEEEEEEEvNT_6ParamsE)
	.align		4
        /*0014*/ 	.word	index@(__assertfail)
	.align		4
        /*0018*/ 	.word	index@(_ZN7cutlass13device_kernelIN5flash11enable_sm90INS1_16FlashAttnFwdSm90INS1_25CollectiveMainloopFwdSm90ILi2EN4cute5tupleIJNS5_1CILi1EEES8_S8_EEENS6_IJNS7_ILi128EEENS7_ILi80EEENS7_ILi256EEEEEELi256ENS_10bfloat16_tEfNS_4arch4Sm90ELb0ELb0ELb0ELb1ELb1ELb1ELb0ELb1ELb1ELb1ELb0ELb0EEENS1_21CollectiveEpilogueFwdINS6_IJSA_SC_SB_EEES9_SE_SG_Li256ELb1ELb1ELb0ELb0EEENS1_36VarlenDynamicPersistentTileSchedulerILi128ELi80ELi256ELi128ELb0ELb1ELb1ELb0ELb1ELb1EEEEEEEEEvNT_6ParamsE)
	.align		4
        /*001c*/ 	.word	index@(__assertfail)
	.align		4
        /*0020*/ 	.word	index@(_ZN7cutlass13device_kernelIN5flash11enable_sm90INS1_16FlashAttnFwdSm90INS1_25CollectiveMainloopFwdSm90ILi2EN4cute5tupleIJNS5_1CILi1EEES8_S8_EEENS6_IJNS7_ILi128EEENS7_ILi64EEENS7_ILi256EEEEEELi256ENS_10bfloat16_tEfNS_4arch4Sm90ELb0ELb1ELb0ELb0ELb1ELb0ELb0ELb1ELb1ELb1ELb0ELb0EEENS1_21CollectiveEpilogueFwdINS6_IJSA_SC_SB_EEES9_SE_SG_Li256ELb0ELb1ELb0ELb0EEENS1_30DynamicPersistentTileSchedulerILi256ELi128ELb0ELb1ELb1EEEEEEEEEvNT_6ParamsE)
	.align		4
        /*0024*/ 	.word	index@(__assertfail)
	.align		4
        /*0028*/ 	.word	index@(_ZN7cutlass13device_kernelIN5flash11enable_sm90INS1_16FlashAttnFwdSm90INS1_25CollectiveMainloopFwdSm90ILi2EN4cute5tupleIJNS5_1CILi1EEES8_S8_EEENS6_IJNS7_ILi128EEENS7_ILi64EEENS7_ILi256EEEEEELi256ENS_10bfloat16_tEfNS_4arch4Sm90ELb0ELb1ELb0ELb1ELb1ELb0ELb0ELb1ELb1ELb1ELb0ELb0EEENS1_21CollectiveEpilogueFwdINS6_IJSA_SC_SB_EEES9_SE_SG_Li256ELb1ELb1ELb0ELb0EEENS1_36VarlenDynamicPersistentTileSchedulerILi128ELi64ELi256ELi128ELb0ELb1ELb1ELb1ELb0ELb1EEEEEEEEEvNT_6ParamsE)
	.align		4
        /*002c*/ 	.word	index@(__assertfail)
	.align		4
        /*0030*/ 	.word	index@(_ZN7cutlass13device_kernelIN5flash11enable_sm90INS1_16FlashAttnFwdSm90INS1_25CollectiveMainloopFwdSm90ILi2EN4cute5tupleIJNS5_1CILi1EEES8_S8_EEENS6_IJNS7_ILi128EEENS7_ILi64EEENS7_ILi256EEEEEELi256ENS_10bfloat16_tEfNS_4arch4Sm90ELb0ELb1ELb0ELb1ELb1ELb1ELb0ELb1ELb1ELb1ELb0ELb0EEENS1_21CollectiveEpilogueFwdINS6_IJSA_SC_SB_EEES9_SE_SG_Li256ELb1ELb1ELb0ELb0EEENS1_36VarlenDynamicPersistentTileSchedulerILi128ELi64ELi256ELi128ELb0ELb1ELb1ELb1ELb0ELb1EEEEEEEEEvNT_6ParamsE)
	.align		4
        /*0034*/ 	.word	index@(__assertfail)
	.align		4
        /*0038*/ 	.word	index@(_ZN7cutlass13device_kernelIN5flash11enable_sm90INS1_16FlashAttnFwdSm90INS1_25CollectiveMainloopFwdSm90ILi2EN4cute5tupleIJNS5_1CILi1EEES8_S8_EEENS6_IJNS7_ILi128EEENS7_ILi80EEENS7_ILi256EEEEEELi256ENS_10bfloat16_tEfNS_4arch4Sm90ELb1ELb0ELb0ELb0ELb1ELb0ELb0ELb1ELb1ELb1ELb0ELb0EEENS1_21CollectiveEpilogueFwdINS6_IJSA_SC_SB_EEES9_SE_SG_Li256ELb0ELb1ELb0ELb0EEENS1_30DynamicPersistentTileSchedulerILi256ELi128ELb0ELb1ELb1EEEEEEEEEvNT_6ParamsE)
	.align		4
        /*003c*/ 	.word	index@(__assertfail)
	.align		4
        /*0040*/ 	.word	index@(_ZN7cutlass13device_kernelIN5flash11enable_sm90INS1_16FlashAttnFwdSm90INS1_25CollectiveMainloopFwdSm90ILi2EN4cute5tupleIJNS5_1CILi1EEES8_S8_EEENS6_IJNS7_ILi128EEENS7_ILi80EEENS7_ILi256EEEEEELi256ENS_10bfloat16_tEfNS_4arch4Sm90ELb1ELb0ELb0ELb1ELb1ELb0ELb0ELb1ELb1ELb1ELb0ELb0EEENS1_21CollectiveEpilogueFwdINS6_IJSA_SC_SB_EEES9_SE_SG_Li256ELb1ELb1ELb0ELb0EEENS1_36VarlenDynamicPersistentTileSchedulerILi128ELi80ELi256ELi128ELb0ELb1ELb1ELb1ELb1ELb1EEEEEEEEEvNT_6ParamsE)
	.align		4
        /*0044*/ 	.word	index@(__assertfail)
	.align		4
        /*0048*/ 	.word	index@(_ZN7cutlass13device_kernelIN5flash11enable_sm90INS1_16FlashAttnFwdSm90INS1_25CollectiveMainloopFwdSm90ILi2EN4cute5tupleIJNS5_1CILi1EEES8_S8_EEENS6_IJNS7_ILi128EEENS7_ILi80EEENS7_ILi256EEEEEELi256ENS_10bfloat16_tEfNS_4arch4Sm90ELb1ELb0ELb0ELb1ELb1ELb1ELb0ELb1ELb1ELb1ELb0ELb0EEENS1_21CollectiveEpilogueFwdINS6_IJSA_SC_SB_EEES9_SE_SG_Li256ELb1ELb1ELb0ELb0EEENS1_36VarlenDynamicPersistentTileSchedulerILi128ELi80ELi256ELi128ELb0ELb1ELb1ELb1ELb1ELb1EEEEEEEEEvNT_6ParamsE)
	.align		4
        /*004c*/ 	.word	index@(__assertfail)
	.align		4
        /*0050*/ 	.word	index@(_ZN7cutlass13device_kernelIN5flash11enable_sm90INS1_16FlashAttnFwdSm90INS1_25CollectiveMainloopFwdSm90ILi2EN4cute5tupleIJNS5_1CILi1EEES8_S8_EEENS6_IJNS7_ILi128EEENS7_ILi96EEENS7_ILi192EEEEEELi192ENS_10bfloat16_tEfNS_4arch4Sm90ELb0ELb0ELb0ELb0ELb1ELb0ELb0ELb1ELb1ELb1ELb0ELb0EEENS1_21CollectiveEpilogueFwdINS6_IJSA_SC_SB_EEES9_SE_SG_Li256ELb0ELb1ELb0ELb0EEENS1_29StaticPersistentTileSchedulerILb0EEEEEEEEEvNT_6ParamsE)
	.align		4
        /*0054*/ 	.word	index@(__assertfail)
	.align		4
        /*0058*/ 	.word	index@(_ZN7cutlass13device_kernelIN5flash11enable_sm90INS1_16FlashAttnFwdSm90INS1_25CollectiveMainloopFwdSm90ILi2EN4cute5tupleIJNS5_1CILi1EEES8_S8_EEENS6_IJNS7_ILi128EEENS7_ILi96EEENS7_ILi192EEEEEELi192ENS_10bfloat16_tEfNS_4arch4Sm90ELb0ELb0ELb0ELb1ELb1ELb0ELb0ELb1ELb1ELb1ELb0ELb0EEENS1_21CollectiveEpilogueFwdINS6_IJSA_SC_SB_EEES9_SE_SG_Li256ELb1ELb1ELb0ELb0EEENS1_36VarlenDynamicPersistentTileSchedulerILi128ELi96ELi256ELi128ELb0ELb1ELb1ELb0ELb1ELb1EEEEEEEEEvNT_6ParamsE)
	.align		4
        /*005c*/ 	.word	index@(__assertfail)
	.align		4
        /*0060*/ 	.word	index@(_ZN7cutlass13device_kernelIN5flash11enable_sm90INS1_16FlashAttnFwdSm90INS1_25CollectiveMainloopFwdSm90ILi2EN4cute5tupleIJNS5_1CILi1EEES8_S8_EEENS6_IJNS7_ILi128EEENS7_ILi96EEENS7_ILi192EEEEEELi192ENS_10bfloat16_tEfNS_4arch4Sm90ELb0ELb0ELb0ELb1ELb1ELb1ELb0ELb1ELb1ELb1ELb0ELb0EEENS1_21CollectiveEpilogueFwdINS6_IJSA_SC_SB_EEES9_SE_SG_Li256ELb1ELb1ELb0ELb0EEENS1_36VarlenDynamicPersistentTileSchedulerILi128ELi96ELi256ELi128ELb0ELb1ELb1ELb0ELb1ELb1EEEEEEEEEvNT_6ParamsE)
	.align		4
        /*0064*/ 	.word	index@(__assertfail)
	.align		4
        /*0068*/ 	.word	index@(_ZN7cutlass13device_kernelIN5flash11enable_sm90INS1_16FlashAttnFwdSm90INS1_25CollectiveMainloopFwdSm90ILi2EN4cute5tupleIJNS5_1CILi1EEES8_S8_EEENS6_IJNS7_ILi128EEENS7_ILi96EEENS7_ILi192EEEEEELi192ENS_10bfloat16_tEfNS_4arch4Sm90ELb0ELb1ELb0ELb0ELb1ELb0ELb0ELb1ELb1ELb1ELb0ELb0EEENS1_21CollectiveEpilogueFwdINS6_IJSA_SC_SB_EEES9_SE_SG_Li256ELb0ELb1ELb0ELb0EEENS1_30DynamicPersistentTileSchedulerILi256ELi128ELb0ELb1ELb1EEEEEEEEEvNT_6ParamsE)
	.align		4
        /*006c*/ 	.word	index@(__assertfail)
	.align		4
        /*0070*/ 	.word	index@(_ZN7cutlass13device_kernelIN5flash11enable_sm90INS1_16FlashAttnFwdSm90INS1_25CollectiveMainloopFwdSm90ILi2EN4cute5tupleIJNS5_1CILi1EEES8_S8_EEENS6_IJNS7_ILi128EEENS7_ILi96EEENS7_ILi192EEEEEELi192ENS_10bfloat16_tEfNS_4arch4Sm90ELb0ELb1ELb0ELb1ELb1ELb0ELb0ELb1ELb1ELb1ELb0ELb0EEENS1_21CollectiveEpilogueFwdINS6_IJSA_SC_SB_EEES9_SE_SG_Li256ELb1ELb1ELb0ELb0EEENS1_36VarlenDynamicPersistentTileSchedulerILi128ELi96ELi256ELi128ELb0ELb1ELb1ELb1ELb0ELb1EEEEEEEEEvNT_6ParamsE)
	.align		4
        /*0074*/ 	.word	index@(__assertfail)
	.align		4
        /*0078*/ 	.word	index@(_ZN7cutlass13device_kernelIN5flash11enable_sm90INS1_16FlashAttnFwdSm90INS1_25CollectiveMainloopFwdSm90ILi2EN4cute5tupleIJNS5_1CILi1EEES8_S8_EEENS6_IJNS7_ILi128EEENS7_ILi96EEENS7_ILi192EEEEEELi192ENS_10bfloat16_tEfNS_4arch4Sm90ELb0ELb1ELb0ELb1ELb1ELb1ELb0ELb1ELb1ELb1ELb0ELb0EEENS1_21CollectiveEpilogueFwdINS6_IJSA_SC_SB_EEES9_SE_SG_Li256ELb1ELb1ELb0ELb0EEENS1_36VarlenDynamicPersistentTileSchedulerILi128ELi96ELi256ELi128ELb0ELb1ELb1ELb1ELb0ELb1EEEEEEEEEvNT_6ParamsE)
	.align		4
        /*007c*/ 	.word	index@(__assertfail)
	.align		4
        /*0080*/ 	.word	index@(_ZN7cutlass13device_kernelIN5flash11enable_sm90INS1_16FlashAttnFwdSm90INS1_25CollectiveMainloopFwdSm90ILi2EN4cute5tupleIJNS5_1CILi1EEES8_S8_EEENS6_IJNS7_ILi128EEENS7_ILi96EEENS7_ILi192EEEEEELi192ENS_10bfloat16_tEfNS_4arch4Sm90ELb1ELb0ELb0ELb0ELb1ELb0ELb0ELb1ELb1ELb1ELb0ELb0EEENS1_21CollectiveEpilogueFwdINS6_IJSA_SC_SB_EEES9_SE_SG_Li256ELb0ELb1ELb0ELb0EEENS1_30DynamicPersistentTileSchedulerILi256ELi128ELb0ELb1ELb1EEEEEEEEEvNT_6ParamsE)
	.align		4
        /*0084*/ 	.word	index@(__assertfail)
	.align		4
        /*0088*/ 	.word	index@(_ZN7cutlass13device_kernelIN5flash11enable_sm90INS1_16FlashAttnFwdSm90INS1_25CollectiveMainloopFwdSm90ILi2EN4cute5tupleIJNS5_1CILi1EEES8_S8_EEENS6_IJNS7_ILi128EEENS7_ILi96EEENS7_ILi192EEEEEELi192ENS_10bfloat16_tEfNS_4arch4Sm90ELb1ELb0ELb0ELb1ELb1ELb0ELb0ELb1ELb1ELb1ELb0ELb0EEENS1_21CollectiveEpilogueFwdINS6_IJSA_SC_SB_EEES9_SE_SG_Li256ELb1ELb1ELb0ELb0EEENS1_36VarlenDynamicPersistentTileSchedulerILi128ELi96ELi256ELi128ELb0ELb1ELb1ELb1ELb1ELb1EEEEEEEEEvNT_6ParamsE)
	.align		4
        /*008c*/ 	.word	index@(__assertfail)
	.align		4
        /*0090*/ 	.word	index@(_ZN7cutlass13device_kernelIN5flash11enable_sm90INS1_16FlashAttnFwdSm90INS1_25CollectiveMainloopFwdSm90ILi2EN4cute5tupleIJNS5_1CILi1EEES8_S8_EEENS6_IJNS7_ILi128EEENS7_ILi96EEENS7_ILi192EEEEEELi192ENS_10bfloat16_tEfNS_4arch4Sm90ELb1ELb0ELb0ELb1ELb1ELb1ELb0ELb1ELb1ELb1ELb0ELb0EEENS1_21CollectiveEpilogueFwdINS6_IJSA_SC_SB_EEES9_SE_SG_Li256ELb1ELb1ELb0ELb0EEENS1_36VarlenDynamicPersistentTileSchedulerILi128ELi96ELi256ELi128ELb0ELb1ELb1ELb1ELb1ELb1EEEEEEEEEvNT_6ParamsE)
	.align		4
        /*0094*/ 	.word	index@(__assertfail)
	.align		4
        /*0098*/ 	.word	index@(_ZN7cutlass13device_kernelIN5flash11enable_sm90INS1_16FlashAttnFwdSm90INS1_25CollectiveMainloopFwdSm90ILi2EN4cute5tupleIJNS5_1CILi1EEES8_S8_EEENS6_IJNS7_ILi128EEESA_SA_EEELi128ENS_10bfloat16_tEfNS_4arch4Sm90ELb0ELb0ELb0ELb0ELb1ELb0ELb0ELb1ELb1ELb1ELb0ELb0EEENS1_21CollectiveEpilogueFwdISB_S9_SC_SE_Li256ELb0ELb1ELb0ELb0EEENS1_29StaticPersistentTileSchedulerILb0EEEEEEEEEvNT_6ParamsE)
	.align		4
        /*009c*/ 	.word	index@(__assertfail)
	.align		4
        /*00a0*/ 	.word	index@(_ZN7cutlass13device_kernelIN5flash11enable_sm90INS1_16FlashAttnFwdSm90INS1_25CollectiveMainloopFwdSm90ILi2EN4cute5tupleIJNS5_1CILi1EEES8_S8_EEENS6_IJNS7_ILi128EEESA_SA_EEELi128ENS_10bfloat16_tEfNS_4arch4Sm90ELb0ELb0ELb0ELb1ELb1ELb0ELb0ELb1ELb1ELb1ELb0ELb0EEENS1_21CollectiveEpilogueFwdISB_S9_SC_SE_Li256ELb1ELb1ELb0ELb0EEENS1_36VarlenDynamicPersistentTileSchedulerILi128ELi128ELi256ELi128ELb0ELb1ELb1ELb0ELb1ELb1EEEEEEEEEvNT_6ParamsE)
	.align		4
        /*00a4*/ 	.word	index@(__assertfail)
	.align		4
        /*00a8*/ 	.word	index@(_ZN7cutlass13device_kernelIN5flash11enable_sm90INS1_16FlashAttnFwdSm90INS1_25CollectiveMainloopFwdSm90ILi2EN4cute5tupleIJNS5_1CILi1EEES8_S8_EEENS6_IJNS7_ILi128EEESA_SA_EEELi128ENS_10bfloat16_tEfNS_4arch4Sm90ELb0ELb0ELb0ELb1ELb1ELb1ELb0ELb1ELb1ELb1ELb0ELb0EEENS1_21CollectiveEpilogueFwdISB_S9_SC_SE_Li256ELb1ELb1ELb0ELb0EEENS1_36VarlenDynamicPersistentTileSchedulerILi128ELi128ELi256ELi128ELb0ELb1ELb1ELb0ELb1ELb1EEEEEEEEEvNT_6ParamsE)
	.align		4
        /*00ac*/ 	.word	index@(__assertfail)
	.align		4
        /*00b0*/ 	.word	index@(_ZN7cutlass13device_kernelIN5flash11enable_sm90INS1_16FlashAttnFwdSm90INS1_25CollectiveMainloopFwdSm90ILi2EN4cute5tupleIJNS5_1CILi1EEES8_S8_EEENS6_IJNS7_ILi128EEESA_SA_EEELi128ENS_10bfloat16_tEfNS_4arch4Sm90ELb0ELb1ELb0ELb0ELb1ELb0ELb0ELb1ELb1ELb1ELb0ELb0EEENS1_21CollectiveEpilogueFwdISB_S9_SC_SE_Li256ELb0ELb1ELb0ELb0EEENS1_30DynamicPersistentTileSchedulerILi256ELi128ELb0ELb1ELb1EEEEEEEEEvNT_6ParamsE)
	.align		4
        /*00b4*/ 	.word	index@(__assertfail)
	.align		4
        /*00b8*/ 	.word	index@(_ZN7cutlass13device_kernelIN5flash11enable_sm90INS1_16FlashAttnFwdSm90INS1_25CollectiveMainloopFwdSm90ILi2EN4cute5tupleIJNS5_1CILi1EEES8_S8_EEENS6_IJNS7_ILi128EEESA_SA_EEELi128ENS_10bfloat16_tEfNS_4arch4Sm90ELb0ELb1ELb0ELb1ELb1ELb0ELb0ELb1ELb1ELb1ELb0ELb0EEENS1_21CollectiveEpilogueFwdISB_S9_SC_SE_Li256ELb1ELb1ELb0ELb0EEENS1_36VarlenDynamicPersistentTileSchedulerILi128ELi128ELi256ELi128ELb0ELb1ELb1ELb1ELb0ELb1EEEEEEEEEvNT_6ParamsE)
	.align		4
        /*00bc*/ 	.word	index@(__assertfail)
	.align		4
        /*00c0*/ 	.word	index@(_ZN7cutlass13device_kernelIN5flash11enable_sm90INS1_16FlashAttnFwdSm90INS1_25CollectiveMainloopFwdSm90ILi2EN4cute5tupleIJNS5_1CILi1EEES8_S8_EEENS6_IJNS7_ILi128EEESA_SA_EEELi128ENS_10bfloat16_tEfNS_4arch4Sm90ELb0ELb1ELb0ELb1ELb1ELb1ELb0ELb1ELb1ELb1ELb0ELb0EEENS1_21CollectiveEpilogueFwdISB_S9_SC_SE_Li256ELb1ELb1ELb0ELb0EEENS1_36VarlenDynamicPersistentTileSchedulerILi128ELi128ELi256ELi128ELb0ELb1ELb1ELb1ELb0ELb1EEEEEEEEEvNT_6ParamsE)
	.align		4
        /*00c4*/ 	.word	index@(__assertfail)
	.align		4
        /*00c8*/ 	.word	index@(_ZN7cutlass13device_kernelIN5flash11enable_sm90INS1_16FlashAttnFwdSm90INS1_25CollectiveMainloopFwdSm90ILi2EN4cute5tupleIJNS5_1CILi1EEES8_S8_EEENS6_IJNS7_ILi128EEESA_SA_EEELi128ENS_10bfloat16_tEfNS_4arch4Sm90ELb1ELb0ELb0ELb0ELb1ELb0ELb0ELb1ELb1ELb1ELb0ELb0EEENS1_21CollectiveEpilogueFwdISB_S9_SC_SE_Li256ELb0ELb1ELb0ELb0EEENS1_30DynamicPersistentTileSchedulerILi256ELi128ELb0ELb1ELb1EEEEEEEEEvNT_6ParamsE)
	.align		4
        /*00cc*/ 	.word	index@(__assertfail)
	.align		4
        /*00d0*/ 	.word	index@(_ZN7cutlass13device_kernelIN5flash11enable_sm90INS1_16FlashAttnFwdSm90INS1_25CollectiveMainloopFwdSm90ILi2EN4cute5tupleIJNS5_1CILi1EEES8_S8_EEENS6_IJNS7_ILi128EEESA_SA_EEELi128ENS_10bfloat16_tEfNS_4arch4Sm90ELb1ELb0ELb0ELb1ELb1ELb0ELb0ELb1ELb1ELb1ELb0ELb0EEENS1_21CollectiveEpilogueFwdISB_S9_SC_SE_Li256ELb1ELb1ELb0ELb0EEENS1_36VarlenDynamicPersistentTileSchedulerILi128ELi128ELi256ELi128ELb0ELb1ELb1ELb1ELb1ELb1EEEEEEEEEvNT_6ParamsE)
	.align		4
        /*00d4*/ 	.word	index@(__assertfail)
	.align		4
        /*00d8*/ 	.word	index@(_ZN7cutlass13device_kernelIN5flash11enable_sm90INS1_16FlashAttnFwdSm90INS1_25CollectiveMainloopFwdSm90ILi2EN4cute5tupleIJNS5_1CILi1EEES8_S8_EEENS6_IJNS7_ILi128EEESA_SA_EEELi128ENS_10bfloat16_tEfNS_4arch4Sm90ELb1ELb0ELb0ELb1ELb1ELb1ELb0ELb1ELb1ELb1ELb0ELb0EEENS1_21CollectiveEpilogueFwdISB_S9_SC_SE_Li256ELb1ELb1ELb0ELb0EEENS1_36VarlenDynamicPersistentTileSchedulerILi128ELi128ELi256ELi128ELb0ELb1ELb1ELb1ELb1ELb1EEEEEEEEEvNT_6ParamsE)
	.align		4
        /*00dc*/ 	.word	index@(__assertfail)
	.align		4
        /*00e0*/ 	.word	index@(_ZN7cutlass13device_kernelIN5flash11enable_sm90INS1_16FlashAttnFwdSm90INS1_25CollectiveMainloopFwdSm90ILi2EN4cute5tupleIJNS5_1CILi1EEES8_S8_EEENS6_IJNS7_ILi192EEENS7_ILi128EEENS7_ILi96EEEEEELi96ENS_10bfloat16_tEfNS_4arch4Sm90ELb0ELb0ELb0ELb0ELb1ELb0ELb0ELb0ELb1ELb1ELb0ELb0EEENS1_21CollectiveEpilogueFwdINS6_IJSA_SC_SB_EEES9_SE_SG_Li384ELb0ELb1ELb0ELb0EEENS1_29StaticPersistentTileSchedulerILb0EEEEEEEEEvNT_6ParamsE)
	.align		4
        /*00e4*/ 	.word	index@(__assertfail)
	.align		4
        /*00e8*/ 	.word	index@(_ZN7cutlass13device_kernelIN5flash11enable_sm90INS1_16FlashAttnFwdSm90INS1_25CollectiveMainloopFwdSm90ILi2EN4cute5tupleIJNS5_1CILi1EEES8_S8_EEENS6_IJNS7_ILi192EEENS7_ILi128EEENS7_ILi96EEEEEELi96ENS_10bfloat16_tEfNS_4arch4Sm90ELb0ELb0ELb0ELb1ELb1ELb0ELb0ELb0ELb1ELb1ELb0ELb0EEENS1_21CollectiveEpilogueFwdINS6_IJSA_SC_SB_EEES9_SE_SG_Li384ELb1ELb1ELb0ELb0EEENS1_36VarlenDynamicPersistentTileSchedulerILi192ELi128ELi384ELi128ELb0ELb1ELb1ELb0ELb1ELb1EEEEEEEEEvNT_6ParamsE)
	.align		4
        /*00ec*/ 	.word	index@(__assertfail)
	.align		4
        /*00f0*/ 	.word	index@(_ZN7cutlass13device_kernelIN5flash11enable_sm90INS1_16FlashAttnFwdSm90INS1_25CollectiveMainloopFwdSm90ILi2EN4cute5tupleIJNS5_1CILi1EEES8_S8_EEENS6_IJNS7_ILi192EEENS7_ILi128EEENS7_ILi96EEEEEELi96ENS_10bfloat16_tEfNS_4arch4Sm90ELb0ELb0ELb0ELb1ELb1ELb1ELb0ELb0ELb1ELb1ELb0ELb0EEENS1_21CollectiveEpilogueFwdINS6_IJSA_SC_SB_EEES9_SE_SG_Li384ELb1ELb1ELb0ELb0EEENS1_36VarlenDynamicPersistentTileSchedulerILi192ELi128ELi384ELi128ELb0ELb1ELb1ELb0ELb1ELb1EEEEEEEEEvNT_6ParamsE)
	.align		4
        /*00f4*/ 	.word	index@(__assertfail)
	.align		4
        /*00f8*/ 	.word	index@(_ZN7cutlass13device_kernelIN5flash11enable_sm90INS1_16FlashAttnFwdSm90INS1_25CollectiveMainloopFwdSm90ILi2EN4cute5tupleIJNS5_1CILi1EEES8_S8_EEENS6_IJNS7_ILi192EEENS7_ILi128EEENS7_ILi96EEEEEELi96ENS_10bfloat16_tEfNS_4arch4Sm90ELb0ELb1ELb0ELb0ELb1ELb0ELb0ELb0ELb1ELb1ELb0ELb0EEENS1_21CollectiveEpilogueFwdINS6_IJSA_SC_SB_EEES9_SE_SG_Li384ELb0ELb1ELb0ELb0EEENS1_30DynamicPersistentTileSchedulerILi384ELi128ELb0ELb1ELb1EEEEEEEEEvNT_6ParamsE)
	.align		4
        /*00fc*/ 	.word	index@(__assertfail)
	.align		4
        /*0100*/ 	.word	index@(_ZN7cutlass13device_kernelIN5flash11enable_sm90INS1_16FlashAttnFwdSm90INS1_25CollectiveMainloopFwdSm90ILi2EN4cute5tupleIJNS5_1CILi1EEES8_S8_EEENS6_IJNS7_ILi192EEENS7_ILi128EEENS7_ILi96EEEEEELi96ENS_10bfloat16_tEfNS_4arch4Sm90ELb0ELb1ELb0ELb1ELb1ELb0ELb0ELb0ELb1ELb1ELb0ELb0EEENS1_21CollectiveEpilogueFwdINS6_IJSA_SC_SB_EEES9_SE_SG_Li384ELb1ELb1ELb0ELb0EEENS1_36VarlenDynamicPersistentTileSchedulerILi192ELi128ELi384ELi128ELb0ELb1ELb1ELb1ELb0ELb1EEEEEEEEEvNT_6ParamsE)
	.align		4
        /*0104*/ 	.word	index@(__assertfail)
	.align		4
        /*0108*/ 	.word	index@(_ZN7cutlass13device_kernelIN5flash11enable_sm90INS1_16FlashAttnFwdSm90INS1_25CollectiveMainloopFwdSm90ILi2EN4cute5tupleIJNS5_1CILi1EEES8_S8_EEENS6_IJNS7_ILi192EEENS7_ILi128EEENS7_ILi96EEEEEELi96ENS_10bfloat16_tEfNS_4arch4Sm90ELb0ELb1ELb0ELb1ELb1ELb1ELb0ELb0ELb1ELb1ELb0ELb0EEENS1_21CollectiveEpilogueFwdINS6_IJSA_SC_SB_EEES9_SE_SG_Li384ELb1ELb1ELb0ELb0EEENS1_36VarlenDynamicPersistentTileSchedulerILi192ELi128ELi384ELi128ELb0ELb1ELb1ELb1ELb0ELb1EEEEEEEEEvNT_6ParamsE)
	.align		4
        /*010c*/ 	.word	index@(__assertfail)
	.align		4
        /*0110*/ 	.word	index@(_ZN7cutlass13device_kernelIN5flash11enable_sm90INS1_16FlashAttnFwdSm90INS1_25CollectiveMainloopFwdSm90ILi2EN4cute5tupleIJNS5_1CILi1EEES8_S8_EEENS6_IJNS7_ILi192EEENS7_ILi128EEENS7_ILi96EEEEEELi96ENS_10bfloat16_tEfNS_4arch4Sm90ELb1ELb0ELb0ELb0ELb1ELb0ELb0ELb0ELb1ELb1ELb0ELb0EEENS1_21CollectiveEpilogueFwdINS6_IJSA_SC_SB_EEES9_SE_SG_Li384ELb0ELb1ELb0ELb0EEENS1_30DynamicPersistentTileSchedulerILi384ELi128ELb0ELb1ELb1EEEEEEEEEvNT_6ParamsE)
	.align		4
        /*0114*/ 	.word	index@(__assertfail)
	.align		4
        /*0118*/ 	.word	index@(_ZN7cutlass13device_kernelIN5flash11enable_sm90INS1_16FlashAttnFwdSm90INS1_25CollectiveMainloopFwdSm90ILi2EN4cute5tupleIJNS5_1CILi1EEES8_S8_EEENS6_IJNS7_ILi192EEENS7_ILi128EEENS7_ILi96EEEEEELi96ENS_10bfloat16_tEfNS_4arch4Sm90ELb1ELb0ELb0ELb1ELb1ELb0ELb0ELb0ELb1ELb1ELb0ELb0EEENS1_21CollectiveEpilogueFwdINS6_IJSA_SC_SB_EEES9_SE_SG_Li384ELb1ELb1ELb0ELb0EEENS1_36VarlenDynamicPersistentTileSchedulerILi192ELi128ELi384ELi128ELb0ELb1ELb1ELb1ELb1ELb1EEEEEEEEEvNT_6ParamsE)
	.align		4
        /*011c*/ 	.word	index@(__assertfail)
	.align		4
        /*0120*/ 	.word	index@(_ZN7cutlass13device_kernelIN5flash11enable_sm90INS1_16FlashAttnFwdSm90INS1_25CollectiveMainloopFwdSm90ILi2EN4cute5tupleIJNS5_1CILi1EEES8_S8_EEENS6_IJNS7_ILi192EEENS7_ILi128EEENS7_ILi96EEEEEELi96ENS_10bfloat16_tEfNS_4arch4Sm90ELb1ELb0ELb0ELb1ELb1ELb1ELb0ELb0ELb1ELb1ELb0ELb0EEENS1_21CollectiveEpilogueFwdINS6_IJSA_SC_SB_EEES9_SE_SG_Li384ELb1ELb1ELb0ELb0EEENS1_36VarlenDynamicPersistentTileSchedulerILi192ELi128ELi384ELi128ELb0ELb1ELb1ELb1ELb1ELb1EEEEEEEEEvNT_6ParamsE)
	.align		4
        /*0124*/ 	.word	index@(__assertfail)
	.align		4
        /*0128*/ 	.word	index@(_ZN7cutlass13device_kernelIN5flash11enable_sm90INS1_16FlashAttnFwdSm90INS1_25CollectiveMainloopFwdSm90ILi2EN4cute5tupleIJNS5_1CILi1EEES8_S8_EEENS6_IJNS7_ILi192EEENS7_ILi128EEENS7_ILi64EEEEEELi64ENS_10bfloat16_tEfNS_4arch4Sm90ELb0ELb0ELb0ELb0ELb1ELb0ELb0ELb1ELb1ELb1ELb0ELb0EEENS1_21CollectiveEpilogueFwdINS6_IJSA_SC_SB_EEES9_SE_SG_Li384ELb0ELb1ELb0ELb0EEENS1_29StaticPersistentTileSchedulerILb0EEEEEEEEEvNT_6ParamsE)
	.align		4
        /*012c*/ 	.word	index@(__assertfail)
	.align		4
        /*0130*/ 	.word	index@(_ZN7cutlass13device_kernelIN5flash11enable_sm90INS1_16FlashAttnFwdSm90INS1_25CollectiveMainloopFwdSm90ILi2EN4cute5tupleIJNS5_1CILi1EEES8_S8_EEENS6_IJNS7_ILi192EEENS7_ILi128EEENS7_ILi64EEEEEELi64ENS_10bfloat16_tEfNS_4arch4Sm90ELb0ELb0ELb0ELb1ELb1ELb0ELb0ELb1ELb1ELb1ELb0ELb0EEENS1_21CollectiveEpilogueFwdINS6_IJSA_SC_SB_EEES9_SE_SG_Li384ELb1ELb1ELb0ELb0EEENS1_36VarlenDynamicPersistentTileSchedulerILi192ELi128ELi384ELi128ELb0ELb1ELb1ELb0ELb1ELb1EEEEEEEEEvNT_6ParamsE)
	.align		4
        /*0134*/ 	.word	index@(__assertfail)
	.align		4
        /*0138*/ 	.word	index@(_ZN7cutlass13device_kernelIN5flash11enable_sm90INS1_16FlashAttnFwdSm90INS1_25CollectiveMainloopFwdSm90ILi2EN4cute5tupleIJNS5_1CILi1EEES8_S8_EEENS6_IJNS7_ILi192EEENS7_ILi128EEENS7_ILi64EEEEEELi64ENS_10bfloat16_tEfNS_4arch4Sm90ELb0ELb0ELb0ELb1ELb1ELb1ELb0ELb1ELb1ELb1ELb0ELb0EEENS1_21CollectiveEpilogueFwdINS6_IJSA_SC_SB_EEES9_SE_SG_Li384ELb1ELb1ELb0ELb0EEENS1_36VarlenDynamicPersistentTileSchedulerILi192ELi128ELi384ELi128ELb0ELb1ELb1ELb0ELb1ELb1EEEEEEEEEvNT_6ParamsE)
	.align		4
        /*013c*/ 	.word	index@(__assertfail)
	.align		4
        /*0140*/ 	.word	index@(_ZN7cutlass13device_kernelIN5flash11enable_sm90INS1_16FlashAttnFwdSm90INS1_25CollectiveMainloopFwdSm90ILi2EN4cute5tupleIJNS5_1CILi1EEES8_S8_EEENS6_IJNS7_ILi192EEENS7_ILi128EEENS7_ILi64EEEEEELi64ENS_10bfloat16_tEfNS_4arch4Sm90ELb0ELb1ELb0ELb0ELb1ELb0ELb0ELb1ELb1ELb1ELb0ELb0EEENS1_21CollectiveEpilogueFwdINS6_IJSA_SC_SB_EEES9_SE_SG_Li384ELb0ELb1ELb0ELb0EEENS1_30DynamicPersistentTileSchedulerILi384ELi128ELb0ELb1ELb1EEEEEEEEEvNT_6ParamsE)
	.align		4
        /*0144*/ 	.word	index@(__assertfail)
	.align		4
        /*0148*/ 	.word	index@(_ZN7cutlass13device_kernelIN5flash11enable_sm90INS1_16FlashAttnFwdSm90INS1_25CollectiveMainloopFwdSm90ILi2EN4cute5tupleIJNS5_1CILi1EEES8_S8_EEENS6_IJNS7_ILi192EEENS7_ILi128EEENS7_ILi64EEEEEELi64ENS_10bfloat16_tEfNS_4arch4Sm90ELb0ELb1ELb0ELb1ELb1ELb0ELb0ELb1ELb1ELb1ELb0ELb0EEENS1_21CollectiveEpilogueFwdINS6_IJSA_SC_SB_EEES9_SE_SG_Li384ELb1ELb1ELb0ELb0EEENS1_36VarlenDynamicPersistentTileSchedulerILi192ELi128ELi384ELi128ELb0ELb1ELb1ELb1ELb0ELb1EEEEEEEEEvNT_6ParamsE)
	.align		4
        /*014c*/ 	.word	index@(__assertfail)
	.align		4
        /*0150*/ 	.word	index@(_ZN7cutlass13device_kernelIN5flash11enable_sm90INS1_16FlashAttnFwdSm90INS1_25CollectiveMainloopFwdSm90ILi2EN4cute5tupleIJNS5_1CILi1EEES8_S8_EEENS6_IJNS7_ILi192EEENS7_ILi128EEENS7_ILi64EEEEEELi64ENS_10bfloat16_tEfNS_4arch4Sm90ELb0ELb1ELb0ELb1ELb1ELb1ELb0ELb1ELb1ELb1ELb0ELb0EEENS1_21CollectiveEpilogueFwdINS6_IJSA_SC_SB_EEES9_SE_SG_Li384ELb1ELb1ELb0ELb0EEENS1_36VarlenDynamicPersistentTileSchedulerILi192ELi128ELi384ELi128ELb0ELb1ELb1ELb1ELb0ELb1EEEEEEEEEvNT_6ParamsE)
	.align		4
        /*0154*/ 	.word	index@(__assertfail)
	.align		4
        /*0158*/ 	.word	index@(_ZN7cutlass13device_kernelIN5flash11enable_sm90INS1_16FlashAttnFwdSm90INS1_25CollectiveMainloopFwdSm90ILi2EN4cute5tupleIJNS5_1CILi1EEES8_S8_EEENS6_IJNS7_ILi192EEENS7_ILi128EEENS7_ILi64EEEEEELi64ENS_10bfloat16_tEfNS_4arch4Sm90ELb1ELb0ELb0ELb0ELb1ELb0ELb0ELb1ELb1ELb1ELb0ELb0EEENS1_21CollectiveEpilogueFwdINS6_IJSA_SC_SB_EEES9_SE_SG_Li384ELb0ELb1ELb0ELb0EEENS1_30DynamicPersistentTileSchedulerILi384ELi128ELb0ELb1ELb1EEEEEEEEEvNT_6ParamsE)
	.align		4
        /*015c*/ 	.word	index@(__assertfail)
	.align		4
        /*0160*/ 	.word	index@(_ZN7cutlass13device_kernelIN5flash11enable_sm90INS1_16FlashAttnFwdSm90INS1_25CollectiveMainloopFwdSm90ILi2EN4cute5tupleIJNS5_1CILi1EEES8_S8_EEENS6_IJNS7_ILi192EEENS7_ILi128EEENS7_ILi64EEEEEELi64ENS_10bfloat16_tEfNS_4arch4Sm90ELb1ELb0ELb0ELb1ELb1ELb0ELb0ELb1ELb1ELb1ELb0ELb0EEENS1_21CollectiveEpilogueFwdINS6_IJSA_SC_SB_EEES9_SE_SG_Li384ELb1ELb1ELb0ELb0EEENS1_36VarlenDynamicPersistentTileSchedulerILi192ELi128ELi384ELi128ELb0ELb1ELb1ELb1ELb1ELb1EEEEEEEEEvNT_6ParamsE)
	.align		4
        /*0164*/ 	.word	index@(__assertfail)
	.align		4
        /*0168*/ 	.word	index@(_ZN7cutlass13device_kernelIN5flash11enable_sm90INS1_16FlashAttnFwdSm90INS1_25CollectiveMainloopFwdSm90ILi2EN4cute5tupleIJNS5_1CILi1EEES8_S8_EEENS6_IJNS7_ILi192EEENS7_ILi128EEENS7_ILi64EEEEEELi64ENS_10bfloat16_tEfNS_4arch4Sm90ELb1ELb0ELb0ELb1ELb1ELb1ELb0ELb1ELb1ELb1ELb0ELb0EEENS1_21CollectiveEpilogueFwdINS6_IJSA_SC_SB_EEES9_SE_SG_Li384ELb1ELb1ELb0ELb0EEENS1_36VarlenDynamicPersistentTileSchedulerILi192ELi128ELi384ELi128ELb0ELb1ELb1ELb1ELb1ELb1EEEEEEEEEvNT_6ParamsE)
	.align		4
        /*016c*/ 	.word	index@(__assertfail)
	.align		4
        /*0170*/ 	.word	0x00000000
	.align		4
        /*0174*/ 	.word	0xfffffffe
	.align		4
        /*0178*/ 	.word	0x00000000
	.align		4
        /*017c*/ 	.word	0xfffffffd
	.align		4
        /*0180*/ 	.word	0x00000000
	.align		4
        /*0184*/ 	.word	0xfffffffc


//--------------------- .nv.constant4             --------------------------
	.section	.nv.constant4,"a",@progbits
	.align	8
	.align		8
.nv.constant4:
        /*0000*/ 	.dword	__assertfail
	.align		8
        /*0008*/ 	.dword	__unnamed_1
	.align		8
        /*0010*/ 	.dword	__unnamed_2
	.align		8
        /*0018*/ 	.dword	__unnamed_3
	.align		8
        /*0020*/ 	.dword	__unnamed_4
	.align		8
        /*0028*/ 	.dword	__unnamed_5
	.align		8
        /*0030*/ 	.dword	__unnamed_6
	.align		8
        /*0038*/ 	.dword	__unnamed_7
	.align		8
        /*0040*/ 	.dword	__unnamed_8
	.align		8
        /*0048*/ 	.dword	__unnamed_9
	.align		8
        /*0050*/ 	.dword	__unnamed_10
	.align		8
        /*0058*/ 	.dword	__unnamed_11
	.align		8
        /*0060*/ 	.dword	__unnamed_12
	.align		8
        /*0068*/ 	.dword	__unnamed_13
	.align		8
        /*0070*/ 	.dword	__unnamed_14
	.align		8
        /*0078*/ 	.dword	__unnamed_15
	.align		8
        /*0080*/ 	.dword	__unnamed_16
	.align		8
        /*0088*/ 	.dword	__unnamed_17
	.align		8
        /*0090*/ 	.dword	__unnamed_18
	.align		8
        /*0098*/ 	.dword	__unnamed_19
	.align		8
        /*00a0*/ 	.dword	__unnamed_20
	.align		8
        /*00a8*/ 	.dword	__unnamed_21
	.align		8
        /*00b0*/ 	.dword	__unnamed_22
	.align		8
        /*00b8*/ 	.dword	__unnamed_23
	.align		8
        /*00c0*/ 	.dword	__unnamed_24
	.align		8
        /*00c8*/ 	.dword	__unnamed_25
	.align		8
        /*00d0*/ 	.dword	__unnamed_26
	.align		8
        /*00d8*/ 	.dword	__unnamed_27
	.align		8
        /*00e0*/ 	.dword	_ZN72_INTERNAL_1a4724fc_36_flash_fwd_hdimall_bf16_paged_sm90_cu_a7f3af4d_54844cuda3std3__45__cpo5beginE
	.align		8
        /*00e8*/ 	.dword	_ZN72_INTERNAL_1a4724fc_36_flash_fwd_hdimall_bf16_paged_sm90_cu_a7f3af4d_54844cuda3std3__45__cpo3endE
	.align		8
        /*00f0*/ 	.dword	_ZN72_INTERNAL_1a4724fc_36_flash_fwd_hdimall_bf16_paged_sm90_cu_a7f3af4d_54844cuda3std3__45__cpo6cbeginE
	.align		8
        /*00f8*/ 	.dword	_ZN72_INTERNAL_1a4724fc_36_flash_fwd_hdimall_bf16_paged_sm90_cu_a7f3af4d_54844cuda3std3__45__cpo4cendE
	.align		8
        /*0100*/ 	.dword	_ZN72_INTERNAL_1a4724fc_36_flash_fwd_hdimall_bf16_paged_sm90_cu_a7f3af4d_54844cuda3std3__474_GLOBAL__N__1a4724fc_36_flash_fwd_hdimall_bf16_paged_sm90_cu_a7f3af4d_54846ignoreE
	.align		8
        /*0108*/ 	.dword	_ZN72_INTERNAL_1a4724fc_36_flash_fwd_hdimall_bf16_paged_sm90_cu_a7f3af4d_54844cuda3std3__419piecewise_constructE
	.align		8
        /*0110*/ 	.dword	_ZN72_INTERNAL_1a4724fc_36_flash_fwd_hdimall_bf16_paged_sm90_cu_a7f3af4d_54844cuda3std3__48in_placeE
	.align		8
        /*0118*/ 	.dword	_ZN72_INTERNAL_1a4724fc_36_flash_fwd_hdimall_bf16_paged_sm90_cu_a7f3af4d_54844cuda3std6ranges3__45__cpo4swapE
	.align		8
        /*0120*/ 	.dword	_ZN72_INTERNAL_1a4724fc_36_flash_fwd_hdimall_bf16_paged_sm90_cu_a7f3af4d_54844cuda3std6ranges3__45__cpo9iter_moveE
	.align		8
        /*0128*/ 	.dword	_ZN72_INTERNAL_1a4724fc_36_flash_fwd_hdimall_bf16_paged_sm90_cu_a7f3af4d_54844cute7productE
	.align		8
        /*0130*/ 	.dword	_ZN72_INTERNAL_1a4724fc_36_flash_fwd_hdimall_bf16_paged_sm90_cu_a7f3af4d_54844cute1_E
	.align		8
        /*0138*/ 	.dword	$str$23
	.align		8
        /*0140*/ 	.dword	$str$24


//--------------------- .text._ZN7cutlass13device_kernelIN5flash11enable_sm90INS1_16FlashAttnFwdSm90INS1_25CollectiveMainloopFwdSm90ILi2EN4cute5tupleIJNS5_1CILi1EEES8_S8_EEENS6_IJNS7_ILi128EEENS7_ILi80EEENS7_ILi256EEEEEELi256ENS_10bfloat16_tEfNS_4arch4Sm90ELb0ELb0ELb0ELb0ELb1ELb0ELb0ELb1ELb1ELb1ELb0ELb0EEENS1_21CollectiveEpilogueFwdINS6_IJSA_SC_SB_EEES9_SE_SG_Li256ELb0ELb1ELb0ELb0EEENS1_29StaticPersistentTileSchedulerILb0EEEEEEEEEvNT_6ParamsE --------------------------
	.section	.text._ZN7cutlass13device_kernelIN5flash11enable_sm90INS1_16FlashAttnFwdSm90INS1_25CollectiveMainloopFwdSm90ILi2EN4cute5tupleIJNS5_1CILi1EEES8_S8_EEENS6_IJNS7_ILi128EEENS7_ILi80EEENS7_ILi256EEEEEELi256ENS_10bfloat16_tEfNS_4arch4Sm90ELb0ELb0ELb0ELb0ELb1ELb0ELb0ELb1ELb1ELb1ELb0ELb0EEENS1_21CollectiveEpilogueFwdINS6_IJSA_SC_SB_EEES9_SE_SG_Li256ELb0ELb1ELb0ELb0EEENS1_29StaticPersistentTileSchedulerILb0EEEEEEEEEvNT_6ParamsE,"ax",@progbits
	.align	128
.text._ZN7cutlass13device_kernelIN5flash11enable_sm90INS1_16FlashAttnFwdSm90INS1_25CollectiveMainloopFwdSm90ILi2EN4cute5tupleIJNS5_1CILi1EEES8_S8_EEENS6_IJNS7_ILi128EEENS7_ILi80EEENS7_ILi256EEEEEELi256ENS_10bfloat16_tEfNS_4arch4Sm90ELb0ELb0ELb0ELb0ELb1ELb0ELb0ELb1ELb1ELb1ELb0ELb0EEENS1_21CollectiveEpilogueFwdINS6_IJSA_SC_SB_EEES9_SE_SG_Li256ELb0ELb1ELb0ELb0EEENS1_29StaticPersistentTileSchedulerILb0EEEEEEEEEvNT_6ParamsE:
        .type           _ZN7cutlass13device_kernelIN5flash11enable_sm90INS1_16FlashAttnFwdSm90INS1_25CollectiveMainloopFwdSm90ILi2EN4cute5tupleIJNS5_1CILi1EEES8_S8_EEENS6_IJNS7_ILi128EEENS7_ILi80EEENS7_ILi256EEEEEELi256ENS_10bfloat16_tEfNS_4arch4Sm90ELb0ELb0ELb0ELb0ELb1ELb0ELb0ELb1ELb1ELb1ELb0ELb0EEENS1_21CollectiveEpilogueFwdINS6_IJSA_SC_SB_EEES9_SE_SG_Li256ELb0ELb1ELb0ELb0EEENS1_29StaticPersistentTileSchedulerILb0EEEEEEEEEvNT_6ParamsE,@function
        .size           _ZN7cutlass13device_kernelIN5flash11enable_sm90INS1_16FlashAttnFwdSm90INS1_25CollectiveMainloopFwdSm90ILi2EN4cute5tupleIJNS5_1CILi1EEES8_S8_EEENS6_IJNS7_ILi128EEENS7_ILi80EEENS7_ILi256EEEEEELi256ENS_10bfloat16_tEfNS_4arch4Sm90ELb0ELb0ELb0ELb0ELb1ELb0ELb0ELb1ELb1ELb1ELb0ELb0EEENS1_21CollectiveEpilogueFwdINS6_IJSA_SC_SB_EEES9_SE_SG_Li256ELb0ELb1ELb0ELb0EEENS1_29StaticPersistentTileSchedulerILb0EEEEEEEEEvNT_6ParamsE,(.L_x_15824 - _ZN7cutlass13device_kernelIN5flash11enable_sm90INS1_16FlashAttnFwdSm90INS1_25CollectiveMainloopFwdSm90ILi2EN4cute5tupleIJNS5_1CILi1EEES8_S8_EEENS6_IJNS7_ILi128EEENS7_ILi80EEENS7_ILi256EEEEEELi256ENS_10bfloat16_tEfNS_4arch4Sm90ELb0ELb0ELb0ELb0ELb1ELb0ELb0ELb1ELb1ELb1ELb0ELb0EEENS1_21CollectiveEpilogueFwdINS6_IJSA_SC_SB_EEES9_SE_SG_Li256ELb0ELb1ELb0ELb0EEENS1_29StaticPersistentTileSchedulerILb0EEEEEEEEEvNT_6ParamsE)
        .other          _ZN7cutlass13device_kernelIN5flash11enable_sm90INS1_16FlashAttnFwdSm90INS1_25CollectiveMainloopFwdSm90ILi2EN4cute5tupleIJNS5_1CILi1EEES8_S8_EEENS6_IJNS7_ILi128EEENS7_ILi80EEENS7_ILi256EEEEEELi256ENS_10bfloat16_tEfNS_4arch4Sm90ELb0ELb0ELb0ELb0ELb1ELb0ELb0ELb1ELb1ELb1ELb0ELb0EEENS1_21CollectiveEpilogueFwdINS6_IJSA_SC_SB_EEES9_SE_SG_Li256ELb0ELb1ELb0ELb0EEENS1_29StaticPersistentTileSchedulerILb0EEEEEEEEEvNT_6ParamsE,@"STO_CUDA_ENTRY STV_DEFAULT"
_ZN7cutlass13device_kernelIN5flash11enable_sm90INS1_16FlashAttnFwdSm90INS1_25CollectiveMainloopFwdSm90ILi2EN4cute5tupleIJNS5_1CILi1EEES8_S8_EEENS6_IJNS7_ILi128EEENS7_ILi80EEENS7_ILi256EEEEEELi256ENS_10bfloat16_tEfNS_4arch4Sm90ELb0ELb0ELb0ELb0ELb1ELb0ELb0ELb1ELb1ELb1ELb0ELb0EEENS1_21CollectiveEpilogueFwdINS6_IJSA_SC_SB_EEES9_SE_SG_Li256ELb0ELb1ELb0ELb0EEENS1_29StaticPersistentTileSchedulerILb0EEEEEEEEEvNT_6ParamsE:
[----:B------:R-:W0:Y:S02]  /*0000*/  LDC R1, c[0x0][0x28] ;  /* 0x00000a00ff017b82 */ /* 0x000e240000000800 */
[----:B0-----:R-:W-:Y:S01]  /*0010*/  VIADD R1, R1, 0xfffffff0 ;  /* 0xfffffff001017836 */ /* 0x001fe20000000000 */
[----:B------:R-:W0:Y:S01]  /*0020*/  S2R R27, SR_TID.X ;  /* 0x00000000001b7919 */ /* 0x000e220000002100 */
[----:B------:R-:W-:Y:S01]  /*0030*/  ELECT P0, URZ, PT ;  /* 0x00000000003f782f */ /* 0x000fe20003800000 */
[----:B------:R-:W-:Y:S01]  /*0040*/  UMOV UR4, 0x80 ;  /* 0x0000008000047882 */ /* 0x000fe20000000000 */
[----:B------:R-:W-:Y:S01]  /*0050*/  UMOV UR7, 0x100 ;  /* 0x0000010000077882 */ /* 0x000fe20000000000 */
[----:B0-----:R-:W-:-:S05]  /*0060*/  SHF.R.U32.HI R0, RZ, 0x5, R27 ;  /* 0x00000005ff007819 */ /* 0x001fca000001161b */
[----:B------:R-:W0:Y:S02]  /*0070*/  SHFL.IDX PT, R2, R0, RZ, 0x1f ;  /* 0x00001fff00027589 */ /* 0x000e2400000e0000 */
[C---:B0-----:R-:W-:Y:S02]  /*0080*/  ISETP.NE.OR P0, PT, R2.reuse, RZ, !P0 ;  /* 0x000000ff0200720c */ /* 0x041fe40004705670 */
[----:B------:R-:W-:Y:S02]  /*0090*/  ISETP.NE.AND P1, PT, R2, RZ, PT ;  /* 0x000000ff0200720c */ /* 0x000fe40003f25270 */
[----:B------:R-:W-:-:S06]  /*00a0*/  SHF.R.U32.HI R2, RZ, 0x7, R27 ;  /* 0x00000007ff027819 */ /* 0x000fcc000001161b */
[----:B------:R-:W0:Y:S03]  /*00b0*/  SHFL.IDX PT, R2, R2, RZ, 0x1f ;  /* 0x00001fff02027589 */ /* 0x000e2600000e0000 */
[----:B------:R-:W-:Y:S01]  /*00c0*/  VOTEU.ALL UP0, P0 ;  /* 0x00000000003f7886 */ /* 0x000fe20000000000 */
[----:B------:R-:W-:-:S04]  /*00d0*/  VOTEU.ALL UP1, P0 ;  /* 0x00000000003f7886 */ /* 0x000fc80000020000 */
[----:B------:R-:W1:Y:S01]  /*00e0*/  @!UP0 S2UR UR8, SR_CgaCtaId ;  /* 0x00000000000889c3 */ /* 0x000e620000008800 */
[----:B------:R-:W-:Y:S01]  /*00f0*/  @!UP0 UMOV UR6, 0x400 ;  /* 0x0000040000068882 */ /* 0x000fe20000000000 */
[----:B------:R-:W-:-:S04]  /*0100*/  @!UP0 UIADD3 UR4, -UR4, 0x100000, URZ ;  /* 0x0010000004048890 */ /* 0x000fc8000fffe13f */
[----:B------:R-:W-:Y:S02]  /*0110*/  @!UP0 USHF.L.U32 UR5, UR4, 0xb, URZ ;  /* 0x0000000b04058899 */ /* 0x000fe4000800063f */
[----:B------:R-:W-:Y:S02]  /*0120*/  @!UP0 USHF.L.U32 UR4, UR4, 0x1, URZ ;  /* 0x0000000104048899 */ /* 0x000fe4000800063f */
[----:B-1----:R-:W-:Y:S02]  /*0130*/  @!UP0 ULEA UR8, UR8, UR6, 0x18 ;  /* 0x0000000608088291 */ /* 0x002fe4000f8ec03f */
[----:B------:R-:W-:-:S04]  /*0140*/  @!UP0 UIADD3 UR6, -UR7, 0x100000, URZ ;  /* 0x0010000007068890 */ /* 0x000fc8000fffe13f */
[----:B------:R-:W-:Y:S02]  /*0150*/  @!UP0 USHF.L.U32 UR7, UR6, 0xb, URZ ;  /* 0x0000000b06078899 */ /* 0x000fe4000800063f */
[----:B------:R-:W-:Y:S01]  /*0160*/  @!UP0 USHF.L.U32 UR6, UR6, 0x1, URZ ;  /* 0x0000000106068899 */ /* 0x000fe2000800063f */
[----:B------:R-:W-:-:S05]  /*0170*/  VOTEU.ALL UP0, P0 ;  /* 0x00000000003f7886 */ /* 0x000fca0000000000 */
[----:B------:R1:W2:Y:S06]  /*0180*/  @!UP0 SYNCS.EXCH.64 URZ, [UR8+0x38800], UR4 ;  /* 0x03880004083f85b2 */ /* 0x0002ac0008000100 */
[----:B------:R1:W3:Y:S02]  /*0190*/  @!UP1 SYNCS.EXCH.64 URZ, [UR8+0x38820], UR6 ;  /* 0x03882006083f95b2 */ /* 0x0002e40008000100 */
[----:B01----:R-:W-:Y:S05]  /*01a0*/  @P1 BRA `(.L_x_0) ;  /* 0x0000000000481947 */ /* 0x003fea0003800000 */
[----:B------:R-:W0:Y:S01]  /*01b0*/  S2UR UR5, SR_CgaCtaId ;  /* 0x00000000000579c3 */ /* 0x000e220000008800 */
[----:B------:R-:W-:Y:S01]  /*01c0*/  UMOV UR4, 0x400 ;  /* 0x0000040000047882 */ /* 0x000fe20000000000 */
[----:B------:R-:W-:Y:S01]  /*01d0*/  UMOV UR6, 0x80 ;  /* 0x0000008000067882 */ /* 0x000fe20000000000 */
[----:B------:R-:W-:Y:S01]  /*01e0*/  UMOV UR7, 0x100 ;  /* 0x0000010000077882 */ /* 0x000fe20000000000 */
[----:B------:R-:W-:Y:S01]  /*01f0*/  ELECT P0, URZ, PT ;  /* 0x00000000003f782f */ /* 0x000fe20003800000 */
[----:B0-----:R-:W-:Y:S02]  /*0200*/  ULEA UR8, UR5, UR4, 0x18 ;  /* 0x0000000405087291 */ /* 0x001fe4000f8ec03f */
[----:B------:R-:W-:-:S04]  /*0210*/  UIADD3 UR4, -UR6, 0x100000, URZ ;  /* 0x0010000006047890 */ /* 0x000fc8000fffe13f */
[----:B------:R-:W-:Y:S02]  /*0220*/  USHF.L.U32 UR5, UR4, 0xb, URZ ;  /* 0x0000000b04057899 */ /* 0x000fe4000800063f */
[----:B------:R-:W-:Y:S02]  /*0230*/  USHF.L.U32 UR4, UR4, 0x1, URZ ;  /* 0x0000000104047899 */ /* 0x000fe4000800063f */
[----:B------:R-:W-:-:S04]  /*0240*/  UIADD3 UR6, -UR7, 0x100000, URZ ;  /* 0x0010000007067890 */ /* 0x000fc8000fffe13f */
[----:B------:R-:W-:Y:S02]  /*0250*/  USHF.L.U32 UR7, UR6, 0xb, URZ ;  /* 0x0000000b06077899 */ /* 0x000fe4000800063f */
[----:B------:R-:W-:Y:S01]  /*0260*/  USHF.L.U32 UR6, UR6, 0x1, URZ ;  /* 0x0000000106067899 */ /* 0x000fe2000800063f */
[----:B------:R-:W0:Y:S03]  /*0270*/  FENCE.VIEW.ASYNC.S ;  /* 0x00000000000073c6 */ /* 0x000e260000000000 */
[----:B0-----:R0:W1:Y:S08]  /*0280*/  SYNCS.EXCH.64 URZ, [UR8+0x38830], UR4 ;  /* 0x03883004083f75b2 */ /* 0x0010700008000100 */
[----:B------:R0:W4:Y:S01]  /*0290*/  SYNCS.EXCH.64 URZ, [UR8+0x38840], UR6 ;  /* 0x03884006083f75b2 */ /* 0x0001220008000100 */
[----:B------:R0:W0:Y:S01]  /*02a0*/  SYNCS.EXCH.64 URZ, [UR8+0x38838], UR4 ;  /* 0x03883804083f75b2 */ /* 0x0000220008000100 */
[----:B------:R0:W0:Y:S01]  /*02b0*/  SYNCS.EXCH.64 URZ, [UR8+0x38848], UR6 ;  /* 0x03884806083f75b2 */ /* 0x0000220008000100 */
[----:B------:R-:W-:Y:S01]  /*02c0*/  NOP ;  /* 0x0000000000007918 */ /* 0x000fe20000000000 */
.L_x_0:
[----:B------:R-:W5:Y:S01]  /*02d0*/  SHFL.IDX PT, R3, R0, RZ, 0x1f ;  /* 0x00001fff00037589 */ /* 0x000f6200000e0000 */
[----:B------:R-:W-:Y:S01]  /*02e0*/  NOP ;  /* 0x0000000000007918 */ /* 0x000fe20000000000 */
[----:B-----5:R-:W-:-:S13]  /*02f0*/  ISETP.NE.AND P0, PT, R3, RZ, PT ;  /* 0x000000ff0300720c */ /* 0x020fda0003f05270 */
[----:B------:R-:W-:Y:S05]  /*0300*/  @P0 BRA `(.L_x_1) ;  /* 0x0000000000480947 */ /* 0x000fea0003800000 */
[----:B0-----:R-:W0:Y:S01]  /*0310*/  S2UR UR5, SR_CgaCtaId ;  /* 0x00000000000579c3 */ /* 0x001e220000008800 */
        /* <DEDUP_REMOVED lines=12> */
[----:B0-----:R0:W0:Y:S08]  /*03e0*/  SYNCS.EXCH.64 URZ, [UR8+0x38850], UR4 ;  /* 0x03885004083f75b2 */ /* 0x0010300008000100 */
[----:B------:R0:W0:Y:S01]  /*03f0*/  SYNCS.EXCH.64 URZ, [UR8+0x38860], UR6 ;  /* 0x03886006083f75b2 */ /* 0x0000220008000100 */
[----:B------:R0:W0:Y:S01]  /*0400*/  SYNCS.EXCH.64 URZ, [UR8+0x38858], UR4 ;  /* 0x03885804083f75b2 */ /* 0x0000220008000100 */
[----:B------:R0:W0:Y:S01]  /*0410*/  SYNCS.EXCH.64 URZ, [UR8+0x38868], UR6 ;  /* 0x03886806083f75b2 */ /* 0x0000220008000100 */
[----:B------:R-:W-:Y:S01]  /*0420*/  NOP ;  /* 0x0000000000007918 */ /* 0x000fe20000000000 */
.L_x_1:
[----:B------:R-:W5:Y:S01]  /*0430*/  SHFL.IDX PT, R3, R0, RZ, 0x1f ;  /* 0x00001fff00037589 */ /* 0x000f6200000e0000 */
[----:B------:R-:W-:Y:S01]  /*0440*/  NOP ;  /* 0x0000000000007918 */ /* 0x000fe20000000000 */
[----:B-----5:R-:W-:-:S13]  /*0450*/  ISETP.NE.AND P0, PT, R3, RZ, PT ;  /* 0x000000ff0300720c */ /* 0x020fda0003f05270 */
[----:B------:R-:W-:Y:S05]  /*0460*/  @P0 BRA `(.L_x_2) ;  /* 0x0000000000380947 */ /* 0x000fea0003800000 */
[----:B0-----:R-:W0:Y:S01]  /*0470*/  S2UR UR5, SR_CgaCtaId ;  /* 0x00000000000579c3 */ /* 0x001e220000008800 */
[----:B------:R-:W-:Y:S01]  /*0480*/  UMOV UR4, 0x400 ;  /* 0x0000040000047882 */ /* 0x000fe20000000000 */
[----:B------:R-:W-:Y:S01]  /*0490*/  UMOV UR7, 0x80 ;  /* 0x0000008000077882 */ /* 0x000fe20000000000 */
[----:B------:R-:W-:Y:S01]  /*04a0*/  ELECT P0, URZ, PT ;  /* 0x00000000003f782f */ /* 0x000fe20003800000 */
[----:B0-----:R-:W-:Y:S02]  /*04b0*/  ULEA UR6, UR5, UR4, 0x18 ;  /* 0x0000000405067291 */ /* 0x001fe4000f8ec03f */
[----:B------:R-:W-:-:S04]  /*04c0*/  UIADD3 UR4, -UR7, 0x100000, URZ ;  /* 0x0010000007047890 */ /* 0x000fc8000fffe13f */
[----:B------:R-:W-:Y:S02]  /*04d0*/  USHF.L.U32 UR5, UR4, 0xb, URZ ;  /* 0x0000000b04057899 */ /* 0x000fe4000800063f */
[----:B------:R-:W-:Y:S01]  /*04e0*/  USHF.L.U32 UR4, UR4, 0x1, URZ ;  /* 0x0000000104047899 */ /* 0x000fe2000800063f */
[----:B------:R-:W0:Y:S11]  /*04f0*/  FENCE.VIEW.ASYNC.S ;  /* 0x00000000000073c6 */ /* 0x000e360000000000 */
[----:B0-----:R0:W0:Y:S01]  /*0500*/  SYNCS.EXCH.64 URZ, [UR6+0x38870], UR4 ;  /* 0x03887004063f75b2 */ /* 0x0010220008000100 */
[----:B------:R0:W0:Y:S01]  /*0510*/  SYNCS.EXCH.64 URZ, [UR6+0x38880], UR4 ;  /* 0x03888004063f75b2 */ /* 0x0000220008000100 */
[----:B------:R0:W0:Y:S01]  /*0520*/  SYNCS.EXCH.64 URZ, [UR6+0x38878], UR4 ;  /* 0x03887804063f75b2 */ /* 0x0000220008000100 */
[----:B------:R0:W0:Y:S01]  /*0530*/  SYNCS.EXCH.64 URZ, [UR6+0x38888], UR4 ;  /* 0x03888804063f75b2 */ /* 0x0000220008000100 */
[----:B------:R-:W-:Y:S01]  /*0540*/  NOP ;  /* 0x0000000000007918 */ /* 0x000fe20000000000 */
.L_x_2:
        /* <DEDUP_REMOVED lines=22> */
.L_x_3:
[----:B------:R-:W5:Y:S01]  /*06b0*/  SHFL.IDX PT, R3, R0, RZ, 0x1f ;  /* 0x00001fff00037589 */ /* 0x000f6200000e0000 */
[----:B------:R-:W-:Y:S01]  /*06c0*/  R2UR UR9, R2 ;  /* 0x00000000020972ca */ /* 0x000fe200000e0000 */
        /* <DEDUP_REMOVED lines=21> */
.L_x_4:
[----:B------:R-:W-:Y:S01]  /*0820*/  UISETP.NE.AND UP0, UPT, UR9, URZ, UPT ;  /* 0x0000003f0900728c */ /* 0x000fe2000bf05270 */
[----:B------:R-:W-:Y:S01]  /*0830*/  NOP ;  /* 0x0000000000007918 */ /* 0x000fe20000000000 */
[----:B0-----:R-:W-:Y:S01]  /*0840*/  UMOV UR4, 0x1 ;  /* 0x0000000100047882 */ /* 0x001fe20000000000 */
[----:B------:R-:W-:Y:S01]  /*0850*/  ULDC.64 UR36, c[0x0][0x208] ;  /* 0x0000820000247ab9 */ /* 0x000fe20000000a00 */
[----:B------:R-:W-:Y:S01]  /*0860*/  USEL UR4, UR4, 0x2, !UP0 ;  /* 0x0000000204047887 */ /* 0x000fe2000c000000 */
[----:B-1234-:R-:W-:Y:S01]  /*0870*/  BAR.SYNC.DEFER_BLOCKING 0x0 ;  /* 0x0000000000007b1d */ /* 0x01efe20000010000 */
[----:B------:R-:W-:-:S04]  /*0880*/  PLOP3.LUT P0, PT, PT, PT, UP0, 0x80, 0x0 ;  /* 0x000000000000781c */ /* 0x000fc80003f0f008 */
[----:B------:R-:W-:-:S05]  /*0890*/  IMAD.U32 R2, RZ, RZ, UR4 ;  /* 0x00000004ff027e24 */ /* 0x000fca000f8e00ff */
[----:B------:R0:W-:Y:S04]  /*08a0*/  STL [R1+0xc], R2 ;  /* 0x00000c0201007387 */ /* 0x0001e80000100800 */
[----:B------:R-:W-:Y:S05]  /*08b0*/  @!P0 BRA `(.L_x_5) ;  /* 0x000000b8006c8947 */ /* 0x000fea0003800000 */
.L_x_6:
[----:B------:R-:W-:-:S08]  /*08c0*/  NOP ;  /* 0x0000000000007918 */ /* 0x000fd00000000000 */
[----:B------:R-:W1:Y:S02]  /*08d0*/  USETMAXREG.TRY_ALLOC.CTAPOOL UP0, 0xe8 ;  /* 0x000000e8000079c8 */ /* 0x000e640008000600 */
[----:B-1----:R-:W-:-:S13]  /*08e0*/  PLOP3.LUT P0, PT, PT, PT, UP0, 0x80, 0x0 ;  /* 0x000000000000781c */ /* 0x002fda0003f0f008 */
[----:B------:R-:W-:Y:S05]  /*08f0*/  @!P0 BRA `(.L_x_6) ;  /* 0xfffffffc00f08947 */ /* 0x000fea000383ffff */
[----:B------:R-:W1:Y:S08]  /*0900*/  S2UR UR4, SR_CTAID.X ;  /* 0x00000000000479c3 */ /* 0x000e700000002500 */
[----:B------:R-:W-:Y:S08]  /*0910*/  BAR.ARV 0x8, 0x180 ;  /* 0x0206000000007b1d */ /* 0x000ff00000002000 */
[----:B------:R-:W1:Y:S02]  /*0920*/  LDC R0, c[0x0][0xc34] ;  /* 0x00030d00ff007b82 */ /* 0x000e640000000800 */
[----:B-1----:R-:W-:-:S13]  /*0930*/  ISETP.LE.AND P0, PT, R0, UR4, PT ;  /* 0x0000000400007c0c */ /* 0x002fda000bf03270 */
[----:B------:R-:W-:Y:S05]  /*0940*/  @P0 EXIT ;  /* 0x000000000000094d */ /* 0x000fea0003800000 */
[----:B0-----:R-:W2:Y:S01]  /*0950*/  LDL R2, [R1+0xc] ;  /* 0x00000c0001027983 */ /* 0x001ea20000100800 */
[----:B------:R-:W-:Y:S01]  /*0960*/  VIADD R213, R27, 0xffffff80 ;  /* 0xffffff801bd57836 */ /* 0x000fe20000000000 */
[----:B------:R-:W-:Y:S01]  /*0970*/  UMOV UR38, URZ ;  /* 0x0000003f00267c82 */ /* 0x000fe20008000000 */
[----:B------:R-:W-:Y:S01]  /*0980*/  IMAD.U32 R214, RZ, RZ, UR4 ;  /* 0x00000004ffd67e24 */ /* 0x000fe2000f8e00ff */
[----:B------:R-:W-:Y:S02]  /*0990*/  UMOV UR4, URZ ;  /* 0x0000003f00047c82 */ /* 0x000fe40008000000 */
[----:B------:R-:W-:Y:S01]  /*09a0*/  SHF.R.S32.HI R0, RZ, 0x1f, R213 ;  /* 0x0000001fff007819 */ /* 0x000fe200000114d5 */
[----:B------:R-:W-:Y:S02]  /*09b0*/  IMAD.U32 R219, RZ, RZ, UR4 ;  /* 0x00000004ffdb7e24 */ /* 0x000fe4000f8e00ff */
[----:B------:R-:W-:Y:S01]  /*09c0*/  IMAD.U32 R16, RZ, RZ, UR4 ;  /* 0x00000004ff107e24 */ /* 0x000fe2000f8e00ff */
[----:B------:R-:W-:-:S02]  /*09d0*/  LEA.HI R5, R0, R213, RZ, 0x5 ;  /* 0x000000d500057211 */ /* 0x000fc400078f28ff */
[CC--:B------:R-:W-:Y:S02]  /*09e0*/  LEA.HI R4, R0.reuse, R213.reuse, RZ, 0x4 ;  /* 0x000000d500047211 */ /* 0x0c0fe400078f20ff */
[CC--:B------:R-:W-:Y:S02]  /*09f0*/  LEA.HI R6, R0.reuse, R213.reuse, RZ, 0x2 ;  /* 0x000000d500067211 */ /* 0x0c0fe400078f10ff */
[----:B------:R-:W-:Y:S02]  /*0a00*/  SHF.L.U32 R7, R5, 0x5, RZ ;  /* 0x0000000505077819 */ /* 0x000fe400000006ff */
[----:B------:R-:W-:Y:S02]  /*0a10*/  LEA.HI R218, R0, R213, RZ, 0x3 ;  /* 0x000000d500da7211 */ /* 0x000fe400078f18ff */
[----:B------:R-:W-:Y:S02]  /*0a20*/  SHF.R.S32.HI R5, RZ, 0x4, R4 ;  /* 0x00000004ff057819 */ /* 0x000fe40000011404 */
[----:B------:R-:W-:-:S02]  /*0a30*/  LOP3.LUT R10, R6, 0xfffffffc, RZ, 0xc0, !PT ;  /* 0xfffffffc060a7812 */ /* 0x000fc400078ec0ff */
[C---:B------:R-:W-:Y:S02]  /*0a40*/  LOP3.LUT R6, R4.reuse, 0x3fffff0, RZ, 0xc0, !PT ;  /* 0x03fffff004067812 */ /* 0x040fe400078ec0ff */
[----:B------:R-:W-:Y:S01]  /*0a50*/  LEA.HI R4, R4, R5, RZ, 0x1 ;  /* 0x0000000504047211 */ /* 0x000fe200078f08ff */
[----:B------:R-:W-:Y:S01]  /*0a60*/  IMAD.IADD R10, R213, 0x1, -R10 ;  /* 0x00000001d50a7824 */ /* 0x000fe200078e0a0a */
[----:B------:R-:W-:Y:S01]  /*0a70*/  LOP3.LUT R7, R7, 0xfffffc00, RZ, 0xc0, !PT ;  /* 0xfffffc0007077812 */ /* 0x000fe200078ec0ff */
[----:B------:R-:W-:Y:S01]  /*0a80*/  IMAD.IADD R6, R213, 0x1, -R6 ;  /* 0x00000001d5067824 */ /* 0x000fe200078e0a06 */
[----:B------:R-:W-:Y:S02]  /*0a90*/  LOP3.LUT R4, R4, 0x1ffffffe, RZ, 0xc0, !PT ;  /* 0x1ffffffe04047812 */ /* 0x000fe400078ec0ff */
[----:B------:R-:W-:Y:S01]  /*0aa0*/  LOP3.LUT R12, R218, 0xfffffff8, RZ, 0xc0, !PT ;  /* 0xfffffff8da0c7812 */ /* 0x000fe200078ec0ff */
[----:B------:R-:W-:Y:S01]  /*0ab0*/  IMAD R7, R6, 0x40, R7 ;  /* 0x0000004006077824 */ /* 0x000fe200078e0207 */
[----:B------:R-:W-:-:S02]  /*0ac0*/  IADD3 R4, R5, -R4, RZ ;  /* 0x8000000405047210 */ /* 0x000fc40007ffe0ff */
[----:B------:R-:W-:Y:S02]  /*0ad0*/  LEA.HI R6, R10, R10, RZ, 0x1 ;  /* 0x0000000a0a067211 */ /* 0x000fe400078f08ff */
[----:B------:R-:W-:Y:S01]  /*0ae0*/  SHF.R.S32.HI R218, RZ, 0x3, R218 ;  /* 0x00000003ffda7819 */ /* 0x000fe200000114da */
[----:B------:R-:W-:Y:S01]  /*0af0*/  IMAD R224, R4, 0x8, R7 ;  /* 0x0000000804e07824 */ /* 0x000fe200078e0207 */
[----:B--2---:R-:W-:Y:S02]  /*0b00*/  R2UR UR5, R2 ;  /* 0x00000000020572ca */ /* 0x004fe400000e0000 */
[----:B------:R-:W-:-:S04]  /*0b10*/  LEA.HI R2, R0, R213, RZ, 0x7 ;  /* 0x000000d500027211 */ /* 0x000fc800078f38ff */
[----:B------:R-:W-:Y:S02]  /*0b20*/  LOP3.LUT R220, R2, 0xffffff80, RZ, 0xc0, !PT ;  /* 0xffffff8002dc7812 */ /* 0x000fe400078ec0ff */
[----:B------:R-:W-:-:S03]  /*0b30*/  SHF.R.S32.HI R221, RZ, 0x7, R2 ;  /* 0x00000007ffdd7819 */ /* 0x000fc60000011402 */
[C---:B------:R-:W-:Y:S01]  /*0b40*/  IMAD.IADD R220, R213.reuse, 0x1, -R220 ;  /* 0x00000001d5dc7824 */ /* 0x040fe200078e0adc */
[----:B------:R-:W-:Y:S01]  /*0b50*/  LEA.HI R2, R2, R221, RZ, 0x1 ;  /* 0x000000dd02027211 */ /* 0x000fe200078f08ff */
[----:B------:R-:W-:Y:S01]  /*0b60*/  IMAD.IADD R213, R213, 0x1, -R12 ;  /* 0x00000001d5d57824 */ /* 0x000fe200078e0a0c */
[----:B------:R-:W-:Y:S01]  /*0b70*/  ULOP3.LUT UR5, UR5, 0x1, URZ, 0xfc, !UPT ;  /* 0x0000000105057892 */ /* 0x000fe2000f8efc3f */
[----:B------:R-:W-:Y:S01]  /*0b80*/  IMAD.MOV.U32 R12, RZ, RZ, -0x2 ;  /* 0xfffffffeff0c7424 */ /* 0x000fe200078e00ff */
[----:B------:R-:W-:Y:S01]  /*0b90*/  SHF.R.S32.HI R3, RZ, 0x1f, R220 ;  /* 0x0000001fff037819 */ /* 0x000fe200000114dc */
[----:B------:R-:W-:Y:S01]  /*0ba0*/  IMAD.SHL.U32 R19, R213, 0x8, RZ ;  /* 0x00000008d5137824 */ /* 0x000fe200078e00ff */
[----:B------:R-:W-:Y:S02]  /*0bb0*/  LOP3.LUT R2, R2, 0x3fffffe, RZ, 0xc0, !PT ;  /* 0x03fffffe02027812 */ /* 0x000fe400078ec0ff */
[-C--:B------:R-:W-:Y:S01]  /*0bc0*/  LEA.HI R0, R3, R220.reuse, RZ, 0x2 ;  /* 0x000000dc03007211 */ /* 0x080fe200078f10ff */
[----:B------:R-:W-:Y:S01]  /*0bd0*/  VIADD R212, R19, 0x40 ;  /* 0x0000004013d47836 */ /* 0x000fe20000000000 */
[----:B------:R-:W-:Y:S01]  /*0be0*/  LEA.HI R5, R3, R220, RZ, 0x5 ;  /* 0x000000dc03057211 */ /* 0x000fe200078f28ff */
[----:B------:R-:W-:Y:S01]  /*0bf0*/  IMAD.IADD R2, R221, 0x1, -R2 ;  /* 0x00000001dd027824 */ /* 0x000fe200078e0a02 */
[--C-:B------:R-:W-:Y:S01]  /*0c00*/  SHF.R.S32.HI R8, RZ, 0x2, R0.reuse ;  /* 0x00000002ff087819 */ /* 0x100fe20000011400 */
[----:B------:R-:W-:Y:S01]  /*0c10*/  VIADD R23, R19, 0x80 ;  /* 0x0000008013177836 */ /* 0x000fe20000000000 */
[----:B------:R-:W-:Y:S01]  /*0c20*/  SHF.R.S32.HI R9, RZ, 0x1f, R0 ;  /* 0x0000001fff097819 */ /* 0x000fe20000011400 */
[----:B------:R-:W-:Y:S01]  /*0c30*/  IMAD.U32 R226, RZ, RZ, UR5 ;  /* 0x00000005ffe27e24 */ /* 0x000fe2000f8e00ff */
[----:B------:R-:W-:-:S02]  /*0c40*/  SHF.R.S32.HI R5, RZ, 0x5, R5 ;  /* 0x00000005ff057819 */ /* 0x000fc40000011405 */
[----:B------:R-:W-:Y:S02]  /*0c50*/  LEA.HI R9, R9, R8, RZ, 0x3 ;  /* 0x0000000809097211 */ /* 0x000fe400078f18ff */
[----:B------:R-:W-:Y:S02]  /*0c60*/  LOP3.LUT R3, R0, 0x7ffffffc, RZ, 0xc0, !PT ;  /* 0x7ffffffc00037812 */ /* 0x000fe400078ec0ff */
[----:B------:R-:W-:Y:S02]  /*0c70*/  LOP3.LUT R9, R9, 0xfffffff8, RZ, 0xc0, !PT ;  /* 0xfffffff809097812 */ /* 0x000fe400078ec0ff */
[----:B------:R-:W-:Y:S01]  /*0c80*/  IADD3 R22, R19, 0xc0, RZ ;  /* 0x000000c013167810 */ /* 0x000fe20007ffe0ff */
[----:B------:R-:W-:Y:S01]  /*0c90*/  IMAD.IADD R3, R220, 0x1, -R3 ;  /* 0x00000001dc037824 */ /* 0x000fe200078e0a03 */
[----:B------:R-:W-:Y:S01]  /*0ca0*/  SHF.R.S32.HI R0, RZ, 0x1f, R23 ;  /* 0x0000001fff007819 */ /* 0x000fe20000011417 */
[----:B------:R-:W-:Y:S01]  /*0cb0*/  IMAD.IADD R8, R8, 0x1, -R9 ;  /* 0x0000000108087824 */ /* 0x000fe200078e0a09 */
[----:B------:R-:W-:Y:S01]  /*0cc0*/  LOP3.LUT R9, R6, 0x1ffffffe, RZ, 0xc0, !PT ;  /* 0x1ffffffe06097812 */ /* 0x000fe200078ec0ff */
[----:B------:R-:W-:Y:S01]  /*0cd0*/  IMAD R225, R3, R12, 0x50 ;  /* 0x0000005003e17424 */ /* 0x000fe200078e020c */
[----:B------:R-:W-:Y:S01]  /*0ce0*/  SHF.R.S32.HI R227, RZ, 0x1f, R22 ;  /* 0x0000001fffe37819 */ /* 0x000fe20000011416 */
[----:B------:R-:W-:Y:S01]  /*0cf0*/  IMAD R5, R5, 0x10, R8 ;  /* 0x0000001005057824 */ /* 0x000fe200078e0208 */
[----:B------:R-:W-:-:S04]  /*0d00*/  IADD3 R9, R10, -R9, RZ ;  /* 0x800000090a097210 */ /* 0x000fc80007ffe0ff */
[----:B------:R-:W-:Y:S02]  /*0d10*/  LEA R222, R2, R5, 0x6 ;  /* 0x0000000502de7211 */ /* 0x000fe400078e30ff */
[----:B------:R-:W-:-:S03]  /*0d20*/  SHF.R.S32.HI R2, RZ, 0x1f, R212 ;  /* 0x0000001fff027819 */ /* 0x000fc600000114d4 */
[----:B------:R-:W-:-:S07]  /*0d30*/  IMAD R223, R9, 0x8, R222 ;  /* 0x0000000809df7824 */ /* 0x000fce00078e02de */
.L_x_39:
[----:B0-----:R-:W0:Y:S01]  /*0d40*/  SHFL.IDX PT, R0, R221, RZ, 0x1f ;  /* 0x00001fffdd007589 */ /* 0x001e2200000e0000 */
[----:B-1----:R-:W1:Y:S01]  /*0d50*/  S2UR UR61, SR_CgaCtaId ;  /* 0x00000000003d79c3 */ /* 0x002e620000008800 */
[----:B------:R-:W-:Y:S01]  /*0d60*/  ULDC.64 UR6, c[0x0][0x418] ;  /* 0x0001060000067ab9 */ /* 0x000fe20000000a00 */
[----:B------:R-:W-:Y:S01]  /*0d70*/  ULDC UR4, c[0x0][0xc38] ;  /* 0x00030e0000047ab9 */ /* 0x000fe20000000800 */
[----:B------:R-:W-:Y:S01]  /*0d80*/  UISETP.NE.U32.AND UP0, UPT, UR6, URZ, UPT ;  /* 0x0000003f0600728c */ /* 0x000fe2000bf05070 */
[----:B------:R-:W-:Y:S01]  /*0d90*/  R2UR UR13, R214 ;  /* 0x00000000d60d72ca */ /* 0x000fe200000e0000 */
[----:B------:R-:W-:Y:S01]  /*0da0*/  UISETP.NE.AND UP1, UPT, UR4, 0x1, UPT ;  /* 0x000000010400788c */ /* 0x000fe2000bf25270 */
[----:B------:R-:W-:Y:S02]  /*0db0*/  UMOV UR40, 0x400 ;  /* 0x0000040000287882 */ /* 0x000fe40000000000 */
[----:B------:R-:W-:Y:S01]  /*0dc0*/  ULDC UR4, c[0x0][0xc44] ;  /* 0x0003110000047ab9 */ /* 0x000fe20000000800 */
[----:B------:R-:W-:-:S02]  /*0dd0*/  UISETP.NE.AND.EX UP0, UPT, UR7, URZ, UPT, UP0 ;  /* 0x0000003f0700728c */ /* 0x000fc4000bf05300 */
[----:B------:R-:W-:Y:S01]  /*0de0*/  UISETP.NE.AND UP2, UPT, UR4, 0x1, UPT ;  /* 0x000000010400788c */ /* 0x000fe2000bf45270 */
[----:B------:R-:W-:Y:S01]  /*0df0*/  ULDC UR39, c[0x0][0x424] ;  /* 0x0001090000277ab9 */ /* 0x000fe20000000800 */
[----:B------:R-:W-:Y:S01]  /*0e00*/  ULDC UR10, c[0x0][0x2f0] ;  /* 0x0000bc00000a7ab9 */ /* 0x000fe20000000800 */
[----:B------:R-:W-:Y:S02]  /*0e10*/  USEL UR39, UR39, 0x1, UP0 ;  /* 0x0000000127277887 */ /* 0x000fe40008000000 */
[----:B------:R-:W-:Y:S01]  /*0e20*/  @UP1 ULDC UR4, c[0x0][0xc3c] ;  /* 0x00030f0000041ab9 */ /* 0x000fe20000000800 */
[----:B------:R-:W-:Y:S01]  /*0e30*/  @UP1 ULDC UR12, c[0x0][0xc40] ;  /* 0x00031000000c1ab9 */ /* 0x000fe20000000800 */
[----:B------:R-:W-:Y:S02]  /*0e40*/  UIMAD.WIDE.U32 UR4, UR13, UR4, URZ ;  /* 0x000000040d0472a5 */ /* 0x000fe4000f8e003f */
[----:B------:R-:W-:Y:S01]  /*0e50*/  UIMAD UR39, UR39, UR10, URZ ;  /* 0x0000000a272772a4 */ /* 0x000fe2000f8e023f */
[----:B0-----:R-:W-:Y:S01]  /*0e60*/  R2UR UR6, R0 ;  /* 0x00000000000672ca */ /* 0x001fe200000e0000 */
[----:B-1----:R-:W-:Y:S01]  /*0e70*/  ULEA UR40, UR61, UR40, 0x18 ;  /* 0x000000283d287291 */ /* 0x002fe2000f8ec03f */
[----:B------:R-:W-:Y:S01]  /*0e80*/  UMOV UR14, UR13 ;  /* 0x0000000d000e7c82 */ /* 0x000fe20008000000 */
[----:B------:R-:W-:-:S02]  /*0e90*/  @UP1 USHF.R.U32.HI UR14, URZ, UR12, UR5 ;  /* 0x0000000c3f0e1299 */ /* 0x000fc40008011605 */
[----:B------:R-:W-:Y:S01]  /*0ea0*/  UIADD3 UR11, UR40, 0x14400, URZ ;  /* 0x00014400280b7890 */ /* 0x000fe2000fffe03f */
[----:B------:R-:W-:-:S03]  /*0eb0*/  @UP2 ULDC.64 UR8, c[0x0][0xc48] ;  /* 0x0003120000082ab9 */ /* 0x000fc60000000a00 */
[----:B------:R-:W-:Y:S01]  /*0ec0*/  ULOP3.LUT UP0, URZ, UR11, 0x9f, URZ, 0xc0, !UPT ;  /* 0x0000009f0b3f7892 */ /* 0x000fe2000f80c03f */
[----:B------:R-:W-:Y:S01]  /*0ed0*/  IMAD.U32 R217, RZ, RZ, UR14 ;  /* 0x0000000effd97e24 */ /* 0x000fe2000f8e00ff */
[----:B------:R-:W-:Y:S02]  /*0ee0*/  UIMAD.WIDE.U32 UR4, UR14, UR8, URZ ;  /* 0x000000080e0472a5 */ /* 0x000fe4000f8e003f */
[----:B------:R-:W-:Y:S02]  /*0ef0*/  ULEA.HI UR7, UR6, UR6, URZ, 0x1 ;  /* 0x0000000606077291 */ /* 0x000fe4000f8f083f */
[----:B------:R-:W-:Y:S01]  /*0f00*/  PLOP3.LUT P0, PT, PT, PT, UP0, 0x80, 0x0 ;  /* 0x000000000000781c */ /* 0x000fe20003f0f008 */
[----:B------:R-:W-:Y:S01]  /*0f10*/  UMOV UR10, UR14 ;  /* 0x0000000e000a7c82 */ /* 0x000fe20008000000 */
[----:B------:R-:W-:Y:S02]  /*0f20*/  ULOP3.LUT UR7, UR7, 0x1e, URZ, 0xc0, !UPT ;  /* 0x0000001e07077892 */ /* 0x000fe4000f8ec03f */
[----:B------:R-:W-:-:S02]  /*0f30*/  @UP2 USHF.R.U32.HI UR10, URZ, UR9, UR5 ;  /* 0x000000093f0a2299 */ /* 0x000fc40008011605 */
[----:B------:R-:W-:Y:S02]  /*0f40*/  UIADD3 UR7, UR6, -UR7, URZ ;  /* 0x8000000706077290 */ /* 0x000fe4000fffe03f */
[----:B------:R-:W-:Y:S02]  /*0f50*/  UIADD3 UR6, UR39, 0x4f, URZ ;  /* 0x0000004f27067890 */ /* 0x000fe4000fffe03f */
[----:B------:R-:W-:Y:S01]  /*0f60*/  ULEA UR8, UR7, UR11, 0xd ;  /* 0x0000000b07087291 */ /* 0x000fe2000f8e683f */
[----:B------:R-:W-:Y:S01]  /*0f70*/  IMAD.U32 R216, RZ, RZ, UR10 ;  /* 0x0000000affd87e24 */ /* 0x000fe2000f8e00ff */
[----:B------:R-:W-:Y:S02]  /*0f80*/  UIMAD.WIDE UR6, UR6, 0x66666667, URZ ;  /* 0x66666667060678a5 */ /* 0x000fe4000f8e023f */
[----:B------:R-:W-:Y:S02]  /*0f90*/  USHF.R.U32.HI UR8, URZ, 0x4, UR8 ;  /* 0x000000043f087899 */ /* 0x000fe40008011608 */
[----:B------:R-:W-:Y:S01]  /*0fa0*/  USHF.R.U32.HI UR60, URZ, 0x1f, UR7 ;  /* 0x0000001f3f3c7899 */ /* 0x000fe20008011607 */
[----:B------:R-:W-:Y:S01]  /*0fb0*/  UMOV UR4, UR13 ;  /* 0x0000000d00047c82 */ /* 0x000fe20008000000 */
[----:B------:R-:W-:Y:S01]  /*0fc0*/  ULOP3.LUT UR41, UR8, 0x3fff, URZ, 0xc0, !UPT ;  /* 0x00003fff08297892 */ /* 0x000fe2000f8ec03f */
[----:B------:R-:W-:Y:S01]  /*0fd0*/  MOV R215, UR4 ;  /* 0x0000000400d77c02 */ /* 0x000fe20008000f00 */
[----:B------:R-:W-:Y:S01]  /*0fe0*/  ULEA.HI.SX32 UR60, UR7, UR60, 0x1b ;  /* 0x0000003c073c7291 */ /* 0x000fe2000f8fda3f */
[----:B--234-:R-:W-:Y:S11]  /*0ff0*/  @!P0 BRA `(.L_x_7) ;  /* 0x0000000000408947 */ /* 0x01cff60003800000 */
[----:B------:R-:W-:Y:S01]  /*1000*/  MOV R0, 0x0 ;  /* 0x0000000000007802 */ /* 0x000fe20000000f00 */
[----:B------:R-:W-:Y:S01]  /*1010*/  ULDC.64 UR4, c[0x4][0x138] ;  /* 0x01004e0000047ab9 */ /* 0x000fe20000000a00 */
[----:B------:R-:W-:Y:S01]  /*1020*/  ULDC.64 UR6, c[0x4][0xb8] ;  /* 0x01002e0000067ab9 */ /* 0x000fe20000000a00 */
[----:B------:R-:W-:Y:S01]  /*1030*/  IMAD.U32 R4, RZ, RZ, UR4 ;  /* 0x00000004ff047e24 */ /* 0x000fe2000f8e00ff */
[----:B------:R0:W1:Y:S01]  /*1040*/  LDC.64 R2, c[0x4][R0] ;  /* 0x0100000000027b82 */ /* 0x0000620000000a00 */
[----:B------:R-:W-:Y:S01]  /*1050*/  IMAD.U32 R5, RZ, RZ, UR5 ;  /* 0x00000005ff057e24 */ /* 0x000fe2000f8e00ff */
[----:B------:R-:W-:Y:S01]  /*1060*/  ULDC.64 UR4, c[0x4][0x140] ;  /* 0x0100500000047ab9 */ /* 0x000fe20000000a00 */
[----:B------:R-:W-:Y:S01]  /*1070*/  MOV R10, UR6 ;  /* 0x00000006000a7c02 */ /* 0x000fe20008000f00 */
[----:B------:R-:W-:Y:S02]  /*1080*/  IMAD.U32 R6, RZ, RZ, UR4 ;  /* 0x00000004ff067e24 */ /* 0x000fe4000f8e00ff */
[----:B------:R-:W-:-:S02]  /*1090*/  IMAD.U32 R7, RZ, RZ, UR5 ;  /* 0x00000005ff077e24 */ /* 0x000fc4000f8e00ff */
[----:B------:R-:W-:Y:S02]  /*10a0*/  IMAD.U32 R11, RZ, RZ, UR7 ;  /* 0x00000007ff0b7e24 */ /* 0x000fe4000f8e00ff */
[----:B------:R-:W-:Y:S02]  /*10b0*/  IMAD.MOV.U32 R8, RZ, RZ, 0x70 ;  /* 0x00000070ff087424 */ /* 0x000fe400078e00ff */
[----:B------:R-:W-:Y:S02]  /*10c0*/  IMAD.MOV.U32 R12, RZ, RZ, 0x1 ;  /* 0x00000001ff0c7424 */ /* 0x000fe400078e00ff */
[----:B0-----:R-:W-:-:S07]  /*10d0*/  IMAD.MOV.U32 R13, RZ, RZ, RZ ;  /* 0x000000ffff0d7224 */ /* 0x001fce00078e00ff */
[----:B------:R-:W-:-:S07]  /*10e0*/  LEPC R20, `(.L_x_7) ;  /* 0x000000001014794e */ /* 0x000fce0000000000 */
[----:B-1----:R-:W-:Y:S05]  /*10f0*/  CALL.ABS.NOINC R2 ;  /* 0x0000000002007343 */ /* 0x002fea0003c00000 */
.L_x_7:
[----:B------:R-:W-:Y:S02]  /*1100*/  R2UR UR4, R219 ;  /* 0x00000000db0472ca */ /* 0x000fe400000e0000 */
[----:B------:R-:W-:-:S11]  /*1110*/  R2UR UR5, R226 ;  /* 0x00000000e20572ca */ /* 0x000fd600000e0000 */
[----:B------:R-:W-:Y:S02]  /*1120*/  ULOP3.LUT UR4, UR4, 0x1, URZ, 0xc0, !UPT ;  /* 0x0000000104047892 */ /* 0x000fe4000f8ec03f */
[----:B------:R-:W-:-:S04]  /*1130*/  IMAD.U32 R2, RZ, RZ, UR5 ;  /* 0x00000005ff027e24 */ /* 0x000fc8000f8e00ff */
[----:B------:R-:W-:Y:S02]  /*1140*/  MOV R0, UR4 ;  /* 0x0000000400007c02 */ /* 0x000fe40008000f00 */
[----:B------:R-:W-:Y:S02]  /*1150*/  ISETP.NE.AND P0, PT, R2, 0x3, PT ;  /* 0x000000030200780c */ /* 0x000fe40003f05270 */
[----:B------:R-:W-:-:S04]  /*1160*/  SHF.L.U32 R0, R0, 0x1f, RZ ;  /* 0x0000001f00007819 */ /* 0x000fc800000006ff */
[----:B------:R-:W0:Y:S02]  /*1170*/  SYNCS.PHASECHK.TRANS64.TRYWAIT P1, [UR40+0x38800], R0 ;  /* 0x03880000ff0075a7 */ /* 0x000e240008020168 */
[----:B0-----:R-:W-:Y:S05]  /*1180*/  @!P1 BRA `(.L_x_8) ;  /* 0x000000e800fc9947 */ /* 0x001fea0003800000 */
.L_x_91:
[----:B------:R-:W-:Y:S05]  /*1190*/  @!P0 BRA `(.L_x_9) ;  /* 0x0000000000048947 */ /* 0x000fea0003800000 */
[----:B------:R-:W-:Y:S01]  /*11a0*/  BPT.TRAP 0x1 ;  /* 0x000000040000795c */ /* 0x000fe20000300000 */
.L_x_9:
[----:B------:R-:W-:Y:S01]  /*11b0*/  R2UR UR4, R16 ;  /* 0x00000000100472ca */ /* 0x000fe200000e0000 */
[----:B0-----:R-:W-:-:S05]  /*11c0*/  IMAD.U32 R0, RZ, RZ, UR38 ;  /* 0x00000026ff007e24 */ /* 0x001fca000f8e00ff */
[----:B------:R-:W-:-:S07]  /*11d0*/  LEA R0, R0, UR40, 0x3 ;  /* 0x0000002800007c11 */ /* 0x000fce000f8e18ff */
[----:B------:R-:W-:-:S05]  /*11e0*/  IMAD.U32 R3, RZ, RZ, UR4 ;  /* 0x00000004ff037e24 */ /* 0x000fca000f8e00ff */
[----:B------:R-:W-:-:S04]  /*11f0*/  SHF.L.U32 R3, R3, 0x1f, RZ ;  /* 0x0000001f03037819 */ /* 0x000fc800000006ff */
[----:B------:R0:W1:Y:S01]  /*1200*/  SYNCS.PHASECHK.TRANS64.TRYWAIT P1, [R0+URZ+0x38830], R3 ;  /* 0x03883003000075a7 */ /* 0x000062000802017f */
[----:B------:R-:W-:Y:S05]  /*1210*/  @!P0 BRA `(.L_x_10) ;  /* 0x0000000000048947 */ /* 0x000fea0003800000 */
[----:B------:R-:W-:Y:S01]  /*1220*/  BPT.TRAP 0x1 ;  /* 0x000000040000795c */ /* 0x000fe20000300000 */
.L_x_10:
[----:B------:R-:W-:Y:S01]  /*1230*/  IMAD.MOV.U32 R151, RZ, RZ, RZ ;  /* 0x000000ffff977224 */ /* 0x000fe200078e00ff */
[----:B-1----:R-:W-:Y:S06]  /*1240*/  @P1 BRA `(.L_x_11) ;  /* 0x0000000000081947 */ /* 0x002fec0003800000 */
[----:B------:R-:W1:Y:S02]  /*1250*/  SYNCS.PHASECHK.TRANS64.TRYWAIT P1, [R0+URZ+0x38830], R3 ;  /* 0x03883003000075a7 */ /* 0x000e64000802017f */
[----:B-1----:R-:W-:Y:S05]  /*1260*/  @!P1 BRA `(.L_x_12) ;  /* 0x000000e800dc9947 */ /* 0x002fea0003800000 */
.L_x_11:
[----:B------:R-:W-:Y:S05]  /*1270*/  WARPSYNC.ALL ;  /* 0x0000000000007948 */ /* 0x000fea0003800000 */
[----:B------:R-:W-:Y:S01]  /*1280*/  UIADD3 UR40, UR40, 0x24400, URZ ;  /* 0x0002440028287890 */ /* 0x000fe2000fffe03f */
[----:B------:R-:W-:Y:S01]  /*1290*/  WARPGROUP.ARRIVE ;  /* 0x00000000000079c5 */ /* 0x000fe20000000000 */
[----:B------:R-:W-:Y:S01]  /*12a0*/  ULOP3.LUT UR5, UR41, 0x10000, URZ, 0xfc, !UPT ;  /* 0x0001000029057892 */ /* 0x000fe2000f8efc3f */
[----:B------:R-:W-:Y:S01]  /*12b0*/  MOV R4, UR39 ;  /* 0x0000002700047c02 */ /* 0x000fe20008000f00 */
[----:B------:R-:W-:Y:S01]  /*12c0*/  USHF.R.U32.HI UR40, URZ, 0x4, UR40 ;  /* 0x000000043f287899 */ /* 0x000fe20008011628 */
[----:B------:R-:W-:Y:S01]  /*12d0*/  MOV R5, UR38 ;  /* 0x0000002600057c02 */ /* 0x000fe20008000f00 */
[----:B------:R-:W-:Y:S01]  /*12e0*/  UMOV UR17, 0x40000040 ;  /* 0x4000004000117882 */ /* 0x000fe20000000000 */
[----:B------:R-:W-:Y:S01]  /*12f0*/  UMOV UR19, 0x40000040 ;  /* 0x4000004000137882 */ /* 0x000fe20000000000 */
[----:B------:R-:W-:Y:S01]  /*1300*/  ULOP3.LUT UR40, UR40, 0x3fff, URZ, 0xc0, !UPT ;  /* 0x00003fff28287892 */ /* 0x000fe2000f8ec03f */
[----:B------:R-:W-:Y:S01]  /*1310*/  IMAD.U32 R15, RZ, RZ, UR17 ;  /* 0x00000011ff0f7e24 */ /* 0x000fe2000f8e00ff */
[----:B------:R-:W-:Y:S01]  /*1320*/  UMOV UR16, UR5 ;  /* 0x0000000500107c82 */ /* 0x000fe20008000000 */
[----:B------:R-:W-:Y:S01]  /*1330*/  UMOV UR9, UR17 ;  /* 0x0000001100097c82 */ /* 0x000fe20008000000 */
[----:B------:R-:W-:Y:S01]  /*1340*/  ULOP3.LUT UR4, UR40, 0x10000, URZ, 0xfc, !UPT ;  /* 0x0001000028047892 */ /* 0x000fe2000f8efc3f */
[----:B------:R-:W-:Y:S01]  /*1350*/  IMAD.U32 R14, RZ, RZ, UR16 ;  /* 0x00000010ff0e7e24 */ /* 0x000fe2000f8e00ff */
[----:B------:R-:W-:Y:S01]  /*1360*/  UMOV UR8, UR16 ;  /* 0x0000001000087c82 */ /* 0x000fe20008000000 */
[----:B------:R-:W-:Y:S01]  /*1370*/  UMOV UR11, 0x40000040 ;  /* 0x40000040000b7882 */ /* 0x000fe20000000000 */
[----:B------:R-:W-:Y:S01]  /*1380*/  UMOV UR12, UR16 ;  /* 0x00000010000c7c82 */ /* 0x000fe20008000000 */
[----:B------:R-:W-:Y:S01]  /*1390*/  UMOV UR13, UR17 ;  /* 0x00000011000d7c82 */ /* 0x000fe20008000000 */
[----:B------:R-:W-:Y:S01]  /*13a0*/  MOV R18, UR4 ;  /* 0x0000000400127c02 */ /* 0x000fe20008000f00 */
[----:B------:R-:W-:Y:S01]  /*13b0*/  UIMAD UR4, UR38, 0xa00, UR4 ;  /* 0x00000a00260478a4 */ /* 0x000fe2000f8e0204 */
[----:B------:R-:W-:Y:S01]  /*13c0*/  MOV R17, UR37 ;  /* 0x0000002500117c02 */ /* 0x000fe20008000f00 */
[----:B------:R-:W-:Y:S01]  /*13d0*/  UMOV UR15, 0x40000040 ;  /* 0x40000040000f7882 */ /* 0x000fe20000000000 */
[----:B------:R-:W-:Y:S01]  /*13e0*/  UMOV UR23, 0x40000040 ;  /* 0x4000004000177882 */ /* 0x000fe20000000000 */
[----:B------:R-:W-:Y:S01]  /*13f0*/  UIADD3 UR10, UR4, 0x80, URZ ;  /* 0x00000080040a7890 */ /* 0x000fe2000fffe03f */
[----:B------:R-:W-:Y:S01]  /*1400*/  MOV R20, UR36 ;  /* 0x0000002400147c02 */ /* 0x000fe20008000f00 */
[----:B------:R-:W-:-:S02]  /*1410*/  UIADD3 UR14, UR4, 0x100, URZ ;  /* 0x00000100040e7890 */ /* 0x000fc4000fffe03f */
[----:B------:R-:W-:Y:S01]  /*1420*/  UMOV UR18, UR4 ;  /* 0x0000000400127c82 */ /* 0x000fe20008000000 */
[----:B------:R-:W-:Y:S01]  /*1430*/  UIADD3 UR6, UR4, 0x180, URZ ;  /* 0x0000018004067890 */ /* 0x000fe2000fffe03f */
[----:B------:R-:W-:Y:S01]  /*1440*/  HGMMA.64x16x16.F32.BF16 R56, gdesc[UR16], RZ, !UPT, gsb0 ;  /* 0x00200000103879f0 */ /* 0x000fe2000c0018ff */
[----:B------:R-:W-:Y:S01]  /*1450*/  UIADD3 UR7, UR4, 0x200, URZ ;  /* 0x0000020004077890 */ /* 0x000fe2000fffe03f */
[----:B------:R-:W-:Y:S01]  /*1460*/  UMOV UR19, 0x40000040 ;  /* 0x4000004000137882 */ /* 0x000fe20000000000 */
[----:B------:R-:W-:Y:S02]  /*1470*/  UIADD3 UR22, UR4, 0x384, URZ ;  /* 0x0000038404167890 */ /* 0x000fe4000fffe03f */
[----:B------:R-:W-:Y:S01]  /*1480*/  UIADD3 UR26, UR4, 0x386, URZ ;  /* 0x00000386041a7890 */ /* 0x000fe2000fffe03f */
[----:B------:R-:W-:Y:S01]  /*1490*/  UMOV UR27, 0x40000040 ;  /* 0x40000040001b7882 */ /* 0x000fe20000000000 */
        /* <DEDUP_REMOVED lines=14> */
[----:B------:R-:W-:Y:S01]  /*1580*/  UMOV UR39, 0x40000040 ;  /* 0x4000004000277882 */ /* 0x000fe20000000000 */
[----:B------:R-:W-:-:S02]  /*1590*/  WARPGROUP.DEPBAR.LE gsb0, 0x0 ;  /* 0x00008000000079c5 */ /* 0x000fc40000010000 */
[----:B------:R-:W-:-:S06]  /*15a0*/  WARPGROUP.ARRIVE ;  /* 0x00000000000079c5 */ /* 0x000fcc0000000000 */
[----:B------:R-:W-:Y:S01]  /*15b0*/  HGMMA.64x16x16.F32.BF16 R48, gdesc[UR8], RZ, !UPT, gsb0 ;  /* 0x00200000083079f0 */ /* 0x000fe2000c0018ff */
[----:B------:R-:W-:Y:S01]  /*15c0*/  UMOV UR8, UR16 ;  /* 0x0000001000087c82 */ /* 0x000fe20008000000 */
[----:B------:R-:W-:Y:S01]  /*15d0*/  UMOV UR9, UR17 ;  /* 0x0000001100097c82 */ /* 0x000fe20008000000 */
[----:B------:R-:W-:Y:S01]  /*15e0*/  UMOV UR10, UR6 ;  /* 0x00000006000a7c82 */ /* 0x000fe20008000000 */
[----:B------:R-:W-:Y:S01]  /*15f0*/  UMOV UR11, 0x40000040 ;  /* 0x40000040000b7882 */ /* 0x000fe20000000000 */
[----:B------:R-:W-:Y:S01]  /*1600*/  UIADD3 UR6, UR5, 0x2, URZ ;  /* 0x0000000205067890 */ /* 0x000fe2000fffe03f */
[----:B------:R-:W-:Y:S02]  /*1610*/  WARPGROUP.DEPBAR.LE gsb0, 0x0 ;  /* 0x00008000000079c5 */ /* 0x000fe40000010000 */
[----:B------:R-:W-:-:S06]  /*1620*/  WARPGROUP.ARRIVE ;  /* 0x00000000000079c5 */ /* 0x000fcc0000000000 */
[----:B------:R-:W-:Y:S01]  /*1630*/  HGMMA.64x16x16.F32.BF16 R40, gdesc[UR12], RZ, !UPT, gsb0 ;  /* 0x002000000c2879f0 */ /* 0x000fe2000c0018ff */
[----:B------:R-:W-:Y:S01]  /*1640*/  UIADD3 UR14, UR4, 0x102, URZ ;  /* 0x00000102040e7890 */ /* 0x000fe2000fffe03f */
[----:B------:R-:W-:Y:S01]  /*1650*/  UMOV UR15, 0x40000040 ;  /* 0x40000040000f7882 */ /* 0x000fe20000000000 */
[----:B------:R-:W-:Y:S02]  /*1660*/  WARPGROUP.DEPBAR.LE gsb0, 0x0 ;  /* 0x00008000000079c5 */ /* 0x000fe40000010000 */
[----:B------:R-:W-:-:S06]  /*1670*/  WARPGROUP.ARRIVE ;  /* 0x00000000000079c5 */ /* 0x000fcc0000000000 */
[----:B------:R-:W-:Y:S01]  /*1680*/  HGMMA.64x16x16.F32.BF16 R32, gdesc[UR8], RZ, !UPT, gsb0 ;  /* 0x00200000082079f0 */ /* 0x000fe2000c0018ff */
[----:B------:R-:W-:Y:S01]  /*1690*/  UMOV UR8, UR16 ;  /* 0x0000001000087c82 */ /* 0x000fe20008000000 */
[----:B------:R-:W-:Y:S01]  /*16a0*/  UMOV UR9, UR17 ;  /* 0x0000001100097c82 */ /* 0x000fe20008000000 */
[----:B------:R-:W-:Y:S01]  /*16b0*/  UMOV UR10, UR7 ;  /* 0x00000007000a7c82 */ /* 0x000fe20008000000 */
[----:B------:R-:W-:Y:S01]  /*16c0*/  UMOV UR11, 0x40000040 ;  /* 0x40000040000b7882 */ /* 0x000fe20000000000 */
[----:B------:R-:W-:Y:S01]  /*16d0*/  UMOV UR16, UR6 ;  /* 0x0000000600107c82 */ /* 0x000fe20008000000 */
[----:B------:R-:W-:Y:S01]  /*16e0*/  UIADD3 UR6, UR4, 0x2, URZ ;  /* 0x0000000204067890 */ /* 0x000fe2000fffe03f */
[----:B------:R-:W-:Y:S01]  /*16f0*/  IMAD.U32 R12, RZ, RZ, UR16 ;  /* 0x00000010ff0c7e24 */ /* 0x000fe2000f8e00ff */
[----:B------:R-:W-:Y:S01]  /*1700*/  UMOV UR17, 0x40000040 ;  /* 0x4000004000117882 */ /* 0x000fe20000000000 */
[----:B------:R-:W-:Y:S01]  /*1710*/  UMOV UR12, UR16 ;  /* 0x00000010000c7c82 */ /* 0x000fe20008000000 */
[----:B------:R-:W-:Y:S01]  /*1720*/  UMOV UR13, UR17 ;  /* 0x00000011000d7c82 */ /* 0x000fe20008000000 */
[----:B------:R-:W-:Y:S01]  /*1730*/  UIADD3 UR7, UR4, 0x202, URZ ;  /* 0x0000020204077890 */ /* 0x000fe2000fffe03f */
[----:B------:R-:W-:Y:S01]  /*1740*/  IMAD.U32 R13, RZ, RZ, UR17 ;  /* 0x00000011ff0d7e24 */ /* 0x000fe2000f8e00ff */
[----:B------:R-:W-:Y:S01]  /*1750*/  UMOV UR18, UR6 ;  /* 0x0000000600127c82 */ /* 0x000fe20008000000 */
[----:B------:R-:W-:Y:S01]  /*1760*/  UIADD3 UR6, UR4, 0x182, URZ ;  /* 0x0000018204067890 */ /* 0x000fe2000fffe03f */
[----:B------:R-:W-:-:S02]  /*1770*/  WARPGROUP.DEPBAR.LE gsb0, 0x0 ;  /* 0x00008000000079c5 */ /* 0x000fc40000010000 */
[----:B------:R-:W-:-:S06]  /*1780*/  WARPGROUP.ARRIVE ;  /* 0x00000000000079c5 */ /* 0x000fcc0000000000 */
[----:B------:R-:W-:Y:S01]  /*1790*/  HGMMA.64x16x16.F32.BF16 R24, gdesc[UR8], RZ, !UPT, gsb0 ;  /* 0x00200000081879f0 */ /* 0x000fe2000c0018ff */
[----:B------:R-:W-:Y:S01]  /*17a0*/  UIADD3 UR10, UR4, 0x82, URZ ;  /* 0x00000082040a7890 */ /* 0x000fe2000fffe03f */
[----:B------:R-:W-:Y:S01]  /*17b0*/  UMOV UR8, UR16 ;  /* 0x0000001000087c82 */ /* 0x000fe20008000000 */
[----:B------:R-:W-:Y:S01]  /*17c0*/  UMOV UR9, UR17 ;  /* 0x0000001100097c82 */ /* 0x000fe20008000000 */
[----:B------:R-:W-:Y:S01]  /*17d0*/  UMOV UR11, 0x40000040 ;  /* 0x40000040000b7882 */ /* 0x000fe20000000000 */
[----:B------:R-:W-:Y:S02]  /*17e0*/  WARPGROUP.DEPBAR.LE gsb0, 0x0 ;  /* 0x00008000000079c5 */ /* 0x000fe40000010000 */
[----:B------:R-:W-:-:S06]  /*17f0*/  WARPGROUP.ARRIVE ;  /* 0x00000000000079c5 */ /* 0x000fcc0000000000 */
[----:B------:R-:W-:Y:S01]  /*1800*/  HGMMA.64x16x16.F32.BF16 R56, gdesc[UR16], R56, gsb0 ;  /* 0x00200000103879f0 */ /* 0x000fe20008001838 */
[----:B------:R-:W-:Y:S02]  /*1810*/  UMOV UR19, 0x40000040 ;  /* 0x4000004000137882 */ /* 0x000fe40000000000 */
[----:B------:R-:W-:Y:S02]  /*1820*/  WARPGROUP.DEPBAR.LE gsb0, 0x0 ;  /* 0x00008000000079c5 */ /* 0x000fe40000010000 */
[----:B------:R-:W-:-:S06]  /*1830*/  WARPGROUP.ARRIVE ;  /* 0x00000000000079c5 */ /* 0x000fcc0000000000 */
[----:B------:R-:W-:Y:S01]  /*1840*/  HGMMA.64x16x16.F32.BF16 R48, gdesc[UR8], R48, gsb0 ;  /* 0x00200000083079f0 */ /* 0x000fe20008001830 */
[----:B------:R-:W-:Y:S01]  /*1850*/  UMOV UR8, UR16 ;  /* 0x0000001000087c82 */ /* 0x000fe20008000000 */
[----:B------:R-:W-:Y:S01]  /*1860*/  UMOV UR9, UR17 ;  /* 0x0000001100097c82 */ /* 0x000fe20008000000 */
[----:B------:R-:W-:Y:S01]  /*1870*/  UMOV UR10, UR6 ;  /* 0x00000006000a7c82 */ /* 0x000fe20008000000 */
[----:B------:R-:W-:Y:S01]  /*1880*/  UMOV UR11, 0x40000040 ;  /* 0x40000040000b7882 */ /* 0x000fe20000000000 */
[----:B------:R-:W-:Y:S01]  /*1890*/  UIADD3 UR6, UR5, 0x4, URZ ;  /* 0x0000000405067890 */ /* 0x000fe2000fffe03f */
[----:B------:R-:W-:Y:S02]  /*18a0*/  WARPGROUP.DEPBAR.LE gsb0, 0x0 ;  /* 0x00008000000079c5 */ /* 0x000fe40000010000 */
[----:B------:R-:W-:-:S06]  /*18b0*/  WARPGROUP.ARRIVE ;  /* 0x00000000000079c5 */ /* 0x000fcc0000000000 */
[----:B------:R-:W-:Y:S01]  /*18c0*/  HGMMA.64x16x16.F32.BF16 R40, gdesc[UR12], R40, gsb0 ;  /* 0x002000000c2879f0 */ /* 0x000fe20008001828 */
[----:B------:R-:W-:Y:S01]  /*18d0*/  UIADD3 UR14, UR4, 0x104, URZ ;  /* 0x00000104040e7890 */ /* 0x000fe2000fffe03f */
[----:B------:R-:W-:Y:S01]  /*18e0*/  UMOV UR15, 0x40000040 ;  /* 0x40000040000f7882 */ /* 0x000fe20000000000 */
[----:B------:R-:W-:Y:S02]  /*18f0*/  WARPGROUP.DEPBAR.LE gsb0, 0x0 ;  /* 0x00008000000079c5 */ /* 0x000fe40000010000 */
[----:B------:R-:W-:-:S06]  /*1900*/  WARPGROUP.ARRIVE ;  /* 0x00000000000079c5 */ /* 0x000fcc0000000000 */
[----:B------:R-:W-:Y:S01]  /*1910*/  HGMMA.64x16x16.F32.BF16 R32, gdesc[UR8], R32, gsb0 ;  /* 0x00200000082079f0 */ /* 0x000fe20008001820 */
[----:B------:R-:W-:Y:S01]  /*1920*/  UMOV UR8, UR16 ;  /* 0x0000001000087c82 */ /* 0x000fe20008000000 */
[----:B------:R-:W-:Y:S01]  /*1930*/  UMOV UR9, UR17 ;  /* 0x0000001100097c82 */ /* 0x000fe20008000000 */
[----:B------:R-:W-:Y:S01]  /*1940*/  UMOV UR10, UR7 ;  /* 0x00000007000a7c82 */ /* 0x000fe20008000000 */
[----:B------:R-:W-:Y:S01]  /*1950*/  UMOV UR11, 0x40000040 ;  /* 0x40000040000b7882 */ /* 0x000fe20000000000 */
[----:B------:R-:W-:Y:S01]  /*1960*/  UMOV UR16, UR6 ;  /* 0x0000000600107c82 */ /* 0x000fe20008000000 */
[----:B------:R-:W-:Y:S01]  /*1970*/  UIADD3 UR6, UR4, 0x4, URZ ;  /* 0x0000000404067890 */ /* 0x000fe2000fffe03f */
[----:B------:R-:W-:Y:S01]  /*1980*/  MOV R10, UR16 ;  /* 0x00000010000a7c02 */ /* 0x000fe20008000f00 */
        /* <DEDUP_REMOVED lines=9> */
[----:B------:R-:W-:Y:S01]  /*1a20*/  HGMMA.64x16x16.F32.BF16 R24, gdesc[UR8], R24, gsb0 ;  /* 0x00200000081879f0 */ /* 0x000fe20008001818 */
        /* <DEDUP_REMOVED lines=74> */
[----:B------:R-:W-:Y:S02]  /*1ed0*/  UIADD3 UR8, UR5, 0x400, URZ ;  /* 0x0000040005087890 */ /* 0x000fe4000fffe03f */
[----:B------:R-:W-:Y:S01]  /*1ee0*/  UIADD3 UR10, UR4, 0x280, URZ ;  /* 0x00000280040a7890 */ /* 0x000fe2000fffe03f */
[----:B------:R-:W-:Y:S01]  /*1ef0*/  UMOV UR9, 0x40000040 ;  /* 0x4000004000097882 */ /* 0x000fe20000000000 */
[----:B------:R-:W-:Y:S01]  /*1f00*/  UMOV UR11, 0x40000040 ;  /* 0x40000040000b7882 */ /* 0x000fe20000000000 */
[----:B------:R-:W-:Y:S02]  /*1f10*/  UMOV UR13, UR9 ;  /* 0x00000009000d7c82 */ /* 0x000fe40008000000 */
[----:B------:R-:W-:Y:S01]  /*1f20*/  UMOV UR12, UR8 ;  /* 0x00000008000c7c82 */ /* 0x000fe20008000000 */
[----:B------:R-:W-:Y:S02]  /*1f30*/  WARPGROUP.DEPBAR.LE gsb0, 0x0 ;  /* 0x00008000000079c5 */ /* 0x000fe40000010000 */
[----:B------:R-:W-:-:S06]  /*1f40*/  WARPGROUP.ARRIVE ;  /* 0x00000000000079c5 */ /* 0x000fcc0000000000 */
[----:B------:R-:W-:Y:S01]  /*1f50*/  HGMMA.64x16x16.F32.BF16 R56, gdesc[UR8], R56, gsb0 ;  /* 0x00200000083879f0 */ /* 0x000fe20008001838 */
[----:B------:R-:W-:Y:S01]  /*1f60*/  UMOV UR10, UR6 ;  /* 0x00000006000a7c82 */ /* 0x000fe20008000000 */
[----:B------:R-:W-:Y:S01]  /*1f70*/  UMOV UR11, 0x40000040 ;  /* 0x40000040000b7882 */ /* 0x000fe20000000000 */
[----:B------:R-:W-:Y:S01]  /*1f80*/  UIADD3 UR6, UR4, 0x480, URZ ;  /* 0x0000048004067890 */ /* 0x000fe2000fffe03f */
        /* <DEDUP_REMOVED lines=15> */
[----:B01----:R-:W-:Y:S02]  /*2080*/  MOV R3, UR12 ;  /* 0x0000000c00037c02 */ /* 0x003fe40008000f00 */
[----:B------:R-:W-:Y:S01]  /*2090*/  MOV R2, UR13 ;  /* 0x0000000d00027c02 */ /* 0x000fe20008000f00 */
[----:B------:R-:W-:-:S02]  /*20a0*/  WARPGROUP.DEPBAR.LE gsb0, 0x0 ;  /* 0x00008000000079c5 */ /* 0x000fc40000010000 */
        /* <DEDUP_REMOVED lines=39> */
[----:B------:R-:W-:Y:S01]  /*2320*/  UMOV UR13, 0x40000040 ;  /* 0x40000040000d7882 */ /* 0x000fe20000000000 */
[----:B------:R-:W-:Y:S01]  /*2330*/  UMOV UR15, 0x40000040 ;  /* 0x40000040000f7882 */ /* 0x000fe20000000000 */
[----:B------:R-:W-:Y:S01]  /*2340*/  UMOV UR37, UR13 ;  /* 0x0000000d00257c82 */ /* 0x000fe20008000000 */
[----:B------:R-:W-:Y:S01]  /*2350*/  MOV R7, UR13 ;  /* 0x0000000d00077c02 */ /* 0x000fe20008000f00 */
        /* <DEDUP_REMOVED lines=29> */
[----:B------:R-:W-:Y:S03]  /*2530*/  HGMMA.64x16x16.F32.BF16 R24, gdesc[UR16], R24, gsb0 ;  /* 0x00200000101879f0 */ /* 0x000fe60008001818 */
        /* <DEDUP_REMOVED lines=195> */
[----:B------:R-:W-:-:S07]  /*3170*/  UIADD3 UR5, UR5, 0xc06, URZ ;  /* 0x00000c0605057890 */ /* 0x000fce000fffe03f */
[----:B------:R-:W-:Y:S01]  /*3180*/  UMOV UR12, UR5 ;  /* 0x00000005000c7c82 */ /* 0x000fe20008000000 */
[----:B------:R-:W-:Y:S01]  /*3190*/  UIADD3 UR5, UR4, 0x786, URZ ;  /* 0x0000078604057890 */ /* 0x000fe2000fffe03f */
[----:B------:R-:W-:Y:S01]  /*31a0*/  IMAD.U32 R6, RZ, RZ, UR12 ;  /* 0x0000000cff067e24 */ /* 0x000fe2000f8e00ff */
[----:B------:R-:W-:-:S05]  /*31b0*/  UMOV UR36, UR12 ;  /* 0x0000000c00247c82 */ /* 0x000fca0008000000 */
        /* <DEDUP_REMOVED lines=40> */
[----:B------:R-:W-:-:S07]  /*3440*/  UIADD3 UR7, UR4, 0x806, URZ ;  /* 0x0000080604077890 */ /* 0x000fce000fffe03f */
[----:B------:R-:W-:Y:S01]  /*3450*/  UMOV UR38, UR7 ;  /* 0x0000000700267c82 */ /* 0x000fe20008000000 */
[----:B------:R-:W-:Y:S01]  /*3460*/  UMOV UR7, 0x40000040 ;  /* 0x4000004000077882 */ /* 0x000fe20000000000 */
[----:B------:R-:W-:Y:S02]  /*3470*/  WARPGROUP.DEPBAR.LE gsb0, 0x0 ;  /* 0x00008000000079c5 */ /* 0x000fe40000010000 */
[----:B------:R-:W-:-:S06]  /*3480*/  WARPGROUP.ARRIVE ;  /* 0x00000000000079c5 */ /* 0x000fcc0000000000 */
[----:B------:R-:W-:Y:S03]  /*3490*/  HGMMA.64x16x16.F32.BF16 R24, gdesc[UR52], R24, gsb0 ;  /* 0x00200000341879f0 */ /* 0x000fe60008001818 */
[----:B------:R-:W-:Y:S02]  /*34a0*/  WARPGROUP.DEPBAR.LE gsb0, 0x0 ;  /* 0x00008000000079c5 */ /* 0x000fe40000010000 */
[----:B------:R-:W-:-:S06]  /*34b0*/  WARPGROUP.ARRIVE ;  /* 0x00000000000079c5 */ /* 0x000fcc0000000000 */
[----:B------:R-:W-:Y:S01]  /*34c0*/  HGMMA.64x16x16.F32.BF16 R56, gdesc[UR12], R56, gsb0 ;  /* 0x002000000c3879f0 */ /* 0x000fe20008001838 */
[----:B------:R-:W-:Y:S01]  /*34d0*/  UMOV UR14, UR12 ;  /* 0x0000000c000e7c82 */ /* 0x000fe20008000000 */
[----:B------:R-:W-:Y:S01]  /*34e0*/  UMOV UR15, UR13 ;  /* 0x0000000d000f7c82 */ /* 0x000fe20008000000 */
[----:B------:R-:W-:Y:S01]  /*34f0*/  UMOV UR4, UR14 ;  /* 0x0000000e00047c82 */ /* 0x000fe20008000000 */
[----:B------:R-:W-:Y:S01]  /*3500*/  UMOV UR5, UR15 ;  /* 0x0000000f00057c82 */ /* 0x000fe20008000000 */
[----:B------:R-:W-:Y:S02]  /*3510*/  R2UR UR13, R2 ;  /* 0x00000000020d72ca */ /* 0x000fe400000e0000 */
[----:B------:R-:W-:Y:S01]  /*3520*/  R2UR UR12, R3 ;  /* 0x00000000030c72ca */ /* 0x000fe200000e0000 */
[----:B------:R-:W-:Y:S02]  /*3530*/  WARPGROUP.DEPBAR.LE gsb0, 0x0 ;  /* 0x00008000000079c5 */ /* 0x000fe40000010000 */
[----:B------:R-:W-:-:S06]  /*3540*/  WARPGROUP.ARRIVE ;  /* 0x00000000000079c5 */ /* 0x000fcc0000000000 */
[----:B------:R-:W-:Y:S01]  /*3550*/  HGMMA.64x16x16.F32.BF16 R48, gdesc[UR36], R48, gsb0 ;  /* 0x00200000243079f0 */ /* 0x000fe20008001830 */
[----:B------:R-:W-:Y:S02]  /*3560*/  R2UR UR39, R4 ;  /* 0x00000000042772ca */ /* 0x000fe400000e0000 */
[----:B------:R-:W-:Y:S02]  /*3570*/  R2UR UR38, R5 ;  /* 0x00000000052672ca */ /* 0x000fe400000e0000 */
[----:B------:R-:W-:Y:S02]  /*3580*/  R2UR UR37, R17 ;  /* 0x00000000112572ca */ /* 0x000fe400000e0000 */
[----:B------:R-:W-:Y:S01]  /*3590*/  R2UR UR36, R20 ;  /* 0x00000000142472ca */ /* 0x000fe200000e0000 */
        /* <DEDUP_REMOVED lines=9> */
[----:B------:R-:W-:Y:S01]  /*3630*/  UMOV UR7, 0x40000040 ;  /* 0x4000004000077882 */ /* 0x000fe20000000000 */
[----:B------:R-:W-:Y:S02]  /*3640*/  WARPGROUP.DEPBAR.LE gsb0, 0x0 ;  /* 0x00008000000079c5 */ /* 0x000fe40000010000 */
[----:B------:R-:W-:-:S06]  /*3650*/  WARPGROUP.ARRIVE ;  /* 0x00000000000079c5 */ /* 0x000fcc0000000000 */
[----:B------:R-:W-:Y:S03]  /*3660*/  HGMMA.64x16x16.F32.BF16 R24, gdesc[UR4], R24, gsb0 ;  /* 0x00200000041879f0 */ /* 0x000fe60008001818 */
[----:B------:R-:W-:Y:S02]  /*3670*/  WARPGROUP.DEPBAR.LE gsb0, 0x0 ;  /* 0x00008000000079c5 */ /* 0x000fe40000010000 */
[----:B------:R-:W-:Y:S05]  /*3680*/  @!P0 BRA `(.L_x_13) ;  /* 0x0000000000048947 */ /* 0x000fea0003800000 */
[----:B------:R-:W-:Y:S01]  /*3690*/  BPT.TRAP 0x1 ;  /* 0x000000040000795c */ /* 0x000fe20000300000 */
.L_x_13:
[----:B------:R-:W-:Y:S01]  /*36a0*/  VIADD R2, R225, UR39 ;  /* 0x00000027e1027c36 */ /* 0x000fe20008000000 */
[----:B------:R-:W-:Y:S01]  /*36b0*/  ULDC UR5, c[0x0][0x988] ;  /* 0x0002620000057ab9 */ /* 0x000fe20000000800 */
[----:B------:R-:W-:Y:S01]  /*36c0*/  IMAD.U32 R3, RZ, RZ, UR60 ;  /* 0x0000003cff037e24 */ /* 0x000fe2000f8e00ff */
[----:B------:R-:W-:Y:S01]  /*36d0*/  P2R R21, PR, RZ, 0x1 ;  /* 0x00000001ff157803 */ /* 0x000fe20000000000 */
[----:B------:R-:W-:Y:S01]  /*36e0*/  UISETP.GE.AND UP0, UPT, UR39, 0x51, UPT ;  /* 0x000000512700788c */ /* 0x000fe2000bf06270 */
[----:B------:R-:W-:Y:S01]  /*36f0*/  R2UR UR4, R0 ;  /* 0x00000000000472ca */ /* 0x000fe200000e0000 */
[----:B------:R-:W-:Y:S01]  /*3700*/  IMAD R2, R3, -0x50, R2 ;  /* 0xffffffb003027824 */ /* 0x000fe200078e0202 */
[-C--:B------:R-:W-:Y:S01]  /*3710*/  MOV R150, R151.reuse ;  /* 0x0000009700967202 */ /* 0x080fe20000000f00 */
[--C-:B------:R-:W-:Y:S01]  /*3720*/  IMAD.MOV.U32 R149, RZ, RZ, R151.reuse ;  /* 0x000000ffff957224 */ /* 0x100fe200078e0097 */
[----:B------:R-:W-:Y:S01]  /*3730*/  MOV R145, R151 ;  /* 0x0000009700917202 */ /* 0x000fe20000000f00 */
[--C-:B------:R-:W-:Y:S01]  /*3740*/  IMAD.MOV.U32 R148, RZ, RZ, R151.reuse ;  /* 0x000000ffff947224 */ /* 0x100fe200078e0097 */
[C---:B------:R-:W-:Y:S01]  /*3750*/  ISETP.GT.AND P2, PT, R2.reuse, RZ, PT ;  /* 0x000000ff0200720c */ /* 0x040fe20003f44270 */
[--C-:B------:R-:W-:Y:S01]  /*3760*/  IMAD.MOV.U32 R147, RZ, RZ, R151.reuse ;  /* 0x000000ffff937224 */ /* 0x100fe200078e0097 */
[C---:B------:R-:W-:Y:S01]  /*3770*/  ISETP.GT.AND P1, PT, R2.reuse, 0x1, PT ;  /* 0x000000010200780c */ /* 0x040fe20003f24270 */
[--C-:B------:R-:W-:Y:S01]  /*3780*/  IMAD.MOV.U32 R146, RZ, RZ, R151.reuse ;  /* 0x000000ffff927224 */ /* 0x100fe200078e0097 */
[----:B------:R-:W-:Y:S01]  /*3790*/  ISETP.GT.AND P6, PT, R2, 0x8, PT ;  /* 0x000000080200780c */ /* 0x000fe20003fc4270 */
[--C-:B------:R-:W-:Y:S01]  /*37a0*/  IMAD.MOV.U32 R144, RZ, RZ, R151.reuse ;  /* 0x000000ffff907224 */ /* 0x100fe200078e0097 */
[----:B------:R-:W-:Y:S01]  /*37b0*/  FSEL R56, R56, -INF , P2 ;  /* 0xff80000038387808 */ /* 0x000fe20001000000 */
[----:B------:R-:W-:Y:S01]  /*37c0*/  UIADD3 UR4, UR4, 0x38840, URZ ;  /* 0x0003884004047890 */ /* 0x000fe2000fffe03f */
[----:B------:R-:W-:Y:S01]  /*37d0*/  FSEL R57, R57, -INF , P1 ;  /* 0xff80000039397808 */ /* 0x000fe20000800000 */
[--C-:B------:R-:W-:Y:S01]  /*37e0*/  IMAD.MOV.U32 R143, RZ, RZ, R151.reuse ;  /* 0x000000ffff8f7224 */ /* 0x100fe200078e0097 */
[----:B------:R-:W-:Y:S01]  /*37f0*/  ISETP.GT.AND P5, PT, R2, 0x9, PT ;  /* 0x000000090200780c */ /* 0x000fe20003fa4270 */
[----:B------:R-:W-:Y:S01]  /*3800*/  UPRMT UR4, UR61, 0x654, UR4 ;  /* 0x000006543d047896 */ /* 0x000fe20008000004 */
[----:B------:R-:W-:Y:S01]  /*3810*/  FSEL R60, R60, -INF , P6 ;  /* 0xff8000003c3c7808 */ /* 0x000fe20003000000 */
[--C-:B------:R-:W-:Y:S01]  /*3820*/  IMAD.MOV.U32 R142, RZ, RZ, R151.reuse ;  /* 0x000000ffff8e7224 */ /* 0x100fe200078e0097 */
[----:B------:R-:W-:Y:S01]  /*3830*/  FMNMX.FTZ R3, R56, R57, !PT ;  /* 0x0000003938037209 */ /* 0x000fe20007810000 */
[--C-:B------:R-:W-:Y:S01]  /*3840*/  IMAD.MOV.U32 R141, RZ, RZ, R151.reuse ;  /* 0x000000ffff8d7224 */ /* 0x100fe200078e0097 */
[----:B------:R-:W-:Y:S01]  /*3850*/  ISETP.GT.AND P4, PT, R2, 0x10, PT ;  /* 0x000000100200780c */ /* 0x000fe20003f84270 */
[--C-:B------:R-:W-:Y:S01]  /*3860*/  IMAD.MOV.U32 R139, RZ, RZ, R151.reuse ;  /* 0x000000ffff8b7224 */ /* 0x100fe200078e0097 */
[----:B------:R-:W-:Y:S01]  /*3870*/  FSEL R61, R61, -INF , P5 ;  /* 0xff8000003d3d7808 */ /* 0x000fe20002800000 */
[--C-:B------:R-:W-:Y:S01]  /*3880*/  IMAD.MOV.U32 R138, RZ, RZ, R151.reuse ;  /* 0x000000ffff8a7224 */ /* 0x100fe200078e0097 */
[----:B------:R-:W-:Y:S01]  /*3890*/  FMNMX.FTZ R4, R60, R3, !PT ;  /* 0x000000033c047209 */ /* 0x000fe20007810000 */
[----:B------:R-:W-:Y:S01]  /*38a0*/  SYNCS.ARRIVE.TRANS64.RED.A1T0 RZ, [UR4], RZ ;  /* 0x000000ffffff79a7 */ /* 0x000fe20008100404 */
[----:B------:R-:W-:Y:S01]  /*38b0*/  ISETP.GT.AND P3, PT, R2, 0x11, PT ;  /* 0x000000110200780c */ /* 0x000fe20003f64270 */
[--C-:B------:R-:W-:Y:S01]  /*38c0*/  IMAD.MOV.U32 R137, RZ, RZ, R151.reuse ;  /* 0x000000ffff897224 */ /* 0x100fe200078e0097 */
[----:B------:R-:W-:Y:S01]  /*38d0*/  FSEL R48, R48, -INF , P4 ;  /* 0xff80000030307808 */ /* 0x000fe20002000000 */
[--C-:B------:R-:W-:Y:S01]  /*38e0*/  IMAD.MOV.U32 R136, RZ, RZ, R151.reuse ;  /* 0x000000ffff887224 */ /* 0x100fe200078e0097 */
[----:B------:R-:W-:Y:S01]  /*38f0*/  FMNMX.FTZ R3, R61, R4, !PT ;  /* 0x000000043d037209 */ /* 0x000fe20007810000 */
[--C-:B------:R-:W-:Y:S01]  /*3900*/  IMAD.MOV.U32 R134, RZ, RZ, R151.reuse ;  /* 0x000000ffff867224 */ /* 0x100fe200078e0097 */
[----:B------:R-:W-:Y:S01]  /*3910*/  FSEL R58, R58, -INF , P2 ;  /* 0xff8000003a3a7808 */ /* 0x000fe20001000000 */
[--C-:B------:R-:W-:Y:S01]  /*3920*/  IMAD.MOV.U32 R133, RZ, RZ, R151.reuse ;  /* 0x000000ffff857224 */ /* 0x100fe200078e0097 */
        /* <DEDUP_REMOVED lines=107> */
[----:B------:R-:W-:Y:S01]  /*3fe0*/  IMAD.MOV.U32 R66, RZ, RZ, R151 ;  /* 0x000000ffff427224 */ /* 0x000fe200078e0097 */
[----:B------:R-:W-:-:S02]  /*3ff0*/  FMNMX.FTZ R3, R25, R4, !PT ;  /* 0x0000000419037209 */ /* 0x000fc40007810000 */
[----:B------:R-:W-:Y:S02]  /*4000*/  FSEL R29, R29, -INF , P1 ;  /* 0xff8000001d1d7808 */ /* 0x000fe40000800000 */
[----:B------:R-:W-:Y:S02]  /*4010*/  FMNMX.FTZ R2, R28, R3, !PT ;  /* 0x000000031c027209 */ /* 0x000fe40007810000 */
[----:B------:R-:W-:Y:S02]  /*4020*/  FMNMX.FTZ R3, R58, R59, !PT ;  /* 0x0000003b3a037209 */ /* 0x000fe40007810000 */
[----:B------:R-:W-:Y:S02]  /*4030*/  FMNMX.FTZ R5, R29, R2, !PT ;  /* 0x000000021d057209 */ /* 0x000fe40007810000 */
[----:B------:R-:W-:Y:S02]  /*4040*/  FSEL R38, R38, -INF , P6 ;  /* 0xff80000026267808 */ /* 0x000fe40003000000 */
[----:B------:R-:W-:Y:S01]  /*4050*/  FSEL R39, R39, -INF , P5 ;  /* 0xff80000027277808 */ /* 0x000fe20002800000 */
[----:B------:R-:W0:Y:S01]  /*4060*/  SHFL.BFLY PT, R2, R5, 0x2, 0x1f ;  /* 0x0c401f0005027f89 */ /* 0x000e2200000e0000 */
[----:B------:R-:W-:-:S02]  /*4070*/  FSEL R26, R26, -INF , P4 ;  /* 0xff8000001a1a7808 */ /* 0x000fc40002000000 */
[----:B------:R-:W-:Y:S02]  /*4080*/  FSEL R27, R27, -INF , P3 ;  /* 0xff8000001b1b7808 */ /* 0x000fe40001800000 */
[----:B------:R-:W-:Y:S02]  /*4090*/  FSEL R30, R30, -INF , P2 ;  /* 0xff8000001e1e7808 */ /* 0x000fe40001000000 */
[----:B------:R-:W-:Y:S02]  /*40a0*/  FSEL R31, R31, -INF , P1 ;  /* 0xff8000001f1f7808 */ /* 0x000fe40000800000 */
[-C--:B------:R-:W-:Y:S02]  /*40b0*/  MOV R140, R151.reuse ;  /* 0x00000097008c7202 */ /* 0x080fe40000000f00 */
[-C--:B------:R-:W-:Y:S02]  /*40c0*/  MOV R135, R151.reuse ;  /* 0x0000009700877202 */ /* 0x080fe40000000f00 */
[----:B------:R-:W-:-:S02]  /*40d0*/  MOV R130, R151 ;  /* 0x0000009700827202 */ /* 0x000fc40000000f00 */
[-C--:B------:R-:W-:Y:S02]  /*40e0*/  MOV R125, R151.reuse ;  /* 0x00000097007d7202 */ /* 0x080fe40000000f00 */
[-C--:B------:R-:W-:Y:S02]  /*40f0*/  MOV R120, R151.reuse ;  /* 0x0000009700787202 */ /* 0x080fe40000000f00 */
[-C--:B------:R-:W-:Y:S02]  /*4100*/  MOV R115, R151.reuse ;  /* 0x0000009700737202 */ /* 0x080fe40000000f00 */
[-C--:B------:R-:W-:Y:S02]  /*4110*/  MOV R110, R151.reuse ;  /* 0x00000097006e7202 */ /* 0x080fe40000000f00 */
[----:B------:R-:W-:Y:S02]  /*4120*/  MOV R105, R151 ;  /* 0x0000009700697202 */ /* 0x000fe40000000f00 */
[----:B0-----:R-:W-:-:S02]  /*4130*/  FMNMX.FTZ R17, R5, R2, !PT ;  /* 0x0000000205117209 */ /* 0x001fc40007810000 */
[-C--:B------:R-:W-:Y:S02]  /*4140*/  MOV R100, R151.reuse ;  /* 0x0000009700647202 */ /* 0x080fe40000000f00 */
[-C--:B------:R-:W-:Y:S01]  /*4150*/  MOV R95, R151.reuse ;  /* 0x00000097005f7202 */ /* 0x080fe20000000f00 */
[----:B------:R-:W0:Y:S01]  /*4160*/  SHFL.BFLY PT, R4, R17, 0x1, 0x1f ;  /* 0x0c201f0011047f89 */ /* 0x000e2200000e0000 */
[-C--:B------:R-:W-:Y:S02]  /*4170*/  MOV R90, R151.reuse ;  /* 0x00000097005a7202 */ /* 0x080fe40000000f00 */
[-C--:B------:R-:W-:Y:S02]  /*4180*/  MOV R85, R151.reuse ;  /* 0x0000009700557202 */ /* 0x080fe40000000f00 */
[-C--:B------:R-:W-:Y:S02]  /*4190*/  MOV R80, R151.reuse ;  /* 0x0000009700507202 */ /* 0x080fe40000000f00 */
[----:B------:R-:W-:-:S02]  /*41a0*/  MOV R75, R151 ;  /* 0x00000097004b7202 */ /* 0x000fc40000000f00 */
[-C--:B------:R-:W-:Y:S02]  /*41b0*/  MOV R70, R151.reuse ;  /* 0x0000009700467202 */ /* 0x080fe40000000f00 */
[----:B------:R-:W-:Y:S02]  /*41c0*/  MOV R65, R151 ;  /* 0x0000009700417202 */ /* 0x000fe40000000f00 */
[----:B0-----:R-:W-:-:S04]  /*41d0*/  FMNMX.FTZ R4, R17, R4, !PT ;  /* 0x0000000411047209 */ /* 0x001fc80007810000 */
[C---:B------:R-:W-:Y:S01]  /*41e0*/  FSETP.NEU.FTZ.AND P0, PT, R4.reuse, -INF , PT ;  /* 0xff8000000400780b */ /* 0x040fe20003f1d000 */
[----:B------:R-:W-:-:S05]  /*41f0*/  FMUL.FTZ R2, R4, UR5 ;  /* 0x0000000504027c20 */ /* 0x000fca0008410000 */
[----:B------:R-:W-:Y:S02]  /*4200*/  FSEL R20, R2, RZ, P0 ;  /* 0x000000ff02147208 */ /* 0x000fe40000000000 */
[----:B------:R-:W-:Y:S02]  /*4210*/  FMNMX.FTZ R2, R62, R3, !PT ;  /* 0x000000033e027209 */ /* 0x000fe40007810000 */
[----:B------:R-:W-:Y:S01]  /*4220*/  ISETP.NE.AND P0, PT, R21, RZ, PT ;  /* 0x000000ff1500720c */ /* 0x000fe20003f05270 */
[--C-:B------:R-:W-:Y:S01]  /*4230*/  FFMA.FTZ R56, R56, UR5, -R20.reuse ;  /* 0x0000000538387c23 */ /* 0x100fe20008010814 */
[----:B------:R-:W-:Y:S01]  /*4240*/  FMNMX.FTZ R3, R63, R2, !PT ;  /* 0x000000023f037209 */ /* 0x000fe20007810000 */
[--C-:B------:R-:W-:Y:S01]  /*4250*/  FFMA.FTZ R57, R57, UR5, -R20.reuse ;  /* 0x0000000539397c23 */ /* 0x100fe20008010814 */
[--C-:B------:R-:W-:Y:S01]  /*4260*/  FFMA.FTZ R60, R60, UR5, -R20.reuse ;  /* 0x000000053c3c7c23 */ /* 0x100fe20008010814 */
[--C-:B------:R-:W-:Y:S01]  /*4270*/  FFMA.FTZ R61, R61, UR5, -R20.reuse ;  /* 0x000000053d3d7c23 */ /* 0x100fe20008010814 */
[----:B------:R-:W-:Y:S01]  /*4280*/  FMNMX.FTZ R2, R50, R3, !PT ;  /* 0x0000000332027209 */ /* 0x000fe20007810000 */
[----:B------:R-:W-:Y:S01]  /*4290*/  MUFU.EX2 R56, R56 ;  /* 0x0000003800387308 */ /* 0x000fe20000000800 */
[--C-:B------:R-:W-:Y:S01]  /*42a0*/  FFMA.FTZ R48, R48, UR5, -R20.reuse ;  /* 0x0000000530307c23 */ /* 0x100fe20008010814 */
[--C-:B------:R-:W-:Y:S01]  /*42b0*/  FFMA.FTZ R49, R49, UR5, -R20.reuse ;  /* 0x0000000531317c23 */ /* 0x100fe20008010814 */
[----:B------:R-:W-:Y:S01]  /*42c0*/  FMNMX.FTZ R3, R51, R2, !PT ;  /* 0x0000000233037209 */ /* 0x000fe20007810000 */
[--C-:B------:R-:W-:Y:S01]  /*42d0*/  FFMA.FTZ R52, R52, UR5, -R20.reuse ;  /* 0x0000000534347c23 */ /* 0x100fe20008010814 */
[--C-:B------:R-:W-:Y:S01]  /*42e0*/  FFMA.FTZ R53, R53, UR5, -R20.reuse ;  /* 0x0000000535357c23 */ /* 0x100fe20008010814 */
[--C-:B------:R-:W-:Y:S01]  /*42f0*/  FFMA.FTZ R40, R40, UR5, -R20.reuse ;  /* 0x0000000528287c23 */ /* 0x100fe20008010814 */
[----:B------:R-:W-:Y:S01]  /*4300*/  FMNMX.FTZ R2, R54, R3, !PT ;  /* 0x0000000336027209 */ /* 0x000fe20007810000 */
[----:B------:R-:W0:Y:S01]  /*4310*/  MUFU.EX2 R57, R57 ;  /* 0x0000003900397308 */ /* 0x000e220000000800 */
[--C-:B------:R-:W-:Y:S01]  /*4320*/  FFMA.FTZ R41, R41, UR5, -R20.reuse ;  /* 0x0000000529297c23 */ /* 0x100fe20008010814 */
        /* <DEDUP_REMOVED lines=14> */
[----:B------:R-:W1:Y:S01]  /*4410*/  MUFU.EX2 R61, R61 ;  /* 0x0000003d003d7308 */ /* 0x000e620000000800 */
[----:B------:R-:W-:Y:S01]  /*4420*/  FFMA.FTZ R20, R29, UR5, -R20 ;  /* 0x000000051d147c23 */ /* 0x000fe20008010814 */
[----:B0-----:R-:W-:Y:S01]  /*4430*/  FADD.FTZ R17, R56, R57 ;  /* 0x0000003938117221 */ /* 0x001fe20000010000 */
[----:B------:R-:W-:Y:S01]  /*4440*/  FMNMX.FTZ R3, R47, R2, !PT ;  /* 0x000000022f037209 */ /* 0x000fe20007810000 */
[--C-:B------:R-:W-:Y:S01]  /*4450*/  IMAD.MOV.U32 R29, RZ, RZ, R151.reuse ;  /* 0x000000ffff1d7224 */ /* 0x100fe200078e0097 */
[----:B------:R-:W-:Y:S01]  /*4460*/  F2FP.BF16.F32.PACK_AB R208, R57, R56 ;  /* 0x0000003839d0723e */ /* 0x000fe200000010ff */
[--C-:B------:R-:W-:Y:S01]  /*4470*/  IMAD.MOV.U32 R57, RZ, RZ, R151.reuse ;  /* 0x000000ffff397224 */ /* 0x100fe200078e0097 */
[----:B------:R-:W-:Y:S01]  /*4480*/  FMNMX.FTZ R2, R34, R3, !PT ;  /* 0x0000000322027209 */ /* 0x000fe20007810000 */
[----:B------:R-:W-:Y:S01]  /*4490*/  MUFU.EX2 R48, R48 ;  /* 0x0000003000307308 */ /* 0x000fe20000000800 */
[----:B------:R-:W-:-:S02]  /*44a0*/  IMAD.MOV.U32 R56, RZ, RZ, R151 ;  /* 0x000000ffff387224 */ /* 0x000fc400078e0097 */
[----:B------:R-:W-:-:S04]  /*44b0*/  FMNMX.FTZ R3, R35, R2, !PT ;  /* 0x0000000223037209 */ /* 0x000fc80007810000 */
[----:B------:R-:W-:Y:S01]  /*44c0*/  FMNMX.FTZ R2, R38, R3, !PT ;  /* 0x0000000326027209 */ /* 0x000fe20007810000 */
[----:B------:R-:W0:Y:S01]  /*44d0*/  MUFU.EX2 R49, R49 ;  /* 0x0000003100317308 */ /* 0x000e220000000800 */
[----:B-1----:R-:W-:Y:S02]  /*44e0*/  F2FP.BF16.F32.PACK_AB R210, R61, R60 ;  /* 0x0000003c3dd2723e */ /* 0x002fe400000010ff */
[----:B------:R-:W-:-:S04]  /*44f0*/  FMNMX.FTZ R3, R39, R2, !PT ;  /* 0x0000000227037209 */ /* 0x000fc80007810000 */
[----:B------:R-:W-:Y:S01]  /*4500*/  FMNMX.FTZ R2, R26, R3, !PT ;  /* 0x000000031a027209 */ /* 0x000fe20007810000 */
[----:B------:R-:W-:Y:S03]  /*4510*/  MUFU.EX2 R52, R52 ;  /* 0x0000003400347308 */ /* 0x000fe60000000800 */
[----:B------:R-:W-:-:S04]  /*4520*/  FMNMX.FTZ R3, R27, R2, !PT ;  /* 0x000000021b037209 */ /* 0x000fc80007810000 */
[----:B------:R-:W-:Y:S01]  /*4530*/  FMNMX.FTZ R2, R30, R3, !PT ;  /* 0x000000031e027209 */ /* 0x000fe20007810000 */
[----:B------:R-:W1:Y:S01]  /*4540*/  MUFU.EX2 R53, R53 ;  /* 0x0000003500357308 */ /* 0x000e620000000800 */
[----:B0-----:R-:W-:Y:S02]  /*4550*/  F2FP.BF16.F32.PACK_AB R204, R49, R48 ;  /* 0x0000003031cc723e */ /* 0x001fe400000010ff */
[----:B------:R-:W-:-:S05]  /*4560*/  FMNMX.FTZ R2, R31, R2, !PT ;  /* 0x000000021f027209 */ /* 0x000fca0007810000 */
[----:B------:R-:W0:Y:S01]  /*4570*/  SHFL.BFLY PT, R3, R2, 0x2, 0x1f ;  /* 0x0c401f0002037f89 */ /* 0x000e2200000e0000 */
[----:B------:R-:W-:Y:S08]  /*4580*/  MUFU.EX2 R40, R40 ;  /* 0x0000002800287308 */ /* 0x000ff00000000800 */
[----:B------:R-:W2:Y:S01]  /*4590*/  MUFU.EX2 R41, R41 ;  /* 0x0000002900297308 */ /* 0x000ea20000000800 */
[----:B-1----:R-:W-:-:S07]  /*45a0*/  F2FP.BF16.F32.PACK_AB R206, R53, R52 ;  /* 0x0000003435ce723e */ /* 0x002fce00000010ff */
[----:B------:R-:W-:Y:S01]  /*45b0*/  MUFU.EX2 R44, R44 ;  /* 0x0000002c002c7308 */ /* 0x000fe20000000800 */
[----:B0-----:R-:W-:-:S07]  /*45c0*/  FMNMX.FTZ R5, R2, R3, !PT ;  /* 0x0000000302057209 */ /* 0x001fce0007810000 */
[----:B------:R-:W0:Y:S01]  /*45d0*/  MUFU.EX2 R45, R45 ;  /* 0x0000002d002d7308 */ /* 0x000e220000000800 */
[----:B--2---:R-:W-:Y:S01]  /*45e0*/  F2FP.BF16.F32.PACK_AB R200, R41, R40 ;  /* 0x0000002829c8723e */ /* 0x004fe200000010ff */
[----:B------:R-:W1:Y:S06]  /*45f0*/  SHFL.BFLY PT, R2, R5, 0x1, 0x1f ;  /* 0x0c201f0005027f89 */ /* 0x000e6c00000e0000 */
[----:B------:R-:W-:Y:S08]  /*4600*/  MUFU.EX2 R32, R32 ;  /* 0x0000002000207308 */ /* 0x000ff00000000800 */
[----:B------:R-:W2:Y:S01]  /*4610*/  MUFU.EX2 R33, R33 ;  /* 0x0000002100217308 */ /* 0x000ea20000000800 */
[----:B0-----:R-:W-:-:S07]  /*4620*/  F2FP.BF16.F32.PACK_AB R202, R45, R44 ;  /* 0x0000002c2dca723e */ /* 0x001fce00000010ff */
[----:B------:R-:W-:Y:S01]  /*4630*/  MUFU.EX2 R36, R36 ;  /* 0x0000002400247308 */ /* 0x000fe20000000800 */
[----:B-1----:R-:W-:-:S04]  /*4640*/  FMNMX.FTZ R3, R5, R2, !PT ;  /* 0x0000000205037209 */ /* 0x002fc80007810000 */
[C---:B------:R-:W-:Y:S01]  /*4650*/  FSETP.NEU.FTZ.AND P1, PT, R3.reuse, -INF , PT ;  /* 0xff8000000300780b */ /* 0x040fe20003f3d000 */
[----:B------:R-:W-:Y:S02]  /*4660*/  FMUL.FTZ R2, R3, UR5 ;  /* 0x0000000503027c20 */ /* 0x000fe40008410000 */
[----:B------:R0:W-:Y:S01]  /*4670*/  MUFU.EX2 R5, R20 ;  /* 0x0000001400057308 */ /* 0x0001e20000000800 */
[----:B--2---:R-:W-:Y:S02]  /*4680*/  F2FP.BF16.F32.PACK_AB R196, R33, R32 ;  /* 0x0000002021c4723e */ /* 0x004fe400000010ff */
[----:B------:R-:W-:Y:S02]  /*4690*/  FSEL R2, R2, RZ, P1 ;  /* 0x000000ff02027208 */ /* 0x000fe40000800000 */
[----:B------:R-:W-:-:S03]  /*46a0*/  PLOP3.LUT P1, PT, PT, PT, UP0, 0x80, 0x0 ;  /* 0x000000000000781c */ /* 0x000fc60003f2f008 */
[----:B------:R-:W1:Y:S01]  /*46b0*/  MUFU.EX2 R37, R37 ;  /* 0x0000002500257308 */ /* 0x000e620000000800 */
[--C-:B------:R-:W-:Y:S01]  /*46c0*/  FFMA.FTZ R58, R58, UR5, -R2.reuse ;  /* 0x000000053a3a7c23 */ /* 0x100fe20008010802 */
[--C-:B------:R-:W-:Y:S01]  /*46d0*/  FFMA.FTZ R59, R59, UR5, -R2.reuse ;  /* 0x000000053b3b7c23 */ /* 0x100fe20008010802 */
[--C-:B------:R-:W-:Y:S01]  /*46e0*/  FFMA.FTZ R62, R62, UR5, -R2.reuse ;  /* 0x000000053e3e7c23 */ /* 0x100fe20008010802 */
[--C-:B------:R-:W-:Y:S01]  /*46f0*/  FFMA.FTZ R63, R63, UR5, -R2.reuse ;  /* 0x000000053f3f7c23 */ /* 0x100fe20008010802 */
[--C-:B------:R-:W-:Y:S01]  /*4700*/  FFMA.FTZ R50, R50, UR5, -R2.reuse ;  /* 0x0000000532327c23 */ /* 0x100fe20008010802 */
[----:B0-----:R-:W-:Y:S01]  /*4710*/  FADD.FTZ R20, R60, R17 ;  /* 0x000000113c147221 */ /* 0x001fe20000010000 */
[--C-:B------:R-:W-:Y:S01]  /*4720*/  FFMA.FTZ R51, R51, UR5, -R2.reuse ;  /* 0x0000000533337c23 */ /* 0x100fe20008010802 */
[----:B------:R-:W-:Y:S01]  /*4730*/  MUFU.EX2 R58, R58 ;  /* 0x0000003a003a7308 */ /* 0x000fe20000000800 */
[----:B------:R-:W-:Y:S01]  /*4740*/  FFMA.FTZ R54, R54, UR5, -R2 ;  /* 0x0000000536367c23 */ /* 0x000fe20008010802 */
[----:B------:R-:W-:Y:S01]  /*4750*/  FADD.FTZ R17, R61, R20 ;  /* 0x000000143d117221 */ /* 0x000fe20000010000 */
[--C-:B------:R-:W-:Y:S01]  /*4760*/  FFMA.FTZ R55, R55, UR5, -R2.reuse ;  /* 0x0000000537377c23 */ /* 0x100fe20008010802 */
[--C-:B------:R-:W-:Y:S01]  /*4770*/  FFMA.FTZ R42, R42, UR5, -R2.reuse ;  /* 0x000000052a2a7c23 */ /* 0x100fe20008010802 */
[--C-:B------:R-:W-:Y:S01]  /*4780*/  FFMA.FTZ R43, R43, UR5, -R2.reuse ;  /* 0x000000052b2b7c23 */ /* 0x100fe20008010802 */
[----:B------:R-:W-:Y:S01]  /*4790*/  FADD.FTZ R20, R48, R17 ;  /* 0x0000001130147221 */ /* 0x000fe20000010000 */
[--C-:B------:R-:W-:Y:S01]  /*47a0*/  FFMA.FTZ R46, R46, UR5, -R2.reuse ;  /* 0x000000052e2e7c23 */ /* 0x100fe20008010802 */
[----:B------:R-:W0:Y:S01]  /*47b0*/  MUFU.EX2 R59, R59 ;  /* 0x0000003b003b7308 */ /* 0x000e220000000800 */
[----:B------:R-:W-:Y:S01]  /*47c0*/  FFMA.FTZ R47, R47, UR5, -R2 ;  /* 0x000000052f2f7c23 */ /* 0x000fe20008010802 */
[----:B------:R-:W-:Y:S01]  /*47d0*/  FADD.FTZ R21, R49, R20 ;  /* 0x0000001431157221 */ /* 0x000fe20000010000 */
[--C-:B------:R-:W-:Y:S01]  /*47e0*/  FFMA.FTZ R34, R34, UR5, -R2.reuse ;  /* 0x0000000522227c23 */ /* 0x100fe20008010802 */
[--C-:B------:R-:W-:Y:S01]  /*47f0*/  FFMA.FTZ R35, R35, UR5, -R2.reuse ;  /* 0x0000000523237c23 */ /* 0x100fe20008010802 */
[--C-:B------:R-:W-:Y:S01]  /*4800*/  FFMA.FTZ R38, R38, UR5, -R2.reuse ;  /* 0x0000000526267c23 */ /* 0x100fe20008010802 */
[----:B------:R-:W-:Y:S01]  /*4810*/  FADD.FTZ R64, R52, R21 ;  /* 0x0000001534407221 */ /* 0x000fe20000010000 */
[--C-:B------:R-:W-:Y:S01]  /*4820*/  FFMA.FTZ R39, R39, UR5, -R2.reuse ;  /* 0x0000000527277c23 */ /* 0x100fe20008010802 */
[----:B------:R-:W2:Y:S01]  /*4830*/  MUFU.EX2 R62, R62 ;  /* 0x0000003e003e7308 */ /* 0x000ea20000000800 */
[----:B------:R-:W-:Y:S01]  /*4840*/  FFMA.FTZ R26, R26, UR5, -R2 ;  /* 0x000000051a1a7c23 */ /* 0x000fe20008010802 */
[----:B------:R-:W-:Y:S01]  /*4850*/  FADD.FTZ R21, R53, R64 ;  /* 0x0000004035157221 */ /* 0x000fe20000010000 */
[--C-:B------:R-:W-:Y:S01]  /*4860*/  FFMA.FTZ R27, R27, UR5, -R2.reuse ;  /* 0x000000051b1b7c23 */ /* 0x100fe20008010802 */
[--C-:B------:R-:W-:Y:S01]  /*4870*/  FFMA.FTZ R30, R30, UR5, -R2.reuse ;  /* 0x000000051e1e7c23 */ /* 0x100fe20008010802 */
[----:B------:R-:W-:Y:S01]  /*4880*/  FFMA.FTZ R2, R31, UR5, -R2 ;  /* 0x000000051f027c23 */ /* 0x000fe20008010802 */
[----:B------:R-:W-:Y:S01]  /*4890*/  FADD.FTZ R64, R40, R21 ;  /* 0x0000001528407221 */ /* 0x000fe20000010000 */
[----:B-1----:R-:W-:Y:S01]  /*48a0*/  F2FP.BF16.F32.PACK_AB R198, R37, R36 ;  /* 0x0000002425c6723e */ /* 0x002fe200000010ff */
[----:B------:R-:W1:Y:S01]  /*48b0*/  MUFU.EX2 R63, R63 ;  /* 0x0000003f003f7308 */ /* 0x000e620000000800 */
[----:B0-----:R-:W-:Y:S01]  /*48c0*/  FADD.FTZ R17, R58, R59 ;  /* 0x0000003b3a117221 */ /* 0x001fe20000010000 */
[----:B------:R-:W-:Y:S01]  /*48d0*/  FADD.FTZ R21, R41, R64 ;  /* 0x0000004029157221 */ /* 0x000fe20000010000 */
[----:B------:R-:W-:Y:S01]  /*48e0*/  F2FP.BF16.F32.PACK_AB R209, R59, R58 ;  /* 0x0000003a3bd1723e */ /* 0x000fe200000010ff */
[----:B------:R-:W-:Y:S01]  /*48f0*/  IMAD.MOV.U32 R64, RZ, RZ, R151 ;  /* 0x000000ffff407224 */ /* 0x000fe200078e0097 */
[-C--:B------:R-:W-:Y:S01]  /*4900*/  MOV R60, R151.reuse ;  /* 0x00000097003c7202 */ /* 0x080fe20000000f00 */
[----:B------:R-:W-:Y:S01]  /*4910*/  FADD.FTZ R0, R44, R21 ;  /* 0x000000152c007221 */ /* 0x000fe20000010000 */
[----:B------:R-:W-:Y:S01]  /*4920*/  IMAD.MOV.U32 R61, RZ, RZ, R151 ;  /* 0x000000ffff3d7224 */ /* 0x000fe200078e0097 */
[----:B------:R-:W0:Y:S01]  /*4930*/  MUFU.EX2 R50, R50 ;  /* 0x0000003200327308 */ /* 0x000e220000000800 */
[----:B--2---:R-:W-:Y:S01]  /*4940*/  FADD.FTZ R20, R62, R17 ;  /* 0x000000113e147221 */ /* 0x004fe20000010000 */
[----:B------:R-:W-:Y:S01]  /*4950*/  FADD.FTZ R21, R45, R0 ;  /* 0x000000002d157221 */ /* 0x000fe20000010000 */
[--C-:B------:R-:W-:Y:S01]  /*4960*/  IMAD.MOV.U32 R59, RZ, RZ, R151.reuse ;  /* 0x000000ffff3b7224 */ /* 0x100fe200078e0097 */
[-C--:B------:R-:W-:Y:S01]  /*4970*/  MOV R45, R151.reuse ;  /* 0x00000097002d7202 */ /* 0x080fe20000000f00 */
[--C-:B------:R-:W-:Y:S01]  /*4980*/  IMAD.MOV.U32 R58, RZ, RZ, R151.reuse ;  /* 0x000000ffff3a7224 */ /* 0x100fe200078e0097 */
[----:B------:R-:W-:Y:S01]  /*4990*/  MOV R40, R151 ;  /* 0x0000009700287202 */ /* 0x000fe20000000f00 */
[--C-:B------:R-:W-:Y:S01]  /*49a0*/  IMAD.MOV.U32 R53, RZ, RZ, R151.reuse ;  /* 0x000000ffff357224 */ /* 0x100fe200078e0097 */
[----:B------:R-:W2:Y:S01]  /*49b0*/  MUFU.EX2 R51, R51 ;  /* 0x0000003300337308 */ /* 0x000ea20000000800 */
[C---:B-1----:R-:W-:Y:S01]  /*49c0*/  FADD.FTZ R17, R63.reuse, R20 ;  /* 0x000000143f117221 */ /* 0x042fe20000010000 */
[----:B------:R-:W-:Y:S01]  /*49d0*/  F2FP.BF16.F32.PACK_AB R211, R63, R62 ;  /* 0x0000003e3fd3723e */ /* 0x000fe200000010ff */
[----:B------:R-:W-:-:S02]  /*49e0*/  IMAD.MOV.U32 R63, RZ, RZ, R151 ;  /* 0x000000ffff3f7224 */ /* 0x000fc400078e0097 */
[--C-:B------:R-:W-:Y:S02]  /*49f0*/  IMAD.MOV.U32 R62, RZ, RZ, R151.reuse ;  /* 0x000000ffff3e7224 */ /* 0x100fe400078e0097 */
[----:B------:R-:W-:Y:S01]  /*4a00*/  IMAD.MOV.U32 R52, RZ, RZ, R151 ;  /* 0x000000ffff347224 */ /* 0x000fe200078e0097 */
[----:B------:R-:W1:Y:S01]  /*4a10*/  MUFU.EX2 R54, R54 ;  /* 0x0000003600367308 */ /* 0x000e620000000800 */
[----:B0-----:R-:W-:Y:S01]  /*4a20*/  FADD.FTZ R20, R50, R17 ;  /* 0x0000001132147221 */ /* 0x001fe20000010000 */
[--C-:B------:R-:W-:Y:S02]  /*4a30*/  IMAD.MOV.U32 R49, RZ, RZ, R151.reuse ;  /* 0x000000ffff317224 */ /* 0x100fe400078e0097 */
[--C-:B------:R-:W-:Y:S02]  /*4a40*/  IMAD.MOV.U32 R48, RZ, RZ, R151.reuse ;  /* 0x000000ffff307224 */ /* 0x100fe400078e0097 */
[--C-:B------:R-:W-:Y:S02]  /*4a50*/  IMAD.MOV.U32 R44, RZ, RZ, R151.reuse ;  /* 0x000000ffff2c7224 */ /* 0x100fe400078e0097 */
[----:B------:R-:W0:Y:S01]  /*4a60*/  MUFU.EX2 R55, R55 ;  /* 0x0000003700377308 */ /* 0x000e220000000800 */
[C---:B--2---:R-:W-:Y:S01]  /*4a70*/  FADD.FTZ R17, R51.reuse, R20 ;  /* 0x0000001433117221 */ /* 0x044fe20000010000 */
[----:B------:R-:W-:Y:S01]  /*4a80*/  F2FP.BF16.F32.PACK_AB R205, R51, R50 ;  /* 0x0000003233cd723e */ /* 0x000fe200000010ff */
[--C-:B------:R-:W-:Y:S01]  /*4a90*/  IMAD.MOV.U32 R51, RZ, RZ, R151.reuse ;  /* 0x000000ffff337224 */ /* 0x100fe200078e0097 */
[----:B------:R-:W-:Y:S01]  /*4aa0*/  MOV R50, R151 ;  /* 0x0000009700327202 */ /* 0x000fe20000000f00 */
[----:B------:R-:W-:-:S02]  /*4ab0*/  IMAD.MOV.U32 R41, RZ, RZ, R151 ;  /* 0x000000ffff297224 */ /* 0x000fc400078e0097 */
[----:B------:R-:W-:Y:S01]  /*4ac0*/  IMAD.MOV.U32 R31, RZ, RZ, R151 ;  /* 0x000000ffff1f7224 */ /* 0x000fe200078e0097 */
[----:B------:R-:W2:Y:S01]  /*4ad0*/  MUFU.EX2 R42, R42 ;  /* 0x0000002a002a7308 */ /* 0x000ea20000000800 */
[----:B-1----:R-:W-:-:S07]  /*4ae0*/  FADD.FTZ R20, R54, R17 ;  /* 0x0000001136147221 */ /* 0x002fce0000010000 */
[----:B------:R-:W1:Y:S01]  /*4af0*/  MUFU.EX2 R43, R43 ;  /* 0x0000002b002b7308 */ /* 0x000e620000000800 */
[C---:B0-----:R-:W-:Y:S01]  /*4b00*/  FADD.FTZ R17, R55.reuse, R20 ;  /* 0x0000001437117221 */ /* 0x041fe20000010000 */
[----:B------:R-:W-:Y:S01]  /*4b10*/  FADD.FTZ R20, R32, R21 ;  /* 0x0000001520147221 */ /* 0x000fe20000010000 */
[----:B------:R-:W-:Y:S01]  /*4b20*/  F2FP.BF16.F32.PACK_AB R207, R55, R54 ;  /* 0x0000003637cf723e */ /* 0x000fe200000010ff */
[--C-:B------:R-:W-:Y:S01]  /*4b30*/  IMAD.MOV.U32 R54, RZ, RZ, R151.reuse ;  /* 0x000000ffff367224 */ /* 0x100fe200078e0097 */
[----:B------:R-:W-:Y:S01]  /*4b40*/  MOV R55, R151 ;  /* 0x0000009700377202 */ /* 0x000fe20000000f00 */
[----:B------:R-:W-:Y:S01]  /*4b50*/  FADD.FTZ R21, R33, R20 ;  /* 0x0000001421157221 */ /* 0x000fe20000010000 */
[----:B------:R-:W-:Y:S01]  /*4b60*/  IMAD.MOV.U32 R33, RZ, RZ, R151 ;  /* 0x000000ffff217224 */ /* 0x000fe200078e0097 */
[----:B------:R-:W0:Y:S01]  /*4b70*/  MUFU.EX2 R46, R46 ;  /* 0x0000002e002e7308 */ /* 0x000e220000000800 */
[----:B--2---:R-:W-:Y:S01]  /*4b80*/  FADD.FTZ R0, R42, R17 ;  /* 0x000000112a007221 */ /* 0x004fe20000010000 */
[----:B------:R-:W-:Y:S01]  /*4b90*/  FADD.FTZ R20, R36, R21 ;  /* 0x0000001524147221 */ /* 0x000fe20000010000 */
[----:B------:R-:W-:-:S02]  /*4ba0*/  IMAD.MOV.U32 R36, RZ, RZ, R151 ;  /* 0x000000ffff247224 */ /* 0x000fc400078e0097 */
[--C-:B------:R-:W-:Y:S02]  /*4bb0*/  IMAD.MOV.U32 R32, RZ, RZ, R151.reuse ;  /* 0x000000ffff207224 */ /* 0x100fe400078e0097 */
[----:B------:R-:W-:Y:S01]  /*4bc0*/  FADD.FTZ R21, R37, R20 ;  /* 0x0000001425157221 */ /* 0x000fe20000010000 */
[--C-:B------:R-:W-:Y:S01]  /*4bd0*/  IMAD.MOV.U32 R37, RZ, RZ, R151.reuse ;  /* 0x000000ffff257224 */ /* 0x100fe200078e0097 */
[----:B------:R-:W2:Y:S01]  /*4be0*/  MUFU.EX2 R47, R47 ;  /* 0x0000002f002f7308 */ /* 0x000ea20000000800 */
[C---:B-1----:R-:W-:Y:S01]  /*4bf0*/  FADD.FTZ R17, R43.reuse, R0 ;  /* 0x000000002b117221 */ /* 0x042fe20000010000 */
[----:B------:R-:W-:Y:S01]  /*4c00*/  F2FP.BF16.F32.PACK_AB R201, R43, R42 ;  /* 0x0000002a2bc9723e */ /* 0x000fe200000010ff */
[--C-:B------:R-:W-:Y:S02]  /*4c10*/  IMAD.MOV.U32 R43, RZ, RZ, R151.reuse ;  /* 0x000000ffff2b7224 */ /* 0x100fe400078e0097 */
[----:B------:R-:W-:-:S03]  /*4c20*/  IMAD.MOV.U32 R42, RZ, RZ, R151 ;  /* 0x000000ffff2a7224 */ /* 0x000fc600078e0097 */
[----:B------:R-:W1:Y:S01]  /*4c30*/  MUFU.EX2 R34, R34 ;  /* 0x0000002200227308 */ /* 0x000e620000000800 */
[----:B0-----:R-:W-:-:S07]  /*4c40*/  FADD.FTZ R0, R46, R17 ;  /* 0x000000112e007221 */ /* 0x001fce0000010000 */
[----:B------:R-:W0:Y:S01]  /*4c50*/  MUFU.EX2 R24, R24 ;  /* 0x0000001800187308 */ /* 0x000e220000000800 */
[C---:B--2---:R-:W-:Y:S01]  /*4c60*/  FADD.FTZ R17, R47.reuse, R0 ;  /* 0x000000002f117221 */ /* 0x044fe20000010000 */
[----:B------:R-:W-:Y:S01]  /*4c70*/  F2FP.BF16.F32.PACK_AB R203, R47, R46 ;  /* 0x0000002e2fcb723e */ /* 0x000fe200000010ff */
[--C-:B------:R-:W-:Y:S02]  /*4c80*/  IMAD.MOV.U32 R47, RZ, RZ, R151.reuse ;  /* 0x000000ffff2f7224 */ /* 0x100fe400078e0097 */
[----:B------:R-:W-:-:S03]  /*4c90*/  IMAD.MOV.U32 R46, RZ, RZ, R151 ;  /* 0x000000ffff2e7224 */ /* 0x000fc600078e0097 */
[----:B------:R-:W2:Y:S01]  /*4ca0*/  MUFU.EX2 R35, R35 ;  /* 0x0000002300237308 */ /* 0x000ea20000000800 */
[----:B-1----:R-:W-:-:S07]  /*4cb0*/  FADD.FTZ R0, R34, R17 ;  /* 0x0000001122007221 */ /* 0x002fce0000010000 */
[----:B------:R-:W1:Y:S01]  /*4cc0*/  MUFU.EX2 R25, R25 ;  /* 0x0000001900197308 */ /* 0x000e620000000800 */
[----:B0-----:R-:W-:-:S07]  /*4cd0*/  FADD.FTZ R20, R24, R21 ;  /* 0x0000001518147221 */ /* 0x001fce0000010000 */
[----:B------:R-:W0:Y:S01]  /*4ce0*/  MUFU.EX2 R38, R38 ;  /* 0x0000002600267308 */ /* 0x000e220000000800 */
[C---:B--2---:R-:W-:Y:S01]  /*4cf0*/  FADD.FTZ R17, R35.reuse, R0 ;  /* 0x0000000023117221 */ /* 0x044fe20000010000 */
[----:B------:R-:W-:Y:S01]  /*4d00*/  F2FP.BF16.F32.PACK_AB R197, R35, R34 ;  /* 0x0000002223c5723e */ /* 0x000fe200000010ff */
[----:B------:R-:W-:Y:S01]  /*4d10*/  IMAD.MOV.U32 R34, RZ, RZ, R151 ;  /* 0x000000ffff227224 */ /* 0x000fe200078e0097 */
[----:B------:R-:W-:-:S04]  /*4d20*/  MOV R35, R151 ;  /* 0x0000009700237202 */ /* 0x000fc80000000f00 */
        /* <DEDUP_REMOVED lines=8> */
[----:B--2---:R-:W-:Y:S01]  /*4db0*/  FADD.FTZ R20, R28, R21 ;  /* 0x000000151c147221 */ /* 0x004fe20000010000 */
[C---:B------:R-:W-:Y:S01]  /*4dc0*/  F2FP.BF16.F32.PACK_AB R194, R5.reuse, R28 ;  /* 0x0000001c05c2723e */ /* 0x040fe200000010ff */
[----:B------:R-:W-:Y:S02]  /*4dd0*/  IMAD.MOV.U32 R28, RZ, RZ, R151 ;  /* 0x000000ffff1c7224 */ /* 0x000fe400078e0097 */
[----:B------:R-:W-:-:S03]  /*4de0*/  FADD.FTZ R17, R5, R20 ;  /* 0x0000001405117221 */ /* 0x000fc60000010000 */
[----:B------:R-:W2:Y:S01]  /*4df0*/  MUFU.EX2 R27, R27 ;  /* 0x0000001b001b7308 */ /* 0x000ea20000000800 */
[C---:B-1----:R-:W-:Y:S01]  /*4e00*/  FADD.FTZ R21, R39.reuse, R0 ;  /* 0x0000000027157221 */ /* 0x042fe20000010000 */
[----:B------:R-:W-:Y:S01]  /*4e10*/  F2FP.BF16.F32.PACK_AB R199, R39, R38 ;  /* 0x0000002627c7723e */ /* 0x000fe200000010ff */
[--C-:B------:R-:W-:Y:S02]  /*4e20*/  IMAD.MOV.U32 R39, RZ, RZ, R151.reuse ;  /* 0x000000ffff277224 */ /* 0x100fe400078e0097 */
[----:B------:R-:W-:-:S03]  /*4e30*/  IMAD.MOV.U32 R38, RZ, RZ, R151 ;  /* 0x000000ffff267224 */ /* 0x000fc600078e0097 */
[----:B------:R-:W1:Y:S01]  /*4e40*/  MUFU.EX2 R30, R30 ;  /* 0x0000001e001e7308 */ /* 0x000e620000000800 */
[----:B0-----:R-:W-:-:S07]  /*4e50*/  FADD.FTZ R0, R26, R21 ;  /* 0x000000151a007221 */ /* 0x001fce0000010000 */
[----:B------:R0:W3:Y:S01]  /*4e60*/  MUFU.EX2 R195, R2 ;  /* 0x0000000200c37308 */ /* 0x0000e20000000800 */
[C---:B--2---:R-:W-:Y:S01]  /*4e70*/  FADD.FTZ R5, R27.reuse, R0 ;  /* 0x000000001b057221 */ /* 0x044fe20000010000 */
[----:B------:R-:W-:Y:S01]  /*4e80*/  F2FP.BF16.F32.PACK_AB R193, R27, R26 ;  /* 0x0000001a1bc1723e */ /* 0x000fe200000010ff */
[----:B------:R-:W-:Y:S01]  /*4e90*/  IMAD.MOV.U32 R27, RZ, RZ, R151 ;  /* 0x000000ffff1b7224 */ /* 0x000fe200078e0097 */
[----:B------:R-:W-:Y:S01]  /*4ea0*/  MOV R26, R151 ;  /* 0x00000097001a7202 */ /* 0x000fe20000000f00 */
[----:B-1----:R-:W-:Y:S01]  /*4eb0*/  FADD.FTZ R0, R30, R5 ;  /* 0x000000051e007221 */ /* 0x002fe20000010000 */
[----:B0-----:R-:W-:-:S03]  /*4ec0*/  IMAD.MOV.U32 R2, RZ, RZ, 0x3f800000 ;  /* 0x3f800000ff027424 */ /* 0x001fc600078e00ff */
[C---:B---3--:R-:W-:Y:S01]  /*4ed0*/  FADD.FTZ R5, R195.reuse, R0 ;  /* 0x00000000c3057221 */ /* 0x048fe20000010000 */
[----:B------:R-:W-:Y:S01]  /*4ee0*/  F2FP.BF16.F32.PACK_AB R195, R195, R30 ;  /* 0x0000001ec3c3723e */ /* 0x000fe200000010ff */
[----:B------:R-:W-:Y:S01]  /*4ef0*/  IMAD.MOV.U32 R0, RZ, RZ, 0x3f800000 ;  /* 0x3f800000ff007424 */ /* 0x000fe200078e00ff */
[----:B------:R-:W-:Y:S01]  /*4f00*/  MOV R30, R151 ;  /* 0x00000097001e7202 */ /* 0x000fe20000000f00 */
[----:B------:R-:W-:Y:S06]  /*4f10*/  @!P1 BRA `(.L_x_14) ;  /* 0x0000003c00d49947 */ /* 0x000fec0003800000 */
[----:B------:R-:W-:Y:S01]  /*4f20*/  UIADD3 UR4, UR60, -0x2, URZ ;  /* 0xfffffffe3c047890 */ /* 0x000fe2000fffe03f */
[----:B------:R-:W-:Y:S01]  /*4f30*/  IMAD.MOV.U32 R20, RZ, RZ, R3 ;  /* 0x000000ffff147224 */ /* 0x000fe200078e0003 */
[----:B------:R-:W-:Y:S01]  /*4f40*/  MOV R21, R4 ;  /* 0x0000000400157202 */ /* 0x000fe20000000f00 */
[----:B------:R-:W-:Y:S01]  /*4f50*/  IMAD.MOV.U32 R2, RZ, RZ, 0x3f800000 ;  /* 0x3f800000ff027424 */ /* 0x000fe200078e00ff */
[----:B------:R-:W-:Y:S02]  /*4f60*/  CS2R R150, SRZ ;  /* 0x0000000000967805 */ /* 0x000fe4000001ff00 */
[----:B------:R-:W-:Y:S01]  /*4f70*/  CS2R R146, SRZ ;  /* 0x0000000000927805 */ /* 0x000fe2000001ff00 */
[----:B------:R-:W-:Y:S01]  /*4f80*/  IMAD.U32 R228, RZ, RZ, UR4 ;  /* 0x00000004ffe47e24 */ /* 0x000fe2000f8e00ff */
[----:B------:R-:W-:Y:S02]  /*4f90*/  R2UR UR4, R16 ;  /* 0x00000000100472ca */ /* 0x000fe400000e0000 */
[----:B------:R-:W-:-:S02]  /*4fa0*/  CS2R R142, SRZ ;  /* 0x00000000008e7805 */ /* 0x000fc4000001ff00 */
[----:B------:R-:W-:Y:S02]  /*4fb0*/  CS2R R138, SRZ ;  /* 0x00000000008a7805 */ /* 0x000fe4000001ff00 */
[----:B------:R-:W-:Y:S02]  /*4fc0*/  CS2R R134, SRZ ;  /* 0x0000000000867805 */ /* 0x000fe4000001ff00 */
[----:B------:R-:W-:Y:S02]  /*4fd0*/  CS2R R130, SRZ ;  /* 0x0000000000827805 */ /* 0x000fe4000001ff00 */
[----:B------:R-:W-:Y:S02]  /*4fe0*/  CS2R R126, SRZ ;  /* 0x00000000007e7805 */ /* 0x000fe4000001ff00 */
[----:B------:R-:W-:Y:S02]  /*4ff0*/  CS2R R122, SRZ ;  /* 0x00000000007a7805 */ /* 0x000fe4000001ff00 */
[----:B------:R-:W-:-:S02]  /*5000*/  CS2R R118, SRZ ;  /* 0x0000000000767805 */ /* 0x000fc4000001ff00 */
[----:B------:R-:W-:Y:S02]  /*5010*/  CS2R R114, SRZ ;  /* 0x0000000000727805 */ /* 0x000fe4000001ff00 */
[----:B------:R-:W-:Y:S02]  /*5020*/  CS2R R110, SRZ ;  /* 0x00000000006e7805 */ /* 0x000fe4000001ff00 */
[----:B------:R-:W-:Y:S02]  /*5030*/  CS2R R106, SRZ ;  /* 0x00000000006a7805 */ /* 0x000fe4000001ff00 */
[----:B------:R-:W-:Y:S02]  /*5040*/  CS2R R102, SRZ ;  /* 0x0000000000667805 */ /* 0x000fe4000001ff00 */
[----:B------:R-:W-:Y:S01]  /*5050*/  CS2R R98, SRZ ;  /* 0x0000000000627805 */ /* 0x000fe2000001ff00 */
[----:B------:R-:W-:Y:S01]  /*5060*/  IMAD.U32 R229, RZ, RZ, UR4 ;  /* 0x00000004ffe57e24 */ /* 0x000fe2000f8e00ff */
        /* <DEDUP_REMOVED lines=49> */
[----:B------:R-:W-:Y:S01]  /*5380*/  CS2R R24, SRZ ;  /* 0x0000000000187805 */ /* 0x000fe2000001ff00 */
[----:B------:R-:W-:-:S06]  /*5390*/  UMOV UR39, UR38 ;  /* 0x0000002600277c82 */ /* 0x000fcc0008000000 */
.L_x_25:
[----:B------:R-:W-:Y:S01]  /*53a0*/  R2UR UR5, R229 ;  /* 0x00000000e50572ca */ /* 0x000fe200000e0000 */
[----:B------:R-:W-:-:S04]  /*53b0*/  UISETP.NE.AND UP0, UPT, UR39, 0x1, UPT ;  /* 0x000000012700788c */ /* 0x000fc8000bf05270 */
[----:B------:R-:W-:-:S08]  /*53c0*/  USEL UR4, URZ, 0x1, UP0 ;  /* 0x000000013f047887 */ /* 0x000fd00008000000 */
[----:B------:R-:W-:-:S06]  /*53d0*/  ULOP3.LUT UR4, UR5, UR4, URZ, 0x3c, !UPT ;  /* 0x0000000405047292 */ /* 0x000fcc000f8e3c3f */
[----:B------:R-:W-:Y:S01]  /*53e0*/  MOV R16, UR4 ;  /* 0x0000000400107c02 */ /* 0x000fe20008000f00 */
[----:B------:R-:W-:Y:S06]  /*53f0*/  @!P0 BRA `(.L_x_15) ;  /* 0x0000000000048947 */ /* 0x000fec0003800000 */
[----:B------:R-:W-:Y:S01]  /*5400*/  BPT.TRAP 0x1 ;  /* 0x000000040000795c */ /* 0x000fe20000300000 */
.L_x_15:
[----:B------:R-:W0:Y:S01]  /*5410*/  S2UR UR5, SR_CgaCtaId ;  /* 0x00000000000579c3 */ /* 0x000e220000008800 */
[----:B------:R-:W-:Y:S01]  /*5420*/  R2UR UR4, R16 ;  /* 0x00000000100472ca */ /* 0x000fe200000e0000 */
[----:B------:R-:W-:Y:S01]  /*5430*/  UIADD3 UR38, UR39, 0x1, URZ ;  /* 0x0000000127267890 */ /* 0x000fe2000fffe03f */
[----:B------:R-:W-:-:S03]  /*5440*/  UMOV UR61, 0x400 ;  /* 0x00000400003d7882 */ /* 0x000fc60000000000 */
[----:B------:R-:W-:-:S04]  /*5450*/  UISETP.NE.AND UP0, UPT, UR38, 0x2, UPT ;  /* 0x000000022600788c */ /* 0x000fc8000bf05270 */
[----:B------:R-:W-:-:S04]  /*5460*/  USEL UR38, UR38, URZ, UP0 ;  /* 0x0000003f26267287 */ /* 0x000fc80008000000 */
[----:B------:R-:W-:-:S05]  /*5470*/  IMAD.U32 R3, RZ, RZ, UR4 ;  /* 0x00000004ff037e24 */ /* 0x000fca000f8e00ff */
[----:B------:R-:W-:Y:S01]  /*5480*/  SHF.L.U32 R3, R3, 0x1f, RZ ;  /* 0x0000001f03037819 */ /* 0x000fe200000006ff */
[----:B0-----:R-:W-:-:S04]  /*5490*/  ULEA UR61, UR5, UR61, 0x18 ;  /* 0x0000003d053d7291 */ /* 0x001fc8000f8ec03f */
[----:B------:R-:W-:-:S09]  /*54a0*/  ULEA UR60, UR38, UR61, 0x3 ;  /* 0x0000003d263c7291 */ /* 0x000fd2000f8e183f */
[----:B------:R0:W1:Y:S01]  /*54b0*/  SYNCS.PHASECHK.TRANS64.TRYWAIT P1, [UR60+0x38830], R3 ;  /* 0x03883003ff0075a7 */ /* 0x000062000802017c */
[----:B------:R-:W-:Y:S05]  /*54c0*/  @!P0 BRA `(.L_x_16) ;  /* 0x0000000000048947 */ /* 0x000fea0003800000 */
[----:B------:R-:W-:Y:S01]  /*54d0*/  BPT.TRAP 0x1 ;  /* 0x000000040000795c */ /* 0x000fe20000300000 */
.L_x_16:
[----:B-1----:R-:W-:Y:S05]  /*54e0*/  @P1 BRA `(.L_x_17) ;  /* 0x0000000000081947 */ /* 0x002fea0003800000 */
[----:B------:R-:W1:Y:S02]  /*54f0*/  SYNCS.PHASECHK.TRANS64.TRYWAIT P1, [UR60+0x38830], R3 ;  /* 0x03883003ff0075a7 */ /* 0x000e64000802017c */
[----:B-1----:R-:W-:Y:S05]  /*5500*/  @!P1 BRA `(.L_x_18) ;  /* 0x000000a800489947 */ /* 0x002fea0003800000 */
.L_x_17:
[----:B------:R-:W-:Y:S01]  /*5510*/  R2UR UR4, R18 ;  /* 0x00000000120472ca */ /* 0x000fe200000e0000 */
[----:B------:R-:W-:Y:S01]  /*5520*/  WARPGROUP.ARRIVE ;  /* 0x00000000000079c5 */ /* 0x000fe20000000000 */
[----:B------:R-:W-:Y:S01]  /*5530*/  R2UR UR10, R14 ;  /* 0x000000000e0a72ca */ /* 0x000fe200000e0000 */
[----:B------:R-:W-:Y:S01]  /*5540*/  UMOV UR59, 0x40000040 ;  /* 0x40000040003b7882 */ /* 0x000fe20000000000 */
        /* <DEDUP_REMOVED lines=9> */
[----:B------:R-:W-:Y:S01]  /*55e0*/  UIMAD UR4, UR38, 0xa00, UR4 ;  /* 0x00000a00260478a4 */ /* 0x000fe2000f8e0204 */
[-C--:B------:R-:W-:Y:S01]  /*55f0*/  FMUL.FTZ R24, R24, R0.reuse ;  /* 0x0000000018187220 */ /* 0x080fe20000410000 */
[----:B------:R-:W-:Y:S01]  /*5600*/  UMOV UR56, UR10 ;  /* 0x0000000a00387c82 */ /* 0x000fe20008000000 */
[----:B------:R-:W-:Y:S01]  /*5610*/  UMOV UR43, 0x40000040 ;  /* 0x40000040002b7882 */ /* 0x000fe20000000000 */
[----:B------:R-:W-:Y:S01]  /*5620*/  UMOV UR57, UR11 ;  /* 0x0000000b00397c82 */ /* 0x000fe20008000000 */
[----:B------:R-:W-:Y:S01]  /*5630*/  UIADD3 UR6, UR4, 0x80, URZ ;  /* 0x0000008004067890 */ /* 0x000fe2000fffe03f */
[-C--:B------:R-:W-:Y:S01]  /*5640*/  FMUL.FTZ R25, R25, R0.reuse ;  /* 0x0000000019197220 */ /* 0x080fe20000410000 */
[----:B------:R-:W-:Y:S01]  /*5650*/  UMOV UR58, UR4 ;  /* 0x00000004003a7c82 */ /* 0x000fe20008000000 */
[----:B------:R-:W-:Y:S01]  /*5660*/  UIADD3 UR5, UR4, 0x100, URZ ;  /* 0x0000010004057890 */ /* 0x000fe2000fffe03f */
[----:B------:R-:W-:Y:S01]  /*5670*/  HGMMA.64x16x16.F32.BF16 R184, gdesc[UR56], RZ, !UPT, gsb0 ;  /* 0x0020000038b879f0 */ /* 0x000fe2000c0018ff */
[----:B------:R-:W-:Y:S01]  /*5680*/  UMOV UR56, UR10 ;  /* 0x0000000a00387c82 */ /* 0x000fe20008000000 */
[----:B------:R-:W-:Y:S01]  /*5690*/  UMOV UR57, UR11 ;  /* 0x0000000b00397c82 */ /* 0x000fe20008000000 */
[----:B------:R-:W-:Y:S01]  /*56a0*/  UMOV UR58, UR6 ;  /* 0x00000006003a7c82 */ /* 0x000fe20008000000 */
[----:B------:R-:W-:Y:S01]  /*56b0*/  UMOV UR59, 0x40000040 ;  /* 0x40000040003b7882 */ /* 0x000fe20000000000 */
[----:B------:R-:W-:Y:S01]  /*56c0*/  UIADD3 UR6, UR4, 0x180, URZ ;  /* 0x0000018004067890 */ /* 0x000fe2000fffe03f */
[-C--:B------:R-:W-:Y:S01]  /*56d0*/  FMUL.FTZ R28, R28, R0.reuse ;  /* 0x000000001c1c7220 */ /* 0x080fe20000410000 */
        /* <DEDUP_REMOVED lines=12> */
[----:B------:R-:W-:Y:S01]  /*57a0*/  UMOV UR47, 0x40000040 ;  /* 0x40000040002f7882 */ /* 0x000fe20000000000 */
[----:B------:R-:W-:Y:S01]  /*57b0*/  UIADD3 UR50, UR4, 0x782, URZ ;  /* 0x0000078204327890 */ /* 0x000fe2000fffe03f */
[-C--:B------:R-:W-:Y:S01]  /*57c0*/  FMUL.FTZ R41, R41, R0.reuse ;  /* 0x0000000029297220 */ /* 0x080fe20000410000 */
[----:B------:R-:W-:Y:S01]  /*57d0*/  UMOV UR51, 0x40000040 ;  /* 0x4000004000337882 */ /* 0x000fe20000000000 */
[----:B------:R-:W-:Y:S01]  /*57e0*/  UIADD3 UR54, UR4, 0x784, URZ ;  /* 0x0000078404367890 */ /* 0x000fe2000fffe03f */
[-C--:B------:R-:W-:Y:S01]  /*57f0*/  FMUL.FTZ R44, R44, R0.reuse ;  /* 0x000000002c2c7220 */ /* 0x080fe20000410000 */
[----:B------:R-:W-:Y:S01]  /*5800*/  UMOV UR55, 0x40000040 ;  /* 0x4000004000377882 */ /* 0x000fe20000000000 */
[----:B------:R-:W-:Y:S01]  /*5810*/  UMOV UR7, 0x40000040 ;  /* 0x4000004000077882 */ /* 0x000fe20000000000 */
[-C--:B------:R-:W-:Y:S01]  /*5820*/  FMUL.FTZ R45, R45, R0.reuse ;  /* 0x000000002d2d7220 */ /* 0x080fe20000410000 */
        /* <DEDUP_REMOVED lines=23> */
[----:B------:R-:W-:Y:S01]  /*59a0*/  FMUL.FTZ R93, R93, R0 ;  /* 0x000000005d5d7220 */ /* 0x000fe20000410000 */
[----:B------:R-:W-:-:S02]  /*59b0*/  WARPGROUP.DEPBAR.LE gsb0, 0x0 ;  /* 0x00008000000079c5 */ /* 0x000fc40000010000 */
[----:B------:R-:W-:Y:S01]  /*59c0*/  WARPGROUP.ARRIVE ;  /* 0x00000000000079c5 */ /* 0x000fe20000000000 */
[-C--:B------:R-:W-:Y:S01]  /*59d0*/  FMUL.FTZ R96, R96, R0.reuse ;  /* 0x0000000060607220 */ /* 0x080fe20000410000 */
[-C--:B------:R-:W-:Y:S01]  /*59e0*/  FMUL.FTZ R97, R97, R0.reuse ;  /* 0x0000000061617220 */ /* 0x080fe20000410000 */
[-C--:B------:R-:W-:Y:S01]  /*59f0*/  FMUL.FTZ R100, R100, R0.reuse ;  /* 0x0000000064647220 */ /* 0x080fe20000410000 */
[-C--:B------:R-:W-:Y:S01]  /*5a00*/  FMUL.FTZ R101, R101, R0.reuse ;  /* 0x0000000065657220 */ /* 0x080fe20000410000 */
[-C--:B------:R-:W-:Y:S01]  /*5a10*/  FMUL.FTZ R104, R104, R0.reuse ;  /* 0x0000000068687220 */ /* 0x080fe20000410000 */
[----:B------:R-:W-:Y:S01]  /*5a20*/  HGMMA.64x16x16.F32.BF16 R176, gdesc[UR56], RZ, !UPT, gsb0 ;  /* 0x0020000038b079f0 */ /* 0x000fe2000c0018ff */
[----:B------:R-:W-:Y:S01]  /*5a30*/  UMOV UR56, UR10 ;  /* 0x0000000a00387c82 */ /* 0x000fe20008000000 */
[----:B------:R-:W-:Y:S01]  /*5a40*/  UMOV UR57, UR11 ;  /* 0x0000000b00397c82 */ /* 0x000fe20008000000 */
[----:B------:R-:W-:Y:S01]  /*5a50*/  UMOV UR58, UR5 ;  /* 0x00000005003a7c82 */ /* 0x000fe20008000000 */
[----:B------:R-:W-:Y:S01]  /*5a60*/  UMOV UR59, 0x40000040 ;  /* 0x40000040003b7882 */ /* 0x000fe20000000000 */
[----:B------:R-:W-:Y:S01]  /*5a70*/  UIADD3 UR5, UR4, 0x200, URZ ;  /* 0x0000020004057890 */ /* 0x000fe2000fffe03f */
        /* <DEDUP_REMOVED lines=103> */
[----:B------:R-:W-:Y:S02]  /*60f0*/  R2UR UR10, R8 ;  /* 0x00000000080a72ca */ /* 0x000fe400000e0000 */
[----:B------:R-:W-:Y:S01]  /*6100*/  R2UR UR11, R9 ;  /* 0x00000000090b72ca */ /* 0x000fe200000e0000 */
[----:B------:R-:W-:Y:S02]  /*6110*/  WARPGROUP.DEPBAR.LE gsb0, 0x0 ;  /* 0x00008000000079c5 */ /* 0x000fe40000010000 */
        /* <DEDUP_REMOVED lines=37> */
[----:B------:R-:W-:Y:S02]  /*6370*/  UIADD3 UR5, UR4, 0x104, URZ ;  /* 0x0000010404057890 */ /* 0x000fe4000fffe03f */
[----:B------:R-:W-:Y:S01]  /*6380*/  UIADD3 UR18, UR4, 0x284, URZ ;  /* 0x0000028404127890 */ /* 0x000fe2000fffe03f */
[----:B------:R-:W-:Y:S01]  /*6390*/  UMOV UR19, 0x40000040 ;  /* 0x4000004000137882 */ /* 0x000fe20000000000 */
        /* <DEDUP_REMOVED lines=142> */
[----:B------:R-:W-:Y:S02]  /*6c80*/  R2UR UR14, R6 ;  /* 0x00000000060e72ca */ /* 0x000fe400000e0000 */
[----:B------:R-:W-:-:S11]  /*6c90*/  R2UR UR15, R7 ;  /* 0x00000000070f72ca */ /* 0x000fd600000e0000 */
        /* <DEDUP_REMOVED lines=252> */
[----:B------:R-:W-:-:S03]  /*7c60*/  UIADD3 UR6, UR4, 0x906, URZ ;  /* 0x0000090604067890 */ /* 0x000fc6000fffe03f */
[----:B------:R-:W-:Y:S01]  /*7c70*/  UMOV UR4, UR14 ;  /* 0x0000000e00047c82 */ /* 0x000fe20008000000 */
        /* <DEDUP_REMOVED lines=24> */
.L_x_19:
[----:B------:R-:W-:Y:S01]  /*7e00*/  R2UR UR5, R229 ;  /* 0x00000000e50572ca */ /* 0x000fe200000e0000 */
[----:B------:R-:W-:-:S12]  /*7e10*/  ULEA UR4, UR39, UR61, 0x3 ;  /* 0x0000003d27047291 */ /* 0x000fd8000f8e183f */
[----:B------:R-:W-:-:S05]  /*7e20*/  IMAD.U32 R0, RZ, RZ, UR5 ;  /* 0x00000005ff007e24 */ /* 0x000fca000f8e00ff */
[----:B------:R-:W-:-:S04]  /*7e30*/  SHF.L.U32 R0, R0, 0x1f, RZ ;  /* 0x0000001f00007819 */ /* 0x000fc800000006ff */
[----:B------:R2:W3:Y:S01]  /*7e40*/  SYNCS.PHASECHK.TRANS64.TRYWAIT P1, [UR4+0x38850], R0 ;  /* 0x03885000ff0075a7 */ /* 0x0004e20008020144 */
[----:B------:R-:W-:Y:S05]  /*7e50*/  @!P0 BRA `(.L_x_20) ;  /* 0x0000000000048947 */ /* 0x000fea0003800000 */
[----:B------:R-:W-:Y:S01]  /*7e60*/  BPT.TRAP 0x1 ;  /* 0x000000040000795c */ /* 0x000fe20000300000 */
.L_x_20:
[----:B---3--:R-:W-:Y:S05]  /*7e70*/  @P1 BRA `(.L_x_21) ;  /* 0x0000000000081947 */ /* 0x008fea0003800000 */
[----:B------:R-:W3:Y:S02]  /*7e80*/  SYNCS.PHASECHK.TRANS64.TRYWAIT P1, [UR4+0x38850], R0 ;  /* 0x03885000ff0075a7 */ /* 0x000ee40008020144 */
[----:B---3--:R-:W-:Y:S05]  /*7e90*/  @!P1 BRA `(.L_x_22) ;  /* 0x0000007c00fc9947 */ /* 0x008fea0003800000 */
.L_x_21:
[----:B------:R-:W-:Y:S01]  /*7ea0*/  UIADD3 UR61, UR61, 0x400, URZ ;  /* 0x000004003d3d7890 */ /* 0x000fe2000fffe03f */
[----:B------:R-:W-:Y:S01]  /*7eb0*/  WARPGROUP.ARRIVE ;  /* 0x00000000000079c5 */ /* 0x000fe20000000000 */
[----:B------:R-:W-:Y:S02]  /*7ec0*/  UMOV UR7, 0x40000040 ;  /* 0x4000004000077882 */ /* 0x000fe40000000000 */
[----:B------:R-:W-:-:S04]  /*7ed0*/  USHF.R.U32.HI UR61, URZ, 0x4, UR61 ;  /* 0x000000043f3d7899 */ /* 0x000fc8000801163d */
[----:B------:R-:W-:-:S04]  /*7ee0*/  ULOP3.LUT UR61, UR61, 0x3fff, URZ, 0xc0, !UPT ;  /* 0x00003fff3d3d7892 */ /* 0x000fc8000f8ec03f */
[----:B------:R-:W-:-:S04]  /*7ef0*/  ULOP3.LUT UR5, UR61, 0x2800000, URZ, 0xfc, !UPT ;  /* 0x028000003d057892 */ /* 0x000fc8000f8efc3f */
[----:B------:R-:W-:-:S07]  /*7f00*/  UIMAD UR5, UR39, 0xa00, UR5 ;  /* 0x00000a00270578a4 */ /* 0x000fce000f8e0205 */
[----:B------:R-:W-:Y:S02]  /*7f10*/  UMOV UR6, UR5 ;  /* 0x0000000500067c82 */ /* 0x000fe40008000000 */
[----:B------:R-:W-:Y:S01]  /*7f20*/  HGMMA.64x256x16.F32.BF16 R24, R208, gdesc[UR4].tnspB, R24, gsb0 ;  /* 0x43e00004d0187df0 */ /* 0x000fe20008001818 */
[----:B------:R-:W-:Y:S01]  /*7f30*/  UIADD3 UR6, UR5, 0x80, URZ ;  /* 0x0000008005067890 */ /* 0x000fe2000fffe03f */
[----:B------:R-:W-:Y:S01]  /*7f40*/  UMOV UR7, 0x40000040 ;  /* 0x4000004000077882 */ /* 0x000fe20000000000 */
[----:B------:R-:W-:Y:S02]  /*7f50*/  WARPGROUP.DEPBAR.LE gsb0, 0x0 ;  /* 0x00008000000079c5 */ /* 0x000fe40000010000 */
[----:B------:R-:W-:-:S15]  /*7f60*/  WARPGROUP.ARRIVE ;  /* 0x00000000000079c5 */ /* 0x000fde0000000000 */
[----:B------:R-:W-:-:S08]  /*7f70*/  NOP ;  /* 0x0000000000007918 */ /* 0x000fd00000000000 */
        /* <DEDUP_REMOVED lines=18> */
[----:B------:R-:W-:Y:S03]  /*80a0*/  HGMMA.64x256x16.F32.BF16 R24, R192, gdesc[UR4].tnspB, R24, gsb0 ;  /* 0x43e00004c0187df0 */ /* 0x000fe60008001818 */
[----:B------:R-:W-:Y:S02]  /*80b0*/  WARPGROUP.DEPBAR.LE gsb0, 0x0 ;  /* 0x00008000000079c5 */ /* 0x000fe40000010000 */
[----:B------:R-:W-:Y:S05]  /*80c0*/  @!P0 BRA `(.L_x_23) ;  /* 0x0000000000048947 */ /* 0x000fea0003800000 */
[----:B------:R-:W-:Y:S01]  /*80d0*/  BPT.TRAP 0x1 ;  /* 0x000000040000795c */ /* 0x000fe20000300000 */
.L_x_23:
[----:B0-2---:R-:W-:Y:S01]  /*80e0*/  FMNMX.FTZ R0, R184, R21, !PT ;  /* 0x00000015b8007209 */ /* 0x005fe20007810000 */
[----:B------:R-:W-:Y:S01]  /*80f0*/  ULDC UR5, c[0x0][0x988] ;  /* 0x0002620000057ab9 */ /* 0x000fe20000000800 */
[----:B------:R-:W-:Y:S01]  /*8100*/  FMNMX.FTZ R2, R186, R20, !PT ;  /* 0x00000014ba027209 */ /* 0x000fe20007810000 */
[----:B------:R-:W0:Y:S01]  /*8110*/  S2UR UR6, SR_CgaCtaId ;  /* 0x00000000000679c3 */ /* 0x000e220000008800 */
[----:B-1----:R-:W-:Y:S01]  /*8120*/  FMNMX.FTZ R3, R185, R0, !PT ;  /* 0x00000000b9037209 */ /* 0x002fe20007810000 */
[----:B------:R-:W-:Y:S01]  /*8130*/  UIADD3 UR60, UR60, 0x38840, URZ ;  /* 0x000388403c3c7890 */ /* 0x000fe2000fffe03f */
[----:B------:R-:W-:Y:S02]  /*8140*/  FMNMX.FTZ R193, R187, R2, !PT ;  /* 0x00000002bbc17209 */ /* 0x000fe40007810000 */
[----:B------:R-:W-:Y:S02]  /*8150*/  FMNMX.FTZ R0, R188, R3, !PT ;  /* 0x00000003bc007209 */ /* 0x000fe40007810000 */
[----:B------:R-:W-:-:S02]  /*8160*/  FMNMX.FTZ R2, R190, R193, !PT ;  /* 0x000000c1be027209 */ /* 0x000fc40007810000 */
[----:B------:R-:W-:Y:S02]  /*8170*/  FMNMX.FTZ R3, R189, R0, !PT ;  /* 0x00000000bd037209 */ /* 0x000fe40007810000 */
[----:B------:R-:W-:Y:S02]  /*8180*/  FMNMX.FTZ R193, R191, R2, !PT ;  /* 0x00000002bfc17209 */ /* 0x000fe40007810000 */
[----:B------:R-:W-:Y:S02]  /*8190*/  FMNMX.FTZ R0, R176, R3, !PT ;  /* 0x00000003b0007209 */ /* 0x000fe40007810000 */
[----:B------:R-:W-:Y:S02]  /*81a0*/  FMNMX.FTZ R2, R178, R193, !PT ;  /* 0x000000c1b2027209 */ /* 0x000fe40007810000 */
[----:B------:R-:W-:Y:S02]  /*81b0*/  FMNMX.FTZ R3, R177, R0, !PT ;  /* 0x00000000b1037209 */ /* 0x000fe40007810000 */
[----:B------:R-:W-:-:S02]  /*81c0*/  FMNMX.FTZ R193, R179, R2, !PT ;  /* 0x00000002b3c17209 */ /* 0x000fc40007810000 */
[----:B------:R-:W-:Y:S02]  /*81d0*/  FMNMX.FTZ R0, R180, R3, !PT ;  /* 0x00000003b4007209 */ /* 0x000fe40007810000 */
[----:B------:R-:W-:Y:S01]  /*81e0*/  FMNMX.FTZ R2, R182, R193, !PT ;  /* 0x000000c1b6027209 */ /* 0x000fe20007810000 */
[----:B0-----:R-:W-:Y:S01]  /*81f0*/  UPRMT UR60, UR6, 0x654, UR60 ;  /* 0x00000654063c7896 */ /* 0x001fe2000800003c */
[----:B------:R-:W-:Y:S02]  /*8200*/  FMNMX.FTZ R3, R181, R0, !PT ;  /* 0x00000000b5037209 */ /* 0x000fe40007810000 */
[----:B------:R-:W-:Y:S02]  /*8210*/  FMNMX.FTZ R193, R183, R2, !PT ;  /* 0x00000002b7c17209 */ /* 0x000fe40007810000 */
[----:B------:R-:W-:Y:S02]  /*8220*/  FMNMX.FTZ R0, R168, R3, !PT ;  /* 0x00000003a8007209 */ /* 0x000fe40007810000 */
[----:B------:R-:W-:-:S02]  /*8230*/  FMNMX.FTZ R2, R170, R193, !PT ;  /* 0x000000c1aa027209 */ /* 0x000fc40007810000 */
[----:B------:R-:W-:Y:S01]  /*8240*/  FMNMX.FTZ R3, R169, R0, !PT ;  /* 0x00000000a9037209 */ /* 0x000fe20007810000 */
[----:B------:R-:W-:Y:S01]  /*8250*/  SYNCS.ARRIVE.TRANS64.RED.A1T0 RZ, [UR60], RZ ;  /* 0x000000ffffff79a7 */ /* 0x000fe2000810043c */
[----:B------:R-:W-:Y:S02]  /*8260*/  FMNMX.FTZ R193, R171, R2, !PT ;  /* 0x00000002abc17209 */ /* 0x000fe40007810000 */
[----:B------:R-:W-:Y:S02]  /*8270*/  FMNMX.FTZ R0, R172, R3, !PT ;  /* 0x00000003ac007209 */ /* 0x000fe40007810000 */
        /* <DEDUP_REMOVED lines=18> */
[----:B------:R-:W-:-:S03]  /*83a0*/  FMNMX.FTZ R2, R159, R2, !PT ;  /* 0x000000029f027209 */ /* 0x000fc60007810000 */
[----:B------:R-:W0:Y:S04]  /*83b0*/  SHFL.BFLY PT, R3, R0, 0x2, 0x1f ;  /* 0x0c401f0000037f89 */ /* 0x000e2800000e0000 */
[----:B------:R-:W1:Y:S01]  /*83c0*/  SHFL.BFLY PT, R193, R2, 0x2, 0x1f ;  /* 0x0c401f0002c17f89 */ /* 0x000e6200000e0000 */
[----:B0-----:R-:W-:Y:S02]  /*83d0*/  FMNMX.FTZ R192, R0, R3, !PT ;  /* 0x0000000300c07209 */ /* 0x001fe40007810000 */
[----:B-1----:R-:W-:-:S03]  /*83e0*/  FMNMX.FTZ R193, R2, R193, !PT ;  /* 0x000000c102c17209 */ /* 0x002fc60007810000 */
[----:B------:R-:W0:Y:S04]  /*83f0*/  SHFL.BFLY PT, R3, R192, 0x1, 0x1f ;  /* 0x0c201f00c0037f89 */ /* 0x000e2800000e0000 */
[----:B------:R-:W1:Y:S01]  /*8400*/  SHFL.BFLY PT, R194, R193, 0x1, 0x1f ;  /* 0x0c201f00c1c27f89 */ /* 0x000e6200000e0000 */
[----:B0-----:R-:W-:Y:S02]  /*8410*/  FMNMX.FTZ R4, R192, R3, !PT ;  /* 0x00000003c0047209 */ /* 0x001fe40007810000 */
[----:B-1----:R-:W-:-:S03]  /*8420*/  FMNMX.FTZ R3, R193, R194, !PT ;  /* 0x000000c2c1037209 */ /* 0x002fc60007810000 */
[----:B------:R-:W-:Y:S02]  /*8430*/  FADD.FTZ R21, -R4, R21 ;  /* 0x0000001504157221 */ /* 0x000fe40000010100 */
[----:B------:R-:W-:Y:S02]  /*8440*/  FADD.FTZ R20, -R3, R20 ;  /* 0x0000001403147221 */ /* 0x000fe40000010100 */
[----:B------:R-:W-:Y:S02]  /*8450*/  FMUL.FTZ R194, R21, UR5 ;  /* 0x0000000515c27c20 */ /* 0x000fe40008410000 */
[----:B------:R-:W-:Y:S01]  /*8460*/  FMUL.FTZ R2, R20, UR5 ;  /* 0x0000000514027c20 */ /* 0x000fe20008410000 */
[----:B------:R-:W-:Y:S01]  /*8470*/  FMUL.FTZ R20, R4, UR5 ;  /* 0x0000000504147c20 */ /* 0x000fe20008410000 */
[----:B------:R0:W-:Y:S03]  /*8480*/  MUFU.EX2 R0, R194 ;  /* 0x000000c200007308 */ /* 0x0001e60000000800 */
[--C-:B------:R-:W-:Y:S01]  /*8490*/  FFMA.FTZ R208, R185, UR5, -R20.reuse ;  /* 0x00000005b9d07c23 */ /* 0x100fe20008010814 */
        /* <DEDUP_REMOVED lines=17> */
[--C-:B0-----:R-:W-:Y:S01]  /*85b0*/  FFMA.FTZ R194, R156, UR5, -R20.reuse ;  /* 0x000000059cc27c23 */ /* 0x101fe20008010814 */
[----:B------:R-:W-:Y:S01]  /*85c0*/  FFMA.FTZ R153, R157, UR5, -R20 ;  /* 0x000000059d997c23 */ /* 0x000fe20008010814 */
[----:B------:R-:W-:Y:S01]  /*85d0*/  FMUL.FTZ R20, R3, UR5 ;  /* 0x0000000503147c20 */ /* 0x000fe20008410000 */
[----:B------:R-:W0:Y:S03]  /*85e0*/  MUFU.EX2 R21, R21 ;  /* 0x0000001500157308 */ /* 0x000e260000000800 */
[--C-:B------:R-:W-:Y:S01]  /*85f0*/  FFMA.FTZ R209, R186, UR5, -R20.reuse ;  /* 0x00000005bad17c23 */ /* 0x100fe20008010814 */
[--C-:B------:R-:W-:Y:S01]  /*8600*/  FFMA.FTZ R152, R187, UR5, -R20.reuse ;  /* 0x00000005bb987c23 */ /* 0x100fe20008010814 */
[--C-:B------:R-:W-:Y:S01]  /*8610*/  FFMA.FTZ R211, R190, UR5, -R20.reuse ;  /* 0x00000005bed37c23 */ /* 0x100fe20008010814 */
[--C-:B------:R-:W-:Y:S01]  /*8620*/  FFMA.FTZ R156, R191, UR5, -R20.reuse ;  /* 0x00000005bf9c7c23 */ /* 0x100fe20008010814 */
[--C-:B------:R-:W-:Y:S01]  /*8630*/  FFMA.FTZ R205, R178, UR5, -R20.reuse ;  /* 0x00000005b2cd7c23 */ /* 0x100fe20008010814 */
[----:B------:R-:W-:Y:S01]  /*8640*/  MUFU.EX2 R2, R2 ;  /* 0x0000000200027308 */ /* 0x000fe20000000800 */
[--C-:B------:R-:W-:Y:S01]  /*8650*/  FFMA.FTZ R160, R179, UR5, -R20.reuse ;  /* 0x00000005b3a07c23 */ /* 0x100fe20008010814 */
[--C-:B------:R-:W-:Y:S01]  /*8660*/  FFMA.FTZ R207, R182, UR5, -R20.reuse ;  /* 0x00000005b6cf7c23 */ /* 0x100fe20008010814 */
[--C-:B------:R-:W-:Y:S01]  /*8670*/  FFMA.FTZ R164, R183, UR5, -R20.reuse ;  /* 0x00000005b7a47c23 */ /* 0x100fe20008010814 */
[--C-:B------:R-:W-:Y:S01]  /*8680*/  FFMA.FTZ R203, R174, UR5, -R20.reuse ;  /* 0x00000005aecb7c23 */ /* 0x100fe20008010814 */
[--C-:B------:R-:W-:Y:S01]  /*8690*/  FFMA.FTZ R201, R170, UR5, -R20.reuse ;  /* 0x00000005aac97c23 */ /* 0x100fe20008010814 */
[--C-:B------:R-:W-:Y:S01]  /*86a0*/  FFMA.FTZ R168, R171, UR5, -R20.reuse ;  /* 0x00000005aba87c23 */ /* 0x100fe20008010814 */
[--C-:B------:R-:W-:Y:S01]  /*86b0*/  FFMA.FTZ R199, R166, UR5, -R20.reuse ;  /* 0x00000005a6c77c23 */ /* 0x100fe20008010814 */
[----:B------:R-:W1:Y:S01]  /*86c0*/  MUFU.EX2 R209, R209 ;  /* 0x000000d100d17308 */ /* 0x000e620000000800 */
[----:B0-----:R-:W-:Y:S01]  /*86d0*/  FFMA.FTZ R17, R0, R17, R21 ;  /* 0x0000001100117223 */ /* 0x001fe20000010015 */
[--C-:B------:R-:W-:Y:S01]  /*86e0*/  FFMA.FTZ R170, R175, UR5, -R20.reuse ;  /* 0x00000005afaa7c23 */ /* 0x100fe20008010814 */
[--C-:B------:R-:W-:Y:S01]  /*86f0*/  FFMA.FTZ R197, R162, UR5, -R20.reuse ;  /* 0x00000005a2c57c23 */ /* 0x100fe20008010814 */
[--C-:B------:R-:W-:Y:S01]  /*8700*/  FFMA.FTZ R162, R163, UR5, -R20.reuse ;  /* 0x00000005a3a27c23 */ /* 0x100fe20008010814 */
[--C-:B------:R-:W-:Y:S01]  /*8710*/  FFMA.FTZ R193, R154, UR5, -R20.reuse ;  /* 0x000000059ac17c23 */ /* 0x100fe20008010814 */
[----:B------:R-:W-:-:S02]  /*8720*/  FFMA.FTZ R195, R158, UR5, -R20 ;  /* 0x000000059ec37c23 */ /* 0x000fc40008010814 */
[----:B------:R-:W0:Y:S08]  /*8730*/  MUFU.EX2 R208, R208 ;  /* 0x000000d000d07308 */ /* 0x000e300000000800 */
[----:B------:R-:W2:Y:S01]  /*8740*/  MUFU.EX2 R152, R152 ;  /* 0x0000009800987308 */ /* 0x000ea20000000800 */
[----:B-1----:R-:W-:-:S07]  /*8750*/  FFMA.FTZ R5, R2, R5, R209 ;  /* 0x0000000502057223 */ /* 0x002fce00000100d1 */
[----:B------:R-:W1:Y:S01]  /*8760*/  MUFU.EX2 R210, R210 ;  /* 0x000000d200d27308 */ /* 0x000e620000000800 */
[----:B0-----:R-:W-:-:S07]  /*8770*/  FADD.FTZ R17, R208, R17 ;  /* 0x00000011d0117221 */ /* 0x001fce0000010000 */
[----:B------:R-:W0:Y:S01]  /*8780*/  MUFU.EX2 R211, R211 ;  /* 0x000000d300d37308 */ /* 0x000e220000000800 */
[----:B--2---:R-:W-:-:S07]  /*8790*/  FADD.FTZ R172, R152, R5 ;  /* 0x0000000598ac7221 */ /* 0x004fce0000010000 */
[----:B------:R-:W2:Y:S01]  /*87a0*/  MUFU.EX2 R189, R189 ;  /* 0x000000bd00bd7308 */ /* 0x000ea20000000800 */
[----:B-1----:R-:W-:-:S07]  /*87b0*/  FADD.FTZ R174, R210, R17 ;  /* 0x00000011d2ae7221 */ /* 0x002fce0000010000 */
        /* <DEDUP_REMOVED lines=11> */
[----:B-1----:R-:W-:Y:S01]  /*8870*/  FADD.FTZ R17, R185, R166 ;  /* 0x000000a6b9117221 */ /* 0x002fe20000010000 */
[----:B------:R-:W-:-:S06]  /*8880*/  FFMA.FTZ R166, R167, UR5, -R20 ;  /* 0x00000005a7a67c23 */ /* 0x000fcc0008010814 */
        /* <DEDUP_REMOVED lines=15> */
[----:B--2---:R-:W-:Y:S01]  /*8980*/  FADD.FTZ R17, R177, R154 ;  /* 0x0000009ab1117221 */ /* 0x004fe20000010000 */
[--C-:B------:R-:W-:Y:S01]  /*8990*/  FFMA.FTZ R154, R155, UR5, -R20.reuse ;  /* 0x000000059b9a7c23 */ /* 0x100fe20008010814 */
[----:B------:R-:W-:-:S05]  /*89a0*/  FFMA.FTZ R20, R159, UR5, -R20 ;  /* 0x000000059f147c23 */ /* 0x000fca0008010814 */
        /* <DEDUP_REMOVED lines=38> */
[----:B0-----:R-:W-:-:S03]  /*8c10*/  FADD.FTZ R17, R153, R172 ;  /* 0x000000ac99117221 */ /* 0x001fc60000010000 */
[----:B--2---:R-:W-:Y:S01]  /*8c20*/  FADD.FTZ R5, R20, R5 ;  /* 0x0000000514057221 */ /* 0x004fe20000010000 */
[----:B------:R-:W-:Y:S06]  /*8c30*/  @!P0 BRA `(.L_x_24) ;  /* 0x0000000000048947 */ /* 0x000fec0003800000 */
[----:B------:R-:W-:Y:S01]  /*8c40*/  BPT.TRAP 0x1 ;  /* 0x000000040000795c */ /* 0x000fe20000300000 */
.L_x_24:
[----:B------:R-:W0:Y:S01]  /*8c50*/  S2UR UR7, SR_CgaCtaId ;  /* 0x00000000000779c3 */ /* 0x000e220000008800 */
[----:B------:R-:W-:Y:S01]  /*8c60*/  UIADD3 UR4, UR4, 0x38860, URZ ;  /* 0x0003886004047890 */ /* 0x000fe2000fffe03f */
[----:B------:R-:W-:Y:S01]  /*8c70*/  R2UR UR6, R228 ;  /* 0x00000000e40672ca */ /* 0x000fe200000e0000 */
[----:B------:R-:W-:Y:S01]  /*8c80*/  UMOV UR39, UR38 ;  /* 0x0000002600277c82 */ /* 0x000fe20008000000 */
[----:B------:R-:W-:Y:S02]  /*8c90*/  F2FP.BF16.F32.PACK_AB R208, R208, R21 ;  /* 0x00000015d0d0723e */ /* 0x000fe400000010ff */
[----:B------:R-:W-:Y:S01]  /*8ca0*/  F2FP.BF16.F32.PACK_AB R195, R20, R195 ;  /* 0x000000c314c3723e */ /* 0x000fe200000010ff */
[----:B------:R-:W-:Y:S01]  /*8cb0*/  IMAD.MOV.U32 R20, RZ, RZ, R3 ;  /* 0x000000ffff147224 */ /* 0x000fe200078e0003 */
[----:B------:R-:W-:Y:S02]  /*8cc0*/  F2FP.BF16.F32.PACK_AB R209, R152, R209 ;  /* 0x000000d198d1723e */ /* 0x000fe400000010ff */
[----:B------:R-:W-:-:S02]  /*8cd0*/  F2FP.BF16.F32.PACK_AB R210, R189, R210 ;  /* 0x000000d2bdd2723e */ /* 0x000fc400000010ff */
[----:B------:R-:W-:Y:S02]  /*8ce0*/  F2FP.BF16.F32.PACK_AB R211, R156, R211 ;  /* 0x000000d39cd3723e */ /* 0x000fe400000010ff */
[----:B------:R-:W-:Y:S02]  /*8cf0*/  F2FP.BF16.F32.PACK_AB R204, R185, R204 ;  /* 0x000000ccb9cc723e */ /* 0x000fe400000010ff */
[----:B------:R-:W-:Y:S02]  /*8d00*/  ISETP.LT.AND P1, PT, RZ, UR6, PT ;  /* 0x00000006ff007c0c */ /* 0x000fe4000bf21270 */
[----:B------:R-:W-:Y:S02]  /*8d10*/  F2FP.BF16.F32.PACK_AB R205, R160, R205 ;  /* 0x000000cda0cd723e */ /* 0x000fe400000010ff */
[----:B------:R-:W-:Y:S02]  /*8d20*/  F2FP.BF16.F32.PACK_AB R206, R181, R206 ;  /* 0x000000ceb5ce723e */ /* 0x000fe400000010ff */
[----:B------:R-:W-:Y:S01]  /*8d30*/  F2FP.BF16.F32.PACK_AB R207, R164, R207 ;  /* 0x000000cfa4cf723e */ /* 0x000fe200000010ff */
[----:B0-----:R-:W-:Y:S01]  /*8d40*/  UPRMT UR4, UR7, 0x654, UR4 ;  /* 0x0000065407047896 */ /* 0x001fe20008000004 */
[----:B------:R-:W-:-:S02]  /*8d50*/  F2FP.BF16.F32.PACK_AB R200, R177, R200 ;  /* 0x000000c8b1c8723e */ /* 0x000fc400000010ff */
[----:B------:R-:W-:Y:S02]  /*8d60*/  F2FP.BF16.F32.PACK_AB R201, R168, R201 ;  /* 0x000000c9a8c9723e */ /* 0x000fe400000010ff */
[----:B------:R-:W-:Y:S02]  /*8d70*/  F2FP.BF16.F32.PACK_AB R202, R173, R202 ;  /* 0x000000caadca723e */ /* 0x000fe400000010ff */
[----:B------:R-:W-:Y:S02]  /*8d80*/  F2FP.BF16.F32.PACK_AB R203, R170, R203 ;  /* 0x000000cbaacb723e */ /* 0x000fe400000010ff */
[----:B------:R-:W-:Y:S01]  /*8d90*/  SYNCS.ARRIVE.TRANS64.RED.A1T0 RZ, [UR4], RZ ;  /* 0x000000ffffff79a7 */ /* 0x000fe20008100404 */
[----:B------:R-:W-:Y:S01]  /*8da0*/  UIADD3 UR4, UR6, -0x1, URZ ;  /* 0xffffffff06047890 */ /* 0x000fe2000fffe03f */
[----:B------:R-:W-:Y:S02]  /*8db0*/  R2UR UR6, R16 ;  /* 0x00000000100672ca */ /* 0x000fe400000e0000 */
[----:B------:R-:W-:-:S02]  /*8dc0*/  F2FP.BF16.F32.PACK_AB R196, R169, R196 ;  /* 0x000000c4a9c4723e */ /* 0x000fc400000010ff */
[----:B------:R-:W-:Y:S01]  /*8dd0*/  F2FP.BF16.F32.PACK_AB R197, R162, R197 ;  /* 0x000000c5a2c5723e */ /* 0x000fe200000010ff */
[----:B------:R-:W-:Y:S01]  /*8de0*/  IMAD.U32 R228, RZ, RZ, UR4 ;  /* 0x00000004ffe47e24 */ /* 0x000fe2000f8e00ff */
[----:B------:R-:W-:Y:S02]  /*8df0*/  F2FP.BF16.F32.PACK_AB R198, R165, R198 ;  /* 0x000000c6a5c6723e */ /* 0x000fe400000010ff */
[----:B------:R-:W-:Y:S02]  /*8e00*/  F2FP.BF16.F32.PACK_AB R199, R166, R199 ;  /* 0x000000c7a6c7723e */ /* 0x000fe400000010ff */
[----:B------:R-:W-:Y:S02]  /*8e10*/  F2FP.BF16.F32.PACK_AB R192, R161, R192 ;  /* 0x000000c0a1c0723e */ /* 0x000fe400000010ff */
[----:B------:R-:W-:Y:S01]  /*8e20*/  F2FP.BF16.F32.PACK_AB R193, R154, R193 ;  /* 0x000000c19ac1723e */ /* 0x000fe200000010ff */
[----:B------:R-:W-:Y:S01]  /*8e30*/  IMAD.U32 R229, RZ, RZ, UR6 ;  /* 0x00000006ffe57e24 */ /* 0x000fe2000f8e00ff */
[----:B------:R-:W-:-:S02]  /*8e40*/  F2FP.BF16.F32.PACK_AB R194, R153, R194 ;  /* 0x000000c299c2723e */ /* 0x000fc400000010ff */
[----:B------:R-:W-:Y:S01]  /*8e50*/  MOV R21, R4 ;  /* 0x0000000400157202 */ /* 0x000fe20000000f00 */
[----:B------:R-:W-:Y:S06]  /*8e60*/  @P1 BRA `(.L_x_25) ;  /* 0xffffffc4004c1947 */ /* 0x000fec000383ffff */
.L_x_14:
[----:B------:R-:W-:Y:S06]  /*8e70*/  BAR.ARV 0x8, 0x180 ;  /* 0x0206000000007b1d */ /* 0x000fec0000002000 */
        /* <DEDUP_REMOVED lines=128> */
[----:B------:R-:W-:Y:S06]  /*9680*/  @!P0 BRA `(.L_x_26) ;  /* 0x0000000000048947 */ /* 0x000fec0003800000 */
[----:B------:R-:W-:Y:S01]  /*9690*/  BPT.TRAP 0x1 ;  /* 0x000000040000795c */ /* 0x000fe20000300000 */
.L_x_26:
[----:B------:R-:W0:Y:S01]  /*96a0*/  S2UR UR13, SR_CgaCtaId ;  /* 0x00000000000d79c3 */ /* 0x000e220000008800 */
[----:B------:R-:W-:Y:S01]  /*96b0*/  R2UR UR6, R16 ;  /* 0x00000000100672ca */ /* 0x000fe200000e0000 */
[----:B------:R-:W-:-:S12]  /*96c0*/  UMOV UR4, 0x400 ;  /* 0x0000040000047882 */ /* 0x000fd80000000000 */
[----:B------:R-:W-:-:S05]  /*96d0*/  IMAD.U32 R0, RZ, RZ, UR6 ;  /* 0x00000006ff007e24 */ /* 0x000fca000f8e00ff */
[----:B------:R-:W-:Y:S01]  /*96e0*/  SHF.L.U32 R0, R0, 0x1f, RZ ;  /* 0x0000001f00007819 */ /* 0x000fe200000006ff */
[----:B0-----:R-:W-:-:S04]  /*96f0*/  ULEA UR4, UR13, UR4, 0x18 ;  /* 0x000000040d047291 */ /* 0x001fc8000f8ec03f */
[----:B------:R-:W-:-:S09]  /*9700*/  ULEA UR12, UR38, UR4, 0x3 ;  /* 0x00000004260c7291 */ /* 0x000fd2000f8e183f */
[----:B------:R0:W1:Y:S01]  /*9710*/  SYNCS.PHASECHK.TRANS64.TRYWAIT P1, [UR12+0x38850], R0 ;  /* 0x03885000ff0075a7 */ /* 0x000062000802014c */
[----:B------:R-:W-:Y:S05]  /*9720*/  @!P0 BRA `(.L_x_27) ;  /* 0x0000000000048947 */ /* 0x000fea0003800000 */
[----:B------:R-:W-:Y:S01]  /*9730*/  BPT.TRAP 0x1 ;  /* 0x000000040000795c */ /* 0x000fe20000300000 */
.L_x_27:
[----:B-1----:R-:W-:Y:S05]  /*9740*/  @P1 BRA `(.L_x_28) ;  /* 0x0000000000081947 */ /* 0x002fea0003800000 */
[----:B------:R-:W1:Y:S02]  /*9750*/  SYNCS.PHASECHK.TRANS64.TRYWAIT P1, [UR12+0x38850], R0 ;  /* 0x03885000ff0075a7 */ /* 0x000e64000802014c */
[----:B-1----:R-:W-:Y:S05]  /*9760*/  @!P1 BRA `(.L_x_29) ;  /* 0x0000006400e09947 */ /* 0x002fea0003800000 */
.L_x_28:
[----:B------:R-:W-:Y:S01]  /*9770*/  UIADD3 UR6, UR4, 0x400, URZ ;  /* 0x0000040004067890 */ /* 0x000fe2000fffe03f */
[----:B------:R-:W-:Y:S01]  /*9780*/  WARPGROUP.ARRIVE ;  /* 0x00000000000079c5 */ /* 0x000fe20000000000 */
[----:B------:R-:W-:Y:S01]  /*9790*/  UMOV UR7, 0x40000040 ;  /* 0x4000004000077882 */ /* 0x000fe20000000000 */
[----:B------:R-:W-:Y:S01]  /*97a0*/  UMOV UR11, 0x40000040 ;  /* 0x40000040000b7882 */ /* 0x000fe20000000000 */
[----:B------:R-:W-:Y:S01]  /*97b0*/  USHF.R.U32.HI UR6, URZ, 0x4, UR6 ;  /* 0x000000043f067899 */ /* 0x000fe20008011606 */
[----:B01----:R-:W0:Y:S01]  /*97c0*/  SHFL.BFLY PT, R0, R17, 0x2, 0x1f ;  /* 0x0c401f0011007f89 */ /* 0x003e2200000e0000 */
[----:B------:R-:W-:Y:S01]  /*97d0*/  MOV R6, RZ ;  /* 0x000000ff00067202 */ /* 0x000fe20000000f00 */
[----:B------:R-:W-:Y:S01]  /*97e0*/  IMAD.U32 R13, RZ, RZ, UR5 ;  /* 0x00000005ff0d7e24 */ /* 0x000fe2000f8e00ff */
[----:B------:R-:W-:Y:S01]  /*97f0*/  ULOP3.LUT UR6, UR6, 0x3fff, URZ, 0xc0, !UPT ;  /* 0x00003fff06067892 */ /* 0x000fe2000f8ec03f */
[----:B------:R-:W1:Y:S03]  /*9800*/  SHFL.BFLY PT, R2, R5, 0x2, 0x1f ;  /* 0x0c401f0005027f89 */ /* 0x000e6600000e0000 */
[----:B------:R-:W-:-:S04]  /*9810*/  ULOP3.LUT UR6, UR6, 0x2800000, URZ, 0xfc, !UPT ;  /* 0x0280000006067892 */ /* 0x000fc8000f8efc3f */
[----:B------:R-:W-:-:S04]  /*9820*/  UIMAD UR6, UR38, 0xa00, UR6 ;  /* 0x00000a00260678a4 */ /* 0x000fc8000f8e0206 */
[----:B------:R-:W-:-:S05]  /*9830*/  UIADD3 UR8, UR6, 0x80, URZ ;  /* 0x0000008006087890 */ /* 0x000fca000fffe03f */
[----:B------:R-:W-:Y:S01]  /*9840*/  HGMMA.64x256x16.F32.BF16 R24, R208, gdesc[UR4].tnspB, R24, gsb0 ;  /* 0x43e00004d0187df0 */ /* 0x000fe20008001818 */
[----:B------:R-:W-:Y:S01]  /*9850*/  UMOV UR7, 0x40000040 ;  /* 0x4000004000077882 */ /* 0x000fe20000000000 */
[----:B------:R-:W-:Y:S01]  /*9860*/  UMOV UR10, UR8 ;  /* 0x00000008000a7c82 */ /* 0x000fe20008000000 */
[----:B------:R-:W-:Y:S01]  /*9870*/  UIADD3 UR8, UR6, 0x100, URZ ;  /* 0x0000010006087890 */ /* 0x000fe2000fffe03f */
[----:B0-----:R-:W-:Y:S01]  /*9880*/  FADD.FTZ R0, R0, R17 ;  /* 0x0000001100007221 */ /* 0x001fe20000010000 */
[----:B-1----:R-:W-:-:S04]  /*9890*/  FADD.FTZ R2, R2, R5 ;  /* 0x0000000502027221 */ /* 0x002fc80000010000 */
[----:B------:R-:W0:Y:S01]  /*98a0*/  SHFL.BFLY PT, R7, R0, 0x1, 0x1f ;  /* 0x0c201f0000077f89 */ /* 0x000e2200000e0000 */
[----:B------:R-:W-:-:S03]  /*98b0*/  IMAD.MOV.U32 R5, RZ, RZ, RZ ;  /* 0x000000ffff057224 */ /* 0x000fc600078e00ff */
[----:B------:R-:W1:Y:S01]  /*98c0*/  SHFL.BFLY PT, R9, R2, 0x1, 0x1f ;  /* 0x0c201f0002097f89 */ /* 0x000e6200000e0000 */
[----:B0-----:R-:W-:Y:S01]  /*98d0*/  FADD.FTZ R11, R0, R7 ;  /* 0x00000007000b7221 */ /* 0x001fe20000010000 */
[----:B------:R-:W-:Y:S02]  /*98e0*/  IMAD.U32 R7, RZ, RZ, UR5 ;  /* 0x00000005ff077e24 */ /* 0x000fe4000f8e00ff */
[----:B------:R-:W-:Y:S02]  /*98f0*/  IMAD.MOV.U32 R0, RZ, RZ, -0x800000 ;  /* 0xff800000ff007424 */ /* 0x000fe400078e00ff */
[----:B-1----:R-:W-:Y:S01]  /*9900*/  FADD.FTZ R12, R2, R9 ;  /* 0x00000009020c7221 */ /* 0x002fe20000010000 */
[----:B------:R-:W-:Y:S02]  /*9910*/  FSETP.NE.FTZ.AND P1, PT, R11, RZ, PT ;  /* 0x000000ff0b00720b */ /* 0x000fe40003f35000 */
[----:B------:R-:W-:Y:S02]  /*9920*/  MOV R2, 0xff800000 ;  /* 0xff80000000027802 */ /* 0x000fe40000000f00 */
[----:B------:R-:W-:-:S09]  /*9930*/  FSETP.NE.FTZ.AND P2, PT, R12, RZ, PT ;  /* 0x000000ff0c00720b */ /* 0x000fd20003f55000 */
[----:B------:R-:W0:Y:S01]  /*9940*/  @P1 MUFU.LG2 R8, R11 ;  /* 0x0000000b00081308 */ /* 0x000e220000000c00 */
[----:B------:R-:W-:-:S03]  /*9950*/  @P1 FMUL.FTZ R7, R7, 0.69314718246459960938 ;  /* 0x3f31721807071820 */ /* 0x000fc60000410000 */
[----:B------:R-:W-:-:S04]  /*9960*/  @P2 FMUL.FTZ R13, R13, 0.69314718246459960938 ;  /* 0x3f3172180d0d2820 */ /* 0x000fc80000410000 */
[----:B------:R-:W1:Y:S08]  /*9970*/  @P2 MUFU.LG2 R9, R12 ;  /* 0x0000000c00092308 */ /* 0x000e700000000c00 */
[----:B------:R2:W3:Y:S01]  /*9980*/  @P1 MUFU.RCP R6, R11 ;  /* 0x0000000b00061308 */ /* 0x0004e20000001000 */
[----:B0-----:R-:W-:-:S04]  /*9990*/  @P1 FMUL.FTZ R8, R8, 0.69314718246459960938 ;  /* 0x3f31721808081820 */ /* 0x001fc80000410000 */
[----:B------:R-:W-:-:S03]  /*99a0*/  @P1 FFMA.FTZ R2, R7, R4, R8 ;  /* 0x0000000407021223 */ /* 0x000fc60000010008 */
[----:B------:R2:W0:Y:S01]  /*99b0*/  @P2 MUFU.RCP R5, R12 ;  /* 0x0000000c00052308 */ /* 0x0004220000001000 */
[----:B-1----:R-:W-:-:S04]  /*99c0*/  @P2 FMUL.FTZ R10, R9, 0.69314718246459960938 ;  /* 0x3f317218090a2820 */ /* 0x002fc80000410000 */
[----:B------:R-:W-:Y:S01]  /*99d0*/  @P2 FFMA.FTZ R0, R13, R3, R10 ;  /* 0x000000030d002223 */ /* 0x000fe2000001000a */
[----:B------:R-:W-:Y:S02]  /*99e0*/  WARPGROUP.DEPBAR.LE gsb0, 0x0 ;  /* 0x00008000000079c5 */ /* 0x000fe40000010000 */
[----:B------:R-:W-:-:S06]  /*99f0*/  WARPGROUP.ARRIVE ;  /* 0x00000000000079c5 */ /* 0x000fcc0000000000 */
[----:B------:R-:W-:Y:S01]  /*9a00*/  HGMMA.64x256x16.F32.BF16 R24, R204, gdesc[UR8].tnspB, R24, gsb0 ;  /* 0x43e00008cc187df0 */ /* 0x000fe20008001818 */
[----:B------:R-:W-:Y:S01]  /*9a10*/  UMOV UR10, UR8 ;  /* 0x00000008000a7c82 */ /* 0x000fe20008000000 */
[----:B------:R-:W-:Y:S01]  /*9a20*/  UMOV UR11, 0x40000040 ;  /* 0x40000040000b7882 */ /* 0x000fe20000000000 */
[----:B------:R-:W-:Y:S02]  /*9a30*/  UIADD3 UR8, UR6, 0x180, URZ ;  /* 0x0000018006087890 */ /* 0x000fe4000fffe03f */
[----:B------:R-:W-:Y:S01]  /*9a40*/  UIADD3 UR6, UR6, 0x200, URZ ;  /* 0x0000020006067890 */ /* 0x000fe2000fffe03f */
[----:B------:R-:W-:Y:S02]  /*9a50*/  WARPGROUP.DEPBAR.LE gsb0, 0x0 ;  /* 0x00008000000079c5 */ /* 0x000fe40000010000 */
[----:B------:R-:W-:-:S15]  /*9a60*/  WARPGROUP.ARRIVE ;  /* 0x00000000000079c5 */ /* 0x000fde0000000000 */
[----:B------:R-:W-:-:S05]  /*9a70*/  NOP ;  /* 0x0000000000007918 */ /* 0x000fca0000000000 */
[----:B------:R-:W-:Y:S01]  /*9a80*/  HGMMA.64x256x16.F32.BF16 R24, R200, gdesc[UR8].tnspB, R24, gsb0 ;  /* 0x43e00008c8187df0 */ /* 0x000fe20008001818 */
[----:B------:R-:W-:Y:S01]  /*9a90*/  UMOV UR10, UR8 ;  /* 0x00000008000a7c82 */ /* 0x000fe20008000000 */
[----:B------:R-:W-:Y:S01]  /*9aa0*/  UMOV UR11, 0x40000040 ;  /* 0x40000040000b7882 */ /* 0x000fe20000000000 */
[----:B------:R-:W-:Y:S02]  /*9ab0*/  WARPGROUP.DEPBAR.LE gsb0, 0x0 ;  /* 0x00008000000079c5 */ /* 0x000fe40000010000 */
[----:B------:R-:W-:-:S15]  /*9ac0*/  WARPGROUP.ARRIVE ;  /* 0x00000000000079c5 */ /* 0x000fde0000000000 */
[----:B------:R-:W-:-:S08]  /*9ad0*/  NOP ;  /* 0x0000000000007918 */ /* 0x000fd00000000000 */
[----:B------:R-:W-:Y:S03]  /*9ae0*/  HGMMA.64x256x16.F32.BF16 R24, R196, gdesc[UR8].tnspB, R24, gsb0 ;  /* 0x43e00008c4187df0 */ /* 0x000fe60008001818 */
[----:B------:R-:W-:Y:S02]  /*9af0*/  WARPGROUP.DEPBAR.LE gsb0, 0x0 ;  /* 0x00008000000079c5 */ /* 0x000fe40000010000 */
[----:B------:R-:W-:-:S15]  /*9b00*/  WARPGROUP.ARRIVE ;  /* 0x00000000000079c5 */ /* 0x000fde0000000000 */
[----:B------:R-:W-:-:S08]  /*9b10*/  NOP ;  /* 0x0000000000007918 */ /* 0x000fd00000000000 */
[----:B------:R-:W-:Y:S03]  /*9b20*/  HGMMA.64x256x16.F32.BF16 R24, R192, gdesc[UR4].tnspB, R24, gsb0 ;  /* 0x43e00004c0187df0 */ /* 0x000fe60008001818 */
[----:B------:R-:W-:Y:S02]  /*9b30*/  WARPGROUP.DEPBAR.LE gsb0, 0x0 ;  /* 0x00008000000079c5 */ /* 0x000fe40000010000 */
[----:B0-23--:R-:W-:Y:S05]  /*9b40*/  @!P0 BRA `(.L_x_30) ;  /* 0x0000000000048947 */ /* 0x00dfea0003800000 */
[----:B------:R-:W-:Y:S01]  /*9b50*/  BPT.TRAP 0x1 ;  /* 0x000000040000795c */ /* 0x000fe20000300000 */
.L_x_30:
[----:B------:R-:W0:Y:S01]  /*9b60*/  S2UR UR5, SR_SWINHI ;  /* 0x00000000000579c3 */ /* 0x000e220000002f00 */
        /* <DEDUP_REMOVED lines=23> */
[----:B------:R-:W-:Y:S01]  /*9ce0*/  UMOV UR6, UR4 ;  /* 0x0000000400067c82 */ /* 0x000fe20008000000 */
[----:B0-----:R-:W-:Y:S01]  /*9cf0*/  UMOV UR7, UR5 ;  /* 0x0000000500077c82 */ /* 0x001fe20008000000 */
[----:B------:R-:W-:Y:S01]  /*9d00*/  FMUL.FTZ R43, R43, R5 ;  /* 0x000000052b2b7220 */ /* 0x000fe20000410000 */
[----:B------:R-:W-:-:S02]  /*9d10*/  IMAD.U32 R160, RZ, RZ, UR6 ;  /* 0x00000006ffa07e24 */ /* 0x000fc4000f8e00ff */
[-C--:B------:R-:W-:Y:S01]  /*9d20*/  FMUL.FTZ R42, R42, R5.reuse ;  /* 0x000000052a2a7220 */ /* 0x080fe20000410000 */
[----:B------:R-:W-:Y:S02]  /*9d30*/  IMAD.U32 R161, RZ, RZ, UR7 ;  /* 0x00000007ffa17e24 */ /* 0x000fe4000f8e00ff */
[-C--:B------:R-:W-:Y:S01]  /*9d40*/  FMUL.FTZ R47, R47, R5.reuse ;  /* 0x000000052f2f7220 */ /* 0x080fe20000410000 */
[-C--:B------:R-:W-:Y:S01]  /*9d50*/  FMUL.FTZ R46, R46, R5.reuse ;  /* 0x000000052e2e7220 */ /* 0x080fe20000410000 */
[----:B------:R-:W-:Y:S01]  /*9d60*/  FMUL.FTZ R51, R51, R5 ;  /* 0x0000000533337220 */ /* 0x000fe20000410000 */
[----:B------:R-:W-:-:S04]  /*9d70*/  IMAD.WIDE R20, R224, 0x2, R160 ;  /* 0x00000002e0147825 */ /* 0x000fc800078e02a0 */
[-C--:B------:R-:W-:Y:S01]  /*9d80*/  FMUL.FTZ R50, R50, R5.reuse ;  /* 0x0000000532327220 */ /* 0x080fe20000410000 */
[-C--:B------:R-:W-:Y:S01]  /*9d90*/  FMUL.FTZ R55, R55, R5.reuse ;  /* 0x0000000537377220 */ /* 0x080fe20000410000 */
[-C--:B------:R-:W-:Y:S01]  /*9da0*/  FMUL.FTZ R54, R54, R5.reuse ;  /* 0x0000000536367220 */ /* 0x080fe20000410000 */
[-C--:B------:R-:W-:Y:S01]  /*9db0*/  FMUL.FTZ R59, R59, R5.reuse ;  /* 0x000000053b3b7220 */ /* 0x080fe20000410000 */
[----:B------:R-:W-:Y:S01]  /*9dc0*/  IADD3 R9, P3, R20, 0xc060, RZ ;  /* 0x0000c06014097810 */ /* 0x000fe20007f7e0ff */
[-C--:B------:R-:W-:Y:S01]  /*9dd0*/  FMUL.FTZ R58, R58, R5.reuse ;  /* 0x000000053a3a7220 */ /* 0x080fe20000410000 */
[-C--:B------:R-:W-:Y:S01]  /*9de0*/  FMUL.FTZ R63, R63, R5.reuse ;  /* 0x000000053f3f7220 */ /* 0x080fe20000410000 */
[-C--:B------:R-:W-:Y:S01]  /*9df0*/  FMUL.FTZ R62, R62, R5.reuse ;  /* 0x000000053e3e7220 */ /* 0x080fe20000410000 */
[----:B------:R-:W-:Y:S01]  /*9e00*/  LOP3.LUT R4, R9, 0x380, RZ, 0xc0, !PT ;  /* 0x0000038009047812 */ /* 0x000fe200078ec0ff */
        /* <DEDUP_REMOVED lines=41> */
[----:B------:R-:W-:Y:S01]  /*a0a0*/  LEA R7, R218, R19, 0x6 ;  /* 0x00000013da077211 */ /* 0x000fe200078e30ff */
[-C--:B------:R-:W-:Y:S01]  /*a0b0*/  FMUL.FTZ R169, R146, R5.reuse ;  /* 0x0000000592a97220 */ /* 0x080fe20000410000 */
[-C--:B------:R-:W-:Y:S01]  /*a0c0*/  FMUL.FTZ R170, R151, R5.reuse ;  /* 0x0000000597aa7220 */ /* 0x080fe20000410000 */
[----:B------:R-:W-:Y:S01]  /*a0d0*/  FMUL.FTZ R172, R150, R5 ;  /* 0x0000000596ac7220 */ /* 0x000fe20000410000 */
[-C--:B------:R-:W-:Y:S01]  /*a0e0*/  FMUL.FTZ R195, R61, R6.reuse ;  /* 0x000000063dc37220 */ /* 0x080fe20000410000 */
[-C--:B------:R-:W-:Y:S01]  /*a0f0*/  FMUL.FTZ R194, R65, R6.reuse ;  /* 0x0000000641c27220 */ /* 0x080fe20000410000 */
[----:B------:R-:W-:Y:S01]  /*a100*/  FMUL.FTZ R193, R69, R6 ;  /* 0x0000000645c17220 */ /* 0x000fe20000410000 */
[----:B------:R-:W-:Y:S01]  /*a110*/  SHF.R.U64 R4, R4, 0x3, RZ ;  /* 0x0000000304047819 */ /* 0x000fe200000012ff */
[----:B------:R-:W-:Y:S01]  /*a120*/  IMAD.X R5, RZ, RZ, R21, P3 ;  /* 0x000000ffff057224 */ /* 0x000fe200018e0615 */
[C---:B------:R-:W-:Y:S01]  /*a130*/  IADD3 R107, P4, R20.reuse, 0xc040, RZ ;  /* 0x0000c040146b7810 */ /* 0x040fe20007f9e0ff */
[----:B------:R-:W-:Y:S01]  /*a140*/  IMAD.WIDE R160, R7, 0x2, R160 ;  /* 0x0000000207a07825 */ /* 0x000fe200078e02a0 */
[----:B------:R-:W-:-:S03]  /*a150*/  IADD3 R73, P5, R20, 0xc020, RZ ;  /* 0x0000c02014497810 */ /* 0x000fc60007fbe0ff */
[-C--:B------:R-:W-:Y:S01]  /*a160*/  FMUL.FTZ R171, R32, R6.reuse ;  /* 0x0000000620ab7220 */ /* 0x080fe20000410000 */
[C---:B------:R-:W-:Y:S01]  /*a170*/  IADD3 R33, P1, R20.reuse, 0x20, RZ ;  /* 0x0000002014217810 */ /* 0x040fe20007f3e0ff */
[-C--:B------:R-:W-:Y:S01]  /*a180*/  FMUL.FTZ R197, R53, R6.reuse ;  /* 0x0000000635c57220 */ /* 0x080fe20000410000 */
[----:B------:R-:W-:Y:S01]  /*a190*/  IADD3 R64, P2, R20, 0x8040, RZ ;  /* 0x0000804014407810 */ /* 0x000fe20007f5e0ff */
[-C--:B------:R-:W-:Y:S01]  /*a1a0*/  FMUL.FTZ R181, R52, R6.reuse ;  /* 0x0000000634b57220 */ /* 0x080fe20000410000 */
[C---:B------:R-:W-:Y:S01]  /*a1b0*/  IADD3 R69, P6, R20.reuse, 0xc000, RZ ;  /* 0x0000c00014457810 */ /* 0x040fe20007fde0ff */
[-C--:B------:R-:W-:Y:S01]  /*a1c0*/  FMUL.FTZ R196, R57, R6.reuse ;  /* 0x0000000639c47220 */ /* 0x080fe20000410000 */
[----:B------:R-:W-:Y:S01]  /*a1d0*/  IADD3 R65, P0, R20, 0x8060, RZ ;  /* 0x0000806014417810 */ /* 0x000fe20007f1e0ff */
[-C--:B------:R-:W-:Y:S01]  /*a1e0*/  FMUL.FTZ R179, R60, R6.reuse ;  /* 0x000000063cb37220 */ /* 0x080fe20000410000 */
[C---:B------:R-:W-:Y:S01]  /*a1f0*/  IADD3 R61, P3, R20.reuse, 0x8020, RZ ;  /* 0x00008020143d7810 */ /* 0x040fe20007f7e0ff */
[--C-:B------:R-:W-:Y:S01]  /*a200*/  IMAD.X R7, RZ, RZ, R21.reuse, P4 ;  /* 0x000000ffff077224 */ /* 0x100fe200020e0615 */
[----:B------:R-:W-:Y:S01]  /*a210*/  LOP3.LUT R131, R20, 0x380, RZ, 0xc0, !PT ;  /* 0x0000038014837812 */ /* 0x000fe200078ec0ff */
[--C-:B------:R-:W-:Y:S01]  /*a220*/  IMAD.X R15, RZ, RZ, R21.reuse, P1 ;  /* 0x000000ffff0f7224 */ /* 0x100fe200008e0615 */
[----:B------:R-:W-:Y:S01]  /*a230*/  LOP3.LUT R4, R4, R9, RZ, 0x3c, !PT ;  /* 0x0000000904047212 */ /* 0x000fe200078e3cff */
[--C-:B------:R-:W-:Y:S01]  /*a240*/  IMAD.X R9, RZ, RZ, R21.reuse, P5 ;  /* 0x000000ffff097224 */ /* 0x100fe200028e0615 */
[-C--:B------:R-:W-:Y:S01]  /*a250*/  IADD3.X R11, RZ, R21.reuse, RZ, P6, !PT ;  /* 0x00000015ff0b7210 */ /* 0x080fe200037fe4ff */
[--C-:B------:R-:W-:Y:S01]  /*a260*/  IMAD.X R135, RZ, RZ, R21.reuse, P2 ;  /* 0x000000ffff877224 */ /* 0x100fe200010e0615 */
[-C--:B------:R-:W-:Y:S01]  /*a270*/  IADD3.X R139, RZ, R21.reuse, RZ, P3, !PT ;  /* 0x00000015ff8b7210 */ /* 0x080fe20001ffe4ff */
[----:B------:R-:W-:Y:S01]  /*a280*/  FMUL.FTZ R180, R56, R6 ;  /* 0x0000000638b47220 */ /* 0x000fe20000410000 */
[C---:B------:R-:W-:Y:S01]  /*a290*/  IADD3 R60, P4, R20.reuse, 0x8000, RZ ;  /* 0x00008000143c7810 */ /* 0x040fe20007f9e0ff */
[--C-:B------:R-:W-:Y:S01]  /*a2a0*/  IMAD.X R13, RZ, RZ, R21.reuse, P0 ;  /* 0x000000ffff0d7224 */ /* 0x100fe200000e0615 */
[C---:B------:R-:W-:Y:S01]  /*a2b0*/  IADD3 R57, P5, R20.reuse, 0x4060, RZ ;  /* 0x0000406014397810 */ /* 0x040fe20007fbe0ff */
[----:B------:R-:W-:Y:S01]  /*a2c0*/  ULDC UR10, c[0x0][0xc44] ;  /* 0x00031100000a7ab9 */ /* 0x000fe20000000800 */
[C---:B------:R-:W-:Y:S01]  /*a2d0*/  IADD3 R53, P6, R20.reuse, 0x40, RZ ;  /* 0x0000004014357810 */ /* 0x040fe20007fde0ff */
[--C-:B------:R-:W-:Y:S01]  /*a2e0*/  IMAD.X R143, RZ, RZ, R21.reuse, P4 ;  /* 0x000000ffff8f7224 */ /* 0x100fe200020e0615 */
[C---:B------:R-:W-:Y:S01]  /*a2f0*/  IADD3 R52, P1, R20.reuse, 0x4020, RZ ;  /* 0x0000402014347810 */ /* 0x040fe20007f3e0ff */
[--C-:B------:R-:W-:Y:S01]  /*a300*/  IMAD.X R147, RZ, RZ, R21.reuse, P5 ;  /* 0x000000ffff937224 */ /* 0x100fe200028e0615 */
[C---:B------:R-:W-:Y:S01]  /*a310*/  IADD3 R32, P2, R20.reuse, 0x4000, RZ ;  /* 0x0000400014207810 */ /* 0x040fe20007f5e0ff */
[--C-:B------:R-:W-:Y:S01]  /*a320*/  IMAD.X R151, RZ, RZ, R21.reuse, P6 ;  /* 0x000000ffff977224 */ /* 0x100fe200030e0615 */
[----:B------:R-:W-:Y:S01]  /*a330*/  IADD3 R30, P3, R20, 0x60, RZ ;  /* 0x00000060141e7810 */ /* 0x000fe20007f7e0ff */
[--C-:B------:R-:W-:Y:S01]  /*a340*/  IMAD.X R155, RZ, RZ, R21.reuse, P1 ;  /* 0x000000ffff9b7224 */ /* 0x100fe200008e0615 */
[----:B------:R-:W-:Y:S01]  /*a350*/  SHF.R.U64 R131, R131, 0x3, RZ ;  /* 0x0000000383837819 */ /* 0x000fe200000012ff */
[--C-:B------:R-:W-:Y:S01]  /*a360*/  IMAD.X R157, RZ, RZ, R21.reuse, P2 ;  /* 0x000000ffff9d7224 */ /* 0x100fe200010e0615 */
[----:B------:R-:W-:Y:S01]  /*a370*/  R2UR UR14, R216 ;  /* 0x00000000d80e72ca */ /* 0x000fe200000e0000 */
[----:B------:R-:W-:Y:S01]  /*a380*/  IMAD.X R159, RZ, RZ, R21, P3 ;  /* 0x000000ffff9f7224 */ /* 0x000fe200018e0615 */
[----:B------:R-:W-:Y:S01]  /*a390*/  IADD3 R56, P0, R20, 0x4040, RZ ;  /* 0x0000404014387810 */ /* 0x000fe20007f1e0ff */
[----:B------:R-:W-:Y:S01]  /*a3a0*/  ULDC.64 UR8, c[0x0][0xb90] ;  /* 0x0002e40000087ab9 */ /* 0x000fe20000000a00 */
[----:B------:R-:W-:Y:S01]  /*a3b0*/  LOP3.LUT R130, R131, R20, RZ, 0x3c, !PT ;  /* 0x0000001483827212 */ /* 0x000fe200078e3cff */
[-C--:B------:R-:W-:Y:S01]  /*a3c0*/  FMUL.FTZ R177, R68, R6.reuse ;  /* 0x0000000644b17220 */ /* 0x080fe20000410000 */
[----:B------:R-:W-:Y:S01]  /*a3d0*/  R2UR UR16, R217 ;  /* 0x00000000d91072ca */ /* 0x000fe200000e0000 */
[----:B------:R-:W0:Y:S01]  /*a3e0*/  LDC R198, c[0x0][0xbe8] ;  /* 0x0002fa00ffc67b82 */ /* 0x000e220000000800 */
[-C--:B------:R-:W-:Y:S01]  /*a3f0*/  IADD3.X R153, RZ, R21.reuse, RZ, P0, !PT ;  /* 0x00000015ff997210 */ /* 0x080fe200007fe4ff */
[-C--:B------:R-:W-:Y:S01]  /*a400*/  FMUL.FTZ R25, R25, R6.reuse ;  /* 0x0000000619197220 */ /* 0x080fe20000410000 */
[----:B------:R-:W-:Y:S01]  /*a410*/  MOV R131, R21 ;  /* 0x0000001500837202 */ /* 0x000fe20000000f00 */
[-C--:B------:R-:W-:Y:S01]  /*a420*/  FMUL.FTZ R24, R24, R6.reuse ;  /* 0x0000000618187220 */ /* 0x080fe20000410000 */
[----:B------:R-:W-:Y:S01]  /*a430*/  LOP3.LUT R21, R64, 0x380, RZ, 0xc0, !PT ;  /* 0x0000038040157812 */ /* 0x000fe200078ec0ff */
[----:B------:R-:W-:Y:S01]  /*a440*/  UIADD3 UR5, -UR14, URZ, URZ ;  /* 0x0000003f0e057290 */ /* 0x000fe2000fffe13f */
[----:B------:R-:W-:Y:S01]  /*a450*/  LOP3.LUT R20, R61, 0x380, RZ, 0xc0, !PT ;  /* 0x000003803d147812 */ /* 0x000fe200078ec0ff */
[-C--:B------:R-:W-:Y:S01]  /*a460*/  FMUL.FTZ R29, R29, R6.reuse ;  /* 0x000000061d1d7220 */ /* 0x080fe20000410000 */
[----:B------:R-:W-:Y:S01]  /*a470*/  SHF.R.U64 R21, R21, 0x3, RZ ;  /* 0x0000000315157819 */ /* 0x000fe200000012ff */
[----:B------:R-:W-:Y:S01]  /*a480*/  FMUL.FTZ R28, R28, R6 ;  /* 0x000000061c1c7220 */ /* 0x000fe20000410000 */
[----:B------:R-:W-:Y:S01]  /*a490*/  SHF.R.U64 R20, R20, 0x3, RZ ;  /* 0x0000000314147819 */ /* 0x000fe200000012ff */
[----:B------:R-:W-:Y:S01]  /*a4a0*/  UIMAD UR10, UR10, UR5, UR16 ;  /* 0x000000050a0a72a4 */ /* 0x000fe2000f8e0210 */
[----:B------:R-:W-:Y:S01]  /*a4b0*/  LOP3.LUT R134, R21, R64, RZ, 0x3c, !PT ;  /* 0x0000004015867212 */ /* 0x000fe200078e3cff */
[-C--:B------:R-:W-:Y:S01]  /*a4c0*/  FMUL.FTZ R36, R36, R6.reuse ;  /* 0x0000000624247220 */ /* 0x080fe20000410000 */
[----:B------:R-:W-:Y:S01]  /*a4d0*/  LOP3.LUT R21, R60, 0x380, RZ, 0xc0, !PT ;  /* 0x000003803c157812 */ /* 0x000fe200078ec0ff */
[----:B------:R-:W-:Y:S01]  /*a4e0*/  USHF.R.S32.HI UR11, URZ, 0x1f, UR10 ;  /* 0x0000001f3f0b7899 */ /* 0x000fe2000801140a */
[----:B------:R-:W-:Y:S01]  /*a4f0*/  LOP3.LUT R138, R20, R61, RZ, 0x3c, !PT ;  /* 0x0000003d148a7212 */ /* 0x000fe200078e3cff */
[----:B------:R-:W-:Y:S01]  /*a500*/  UIMAD.WIDE.U32 UR6, UR10, UR8, URZ ;  /* 0x000000080a0672a5 */ /* 0x000fe2000f8e003f */
[----:B------:R-:W-:Y:S01]  /*a510*/  LOP3.LUT R20, R57, 0x380, RZ, 0xc0, !PT ;  /* 0x0000038039147812 */ /* 0x000fe200078ec0ff */
[----:B------:R-:W-:Y:S01]  /*a520*/  UIMAD UR5, UR11, UR8, URZ ;  /* 0x000000080b0572a4 */ /* 0x000fe2000f8e023f */
[----:B------:R-:W-:Y:S01]  /*a530*/  LOP3.LUT R14, R33, 0x380, RZ, 0xc0, !PT ;  /* 0x00000380210e7812 */ /* 0x000fe200078ec0ff */
[----:B------:R-:W-:Y:S01]  /*a540*/  FMUL.FTZ R41, R41, R6 ;  /* 0x0000000629297220 */ /* 0x000fe20000410000 */
[----:B------:R-:W-:Y:S01]  /*a550*/  SHF.R.U64 R21, R21, 0x3, RZ ;  /* 0x0000000315157819 */ /* 0x000fe200000012ff */
[----:B------:R-:W-:Y:S01]  /*a560*/  UIMAD UR5, UR10, UR9, UR5 ;  /* 0x000000090a0572a4 */ /* 0x000fe2000f8e0205 */
[----:B------:R-:W-:Y:S01]  /*a570*/  SHF.R.U64 R20, R20, 0x3, RZ ;  /* 0x0000000314147819 */ /* 0x000fe200000012ff */
[----:B------:R-:W-:Y:S01]  /*a580*/  IMAD.U32 R126, RZ, RZ, UR6 ;  /* 0x00000006ff7e7e24 */ /* 0x000fe2000f8e00ff */
[----:B------:R-:W-:Y:S01]  /*a590*/  SHF.R.U64 R14, R14, 0x3, RZ ;  /* 0x000000030e0e7819 */ /* 0x000fe200000012ff */
[----:B------:R-:W-:Y:S01]  /*a5a0*/  UIADD3 UR6, UR7, UR5, URZ ;  /* 0x0000000507067290 */ /* 0x000fe2000fffe03f */
[----:B------:R-:W-:Y:S01]  /*a5b0*/  LOP3.LUT R142, R21, R60, RZ, 0x3c, !PT ;  /* 0x0000003c158e7212 */ /* 0x000fe200078e3cff */
[----:B------:R-:W-:Y:S01]  /*a5c0*/  UIADD3 UR5, UR12, 0x38860, URZ ;  /* 0x000388600c057890 */ /* 0x000fe2000fffe03f */
[----:B------:R-:W-:Y:S01]  /*a5d0*/  LOP3.LUT R146, R20, R57, RZ, 0x3c, !PT ;  /* 0x0000003914927212 */ /* 0x000fe200078e3cff */
[-C--:B------:R-:W-:Y:S01]  /*a5e0*/  FMUL.FTZ R40, R40, R6.reuse ;  /* 0x0000000628287220 */ /* 0x080fe20000410000 */
[----:B------:R-:W-:Y:S01]  /*a5f0*/  LOP3.LUT R21, R52, 0x380, RZ, 0xc0, !PT ;  /* 0x0000038034157812 */ /* 0x000fe200078ec0ff */
[----:B------:R-:W-:Y:S01]  /*a600*/  UPRMT UR5, UR13, 0x654, UR5 ;  /* 0x000006540d057896 */ /* 0x000fe20008000005 */
[----:B------:R-:W-:Y:S01]  /*a610*/  LOP3.LUT R10, R69, 0x380, RZ, 0xc0, !PT ;  /* 0x00000380450a7812 */ /* 0x000fe200078ec0ff */
[-C--:B------:R-:W-:Y:S01]  /*a620*/  FMUL.FTZ R44, R44, R6.reuse ;  /* 0x000000062c2c7220 */ /* 0x080fe20000410000 */
[----:B------:R-:W-:Y:S01]  /*a630*/  LOP3.LUT R57, R32, 0x380, RZ, 0xc0, !PT ;  /* 0x0000038020397812 */ /* 0x000fe200078ec0ff */
[-C--:B------:R-:W-:Y:S01]  /*a640*/  FMUL.FTZ R49, R49, R6.reuse ;  /* 0x0000000631317220 */ /* 0x080fe20000410000 */
[----:B------:R-:W-:Y:S01]  /*a650*/  LOP3.LUT R14, R14, R33, RZ, 0x3c, !PT ;  /* 0x000000210e0e7212 */ /* 0x000fe200078e3cff */
[-C--:B------:R-:W-:Y:S01]  /*a660*/  FMUL.FTZ R48, R48, R6.reuse ;  /* 0x0000000630307220 */ /* 0x080fe20000410000 */
[----:B------:R-:W-:Y:S01]  /*a670*/  LOP3.LUT R33, R56, 0x380, RZ, 0xc0, !PT ;  /* 0x0000038038217812 */ /* 0x000fe200078ec0ff */
[-C--:B------:R-:W-:Y:S01]  /*a680*/  FMUL.FTZ R176, R72, R6.reuse ;  /* 0x0000000648b07220 */ /* 0x080fe20000410000 */
[----:B------:R-:W-:Y:S01]  /*a690*/  SHF.R.U64 R21, R21, 0x3, RZ ;  /* 0x0000000315157819 */ /* 0x000fe200000012ff */
[----:B------:R-:W-:Y:S01]  /*a6a0*/  SYNCS.ARRIVE.TRANS64.RED.A1T0 RZ, [UR5], RZ ;  /* 0x000000ffffff79a7 */ /* 0x000fe20008100405 */
[----:B------:R-:W-:Y:S01]  /*a6b0*/  SHF.R.U64 R10, R10, 0x3, RZ ;  /* 0x000000030a0a7819 */ /* 0x000fe200000012ff */
[-C--:B------:R-:W-:Y:S01]  /*a6c0*/  FMUL.FTZ R76, R76, R6.reuse ;  /* 0x000000064c4c7220 */ /* 0x080fe20000410000 */
[----:B------:R-:W-:Y:S01]  /*a6d0*/  SHF.R.U64 R57, R57, 0x3, RZ ;  /* 0x0000000339397819 */ /* 0x000fe200000012ff */
[-C--:B------:R-:W-:Y:S01]  /*a6e0*/  FMUL.FTZ R81, R81, R6.reuse ;  /* 0x0000000651517220 */ /* 0x080fe20000410000 */
[----:B------:R-:W-:Y:S01]  /*a6f0*/  LOP3.LUT R20, R53, 0x380, RZ, 0xc0, !PT ;  /* 0x0000038035147812 */ /* 0x000fe200078ec0ff */
[-C--:B------:R-:W-:Y:S01]  /*a700*/  FMUL.FTZ R80, R80, R6.reuse ;  /* 0x0000000650507220 */ /* 0x080fe20000410000 */
[----:B------:R-:W-:Y:S01]  /*a710*/  SHF.R.U64 R33, R33, 0x3, RZ ;  /* 0x0000000321217819 */ /* 0x000fe200000012ff */
[----:B------:R-:W-:Y:S01]  /*a720*/  FMUL.FTZ R84, R84, R6 ;  /* 0x0000000654547220 */ /* 0x000fe20000410000 */
[----:B------:R-:W-:Y:S01]  /*a730*/  LOP3.LUT R154, R21, R52, RZ, 0x3c, !PT ;  /* 0x00000034159a7212 */ /* 0x000fe200078e3cff */
[-C--:B------:R-:W-:Y:S01]  /*a740*/  FMUL.FTZ R89, R89, R6.reuse ;  /* 0x0000000659597220 */ /* 0x080fe20000410000 */
[----:B------:R-:W-:Y:S01]  /*a750*/  LOP3.LUT R10, R10, R69, RZ, 0x3c, !PT ;  /* 0x000000450a0a7212 */ /* 0x000fe200078e3cff */
[-C--:B------:R-:W-:Y:S01]  /*a760*/  FMUL.FTZ R88, R88, R6.reuse ;  /* 0x0000000658587220 */ /* 0x080fe20000410000 */
[----:B------:R-:W-:Y:S01]  /*a770*/  IADD3 R52, P3, R160, 0x1000, RZ ;  /* 0x00001000a0347810 */ /* 0x000fe20007f7e0ff */
[----:B------:R-:W-:Y:S01]  /*a780*/  FMUL.FTZ R92, R92, R6 ;  /* 0x000000065c5c7220 */ /* 0x000fe20000410000 */
[----:B------:R-:W-:Y:S01]  /*a790*/  LOP3.LUT R156, R57, R32, RZ, 0x3c, !PT ;  /* 0x00000020399c7212 */ /* 0x000fe200078e3cff */
[-C--:B------:R-:W-:Y:S01]  /*a7a0*/  FMUL.FTZ R97, R97, R6.reuse ;  /* 0x0000000661617220 */ /* 0x080fe20000410000 */
[----:B------:R-:W-:Y:S01]  /*a7b0*/  IADD3 R57, P6, R160, 0x4000, RZ ;  /* 0x00004000a0397810 */ /* 0x000fe20007fde0ff */
[-C--:B------:R-:W-:Y:S01]  /*a7c0*/  FMUL.FTZ R96, R96, R6.reuse ;  /* 0x0000000660607220 */ /* 0x080fe20000410000 */
[----:B------:R-:W-:Y:S01]  /*a7d0*/  IADD3 R69, P2, R160, 0x7000, RZ ;  /* 0x00007000a0457810 */ /* 0x000fe20007f5e0ff */
[-C--:B------:R-:W-:Y:S01]  /*a7e0*/  FMUL.FTZ R100, R100, R6.reuse ;  /* 0x0000000664647220 */ /* 0x080fe20000410000 */
[----:B------:R-:W-:Y:S01]  /*a7f0*/  SHF.R.U64 R20, R20, 0x3, RZ ;  /* 0x0000000314147819 */ /* 0x000fe200000012ff */
[----:B------:R-:W-:Y:S01]  /*a800*/  FMUL.FTZ R104, R104, R6 ;  /* 0x0000000668687220 */ /* 0x000fe20000410000 */
[----:B------:R-:W-:Y:S01]  /*a810*/  LOP3.LUT R152, R33, R56, RZ, 0x3c, !PT ;  /* 0x0000003821987212 */ /* 0x000fe200078e3cff */
[-C--:B------:R-:W-:Y:S01]  /*a820*/  FMUL.FTZ R108, R108, R6.reuse ;  /* 0x000000066c6c7220 */ /* 0x080fe20000410000 */
[----:B------:R-:W-:Y:S01]  /*a830*/  IADD3 R33, P4, R160, 0x2000, RZ ;  /* 0x00002000a0217810 */ /* 0x000fe20007f9e0ff */
[-C--:B------:R-:W-:Y:S01]  /*a840*/  FMUL.FTZ R112, R112, R6.reuse ;  /* 0x0000000670707220 */ /* 0x080fe20000410000 */
[----:B------:R-:W-:Y:S01]  /*a850*/  LOP3.LUT R21, R52, 0x380, RZ, 0xc0, !PT ;  /* 0x0000038034157812 */ /* 0x000fe200078ec0ff */
[-C--:B------:R-:W-:Y:S01]  /*a860*/  FMUL.FTZ R116, R116, R6.reuse ;  /* 0x0000000674747220 */ /* 0x080fe20000410000 */
        /* <DEDUP_REMOVED lines=9> */
[-C--:B------:R-:W-:Y:S01]  /*a900*/  FMUL.FTZ R133, R133, R6.reuse ;  /* 0x0000000685857220 */ /* 0x080fe20000410000 */
[----:B------:R-:W-:Y:S01]  /*a910*/  SHF.R.U64 R56, R56, 0x3, RZ ;  /* 0x0000000338387819 */ /* 0x000fe200000012ff */
[-C--:B------:R-:W-:Y:S01]  /*a920*/  FMUL.FTZ R132, R132, R6.reuse ;  /* 0x0000000684847220 */ /* 0x080fe20000410000 */
[----:B------:R-:W-:Y:S01]  /*a930*/  SHF.R.U64 R68, R68, 0x3, RZ ;  /* 0x0000000344447819 */ /* 0x000fe200000012ff */
[-C--:B------:R-:W-:Y:S01]  /*a940*/  FMUL.FTZ R137, R137, R6.reuse ;  /* 0x0000000689897220 */ /* 0x080fe20000410000 */
[----:B------:R-:W-:Y:S01]  /*a950*/  SHF.R.U64 R32, R20, 0x3, RZ ;  /* 0x0000000314207819 */ /* 0x000fe200000012ff */
[----:B------:R-:W-:Y:S01]  /*a960*/  FMUL.FTZ R136, R136, R6 ;  /* 0x0000000688887220 */ /* 0x000fe20000410000 */
[----:B------:R-:W-:Y:S01]  /*a970*/  LOP3.LUT R20, R21, R52, RZ, 0x3c, !PT ;  /* 0x0000003415147212 */ /* 0x000fe200078e3cff */
[-C--:B------:R-:W-:Y:S01]  /*a980*/  FMUL.FTZ R141, R141, R6.reuse ;  /* 0x000000068d8d7220 */ /* 0x080fe20000410000 */
[----:B------:R-:W-:Y:S01]  /*a990*/  LOP3.LUT R56, R56, R57, RZ, 0x3c, !PT ;  /* 0x0000003938387212 */ /* 0x000fe200078e3cff */
[-C--:B------:R-:W-:Y:S01]  /*a9a0*/  FMUL.FTZ R140, R140, R6.reuse ;  /* 0x000000068c8c7220 */ /* 0x080fe20000410000 */
[----:B------:R-:W-:Y:S01]  /*a9b0*/  IADD3.X R21, RZ, R161, RZ, P3, !PT ;  /* 0x000000a1ff157210 */ /* 0x000fe20001ffe4ff */
[-C--:B------:R-:W-:Y:S01]  /*a9c0*/  FMUL.FTZ R145, R145, R6.reuse ;  /* 0x0000000691917220 */ /* 0x080fe20000410000 */
[----:B------:R-:W-:Y:S01]  /*a9d0*/  LOP3.LUT R68, R68, R69, RZ, 0x3c, !PT ;  /* 0x0000004544447212 */ /* 0x000fe200078e3cff */
[--C-:B------:R-:W-:Y:S01]  /*a9e0*/  IMAD.X R69, RZ, RZ, R161.reuse, P2 ;  /* 0x000000ffff457224 */ /* 0x100fe200010e06a1 */
[----:B------:R-:W-:Y:S01]  /*a9f0*/  IADD3 R57, P3, R160, 0x8000, RZ ;  /* 0x00008000a0397810 */ /* 0x000fe20007f7e0ff */
[-C--:B------:R-:W-:Y:S01]  /*aa00*/  FMUL.FTZ R144, R144, R6.reuse ;  /* 0x0000000690907220 */ /* 0x080fe20000410000 */
[----:B------:R-:W-:Y:S01]  /*aa10*/  IADD3 R123, P2, R160, 0xe000, RZ ;  /* 0x0000e000a07b7810 */ /* 0x000fe20007f5e0ff */
[----:B------:R-:W-:Y:S01]  /*aa20*/  FMUL.FTZ R149, R149, R6 ;  /* 0x0000000695957220 */ /* 0x000fe20000410000 */
[----:B------:R-:W-:Y:S01]  /*aa30*/  F2FP.BF16.F32.PACK_AB R24, R25, R24 ;  /* 0x000000181918723e */ /* 0x000fe200000010ff */
[----:B------:R-:W-:Y:S01]  /*aa40*/  FMUL.FTZ R148, R148, R6 ;  /* 0x0000000694947220 */ /* 0x000fe20000410000 */
[----:B------:R-:W-:Y:S01]  /*aa50*/  F2FP.BF16.F32.PACK_AB R25, R27, R26 ;  /* 0x0000001a1b19723e */ /* 0x000fe200000010ff */
[----:B------:R-:W-:Y:S01]  /*aa60*/  USHF.R.S32.HI UR12, URZ, 0x1f, UR14 ;  /* 0x0000001f3f0c7899 */ /* 0x000fe2000801140e */
[----:B------:R-:W-:Y:S01]  /*aa70*/  F2FP.BF16.F32.PACK_AB R27, R31, R17 ;  /* 0x000000111f1b723e */ /* 0x000fe200000010ff */
[--C-:B------:R-:W-:Y:S01]  /*aa80*/  IMAD.X R31, RZ, RZ, R161.reuse, P3 ;  /* 0x000000ffff1f7224 */ /* 0x100fe200018e06a1 */
[----:B------:R-:W-:Y:S01]  /*aa90*/  LOP3.LUT R122, R123, 0x380, RZ, 0xc0, !PT ;  /* 0x000003807b7a7812 */ /* 0x000fe200078ec0ff */
[----:B------:R-:W-:Y:S01]  /*aaa0*/  IMAD.U32 R127, RZ, RZ, UR7 ;  /* 0x00000007ff7f7e24 */ /* 0x000fe2000f8e00ff */
[----:B------:R-:W-:Y:S01]  /*aab0*/  MOV R199, R130 ;  /* 0x0000008200c77202 */ /* 0x000fe20000000f00 */
[----:B------:R-:W-:Y:S01]  /*aac0*/  IMAD.U32 R127, RZ, RZ, UR6 ;  /* 0x00000006ff7f7e24 */ /* 0x000fe2000f8e00ff */
[----:B------:R-:W-:Y:S01]  /*aad0*/  IADD3 R130, P3, R160, 0xf000, RZ ;  /* 0x0000f000a0827810 */ /* 0x000fe20007f7e0ff */
[----:B------:R-:W-:Y:S01]  /*aae0*/  ULDC.64 UR6, c[0x0][0xb88] ;  /* 0x0002e20000067ab9 */ /* 0x000fe20000000a00 */
[----:B------:R-:W-:Y:S01]  /*aaf0*/  SHF.R.U64 R122, R122, 0x3, RZ ;  /* 0x000000037a7a7819 */ /* 0x000fe200000012ff */
[----:B------:R-:W-:Y:S01]  /*ab00*/  ULDC UR5, c[0x0][0xa88] ;  /* 0x0002a20000057ab9 */ /* 0x000fe20000000800 */
[----:B------:R-:W-:Y:S01]  /*ab10*/  LOP3.LUT R17, R130, 0x380, RZ, 0xc0, !PT ;  /* 0x0000038082117812 */ /* 0x000fe200078ec0ff */
[--C-:B------:R-:W-:Y:S01]  /*ab20*/  IMAD.X R131, RZ, RZ, R161.reuse, P3 ;  /* 0x000000ffff837224 */ /* 0x100fe200018e06a1 */
[----:B------:R-:W-:Y:S01]  /*ab30*/  LOP3.LUT R122, R122, R123, RZ, 0x3c, !PT ;  /* 0x0000007b7a7a7212 */ /* 0x000fe200078e3cff */
[----:B------:R-:W-:Y:S01]  /*ab40*/  IMAD.X R123, RZ, RZ, R161, P2 ;  /* 0x000000ffff7b7224 */ /* 0x000fe200010e06a1 */
[----:B------:R-:W-:Y:S01]  /*ab50*/  LOP3.LUT R8, R73, 0x380, RZ, 0xc0, !PT ;  /* 0x0000038049087812 */ /* 0x000fe200078ec0ff */
[----:B------:R-:W-:Y:S01]  /*ab60*/  ULDC.64 UR8, c[0x0][0xae8] ;  /* 0x0002ba0000087ab9 */ /* 0x000fe20000000a00 */
[----:B------:R-:W-:-:S02]  /*ab70*/  SHF.R.U64 R17, R17, 0x3, RZ ;  /* 0x0000000311117819 */ /* 0x000fc400000012ff */
[----:B0-----:R-:W-:Y:S02]  /*ab80*/  ISETP.NE.AND P2, PT, R198, 0x1, PT ;  /* 0x00000001c600780c */ /* 0x001fe40003f45270 */
[----:B------:R-:W-:Y:S02]  /*ab90*/  SHF.R.U64 R8, R8, 0x3, RZ ;  /* 0x0000000308087819 */ /* 0x000fe400000012ff */
[----:B------:R-:W-:Y:S02]  /*aba0*/  LOP3.LUT R130, R17, R130, RZ, 0x3c, !PT ;  /* 0x0000008211827212 */ /* 0x000fe400078e3cff */
[----:B------:R-:W-:Y:S02]  /*abb0*/  MOV R17, R4 ;  /* 0x0000000400117202 */ /* 0x000fe40000000f00 */
[----:B------:R-:W0:Y:S01]  /*abc0*/  LDC R4, c[0x0][0xc38] ;  /* 0x00030e00ff047b82 */ /* 0x000e220000000800 */
[----:B------:R-:W-:-:S07]  /*abd0*/  F2FP.BF16.F32.PACK_AB R26, R29, R28 ;  /* 0x0000001c1d1a723e */ /* 0x000fce00000010ff */
[----:B------:R-:W-:Y:S01]  /*abe0*/  BAR.SYNC.DEFER_BLOCKING 0x1, 0x100 ;  /* 0x0044000000007b1d */ /* 0x000fe20000010000 */
[----:B------:R-:W-:Y:S02]  /*abf0*/  LOP3.LUT R8, R8, R73, RZ, 0x3c, !PT ;  /* 0x0000004908087212 */ /* 0x000fe400078e3cff */
[----:B------:R-:W-:Y:S02]  /*ac00*/  LOP3.LUT R12, R65, 0x380, RZ, 0xc0, !PT ;  /* 0x00000380410c7812 */ /* 0x000fe400078ec0ff */
[----:B------:R-:W-:Y:S02]  /*ac10*/  LOP3.LUT R53, R30, 0x380, RZ, 0xc0, !PT ;  /* 0x000003801e357812 */ /* 0x000fe400078ec0ff */
[----:B------:R-:W-:Y:S02]  /*ac20*/  SHF.R.U64 R12, R12, 0x3, RZ ;  /* 0x000000030c0c7819 */ /* 0x000fe400000012ff */
[----:B------:R-:W-:Y:S02]  /*ac30*/  SHF.R.U64 R53, R53, 0x3, RZ ;  /* 0x0000000335357819 */ /* 0x000fe400000012ff */
[----:B------:R-:W-:-:S02]  /*ac40*/  R2UR UR15, R215 ;  /* 0x00000000d70f72ca */ /* 0x000fc400000e0000 */
[----:B------:R-:W-:Y:S02]  /*ac50*/  LOP3.LUT R12, R12, R65, RZ, 0x3c, !PT ;  /* 0x000000410c0c7212 */ /* 0x000fe400078e3cff */
[----:B------:R-:W-:Y:S02]  /*ac60*/  LOP3.LUT R158, R53, R30, RZ, 0x3c, !PT ;  /* 0x0000001e359e7212 */ /* 0x000fe400078e3cff */
[C---:B------:R-:W-:Y:S02]  /*ac70*/  IADD3 R53, P5, R160.reuse, 0x3000, RZ ;  /* 0x00003000a0357810 */ /* 0x040fe40007fbe0ff */
[C---:B------:R-:W-:Y:S02]  /*ac80*/  IADD3 R61, P0, R160.reuse, 0x5000, RZ ;  /* 0x00005000a03d7810 */ /* 0x040fe40007f1e0ff */
[----:B------:R-:W-:Y:S02]  /*ac90*/  IADD3 R65, P1, R160, 0x6000, RZ ;  /* 0x00006000a0417810 */ /* 0x000fe40007f3e0ff */
[----:B------:R-:W-:Y:S01]  /*aca0*/  MOV R134, R134 ;  /* 0x0000008600867202 */ /* 0x000fe20000000f00 */
[----:B------:R1:W-:Y:S01]  /*acb0*/  STSM.16.M88.4 [R199], R24 ;  /* 0x00000018c7007844 */ /* 0x0003e20000000200 */
[----:B------:R-:W-:-:S02]  /*acc0*/  LOP3.LUT R52, R53, 0x380, RZ, 0xc0, !PT ;  /* 0x0000038035347812 */ /* 0x000fc400078ec0ff */
[----:B------:R-:W-:Y:S02]  /*acd0*/  LOP3.LUT R60, R61, 0x380, RZ, 0xc0, !PT ;  /* 0x000003803d3c7812 */ /* 0x000fe400078ec0ff */
[----:B------:R-:W-:Y:S02]  /*ace0*/  LOP3.LUT R64, R65, 0x380, RZ, 0xc0, !PT ;  /* 0x0000038041407812 */ /* 0x000fe400078ec0ff */
[----:B------:R-:W-:Y:S02]  /*acf0*/  LOP3.LUT R30, R57, 0x380, RZ, 0xc0, !PT ;  /* 0x00000380391e7812 */ /* 0x000fe400078ec0ff */
[----:B------:R-:W-:Y:S02]  /*ad00*/  IADD3 R135, RZ, -UR16, RZ ;  /* 0x80000010ff877c10 */ /* 0x000fe4000fffe0ff */
[----:B------:R-:W-:Y:S02]  /*ad10*/  LOP3.LUT R6, R107, 0x380, RZ, 0xc0, !PT ;  /* 0x000003806b067812 */ /* 0x000fe400078ec0ff */
[----:B------:R-:W-:Y:S01]  /*ad20*/  SHF.R.U64 R52, R52, 0x3, RZ ;  /* 0x0000000334347819 */ /* 0x000fe200000012ff */
[----:B0-----:R-:W-:Y:S01]  /*ad30*/  IMAD R135, R4, R135, UR15 ;  /* 0x0000000f04877e24 */ /* 0x001fe2000f8e0287 */
[----:B------:R-:W-:Y:S01]  /*ad40*/  SHF.R.U64 R60, R60, 0x3, RZ ;  /* 0x000000033c3c7819 */ /* 0x000fe200000012ff */
[----:B-1----:R-:W0:Y:S01]  /*ad50*/  LDC.64 R24, c[0x0][0xb98] ;  /* 0x0002e600ff187b82 */ /* 0x002e220000000a00 */
[----:B------:R-:W-:-:S02]  /*ad60*/  MOV R27, R8 ;  /* 0x00000008001b7202 */ /* 0x000fc40000000f00 */
[----:B------:R-:W-:Y:S02]  /*ad70*/  SHF.R.U64 R64, R64, 0x3, RZ ;  /* 0x0000000340407819 */ /* 0x000fe400000012ff */
[----:B------:R-:W-:Y:S02]  /*ad80*/  SHF.R.U64 R30, R30, 0x3, RZ ;  /* 0x000000031e1e7819 */ /* 0x000fe400000012ff */
[----:B------:R-:W-:Y:S01]  /*ad90*/  SHF.R.U64 R6, R6, 0x3, RZ ;  /* 0x0000000306067819 */ /* 0x000fe200000012ff */
[----:B------:R-:W1:Y:S01]  /*ada0*/  @P2 LDC R8, c[0x0][0xbec] ;  /* 0x0002fb00ff082b82 */ /* 0x000e620000000800 */
[----:B------:R-:W-:Y:S02]  /*adb0*/  F2FP.BF16.F32.PACK_AB R40, R41, R40 ;  /* 0x000000282928723e */ /* 0x000fe400000010ff */
[----:B------:R-:W-:Y:S02]  /*adc0*/  F2FP.BF16.F32.PACK_AB R41, R43, R42 ;  /* 0x0000002a2b29723e */ /* 0x000fe400000010ff */
[----:B------:R-:W-:Y:S01]  /*add0*/  LOP3.LUT R32, R32, R33, RZ, 0x3c, !PT ;  /* 0x0000002120207212 */ /* 0x000fe200078e3cff */
[--C-:B------:R-:W-:Y:S01]  /*ade0*/  IMAD.X R33, RZ, RZ, R161.reuse, P4 ;  /* 0x000000ffff217224 */ /* 0x100fe200020e06a1 */
[----:B------:R-:W-:Y:S01]  /*adf0*/  LOP3.LUT R52, R52, R53, RZ, 0x3c, !PT ;  /* 0x0000003534347212 */ /* 0x000fe200078e3cff */
[----:B------:R-:W2:Y:S01]  /*ae00*/  @P2 LDC R9, c[0x0][0xbf0] ;  /* 0x0002fc00ff092b82 */ /* 0x000ea20000000800 */
[----:B------:R-:W-:Y:S01]  /*ae10*/  LOP3.LUT R60, R60, R61, RZ, 0x3c, !PT ;  /* 0x0000003d3c3c7212 */ /* 0x000fe200078e3cff */
[--C-:B------:R-:W-:Y:S01]  /*ae20*/  IMAD.X R53, RZ, RZ, R161.reuse, P5 ;  /* 0x000000ffff357224 */ /* 0x100fe200028e06a1 */
[----:B------:R-:W-:Y:S01]  /*ae30*/  LOP3.LUT R64, R64, R65, RZ, 0x3c, !PT ;  /* 0x0000004140407212 */ /* 0x000fe200078e3cff */
[--C-:B------:R-:W-:Y:S01]  /*ae40*/  IMAD.X R65, RZ, RZ, R161.reuse, P1 ;  /* 0x000000ffff417224 */ /* 0x100fe200008e06a1 */
[----:B------:R-:W-:Y:S01]  /*ae50*/  LOP3.LUT R30, R30, R57, RZ, 0x3c, !PT ;  /* 0x000000391e1e7212 */ /* 0x000fe200078e3cff */
[----:B------:R-:W-:Y:S01]  /*ae60*/  IMAD.X R57, RZ, RZ, R161, P6 ;  /* 0x000000ffff397224 */ /* 0x000fe200030e06a1 */
[----:B------:R-:W-:Y:S01]  /*ae70*/  F2FP.BF16.F32.PACK_AB R43, R47, R46 ;  /* 0x0000002e2f2b723e */ /* 0x000fe200000010ff */
[----:B------:R-:W-:Y:S01]  /*ae80*/  IMAD R47, R135, 0x80, R223 ;  /* 0x00000080872f7824 */ /* 0x000fe200078e02df */
[----:B------:R-:W-:-:S02]  /*ae90*/  LOP3.LUT R6, R6, R107, RZ, 0x3c, !PT ;  /* 0x0000006b06067212 */ /* 0x000fc400078e3cff */
[----:B------:R-:W-:Y:S02]  /*aea0*/  IADD3.X R61, RZ, R161, RZ, P0, !PT ;  /* 0x000000a1ff3d7210 */ /* 0x000fe400007fe4ff */
[C---:B------:R-:W-:Y:S02]  /*aeb0*/  IADD3 R73, P4, R160.reuse, 0x9000, RZ ;  /* 0x00009000a0497810 */ /* 0x040fe40007f9e0ff */
[C---:B------:R-:W-:Y:S01]  /*aec0*/  IADD3 R107, P5, R160.reuse, 0xa000, RZ ;  /* 0x0000a000a06b7810 */ /* 0x040fe20007fbe0ff */
[----:B-1----:R-:W-:Y:S01]  /*aed0*/  @P2 IMAD.HI.U32 R8, R47, R8, RZ ;  /* 0x000000082f082227 */ /* 0x002fe200078e00ff */
[C---:B------:R-:W-:Y:S02]  /*aee0*/  IADD3 R111, P6, R160.reuse, 0xb000, RZ ;  /* 0x0000b000a06f7810 */ /* 0x040fe40007fde0ff */
[C---:B------:R-:W-:Y:S02]  /*aef0*/  IADD3 R115, P0, R160.reuse, 0xc000, RZ ;  /* 0x0000c000a0737810 */ /* 0x040fe40007f1e0ff */
[----:B------:R-:W-:-:S02]  /*af00*/  IADD3 R119, P1, R160, 0xd000, RZ ;  /* 0x0000d000a0777810 */ /* 0x000fc40007f3e0ff */
[----:B------:R-:W-:Y:S02]  /*af10*/  LOP3.LUT R72, R73, 0x380, RZ, 0xc0, !PT ;  /* 0x0000038049487812 */ /* 0x000fe400078ec0ff */
[----:B------:R-:W-:Y:S02]  /*af20*/  LOP3.LUT R106, R107, 0x380, RZ, 0xc0, !PT ;  /* 0x000003806b6a7812 */ /* 0x000fe400078ec0ff */
[----:B------:R-:W-:Y:S02]  /*af30*/  LOP3.LUT R110, R111, 0x380, RZ, 0xc0, !PT ;  /* 0x000003806f6e7812 */ /* 0x000fe400078ec0ff */
[----:B------:R-:W-:Y:S02]  /*af40*/  LOP3.LUT R114, R115, 0x380, RZ, 0xc0, !PT ;  /* 0x0000038073727812 */ /* 0x000fe400078ec0ff */
[----:B------:R-:W-:Y:S02]  /*af50*/  LOP3.LUT R118, R119, 0x380, RZ, 0xc0, !PT ;  /* 0x0000038077767812 */ /* 0x000fe400078ec0ff */
[----:B------:R-:W-:-:S02]  /*af60*/  LOP3.LUT R29, R160, 0x380, RZ, 0xc0, !PT ;  /* 0x00000380a01d7812 */ /* 0x000fc400078ec0ff */
[----:B------:R-:W-:Y:S01]  /*af70*/  F2FP.BF16.F32.PACK_AB R5, R35, R34 ;  /* 0x000000222305723e */ /* 0x000fe200000010ff */
[----:B------:R-:W-:Y:S01]  /*af80*/  IMAD.MOV.U32 R35, RZ, RZ, R47 ;  /* 0x000000ffff237224 */ /* 0x000fe200078e002f */
[----:B------:R-:W-:Y:S01]  /*af90*/  SHF.R.U64 R72, R72, 0x3, RZ ;  /* 0x0000000348487819 */ /* 0x000fe200000012ff */
[----:B0-----:R-:W-:Y:S01]  /*afa0*/  IMAD R34, R24, UR12, RZ ;  /* 0x0000000c18227c24 */ /* 0x001fe2000f8e02ff */
[----:B------:R-:W-:Y:S02]  /*afb0*/  SHF.R.U64 R106, R106, 0x3, RZ ;  /* 0x000000036a6a7819 */ /* 0x000fe400000012ff */
[----:B------:R-:W-:Y:S01]  /*afc0*/  SHF.R.U64 R110, R110, 0x3, RZ ;  /* 0x000000036e6e7819 */ /* 0x000fe200000012ff */
[----:B------:R-:W-:Y:S01]  /*afd0*/  IMAD R34, R25, UR14, R34 ;  /* 0x0000000e19227c24 */ /* 0x000fe2000f8e0222 */
[----:B------:R-:W-:Y:S01]  /*afe0*/  SHF.R.U64 R114, R114, 0x3, RZ ;  /* 0x0000000372727819 */ /* 0x000fe200000012ff */
[----:B------:R-:W-:Y:S01]  /*aff0*/  IMAD.WIDE.U32 R24, R24, UR14, R126 ;  /* 0x0000000e18187c25 */ /* 0x000fe2000f8e007e */
[----:B------:R-:W-:-:S02]  /*b000*/  SHF.R.U64 R118, R118, 0x3, RZ ;  /* 0x0000000376767819 */ /* 0x000fc400000012ff */
[----:B------:R-:W-:Y:S02]  /*b010*/  SHF.R.U64 R29, R29, 0x3, RZ ;  /* 0x000000031d1d7819 */ /* 0x000fe400000012ff */
[----:B------:R-:W-:Y:S02]  /*b020*/  MOV R26, R6 ;  /* 0x00000006001a7202 */ /* 0x000fe40000000f00 */
[----:B--2---:R-:W-:Y:S02]  /*b030*/  @P2 SHF.R.U32.HI R35, RZ, R9, R8 ;  /* 0x00000009ff232219 */ /* 0x004fe40000011608 */
[----:B------:R-:W-:Y:S02]  /*b040*/  MOV R15, R14 ;  /* 0x0000000e000f7202 */ /* 0x000fe40000000f00 */
[----:B------:R-:W-:Y:S02]  /*b050*/  F2FP.BF16.F32.PACK_AB R4, R175, R171 ;  /* 0x000000abaf04723e */ /* 0x000fe400000010ff */
[----:B------:R-:W-:-:S02]  /*b060*/  F2FP.BF16.F32.PACK_AB R6, R174, R36 ;  /* 0x00000024ae06723e */ /* 0x000fc400000010ff */
[----:B------:R-:W-:Y:S01]  /*b070*/  F2FP.BF16.F32.PACK_AB R7, R39, R38 ;  /* 0x000000262707723e */ /* 0x000fe200000010ff */
[----:B------:R-:W-:Y:S01]  /*b080*/  IMAD.MOV R39, RZ, RZ, -R35 ;  /* 0x000000ffff277224 */ /* 0x000fe200078e0a23 */
[----:B------:R-:W-:Y:S02]  /*b090*/  F2FP.BF16.F32.PACK_AB R48, R49, R48 ;  /* 0x000000303130723e */ /* 0x000fe400000010ff */
[----:B------:R-:W-:Y:S01]  /*b0a0*/  LOP3.LUT R72, R72, R73, RZ, 0x3c, !PT ;  /* 0x0000004948487212 */ /* 0x000fe200078e3cff */
[----:B------:R0:W-:Y:S01]  /*b0b0*/  STSM.16.M88.4 [R15], R4 ;  /* 0x000000040f007844 */ /* 0x0001e20000000200 */
[----:B------:R-:W-:Y:S01]  /*b0c0*/  LOP3.LUT R106, R106, R107, RZ, 0x3c, !PT ;  /* 0x0000006b6a6a7212 */ /* 0x000fe200078e3cff */
[--C-:B------:R-:W-:Y:S01]  /*b0d0*/  IMAD.X R107, RZ, RZ, R161.reuse, P5 ;  /* 0x000000ffff6b7224 */ /* 0x100fe200028e06a1 */
[----:B------:R-:W-:Y:S01]  /*b0e0*/  LOP3.LUT R110, R110, R111, RZ, 0x3c, !PT ;  /* 0x0000006f6e6e7212 */ /* 0x000fe200078e3cff */
[--C-:B------:R-:W-:Y:S01]  /*b0f0*/  IMAD.X R111, RZ, RZ, R161.reuse, P6 ;  /* 0x000000ffff6f7224 */ /* 0x100fe200030e06a1 */
[----:B------:R-:W-:Y:S01]  /*b100*/  LOP3.LUT R114, R114, R115, RZ, 0x3c, !PT ;  /* 0x0000007372727212 */ /* 0x000fe200078e3cff */
[----:B------:R-:W-:Y:S01]  /*b110*/  IMAD.X R115, RZ, RZ, R161, P0 ;  /* 0x000000ffff737224 */ /* 0x000fe200000e06a1 */
[----:B------:R-:W-:Y:S01]  /*b120*/  LOP3.LUT R118, R118, R119, RZ, 0x3c, !PT ;  /* 0x0000007776767212 */ /* 0x000fe200078e3cff */
[----:B------:R-:W-:Y:S01]  /*b130*/  IMAD R39, R198, R39, R47 ;  /* 0x00000027c6277224 */ /* 0x000fe200078e022f */
[----:B------:R-:W-:Y:S01]  /*b140*/  LOP3.LUT R28, R29, R160, RZ, 0x3c, !PT ;  /* 0x000000a01d1c7212 */ /* 0x000fe200078e3cff */
[----:B------:R-:W-:Y:S01]  /*b150*/  IMAD.MOV.U32 R29, RZ, RZ, R161 ;  /* 0x000000ffff1d7224 */ /* 0x000fe200078e00a1 */
[----:B------:R-:W-:-:S02]  /*b160*/  MOV R150, R150 ;  /* 0x0000009600967202 */ /* 0x000fc40000000f00 */
[----:B------:R-:W-:Y:S02]  /*b170*/  F2FP.BF16.F32.PACK_AB R42, R173, R44 ;  /* 0x0000002cad2a723e */ /* 0x000fe400000010ff */
[----:B------:R-:W-:Y:S02]  /*b180*/  F2FP.BF16.F32.PACK_AB R49, R51, R50 ;  /* 0x000000323331723e */ /* 0x000fe400000010ff */
[-C--:B------:R-:W-:Y:S01]  /*b190*/  IADD3.X R73, RZ, R161.reuse, RZ, P4, !PT ;  /* 0x000000a1ff497210 */ /* 0x080fe200027fe4ff */
[----:B------:R-:W-:Y:S01]  /*b1a0*/  STSM.16.M88.4 [R150], R40 ;  /* 0x0000002896007844 */ /* 0x000fe20000000200 */
[----:B------:R-:W-:Y:S02]  /*b1b0*/  IADD3.X R119, RZ, R161, RZ, P1, !PT ;  /* 0x000000a1ff777210 */ /* 0x000fe40000ffe4ff */
[----:B------:R-:W-:Y:S02]  /*b1c0*/  MOV R160, R10 ;  /* 0x0000000a00a07202 */ /* 0x000fe40000000f00 */
[----:B------:R-:W-:-:S02]  /*b1d0*/  MOV R158, R158 ;  /* 0x0000009e009e7202 */ /* 0x000fc40000000f00 */
[----:B------:R-:W-:Y:S02]  /*b1e0*/  F2FP.BF16.F32.PACK_AB R50, R197, R181 ;  /* 0x000000b5c532723e */ /* 0x000fe400000010ff */
[----:B------:R-:W-:Y:S02]  /*b1f0*/  F2FP.BF16.F32.PACK_AB R51, R55, R54 ;  /* 0x000000363733723e */ /* 0x000fe400000010ff */
[----:B------:R-:W-:Y:S02]  /*b200*/  MOV R161, R12 ;  /* 0x0000000c00a17202 */ /* 0x000fe40000000f00 */
[----:B------:R-:W-:Y:S01]  /*b210*/  MOV R156, R156 ;  /* 0x0000009c009c7202 */ /* 0x000fe20000000f00 */
[----:B------:R-:W-:Y:S01]  /*b220*/  STSM.16.M88.4 [R158], R48 ;  /* 0x000000309e007844 */ /* 0x000fe20000000200 */
[----:B------:R-:W-:Y:S02]  /*b230*/  F2FP.BF16.F32.PACK_AB R8, R196, R180 ;  /* 0x000000b4c408723e */ /* 0x000fe400000010ff */
[----:B------:R-:W-:-:S02]  /*b240*/  F2FP.BF16.F32.PACK_AB R9, R59, R58 ;  /* 0x0000003a3b09723e */ /* 0x000fc400000010ff */
[----:B------:R-:W-:Y:S02]  /*b250*/  F2FP.BF16.F32.PACK_AB R10, R195, R179 ;  /* 0x000000b3c30a723e */ /* 0x000fe400000010ff */
[----:B------:R-:W-:Y:S02]  /*b260*/  F2FP.BF16.F32.PACK_AB R11, R63, R62 ;  /* 0x0000003e3f0b723e */ /* 0x000fe400000010ff */
[----:B------:R-:W-:Y:S02]  /*b270*/  MOV R154, R154 ;  /* 0x0000009a009a7202 */ /* 0x000fe40000000f00 */
[----:B------:R-:W-:Y:S01]  /*b280*/  F2FP.BF16.F32.PACK_AB R12, R194, R178 ;  /* 0x000000b2c20c723e */ /* 0x000fe200000010ff */
[----:B------:R1:W-:Y:S01]  /*b290*/  STSM.16.M88.4 [R156], R8 ;  /* 0x000000089c007844 */ /* 0x0003e20000000200 */
[----:B------:R-:W-:Y:S02]  /*b2a0*/  F2FP.BF16.F32.PACK_AB R13, R67, R66 ;  /* 0x00000042430d723e */ /* 0x000fe400000010ff */
[----:B------:R-:W-:-:S02]  /*b2b0*/  F2FP.BF16.F32.PACK_AB R14, R193, R177 ;  /* 0x000000b1c10e723e */ /* 0x000fc400000010ff */
[----:B0-----:R-:W-:Y:S02]  /*b2c0*/  F2FP.BF16.F32.PACK_AB R15, R71, R70 ;  /* 0x00000046470f723e */ /* 0x001fe400000010ff */
[----:B------:R-:W-:Y:S02]  /*b2d0*/  MOV R152, R152 ;  /* 0x0000009800987202 */ /* 0x000fe40000000f00 */
[----:B------:R-:W-:Y:S01]  /*b2e0*/  F2FP.BF16.F32.PACK_AB R4, R192, R176 ;  /* 0x000000b0c004723e */ /* 0x000fe200000010ff */
[----:B------:R-:W-:Y:S01]  /*b2f0*/  STSM.16.M88.4 [R154], R12 ;  /* 0x0000000c9a007844 */ /* 0x000fe20000000200 */
[----:B------:R-:W-:Y:S02]  /*b300*/  F2FP.BF16.F32.PACK_AB R5, R75, R74 ;  /* 0x0000004a4b05723e */ /* 0x000fe400000010ff */
[----:B------:R-:W-:Y:S02]  /*b310*/  F2FP.BF16.F32.PACK_AB R6, R191, R76 ;  /* 0x0000004cbf06723e */ /* 0x000fe400000010ff */
[----:B------:R-:W-:-:S02]  /*b320*/  F2FP.BF16.F32.PACK_AB R7, R79, R78 ;  /* 0x0000004e4f07723e */ /* 0x000fc400000010ff */
[----:B-1----:R-:W-:Y:S02]  /*b330*/  IADD3 R8, P0, R35, R24, RZ ;  /* 0x0000001823087210 */ /* 0x002fe40007f1e0ff */
[----:B------:R-:W-:Y:S01]  /*b340*/  F2FP.BF16.F32.PACK_AB R80, R81, R80 ;  /* 0x000000505150723e */ /* 0x000fe200000010ff */
[----:B------:R0:W-:Y:S01]  /*b350*/  STSM.16.M88.4 [R152], R4 ;  /* 0x0000000498007844 */ /* 0x0001e20000000200 */
[----:B------:R-:W-:Y:S02]  /*b360*/  F2FP.BF16.F32.PACK_AB R81, R83, R82 ;  /* 0x000000525351723e */ /* 0x000fe400000010ff */
[----:B------:R-:W-:Y:S02]  /*b370*/  F2FP.BF16.F32.PACK_AB R88, R89, R88 ;  /* 0x000000585958723e */ /* 0x000fe400000010ff */
[----:B------:R-:W-:Y:S02]  /*b380*/  MOV R146, R146 ;  /* 0x0000009200927202 */ /* 0x000fe40000000f00 */
[----:B------:R-:W-:-:S02]  /*b390*/  F2FP.BF16.F32.PACK_AB R82, R190, R84 ;  /* 0x00000054be52723e */ /* 0x000fc400000010ff */
[----:B------:R-:W-:Y:S02]  /*b3a0*/  F2FP.BF16.F32.PACK_AB R83, R87, R86 ;  /* 0x000000565753723e */ /* 0x000fe400000010ff */
[----:B------:R-:W-:Y:S02]  /*b3b0*/  F2FP.BF16.F32.PACK_AB R89, R91, R90 ;  /* 0x0000005a5b59723e */ /* 0x000fe400000010ff */
[----:B------:R-:W-:Y:S01]  /*b3c0*/  F2FP.BF16.F32.PACK_AB R96, R97, R96 ;  /* 0x000000606160723e */ /* 0x000fe200000010ff */
[----:B------:R-:W-:Y:S01]  /*b3d0*/  STSM.16.M88.4 [R146], R80 ;  /* 0x0000005092007844 */ /* 0x000fe20000000200 */
[----:B------:R-:W-:Y:S02]  /*b3e0*/  MOV R142, R142 ;  /* 0x0000008e008e7202 */ /* 0x000fe40000000f00 */
[----:B0-----:R-:W-:Y:S02]  /*b3f0*/  SHF.R.S32.HI R4, RZ, 0x1f, R39 ;  /* 0x0000001fff047819 */ /* 0x001fe40000011427 */
[----:B------:R-:W-:-:S02]  /*b400*/  SHF.R.S32.HI R5, RZ, 0x1f, R35 ;  /* 0x0000001fff057819 */ /* 0x000fc40000011423 */
[----:B------:R-:W-:Y:S01]  /*b410*/  F2FP.BF16.F32.PACK_AB R90, R189, R92 ;  /* 0x0000005cbd5a723e */ /* 0x000fe200000010ff */
[----:B------:R-:W-:Y:S01]  /*b420*/  IMAD R4, R4, UR6, RZ ;  /* 0x0000000604047c24 */ /* 0x000fe2000f8e02ff */
[----:B------:R-:W-:Y:S02]  /*b430*/  IADD3.X R9, R5, R25, R34, P0, !PT ;  /* 0x0000001905097210 */ /* 0x000fe400007fe422 */
[----:B------:R-:W-:Y:S01]  /*b440*/  F2FP.BF16.F32.PACK_AB R91, R95, R94 ;  /* 0x0000005e5f5b723e */ /* 0x000fe200000010ff */
[----:B------:R-:W-:Y:S01]  /*b450*/  IMAD R11, R39, UR7, R4 ;  /* 0x00000007270b7c24 */ /* 0x000fe2000f8e0204 */
[----:B------:R-:W-:Y:S01]  /*b460*/  F2FP.BF16.F32.PACK_AB R97, R99, R98 ;  /* 0x000000626361723e */ /* 0x000fe200000010ff */
[----:B------:R-:W-:Y:S01]  /*b470*/  IMAD.WIDE.U32 R8, R39, UR6, R8 ;  /* 0x0000000627087c25 */ /* 0x000fe2000f8e0008 */
[----:B------:R-:W-:Y:S01]  /*b480*/  MOV R138, R138 ;  /* 0x0000008a008a7202 */ /* 0x000fe20000000f00 */
[----:B------:R-:W-:Y:S01]  /*b490*/  STSM.16.M88.4 [R142], R88 ;  /* 0x000000588e007844 */ /* 0x000fe20000000200 */
[----:B------:R-:W-:Y:S01]  /*b4a0*/  F2FP.BF16.F32.PACK_AB R98, R188, R100 ;  /* 0x00000064bc62723e */ /* 0x000fe200000010ff */
[----:B------:R-:W-:Y:S01]  /*b4b0*/  ULDC.64 UR6, c[0x0][0xb50] ;  /* 0x0002d40000067ab9 */ /* 0x000fe20000000a00 */
[----:B------:R-:W-:Y:S01]  /*b4c0*/  F2FP.BF16.F32.PACK_AB R99, R103, R102 ;  /* 0x000000666763723e */ /* 0x000fe200000010ff */
[----:B------:R-:W-:Y:S01]  /*b4d0*/  IMAD.IADD R9, R9, 0x1, R11 ;  /* 0x0000000109097824 */ /* 0x000fe200078e020b */
[----:B------:R-:W-:-:S02]  /*b4e0*/  F2FP.BF16.F32.PACK_AB R4, R187, R104 ;  /* 0x00000068bb04723e */ /* 0x000fc400000010ff */
[----:B------:R-:W-:Y:S01]  /*b4f0*/  F2FP.BF16.F32.PACK_AB R5, R3, R18 ;  /* 0x000000120305723e */ /* 0x000fe200000010ff */
[----:B------:R-:W-:Y:S01]  /*b500*/  STSM.16.M88.4 [R138], R96 ;  /* 0x000000608a007844 */ /* 0x000fe20000000200 */
[----:B------:R-:W-:Y:S01]  /*b510*/  F2FP.BF16.F32.PACK_AB R6, R186, R108 ;  /* 0x0000006cba06723e */ /* 0x000fe200000010ff */
[----:B------:R-:W-:Y:S01]  /*b520*/  IMAD R3, R198, UR5, RZ ;  /* 0x00000005c6037c24 */ /* 0x000fe2000f8e02ff */
[----:B------:R-:W-:Y:S02]  /*b530*/  F2FP.BF16.F32.PACK_AB R7, R37, R45 ;  /* 0x0000002d2507723e */ /* 0x000fe400000010ff */
[----:B------:R-:W-:Y:S02]  /*b540*/  F2FP.BF16.F32.PACK_AB R76, R185, R112 ;  /* 0x00000070b94c723e */ /* 0x000fe400000010ff */
[----:B------:R-:W-:Y:S01]  /*b550*/  F2FP.BF16.F32.PACK_AB R77, R77, R85 ;  /* 0x000000554d4d723e */ /* 0x000fe200000010ff */
[----:B------:R0:W-:Y:S01]  /*b560*/  STSM.16.M88.4 [R134], R4 ;  /* 0x0000000486007844 */ /* 0x0001e20000000200 */
[----:B------:R-:W-:-:S02]  /*b570*/  F2FP.BF16.F32.PACK_AB R78, R184, R116 ;  /* 0x00000074b84e723e */ /* 0x000fc400000010ff */
[----:B------:R-:W-:Y:S02]  /*b580*/  F2FP.BF16.F32.PACK_AB R79, R93, R101 ;  /* 0x000000655d4f723e */ /* 0x000fe400000010ff */
[----:B------:R-:W-:Y:S02]  /*b590*/  LEA R11, P3, R8, UR6, 0x2 ;  /* 0x00000006080b7c11 */ /* 0x000fe4000f8610ff */
[----:B------:R-:W-:Y:S01]  /*b5a0*/  F2FP.BF16.F32.PACK_AB R125, R121, R125 ;  /* 0x0000007d797d723e */ /* 0x000fe200000010ff */
[----:B------:R-:W-:Y:S01]  /*b5b0*/  STSM.16.M88.4 [R161], R76 ;  /* 0x0000004ca1007844 */ /* 0x000fe20000000200 */
[----:B------:R-:W-:Y:S02]  /*b5c0*/  F2FP.BF16.F32.PACK_AB R126, R133, R132 ;  /* 0x00000084857e723e */ /* 0x000fe400000010ff */
[----:B------:R-:W-:Y:S01]  /*b5d0*/  F2FP.BF16.F32.PACK_AB R127, R162, R163 ;  /* 0x000000a3a27f723e */ /* 0x000fe200000010ff */
[----:B------:R-:W-:Y:S01]  /*b5e0*/  SHFL.IDX PT, R24, R11, RZ, 0x1c1f ;  /* 0x001c1fff0b187589 */ /* 0x000fe200000e0000 */
[----:B------:R-:W-:-:S02]  /*b5f0*/  F2FP.BF16.F32.PACK_AB R136, R137, R136 ;  /* 0x000000888988723e */ /* 0x000fc400000010ff */
[----:B------:R-:W-:Y:S01]  /*b600*/  F2FP.BF16.F32.PACK_AB R137, R164, R165 ;  /* 0x000000a5a489723e */ /* 0x000fe200000010ff */
[----:B------:R-:W-:Y:S01]  /*b610*/  SHFL.IDX PT, R36, R11, 0x1, 0x1c1f ;  /* 0x003c1f000b247f89 */ /* 0x000fe200000e0000 */
[----:B0-----:R-:W-:Y:S02]  /*b620*/  F2FP.BF16.F32.PACK_AB R4, R183, R120 ;  /* 0x00000078b704723e */ /* 0x001fe400000010ff */
[----:B------:R-:W-:Y:S02]  /*b630*/  F2FP.BF16.F32.PACK_AB R5, R105, R109 ;  /* 0x0000006d6905723e */ /* 0x000fe400000010ff */
[----:B------:R-:W-:Y:S02]  /*b640*/  F2FP.BF16.F32.PACK_AB R6, R182, R124 ;  /* 0x0000007cb606723e */ /* 0x000fe400000010ff */
[----:B------:R-:W-:Y:S02]  /*b650*/  F2FP.BF16.F32.PACK_AB R7, R113, R117 ;  /* 0x000000757107723e */ /* 0x000fe400000010ff */
[----:B------:R-:W-:-:S02]  /*b660*/  F2FP.BF16.F32.PACK_AB R124, R129, R128 ;  /* 0x00000080817c723e */ /* 0x000fc400000010ff */
[----:B------:R-:W-:Y:S01]  /*b670*/  F2FP.BF16.F32.PACK_AB R138, R141, R140 ;  /* 0x0000008c8d8a723e */ /* 0x000fe200000010ff */
[----:B------:R-:W-:Y:S01]  /*b680*/  STSM.16.M88.4 [R160], R4 ;  /* 0x00000004a0007844 */ /* 0x000fe20000000200 */
[----:B------:R-:W-:Y:S02]  /*b690*/  F2FP.BF16.F32.PACK_AB R139, R166, R167 ;  /* 0x000000a7a68b723e */ /* 0x000fe400000010ff */
[----:B------:R-:W-:Y:S01]  /*b6a0*/  F2FP.BF16.F32.PACK_AB R144, R145, R144 ;  /* 0x000000909190723e */ /* 0x000fe200000010ff */
[----:B------:R-:W-:Y:S01]  /*b6b0*/  STSM.16.M88.4 [R27], R124 ;  /* 0x0000007c1b007844 */ /* 0x000fe20000000200 */
[----:B------:R-:W-:Y:S02]  /*b6c0*/  F2FP.BF16.F32.PACK_AB R145, R168, R169 ;  /* 0x000000a9a891723e */ /* 0x000fe400000010ff */
[----:B------:R-:W-:Y:S01]  /*b6d0*/  F2FP.BF16.F32.PACK_AB R146, R149, R148 ;  /* 0x000000949592723e */ /* 0x000fe200000010ff */
[----:B------:R0:W-:Y:S01]  /*b6e0*/  STSM.16.M88.4 [R26], R136 ;  /* 0x000000881a007844 */ /* 0x0001e20000000200 */
[----:B------:R-:W-:-:S02]  /*b6f0*/  F2FP.BF16.F32.PACK_AB R147, R170, R172 ;  /* 0x000000acaa93723e */ /* 0x000fc400000010ff */
[----:B------:R-:W-:Y:S02]  /*b700*/  LEA.HI.X R9, R8, UR7, R9, 0x2, P3 ;  /* 0x0000000708097c11 */ /* 0x000fe400098f1409 */
[----:B------:R-:W-:Y:S01]  /*b710*/  LEA R12, R135, R222, 0x7 ;  /* 0x000000de870c7211 */ /* 0x000fe200078e38ff */
[----:B------:R1:W-:Y:S01]  /*b720*/  STSM.16.M88.4 [R17], R144 ;  /* 0x0000009011007844 */ /* 0x0003e20000000200 */
[----:B------:R-:W-:-:S03]  /*b730*/  LOP3.LUT P0, RZ, R220, 0x3, RZ, 0xc0, !PT ;  /* 0x00000003dcff7812 */ /* 0x000fc6000780c0ff */
[----:B------:R-:W2:Y:S01]  /*b740*/  SHFL.IDX PT, R25, R9, RZ, 0x1c1f ;  /* 0x001c1fff09197589 */ /* 0x000ea200000e0000 */
[C---:B------:R-:W-:Y:S01]  /*b750*/  VIADD R10, R12.reuse, 0x8 ;  /* 0x000000080c0a7836 */ /* 0x040fe20000000000 */
[-C--:B------:R-:W-:Y:S01]  /*b760*/  ISETP.GE.OR P1, PT, R12, R3.reuse, P0 ;  /* 0x000000030c00720c */ /* 0x080fe20000726670 */
[----:B------:R-:W-:Y:S03]  /*b770*/  BAR.SYNC.DEFER_BLOCKING 0x1, 0x100 ;  /* 0x0044000000007b1d */ /* 0x000fe60000010000 */
[----:B------:R-:W-:-:S05]  /*b780*/  ISETP.GE.OR P0, PT, R10, R3, P0 ;  /* 0x000000030a00720c */ /* 0x000fca0000706670 */
[----:B0-----:R-:W0:Y:S01]  /*b790*/  LDC.64 R26, c[0x0][0xae0] ;  /* 0x0002b800ff1a7b82 */ /* 0x001e220000000a00 */
[----:B------:R-:W3:Y:S07]  /*b7a0*/  SHFL.IDX PT, R37, R9, 0x1, 0x1c1f ;  /* 0x003c1f0009257f89 */ /* 0x000eee00000e0000 */
[----:B-1----:R-:W1:Y:S01]  /*b7b0*/  @P2 LDC R17, c[0x0][0xbec] ;  /* 0x0002fb00ff112b82 */ /* 0x002e620000000800 */
[----:B--2---:R-:W-:Y:S04]  /*b7c0*/  @!P1 ST.E desc[UR36][R24.64], R2 ;  /* 0x0000000218009985 */ /* 0x004fe8000c101924 */
[----:B---3--:R2:W-:Y:S04]  /*b7d0*/  @!P0 ST.E desc[UR36][R36.64], R0 ;  /* 0x0000000024008985 */ /* 0x0085e8000c101924 */
[----:B------:R3:W5:Y:S01]  /*b7e0*/  LD.E.128 R12, desc[UR36][R20.64] ;  /* 0x00000024140c7980 */ /* 0x000762000c101d00 */
[----:B------:R-:W-:-:S02]  /*b7f0*/  UIMAD UR5, UR11, UR8, URZ ;  /* 0x000000080b0572a4 */ /* 0x000fc4000f8e023f */
[----:B------:R-:W-:Y:S01]  /*b800*/  UIMAD.WIDE.U32 UR6, UR10, UR8, URZ ;  /* 0x000000080a0672a5 */ /* 0x000fe2000f8e003f */
[----:B------:R4:W5:Y:S01]  /*b810*/  LD.E.128 R8, desc[UR36][R28.64] ;  /* 0x000000241c087980 */ /* 0x000962000c101d00 */
[----:B--2---:R-:W-:-:S03]  /*b820*/  IMAD R0, R213, 0x20, R218 ;  /* 0x00000020d5007824 */ /* 0x004fc600078e02da */
[----:B------:R-:W5:Y:S01]  /*b830*/  LD.E.128 R32, desc[UR36][R32.64] ;  /* 0x0000002420207980 */ /* 0x000f62000c101d00 */
[----:B---3--:R-:W2:Y:S01]  /*b840*/  @P2 LDC R21, c[0x0][0xbf0] ;  /* 0x0002fc00ff152b82 */ /* 0x008ea20000000800 */
[----:B------:R-:W-:Y:S01]  /*b850*/  LEA R2, R135, R0, 0x7 ;  /* 0x0000000087027211 */ /* 0x000fe200078e38ff */
[----:B------:R-:W-:Y:S01]  /*b860*/  UIMAD UR5, UR10, UR9, UR5 ;  /* 0x000000090a0572a4 */ /* 0x000fe2000f8e0205 */
[----:B------:R-:W5:Y:S02]  /*b870*/  LD.E.128 R52, desc[UR36][R52.64] ;  /* 0x0000002434347980 */ /* 0x000f64000c101d00 */
[----:B------:R-:W-:Y:S01]  /*b880*/  ULDC.64 UR8, c[0x0][0xaf0] ;  /* 0x0002bc0000087ab9 */ /* 0x000fe20000000a00 */
[----:B-1----:R-:W-:Y:S01]  /*b890*/  @P2 IMAD.HI.U32 R0, R2, R17, RZ ;  /* 0x0000001102002227 */ /* 0x002fe200078e00ff */
[----:B------:R-:W-:Y:S01]  /*b8a0*/  UIADD3 UR7, UR7, UR5, URZ ;  /* 0x0000000507077290 */ /* 0x000fe2000fffe03f */
[----:B------:R-:W5:Y:S01]  /*b8b0*/  LD.E.128 R56, desc[UR36][R56.64] ;  /* 0x0000002438387980 */ /* 0x000f62000c101d00 */
[----:B------:R-:W-:Y:S01]  /*b8c0*/  UIMAD UR5, UR12, UR8, URZ ;  /* 0x000000080c0572a4 */ /* 0x000fe2000f8e023f */
[----:B------:R-:W-:Y:S01]  /*b8d0*/  IMAD.MOV.U32 R17, RZ, RZ, R2 ;  /* 0x000000ffff117224 */ /* 0x000fe200078e0002 */
[----:B------:R-:W-:Y:S01]  /*b8e0*/  UIMAD.WIDE.U32 UR6, UR14, UR8, UR6 ;  /* 0x000000080e0672a5 */ /* 0x000fe2000f8e0006 */
[----:B------:R-:W5:Y:S01]  /*b8f0*/  LD.E.128 R60, desc[UR36][R60.64] ;  /* 0x000000243c3c7980 */ /* 0x000f62000c101d00 */
[----:B------:R-:W-:-:S03]  /*b900*/  UIMAD UR5, UR14, UR9, UR5 ;  /* 0x000000090e0572a4 */ /* 0x000fc6000f8e0205 */
[----:B------:R-:W5:Y:S04]  /*b910*/  LD.E.128 R64, desc[UR36][R64.64] ;  /* 0x0000002440407980 */ /* 0x000f68000c101d00 */
[----:B------:R-:W5:Y:S01]  /*b920*/  LD.E.128 R68, desc[UR36][R68.64] ;  /* 0x0000002444447980 */ /* 0x000f62000c101d00 */
[----:B--2---:R-:W-:-:S03]  /*b930*/  @P2 SHF.R.U32.HI R17, RZ, R21, R0 ;  /* 0x00000015ff112219 */ /* 0x004fc60000011600 */
[----:B------:R4:W5:Y:S01]  /*b940*/  LD.E.128 R4, desc[UR36][R30.64] ;  /* 0x000000241e047980 */ /* 0x000962000c101d00 */
[--C-:B------:R-:W-:Y:S01]  /*b950*/  SHF.R.S32.HI R21, RZ, 0x1f, R17.reuse ;  /* 0x0000001fff157819 */ /* 0x100fe20000011411 */
[----:B------:R-:W-:Y:S01]  /*b960*/  IMAD.MOV R25, RZ, RZ, -R17 ;  /* 0x000000ffff197224 */ /* 0x000fe200078e0a11 */
[----:B------:R-:W-:Y:S01]  /*b970*/  UIADD3 UR7, UR7, UR5, URZ ;  /* 0x0000000507077290 */ /* 0x000fe2000fffe03f */
[----:B------:R-:W5:Y:S02]  /*b980*/  LD.E.128 R72, desc[UR36][R72.64] ;  /* 0x0000002448487980 */ /* 0x000f64000c101d00 */
[----:B0-----:R-:W-:Y:S02]  /*b990*/  IMAD R0, R21, R26, RZ ;  /* 0x0000001a15007224 */ /* 0x001fe400078e02ff */
[----:B------:R-:W-:Y:S01]  /*b9a0*/  IMAD R21, R198, R25, R2 ;  /* 0x00000019c6157224 */ /* 0x000fe200078e0202 */
[----:B------:R-:W5:Y:S01]  /*b9b0*/  LD.E.128 R104, desc[UR36][R106.64] ;  /* 0x000000246a687980 */ /* 0x000f62000c101d00 */
[----:B------:R-:W-:Y:S01]  /*b9c0*/  R2UR UR9, R16 ;  /* 0x00000000100972ca */ /* 0x000fe200000e0000 */
[----:B------:R-:W-:-:S02]  /*b9d0*/  IMAD R25, R17, R27, R0 ;  /* 0x0000001b11197224 */ /* 0x000fc400078e0200 */
[----:B------:R-:W5:Y:S01]  /*b9e0*/  LD.E.128 R108, desc[UR36][R110.64] ;  /* 0x000000246e6c7980 */ /* 0x000f62000c101d00 */
[----:B------:R-:W-:Y:S01]  /*b9f0*/  IMAD.WIDE.U32 R16, R17, R26, UR6 ;  /* 0x0000000611107e25 */ /* 0x000fe2000f8e001a */
[----:B------:R-:W-:Y:S01]  /*ba00*/  SHF.R.S32.HI R0, RZ, 0x1f, R21 ;  /* 0x0000001fff007819 */ /* 0x000fe20000011415 */
[----:B------:R-:W-:Y:S01]  /*ba10*/  ULDC.64 UR6, c[0x0][0xad8] ;  /* 0x0002b60000067ab9 */ /* 0x000fe20000000a00 */
[----:B------:R-:W5:Y:S04]  /*ba20*/  LD.E.128 R112, desc[UR36][R114.64] ;  /* 0x0000002472707980 */ /* 0x000f68000c101d00 */
[----:B------:R-:W5:Y:S04]  /*ba30*/  LD.E.128 R116, desc[UR36][R118.64] ;  /* 0x0000002476747980 */ /* 0x000f68000c101d00 */
[----:B------:R-:W5:Y:S04]  /*ba40*/  LD.E.128 R120, desc[UR36][R122.64] ;  /* 0x000000247a787980 */ /* 0x000f68000c101d00 */
[----:B------:R-:W5:Y:S01]  /*ba50*/  LD.E.128 R128, desc[UR36][R130.64] ;  /* 0x0000002482807980 */ /* 0x000f62000c101d00 */
[----:B------:R-:W-:Y:S01]  /*ba60*/  @!PT LDS RZ, [RZ] ;  /* 0x00000000fffff984 */ /* 0x000fe20000000800 */
[----:B------:R-:W-:Y:S01]  /*ba70*/  @!PT LDS RZ, [RZ] ;  /* 0x00000000fffff984 */ /* 0x000fe20000000800 */
[----:B------:R-:W-:Y:S01]  /*ba80*/  @!PT LDS RZ, [RZ] ;  /* 0x00000000fffff984 */ /* 0x000fe20000000800 */
[----:B------:R-:W-:Y:S01]  /*ba90*/  @!PT LDS RZ, [RZ] ;  /* 0x00000000fffff984 */ /* 0x000fe20000000800 */
[----:B------:R0:W-:Y:S06]  /*baa0*/  MEMBAR.ALL.CTA ;  /* 0x0000000000007992 */ /* 0x0001ec0000008000 */
[----:B0-----:R-:W0:Y:S01]  /*bab0*/  FENCE.VIEW.ASYNC.S ;  /* 0x00000000000073c6 */ /* 0x001e220000000000 */
[----:B------:R-:W-:Y:S01]  /*bac0*/  IMAD.IADD R17, R17, 0x1, R25 ;  /* 0x0000000111117824 */ /* 0x000fe200078e0219 */
[----:B------:R-:W-:Y:S01]  /*bad0*/  R2UR UR10, R214 ;  /* 0x00000000d60a72ca */ /* 0x000fe200000e0000 */
[----:B------:R-:W-:Y:S01]  /*bae0*/  IMAD R2, R0, UR6, RZ ;  /* 0x0000000600027c24 */ /* 0x000fe2000f8e02ff */
[----:B------:R-:W-:Y:S01]  /*baf0*/  UIADD3 UR38, UR38, 0x1, URZ ;  /* 0x0000000126267890 */ /* 0x000fe2000fffe03f */
[----:B------:R-:W-:Y:S01]  /*bb00*/  LEA R18, R135, R218, 0x7 ;  /* 0x000000da87127211 */ /* 0x000fe200078e38ff */
[----:B------:R-:W-:Y:S01]  /*bb10*/  IMAD.WIDE.U32 R16, R21, UR6, R16 ;  /* 0x0000000615107c25 */ /* 0x000fe2000f8e0010 */
[----:B------:R-:W-:-:S02]  /*bb20*/  UIADD3 UR4, UR4, 0x38820, URZ ;  /* 0x0003882004047890 */ /* 0x000fc4000fffe03f */
[----:B------:R-:W-:Y:S01]  /*bb30*/  UISETP.NE.AND UP0, UPT, UR38, 0x2, UPT ;  /* 0x000000022600788c */ /* 0x000fe2000bf05270 */
[----:B------:R-:W-:Y:S01]  /*bb40*/  IMAD R25, R21, UR7, R2 ;  /* 0x0000000715197c24 */ /* 0x000fe2000f8e0202 */
[----:B------:R-:W-:Y:S01]  /*bb50*/  ULDC.64 UR6, c[0x0][0xa80] ;  /* 0x0002a00000067ab9 */ /* 0x000fe20000000a00 */
[-C--:B------:R-:W-:Y:S02]  /*bb60*/  ISETP.GE.AND P2, PT, R18, R3.reuse, PT ;  /* 0x000000031200720c */ /* 0x080fe40003f46270 */
[----:B------:R-:W-:Y:S01]  /*bb70*/  LEA R2, P3, R16, UR6, 0x1 ;  /* 0x0000000610027c11 */ /* 0x000fe2000f8608ff */
[----:B------:R-:W-:Y:S01]  /*bb80*/  IMAD.IADD R17, R17, 0x1, R25 ;  /* 0x0000000111117824 */ /* 0x000fe200078e0219 */
[----:B------:R-:W-:Y:S01]  /*bb90*/  USEL UR6, URZ, 0x1, UP0 ;  /* 0x000000013f067887 */ /* 0x000fe20008000000 */
[----:B------:R-:W-:Y:S01]  /*bba0*/  VIADD R0, R18, 0x20 ;  /* 0x0000002012007836 */ /* 0x000fe20000000000 */
[----:B------:R-:W-:Y:S01]  /*bbb0*/  UPRMT UR4, URZ, 0x654, UR4 ;  /* 0x000006543f047896 */ /* 0x000fe20008000004 */
[----:B------:R-:W-:Y:S01]  /*bbc0*/  ULDC UR5, c[0x0][0xc] ;  /* 0x0000030000057ab9 */ /* 0x000fe20000000800 */
[----:B------:R-:W-:Y:S01]  /*bbd0*/  ULOP3.LUT UR9, UR9, UR6, URZ, 0x3c, !UPT ;  /* 0x0000000609097292 */ /* 0x000fe2000f8e3c3f */
[----:B------:R-:W-:Y:S01]  /*bbe0*/  LEA.HI.X R17, R16, UR7, R17, 0x1, P3 ;  /* 0x0000000710117c11 */ /* 0x000fe200098f0c11 */
[----:B------:R-:W-:Y:S01]  /*bbf0*/  UIADD3 UR10, UR5, UR10, URZ ;  /* 0x0000000a050a7290 */ /* 0x000fe2000fffe03f */
[-C--:B------:R-:W-:Y:S01]  /*bc00*/  ISETP.GE.AND P1, PT, R0, R3.reuse, PT ;  /* 0x000000030000720c */ /* 0x080fe20003f26270 */
[----:B------:R-:W-:Y:S01]  /*bc10*/  VIADD R0, R18, 0x40 ;  /* 0x0000004012007836 */ /* 0x000fe20000000000 */
[----:B------:R-:W-:Y:S01]  /*bc20*/  USEL UR38, UR38, URZ, UP0 ;  /* 0x0000003f26267287 */ /* 0x000fe20008000000 */
[----:B0-----:R4:W0:Y:S01]  /*bc30*/  SHFL.IDX PT, R24, R2, RZ, 0x181f ;  /* 0x00181fff02187589 */ /* 0x00182200000e0000 */
[----:B------:R-:W-:Y:S01]  /*bc40*/  IMAD.U32 R16, RZ, RZ, UR9 ;  /* 0x00000009ff107e24 */ /* 0x000fe2000f8e00ff */
[----:B------:R-:W-:Y:S01]  /*bc50*/  MOV R214, UR10 ;  /* 0x0000000a00d67c02 */ /* 0x000fe20008000f00 */
[----:B------:R-:W-:Y:S01]  /*bc60*/  SYNCS.ARRIVE.TRANS64.RED.A1T0 RZ, [UR4], RZ ;  /* 0x000000ffffff79a7 */ /* 0x000fe20008100404 */
[----:B------:R4:W1:Y:S01]  /*bc70*/  SHFL.IDX PT, R25, R17, RZ, 0x181f ;  /* 0x00181fff11197589 */ /* 0x00086200000e0000 */
[----:B------:R-:W-:Y:S01]  /*bc80*/  BSSY B0, `(.L_x_31) ;  /* 0x0000015000007945 */ /* 0x000fe20003800000 */
[----:B------:R-:W-:-:S02]  /*bc90*/  ISETP.GE.AND P0, PT, R0, R3, PT ;  /* 0x000000030000720c */ /* 0x000fc40003f06270 */
[----:B------:R-:W-:Y:S02]  /*bca0*/  SHF.R.S32.HI R200, RZ, 0x1f, R23 ;  /* 0x0000001fffc87819 */ /* 0x000fe40000011417 */
[----:B------:R-:W-:Y:S01]  /*bcb0*/  SHF.R.S32.HI R201, RZ, 0x1f, R212 ;  /* 0x0000001fffc97819 */ /* 0x000fe200000114d4 */
[----:B------:R-:W-:Y:S08]  /*bcc0*/  @P2 BRA `(.L_x_32) ;  /* 0x0000000000402947 */ /* 0x000ff00003800000 */
[----:B------:R-:W-:Y:S02]  /*bcd0*/  ULDC UR4, c[0x0][0xac8] ;  /* 0x0002b20000047ab9 */ /* 0x000fe40000000800 */
[----:B------:R-:W-:Y:S02]  /*bce0*/  ISETP.GE.AND P4, PT, R212, UR4, PT ;  /* 0x00000004d4007c0c */ /* 0x000fe4000bf86270 */
[----:B------:R-:W-:Y:S02]  /*bcf0*/  ISETP.GE.AND P3, PT, R23, UR4, PT ;  /* 0x0000000417007c0c */ /* 0x000fe4000bf66270 */
[----:B------:R-:W-:Y:S02]  /*bd00*/  ISETP.GE.AND P2, PT, R22, UR4, PT ;  /* 0x0000000416007c0c */ /* 0x000fe4000bf46270 */
[----:B------:R-:W-:-:S07]  /*bd10*/  ISETP.GE.AND P5, PT, R19, UR4, PT ;  /* 0x0000000413007c0c */ /* 0x000fce000bfa6270 */
[----:B0-----:R-:W-:-:S04]  /*bd20*/  @!P4 LEA R26, P6, R212, R24, 0x1 ;  /* 0x00000018d41ac211 */ /* 0x001fc800078c08ff */
[----:B-1----:R-:W-:Y:S02]  /*bd30*/  @!P4 LEA.HI.X R27, R212, R25, R201, 0x1, P6 ;  /* 0x00000019d41bc211 */ /* 0x002fe400030f0cc9 */
[----:B----4-:R-:W-:Y:S01]  /*bd40*/  @!P3 LEA R28, P6, R23, R24, 0x1 ;  /* 0x00000018171cb211 */ /* 0x010fe200078c08ff */
[----:B------:R-:W-:-:S03]  /*bd50*/  @!P5 IMAD.WIDE R20, R19, 0x2, R24 ;  /* 0x000000021314d825 */ /* 0x000fc600078e0218 */
[-C--:B------:R-:W-:Y:S02]  /*bd60*/  @!P3 LEA.HI.X R29, R23, R25.reuse, R200, 0x1, P6 ;  /* 0x00000019171db211 */ /* 0x080fe400030f0cc8 */
[C---:B------:R-:W-:Y:S01]  /*bd70*/  @!P2 LEA R30, P6, R22.reuse, R24, 0x1 ;  /* 0x00000018161ea211 */ /* 0x040fe200078c08ff */
[----:B-----5:R2:W-:Y:S03]  /*bd80*/  @!P5 ST.E.128 desc[UR36][R20.64], R8 ;  /* 0x000000081400d985 */ /* 0x0205e6000c101d24 */
[----:B------:R-:W-:Y:S01]  /*bd90*/  @!P2 LEA.HI.X R31, R22, R25, R227, 0x1, P6 ;  /* 0x00000019161fa211 */ /* 0x000fe200030f0ce3 */
[----:B------:R2:W-:Y:S04]  /*bda0*/  @!P4 ST.E.128 desc[UR36][R26.64], R56 ;  /* 0x000000381a00c985 */ /* 0x0005e8000c101d24 */
[----:B------:R2:W-:Y:S04]  /*bdb0*/  @!P3 ST.E.128 desc[UR36][R28.64], R4 ;  /* 0x000000041c00b985 */ /* 0x0005e8000c101d24 */
[----:B------:R2:W-:Y:S02]  /*bdc0*/  @!P2 ST.E.128 desc[UR36][R30.64], R112 ;  /* 0x000000701e00a985 */ /* 0x0005e4000c101d24 */
.L_x_32:
[----:B------:R-:W-:Y:S05]  /*bdd0*/  BSYNC B0 ;  /* 0x0000000000007941 */ /* 0x000fea0003800000 */
.L_x_31:
[----:B--2--5:R2:W3:Y:S01]  /*bde0*/  SHFL.IDX PT, R7, R17, 0x1, 0x181f ;  /* 0x00381f0011077f89 */ /* 0x0244e200000e0000 */
[----:B------:R-:W-:Y:S03]  /*bdf0*/  BSSY B0, `(.L_x_33) ;  /* 0x0000013000007945 */ /* 0x000fe60003800000 */
[----:B------:R2:W0:Y:S01]  /*be00*/  SHFL.IDX PT, R6, R2, 0x1, 0x181f ;  /* 0x00381f0002067f89 */ /* 0x00042200000e0000 */
[----:B------:R-:W-:Y:S05]  /*be10*/  @P1 BRA `(.L_x_34) ;  /* 0x0000000000401947 */ /* 0x000fea0003800000 */
[----:B------:R-:W-:Y:S02]  /*be20*/  ULDC UR4, c[0x0][0xac8] ;  /* 0x0002b20000047ab9 */ /* 0x000fe40000000800 */
[----:B------:R-:W-:Y:S02]  /*be30*/  ISETP.GE.AND P3, PT, R212, UR4, PT ;  /* 0x00000004d4007c0c */ /* 0x000fe4000bf66270 */
[----:B------:R-:W-:Y:S02]  /*be40*/  ISETP.GE.AND P2, PT, R23, UR4, PT ;  /* 0x0000000417007c0c */ /* 0x000fe4000bf46270 */
[----:B------:R-:W-:Y:S02]  /*be50*/  ISETP.GE.AND P1, PT, R22, UR4, PT ;  /* 0x0000000416007c0c */ /* 0x000fe4000bf26270 */
[----:B------:R-:W-:-:S07]  /*be60*/  ISETP.GE.AND P4, PT, R19, UR4, PT ;  /* 0x0000000413007c0c */ /* 0x000fce000bf86270 */
[CC--:B0-----:R-:W-:Y:S02]  /*be70*/  @!P3 LEA R8, P6, R212.reuse, R6.reuse, 0x1 ;  /* 0x00000006d408b211 */ /* 0x0c1fe400078c08ff */
[-C--:B------:R-:W-:Y:S02]  /*be80*/  @!P2 LEA R10, P5, R23, R6.reuse, 0x1 ;  /* 0x00000006170aa211 */ /* 0x080fe400078a08ff */
[-C--:B---3--:R-:W-:Y:S02]  /*be90*/  @!P3 LEA.HI.X R9, R212, R7.reuse, R201, 0x1, P6 ;  /* 0x00000007d409b211 */ /* 0x088fe400030f0cc9 */
[C---:B------:R-:W-:Y:S01]  /*bea0*/  @!P1 LEA R20, P6, R22.reuse, R6, 0x1 ;  /* 0x0000000616149211 */ /* 0x040fe200078c08ff */
[----:B------:R-:W-:Y:S01]  /*beb0*/  @!P4 IMAD.WIDE R4, R19, 0x2, R6 ;  /* 0x000000021304c825 */ /* 0x000fe200078e0206 */
[-C--:B------:R-:W-:Y:S02]  /*bec0*/  @!P2 LEA.HI.X R11, R23, R7.reuse, R200, 0x1, P5 ;  /* 0x00000007170ba211 */ /* 0x080fe400028f0cc8 */
[----:B------:R-:W-:-:S02]  /*bed0*/  @!P1 LEA.HI.X R21, R22, R7, R227, 0x1, P6 ;  /* 0x0000000716159211 */ /* 0x000fc400030f0ce3 */
[----:B------:R0:W-:Y:S04]  /*bee0*/  @!P4 ST.E.128 desc[UR36][R4.64], R12 ;  /* 0x0000000c0400c985 */ /* 0x0001e8000c101d24 */
[----:B------:R0:W-:Y:S04]  /*bef0*/  @!P3 ST.E.128 desc[UR36][R8.64], R60 ;  /* 0x0000003c0800b985 */ /* 0x0001e8000c101d24 */
[----:B------:R0:W-:Y:S04]  /*bf00*/  @!P2 ST.E.128 desc[UR36][R10.64], R72 ;  /* 0x000000480a00a985 */ /* 0x0001e8000c101d24 */
[----:B------:R0:W-:Y:S02]  /*bf10*/  @!P1 ST.E.128 desc[UR36][R20.64], R116 ;  /* 0x0000007414009985 */ /* 0x0001e4000c101d24 */
.L_x_34:
[----:B------:R-:W-:Y:S05]  /*bf20*/  BSYNC B0 ;  /* 0x0000000000007941 */ /* 0x000fea0003800000 */
.L_x_33:
[----:B---3--:R3:W1:Y:S01]  /*bf30*/  SHFL.IDX PT, R7, R17, 0x2, 0x181f ;  /* 0x00581f0011077f89 */ /* 0x00866200000e0000 */
[----:B------:R-:W-:Y:S03]  /*bf40*/  BSSY B0, `(.L_x_35) ;  /* 0x0000013000007945 */ /* 0x000fe60003800000 */
[----:B0-----:R3:W0:Y:S01]  /*bf50*/  SHFL.IDX PT, R6, R2, 0x2, 0x181f ;  /* 0x00581f0002067f89 */ /* 0x00162200000e0000 */
[----:B------:R-:W-:Y:S05]  /*bf60*/  @P0 BRA `(.L_x_36) ;  /* 0x0000000000400947 */ /* 0x000fea0003800000 */
[----:B------:R-:W-:Y:S02]  /*bf70*/  ULDC UR4, c[0x0][0xac8] ;  /* 0x0002b20000047ab9 */ /* 0x000fe40000000800 */
[----:B------:R-:W-:Y:S02]  /*bf80*/  ISETP.GE.AND P4, PT, R212, UR4, PT ;  /* 0x00000004d4007c0c */ /* 0x000fe4000bf86270 */
[----:B------:R-:W-:Y:S02]  /*bf90*/  ISETP.GE.AND P5, PT, R23, UR4, PT ;  /* 0x0000000417007c0c */ /* 0x000fe4000bfa6270 */
[----:B------:R-:W-:Y:S02]  /*bfa0*/  ISETP.GE.AND P6, PT, R22, UR4, PT ;  /* 0x0000000416007c0c */ /* 0x000fe4000bfc6270 */
[----:B------:R-:W-:-:S07]  /*bfb0*/  ISETP.GE.AND P3, PT, R19, UR4, PT ;  /* 0x0000000413007c0c */ /* 0x000fce000bf66270 */
[-C--:B0-----:R-:W-:Y:S02]  /*bfc0*/  @!P4 LEA R8, P0, R212, R6.reuse, 0x1 ;  /* 0x00000006d408c211 */ /* 0x081fe400078008ff */
[-C--:B------:R-:W-:Y:S02]  /*bfd0*/  @!P5 LEA R10, P1, R23, R6.reuse, 0x1 ;  /* 0x00000006170ad211 */ /* 0x080fe400078208ff */
[----:B------:R-:W-:Y:S02]  /*bfe0*/  @!P6 LEA R12, P2, R22, R6, 0x1 ;  /* 0x00000006160ce211 */ /* 0x000fe400078408ff */
[----:B-1----:R-:W-:Y:S01]  /*bff0*/  @!P3 IMAD.WIDE R4, R19, 0x2, R6 ;  /* 0x000000021304b825 */ /* 0x002fe200078e0206 */
[-C--:B------:R-:W-:Y:S02]  /*c000*/  @!P4 LEA.HI.X R9, R212, R7.reuse, R201, 0x1, P0 ;  /* 0x00000007d409c211 */ /* 0x080fe400000f0cc9 */
[-C--:B------:R-:W-:Y:S02]  /*c010*/  @!P5 LEA.HI.X R11, R23, R7.reuse, R200, 0x1, P1 ;  /* 0x00000007170bd211 */ /* 0x080fe400008f0cc8 */
[----:B------:R-:W-:Y:S01]  /*c020*/  @!P6 LEA.HI.X R13, R22, R7, R227, 0x1, P2 ;  /* 0x00000007160de211 */ /* 0x000fe200010f0ce3 */
[----:B------:R0:W-:Y:S04]  /*c030*/  @!P3 ST.E.128 desc[UR36][R4.64], R32 ;  /* 0x000000200400b985 */ /* 0x0001e8000c101d24 */
[----:B------:R0:W-:Y:S04]  /*c040*/  @!P4 ST.E.128 desc[UR36][R8.64], R64 ;  /* 0x000000400800c985 */ /* 0x0001e8000c101d24 */
[----:B------:R0:W-:Y:S04]  /*c050*/  @!P5 ST.E.128 desc[UR36][R10.64], R104 ;  /* 0x000000680a00d985 */ /* 0x0001e8000c101d24 */
[----:B------:R0:W-:Y:S02]  /*c060*/  @!P6 ST.E.128 desc[UR36][R12.64], R120 ;  /* 0x000000780c00e985 */ /* 0x0001e4000c101d24 */
.L_x_36:
[----:B------:R-:W-:Y:S05]  /*c070*/  BSYNC B0 ;  /* 0x0000000000007941 */ /* 0x000fea0003800000 */
.L_x_35:
[----:B------:R-:W-:Y:S01]  /*c080*/  R2UR UR4, R219 ;  /* 0x00000000db0472ca */ /* 0x000fe200000e0000 */
[----:B------:R-:W-:Y:S01]  /*c090*/  VIADD R0, R18, 0x60 ;  /* 0x0000006012007836 */ /* 0x000fe20000000000 */
[----:B0-----:R0:W0:Y:S01]  /*c0a0*/  SHFL.IDX PT, R5, R17, 0x3, 0x181f ;  /* 0x00781f0011057f89 */ /* 0x00102200000e0000 */
[----:B------:R-:W-:Y:S03]  /*c0b0*/  BSSY B0, `(.L_x_37) ;  /* 0x0000016000007945 */ /* 0x000fe60003800000 */
[----:B------:R-:W-:Y:S01]  /*c0c0*/  ISETP.GE.AND P0, PT, R0, R3, PT ;  /* 0x000000030000720c */ /* 0x000fe20003f06270 */
[----:B------:R0:W0:Y:S06]  /*c0d0*/  SHFL.IDX PT, R4, R2, 0x3, 0x181f ;  /* 0x00781f0002047f89 */ /* 0x00002c00000e0000 */
[----:B------:R-:W-:-:S06]  /*c0e0*/  UIADD3 UR4, UR4, 0x1, URZ ;  /* 0x0000000104047890 */ /* 0x000fcc000fffe03f */
[----:B------:R-:W-:Y:S01]  /*c0f0*/  IMAD.U32 R219, RZ, RZ, UR4 ;  /* 0x00000004ffdb7e24 */ /* 0x000fe2000f8e00ff */
[----:B------:R-:W-:Y:S06]  /*c100*/  @P0 BRA `(.L_x_38) ;  /* 0x0000000000400947 */ /* 0x000fec0003800000 */
        /* <DEDUP_REMOVED lines=8> */
[----:B--234-:R-:W-:Y:S01]  /*c190*/  @!P3 IMAD.WIDE R2, R19, 0x2, R4 ;  /* 0x000000021302b825 */ /* 0x01cfe200078e0204 */
[-C--:B-1----:R-:W-:Y:S02]  /*c1a0*/  @!P4 LEA.HI.X R7, R212, R5.reuse, R201, 0x1, P0 ;  /* 0x00000005d407c211 */ /* 0x082fe400000f0cc9 */
[-C--:B------:R-:W-:Y:S02]  /*c1b0*/  @!P5 LEA.HI.X R9, R23, R5.reuse, R200, 0x1, P1 ;  /* 0x000000051709d211 */ /* 0x080fe400008f0cc8 */
[----:B------:R-:W-:Y:S01]  /*c1c0*/  @!P6 LEA.HI.X R11, R22, R5, R227, 0x1, P2 ;  /* 0x00000005160be211 */ /* 0x000fe200010f0ce3 */
[----:B------:R0:W-:Y:S04]  /*c1d0*/  @!P3 ST.E.128 desc[UR36][R2.64], R52 ;  /* 0x000000340200b985 */ /* 0x0001e8000c101d24 */
[----:B------:R0:W-:Y:S04]  /*c1e0*/  @!P4 ST.E.128 desc[UR36][R6.64], R68 ;  /* 0x000000440600c985 */ /* 0x0001e8000c101d24 */
[----:B------:R0:W-:Y:S04]  /*c1f0*/  @!P5 ST.E.128 desc[UR36][R8.64], R108 ;  /* 0x0000006c0800d985 */ /* 0x0001e8000c101d24 */
[----:B------:R0:W-:Y:S02]  /*c200*/  @!P6 ST.E.128 desc[UR36][R10.64], R128 ;  /* 0x000000800a00e985 */ /* 0x0001e4000c101d24 */
.L_x_38:
[----:B------:R-:W-:Y:S05]  /*c210*/  BSYNC B0 ;  /* 0x0000000000007941 */ /* 0x000fea0003800000 */
.L_x_37:
[----:B------:R-:W5:Y:S01]  /*c220*/  LDC R0, c[0x0][0xc34] ;  /* 0x00030d00ff007b82 */ /* 0x000f620000000800 */
[----:B------:R-:W-:-:S13]  /*c230*/  R2UR UR4, R214 ;  /* 0x00000000d60472ca */ /* 0x000fda00000e0000 */
[----:B-----5:R-:W-:-:S13]  /*c240*/  ISETP.LE.AND P0, PT, R0, UR4, PT ;  /* 0x0000000400007c0c */ /* 0x020fda000bf03270 */
[----:B------:R-:W-:Y:S05]  /*c250*/  @!P0 BRA `(.L_x_39) ;  /* 0xffffff4800b88947 */ /* 0x000fea000383ffff */
[----:B------:R-:W-:Y:S05]  /*c260*/  EXIT ;  /* 0x000000000000794d */ /* 0x000fea0003800000 */
.L_x_5:
[----:B------:R-:W-:-:S08]  /*c270*/  NOP ;  /* 0x0000000000007918 */ /* 0x000fd00000000000 */
[----:B0-----:R-:W0:-:S00]  /*c280*/  USETMAXREG.DEALLOC.CTAPOOL 0x28 ;  /* 0x00000028000079c8 */ /* 0x001e0000080e0500 */
[----:B------:R-:W1:Y:S01]  /*c290*/  S2UR UR9, SR_CTAID.X ;  /* 0x00000000000979c3 */ /* 0x000e620000002500 */
[----:B0-----:R-:W-:Y:S01]  /*c2a0*/  MOV R25, 0x1 ;  /* 0x0000000100197802 */ /* 0x001fe20000000f00 */
[----:B------:R-:W-:Y:S02]  /*c2b0*/  IMAD.MOV.U32 R22, RZ, RZ, RZ ;  /* 0x000000ffff167224 */ /* 0x000fe400078e00ff */
[----:B------:R-:W-:-:S04]  /*c2c0*/  IMAD.MOV.U32 R0, RZ, RZ, 0x1 ;  /* 0x00000001ff007424 */ /* 0x000fc800078e00ff */
[----:B------:R-:W1:Y:S02]  /*c2d0*/  LDC R2, c[0x0][0xc34] ;  /* 0x00030d00ff027b82 */ /* 0x000e640000000800 */
[----:B-1----:R-:W-:-:S13]  /*c2e0*/  ISETP.LE.AND P0, PT, R2, UR9, PT ;  /* 0x0000000902007c0c */ /* 0x002fda000bf03270 */
[----:B------:R-:W-:Y:S05]  /*c2f0*/  @P0 BRA `(.L_x_40) ;  /* 0x0000003400c40947 */ /* 0x000fea0003800000 */
[----:B------:R-:W2:Y:S01]  /*c300*/  LDL R3, [R1+0xc] ;  /* 0x00000c0001037983 */ /* 0x000ea20000100800 */
[----:B------:R-:W-:Y:S01]  /*c310*/  IMAD.SHL.U32 R26, R27, 0x8, RZ ;  /* 0x000000081b1a7824 */ /* 0x000fe200078e00ff */
[----:B------:R-:W-:Y:S01]  /*c320*/  ULDC.64 UR6, c[0x0][0x2f0] ;  /* 0x0000bc0000067ab9 */ /* 0x000fe20000000a00 */
[----:B------:R-:W-:Y:S01]  /*c330*/  ULDC.64 UR4, c[0x0][0x418] ;  /* 0x0001060000047ab9 */ /* 0x000fe20000000a00 */
[----:B------:R-:W-:Y:S01]  /*c340*/  ULDC UR8, c[0x0][0x2b8] ;  /* 0x0000ae0000087ab9 */ /* 0x000fe20000000800 */
[----:B------:R-:W-:Y:S01]  /*c350*/  UISETP.NE.U32.AND UP0, UPT, UR4, URZ, UPT ;  /* 0x0000003f0400728c */ /* 0x000fe2000bf05070 */
[C---:B------:R-:W-:Y:S01]  /*c360*/  LOP3.LUT R0, R26.reuse, 0x1f8, RZ, 0xc0, !PT ;  /* 0x000001f81a007812 */ /* 0x040fe200078ec0ff */
[----:B------:R-:W-:Y:S01]  /*c370*/  UMOV UR39, 0x400 ;  /* 0x0000040000277882 */ /* 0x000fe20000000000 */
[----:B------:R-:W-:Y:S01]  /*c380*/  LOP3.LUT R37, R26, 0x38, RZ, 0xc0, !PT ;  /* 0x000000381a257812 */ /* 0x000fe200078ec0ff */
[----:B------:R-:W-:Y:S01]  /*c390*/  UISETP.NE.AND.EX UP0, UPT, UR5, URZ, UPT, UP0 ;  /* 0x0000003f0500728c */ /* 0x000fe2000bf05300 */
[----:B------:R-:W-:Y:S01]  /*c3a0*/  LOP3.LUT R16, R16, 0xfffffffb, RZ, 0xc0, !PT ;  /* 0xfffffffb10107812 */ /* 0x000fe200078ec0ff */
[----:B------:R-:W-:Y:S01]  /*c3b0*/  ULDC UR4, c[0x0][0x424] ;  /* 0x0001090000047ab9 */ /* 0x000fe20000000800 */
[----:B------:R-:W-:Y:S01]  /*c3c0*/  SHF.R.U32.HI R34, RZ, 0x3, R27 ;  /* 0x00000003ff227819 */ /* 0x000fe2000001161b */
[----:B------:R-:W-:Y:S01]  /*c3d0*/  USEL UR4, UR4, 0x1, UP0 ;  /* 0x0000000104047887 */ /* 0x000fe20008000000 */
[----:B------:R-:W-:Y:S01]  /*c3e0*/  STL [R1], RZ ;  /* 0x000000ff01007387 */ /* 0x000fe20000100800 */
[----:B------:R-:W-:Y:S01]  /*c3f0*/  IMAD.U32 R36, RZ, RZ, UR9 ;  /* 0x00000009ff247e24 */ /* 0x000fe2000f8e00ff */
[----:B------:R-:W-:Y:S01]  /*c400*/  LOP3.LUT R34, R34, 0xf, RZ, 0xc0, !PT ;  /* 0x0000000f22227812 */ /* 0x000fe200078ec0ff */
[----:B------:R-:W-:Y:S01]  /*c410*/  UIMAD UR38, UR4, UR6, URZ ;  /* 0x00000006042672a4 */ /* 0x000fe2000f8e023f */
[----:B------:R-:W0:Y:S01]  /*c420*/  S2UR UR6, SR_CgaCtaId ;  /* 0x00000000000679c3 */ /* 0x000e220000008800 */
[----:B------:R-:W-:Y:S01]  /*c430*/  IMAD.MOV.U32 R25, RZ, RZ, 0x1 ;  /* 0x00000001ff197424 */ /* 0x000fe200078e00ff */
[----:B------:R-:W-:Y:S01]  /*c440*/  MOV R22, RZ ;  /* 0x000000ff00167202 */ /* 0x000fe20000000f00 */
[----:B------:R-:W-:Y:S01]  /*c450*/  UIADD3 UR4, UR38, 0x4f, URZ ;  /* 0x0000004f26047890 */ /* 0x000fe2000fffe03f */
[----:B------:R-:W-:Y:S01]  /*c460*/  ULDC UR40, c[0x0][0x448] ;  /* 0x0001120000287ab9 */ /* 0x000fe20000000800 */
[----:B------:R-:W-:-:S02]  /*c470*/  ULDC UR43, c[0x0][0xc] ;  /* 0x00000300002b7ab9 */ /* 0x000fc40000000800 */
[----:B------:R-:W-:-:S04]  /*c480*/  UIMAD.WIDE UR4, UR4, 0x66666667, URZ ;  /* 0x66666667040478a5 */ /* 0x000fc8000f8e023f */
[----:B------:R-:W-:-:S04]  /*c490*/  USHF.R.U32.HI UR4, URZ, 0x1f, UR5 ;  /* 0x0000001f3f047899 */ /* 0x000fc80008011605 */
[----:B------:R-:W-:-:S03]  /*c4a0*/  ULEA.HI.SX32 UR5, UR5, UR4, 0x1b ;  /* 0x0000000405057291 */ /* 0x000fc6000f8fda3f */
[----:B------:R-:W-:Y:S01]  /*c4b0*/  ULDC UR4, c[0x0][0x288] ;  /* 0x0000a20000047ab9 */ /* 0x000fe20000000800 */
[----:B------:R-:W-:Y:S02]  /*c4c0*/  UIADD3 UR44, UR5, -0x1, URZ ;  /* 0xffffffff052c7890 */ /* 0x000fe4000fffe03f */
[----:B------:R-:W-:Y:S02]  /*c4d0*/  UIMAD UR40, UR40, UR4, URZ ;  /* 0x00000004282872a4 */ /* 0x000fe4000f8e023f */
[----:B------:R-:W-:Y:S02]  /*c4e0*/  UIADD3 UR41, UR5, -0x2, URZ ;  /* 0xfffffffe05297890 */ /* 0x000fe4000fffe03f */
[----:B0-----:R-:W-:Y:S02]  /*c4f0*/  ULEA UR39, UR6, UR39, 0x18 ;  /* 0x0000002706277291 */ /* 0x001fe4000f8ec03f */
[----:B------:R-:W-:-:S06]  /*c500*/  UIMAD UR6, UR44, -0x50, UR38 ;  /* 0xffffffb02c0678a4 */ /* 0x000fcc000f8e0226 */
[----:B------:R-:W-:Y:S02]  /*c510*/  IADD3 R33, -R34, UR6, RZ ;  /* 0x0000000622217c10 */ /* 0x000fe4000fffe1ff */
[----:B--2---:R-:W-:Y:S02]  /*c520*/  R2UR UR10, R3 ;  /* 0x00000000030a72ca */ /* 0x004fe400000e0000 */
[----:B------:R-:W-:Y:S02]  /*c530*/  LOP3.LUT R3, R0, 0x38, R27, 0x78, !PT ;  /* 0x0000003800037812 */ /* 0x000fe400078e781b */
[----:B------:R-:W-:Y:S02]  /*c540*/  LOP3.LUT R0, R37, 0x40, RZ, 0xfc, !PT ;  /* 0x0000004025007812 */ /* 0x000fe400078efcff */
[----:B------:R-:W-:Y:S02]  /*c550*/  SHF.L.U32 R27, R27, 0x4, RZ ;  /* 0x000000041b1b7819 */ /* 0x000fe400000006ff */
[----:B------:R-:W-:-:S02]  /*c560*/  ISETP.GE.AND P2, PT, R0, UR7, PT ;  /* 0x0000000700007c0c */ /* 0x000fc4000bf46270 */
[C---:B------:R-:W-:Y:S02]  /*c570*/  ISETP.GE.AND P1, PT, R0.reuse, UR8, PT ;  /* 0x0000000800007c0c */ /* 0x040fe4000bf26270 */
[----:B------:R-:W-:Y:S01]  /*c580*/  ISETP.GE.AND P0, PT, R0, UR7, PT ;  /* 0x0000000700007c0c */ /* 0x000fe2000bf06270 */
[----:B------:R-:W-:Y:S01]  /*c590*/  ULOP3.LUT UR42, UR10, 0x2, URZ, 0xfc, !UPT ;  /* 0x000000020a2a7892 */ /* 0x000fe2000f8efc3f */
[----:B------:R-:W-:Y:S02]  /*c5a0*/  LOP3.LUT R0, R37, 0x80, RZ, 0xfc, !PT ;  /* 0x0000008025007812 */ /* 0x000fe400078efcff */
[----:B------:R-:W-:Y:S02]  /*c5b0*/  LOP3.LUT R27, R34, 0x70, R27, 0xf8, !PT ;  /* 0x00000070221b7812 */ /* 0x000fe400078ef81b */
[----:B------:R-:W-:-:S03]  /*c5c0*/  LOP3.LUT R26, R3, 0x200, R26, 0xf8, !PT ;  /* 0x00000200031a7812 */ /* 0x000fc600078ef81a */
[----:B------:R-:W-:Y:S02]  /*c5d0*/  @P2 LOP3.LUT R16, R16, 0x4, RZ, 0xfc, !PT ;  /* 0x0000000410102812 */ /* 0x000fe400078efcff */
[----:B------:R-:W-:Y:S02]  /*c5e0*/  ISETP.GE.AND P2, PT, R0, UR7, PT ;  /* 0x0000000700007c0c */ /* 0x000fe4000bf46270 */
[----:B------:R-:W-:-:S04]  /*c5f0*/  LOP3.LUT R16, R16, 0xffffdfff, RZ, 0xc0, !PT ;  /* 0xffffdfff10107812 */ /* 0x000fc800078ec0ff */
[----:B------:R-:W-:Y:S02]  /*c600*/  @P1 LOP3.LUT R16, R16, 0x2000, RZ, 0xfc, !PT ;  /* 0x0000200010101812 */ /* 0x000fe400078efcff */
[----:B------:R-:W-:Y:S02]  /*c610*/  ISETP.GE.AND P1, PT, R0, UR8, PT ;  /* 0x0000000800007c0c */ /* 0x000fe4000bf26270 */
[----:B------:R-:W-:-:S04]  /*c620*/  LOP3.LUT R16, R16, 0xffffffbf, RZ, 0xc0, !PT ;  /* 0xffffffbf10107812 */ /* 0x000fc800078ec0ff */
[----:B------:R-:W-:Y:S02]  /*c630*/  @P0 LOP3.LUT R16, R16, 0x40, RZ, 0xfc, !PT ;  /* 0x0000004010100812 */ /* 0x000fe400078efcff */
[----:B------:R-:W-:Y:S01]  /*c640*/  ISETP.GE.AND P0, PT, R0, UR7, PT ;  /* 0x0000000700007c0c */ /* 0x000fe2000bf06270 */
[----:B------:R-:W-:Y:S01]  /*c650*/  IMAD.U32 R0, RZ, RZ, UR44 ;  /* 0x0000002cff007e24 */ /* 0x000fe2000f8e00ff */
[----:B------:R-:W-:-:S03]  /*c660*/  LOP3.LUT R16, R16, 0xfffffffd, RZ, 0xc0, !PT ;  /* 0xfffffffd10107812 */ /* 0x000fc600078ec0ff */
[----:B------:R-:W-:Y:S01]  /*c670*/  IMAD R2, R0, 0x50, R27 ;  /* 0x0000005000027824 */ /* 0x000fe200078e021b */
[----:B------:R-:W-:Y:S02]  /*c680*/  @P2 LOP3.LUT R16, R16, 0x2, RZ, 0xfc, !PT ;  /* 0x0000000210102812 */ /* 0x000fe400078efcff */
[C---:B------:R-:W-:Y:S02]  /*c690*/  LOP3.LUT R0, R37.reuse, 0xc0, RZ, 0xfc, !PT ;  /* 0x000000c025007812 */ /* 0x040fe400078efcff */
[----:B------:R-:W-:Y:S01]  /*c6a0*/  LOP3.LUT R16, R16, 0xffffefff, RZ, 0xc0, !PT ;  /* 0xffffefff10107812 */ /* 0x000fe200078ec0ff */
[----:B------:R0:W-:Y:S01]  /*c6b0*/  STL [R1+0x8], R2 ;  /* 0x0000080201007387 */ /* 0x0001e20000100800 */
[----:B------:R-:W-:Y:S02]  /*c6c0*/  ISETP.GE.AND P2, PT, R37, UR7, PT ;  /* 0x0000000725007c0c */ /* 0x000fe4000bf46270 */
[----:B------:R-:W-:-:S04]  /*c6d0*/  @P1 LOP3.LUT R16, R16, 0x1000, RZ, 0xfc, !PT ;  /* 0x0000100010101812 */ /* 0x000fc800078efcff */
[----:B------:R-:W-:-:S04]  /*c6e0*/  LOP3.LUT R16, R16, 0xffffffdf, RZ, 0xc0, !PT ;  /* 0xffffffdf10107812 */ /* 0x000fc800078ec0ff */
[----:B------:R-:W-:Y:S02]  /*c6f0*/  @P0 LOP3.LUT R16, R16, 0x20, RZ, 0xfc, !PT ;  /* 0x0000002010100812 */ /* 0x000fe400078efcff */
[----:B------:R-:W-:Y:S02]  /*c700*/  ISETP.GE.AND P0, PT, R2, UR38, PT ;  /* 0x0000002602007c0c */ /* 0x000fe4000bf06270 */
[----:B------:R-:W-:Y:S02]  /*c710*/  LOP3.LUT R16, R16, 0xfffffffe, RZ, 0xc0, !PT ;  /* 0xfffffffe10107812 */ /* 0x000fe400078ec0ff */
[----:B------:R-:W-:Y:S02]  /*c720*/  ISETP.LT.U32.AND P1, PT, R27, 0x50, !P0 ;  /* 0x000000501b00780c */ /* 0x000fe40004721070 */
[----:B------:R-:W-:Y:S02]  /*c730*/  ISETP.GE.AND P0, PT, R0, UR7, PT ;  /* 0x0000000700007c0c */ /* 0x000fe4000bf06270 */
[----:B------:R-:W-:-:S02]  /*c740*/  LOP3.LUT R16, R16, 0xfffffbff, RZ, 0xc0, !PT ;  /* 0xfffffbff10107812 */ /* 0x000fc400078ec0ff */
[----:B0-----:R-:W-:-:S05]  /*c750*/  LEA R2, R26, UR39, 0x1 ;  /* 0x000000271a027c11 */ /* 0x001fca000f8e08ff */
[----:B------:R0:W-:Y:S02]  /*c760*/  STL [R1+0x4], R2 ;  /* 0x0000040201007387 */ /* 0x0001e40000100800 */
[----:B------:R-:W-:Y:S02]  /*c770*/  @P1 LOP3.LUT R16, R16, 0x400, RZ, 0xfc, !PT ;  /* 0x0000040010101812 */ /* 0x000fe400078efcff */
[----:B------:R-:W-:Y:S02]  /*c780*/  ISETP.GE.AND P1, PT, R0, UR8, PT ;  /* 0x0000000800007c0c */ /* 0x000fe4000bf26270 */
[----:B------:R-:W-:Y:S02]  /*c790*/  @P0 LOP3.LUT R16, R16, 0x1, RZ, 0xfc, !PT ;  /* 0x0000000110100812 */ /* 0x000fe400078efcff */
[----:B------:R-:W-:Y:S02]  /*c7a0*/  ISETP.GE.AND P0, PT, R0, UR7, PT ;  /* 0x0000000700007c0c */ /* 0x000fe4000bf06270 */
[----:B------:R-:W-:-:S07]  /*c7b0*/  LOP3.LUT R16, R16, 0xfffff7ff, RZ, 0xc0, !PT ;  /* 0xfffff7ff10107812 */ /* 0x000fce00078ec0ff */
[----:B------:R-:W-:Y:S02]  /*c7c0*/  @P1 LOP3.LUT R16, R16, 0x800, RZ, 0xfc, !PT ;  /* 0x0000080010101812 */ /* 0x000fe400078efcff */
[----:B------:R-:W-:Y:S02]  /*c7d0*/  ISETP.GE.AND P1, PT, R37, UR7, PT ;  /* 0x0000000725007c0c */ /* 0x000fe4000bf26270 */
[----:B------:R-:W-:-:S04]  /*c7e0*/  LOP3.LUT R16, R16, 0xffffffef, RZ, 0xc0, !PT ;  /* 0xffffffef10107812 */ /* 0x000fc800078ec0ff */
[----:B------:R-:W-:Y:S02]  /*c7f0*/  @P0 LOP3.LUT R16, R16, 0x10, RZ, 0xfc, !PT ;  /* 0x0000001010100812 */ /* 0x000fe400078efcff */
[----:B------:R-:W-:Y:S02]  /*c800*/  ISETP.GE.AND P0, PT, R37, UR8, PT ;  /* 0x0000000825007c0c */ /* 0x000fe4000bf06270 */
[----:B------:R-:W-:-:S04]  /*c810*/  LOP3.LUT R16, R16, 0xfffffff7, RZ, 0xc0, !PT ;  /* 0xfffffff710107812 */ /* 0x000fc800078ec0ff */
[----:B------:R-:W-:-:S04]  /*c820*/  @P2 LOP3.LUT R16, R16, 0x8, RZ, 0xfc, !PT ;  /* 0x0000000810102812 */ /* 0x000fc800078efcff */
[----:B------:R-:W-:-:S04]  /*c830*/  LOP3.LUT R16, R16, 0xffffbfff, RZ, 0xc0, !PT ;  /* 0xffffbfff10107812 */ /* 0x000fc800078ec0ff */
[----:B------:R-:W-:-:S04]  /*c840*/  LOP3.LUT R16, R16, 0xffffff7f, RZ, 0xc0, !PT ;  /* 0xffffff7f10107812 */ /* 0x000fc800078ec0ff */
[----:B------:R-:W-:-:S04]  /*c850*/  @P1 LOP3.LUT R16, R16, 0x80, RZ, 0xfc, !PT ;  /* 0x0000008010101812 */ /* 0x000fc800078efcff */
[----:B0-----:R-:W-:-:S07]  /*c860*/  @P0 LOP3.LUT R16, R16, 0x4000, RZ, 0xfc, !PT ;  /* 0x0000400010100812 */ /* 0x001fce00078efcff */
.L_x_77:
[----:B0-----:R-:W0:Y:S01]  /*c870*/  LDC R0, c[0x0][0xc38] ;  /* 0x00030e00ff007b82 */ /* 0x001e220000000800 */
[----:B------:R-:W-:Y:S01]  /*c880*/  IMAD.MOV.U32 R24, RZ, RZ, R36 ;  /* 0x000000ffff187224 */ /* 0x000fe200078e0024 */
[----:B------:R-:W-:Y:S05]  /*c890*/  YIELD ;  /* 0x0000000000007946 */ /* 0x000fea0003800000 */
[----:B------:R-:W-:Y:S01]  /*c8a0*/  ULDC.64 UR4, c[0x0][0xa28] ;  /* 0x00028a0000047ab9 */ /* 0x000fe20000000a00 */
[----:B------:R-:W-:Y:S01]  /*c8b0*/  IMAD.MOV.U32 R31, RZ, RZ, RZ ;  /* 0x000000ffff1f7224 */ /* 0x000fe200078e00ff */
[----:B0-----:R-:W-:-:S13]  /*c8c0*/  ISETP.NE.AND P0, PT, R0, 0x1, PT ;  /* 0x000000010000780c */ /* 0x001fda0003f05270 */
[----:B------:R-:W0:Y:S08]  /*c8d0*/  @P0 LDC R3, c[0x0][0xc3c] ;  /* 0x00030f00ff030b82 */ /* 0x000e300000000800 */
[----:B------:R-:W1:Y:S01]  /*c8e0*/  @P0 LDC R5, c[0x0][0xc40] ;  /* 0x00031000ff050b82 */ /* 0x000e620000000800 */
[----:B0-----:R-:W-:-:S05]  /*c8f0*/  @P0 IMAD.HI.U32 R0, R36, R3, RZ ;  /* 0x0000000324000227 */ /* 0x001fca00078e00ff */
[----:B-1----:R-:W-:Y:S02]  /*c900*/  @P0 SHF.R.U32.HI R24, RZ, R5, R0 ;  /* 0x00000005ff180219 */ /* 0x002fe40000011600 */
[----:B------:R-:W0:Y:S03]  /*c910*/  LDC R0, c[0x0][0xc44] ;  /* 0x00031100ff007b82 */ /* 0x000e260000000800 */
[----:B------:R-:W-:Y:S01]  /*c920*/  IMAD.MOV.U32 R23, RZ, RZ, R24 ;  /* 0x000000ffff177224 */ /* 0x000fe200078e0018 */
[----:B0-----:R-:W-:-:S13]  /*c930*/  ISETP.NE.AND P0, PT, R0, 0x1, PT ;  /* 0x000000010000780c */ /* 0x001fda0003f05270 */
[----:B------:R-:W0:Y:S02]  /*c940*/  @P0 LDC.64 R2, c[0x0][0xc48] ;  /* 0x00031200ff020b82 */ /* 0x000e240000000a00 */
[----:B0-----:R-:W-:-:S05]  /*c950*/  @P0 IMAD.HI.U32 R0, R24, R2, RZ ;  /* 0x0000000218000227 */ /* 0x001fca00078e00ff */
[----:B------:R-:W-:Y:S02]  /*c960*/  @P0 SHF.R.U32.HI R23, RZ, R3, R0 ;  /* 0x00000003ff170219 */ /* 0x000fe40000011600 */
[----:B------:R-:W-:-:S04]  /*c970*/  ISETP.NE.U32.AND P0, PT, RZ, UR4, PT ;  /* 0x00000004ff007c0c */ /* 0x000fc8000bf05070 */
[----:B------:R-:W-:-:S13]  /*c980*/  ISETP.NE.AND.EX P0, PT, RZ, UR5, PT, P0 ;  /* 0x00000005ff007c0c */ /* 0x000fda000bf05300 */
[----:B------:R-:W0:Y:S01]  /*c990*/  @P0 LDC.64 R2, c[0x0][0xa28] ;  /* 0x00028a00ff020b82 */ /* 0x000e220000000a00 */
[----:B------:R-:W-:-:S04]  /*c9a0*/  UIADD3 UR4, UR39, 0x24400, URZ ;  /* 0x0002440027047890 */ /* 0x000fc8000fffe03f */
[----:B------:R-:W-:Y:S01]  /*c9b0*/  ULOP3.LUT UP0, URZ, UR4, 0x3ff, URZ, 0xc0, !UPT ;  /* 0x000003ff043f7892 */ /* 0x000fe2000f80c03f */
[----:B0-----:R-:W-:-:S05]  /*c9c0*/  @P0 IMAD.WIDE R2, R23, 0x4, R2 ;  /* 0x0000000417020825 */ /* 0x001fca00078e0202 */
[----:B------:R0:W5:Y:S01]  /*c9d0*/  @P0 LDG.E R31, desc[UR36][R2.64] ;  /* 0x00000024021f0981 */ /* 0x000162000c1e1900 */
[----:B------:R-:W-:-:S13]  /*c9e0*/  PLOP3.LUT P0, PT, PT, PT, UP0, 0x80, 0x0 ;  /* 0x000000000000781c */ /* 0x000fda0003f0f008 */
[----:B0-----:R-:W-:Y:S05]  /*c9f0*/  @!P0 BRA `(.L_x_41) ;  /* 0x0000000000408947 */ /* 0x001fea0003800000 */
[----:B------:R-:W-:Y:S01]  /*ca00*/  MOV R2, 0x0 ;  /* 0x0000000000027802 */ /* 0x000fe20000000f00 */
[----:B------:R-:W-:Y:S01]  /*ca10*/  ULDC.64 UR4, c[0x4][0x138] ;  /* 0x01004e0000047ab9 */ /* 0x000fe20000000a00 */
[----:B------:R-:W-:Y:S01]  /*ca20*/  ULDC.64 UR6, c[0x4][0x140] ;  /* 0x0100500000067ab9 */ /* 0x000fe20000000a00 */
[----:B------:R-:W-:Y:S01]  /*ca30*/  MOV R4, UR4 ;  /* 0x0000000400047c02 */ /* 0x000fe20008000f00 */
[----:B------:R-:W-:Y:S01]  /*ca40*/  IMAD.U32 R5, RZ, RZ, UR5 ;  /* 0x00000005ff057e24 */ /* 0x000fe2000f8e00ff */
[----:B------:R-:W-:Y:S01]  /*ca50*/  ULDC.64 UR4, c[0x4][0x98] ;  /* 0x0100260000047ab9 */ /* 0x000fe20000000a00 */
[----:B------:R-:W0:Y:S01]  /*ca60*/  LDC.64 R2, c[0x4][R2] ;  /* 0x0100000002027b82 */ /* 0x000e220000000a00 */
[----:B------:R-:W-:Y:S01]  /*ca70*/  IMAD.U32 R6, RZ, RZ, UR6 ;  /* 0x00000006ff067e24 */ /* 0x000fe2000f8e00ff */
[----:B------:R-:W-:Y:S01]  /*ca80*/  MOV R10, UR4 ;  /* 0x00000004000a7c02 */ /* 0x000fe20008000f00 */
[----:B------:R-:W-:Y:S01]  /*ca90*/  IMAD.U32 R7, RZ, RZ, UR7 ;  /* 0x00000007ff077e24 */ /* 0x000fe2000f8e00ff */
[----:B------:R-:W-:Y:S01]  /*caa0*/  MOV R13, RZ ;  /* 0x000000ff000d7202 */ /* 0x000fe20000000f00 */
[----:B------:R-:W-:-:S02]  /*cab0*/  IMAD.U32 R11, RZ, RZ, UR5 ;  /* 0x00000005ff0b7e24 */ /* 0x000fc4000f8e00ff */
[----:B------:R-:W-:Y:S02]  /*cac0*/  IMAD.MOV.U32 R8, RZ, RZ, 0x70 ;  /* 0x00000070ff087424 */ /* 0x000fe400078e00ff */
[----:B------:R-:W-:-:S07]  /*cad0*/  IMAD.MOV.U32 R12, RZ, RZ, 0x1 ;  /* 0x00000001ff0c7424 */ /* 0x000fce00078e00ff */
[----:B------:R-:W-:-:S07]  /*cae0*/  LEPC R20, `(.L_x_41) ;  /* 0x000000001014794e */ /* 0x000fce0000000000 */
[----:B0----5:R-:W-:Y:S05]  /*caf0*/  CALL.ABS.NOINC R2 ;  /* 0x0000000002007343 */ /* 0x021fea0003c00000 */
.L_x_41:
[----:B------:R-:W-:-:S04]  /*cb00*/  UIADD3 UR4, UR39, 0x400, URZ ;  /* 0x0000040027047890 */ /* 0x000fc8000fffe03f */
[----:B------:R-:W-:-:S06]  /*cb10*/  ULOP3.LUT UP0, URZ, UR4, 0x3ff, URZ, 0xc0, !UPT ;  /* 0x000003ff043f7892 */ /* 0x000fcc000f80c03f */
[----:B------:R-:W-:-:S13]  /*cb20*/  PLOP3.LUT P0, PT, PT, PT, UP0, 0x80, 0x0 ;  /* 0x000000000000781c */ /* 0x000fda0003f0f008 */
[----:B------:R-:W-:Y:S05]  /*cb30*/  @!P0 BRA `(.L_x_42) ;  /* 0x00000000007c8947 */ /* 0x000fea0003800000 */
[----:B------:R-:W-:Y:S01]  /*cb40*/  MOV R17, 0x0 ;  /* 0x0000000000117802 */ /* 0x000fe20000000f00 */
[----:B------:R-:W-:Y:S01]  /*cb50*/  ULDC.64 UR6, c[0x4][0x138] ;  /* 0x01004e0000067ab9 */ /* 0x000fe20000000a00 */
[----:B------:R-:W-:Y:S01]  /*cb60*/  ULDC.64 UR8, c[0x4][0x140] ;  /* 0x0100500000087ab9 */ /* 0x000fe20000000a00 */
[----:B------:R-:W-:Y:S01]  /*cb70*/  ULDC.64 UR4, c[0x4][0xa0] ;  /* 0x0100280000047ab9 */ /* 0x000fe20000000a00 */
[----:B------:R0:W1:Y:S01]  /*cb80*/  LDC.64 R2, c[0x4][R17] ;  /* 0x0100000011027b82 */ /* 0x0000620000000a00 */
[----:B------:R-:W-:Y:S01]  /*cb90*/  IMAD.U32 R4, RZ, RZ, UR6 ;  /* 0x00000006ff047e24 */ /* 0x000fe2000f8e00ff */
[----:B------:R-:W-:Y:S01]  /*cba0*/  MOV R7, UR9 ;  /* 0x0000000900077c02 */ /* 0x000fe20008000f00 */
[----:B------:R-:W-:Y:S01]  /*cbb0*/  IMAD.U32 R5, RZ, RZ, UR7 ;  /* 0x00000007ff057e24 */ /* 0x000fe2000f8e00ff */
[----:B------:R-:W-:Y:S01]  /*cbc0*/  MOV R12, 0x1 ;  /* 0x00000001000c7802 */ /* 0x000fe20000000f00 */
[----:B------:R-:W-:Y:S02]  /*cbd0*/  IMAD.U32 R6, RZ, RZ, UR8 ;  /* 0x00000008ff067e24 */ /* 0x000fe4000f8e00ff */
[----:B------:R-:W-:-:S02]  /*cbe0*/  IMAD.U32 R10, RZ, RZ, UR4 ;  /* 0x00000004ff0a7e24 */ /* 0x000fc4000f8e00ff */
[----:B------:R-:W-:Y:S02]  /*cbf0*/  IMAD.U32 R11, RZ, RZ, UR5 ;  /* 0x00000005ff0b7e24 */ /* 0x000fe4000f8e00ff */
[----:B------:R-:W-:Y:S02]  /*cc00*/  IMAD.MOV.U32 R8, RZ, RZ, 0x70 ;  /* 0x00000070ff087424 */ /* 0x000fe400078e00ff */
[----:B0-----:R-:W-:-:S07]  /*cc10*/  IMAD.MOV.U32 R13, RZ, RZ, RZ ;  /* 0x000000ffff0d7224 */ /* 0x001fce00078e00ff */
[----:B------:R-:W-:-:S07]  /*cc20*/  LEPC R20, `(.L_x_43) ;  /* 0x000000001014794e */ /* 0x000fce0000000000 */
[----:B-1---5:R-:W-:Y:S05]  /*cc30*/  CALL.ABS.NOINC R2 ;  /* 0x0000000002007343 */ /* 0x022fea0003c00000 */
.L_x_43:
[----:B------:R0:W1:Y:S01]  /*cc40*/  LDC.64 R2, c[0x4][R17] ;  /* 0x0100000011027b82 */ /* 0x0000620000000a00 */
[----:B------:R-:W-:Y:S01]  /*cc50*/  ULDC.64 UR4, c[0x4][0x138] ;  /* 0x01004e0000047ab9 */ /* 0x000fe20000000a00 */
[----:B------:R-:W-:Y:S01]  /*cc60*/  ULDC.64 UR6, c[0x4][0x140] ;  /* 0x0100500000067ab9 */ /* 0x000fe20000000a00 */
[----:B------:R-:W-:Y:S01]  /*cc70*/  IMAD.U32 R4, RZ, RZ, UR4 ;  /* 0x00000004ff047e24 */ /* 0x000fe2000f8e00ff */
[----:B------:R-:W-:Y:S01]  /*cc80*/  MOV R6, UR6 ;  /* 0x0000000600067c02 */ /* 0x000fe20008000f00 */
[----:B------:R-:W-:Y:S01]  /*cc90*/  IMAD.U32 R5, RZ, RZ, UR5 ;  /* 0x00000005ff057e24 */ /* 0x000fe2000f8e00ff */
[----:B------:R-:W-:Y:S01]  /*cca0*/  ULDC.64 UR4, c[0x4][0xa8] ;  /* 0x01002a0000047ab9 */ /* 0x000fe20000000a00 */
[----:B------:R-:W-:Y:S01]  /*ccb0*/  IMAD.U32 R7, RZ, RZ, UR7 ;  /* 0x00000007ff077e24 */ /* 0x000fe2000f8e00ff */
[----:B------:R-:W-:Y:S01]  /*ccc0*/  MOV R8, 0x70 ;  /* 0x0000007000087802 */ /* 0x000fe20000000f00 */
[----:B------:R-:W-:Y:S02]  /*ccd0*/  IMAD.U32 R10, RZ, RZ, UR4 ;  /* 0x00000004ff0a7e24 */ /* 0x000fe4000f8e00ff */
[----:B------:R-:W-:-:S02]  /*cce0*/  IMAD.U32 R11, RZ, RZ, UR5 ;  /* 0x00000005ff0b7e24 */ /* 0x000fc4000f8e00ff */
[----:B------:R-:W-:Y:S02]  /*ccf0*/  IMAD.MOV.U32 R12, RZ, RZ, 0x1 ;  /* 0x00000001ff0c7424 */ /* 0x000fe400078e00ff */
[----:B0-----:R-:W-:-:S07]  /*cd00*/  IMAD.MOV.U32 R13, RZ, RZ, RZ ;  /* 0x000000ffff0d7224 */ /* 0x001fce00078e00ff */
[----:B------:R-:W-:-:S07]  /*cd10*/  LEPC R20, `(.L_x_42) ;  /* 0x000000001014794e */ /* 0x000fce0000000000 */
[----:B-1----:R-:W-:Y:S05]  /*cd20*/  CALL.ABS.NOINC R2 ;  /* 0x0000000002007343 */ /* 0x002fea0003c00000 */
.L_x_42:
[----:B------:R-:W-:Y:S01]  /*cd30*/  ULDC.64 UR4, c[0x0][0x9f8] ;  /* 0x00027e0000047ab9 */ /* 0x000fe20000000a00 */
[----:B------:R-:W-:Y:S01]  /*cd40*/  IMAD.MOV.U32 R30, RZ, RZ, R23 ;  /* 0x000000ffff1e7224 */ /* 0x000fe200078e0017 */
[----:B------:R-:W-:Y:S01]  /*cd50*/  ISETP.NE.U32.AND P0, PT, RZ, UR4, PT ;  /* 0x00000004ff007c0c */ /* 0x000fe2000bf05070 */
[----:B------:R-:W0:Y:S01]  /*cd60*/  LDC R8, c[0x0][0x430] ;  /* 0x00010c00ff087b82 */ /* 0x000e220000000800 */
[----:B------:R-:W-:Y:S01]  /*cd70*/  IADD3 R19, -R23, RZ, RZ ;  /* 0x000000ff17137210 */ /* 0x000fe20007ffe1ff */
[----:B------:R-:W-:Y:S01]  /*cd80*/  ULDC UR4, c[0x0][0xc44] ;  /* 0x0003110000047ab9 */ /* 0x000fe20000000800 */
[----:B------:R-:W-:-:S13]  /*cd90*/  ISETP.NE.AND.EX P0, PT, RZ, UR5, PT, P0 ;  /* 0x00000005ff007c0c */ /* 0x000fda000bf05300 */
[----:B------:R-:W1:Y:S02]  /*cda0*/  @P0 LDC.64 R2, c[0x0][0x9f8] ;  /* 0x00027e00ff020b82 */ /* 0x000e640000000a00 */
[----:B-1----:R-:W-:-:S05]  /*cdb0*/  @P0 IMAD.WIDE R2, R23, 0x4, R2 ;  /* 0x0000000417020825 */ /* 0x002fca00078e0202 */
[----:B------:R1:W5:Y:S01]  /*cdc0*/  @P0 LDG.E R30, desc[UR36][R2.64] ;  /* 0x00000024021e0981 */ /* 0x000362000c1e1900 */
[----:B------:R-:W-:Y:S01]  /*cdd0*/  UMOV UR5, 0xffffffff ;  /* 0xffffffff00057882 */ /* 0x000fe20000000000 */
[----:B------:R-:W-:Y:S02]  /*cde0*/  IMAD R19, R19, UR4, R24 ;  /* 0x0000000413137c24 */ /* 0x000fe4000f8e0218 */
[----:B0-----:R-:W-:Y:S05]  /*cdf0*/  BRA.DIV UR5, `(.L_x_44) ;  /* 0x0000003205547947 */ /* 0x001fea000b800000 */
.L_x_94:
[----:B------:R-:W2:Y:S01]  /*ce00*/  LDL R0, [R1+0x8] ;  /* 0x0000080001007983 */ /* 0x000ea20000100800 */
[----:B------:R-:W-:Y:S02]  /*ce10*/  ISETP.NE.AND P0, PT, R8, 0x1, PT ;  /* 0x000000010800780c */ /* 0x000fe40003f05270 */
[C---:B------:R-:W-:Y:S02]  /*ce20*/  LOP3.LUT P1, RZ, R16.reuse, 0x400, RZ, 0xc0, !PT ;  /* 0x0000040010ff7812 */ /* 0x040fe4000782c0ff */
[----:B-----5:R-:W-:Y:S02]  /*ce30*/  SHF.R.S32.HI R32, RZ, 0x1f, R30 ;  /* 0x0000001fff207819 */ /* 0x020fe4000001141e */
[----:B------:R-:W-:-:S07]  /*ce40*/  LOP3.LUT R16, R16, 0xfffffdff, RZ, 0xc0, !PT ;  /* 0xfffffdff10107812 */ /* 0x000fce00078ec0ff */
[----:B-1----:R-:W0:Y:S01]  /*ce50*/  @P0 LDC R3, c[0x0][0x434] ;  /* 0x00010d00ff030b82 */ /* 0x002e220000000800 */
[----:B------:R-:W-:-:S07]  /*ce60*/  @P0 LOP3.LUT R16, R16, 0x200, RZ, 0xfc, !PT ;  /* 0x0000020010100812 */ /* 0x000fce00078efcff */
[----:B------:R-:W1:Y:S08]  /*ce70*/  @P0 LDC R5, c[0x0][0x438] ;  /* 0x00010e00ff050b82 */ /* 0x000e700000000800 */
[----:B------:R-:W3:Y:S01]  /*ce80*/  @P1 LDC.64 R6, c[0x0][0x428] ;  /* 0x00010a00ff061b82 */ /* 0x000ee20000000a00 */
[----:B------:R-:W-:Y:S02]  /*ce90*/  LOP3.LUT R16, R16, 0xfffffeff, RZ, 0xc0, !PT ;  /* 0xfffffeff10107812 */ /* 0x000fe400078ec0ff */
[----:B------:R-:W-:Y:S01]  /*cea0*/  SHF.R.S32.HI R29, RZ, 0x1f, R19 ;  /* 0x0000001fff1d7819 */ /* 0x000fe20000011413 */
[----:B--2---:R-:W-:-:S04]  /*ceb0*/  IMAD.IADD R0, R0, 0x1, R31 ;  /* 0x0000000100007824 */ /* 0x004fc800078e021f */
[----:B0-----:R-:W-:-:S04]  /*cec0*/  @P0 IMAD.HI.U32 R2, R0, R3, RZ ;  /* 0x0000000300020227 */ /* 0x001fc800078e00ff */
[----:B------:R-:W-:Y:S01]  /*ced0*/  IMAD.MOV.U32 R9, RZ, RZ, R0 ;  /* 0x000000ffff097224 */ /* 0x000fe200078e0000 */
[----:B-1----:R-:W-:Y:S01]  /*cee0*/  @P0 SHF.R.U32.HI R9, RZ, R5, R2 ;  /* 0x00000005ff090219 */ /* 0x002fe20000011602 */
[----:B---3--:R-:W-:Y:S01]  /*cef0*/  @P1 IMAD R2, R32, R6, RZ ;  /* 0x0000000620021224 */ /* 0x008fe200078e02ff */
[----:B------:R-:W0:Y:S02]  /*cf00*/  @P1 LDC.64 R4, c[0x0][0x418] ;  /* 0x00010600ff041b82 */ /* 0x000e240000000a00 */
[--C-:B------:R-:W-:Y:S01]  /*cf10*/  @P1 SHF.R.S32.HI R3, RZ, 0x1f, R9.reuse ;  /* 0x0000001fff031819 */ /* 0x100fe20000011409 */
[----:B------:R-:W-:Y:S02]  /*cf20*/  @P1 IMAD R7, R30, R7, R2 ;  /* 0x000000071e071224 */ /* 0x000fe400078e0202 */
[----:B------:R-:W-:-:S04]  /*cf30*/  @P1 IMAD.MOV.U32 R2, RZ, RZ, R9 ;  /* 0x000000ffff021224 */ /* 0x000fc800078e0009 */
[----:B------:R-:W-:-:S04]  /*cf40*/  @P1 IMAD.WIDE.U32 R2, R30, R6, R2 ;  /* 0x000000061e021225 */ /* 0x000fc800078e0002 */
[----:B------:R-:W-:Y:S01]  /*cf50*/  IMAD.MOV.U32 R6, RZ, RZ, RZ ;  /* 0x000000ffff067224 */ /* 0x000fe200078e00ff */
[----:B------:R-:W-:Y:S02]  /*cf60*/  @P1 IADD3 R3, R3, R7, RZ ;  /* 0x0000000703031210 */ /* 0x000fe40007ffe0ff */
[----:B0-----:R-:W-:-:S04]  /*cf70*/  @P1 LEA R4, P0, R2, R4, 0x2 ;  /* 0x0000000402041211 */ /* 0x001fc800078010ff */
[----:B------:R-:W-:Y:S01]  /*cf80*/  @P1 LEA.HI.X R5, R2, R5, R3, 0x2, P0 ;  /* 0x0000000502051211 */ /* 0x000fe200000f1403 */
[----:B------:R-:W-:-:S04]  /*cf90*/  IMAD.MOV R3, RZ, RZ, -R9 ;  /* 0x000000ffff037224 */ /* 0x000fc800078e0a09 */
[----:B------:R0:W5:Y:S02]  /*cfa0*/  @P1 LDG.E R6, desc[UR36][R4.64] ;  /* 0x0000002404061981 */ /* 0x000164000c1e1900 */
[----:B0-----:R-:W-:Y:S02]  /*cfb0*/  IMAD R5, R8, R3, R0 ;  /* 0x0000000308057224 */ /* 0x001fe400078e0200 */
[----:B------:R-:W-:-:S05]  /*cfc0*/  IMAD.U32 R0, RZ, RZ, UR42 ;  /* 0x0000002aff007e24 */ /* 0x000fca000f8e00ff */
[----:B------:R-:W-:-:S13]  /*cfd0*/  ISETP.NE.AND P0, PT, R0, 0x3, PT ;  /* 0x000000030000780c */ /* 0x000fda0003f05270 */
[----:B------:R-:W-:Y:S01]  /*cfe0*/  @P0 LOP3.LUT R16, R16, 0x100, RZ, 0xfc, !PT ;  /* 0x0000010010100812 */ /* 0x000fe200078efcff */
[----:B------:R-:W-:Y:S06]  /*cff0*/  @!P0 BRA `(.L_x_45) ;  /* 0x0000000000048947 */ /* 0x000fec0003800000 */
[----:B------:R-:W-:Y:S01]  /*d000*/  BPT.TRAP 0x1 ;  /* 0x000000040000795c */ /* 0x000fe20000300000 */
.L_x_45:
[----:B------:R-:W-:Y:S01]  /*d010*/  SHF.R.S32.HI R7, RZ, 0x1f, R5 ;  /* 0x0000001fff077819 */ /* 0x000fe20000011405 */
[----:B------:R-:W-:Y:S01]  /*d020*/  ULDC.64 UR4, c[0x0][0x328] ;  /* 0x0000ca0000047ab9 */ /* 0x000fe20000000a00 */
[----:B-----5:R-:W-:Y:S01]  /*d030*/  SHF.R.S32.HI R4, RZ, 0x1f, R6 ;  /* 0x0000001fff047819 */ /* 0x020fe20000011406 */
[----:B------:R-:W-:Y:S01]  /*d040*/  IMAD.WIDE.U32 R2, R5, UR4, RZ ;  /* 0x0000000405027c25 */ /* 0x000fe2000f8e00ff */
[----:B------:R-:W-:Y:S03]  /*d050*/  BSSY B0, `(.L_x_46) ;  /* 0x0000015000007945 */ /* 0x000fe60003800000 */
[----:B------:R-:W-:-:S04]  /*d060*/  IMAD R0, R7, UR4, RZ ;  /* 0x0000000407007c24 */ /* 0x000fc8000f8e02ff */
[----:B------:R-:W-:Y:S01]  /*d070*/  IMAD R9, R5, UR5, R0 ;  /* 0x0000000505097c24 */ /* 0x000fe2000f8e0200 */
[----:B------:R-:W-:-:S04]  /*d080*/  ULDC.64 UR4, c[0x0][0x338] ;  /* 0x0000ce0000047ab9 */ /* 0x000fc80000000a00 */
[----:B------:R-:W-:Y:S01]  /*d090*/  IADD3 R3, R3, R9, RZ ;  /* 0x0000000903037210 */ /* 0x000fe20007ffe0ff */
[----:B------:R-:W-:-:S04]  /*d0a0*/  IMAD R9, R4, UR4, RZ ;  /* 0x0000000404097c24 */ /* 0x000fc8000f8e02ff */
[C---:B------:R-:W-:Y:S02]  /*d0b0*/  IMAD R9, R6.reuse, UR5, R9 ;  /* 0x0000000506097c24 */ /* 0x040fe4000f8e0209 */
[----:B------:R-:W-:Y:S01]  /*d0c0*/  IMAD.WIDE.U32 R2, R6, UR4, R2 ;  /* 0x0000000406027c25 */ /* 0x000fe2000f8e0002 */
[----:B------:R-:W-:-:S03]  /*d0d0*/  ULDC.64 UR4, c[0x0][0x330] ;  /* 0x0000cc0000047ab9 */ /* 0x000fc60000000a00 */
[----:B------:R-:W-:Y:S02]  /*d0e0*/  IMAD.IADD R3, R3, 0x1, R9 ;  /* 0x0000000103037824 */ /* 0x000fe400078e0209 */
[----:B------:R-:W-:Y:S02]  /*d0f0*/  IMAD R0, R29, UR4, RZ ;  /* 0x000000041d007c24 */ /* 0x000fe4000f8e02ff */
[----:B------:R-:W-:-:S04]  /*d100*/  IMAD.WIDE.U32 R2, R19, UR4, R2 ;  /* 0x0000000413027c25 */ /* 0x000fc8000f8e0002 */
[----:B------:R-:W-:Y:S01]  /*d110*/  IMAD R9, R19, UR5, R0 ;  /* 0x0000000513097c24 */ /* 0x000fe2000f8e0200 */
[----:B------:R-:W-:Y:S01]  /*d120*/  ULDC.64 UR4, c[0x0][0x318] ;  /* 0x0000c60000047ab9 */ /* 0x000fe20000000a00 */
[----:B------:R-:W-:Y:S02]  /*d130*/  LEA R0, R22, UR39, 0x3 ;  /* 0x0000002716007c11 */ /* 0x000fe4000f8e18ff */
[----:B------:R-:W-:Y:S01]  /*d140*/  LEA R17, P0, R2, UR4, 0x1 ;  /* 0x0000000402117c11 */ /* 0x000fe2000f8008ff */
[----:B------:R-:W-:-:S05]  /*d150*/  IMAD.IADD R3, R3, 0x1, R9 ;  /* 0x0000000103037824 */ /* 0x000fca00078e0209 */
[----:B------:R-:W-:Y:S02]  /*d160*/  LEA.HI.X R18, R2, UR5, R3, 0x1, P0 ;  /* 0x0000000502127c11 */ /* 0x000fe400080f0c03 */
[----:B------:R-:W-:-:S04]  /*d170*/  SHF.L.U32 R3, R25, 0x1f, RZ ;  /* 0x0000001f19037819 */ /* 0x000fc800000006ff */
[----:B------:R-:W0:Y:S02]  /*d180*/  SYNCS.PHASECHK.TRANS64.TRYWAIT P0, [R0+URZ+0x38840], R3 ;  /* 0x03884003000075a7 */ /* 0x000e24000800017f */
[----:B0-----:R-:W-:Y:S05]  /*d190*/  @!P0 BRA `(.L_x_47) ;  /* 0x0000002c00a08947 */ /* 0x001fea0003800000 */
.L_x_95:
[----:B------:R-:W-:Y:S05]  /*d1a0*/  BSYNC B0 ;  /* 0x0000000000007941 */ /* 0x000fea0003800000 */
.L_x_46:
[----:B------:R-:W-:Y:S02]  /*d1b0*/  ULDC.64 UR4, c[0x0][0x300] ;  /* 0x0000c00000047ab9 */ /* 0x000fe40000000a00 */
[----:B------:R-:W-:-:S04]  /*d1c0*/  IMAD R2, R7, UR4, RZ ;  /* 0x0000000407027c24 */ /* 0x000fc8000f8e02ff */
[C---:B------:R-:W-:Y:S02]  /*d1d0*/  IMAD R7, R5.reuse, UR5, R2 ;  /* 0x0000000505077c24 */ /* 0x040fe4000f8e0202 */
[----:B0-----:R-:W-:Y:S01]  /*d1e0*/  IMAD.WIDE.U32 R2, R5, UR4, RZ ;  /* 0x0000000405027c25 */ /* 0x001fe2000f8e00ff */
[----:B------:R-:W-:-:S03]  /*d1f0*/  ULDC.64 UR4, c[0x0][0x310] ;  /* 0x0000c40000047ab9 */ /* 0x000fc60000000a00 */
[----:B------:R-:W-:Y:S02]  /*d200*/  IMAD.IADD R3, R3, 0x1, R7 ;  /* 0x0000000103037824 */ /* 0x000fe400078e0207 */
[----:B------:R-:W-:Y:S02]  /*d210*/  IMAD R5, R4, UR4, RZ ;  /* 0x0000000404057c24 */ /* 0x000fe4000f8e02ff */
[----:B------:R-:W-:-:S04]  /*d220*/  IMAD.WIDE.U32 R2, R6, UR4, R2 ;  /* 0x0000000406027c25 */ /* 0x000fc8000f8e0002 */
[----:B------:R-:W-:Y:S01]  /*d230*/  IMAD R5, R6, UR5, R5 ;  /* 0x0000000506057c24 */ /* 0x000fe2000f8e0205 */
[----:B------:R-:W-:Y:S02]  /*d240*/  ULDC.64 UR4, c[0x0][0x308] ;  /* 0x0000c20000047ab9 */ /* 0x000fe40000000a00 */
[----:B------:R-:W-:Y:S02]  /*d250*/  IMAD R4, R29, UR4, RZ ;  /* 0x000000041d047c24 */ /* 0x000fe4000f8e02ff */
[----:B------:R-:W-:Y:S02]  /*d260*/  IADD3 R3, R3, R5, RZ ;  /* 0x0000000503037210 */ /* 0x000fe40007ffe0ff */
[C---:B------:R-:W-:Y:S02]  /*d270*/  IMAD R5, R19.reuse, UR5, R4 ;  /* 0x0000000513057c24 */ /* 0x040fe4000f8e0204 */
[----:B------:R-:W-:Y:S01]  /*d280*/  IMAD.WIDE.U32 R2, R19, UR4, R2 ;  /* 0x0000000413027c25 */ /* 0x000fe2000f8e0002 */
[----:B------:R-:W-:-:S03]  /*d290*/  ULDC.64 UR4, c[0x0][0x2e8] ;  /* 0x0000ba0000047ab9 */ /* 0x000fc60000000a00 */
[----:B------:R-:W-:Y:S01]  /*d2a0*/  IMAD.IADD R3, R3, 0x1, R5 ;  /* 0x0000000103037824 */ /* 0x000fe200078e0205 */
[----:B------:R-:W-:Y:S01]  /*d2b0*/  LEA R4, P0, R2, UR4, 0x1 ;  /* 0x0000000402047c11 */ /* 0x000fe2000f8008ff */
[----:B------:R-:W-:Y:S01]  /*d2c0*/  UMOV UR4, 0xffffffff ;  /* 0xffffffff00047882 */ /* 0x000fe20000000000 */
[----:B------:R-:W-:Y:S02]  /*d2d0*/  IMAD R5, R22, 0x5000, R26 ;  /* 0x0000500016057824 */ /* 0x000fe400078e021a */
[----:B------:R-:W-:Y:S01]  /*d2e0*/  LEA.HI.X R6, R2, UR5, R3, 0x1, P0 ;  /* 0x0000000502067c11 */ /* 0x000fe200080f0c03 */
[----:B------:R-:W-:Y:S08]  /*d2f0*/  BRA.DIV UR4, `(.L_x_48) ;  /* 0x0000002e045c7947 */ /* 0x000ff0000b800000 */
[----:B------:R-:W0:Y:S01]  /*d300*/  SHFL.IDX PT, R14, R4, RZ, 0x181f ;  /* 0x00181fff040e7589 */ /* 0x000e2200000e0000 */
[----:B------:R-:W-:Y:S02]  /*d310*/  ISETP.GE.AND P0, PT, R33, 0x1, PT ;  /* 0x000000012100780c */ /* 0x000fe40003f06270 */
[C---:B------:R-:W-:Y:S01]  /*d320*/  LOP3.LUT P5, RZ, R16.reuse, 0x8, RZ, 0xc0, !PT ;  /* 0x0000000810ff7812 */ /* 0x040fe200078ac0ff */
[----:B------:R-:W1:Y:S01]  /*d330*/  SHFL.IDX PT, R2, R6, RZ, 0x181f ;  /* 0x00181fff06027589 */ /* 0x000e6200000e0000 */
[C---:B------:R-:W-:Y:S02]  /*d340*/  LOP3.LUT P4, RZ, R16.reuse, 0x4, RZ, 0xc0, !PT ;  /* 0x0000000410ff7812 */ /* 0x040fe4000788c0ff */
[C---:B------:R-:W-:Y:S01]  /*d350*/  LOP3.LUT P3, RZ, R16.reuse, 0x2, RZ, 0xc0, !PT ;  /* 0x0000000210ff7812 */ /* 0x040fe2000786c0ff */
[----:B------:R-:W-:Y:S01]  /*d360*/  SHFL.IDX PT, R8, R6, 0x1, 0x181f ;  /* 0x00381f0006087f89 */ /* 0x000fe200000e0000 */
[----:B------:R-:W-:-:S05]  /*d370*/  LOP3.LUT P2, RZ, R16, 0x1, RZ, 0xc0, !PT ;  /* 0x0000000110ff7812 */ /* 0x000fca000784c0ff */
[----:B------:R-:W-:Y:S02]  /*d380*/  @P0 LEA R7, R5, UR39, 0x1 ;  /* 0x0000002705070c11 */ /* 0x000fe4000f8e08ff */
[----:B0-----:R-:W-:-:S05]  /*d390*/  @P0 LEA R14, P1, R37, R14, 0x1 ;  /* 0x0000000e250e0211 */ /* 0x001fca00078208ff */
[----:B-1----:R-:W-:Y:S02]  /*d3a0*/  @P0 IMAD.X R3, RZ, RZ, R2, P1 ;  /* 0x000000ffff030224 */ /* 0x002fe400008e0602 */
[----:B------:R-:W-:Y:S02]  /*d3b0*/  @P0 IMAD.MOV.U32 R2, RZ, RZ, R14 ;  /* 0x000000ffff020224 */ /* 0x000fe400078e000e */
[----:B------:R-:W0:Y:S04]  /*d3c0*/  SHFL.IDX PT, R14, R4, 0x1, 0x181f ;  /* 0x00381f00040e7f89 */ /* 0x000e2800000e0000 */
[----:B------:R-:W-:Y:S04]  /*d3d0*/  @P0 LDGSTS.E.BYPASS.LTC128B.128 [R7+0x24400], desc[UR36][R2.64], !P5 ;  /* 0x2440000002070fae */ /* 0x000fe8000e901d64 */
[----:B------:R-:W-:Y:S04]  /*d3e0*/  @P0 LDGSTS.E.BYPASS.LTC128B.128 [R7+0x26c00], desc[UR36][R2.64+0x80], !P4 ;  /* 0x26c0008002070fae */ /* 0x000fe8000e101d64 */
[----:B------:R-:W-:Y:S04]  /*d3f0*/  @P0 LDGSTS.E.BYPASS.LTC128B.128 [R7+0x29400], desc[UR36][R2.64+0x100], !P3 ;  /* 0x2940010002070fae */ /* 0x000fe8000d901d64 */
[----:B------:R1:W-:Y:S01]  /*d400*/  @P0 LDGSTS.E.BYPASS.LTC128B.128 [R7+0x2bc00], desc[UR36][R2.64+0x180], !P2 ;  /* 0x2bc0018002070fae */ /* 0x0003e2000d101d64 */
[----:B------:R-:W-:-:S03]  /*d410*/  ISETP.GE.AND P0, PT, R33, 0x11, PT ;  /* 0x000000112100780c */ /* 0x000fc60003f06270 */
[----:B-1----:R-:W-:Y:S10]  /*d420*/  SHFL.IDX PT, R7, R6, 0x2, 0x181f ;  /* 0x00581f0006077f89 */ /* 0x002ff400000e0000 */
[----:B0-----:R-:W-:-:S02]  /*d430*/  @P0 LEA R14, P1, R37, R14, 0x1 ;  /* 0x0000000e250e0211 */ /* 0x001fc400078208ff */
[----:B------:R-:W-:Y:S02]  /*d440*/  @P0 LEA R21, R5, UR39, 0x1 ;  /* 0x0000002705150c11 */ /* 0x000fe4000f8e08ff */
[----:B------:R-:W-:Y:S01]  /*d450*/  @P0 IADD3.X R9, RZ, R8, RZ, P1, !PT ;  /* 0x00000008ff090210 */ /* 0x000fe20000ffe4ff */
[----:B------:R-:W-:Y:S02]  /*d460*/  @P0 IMAD.MOV.U32 R2, RZ, RZ, R14 ;  /* 0x000000ffff020224 */ /* 0x000fe400078e000e */
[----:B------:R-:W0:Y:S02]  /*d470*/  SHFL.IDX PT, R14, R4, 0x2, 0x181f ;  /* 0x00581f00040e7f89 */ /* 0x000e2400000e0000 */
[----:B------:R-:W-:-:S05]  /*d480*/  @P0 IMAD.MOV.U32 R3, RZ, RZ, R9 ;  /* 0x000000ffff030224 */ /* 0x000fca00078e0009 */
[----:B------:R-:W-:Y:S04]  /*d490*/  @P0 LDGSTS.E.BYPASS.LTC128B.128 [R21+0x24c00], desc[UR36][R2.64], !P5 ;  /* 0x24c0000002150fae */ /* 0x000fe8000e901d64 */
[----:B------:R-:W-:Y:S04]  /*d4a0*/  @P0 LDGSTS.E.BYPASS.LTC128B.128 [R21+0x27400], desc[UR36][R2.64+0x80], !P4 ;  /* 0x2740008002150fae */ /* 0x000fe8000e101d64 */
[----:B------:R-:W-:Y:S04]  /*d4b0*/  @P0 LDGSTS.E.BYPASS.LTC128B.128 [R21+0x29c00], desc[UR36][R2.64+0x100], !P3 ;  /* 0x29c0010002150fae */ /* 0x000fe8000d901d64 */
[----:B------:R1:W-:Y:S01]  /*d4c0*/  @P0 LDGSTS.E.BYPASS.LTC128B.128 [R21+0x2c400], desc[UR36][R2.64+0x180], !P2 ;  /* 0x2c40018002150fae */ /* 0x0003e2000d101d64 */
[----:B------:R-:W-:-:S13]  /*d4d0*/  ISETP.GE.AND P0, PT, R33, 0x21, PT ;  /* 0x000000212100780c */ /* 0x000fda0003f06270 */
[----:B0-----:R-:W-:Y:S02]  /*d4e0*/  @P0 LEA R14, P1, R37, R14, 0x1 ;  /* 0x0000000e250e0211 */ /* 0x001fe400078208ff */
[----:B------:R-:W-:Y:S02]  /*d4f0*/  @P0 LEA R9, R5, UR39, 0x1 ;  /* 0x0000002705090c11 */ /* 0x000fe4000f8e08ff */
[----:B-1----:R-:W-:Y:S01]  /*d500*/  @P0 MOV R2, R14 ;  /* 0x0000000e00020202 */ /* 0x002fe20000000f00 */
[----:B------:R-:W-:Y:S01]  /*d510*/  @P0 IMAD.X R7, RZ, RZ, R7, P1 ;  /* 0x000000ffff070224 */ /* 0x000fe200008e0607 */
[----:B------:R-:W0:Y:S03]  /*d520*/  SHFL.IDX PT, R14, R4, 0x3, 0x181f ;  /* 0x00781f00040e7f89 */ /* 0x000e2600000e0000 */
[----:B------:R-:W-:Y:S02]  /*d530*/  @P0 IMAD.MOV.U32 R3, RZ, RZ, R7 ;  /* 0x000000ffff030224 */ /* 0x000fe400078e0007 */
[----:B------:R-:W1:Y:S04]  /*d540*/  SHFL.IDX PT, R7, R6, 0x3, 0x181f ;  /* 0x00781f0006077f89 */ /* 0x000e6800000e0000 */
[----:B------:R-:W-:Y:S04]  /*d550*/  @P0 LDGSTS.E.BYPASS.LTC128B.128 [R9+0x25400], desc[UR36][R2.64], !P5 ;  /* 0x2540000002090fae */ /* 0x000fe8000e901d64 */
[----:B------:R-:W-:Y:S04]  /*d560*/  @P0 LDGSTS.E.BYPASS.LTC128B.128 [R9+0x27c00], desc[UR36][R2.64+0x80], !P4 ;  /* 0x27c0008002090fae */ /* 0x000fe8000e101d64 */
[----:B------:R-:W-:Y:S04]  /*d570*/  @P0 LDGSTS.E.BYPASS.LTC128B.128 [R9+0x2a400], desc[UR36][R2.64+0x100], !P3 ;  /* 0x2a40010002090fae */ /* 0x000fe8000d901d64 */
[----:B------:R2:W-:Y:S01]  /*d580*/  @P0 LDGSTS.E.BYPASS.LTC128B.128 [R9+0x2cc00], desc[UR36][R2.64+0x180], !P2 ;  /* 0x2cc0018002090fae */ /* 0x0005e2000d101d64 */
[----:B------:R-:W-:-:S13]  /*d590*/  ISETP.GE.AND P0, PT, R33, 0x31, PT ;  /* 0x000000312100780c */ /* 0x000fda0003f06270 */
[----:B0-----:R-:W-:Y:S02]  /*d5a0*/  @P0 LEA R14, P1, R37, R14, 0x1 ;  /* 0x0000000e250e0211 */ /* 0x001fe400078208ff */
[----:B------:R-:W-:-:S03]  /*d5b0*/  @P0 LEA R21, R5, UR39, 0x1 ;  /* 0x0000002705150c11 */ /* 0x000fc6000f8e08ff */
[----:B-1----:R-:W-:Y:S02]  /*d5c0*/  @P0 IMAD.X R7, RZ, RZ, R7, P1 ;  /* 0x000000ffff070224 */ /* 0x002fe400008e0607 */
[----:B--2---:R-:W-:Y:S02]  /*d5d0*/  @P0 IMAD.MOV.U32 R2, RZ, RZ, R14 ;  /* 0x000000ffff020224 */ /* 0x004fe400078e000e */
[----:B------:R0:W1:Y:S01]  /*d5e0*/  SHFL.IDX PT, R14, R4, 0x4, 0x181f ;  /* 0x00981f00040e7f89 */ /* 0x00006200000e0000 */
[----:B------:R-:W-:-:S03]  /*d5f0*/  @P0 MOV R3, R7 ;  /* 0x0000000700030202 */ /* 0x000fc60000000f00 */
[----:B------:R0:W2:Y:S04]  /*d600*/  SHFL.IDX PT, R7, R6, 0x4, 0x181f ;  /* 0x00981f0006077f89 */ /* 0x0000a800000e0000 */
[----:B------:R0:W-:Y:S04]  /*d610*/  @P0 LDGSTS.E.BYPASS.LTC128B.128 [R21+0x25c00], desc[UR36][R2.64], !P5 ;  /* 0x25c0000002150fae */ /* 0x0001e8000e901d64 */
[----:B------:R0:W-:Y:S04]  /*d620*/  @P0 LDGSTS.E.BYPASS.LTC128B.128 [R21+0x28400], desc[UR36][R2.64+0x80], !P4 ;  /* 0x2840008002150fae */ /* 0x0001e8000e101d64 */
[----:B------:R0:W-:Y:S04]  /*d630*/  @P0 LDGSTS.E.BYPASS.LTC128B.128 [R21+0x2ac00], desc[UR36][R2.64+0x100], !P3 ;  /* 0x2ac0010002150fae */ /* 0x0001e8000d901d64 */
[----:B------:R0:W-:Y:S02]  /*d640*/  @P0 LDGSTS.E.BYPASS.LTC128B.128 [R21+0x2d400], desc[UR36][R2.64+0x180], !P2 ;  /* 0x2d40018002150fae */ /* 0x0001e4000d101d64 */
.L_x_107:
[----:B------:R-:W-:Y:S01]  /*d650*/  ISETP.GE.AND P0, PT, R33, 0x41, PT ;  /* 0x000000412100780c */ /* 0x000fe20003f06270 */
[----:B------:R-:W-:-:S12]  /*d660*/  BSSY B0, `(.L_x_49) ;  /* 0x0000010000007945 */ /* 0x000fd80003800000 */
[----:B------:R-:W-:Y:S05]  /*d670*/  @!P0 BRA `(.L_x_50) ;  /* 0x0000000000388947 */ /* 0x000fea0003800000 */
[C---:B------:R-:W-:Y:S02]  /*d680*/  LOP3.LUT P4, RZ, R16.reuse, 0x8, RZ, 0xc0, !PT ;  /* 0x0000000810ff7812 */ /* 0x040fe4000788c0ff */
[C---:B------:R-:W-:Y:S02]  /*d690*/  LOP3.LUT P3, RZ, R16.reuse, 0x4, RZ, 0xc0, !PT ;  /* 0x0000000410ff7812 */ /* 0x040fe4000786c0ff */
[C---:B------:R-:W-:Y:S02]  /*d6a0*/  LOP3.LUT P2, RZ, R16.reuse, 0x2, RZ, 0xc0, !PT ;  /* 0x0000000210ff7812 */ /* 0x040fe4000784c0ff */
[----:B------:R-:W-:Y:S02]  /*d6b0*/  LOP3.LUT P1, RZ, R16, 0x1, RZ, 0xc0, !PT ;  /* 0x0000000110ff7812 */ /* 0x000fe4000782c0ff */
[----:B01----:R-:W-:Y:S02]  /*d6c0*/  LEA R2, P0, R37, R14, 0x1 ;  /* 0x0000000e25027211 */ /* 0x003fe400078008ff */
[----:B------:R-:W-:-:S03]  /*d6d0*/  LEA R5, R5, UR39, 0x1 ;  /* 0x0000002705057c11 */ /* 0x000fc6000f8e08ff */
[----:B--2---:R-:W-:-:S05]  /*d6e0*/  IMAD.X R3, RZ, RZ, R7, P0 ;  /* 0x000000ffff037224 */ /* 0x004fca00000e0607 */
[----:B------:R-:W-:Y:S01]  /*d6f0*/  @!PT LDS RZ, [RZ] ;  /* 0x00000000fffff984 */ /* 0x000fe20000000800 */
[----:B------:R-:W-:Y:S01]  /*d700*/  @!PT LDS RZ, [RZ] ;  /* 0x00000000fffff984 */ /* 0x000fe20000000800 */
[----:B------:R-:W-:Y:S01]  /*d710*/  @!PT LDS RZ, [RZ] ;  /* 0x00000000fffff984 */ /* 0x000fe20000000800 */
[----:B------:R3:W-:Y:S04]  /*d720*/  LDGSTS.E.BYPASS.LTC128B.128 [R5+0x26400], desc[UR36][R2.64], !P4 ;  /* 0x2640000002057fae */ /* 0x0007e8000e101d64 */
[----:B------:R3:W-:Y:S04]  /*d730*/  LDGSTS.E.BYPASS.LTC128B.128 [R5+0x28c00], desc[UR36][R2.64+0x80], !P3 ;  /* 0x28c0008002057fae */ /* 0x0007e8000d901d64 */
[----:B------:R3:W-:Y:S04]  /*d740*/  LDGSTS.E.BYPASS.LTC128B.128 [R5+0x2b400], desc[UR36][R2.64+0x100], !P2 ;  /* 0x2b40010002057fae */ /* 0x0007e8000d101d64 */
[----:B------:R3:W-:Y:S02]  /*d750*/  LDGSTS.E.BYPASS.LTC128B.128 [R5+0x2dc00], desc[UR36][R2.64+0x180], !P1 ;  /* 0x2dc0018002057fae */ /* 0x0007e4000c901d64 */
.L_x_50:
[----:B------:R-:W-:Y:S05]  /*d760*/  BSYNC B0 ;  /* 0x0000000000007941 */ /* 0x000fea0003800000 */
.L_x_49:
[----:B------:R-:W-:Y:S01]  /*d770*/  NOP ;  /* 0x0000000000007918 */ /* 0x000fe20000000000 */
[----:B------:R-:W-:-:S13]  /*d780*/  PLOP3.LUT P0, PT, PT, PT, PT, 0x80, 0x0 ;  /* 0x000000000000781c */ /* 0x000fda0003f0f070 */
.L_x_51:
[----:B------:R-:W-:Y:S02]  /*d790*/  PLOP3.LUT P1, PT, P1, P0, PT, 0xa2, 0x0 ;  /* 0x000000000000781c */ /* 0x000fe40000f21472 */
[----:B------:R-:W-:-:S08]  /*d7a0*/  @P0 R2UR P1, UR4, R0 ;  /* 0x00000000000402ca */ /* 0x000fd00000020000 */
[----:B------:R-:W-:-:S05]  /*d7b0*/  @P0 PLOP3.LUT P0, PT, P1, PT, PT, 0x80, 0x0 ;  /* 0x000000000000081c */ /* 0x000fca0000f0f070 */
[----:B------:R-:W-:Y:S01]  /*d7c0*/  @!P1 SYNCS.ARRIVE.TRANS64.RED.A0T1 RZ, [UR4+0x38830], RZ ;  /* 0x038830ffffff99a7 */ /* 0x000fe20008200404 */
[----:B------:R-:W-:Y:S07]  /*d7d0*/  @!P1 ARRIVES.LDGSTSBAR.64.TRANSCNT [UR4+0x38830] ;  /* 0x03883000ff0099b0 */ /* 0x000fee0008000a84 */
[----:B------:R-:W-:Y:S05]  /*d7e0*/  @P0 BRA.U.ANY `(.L_x_51) ;  /* 0xfffffffd00e80947 */ /* 0x000fea000393ffff */
[----:B------:R-:W-:Y:S01]  /*d7f0*/  NOP ;  /* 0x0000000000007918 */ /* 0x000fe20000000000 */
[----:B------:R-:W-:-:S13]  /*d800*/  LOP3.LUT P2, RZ, R16, 0x100, RZ, 0xc0, !PT ;  /* 0x0000010010ff7812 */ /* 0x000fda000784c0ff */
[----:B------:R-:W-:Y:S05]  /*d810*/  @!P2 BRA `(.L_x_52) ;  /* 0x000000000004a947 */ /* 0x000fea0003800000 */
[----:B------:R-:W-:Y:S01]  /*d820*/  BPT.TRAP 0x1 ;  /* 0x000000040000795c */ /* 0x000fe20000300000 */
.L_x_52:
[----:B------:R4:W-:Y:S02]  /*d830*/  SYNCS.ARRIVE.TRANS64.A1T0 RZ, [R0+URZ+0x38830], RZ ;  /* 0x038830ff00ff79a7 */ /* 0x0009e4000810003f */
[----:B------:R-:W-:Y:S05]  /*d840*/  WARPSYNC.ALL ;  /* 0x0000000000007948 */ /* 0x000fea0003800000 */
[----:B------:R-:W-:-:S04]  /*d850*/  UIADD3 UR4, UR39, 0x14400, URZ ;  /* 0x0001440027047890 */ /* 0x000fc8000fffe03f */
[----:B------:R-:W-:Y:S01]  /*d860*/  ULOP3.LUT UP0, URZ, UR4, 0x3ff, URZ, 0xc0, !UPT ;  /* 0x000003ff043f7892 */ /* 0x000fe2000f80c03f */
[----:B------:R-:W-:Y:S05]  /*d870*/  BAR.SYNC.DEFER_BLOCKING 0x8, 0x180 ;  /* 0x0206000000007b1d */ /* 0x000fea0000010000 */
[----:B------:R-:W-:-:S13]  /*d880*/  PLOP3.LUT P0, PT, PT, PT, UP0, 0x80, 0x0 ;  /* 0x000000000000781c */ /* 0x000fda0003f0f008 */
[----:B------:R-:W-:Y:S05]  /*d890*/  @!P0 BRA `(.L_x_53) ;  /* 0x0000000000408947 */ /* 0x000fea0003800000 */
[----:B0--3--:R-:W-:Y:S01]  /*d8a0*/  MOV R2, 0x0 ;  /* 0x0000000000027802 */ /* 0x009fe20000000f00 */
[----:B------:R-:W-:Y:S01]  /*d8b0*/  ULDC.64 UR6, c[0x4][0x138] ;  /* 0x01004e0000067ab9 */ /* 0x000fe20000000a00 */
[----:B------:R-:W-:Y:S01]  /*d8c0*/  ULDC.64 UR8, c[0x4][0x140] ;  /* 0x0100500000087ab9 */ /* 0x000fe20000000a00 */
[----:B------:R-:W-:Y:S01]  /*d8d0*/  ULDC.64 UR4, c[0x4][0xb0] ;  /* 0x01002c0000047ab9 */ /* 0x000fe20000000a00 */
[----:B------:R-:W-:Y:S01]  /*d8e0*/  IMAD.U32 R4, RZ, RZ, UR6 ;  /* 0x00000006ff047e24 */ /* 0x000fe2000f8e00ff */
[----:B------:R-:W-:Y:S01]  /*d8f0*/  MOV R6, UR8 ;  /* 0x0000000800067c02 */ /* 0x000fe20008000f00 */
[----:B------:R-:W0:Y:S01]  /*d900*/  LDC.64 R2, c[0x4][R2] ;  /* 0x0100000002027b82 */ /* 0x000e220000000a00 */
[----:B------:R-:W-:Y:S01]  /*d910*/  IMAD.U32 R5, RZ, RZ, UR7 ;  /* 0x00000007ff057e24 */ /* 0x000fe2000f8e00ff */
[----:B------:R-:W-:Y:S01]  /*d920*/  MOV R8, 0x70 ;  /* 0x0000007000087802 */ /* 0x000fe20000000f00 */
[----:B--2---:R-:W-:Y:S02]  /*d930*/  IMAD.U32 R7, RZ, RZ, UR9 ;  /* 0x00000009ff077e24 */ /* 0x004fe4000f8e00ff */
[----:B------:R-:W-:-:S02]  /*d940*/  IMAD.U32 R10, RZ, RZ, UR4 ;  /* 0x00000004ff0a7e24 */ /* 0x000fc4000f8e00ff */
[----:B------:R-:W-:Y:S02]  /*d950*/  IMAD.U32 R11, RZ, RZ, UR5 ;  /* 0x00000005ff0b7e24 */ /* 0x000fe4000f8e00ff */
[----:B------:R-:W-:Y:S02]  /*d960*/  IMAD.MOV.U32 R12, RZ, RZ, 0x1 ;  /* 0x00000001ff0c7424 */ /* 0x000fe400078e00ff */
[----:B------:R-:W-:-:S07]  /*d970*/  IMAD.MOV.U32 R13, RZ, RZ, RZ ;  /* 0x000000ffff0d7224 */ /* 0x000fce00078e00ff */
[----:B------:R-:W-:-:S07]  /*d980*/  LEPC R20, `(.L_x_53) ;  /* 0x000000001014794e */ /* 0x000fce0000000000 */
[----:B01--4-:R-:W-:Y:S05]  /*d990*/  CALL.ABS.NOINC R2 ;  /* 0x0000000002007343 */ /* 0x013fea0003c00000 */
.L_x_53:
[----:B------:R1:W5:Y:S01]  /*d9a0*/  LDL R20, [R1+0x4] ;  /* 0x0000040001147983 */ /* 0x0003620000100800 */
[----:B----4-:R-:W4:Y:S01]  /*d9b0*/  LDC R0, c[0x0][0x448] ;  /* 0x00011200ff007b82 */ /* 0x010f220000000800 */
[----:B0--3--:R-:W-:Y:S01]  /*d9c0*/  IMAD.MOV R3, RZ, RZ, -R24 ;  /* 0x000000ffff037224 */ /* 0x009fe200078e0a18 */
[----:B------:R-:W-:Y:S01]  /*d9d0*/  ULDC UR4, c[0x0][0xc38] ;  /* 0x00030e0000047ab9 */ /* 0x000fe20000000800 */
[----:B------:R-:W-:Y:S02]  /*d9e0*/  SHF.R.S32.HI R6, RZ, 0x1f, R23 ;  /* 0x0000001fff067819 */ /* 0x000fe40000011417 */
[----:B------:R-:W-:Y:S01]  /*d9f0*/  IMAD R4, R3, UR4, R36 ;  /* 0x0000000403047c24 */ /* 0x000fe2000f8e0224 */
[----:B------:R-:W-:Y:S01]  /*da00*/  ULDC.64 UR4, c[0x0][0x2d8] ;  /* 0x0000b60000047ab9 */ /* 0x000fe20000000a00 */
[C---:B------:R-:W-:Y:S02]  /*da10*/  LOP3.LUT P2, RZ, R16.reuse, 0x4000, RZ, 0xc0, !PT ;  /* 0x0000400010ff7812 */ /* 0x040fe4000784c0ff */
[----:B------:R-:W-:-:S02]  /*da20*/  LOP3.LUT P3, RZ, R16, 0x2000, RZ, 0xc0, !PT ;  /* 0x0000200010ff7812 */ /* 0x000fc4000786c0ff */
[----:B------:R-:W-:Y:S02]  /*da30*/  SHF.L.U32 R4, R4, 0x7, RZ ;  /* 0x0000000704047819 */ /* 0x000fe400000006ff */
[C---:B------:R-:W-:Y:S02]  /*da40*/  LOP3.LUT P4, RZ, R16.reuse, 0x1000, RZ, 0xc0, !PT ;  /* 0x0000100010ff7812 */ /* 0x040fe4000788c0ff */
[----:B--2---:R-:W-:Y:S02]  /*da50*/  LOP3.LUT R7, R27, R4, RZ, 0xfc, !PT ;  /* 0x000000041b077212 */ /* 0x004fe400078efcff */
[----:B------:R-:W-:-:S03]  /*da60*/  LOP3.LUT P5, RZ, R16, 0x800, RZ, 0xc0, !PT ;  /* 0x0000080010ff7812 */ /* 0x000fc600078ac0ff */
[----:B------:R-:W-:Y:S01]  /*da70*/  IMAD.MOV.U32 R5, RZ, RZ, R7 ;  /* 0x000000ffff057224 */ /* 0x000fe200078e0007 */
[----:B----4-:R-:W-:-:S13]  /*da80*/  ISETP.NE.AND P0, PT, R0, 0x1, PT ;  /* 0x000000010000780c */ /* 0x010fda0003f05270 */
[----:B------:R-:W0:Y:S08]  /*da90*/  @P0 LDC R2, c[0x0][0x44c] ;  /* 0x00011300ff020b82 */ /* 0x000e300000000800 */
[----:B------:R-:W2:Y:S01]  /*daa0*/  @P0 LDC R9, c[0x0][0x450] ;  /* 0x00011400ff090b82 */ /* 0x000ea20000000800 */
[----:B0-----:R-:W-:-:S05]  /*dab0*/  @P0 IMAD.HI.U32 R2, R7, R2, RZ ;  /* 0x0000000207020227 */ /* 0x001fca00078e00ff */
[----:B--2---:R-:W-:Y:S01]  /*dac0*/  @P0 SHF.R.U32.HI R5, RZ, R9, R2 ;  /* 0x00000009ff050219 */ /* 0x004fe20000011602 */
[----:B------:R-:W-:-:S04]  /*dad0*/  IMAD R2, R29, UR4, RZ ;  /* 0x000000041d027c24 */ /* 0x000fc8000f8e02ff */
[C---:B------:R-:W-:Y:S02]  /*dae0*/  IMAD R9, R19.reuse, UR5, R2 ;  /* 0x0000000513097c24 */ /* 0x040fe4000f8e0202 */
[----:B------:R-:W-:Y:S01]  /*daf0*/  IMAD.WIDE.U32 R2, R19, UR4, RZ ;  /* 0x0000000413027c25 */ /* 0x000fe2000f8e00ff */
[----:B------:R-:W-:-:S03]  /*db00*/  ULDC.64 UR4, c[0x0][0x2e0] ;  /* 0x0000b80000047ab9 */ /* 0x000fc60000000a00 */
[----:B------:R-:W-:Y:S02]  /*db10*/  IMAD R6, R6, UR4, RZ ;  /* 0x0000000406067c24 */ /* 0x000fe4000f8e02ff */
[----:B------:R-:W-:Y:S02]  /*db20*/  IMAD.IADD R3, R3, 0x1, R9 ;  /* 0x0000000103037824 */ /* 0x000fe400078e0209 */
[C---:B------:R-:W-:Y:S02]  /*db30*/  IMAD R9, R23.reuse, UR5, R6 ;  /* 0x0000000517097c24 */ /* 0x040fe4000f8e0206 */
[----:B------:R-:W-:Y:S02]  /*db40*/  IMAD.MOV R6, RZ, RZ, -R5 ;  /* 0x000000ffff067224 */ /* 0x000fe400078e0a05 */
[----:B------:R-:W-:Y:S01]  /*db50*/  IMAD.WIDE.U32 R2, R23, UR4, R2 ;  /* 0x0000000417027c25 */ /* 0x000fe2000f8e0002 */
[----:B------:R-:W-:-:S03]  /*db60*/  ULDC.64 UR4, c[0x0][0x2d0] ;  /* 0x0000b40000047ab9 */ /* 0x000fc60000000a00 */
[----:B------:R-:W-:Y:S01]  /*db70*/  IMAD R7, R0, R6, R7 ;  /* 0x0000000600077224 */ /* 0x000fe200078e0207 */
[----:B------:R-:W-:Y:S02]  /*db80*/  SHF.R.S32.HI R0, RZ, 0x1f, R5 ;  /* 0x0000001fff007819 */ /* 0x000fe40000011405 */
[----:B------:R-:W-:-:S03]  /*db90*/  IADD3 R3, R3, R9, RZ ;  /* 0x0000000903037210 */ /* 0x000fc60007ffe0ff */
[----:B------:R-:W-:Y:S02]  /*dba0*/  IMAD R0, R0, UR4, RZ ;  /* 0x0000000400007c24 */ /* 0x000fe4000f8e02ff */
[----:B------:R-:W-:-:S04]  /*dbb0*/  IMAD.WIDE.U32 R2, R5, UR4, R2 ;  /* 0x0000000405027c25 */ /* 0x000fc8000f8e0002 */
[----:B------:R-:W-:Y:S01]  /*dbc0*/  IMAD R5, R5, UR5, R0 ;  /* 0x0000000505057c24 */ /* 0x000fe2000f8e0200 */
[----:B------:R-:W-:Y:S01]  /*dbd0*/  SHF.R.S32.HI R0, RZ, 0x1f, R7 ;  /* 0x0000001fff007819 */ /* 0x000fe20000011407 */
[----:B------:R-:W-:Y:S02]  /*dbe0*/  ULDC.64 UR4, c[0x0][0x2c8] ;  /* 0x0000b20000047ab9 */ /* 0x000fe40000000a00 */
[----:B------:R-:W-:Y:S02]  /*dbf0*/  IMAD.IADD R3, R3, 0x1, R5 ;  /* 0x0000000103037824 */ /* 0x000fe400078e0205 */
[----:B------:R-:W-:Y:S02]  /*dc00*/  IMAD R0, R0, UR4, RZ ;  /* 0x0000000400007c24 */ /* 0x000fe4000f8e02ff */
[----:B------:R-:W-:-:S04]  /*dc10*/  IMAD.WIDE.U32 R2, R7, UR4, R2 ;  /* 0x0000000407027c25 */ /* 0x000fc8000f8e0002 */
[----:B------:R-:W-:Y:S01]  /*dc20*/  IMAD R5, R7, UR5, R0 ;  /* 0x0000000507057c24 */ /* 0x000fe2000f8e0200 */
[----:B------:R-:W-:Y:S02]  /*dc30*/  ULDC.64 UR4, c[0x0][0x280] ;  /* 0x0000a00000047ab9 */ /* 0x000fe40000000a00 */
[----:B------:R-:W-:Y:S01]  /*dc40*/  LEA R0, P0, R2, UR4, 0x1 ;  /* 0x0000000402007c11 */ /* 0x000fe2000f8008ff */
[----:B------:R-:W-:Y:S01]  /*dc50*/  IMAD.IADD R5, R3, 0x1, R5 ;  /* 0x0000000103057824 */ /* 0x000fe200078e0205 */
[----:B------:R-:W-:-:S04]  /*dc60*/  UMOV UR4, 0xffffffff ;  /* 0xffffffff00047882 */ /* 0x000fc80000000000 */
[----:B------:R-:W-:Y:S01]  /*dc70*/  LEA.HI.X R5, R2, UR5, R5, 0x1, P0 ;  /* 0x0000000502057c11 */ /* 0x000fe200080f0c05 */
[----:B-1----:R-:W-:Y:S06]  /*dc80*/  BRA.DIV UR4, `(.L_x_54) ;  /* 0x0000002a04bc7947 */ /* 0x002fec000b800000 */
[----:B------:R-:W0:Y:S01]  /*dc90*/  SHFL.IDX PT, R14, R0, RZ, 0x181f ;  /* 0x00181fff000e7589 */ /* 0x000e2200000e0000 */
[----:B------:R-:W-:-:S03]  /*dca0*/  IMAD.IADD R4, R34, 0x1, R4 ;  /* 0x0000000122047824 */ /* 0x000fc600078e0204 */
[----:B------:R-:W1:Y:S01]  /*dcb0*/  SHFL.IDX PT, R2, R5, RZ, 0x181f ;  /* 0x00181fff05027589 */ /* 0x000e6200000e0000 */
[C---:B------:R-:W-:Y:S01]  /*dcc0*/  VIADD R7, R4.reuse, 0x10 ;  /* 0x0000001004077836 */ /* 0x040fe20000000000 */
[----:B------:R-:W-:Y:S02]  /*dcd0*/  ISETP.GE.AND P0, PT, R4, UR40, PT ;  /* 0x0000002804007c0c */ /* 0x000fe4000bf06270 */
[----:B------:R-:W-:Y:S11]  /*dce0*/  SHFL.IDX PT, R6, R5, 0x1, 0x181f ;  /* 0x00381f0005067f89 */ /* 0x000ff600000e0000 */
[----:B0-----:R-:W-:-:S04]  /*dcf0*/  @!P0 LEA R14, P1, R37, R14, 0x1 ;  /* 0x0000000e250e8211 */ /* 0x001fc800078208ff */
[----:B-1----:R-:W-:Y:S01]  /*dd00*/  @!P0 IADD3.X R3, RZ, R2, RZ, P1, !PT ;  /* 0x00000002ff038210 */ /* 0x002fe20000ffe4ff */
[----:B------:R-:W-:Y:S02]  /*dd10*/  @!P0 IMAD.MOV.U32 R2, RZ, RZ, R14 ;  /* 0x000000ffff028224 */ /* 0x000fe400078e000e */
[----:B------:R-:W0:Y:S04]  /*dd20*/  SHFL.IDX PT, R14, R0, 0x1, 0x181f ;  /* 0x00381f00000e7f89 */ /* 0x000e2800000e0000 */
[----:B-----5:R-:W-:Y:S04]  /*dd30*/  @!P0 LDGSTS.E.BYPASS.LTC128B.128 [R20+0x14400], desc[UR36][R2.64], !P2 ;  /* 0x1440000002148fae */ /* 0x020fe8000d101d64 */
[----:B------:R-:W-:Y:S04]  /*dd40*/  @!P0 LDGSTS.E.BYPASS.LTC128B.128 [R20+0x18400], desc[UR36][R2.64+0x80], !P3 ;  /* 0x1840008002148fae */ /* 0x000fe8000d901d64 */
[----:B------:R-:W-:Y:S04]  /*dd50*/  @!P0 LDGSTS.E.BYPASS.LTC128B.128 [R20+0x1c400], desc[UR36][R2.64+0x100], !P4 ;  /* 0x1c40010002148fae */ /* 0x000fe8000e101d64 */
[----:B------:R1:W-:Y:S01]  /*dd60*/  @!P0 LDGSTS.E.BYPASS.LTC128B.128 [R20+0x20400], desc[UR36][R2.64+0x180], !P5 ;  /* 0x2040018002148fae */ /* 0x0003e2000e901d64 */
[----:B------:R-:W-:-:S13]  /*dd70*/  ISETP.GE.AND P0, PT, R7, UR40, PT ;  /* 0x0000002807007c0c */ /* 0x000fda000bf06270 */
[----:B0-----:R-:W-:-:S04]  /*dd80*/  @!P0 LEA R14, P1, R37, R14, 0x1 ;  /* 0x0000000e250e8211 */ /* 0x001fc800078208ff */
[----:B-1----:R-:W-:Y:S01]  /*dd90*/  @!P0 MOV R2, R14 ;  /* 0x0000000e00028202 */ /* 0x002fe20000000f00 */
[----:B------:R-:W-:Y:S01]  /*dda0*/  @!P0 IMAD.X R7, RZ, RZ, R6, P1 ;  /* 0x000000ffff078224 */ /* 0x000fe200008e0606 */
[----:B------:R-:W0:Y:S03]  /*ddb0*/  SHFL.IDX PT, R14, R0, 0x2, 0x181f ;  /* 0x00581f00000e7f89 */ /* 0x000e2600000e0000 */
[----:B------:R-:W-:Y:S01]  /*ddc0*/  @!P0 IMAD.MOV.U32 R3, RZ, RZ, R7 ;  /* 0x000000ffff038224 */ /* 0x000fe200078e0007 */
[----:B------:R-:W1:Y:S01]  /*ddd0*/  SHFL.IDX PT, R6, R5, 0x2, 0x181f ;  /* 0x00581f0005067f89 */ /* 0x000e6200000e0000 */
[----:B------:R-:W-:-:S03]  /*dde0*/  VIADD R7, R4, 0x20 ;  /* 0x0000002004077836 */ /* 0x000fc60000000000 */
[----:B------:R-:W-:Y:S04]  /*ddf0*/  @!P0 LDGSTS.E.BYPASS.LTC128B.128 [R20+0x14c00], desc[UR36][R2.64], !P2 ;  /* 0x14c0000002148fae */ /* 0x000fe8000d101d64 */
[----:B------:R-:W-:Y:S04]  /*de00*/  @!P0 LDGSTS.E.BYPASS.LTC128B.128 [R20+0x18c00], desc[UR36][R2.64+0x80], !P3 ;  /* 0x18c0008002148fae */ /* 0x000fe8000d901d64 */
[----:B------:R-:W-:Y:S04]  /*de10*/  @!P0 LDGSTS.E.BYPASS.LTC128B.128 [R20+0x1cc00], desc[UR36][R2.64+0x100], !P4 ;  /* 0x1cc0010002148fae */ /* 0x000fe8000e101d64 */
[----:B------:R2:W-:Y:S01]  /*de20*/  @!P0 LDGSTS.E.BYPASS.LTC128B.128 [R20+0x20c00], desc[UR36][R2.64+0x180], !P5 ;  /* 0x20c0018002148fae */ /* 0x0005e2000e901d64 */
[----:B------:R-:W-:-:S13]  /*de30*/  ISETP.GE.AND P0, PT, R7, UR40, PT ;  /* 0x0000002807007c0c */ /* 0x000fda000bf06270 */
[----:B0-----:R-:W-:-:S04]  /*de40*/  @!P0 LEA R14, P1, R37, R14, 0x1 ;  /* 0x0000000e250e8211 */ /* 0x001fc800078208ff */
[----:B--2---:R-:W-:Y:S01]  /*de50*/  @!P0 MOV R2, R14 ;  /* 0x0000000e00028202 */ /* 0x004fe20000000f00 */
[----:B-1----:R-:W-:Y:S01]  /*de60*/  @!P0 IMAD.X R7, RZ, RZ, R6, P1 ;  /* 0x000000ffff078224 */ /* 0x002fe200008e0606 */
        /* <DEDUP_REMOVED lines=48> */
[----:B------:R0:W1:Y:S03]  /*e170*/  SHFL.IDX PT, R14, R0, 0x7, 0x181f ;  /* 0x00f81f00000e7f89 */ /* 0x00006600000e0000 */
[----:B------:R-:W-:Y:S01]  /*e180*/  @!P0 IMAD.MOV.U32 R3, RZ, RZ, R7 ;  /* 0x000000ffff038224 */ /* 0x000fe200078e0007 */
[----:B------:R0:W2:Y:S04]  /*e190*/  SHFL.IDX PT, R6, R5, 0x7, 0x181f ;  /* 0x00f81f0005067f89 */ /* 0x0000a800000e0000 */
[----:B------:R0:W-:Y:S04]  /*e1a0*/  @!P0 LDGSTS.E.BYPASS.LTC128B.128 [R20+0x17400], desc[UR36][R2.64], !P2 ;  /* 0x1740000002148fae */ /* 0x0001e8000d101d64 */
[----:B------:R0:W-:Y:S04]  /*e1b0*/  @!P0 LDGSTS.E.BYPASS.LTC128B.128 [R20+0x1b400], desc[UR36][R2.64+0x80], !P3 ;  /* 0x1b40008002148fae */ /* 0x0001e8000d901d64 */
[----:B------:R0:W-:Y:S04]  /*e1c0*/  @!P0 LDGSTS.E.BYPASS.LTC128B.128 [R20+0x1f400], desc[UR36][R2.64+0x100], !P4 ;  /* 0x1f40010002148fae */ /* 0x0001e8000e101d64 */
[----:B------:R0:W-:Y:S02]  /*e1d0*/  @!P0 LDGSTS.E.BYPASS.LTC128B.128 [R20+0x23400], desc[UR36][R2.64+0x180], !P5 ;  /* 0x2340018002148fae */ /* 0x0001e4000e901d64 */
.L_x_124:
[----:B0-----:R-:W3:Y:S01]  /*e1e0*/  LDL R0, [R1] ;  /* 0x0000000001007983 */ /* 0x001ee20000100800 */
[----:B------:R-:W-:-:S05]  /*e1f0*/  VIADD R4, R4, 0x70 ;  /* 0x0000007004047836 */ /* 0x000fca0000000000 */
[----:B------:R-:W-:-:S13]  /*e200*/  ISETP.GE.AND P0, PT, R4, UR40, PT ;  /* 0x0000002804007c0c */ /* 0x000fda000bf06270 */
[----:B-1----:R-:W-:-:S05]  /*e210*/  @!P0 LEA R2, P1, R37, R14, 0x1 ;  /* 0x0000000e25028211 */ /* 0x002fca00078208ff */
[----:B--2---:R-:W-:-:S05]  /*e220*/  @!P0 IMAD.X R3, RZ, RZ, R6, P1 ;  /* 0x000000ffff038224 */ /* 0x004fca00008e0606 */
[----:B------:R-:W-:Y:S01]  /*e230*/  @!PT LDS RZ, [RZ] ;  /* 0x00000000fffff984 */ /* 0x000fe20000000800 */
[----:B------:R-:W-:Y:S01]  /*e240*/  @!PT LDS RZ, [RZ] ;  /* 0x00000000fffff984 */ /* 0x000fe20000000800 */
[----:B------:R-:W-:Y:S01]  /*e250*/  @!PT LDS RZ, [RZ] ;  /* 0x00000000fffff984 */ /* 0x000fe20000000800 */
[----:B------:R0:W-:Y:S04]  /*e260*/  @!P0 LDGSTS.E.BYPASS.LTC128B.128 [R20+0x17c00], desc[UR36][R2.64], !P2 ;  /* 0x17c0000002148fae */ /* 0x0001e8000d101d64 */
[----:B------:R0:W-:Y:S04]  /*e270*/  @!P0 LDGSTS.E.BYPASS.LTC128B.128 [R20+0x1bc00], desc[UR36][R2.64+0x80], !P3 ;  /* 0x1bc0008002148fae */ /* 0x0001e8000d901d64 */
[----:B------:R0:W-:Y:S04]  /*e280*/  @!P0 LDGSTS.E.BYPASS.LTC128B.128 [R20+0x1fc00], desc[UR36][R2.64+0x100], !P4 ;  /* 0x1fc0010002148fae */ /* 0x0001e8000e101d64 */
[----:B------:R0:W-:Y:S01]  /*e290*/  @!P0 LDGSTS.E.BYPASS.LTC128B.128 [R20+0x23c00], desc[UR36][R2.64+0x180], !P5 ;  /* 0x23c0018002148fae */ /* 0x0001e2000e901d64 */
[----:B------:R-:W-:Y:S01]  /*e2a0*/  NOP ;  /* 0x0000000000007918 */ /* 0x000fe20000000000 */
[----:B------:R-:W-:Y:S02]  /*e2b0*/  SYNCS.ARRIVE.TRANS64.RED.A0T1 RZ, [UR39+0x38800], RZ ;  /* 0x038800ffffff79a7 */ /* 0x000fe40008200427 */
[----:B------:R-:W-:Y:S01]  /*e2c0*/  ARRIVES.LDGSTSBAR.64.TRANSCNT [UR39+0x38800] ;  /* 0x03880000ff0079b0 */ /* 0x000fe20008000aa7 */
[----:B---3--:R-:W-:-:S04]  /*e2d0*/  LOP3.LUT R0, R0, 0x1, RZ, 0xc, !PT ;  /* 0x0000000100007812 */ /* 0x008fc800078e0cff */
[----:B------:R-:W-:Y:S01]  /*e2e0*/  SHF.L.U32 R0, R0, 0x1f, RZ ;  /* 0x0000001f00007819 */ /* 0x000fe200000006ff */
[----:B------:R-:W-:Y:S01]  /*e2f0*/  NOP ;  /* 0x0000000000007918 */ /* 0x000fe20000000000 */
[----:B------:R-:W-:Y:S01]  /*e300*/  SYNCS.ARRIVE.TRANS64.A1T0 RZ, [UR39+0x38800], RZ ;  /* 0x038800ffffff79a7 */ /* 0x000fe20008100027 */
[----:B------:R-:W-:Y:S01]  /*e310*/  BSSY B0, `(.L_x_55) ;  /* 0x0000003000007945 */ /* 0x000fe20003800000 */
[----:B------:R-:W1:Y:S03]  /*e320*/  SYNCS.PHASECHK.TRANS64.TRYWAIT P0, [UR39+0x38820], R0 ;  /* 0x03882000ff0075a7 */ /* 0x000e660008000167 */
[----:B01----:R-:W-:Y:S05]  /*e330*/  @!P0 BRA `(.L_x_56) ;  /* 0x0000002c00c48947 */ /* 0x003fea0003800000 */
.L_x_125:
[----:B------:R-:W-:Y:S05]  /*e340*/  BSYNC B0 ;  /* 0x0000000000007941 */ /* 0x000fea0003800000 */
.L_x_55:
[----:B------:R-:W-:Y:S01]  /*e350*/  UISETP.GE.AND UP0, UPT, UR38, 0x51, UPT ;  /* 0x000000512600788c */ /* 0x000fe2000bf06270 */
[----:B------:R-:W-:-:S05]  /*e360*/  MOV R8, UR44 ;  /* 0x0000002c00087c02 */ /* 0x000fca0008000f00 */
[----:B------:R-:W-:-:S13]  /*e370*/  PLOP3.LUT P0, PT, PT, PT, UP0, 0x40, 0x0 ;  /* 0x000000000000781c */ /* 0x000fda0003f0e808 */
[----:B------:R-:W-:Y:S05]  /*e380*/  @P0 BRA `(.L_x_57) ;  /* 0x0000000c00e80947 */ /* 0x000fea0003800000 */
[----:B------:R-:W-:Y:S01]  /*e390*/  BSSY B0, `(.L_x_57) ;  /* 0x00000f9000007945 */ /* 0x000fe20003800000 */
[----:B------:R-:W-:Y:S01]  /*e3a0*/  IMAD.MOV.U32 R10, RZ, RZ, R25 ;  /* 0x000000ffff0a7224 */ /* 0x000fe200078e0019 */
[----:B------:R-:W-:Y:S01]  /*e3b0*/  MOV R28, UR44 ;  /* 0x0000002c001c7c02 */ /* 0x000fe20008000f00 */
[----:B------:R-:W-:Y:S02]  /*e3c0*/  IMAD.MOV.U32 R6, RZ, RZ, R22 ;  /* 0x000000ffff067224 */ /* 0x000fe400078e0016 */
[----:B0-----:R-:W-:-:S07]  /*e3d0*/  IMAD.U32 R0, RZ, RZ, UR41 ;  /* 0x00000029ff007e24 */ /* 0x001fce000f8e00ff */
.L_x_70:
[----:B------:R-:W0:Y:S01]  /*e3e0*/  LDC R2, c[0x0][0x430] ;  /* 0x00010c00ff027b82 */ /* 0x000e220000000800 */
[----:B------:R-:W-:Y:S02]  /*e3f0*/  ISETP.GT.U32.AND P0, PT, R27, 0x4f, PT ;  /* 0x0000004f1b00780c */ /* 0x000fe40003f04070 */
[----:B------:R-:W-:Y:S01]  /*e400*/  LOP3.LUT P2, RZ, R16, 0x100, RZ, 0xc0, !PT ;  /* 0x0000010010ff7812 */ /* 0x000fe2000784c0ff */
[----:B------:R-:W-:Y:S01]  /*e410*/  VIADD R22, R6, 0x1 ;  /* 0x0000000106167836 */ /* 0x000fe20000000000 */
[----:B------:R-:W-:-:S09]  /*e420*/  ULDC UR4, c[0x0][0x430] ;  /* 0x00010c0000047ab9 */ /* 0x000fd20000000800 */
[----:B------:R-:W1:Y:S01]  /*e430*/  @!P0 LDC.64 R4, c[0x0][0x428] ;  /* 0x00010a00ff048b82 */ /* 0x000e620000000a00 */
[----:B0-----:R-:W-:Y:S01]  /*e440*/  ISETP.NE.AND P1, PT, R2, 0x1, PT ;  /* 0x000000010200780c */ /* 0x001fe20003f25270 */
[----:B------:R-:W-:-:S04]  /*e450*/  IMAD R2, R0, 0x50, R31 ;  /* 0x0000005000027824 */ /* 0x000fc800078e021f */
[----:B------:R-:W-:-:S04]  /*e460*/  IMAD.IADD R7, R27, 0x1, R2 ;  /* 0x000000011b077824 */ /* 0x000fc800078e0202 */
[----:B------:R-:W-:-:S04]  /*e470*/  IMAD.MOV.U32 R11, RZ, RZ, R7 ;  /* 0x000000ffff0b7224 */ /* 0x000fc800078e0007 */
[----:B------:R-:W0:Y:S08]  /*e480*/  @P1 LDC R8, c[0x0][0x434] ;  /* 0x00010d00ff081b82 */ /* 0x000e300000000800 */
[----:B------:R-:W2:Y:S01]  /*e490*/  @P1 LDC R3, c[0x0][0x438] ;  /* 0x00010e00ff031b82 */ /* 0x000ea20000000800 */
[----:B0-----:R-:W-:-:S07]  /*e4a0*/  @P1 IMAD.HI.U32 R2, R7, R8, RZ ;  /* 0x0000000807021227 */ /* 0x001fce00078e00ff */
[----:B------:R-:W0:Y:S01]  /*e4b0*/  @!P0 LDC.64 R8, c[0x0][0x418] ;  /* 0x00010600ff088b82 */ /* 0x000e220000000a00 */
[----:B--2---:R-:W-:Y:S01]  /*e4c0*/  @P1 SHF.R.U32.HI R11, RZ, R3, R2 ;  /* 0x00000003ff0b1219 */ /* 0x004fe20000011602 */
[----:B-1----:R-:W-:-:S03]  /*e4d0*/  @!P0 IMAD R2, R32, R4, RZ ;  /* 0x0000000420028224 */ /* 0x002fc600078e02ff */
[--C-:B------:R-:W-:Y:S01]  /*e4e0*/  @!P0 SHF.R.S32.HI R3, RZ, 0x1f, R11.reuse ;  /* 0x0000001fff038819 */ /* 0x100fe2000001140b */
[----:B------:R-:W-:Y:S02]  /*e4f0*/  @!P0 IMAD R5, R30, R5, R2 ;  /* 0x000000051e058224 */ /* 0x000fe400078e0202 */
[----:B------:R-:W-:-:S04]  /*e500*/  @!P0 IMAD.MOV.U32 R2, RZ, RZ, R11 ;  /* 0x000000ffff028224 */ /* 0x000fc800078e000b */
[----:B------:R-:W-:-:S04]  /*e510*/  @!P0 IMAD.WIDE.U32 R2, R30, R4, R2 ;  /* 0x000000041e028225 */ /* 0x000fc800078e0002 */
[----:B------:R-:W-:Y:S01]  /*e520*/  IMAD.MOV.U32 R4, RZ, RZ, RZ ;  /* 0x000000ffff047224 */ /* 0x000fe200078e00ff */
[----:B------:R-:W-:Y:S02]  /*e530*/  @!P0 IADD3 R3, R5, R3, RZ ;  /* 0x0000000305038210 */ /* 0x000fe40007ffe0ff */
[----:B0-----:R-:W-:-:S04]  /*e540*/  @!P0 LEA R8, P1, R2, R8, 0x2 ;  /* 0x0000000802088211 */ /* 0x001fc800078210ff */
[----:B------:R-:W-:Y:S01]  /*e550*/  @!P0 LEA.HI.X R9, R2, R9, R3, 0x2, P1 ;  /* 0x0000000902098211 */ /* 0x000fe200008f1403 */
[----:B------:R-:W-:-:S04]  /*e560*/  IMAD.MOV R2, RZ, RZ, -R11 ;  /* 0x000000ffff027224 */ /* 0x000fc800078e0a0b */
[----:B------:R0:W5:Y:S01]  /*e570*/  @!P0 LDG.E R4, desc[UR36][R8.64] ;  /* 0x0000002408048981 */ /* 0x000162000c1e1900 */
[----:B------:R-:W-:Y:S01]  /*e580*/  ISETP.NE.AND P0, PT, R22, 0x2, PT ;  /* 0x000000021600780c */ /* 0x000fe20003f05270 */
[----:B------:R-:W-:-:S03]  /*e590*/  IMAD R5, R2, UR4, R7 ;  /* 0x0000000402057c24 */ /* 0x000fc6000f8e0207 */
[----:B------:R-:W-:Y:S02]  /*e5a0*/  SEL R25, RZ, 0x1, P0 ;  /* 0x00000001ff197807 */ /* 0x000fe40000000000 */
[----:B------:R-:W-:Y:S02]  /*e5b0*/  SEL R22, R22, RZ, P0 ;  /* 0x000000ff16167207 */ /* 0x000fe40000000000 */
[----:B------:R-:W-:Y:S02]  /*e5c0*/  LOP3.LUT R25, R10, R25, RZ, 0x3c, !PT ;  /* 0x000000190a197212 */ /* 0x000fe400078e3cff */
[----:B0-----:R-:W-:Y:S01]  /*e5d0*/  MOV R8, R0 ;  /* 0x0000000000087202 */ /* 0x001fe20000000f00 */
[----:B------:R-:W-:Y:S06]  /*e5e0*/  @!P2 BRA `(.L_x_58) ;  /* 0x000000000004a947 */ /* 0x000fec0003800000 */
[----:B------:R-:W-:Y:S01]  /*e5f0*/  BPT.TRAP 0x1 ;  /* 0x000000040000795c */ /* 0x000fe20000300000 */
.L_x_58:
[----:B------:R-:W-:Y:S01]  /*e600*/  LEA R7, R22, UR39, 0x3 ;  /* 0x0000002716077c11 */ /* 0x000fe2000f8e18ff */
[----:B------:R-:W-:Y:S01]  /*e610*/  BSSY B1, `(.L_x_59) ;  /* 0x0000004000017945 */ /* 0x000fe20003800000 */
[----:B------:R-:W-:-:S04]  /*e620*/  SHF.L.U32 R0, R25, 0x1f, RZ ;  /* 0x0000001f19007819 */ /* 0x000fc800000006ff */
[----:B------:R-:W0:Y:S02]  /*e630*/  SYNCS.PHASECHK.TRANS64.TRYWAIT P0, [R7+URZ+0x38840], R0 ;  /* 0x03884000070075a7 */ /* 0x000e24000800017f */
[----:B0-----:R-:W-:Y:S05]  /*e640*/  @!P0 BRA `(.L_x_60) ;  /* 0x0000002c00188947 */ /* 0x001fea0003800000 */
.L_x_126:
[----:B------:R-:W-:Y:S05]  /*e650*/  BSYNC B1 ;  /* 0x0000000000017941 */ /* 0x000fea0003800000 */
.L_x_59:
[----:B------:R-:W-:Y:S01]  /*e660*/  SHF.R.S32.HI R21, RZ, 0x1f, R5 ;  /* 0x0000001fff157819 */ /* 0x000fe20000011405 */
[----:B------:R-:W-:Y:S01]  /*e670*/  ULDC.64 UR4, c[0x0][0x300] ;  /* 0x0000c00000047ab9 */ /* 0x000fe20000000a00 */
[----:B-----5:R-:W-:Y:S01]  /*e680*/  SHF.R.S32.HI R24, RZ, 0x1f, R4 ;  /* 0x0000001fff187819 */ /* 0x020fe20000011404 */
[----:B------:R-:W-:Y:S01]  /*e690*/  IMAD.WIDE.U32 R2, R5, UR4, RZ ;  /* 0x0000000405027c25 */ /* 0x000fe2000f8e00ff */
[C---:B------:R-:W-:Y:S02]  /*e6a0*/  LOP3.LUT P4, RZ, R16.reuse, 0x8, RZ, 0xc0, !PT ;  /* 0x0000000810ff7812 */ /* 0x040fe4000788c0ff */
[C---:B------:R-:W-:Y:S01]  /*e6b0*/  LOP3.LUT P3, RZ, R16.reuse, 0x4, RZ, 0xc0, !PT ;  /* 0x0000000410ff7812 */ /* 0x040fe2000786c0ff */
[----:B0-----:R-:W-:Y:S01]  /*e6c0*/  IMAD R0, R21, UR4, RZ ;  /* 0x0000000415007c24 */ /* 0x001fe2000f8e02ff */
[----:B------:R-:W-:Y:S01]  /*e6d0*/  LOP3.LUT P2, RZ, R16, 0x2, RZ, 0xc0, !PT ;  /* 0x0000000210ff7812 */ /* 0x000fe2000784c0ff */
[----:B------:R-:W-:Y:S01]  /*e6e0*/  IMAD R20, R22, 0x5000, R26 ;  /* 0x0000500016147824 */ /* 0x000fe200078e021a */
[----:B------:R-:W-:Y:S01]  /*e6f0*/  LOP3.LUT P1, RZ, R16, 0x1, RZ, 0xc0, !PT ;  /* 0x0000000110ff7812 */ /* 0x000fe2000782c0ff */
[----:B------:R-:W-:Y:S01]  /*e700*/  IMAD R9, R5, UR5, R0 ;  /* 0x0000000505097c24 */ /* 0x000fe2000f8e0200 */
[----:B------:R-:W-:-:S03]  /*e710*/  ULDC.64 UR4, c[0x0][0x310] ;  /* 0x0000c40000047ab9 */ /* 0x000fc60000000a00 */
[----:B------:R-:W-:Y:S02]  /*e720*/  IMAD.IADD R3, R3, 0x1, R9 ;  /* 0x0000000103037824 */ /* 0x000fe400078e0209 */
[----:B------:R-:W-:Y:S02]  /*e730*/  IMAD R9, R24, UR4, RZ ;  /* 0x0000000418097c24 */ /* 0x000fe4000f8e02ff */
[----:B------:R-:W-:-:S04]  /*e740*/  IMAD.WIDE.U32 R2, R4, UR4, R2 ;  /* 0x0000000404027c25 */ /* 0x000fc8000f8e0002 */
[----:B------:R-:W-:Y:S01]  /*e750*/  IMAD R9, R4, UR5, R9 ;  /* 0x0000000504097c24 */ /* 0x000fe2000f8e0209 */
[----:B------:R-:W-:Y:S02]  /*e760*/  ULDC.64 UR4, c[0x0][0x308] ;  /* 0x0000c20000047ab9 */ /* 0x000fe40000000a00 */
[----:B------:R-:W-:Y:S02]  /*e770*/  IMAD R0, R29, UR4, RZ ;  /* 0x000000041d007c24 */ /* 0x000fe4000f8e02ff */
[----:B------:R-:W-:Y:S02]  /*e780*/  IMAD.IADD R3, R3, 0x1, R9 ;  /* 0x0000000103037824 */ /* 0x000fe400078e0209 */
[C---:B------:R-:W-:Y:S02]  /*e790*/  IMAD R23, R19.reuse, UR5, R0 ;  /* 0x0000000513177c24 */ /* 0x040fe4000f8e0200 */
[----:B------:R-:W-:Y:S01]  /*e7a0*/  IMAD.WIDE.U32 R2, R19, UR4, R2 ;  /* 0x0000000413027c25 */ /* 0x000fe2000f8e0002 */
[----:B------:R-:W-:-:S03]  /*e7b0*/  ULDC.64 UR4, c[0x0][0x2e8] ;  /* 0x0000ba0000047ab9 */ /* 0x000fc60000000a00 */
[----:B------:R-:W-:Y:S01]  /*e7c0*/  IMAD.IADD R23, R23, 0x1, R3 ;  /* 0x0000000117177824 */ /* 0x000fe200078e0203 */
[----:B------:R-:W-:Y:S01]  /*e7d0*/  LEA R9, P0, R2, UR4, 0x1 ;  /* 0x0000000402097c11 */ /* 0x000fe2000f8008ff */
[----:B------:R-:W-:-:S03]  /*e7e0*/  UMOV UR4, 0xffffffff ;  /* 0xffffffff00047882 */ /* 0x000fc60000000000 */
[----:B------:R-:W-:Y:S01]  /*e7f0*/  LEA.HI.X R23, R2, UR5, R23, 0x1, P0 ;  /* 0x0000000502177c11 */ /* 0x000fe200080f0c17 */
[----:B------:R-:W-:Y:S08]  /*e800*/  BRA.DIV UR4, `(.L_x_61) ;  /* 0x0000002a04bc7947 */ /* 0x000ff0000b800000 */
[----:B------:R-:W0:Y:S01]  /*e810*/  SHFL.IDX PT, R14, R9, RZ, 0x181f ;  /* 0x00181fff090e7589 */ /* 0x000e2200000e0000 */
[----:B------:R-:W-:Y:S02]  /*e820*/  SHF.L.U32 R0, R37, 0x1, RZ ;  /* 0x0000000125007819 */ /* 0x000fe400000006ff */
[----:B------:R-:W-:Y:S01]  /*e830*/  LEA R20, R20, UR39, 0x1 ;  /* 0x0000002714147c11 */ /* 0x000fe2000f8e08ff */
[----:B------:R-:W1:Y:S04]  /*e840*/  SHFL.IDX PT, R3, R23, RZ, 0x181f ;  /* 0x00181fff17037589 */ /* 0x000e6800000e0000 */
[----:B------:R-:W-:Y:S01]  /*e850*/  SHFL.IDX PT, R35, R23, 0x1, 0x181f ;  /* 0x00381f0017237f89 */ /* 0x000fe200000e0000 */
[----:B0-----:R-:W-:-:S03]  /*e860*/  IADD3 R2, P0, R14, R0, RZ ;  /* 0x000000000e027210 */ /* 0x001fc60007f1e0ff */
[----:B------:R-:W0:Y:S02]  /*e870*/  SHFL.IDX PT, R14, R9, 0x1, 0x181f ;  /* 0x00381f00090e7f89 */ /* 0x000e2400000e0000 */
[----:B-1----:R-:W-:-:S05]  /*e880*/  IMAD.X R3, RZ, RZ, R3, P0 ;  /* 0x000000ffff037224 */ /* 0x002fca00000e0603 */
[----:B------:R-:W-:Y:S04]  /*e890*/  LDGSTS.E.BYPASS.LTC128B.128 [R20+0x24400], desc[UR36][R2.64], !P4 ;  /* 0x2440000002147fae */ /* 0x000fe8000e101d64 */
[----:B------:R-:W-:Y:S04]  /*e8a0*/  LDGSTS.E.BYPASS.LTC128B.128 [R20+0x26c00], desc[UR36][R2.64+0x80], !P3 ;  /* 0x26c0008002147fae */ /* 0x000fe8000d901d64 */
[----:B------:R-:W-:Y:S04]  /*e8b0*/  LDGSTS.E.BYPASS.LTC128B.128 [R20+0x29400], desc[UR36][R2.64+0x100], !P2 ;  /* 0x2940010002147fae */ /* 0x000fe8000d101d64 */
[----:B------:R0:W-:Y:S02]  /*e8c0*/  LDGSTS.E.BYPASS.LTC128B.128 [R20+0x2bc00], desc[UR36][R2.64+0x180], !P1 ;  /* 0x2bc0018002147fae */ /* 0x0001e4000c901d64 */
[----:B0-----:R-:W-:-:S02]  /*e8d0*/  IADD3 R2, P0, R14, R0, RZ ;  /* 0x000000000e027210 */ /* 0x001fc40007f1e0ff */
[----:B------:R-:W0:Y:S03]  /*e8e0*/  SHFL.IDX PT, R14, R9, 0x2, 0x181f ;  /* 0x00581f00090e7f89 */ /* 0x000e2600000e0000 */
[----:B------:R-:W-:Y:S02]  /*e8f0*/  IMAD.X R3, RZ, RZ, R35, P0 ;  /* 0x000000ffff037224 */ /* 0x000fe400000e0623 */
[----:B------:R-:W1:Y:S04]  /*e900*/  SHFL.IDX PT, R35, R23, 0x2, 0x181f ;  /* 0x00581f0017237f89 */ /* 0x000e6800000e0000 */
[----:B------:R-:W-:Y:S04]  /*e910*/  LDGSTS.E.BYPASS.LTC128B.128 [R20+0x24c00], desc[UR36][R2.64], !P4 ;  /* 0x24c0000002147fae */ /* 0x000fe8000e101d64 */
[----:B------:R-:W-:Y:S04]  /*e920*/  LDGSTS.E.BYPASS.LTC128B.128 [R20+0x27400], desc[UR36][R2.64+0x80], !P3 ;  /* 0x2740008002147fae */ /* 0x000fe8000d901d64 */
[----:B------:R-:W-:Y:S04]  /*e930*/  LDGSTS.E.BYPASS.LTC128B.128 [R20+0x29c00], desc[UR36][R2.64+0x100], !P2 ;  /* 0x29c0010002147fae */ /* 0x000fe8000d101d64 */
[----:B------:R0:W-:Y:S02]  /*e940*/  LDGSTS.E.BYPASS.LTC128B.128 [R20+0x2c400], desc[UR36][R2.64+0x180], !P1 ;  /* 0x2c40018002147fae */ /* 0x0001e4000c901d64 */
[----:B0-----:R-:W-:-:S02]  /*e950*/  IADD3 R2, P0, R14, R0, RZ ;  /* 0x000000000e027210 */ /* 0x001fc40007f1e0ff */
[----:B------:R-:W0:Y:S03]  /*e960*/  SHFL.IDX PT, R14, R9, 0x3, 0x181f ;  /* 0x00781f00090e7f89 */ /* 0x000e2600000e0000 */
[----:B-1----:R-:W-:Y:S02]  /*e970*/  IMAD.X R3, RZ, RZ, R35, P0 ;  /* 0x000000ffff037224 */ /* 0x002fe400000e0623 */
[----:B------:R-:W1:Y:S04]  /*e980*/  SHFL.IDX PT, R35, R23, 0x3, 0x181f ;  /* 0x00781f0017237f89 */ /* 0x000e6800000e0000 */
[----:B------:R-:W-:Y:S04]  /*e990*/  LDGSTS.E.BYPASS.LTC128B.128 [R20+0x25400], desc[UR36][R2.64], !P4 ;  /* 0x2540000002147fae */ /* 0x000fe8000e101d64 */
[----:B------:R-:W-:Y:S04]  /*e9a0*/  LDGSTS.E.BYPASS.LTC128B.128 [R20+0x27c00], desc[UR36][R2.64+0x80], !P3 ;  /* 0x27c0008002147fae */ /* 0x000fe8000d901d64 */
[----:B------:R-:W-:Y:S04]  /*e9b0*/  LDGSTS.E.BYPASS.LTC128B.128 [R20+0x2a400], desc[UR36][R2.64+0x100], !P2 ;  /* 0x2a40010002147fae */ /* 0x000fe8000d101d64 */
[----:B------:R0:W-:Y:S02]  /*e9c0*/  LDGSTS.E.BYPASS.LTC128B.128 [R20+0x2cc00], desc[UR36][R2.64+0x180], !P1 ;  /* 0x2cc0018002147fae */ /* 0x0001e4000c901d64 */
[----:B0-----:R-:W-:-:S02]  /*e9d0*/  IADD3 R2, P0, R14, R0, RZ ;  /* 0x000000000e027210 */ /* 0x001fc40007f1e0ff */
[----:B------:R0:W2:Y:S02]  /*e9e0*/  SHFL.IDX PT, R14, R9, 0x4, 0x181f ;  /* 0x00981f00090e7f89 */ /* 0x0000a400000e0000 */
[----:B-1----:R-:W-:Y:S02]  /*e9f0*/  IADD3.X R3, RZ, R35, RZ, P0, !PT ;  /* 0x00000023ff037210 */ /* 0x002fe400007fe4ff */
[----:B------:R0:W1:Y:S04]  /*ea00*/  SHFL.IDX PT, R35, R23, 0x4, 0x181f ;  /* 0x00981f0017237f89 */ /* 0x00006800000e0000 */
[----:B------:R0:W-:Y:S04]  /*ea10*/  LDGSTS.E.BYPASS.LTC128B.128 [R20+0x25c00], desc[UR36][R2.64], !P4 ;  /* 0x25c0000002147fae */ /* 0x0001e8000e101d64 */
[----:B------:R0:W-:Y:S04]  /*ea20*/  LDGSTS.E.BYPASS.LTC128B.128 [R20+0x28400], desc[UR36][R2.64+0x80], !P3 ;  /* 0x2840008002147fae */ /* 0x0001e8000d901d64 */
[----:B------:R0:W-:Y:S04]  /*ea30*/  LDGSTS.E.BYPASS.LTC128B.128 [R20+0x2ac00], desc[UR36][R2.64+0x100], !P2 ;  /* 0x2ac0010002147fae */ /* 0x0001e8000d101d64 */
[----:B------:R0:W-:Y:S02]  /*ea40*/  LDGSTS.E.BYPASS.LTC128B.128 [R20+0x2d400], desc[UR36][R2.64+0x180], !P1 ;  /* 0x2d40018002147fae */ /* 0x0001e4000c901d64 */
.L_x_138:
[----:B0-2---:R-:W-:-:S05]  /*ea50*/  IADD3 R2, P0, R14, R0, RZ ;  /* 0x000000000e027210 */ /* 0x005fca0007f1e0ff */
[----:B-1----:R-:W-:Y:S01]  /*ea60*/  IMAD.X R3, RZ, RZ, R35, P0 ;  /* 0x000000ffff037224 */ /* 0x002fe200000e0623 */
[----:B------:R-:W-:-:S04]  /*ea70*/  PLOP3.LUT P0, PT, PT, PT, PT, 0x80, 0x0 ;  /* 0x000000000000781c */ /* 0x000fc80003f0f070 */
[----:B------:R-:W-:Y:S01]  /*ea80*/  @!PT LDS RZ, [RZ] ;  /* 0x00000000fffff984 */ /* 0x000fe20000000800 */
[----:B------:R-:W-:Y:S01]  /*ea90*/  @!PT LDS RZ, [RZ] ;  /* 0x00000000fffff984 */ /* 0x000fe20000000800 */
[----:B------:R-:W-:Y:S01]  /*eaa0*/  @!PT LDS RZ, [RZ] ;  /* 0x00000000fffff984 */ /* 0x000fe20000000800 */
[----:B------:R0:W-:Y:S04]  /*eab0*/  LDGSTS.E.BYPASS.LTC128B.128 [R20+0x26400], desc[UR36][R2.64], !P4 ;  /* 0x2640000002147fae */ /* 0x0001e8000e101d64 */
[----:B------:R0:W-:Y:S04]  /*eac0*/  LDGSTS.E.BYPASS.LTC128B.128 [R20+0x28c00], desc[UR36][R2.64+0x80], !P3 ;  /* 0x28c0008002147fae */ /* 0x0001e8000d901d64 */
[----:B------:R0:W-:Y:S04]  /*ead0*/  LDGSTS.E.BYPASS.LTC128B.128 [R20+0x2b400], desc[UR36][R2.64+0x100], !P2 ;  /* 0x2b40010002147fae */ /* 0x0001e8000d101d64 */
[----:B------:R0:W-:Y:S01]  /*eae0*/  LDGSTS.E.BYPASS.LTC128B.128 [R20+0x2dc00], desc[UR36][R2.64+0x180], !P1 ;  /* 0x2dc0018002147fae */ /* 0x0001e2000c901d64 */
[----:B------:R-:W-:Y:S01]  /*eaf0*/  NOP ;  /* 0x0000000000007918 */ /* 0x000fe20000000000 */
.L_x_62:
        /* <DEDUP_REMOVED lines=10> */
.L_x_63:
[----:B------:R1:W-:Y:S01]  /*eba0*/  SYNCS.ARRIVE.TRANS64.A1T0 RZ, [R7+URZ+0x38830], RZ ;  /* 0x038830ff07ff79a7 */ /* 0x0003e2000810003f */
[----:B------:R-:W-:Y:S05]  /*ebb0*/  @!P2 BRA `(.L_x_64) ;  /* 0x000000000004a947 */ /* 0x000fea0003800000 */
[----:B------:R-:W-:Y:S01]  /*ebc0*/  BPT.TRAP 0x1 ;  /* 0x000000040000795c */ /* 0x000fe20000300000 */
.L_x_64:
[----:B0-----:R-:W-:Y:S01]  /*ebd0*/  SHF.L.U32 R2, R10, 0x1f, RZ ;  /* 0x0000001f0a027819 */ /* 0x001fe200000006ff */
[----:B------:R-:W-:Y:S01]  /*ebe0*/  IMAD.MOV.U32 R9, RZ, RZ, -0x50 ;  /* 0xffffffb0ff097424 */ /* 0x000fe200078e00ff */
[----:B-1----:R-:W-:Y:S01]  /*ebf0*/  LEA R7, R6, UR39, 0x3 ;  /* 0x0000002706077c11 */ /* 0x002fe2000f8e18ff */
[----:B------:R-:W-:Y:S02]  /*ec00*/  BSSY B1, `(.L_x_65) ;  /* 0x0000004000017945 */ /* 0x000fe40003800000 */
[----:B------:R-:W-:Y:S01]  /*ec10*/  IMAD R9, R28, R9, UR38 ;  /* 0x000000261c097e24 */ /* 0x000fe2000f8e0209 */
[----:B------:R-:W0:Y:S02]  /*ec20*/  SYNCS.PHASECHK.TRANS64.TRYWAIT P0, [R7+URZ+0x38860], R2 ;  /* 0x03886002070075a7 */ /* 0x000e24000800017f */
[----:B0-----:R-:W-:Y:S05]  /*ec30*/  @!P0 BRA `(.L_x_66) ;  /* 0x0000002c00308947 */ /* 0x001fea0003800000 */
.L_x_139:
[----:B------:R-:W-:Y:S05]  /*ec40*/  BSYNC B1 ;  /* 0x0000000000017941 */ /* 0x000fea0003800000 */
.L_x_65:
[----:B------:R-:W-:Y:S01]  /*ec50*/  UMOV UR4, 0xffffffff ;  /* 0xffffffff00047882 */ /* 0x000fe20000000000 */
[----:B------:R-:W-:Y:S01]  /*ec60*/  LOP3.LUT P4, RZ, R16, 0x80, RZ, 0xc0, !PT ;  /* 0x0000008010ff7812 */ /* 0x000fe2000788c0ff */
[----:B------:R-:W-:Y:S01]  /*ec70*/  IMAD R6, R6, 0x5000, R26 ;  /* 0x0000500006067824 */ /* 0x000fe200078e021a */
[C---:B------:R-:W-:Y:S01]  /*ec80*/  LOP3.LUT P3, RZ, R16.reuse, 0x40, RZ, 0xc0, !PT ;  /* 0x0000004010ff7812 */ /* 0x040fe2000786c0ff */
[----:B------:R-:W-:Y:S01]  /*ec90*/  IMAD.IADD R9, R9, 0x1, -R34 ;  /* 0x0000000109097824 */ /* 0x000fe200078e0a22 */
[C---:B------:R-:W-:Y:S02]  /*eca0*/  LOP3.LUT P2, RZ, R16.reuse, 0x20, RZ, 0xc0, !PT ;  /* 0x0000002010ff7812 */ /* 0x040fe4000784c0ff */
[----:B------:R-:W-:Y:S01]  /*ecb0*/  LOP3.LUT P1, RZ, R16, 0x10, RZ, 0xc0, !PT ;  /* 0x0000001010ff7812 */ /* 0x000fe2000782c0ff */
[----:B------:R-:W-:-:S12]  /*ecc0*/  BRA.DIV UR4, `(.L_x_67) ;  /* 0x0000002e04207947 */ /* 0x000fd8000b800000 */
[----:B------:R-:W0:Y:S01]  /*ecd0*/  SHFL.IDX PT, R14, R17, RZ, 0x181f ;  /* 0x00181fff110e7589 */ /* 0x000e2200000e0000 */
[----:B------:R-:W-:-:S03]  /*ece0*/  LEA R6, R6, UR39, 0x1 ;  /* 0x0000002706067c11 */ /* 0x000fc6000f8e08ff */
[----:B------:R-:W1:Y:S01]  /*ecf0*/  SHFL.IDX PT, R3, R18, RZ, 0x181f ;  /* 0x00181fff12037589 */ /* 0x000e6200000e0000 */
[----:B0-----:R-:W-:-:S03]  /*ed00*/  IADD3 R2, P0, R14, R0, RZ ;  /* 0x000000000e027210 */ /* 0x001fc60007f1e0ff */
[----:B------:R-:W0:Y:S01]  /*ed10*/  SHFL.IDX PT, R14, R17, 0x1, 0x181f ;  /* 0x00381f00110e7f89 */ /* 0x000e2200000e0000 */
[----:B-1----:R-:W-:Y:S02]  /*ed20*/  IADD3.X R3, RZ, R3, RZ, P0, !PT ;  /* 0x00000003ff037210 */ /* 0x002fe400007fe4ff */
[----:B------:R-:W-:-:S13]  /*ed30*/  ISETP.LT.OR P0, PT, R9, 0x1, P4 ;  /* 0x000000010900780c */ /* 0x000fda0002701670 */
[----:B------:R-:W-:Y:S01]  /*ed40*/  LDGSTS.E.BYPASS.LTC128B.128 [R6+0x400], desc[UR36][R2.64], !P0 ;  /* 0x0040000002067fae */ /* 0x000fe2000c101d64 */
[----:B------:R-:W-:-:S13]  /*ed50*/  ISETP.LT.OR P0, PT, R9, 0x1, P3 ;  /* 0x000000010900780c */ /* 0x000fda0001f01670 */
[----:B------:R-:W-:Y:S01]  /*ed60*/  LDGSTS.E.BYPASS.LTC128B.128 [R6+0x2c00], desc[UR36][R2.64+0x80], !P0 ;  /* 0x02c0008002067fae */ /* 0x000fe2000c101d64 */
[----:B------:R-:W-:-:S13]  /*ed70*/  ISETP.LT.OR P0, PT, R9, 0x1, P2 ;  /* 0x000000010900780c */ /* 0x000fda0001701670 */
[----:B------:R-:W-:Y:S01]  /*ed80*/  LDGSTS.E.BYPASS.LTC128B.128 [R6+0x5400], desc[UR36][R2.64+0x100], !P0 ;  /* 0x0540010002067fae */ /* 0x000fe2000c101d64 */
[----:B------:R-:W-:-:S13]  /*ed90*/  ISETP.LT.OR P0, PT, R9, 0x1, P1 ;  /* 0x000000010900780c */ /* 0x000fda0000f01670 */
[----:B------:R1:W-:Y:S04]  /*eda0*/  LDGSTS.E.BYPASS.LTC128B.128 [R6+0x7c00], desc[UR36][R2.64+0x180], !P0 ;  /* 0x07c0018002067fae */ /* 0x0003e8000c101d64 */
[----:B-1----:R-:W1:Y:S01]  /*edb0*/  SHFL.IDX PT, R3, R18, 0x1, 0x181f ;  /* 0x00381f0012037f89 */ /* 0x002e6200000e0000 */
[----:B0-----:R-:W-:-:S03]  /*edc0*/  IADD3 R2, P0, R14, R0, RZ ;  /* 0x000000000e027210 */ /* 0x001fc60007f1e0ff */
[----:B------:R-:W0:Y:S02]  /*edd0*/  SHFL.IDX PT, R14, R17, 0x2, 0x181f ;  /* 0x00581f00110e7f89 */ /* 0x000e2400000e0000 */
[----:B-1----:R-:W-:Y:S01]  /*ede0*/  IMAD.X R3, RZ, RZ, R3, P0 ;  /* 0x000000ffff037224 */ /* 0x002fe200000e0603 */
        /* <DEDUP_REMOVED lines=22> */
[----:B------:R-:W2:Y:S04]  /*ef50*/  SHFL.IDX PT, R18, R18, 0x4, 0x181f ;  /* 0x00981f0012127f89 */ /* 0x000ea800000e0000 */
[----:B------:R3:W4:Y:S01]  /*ef60*/  SHFL.IDX PT, R14, R17, 0x4, 0x181f ;  /* 0x00981f00110e7f89 */ /* 0x00072200000e0000 */
[----:B-1----:R-:W-:Y:S01]  /*ef70*/  IMAD.X R3, RZ, RZ, R3, P0 ;  /* 0x000000ffff037224 */ /* 0x002fe200000e0603 */
[----:B------:R-:W-:-:S13]  /*ef80*/  ISETP.LT.OR P0, PT, R9, 0x31, P4 ;  /* 0x000000310900780c */ /* 0x000fda0002701670 */
[----:B------:R3:W-:Y:S01]  /*ef90*/  LDGSTS.E.BYPASS.LTC128B.128 [R6+0x1c00], desc[UR36][R2.64], !P0 ;  /* 0x01c0000002067fae */ /* 0x0007e2000c101d64 */
[----:B------:R-:W-:-:S13]  /*efa0*/  ISETP.LT.OR P0, PT, R9, 0x31, P3 ;  /* 0x000000310900780c */ /* 0x000fda0001f01670 */
[----:B------:R3:W-:Y:S01]  /*efb0*/  LDGSTS.E.BYPASS.LTC128B.128 [R6+0x4400], desc[UR36][R2.64+0x80], !P0 ;  /* 0x0440008002067fae */ /* 0x0007e2000c101d64 */
[----:B------:R-:W-:-:S13]  /*efc0*/  ISETP.LT.OR P0, PT, R9, 0x31, P2 ;  /* 0x000000310900780c */ /* 0x000fda0001701670 */
[----:B------:R3:W-:Y:S01]  /*efd0*/  LDGSTS.E.BYPASS.LTC128B.128 [R6+0x6c00], desc[UR36][R2.64+0x100], !P0 ;  /* 0x06c0010002067fae */ /* 0x0007e2000c101d64 */
[----:B------:R-:W-:-:S13]  /*efe0*/  ISETP.LT.OR P0, PT, R9, 0x31, P1 ;  /* 0x000000310900780c */ /* 0x000fda0000f01670 */
[----:B--2-4-:R3:W-:Y:S02]  /*eff0*/  LDGSTS.E.BYPASS.LTC128B.128 [R6+0x9400], desc[UR36][R2.64+0x180], !P0 ;  /* 0x0940018002067fae */ /* 0x0147e4000c101d64 */
.L_x_151:
[----:B0--3--:R-:W-:Y:S01]  /*f000*/  IADD3 R2, P0, R14, R0, RZ ;  /* 0x000000000e027210 */ /* 0x009fe20007f1e0ff */
[----:B------:R-:W-:Y:S02]  /*f010*/  ULDC.64 UR4, c[0x0][0x328] ;  /* 0x0000ca0000047ab9 */ /* 0x000fe40000000a00 */
[----:B------:R-:W-:Y:S01]  /*f020*/  IMAD R0, R21, UR4, RZ ;  /* 0x0000000415007c24 */ /* 0x000fe2000f8e02ff */
[----:B------:R-:W-:Y:S02]  /*f030*/  IADD3.X R3, RZ, R18, RZ, P0, !PT ;  /* 0x00000012ff037210 */ /* 0x000fe400007fe4ff */
[----:B------:R-:W-:-:S13]  /*f040*/  ISETP.LT.OR P0, PT, R9, 0x41, P4 ;  /* 0x000000410900780c */ /* 0x000fda0002701670 */
[----:B------:R-:W-:Y:S01]  /*f050*/  @!PT LDS RZ, [RZ] ;  /* 0x00000000fffff984 */ /* 0x000fe20000000800 */
[----:B------:R-:W-:Y:S01]  /*f060*/  @!PT LDS RZ, [RZ] ;  /* 0x00000000fffff984 */ /* 0x000fe20000000800 */
[----:B------:R-:W-:Y:S01]  /*f070*/  @!PT LDS RZ, [RZ] ;  /* 0x00000000fffff984 */ /* 0x000fe20000000800 */
[----:B------:R-:W-:Y:S01]  /*f080*/  LDGSTS.E.BYPASS.LTC128B.128 [R6+0x2400], desc[UR36][R2.64], !P0 ;  /* 0x0240000002067fae */ /* 0x000fe2000c101d64 */
[----:B------:R-:W-:-:S13]  /*f090*/  ISETP.LT.OR P0, PT, R9, 0x41, P3 ;  /* 0x000000410900780c */ /* 0x000fda0001f01670 */
[----:B------:R-:W-:Y:S01]  /*f0a0*/  LDGSTS.E.BYPASS.LTC128B.128 [R6+0x4c00], desc[UR36][R2.64+0x80], !P0 ;  /* 0x04c0008002067fae */ /* 0x000fe2000c101d64 */
[----:B------:R-:W-:-:S13]  /*f0b0*/  ISETP.LT.OR P0, PT, R9, 0x41, P2 ;  /* 0x000000410900780c */ /* 0x000fda0001701670 */
[----:B------:R-:W-:Y:S01]  /*f0c0*/  LDGSTS.E.BYPASS.LTC128B.128 [R6+0x7400], desc[UR36][R2.64+0x100], !P0 ;  /* 0x0740010002067fae */ /* 0x000fe2000c101d64 */
[----:B------:R-:W-:Y:S01]  /*f0d0*/  ISETP.LT.OR P0, PT, R9, 0x41, P1 ;  /* 0x000000410900780c */ /* 0x000fe20000f01670 */
[----:B------:R-:W-:-:S12]  /*f0e0*/  IMAD R9, R5, UR5, R0 ;  /* 0x0000000505097c24 */ /* 0x000fd8000f8e0200 */
[----:B------:R0:W-:Y:S02]  /*f0f0*/  LDGSTS.E.BYPASS.LTC128B.128 [R6+0x9c00], desc[UR36][R2.64+0x180], !P0 ;  /* 0x09c0018002067fae */ /* 0x0001e4000c101d64 */
        /* <DEDUP_REMOVED lines=9> */
[C---:B------:R-:W-:Y:S01]  /*f190*/  IMAD R5, R19.reuse, UR5, R0 ;  /* 0x0000000513057c24 */ /* 0x040fe2000f8e0200 */
[----:B------:R-:W-:Y:S01]  /*f1a0*/  NOP ;  /* 0x0000000000007918 */ /* 0x000fe20000000000 */
[----:B------:R-:W-:Y:S01]  /*f1b0*/  IMAD.WIDE.U32 R2, R19, UR4, R2 ;  /* 0x0000000413027c25 */ /* 0x000fe2000f8e0002 */
[----:B------:R-:W-:-:S03]  /*f1c0*/  ULDC.64 UR4, c[0x0][0x318] ;  /* 0x0000c60000047ab9 */ /* 0x000fc60000000a00 */
[----:B------:R-:W-:Y:S01]  /*f1d0*/  IMAD.IADD R3, R5, 0x1, R3 ;  /* 0x0000000105037824 */ /* 0x000fe200078e0203 */
[----:B------:R-:W-:-:S04]  /*f1e0*/  LEA R17, P0, R2, UR4, 0x1 ;  /* 0x0000000402117c11 */ /* 0x000fc8000f8008ff */
[----:B------:R-:W-:Y:S02]  /*f1f0*/  LEA.HI.X R18, R2, UR5, R3, 0x1, P0 ;  /* 0x0000000502127c11 */ /* 0x000fe400080f0c03 */
[----:B------:R-:W-:-:S13]  /*f200*/  PLOP3.LUT P0, PT, PT, PT, PT, 0x80, 0x0 ;  /* 0x000000000000781c */ /* 0x000fda0003f0f070 */
.L_x_68:
        /* <DEDUP_REMOVED lines=10> */
.L_x_69:
[C---:B------:R-:W-:Y:S01]  /*f2b0*/  ISETP.GT.AND P0, PT, R8.reuse, RZ, PT ;  /* 0x000000ff0800720c */ /* 0x040fe20003f04270 */
[----:B------:R0:W-:Y:S01]  /*f2c0*/  SYNCS.ARRIVE.TRANS64.A1T0 RZ, [R7+URZ+0x38850], RZ ;  /* 0x038850ff07ff79a7 */ /* 0x0001e2000810003f */
[----:B------:R-:W-:Y:S01]  /*f2d0*/  IADD3 R0, R8, -0x1, RZ ;  /* 0xffffffff08007810 */ /* 0x000fe20007ffe0ff */
[----:B------:R-:W-:Y:S02]  /*f2e0*/  IMAD.MOV.U32 R10, RZ, RZ, R25 ;  /* 0x000000ffff0a7224 */ /* 0x000fe400078e0019 */
[----:B------:R-:W-:Y:S02]  /*f2f0*/  IMAD.MOV.U32 R6, RZ, RZ, R22 ;  /* 0x000000ffff067224 */ /* 0x000fe400078e0016 */
[----:B------:R-:W-:-:S06]  /*f300*/  IMAD.MOV.U32 R28, RZ, RZ, R8 ;  /* 0x000000ffff1c7224 */ /* 0x000fcc00078e0008 */
[----:B0-----:R-:W-:Y:S05]  /*f310*/  @P0 BRA `(.L_x_70) ;  /* 0xfffffff000300947 */ /* 0x001fea000383ffff */
[----:B------:R-:W-:Y:S05]  /*f320*/  BSYNC B0 ;  /* 0x0000000000007941 */ /* 0x000fea0003800000 */
.L_x_57:
[----:B------:R-:W-:-:S13]  /*f330*/  LOP3.LUT P0, RZ, R16, 0x100, RZ, 0xc0, !PT ;  /* 0x0000010010ff7812 */ /* 0x000fda000780c0ff */
[----:B------:R-:W-:Y:S05]  /*f340*/  @!P0 BRA `(.L_x_71) ;  /* 0x0000000000048947 */ /* 0x000fea0003800000 */
[----:B------:R-:W-:Y:S01]  /*f350*/  BPT.TRAP 0x1 ;  /* 0x000000040000795c */ /* 0x000fe20000300000 */
.L_x_71:
[----:B------:R-:W-:Y:S01]  /*f360*/  LEA R4, R22, UR39, 0x3 ;  /* 0x0000002716047c11 */ /* 0x000fe2000f8e18ff */
[----:B------:R-:W-:Y:S01]  /*f370*/  BSSY B0, `(.L_x_72) ;  /* 0x0000006000007945 */ /* 0x000fe20003800000 */
[----:B0-----:R-:W-:Y:S02]  /*f380*/  SHF.L.U32 R3, R25, 0x1f, RZ ;  /* 0x0000001f19037819 */ /* 0x001fe400000006ff */
[----:B------:R-:W-:Y:S02]  /*f390*/  MOV R5, 0xffffffb0 ;  /* 0xffffffb000057802 */ /* 0x000fe40000000f00 */
[----:B------:R-:W0:Y:S03]  /*f3a0*/  SYNCS.PHASECHK.TRANS64.TRYWAIT P0, [R4+URZ+0x38860], R3 ;  /* 0x03886003040075a7 */ /* 0x000e26000800017f */
[----:B------:R-:W-:Y:S01]  /*f3b0*/  IMAD R5, R8, R5, UR38 ;  /* 0x0000002608057e24 */ /* 0x000fe2000f8e0205 */
[----:B0-----:R-:W-:Y:S06]  /*f3c0*/  @!P0 BRA `(.L_x_73) ;  /* 0x0000002c00288947 */ /* 0x001fec0003800000 */
.L_x_152:
[----:B------:R-:W-:Y:S05]  /*f3d0*/  BSYNC B0 ;  /* 0x0000000000007941 */ /* 0x000fea0003800000 */
.L_x_72:
        /* <DEDUP_REMOVED lines=8> */
[----:B------:R-:W1:Y:S01]  /*f460*/  SHFL.IDX PT, R14, R17, RZ, 0x181f ;  /* 0x00181fff110e7589 */ /* 0x000e6200000e0000 */
[----:B------:R-:W-:-:S03]  /*f470*/  IMAD.SHL.U32 R6, R37, 0x2, RZ ;  /* 0x0000000225067824 */ /* 0x000fc600078e00ff */
[----:B------:R-:W0:Y:S02]  /*f480*/  SHFL.IDX PT, R0, R18, RZ, 0x181f ;  /* 0x00181fff12007589 */ /* 0x000e2400000e0000 */
[----:B-1----:R-:W-:Y:S02]  /*f490*/  IADD3 R2, P0, R14, R6, RZ ;  /* 0x000000060e027210 */ /* 0x002fe40007f1e0ff */
[----:B------:R-:W1:Y:S03]  /*f4a0*/  SHFL.IDX PT, R14, R17, 0x1, 0x181f ;  /* 0x00381f00110e7f89 */ /* 0x000e6600000e0000 */
[----:B0-----:R-:W-:Y:S01]  /*f4b0*/  IMAD.X R3, RZ, RZ, R0, P0 ;  /* 0x000000ffff037224 */ /* 0x001fe200000e0600 */
[----:B------:R-:W-:Y:S02]  /*f4c0*/  ISETP.LT.OR P0, PT, R5, 0x1, P4 ;  /* 0x000000010500780c */ /* 0x000fe40002701670 */
[----:B------:R-:W-:-:S02]  /*f4d0*/  LEA R0, R7, UR39, 0x1 ;  /* 0x0000002707007c11 */ /* 0x000fc4000f8e08ff */
[----:B------:R-:W0:Y:S09]  /*f4e0*/  SHFL.IDX PT, R7, R18, 0x1, 0x181f ;  /* 0x00381f0012077f89 */ /* 0x000e3200000e0000 */
[----:B------:R-:W-:Y:S01]  /*f4f0*/  LDGSTS.E.BYPASS.LTC128B.128 [R0+0x400], desc[UR36][R2.64], !P0 ;  /* 0x0040000002007fae */ /* 0x000fe2000c101d64 */
[----:B------:R-:W-:-:S13]  /*f500*/  ISETP.LT.OR P0, PT, R5, 0x1, P3 ;  /* 0x000000010500780c */ /* 0x000fda0001f01670 */
[----:B------:R-:W-:Y:S01]  /*f510*/  LDGSTS.E.BYPASS.LTC128B.128 [R0+0x2c00], desc[UR36][R2.64+0x80], !P0 ;  /* 0x02c0008002007fae */ /* 0x000fe2000c101d64 */
[----:B------:R-:W-:-:S13]  /*f520*/  ISETP.LT.OR P0, PT, R5, 0x1, P2 ;  /* 0x000000010500780c */ /* 0x000fda0001701670 */
[----:B------:R-:W-:Y:S01]  /*f530*/  LDGSTS.E.BYPASS.LTC128B.128 [R0+0x5400], desc[UR36][R2.64+0x100], !P0 ;  /* 0x0540010002007fae */ /* 0x000fe2000c101d64 */
[----:B------:R-:W-:-:S13]  /*f540*/  ISETP.LT.OR P0, PT, R5, 0x1, P1 ;  /* 0x000000010500780c */ /* 0x000fda0000f01670 */
[----:B------:R1:W-:Y:S02]  /*f550*/  LDGSTS.E.BYPASS.LTC128B.128 [R0+0x7c00], desc[UR36][R2.64+0x180], !P0 ;  /* 0x07c0018002007fae */ /* 0x0003e4000c101d64 */
[----:B-1----:R-:W-:Y:S02]  /*f560*/  IADD3 R2, P0, R14, R6, RZ ;  /* 0x000000060e027210 */ /* 0x002fe40007f1e0ff */
[----:B------:R-:W1:Y:S02]  /*f570*/  SHFL.IDX PT, R14, R17, 0x2, 0x181f ;  /* 0x00581f00110e7f89 */ /* 0x000e6400000e0000 */
[----:B0-----:R-:W-:Y:S02]  /*f580*/  IADD3.X R3, RZ, R7, RZ, P0, !PT ;  /* 0x00000007ff037210 */ /* 0x001fe400007fe4ff */
[----:B------:R-:W-:Y:S01]  /*f590*/  ISETP.LT.OR P0, PT, R5, 0x11, P4 ;  /* 0x000000110500780c */ /* 0x000fe20002701670 */
[----:B------:R-:W0:-:S12]  /*f5a0*/  SHFL.IDX PT, R7, R18, 0x2, 0x181f ;  /* 0x00581f0012077f89 */ /* 0x000e1800000e0000 */
        /* <DEDUP_REMOVED lines=8> */
[----:B------:R-:W1:Y:S03]  /*f630*/  SHFL.IDX PT, R14, R17, 0x3, 0x181f ;  /* 0x00781f00110e7f89 */ /* 0x000e6600000e0000 */
[----:B0-----:R-:W-:Y:S01]  /*f640*/  IMAD.X R3, RZ, RZ, R7, P0 ;  /* 0x000000ffff037224 */ /* 0x001fe200000e0607 */
[C---:B------:R-:W-:Y:S01]  /*f650*/  ISETP.LT.OR P0, PT, R5.reuse, 0x21, P4 ;  /* 0x000000210500780c */ /* 0x040fe20002701670 */
[----:B------:R-:W0:Y:S04]  /*f660*/  SHFL.IDX PT, R7, R18, 0x3, 0x181f ;  /* 0x00781f0012077f89 */ /* 0x000e2800000e0000 */
[----:B------:R-:W2:Y:S08]  /*f670*/  SHFL.IDX PT, R18, R18, 0x4, 0x181f ;  /* 0x00981f0012127f89 */ /* 0x000eb000000e0000 */
        /* <DEDUP_REMOVED lines=8> */
[----:B------:R1:W3:Y:S03]  /*f700*/  SHFL.IDX PT, R14, R17, 0x4, 0x181f ;  /* 0x00981f00110e7f89 */ /* 0x0002e600000e0000 */
[----:B0-----:R-:W-:Y:S01]  /*f710*/  IMAD.X R3, RZ, RZ, R7, P0 ;  /* 0x000000ffff037224 */ /* 0x001fe200000e0607 */
[----:B------:R-:W-:-:S13]  /*f720*/  ISETP.LT.OR P0, PT, R5, 0x31, P4 ;  /* 0x000000310500780c */ /* 0x000fda0002701670 */
[----:B------:R1:W-:Y:S01]  /*f730*/  LDGSTS.E.BYPASS.LTC128B.128 [R0+0x1c00], desc[UR36][R2.64], !P0 ;  /* 0x01c0000002007fae */ /* 0x0003e2000c101d64 */
[----:B------:R-:W-:-:S13]  /*f740*/  ISETP.LT.OR P0, PT, R5, 0x31, P3 ;  /* 0x000000310500780c */ /* 0x000fda0001f01670 */
[----:B------:R1:W-:Y:S01]  /*f750*/  LDGSTS.E.BYPASS.LTC128B.128 [R0+0x4400], desc[UR36][R2.64+0x80], !P0 ;  /* 0x0440008002007fae */ /* 0x0003e2000c101d64 */
[----:B------:R-:W-:-:S13]  /*f760*/  ISETP.LT.OR P0, PT, R5, 0x31, P2 ;  /* 0x000000310500780c */ /* 0x000fda0001701670 */
[----:B------:R1:W-:Y:S01]  /*f770*/  LDGSTS.E.BYPASS.LTC128B.128 [R0+0x6c00], desc[UR36][R2.64+0x100], !P0 ;  /* 0x06c0010002007fae */ /* 0x0003e2000c101d64 */
[----:B------:R-:W-:-:S13]  /*f780*/  ISETP.LT.OR P0, PT, R5, 0x31, P1 ;  /* 0x000000310500780c */ /* 0x000fda0000f01670 */
[----:B--23--:R1:W-:Y:S02]  /*f790*/  LDGSTS.E.BYPASS.LTC128B.128 [R0+0x9400], desc[UR36][R2.64+0x180], !P0 ;  /* 0x0940018002007fae */ /* 0x00c3e4000c101d64 */
.L_x_164:
[----:B01----:R-:W-:-:S05]  /*f7a0*/  IADD3 R2, P0, R14, R6, RZ ;  /* 0x000000060e027210 */ /* 0x003fca0007f1e0ff */
[----:B------:R-:W-:Y:S01]  /*f7b0*/  IMAD.X R3, RZ, RZ, R18, P0 ;  /* 0x000000ffff037224 */ /* 0x000fe200000e0612 */
[----:B------:R-:W-:-:S13]  /*f7c0*/  ISETP.LT.OR P0, PT, R5, 0x41, P4 ;  /* 0x000000410500780c */ /* 0x000fda0002701670 */
[----:B------:R-:W-:Y:S01]  /*f7d0*/  @!PT LDS RZ, [RZ] ;  /* 0x00000000fffff984 */ /* 0x000fe20000000800 */
[----:B------:R-:W-:Y:S01]  /*f7e0*/  @!PT LDS RZ, [RZ] ;  /* 0x00000000fffff984 */ /* 0x000fe20000000800 */
[----:B------:R-:W-:Y:S01]  /*f7f0*/  @!PT LDS RZ, [RZ] ;  /* 0x00000000fffff984 */ /* 0x000fe20000000800 */
[----:B------:R0:W-:Y:S01]  /*f800*/  LDGSTS.E.BYPASS.LTC128B.128 [R0+0x2400], desc[UR36][R2.64], !P0 ;  /* 0x0240000002007fae */ /* 0x0001e2000c101d64 */
[----:B------:R-:W-:-:S13]  /*f810*/  ISETP.LT.OR P0, PT, R5, 0x41, P3 ;  /* 0x000000410500780c */ /* 0x000fda0001f01670 */
[----:B------:R0:W-:Y:S01]  /*f820*/  LDGSTS.E.BYPASS.LTC128B.128 [R0+0x4c00], desc[UR36][R2.64+0x80], !P0 ;  /* 0x04c0008002007fae */ /* 0x0001e2000c101d64 */
[----:B------:R-:W-:-:S13]  /*f830*/  ISETP.LT.OR P0, PT, R5, 0x41, P2 ;  /* 0x000000410500780c */ /* 0x000fda0001701670 */
[----:B------:R0:W-:Y:S01]  /*f840*/  LDGSTS.E.BYPASS.LTC128B.128 [R0+0x7400], desc[UR36][R2.64+0x100], !P0 ;  /* 0x0740010002007fae */ /* 0x0001e2000c101d64 */
[----:B------:R-:W-:-:S13]  /*f850*/  ISETP.LT.OR P0, PT, R5, 0x41, P1 ;  /* 0x000000410500780c */ /* 0x000fda0000f01670 */
[----:B------:R0:W-:Y:S01]  /*f860*/  LDGSTS.E.BYPASS.LTC128B.128 [R0+0x9c00], desc[UR36][R2.64+0x180], !P0 ;  /* 0x09c0018002007fae */ /* 0x0001e2000c101d64 */
[----:B------:R-:W-:Y:S01]  /*f870*/  PLOP3.LUT P0, PT, PT, PT, PT, 0x80, 0x0 ;  /* 0x000000000000781c */ /* 0x000fe20003f0f070 */
[----:B------:R-:W-:-:S12]  /*f880*/  NOP ;  /* 0x0000000000007918 */ /* 0x000fd80000000000 */
.L_x_75:
        /* <DEDUP_REMOVED lines=10> */
.L_x_76:
[----:B0-----:R-:W2:Y:S01]  /*f930*/  LDL.LU R2, [R1] ;  /* 0x0000000001027983 */ /* 0x001ea20000300800 */
[----:B------:R-:W-:Y:S01]  /*f940*/  IADD3 R22, R22, 0x1, RZ ;  /* 0x0000000116167810 */ /* 0x000fe20007ffe0ff */
[----:B------:R-:W-:Y:S01]  /*f950*/  VIADD R36, R36, UR43 ;  /* 0x0000002b24247c36 */ /* 0x000fe20008000000 */
[----:B------:R-:W-:Y:S01]  /*f960*/  ULDC UR4, c[0x0][0xc34] ;  /* 0x00030d0000047ab9 */ /* 0x000fe20000000800 */
[----:B------:R0:W-:Y:S01]  /*f970*/  SYNCS.ARRIVE.TRANS64.A1T0 RZ, [R4+URZ+0x38850], RZ ;  /* 0x038850ff04ff79a7 */ /* 0x0001e2000810003f */
[----:B------:R-:W-:-:S04]  /*f980*/  ISETP.NE.AND P0, PT, R22, 0x2, PT ;  /* 0x000000021600780c */ /* 0x000fc80003f05270 */
[----:B------:R-:W-:Y:S02]  /*f990*/  SEL R22, R22, RZ, P0 ;  /* 0x000000ff16167207 */ /* 0x000fe40000000000 */
[----:B------:R-:W-:Y:S02]  /*f9a0*/  SEL R0, RZ, 0x1, P0 ;  /* 0x00000001ff007807 */ /* 0x000fe40000000000 */
[----:B------:R-:W-:Y:S02]  /*f9b0*/  ISETP.GE.AND P0, PT, R36, UR4, PT ;  /* 0x0000000424007c0c */ /* 0x000fe4000bf06270 */
[----:B------:R-:W-:Y:S01]  /*f9c0*/  LOP3.LUT R25, R25, R0, RZ, 0x3c, !PT ;  /* 0x0000000019197212 */ /* 0x000fe200078e3cff */
[----:B--2---:R-:W-:-:S05]  /*f9d0*/  VIADD R2, R2, 0x1 ;  /* 0x0000000102027836 */ /* 0x004fca0000000000 */
[----:B------:R0:W-:Y:S05]  /*f9e0*/  STL [R1], R2 ;  /* 0x0000000201007387 */ /* 0x0001ea0000100800 */
[----:B------:R-:W-:Y:S05]  /*f9f0*/  @!P0 BRA `(.L_x_77) ;  /* 0xffffffcc009c8947 */ /* 0x000fea000383ffff */
[----:B------:R-:W-:-:S07]  /*fa00*/  LOP3.LUT R0, R2, 0x1, RZ, 0xc, !PT ;  /* 0x0000000102007812 */ /* 0x000fce00078e0cff */
.L_x_40:
[----:B------:R-:W1:Y:S01]  /*fa10*/  S2R R3, SR_CgaCtaId ;  /* 0x0000000000037919 */ /* 0x000e620000008800 */
[----:B0-----:R-:W-:Y:S01]  /*fa20*/  MOV R2, 0x400 ;  /* 0x0000040000027802 */ /* 0x001fe20000000f00 */
[----:B------:R-:W-:Y:S01]  /*fa30*/  BSSY B0, `(.L_x_78) ;  /* 0x0000005000007945 */ /* 0x000fe20003800000 */
[----:B------:R-:W-:Y:S02]  /*fa40*/  SHF.L.U32 R0, R0, 0x1f, RZ ;  /* 0x0000001f00007819 */ /* 0x000fe400000006ff */
[----:B-1----:R-:W-:-:S04]  /*fa50*/  LEA R5, R3, R2, 0x18 ;  /* 0x0000000203057211 */ /* 0x002fc800078ec0ff */
[----:B------:R-:W0:Y:S02]  /*fa60*/  SYNCS.PHASECHK.TRANS64.TRYWAIT P0, [R5+URZ+0x38820], R0 ;  /* 0x03882000050075a7 */ /* 0x000e24000800017f */
[----:B0-----:R-:W-:Y:S05]  /*fa70*/  @!P0 BRA `(.L_x_79) ;  /* 0x0000002c00808947 */ /* 0x001fea0003800000 */
.L_x_165:
[----:B------:R-:W-:Y:S05]  /*fa80*/  BSYNC B0 ;  /* 0x0000000000007941 */ /* 0x000fea0003800000 */
.L_x_78:
[----:B------:R-:W-:-:S03]  /*fa90*/  UMOV UR4, 0xffffffff ;  /* 0xffffffff00047882 */ /* 0x000fc60000000000 */
[----:B------:R-:W-:Y:S05]  /*faa0*/  BRA.DIV UR4, `(.L_x_80) ;  /* 0x0000002e04887947 */ /* 0x000fea000b800000 */
[----:B0-----:R-:W0:Y:S02]  /*fab0*/  S2R R0, SR_TID.X ;  /* 0x0000000000007919 */ /* 0x001e240000002100 */
[----:B0-----:R-:W-:-:S04]  /*fac0*/  SHF.R.U32.HI R0, RZ, 0x5, R0 ;  /* 0x00000005ff007819 */ /* 0x001fc80000011600 */
[----:B------:R-:W-:-:S05]  /*fad0*/  LOP3.LUT R0, R0, 0x3, RZ, 0xc0, !PT ;  /* 0x0000000300007812 */ /* 0x000fca00078ec0ff */
[----:B------:R0:W1:Y:S02]  /*fae0*/  SHFL.IDX PT, R14, R0, RZ, 0x1f ;  /* 0x00001fff000e7589 */ /* 0x00006400000e0000 */
.L_x_168:
[----:B-1----:R-:W-:Y:S01]  /*faf0*/  ISETP.NE.AND P0, PT, R14, RZ, PT ;  /* 0x000000ff0e00720c */ /* 0x002fe20003f05270 */
[----:B------:R-:W-:-:S12]  /*fb00*/  BSSY B0, `(.L_x_81) ;  /* 0x0000026000007945 */ /* 0x000fd80003800000 */
[----:B------:R-:W-:Y:S05]  /*fb10*/  @P0 BRA `(.L_x_82) ;  /* 0x0000000000900947 */ /* 0x000fea0003800000 */
[----:B------:R-:W-:-:S03]  /*fb20*/  UMOV UR4, 0xffffffff ;  /* 0xffffffff00047882 */ /* 0x000fc60000000000 */
[----:B------:R-:W-:Y:S05]  /*fb30*/  BRA.DIV UR4, `(.L_x_83) ;  /* 0x0000002e04987947 */ /* 0x000fea000b800000 */
[----:B------:R-:W-:-:S13]  /*fb40*/  ELECT P6, URZ, PT ;  /* 0x00000000003f782f */ /* 0x000fda00038c0000 */
.L_x_171:
[----:B------:R-:W-:Y:S05]  /*fb50*/  @!P6 BRA `(.L_x_82) ;  /* 0x000000000080e947 */ /* 0x000fea0003800000 */
[----:B0-----:R-:W2:Y:S02]  /*fb60*/  LDL R0, [R1+0xc] ;  /* 0x00000c0001007983 */ /* 0x001ea40000100800 */
[----:B--2---:R-:W-:-:S13]  /*fb70*/  R2UR UR4, R0 ;  /* 0x00000000000472ca */ /* 0x004fda00000e0000 */
[----:B------:R-:W-:-:S06]  /*fb80*/  ULOP3.LUT UR4, UR4, 0x2, URZ, 0xfc, !UPT ;  /* 0x0000000204047892 */ /* 0x000fcc000f8efc3f */
[----:B------:R-:W-:-:S05]  /*fb90*/  IMAD.U32 R0, RZ, RZ, UR4 ;  /* 0x00000004ff007e24 */ /* 0x000fca000f8e00ff */
[----:B------:R-:W-:-:S13]  /*fba0*/  ISETP.NE.AND P0, PT, R0, 0x3, PT ;  /* 0x000000030000780c */ /* 0x000fda0003f05270 */
[----:B------:R-:W-:Y:S05]  /*fbb0*/  @!P0 BRA `(.L_x_84) ;  /* 0x0000000000048947 */ /* 0x000fea0003800000 */
[----:B------:R-:W-:Y:S01]  /*fbc0*/  BPT.TRAP 0x1 ;  /* 0x000000040000795c */ /* 0x000fe20000300000 */
.L_x_84:
[C---:B------:R-:W-:Y:S01]  /*fbd0*/  LEA R3, R22.reuse, R5, 0x3 ;  /* 0x0000000516037211 */ /* 0x040fe200078e18ff */
[----:B------:R-:W-:Y:S01]  /*fbe0*/  VIADD R22, R22, 0x1 ;  /* 0x0000000116167836 */ /* 0x000fe20000000000 */
[----:B------:R-:W-:-:S04]  /*fbf0*/  SHF.L.U32 R2, R25, 0x1f, RZ ;  /* 0x0000001f19027819 */ /* 0x000fc800000006ff */
[----:B------:R-:W0:Y:S01]  /*fc00*/  SYNCS.PHASECHK.TRANS64.TRYWAIT P1, [R3+URZ+0x38840], R2 ;  /* 0x03884002030075a7 */ /* 0x000e22000802017f */
[----:B------:R-:W-:-:S04]  /*fc10*/  ISETP.NE.AND P2, PT, R22, 0x2, PT ;  /* 0x000000021600780c */ /* 0x000fc80003f45270 */
[----:B------:R-:W-:Y:S01]  /*fc20*/  SEL R0, RZ, 0x1, P2 ;  /* 0x00000001ff007807 */ /* 0x000fe20001000000 */
[----:B0-----:R-:W-:Y:S08]  /*fc30*/  @!P1 BRA `(.L_x_85) ;  /* 0x0000002c00789947 */ /* 0x001ff00003800000 */
.L_x_172:
[----:B------:R-:W-:Y:S02]  /*fc40*/  SEL R22, R22, RZ, P2 ;  /* 0x000000ff16167207 */ /* 0x000fe40001000000 */
[----:B------:R-:W-:Y:S01]  /*fc50*/  LOP3.LUT R0, R25, R0, RZ, 0x3c, !PT ;  /* 0x0000000019007212 */ /* 0x000fe200078e3cff */
[----:B------:R-:W-:Y:S06]  /*fc60*/  @!P0 BRA `(.L_x_86) ;  /* 0x0000000000048947 */ /* 0x000fec0003800000 */
[----:B------:R-:W-:Y:S01]  /*fc70*/  BPT.TRAP 0x1 ;  /* 0x000000040000795c */ /* 0x000fe20000300000 */
.L_x_86:
[----:B------:R-:W-:Y:S01]  /*fc80*/  IMAD R5, R22, 0x8, R5 ;  /* 0x0000000816057824 */ /* 0x000fe200078e0205 */
[----:B------:R-:W-:-:S04]  /*fc90*/  SHF.L.U32 R0, R0, 0x1f, RZ ;  /* 0x0000001f00007819 */ /* 0x000fc800000006ff */
[----:B------:R-:W1:Y:S02]  /*fca0*/  SYNCS.PHASECHK.TRANS64.TRYWAIT P1, [R5+URZ+0x38840], R0 ;  /* 0x03884000050075a7 */ /* 0x000e64000802017f */
[----:B-1----:R-:W-:Y:S05]  /*fcb0*/  @!P1 BRA `(.L_x_87) ;  /* 0x0000002c006c9947 */ /* 0x002fea0003800000 */
.L_x_173:
[----:B------:R-:W-:Y:S05]  /*fcc0*/  @!P0 BRA `(.L_x_88) ;  /* 0x0000000000048947 */ /* 0x000fea0003800000 */
[----:B------:R-:W-:Y:S01]  /*fcd0*/  BPT.TRAP 0x1 ;  /* 0x000000040000795c */ /* 0x000fe20000300000 */
.L_x_88:
[----:B------:R-:W2:Y:S02]  /*fce0*/  SYNCS.PHASECHK.TRANS64.TRYWAIT P1, [R3+URZ+0x38860], R2 ;  /* 0x03886002030075a7 */ /* 0x000ea4000802017f */
[----:B--2---:R-:W-:Y:S05]  /*fcf0*/  @!P1 BRA `(.L_x_89) ;  /* 0x0000002c00709947 */ /* 0x004fea0003800000 */
.L_x_174:
[----:B------:R-:W-:Y:S05]  /*fd00*/  @!P0 BRA `(.L_x_90) ;  /* 0x0000000000048947 */ /* 0x000fea0003800000 */
[----:B------:R-:W-:Y:S01]  /*fd10*/  BPT.TRAP 0x1 ;  /* 0x000000040000795c */ /* 0x000fe20000300000 */
.L_x_90:
[----:B---3--:R3:W4:Y:S02]  /*fd20*/  SYNCS.PHASECHK.TRANS64.TRYWAIT P0, [R5+URZ+0x38860], R0 ;  /* 0x03886000050075a7 */ /* 0x008724000800017f */
[----:B----4-:R-:W-:Y:S05]  /*fd30*/  @!P0 NANOSLEEP.SYNCS 0x989680 ;  /* 0x009896800000895d */ /* 0x010fea0003900000 */
[----:B------:R-:W4:Y:S02]  /*fd40*/  @!P0 SYNCS.PHASECHK.TRANS64 P0, [R5+URZ+0x38860], R0 ;  /* 0x03886000050085a7 */ /* 0x000f24000800007f */
[----:B----4-:R-:W-:Y:S05]  /*fd50*/  @!P0 BRA `(.L_x_90) ;  /* 0xfffffffc00f08947 */ /* 0x010fea000383ffff */
.L_x_82:
[----:B------:R-:W-:Y:S05]  /*fd60*/  BSYNC B0 ;  /* 0x0000000000007941 */ /* 0x000fea0003800000 */
.L_x_81:
[----:B------:R-:W-:Y:S05]  /*fd70*/  EXIT ;  /* 0x000000000000794d */ /* 0x000fea0003800000 */
.L_x_8:
[----:B0-----:R-:W-:-:S04]  /*fd80*/  IMAD.U32 R3, RZ, RZ, UR40 ;  /* 0x00000028ff037e24 */ /* 0x001fc8000f8e00ff */
[----:B------:R0:W1:Y:S03]  /*fd90*/  SYNCS.PHASECHK.TRANS64.TRYWAIT P1, [R3+URZ+0x38800], R0 ;  /* 0x03880000030075a7 */ /* 0x000066000802017f */
[----:B-1----:R-:W-:Y:S05]  /*fda0*/  @!P1 NANOSLEEP.SYNCS 0x989680 ;  /* 0x009896800000995d */ /* 0x002fea0003900000 */
[----:B------:R-:W1:Y:S02]  /*fdb0*/  @!P1 SYNCS.PHASECHK.TRANS64 P1, [R3+URZ+0x38800], R0 ;  /* 0x03880000030095a7 */ /* 0x000e64000802007f */
[----:B-1----:R-:W-:Y:S05]  /*fdc0*/  @!P1 BRA `(.L_x_8) ;  /* 0xfffffffc00ec9947 */ /* 0x002fea000383ffff */
[----:B------:R-:W-:Y:S05]  /*fdd0*/  BRA `(.L_x_91) ;  /* 0xffffff1000ec7947 */ /* 0x000fea000383ffff */
.L_x_12:
[----:B-1----:R1:W2:Y:S02]  /*fde0*/  SYNCS.PHASECHK.TRANS64.TRYWAIT P1, [R0+URZ+0x38830], R3 ;  /* 0x03883003000075a7 */ /* 0x0022a4000802017f */
[----:B--2---:R-:W-:Y:S05]  /*fdf0*/  @!P1 NANOSLEEP.SYNCS 0x989680 ;  /* 0x009896800000995d */ /* 0x004fea0003900000 */
[----:B------:R-:W2:Y:S02]  /*fe00*/  @!P1 SYNCS.PHASECHK.TRANS64 P1, [R0+URZ+0x38830], R3 ;  /* 0x03883003000095a7 */ /* 0x000ea4000802007f */
[----:B--2---:R-:W-:Y:S05]  /*fe10*/  @!P1 BRA `(.L_x_12) ;  /* 0xfffffffc00f09947 */ /* 0x004fea000383ffff */
[----:B------:R-:W-:Y:S05]  /*fe20*/  BRA `(.L_x_11) ;  /* 0xffffff1400107947 */ /* 0x000fea000383ffff */
.L_x_18:
[----:B-1----:R-:W-:-:S04]  /*fe30*/  MOV R4, UR60 ;  /* 0x0000003c00047c02 */ /* 0x002fc80008000f00 */
[----:B------:R1:W2:Y:S03]  /*fe40*/  SYNCS.PHASECHK.TRANS64.TRYWAIT P1, [R4+URZ+0x38830], R3 ;  /* 0x03883003040075a7 */ /* 0x0002a6000802017f */
[----:B--2---:R-:W-:Y:S05]  /*fe50*/  @!P1 NANOSLEEP.SYNCS 0x989680 ;  /* 0x009896800000995d */ /* 0x004fea0003900000 */
[----:B------:R-:W2:Y:S02]  /*fe60*/  @!P1 SYNCS.PHASECHK.TRANS64 P1, [R4+URZ+0x38830], R3 ;  /* 0x03883003040095a7 */ /* 0x000ea4000802007f */
[----:B--2---:R-:W-:Y:S05]  /*fe70*/  @!P1 BRA `(.L_x_18) ;  /* 0xfffffffc00ec9947 */ /* 0x004fea000383ffff */
[----:B------:R-:W-:Y:S05]  /*fe80*/  BRA `(.L_x_17) ;  /* 0xffffff5400a07947 */ /* 0x000fea000383ffff */
.L_x_22:
[----:B01----:R-:W-:-:S04]  /*fe90*/  IMAD.U32 R3, RZ, RZ, UR4 ;  /* 0x00000004ff037e24 */ /* 0x003fc8000f8e00ff */
[----:B------:R0:W1:Y:S03]  /*fea0*/  SYNCS.PHASECHK.TRANS64.TRYWAIT P1, [R3+URZ+0x38850], R0 ;  /* 0x03885000030075a7 */ /* 0x000066000802017f */
[----:B-1----:R-:W-:Y:S05]  /*feb0*/  @!P1 NANOSLEEP.SYNCS 0x989680 ;  /* 0x009896800000995d */ /* 0x002fea0003900000 */
[----:B------:R-:W1:Y:S02]  /*fec0*/  @!P1 SYNCS.PHASECHK.TRANS64 P1, [R3+URZ+0x38850], R0 ;  /* 0x03885000030095a7 */ /* 0x000e64000802007f */
[----:B-1----:R-:W-:Y:S05]  /*fed0*/  @!P1 BRA `(.L_x_22) ;  /* 0xfffffffc00ec9947 */ /* 0x002fea000383ffff */
[----:B------:R-:W-:Y:S05]  /*fee0*/  BRA `(.L_x_21) ;  /* 0xffffff7c00ec7947 */ /* 0x000fea000383ffff */
.L_x_29:
[----:B-1----:R-:W-:-:S04]  /*fef0*/  IMAD.U32 R7, RZ, RZ, UR12 ;  /* 0x0000000cff077e24 */ /* 0x002fc8000f8e00ff */
[----:B------:R1:W2:Y:S03]  /*ff00*/  SYNCS.PHASECHK.TRANS64.TRYWAIT P1, [R7+URZ+0x38850], R0 ;  /* 0x03885000070075a7 */ /* 0x0002a6000802017f */
[----:B--2---:R-:W-:Y:S05]  /*ff10*/  @!P1 NANOSLEEP.SYNCS 0x989680 ;  /* 0x009896800000995d */ /* 0x004fea0003900000 */
[----:B------:R-:W2:Y:S02]  /*ff20*/  @!P1 SYNCS.PHASECHK.TRANS64 P1, [R7+URZ+0x38850], R0 ;  /* 0x03885000070095a7 */ /* 0x000ea4000802007f */
[----:B--2---:R-:W-:Y:S05]  /*ff30*/  @!P1 BRA `(.L_x_29) ;  /* 0xfffffffc00ec9947 */ /* 0x004fea000383ffff */
[----:B------:R-:W-:Y:S05]  /*ff40*/  BRA `(.L_x_28) ;  /* 0xffffff9800087947 */ /* 0x000fea000383ffff */
.L_x_44:
[----:B------:R-:W0:Y:S01]  /*ff50*/  S2R R17, SR_TID.X ;  /* 0x0000000000117919 */ /* 0x000e220000002100 */
[----:B------:R-:W-:Y:S01]  /*ff60*/  BSSY B0, `(.L_x_92) ;  /* 0x000000a000007945 */ /* 0x000fe20003800000 */
[----:B------:R-:W-:Y:S01]  /*ff70*/  MOV R12, RZ ;  /* 0x000000ff000c7202 */ /* 0x000fe20000000f00 */
[----:B------:R-:W-:Y:S02]  /*ff80*/  IMAD.MOV.U32 R11, RZ, RZ, 0x1f ;  /* 0x0000001fff0b7424 */ /* 0x000fe400078e00ff */
[----:B------:R-:W-:Y:S01]  /*ff90*/  IMAD.MOV.U32 R15, RZ, RZ, -0x1 ;  /* 0xffffffffff0f7424 */ /* 0x000fe200078e00ff */
[----:B0-----:R-:W-:-:S04]  /*ffa0*/  SHF.R.U32.HI R17, RZ, 0x5, R17 ;  /* 0x00000005ff117819 */ /* 0x001fc80000011611 */
[----:B------:R-:W-:-:S05]  /*ffb0*/  LOP3.LUT R17, R17, 0x3, RZ, 0xc0, !PT ;  /* 0x0000000311117812 */ /* 0x000fca00078ec0ff */
[----:B------:R-:W-:-:S07]  /*ffc0*/  IMAD.MOV.U32 R13, RZ, RZ, R17 ;  /* 0x000000ffff0d7224 */ /* 0x000fce00078e0011 */
[----:B-1---5:R-:W-:Y:S05]  /*ffd0*/  WARPSYNC.COLLECTIVE R15, `(.L_x_93) ;  /* 0x000000000f087348 */ /* 0x022fea0003c00000 */
[----:B------:R0:W2:Y:S02]  /*ffe0*/  SHFL.IDX P6, R14, R13, R12, R11 ;  /* 0x0000000c0d0e7389 */ /* 0x0000a400000c000b */
[----:B012--5:R-:W-:Y:S01]  /*fff0*/  ENDCOLLECTIVE ;  /* 0x000000000000791b */ /* 0x027fe20003800000 */
.L_x_93:
[----:B------:R-:W-:Y:S05]  /*10000*/  BSYNC B0 ;  /* 0x0000000000007941 */ /* 0x000fea0003800000 */
.L_x_92:
[----:B------:R-:W-:Y:S05]  /*10010*/  BRA `(.L_x_94) ;  /* 0xffffffcc00787947 */ /* 0x000fea000383ffff */
.L_x_47:
[----:B0-----:R0:W1:Y:S02]  /*10020*/  SYNCS.PHASECHK.TRANS64.TRYWAIT P0, [R0+URZ+0x38840], R3 ;  /* 0x03884003000075a7 */ /* 0x001064000800017f */
[----:B-1----:R-:W-:Y:S05]  /*10030*/  @!P0 NANOSLEEP.SYNCS 0x989680 ;  /* 0x009896800000895d */ /* 0x002fea0003900000 */
[----:B------:R-:W1:Y:S02]  /*10040*/  @!P0 SYNCS.PHASECHK.TRANS64 P0, [R0+URZ+0x38840], R3 ;  /* 0x03884003000085a7 */ /* 0x000e64000800007f */
[----:B-1----:R-:W-:Y:S05]  /*10050*/  @!P0 BRA `(.L_x_47) ;  /* 0xfffffffc00f08947 */ /* 0x002fea000383ffff */
[----:B------:R-:W-:Y:S05]  /*10060*/  BRA `(.L_x_95) ;  /* 0xffffffd0004c7947 */ /* 0x000fea000383ffff */
.L_x_48:
[----:B------:R-:W-:Y:S01]  /*10070*/  BSSY B0, `(.L_x_96) ;  /* 0x0000008000007945 */ /* 0x000fe20003800000 */
[----:B------:R-:W-:Y:S01]  /*10080*/  IMAD.MOV.U32 R13, RZ, RZ, R6 ;  /* 0x000000ffff0d7224 */ /* 0x000fe200078e0006 */
[----:B------:R-:W-:Y:S01]  /*10090*/  MOV R12, RZ ;  /* 0x000000ff000c7202 */ /* 0x000fe20000000f00 */
[----:B------:R-:W-:Y:S02]  /*100a0*/  IMAD.MOV.U32 R11, RZ, RZ, 0x181f ;  /* 0x0000181fff0b7424 */ /* 0x000fe400078e00ff */
[----:B------:R-:W-:-:S07]  /*100b0*/  IMAD.MOV.U32 R15, RZ, RZ, -0x1 ;  /* 0xffffffffff0f7424 */ /* 0x000fce00078e00ff */
[----:B------:R-:W-:Y:S05]  /*100c0*/  WARPSYNC.COLLECTIVE R15, `(.L_x_97) ;  /* 0x000000000f087348 */ /* 0x000fea0003c00000 */
[----:B------:R0:W1:Y:S02]  /*100d0*/  SHFL.IDX P6, R14, R13, R12, R11 ;  /* 0x0000000c0d0e7389 */ /* 0x00006400000c000b */
[----:B01----:R-:W-:Y:S01]  /*100e0*/  ENDCOLLECTIVE ;  /* 0x000000000000791b */ /* 0x003fe20003800000 */
.L_x_97:
[----:B------:R-:W-:Y:S05]  /*100f0*/  BSYNC B0 ;  /* 0x0000000000007941 */ /* 0x000fea0003800000 */
.L_x_96:
[----:B------:R-:W-:Y:S01]  /*10100*/  MOV R13, R4 ;  /* 0x00000004000d7202 */ /* 0x000fe20000000f00 */
[----:B------:R-:W-:Y:S01]  /*10110*/  IMAD.MOV.U32 R12, RZ, RZ, RZ ;  /* 0x000000ffff0c7224 */ /* 0x000fe200078e00ff */
[----:B------:R-:W-:Y:S01]  /*10120*/  ISETP.GE.AND P0, PT, R33, 0x1, PT ;  /* 0x000000012100780c */ /* 0x000fe20003f06270 */
[----:B------:R-:W-:Y:S01]  /*10130*/  IMAD.MOV.U32 R11, RZ, RZ, 0x181f ;  /* 0x0000181fff0b7424 */ /* 0x000fe200078e00ff */
[C---:B------:R-:W-:Y:S01]  /*10140*/  LOP3.LUT P5, RZ, R16.reuse, 0x8, RZ, 0xc0, !PT ;  /* 0x0000000810ff7812 */ /* 0x040fe200078ac0ff */
[----:B------:R-:W-:Y:S01]  /*10150*/  IMAD.MOV.U32 R15, RZ, RZ, -0x1 ;  /* 0xffffffffff0f7424 */ /* 0x000fe200078e00ff */
[C---:B------:R-:W-:Y:S01]  /*10160*/  LOP3.LUT P4, RZ, R16.reuse, 0x4, RZ, 0xc0, !PT ;  /* 0x0000000410ff7812 */ /* 0x040fe2000788c0ff */
[----:B------:R-:W-:Y:S01]  /*10170*/  IMAD.MOV.U32 R2, RZ, RZ, R14 ;  /* 0x000000ffff027224 */ /* 0x000fe200078e000e */
[----:B------:R-:W-:-:S13]  /*10180*/  LOP3.LUT P3, RZ, R16, 0x2, RZ, 0xc0, !PT ;  /* 0x0000000210ff7812 */ /* 0x000fda000786c0ff */
[----:B------:R-:W-:Y:S05]  /*10190*/  WARPSYNC.COLLECTIVE R15, `(.L_x_98) ;  /* 0x000000000f087348 */ /* 0x000fea0003c00000 */
[----:B------:R0:W1:Y:S02]  /*101a0*/  SHFL.IDX P6, R14, R13, R12, R11 ;  /* 0x0000000c0d0e7389 */ /* 0x00006400000c000b */
[----:B01----:R-:W-:Y:S01]  /*101b0*/  ENDCOLLECTIVE ;  /* 0x000000000000791b */ /* 0x003fe20003800000 */
.L_x_98:
[----:B------:R-:W-:Y:S02]  /*101c0*/  LOP3.LUT P2, RZ, R16, 0x1, RZ, 0xc0, !PT ;  /* 0x0000000110ff7812 */ /* 0x000fe4000784c0ff */
[----:B------:R-:W-:Y:S01]  /*101d0*/  @P0 LEA R7, R5, UR39, 0x1 ;  /* 0x0000002705070c11 */ /* 0x000fe2000f8e08ff */
[----:B------:R-:W-:Y:S02]  /*101e0*/  IMAD.MOV.U32 R13, RZ, RZ, R6 ;  /* 0x000000ffff0d7224 */ /* 0x000fe400078e0006 */
[----:B------:R-:W-:Y:S01]  /*101f0*/  IMAD.MOV.U32 R12, RZ, RZ, 0x1 ;  /* 0x00000001ff0c7424 */ /* 0x000fe200078e00ff */
[----:B------:R-:W-:-:S04]  /*10200*/  @P0 LEA R14, P1, R37, R14, 0x1 ;  /* 0x0000000e250e0211 */ /* 0x000fc800078208ff */
[----:B------:R-:W-:Y:S01]  /*10210*/  @P0 IADD3.X R3, RZ, R2, RZ, P1, !PT ;  /* 0x00000002ff030210 */ /* 0x000fe20000ffe4ff */
[----:B------:R-:W-:-:S08]  /*10220*/  @P0 IMAD.MOV.U32 R2, RZ, RZ, R14 ;  /* 0x000000ffff020224 */ /* 0x000fd000078e000e */
[----:B------:R-:W-:Y:S05]  /*10230*/  WARPSYNC.COLLECTIVE R15, `(.L_x_99) ;  /* 0x000000000f087348 */ /* 0x000fea0003c00000 */
[----:B------:R0:W1:Y:S02]  /*10240*/  SHFL.IDX P6, R14, R13, R12, R11 ;  /* 0x0000000c0d0e7389 */ /* 0x00006400000c000b */
[----:B01----:R-:W-:Y:S01]  /*10250*/  ENDCOLLECTIVE ;  /* 0x000000000000791b */ /* 0x003fe20003800000 */
.L_x_99:
[----:B------:R-:W-:Y:S01]  /*10260*/  @!PT LDS RZ, [RZ] ;  /* 0x00000000fffff984 */ /* 0x000fe20000000800 */
[----:B------:R-:W-:Y:S01]  /*10270*/  @!PT LDS RZ, [RZ] ;  /* 0x00000000fffff984 */ /* 0x000fe20000000800 */
[----:B------:R-:W-:Y:S01]  /*10280*/  @!PT LDS RZ, [RZ] ;  /* 0x00000000fffff984 */ /* 0x000fe20000000800 */
[----:B------:R0:W-:Y:S04]  /*10290*/  @P0 LDGSTS.E.BYPASS.LTC128B.128 [R7+0x24400], desc[UR36][R2.64], !P5 ;  /* 0x2440000002070fae */ /* 0x0001e8000e901d64 */
[----:B------:R0:W-:Y:S04]  /*102a0*/  @P0 LDGSTS.E.BYPASS.LTC128B.128 [R7+0x26c00], desc[UR36][R2.64+0x80], !P4 ;  /* 0x26c0008002070fae */ /* 0x0001e8000e101d64 */
[----:B------:R0:W-:Y:S01]  /*102b0*/  @P0 LDGSTS.E.BYPASS.LTC128B.128 [R7+0x29400], desc[UR36][R2.64+0x100], !P3 ;  /* 0x2940010002070fae */ /* 0x0001e2000d901d64 */
[----:B------:R-:W-:-:S03]  /*102c0*/  IMAD.MOV.U32 R13, RZ, RZ, R4 ;  /* 0x000000ffff0d7224 */ /* 0x000fc600078e0004 */
[----:B------:R0:W-:Y:S01]  /*102d0*/  @P0 LDGSTS.E.BYPASS.LTC128B.128 [R7+0x2bc00], desc[UR36][R2.64+0x180], !P2 ;  /* 0x2bc0018002070fae */ /* 0x0001e2000d101d64 */
[----:B------:R-:W-:Y:S02]  /*102e0*/  ISETP.GE.AND P0, PT, R33, 0x11, PT ;  /* 0x000000112100780c */ /* 0x000fe40003f06270 */
[----:B------:R-:W-:-:S11]  /*102f0*/  MOV R8, R14 ;  /* 0x0000000e00087202 */ /* 0x000fd60000000f00 */
[----:B0-----:R-:W-:Y:S05]  /*10300*/  WARPSYNC.COLLECTIVE R15, `(.L_x_100) ;  /* 0x000000000f087348 */ /* 0x001fea0003c00000 */
[----:B------:R1:W2:Y:S02]  /*10310*/  SHFL.IDX P6, R14, R13, R12, R11 ;  /* 0x0000000c0d0e7389 */ /* 0x0002a400000c000b */
[----:B012---:R-:W-:Y:S01]  /*10320*/  ENDCOLLECTIVE ;  /* 0x000000000000791b */ /* 0x007fe20003800000 */
.L_x_100:
[----:B------:R-:W-:Y:S01]  /*10330*/  @P0 LEA R21, R5, UR39, 0x1 ;  /* 0x0000002705150c11 */ /* 0x000fe2000f8e08ff */
[----:B------:R-:W-:Y:S02]  /*10340*/  IMAD.MOV.U32 R13, RZ, RZ, R6 ;  /* 0x000000ffff0d7224 */ /* 0x000fe400078e0006 */
[----:B------:R-:W-:Y:S01]  /*10350*/  IMAD.MOV.U32 R12, RZ, RZ, 0x2 ;  /* 0x00000002ff0c7424 */ /* 0x000fe200078e00ff */
[----:B------:R-:W-:-:S05]  /*10360*/  @P0 LEA R14, P1, R37, R14, 0x1 ;  /* 0x0000000e250e0211 */ /* 0x000fca00078208ff */
[----:B------:R-:W-:-:S08]  /*10370*/  @P0 IMAD.MOV.U32 R2, RZ, RZ, R14 ;  /* 0x000000ffff020224 */ /* 0x000fd000078e000e */
[----:B------:R-:W-:Y:S05]  /*10380*/  WARPSYNC.COLLECTIVE R15, `(.L_x_101) ;  /* 0x000000000f087348 */ /* 0x000fea0003c00000 */
[----:B------:R0:W1:Y:S02]  /*10390*/  SHFL.IDX P6, R14, R13, R12, R11 ;  /* 0x0000000c0d0e7389 */ /* 0x00006400000c000b */
[----:B01----:R-:W-:Y:S01]  /*103a0*/  ENDCOLLECTIVE ;  /* 0x000000000000791b */ /* 0x003fe20003800000 */
.L_x_101:
[----:B------:R-:W-:-:S05]  /*103b0*/  @P0 IMAD.X R9, RZ, RZ, R8, P1 ;  /* 0x000000ffff090224 */ /* 0x000fca00008e0608 */
[----:B------:R-:W-:-:S05]  /*103c0*/  @P0 MOV R3, R9 ;  /* 0x0000000900030202 */ /* 0x000fca0000000f00 */
[----:B------:R-:W-:Y:S01]  /*103d0*/  @!PT LDS RZ, [RZ] ;  /* 0x00000000fffff984 */ /* 0x000fe20000000800 */
[----:B------:R-:W-:Y:S01]  /*103e0*/  @!PT LDS RZ, [RZ] ;  /* 0x00000000fffff984 */ /* 0x000fe20000000800 */
[----:B------:R-:W-:Y:S01]  /*103f0*/  @!PT LDS RZ, [RZ] ;  /* 0x00000000fffff984 */ /* 0x000fe20000000800 */
[----:B------:R0:W-:Y:S01]  /*10400*/  @P0 LDGSTS.E.BYPASS.LTC128B.128 [R21+0x24c00], desc[UR36][R2.64], !P5 ;  /* 0x24c0000002150fae */ /* 0x0001e2000e901d64 */
[----:B------:R-:W-:-:S03]  /*10410*/  MOV R13, R4 ;  /* 0x00000004000d7202 */ /* 0x000fc60000000f00 */
[----:B------:R0:W-:Y:S04]  /*10420*/  @P0 LDGSTS.E.BYPASS.LTC128B.128 [R21+0x27400], desc[UR36][R2.64+0x80], !P4 ;  /* 0x2740008002150fae */ /* 0x0001e8000e101d64 */
[----:B------:R0:W-:Y:S04]  /*10430*/  @P0 LDGSTS.E.BYPASS.LTC128B.128 [R21+0x29c00], desc[UR36][R2.64+0x100], !P3 ;  /* 0x29c0010002150fae */ /* 0x0001e8000d901d64 */
[----:B------:R0:W-:Y:S01]  /*10440*/  @P0 LDGSTS.E.BYPASS.LTC128B.128 [R21+0x2c400], desc[UR36][R2.64+0x180], !P2 ;  /* 0x2c40018002150fae */ /* 0x0001e2000d101d64 */
[----:B------:R-:W-:Y:S01]  /*10450*/  IMAD.MOV.U32 R7, RZ, RZ, R14 ;  /* 0x000000ffff077224 */ /* 0x000fe200078e000e */
[----:B------:R-:W-:-:S13]  /*10460*/  ISETP.GE.AND P0, PT, R33, 0x21, PT ;  /* 0x000000212100780c */ /* 0x000fda0003f06270 */
[----:B0-----:R-:W-:Y:S05]  /*10470*/  WARPSYNC.COLLECTIVE R15, `(.L_x_102) ;  /* 0x000000000f087348 */ /* 0x001fea0003c00000 */
[----:B------:R1:W2:Y:S02]  /*10480*/  SHFL.IDX P6, R14, R13, R12, R11 ;  /* 0x0000000c0d0e7389 */ /* 0x0002a400000c000b */
[----:B012---:R-:W-:Y:S01]  /*10490*/  ENDCOLLECTIVE ;  /* 0x000000000000791b */ /* 0x007fe20003800000 */
.L_x_102:
[----:B------:R-:W-:Y:S02]  /*104a0*/  @P0 LEA R9, R5, UR39, 0x1 ;  /* 0x0000002705090c11 */ /* 0x000fe4000f8e08ff */
[----:B------:R-:W-:Y:S01]  /*104b0*/  MOV R13, R6 ;  /* 0x00000006000d7202 */ /* 0x000fe20000000f00 */
[----:B------:R-:W-:Y:S01]  /*104c0*/  IMAD.MOV.U32 R12, RZ, RZ, 0x3 ;  /* 0x00000003ff0c7424 */ /* 0x000fe200078e00ff */
[----:B------:R-:W-:-:S05]  /*104d0*/  @P0 LEA R14, P1, R37, R14, 0x1 ;  /* 0x0000000e250e0211 */ /* 0x000fca00078208ff */
[----:B------:R-:W-:-:S08]  /*104e0*/  @P0 IMAD.MOV.U32 R2, RZ, RZ, R14 ;  /* 0x000000ffff020224 */ /* 0x000fd000078e000e */
[----:B------:R-:W-:Y:S05]  /*104f0*/  WARPSYNC.COLLECTIVE R15, `(.L_x_103) ;  /* 0x000000000f087348 */ /* 0x000fea0003c00000 */
[----:B------:R0:W1:Y:S02]  /*10500*/  SHFL.IDX P6, R14, R13, R12, R11 ;  /* 0x0000000c0d0e7389 */ /* 0x00006400000c000b */
[----:B01----:R-:W-:Y:S01]  /*10510*/  ENDCOLLECTIVE ;  /* 0x000000000000791b */ /* 0x003fe20003800000 */
.L_x_103:
[----:B------:R-:W-:-:S04]  /*10520*/  @P0 IMAD.X R7, RZ, RZ, R7, P1 ;  /* 0x000000ffff070224 */ /* 0x000fc800008e0607 */
[----:B------:R-:W-:-:S05]  /*10530*/  @P0 IMAD.MOV.U32 R3, RZ, RZ, R7 ;  /* 0x000000ffff030224 */ /* 0x000fca00078e0007 */
[----:B------:R-:W-:Y:S01]  /*10540*/  @!PT LDS RZ, [RZ] ;  /* 0x00000000fffff984 */ /* 0x000fe20000000800 */
[----:B------:R-:W-:Y:S01]  /*10550*/  @!PT LDS RZ, [RZ] ;  /* 0x00000000fffff984 */ /* 0x000fe20000000800 */
[----:B------:R-:W-:Y:S01]  /*10560*/  @!PT LDS RZ, [RZ] ;  /* 0x00000000fffff984 */ /* 0x000fe20000000800 */
[----:B------:R0:W-:Y:S01]  /*10570*/  @P0 LDGSTS.E.BYPASS.LTC128B.128 [R9+0x25400], desc[UR36][R2.64], !P5 ;  /* 0x2540000002090fae */ /* 0x0001e2000e901d64 */
[----:B------:R-:W-:-:S03]  /*10580*/  IMAD.MOV.U32 R13, RZ, RZ, R4 ;  /* 0x000000ffff0d7224 */ /* 0x000fc600078e0004 */
        /* <DEDUP_REMOVED lines=8> */
.L_x_104:
[----:B------:R-:W-:Y:S01]  /*10610*/  @P0 LEA R21, R5, UR39, 0x1 ;  /* 0x0000002705150c11 */ /* 0x000fe2000f8e08ff */
[----:B------:R-:W-:Y:S01]  /*10620*/  IMAD.MOV.U32 R13, RZ, RZ, R6 ;  /* 0x000000ffff0d7224 */ /* 0x000fe200078e0006 */
[----:B------:R-:W-:Y:S02]  /*10630*/  MOV R12, 0x4 ;  /* 0x00000004000c7802 */ /* 0x000fe40000000f00 */
[----:B------:R-:W-:-:S04]  /*10640*/  @P0 LEA R14, P1, R37, R14, 0x1 ;  /* 0x0000000e250e0211 */ /* 0x000fc800078208ff */
[----:B------:R-:W-:Y:S01]  /*10650*/  @P0 IADD3.X R7, RZ, R7, RZ, P1, !PT ;  /* 0x00000007ff070210 */ /* 0x000fe20000ffe4ff */
[----:B------:R-:W-:-:S08]  /*10660*/  @P0 IMAD.MOV.U32 R2, RZ, RZ, R14 ;  /* 0x000000ffff020224 */ /* 0x000fd000078e000e */
[----:B------:R-:W-:Y:S05]  /*10670*/  WARPSYNC.COLLECTIVE R15, `(.L_x_105) ;  /* 0x000000000f087348 */ /* 0x000fea0003c00000 */
[----:B------:R0:W1:Y:S02]  /*10680*/  SHFL.IDX P6, R14, R13, R12, R11 ;  /* 0x0000000c0d0e7389 */ /* 0x00006400000c000b */
[----:B01----:R-:W-:Y:S01]  /*10690*/  ENDCOLLECTIVE ;  /* 0x000000000000791b */ /* 0x003fe20003800000 */
.L_x_105:
[----:B------:R-:W-:-:S05]  /*106a0*/  @P0 IMAD.MOV.U32 R3, RZ, RZ, R7 ;  /* 0x000000ffff030224 */ /* 0x000fca00078e0007 */
[----:B------:R-:W-:Y:S01]  /*106b0*/  @!PT LDS RZ, [RZ] ;  /* 0x00000000fffff984 */ /* 0x000fe20000000800 */
[----:B------:R-:W-:Y:S01]  /*106c0*/  @!PT LDS RZ, [RZ] ;  /* 0x00000000fffff984 */ /* 0x000fe20000000800 */
[----:B------:R-:W-:Y:S01]  /*106d0*/  @!PT LDS RZ, [RZ] ;  /* 0x00000000fffff984 */ /* 0x000fe20000000800 */
[----:B------:R0:W-:Y:S04]  /*106e0*/  @P0 LDGSTS.E.BYPASS.LTC128B.128 [R21+0x25c00], desc[UR36][R2.64], !P5 ;  /* 0x25c0000002150fae */ /* 0x0001e8000e901d64 */
[----:B------:R0:W-:Y:S01]  /*106f0*/  @P0 LDGSTS.E.BYPASS.LTC128B.128 [R21+0x28400], desc[UR36][R2.64+0x80], !P4 ;  /* 0x2840008002150fae */ /* 0x0001e2000e101d64 */
[----:B------:R-:W-:-:S03]  /*10700*/  IMAD.MOV.U32 R13, RZ, RZ, R4 ;  /* 0x000000ffff0d7224 */ /* 0x000fc600078e0004 */
[----:B------:R0:W-:Y:S04]  /*10710*/  @P0 LDGSTS.E.BYPASS.LTC128B.128 [R21+0x2ac00], desc[UR36][R2.64+0x100], !P3 ;  /* 0x2ac0010002150fae */ /* 0x0001e8000d901d64 */
[----:B------:R0:W-:Y:S01]  /*10720*/  @P0 LDGSTS.E.BYPASS.LTC128B.128 [R21+0x2d400], desc[UR36][R2.64+0x180], !P2 ;  /* 0x2d40018002150fae */ /* 0x0001e2000d101d64 */
[----:B------:R-:W-:-:S07]  /*10730*/  IMAD.MOV.U32 R7, RZ, RZ, R14 ;  /* 0x000000ffff077224 */ /* 0x000fce00078e000e */
[----:B0-----:R-:W-:Y:S05]  /*10740*/  WARPSYNC.COLLECTIVE R15, `(.L_x_106) ;  /* 0x000000000f087348 */ /* 0x001fea0003c00000 */
[----:B------:R1:W2:Y:S02]  /*10750*/  SHFL.IDX P6, R14, R13, R12, R11 ;  /* 0x0000000c0d0e7389 */ /* 0x0002a400000c000b */
[----:B012---:R-:W-:Y:S01]  /*10760*/  ENDCOLLECTIVE ;  /* 0x000000000000791b */ /* 0x007fe20003800000 */
.L_x_106:
[----:B------:R-:W-:Y:S05]  /*10770*/  BRA `(.L_x_107) ;  /* 0xffffffcc00b47947 */ /* 0x000fea000383ffff */
.L_x_54:
[----:B------:R-:W-:Y:S01]  /*10780*/  IMAD.MOV.U32 R13, RZ, RZ, R5 ;  /* 0x000000ffff0d7224 */ /* 0x000fe200078e0005 */
[----:B------:R-:W-:Y:S01]  /*10790*/  MOV R12, RZ ;  /* 0x000000ff000c7202 */ /* 0x000fe20000000f00 */
[----:B------:R-:W-:Y:S02]  /*107a0*/  IMAD.MOV.U32 R11, RZ, RZ, 0x181f ;  /* 0x0000181fff0b7424 */ /* 0x000fe400078e00ff */
[----:B------:R-:W-:Y:S02]  /*107b0*/  IMAD.MOV.U32 R15, RZ, RZ, -0x1 ;  /* 0xffffffffff0f7424 */ /* 0x000fe400078e00ff */
[----:B------:R-:W-:-:S07]  /*107c0*/  IMAD.IADD R4, R34, 0x1, R4 ;  /* 0x0000000122047824 */ /* 0x000fce00078e0204 */
[----:B-----5:R-:W-:Y:S05]  /*107d0*/  WARPSYNC.COLLECTIVE R15, `(.L_x_108) ;  /* 0x000000000f087348 */ /* 0x020fea0003c00000 */
[----:B------:R0:W1:Y:S02]  /*107e0*/  SHFL.IDX P6, R14, R13, R12, R11 ;  /* 0x0000000c0d0e7389 */ /* 0x00006400000c000b */
[----:B01---5:R-:W-:Y:S01]  /*107f0*/  ENDCOLLECTIVE ;  /* 0x000000000000791b */ /* 0x023fe20003800000 */
.L_x_108:
[C---:B------:R-:W-:Y:S02]  /*10800*/  ISETP.GE.AND P0, PT, R4.reuse, UR40, PT ;  /* 0x0000002804007c0c */ /* 0x040fe4000bf06270 */
[----:B------:R-:W-:Y:S02]  /*10810*/  IADD3 R6, R4, 0x10, RZ ;  /* 0x0000001004067810 */ /* 0x000fe40007ffe0ff */
[----:B------:R-:W-:Y:S01]  /*10820*/  MOV R13, R0 ;  /* 0x00000000000d7202 */ /* 0x000fe20000000f00 */
[----:B------:R-:W-:-:S08]  /*10830*/  IMAD.MOV.U32 R2, RZ, RZ, R14 ;  /* 0x000000ffff027224 */ /* 0x000fd000078e000e */
[----:B------:R-:W-:Y:S05]  /*10840*/  WARPSYNC.COLLECTIVE R15, `(.L_x_109) ;  /* 0x000000000f087348 */ /* 0x000fea0003c00000 */
[----:B------:R0:W1:Y:S02]  /*10850*/  SHFL.IDX P6, R14, R13, R12, R11 ;  /* 0x0000000c0d0e7389 */ /* 0x00006400000c000b */
[----:B01----:R-:W-:Y:S01]  /*10860*/  ENDCOLLECTIVE ;  /* 0x000000000000791b */ /* 0x003fe20003800000 */
.L_x_109:
[----:B------:R-:W-:Y:S02]  /*10870*/  IMAD.MOV.U32 R13, RZ, RZ, R5 ;  /* 0x000000ffff0d7224 */ /* 0x000fe400078e0005 */
[----:B------:R-:W-:Y:S01]  /*10880*/  IMAD.MOV.U32 R12, RZ, RZ, 0x1 ;  /* 0x00000001ff0c7424 */ /* 0x000fe200078e00ff */
[----:B------:R-:W-:-:S05]  /*10890*/  @!P0 LEA R14, P1, R37, R14, 0x1 ;  /* 0x0000000e250e8211 */ /* 0x000fca00078208ff */
[----:B------:R-:W-:Y:S02]  /*108a0*/  @!P0 IMAD.X R3, RZ, RZ, R2, P1 ;  /* 0x000000ffff038224 */ /* 0x000fe400008e0602 */
[----:B------:R-:W-:-:S07]  /*108b0*/  @!P0 IMAD.MOV.U32 R2, RZ, RZ, R14 ;  /* 0x000000ffff028224 */ /* 0x000fce00078e000e */
[----:B------:R-:W-:Y:S05]  /*108c0*/  WARPSYNC.COLLECTIVE R15, `(.L_x_110) ;  /* 0x000000000f087348 */ /* 0x000fea0003c00000 */
[----:B------:R0:W1:Y:S02]  /*108d0*/  SHFL.IDX P6, R14, R13, R12, R11 ;  /* 0x0000000c0d0e7389 */ /* 0x00006400000c000b */
[----:B01----:R-:W-:Y:S01]  /*108e0*/  ENDCOLLECTIVE ;  /* 0x000000000000791b */ /* 0x003fe20003800000 */
.L_x_110:
[----:B------:R-:W-:Y:S01]  /*108f0*/  @!PT LDS RZ, [RZ] ;  /* 0x00000000fffff984 */ /* 0x000fe20000000800 */
[----:B------:R-:W-:Y:S01]  /*10900*/  @!PT LDS RZ, [RZ] ;  /* 0x00000000fffff984 */ /* 0x000fe20000000800 */
[----:B------:R-:W-:Y:S01]  /*10910*/  @!PT LDS RZ, [RZ] ;  /* 0x00000000fffff984 */ /* 0x000fe20000000800 */
[----:B------:R0:W-:Y:S04]  /*10920*/  @!P0 LDGSTS.E.BYPASS.LTC128B.128 [R20+0x14400], desc[UR36][R2.64], !P2 ;  /* 0x1440000002148fae */ /* 0x0001e8000d101d64 */
[----:B------:R0:W-:Y:S04]  /*10930*/  @!P0 LDGSTS.E.BYPASS.LTC128B.128 [R20+0x18400], desc[UR36][R2.64+0x80], !P3 ;  /* 0x1840008002148fae */ /* 0x0001e8000d901d64 */
[----:B------:R0:W-:Y:S01]  /*10940*/  @!P0 LDGSTS.E.BYPASS.LTC128B.128 [R20+0x1c400], desc[UR36][R2.64+0x100], !P4 ;  /* 0x1c40010002148fae */ /* 0x0001e2000e101d64 */
[----:B------:R-:W-:-:S03]  /*10950*/  MOV R13, R0 ;  /* 0x00000000000d7202 */ /* 0x000fc60000000f00 */
[----:B------:R0:W-:Y:S01]  /*10960*/  @!P0 LDGSTS.E.BYPASS.LTC128B.128 [R20+0x20400], desc[UR36][R2.64+0x180], !P5 ;  /* 0x2040018002148fae */ /* 0x0001e2000e901d64 */
[----:B------:R-:W-:Y:S01]  /*10970*/  ISETP.GE.AND P0, PT, R6, UR40, PT ;  /* 0x0000002806007c0c */ /* 0x000fe2000bf06270 */
[----:B------:R-:W-:-:S12]  /*10980*/  IMAD.MOV.U32 R6, RZ, RZ, R14 ;  /* 0x000000ffff067224 */ /* 0x000fd800078e000e */
[----:B0-----:R-:W-:Y:S05]  /*10990*/  WARPSYNC.COLLECTIVE R15, `(.L_x_111) ;  /* 0x000000000f087348 */ /* 0x001fea0003c00000 */
[----:B------:R1:W2:Y:S02]  /*109a0*/  SHFL.IDX P6, R14, R13, R12, R11 ;  /* 0x0000000c0d0e7389 */ /* 0x0002a400000c000b */
[----:B012---:R-:W-:Y:S01]  /*109b0*/  ENDCOLLECTIVE ;  /* 0x000000000000791b */ /* 0x007fe20003800000 */
.L_x_111:
[----:B------:R-:W-:Y:S02]  /*109c0*/  IMAD.MOV.U32 R13, RZ, RZ, R5 ;  /* 0x000000ffff0d7224 */ /* 0x000fe400078e0005 */
[----:B------:R-:W-:Y:S01]  /*109d0*/  IMAD.MOV.U32 R12, RZ, RZ, 0x2 ;  /* 0x00000002ff0c7424 */ /* 0x000fe200078e00ff */
[----:B------:R-:W-:-:S05]  /*109e0*/  @!P0 LEA R14, P1, R37, R14, 0x1 ;  /* 0x0000000e250e8211 */ /* 0x000fca00078208ff */
[----:B------:R-:W-:-:S08]  /*109f0*/  @!P0 IMAD.MOV.U32 R2, RZ, RZ, R14 ;  /* 0x000000ffff028224 */ /* 0x000fd000078e000e */
[----:B------:R-:W-:Y:S05]  /*10a00*/  WARPSYNC.COLLECTIVE R15, `(.L_x_112) ;  /* 0x000000000f087348 */ /* 0x000fea0003c00000 */
[----:B------:R0:W1:Y:S02]  /*10a10*/  SHFL.IDX P6, R14, R13, R12, R11 ;  /* 0x0000000c0d0e7389 */ /* 0x00006400000c000b */
[----:B01----:R-:W-:Y:S01]  /*10a20*/  ENDCOLLECTIVE ;  /* 0x000000000000791b */ /* 0x003fe20003800000 */
.L_x_112:
[----:B------:R-:W-:Y:S01]  /*10a30*/  @!P0 IMAD.X R7, RZ, RZ, R6, P1 ;  /* 0x000000ffff078224 */ /* 0x000fe200008e0606 */
[----:B------:R-:W-:-:S03]  /*10a40*/  IADD3 R6, R4, 0x20, RZ ;  /* 0x0000002004067810 */ /* 0x000fc60007ffe0ff */
[----:B------:R-:W-:-:S05]  /*10a50*/  @!P0 IMAD.MOV.U32 R3, RZ, RZ, R7 ;  /* 0x000000ffff038224 */ /* 0x000fca00078e0007 */
[----:B------:R-:W-:Y:S01]  /*10a60*/  @!PT LDS RZ, [RZ] ;  /* 0x00000000fffff984 */ /* 0x000fe20000000800 */
[----:B------:R-:W-:Y:S01]  /*10a70*/  @!PT LDS RZ, [RZ] ;  /* 0x00000000fffff984 */ /* 0x000fe20000000800 */
[----:B------:R-:W-:Y:S01]  /*10a80*/  @!PT LDS RZ, [RZ] ;  /* 0x00000000fffff984 */ /* 0x000fe20000000800 */
[----:B------:R0:W-:Y:S04]  /*10a90*/  @!P0 LDGSTS.E.BYPASS.LTC128B.128 [R20+0x14c00], desc[UR36][R2.64], !P2 ;  /* 0x14c0000002148fae */ /* 0x0001e8000d101d64 */
[----:B------:R0:W-:Y:S01]  /*10aa0*/  @!P0 LDGSTS.E.BYPASS.LTC128B.128 [R20+0x18c00], desc[UR36][R2.64+0x80], !P3 ;  /* 0x18c0008002148fae */ /* 0x0001e2000d901d64 */
[----:B------:R-:W-:-:S03]  /*10ab0*/  MOV R13, R0 ;  /* 0x00000000000d7202 */ /* 0x000fc60000000f00 */
[----:B------:R0:W-:Y:S04]  /*10ac0*/  @!P0 LDGSTS.E.BYPASS.LTC128B.128 [R20+0x1cc00], desc[UR36][R2.64+0x100], !P4 ;  /* 0x1cc0010002148fae */ /* 0x0001e8000e101d64 */
[----:B------:R0:W-:Y:S01]  /*10ad0*/  @!P0 LDGSTS.E.BYPASS.LTC128B.128 [R20+0x20c00], desc[UR36][R2.64+0x180], !P5 ;  /* 0x20c0018002148fae */ /* 0x0001e2000e901d64 */
[----:B------:R-:W-:Y:S01]  /*10ae0*/  ISETP.GE.AND P0, PT, R6, UR40, PT ;  /* 0x0000002806007c0c */ /* 0x000fe2000bf06270 */
[----:B------:R-:W-:-:S12]  /*10af0*/  IMAD.MOV.U32 R6, RZ, RZ, R14 ;  /* 0x000000ffff067224 */ /* 0x000fd800078e000e */
[----:B0-----:R-:W-:Y:S05]  /*10b00*/  WARPSYNC.COLLECTIVE R15, `(.L_x_113) ;  /* 0x000000000f087348 */ /* 0x001fea0003c00000 */
[----:B------:R1:W2:Y:S02]  /*10b10*/  SHFL.IDX P6, R14, R13, R12, R11 ;  /* 0x0000000c0d0e7389 */ /* 0x0002a400000c000b */
[----:B012---:R-:W-:Y:S01]  /*10b20*/  ENDCOLLECTIVE ;  /* 0x000000000000791b */ /* 0x007fe20003800000 */
.L_x_113:
[----:B------:R-:W-:Y:S02]  /*10b30*/  IMAD.MOV.U32 R13, RZ, RZ, R5 ;  /* 0x000000ffff0d7224 */ /* 0x000fe400078e0005 */
[----:B------:R-:W-:Y:S01]  /*10b40*/  IMAD.MOV.U32 R12, RZ, RZ, 0x3 ;  /* 0x00000003ff0c7424 */ /* 0x000fe200078e00ff */
[----:B------:R-:W-:-:S05]  /*10b50*/  @!P0 LEA R14, P1, R37, R14, 0x1 ;  /* 0x0000000e250e8211 */ /* 0x000fca00078208ff */
[----:B------:R-:W-:-:S08]  /*10b60*/  @!P0 IMAD.MOV.U32 R2, RZ, RZ, R14 ;  /* 0x000000ffff028224 */ /* 0x000fd000078e000e */
[----:B------:R-:W-:Y:S05]  /*10b70*/  WARPSYNC.COLLECTIVE R15, `(.L_x_114) ;  /* 0x000000000f087348 */ /* 0x000fea0003c00000 */
[----:B------:R0:W1:Y:S02]  /*10b80*/  SHFL.IDX P6, R14, R13, R12, R11 ;  /* 0x0000000c0d0e7389 */ /* 0x00006400000c000b */
[----:B01----:R-:W-:Y:S01]  /*10b90*/  ENDCOLLECTIVE ;  /* 0x000000000000791b */ /* 0x003fe20003800000 */
.L_x_114:
        /* <DEDUP_REMOVED lines=16> */
.L_x_115:
[----:B------:R-:W-:Y:S02]  /*10ca0*/  IMAD.MOV.U32 R13, RZ, RZ, R5 ;  /* 0x000000ffff0d7224 */ /* 0x000fe400078e0005 */
[----:B------:R-:W-:Y:S01]  /*10cb0*/  IMAD.MOV.U32 R12, RZ, RZ, 0x4 ;  /* 0x00000004ff0c7424 */ /* 0x000fe200078e00ff */
[----:B------:R-:W-:-:S05]  /*10cc0*/  @!P0 LEA R14, P1, R37, R14, 0x1 ;  /* 0x0000000e250e8211 */ /* 0x000fca00078208ff */
[----:B------:R-:W-:-:S08]  /*10cd0*/  @!P0 IMAD.MOV.U32 R2, RZ, RZ, R14 ;  /* 0x000000ffff028224 */ /* 0x000fd000078e000e */
[----:B------:R-:W-:Y:S05]  /*10ce0*/  WARPSYNC.COLLECTIVE R15, `(.L_x_116) ;  /* 0x000000000f087348 */ /* 0x000fea0003c00000 */
[----:B------:R0:W1:Y:S02]  /*10cf0*/  SHFL.IDX P6, R14, R13, R12, R11 ;  /* 0x0000000c0d0e7389 */ /* 0x00006400000c000b */
[----:B01----:R-:W-:Y:S01]  /*10d00*/  ENDCOLLECTIVE ;  /* 0x000000000000791b */ /* 0x003fe20003800000 */
.L_x_116:
        /* <DEDUP_REMOVED lines=16> */
.L_x_117:
[----:B------:R-:W-:Y:S02]  /*10e10*/  IMAD.MOV.U32 R13, RZ, RZ, R5 ;  /* 0x000000ffff0d7224 */ /* 0x000fe400078e0005 */
[----:B------:R-:W-:Y:S01]  /*10e20*/  IMAD.MOV.U32 R12, RZ, RZ, 0x5 ;  /* 0x00000005ff0c7424 */ /* 0x000fe200078e00ff */
[----:B------:R-:W-:-:S05]  /*10e30*/  @!P0 LEA R14, P1, R37, R14, 0x1 ;  /* 0x0000000e250e8211 */ /* 0x000fca00078208ff */
[----:B------:R-:W-:-:S08]  /*10e40*/  @!P0 IMAD.MOV.U32 R2, RZ, RZ, R14 ;  /* 0x000000ffff028224 */ /* 0x000fd000078e000e */
[----:B------:R-:W-:Y:S05]  /*10e50*/  WARPSYNC.COLLECTIVE R15, `(.L_x_118) ;  /* 0x000000000f087348 */ /* 0x000fea0003c00000 */
[----:B------:R0:W1:Y:S02]  /*10e60*/  SHFL.IDX P6, R14, R13, R12, R11 ;  /* 0x0000000c0d0e7389 */ /* 0x00006400000c000b */
[----:B01----:R-:W-:Y:S01]  /*10e70*/  ENDCOLLECTIVE ;  /* 0x000000000000791b */ /* 0x003fe20003800000 */
.L_x_118:
        /* <DEDUP_REMOVED lines=16> */
.L_x_119:
[----:B------:R-:W-:Y:S02]  /*10f80*/  IMAD.MOV.U32 R13, RZ, RZ, R5 ;  /* 0x000000ffff0d7224 */ /* 0x000fe400078e0005 */
[----:B------:R-:W-:Y:S01]  /*10f90*/  IMAD.MOV.U32 R12, RZ, RZ, 0x6 ;  /* 0x00000006ff0c7424 */ /* 0x000fe200078e00ff */
[----:B------:R-:W-:-:S05]  /*10fa0*/  @!P0 LEA R14, P1, R37, R14, 0x1 ;  /* 0x0000000e250e8211 */ /* 0x000fca00078208ff */
[----:B------:R-:W-:-:S08]  /*10fb0*/  @!P0 IMAD.MOV.U32 R2, RZ, RZ, R14 ;  /* 0x000000ffff028224 */ /* 0x000fd000078e000e */
[----:B------:R-:W-:Y:S05]  /*10fc0*/  WARPSYNC.COLLECTIVE R15, `(.L_x_120) ;  /* 0x000000000f087348 */ /* 0x000fea0003c00000 */
[----:B------:R0:W1:Y:S02]  /*10fd0*/  SHFL.IDX P6, R14, R13, R12, R11 ;  /* 0x0000000c0d0e7389 */ /* 0x00006400000c000b */
[----:B01----:R-:W-:Y:S01]  /*10fe0*/  ENDCOLLECTIVE ;  /* 0x000000000000791b */ /* 0x003fe20003800000 */
.L_x_120:
        /* <DEDUP_REMOVED lines=16> */
.L_x_121:
[----:B------:R-:W-:Y:S01]  /*110f0*/  MOV R13, R5 ;  /* 0x00000005000d7202 */ /* 0x000fe20000000f00 */
[----:B------:R-:W-:Y:S01]  /*11100*/  IMAD.MOV.U32 R12, RZ, RZ, 0x7 ;  /* 0x00000007ff0c7424 */ /* 0x000fe200078e00ff */
[----:B------:R-:W-:-:S05]  /*11110*/  @!P0 LEA R14, P1, R37, R14, 0x1 ;  /* 0x0000000e250e8211 */ /* 0x000fca00078208ff */
[----:B------:R-:W-:-:S08]  /*11120*/  @!P0 IMAD.MOV.U32 R2, RZ, RZ, R14 ;  /* 0x000000ffff028224 */ /* 0x000fd000078e000e */
[----:B------:R-:W-:Y:S05]  /*11130*/  WARPSYNC.COLLECTIVE R15, `(.L_x_122) ;  /* 0x000000000f087348 */ /* 0x000fea0003c00000 */
[----:B------:R0:W1:Y:S02]  /*11140*/  SHFL.IDX P6, R14, R13, R12, R11 ;  /* 0x0000000c0d0e7389 */ /* 0x00006400000c000b */
[----:B01----:R-:W-:Y:S01]  /*11150*/  ENDCOLLECTIVE ;  /* 0x000000000000791b */ /* 0x003fe20003800000 */
.L_x_122:
[----:B------:R-:W-:-:S04]  /*11160*/  @!P0 IMAD.X R7, RZ, RZ, R6, P1 ;  /* 0x000000ffff078224 */ /* 0x000fc800008e0606 */
[----:B------:R-:W-:-:S05]  /*11170*/  @!P0 IMAD.MOV.U32 R3, RZ, RZ, R7 ;  /* 0x000000ffff038224 */ /* 0x000fca00078e0007 */
[----:B------:R-:W-:Y:S01]  /*11180*/  @!PT LDS RZ, [RZ] ;  /* 0x00000000fffff984 */ /* 0x000fe20000000800 */
[----:B------:R-:W-:Y:S01]  /*11190*/  @!PT LDS RZ, [RZ] ;  /* 0x00000000fffff984 */ /* 0x000fe20000000800 */
[----:B------:R-:W-:Y:S01]  /*111a0*/  @!PT LDS RZ, [RZ] ;  /* 0x00000000fffff984 */ /* 0x000fe20000000800 */
[----:B------:R0:W-:Y:S01]  /*111b0*/  @!P0 LDGSTS.E.BYPASS.LTC128B.128 [R20+0x17400], desc[UR36][R2.64], !P2 ;  /* 0x1740000002148fae */ /* 0x0001e2000d101d64 */
[----:B------:R-:W-:-:S03]  /*111c0*/  IMAD.MOV.U32 R13, RZ, RZ, R0 ;  /* 0x000000ffff0d7224 */ /* 0x000fc600078e0000 */
[----:B------:R0:W-:Y:S04]  /*111d0*/  @!P0 LDGSTS.E.BYPASS.LTC128B.128 [R20+0x1b400], desc[UR36][R2.64+0x80], !P3 ;  /* 0x1b40008002148fae */ /* 0x0001e8000d901d64 */
[----:B------:R0:W-:Y:S04]  /*111e0*/  @!P0 LDGSTS.E.BYPASS.LTC128B.128 [R20+0x1f400], desc[UR36][R2.64+0x100], !P4 ;  /* 0x1f40010002148fae */ /* 0x0001e8000e101d64 */
[----:B------:R0:W-:Y:S01]  /*111f0*/  @!P0 LDGSTS.E.BYPASS.LTC128B.128 [R20+0x23400], desc[UR36][R2.64+0x180], !P5 ;  /* 0x2340018002148fae */ /* 0x0001e2000e901d64 */
[----:B------:R-:W-:-:S07]  /*11200*/  IMAD.MOV.U32 R6, RZ, RZ, R14 ;  /* 0x000000ffff067224 */ /* 0x000fce00078e000e */
[----:B0-----:R-:W-:Y:S05]  /*11210*/  WARPSYNC.COLLECTIVE R15, `(.L_x_123) ;  /* 0x000000000f087348 */ /* 0x001fea0003c00000 */
[----:B------:R1:W2:Y:S02]  /*11220*/  SHFL.IDX P6, R14, R13, R12, R11 ;  /* 0x0000000c0d0e7389 */ /* 0x0002a400000c000b */
[----:B012---:R-:W-:Y:S01]  /*11230*/  ENDCOLLECTIVE ;  /* 0x000000000000791b */ /* 0x007fe20003800000 */
.L_x_123:
[----:B------:R-:W-:Y:S05]  /*11240*/  BRA `(.L_x_124) ;  /* 0xffffffcc00e47947 */ /* 0x000fea000383ffff */
.L_x_56:
[----:B0-----:R-:W-:-:S04]  /*11250*/  MOV R3, UR39 ;  /* 0x0000002700037c02 */ /* 0x001fc80008000f00 */
[----:B------:R0:W1:Y:S03]  /*11260*/  SYNCS.PHASECHK.TRANS64.TRYWAIT P0, [R3+URZ+0x38820], R0 ;  /* 0x03882000030075a7 */ /* 0x000066000800017f */
[----:B-1----:R-:W-:Y:S05]  /*11270*/  @!P0 NANOSLEEP.SYNCS 0x989680 ;  /* 0x009896800000895d */ /* 0x002fea0003900000 */
[----:B------:R-:W1:Y:S02]  /*11280*/  @!P0 SYNCS.PHASECHK.TRANS64 P0, [R3+URZ+0x38820], R0 ;  /* 0x03882000030085a7 */ /* 0x000e64000800007f */
[----:B-1----:R-:W-:Y:S05]  /*11290*/  @!P0 BRA `(.L_x_56) ;  /* 0xfffffffc00ec8947 */ /* 0x002fea000383ffff */
[----:B------:R-:W-:Y:S05]  /*112a0*/  BRA `(.L_x_125) ;  /* 0xffffffd000247947 */ /* 0x000fea000383ffff */
.L_x_60:
[----:B0-----:R0:W1:Y:S02]  /*112b0*/  SYNCS.PHASECHK.TRANS64.TRYWAIT P0, [R7+URZ+0x38840], R0 ;  /* 0x03884000070075a7 */ /* 0x001064000800017f */
[----:B-1----:R-:W-:Y:S05]  /*112c0*/  @!P0 NANOSLEEP.SYNCS 0x989680 ;  /* 0x009896800000895d */ /* 0x002fea0003900000 */
[----:B------:R-:W1:Y:S02]  /*112d0*/  @!P0 SYNCS.PHASECHK.TRANS64 P0, [R7+URZ+0x38840], R0 ;  /* 0x03884000070085a7 */ /* 0x000e64000800007f */
[----:B-1----:R-:W-:Y:S05]  /*112e0*/  @!P0 BRA `(.L_x_60) ;  /* 0xfffffffc00f08947 */ /* 0x002fea000383ffff */
[----:B------:R-:W-:Y:S05]  /*112f0*/  BRA `(.L_x_126) ;  /* 0xffffffd000d47947 */ /* 0x000fea000383ffff */
.L_x_61:
[----:B------:R-:W-:Y:S01]  /*11300*/  BSSY B1, `(.L_x_127) ;  /* 0x0000008000017945 */ /* 0x000fe20003800000 */
[----:B------:R-:W-:Y:S01]  /*11310*/  IMAD.MOV.U32 R13, RZ, RZ, R23 ;  /* 0x000000ffff0d7224 */ /* 0x000fe200078e0017 */
[----:B------:R-:W-:Y:S01]  /*11320*/  MOV R15, 0xffffffff ;  /* 0xffffffff000f7802 */ /* 0x000fe20000000f00 */
[----:B------:R-:W-:Y:S02]  /*11330*/  IMAD.MOV.U32 R12, RZ, RZ, RZ ;  /* 0x000000ffff0c7224 */ /* 0x000fe400078e00ff */
[----:B------:R-:W-:-:S07]  /*11340*/  IMAD.MOV.U32 R11, RZ, RZ, 0x181f ;  /* 0x0000181fff0b7424 */ /* 0x000fce00078e00ff */
[----:B------:R-:W-:Y:S05]  /*11350*/  WARPSYNC.COLLECTIVE R15, `(.L_x_128) ;  /* 0x000000000f087348 */ /* 0x000fea0003c00000 */
[----:B------:R0:W1:Y:S02]  /*11360*/  SHFL.IDX P6, R14, R13, R12, R11 ;  /* 0x0000000c0d0e7389 */ /* 0x00006400000c000b */
[----:B01----:R-:W-:Y:S01]  /*11370*/  ENDCOLLECTIVE ;  /* 0x000000000000791b */ /* 0x003fe20003800000 */
.L_x_128:
[----:B------:R-:W-:Y:S05]  /*11380*/  BSYNC B1 ;  /* 0x0000000000017941 */ /* 0x000fea0003800000 */
.L_x_127:
[----:B------:R-:W-:Y:S01]  /*11390*/  IMAD.MOV.U32 R13, RZ, RZ, R9 ;  /* 0x000000ffff0d7224 */ /* 0x000fe200078e0009 */
[----:B------:R-:W-:Y:S01]  /*113a0*/  MOV R11, 0x181f ;  /* 0x0000181f000b7802 */ /* 0x000fe20000000f00 */
[----:B------:R-:W-:Y:S01]  /*113b0*/  IMAD.MOV.U32 R12, RZ, RZ, RZ ;  /* 0x000000ffff0c7224 */ /* 0x000fe200078e00ff */
[----:B------:R-:W-:Y:S01]  /*113c0*/  LEA R20, R20, UR39, 0x1 ;  /* 0x0000002714147c11 */ /* 0x000fe2000f8e08ff */
[----:B------:R-:W-:Y:S02]  /*113d0*/  IMAD.MOV.U32 R15, RZ, RZ, -0x1 ;  /* 0xffffffffff0f7424 */ /* 0x000fe400078e00ff */
[----:B------:R-:W-:Y:S02]  /*113e0*/  IMAD.MOV.U32 R3, RZ, RZ, R14 ;  /* 0x000000ffff037224 */ /* 0x000fe400078e000e */
[----:B------:R-:W-:-:S07]  /*113f0*/  IMAD.SHL.U32 R0, R37, 0x2, RZ ;  /* 0x0000000225007824 */ /* 0x000fce00078e00ff */
[----:B------:R-:W-:Y:S05]  /*11400*/  WARPSYNC.COLLECTIVE R15, `(.L_x_129) ;  /* 0x000000000f087348 */ /* 0x000fea0003c00000 */
[----:B------:R0:W1:Y:S02]  /*11410*/  SHFL.IDX P6, R14, R13, R12, R11 ;  /* 0x0000000c0d0e7389 */ /* 0x00006400000c000b */
[----:B01----:R-:W-:Y:S01]  /*11420*/  ENDCOLLECTIVE ;  /* 0x000000000000791b */ /* 0x003fe20003800000 */
.L_x_129:
[----:B------:R-:W-:Y:S01]  /*11430*/  MOV R13, R23 ;  /* 0x00000017000d7202 */ /* 0x000fe20000000f00 */
[----:B------:R-:W-:Y:S01]  /*11440*/  IMAD.MOV.U32 R12, RZ, RZ, 0x1 ;  /* 0x00000001ff0c7424 */ /* 0x000fe200078e00ff */
[----:B------:R-:W-:-:S13]  /*11450*/  IADD3 R2, P0, R14, R0, RZ ;  /* 0x000000000e027210 */ /* 0x000fda0007f1e0ff */
[----:B------:R-:W-:Y:S05]  /*11460*/  WARPSYNC.COLLECTIVE R15, `(.L_x_130) ;  /* 0x000000000f087348 */ /* 0x000fea0003c00000 */
[----:B------:R0:W1:Y:S02]  /*11470*/  SHFL.IDX P6, R14, R13, R12, R11 ;  /* 0x0000000c0d0e7389 */ /* 0x00006400000c000b */
[----:B01----:R-:W-:Y:S01]  /*11480*/  ENDCOLLECTIVE ;  /* 0x000000000000791b */ /* 0x003fe20003800000 */
.L_x_130:
[----:B------:R-:W-:-:S05]  /*11490*/  IMAD.X R3, RZ, RZ, R3, P0 ;  /* 0x000000ffff037224 */ /* 0x000fca00000e0603 */
[----:B------:R-:W-:Y:S01]  /*114a0*/  @!PT LDS RZ, [RZ] ;  /* 0x00000000fffff984 */ /* 0x000fe20000000800 */
[----:B------:R-:W-:Y:S01]  /*114b0*/  @!PT LDS RZ, [RZ] ;  /* 0x00000000fffff984 */ /* 0x000fe20000000800 */
[----:B------:R-:W-:Y:S01]  /*114c0*/  @!PT LDS RZ, [RZ] ;  /* 0x00000000fffff984 */ /* 0x000fe20000000800 */
[----:B------:R0:W-:Y:S04]  /*114d0*/  LDGSTS.E.BYPASS.LTC128B.128 [R20+0x24400], desc[UR36][R2.64], !P4 ;  /* 0x2440000002147fae */ /* 0x0001e8000e101d64 */
[----:B------:R0:W-:Y:S01]  /*114e0*/  LDGSTS.E.BYPASS.LTC128B.128 [R20+0x26c00], desc[UR36][R2.64+0x80], !P3 ;  /* 0x26c0008002147fae */ /* 0x0001e2000d901d64 */
[----:B------:R-:W-:-:S03]  /*114f0*/  IMAD.MOV.U32 R13, RZ, RZ, R9 ;  /* 0x000000ffff0d7224 */ /* 0x000fc600078e0009 */
[----:B------:R0:W-:Y:S04]  /*11500*/  LDGSTS.E.BYPASS.LTC128B.128 [R20+0x29400], desc[UR36][R2.64+0x100], !P2 ;  /* 0x2940010002147fae */ /* 0x0001e8000d101d64 */
[----:B------:R0:W-:Y:S01]  /*11510*/  LDGSTS.E.BYPASS.LTC128B.128 [R20+0x2bc00], desc[UR36][R2.64+0x180], !P1 ;  /* 0x2bc0018002147fae */ /* 0x0001e2000c901d64 */
[----:B------:R-:W-:-:S07]  /*11520*/  IMAD.MOV.U32 R35, RZ, RZ, R14 ;  /* 0x000000ffff237224 */ /* 0x000fce00078e000e */
[----:B0-----:R-:W-:Y:S05]  /*11530*/  WARPSYNC.COLLECTIVE R15, `(.L_x_131) ;  /* 0x000000000f087348 */ /* 0x001fea0003c00000 */
[----:B------:R1:W2:Y:S02]  /*11540*/  SHFL.IDX P6, R14, R13, R12, R11 ;  /* 0x0000000c0d0e7389 */ /* 0x0002a400000c000b */
[----:B012---:R-:W-:Y:S01]  /*11550*/  ENDCOLLECTIVE ;  /* 0x000000000000791b */ /* 0x007fe20003800000 */
.L_x_131:
[----:B------:R-:W-:Y:S02]  /*11560*/  IMAD.MOV.U32 R13, RZ, RZ, R23 ;  /* 0x000000ffff0d7224 */ /* 0x000fe400078e0017 */
[----:B------:R-:W-:Y:S01]  /*11570*/  IMAD.MOV.U32 R12, RZ, RZ, 0x2 ;  /* 0x00000002ff0c7424 */ /* 0x000fe200078e00ff */
[----:B------:R-:W-:-:S13]  /*11580*/  IADD3 R2, P0, R14, R0, RZ ;  /* 0x000000000e027210 */ /* 0x000fda0007f1e0ff */
[----:B------:R-:W-:Y:S05]  /*11590*/  WARPSYNC.COLLECTIVE R15, `(.L_x_132) ;  /* 0x000000000f087348 */ /* 0x000fea0003c00000 */
[----:B------:R0:W1:Y:S02]  /*115a0*/  SHFL.IDX P6, R14, R13, R12, R11 ;  /* 0x0000000c0d0e7389 */ /* 0x00006400000c000b */
[----:B01----:R-:W-:Y:S01]  /*115b0*/  ENDCOLLECTIVE ;  /* 0x000000000000791b */ /* 0x003fe20003800000 */
.L_x_132:
[----:B------:R-:W-:-:S05]  /*115c0*/  IADD3.X R3, RZ, R35, RZ, P0, !PT ;  /* 0x00000023ff037210 */ /* 0x000fca00007fe4ff */
[----:B------:R-:W-:Y:S01]  /*115d0*/  @!PT LDS RZ, [RZ] ;  /* 0x00000000fffff984 */ /* 0x000fe20000000800 */
[----:B------:R-:W-:Y:S01]  /*115e0*/  @!PT LDS RZ, [RZ] ;  /* 0x00000000fffff984 */ /* 0x000fe20000000800 */
[----:B------:R-:W-:Y:S01]  /*115f0*/  @!PT LDS RZ, [RZ] ;  /* 0x00000000fffff984 */ /* 0x000fe20000000800 */
[----:B------:R0:W-:Y:S04]  /*11600*/  LDGSTS.E.BYPASS.LTC128B.128 [R20+0x24c00], desc[UR36][R2.64], !P4 ;  /* 0x24c0000002147fae */ /* 0x0001e8000e101d64 */
[----:B------:R0:W-:Y:S01]  /*11610*/  LDGSTS.E.BYPASS.LTC128B.128 [R20+0x27400], desc[UR36][R2.64+0x80], !P3 ;  /* 0x2740008002147fae */ /* 0x0001e2000d901d64 */
[----:B------:R-:W-:-:S03]  /*11620*/  MOV R13, R9 ;  /* 0x00000009000d7202 */ /* 0x000fc60000000f00 */
[----:B------:R0:W-:Y:S04]  /*11630*/  LDGSTS.E.BYPASS.LTC128B.128 [R20+0x29c00], desc[UR36][R2.64+0x100], !P2 ;  /* 0x29c0010002147fae */ /* 0x0001e8000d101d64 */
[----:B------:R0:W-:Y:S01]  /*11640*/  LDGSTS.E.BYPASS.LTC128B.128 [R20+0x2c400], desc[UR36][R2.64+0x180], !P1 ;  /* 0x2c40018002147fae */ /* 0x0001e2000c901d64 */
[----:B------:R-:W-:-:S07]  /*11650*/  IMAD.MOV.U32 R35, RZ, RZ, R14 ;  /* 0x000000ffff237224 */ /* 0x000fce00078e000e */
[----:B0-----:R-:W-:Y:S05]  /*11660*/  WARPSYNC.COLLECTIVE R15, `(.L_x_133) ;  /* 0x000000000f087348 */ /* 0x001fea0003c00000 */
[----:B------:R1:W2:Y:S02]  /*11670*/  SHFL.IDX P6, R14, R13, R12, R11 ;  /* 0x0000000c0d0e7389 */ /* 0x0002a400000c000b */
[----:B012---:R-:W-:Y:S01]  /*11680*/  ENDCOLLECTIVE ;  /* 0x000000000000791b */ /* 0x007fe20003800000 */
.L_x_133:
[----:B------:R-:W-:Y:S02]  /*11690*/  IMAD.MOV.U32 R13, RZ, RZ, R23 ;  /* 0x000000ffff0d7224 */ /* 0x000fe400078e0017 */
[----:B------:R-:W-:Y:S01]  /*116a0*/  IMAD.MOV.U32 R12, RZ, RZ, 0x3 ;  /* 0x00000003ff0c7424 */ /* 0x000fe200078e00ff */
[----:B------:R-:W-:-:S13]  /*116b0*/  IADD3 R2, P0, R14, R0, RZ ;  /* 0x000000000e027210 */ /* 0x000fda0007f1e0ff */
[----:B------:R-:W-:Y:S05]  /*116c0*/  WARPSYNC.COLLECTIVE R15, `(.L_x_134) ;  /* 0x000000000f087348 */ /* 0x000fea0003c00000 */
[----:B------:R0:W1:Y:S02]  /*116d0*/  SHFL.IDX P6, R14, R13, R12, R11 ;  /* 0x0000000c0d0e7389 */ /* 0x00006400000c000b */
[----:B01----:R-:W-:Y:S01]  /*116e0*/  ENDCOLLECTIVE ;  /* 0x000000000000791b */ /* 0x003fe20003800000 */
.L_x_134:
        /* <DEDUP_REMOVED lines=9> */
[----:B------:R-:W-:-:S07]  /*11780*/  MOV R35, R14 ;  /* 0x0000000e00237202 */ /* 0x000fce0000000f00 */
[----:B0-----:R-:W-:Y:S05]  /*11790*/  WARPSYNC.COLLECTIVE R15, `(.L_x_135) ;  /* 0x000000000f087348 */ /* 0x001fea0003c00000 */
[----:B------:R1:W2:Y:S02]  /*117a0*/  SHFL.IDX P6, R14, R13, R12, R11 ;  /* 0x0000000c0d0e7389 */ /* 0x0002a400000c000b */
[----:B012---:R-:W-:Y:S01]  /*117b0*/  ENDCOLLECTIVE ;  /* 0x000000000000791b */ /* 0x007fe20003800000 */
.L_x_135:
[----:B------:R-:W-:Y:S01]  /*117c0*/  IMAD.MOV.U32 R13, RZ, RZ, R23 ;  /* 0x000000ffff0d7224 */ /* 0x000fe200078e0017 */
[----:B------:R-:W-:Y:S02]  /*117d0*/  MOV R12, 0x4 ;  /* 0x00000004000c7802 */ /* 0x000fe40000000f00 */
[----:B------:R-:W-:-:S13]  /*117e0*/  IADD3 R2, P0, R14, R0, RZ ;  /* 0x000000000e027210 */ /* 0x000fda0007f1e0ff */
[----:B------:R-:W-:Y:S05]  /*117f0*/  WARPSYNC.COLLECTIVE R15, `(.L_x_136) ;  /* 0x000000000f087348 */ /* 0x000fea0003c00000 */
[----:B------:R0:W1:Y:S02]  /*11800*/  SHFL.IDX P6, R14, R13, R12, R11 ;  /* 0x0000000c0d0e7389 */ /* 0x00006400000c000b */
[----:B01----:R-:W-:Y:S01]  /*11810*/  ENDCOLLECTIVE ;  /* 0x000000000000791b */ /* 0x003fe20003800000 */
.L_x_136:
        /* <DEDUP_REMOVED lines=13> */
.L_x_137:
[----:B------:R-:W-:Y:S05]  /*118f0*/  BRA `(.L_x_138) ;  /* 0xffffffd000547947 */ /* 0x000fea000383ffff */
.L_x_66:
[----:B0-----:R0:W1:Y:S02]  /*11900*/  SYNCS.PHASECHK.TRANS64.TRYWAIT P0, [R7+URZ+0x38860], R2 ;  /* 0x03886002070075a7 */ /* 0x001064000800017f */
[----:B-1----:R-:W-:Y:S05]  /*11910*/  @!P0 NANOSLEEP.SYNCS 0x989680 ;  /* 0x009896800000895d */ /* 0x002fea0003900000 */
[----:B------:R-:W1:Y:S02]  /*11920*/  @!P0 SYNCS.PHASECHK.TRANS64 P0, [R7+URZ+0x38860], R2 ;  /* 0x03886002070085a7 */ /* 0x000e64000800007f */
[----:B-1----:R-:W-:Y:S05]  /*11930*/  @!P0 BRA `(.L_x_66) ;  /* 0xfffffffc00f08947 */ /* 0x002fea000383ffff */
[----:B------:R-:W-:Y:S05]  /*11940*/  BRA `(.L_x_139) ;  /* 0xffffffd000bc7947 */ /* 0x000fea000383ffff */
.L_x_67:
[----:B------:R-:W-:Y:S01]  /*11950*/  BSSY B1, `(.L_x_140) ;  /* 0x0000008000017945 */ /* 0x000fe20003800000 */
[----:B------:R-:W-:Y:S01]  /*11960*/  IMAD.MOV.U32 R13, RZ, RZ, R18 ;  /* 0x000000ffff0d7224 */ /* 0x000fe200078e0012 */
[----:B------:R-:W-:Y:S01]  /*11970*/  MOV R12, RZ ;  /* 0x000000ff000c7202 */ /* 0x000fe20000000f00 */
[----:B------:R-:W-:Y:S02]  /*11980*/  IMAD.MOV.U32 R11, RZ, RZ, 0x181f ;  /* 0x0000181fff0b7424 */ /* 0x000fe400078e00ff */
[----:B------:R-:W-:-:S07]  /*11990*/  IMAD.MOV.U32 R15, RZ, RZ, -0x1 ;  /* 0xffffffffff0f7424 */ /* 0x000fce00078e00ff */
[----:B0-----:R-:W-:Y:S05]  /*119a0*/  WARPSYNC.COLLECTIVE R15, `(.L_x_141) ;  /* 0x000000000f087348 */ /* 0x001fea0003c00000 */
[----:B------:R1:W2:Y:S02]  /*119b0*/  SHFL.IDX P6, R14, R13, R12, R11 ;  /* 0x0000000c0d0e7389 */ /* 0x0002a400000c000b */
[----:B012---:R-:W-:Y:S01]  /*119c0*/  ENDCOLLECTIVE ;  /* 0x000000000000791b */ /* 0x007fe20003800000 */
.L_x_141:
[----:B------:R-:W-:Y:S05]  /*119d0*/  BSYNC B1 ;  /* 0x0000000000017941 */ /* 0x000fea0003800000 */
.L_x_140:
[----:B------:R-:W-:Y:S01]  /*119e0*/  MOV R13, R17 ;  /* 0x00000011000d7202 */ /* 0x000fe20000000f00 */
[----:B------:R-:W-:Y:S01]  /*119f0*/  IMAD.MOV.U32 R12, RZ, RZ, RZ ;  /* 0x000000ffff0c7224 */ /* 0x000fe200078e00ff */
[----:B------:R-:W-:Y:S01]  /*11a00*/  LEA R6, R6, UR39, 0x1 ;  /* 0x0000002706067c11 */ /* 0x000fe2000f8e08ff */
[----:B------:R-:W-:Y:S02]  /*11a10*/  IMAD.MOV.U32 R11, RZ, RZ, 0x181f ;  /* 0x0000181fff0b7424 */ /* 0x000fe400078e00ff */
[----:B------:R-:W-:Y:S02]  /*11a20*/  IMAD.MOV.U32 R15, RZ, RZ, -0x1 ;  /* 0xffffffffff0f7424 */ /* 0x000fe400078e00ff */
[----:B------:R-:W-:-:S07]  /*11a30*/  IMAD.MOV.U32 R3, RZ, RZ, R14 ;  /* 0x000000ffff037224 */ /* 0x000fce00078e000e */
[----:B------:R-:W-:Y:S05]  /*11a40*/  WARPSYNC.COLLECTIVE R15, `(.L_x_142) ;  /* 0x000000000f087348 */ /* 0x000fea0003c00000 */
[----:B------:R0:W1:Y:S02]  /*11a50*/  SHFL.IDX P6, R14, R13, R12, R11 ;  /* 0x0000000c0d0e7389 */ /* 0x00006400000c000b */
[----:B01----:R-:W-:Y:S01]  /*11a60*/  ENDCOLLECTIVE ;  /* 0x000000000000791b */ /* 0x003fe20003800000 */
.L_x_142:
[----:B------:R-:W-:Y:S02]  /*11a70*/  IMAD.MOV.U32 R13, RZ, RZ, R18 ;  /* 0x000000ffff0d7224 */ /* 0x000fe400078e0012 */
[----:B------:R-:W-:Y:S01]  /*11a80*/  IMAD.MOV.U32 R12, RZ, RZ, 0x1 ;  /* 0x00000001ff0c7424 */ /* 0x000fe200078e00ff */
[----:B------:R-:W-:-:S13]  /*11a90*/  IADD3 R2, P0, R14, R0, RZ ;  /* 0x000000000e027210 */ /* 0x000fda0007f1e0ff */
[----:B------:R-:W-:Y:S05]  /*11aa0*/  WARPSYNC.COLLECTIVE R15, `(.L_x_143) ;  /* 0x000000000f087348 */ /* 0x000fea0003c00000 */
[----:B------:R0:W1:Y:S02]  /*11ab0*/  SHFL.IDX P6, R14, R13, R12, R11 ;  /* 0x0000000c0d0e7389 */ /* 0x00006400000c000b */
[----:B01----:R-:W-:Y:S01]  /*11ac0*/  ENDCOLLECTIVE ;  /* 0x000000000000791b */ /* 0x003fe20003800000 */
.L_x_143:
[----:B------:R-:W-:Y:S02]  /*11ad0*/  IADD3.X R3, RZ, R3, RZ, P0, !PT ;  /* 0x00000003ff037210 */ /* 0x000fe400007fe4ff */
[----:B------:R-:W-:Y:S02]  /*11ae0*/  ISETP.LT.OR P0, PT, R9, 0x1, P4 ;  /* 0x000000010900780c */ /* 0x000fe40002701670 */
[----:B------:R-:W-:-:S11]  /*11af0*/  MOV R13, R17 ;  /* 0x00000011000d7202 */ /* 0x000fd60000000f00 */
        /* <DEDUP_REMOVED lines=8> */
[----:B------:R-:W-:-:S13]  /*11b80*/  ISETP.LT.OR P0, PT, R9, 0x1, P1 ;  /* 0x000000010900780c */ /* 0x000fda0000f01670 */
[----:B------:R0:W-:Y:S02]  /*11b90*/  LDGSTS.E.BYPASS.LTC128B.128 [R6+0x7c00], desc[UR36][R2.64+0x180], !P0 ;  /* 0x07c0018002067fae */ /* 0x0001e4000c101d64 */
[----:B0-----:R-:W-:-:S07]  /*11ba0*/  IMAD.MOV.U32 R3, RZ, RZ, R14 ;  /* 0x000000ffff037224 */ /* 0x001fce00078e000e */
[----:B------:R-:W-:Y:S05]  /*11bb0*/  WARPSYNC.COLLECTIVE R15, `(.L_x_144) ;  /* 0x000000000f087348 */ /* 0x000fea0003c00000 */
[----:B------:R0:W1:Y:S02]  /*11bc0*/  SHFL.IDX P6, R14, R13, R12, R11 ;  /* 0x0000000c0d0e7389 */ /* 0x00006400000c000b */
[----:B01----:R-:W-:Y:S01]  /*11bd0*/  ENDCOLLECTIVE ;  /* 0x000000000000791b */ /* 0x003fe20003800000 */
.L_x_144:
[----:B------:R-:W-:Y:S02]  /*11be0*/  IMAD.MOV.U32 R13, RZ, RZ, R18 ;  /* 0x000000ffff0d7224 */ /* 0x000fe400078e0012 */
[----:B------:R-:W-:Y:S01]  /*11bf0*/  IMAD.MOV.U32 R12, RZ, RZ, 0x2 ;  /* 0x00000002ff0c7424 */ /* 0x000fe200078e00ff */
[----:B------:R-:W-:-:S13]  /*11c00*/  IADD3 R2, P0, R14, R0, RZ ;  /* 0x000000000e027210 */ /* 0x000fda0007f1e0ff */
[----:B------:R-:W-:Y:S05]  /*11c10*/  WARPSYNC.COLLECTIVE R15, `(.L_x_145) ;  /* 0x000000000f087348 */ /* 0x000fea0003c00000 */
[----:B------:R0:W1:Y:S02]  /*11c20*/  SHFL.IDX P6, R14, R13, R12, R11 ;  /* 0x0000000c0d0e7389 */ /* 0x00006400000c000b */
[----:B01----:R-:W-:Y:S01]  /*11c30*/  ENDCOLLECTIVE ;  /* 0x000000000000791b */ /* 0x003fe20003800000 */
.L_x_145:
[----:B------:R-:W-:Y:S01]  /*11c40*/  IMAD.X R3, RZ, RZ, R3, P0 ;  /* 0x000000ffff037224 */ /* 0x000fe200000e0603 */
[----:B------:R-:W-:Y:S01]  /*11c50*/  ISETP.LT.OR P0, PT, R9, 0x11, P4 ;  /* 0x000000110900780c */ /* 0x000fe20002701670 */
[----:B------:R-:W-:-:S12]  /*11c60*/  IMAD.MOV.U32 R13, RZ, RZ, R17 ;  /* 0x000000ffff0d7224 */ /* 0x000fd800078e0011 */
        /* <DEDUP_REMOVED lines=10> */
[----:B0-----:R-:W-:-:S07]  /*11d10*/  MOV R3, R14 ;  /* 0x0000000e00037202 */ /* 0x001fce0000000f00 */
[----:B------:R-:W-:Y:S05]  /*11d20*/  WARPSYNC.COLLECTIVE R15, `(.L_x_146) ;  /* 0x000000000f087348 */ /* 0x000fea0003c00000 */
[----:B------:R0:W1:Y:S02]  /*11d30*/  SHFL.IDX P6, R14, R13, R12, R11 ;  /* 0x0000000c0d0e7389 */ /* 0x00006400000c000b */
[----:B01----:R-:W-:Y:S01]  /*11d40*/  ENDCOLLECTIVE ;  /* 0x000000000000791b */ /* 0x003fe20003800000 */
.L_x_146:
[----:B------:R-:W-:Y:S01]  /*11d50*/  IMAD.MOV.U32 R13, RZ, RZ, R18 ;  /* 0x000000ffff0d7224 */ /* 0x000fe200078e0012 */
[----:B------:R-:W-:Y:S02]  /*11d60*/  MOV R12, 0x3 ;  /* 0x00000003000c7802 */ /* 0x000fe40000000f00 */
[----:B------:R-:W-:-:S13]  /*11d70*/  IADD3 R2, P0, R14, R0, RZ ;  /* 0x000000000e027210 */ /* 0x000fda0007f1e0ff */
[----:B------:R-:W-:Y:S05]  /*11d80*/  WARPSYNC.COLLECTIVE R15, `(.L_x_147) ;  /* 0x000000000f087348 */ /* 0x000fea0003c00000 */
[----:B------:R0:W1:Y:S02]  /*11d90*/  SHFL.IDX P6, R14, R13, R12, R11 ;  /* 0x0000000c0d0e7389 */ /* 0x00006400000c000b */
[----:B01----:R-:W-:Y:S01]  /*11da0*/  ENDCOLLECTIVE ;  /* 0x000000000000791b */ /* 0x003fe20003800000 */
.L_x_147:
        /* <DEDUP_REMOVED lines=17> */
.L_x_148:
[----:B------:R-:W-:Y:S01]  /*11ec0*/  MOV R13, R18 ;  /* 0x00000012000d7202 */ /* 0x000fe20000000f00 */
[----:B------:R-:W-:Y:S01]  /*11ed0*/  IMAD.MOV.U32 R12, RZ, RZ, 0x4 ;  /* 0x00000004ff0c7424 */ /* 0x000fe200078e00ff */
[----:B------:R-:W-:-:S13]  /*11ee0*/  IADD3 R2, P0, R14, R0, RZ ;  /* 0x000000000e027210 */ /* 0x000fda0007f1e0ff */
[----:B------:R-:W-:Y:S05]  /*11ef0*/  WARPSYNC.COLLECTIVE R15, `(.L_x_149) ;  /* 0x000000000f087348 */ /* 0x000fea0003c00000 */
[----:B------:R0:W1:Y:S02]  /*11f00*/  SHFL.IDX P6, R14, R13, R12, R11 ;  /* 0x0000000c0d0e7389 */ /* 0x00006400000c000b */
[----:B01----:R-:W-:Y:S01]  /*11f10*/  ENDCOLLECTIVE ;  /* 0x000000000000791b */ /* 0x003fe20003800000 */
.L_x_149:
[----:B------:R-:W-:Y:S01]  /*11f20*/  IMAD.X R3, RZ, RZ, R3, P0 ;  /* 0x000000ffff037224 */ /* 0x000fe200000e0603 */
[----:B------:R-:W-:Y:S01]  /*11f30*/  ISETP.LT.OR P0, PT, R9, 0x31, P4 ;  /* 0x000000310900780c */ /* 0x000fe20002701670 */
[----:B------:R-:W-:-:S12]  /*11f40*/  IMAD.MOV.U32 R13, RZ, RZ, R17 ;  /* 0x000000ffff0d7224 */ /* 0x000fd800078e0011 */
[----:B------:R-:W-:Y:S01]  /*11f50*/  @!PT LDS RZ, [RZ] ;  /* 0x00000000fffff984 */ /* 0x000fe20000000800 */
[----:B------:R-:W-:Y:S01]  /*11f60*/  @!PT LDS RZ, [RZ] ;  /* 0x00000000fffff984 */ /* 0x000fe20000000800 */
[----:B------:R-:W-:Y:S01]  /*11f70*/  @!PT LDS RZ, [RZ] ;  /* 0x00000000fffff984 */ /* 0x000fe20000000800 */
[----:B------:R0:W-:Y:S01]  /*11f80*/  LDGSTS.E.BYPASS.LTC128B.128 [R6+0x1c00], desc[UR36][R2.64], !P0 ;  /* 0x01c0000002067fae */ /* 0x0001e2000c101d64 */
[----:B------:R-:W-:Y:S01]  /*11f90*/  ISETP.LT.OR P0, PT, R9, 0x31, P3 ;  /* 0x000000310900780c */ /* 0x000fe20001f01670 */
[----:B------:R-:W-:-:S12]  /*11fa0*/  IMAD.MOV.U32 R18, RZ, RZ, R14 ;  /* 0x000000ffff127224 */ /* 0x000fd800078e000e */
[----:B0-----:R-:W-:Y:S05]  /*11fb0*/  WARPSYNC.COLLECTIVE R15, `(.L_x_150) ;  /* 0x000000000f087348 */ /* 0x001fea0003c00000 */
[----:B------:R1:W2:Y:S02]  /*11fc0*/  SHFL.IDX P6, R14, R13, R12, R11 ;  /* 0x0000000c0d0e7389 */ /* 0x0002a400000c000b */
[----:B012---:R-:W-:Y:S01]  /*11fd0*/  ENDCOLLECTIVE ;  /* 0x000000000000791b */ /* 0x007fe20003800000 */
.L_x_150:
        /* <DEDUP_REMOVED lines=8> */
[----:B------:R-:W-:Y:S05]  /*12060*/  BRA `(.L_x_151) ;  /* 0xffffffcc00e47947 */ /* 0x000fea000383ffff */
.L_x_73:
[----:B0-----:R0:W1:Y:S02]  /*12070*/  SYNCS.PHASECHK.TRANS64.TRYWAIT P0, [R4+URZ+0x38860], R3 ;  /* 0x03886003040075a7 */ /* 0x001064000800017f */
[----:B-1----:R-:W-:Y:S05]  /*12080*/  @!P0 NANOSLEEP.SYNCS 0x989680 ;  /* 0x009896800000895d */ /* 0x002fea0003900000 */
[----:B------:R-:W1:Y:S02]  /*12090*/  @!P0 SYNCS.PHASECHK.TRANS64 P0, [R4+URZ+0x38860], R3 ;  /* 0x03886003040085a7 */ /* 0x000e64000800007f */
[----:B-1----:R-:W-:Y:S05]  /*120a0*/  @!P0 BRA `(.L_x_73) ;  /* 0xfffffffc00f08947 */ /* 0x002fea000383ffff */
[----:B------:R-:W-:Y:S05]  /*120b0*/  BRA `(.L_x_152) ;  /* 0xffffffd000c47947 */ /* 0x000fea000383ffff */
.L_x_74:
[----:B------:R-:W-:Y:S01]  /*120c0*/  BSSY B0, `(.L_x_153) ;  /* 0x0000008000007945 */ /* 0x000fe20003800000 */
[----:B------:R-:W-:Y:S01]  /*120d0*/  MOV R13, R18 ;  /* 0x00000012000d7202 */ /* 0x000fe20000000f00 */
[----:B------:R-:W-:Y:S02]  /*120e0*/  IMAD.MOV.U32 R12, RZ, RZ, RZ ;  /* 0x000000ffff0c7224 */ /* 0x000fe400078e00ff */
[----:B------:R-:W-:Y:S02]  /*120f0*/  IMAD.MOV.U32 R11, RZ, RZ, 0x181f ;  /* 0x0000181fff0b7424 */ /* 0x000fe400078e00ff */
[----:B------:R-:W-:-:S07]  /*12100*/  IMAD.MOV.U32 R15, RZ, RZ, -0x1 ;  /* 0xffffffffff0f7424 */ /* 0x000fce00078e00ff */
[----:B0-----:R-:W-:Y:S05]  /*12110*/  WARPSYNC.COLLECTIVE R15, `(.L_x_154) ;  /* 0x000000000f087348 */ /* 0x001fea0003c00000 */
[----:B------:R1:W2:Y:S02]  /*12120*/  SHFL.IDX P6, R14, R13, R12, R11 ;  /* 0x0000000c0d0e7389 */ /* 0x0002a400000c000b */
[----:B012---:R-:W-:Y:S01]  /*12130*/  ENDCOLLECTIVE ;  /* 0x000000000000791b */ /* 0x007fe20003800000 */
.L_x_154:
[----:B------:R-:W-:Y:S05]  /*12140*/  BSYNC B0 ;  /* 0x0000000000007941 */ /* 0x000fea0003800000 */
.L_x_153:
[----:B------:R-:W-:Y:S01]  /*12150*/  IMAD.MOV.U32 R13, RZ, RZ, R17 ;  /* 0x000000ffff0d7224 */ /* 0x000fe200078e0011 */
[----:B------:R-:W-:Y:S01]  /*12160*/  MOV R15, 0xffffffff ;  /* 0xffffffff000f7802 */ /* 0x000fe20000000f00 */
[----:B------:R-:W-:Y:S01]  /*12170*/  IMAD.MOV.U32 R12, RZ, RZ, RZ ;  /* 0x000000ffff0c7224 */ /* 0x000fe200078e00ff */
[----:B------:R-:W-:Y:S01]  /*12180*/  MOV R0, R14 ;  /* 0x0000000e00007202 */ /* 0x000fe20000000f00 */
[----:B------:R-:W-:Y:S02]  /*12190*/  IMAD.MOV.U32 R11, RZ, RZ, 0x181f ;  /* 0x0000181fff0b7424 */ /* 0x000fe400078e00ff */
[----:B------:R-:W-:-:S07]  /*121a0*/  IMAD.SHL.U32 R6, R37, 0x2, RZ ;  /* 0x0000000225067824 */ /* 0x000fce00078e00ff */
[----:B------:R-:W-:Y:S05]  /*121b0*/  WARPSYNC.COLLECTIVE R15, `(.L_x_155) ;  /* 0x000000000f087348 */ /* 0x000fea0003c00000 */
[----:B------:R0:W1:Y:S02]  /*121c0*/  SHFL.IDX P6, R14, R13, R12, R11 ;  /* 0x0000000c0d0e7389 */ /* 0x00006400000c000b */
[----:B01----:R-:W-:Y:S01]  /*121d0*/  ENDCOLLECTIVE ;  /* 0x000000000000791b */ /* 0x003fe20003800000 */
.L_x_155:
[----:B------:R-:W-:Y:S01]  /*121e0*/  IMAD.MOV.U32 R13, RZ, RZ, R18 ;  /* 0x000000ffff0d7224 */ /* 0x000fe200078e0012 */
[----:B------:R-:W-:Y:S02]  /*121f0*/  MOV R12, 0x1 ;  /* 0x00000001000c7802 */ /* 0x000fe40000000f00 */
[----:B------:R-:W-:-:S13]  /*12200*/  IADD3 R2, P0, R14, R6, RZ ;  /* 0x000000060e027210 */ /* 0x000fda0007f1e0ff */
[----:B------:R-:W-:Y:S05]  /*12210*/  WARPSYNC.COLLECTIVE R15, `(.L_x_156) ;  /* 0x000000000f087348 */ /* 0x000fea0003c00000 */
[----:B------:R0:W1:Y:S02]  /*12220*/  SHFL.IDX P6, R14, R13, R12, R11 ;  /* 0x0000000c0d0e7389 */ /* 0x00006400000c000b */
[----:B01----:R-:W-:Y:S01]  /*12230*/  ENDCOLLECTIVE ;  /* 0x000000000000791b */ /* 0x003fe20003800000 */
.L_x_156:
[----:B------:R-:W-:Y:S01]  /*12240*/  IMAD.X R3, RZ, RZ, R0, P0 ;  /* 0x000000ffff037224 */ /* 0x000fe200000e0600 */
[----:B------:R-:W-:Y:S02]  /*12250*/  ISETP.LT.OR P0, PT, R5, 0x1, P4 ;  /* 0x000000010500780c */ /* 0x000fe40002701670 */
[----:B------:R-:W-:Y:S01]  /*12260*/  LEA R0, R7, UR39, 0x1 ;  /* 0x0000002707007c11 */ /* 0x000fe2000f8e08ff */
[----:B------:R-:W-:-:S10]  /*12270*/  IMAD.MOV.U32 R13, RZ, RZ, R17 ;  /* 0x000000ffff0d7224 */ /* 0x000fd400078e0011 */
        /* <DEDUP_REMOVED lines=9> */
.L_x_157:
[----:B------:R-:W-:Y:S01]  /*12310*/  @!PT LDS RZ, [RZ] ;  /* 0x00000000fffff984 */ /* 0x000fe20000000800 */
[----:B------:R-:W-:Y:S01]  /*12320*/  @!PT LDS RZ, [RZ] ;  /* 0x00000000fffff984 */ /* 0x000fe20000000800 */
[----:B------:R-:W-:Y:S01]  /*12330*/  @!PT LDS RZ, [RZ] ;  /* 0x00000000fffff984 */ /* 0x000fe20000000800 */
[----:B------:R-:W-:Y:S01]  /*12340*/  LDGSTS.E.BYPASS.LTC128B.128 [R0+0x2c00], desc[UR36][R2.64+0x80], !P0 ;  /* 0x02c0008002007fae */ /* 0x000fe2000c101d64 */
[----:B------:R-:W-:Y:S02]  /*12350*/  ISETP.LT.OR P0, PT, R5, 0x1, P2 ;  /* 0x000000010500780c */ /* 0x000fe40001701670 */
[----:B------:R-:W-:Y:S01]  /*12360*/  MOV R13, R18 ;  /* 0x00000012000d7202 */ /* 0x000fe20000000f00 */
[----:B------:R-:W-:-:S10]  /*12370*/  IMAD.MOV.U32 R12, RZ, RZ, 0x2 ;  /* 0x00000002ff0c7424 */ /* 0x000fd400078e00ff */
[----:B------:R-:W-:Y:S01]  /*12380*/  LDGSTS.E.BYPASS.LTC128B.128 [R0+0x5400], desc[UR36][R2.64+0x100], !P0 ;  /* 0x0540010002007fae */ /* 0x000fe2000c101d64 */
[----:B------:R-:W-:-:S13]  /*12390*/  ISETP.LT.OR P0, PT, R5, 0x1, P1 ;  /* 0x000000010500780c */ /* 0x000fda0000f01670 */
[----:B------:R0:W-:Y:S02]  /*123a0*/  LDGSTS.E.BYPASS.LTC128B.128 [R0+0x7c00], desc[UR36][R2.64+0x180], !P0 ;  /* 0x07c0018002007fae */ /* 0x0001e4000c101d64 */
[----:B0-----:R-:W-:-:S13]  /*123b0*/  IADD3 R2, P0, R14, R6, RZ ;  /* 0x000000060e027210 */ /* 0x001fda0007f1e0ff */
[----:B------:R-:W-:Y:S05]  /*123c0*/  WARPSYNC.COLLECTIVE R15, `(.L_x_158) ;  /* 0x000000000f087348 */ /* 0x000fea0003c00000 */
[----:B------:R0:W1:Y:S02]  /*123d0*/  SHFL.IDX P6, R14, R13, R12, R11 ;  /* 0x0000000c0d0e7389 */ /* 0x00006400000c000b */
[----:B01----:R-:W-:Y:S01]  /*123e0*/  ENDCOLLECTIVE ;  /* 0x000000000000791b */ /* 0x003fe20003800000 */
.L_x_158:
        /* <DEDUP_REMOVED lines=12> */
.L_x_159:
[----:B------:R-:W-:Y:S01]  /*124b0*/  @!PT LDS RZ, [RZ] ;  /* 0x00000000fffff984 */ /* 0x000fe20000000800 */
[----:B------:R-:W-:Y:S01]  /*124c0*/  @!PT LDS RZ, [RZ] ;  /* 0x00000000fffff984 */ /* 0x000fe20000000800 */
[----:B------:R-:W-:Y:S01]  /*124d0*/  @!PT LDS RZ, [RZ] ;  /* 0x00000000fffff984 */ /* 0x000fe20000000800 */
[----:B------:R-:W-:Y:S01]  /*124e0*/  LDGSTS.E.BYPASS.LTC128B.128 [R0+0x3400], desc[UR36][R2.64+0x80], !P0 ;  /* 0x0340008002007fae */ /* 0x000fe2000c101d64 */
[----:B------:R-:W-:Y:S01]  /*124f0*/  ISETP.LT.OR P0, PT, R5, 0x11, P2 ;  /* 0x000000110500780c */ /* 0x000fe20001701670 */
[----:B------:R-:W-:Y:S02]  /*12500*/  IMAD.MOV.U32 R13, RZ, RZ, R18 ;  /* 0x000000ffff0d7224 */ /* 0x000fe400078e0012 */
        /* <DEDUP_REMOVED lines=8> */
.L_x_160:
[----:B------:R-:W-:Y:S02]  /*12590*/  IADD3.X R3, RZ, R7, RZ, P0, !PT ;  /* 0x00000007ff037210 */ /* 0x000fe400007fe4ff */
[----:B------:R-:W-:Y:S02]  /*125a0*/  ISETP.LT.OR P0, PT, R5, 0x21, P4 ;  /* 0x000000210500780c */ /* 0x000fe40002701670 */
[----:B------:R-:W-:-:S11]  /*125b0*/  MOV R13, R17 ;  /* 0x00000011000d7202 */ /* 0x000fd60000000f00 */
        /* <DEDUP_REMOVED lines=9> */
.L_x_161:
        /* <DEDUP_REMOVED lines=14> */
.L_x_162:
[----:B------:R-:W-:Y:S01]  /*12730*/  IMAD.X R3, RZ, RZ, R7, P0 ;  /* 0x000000ffff037224 */ /* 0x000fe200000e0607 */
[----:B------:R-:W-:Y:S01]  /*12740*/  ISETP.LT.OR P0, PT, R5, 0x31, P4 ;  /* 0x000000310500780c */ /* 0x000fe20002701670 */
[----:B------:R-:W-:-:S12]  /*12750*/  IMAD.MOV.U32 R13, RZ, RZ, R17 ;  /* 0x000000ffff0d7224 */ /* 0x000fd800078e0011 */
[----:B------:R-:W-:Y:S01]  /*12760*/  @!PT LDS RZ, [RZ] ;  /* 0x00000000fffff984 */ /* 0x000fe20000000800 */
[----:B------:R-:W-:Y:S01]  /*12770*/  @!PT LDS RZ, [RZ] ;  /* 0x00000000fffff984 */ /* 0x000fe20000000800 */
[----:B------:R-:W-:Y:S01]  /*12780*/  @!PT LDS RZ, [RZ] ;  /* 0x00000000fffff984 */ /* 0x000fe20000000800 */
[----:B------:R0:W-:Y:S01]  /*12790*/  LDGSTS.E.BYPASS.LTC128B.128 [R0+0x1c00], desc[UR36][R2.64], !P0 ;  /* 0x01c0000002007fae */ /* 0x0001e2000c101d64 */
[----:B------:R-:W-:Y:S02]  /*127a0*/  ISETP.LT.OR P0, PT, R5, 0x31, P3 ;  /* 0x000000310500780c */ /* 0x000fe40001f01670 */
[----:B------:R-:W-:-:S11]  /*127b0*/  MOV R18, R14 ;  /* 0x0000000e00127202 */ /* 0x000fd60000000f00 */
[----:B0-----:R-:W-:Y:S05]  /*127c0*/  WARPSYNC.COLLECTIVE R15, `(.L_x_163) ;  /* 0x000000000f087348 */ /* 0x001fea0003c00000 */
[----:B------:R1:W2:Y:S02]  /*127d0*/  SHFL.IDX P6, R14, R13, R12, R11 ;  /* 0x0000000c0d0e7389 */ /* 0x0002a400000c000b */
[----:B012---:R-:W-:Y:S01]  /*127e0*/  ENDCOLLECTIVE ;  /* 0x000000000000791b */ /* 0x007fe20003800000 */
.L_x_163:
        /* <DEDUP_REMOVED lines=9> */
.L_x_79:
[----:B0-----:R0:W1:Y:S02]  /*12880*/  SYNCS.PHASECHK.TRANS64.TRYWAIT P0, [R5+URZ+0x38820], R0 ;  /* 0x03882000050075a7 */ /* 0x001064000800017f */
[----:B-1----:R-:W-:Y:S05]  /*12890*/  @!P0 NANOSLEEP.SYNCS 0x989680 ;  /* 0x009896800000895d */ /* 0x002fea0003900000 */
[----:B------:R-:W1:Y:S02]  /*128a0*/  @!P0 SYNCS.PHASECHK.TRANS64 P0, [R5+URZ+0x38820], R0 ;  /* 0x03882000050085a7 */ /* 0x000e64000800007f */
[----:B-1----:R-:W-:Y:S05]  /*128b0*/  @!P0 BRA `(.L_x_79) ;  /* 0xfffffffc00f08947 */ /* 0x002fea000383ffff */
[----:B------:R-:W-:Y:S05]  /*128c0*/  BRA `(.L_x_165) ;  /* 0xffffffd0006c7947 */ /* 0x000fea000383ffff */
.L_x_80:
[----:B------:R-:W1:Y:S01]  /*128d0*/  S2R R2, SR_TID.X ;  /* 0x0000000000027919 */ /* 0x000e620000002100 */
[----:B------:R-:W-:Y:S01]  /*128e0*/  BSSY B0, `(.L_x_166) ;  /* 0x000000a000007945 */ /* 0x000fe20003800000 */
[----:B------:R-:W-:Y:S01]  /*128f0*/  IMAD.MOV.U32 R12, RZ, RZ, RZ ;  /* 0x000000ffff0c7224 */ /* 0x000fe200078e00ff */
[----:B------:R-:W-:Y:S01]  /*12900*/  MOV R11, 0x1f ;  /* 0x0000001f000b7802 */ /* 0x000fe20000000f00 */
[----:B------:R-:W-:Y:S01]  /*12910*/  IMAD.MOV.U32 R15, RZ, RZ, -0x1 ;  /* 0xffffffffff0f7424 */ /* 0x000fe200078e00ff */
[----:B-1----:R-:W-:-:S04]  /*12920*/  SHF.R.U32.HI R2, RZ, 0x5, R2 ;  /* 0x00000005ff027819 */ /* 0x002fc80000011602 */
[----:B------:R-:W-:-:S05]  /*12930*/  LOP3.LUT R2, R2, 0x3, RZ, 0xc0, !PT ;  /* 0x0000000302027812 */ /* 0x000fca00078ec0ff */
[----:B------:R-:W-:-:S07]  /*12940*/  IMAD.MOV.U32 R13, RZ, RZ, R2 ;  /* 0x000000ffff0d7224 */ /* 0x000fce00078e0002 */
[----:B0-----:R-:W-:Y:S05]  /*12950*/  WARPSYNC.COLLECTIVE R15, `(.L_x_167) ;  /* 0x000000000f087348 */ /* 0x001fea0003c00000 */
[----:B------:R1:W2:Y:S02]  /*12960*/  SHFL.IDX P6, R14, R13, R12, R11 ;  /* 0x0000000c0d0e7389 */ /* 0x0002a400000c000b */
[----:B012---:R-:W-:Y:S01]  /*12970*/  ENDCOLLECTIVE ;  /* 0x000000000000791b */ /* 0x007fe20003800000 */
.L_x_167:
[----:B------:R-:W-:Y:S05]  /*12980*/  BSYNC B0 ;  /* 0x0000000000007941 */ /* 0x000fea0003800000 */
.L_x_166:
[----:B------:R-:W-:Y:S05]  /*12990*/  BRA `(.L_x_168) ;  /* 0xffffffd000547947 */ /* 0x000fea000383ffff */
.L_x_83:
[----:B------:R-:W-:Y:S01]  /*129a0*/  BSSY B1, `(.L_x_169) ;  /* 0x0000006000017945 */ /* 0x000fe20003800000 */
[----:B------:R-:W-:-:S07]  /*129b0*/  IMAD.MOV.U32 R15, RZ, RZ, -0x1 ;  /* 0xffffffffff0f7424 */ /* 0x000fce00078e00ff */
[----:B0-----:R-:W-:Y:S05]  /*129c0*/  WARPSYNC.COLLECTIVE R15, `(.L_x_170) ;  /* 0x000000000f0c7348 */ /* 0x001fea0003c00000 */
[----:B------:R-:W-:Y:S02]  /*129d0*/  ELECT P6, UR62, PT ;  /* 0x00000000003e782f */ /* 0x000fe400038c0000 */
[----:B------:R-:W-:Y:S01]  /*129e0*/  MOV R14, UR62 ;  /* 0x0000003e000e7c02 */ /* 0x000fe20008000f00 */
[----:B0-----:R-:W-:Y:S10]  /*129f0*/  ENDCOLLECTIVE ;  /* 0x000000000000791b */ /* 0x001ff40003800000 */
.L_x_170:
[----:B------:R-:W-:Y:S05]  /*12a00*/  BSYNC B1 ;  /* 0x0000000000017941 */ /* 0x000fea0003800000 */
.L_x_169:
[----:B------:R-:W-:Y:S05]  /*12a10*/  BRA `(.L_x_171) ;  /* 0xffffffd0004c7947 */ /* 0x000fea000383ffff */
.L_x_85:
[----:B0-----:R0:W1:Y:S02]  /*12a20*/  SYNCS.PHASECHK.TRANS64.TRYWAIT P1, [R3+URZ+0x38840], R2 ;  /* 0x03884002030075a7 */ /* 0x001064000802017f */
[----:B-1----:R-:W-:Y:S05]  /*12a30*/  @!P1 NANOSLEEP.SYNCS 0x989680 ;  /* 0x009896800000995d */ /* 0x002fea0003900000 */
[----:B------:R-:W1:Y:S02]  /*12a40*/  @!P1 SYNCS.PHASECHK.TRANS64 P1, [R3+URZ+0x38840], R2 ;  /* 0x03884002030095a7 */ /* 0x000e64000802007f */
[----:B-1----:R-:W-:Y:S05]  /*12a50*/  @!P1 BRA `(.L_x_85) ;  /* 0xfffffffc00f09947 */ /* 0x002fea000383ffff */
[----:B------:R-:W-:Y:S05]  /*12a60*/  BRA `(.L_x_172) ;  /* 0xffffffd000747947 */ /* 0x000fea000383ffff */
.L_x_87:
[----:B-1----:R1:W2:Y:S02]  /*12a70*/  SYNCS.PHASECHK.TRANS64.TRYWAIT P1, [R5+URZ+0x38840], R0 ;  /* 0x03884000050075a7 */ /* 0x0022a4000802017f */
[----:B--2---:R-:W-:Y:S05]  /*12a80*/  @!P1 NANOSLEEP.SYNCS 0x989680 ;  /* 0x009896800000995d */ /* 0x004fea0003900000 */
[----:B------:R-:W2:Y:S02]  /*12a90*/  @!P1 SYNCS.PHASECHK.TRANS64 P1, [R5+URZ+0x38840], R0 ;  /* 0x03884000050095a7 */ /* 0x000ea4000802007f */
[----:B--2---:R-:W-:Y:S05]  /*12aa0*/  @!P1 BRA `(.L_x_87) ;  /* 0xfffffffc00f09947 */ /* 0x004fea000383ffff */
[----:B------:R-:W-:Y:S05]  /*12ab0*/  BRA `(.L_x_173) ;  /* 0xffffffd000807947 */ /* 0x000fea000383ffff */
.L_x_89:
[----:B--2---:R2:W3:Y:S02]  /*12ac0*/  SYNCS.PHASECHK.TRANS64.TRYWAIT P1, [R3+URZ+0x38860], R2 ;  /* 0x03886002030075a7 */ /* 0x0044e4000802017f */
[----:B---3--:R-:W-:Y:S05]  /*12ad0*/  @!P1 NANOSLEEP.SYNCS 0x989680 ;  /* 0x009896800000995d */ /* 0x008fea0003900000 */
[----:B------:R-:W3:Y:S02]  /*12ae0*/  @!P1 SYNCS.PHASECHK.TRANS64 P1, [R3+URZ+0x38860], R2 ;  /* 0x03886002030095a7 */ /* 0x000ee4000802007f */
[----:B---3--:R-:W-:Y:S05]  /*12af0*/  @!P1 BRA `(.L_x_89) ;  /* 0xfffffffc00f09947 */ /* 0x008fea000383ffff */
[----:B------:R-:W-:Y:S05]  /*12b00*/  BRA `(.L_x_174) ;  /* 0xffffffd0007c7947 */ /* 0x000fea000383ffff */
.L_x_175:
[----:B------:R-:W-:-:S00]  /*12b10*/  BRA `(.L_x_175) ;  /* 0xfffffffc00fc7947 */ /* 0x000fc0000383ffff */
[----:B------:R-:W-:-:S00]  /*12b20*/  NOP ;  /* 0x0000000000007918 */ /* 0x000fc00000000000 */
        /* <DEDUP_REMOVED lines=13> */
.L_x_15824:


//--------------------- .text._ZN7cutlass13device_kernelIN5flash11enable_sm90INS1_16FlashAttnFwdSm90INS1_25CollectiveMainloopFwdSm90ILi2EN4cute5tupleIJNS5_1CILi1EEES8_S8_EEENS6_IJNS7_ILi128EEENS7_ILi80EEENS7_ILi256EEEEEELi256ENS_10bfloat16_tEfNS_4arch4Sm90ELb0ELb0ELb0ELb1ELb1ELb0ELb0ELb1ELb1ELb1ELb0ELb0EEENS1_21CollectiveEpilogueFwdINS6_IJSA_SC_SB_EEES9_SE_SG_Li256ELb1ELb1ELb0ELb0EEENS1_36VarlenDynamicPersistentTileSchedulerILi128ELi80ELi256ELi128ELb0ELb1ELb1ELb0ELb1ELb1EEEEEEEEEvNT_6ParamsE --------------------------
	.section	.text._ZN7cutlass13device_kernelIN5flash11enable_sm90INS1_16FlashAttnFwdSm90INS1_25CollectiveMainloopFwdSm90ILi2EN4cute5tupleIJNS5_1CILi1EEES8_S8_EEENS6_IJNS7_ILi128EEENS7_ILi80EEENS7_ILi256EEEEEELi256ENS_10bfloat16_tEfNS_4arch4Sm90ELb0ELb0ELb0ELb1ELb1ELb0ELb0ELb1ELb1ELb1ELb0ELb0EEENS1_21CollectiveEpilogueFwdINS6_IJSA_SC_SB_EEES9_SE_SG_Li256ELb1ELb1ELb0ELb0EEENS1_36VarlenDynamicPersistentTileSchedulerILi128ELi80ELi256ELi128ELb0ELb1ELb1ELb0ELb1ELb1EEEEEEEEEvNT_6ParamsE,"ax",@progbits
	.align	128
.text._ZN7cutlass13device_kernelIN5flash11enable_sm90INS1_16FlashAttnFwdSm90INS1_25CollectiveMainloopFwdSm90ILi2EN4cute5tupleIJNS5_1CILi1EEES8_S8_EEENS6_IJNS7_ILi128EEENS7_ILi80EEENS7_ILi256EEEEEELi256ENS_10bfloat16_tEfNS_4arch4Sm90ELb0ELb0ELb0ELb1ELb1ELb0ELb0ELb1ELb1ELb1ELb0ELb0EEENS1_21CollectiveEpilogueFwdINS6_IJSA_SC_SB_EEES9_SE_SG_Li256ELb1ELb1ELb0ELb0EEENS1_36VarlenDynamicPersistentTileSchedulerILi128ELi80ELi256ELi128ELb0ELb1ELb1ELb0ELb1ELb1EEEEEEEEEvNT_6ParamsE:
        .type           _ZN7cutlass13device_kernelIN5flash11enable_sm90INS1_16FlashAttnFwdSm90INS1_25CollectiveMainloopFwdSm90ILi2EN4cute5tupleIJNS5_1CILi1EEES8_S8_EEENS6_IJNS7_ILi128EEENS7_ILi80EEENS7_ILi256EEEEEELi256ENS_10bfloat16_tEfNS_4arch4Sm90ELb0ELb0ELb0ELb1ELb1ELb0ELb0ELb1ELb1ELb1ELb0ELb0EEENS1_21CollectiveEpilogueFwdINS6_IJSA_SC_SB_EEES9_SE_SG_Li256ELb1ELb1ELb0ELb0EEENS1_36VarlenDynamicPersistentTileSchedulerILi128ELi80ELi256ELi128ELb0ELb1ELb1ELb0ELb1ELb1EEEEEEEEEvNT_6ParamsE,@function
        .size           _ZN7cutlass13device_kernelIN5flash11enable_sm90INS1_16FlashAttnFwdSm90INS1_25CollectiveMainloopFwdSm90ILi2EN4cute5tupleIJNS5_1CILi1EEES8_S8_EEENS6_IJNS7_ILi128EEENS7_ILi80EEENS7_ILi256EEEEEELi256ENS_10bfloat16_tEfNS_4arch4Sm90ELb0ELb0ELb0ELb1ELb1ELb0ELb0ELb1ELb1ELb1ELb0ELb0EEENS1_21CollectiveEpilogueFwdINS6_IJSA_SC_SB_EEES9_SE_SG_Li256ELb1ELb1ELb0ELb0EEENS1_36VarlenDynamicPersistentTileSchedulerILi128ELi80ELi256ELi128ELb0ELb1ELb1ELb0ELb1ELb1EEEEEEEEEvNT_6ParamsE,(.L_x_15825 - _ZN7cutlass13device_kernelIN5flash11enable_sm90INS1_16FlashAttnFwdSm90INS1_25CollectiveMainloopFwdSm90ILi2EN4cute5tupleIJNS5_1CILi1EEES8_S8_EEENS6_IJNS7_ILi128EEENS7_ILi80EEENS7_ILi256EEEEEELi256ENS_10bfloat16_tEfNS_4arch4Sm90ELb0ELb0ELb0ELb1ELb1ELb0ELb0ELb1ELb1ELb1ELb0ELb0EEENS1_21CollectiveEpilogueFwdINS6_IJSA_SC_SB_EEES9_SE_SG_Li256ELb1ELb1ELb0ELb0EEENS1_36VarlenDynamicPersistentTileSchedulerILi128ELi80ELi256ELi128ELb0ELb1ELb1ELb0ELb1ELb1EEEEEEEEEvNT_6ParamsE)
        .other          _ZN7cutlass13device_kernelIN5flash11enable_sm90INS1_16FlashAttnFwdSm90INS1_25CollectiveMainloopFwdSm90ILi2EN4cute5tupleIJNS5_1CILi1EEES8_S8_EEENS6_IJNS7_ILi128EEENS7_ILi80EEENS7_ILi256EEEEEELi256ENS_10bfloat16_tEfNS_4arch4Sm90ELb0ELb0ELb0ELb1ELb1ELb0ELb0ELb1ELb1ELb1ELb0ELb0EEENS1_21CollectiveEpilogueFwdINS6_IJSA_SC_SB_EEES9_SE_SG_Li256ELb1ELb1ELb0ELb0EEENS1_36VarlenDynamicPersistentTileSchedulerILi128ELi80ELi256ELi128ELb0ELb1ELb1ELb0ELb1ELb1EEEEEEEEEvNT_6ParamsE,@"STO_CUDA_ENTRY STV_DEFAULT"
_ZN7cutlass13device_kernelIN5flash11enable_sm90INS1_16FlashAttnFwdSm90INS1_25CollectiveMainloopFwdSm90ILi2EN4cute5tupleIJNS5_1CILi1EEES8_S8_EEENS6_IJNS7_ILi128EEENS7_ILi80EEENS7_ILi256EEEEEELi256ENS_10bfloat16_tEfNS_4arch4Sm90ELb0ELb0ELb0ELb1ELb1ELb0ELb0ELb1ELb1ELb1ELb0ELb0EEENS1_21CollectiveEpilogueFwdINS6_IJSA_SC_SB_EEES9_SE_SG_Li256ELb1ELb1ELb0ELb0EEENS1_36VarlenDynamicPersistentTileSchedulerILi128ELi80ELi256ELi128ELb0ELb1ELb1ELb0ELb1ELb1EEEEEEEEEvNT_6ParamsE:
        /* <DEDUP_REMOVED lines=45> */
.L_x_176:
        /* <DEDUP_REMOVED lines=22> */
.L_x_177:
        /* <DEDUP_REMOVED lines=18> */
.L_x_178:
        /* <DEDUP_REMOVED lines=22> */
.L_x_179:
        /* <DEDUP_REMOVED lines=23> */
.L_x_180:
        /* <DEDUP_REMOVED lines=10> */
.L_x_182:
[----:B------:R-:W-:-:S08]  /*08c0*/  NOP ;  /* 0x0000000000007918 */ /* 0x000fd00000000000 */
[----:B------:R-:W1:Y:S02]  /*08d0*/  USETMAXREG.TRY_ALLOC.CTAPOOL UP0, 0xe8 ;  /* 0x000000e8000079c8 */ /* 0x000e640008000600 */
[----:B-1----:R-:W-:-:S13]  /*08e0*/  PLOP3.LUT P0, PT, PT, PT, UP0, 0x80, 0x0 ;  /* 0x000000000000781c */ /* 0x002fda0003f0f008 */
[----:B------:R-:W-:Y:S05]  /*08f0*/  @!P0 BRA `(.L_x_182) ;  /* 0xfffffffc00f08947 */ /* 0x000fea000383ffff */
[----:B------:R-:W1:Y:S08]  /*0900*/  S2UR UR5, SR_CgaCtaId ;  /* 0x00000000000579c3 */ /* 0x000e700000008800 */
[----:B------:R-:W-:Y:S06]  /*0910*/  BAR.ARV 0x8, 0x180 ;  /* 0x0206000000007b1d */ /* 0x000fec0000002000 */
[----:B------:R-:W-:-:S02]  /*0920*/  UMOV UR4, 0x400 ;  /* 0x0000040000047882 */ /* 0x000fc40000000000 */
[----:B------:R-:W-:Y:S01]  /*0930*/  BAR.SYNC.DEFER_BLOCKING 0x5, 0x180 ;  /* 0x0146000000007b1d */ /* 0x000fe20000010000 */
[----:B-1----:R-:W-:-:S09]  /*0940*/  ULEA UR4, UR5, UR4, 0x18 ;  /* 0x0000000405047291 */ /* 0x002fd2000f8ec03f */
[----:B------:R-:W1:Y:S01]  /*0950*/  LDS.128 R12, [UR4+0x388d0] ;  /* 0x0388d004ff0c7984 */ /* 0x000e620008000c00 */
[----:B------:R-:W-:Y:S01]  /*0960*/  ULDC UR4, c[0x0][0xc3c] ;  /* 0x00030f0000047ab9 */ /* 0x000fe20000000800 */
[----:B------:R-:W-:Y:S06]  /*0970*/  BAR.ARV 0x4, 0x180 ;  /* 0x0106000000007b1d */ /* 0x000fec0000002000 */
[----:B-1----:R-:W-:-:S13]  /*0980*/  ISETP.GE.AND P0, PT, R15, UR4, PT ;  /* 0x000000040f007c0c */ /* 0x002fda000bf06270 */
[----:B------:R-:W-:Y:S05]  /*0990*/  @P0 EXIT ;  /* 0x000000000000094d */ /* 0x000fea0003800000 */
[----:B0-----:R-:W2:Y:S01]  /*09a0*/  LDL R2, [R1+0x24] ;  /* 0x0000240001027983 */ /* 0x001ea20000100800 */
[----:B------:R-:W-:Y:S01]  /*09b0*/  R2UR UR5, R13 ;  /* 0x000000000d0572ca */ /* 0x000fe200000e0000 */
[----:B------:R-:W-:Y:S01]  /*09c0*/  UMOV UR38, URZ ;  /* 0x0000003f00267c82 */ /* 0x000fe20008000000 */
[----:B------:R-:W-:Y:S01]  /*09d0*/  R2UR UR6, R14 ;  /* 0x000000000e0672ca */ /* 0x000fe200000e0000 */
[----:B------:R-:W0:Y:S01]  /*09e0*/  S2R R0, SR_TID.X ;  /* 0x0000000000007919 */ /* 0x000e220000002100 */
[----:B------:R-:W-:Y:S01]  /*09f0*/  R2UR UR7, R15 ;  /* 0x000000000f0772ca */ /* 0x000fe200000e0000 */
[----:B0-----:R-:W-:-:S05]  /*0a00*/  VIADD R11, R0, 0xffffff80 ;  /* 0xffffff80000b7836 */ /* 0x001fca0000000000 */
[----:B------:R-:W-:-:S04]  /*0a10*/  SHF.R.S32.HI R0, RZ, 0x1f, R11 ;  /* 0x0000001fff007819 */ /* 0x000fc8000001140b */
[CC--:B------:R-:W-:Y:S02]  /*0a20*/  LEA.HI R4, R0.reuse, R11.reuse, RZ, 0x5 ;  /* 0x0000000b00047211 */ /* 0x0c0fe400078f28ff */
[----:B------:R-:W-:-:S03]  /*0a30*/  LEA.HI R3, R0, R11, RZ, 0x4 ;  /* 0x0000000b00037211 */ /* 0x000fc600078f20ff */
[----:B------:R-:W-:Y:S01]  /*0a40*/  IMAD.SHL.U32 R5, R4, 0x20, RZ ;  /* 0x0000002004057824 */ /* 0x000fe200078e00ff */
[----:B------:R-:W-:Y:S02]  /*0a50*/  LOP3.LUT R4, R3, 0x3fffff0, RZ, 0xc0, !PT ;  /* 0x03fffff003047812 */ /* 0x000fe400078ec0ff */
[----:B------:R-:W-:Y:S02]  /*0a60*/  SHF.R.S32.HI R6, RZ, 0x4, R3 ;  /* 0x00000004ff067819 */ /* 0x000fe40000011403 */
[----:B------:R-:W-:Y:S01]  /*0a70*/  LOP3.LUT R5, R5, 0xfffffc00, RZ, 0xc0, !PT ;  /* 0xfffffc0005057812 */ /* 0x000fe200078ec0ff */
[----:B------:R-:W-:Y:S01]  /*0a80*/  IMAD.IADD R4, R11, 0x1, -R4 ;  /* 0x000000010b047824 */ /* 0x000fe200078e0a04 */
[----:B------:R-:W-:-:S03]  /*0a90*/  LEA.HI R3, R3, R6, RZ, 0x1 ;  /* 0x0000000603037211 */ /* 0x000fc600078f08ff */
[----:B------:R-:W-:Y:S01]  /*0aa0*/  IMAD R4, R4, 0x40, R5 ;  /* 0x0000004004047824 */ /* 0x000fe200078e0205 */
[----:B------:R-:W-:Y:S02]  /*0ab0*/  LEA.HI R5, R0, R11, RZ, 0x2 ;  /* 0x0000000b00057211 */ /* 0x000fe400078f10ff */
[----:B------:R-:W-:Y:S02]  /*0ac0*/  LOP3.LUT R3, R3, 0x1ffffffe, RZ, 0xc0, !PT ;  /* 0x1ffffffe03037812 */ /* 0x000fe400078ec0ff */
[----:B------:R-:W-:Y:S02]  /*0ad0*/  LOP3.LUT R5, R5, 0xfffffffc, RZ, 0xc0, !PT ;  /* 0xfffffffc05057812 */ /* 0x000fe400078ec0ff */
[----:B------:R-:W-:Y:S01]  /*0ae0*/  IADD3 R3, R6, -R3, RZ ;  /* 0x8000000306037210 */ /* 0x000fe20007ffe0ff */
[----:B------:R-:W-:Y:S02]  /*0af0*/  IMAD.MOV.U32 R6, RZ, RZ, -0x2 ;  /* 0xfffffffeff067424 */ /* 0x000fe400078e00ff */
[----:B------:R-:W-:-:S02]  /*0b00*/  IMAD.IADD R5, R11, 0x1, -R5 ;  /* 0x000000010b057824 */ /* 0x000fc400078e0a05 */
[----:B------:R-:W-:-:S03]  /*0b10*/  IMAD R225, R3, 0x8, R4 ;  /* 0x0000000803e17824 */ /* 0x000fc600078e0204 */
[----:B------:R-:W-:-:S04]  /*0b20*/  LEA.HI R3, R5, R5, RZ, 0x1 ;  /* 0x0000000505037211 */ /* 0x000fc800078f08ff */
[----:B------:R-:W-:-:S05]  /*0b30*/  LOP3.LUT R4, R3, 0x1ffffffe, RZ, 0xc0, !PT ;  /* 0x1ffffffe03047812 */ /* 0x000fca00078ec0ff */
[----:B------:R-:W-:Y:S01]  /*0b40*/  IMAD.IADD R5, R5, 0x1, -R4 ;  /* 0x0000000105057824 */ /* 0x000fe200078e0a04 */
[----:B--2---:R-:W-:Y:S02]  /*0b50*/  R2UR UR4, R2 ;  /* 0x00000000020472ca */ /* 0x004fe400000e0000 */
[CC--:B------:R-:W-:Y:S02]  /*0b60*/  LEA.HI R2, R0.reuse, R11.reuse, RZ, 0x7 ;  /* 0x0000000b00027211 */ /* 0x0c0fe400078f38ff */
[----:B------:R-:W-:Y:S02]  /*0b70*/  LEA.HI R0, R0, R11, RZ, 0x3 ;  /* 0x0000000b00007211 */ /* 0x000fe400078f18ff */
[----:B------:R-:W-:Y:S02]  /*0b80*/  LOP3.LUT R220, R2, 0xffffff80, RZ, 0xc0, !PT ;  /* 0xffffff8002dc7812 */ /* 0x000fe400078ec0ff */
[----:B------:R-:W-:Y:S02]  /*0b90*/  SHF.R.S32.HI R221, RZ, 0x7, R2 ;  /* 0x00000007ffdd7819 */ /* 0x000fe40000011402 */
[----:B------:R-:W-:Y:S01]  /*0ba0*/  LOP3.LUT R213, R0, 0xfffffff8, RZ, 0xc0, !PT ;  /* 0xfffffff800d57812 */ /* 0x000fe200078ec0ff */
[C---:B------:R-:W-:Y:S01]  /*0bb0*/  IMAD.IADD R220, R11.reuse, 0x1, -R220 ;  /* 0x000000010bdc7824 */ /* 0x040fe200078e0adc */
[----:B------:R-:W-:Y:S01]  /*0bc0*/  LEA.HI R2, R2, R221, RZ, 0x1 ;  /* 0x000000dd02027211 */ /* 0x000fe200078f08ff */
[----:B------:R-:W-:Y:S01]  /*0bd0*/  ULOP3.LUT UR8, UR4, 0x1, URZ, 0xfc, !UPT ;  /* 0x0000000104087892 */ /* 0x000fe2000f8efc3f */
[----:B------:R-:W-:-:S02]  /*0be0*/  IADD3 R213, R11, -R213, RZ ;  /* 0x800000d50bd57210 */ /* 0x000fc40007ffe0ff */
[----:B------:R-:W-:Y:S01]  /*0bf0*/  SHF.R.S32.HI R7, RZ, 0x1f, R220 ;  /* 0x0000001fff077819 */ /* 0x000fe200000114dc */
[----:B------:R-:W-:Y:S01]  /*0c00*/  UMOV UR4, URZ ;  /* 0x0000003f00047c82 */ /* 0x000fe20008000000 */
[----:B------:R-:W-:Y:S01]  /*0c10*/  LOP3.LUT R2, R2, 0x3fffffe, RZ, 0xc0, !PT ;  /* 0x03fffffe02027812 */ /* 0x000fe200078ec0ff */
[----:B------:R-:W-:Y:S01]  /*0c20*/  IMAD.SHL.U32 R17, R213, 0x8, RZ ;  /* 0x00000008d5117824 */ /* 0x000fe200078e00ff */
[CC--:B------:R-:W-:Y:S01]  /*0c30*/  LEA.HI R8, R7.reuse, R220.reuse, RZ, 0x2 ;  /* 0x000000dc07087211 */ /* 0x0c0fe200078f10ff */
[----:B------:R-:W-:Y:S01]  /*0c40*/  IMAD.U32 R226, RZ, RZ, UR8 ;  /* 0x00000008ffe27e24 */ /* 0x000fe2000f8e00ff */
[----:B------:R-:W-:Y:S01]  /*0c50*/  LEA.HI R7, R7, R220, RZ, 0x5 ;  /* 0x000000dc07077211 */ /* 0x000fe200078f28ff */
[----:B------:R-:W-:Y:S01]  /*0c60*/  IMAD.IADD R2, R221, 0x1, -R2 ;  /* 0x00000001dd027824 */ /* 0x000fe200078e0a02 */
[--C-:B------:R-:W-:Y:S01]  /*0c70*/  SHF.R.S32.HI R9, RZ, 0x2, R8.reuse ;  /* 0x00000002ff097819 */ /* 0x100fe20000011408 */
[C---:B------:R-:W-:Y:S01]  /*0c80*/  VIADD R23, R17.reuse, 0x40 ;  /* 0x0000004011177836 */ /* 0x040fe20000000000 */
[----:B------:R-:W-:Y:S01]  /*0c90*/  SHF.R.S32.HI R10, RZ, 0x1f, R8 ;  /* 0x0000001fff0a7819 */ /* 0x000fe20000011408 */
[C---:B------:R-:W-:Y:S01]  /*0ca0*/  VIADD R22, R17.reuse, 0x80 ;  /* 0x0000008011167836 */ /* 0x040fe20000000000 */
[----:B------:R-:W-:Y:S01]  /*0cb0*/  SHF.R.S32.HI R7, RZ, 0x5, R7 ;  /* 0x00000005ff077819 */ /* 0x000fe20000011407 */
[----:B------:R-:W-:Y:S01]  /*0cc0*/  IMAD.U32 R219, RZ, RZ, UR4 ;  /* 0x00000004ffdb7e24 */ /* 0x000fe2000f8e00ff */
[----:B------:R-:W-:Y:S01]  /*0cd0*/  LEA.HI R10, R10, R9, RZ, 0x3 ;  /* 0x000000090a0a7211 */ /* 0x000fe200078f18ff */
[----:B------:R-:W-:Y:S01]  /*0ce0*/  IMAD.U32 R16, RZ, RZ, UR4 ;  /* 0x00000004ff107e24 */ /* 0x000fe2000f8e00ff */
[----:B------:R-:W-:-:S02]  /*0cf0*/  IADD3 R212, R17, 0xc0, RZ ;  /* 0x000000c011d47810 */ /* 0x000fc40007ffe0ff */
[----:B------:R-:W-:Y:S02]  /*0d00*/  LOP3.LUT R10, R10, 0xfffffff8, RZ, 0xc0, !PT ;  /* 0xfffffff80a0a7812 */ /* 0x000fe400078ec0ff */
[----:B------:R-:W-:Y:S02]  /*0d10*/  SHF.R.S32.HI R218, RZ, 0x3, R0 ;  /* 0x00000003ffda7819 */ /* 0x000fe40000011400 */
[----:B------:R-:W-:Y:S01]  /*0d20*/  SHF.R.S32.HI R3, RZ, 0x1f, R17 ;  /* 0x0000001fff037819 */ /* 0x000fe20000011411 */
[----:B------:R-:W-:Y:S01]  /*0d30*/  IMAD.IADD R10, R9, 0x1, -R10 ;  /* 0x00000001090a7824 */ /* 0x000fe200078e0a0a */
[----:B------:R-:W-:Y:S02]  /*0d40*/  LOP3.LUT R9, R8, 0x7ffffffc, RZ, 0xc0, !PT ;  /* 0x7ffffffc08097812 */ /* 0x000fe400078ec0ff */
[----:B------:R-:W-:Y:S01]  /*0d50*/  SHF.R.S32.HI R0, RZ, 0x1f, R22 ;  /* 0x0000001fff007819 */ /* 0x000fe20000011416 */
[----:B------:R-:W-:Y:S01]  /*0d60*/  IMAD R7, R7, 0x10, R10 ;  /* 0x0000001007077824 */ /* 0x000fe200078e020a */
[----:B------:R-:W-:Y:S01]  /*0d70*/  SHF.R.S32.HI R227, RZ, 0x1f, R212 ;  /* 0x0000001fffe37819 */ /* 0x000fe200000114d4 */
[----:B------:R-:W-:-:S02]  /*0d80*/  IMAD.IADD R9, R220, 0x1, -R9 ;  /* 0x00000001dc097824 */ /* 0x000fc400078e0a09 */
[----:B------:R-:W-:Y:S01]  /*0d90*/  IMAD R222, R2, 0x40, R7 ;  /* 0x0000004002de7824 */ /* 0x000fe200078e0207 */
[----:B------:R-:W-:Y:S01]  /*0da0*/  SHF.R.S32.HI R2, RZ, 0x1f, R23 ;  /* 0x0000001fff027819 */ /* 0x000fe20000011417 */
[----:B------:R-:W-:Y:S02]  /*0db0*/  IMAD R223, R9, R6, 0x50 ;  /* 0x0000005009df7424 */ /* 0x000fe400078e0206 */
[----:B------:R-:W-:-:S07]  /*0dc0*/  IMAD R224, R5, 0x8, R222 ;  /* 0x0000000805e07824 */ /* 0x000fce00078e02de */
.L_x_228:
[----:B------:R-:W-:Y:S01]  /*0dd0*/  ULDC.64 UR8, c[0x0][0xc88] ;  /* 0x0003220000087ab9 */ /* 0x000fe20000000a00 */
[----:B------:R-:W-:Y:S01]  /*0de0*/  ULDC.64 UR10, c[0x0][0xa20] ;  /* 0x00028800000a7ab9 */ /* 0x000fe20000000a00 */
[----:B------:R-:W-:-:S06]  /*0df0*/  UIMAD.WIDE UR8, UR7, 0x4, UR8 ;  /* 0x00000004070878a5 */ /* 0x000fcc000f8e0208 */
[----:B01----:R-:W-:Y:S02]  /*0e00*/  IMAD.U32 R2, RZ, RZ, UR8 ;  /* 0x00000008ff027e24 */ /* 0x003fe4000f8e00ff */
[----:B------:R-:W-:Y:S01]  /*0e10*/  IMAD.U32 R3, RZ, RZ, UR9 ;  /* 0x00000009ff037e24 */ /* 0x000fe2000f8e00ff */
[----:B------:R-:W-:-:S04]  /*0e20*/  ULDC.64 UR8, c[0x0][0xa28] ;  /* 0x00028a0000087ab9 */ /* 0x000fc80000000a00 */
[----:B--2---:R-:W2:Y:S01]  /*0e30*/  LDG.E R2, desc[UR36][R2.64] ;  /* 0x0000002402027981 */ /* 0x004ea2000c1e1900 */
[----:B------:R-:W-:Y:S02]  /*0e40*/  UISETP.NE.U32.AND UP0, UPT, UR8, URZ, UPT ;  /* 0x0000003f0800728c */ /* 0x000fe4000bf05070 */
[----:B------:R-:W-:Y:S02]  /*0e50*/  UISETP.NE.U32.AND UP1, UPT, UR10, URZ, UPT ;  /* 0x0000003f0a00728c */ /* 0x000fe4000bf25070 */
[----:B------:R-:W-:Y:S02]  /*0e60*/  UISETP.NE.AND.EX UP0, UPT, UR9, URZ, UPT, UP0 ;  /* 0x0000003f0900728c */ /* 0x000fe4000bf05300 */
[----:B------:R-:W-:-:S04]  /*0e70*/  UISETP.NE.AND.EX UP1, UPT, UR11, URZ, UPT, UP1 ;  /* 0x0000003f0b00728c */ /* 0x000fc8000bf25310 */
[----:B------:R-:W-:Y:S02]  /*0e80*/  PLOP3.LUT P0, PT, PT, PT, UP0, 0x80, 0x0 ;  /* 0x000000000000781c */ /* 0x000fe40003f0f008 */
[----:B------:R-:W-:Y:S02]  /*0e90*/  PLOP3.LUT P1, PT, PT, PT, UP1, 0x80, 0x0 ;  /* 0x000000000000781c */ /* 0x000fe40003f2f018 */
[----:B--2---:R-:W-:-:S13]  /*0ea0*/  R2UR UR4, R2 ;  /* 0x00000000020472ca */ /* 0x004fda00000e0000 */
[----:B------:R-:W-:Y:S02]  /*0eb0*/  USHF.R.S32.HI UR12, URZ, 0x1f, UR4 ;  /* 0x0000001f3f0c7899 */ /* 0x000fe40008011404 */
[----:B------:R-:W-:Y:S01]  /*0ec0*/  IMAD.U32 R215, RZ, RZ, UR4 ;  /* 0x00000004ffd77e24 */ /* 0x000fe2000f8e00ff */
[----:B------:R-:W-:Y:S02]  /*0ed0*/  @UP0 ULEA UR8, UP2, UR4, UR8, 0x2 ;  /* 0x0000000804080291 */ /* 0x000fe4000f84103f */
[----:B------:R-:W-:Y:S02]  /*0ee0*/  @UP1 ULEA UR10, UP3, UR4, UR10, 0x2 ;  /* 0x0000000a040a1291 */ /* 0x000fe4000f86103f */
[----:B------:R-:W-:Y:S01]  /*0ef0*/  @UP0 ULEA.HI.X UR9, UR4, UR9, UR12, 0x2, UP2 ;  /* 0x0000000904090291 */ /* 0x000fe200090f140c */
[----:B------:R-:W-:Y:S01]  /*0f00*/  IMAD.U32 R216, RZ, RZ, UR5 ;  /* 0x00000005ffd87e24 */ /* 0x000fe2000f8e00ff */
[----:B------:R-:W-:Y:S01]  /*0f10*/  @UP1 ULEA.HI.X UR11, UR4, UR11, UR12, 0x2, UP3 ;  /* 0x0000000b040b1291 */ /* 0x000fe200098f140c */
[----:B------:R-:W-:Y:S01]  /*0f20*/  IMAD.U32 R2, RZ, RZ, UR8 ;  /* 0x00000008ff027e24 */ /* 0x000fe2000f8e00ff */
[----:B------:R-:W-:Y:S01]  /*0f30*/  ULDC UR5, c[0x0][0x2f0] ;  /* 0x0000bc0000057ab9 */ /* 0x000fe20000000800 */
[----:B----4-:R-:W-:Y:S01]  /*0f40*/  IMAD.U32 R4, RZ, RZ, UR10 ;  /* 0x0000000aff047e24 */ /* 0x010fe2000f8e00ff */
[----:B------:R-:W-:Y:S01]  /*0f50*/  MOV R3, UR9 ;  /* 0x0000000900037c02 */ /* 0x000fe20008000f00 */
[----:B------:R-:W-:Y:S01]  /*0f60*/  ULDC.64 UR8, c[0x0][0x418] ;  /* 0x0001060000087ab9 */ /* 0x000fe20000000a00 */
[----:B------:R-:W-:Y:S01]  /*0f70*/  IMAD.U32 R5, RZ, RZ, UR11 ;  /* 0x0000000bff057e24 */ /* 0x000fe2000f8e00ff */
[----:B------:R-:W-:Y:S01]  /*0f80*/  ULDC UR4, c[0x0][0x424] ;  /* 0x0001090000047ab9 */ /* 0x000fe20000000800 */
[----:B------:R-:W-:Y:S01]  /*0f90*/  UMOV UR39, URZ ;  /* 0x0000003f00277c82 */ /* 0x000fe20008000000 */
[----:B------:R-:W2:Y:S01]  /*0fa0*/  @P0 LDG.E R2, desc[UR36][R2.64] ;  /* 0x0000002402020981 */ /* 0x000ea2000c1e1900 */
[----:B------:R-:W-:-:S03]  /*0fb0*/  IMAD.U32 R217, RZ, RZ, UR12 ;  /* 0x0000000cffd97e24 */ /* 0x000fc6000f8e00ff */
[----:B---3--:R-:W3:Y:S01]  /*0fc0*/  @P1 LDG.E R4, desc[UR36][R4.64] ;  /* 0x0000002404041981 */ /* 0x008ee2000c1e1900 */
[----:B------:R-:W-:-:S04]  /*0fd0*/  UISETP.NE.U32.AND UP0, UPT, UR8, URZ, UPT ;  /* 0x0000003f0800728c */ /* 0x000fc8000bf05070 */
[----:B------:R-:W-:-:S04]  /*0fe0*/  UISETP.NE.AND.EX UP0, UPT, UR9, URZ, UPT, UP0 ;  /* 0x0000003f0900728c */ /* 0x000fc8000bf05300 */
[----:B------:R-:W-:-:S04]  /*0ff0*/  USEL UR4, UR4, 0x1, UP0 ;  /* 0x0000000104047887 */ /* 0x000fc80008000000 */
[----:B------:R-:W-:Y:S01]  /*1000*/  UIMAD UR4, UR4, UR5, URZ ;  /* 0x00000005040472a4 */ /* 0x000fe2000f8e023f */
[----:B------:R-:W-:Y:S01]  /*1010*/  IMAD.MOV.U32 R0, RZ, RZ, RZ ;  /* 0x000000ffff007224 */ /* 0x000fe200078e00ff */
        /* <DEDUP_REMOVED lines=28> */
[----:B------:R-:W-:Y:S01]  /*11e0*/  IMAD.MOV.U32 R166, RZ, RZ, RZ ;  /* 0x000000ffffa67224 */ /* 0x000fe200078e00ff */
        /* <DEDUP_REMOVED lines=26> */
[----:B------:R-:W-:Y:S02]  /*1390*/  IMAD.MOV.U32 R41, RZ, RZ, RZ ;  /* 0x000000ffff297224 */ /* 0x000fe400078e00ff */
[----:B------:R-:W-:Y:S01]  /*13a0*/  IMAD.U32 R214, RZ, RZ, UR6 ;  /* 0x00000006ffd67e24 */ /* 0x000fe2000f8e00ff */
[----:B--2---:R-:W-:Y:S02]  /*13b0*/  @P0 R2UR UR39, R2 ;  /* 0x00000000022702ca */ /* 0x004fe400000e0000 */
[----:B------:R-:W-:Y:S02]  /*13c0*/  CS2R R2, SRZ ;  /* 0x0000000000027805 */ /* 0x000fe4000001ff00 */
[----:B---3--:R-:W-:Y:S02]  /*13d0*/  @P1 R2UR UR4, R4 ;  /* 0x00000000040412ca */ /* 0x008fe400000e0000 */
[----:B------:R-:W-:Y:S01]  /*13e0*/  PLOP3.LUT P0, PT, PT, PT, PT, 0x80, 0x0 ;  /* 0x000000000000781c */ /* 0x000fe20003f0f070 */
[----:B------:R-:W-:-:S12]  /*13f0*/  @P1 BRA `(.L_x_183) ;  /* 0x0000000000381947 */ /* 0x000fd80003800000 */
[----:B------:R-:W-:Y:S02]  /*1400*/  ULDC.64 UR6, c[0x0][0xa08] ;  /* 0x0002820000067ab9 */ /* 0x000fe40000000a00 */
[----:B------:R-:W-:-:S04]  /*1410*/  ISETP.NE.U32.AND P1, PT, RZ, UR6, PT ;  /* 0x00000006ff007c0c */ /* 0x000fc8000bf25070 */
[----:B------:R-:W-:-:S13]  /*1420*/  ISETP.NE.AND.EX P1, PT, RZ, UR7, PT, P1 ;  /* 0x00000007ff007c0c */ /* 0x000fda000bf25310 */
[----:B------:R-:W-:Y:S05]  /*1430*/  @!P1 BRA `(.L_x_183) ;  /* 0x0000000000289947 */ /* 0x000fea0003800000 */
[----:B------:R-:W-:Y:S01]  /*1440*/  R2UR UR6, R215 ;  /* 0x00000000d70672ca */ /* 0x000fe200000e0000 */
[----:B------:R-:W-:-:S12]  /*1450*/  ULDC.64 UR4, c[0x0][0xa08] ;  /* 0x0002820000047ab9 */ /* 0x000fd80000000a00 */
[----:B------:R-:W-:-:S06]  /*1460*/  UIMAD.WIDE UR4, UR6, 0x4, UR4 ;  /* 0x00000004060478a5 */ /* 0x000fcc000f8e0204 */
[----:B------:R-:W-:Y:S01]  /*1470*/  MOV R4, UR4 ;  /* 0x0000000400047c02 */ /* 0x000fe20008000f00 */
[----:B------:R-:W-:-:S05]  /*1480*/  IMAD.U32 R5, RZ, RZ, UR5 ;  /* 0x00000005ff057e24 */ /* 0x000fca000f8e00ff */
[----:B------:R-:W2:Y:S04]  /*1490*/  LDG.E R7, desc[UR36][R4.64] ;  /* 0x0000002404077981 */ /* 0x000ea8000c1e1900 */
[----:B------:R-:W3:Y:S01]  /*14a0*/  LDG.E R6, desc[UR36][R4.64+0x4] ;  /* 0x0000042404067981 */ /* 0x000ee2000c1e1900 */
[----:B--2---:R-:W-:Y:S02]  /*14b0*/  R2UR UR4, R7 ;  /* 0x00000000070472ca */ /* 0x004fe400000e0000 */
[----:B---3--:R-:W-:-:S13]  /*14c0*/  R2UR UR5, R6 ;  /* 0x00000000060572ca */ /* 0x008fda00000e0000 */
[----:B------:R-:W-:-:S12]  /*14d0*/  UIADD3 UR4, -UR4, UR5, URZ ;  /* 0x0000000504047290 */ /* 0x000fd8000fffe13f */
.L_x_183:
[----:B------:R-:W-:Y:S01]  /*14e0*/  UIADD3 UR39, -UR39, UR4, URZ ;  /* 0x0000000427277290 */ /* 0x000fe2000fffe13f */
[----:B------:R-:W-:Y:S01]  /*14f0*/  IMAD.MOV.U32 R40, RZ, RZ, RZ ;  /* 0x000000ffff287224 */ /* 0x000fe200078e00ff */
[----:B------:R-:W-:Y:S02]  /*1500*/  CS2R R162, SRZ ;  /* 0x0000000000a27805 */ /* 0x000fe4000001ff00 */
[----:B------:R-:W-:Y:S01]  /*1510*/  CS2R R34, SRZ ;  /* 0x0000000000227805 */ /* 0x000fe2000001ff00 */
[----:B------:R-:W-:Y:S01]  /*1520*/  UISETP.GE.AND UP0, UPT, UR39, 0x1, UPT ;  /* 0x000000012700788c */ /* 0x000fe2000bf06270 */
[----:B------:R-:W-:Y:S01]  /*1530*/  CS2R R36, SRZ ;  /* 0x0000000000247805 */ /* 0x000fe2000001ff00 */
[----:B------:R-:W-:Y:S01]  /*1540*/  UIADD3 UR4, UR39, 0x4f, URZ ;  /* 0x0000004f27047890 */ /* 0x000fe2000fffe03f */
[----:B------:R-:W-:Y:S02]  /*1550*/  CS2R R32, SRZ ;  /* 0x0000000000207805 */ /* 0x000fe4000001ff00 */
[----:B------:R-:W-:-:S02]  /*1560*/  CS2R R164, SRZ ;  /* 0x0000000000a47805 */ /* 0x000fc4000001ff00 */
[----:B------:R-:W-:Y:S02]  /*1570*/  CS2R R26, SRZ ;  /* 0x00000000001a7805 */ /* 0x000fe4000001ff00 */
[----:B------:R-:W-:Y:S01]  /*1580*/  PLOP3.LUT P1, PT, PT, PT, UP0, 0x80, 0x0 ;  /* 0x000000000000781c */ /* 0x000fe20003f2f008 */
[----:B------:R-:W-:Y:S01]  /*1590*/  UIMAD.WIDE UR4, UR4, 0x66666667, URZ ;  /* 0x66666667040478a5 */ /* 0x000fe2000f8e023f */
[----:B------:R-:W-:Y:S02]  /*15a0*/  CS2R R28, SRZ ;  /* 0x00000000001c7805 */ /* 0x000fe4000001ff00 */
[----:B------:R-:W-:Y:S01]  /*15b0*/  CS2R R24, SRZ ;  /* 0x0000000000187805 */ /* 0x000fe2000001ff00 */
[----:B------:R-:W-:-:S04]  /*15c0*/  USHF.R.U32.HI UR60, URZ, 0x1f, UR5 ;  /* 0x0000001f3f3c7899 */ /* 0x000fc80008011605 */
[----:B------:R-:W-:-:S04]  /*15d0*/  ULEA.HI.SX32 UR60, UR5, UR60, 0x1b ;  /* 0x0000003c053c7291 */ /* 0x000fc8000f8fda3f */
[----:B------:R-:W-:Y:S08]  /*15e0*/  @!P1 BRA `(.L_x_184) ;  /* 0x00000094005c9947 */ /* 0x000ff00003800000 */
[----:B------:R-:W0:Y:S01]  /*15f0*/  SHFL.IDX PT, R0, R221, RZ, 0x1f ;  /* 0x00001fffdd007589 */ /* 0x000e2200000e0000 */
[----:B------:R-:W1:Y:S01]  /*1600*/  S2UR UR61, SR_CgaCtaId ;  /* 0x00000000003d79c3 */ /* 0x000e620000008800 */
[----:B------:R-:W-:Y:S01]  /*1610*/  UMOV UR40, 0x400 ;  /* 0x0000040000287882 */ /* 0x000fe20000000000 */
[----:B0-----:R-:W-:Y:S01]  /*1620*/  R2UR UR4, R0 ;  /* 0x00000000000472ca */ /* 0x001fe200000e0000 */
[----:B-1----:R-:W-:-:S04]  /*1630*/  ULEA UR40, UR61, UR40, 0x18 ;  /* 0x000000283d287291 */ /* 0x002fc8000f8ec03f */
[----:B------:R-:W-:-:S04]  /*1640*/  UIADD3 UR6, UR40, 0x14400, URZ ;  /* 0x0001440028067890 */ /* 0x000fc8000fffe03f */
[----:B------:R-:W-:-:S04]  /*1650*/  ULOP3.LUT UP0, URZ, UR6, 0x9f, URZ, 0xc0, !UPT ;  /* 0x0000009f063f7892 */ /* 0x000fc8000f80c03f */
[----:B------:R-:W-:Y:S02]  /*1660*/  ULEA.HI UR5, UR4, UR4, URZ, 0x1 ;  /* 0x0000000404057291 */ /* 0x000fe4000f8f083f */
[----:B------:R-:W-:Y:S02]  /*1670*/  PLOP3.LUT P0, PT, PT, PT, UP0, 0x80, 0x0 ;  /* 0x000000000000781c */ /* 0x000fe40003f0f008 */
[----:B------:R-:W-:-:S04]  /*1680*/  ULOP3.LUT UR5, UR5, 0x1e, URZ, 0xc0, !UPT ;  /* 0x0000001e05057892 */ /* 0x000fc8000f8ec03f */
[----:B------:R-:W-:-:S04]  /*1690*/  UIADD3 UR5, UR4, -UR5, URZ ;  /* 0x8000000504057290 */ /* 0x000fc8000fffe03f */
[----:B------:R-:W-:-:S04]  /*16a0*/  ULEA UR5, UR5, UR6, 0xd ;  /* 0x0000000605057291 */ /* 0x000fc8000f8e683f */
[----:B------:R-:W-:-:S04]  /*16b0*/  USHF.R.U32.HI UR5, URZ, 0x4, UR5 ;  /* 0x000000043f057899 */ /* 0x000fc80008011605 */
[----:B------:R-:W-:Y:S01]  /*16c0*/  ULOP3.LUT UR41, UR5, 0x3fff, URZ, 0xc0, !UPT ;  /* 0x00003fff05297892 */ /* 0x000fe2000f8ec03f */
[----:B------:R-:W-:Y:S11]  /*16d0*/  @!P0 BRA `(.L_x_185) ;  /* 0x0000000000408947 */ /* 0x000ff60003800000 */
[----:B------:R-:W-:Y:S01]  /*16e0*/  MOV R0, 0x0 ;  /* 0x0000000000007802 */ /* 0x000fe20000000f00 */
[----:B------:R-:W-:Y:S01]  /*16f0*/  ULDC.64 UR4, c[0x4][0x138] ;  /* 0x01004e0000047ab9 */ /* 0x000fe20000000a00 */
[----:B------:R-:W-:Y:S01]  /*1700*/  ULDC.64 UR6, c[0x4][0xb8] ;  /* 0x01002e0000067ab9 */ /* 0x000fe20000000a00 */
[----:B------:R-:W-:Y:S01]  /*1710*/  IMAD.U32 R4, RZ, RZ, UR4 ;  /* 0x00000004ff047e24 */ /* 0x000fe2000f8e00ff */
[----:B------:R0:W1:Y:S01]  /*1720*/  LDC.64 R2, c[0x4][R0] ;  /* 0x0100000000027b82 */ /* 0x0000620000000a00 */
[----:B------:R-:W-:Y:S01]  /*1730*/  IMAD.U32 R5, RZ, RZ, UR5 ;  /* 0x00000005ff057e24 */ /* 0x000fe2000f8e00ff */
[----:B------:R-:W-:Y:S01]  /*1740*/  ULDC.64 UR4, c[0x4][0x140] ;  /* 0x0100500000047ab9 */ /* 0x000fe20000000a00 */
[----:B------:R-:W-:Y:S01]  /*1750*/  IMAD.U32 R10, RZ, RZ, UR6 ;  /* 0x00000006ff0a7e24 */ /* 0x000fe2000f8e00ff */
[----:B------:R-:W-:Y:S01]  /*1760*/  MOV R11, UR7 ;  /* 0x00000007000b7c02 */ /* 0x000fe20008000f00 */
[----:B------:R-:W-:Y:S02]  /*1770*/  IMAD.U32 R6, RZ, RZ, UR4 ;  /* 0x00000004ff067e24 */ /* 0x000fe4000f8e00ff */
[----:B------:R-:W-:-:S02]  /*1780*/  IMAD.U32 R7, RZ, RZ, UR5 ;  /* 0x00000005ff077e24 */ /* 0x000fc4000f8e00ff */
[----:B------:R-:W-:Y:S02]  /*1790*/  IMAD.MOV.U32 R8, RZ, RZ, 0x70 ;  /* 0x00000070ff087424 */ /* 0x000fe400078e00ff */
[----:B------:R-:W-:Y:S02]  /*17a0*/  IMAD.MOV.U32 R12, RZ, RZ, 0x1 ;  /* 0x00000001ff0c7424 */ /* 0x000fe400078e00ff */
[----:B0-----:R-:W-:-:S07]  /*17b0*/  IMAD.MOV.U32 R13, RZ, RZ, RZ ;  /* 0x000000ffff0d7224 */ /* 0x001fce00078e00ff */
[----:B------:R-:W-:-:S07]  /*17c0*/  LEPC R20, `(.L_x_185) ;  /* 0x000000001014794e */ /* 0x000fce0000000000 */
[----:B-1----:R-:W-:Y:S05]  /*17d0*/  CALL.ABS.NOINC R2 ;  /* 0x0000000002007343 */ /* 0x002fea0003c00000 */
.L_x_185:
[----:B------:R-:W-:Y:S02]  /*17e0*/  R2UR UR6, R219 ;  /* 0x00000000db0672ca */ /* 0x000fe400000e0000 */
[----:B------:R-:W-:-:S11]  /*17f0*/  R2UR UR5, R226 ;  /* 0x00000000e20572ca */ /* 0x000fd600000e0000 */
[----:B------:R-:W-:Y:S02]  /*1800*/  ULEA.HI UR4, UR6, UR6, URZ, 0x1 ;  /* 0x0000000606047291 */ /* 0x000fe4000f8f083f */
[----:B------:R-:W-:Y:S02]  /*1810*/  IMAD.U32 R2, RZ, RZ, UR5 ;  /* 0x00000005ff027e24 */ /* 0x000fe4000f8e00ff */
[----:B------:R-:W-:-:S03]  /*1820*/  ULOP3.LUT UR4, UR4, 0xfffffffe, URZ, 0xc0, !UPT ;  /* 0xfffffffe04047892 */ /* 0x000fc6000f8ec03f */
[----:B------:R-:W-:Y:S01]  /*1830*/  ISETP.NE.AND P0, PT, R2, 0x3, PT ;  /* 0x000000030200780c */ /* 0x000fe20003f05270 */
[----:B------:R-:W-:-:S06]  /*1840*/  UIADD3 UR4, UR6, -UR4, URZ ;  /* 0x8000000406047290 */ /* 0x000fcc000fffe03f */
[----:B------:R-:W-:-:S05]  /*1850*/  IMAD.U32 R0, RZ, RZ, UR4 ;  /* 0x00000004ff007e24 */ /* 0x000fca000f8e00ff */
[----:B------:R-:W-:-:S04]  /*1860*/  SHF.L.U32 R0, R0, 0x1f, RZ ;  /* 0x0000001f00007819 */ /* 0x000fc800000006ff */
[----:B------:R-:W0:Y:S02]  /*1870*/  SYNCS.PHASECHK.TRANS64.TRYWAIT P1, [UR40+0x38800], R0 ;  /* 0x03880000ff0075a7 */ /* 0x000e240008020168 */
[----:B0-----:R-:W-:Y:S05]  /*1880*/  @!P1 BRA `(.L_x_186) ;  /* 0x0000011800049947 */ /* 0x001fea0003800000 */
.L_x_317:
[----:B------:R-:W-:Y:S05]  /*1890*/  @!P0 BRA `(.L_x_187) ;  /* 0x0000000000048947 */ /* 0x000fea0003800000 */
[----:B------:R-:W-:Y:S01]  /*18a0*/  BPT.TRAP 0x1 ;  /* 0x000000040000795c */ /* 0x000fe20000300000 */
.L_x_187:
        /* <DEDUP_REMOVED lines=8> */
.L_x_188:
[----:B------:R-:W-:Y:S01]  /*1930*/  MOV R151, RZ ;  /* 0x000000ff00977202 */ /* 0x000fe20000000f00 */
[----:B-1----:R-:W-:Y:S06]  /*1940*/  @P1 BRA `(.L_x_189) ;  /* 0x0000000000081947 */ /* 0x002fec0003800000 */
[----:B------:R-:W1:Y:S02]  /*1950*/  SYNCS.PHASECHK.TRANS64.TRYWAIT P1, [R0+URZ+0x38830], R3 ;  /* 0x03883003000075a7 */ /* 0x000e64000802017f */
[----:B-1----:R-:W-:Y:S05]  /*1960*/  @!P1 BRA `(.L_x_190) ;  /* 0x0000011400e49947 */ /* 0x002fea0003800000 */
.L_x_189:
        /* <DEDUP_REMOVED lines=19> */
[----:B------:R-:W-:Y:S01]  /*1aa0*/  IMAD.U32 R19, RZ, RZ, UR4 ;  /* 0x00000004ff137e24 */ /* 0x000fe2000f8e00ff */
        /* <DEDUP_REMOVED lines=250> */
[----:B------:R-:W-:Y:S01]  /*2a50*/  IMAD.U32 R7, RZ, RZ, UR13 ;  /* 0x0000000dff077e24 */ /* 0x000fe2000f8e00ff */
        /* <DEDUP_REMOVED lines=308> */
.L_x_191:
        /* <DEDUP_REMOVED lines=161> */
[----:B------:R-:W-:Y:S01]  /*47b0*/  FSEL R26, R26, -INF , P4 ;  /* 0xff8000001a1a7808 */ /* 0x000fe20002000000 */
[----:B------:R-:W0:Y:S01]  /*47c0*/  SHFL.BFLY PT, R2, R5, 0x2, 0x1f ;  /* 0x0c401f0005027f89 */ /* 0x000e2200000e0000 */
[----:B------:R-:W-:Y:S01]  /*47d0*/  FSEL R27, R27, -INF , P3 ;  /* 0xff8000001b1b7808 */ /* 0x000fe20001800000 */
[--C-:B------:R-:W-:Y:S01]  /*47e0*/  IMAD.MOV.U32 R65, RZ, RZ, R151.reuse ;  /* 0x000000ffff417224 */ /* 0x100fe200078e0097 */
[----:B------:R-:W-:Y:S01]  /*47f0*/  FSEL R30, R30, -INF , P2 ;  /* 0xff8000001e1e7808 */ /* 0x000fe20001000000 */
[----:B------:R-:W-:Y:S01]  /*4800*/  IMAD.MOV.U32 R64, RZ, RZ, R151 ;  /* 0x000000ffff407224 */ /* 0x000fe200078e0097 */
[----:B------:R-:W-:-:S02]  /*4810*/  FSEL R31, R31, -INF , P1 ;  /* 0xff8000001f1f7808 */ /* 0x000fc40000800000 */
[-C--:B------:R-:W-:Y:S02]  /*4820*/  MOV R134, R151.reuse ;  /* 0x0000009700867202 */ /* 0x080fe40000000f00 */
[-C--:B------:R-:W-:Y:S02]  /*4830*/  MOV R126, R151.reuse ;  /* 0x00000097007e7202 */ /* 0x080fe40000000f00 */
[-C--:B------:R-:W-:Y:S02]  /*4840*/  MOV R118, R151.reuse ;  /* 0x0000009700767202 */ /* 0x080fe40000000f00 */
[-C--:B------:R-:W-:Y:S02]  /*4850*/  MOV R110, R151.reuse ;  /* 0x00000097006e7202 */ /* 0x080fe40000000f00 */
[-C--:B------:R-:W-:Y:S02]  /*4860*/  MOV R102, R151.reuse ;  /* 0x0000009700667202 */ /* 0x080fe40000000f00 */
[----:B------:R-:W-:-:S02]  /*4870*/  MOV R94, R151 ;  /* 0x00000097005e7202 */ /* 0x000fc40000000f00 */
[-C--:B------:R-:W-:Y:S02]  /*4880*/  MOV R86, R151.reuse ;  /* 0x0000009700567202 */ /* 0x080fe40000000f00 */
[-C--:B------:R-:W-:Y:S02]  /*4890*/  MOV R78, R151.reuse ;  /* 0x00000097004e7202 */ /* 0x080fe40000000f00 */
[----:B------:R-:W-:Y:S02]  /*48a0*/  MOV R70, R151 ;  /* 0x0000009700467202 */ /* 0x000fe40000000f00 */
[----:B0-----:R-:W-:-:S05]  /*48b0*/  FMNMX.FTZ R18, R5, R2, !PT ;  /* 0x0000000205127209 */ /* 0x001fca0007810000 */
[----:B------:R-:W0:Y:S02]  /*48c0*/  SHFL.BFLY PT, R3, R18, 0x1, 0x1f ;  /* 0x0c201f0012037f89 */ /* 0x000e2400000e0000 */
[----:B0-----:R-:W-:Y:S02]  /*48d0*/  FMNMX.FTZ R4, R18, R3, !PT ;  /* 0x0000000312047209 */ /* 0x001fe40007810000 */
[----:B------:R-:W-:Y:S02]  /*48e0*/  FMNMX.FTZ R3, R58, R59, !PT ;  /* 0x0000003b3a037209 */ /* 0x000fe40007810000 */
        /* <DEDUP_REMOVED lines=28> */
[--C-:B------:R-:W-:Y:S01]  /*4ab0*/  FFMA.FTZ R36, R36, UR5, -R20.reuse ;  /* 0x0000000524247c23 */ /* 0x100fe20008010814 */
[--C-:B------:R-:W-:Y:S01]  /*4ac0*/  FFMA.FTZ R37, R37, UR5, -R20.reuse ;  /* 0x0000000525257c23 */ /* 0x100fe20008010814 */
[----:B------:R-:W-:Y:S01]  /*4ad0*/  FMNMX.FTZ R3, R43, R2, !PT ;  /* 0x000000022b037209 */ /* 0x000fe20007810000 */
[--C-:B------:R-:W-:Y:S01]  /*4ae0*/  FFMA.FTZ R24, R24, UR5, -R20.reuse ;  /* 0x0000000518187c23 */ /* 0x100fe20008010814 */
[--C-:B------:R-:W-:Y:S01]  /*4af0*/  FFMA.FTZ R25, R25, UR5, -R20.reuse ;  /* 0x0000000519197c23 */ /* 0x100fe20008010814 */
[--C-:B------:R-:W-:Y:S01]  /*4b00*/  FFMA.FTZ R28, R28, UR5, -R20.reuse ;  /* 0x000000051c1c7c23 */ /* 0x100fe20008010814 */
[----:B------:R-:W-:Y:S01]  /*4b10*/  FMNMX.FTZ R2, R46, R3, !PT ;  /* 0x000000032e027209 */ /* 0x000fe20007810000 */
[----:B------:R-:W2:Y:S01]  /*4b20*/  MUFU.EX2 R61, R61 ;  /* 0x0000003d003d7308 */ /* 0x000ea20000000800 */
[----:B0-----:R-:W-:Y:S01]  /*4b30*/  FADD.FTZ R21, R56, R57 ;  /* 0x0000003938157221 */ /* 0x001fe20000010000 */
[----:B------:R-:W-:Y:S01]  /*4b40*/  FFMA.FTZ R20, R29, UR5, -R20 ;  /* 0x000000051d147c23 */ /* 0x000fe20008010814 */
[----:B------:R-:W-:-:S02]  /*4b50*/  FMNMX.FTZ R3, R47, R2, !PT ;  /* 0x000000022f037209 */ /* 0x000fc40007810000 */
[----:B------:R-:W-:Y:S01]  /*4b60*/  F2FP.BF16.F32.PACK_AB R208, R57, R56 ;  /* 0x0000003839d0723e */ /* 0x000fe200000010ff */
[----:B------:R-:W-:Y:S01]  /*4b70*/  IMAD.MOV.U32 R57, RZ, RZ, R151 ;  /* 0x000000ffff397224 */ /* 0x000fe200078e0097 */
[----:B------:R-:W-:Y:S01]  /*4b80*/  FMNMX.FTZ R2, R34, R3, !PT ;  /* 0x0000000322027209 */ /* 0x000fe20007810000 */
[----:B------:R-:W0:Y:S01]  /*4b90*/  MUFU.EX2 R48, R48 ;  /* 0x0000003000307308 */ /* 0x000e220000000800 */
[----:B-1----:R-:W-:Y:S01]  /*4ba0*/  FADD.FTZ R18, R60, R21 ;  /* 0x000000153c127221 */ /* 0x002fe20000010000 */
[----:B------:R-:W-:Y:S01]  /*4bb0*/  IMAD.MOV.U32 R56, RZ, RZ, R151 ;  /* 0x000000ffff387224 */ /* 0x000fe200078e0097 */
[----:B------:R-:W-:-:S04]  /*4bc0*/  FMNMX.FTZ R3, R35, R2, !PT ;  /* 0x0000000223037209 */ /* 0x000fc80007810000 */
[----:B------:R-:W-:Y:S01]  /*4bd0*/  FMNMX.FTZ R2, R38, R3, !PT ;  /* 0x0000000326027209 */ /* 0x000fe20007810000 */
[----:B------:R-:W1:Y:S01]  /*4be0*/  MUFU.EX2 R49, R49 ;  /* 0x0000003100317308 */ /* 0x000e620000000800 */
[C---:B--2---:R-:W-:Y:S01]  /*4bf0*/  FADD.FTZ R21, R61.reuse, R18 ;  /* 0x000000123d157221 */ /* 0x044fe20000010000 */
[----:B------:R-:W-:Y:S01]  /*4c00*/  F2FP.BF16.F32.PACK_AB R210, R61, R60 ;  /* 0x0000003c3dd2723e */ /* 0x000fe200000010ff */
[--C-:B------:R-:W-:Y:S01]  /*4c10*/  IMAD.MOV.U32 R61, RZ, RZ, R151.reuse ;  /* 0x000000ffff3d7224 */ /* 0x100fe200078e0097 */
[----:B------:R-:W-:Y:S01]  /*4c20*/  FMNMX.FTZ R3, R39, R2, !PT ;  /* 0x0000000227037209 */ /* 0x000fe20007810000 */
[----:B------:R-:W-:-:S03]  /*4c30*/  IMAD.MOV.U32 R60, RZ, RZ, R151 ;  /* 0x000000ffff3c7224 */ /* 0x000fc600078e0097 */
[----:B------:R-:W-:Y:S01]  /*4c40*/  FMNMX.FTZ R2, R26, R3, !PT ;  /* 0x000000031a027209 */ /* 0x000fe20007810000 */
[----:B------:R-:W-:Y:S01]  /*4c50*/  MUFU.EX2 R52, R52 ;  /* 0x0000003400347308 */ /* 0x000fe20000000800 */
[----:B0-----:R-:W-:Y:S02]  /*4c60*/  FADD.FTZ R18, R48, R21 ;  /* 0x0000001530127221 */ /* 0x001fe40000010000 */
[----:B------:R-:W-:-:S04]  /*4c70*/  FMNMX.FTZ R3, R27, R2, !PT ;  /* 0x000000021b037209 */ /* 0x000fc80007810000 */
[----:B------:R-:W-:Y:S01]  /*4c80*/  FMNMX.FTZ R2, R30, R3, !PT ;  /* 0x000000031e027209 */ /* 0x000fe20007810000 */
[----:B------:R-:W0:Y:S01]  /*4c90*/  MUFU.EX2 R53, R53 ;  /* 0x0000003500357308 */ /* 0x000e220000000800 */
[C---:B-1----:R-:W-:Y:S01]  /*4ca0*/  FADD.FTZ R29, R49.reuse, R18 ;  /* 0x00000012311d7221 */ /* 0x042fe20000010000 */
[----:B------:R-:W-:Y:S01]  /*4cb0*/  F2FP.BF16.F32.PACK_AB R204, R49, R48 ;  /* 0x0000003031cc723e */ /* 0x000fe200000010ff */
[--C-:B------:R-:W-:Y:S01]  /*4cc0*/  IMAD.MOV.U32 R49, RZ, RZ, R151.reuse ;  /* 0x000000ffff317224 */ /* 0x100fe200078e0097 */
[----:B------:R-:W-:Y:S01]  /*4cd0*/  FMNMX.FTZ R2, R31, R2, !PT ;  /* 0x000000021f027209 */ /* 0x000fe20007810000 */
[----:B------:R-:W-:-:S03]  /*4ce0*/  IMAD.MOV.U32 R48, RZ, RZ, R151 ;  /* 0x000000ffff307224 */ /* 0x000fc600078e0097 */
[----:B------:R-:W-:Y:S01]  /*4cf0*/  MUFU.EX2 R40, R40 ;  /* 0x0000002800287308 */ /* 0x000fe20000000800 */
[----:B------:R-:W1:Y:S07]  /*4d00*/  SHFL.BFLY PT, R3, R2, 0x2, 0x1f ;  /* 0x0c401f0002037f89 */ /* 0x000e6e00000e0000 */
[----:B------:R-:W2:Y:S01]  /*4d10*/  MUFU.EX2 R41, R41 ;  /* 0x0000002900297308 */ /* 0x000ea20000000800 */
[----:B0-----:R-:W-:-:S07]  /*4d20*/  F2FP.BF16.F32.PACK_AB R206, R53, R52 ;  /* 0x0000003435ce723e */ /* 0x001fce00000010ff */
[----:B------:R-:W-:Y:S08]  /*4d30*/  MUFU.EX2 R44, R44 ;  /* 0x0000002c002c7308 */ /* 0x000ff00000000800 */
[----:B------:R-:W0:Y:S01]  /*4d40*/  MUFU.EX2 R45, R45 ;  /* 0x0000002d002d7308 */ /* 0x000e220000000800 */
[----:B-1----:R-:W-:Y:S02]  /*4d50*/  FMNMX.FTZ R5, R2, R3, !PT ;  /* 0x0000000302057209 */ /* 0x002fe40007810000 */
[----:B--2---:R-:W-:-:S03]  /*4d60*/  F2FP.BF16.F32.PACK_AB R200, R41, R40 ;  /* 0x0000002829c8723e */ /* 0x004fc600000010ff */
[----:B------:R-:W1:Y:S02]  /*4d70*/  SHFL.BFLY PT, R2, R5, 0x1, 0x1f ;  /* 0x0c201f0005027f89 */ /* 0x000e6400000e0000 */
[----:B------:R-:W-:Y:S08]  /*4d80*/  MUFU.EX2 R32, R32 ;  /* 0x0000002000207308 */ /* 0x000ff00000000800 */
[----:B------:R-:W2:Y:S01]  /*4d90*/  MUFU.EX2 R33, R33 ;  /* 0x0000002100217308 */ /* 0x000ea20000000800 */
[----:B0-----:R-:W-:-:S07]  /*4da0*/  F2FP.BF16.F32.PACK_AB R202, R45, R44 ;  /* 0x0000002c2dca723e */ /* 0x001fce00000010ff */
[----:B------:R-:W-:Y:S01]  /*4db0*/  MUFU.EX2 R36, R36 ;  /* 0x0000002400247308 */ /* 0x000fe20000000800 */
[----:B-1----:R-:W-:-:S07]  /*4dc0*/  FMNMX.FTZ R3, R5, R2, !PT ;  /* 0x0000000205037209 */ /* 0x002fce0007810000 */
[----:B------:R0:W-:Y:S01]  /*4dd0*/  MUFU.EX2 R5, R20 ;  /* 0x0000001400057308 */ /* 0x0001e20000000800 */
[----:B--2---:R-:W-:Y:S01]  /*4de0*/  F2FP.BF16.F32.PACK_AB R196, R33, R32 ;  /* 0x0000002021c4723e */ /* 0x004fe200000010ff */
[C---:B------:R-:W-:Y:S01]  /*4df0*/  FMUL.FTZ R2, R3.reuse, UR5 ;  /* 0x0000000503027c20 */ /* 0x040fe20008410000 */
[----:B------:R-:W-:-:S04]  /*4e00*/  FSETP.NEU.FTZ.AND P1, PT, R3, -INF , PT ;  /* 0xff8000000300780b */ /* 0x000fc80003f3d000 */
[----:B------:R-:W-:Y:S01]  /*4e10*/  FSEL R2, R2, RZ, P1 ;  /* 0x000000ff02027208 */ /* 0x000fe20000800000 */
[----:B0-----:R-:W-:Y:S01]  /*4e20*/  FADD.FTZ R20, R52, R29 ;  /* 0x0000001d34147221 */ /* 0x001fe20000010000 */
[----:B------:R-:W0:Y:S01]  /*4e30*/  MUFU.EX2 R37, R37 ;  /* 0x0000002500257308 */ /* 0x000e220000000800 */
[----:B------:R-:W-:Y:S01]  /*4e40*/  PLOP3.LUT P1, PT, PT, PT, UP0, 0x80, 0x0 ;  /* 0x000000000000781c */ /* 0x000fe20003f2f008 */
[----:B------:R-:W-:Y:S02]  /*4e50*/  IMAD.MOV.U32 R52, RZ, RZ, R151 ;  /* 0x000000ffff347224 */ /* 0x000fe400078e0097 */
[--C-:B------:R-:W-:Y:S01]  /*4e60*/  FFMA.FTZ R58, R58, UR5, -R2.reuse ;  /* 0x000000053a3a7c23 */ /* 0x100fe20008010802 */
        /* <DEDUP_REMOVED lines=9> */
[----:B------:R-:W-:Y:S01]  /*4f00*/  FFMA.FTZ R43, R43, UR5, -R2 ;  /* 0x000000052b2b7c23 */ /* 0x000fe20008010802 */
[----:B------:R-:W-:Y:S01]  /*4f10*/  FADD.FTZ R29, R53, R20 ;  /* 0x00000014351d7221 */ /* 0x000fe20000010000 */
[--C-:B------:R-:W-:Y:S01]  /*4f20*/  FFMA.FTZ R46, R46, UR5, -R2.reuse ;  /* 0x000000052e2e7c23 */ /* 0x100fe20008010802 */
[--C-:B------:R-:W-:Y:S01]  /*4f30*/  FFMA.FTZ R47, R47, UR5, -R2.reuse ;  /* 0x000000052f2f7c23 */ /* 0x100fe20008010802 */
[----:B------:R-:W1:Y:S01]  /*4f40*/  MUFU.EX2 R59, R59 ;  /* 0x0000003b003b7308 */ /* 0x000e620000000800 */
[----:B------:R-:W-:Y:S01]  /*4f50*/  FADD.FTZ R20, R40, R29 ;  /* 0x0000001d28147221 */ /* 0x000fe20000010000 */
[--C-:B------:R-:W-:Y:S01]  /*4f60*/  FFMA.FTZ R34, R34, UR5, -R2.reuse ;  /* 0x0000000522227c23 */ /* 0x100fe20008010802 */
[--C-:B------:R-:W-:Y:S01]  /*4f70*/  FFMA.FTZ R35, R35, UR5, -R2.reuse ;  /* 0x0000000523237c23 */ /* 0x100fe20008010802 */
[----:B------:R-:W-:Y:S01]  /*4f80*/  FFMA.FTZ R38, R38, UR5, -R2 ;  /* 0x0000000526267c23 */ /* 0x000fe20008010802 */
[----:B------:R-:W-:Y:S01]  /*4f90*/  FADD.FTZ R29, R41, R20 ;  /* 0x00000014291d7221 */ /* 0x000fe20000010000 */
[--C-:B------:R-:W-:Y:S01]  /*4fa0*/  FFMA.FTZ R39, R39, UR5, -R2.reuse ;  /* 0x0000000527277c23 */ /* 0x100fe20008010802 */
[--C-:B------:R-:W-:Y:S01]  /*4fb0*/  FFMA.FTZ R26, R26, UR5, -R2.reuse ;  /* 0x000000051a1a7c23 */ /* 0x100fe20008010802 */
[----:B------:R-:W2:Y:S01]  /*4fc0*/  MUFU.EX2 R62, R62 ;  /* 0x0000003e003e7308 */ /* 0x000ea20000000800 */
[----:B------:R-:W-:Y:S01]  /*4fd0*/  FADD.FTZ R0, R44, R29 ;  /* 0x0000001d2c007221 */ /* 0x000fe20000010000 */
[--C-:B------:R-:W-:Y:S01]  /*4fe0*/  FFMA.FTZ R27, R27, UR5, -R2.reuse ;  /* 0x000000051b1b7c23 */ /* 0x100fe20008010802 */
[--C-:B------:R-:W-:Y:S01]  /*4ff0*/  FFMA.FTZ R30, R30, UR5, -R2.reuse ;  /* 0x000000051e1e7c23 */ /* 0x100fe20008010802 */
[----:B------:R-:W-:Y:S01]  /*5000*/  FFMA.FTZ R2, R31, UR5, -R2 ;  /* 0x000000051f027c23 */ /* 0x000fe20008010802 */
[----:B------:R-:W-:Y:S01]  /*5010*/  FADD.FTZ R29, R45, R0 ;  /* 0x000000002d1d7221 */ /* 0x000fe20000010000 */
[----:B0-----:R-:W-:Y:S01]  /*5020*/  F2FP.BF16.F32.PACK_AB R198, R37, R36 ;  /* 0x0000002425c6723e */ /* 0x001fe200000010ff */
[----:B------:R-:W-:Y:S01]  /*5030*/  IMAD.MOV.U32 R53, RZ, RZ, R151 ;  /* 0x000000ffff357224 */ /* 0x000fe200078e0097 */
[----:B------:R-:W0:Y:S01]  /*5040*/  MUFU.EX2 R63, R63 ;  /* 0x0000003f003f7308 */ /* 0x000e220000000800 */
[----:B-1----:R-:W-:Y:S01]  /*5050*/  FADD.FTZ R21, R58, R59 ;  /* 0x0000003b3a157221 */ /* 0x002fe20000010000 */
[----:B------:R-:W-:Y:S01]  /*5060*/  F2FP.BF16.F32.PACK_AB R209, R59, R58 ;  /* 0x0000003a3bd1723e */ /* 0x000fe200000010ff */
[----:B------:R-:W-:-:S02]  /*5070*/  IMAD.MOV.U32 R59, RZ, RZ, R151 ;  /* 0x000000ffff3b7224 */ /* 0x000fc400078e0097 */
[--C-:B------:R-:W-:Y:S02]  /*5080*/  IMAD.MOV.U32 R58, RZ, RZ, R151.reuse ;  /* 0x000000ffff3a7224 */ /* 0x100fe400078e0097 */
[----:B------:R-:W-:Y:S01]  /*5090*/  IMAD.MOV.U32 R45, RZ, RZ, R151 ;  /* 0x000000ffff2d7224 */ /* 0x000fe200078e0097 */
[----:B------:R-:W1:Y:S01]  /*50a0*/  MUFU.EX2 R50, R50 ;  /* 0x0000003200327308 */ /* 0x000e620000000800 */
[----:B--2---:R-:W-:Y:S01]  /*50b0*/  FADD.FTZ R18, R62, R21 ;  /* 0x000000153e127221 */ /* 0x004fe20000010000 */
[--C-:B------:R-:W-:Y:S02]  /*50c0*/  IMAD.MOV.U32 R44, RZ, RZ, R151.reuse ;  /* 0x000000ffff2c7224 */ /* 0x100fe400078e0097 */
[--C-:B------:R-:W-:Y:S02]  /*50d0*/  IMAD.MOV.U32 R41, RZ, RZ, R151.reuse ;  /* 0x000000ffff297224 */ /* 0x100fe400078e0097 */
[--C-:B------:R-:W-:Y:S02]  /*50e0*/  IMAD.MOV.U32 R40, RZ, RZ, R151.reuse ;  /* 0x000000ffff287224 */ /* 0x100fe400078e0097 */
[----:B------:R-:W2:Y:S01]  /*50f0*/  MUFU.EX2 R51, R51 ;  /* 0x0000003300337308 */ /* 0x000ea20000000800 */
[C---:B0-----:R-:W-:Y:S01]  /*5100*/  FADD.FTZ R21, R63.reuse, R18 ;  /* 0x000000123f157221 */ /* 0x041fe20000010000 */
[----:B------:R-:W-:Y:S01]  /*5110*/  F2FP.BF16.F32.PACK_AB R211, R63, R62 ;  /* 0x0000003e3fd3723e */ /* 0x000fe200000010ff */
[--C-:B------:R-:W-:Y:S01]  /*5120*/  IMAD.MOV.U32 R63, RZ, RZ, R151.reuse ;  /* 0x000000ffff3f7224 */ /* 0x100fe200078e0097 */
[----:B------:R-:W-:Y:S01]  /*5130*/  MOV R62, R151 ;  /* 0x00000097003e7202 */ /* 0x000fe20000000f00 */
[----:B------:R-:W-:-:S03]  /*5140*/  IMAD.MOV.U32 R31, RZ, RZ, R151 ;  /* 0x000000ffff1f7224 */ /* 0x000fc600078e0097 */
[----:B------:R-:W0:Y:S01]  /*5150*/  MUFU.EX2 R54, R54 ;  /* 0x0000003600367308 */ /* 0x000e220000000800 */
[----:B-1----:R-:W-:-:S07]  /*5160*/  FADD.FTZ R18, R50, R21 ;  /* 0x0000001532127221 */ /* 0x002fce0000010000 */
[----:B------:R-:W1:Y:S01]  /*5170*/  MUFU.EX2 R55, R55 ;  /* 0x0000003700377308 */ /* 0x000e620000000800 */
[C---:B--2---:R-:W-:Y:S01]  /*5180*/  FADD.FTZ R21, R51.reuse, R18 ;  /* 0x0000001233157221 */ /* 0x044fe20000010000 */
[----:B------:R-:W-:Y:S01]  /*5190*/  F2FP.BF16.F32.PACK_AB R205, R51, R50 ;  /* 0x0000003233cd723e */ /* 0x000fe200000010ff */
[--C-:B------:R-:W-:Y:S02]  /*51a0*/  IMAD.MOV.U32 R51, RZ, RZ, R151.reuse ;  /* 0x000000ffff337224 */ /* 0x100fe400078e0097 */
[----:B------:R-:W-:-:S03]  /*51b0*/  IMAD.MOV.U32 R50, RZ, RZ, R151 ;  /* 0x000000ffff327224 */ /* 0x000fc600078e0097 */
[----:B------:R-:W2:Y:S01]  /*51c0*/  MUFU.EX2 R42, R42 ;  /* 0x0000002a002a7308 */ /* 0x000ea20000000800 */
[----:B0-----:R-:W-:-:S07]  /*51d0*/  FADD.FTZ R18, R54, R21 ;  /* 0x0000001536127221 */ /* 0x001fce0000010000 */
[----:B------:R-:W0:Y:S01]  /*51e0*/  MUFU.EX2 R43, R43 ;  /* 0x0000002b002b7308 */ /* 0x000e220000000800 */
[C---:B-1----:R-:W-:Y:S01]  /*51f0*/  FADD.FTZ R21, R55.reuse, R18 ;  /* 0x0000001237157221 */ /* 0x042fe20000010000 */
[----:B------:R-:W-:Y:S01]  /*5200*/  FADD.FTZ R18, R32, R29 ;  /* 0x0000001d20127221 */ /* 0x000fe20000010000 */
[----:B------:R-:W-:Y:S01]  /*5210*/  F2FP.BF16.F32.PACK_AB R207, R55, R54 ;  /* 0x0000003637cf723e */ /* 0x000fe200000010ff */
[--C-:B------:R-:W-:Y:S01]  /*5220*/  IMAD.MOV.U32 R55, RZ, RZ, R151.reuse ;  /* 0x000000ffff377224 */ /* 0x100fe200078e0097 */
[----:B------:R-:W-:Y:S01]  /*5230*/  MOV R54, R151 ;  /* 0x0000009700367202 */ /* 0x000fe20000000f00 */
[----:B------:R-:W-:Y:S01]  /*5240*/  FADD.FTZ R29, R33, R18 ;  /* 0x00000012211d7221 */ /* 0x000fe20000010000 */
[----:B------:R-:W-:Y:S01]  /*5250*/  IMAD.MOV.U32 R33, RZ, RZ, R151 ;  /* 0x000000ffff217224 */ /* 0x000fe200078e0097 */
[----:B------:R-:W1:Y:S01]  /*5260*/  MUFU.EX2 R46, R46 ;  /* 0x0000002e002e7308 */ /* 0x000e620000000800 */
[----:B--2---:R-:W-:Y:S01]  /*5270*/  FADD.FTZ R0, R42, R21 ;  /* 0x000000152a007221 */ /* 0x004fe20000010000 */
[----:B------:R-:W-:Y:S01]  /*5280*/  FADD.FTZ R18, R36, R29 ;  /* 0x0000001d24127221 */ /* 0x000fe20000010000 */
[----:B------:R-:W-:-:S02]  /*5290*/  IMAD.MOV.U32 R36, RZ, RZ, R151 ;  /* 0x000000ffff247224 */ /* 0x000fc400078e0097 */
[--C-:B------:R-:W-:Y:S02]  /*52a0*/  IMAD.MOV.U32 R32, RZ, RZ, R151.reuse ;  /* 0x000000ffff207224 */ /* 0x100fe400078e0097 */
[----:B------:R-:W-:Y:S01]  /*52b0*/  FADD.FTZ R29, R37, R18 ;  /* 0x00000012251d7221 */ /* 0x000fe20000010000 */
[--C-:B------:R-:W-:Y:S01]  /*52c0*/  IMAD.MOV.U32 R37, RZ, RZ, R151.reuse ;  /* 0x000000ffff257224 */ /* 0x100fe200078e0097 */
[----:B------:R-:W2:Y:S01]  /*52d0*/  MUFU.EX2 R47, R47 ;  /* 0x0000002f002f7308 */ /* 0x000ea20000000800 */
[C---:B0-----:R-:W-:Y:S01]  /*52e0*/  FADD.FTZ R21, R43.reuse, R0 ;  /* 0x000000002b157221 */ /* 0x041fe20000010000 */
[----:B------:R-:W-:Y:S01]  /*52f0*/  F2FP.BF16.F32.PACK_AB R201, R43, R42 ;  /* 0x0000002a2bc9723e */ /* 0x000fe200000010ff */
[--C-:B------:R-:W-:Y:S02]  /*5300*/  IMAD.MOV.U32 R43, RZ, RZ, R151.reuse ;  /* 0x000000ffff2b7224 */ /* 0x100fe400078e0097 */
[----:B------:R-:W-:-:S03]  /*5310*/  IMAD.MOV.U32 R42, RZ, RZ, R151 ;  /* 0x000000ffff2a7224 */ /* 0x000fc600078e0097 */
[----:B------:R-:W0:Y:S01]  /*5320*/  MUFU.EX2 R34, R34 ;  /* 0x0000002200227308 */ /* 0x000e220000000800 */
[----:B-1----:R-:W-:-:S07]  /*5330*/  FADD.FTZ R0, R46, R21 ;  /* 0x000000152e007221 */ /* 0x002fce0000010000 */
[----:B------:R-:W1:Y:S01]  /*5340*/  MUFU.EX2 R35, R35 ;  /* 0x0000002300237308 */ /* 0x000e620000000800 */
[C---:B--2---:R-:W-:Y:S01]  /*5350*/  FADD.FTZ R21, R47.reuse, R0 ;  /* 0x000000002f157221 */ /* 0x044fe20000010000 */
[----:B------:R-:W-:Y:S01]  /*5360*/  F2FP.BF16.F32.PACK_AB R203, R47, R46 ;  /* 0x0000002e2fcb723e */ /* 0x000fe200000010ff */
[----:B------:R-:W-:Y:S01]  /*5370*/  IMAD.MOV.U32 R47, RZ, RZ, R151 ;  /* 0x000000ffff2f7224 */ /* 0x000fe200078e0097 */
[----:B------:R-:W-:-:S04]  /*5380*/  MOV R46, R151 ;  /* 0x00000097002e7202 */ /* 0x000fc80000000f00 */
[----:B------:R-:W2:Y:S01]  /*5390*/  MUFU.EX2 R24, R24 ;  /* 0x0000001800187308 */ /* 0x000ea20000000800 */
[----:B0-----:R-:W-:-:S07]  /*53a0*/  FADD.FTZ R0, R34, R21 ;  /* 0x0000001522007221 */ /* 0x001fce0000010000 */
[----:B------:R-:W0:Y:S01]  /*53b0*/  MUFU.EX2 R38, R38 ;  /* 0x0000002600267308 */ /* 0x000e220000000800 */
[C---:B-1----:R-:W-:Y:S01]  /*53c0*/  FADD.FTZ R21, R35.reuse, R0 ;  /* 0x0000000023157221 */ /* 0x042fe20000010000 */
[----:B------:R-:W-:Y:S01]  /*53d0*/  F2FP.BF16.F32.PACK_AB R197, R35, R34 ;  /* 0x0000002223c5723e */ /* 0x000fe200000010ff */
[--C-:B------:R-:W-:Y:S02]  /*53e0*/  IMAD.MOV.U32 R35, RZ, RZ, R151.reuse ;  /* 0x000000ffff237224 */ /* 0x100fe400078e0097 */
[----:B------:R-:W-:-:S03]  /*53f0*/  IMAD.MOV.U32 R34, RZ, RZ, R151 ;  /* 0x000000ffff227224 */ /* 0x000fc600078e0097 */
[----:B------:R-:W1:Y:S01]  /*5400*/  MUFU.EX2 R25, R25 ;  /* 0x0000001900197308 */ /* 0x000e620000000800 */
[----:B--2---:R-:W-:-:S07]  /*5410*/  FADD.FTZ R18, R24, R29 ;  /* 0x0000001d18127221 */ /* 0x004fce0000010000 */
        /* <DEDUP_REMOVED lines=8> */
[C---:B--2---:R-:W-:Y:S01]  /*54a0*/  FADD.FTZ R21, R39.reuse, R0 ;  /* 0x0000000027157221 */ /* 0x044fe20000010000 */
[----:B------:R-:W-:Y:S01]  /*54b0*/  F2FP.BF16.F32.PACK_AB R199, R39, R38 ;  /* 0x0000002627c7723e */ /* 0x000fe200000010ff */
[----:B------:R-:W-:Y:S01]  /*54c0*/  IMAD.MOV.U32 R39, RZ, RZ, R151 ;  /* 0x000000ffff277224 */ /* 0x000fe200078e0097 */
[----:B------:R-:W-:-:S04]  /*54d0*/  MOV R38, R151 ;  /* 0x0000009700267202 */ /* 0x000fc80000000f00 */
[----:B------:R-:W2:Y:S01]  /*54e0*/  MUFU.EX2 R27, R27 ;  /* 0x0000001b001b7308 */ /* 0x000ea20000000800 */
[----:B0-----:R-:W-:Y:S01]  /*54f0*/  FADD.FTZ R18, R28, R29 ;  /* 0x0000001d1c127221 */ /* 0x001fe20000010000 */
[C---:B------:R-:W-:Y:S01]  /*5500*/  F2FP.BF16.F32.PACK_AB R194, R5.reuse, R28 ;  /* 0x0000001c05c2723e */ /* 0x040fe200000010ff */
[--C-:B------:R-:W-:Y:S02]  /*5510*/  IMAD.MOV.U32 R29, RZ, RZ, R151.reuse ;  /* 0x000000ffff1d7224 */ /* 0x100fe400078e0097 */
[----:B------:R-:W-:Y:S01]  /*5520*/  FADD.FTZ R18, R5, R18 ;  /* 0x0000001205127221 */ /* 0x000fe20000010000 */
[----:B------:R-:W-:Y:S02]  /*5530*/  IMAD.MOV.U32 R28, RZ, RZ, R151 ;  /* 0x000000ffff1c7224 */ /* 0x000fe400078e0097 */
[----:B------:R-:W0:Y:S01]  /*5540*/  MUFU.EX2 R30, R30 ;  /* 0x0000001e001e7308 */ /* 0x000e220000000800 */
[----:B-1----:R-:W-:-:S07]  /*5550*/  FADD.FTZ R0, R26, R21 ;  /* 0x000000151a007221 */ /* 0x002fce0000010000 */
[----:B------:R1:W3:Y:S01]  /*5560*/  MUFU.EX2 R195, R2 ;  /* 0x0000000200c37308 */ /* 0x0002e20000000800 */
[C---:B--2---:R-:W-:Y:S01]  /*5570*/  FADD.FTZ R5, R27.reuse, R0 ;  /* 0x000000001b057221 */ /* 0x044fe20000010000 */
[----:B------:R-:W-:Y:S01]  /*5580*/  F2FP.BF16.F32.PACK_AB R193, R27, R26 ;  /* 0x0000001a1bc1723e */ /* 0x000fe200000010ff */
[--C-:B------:R-:W-:Y:S02]  /*5590*/  IMAD.MOV.U32 R27, RZ, RZ, R151.reuse ;  /* 0x000000ffff1b7224 */ /* 0x100fe400078e0097 */
[----:B------:R-:W-:Y:S02]  /*55a0*/  IMAD.MOV.U32 R26, RZ, RZ, R151 ;  /* 0x000000ffff1a7224 */ /* 0x000fe400078e0097 */
[----:B0-----:R-:W-:Y:S01]  /*55b0*/  FADD.FTZ R0, R30, R5 ;  /* 0x000000051e007221 */ /* 0x001fe20000010000 */
[----:B-1----:R-:W-:-:S03]  /*55c0*/  IMAD.MOV.U32 R2, RZ, RZ, 0x3f800000 ;  /* 0x3f800000ff027424 */ /* 0x002fc600078e00ff */
        /* <DEDUP_REMOVED lines=77> */
.L_x_203:
[----:B------:R-:W-:Y:S01]  /*5aa0*/  R2UR UR5, R229 ;  /* 0x00000000e50572ca */ /* 0x000fe200000e0000 */
[----:B------:R-:W-:-:S04]  /*5ab0*/  UISETP.NE.AND UP0, UPT, UR39, 0x1, UPT ;  /* 0x000000012700788c */ /* 0x000fc8000bf05270 */
[----:B------:R-:W-:-:S08]  /*5ac0*/  USEL UR4, URZ, 0x1, UP0 ;  /* 0x000000013f047887 */ /* 0x000fd00008000000 */
[----:B------:R-:W-:-:S06]  /*5ad0*/  ULOP3.LUT UR4, UR5, UR4, URZ, 0x3c, !UPT ;  /* 0x0000000405047292 */ /* 0x000fcc000f8e3c3f */
[----:B------:R-:W-:Y:S01]  /*5ae0*/  IMAD.U32 R16, RZ, RZ, UR4 ;  /* 0x00000004ff107e24 */ /* 0x000fe2000f8e00ff */
[----:B------:R-:W-:Y:S06]  /*5af0*/  @!P0 BRA `(.L_x_193) ;  /* 0x0000000000048947 */ /* 0x000fec0003800000 */
[----:B------:R-:W-:Y:S01]  /*5b00*/  BPT.TRAP 0x1 ;  /* 0x000000040000795c */ /* 0x000fe20000300000 */
.L_x_193:
        /* <DEDUP_REMOVED lines=13> */
.L_x_194:
[----:B-1----:R-:W-:Y:S05]  /*5be0*/  @P1 BRA `(.L_x_195) ;  /* 0x0000000000081947 */ /* 0x002fea0003800000 */
[----:B------:R-:W1:Y:S02]  /*5bf0*/  SYNCS.PHASECHK.TRANS64.TRYWAIT P1, [UR60+0x38830], R3 ;  /* 0x03883003ff0075a7 */ /* 0x000e64000802017c */
[----:B-1----:R-:W-:Y:S05]  /*5c00*/  @!P1 BRA `(.L_x_196) ;  /* 0x000000d400509947 */ /* 0x002fea0003800000 */
.L_x_195:
        /* <DEDUP_REMOVED lines=655> */
.L_x_197:
[----:B------:R-:W-:Y:S01]  /*8500*/  R2UR UR5, R229 ;  /* 0x00000000e50572ca */ /* 0x000fe200000e0000 */
[----:B------:R-:W-:-:S12]  /*8510*/  ULEA UR4, UR39, UR61, 0x3 ;  /* 0x0000003d27047291 */ /* 0x000fd8000f8e183f */
[----:B------:R-:W-:-:S05]  /*8520*/  IMAD.U32 R0, RZ, RZ, UR5 ;  /* 0x00000005ff007e24 */ /* 0x000fca000f8e00ff */
[----:B------:R-:W-:-:S04]  /*8530*/  SHF.L.U32 R0, R0, 0x1f, RZ ;  /* 0x0000001f00007819 */ /* 0x000fc800000006ff */
[----:B------:R2:W3:Y:S01]  /*8540*/  SYNCS.PHASECHK.TRANS64.TRYWAIT P1, [UR4+0x38850], R0 ;  /* 0x03885000ff0075a7 */ /* 0x0004e20008020144 */
[----:B------:R-:W-:Y:S05]  /*8550*/  @!P0 BRA `(.L_x_198) ;  /* 0x0000000000048947 */ /* 0x000fea0003800000 */
[----:B------:R-:W-:Y:S01]  /*8560*/  BPT.TRAP 0x1 ;  /* 0x000000040000795c */ /* 0x000fe20000300000 */
.L_x_198:
[----:B---3--:R-:W-:Y:S05]  /*8570*/  @P1 BRA `(.L_x_199) ;  /* 0x0000000000081947 */ /* 0x008fea0003800000 */
[----:B------:R-:W3:Y:S02]  /*8580*/  SYNCS.PHASECHK.TRANS64.TRYWAIT P1, [UR4+0x38850], R0 ;  /* 0x03885000ff0075a7 */ /* 0x000ee40008020144 */
[----:B---3--:R-:W-:Y:S05]  /*8590*/  @!P1 BRA `(.L_x_200) ;  /* 0x000000ac00049947 */ /* 0x008fea0003800000 */
.L_x_199:
        /* <DEDUP_REMOVED lines=36> */
.L_x_201:
[----:B--23--:R-:W-:Y:S01]  /*87e0*/  FMNMX.FTZ R0, R184, R21, !PT ;  /* 0x00000015b8007209 */ /* 0x00cfe20007810000 */
[----:B------:R-:W-:Y:S01]  /*87f0*/  ULDC UR5, c[0x0][0x988] ;  /* 0x0002620000057ab9 */ /* 0x000fe20000000800 */
[----:B------:R-:W-:Y:S01]  /*8800*/  FMNMX.FTZ R2, R186, R20, !PT ;  /* 0x00000014ba027209 */ /* 0x000fe20007810000 */
[----:B------:R-:W2:Y:S01]  /*8810*/  S2UR UR6, SR_CgaCtaId ;  /* 0x00000000000679c3 */ /* 0x000ea20000008800 */
[----:B01----:R-:W-:Y:S01]  /*8820*/  FMNMX.FTZ R3, R185, R0, !PT ;  /* 0x00000000b9037209 */ /* 0x003fe20007810000 */
        /* <DEDUP_REMOVED lines=12> */
[----:B--2---:R-:W-:Y:S01]  /*88f0*/  UPRMT UR60, UR6, 0x654, UR60 ;  /* 0x00000654063c7896 */ /* 0x004fe2000800003c */
        /* <DEDUP_REMOVED lines=40> */
[----:B------:R-:W-:Y:S03]  /*8b80*/  MUFU.EX2 R0, R21 ;  /* 0x0000001500007308 */ /* 0x000fe60000000800 */
[--C-:B------:R-:W-:Y:S01]  /*8b90*/  FFMA.FTZ R192, R152, UR5, -R20.reuse ;  /* 0x0000000598c07c23 */ /* 0x100fe20008010814 */
[----:B------:R-:W-:Y:S01]  /*8ba0*/  FMUL.FTZ R152, R3, UR5 ;  /* 0x0000000503987c20 */ /* 0x000fe20008410000 */
[--C-:B------:R-:W-:Y:S01]  /*8bb0*/  FFMA.FTZ R208, R184, UR5, -R20.reuse ;  /* 0x00000005b8d07c23 */ /* 0x100fe20008010814 */
[--C-:B------:R-:W-:Y:S01]  /*8bc0*/  FFMA.FTZ R204, R176, UR5, -R20.reuse ;  /* 0x00000005b0cc7c23 */ /* 0x100fe20008010814 */
[----:B------:R-:W-:Y:S01]  /*8bd0*/  FFMA.FTZ R185, R185, UR5, -R20 ;  /* 0x00000005b9b97c23 */ /* 0x000fe20008010814 */
[----:B------:R-:W-:Y:S01]  /*8be0*/  FFMA.FTZ R209, R186, UR5, -R152 ;  /* 0x00000005bad17c23 */ /* 0x000fe20008010898 */
[----:B------:R-:W-:Y:S01]  /*8bf0*/  FFMA.FTZ R176, R181, UR5, -R20 ;  /* 0x00000005b5b07c23 */ /* 0x000fe20008010814 */
[----:B------:R-:W-:Y:S01]  /*8c00*/  FFMA.FTZ R181, R187, UR5, -R152 ;  /* 0x00000005bbb57c23 */ /* 0x000fe20008010898 */
[----:B------:R-:W0:Y:S01]  /*8c10*/  MUFU.EX2 R208, R208 ;  /* 0x000000d000d07308 */ /* 0x000e220000000800 */
[----:B------:R-:W-:Y:S01]  /*8c20*/  FFMA.FTZ R210, R188, UR5, -R20 ;  /* 0x00000005bcd27c23 */ /* 0x000fe20008010814 */
[----:B------:R-:W-:Y:S01]  /*8c30*/  FFMA.FTZ R211, R190, UR5, -R152 ;  /* 0x00000005bed37c23 */ /* 0x000fe20008010898 */
[--C-:B------:R-:W-:Y:S01]  /*8c40*/  FFMA.FTZ R184, R189, UR5, -R20.reuse ;  /* 0x00000005bdb87c23 */ /* 0x100fe20008010814 */
[----:B------:R-:W-:Y:S01]  /*8c50*/  FFMA.FTZ R206, R180, UR5, -R20 ;  /* 0x00000005b4ce7c23 */ /* 0x000fe20008010814 */
[--C-:B------:R-:W-:Y:S01]  /*8c60*/  FFMA.FTZ R180, R191, UR5, -R152.reuse ;  /* 0x00000005bfb47c23 */ /* 0x100fe20008010898 */
[----:B------:R-:W-:Y:S01]  /*8c70*/  FFMA.FTZ R205, R178, UR5, -R152 ;  /* 0x00000005b2cd7c23 */ /* 0x000fe20008010898 */
[--C-:B------:R-:W-:Y:S01]  /*8c80*/  FFMA.FTZ R200, R168, UR5, -R20.reuse ;  /* 0x00000005a8c87c23 */ /* 0x100fe20008010814 */
[----:B------:R-:W-:Y:S01]  /*8c90*/  MUFU.EX2 R2, R2 ;  /* 0x0000000200027308 */ /* 0x000fe20000000800 */
[--C-:B------:R-:W-:Y:S01]  /*8ca0*/  FFMA.FTZ R177, R177, UR5, -R20.reuse ;  /* 0x00000005b1b17c23 */ /* 0x100fe20008010814 */
[----:B------:R-:W-:Y:S01]  /*8cb0*/  FFMA.FTZ R168, R173, UR5, -R20 ;  /* 0x00000005ada87c23 */ /* 0x000fe20008010814 */
[----:B------:R-:W-:Y:S01]  /*8cc0*/  FFMA.FTZ R173, R179, UR5, -R152 ;  /* 0x00000005b3ad7c23 */ /* 0x000fe20008010898 */
[----:B------:R-:W-:Y:S01]  /*8cd0*/  FFMA.FTZ R194, R156, UR5, -R20 ;  /* 0x000000059cc27c23 */ /* 0x000fe20008010814 */
[----:B------:R-:W-:Y:S01]  /*8ce0*/  FFMA.FTZ R207, R182, UR5, -R152 ;  /* 0x00000005b6cf7c23 */ /* 0x000fe20008010898 */
[----:B------:R-:W-:Y:S01]  /*8cf0*/  FFMA.FTZ R202, R172, UR5, -R20 ;  /* 0x00000005acca7c23 */ /* 0x000fe20008010814 */
[----:B------:R-:W-:Y:S01]  /*8d00*/  FFMA.FTZ R172, R183, UR5, -R152 ;  /* 0x00000005b7ac7c23 */ /* 0x000fe20008010898 */
[----:B------:R-:W1:Y:S01]  /*8d10*/  MUFU.EX2 R209, R209 ;  /* 0x000000d100d17308 */ /* 0x000e620000000800 */
[----:B0-----:R-:W-:Y:S01]  /*8d20*/  FFMA.FTZ R18, R0, R18, R208 ;  /* 0x0000001200127223 */ /* 0x001fe200000100d0 */
[----:B------:R-:W-:Y:S01]  /*8d30*/  FFMA.FTZ R21, R153, UR5, -R20 ;  /* 0x0000000599157c23 */ /* 0x000fe20008010814 */
[----:B------:R-:W-:Y:S01]  /*8d40*/  FFMA.FTZ R201, R170, UR5, -R152 ;  /* 0x00000005aac97c23 */ /* 0x000fe20008010898 */
[--C-:B------:R-:W-:Y:S01]  /*8d50*/  FFMA.FTZ R196, R160, UR5, -R20.reuse ;  /* 0x00000005a0c47c23 */ /* 0x100fe20008010814 */
[--C-:B------:R-:W-:Y:S01]  /*8d60*/  FFMA.FTZ R169, R169, UR5, -R20.reuse ;  /* 0x00000005a9a97c23 */ /* 0x100fe20008010814 */
[----:B------:R-:W-:Y:S01]  /*8d70*/  FFMA.FTZ R160, R165, UR5, -R20 ;  /* 0x00000005a5a07c23 */ /* 0x000fe20008010814 */
[--C-:B------:R-:W-:Y:S01]  /*8d80*/  FFMA.FTZ R165, R171, UR5, -R152.reuse ;  /* 0x00000005aba57c23 */ /* 0x100fe20008010898 */
        /* <DEDUP_REMOVED lines=8> */
[----:B------:R-:W2:Y:S01]  /*8e10*/  MUFU.EX2 R181, R181 ;  /* 0x000000b500b57308 */ /* 0x000ea20000000800 */
[----:B-1----:R-:W-:Y:S01]  /*8e20*/  FFMA.FTZ R156, R2, R5, R209 ;  /* 0x00000005029c7223 */ /* 0x002fe200000100d1 */
[--C-:B------:R-:W-:Y:S01]  /*8e30*/  FFMA.FTZ R193, R154, UR5, -R152.reuse ;  /* 0x000000059ac17c23 */ /* 0x100fe20008010898 */
[--C-:B------:R-:W-:Y:S01]  /*8e40*/  FFMA.FTZ R199, R166, UR5, -R152.reuse ;  /* 0x00000005a6c77c23 */ /* 0x100fe20008010898 */
[----:B------:R-:W-:-:S04]  /*8e50*/  FFMA.FTZ R195, R158, UR5, -R152 ;  /* 0x000000059ec37c23 */ /* 0x000fc80008010898 */
        /* <DEDUP_REMOVED lines=79> */
.L_x_202:
        /* <DEDUP_REMOVED lines=34> */
.L_x_192:
        /* <DEDUP_REMOVED lines=131> */
.L_x_204:
        /* <DEDUP_REMOVED lines=10> */
.L_x_205:
[----:B-1----:R-:W-:Y:S05]  /*9e40*/  @P1 BRA `(.L_x_206) ;  /* 0x0000000000081947 */ /* 0x002fea0003800000 */
[----:B------:R-:W1:Y:S02]  /*9e50*/  SYNCS.PHASECHK.TRANS64.TRYWAIT P1, [UR7+0x38850], R0 ;  /* 0x03885000ff0075a7 */ /* 0x000e640008020147 */
[----:B-1----:R-:W-:Y:S05]  /*9e60*/  @!P1 BRA `(.L_x_207) ;  /* 0x0000009000e89947 */ /* 0x002fea0003800000 */
.L_x_206:
[----:B------:R-:W-:Y:S01]  /*9e70*/  UIADD3 UR4, UR4, 0x400, URZ ;  /* 0x0000040004047890 */ /* 0x000fe2000fffe03f */
[----:B------:R-:W-:Y:S01]  /*9e80*/  WARPGROUP.ARRIVE ;  /* 0x00000000000079c5 */ /* 0x000fe20000000000 */
[----:B------:R-:W-:Y:S01]  /*9e90*/  UMOV UR11, 0x40000040 ;  /* 0x40000040000b7882 */ /* 0x000fe20000000000 */
[----:B-1----:R-:W1:Y:S01]  /*9ea0*/  SHFL.BFLY PT, R7, R18, 0x2, 0x1f ;  /* 0x0c401f0012077f89 */ /* 0x002e6200000e0000 */
[----:B------:R-:W-:Y:S01]  /*9eb0*/  USHF.R.U32.HI UR4, URZ, 0x4, UR4 ;  /* 0x000000043f047899 */ /* 0x000fe20008011604 */
[----:B------:R-:W-:Y:S02]  /*9ec0*/  IMAD.MOV.U32 R6, RZ, RZ, RZ ;  /* 0x000000ffff067224 */ /* 0x000fe400078e00ff */
[----:B0-----:R-:W0:Y:S01]  /*9ed0*/  SHFL.BFLY PT, R0, R5, 0x2, 0x1f ;  /* 0x0c401f0005007f89 */ /* 0x001e2200000e0000 */
[----:B------:R-:W-:Y:S01]  /*9ee0*/  ULOP3.LUT UR4, UR4, 0x3fff, URZ, 0xc0, !UPT ;  /* 0x00003fff04047892 */ /* 0x000fe2000f8ec03f */
[----:B------:R-:W-:-:S03]  /*9ef0*/  IMAD.U32 R13, RZ, RZ, UR5 ;  /* 0x00000005ff0d7e24 */ /* 0x000fc6000f8e00ff */
[----:B------:R-:W-:-:S04]  /*9f00*/  ULOP3.LUT UR4, UR4, 0x2800000, URZ, 0xfc, !UPT ;  /* 0x0280000004047892 */ /* 0x000fc8000f8efc3f */
[----:B------:R-:W-:-:S04]  /*9f10*/  UIMAD UR4, UR38, 0xa00, UR4 ;  /* 0x00000a00260478a4 */ /* 0x000fc8000f8e0204 */
[----:B------:R-:W-:-:S03]  /*9f20*/  UIADD3 UR6, UR4, 0x80, URZ ;  /* 0x0000008004067890 */ /* 0x000fc6000fffe03f */
[----:B------:R-:W-:Y:S02]  /*9f30*/  UMOV UR10, UR4 ;  /* 0x00000004000a7c82 */ /* 0x000fe40008000000 */
[----:B------:R-:W-:Y:S01]  /*9f40*/  HGMMA.64x256x16.F32.BF16 R24, R208, gdesc[UR8].tnspB, R24, gsb0 ;  /* 0x43e00008d0187df0 */ /* 0x000fe20008001818 */
[----:B------:R-:W-:Y:S01]  /*9f50*/  UMOV UR11, 0x40000040 ;  /* 0x40000040000b7882 */ /* 0x000fe20000000000 */
[----:B------:R-:W-:Y:S01]  /*9f60*/  UMOV UR10, UR6 ;  /* 0x00000006000a7c82 */ /* 0x000fe20008000000 */
[----:B------:R-:W-:Y:S01]  /*9f70*/  UIADD3 UR6, UR4, 0x100, URZ ;  /* 0x0000010004067890 */ /* 0x000fe2000fffe03f */
[----:B-1----:R-:W-:Y:S01]  /*9f80*/  FADD.FTZ R7, R7, R18 ;  /* 0x0000001207077221 */ /* 0x002fe20000010000 */
[----:B0-----:R-:W-:Y:S01]  /*9f90*/  FADD.FTZ R2, R0, R5 ;  /* 0x0000000500027221 */ /* 0x001fe20000010000 */
[----:B------:R-:W-:-:S03]  /*9fa0*/  IMAD.MOV.U32 R5, RZ, RZ, RZ ;  /* 0x000000ffff057224 */ /* 0x000fc600078e00ff */
[----:B------:R-:W0:Y:S04]  /*9fb0*/  SHFL.BFLY PT, R0, R7, 0x1, 0x1f ;  /* 0x0c201f0007007f89 */ /* 0x000e2800000e0000 */
[----:B------:R-:W1:Y:S01]  /*9fc0*/  SHFL.BFLY PT, R9, R2, 0x1, 0x1f ;  /* 0x0c201f0002097f89 */ /* 0x000e6200000e0000 */
[----:B0-----:R-:W-:Y:S01]  /*9fd0*/  FADD.FTZ R11, R7, R0 ;  /* 0x00000000070b7221 */ /* 0x001fe20000010000 */
[----:B------:R-:W-:Y:S01]  /*9fe0*/  IMAD.U32 R7, RZ, RZ, UR5 ;  /* 0x00000005ff077e24 */ /* 0x000fe2000f8e00ff */
[----:B------:R-:W-:Y:S01]  /*9ff0*/  MOV R0, 0xff800000 ;  /* 0xff80000000007802 */ /* 0x000fe20000000f00 */
[----:B-1----:R-:W-:Y:S02]  /*a000*/  FADD.FTZ R12, R2, R9 ;  /* 0x00000009020c7221 */ /* 0x002fe40000010000 */
[----:B------:R-:W-:Y:S01]  /*a010*/  FSETP.NE.FTZ.AND P1, PT, R11, RZ, PT ;  /* 0x000000ff0b00720b */ /* 0x000fe20003f35000 */
[----:B------:R-:W-:-:S02]  /*a020*/  IMAD.MOV.U32 R2, RZ, RZ, -0x800000 ;  /* 0xff800000ff027424 */ /* 0x000fc400078e00ff */
[----:B------:R-:W-:-:S10]  /*a030*/  FSETP.NE.FTZ.AND P2, PT, R12, RZ, PT ;  /* 0x000000ff0c00720b */ /* 0x000fd40003f55000 */
[----:B------:R-:W0:Y:S01]  /*a040*/  @P1 MUFU.LG2 R8, R11 ;  /* 0x0000000b00081308 */ /* 0x000e220000000c00 */
[----:B------:R-:W-:Y:S02]  /*a050*/  @P1 FMUL.FTZ R7, R7, 0.69314718246459960938 ;  /* 0x3f31721807071820 */ /* 0x000fe40000410000 */
[----:B------:R-:W-:-:S05]  /*a060*/  @P2 FMUL.FTZ R13, R13, 0.69314718246459960938 ;  /* 0x3f3172180d0d2820 */ /* 0x000fca0000410000 */
        /* <DEDUP_REMOVED lines=31> */
[----:B0-23--:R-:W-:Y:S05]  /*a260*/  @!P0 BRA `(.L_x_208) ;  /* 0x0000000000048947 */ /* 0x00dfea0003800000 */
[----:B------:R-:W-:Y:S01]  /*a270*/  BPT.TRAP 0x1 ;  /* 0x000000040000795c */ /* 0x000fe20000300000 */
.L_x_208:
[----:B------:R-:W-:Y:S01]  /*a280*/  UIADD3 UR4, UR7, 0x38860, URZ ;  /* 0x0003886007047890 */ /* 0x000fe2000fffe03f */
[----:B------:R-:W-:Y:S01]  /*a290*/  R2UR UR6, R219 ;  /* 0x00000000db0672ca */ /* 0x000fe200000e0000 */
[----:B------:R-:W-:Y:S01]  /*a2a0*/  UIADD3 UR38, UR38, 0x1, URZ ;  /* 0x0000000126267890 */ /* 0x000fe2000fffe03f */
[----:B------:R-:W-:Y:S01]  /*a2b0*/  R2UR UR5, R16 ;  /* 0x00000000100572ca */ /* 0x000fe200000e0000 */
[----:B------:R-:W-:Y:S01]  /*a2c0*/  UPRMT UR4, UR8, 0x654, UR4 ;  /* 0x0000065408047896 */ /* 0x000fe20008000004 */
[-C--:B------:R-:W-:Y:S01]  /*a2d0*/  FMUL.FTZ R3, R83, R5.reuse ;  /* 0x0000000553037220 */ /* 0x080fe20000410000 */
[----:B------:R-:W-:Y:S01]  /*a2e0*/  UISETP.NE.AND UP0, UPT, UR38, 0x2, UPT ;  /* 0x000000022600788c */ /* 0x000fe2000bf05270 */
[-C--:B------:R-:W-:Y:S01]  /*a2f0*/  FMUL.FTZ R165, R27, R5.reuse ;  /* 0x000000051ba57220 */ /* 0x080fe20000410000 */
[-C--:B------:R-:W-:Y:S01]  /*a300*/  FMUL.FTZ R163, R35, R5.reuse ;  /* 0x0000000523a37220 */ /* 0x080fe20000410000 */
[-C--:B------:R-:W-:Y:S01]  /*a310*/  FMUL.FTZ R161, R43, R5.reuse ;  /* 0x000000052ba17220 */ /* 0x080fe20000410000 */
[-C--:B------:R-:W-:Y:S01]  /*a320*/  FMUL.FTZ R159, R51, R5.reuse ;  /* 0x00000005339f7220 */ /* 0x080fe20000410000 */
[-C--:B------:R-:W-:Y:S01]  /*a330*/  FMUL.FTZ R157, R59, R5.reuse ;  /* 0x000000053b9d7220 */ /* 0x080fe20000410000 */
[-C--:B------:R-:W-:Y:S01]  /*a340*/  FMUL.FTZ R155, R67, R5.reuse ;  /* 0x00000005439b7220 */ /* 0x080fe20000410000 */
[----:B------:R-:W-:Y:S01]  /*a350*/  SYNCS.ARRIVE.TRANS64.RED.A1T0 RZ, [UR4], RZ ;  /* 0x000000ffffff79a7 */ /* 0x000fe20008100404 */
[----:B------:R-:W-:Y:S01]  /*a360*/  USEL UR4, URZ, 0x1, UP0 ;  /* 0x000000013f047887 */ /* 0x000fe20008000000 */
[-C--:B------:R-:W-:Y:S01]  /*a370*/  FMUL.FTZ R153, R75, R5.reuse ;  /* 0x000000054b997220 */ /* 0x080fe20000410000 */
[----:B------:R-:W-:Y:S01]  /*a380*/  UIADD3 UR6, UR6, 0x1, URZ ;  /* 0x0000000106067890 */ /* 0x000fe2000fffe03f */
[-C--:B------:R-:W-:Y:S01]  /*a390*/  FMUL.FTZ R83, R87, R5.reuse ;  /* 0x0000000557537220 */ /* 0x080fe20000410000 */
[----:B------:R-:W-:Y:S01]  /*a3a0*/  ULOP3.LUT UR5, UR5, UR4, URZ, 0x3c, !UPT ;  /* 0x0000000405057292 */ /* 0x000fe2000f8e3c3f */
        /* <DEDUP_REMOVED lines=114> */
[----:B------:R-:W-:Y:S01]  /*aad0*/  IMAD.U32 R219, RZ, RZ, UR6 ;  /* 0x00000006ffdb7e24 */ /* 0x000fe2000f8e00ff */
[----:B------:R-:W-:Y:S01]  /*aae0*/  PLOP3.LUT P0, PT, PT, PT, PT, 0x8, 0x0 ;  /* 0x000000000000781c */ /* 0x000fe20003f0e170 */
[-C--:B------:R-:W-:Y:S01]  /*aaf0*/  FMUL.FTZ R143, R143, R5.reuse ;  /* 0x000000058f8f7220 */ /* 0x080fe20000410000 */
[-C--:B------:R-:W-:Y:S01]  /*ab00*/  FMUL.FTZ R146, R146, R5.reuse ;  /* 0x0000000592927220 */ /* 0x080fe20000410000 */
[----:B------:R-:W-:Y:S01]  /*ab10*/  FMUL.FTZ R147, R147, R5 ;  /* 0x0000000593937220 */ /* 0x000fe20000410000 */
[----:B------:R-:W-:-:S02]  /*ab20*/  IMAD.U32 R16, RZ, RZ, UR5 ;  /* 0x00000005ff107e24 */ /* 0x000fc4000f8e00ff */
[-C--:B------:R-:W-:Y:S01]  /*ab30*/  FMUL.FTZ R150, R150, R5.reuse ;  /* 0x0000000596967220 */ /* 0x080fe20000410000 */
[----:B------:R-:W-:Y:S01]  /*ab40*/  FMUL.FTZ R151, R151, R5 ;  /* 0x0000000597977220 */ /* 0x000fe20000410000 */
[----:B------:R-:W-:-:S12]  /*ab50*/  USEL UR38, UR38, URZ, UP0 ;  /* 0x0000003f26267287 */ /* 0x000fd80008000000 */
.L_x_184:
[----:B------:R-:W0:Y:S08]  /*ab60*/  S2UR UR4, SR_CgaCtaId ;  /* 0x00000000000479c3 */ /* 0x000e300000008800 */
[----:B------:R-:W-:Y:S06]  /*ab70*/  BAR.SYNC.DEFER_BLOCKING 0x5, 0x180 ;  /* 0x0146000000007b1d */ /* 0x000fec0000010000 */
[----:B------:R-:W-:Y:S01]  /*ab80*/  UMOV UR10, 0x400 ;  /* 0x00000400000a7882 */ /* 0x000fe20000000000 */
[----:B------:R-:W-:Y:S01]  /*ab90*/  BSSY B0, `(.L_x_209) ;  /* 0x00002f4000007945 */ /* 0x000fe20003800000 */
[----:B0-----:R-:W-:-:S09]  /*aba0*/  ULEA UR10, UR4, UR10, 0x18 ;  /* 0x0000000a040a7291 */ /* 0x001fd2000f8ec03f */
[----:B------:R-:W0:Y:S02]  /*abb0*/  LDS.128 R4, [UR10+0x388d0] ;  /* 0x0388d00aff047984 */ /* 0x000e240008000c00 */
[----:B0-----:R-:W-:Y:S02]  /*abc0*/  R2UR UR5, R5 ;  /* 0x00000000050572ca */ /* 0x001fe400000e0000 */
[----:B------:R-:W-:Y:S02]  /*abd0*/  R2UR UR6, R6 ;  /* 0x00000000060672ca */ /* 0x000fe400000e0000 */
[----:B------:R-:W-:Y:S01]  /*abe0*/  R2UR UR7, R7 ;  /* 0x00000000070772ca */ /* 0x000fe200000e0000 */
[----:B------:R-:W-:Y:S06]  /*abf0*/  BAR.ARV 0x4, 0x180 ;  /* 0x0106000000007b1d */ /* 0x000fec0000002000 */
[----:B------:R-:W-:Y:S08]  /*ac00*/  @P0 BRA `(.L_x_210) ;  /* 0x0000002000080947 */ /* 0x000ff00003800000 */
[----:B------:R-:W0:Y:S01]  /*ac10*/  S2UR UR4, SR_SWINHI ;  /* 0x00000000000479c3 */ /* 0x000e220000002f00 */
[----:B------:R-:W-:-:S07]  /*ac20*/  IMAD.MOV.U32 R94, RZ, RZ, 0x2 ;  /* 0x00000002ff5e7424 */ /* 0x000fce00078e00ff */
[----:B------:R-:W-:Y:S01]  /*ac30*/  BAR.SYNC.DEFER_BLOCKING 0x1, 0x100 ;  /* 0x0044000000007b1d */ /* 0x000fe20000010000 */
[----:B------:R-:W-:Y:S02]  /*ac40*/  F2FP.BF16.F32.PACK_AB R24, R25, R24 ;  /* 0x000000181918723e */ /* 0x000fe400000010ff */
[----:B------:R-:W-:Y:S02]  /*ac50*/  F2FP.BF16.F32.PACK_AB R25, R165, R26 ;  /* 0x0000001aa519723e */ /* 0x000fe400000010ff */
[----:B------:R-:W-:Y:S01]  /*ac60*/  F2FP.BF16.F32.PACK_AB R32, R33, R32 ;  /* 0x000000202120723e */ /* 0x000fe200000010ff */
[----:B------:R-:W-:Y:S01]  /*ac70*/  ULDC.64 UR12, c[0x0][0xc00] ;  /* 0x00030000000c7ab9 */ /* 0x000fe20000000a00 */
[----:B------:R-:W-:Y:S01]  /*ac80*/  F2FP.BF16.F32.PACK_AB R26, R29, R28 ;  /* 0x0000001c1d1a723e */ /* 0x000fe200000010ff */
[----:B------:R-:W-:Y:S01]  /*ac90*/  UISETP.NE.U32.AND UP0, UPT, UR12, URZ, UPT ;  /* 0x0000003f0c00728c */ /* 0x000fe2000bf05070 */
[----:B------:R-:W-:Y:S02]  /*aca0*/  F2FP.BF16.F32.PACK_AB R27, R164, R27 ;  /* 0x0000001ba41b723e */ /* 0x000fe400000010ff */
[----:B------:R-:W-:Y:S01]  /*acb0*/  F2FP.BF16.F32.PACK_AB R33, R163, R34 ;  /* 0x00000022a321723e */ /* 0x000fe200000010ff */
[----:B------:R-:W-:Y:S01]  /*acc0*/  UISETP.NE.AND.EX UP0, UPT, UR13, URZ, UPT, UP0 ;  /* 0x0000003f0d00728c */ /* 0x000fe2000bf05300 */
[----:B------:R-:W-:-:S02]  /*acd0*/  F2FP.BF16.F32.PACK_AB R40, R41, R40 ;  /* 0x000000282928723e */ /* 0x000fc400000010ff */
[----:B------:R-:W-:Y:S01]  /*ace0*/  F2FP.BF16.F32.PACK_AB R34, R37, R36 ;  /* 0x000000242522723e */ /* 0x000fe200000010ff */
[----:B------:R-:W-:Y:S01]  /*acf0*/  ULDC.64 UR12, c[0x0][0xc00] ;  /* 0x00030000000c7ab9 */ /* 0x000fe20000000a00 */
[----:B------:R-:W-:Y:S02]  /*ad00*/  F2FP.BF16.F32.PACK_AB R35, R162, R35 ;  /* 0x00000023a223723e */ /* 0x000fe400000010ff */
[----:B------:R-:W-:Y:S02]  /*ad10*/  F2FP.BF16.F32.PACK_AB R41, R161, R42 ;  /* 0x0000002aa129723e */ /* 0x000fe400000010ff */
[----:B------:R-:W-:Y:S01]  /*ad20*/  F2FP.BF16.F32.PACK_AB R48, R49, R48 ;  /* 0x000000303130723e */ /* 0x000fe200000010ff */
[----:B------:R-:W-:Y:S01]  /*ad30*/  UMOV UR8, UR10 ;  /* 0x0000000a00087c82 */ /* 0x000fe20008000000 */
[----:B0-----:R-:W-:Y:S01]  /*ad40*/  UMOV UR9, UR4 ;  /* 0x0000000400097c82 */ /* 0x001fe20008000000 */
[----:B------:R-:W-:Y:S01]  /*ad50*/  F2FP.BF16.F32.PACK_AB R42, R45, R44 ;  /* 0x0000002c2d2a723e */ /* 0x000fe200000010ff */
[----:B------:R-:W-:Y:S01]  /*ad60*/  IMAD.WIDE R94, R225, R94, UR8 ;  /* 0x00000008e15e7e25 */ /* 0x000fe2000f8e025e */
[----:B------:R-:W-:-:S02]  /*ad70*/  F2FP.BF16.F32.PACK_AB R43, R160, R43 ;  /* 0x0000002ba02b723e */ /* 0x000fc400000010ff */
[----:B------:R-:W-:Y:S02]  /*ad80*/  F2FP.BF16.F32.PACK_AB R49, R159, R50 ;  /* 0x000000329f31723e */ /* 0x000fe400000010ff */
[C---:B------:R-:W-:Y:S02]  /*ad90*/  IADD3 R169, P1, R94.reuse, 0x20, RZ ;  /* 0x000000205ea97810 */ /* 0x040fe40007f3e0ff */
[C---:B------:R-:W-:Y:S02]  /*ada0*/  IADD3 R171, P0, R94.reuse, 0x40, RZ ;  /* 0x000000405eab7810 */ /* 0x040fe40007f1e0ff */
[C---:B------:R-:W-:Y:S01]  /*adb0*/  IADD3 R173, P4, R94.reuse, 0x60, RZ ;  /* 0x000000605ead7810 */ /* 0x040fe20007f9e0ff */
[--C-:B------:R-:W-:Y:S01]  /*adc0*/  IMAD.X R9, RZ, RZ, R95.reuse, P1 ;  /* 0x000000ffff097224 */ /* 0x100fe200008e065f */
[C---:B------:R-:W-:Y:S01]  /*add0*/  IADD3 R175, P3, R94.reuse, 0x4000, RZ ;  /* 0x000040005eaf7810 */ /* 0x040fe20007f7e0ff */
[--C-:B------:R-:W-:Y:S01]  /*ade0*/  IMAD.X R11, RZ, RZ, R95.reuse, P0 ;  /* 0x000000ffff0b7224 */ /* 0x100fe200000e065f */
[----:B------:R-:W-:Y:S01]  /*adf0*/  LOP3.LUT R5, R94, 0x380, RZ, 0xc0, !PT ;  /* 0x000003805e057812 */ /* 0x000fe200078ec0ff */
[----:B------:R-:W-:Y:S01]  /*ae00*/  IMAD.X R13, RZ, RZ, R95, P4 ;  /* 0x000000ffff0d7224 */ /* 0x000fe200020e065f */
[----:B------:R-:W-:-:S02]  /*ae10*/  LOP3.LUT R8, R169, 0x380, RZ, 0xc0, !PT ;  /* 0x00000380a9087812 */ /* 0x000fc400078ec0ff */
[C---:B------:R-:W-:Y:S02]  /*ae20*/  IADD3 R177, P6, R94.reuse, 0x4020, RZ ;  /* 0x000040205eb17810 */ /* 0x040fe40007fde0ff */
[C---:B------:R-:W-:Y:S02]  /*ae30*/  IADD3 R179, P5, R94.reuse, 0x4040, RZ ;  /* 0x000040405eb37810 */ /* 0x040fe40007fbe0ff */
[C---:B------:R-:W-:Y:S01]  /*ae40*/  IADD3 R181, P2, R94.reuse, 0x4060, RZ ;  /* 0x000040605eb57810 */ /* 0x040fe20007f5e0ff */
[--C-:B------:R-:W-:Y:S01]  /*ae50*/  IMAD.X R19, RZ, RZ, R95.reuse, P6 ;  /* 0x000000ffff137224 */ /* 0x100fe200030e065f */
[----:B------:R-:W-:Y:S01]  /*ae60*/  IADD3 R183, P1, R94, 0x8000, RZ ;  /* 0x000080005eb77810 */ /* 0x000fe20007f3e0ff */
[--C-:B------:R-:W-:Y:S01]  /*ae70*/  IMAD.X R21, RZ, RZ, R95.reuse, P5 ;  /* 0x000000ffff157224 */ /* 0x100fe200028e065f */
[----:B------:R-:W-:Y:S01]  /*ae80*/  LOP3.LUT R10, R171, 0x380, RZ, 0xc0, !PT ;  /* 0x00000380ab0a7812 */ /* 0x000fe200078ec0ff */
[--C-:B------:R-:W-:Y:S01]  /*ae90*/  IMAD.X R31, RZ, RZ, R95.reuse, P2 ;  /* 0x000000ffff1f7224 */ /* 0x100fe200010e065f */
[----:B------:R-:W-:Y:S01]  /*aea0*/  LOP3.LUT R12, R173, 0x380, RZ, 0xc0, !PT ;  /* 0x00000380ad0c7812 */ /* 0x000fe200078ec0ff */
[----:B------:R-:W-:Y:S01]  /*aeb0*/  IMAD.X R39, RZ, RZ, R95, P1 ;  /* 0x000000ffff277224 */ /* 0x000fe200008e065f */
[----:B------:R-:W-:-:S02]  /*aec0*/  LOP3.LUT R14, R175, 0x380, RZ, 0xc0, !PT ;  /* 0x00000380af0e7812 */ /* 0x000fc400078ec0ff */
[----:B------:R-:W-:Y:S02]  /*aed0*/  SHF.R.U64 R5, R5, 0x3, RZ ;  /* 0x0000000305057819 */ /* 0x000fe400000012ff */
[----:B------:R-:W-:Y:S02]  /*aee0*/  SHF.R.U64 R8, R8, 0x3, RZ ;  /* 0x0000000308087819 */ /* 0x000fe400000012ff */
[----:B------:R-:W-:Y:S02]  /*aef0*/  IADD3 R46, P0, R94, 0x8020, RZ ;  /* 0x000080205e2e7810 */ /* 0x000fe40007f1e0ff */
[----:B------:R-:W-:Y:S02]  /*af00*/  SHF.R.U64 R10, R10, 0x3, RZ ;  /* 0x000000030a0a7819 */ /* 0x000fe400000012ff */
[----:B------:R-:W-:Y:S01]  /*af10*/  LOP3.LUT R18, R177, 0x380, RZ, 0xc0, !PT ;  /* 0x00000380b1127812 */ /* 0x000fe200078ec0ff */
[----:B------:R-:W-:Y:S01]  /*af20*/  IMAD.X R47, RZ, RZ, R95, P0 ;  /* 0x000000ffff2f7224 */ /* 0x000fe200000e065f */
[----:B------:R-:W-:-:S02]  /*af30*/  IADD3 R54, P4, R94, 0x8040, RZ ;  /* 0x000080405e367810 */ /* 0x000fc40007f9e0ff */
[----:B------:R-:W-:Y:S02]  /*af40*/  IADD3.X R15, RZ, R95, RZ, P3, !PT ;  /* 0x0000005fff0f7210 */ /* 0x000fe40001ffe4ff */
[----:B------:R-:W-:Y:S01]  /*af50*/  SHF.R.U64 R12, R12, 0x3, RZ ;  /* 0x000000030c0c7819 */ /* 0x000fe200000012ff */
[--C-:B------:R-:W-:Y:S01]  /*af60*/  IMAD.X R55, RZ, RZ, R95.reuse, P4 ;  /* 0x000000ffff377224 */ /* 0x100fe200020e065f */
[----:B------:R-:W-:Y:S02]  /*af70*/  LOP3.LUT R20, R179, 0x380, RZ, 0xc0, !PT ;  /* 0x00000380b3147812 */ /* 0x000fe400078ec0ff */
[C---:B------:R-:W-:Y:S02]  /*af80*/  IADD3 R62, P3, R94.reuse, 0x8060, RZ ;  /* 0x000080605e3e7810 */ /* 0x040fe40007f7e0ff */
[C---:B------:R-:W-:Y:S02]  /*af90*/  IADD3 R70, P6, R94.reuse, 0xc000, RZ ;  /* 0x0000c0005e467810 */ /* 0x040fe40007fde0ff */
[C---:B------:R-:W-:Y:S01]  /*afa0*/  IADD3 R4, P5, R94.reuse, 0xc020, RZ ;  /* 0x0000c0205e047810 */ /* 0x040fe20007fbe0ff */
[----:B------:R-:W-:Y:S01]  /*afb0*/  IMAD.X R63, RZ, RZ, R95, P3 ;  /* 0x000000ffff3f7224 */ /* 0x000fe200018e065f */
[----:B------:R-:W-:-:S02]  /*afc0*/  IADD3 R167, P2, R94, 0xc040, RZ ;  /* 0x0000c0405ea77810 */ /* 0x000fc40007f5e0ff */
[----:B------:R-:W-:Y:S01]  /*afd0*/  IADD3 R6, P1, R94, 0xc060, RZ ;  /* 0x0000c0605e067810 */ /* 0x000fe20007f3e0ff */
[--C-:B------:R-:W-:Y:S01]  /*afe0*/  IMAD.X R79, RZ, RZ, R95.reuse, P5 ;  /* 0x000000ffff4f7224 */ /* 0x100fe200028e065f */
[----:B------:R-:W-:Y:S02]  /*aff0*/  SHF.R.U64 R14, R14, 0x3, RZ ;  /* 0x000000030e0e7819 */ /* 0x000fe400000012ff */
[----:B------:R-:W-:Y:S01]  /*b000*/  LOP3.LUT R30, R181, 0x380, RZ, 0xc0, !PT ;  /* 0x00000380b51e7812 */ /* 0x000fe200078ec0ff */
[--C-:B------:R-:W-:Y:S01]  /*b010*/  IMAD.X R7, RZ, RZ, R95.reuse, P1 ;  /* 0x000000ffff077224 */ /* 0x100fe200008e065f */
[----:B------:R-:W-:Y:S01]  /*b020*/  LOP3.LUT R94, R5, R94, RZ, 0x3c, !PT ;  /* 0x0000005e055e7212 */ /* 0x000fe200078e3cff */
[----:B------:R-:W-:Y:S01]  /*b030*/  IMAD.X R5, RZ, RZ, R95, P2 ;  /* 0x000000ffff057224 */ /* 0x000fe200010e065f */
[----:B------:R-:W-:Y:S02]  /*b040*/  LOP3.LUT R8, R8, R169, RZ, 0x3c, !PT ;  /* 0x000000a908087212 */ /* 0x000fe400078e3cff */
[----:B------:R-:W-:-:S02]  /*b050*/  LOP3.LUT R38, R183, 0x380, RZ, 0xc0, !PT ;  /* 0x00000380b7267812 */ /* 0x000fc400078ec0ff */
[----:B------:R-:W-:Y:S02]  /*b060*/  LOP3.LUT R10, R10, R171, RZ, 0x3c, !PT ;  /* 0x000000ab0a0a7212 */ /* 0x000fe400078e3cff */
[----:B------:R-:W-:Y:S02]  /*b070*/  SHF.R.U64 R18, R18, 0x3, RZ ;  /* 0x0000000312127819 */ /* 0x000fe400000012ff */
[----:B------:R-:W-:Y:S02]  /*b080*/  LOP3.LUT R169, R46, 0x380, RZ, 0xc0, !PT ;  /* 0x000003802ea97812 */ /* 0x000fe400078ec0ff */
[----:B------:R-:W-:Y:S02]  /*b090*/  LOP3.LUT R12, R12, R173, RZ, 0x3c, !PT ;  /* 0x000000ad0c0c7212 */ /* 0x000fe400078e3cff */
[----:B------:R-:W-:Y:S02]  /*b0a0*/  SHF.R.U64 R20, R20, 0x3, RZ ;  /* 0x0000000314147819 */ /* 0x000fe400000012ff */
[----:B------:R-:W-:-:S02]  /*b0b0*/  LOP3.LUT R171, R54, 0x380, RZ, 0xc0, !PT ;  /* 0x0000038036ab7812 */ /* 0x000fc400078ec0ff */
[----:B------:R-:W-:Y:S02]  /*b0c0*/  LOP3.LUT R14, R14, R175, RZ, 0x3c, !PT ;  /* 0x000000af0e0e7212 */ /* 0x000fe400078e3cff */
[----:B------:R-:W-:Y:S02]  /*b0d0*/  SHF.R.U64 R30, R30, 0x3, RZ ;  /* 0x000000031e1e7819 */ /* 0x000fe400000012ff */
[----:B------:R-:W-:Y:S02]  /*b0e0*/  LOP3.LUT R173, R62, 0x380, RZ, 0xc0, !PT ;  /* 0x000003803ead7812 */ /* 0x000fe400078ec0ff */
[----:B------:R-:W-:Y:S02]  /*b0f0*/  SHF.R.U64 R38, R38, 0x3, RZ ;  /* 0x0000000326267819 */ /* 0x000fe400000012ff */
[----:B------:R-:W-:Y:S02]  /*b100*/  LOP3.LUT R175, R70, 0x380, RZ, 0xc0, !PT ;  /* 0x0000038046af7812 */ /* 0x000fe400078ec0ff */
[----:B------:R-:W-:-:S02]  /*b110*/  MOV R94, R94 ;  /* 0x0000005e005e7202 */ /* 0x000fc40000000f00 */
[----:B------:R-:W-:Y:S02]  /*b120*/  IADD3.X R71, RZ, R95, RZ, P6, !PT ;  /* 0x0000005fff477210 */ /* 0x000fe400037fe4ff */
[----:B------:R-:W-:Y:S01]  /*b130*/  LOP3.LUT R18, R18, R177, RZ, 0x3c, !PT ;  /* 0x000000b112127212 */ /* 0x000fe200078e3cff */
[----:B------:R-:W-:Y:S01]  /*b140*/  STSM.16.M88.4 [R94], R24 ;  /* 0x000000185e007844 */ /* 0x000fe20000000200 */
[----:B------:R-:W-:Y:S02]  /*b150*/  SHF.R.U64 R169, R169, 0x3, RZ ;  /* 0x00000003a9a97819 */ /* 0x000fe400000012ff */
[----:B------:R-:W-:Y:S02]  /*b160*/  LOP3.LUT R78, R4, 0x380, RZ, 0xc0, !PT ;  /* 0x00000380044e7812 */ /* 0x000fe400078ec0ff */
[----:B------:R-:W-:Y:S02]  /*b170*/  MOV R9, R8 ;  /* 0x0000000800097202 */ /* 0x000fe40000000f00 */
[----:B------:R-:W-:-:S02]  /*b180*/  LOP3.LUT R20, R20, R179, RZ, 0x3c, !PT ;  /* 0x000000b314147212 */ /* 0x000fc400078e3cff */
[----:B------:R-:W-:Y:S01]  /*b190*/  SHF.R.U64 R171, R171, 0x3, RZ ;  /* 0x00000003abab7819 */ /* 0x000fe200000012ff */
[----:B------:R-:W-:Y:S01]  /*b1a0*/  STSM.16.M88.4 [R9], R32 ;  /* 0x0000002009007844 */ /* 0x000fe20000000200 */
[----:B------:R-:W-:Y:S02]  /*b1b0*/  LOP3.LUT R95, R167, 0x380, RZ, 0xc0, !PT ;  /* 0x00000380a75f7812 */ /* 0x000fe400078ec0ff */
[----:B------:R-:W-:Y:S02]  /*b1c0*/  MOV R10, R10 ;  /* 0x0000000a000a7202 */ /* 0x000fe40000000f00 */
[----:B------:R-:W-:Y:S02]  /*b1d0*/  F2FP.BF16.F32.PACK_AB R56, R57, R56 ;  /* 0x000000383938723e */ /* 0x000fe400000010ff */
[----:B------:R-:W-:Y:S01]  /*b1e0*/  LOP3.LUT R30, R30, R181, RZ, 0x3c, !PT ;  /* 0x000000b51e1e7212 */ /* 0x000fe200078e3cff */
[----:B------:R0:W-:Y:S01]  /*b1f0*/  STSM.16.M88.4 [R10], R40 ;  /* 0x000000280a007844 */ /* 0x0001e20000000200 */
[----:B------:R-:W-:-:S02]  /*b200*/  SHF.R.U64 R173, R173, 0x3, RZ ;  /* 0x00000003adad7819 */ /* 0x000fc400000012ff */
[----:B------:R-:W-:Y:S02]  /*b210*/  LOP3.LUT R165, R6, 0x380, RZ, 0xc0, !PT ;  /* 0x0000038006a57812 */ /* 0x000fe400078ec0ff */
[----:B------:R-:W-:Y:S02]  /*b220*/  MOV R12, R12 ;  /* 0x0000000c000c7202 */ /* 0x000fe40000000f00 */
[----:B------:R-:W-:Y:S02]  /*b230*/  F2FP.BF16.F32.PACK_AB R50, R53, R52 ;  /* 0x000000343532723e */ /* 0x000fe400000010ff */
[----:B------:R-:W-:Y:S02]  /*b240*/  F2FP.BF16.F32.PACK_AB R51, R158, R51 ;  /* 0x000000339e33723e */ /* 0x000fe400000010ff */
[----:B------:R-:W-:Y:S02]  /*b250*/  F2FP.BF16.F32.PACK_AB R57, R157, R58 ;  /* 0x0000003a9d39723e */ /* 0x000fe400000010ff */
[----:B------:R-:W-:Y:S01]  /*b260*/  F2FP.BF16.F32.PACK_AB R64, R65, R64 ;  /* 0x000000404140723e */ /* 0x000fe200000010ff */
[----:B------:R1:W-:Y:S01]  /*b270*/  STSM.16.M88.4 [R12], R48 ;  /* 0x000000300c007844 */ /* 0x0003e20000000200 */
[----:B------:R-:W-:-:S02]  /*b280*/  LOP3.LUT R38, R38, R183, RZ, 0x3c, !PT ;  /* 0x000000b726267212 */ /* 0x000fc400078e3cff */
[----:B------:R-:W-:Y:S02]  /*b290*/  SHF.R.U64 R175, R175, 0x3, RZ ;  /* 0x00000003afaf7819 */ /* 0x000fe400000012ff */
        /* <DEDUP_REMOVED lines=22> */
[----:B------:R-:W-:-:S02]  /*b400*/  F2FP.BF16.F32.PACK_AB R81, R3, R82 ;  /* 0x000000520351723e */ /* 0x000fc400000010ff */
[----:B------:R-:W-:Y:S02]  /*b410*/  F2FP.BF16.F32.PACK_AB R87, R166, R87 ;  /* 0x00000057a657723e */ /* 0x000fe400000010ff */
[----:B------:R-:W-:Y:S02]  /*b420*/  F2FP.BF16.F32.PACK_AB R104, R105, R104 ;  /* 0x000000686968723e */ /* 0x000fe400000010ff */
[----:B------:R-:W-:Y:S02]  /*b430*/  F2FP.BF16.F32.PACK_AB R112, R113, R112 ;  /* 0x000000707170723e */ /* 0x000fe400000010ff */
[----:B------:R-:W-:Y:S02]  /*b440*/  F2FP.BF16.F32.PACK_AB R120, R121, R120 ;  /* 0x000000787978723e */ /* 0x000fe400000010ff */
[----:B------:R-:W-:Y:S02]  /*b450*/  F2FP.BF16.F32.PACK_AB R128, R129, R128 ;  /* 0x000000808180723e */ /* 0x000fe400000010ff */
[----:B------:R-:W-:-:S02]  /*b460*/  F2FP.BF16.F32.PACK_AB R136, R137, R136 ;  /* 0x000000888988723e */ /* 0x000fc400000010ff */
[----:B------:R-:W-:Y:S02]  /*b470*/  F2FP.BF16.F32.PACK_AB R144, R145, R144 ;  /* 0x000000909190723e */ /* 0x000fe400000010ff */
[----:B------:R-:W-:Y:S02]  /*b480*/  R2UR UR11, R215 ;  /* 0x00000000d70b72ca */ /* 0x000fe400000e0000 */
[----:B------:R-:W-:Y:S01]  /*b490*/  R2UR UR14, R217 ;  /* 0x00000000d90e72ca */ /* 0x000fe200000e0000 */
[----:B------:R-:W-:Y:S01]  /*b4a0*/  UMOV UR4, URZ ;  /* 0x0000003f00047c82 */ /* 0x000fe20008000000 */
[----:B------:R-:W-:Y:S01]  /*b4b0*/  LOP3.LUT R62, R173, R62, RZ, 0x3c, !PT ;  /* 0x0000003ead3e7212 */ /* 0x000fe200078e3cff */
[----:B------:R-:W2:Y:S01]  /*b4c0*/  LDC R76, c[0x0][0xbe8] ;  /* 0x0002fa00ff4c7b82 */ /* 0x000ea20000000800 */
[----:B------:R-:W-:Y:S02]  /*b4d0*/  SHF.R.U64 R95, R165, 0x3, RZ ;  /* 0x00000003a55f7819 */ /* 0x000fe400000012ff */
[----:B------:R-:W-:-:S02]  /*b4e0*/  MOV R30, R30 ;  /* 0x0000001e001e7202 */ /* 0x000fc40000000f00 */
[----:B------:R-:W-:Y:S02]  /*b4f0*/  F2FP.BF16.F32.PACK_AB R82, R85, R84 ;  /* 0x000000545552723e */ /* 0x000fe400000010ff */
[----:B------:R-:W-:Y:S01]  /*b500*/  LOP3.LUT R70, R175, R70, RZ, 0x3c, !PT ;  /* 0x00000046af467212 */ /* 0x000fe200078e3cff */
[----:B------:R-:W-:Y:S01]  /*b510*/  UIMAD.WIDE UR12, UR11, 0x4, UR12 ;  /* 0x000000040b0c78a5 */ /* 0x000fe2000f8e020c */
[----:B------:R-:W-:Y:S01]  /*b520*/  MOV R38, R38 ;  /* 0x0000002600267202 */ /* 0x000fe20000000f00 */
[----:B------:R1:W-:Y:S01]  /*b530*/  STSM.16.M88.4 [R30], R80 ;  /* 0x000000501e007844 */ /* 0x0003e20000000200 */
[----:B------:R-:W-:Y:S02]  /*b540*/  F2FP.BF16.F32.PACK_AB R84, R89, R88 ;  /* 0x000000585954723e */ /* 0x000fe400000010ff */
[----:B------:R-:W-:Y:S02]  /*b550*/  F2FP.BF16.F32.PACK_AB R85, R91, R90 ;  /* 0x0000005a5b55723e */ /* 0x000fe400000010ff */
[----:B------:R-:W-:-:S02]  /*b560*/  F2FP.BF16.F32.PACK_AB R86, R93, R92 ;  /* 0x0000005c5d56723e */ /* 0x000fc400000010ff */
[----:B------:R-:W-:Y:S02]  /*b570*/  F2FP.BF16.F32.PACK_AB R97, R99, R98 ;  /* 0x000000626361723e */ /* 0x000fe400000010ff */
[----:B------:R-:W-:Y:S01]  /*b580*/  LOP3.LUT R78, R29, R4, RZ, 0x3c, !PT ;  /* 0x000000041d4e7212 */ /* 0x000fe200078e3cff */
[----:B------:R1:W-:Y:S01]  /*b590*/  STSM.16.M88.4 [R38], R84 ;  /* 0x0000005426007844 */ /* 0x0003e20000000200 */
[----:B------:R-:W-:Y:S02]  /*b5a0*/  MOV R46, R46 ;  /* 0x0000002e002e7202 */ /* 0x000fe40000000f00 */
[----:B------:R-:W-:Y:S02]  /*b5b0*/  F2FP.BF16.F32.PACK_AB R98, R101, R100 ;  /* 0x000000646562723e */ /* 0x000fe400000010ff */
[----:B------:R-:W-:Y:S02]  /*b5c0*/  F2FP.BF16.F32.PACK_AB R99, R103, R102 ;  /* 0x000000666763723e */ /* 0x000fe400000010ff */
[----:B------:R-:W-:-:S02]  /*b5d0*/  F2FP.BF16.F32.PACK_AB R105, R107, R106 ;  /* 0x0000006a6b69723e */ /* 0x000fc400000010ff */
[----:B------:R-:W-:Y:S01]  /*b5e0*/  LOP3.LUT R4, R28, R167, RZ, 0x3c, !PT ;  /* 0x000000a71c047212 */ /* 0x000fe200078e3cff */
[----:B------:R1:W-:Y:S01]  /*b5f0*/  STSM.16.M88.4 [R46], R96 ;  /* 0x000000602e007844 */ /* 0x0003e20000000200 */
[----:B------:R-:W-:Y:S02]  /*b600*/  MOV R54, R54 ;  /* 0x0000003600367202 */ /* 0x000fe40000000f00 */
[----:B------:R-:W-:Y:S02]  /*b610*/  F2FP.BF16.F32.PACK_AB R106, R109, R108 ;  /* 0x0000006c6d6a723e */ /* 0x000fe400000010ff */
[----:B------:R-:W-:Y:S02]  /*b620*/  F2FP.BF16.F32.PACK_AB R107, R111, R110 ;  /* 0x0000006e6f6b723e */ /* 0x000fe400000010ff */
[----:B------:R-:W-:Y:S02]  /*b630*/  F2FP.BF16.F32.PACK_AB R113, R115, R114 ;  /* 0x000000727371723e */ /* 0x000fe400000010ff */
[----:B------:R-:W-:Y:S01]  /*b640*/  LOP3.LUT R6, R95, R6, RZ, 0x3c, !PT ;  /* 0x000000065f067212 */ /* 0x000fe200078e3cff */
[----:B------:R1:W-:Y:S01]  /*b650*/  STSM.16.M88.4 [R54], R104 ;  /* 0x0000006836007844 */ /* 0x0003e20000000200 */
[----:B------:R-:W-:-:S02]  /*b660*/  MOV R62, R62 ;  /* 0x0000003e003e7202 */ /* 0x000fc40000000f00 */
[----:B------:R-:W-:Y:S02]  /*b670*/  F2FP.BF16.F32.PACK_AB R114, R117, R116 ;  /* 0x000000747572723e */ /* 0x000fe400000010ff */
[----:B------:R-:W-:Y:S02]  /*b680*/  F2FP.BF16.F32.PACK_AB R115, R119, R118 ;  /* 0x000000767773723e */ /* 0x000fe400000010ff */
[----:B------:R-:W-:Y:S02]  /*b690*/  F2FP.BF16.F32.PACK_AB R121, R123, R122 ;  /* 0x0000007a7b79723e */ /* 0x000fe400000010ff */
[----:B------:R-:W-:Y:S01]  /*b6a0*/  MOV R70, R70 ;  /* 0x0000004600467202 */ /* 0x000fe20000000f00 */
[----:B------:R1:W-:Y:S01]  /*b6b0*/  STSM.16.M88.4 [R62], R112 ;  /* 0x000000703e007844 */ /* 0x0003e20000000200 */
[----:B------:R-:W-:Y:S02]  /*b6c0*/  F2FP.BF16.F32.PACK_AB R122, R125, R124 ;  /* 0x0000007c7d7a723e */ /* 0x000fe400000010ff */
[----:B------:R-:W-:-:S02]  /*b6d0*/  F2FP.BF16.F32.PACK_AB R123, R127, R126 ;  /* 0x0000007e7f7b723e */ /* 0x000fc400000010ff */
[----:B------:R-:W-:Y:S02]  /*b6e0*/  F2FP.BF16.F32.PACK_AB R129, R131, R130 ;  /* 0x000000828381723e */ /* 0x000fe400000010ff */
[----:B------:R-:W-:Y:S01]  /*b6f0*/  MOV R78, R78 ;  /* 0x0000004e004e7202 */ /* 0x000fe20000000f00 */
[----:B------:R1:W-:Y:S01]  /*b700*/  STSM.16.M88.4 [R70], R120 ;  /* 0x0000007846007844 */ /* 0x0003e20000000200 */
[----:B------:R-:W-:Y:S02]  /*b710*/  F2FP.BF16.F32.PACK_AB R130, R133, R132 ;  /* 0x000000848582723e */ /* 0x000fe400000010ff */
[----:B------:R-:W-:Y:S02]  /*b720*/  F2FP.BF16.F32.PACK_AB R131, R135, R134 ;  /* 0x000000868783723e */ /* 0x000fe400000010ff */
[----:B------:R-:W-:Y:S02]  /*b730*/  F2FP.BF16.F32.PACK_AB R137, R139, R138 ;  /* 0x0000008a8b89723e */ /* 0x000fe400000010ff */
[----:B------:R-:W-:Y:S01]  /*b740*/  MOV R8, R4 ;  /* 0x0000000400087202 */ /* 0x000fe20000000f00 */
[----:B------:R1:W-:Y:S01]  /*b750*/  STSM.16.M88.4 [R78], R128 ;  /* 0x000000804e007844 */ /* 0x0003e20000000200 */
[----:B------:R-:W-:Y:S01]  /*b760*/  F2FP.BF16.F32.PACK_AB R138, R141, R140 ;  /* 0x0000008c8d8a723e */ /* 0x000fe200000010ff */
[----:B------:R-:W-:Y:S01]  /*b770*/  IMAD.U32 R4, RZ, RZ, UR12 ;  /* 0x0000000cff047e24 */ /* 0x000fe2000f8e00ff */
[----:B------:R-:W-:Y:S01]  /*b780*/  F2FP.BF16.F32.PACK_AB R139, R143, R142 ;  /* 0x0000008e8f8b723e */ /* 0x000fe200000010ff */
[----:B------:R-:W-:Y:S01]  /*b790*/  IMAD.U32 R5, RZ, RZ, UR13 ;  /* 0x0000000dff057e24 */ /* 0x000fe2000f8e00ff */
[----:B------:R-:W-:Y:S01]  /*b7a0*/  F2FP.BF16.F32.PACK_AB R145, R147, R146 ;  /* 0x000000929391723e */ /* 0x000fe200000010ff */
[----:B------:R-:W-:Y:S01]  /*b7b0*/  ULDC.64 UR12, c[0x0][0xc08] ;  /* 0x00030200000c7ab9 */ /* 0x000fe20000000a00 */
[----:B------:R-:W-:Y:S01]  /*b7c0*/  MOV R6, R6 ;  /* 0x0000000600067202 */ /* 0x000fe20000000f00 */
[----:B------:R1:W-:Y:S01]  /*b7d0*/  STSM.16.M88.4 [R8], R136 ;  /* 0x0000008808007844 */ /* 0x0003e20000000200 */
[----:B------:R-:W-:-:S02]  /*b7e0*/  F2FP.BF16.F32.PACK_AB R146, R149, R148 ;  /* 0x000000949592723e */ /* 0x000fc400000010ff */
[----:B------:R-:W-:Y:S02]  /*b7f0*/  F2FP.BF16.F32.PACK_AB R147, R151, R150 ;  /* 0x000000969793723e */ /* 0x000fe400000010ff */
[----:B------:R-:W-:-:S03]  /*b800*/  PLOP3.LUT P0, PT, PT, PT, UP0, 0x80, 0x0 ;  /* 0x000000000000781c */ /* 0x000fc60003f0f008 */
[----:B------:R1:W-:Y:S01]  /*b810*/  STSM.16.M88.4 [R6], R144 ;  /* 0x0000009006007844 */ /* 0x0003e20000000200 */
[----:B------:R-:W-:Y:S09]  /*b820*/  BAR.SYNC.DEFER_BLOCKING 0x1, 0x100 ;  /* 0x0044000000007b1d */ /* 0x000ff20000010000 */
[----:B------:R-:W3:Y:S01]  /*b830*/  @P0 LDG.E R3, desc[UR36][R4.64] ;  /* 0x0000002404030981 */ /* 0x000ee2000c1e1900 */
[----:B------:R-:W-:Y:S01]  /*b840*/  UISETP.NE.U32.AND UP1, UPT, UR12, URZ, UPT ;  /* 0x0000003f0c00728c */ /* 0x000fe2000bf25070 */
[----:B--2---:R-:W-:-:S03]  /*b850*/  ISETP.NE.AND P1, PT, R76, 0x1, PT ;  /* 0x000000014c00780c */ /* 0x004fc60003f25270 */
[----:B------:R-:W-:-:S06]  /*b860*/  UISETP.NE.AND.EX UP1, UPT, UR13, URZ, UPT, UP1 ;  /* 0x0000003f0d00728c */ /* 0x000fcc000bf25310 */
[----:B------:R-:W-:-:S04]  /*b870*/  PLOP3.LUT P2, PT, PT, PT, UP1, 0x80, 0x0 ;  /* 0x000000000000781c */ /* 0x000fc80003f4f018 */
[----:B------:R-:W2:Y:S01]  /*b880*/  @P1 LDC R7, c[0x0][0xbec] ;  /* 0x0002fb00ff071b82 */ /* 0x000ea20000000800 */
[----:B------:R-:W-:-:S04]  /*b890*/  @UP1 ULEA UR12, UP2, UR11, UR12, 0x2 ;  /* 0x0000000c0b0c1291 */ /* 0x000fc8000f84103f */
[----:B------:R-:W-:Y:S02]  /*b8a0*/  @UP1 ULEA.HI.X UR13, UR11, UR13, UR14, 0x2, UP2 ;  /* 0x0000000d0b0d1291 */ /* 0x000fe400090f140e */
[----:B0-----:R-:W-:Y:S01]  /*b8b0*/  IMAD.U32 R10, RZ, RZ, UR12 ;  /* 0x0000000cff0a7e24 */ /* 0x001fe2000f8e00ff */
[----:B------:R-:W-:Y:S01]  /*b8c0*/  ULDC UR11, c[0x0][0xa88] ;  /* 0x0002a200000b7ab9 */ /* 0x000fe20000000800 */
[----:B------:R-:W0:Y:S02]  /*b8d0*/  @P1 LDC R9, c[0x0][0xbf0] ;  /* 0x0002fc00ff091b82 */ /* 0x000e240000000800 */
[----:B------:R-:W-:Y:S02]  /*b8e0*/  MOV R11, UR13 ;  /* 0x0000000d000b7c02 */ /* 0x000fe40008000f00 */
[----:B---3--:R-:W-:Y:S01]  /*b8f0*/  @P0 R2UR UR4, R3 ;  /* 0x00000000030402ca */ /* 0x008fe200000e0000 */
[----:B------:R-:W-:-:S06]  /*b900*/  IMAD.U32 R3, RZ, RZ, UR11 ;  /* 0x0000000bff037e24 */ /* 0x000fcc000f8e00ff */
[----:B------:R1:W5:Y:S01]  /*b910*/  @P2 LDG.E R3, desc[UR36][R10.64] ;  /* 0x000000240a032981 */ /* 0x000362000c1e1900 */
[----:B0-2---:R-:W-:Y:S07]  /*b920*/  @P2 BRA `(.L_x_211) ;  /* 0x0000000000102947 */ /* 0x005fee0003800000 */
[----:B------:R-:W-:Y:S05]  /*b930*/  @!P0 BRA `(.L_x_211) ;  /* 0x00000000000c8947 */ /* 0x000fea0003800000 */
[----:B-1----:R-:W2:Y:S04]  /*b940*/  LDG.E R6, desc[UR36][R4.64] ;  /* 0x0000002404067981 */ /* 0x002ea8000c1e1900 */
[----:B-----5:R-:W2:Y:S02]  /*b950*/  LDG.E R3, desc[UR36][R4.64+0x4] ;  /* 0x0000042404037981 */ /* 0x020ea4000c1e1900 */
[----:B--2---:R-:W-:-:S07]  /*b960*/  IMAD.IADD R3, R3, 0x1, -R6 ;  /* 0x0000000103037824 */ /* 0x004fce00078e0a06 */
.L_x_211:
[----:B------:R-:W-:Y:S01]  /*b970*/  R2UR UR22, R214 ;  /* 0x00000000d61672ca */ /* 0x000fe200000e0000 */
[----:B------:R-:W-:Y:S01]  /*b980*/  ULDC.64 UR16, c[0x0][0xb90] ;  /* 0x0002e40000107ab9 */ /* 0x000fe20000000a00 */
[----:B------:R-:W-:Y:S01]  /*b990*/  R2UR UR21, R216 ;  /* 0x00000000d81572ca */ /* 0x000fe200000e0000 */
[----:B------:R-:W-:Y:S01]  /*b9a0*/  USHF.R.S32.HI UR13, URZ, 0x1f, UR4 ;  /* 0x0000001f3f0d7899 */ /* 0x000fe20008011404 */
[----:B------:R-:W-:Y:S01]  /*b9b0*/  R2UR UR20, R217 ;  /* 0x00000000d91472ca */ /* 0x000fe200000e0000 */
[----:B------:R-:W-:Y:S01]  /*b9c0*/  UMOV UR12, UR4 ;  /* 0x00000004000c7c82 */ /* 0x000fe20008000000 */
[----:B------:R-:W-:Y:S01]  /*b9d0*/  R2UR UR19, R215 ;  /* 0x00000000d71372ca */ /* 0x000fe200000e0000 */
[----:B-----5:R-:W-:-:S06]  /*b9e0*/  IMAD R79, R3, R76, RZ ;  /* 0x0000004c034f7224 */ /* 0x020fcc00078e02ff */
[----:B------:R-:W-:Y:S02]  /*b9f0*/  USHF.R.S32.HI UR18, URZ, 0x1f, UR22 ;  /* 0x0000001f3f127899 */ /* 0x000fe40008011416 */
[----:B------:R-:W-:Y:S01]  /*ba00*/  IMAD.U32 R5, RZ, RZ, UR21 ;  /* 0x00000015ff057e24 */ /* 0x000fe2000f8e00ff */
[----:B------:R-:W-:Y:S02]  /*ba10*/  UIMAD.WIDE.U32 UR14, UR22, UR16, UR12 ;  /* 0x00000010160e72a5 */ /* 0x000fe4000f8e000c */
[----:B------:R-:W-:Y:S01]  /*ba20*/  UIMAD UR11, UR18, UR16, URZ ;  /* 0x00000010120b72a4 */ /* 0x000fe2000f8e023f */
[----:B-1----:R-:W-:Y:S01]  /*ba30*/  IMAD R8, R5, 0x80, R224 ;  /* 0x0000008005087824 */ /* 0x002fe200078e02e0 */
[----:B------:R-:W-:Y:S01]  /*ba40*/  USEL UR20, UR20, URZ, !UP0 ;  /* 0x0000003f14147287 */ /* 0x000fe2000c000000 */
[----:B------:R-:W-:Y:S01]  /*ba50*/  IMAD.MOV.U32 R5, RZ, RZ, 0x2 ;  /* 0x00000002ff057424 */ /* 0x000fe200078e00ff */
[----:B------:R-:W-:Y:S01]  /*ba60*/  UIMAD UR11, UR22, UR17, UR11 ;  /* 0x00000011160b72a4 */ /* 0x000fe2000f8e020b */
[----:B------:R-:W-:Y:S01]  /*ba70*/  @P1 IMAD.HI.U32 R4, R8, R7, RZ ;  /* 0x0000000708041227 */ /* 0x000fe200078e00ff */
[----:B------:R-:W-:Y:S01]  /*ba80*/  USEL UR19, UR19, URZ, !UP0 ;  /* 0x0000003f13137287 */ /* 0x000fe2000c000000 */
[----:B------:R-:W-:-:S02]  /*ba90*/  ULDC.64 UR16, c[0x0][0xb98] ;  /* 0x0002e60000107ab9 */ /* 0x000fc40000000a00 */
[----:B------:R-:W-:Y:S01]  /*baa0*/  IMAD.MOV.U32 R6, RZ, RZ, R8 ;  /* 0x000000ffff067224 */ /* 0x000fe200078e0008 */
[----:B------:R-:W-:Y:S01]  /*bab0*/  UIADD3 UR15, UR15, UR11, URZ ;  /* 0x0000000b0f0f7290 */ /* 0x000fe2000fffe03f */
[----:B------:R-:W-:Y:S01]  /*bac0*/  @P1 SHF.R.U32.HI R6, RZ, R9, R4 ;  /* 0x00000009ff061219 */ /* 0x000fe20000011604 */
[----:B------:R-:W-:Y:S01]  /*bad0*/  UIMAD UR11, UR20, UR16, URZ ;  /* 0x00000010140b72a4 */ /* 0x000fe2000f8e023f */
[----:B------:R-:W-:Y:S01]  /*bae0*/  IMAD R4, R218, 0x40, R17 ;  /* 0x00000040da047824 */ /* 0x000fe200078e0211 */
[----:B------:R-:W-:Y:S01]  /*baf0*/  UIMAD.WIDE.U32 UR14, UR19, UR16, UR14 ;  /* 0x00000010130e72a5 */ /* 0x000fe2000f8e000e */
[--C-:B------:R-:W-:Y:S01]  /*bb00*/  SHF.R.S32.HI R7, RZ, 0x1f, R6.reuse ;  /* 0x0000001fff077819 */ /* 0x100fe20000011406 */
[----:B------:R-:W-:Y:S01]  /*bb10*/  UIMAD UR11, UR19, UR17, UR11 ;  /* 0x00000011130b72a4 */ /* 0x000fe2000f8e020b */
[----:B------:R-:W-:Y:S02]  /*bb20*/  IMAD.MOV R9, RZ, RZ, -R6 ;  /* 0x000000ffff097224 */ /* 0x000fe400078e0a06 */
[----:B------:R-:W-:Y:S01]  /*bb30*/  IMAD.WIDE R4, R4, R5, UR8 ;  /* 0x0000000804047e25 */ /* 0x000fe2000f8e0205 */
[----:B------:R-:W-:Y:S01]  /*bb40*/  IADD3 R6, P0, R6, UR14, RZ ;  /* 0x0000000e06067c10 */ /* 0x000fe2000ff1e0ff */
[----:B------:R-:W-:-:S02]  /*bb50*/  ULDC.64 UR8, c[0x0][0xb88] ;  /* 0x0002e20000087ab9 */ /* 0x000fc40000000a00 */
[----:B------:R-:W-:Y:S01]  /*bb60*/  IMAD R9, R76, R9, R8 ;  /* 0x000000094c097224 */ /* 0x000fe200078e0208 */
[----:B------:R-:W-:Y:S02]  /*bb70*/  MOV R8, UR11 ;  /* 0x0000000b00087c02 */ /* 0x000fe40008000f00 */
[C---:B------:R-:W-:Y:S02]  /*bb80*/  IADD3 R11, P5, R4.reuse, 0x1000, RZ ;  /* 0x00001000040b7810 */ /* 0x040fe40007fbe0ff */
[----:B------:R-:W-:Y:S01]  /*bb90*/  IADD3.X R7, R7, UR15, R8, P0, !PT ;  /* 0x0000000f07077c10 */ /* 0x000fe200087fe408 */
[----:B------:R-:W-:Y:S01]  /*bba0*/  ULDC.64 UR14, c[0x0][0xaa0] ;  /* 0x0002a800000e7ab9 */ /* 0x000fe20000000a00 */
[----:B------:R-:W-:Y:S02]  /*bbb0*/  LOP3.LUT R10, R11, 0x380, RZ, 0xc0, !PT ;  /* 0x000003800b0a7812 */ /* 0x000fe400078ec0ff */
[----:B------:R-:W-:Y:S01]  /*bbc0*/  SHF.R.S32.HI R8, RZ, 0x1f, R9 ;  /* 0x0000001fff087819 */ /* 0x000fe20000011409 */
[----:B------:R-:W-:Y:S01]  /*bbd0*/  IMAD.WIDE.U32 R6, R9, UR8, R6 ;  /* 0x0000000809067c25 */ /* 0x000fe2000f8e0006 */
[----:B------:R-:W-:-:S02]  /*bbe0*/  IADD3 R25, P0, R4, 0x3000, RZ ;  /* 0x0000300004197810 */ /* 0x000fc40007f1e0ff */
[----:B------:R-:W-:Y:S01]  /*bbf0*/  IADD3 R29, P3, R4, 0x4000, RZ ;  /* 0x00004000041d7810 */ /* 0x000fe20007f7e0ff */
[----:B------:R-:W-:Y:S01]  /*bc00*/  IMAD R14, R8, UR8, RZ ;  /* 0x00000008080e7c24 */ /* 0x000fe2000f8e02ff */
[----:B------:R-:W-:Y:S02]  /*bc10*/  SHF.R.U64 R10, R10, 0x3, RZ ;  /* 0x000000030a0a7819 */ /* 0x000fe400000012ff */
[----:B------:R-:W-:Y:S02]  /*bc20*/  LOP3.LUT R24, R25, 0x380, RZ, 0xc0, !PT ;  /* 0x0000038019187812 */ /* 0x000fe400078ec0ff */
[----:B------:R-:W-:Y:S02]  /*bc30*/  IADD3 R33, P2, R4, 0x5000, RZ ;  /* 0x0000500004217810 */ /* 0x000fe40007f5e0ff */
[----:B------:R-:W-:Y:S02]  /*bc40*/  LOP3.LUT R28, R29, 0x380, RZ, 0xc0, !PT ;  /* 0x000003801d1c7812 */ /* 0x000fe400078ec0ff */
[----:B------:R-:W-:Y:S01]  /*bc50*/  LOP3.LUT R8, R10, R11, RZ, 0x3c, !PT ;  /* 0x0000000b0a087212 */ /* 0x000fe200078e3cff */
[----:B------:R-:W-:Y:S01]  /*bc60*/  IMAD R11, R9, UR9, R14 ;  /* 0x00000009090b7c24 */ /* 0x000fe2000f8e020e */
[----:B------:R-:W-:Y:S01]  /*bc70*/  SHF.R.U64 R24, R24, 0x3, RZ ;  /* 0x0000000318187819 */ /* 0x000fe200000012ff */
[----:B------:R-:W-:Y:S01]  /*bc80*/  ULDC.64 UR8, c[0x0][0xb50] ;  /* 0x0002d40000087ab9 */ /* 0x000fe20000000a00 */
[----:B------:R-:W-:Y:S01]  /*bc90*/  LOP3.LUT R32, R33, 0x380, RZ, 0xc0, !PT ;  /* 0x0000038021207812 */ /* 0x000fe200078ec0ff */
[----:B------:R-:W-:Y:S01]  /*bca0*/  IMAD.IADD R7, R7, 0x1, R11 ;  /* 0x0000000107077824 */ /* 0x000fe200078e020b */
[----:B------:R-:W-:Y:S01]  /*bcb0*/  SHF.R.U64 R28, R28, 0x3, RZ ;  /* 0x000000031c1c7819 */ /* 0x000fe200000012ff */
[----:B------:R-:W-:Y:S01]  /*bcc0*/  IMAD.X R9, RZ, RZ, R5, P5 ;  /* 0x000000ffff097224 */ /* 0x000fe200028e0605 */
[----:B------:R-:W-:-:S02]  /*bcd0*/  LEA R11, P6, R6, UR8, 0x2 ;  /* 0x00000008060b7c11 */ /* 0x000fc4000f8c10ff */
[----:B------:R-:W-:Y:S01]  /*bce0*/  LOP3.LUT R24, R24, R25, RZ, 0x3c, !PT ;  /* 0x0000001918187212 */ /* 0x000fe200078e3cff */
[--C-:B------:R-:W-:Y:S01]  /*bcf0*/  IMAD.X R25, RZ, RZ, R5.reuse, P0 ;  /* 0x000000ffff197224 */ /* 0x100fe200000e0605 */
[----:B------:R-:W-:Y:S01]  /*bd00*/  SHF.R.U64 R32, R32, 0x3, RZ ;  /* 0x0000000320207819 */ /* 0x000fe200000012ff */
[----:B------:R-:W-:Y:S01]  /*bd10*/  SHFL.IDX PT, R18, R11, RZ, 0x1c1f ;  /* 0x001c1fff0b127589 */ /* 0x000fe200000e0000 */
[----:B------:R-:W-:Y:S01]  /*bd20*/  LOP3.LUT R28, R28, R29, RZ, 0x3c, !PT ;  /* 0x0000001d1c1c7212 */ /* 0x000fe200078e3cff */
[----:B------:R-:W-:Y:S01]  /*bd30*/  IMAD.X R29, RZ, RZ, R5, P3 ;  /* 0x000000ffff1d7224 */ /* 0x000fe200018e0605 */
[C---:B------:R-:W-:Y:S01]  /*bd40*/  IADD3 R57, P0, R4.reuse, 0x9000, RZ ;  /* 0x0000900004397810 */ /* 0x040fe20007f1e0ff */
[----:B------:R-:W-:Y:S01]  /*bd50*/  SHFL.IDX PT, R20, R11, 0x1, 0x1c1f ;  /* 0x003c1f000b147f89 */ /* 0x000fe200000e0000 */
[----:B------:R-:W-:Y:S02]  /*bd60*/  IADD3 R45, P3, R4, 0xa000, RZ ;  /* 0x0000a000042d7810 */ /* 0x000fe40007f7e0ff */
[----:B------:R-:W-:Y:S01]  /*bd70*/  LEA.HI.X R14, R6, UR9, R7, 0x2, P6 ;  /* 0x00000009060e7c11 */ /* 0x000fe2000b0f1407 */
[----:B------:R-:W-:Y:S01]  /*bd80*/  IMAD.U32 R7, RZ, RZ, UR21 ;  /* 0x00000015ff077e24 */ /* 0x000fe2000f8e00ff */
[----:B------:R-:W-:Y:S01]  /*bd90*/  LOP3.LUT R32, R32, R33, RZ, 0x3c, !PT ;  /* 0x0000002120207212 */ /* 0x000fe200078e3cff */
[----:B------:R-:W-:Y:S01]  /*bda0*/  IMAD.X R33, RZ, RZ, R5, P2 ;  /* 0x000000ffff217224 */ /* 0x000fe200010e0605 */
[----:B------:R-:W-:Y:S01]  /*bdb0*/  LOP3.LUT R56, R57, 0x380, RZ, 0xc0, !PT ;  /* 0x0000038039387812 */ /* 0x000fe200078ec0ff */
[----:B------:R-:W0:Y:S01]  /*bdc0*/  SHFL.IDX PT, R19, R14, RZ, 0x1c1f ;  /* 0x001c1fff0e137589 */ /* 0x000e2200000e0000 */
[----:B------:R-:W-:Y:S01]  /*bdd0*/  IADD3 R49, P2, R4, 0xb000, RZ ;  /* 0x0000b00004317810 */ /* 0x000fe20007f5e0ff */
[----:B------:R-:W-:Y:S01]  /*bde0*/  IMAD R26, R7, 0x80, R222 ;  /* 0x00000080071a7824 */ /* 0x000fe200078e02de */
[----:B------:R-:W-:Y:S01]  /*bdf0*/  LOP3.LUT R44, R45, 0x380, RZ, 0xc0, !PT ;  /* 0x000003802d2c7812 */ /* 0x000fe200078ec0ff */
[----:B------:R-:W1:Y:S01]  /*be00*/  SHFL.IDX PT, R21, R14, 0x1, 0x1c1f ;  /* 0x003c1f000e157f89 */ /* 0x000e6200000e0000 */
[----:B------:R-:W-:Y:S01]  /*be10*/  SHF.R.U64 R56, R56, 0x3, RZ ;  /* 0x0000000338387819 */ /* 0x000fe200000012ff */
[----:B------:R-:W-:Y:S01]  /*be20*/  VIADD R6, R26, 0x8 ;  /* 0x000000081a067836 */ /* 0x000fe20000000000 */
[----:B------:R-:W-:-:S02]  /*be30*/  LOP3.LUT R48, R49, 0x380, RZ, 0xc0, !PT ;  /* 0x0000038031307812 */ /* 0x000fc400078ec0ff */
[----:B------:R-:W-:Y:S02]  /*be40*/  SHF.R.U64 R44, R44, 0x3, RZ ;  /* 0x000000032c2c7819 */ /* 0x000fe400000012ff */
[----:B------:R-:W-:Y:S01]  /*be50*/  LOP3.LUT R56, R56, R57, RZ, 0x3c, !PT ;  /* 0x0000003938387212 */ /* 0x000fe200078e3cff */
[--C-:B------:R-:W-:Y:S01]  /*be60*/  IMAD.X R57, RZ, RZ, R5.reuse, P0 ;  /* 0x000000ffff397224 */ /* 0x100fe200000e0605 */
[----:B------:R-:W-:Y:S02]  /*be70*/  SHF.R.U64 R48, R48, 0x3, RZ ;  /* 0x0000000330307819 */ /* 0x000fe400000012ff */
[----:B------:R-:W-:Y:S01]  /*be80*/  LOP3.LUT R44, R44, R45, RZ, 0x3c, !PT ;  /* 0x0000002d2c2c7212 */ /* 0x000fe200078e3cff */
[----:B------:R-:W-:Y:S01]  /*be90*/  IMAD.X R45, RZ, RZ, R5, P3 ;  /* 0x000000ffff2d7224 */ /* 0x000fe200018e0605 */
[----:B------:R-:W-:Y:S02]  /*bea0*/  LOP3.LUT P0, RZ, R220, 0x3, RZ, 0xc0, !PT ;  /* 0x00000003dcff7812 */ /* 0x000fe4000780c0ff */
[----:B------:R-:W-:-:S02]  /*beb0*/  IADD3 R10, P3, R4, 0xf000, RZ ;  /* 0x0000f000040a7810 */ /* 0x000fc40007f7e0ff */
[----:B------:R-:W-:Y:S01]  /*bec0*/  LOP3.LUT R48, R48, R49, RZ, 0x3c, !PT ;  /* 0x0000003130307212 */ /* 0x000fe200078e3cff */
[--C-:B------:R-:W-:Y:S01]  /*bed0*/  IMAD.X R49, RZ, RZ, R5.reuse, P2 ;  /* 0x000000ffff317224 */ /* 0x100fe200010e0605 */
[-C--:B------:R-:W-:Y:S02]  /*bee0*/  ISETP.GE.OR P2, PT, R26, R79.reuse, P0 ;  /* 0x0000004f1a00720c */ /* 0x080fe40000746670 */
[----:B------:R-:W-:Y:S01]  /*bef0*/  IADD3 R13, P4, R4, 0x2000, RZ ;  /* 0x00002000040d7810 */ /* 0x000fe20007f9e0ff */
[----:B------:R-:W-:Y:S01]  /*bf00*/  UIMAD UR11, UR13, UR14, URZ ;  /* 0x0000000e0d0b72a4 */ /* 0x000fe2000f8e023f */
[----:B------:R-:W-:Y:S02]  /*bf10*/  LOP3.LUT R3, R10, 0x380, RZ, 0xc0, !PT ;  /* 0x000003800a037812 */ /* 0x000fe400078ec0ff */
[----:B------:R-:W-:Y:S01]  /*bf20*/  IADD3 R41, P5, R4, 0x7000, RZ ;  /* 0x0000700004297810 */ /* 0x000fe20007fbe0ff */
[----:B------:R-:W-:Y:S01]  /*bf30*/  UIMAD.WIDE.U32 UR8, UR4, UR14, URZ ;  /* 0x0000000e040872a5 */ /* 0x000fe2000f8e003f */
[----:B------:R-:W-:Y:S01]  /*bf40*/  ISETP.GE.OR P0, PT, R6, R79, P0 ;  /* 0x0000004f0600720c */ /* 0x000fe20000706670 */
[----:B------:R-:W-:Y:S01]  /*bf50*/  ULDC.64 UR12, c[0x0][0xae8] ;  /* 0x0002ba00000c7ab9 */ /* 0x000fe20000000a00 */
[----:B------:R-:W-:Y:S01]  /*bf60*/  SHF.R.U64 R3, R3, 0x3, RZ ;  /* 0x0000000303037819 */ /* 0x000fe200000012ff */
[----:B------:R-:W-:Y:S01]  /*bf70*/  IMAD.X R53, RZ, RZ, R5, P3 ;  /* 0x000000ffff357224 */ /* 0x000fe200018e0605 */
[----:B------:R-:W-:Y:S01]  /*bf80*/  LOP3.LUT R12, R13, 0x380, RZ, 0xc0, !PT ;  /* 0x000003800d0c7812 */ /* 0x000fe200078ec0ff */
[----:B0-----:R0:W-:Y:S01]  /*bf90*/  @!P2 ST.E desc[UR36][R18.64], R0 ;  /* 0x000000001200a985 */ /* 0x0011e2000c101924 */
[----:B------:R-:W-:-:S02]  /*bfa0*/  LOP3.LUT R52, R3, R10, RZ, 0x3c, !PT ;  /* 0x0000000a03347212 */ /* 0x000fc400078e3cff */
[----:B------:R-:W2:Y:S01]  /*bfb0*/  @P1 LDC R3, c[0x0][0xbec] ;  /* 0x0002fb00ff031b82 */ /* 0x000ea20000000800 */
[----:B------:R-:W-:Y:S02]  /*bfc0*/  SHF.R.U64 R12, R12, 0x3, RZ ;  /* 0x000000030c0c7819 */ /* 0x000fe400000012ff */
[----:B------:R-:W-:Y:S02]  /*bfd0*/  IADD3 R37, P6, R4, 0x6000, RZ ;  /* 0x0000600004257810 */ /* 0x000fe40007fde0ff */
[----:B-1----:R1:W-:Y:S01]  /*bfe0*/  @!P0 ST.E desc[UR36][R20.64], R2 ;  /* 0x0000000214008985 */ /* 0x0023e2000c101924 */
[----:B------:R-:W-:Y:S01]  /*bff0*/  LOP3.LUT R12, R12, R13, RZ, 0x3c, !PT ;  /* 0x0000000d0c0c7212 */ /* 0x000fe200078e3cff */
[----:B------:R-:W-:Y:S01]  /*c000*/  IMAD.X R13, RZ, RZ, R5, P4 ;  /* 0x000000ffff0d7224 */ /* 0x000fe200020e0605 */
[----:B------:R-:W-:Y:S01]  /*c010*/  IADD3 R65, P4, R4, 0x8000, RZ ;  /* 0x0000800004417810 */ /* 0x000fe20007f9e0ff */
[----:B------:R-:W-:Y:S01]  /*c020*/  UIMAD UR11, UR4, UR15, UR11 ;  /* 0x0000000f040b72a4 */ /* 0x000fe2000f8e020b */
[----:B------:R-:W-:-:S02]  /*c030*/  LOP3.LUT R36, R37, 0x380, RZ, 0xc0, !PT ;  /* 0x0000038025247812 */ /* 0x000fc400078ec0ff */
[----:B------:R-:W-:Y:S01]  /*c040*/  LOP3.LUT R40, R41, 0x380, RZ, 0xc0, !PT ;  /* 0x0000038029287812 */ /* 0x000fe200078ec0ff */
[----:B0-----:R-:W-:Y:S01]  /*c050*/  IMAD R0, R213, 0x20, R218 ;  /* 0x00000020d5007824 */ /* 0x001fe200078e02da */
[----:B------:R-:W-:Y:S02]  /*c060*/  LOP3.LUT R64, R65, 0x380, RZ, 0xc0, !PT ;  /* 0x0000038041407812 */ /* 0x000fe400078ec0ff */
[----:B------:R-:W-:Y:S01]  /*c070*/  LOP3.LUT R7, R4, 0x380, RZ, 0xc0, !PT ;  /* 0x0000038004077812 */ /* 0x000fe200078ec0ff */
[----:B-1----:R-:W0:Y:S01]  /*c080*/  @P1 LDC R21, c[0x0][0xbf0] ;  /* 0x0002fc00ff151b82 */ /* 0x002e220000000800 */
[----:B------:R-:W-:Y:S01]  /*c090*/  SHF.R.U64 R36, R36, 0x3, RZ ;  /* 0x0000000324247819 */ /* 0x000fe200000012ff */
[----:B------:R-:W-:Y:S01]  /*c0a0*/  IMAD.U32 R19, RZ, RZ, UR21 ;  /* 0x00000015ff137e24 */ /* 0x000fe2000f8e00ff */
[----:B------:R-:W-:Y:S01]  /*c0b0*/  SHF.R.U64 R40, R40, 0x3, RZ ;  /* 0x0000000328287819 */ /* 0x000fe200000012ff */
[----:B------:R-:W-:Y:S01]  /*c0c0*/  UIADD3 UR9, UR9, UR11, URZ ;  /* 0x0000000b09097290 */ /* 0x000fe2000fffe03f */
[----:B------:R-:W-:Y:S01]  /*c0d0*/  SHF.R.U64 R64, R64, 0x3, RZ ;  /* 0x0000000340407819 */ /* 0x000fe200000012ff */
[----:B------:R-:W-:Y:S01]  /*c0e0*/  UIMAD UR4, UR18, UR12, URZ ;  /* 0x0000000c120472a4 */ /* 0x000fe2000f8e023f */
[----:B------:R-:W-:Y:S01]  /*c0f0*/  LOP3.LUT R36, R36, R37, RZ, 0x3c, !PT ;  /* 0x0000002524247212 */ /* 0x000fe200078e3cff */
[----:B------:R-:W-:Y:S01]  /*c100*/  IMAD R18, R19, 0x80, R0 ;  /* 0x0000008013127824 */ /* 0x000fe200078e0200 */
[----:B------:R-:W-:Y:S01]  /*c110*/  LOP3.LUT R40, R40, R41, RZ, 0x3c, !PT ;  /* 0x0000002928287212 */ /* 0x000fe200078e3cff */
[--C-:B------:R-:W-:Y:S01]  /*c120*/  IMAD.X R37, RZ, RZ, R5.reuse, P6 ;  /* 0x000000ffff257224 */ /* 0x100fe200030e0605 */
[----:B------:R-:W-:Y:S01]  /*c130*/  LOP3.LUT R64, R64, R65, RZ, 0x3c, !PT ;  /* 0x0000004140407212 */ /* 0x000fe200078e3cff */
[----:B------:R-:W-:Y:S01]  /*c140*/  IMAD.X R65, RZ, RZ, R5, P4 ;  /* 0x000000ffff417224 */ /* 0x000fe200020e0605 */
[----:B------:R-:W-:Y:S01]  /*c150*/  IADD3.X R41, RZ, R5, RZ, P5, !PT ;  /* 0x00000005ff297210 */ /* 0x000fe20002ffe4ff */
[----:B------:R-:W-:Y:S01]  /*c160*/  UIMAD UR4, UR22, UR13, UR4 ;  /* 0x0000000d160472a4 */ /* 0x000fe2000f8e0204 */
[C---:B------:R-:W-:Y:S01]  /*c170*/  IADD3 R73, P6, R4.reuse, 0xc000, RZ ;  /* 0x0000c00004497810 */ /* 0x040fe20007fde0ff */
[----:B------:R-:W-:Y:S01]  /*c180*/  UIMAD.WIDE.U32 UR8, UR22, UR12, UR8 ;  /* 0x0000000c160872a5 */ /* 0x000fe2000f8e0008 */
[----:B------:R-:W-:Y:S01]  /*c190*/  IADD3 R69, P5, R4, 0xd000, RZ ;  /* 0x0000d00004457810 */ /* 0x000fe20007fbe0ff */
[----:B--2---:R-:W-:Y:S01]  /*c1a0*/  @P1 IMAD.HI.U32 R0, R18, R3, RZ ;  /* 0x0000000312001227 */ /* 0x004fe200078e00ff */
[----:B------:R-:W-:Y:S01]  /*c1b0*/  IADD3 R61, P4, R4, 0xe000, RZ ;  /* 0x0000e000043d7810 */ /* 0x000fe20007f9e0ff */
[----:B------:R-:W-:Y:S01]  /*c1c0*/  ULDC.64 UR12, c[0x0][0xaf0] ;  /* 0x0002bc00000c7ab9 */ /* 0x000fe20000000a00 */
[----:B------:R-:W-:Y:S01]  /*c1d0*/  UIADD3 UR9, UR9, UR4, URZ ;  /* 0x0000000409097290 */ /* 0x000fe2000fffe03f */
[----:B------:R-:W-:Y:S01]  /*c1e0*/  LOP3.LUT R72, R73, 0x380, RZ, 0xc0, !PT ;  /* 0x0000038049487812 */ /* 0x000fe200078ec0ff */
[----:B------:R-:W-:Y:S01]  /*c1f0*/  UIMAD UR4, UR20, UR12, URZ ;  /* 0x0000000c140472a4 */ /* 0x000fe2000f8e023f */
[----:B------:R-:W-:Y:S01]  /*c200*/  LOP3.LUT R68, R69, 0x380, RZ, 0xc0, !PT ;  /* 0x0000038045447812 */ /* 0x000fe200078ec0ff */
[----:B------:R-:W-:Y:S01]  /*c210*/  IMAD.MOV.U32 R19, RZ, RZ, R18 ;  /* 0x000000ffff137224 */ /* 0x000fe200078e0012 */
[----:B------:R-:W-:Y:S01]  /*c220*/  LOP3.LUT R60, R61, 0x380, RZ, 0xc0, !PT ;  /* 0x000003803d3c7812 */ /* 0x000fe200078ec0ff */
[----:B------:R-:W-:Y:S01]  /*c230*/  UIMAD.WIDE.U32 UR8, UR19, UR12, UR8 ;  /* 0x0000000c130872a5 */ /* 0x000fe2000f8e0008 */
[----:B0-----:R-:W-:Y:S01]  /*c240*/  @P1 SHF.R.U32.HI R19, RZ, R21, R0 ;  /* 0x00000015ff131219 */ /* 0x001fe20000011600 */
[----:B------:R-:W-:Y:S01]  /*c250*/  UIMAD UR4, UR19, UR13, UR4 ;  /* 0x0000000d130472a4 */ /* 0x000fe2000f8e0204 */
[----:B------:R-:W-:Y:S01]  /*c260*/  SHF.R.U64 R72, R72, 0x3, RZ ;  /* 0x0000000348487819 */ /* 0x000fe200000012ff */
[----:B------:R-:W5:Y:S01]  /*c270*/  LD.E.128 R8, desc[UR36][R8.64] ;  /* 0x0000002408087980 */ /* 0x000f62000c101d00 */
[----:B------:R-:W-:-:S02]  /*c280*/  SHF.R.U64 R68, R68, 0x3, RZ ;  /* 0x0000000344447819 */ /* 0x000fc400000012ff */
[----:B------:R-:W-:Y:S01]  /*c290*/  SHF.R.U64 R60, R60, 0x3, RZ ;  /* 0x000000033c3c7819 */ /* 0x000fe200000012ff */
[----:B------:R-:W5:Y:S01]  /*c2a0*/  LD.E.128 R12, desc[UR36][R12.64] ;  /* 0x000000240c0c7980 */ /* 0x000f62000c101d00 */
[----:B------:R-:W-:Y:S01]  /*c2b0*/  SHF.R.U64 R7, R7, 0x3, RZ ;  /* 0x0000000307077819 */ /* 0x000fe200000012ff */
[----:B------:R-:W-:Y:S01]  /*c2c0*/  UIADD3 UR4, UR9, UR4, URZ ;  /* 0x0000000409047290 */ /* 0x000fe2000fffe03f */
[--C-:B------:R-:W-:Y:S01]  /*c2d0*/  SHF.R.S32.HI R0, RZ, 0x1f, R19.reuse ;  /* 0x0000001fff007819 */ /* 0x100fe20000011413 */
[----:B------:R-:W-:Y:S01]  /*c2e0*/  IMAD.MOV R21, RZ, RZ, -R19 ;  /* 0x000000ffff157224 */ /* 0x000fe200078e0a13 */
[----:B------:R-:W-:Y:S01]  /*c2f0*/  LOP3.LUT R72, R72, R73, RZ, 0x3c, !PT ;  /* 0x0000004948487212 */ /* 0x000fe200078e3cff */
[----:B------:R-:W-:Y:S01]  /*c300*/  IMAD.U32 R3, RZ, RZ, UR9 ;  /* 0x00000009ff037e24 */ /* 0x000fe2000f8e00ff */
[----:B------:R-:W-:Y:S01]  /*c310*/  LOP3.LUT R68, R68, R69, RZ, 0x3c, !PT ;  /* 0x0000004544447212 */ /* 0x000fe200078e3cff */
[--C-:B------:R-:W-:Y:S01]  /*c320*/  IMAD.X R69, RZ, RZ, R5.reuse, P5 ;  /* 0x000000ffff457224 */ /* 0x100fe200028e0605 */
[----:B------:R-:W-:Y:S01]  /*c330*/  LOP3.LUT R60, R60, R61, RZ, 0x3c, !PT ;  /* 0x0000003d3c3c7212 */ /* 0x000fe200078e3cff */
[----:B------:R-:W-:Y:S01]  /*c340*/  IMAD.X R61, RZ, RZ, R5, P4 ;  /* 0x000000ffff3d7224 */ /* 0x000fe200020e0605 */
[----:B------:R-:W-:Y:S01]  /*c350*/  IADD3.X R73, RZ, R5, RZ, P6, !PT ;  /* 0x00000005ff497210 */ /* 0x000fe200037fe4ff */
[----:B------:R-:W5:Y:S01]  /*c360*/  LD.E.128 R24, desc[UR36][R24.64] ;  /* 0x0000002418187980 */ /* 0x000f62000c101d00 */
[----:B------:R-:W-:-:S02]  /*c370*/  LOP3.LUT R4, R7, R4, RZ, 0x3c, !PT ;  /* 0x0000000407047212 */ /* 0x000fc400078e3cff */
[----:B------:R-:W-:Y:S01]  /*c380*/  MOV R2, UR8 ;  /* 0x0000000800027c02 */ /* 0x000fe20008000f00 */
[----:B------:R-:W-:Y:S01]  /*c390*/  ULDC.64 UR8, c[0x0][0xae0] ;  /* 0x0002b80000087ab9 */ /* 0x000fe20000000a00 */
[----:B------:R-:W-:Y:S01]  /*c3a0*/  IMAD R21, R76, R21, R18 ;  /* 0x000000154c157224 */ /* 0x000fe200078e0212 */
[----:B------:R-:W5:Y:S01]  /*c3b0*/  LD.E.128 R28, desc[UR36][R28.64] ;  /* 0x000000241c1c7980 */ /* 0x000f62000c101d00 */
[----:B------:R-:W-:Y:S02]  /*c3c0*/  IMAD R0, R0, UR8, RZ ;  /* 0x0000000800007c24 */ /* 0x000fe4000f8e02ff */
[----:B------:R-:W-:Y:S01]  /*c3d0*/  IMAD.U32 R3, RZ, RZ, UR4 ;  /* 0x00000004ff037e24 */ /* 0x000fe2000f8e00ff */
[----:B------:R-:W5:Y:S01]  /*c3e0*/  LD.E.128 R4, desc[UR36][R4.64] ;  /* 0x0000002404047980 */ /* 0x000f62000c101d00 */
[C---:B------:R-:W-:Y:S01]  /*c3f0*/  IMAD R77, R19.reuse, UR9, R0 ;  /* 0x00000009134d7c24 */ /* 0x040fe2000f8e0200 */
[----:B------:R-:W-:Y:S02]  /*c400*/  SHF.R.S32.HI R0, RZ, 0x1f, R21 ;  /* 0x0000001fff007819 */ /* 0x000fe40000011415 */
[----:B------:R-:W5:Y:S01]  /*c410*/  LD.E.128 R32, desc[UR36][R32.64] ;  /* 0x0000002420207980 */ /* 0x000f62000c101d00 */
[----:B------:R-:W-:Y:S01]  /*c420*/  IMAD.WIDE.U32 R2, R19, UR8, R2 ;  /* 0x0000000813027c25 */ /* 0x000fe2000f8e0002 */
[----:B------:R-:W-:-:S02]  /*c430*/  ULDC.64 UR8, c[0x0][0xad8] ;  /* 0x0002b60000087ab9 */ /* 0x000fc40000000a00 */
[----:B------:R-:W5:Y:S04]  /*c440*/  LD.E.128 R36, desc[UR36][R36.64] ;  /* 0x0000002424247980 */ /* 0x000f68000c101d00 */
        /* <DEDUP_REMOVED lines=8> */
[----:B------:R-:W5:Y:S01]  /*c4d0*/  LD.E.128 R52, desc[UR36][R52.64] ;  /* 0x0000002434347980 */ /* 0x000f62000c101d00 */
[----:B------:R-:W-:Y:S01]  /*c4e0*/  IMAD.U32 R81, RZ, RZ, UR21 ;  /* 0x00000015ff517e24 */ /* 0x000fe2000f8e00ff */
[----:B------:R-:W-:Y:S01]  /*c4f0*/  @!PT LDS RZ, [RZ] ;  /* 0x00000000fffff984 */ /* 0x000fe20000000800 */
[----:B------:R-:W-:Y:S01]  /*c500*/  @!PT LDS RZ, [RZ] ;  /* 0x00000000fffff984 */ /* 0x000fe20000000800 */
[----:B------:R-:W-:Y:S01]  /*c510*/  @!PT LDS RZ, [RZ] ;  /* 0x00000000fffff984 */ /* 0x000fe20000000800 */
[----:B------:R-:W-:Y:S01]  /*c520*/  @!PT LDS RZ, [RZ] ;  /* 0x00000000fffff984 */ /* 0x000fe20000000800 */
[----:B------:R0:W-:Y:S06]  /*c530*/  MEMBAR.ALL.CTA ;  /* 0x0000000000007992 */ /* 0x0001ec0000008000 */
[----:B0-----:R-:W0:Y:S01]  /*c540*/  FENCE.VIEW.ASYNC.S ;  /* 0x00000000000073c6 */ /* 0x001e220000000000 */
[----:B------:R-:W-:-:S02]  /*c550*/  IMAD.IADD R3, R3, 0x1, R77 ;  /* 0x0000000103037824 */ /* 0x000fc400078e024d */
[----:B------:R-:W-:Y:S02]  /*c560*/  IMAD R18, R0, UR8, RZ ;  /* 0x0000000800127c24 */ /* 0x000fe4000f8e02ff */
[----:B------:R-:W-:Y:S01]  /*c570*/  IMAD R82, R81, 0x80, R218 ;  /* 0x0000008051527824 */ /* 0x000fe200078e02da */
[----:B------:R-:W-:Y:S01]  /*c580*/  UIADD3 UR10, UR10, 0x38820, URZ ;  /* 0x000388200a0a7890 */ /* 0x000fe2000fffe03f */
[C---:B------:R-:W-:Y:S02]  /*c590*/  IMAD R19, R21.reuse, UR9, R18 ;  /* 0x0000000915137c24 */ /* 0x040fe4000f8e0212 */
[----:B------:R-:W-:Y:S01]  /*c5a0*/  IMAD.WIDE.U32 R2, R21, UR8, R2 ;  /* 0x0000000815027c25 */ /* 0x000fe2000f8e0002 */
[C---:B------:R-:W-:Y:S01]  /*c5b0*/  ISETP.GE.AND P2, PT, R82.reuse, R79, PT ;  /* 0x0000004f5200720c */ /* 0x040fe20003f46270 */
[----:B------:R-:W-:Y:S02]  /*c5c0*/  ULDC.64 UR8, c[0x0][0xa80] ;  /* 0x0002a00000087ab9 */ /* 0x000fe40000000a00 */
[----:B------:R-:W-:Y:S01]  /*c5d0*/  VIADD R0, R82, 0x20 ;  /* 0x0000002052007836 */ /* 0x000fe20000000000 */
[----:B------:R-:W-:Y:S01]  /*c5e0*/  LEA R78, P3, R2, UR8, 0x1 ;  /* 0x00000008024e7c11 */ /* 0x000fe2000f8608ff */
[----:B------:R-:W-:Y:S01]  /*c5f0*/  IMAD.IADD R3, R3, 0x1, R19 ;  /* 0x0000000103037824 */ /* 0x000fe200078e0213 */
[----:B------:R-:W-:-:S02]  /*c600*/  UPRMT UR10, URZ, 0x654, UR10 ;  /* 0x000006543f0a7896 */ /* 0x000fc4000800000a */
[-C--:B------:R-:W-:Y:S02]  /*c610*/  ISETP.GE.AND P1, PT, R0, R79.reuse, PT ;  /* 0x0000004f0000720c */ /* 0x080fe40003f26270 */
[----:B------:R-:W-:Y:S02]  /*c620*/  IADD3 R0, R82, 0x40, RZ ;  /* 0x0000004052007810 */ /* 0x000fe40007ffe0ff */
[----:B------:R-:W-:Y:S01]  /*c630*/  LEA.HI.X R80, R2, UR9, R3, 0x1, P3 ;  /* 0x0000000902507c11 */ /* 0x000fe200098f0c03 */
[----:B0-----:R0:W1:Y:S01]  /*c640*/  SHFL.IDX PT, R76, R78, RZ, 0x181f ;  /* 0x00181fff4e4c7589 */ /* 0x00106200000e0000 */
[----:B------:R-:W-:Y:S01]  /*c650*/  ISETP.GE.AND P0, PT, R0, R79, PT ;  /* 0x0000004f0000720c */ /* 0x000fe20003f06270 */
[----:B------:R-:W-:Y:S01]  /*c660*/  SYNCS.ARRIVE.TRANS64.RED.A1T0 RZ, [UR10], RZ ;  /* 0x000000ffffff79a7 */ /* 0x000fe2000810040a */
[----:B------:R-:W-:Y:S01]  /*c670*/  BSSY B1, `(.L_x_212) ;  /* 0x0000017000017945 */ /* 0x000fe20003800000 */
[----:B------:R0:W2:Y:S01]  /*c680*/  SHFL.IDX PT, R0, R80, RZ, 0x181f ;  /* 0x00181fff50007589 */ /* 0x0000a200000e0000 */
[----:B------:R-:W-:-:S02]  /*c690*/  SHF.R.S32.HI R83, RZ, 0x1f, R22 ;  /* 0x0000001fff537819 */ /* 0x000fc40000011416 */
[----:B------:R-:W-:Y:S02]  /*c6a0*/  SHF.R.S32.HI R84, RZ, 0x1f, R23 ;  /* 0x0000001fff547819 */ /* 0x000fe40000011417 */
[----:B------:R-:W-:Y:S01]  /*c6b0*/  SHF.R.S32.HI R85, RZ, 0x1f, R17 ;  /* 0x0000001fff557819 */ /* 0x000fe20000011411 */
[----:B------:R-:W-:Y:S06]  /*c6c0*/  @P2 BRA `(.L_x_213) ;  /* 0x0000000000442947 */ /* 0x000fec0003800000 */
[----:B------:R-:W-:Y:S02]  /*c6d0*/  ULDC UR4, c[0x0][0xac8] ;  /* 0x0002b20000047ab9 */ /* 0x000fe40000000800 */
[----:B------:R-:W-:Y:S02]  /*c6e0*/  ISETP.GE.AND P5, PT, R17, UR4, PT ;  /* 0x0000000411007c0c */ /* 0x000fe4000bfa6270 */
[----:B------:R-:W-:Y:S02]  /*c6f0*/  ISETP.GE.AND P4, PT, R23, UR4, PT ;  /* 0x0000000417007c0c */ /* 0x000fe4000bf86270 */
[----:B------:R-:W-:Y:S02]  /*c700*/  ISETP.GE.AND P3, PT, R22, UR4, PT ;  /* 0x0000000416007c0c */ /* 0x000fe4000bf66270 */
[----:B------:R-:W-:-:S07]  /*c710*/  ISETP.GE.AND P2, PT, R212, UR4, PT ;  /* 0x00000004d4007c0c */ /* 0x000fce000bf46270 */
[----:B-1----:R-:W-:-:S04]  /*c720*/  @!P5 LEA R2, P6, R17, R76, 0x1 ;  /* 0x0000004c1102d211 */ /* 0x002fc800078c08ff */
[----:B--2---:R-:W-:Y:S02]  /*c730*/  @!P5 LEA.HI.X R3, R17, R0, R85, 0x1, P6 ;  /* 0x000000001103d211 */ /* 0x004fe400030f0c55 */
[----:B------:R-:W-:-:S03]  /*c740*/  @!P4 LEA R18, P6, R23, R76, 0x1 ;  /* 0x0000004c1712c211 */ /* 0x000fc600078c08ff */
[----:B-----5:R3:W-:Y:S01]  /*c750*/  @!P5 ST.E.128 desc[UR36][R2.64], R4 ;  /* 0x000000040200d985 */ /* 0x0207e2000c101d24 */
[----:B------:R-:W-:Y:S02]  /*c760*/  @!P4 LEA.HI.X R19, R23, R0, R84, 0x1, P6 ;  /* 0x000000001713c211 */ /* 0x000fe400030f0c54 */
[----:B------:R-:W-:-:S03]  /*c770*/  @!P3 LEA R20, P6, R22, R76, 0x1 ;  /* 0x0000004c1614b211 */ /* 0x000fc600078c08ff */
[----:B------:R3:W-:Y:S01]  /*c780*/  @!P4 ST.E.128 desc[UR36][R18.64], R28 ;  /* 0x0000001c1200c985 */ /* 0x0007e2000c101d24 */
[----:B------:R-:W-:Y:S02]  /*c790*/  @!P3 LEA.HI.X R21, R22, R0, R83, 0x1, P6 ;  /* 0x000000001615b211 */ /* 0x000fe400030f0c53 */
[----:B------:R-:W-:-:S03]  /*c7a0*/  @!P2 LEA R76, P6, R212, R76, 0x1 ;  /* 0x0000004cd44ca211 */ /* 0x000fc600078c08ff */
[----:B------:R3:W-:Y:S01]  /*c7b0*/  @!P3 ST.E.128 desc[UR36][R20.64], R64 ;  /* 0x000000401400b985 */ /* 0x0007e2000c101d24 */
[----:B------:R-:W-:-:S05]  /*c7c0*/  @!P2 LEA.HI.X R77, R212, R0, R227, 0x1, P6 ;  /* 0x00000000d44da211 */ /* 0x000fca00030f0ce3 */
[----:B------:R3:W-:Y:S04]  /*c7d0*/  @!P2 ST.E.128 desc[UR36][R76.64], R72 ;  /* 0x000000484c00a985 */ /* 0x0007e8000c101d24 */
.L_x_213:
[----:B------:R-:W-:Y:S05]  /*c7e0*/  BSYNC B1 ;  /* 0x0000000000017941 */ /* 0x000fea0003800000 */
.L_x_212:
[----:B--2---:R2:W4:Y:S01]  /*c7f0*/  SHFL.IDX PT, R0, R80, 0x1, 0x181f ;  /* 0x00381f0050007f89 */ /* 0x00452200000e0000 */
[----:B------:R-:W-:Y:S03]  /*c800*/  BSSY B1, `(.L_x_214) ;  /* 0x0000014000017945 */ /* 0x000fe60003800000 */
[----:B---3--:R2:W3:Y:S01]  /*c810*/  SHFL.IDX PT, R18, R78, 0x1, 0x181f ;  /* 0x00381f004e127f89 */ /* 0x0084e200000e0000 */
[----:B------:R-:W-:Y:S05]  /*c820*/  @P1 BRA `(.L_x_215) ;  /* 0x0000000000441947 */ /* 0x000fea0003800000 */
[----:B------:R-:W-:Y:S02]  /*c830*/  ULDC UR4, c[0x0][0xac8] ;  /* 0x0002b20000047ab9 */ /* 0x000fe40000000800 */
[----:B------:R-:W-:Y:S02]  /*c840*/  ISETP.GE.AND P4, PT, R17, UR4, PT ;  /* 0x0000000411007c0c */ /* 0x000fe4000bf86270 */
[----:B------:R-:W-:Y:S02]  /*c850*/  ISETP.GE.AND P3, PT, R23, UR4, PT ;  /* 0x0000000417007c0c */ /* 0x000fe4000bf66270 */
[----:B------:R-:W-:Y:S02]  /*c860*/  ISETP.GE.AND P2, PT, R22, UR4, PT ;  /* 0x0000000416007c0c */ /* 0x000fe4000bf46270 */
[----:B------:R-:W-:-:S07]  /*c870*/  ISETP.GE.AND P1, PT, R212, UR4, PT ;  /* 0x00000004d4007c0c */ /* 0x000fce000bf26270 */
[-C--:B---3--:R-:W-:Y:S02]  /*c880*/  @!P4 LEA R2, P6, R17, R18.reuse, 0x1 ;  /* 0x000000121102c211 */ /* 0x088fe400078c08ff */
[----:B-----5:R-:W-:Y:S02]  /*c890*/  @!P3 LEA R4, P5, R23, R18, 0x1 ;  /* 0x000000121704b211 */ /* 0x020fe400078a08ff */
[----:B----4-:R-:W-:Y:S02]  /*c8a0*/  @!P4 LEA.HI.X R3, R17, R0, R85, 0x1, P6 ;  /* 0x000000001103c211 */ /* 0x010fe400030f0c55 */
[----:B------:R-:W-:Y:S02]  /*c8b0*/  @!P2 LEA R6, P6, R22, R18, 0x1 ;  /* 0x000000121606a211 */ /* 0x000fe400078c08ff */
[----:B------:R-:W-:Y:S01]  /*c8c0*/  @!P3 LEA.HI.X R5, R23, R0, R84, 0x1, P5 ;  /* 0x000000001705b211 */ /* 0x000fe200028f0c54 */
[----:B------:R3:W-:Y:S01]  /*c8d0*/  @!P4 ST.E.128 desc[UR36][R2.64], R8 ;  /* 0x000000080200c985 */ /* 0x0007e2000c101d24 */
[----:B------:R-:W-:-:S02]  /*c8e0*/  @!P1 LEA R18, P5, R212, R18, 0x1 ;  /* 0x00000012d4129211 */ /* 0x000fc400078a08ff */
[-C--:B------:R-:W-:Y:S01]  /*c8f0*/  @!P2 LEA.HI.X R7, R22, R0.reuse, R83, 0x1, P6 ;  /* 0x000000001607a211 */ /* 0x080fe200030f0c53 */
[----:B------:R3:W-:Y:S01]  /*c900*/  @!P3 ST.E.128 desc[UR36][R4.64], R32 ;  /* 0x000000200400b985 */ /* 0x0007e2000c101d24 */
[----:B------:R-:W-:-:S03]  /*c910*/  @!P1 LEA.HI.X R19, R212, R0, R227, 0x1, P5 ;  /* 0x00000000d4139211 */ /* 0x000fc600028f0ce3 */
[----:B------:R3:W-:Y:S04]  /*c920*/  @!P2 ST.E.128 desc[UR36][R6.64], R56 ;  /* 0x000000380600a985 */ /* 0x0007e8000c101d24 */
[----:B------:R3:W-:Y:S02]  /*c930*/  @!P1 ST.E.128 desc[UR36][R18.64], R68 ;  /* 0x0000004412009985 */ /* 0x0007e4000c101d24 */
.L_x_215:
[----:B------:R-:W-:Y:S05]  /*c940*/  BSYNC B1 ;  /* 0x0000000000017941 */ /* 0x000fea0003800000 */
.L_x_214:
[----:B----4-:R4:W0:Y:S01]  /*c950*/  SHFL.IDX PT, R0, R80, 0x2, 0x181f ;  /* 0x00581f0050007f89 */ /* 0x01082200000e0000 */
[----:B------:R-:W-:Y:S03]  /*c960*/  BSSY B1, `(.L_x_216) ;  /* 0x0000014000017945 */ /* 0x000fe60003800000 */
[----:B---3-5:R4:W3:Y:S01]  /*c970*/  SHFL.IDX PT, R8, R78, 0x2, 0x181f ;  /* 0x00581f004e087f89 */ /* 0x0288e200000e0000 */
[----:B------:R-:W-:Y:S05]  /*c980*/  @P0 BRA `(.L_x_217) ;  /* 0x0000000000440947 */ /* 0x000fea0003800000 */
[----:B------:R-:W-:Y:S02]  /*c990*/  ULDC UR4, c[0x0][0xac8] ;  /* 0x0002b20000047ab9 */ /* 0x000fe40000000800 */
[----:B------:R-:W-:Y:S02]  /*c9a0*/  ISETP.GE.AND P3, PT, R17, UR4, PT ;  /* 0x0000000411007c0c */ /* 0x000fe4000bf66270 */
[----:B------:R-:W-:Y:S02]  /*c9b0*/  ISETP.GE.AND P2, PT, R23, UR4, PT ;  /* 0x0000000417007c0c */ /* 0x000fe4000bf46270 */
[----:B------:R-:W-:Y:S02]  /*c9c0*/  ISETP.GE.AND P1, PT, R22, UR4, PT ;  /* 0x0000000416007c0c */ /* 0x000fe4000bf26270 */
[----:B------:R-:W-:-:S07]  /*c9d0*/  ISETP.GE.AND P0, PT, R212, UR4, PT ;  /* 0x00000004d4007c0c */ /* 0x000fce000bf06270 */
[-C--:B---3--:R-:W-:Y:S02]  /*c9e0*/  @!P3 LEA R2, P6, R17, R8.reuse, 0x1 ;  /* 0x000000081102b211 */ /* 0x088fe400078c08ff */
[-C--:B------:R-:W-:Y:S02]  /*c9f0*/  @!P2 LEA R4, P5, R23, R8.reuse, 0x1 ;  /* 0x000000081704a211 */ /* 0x080fe400078a08ff */
[----:B------:R-:W-:Y:S02]  /*ca00*/  @!P1 LEA R6, P4, R22, R8, 0x1 ;  /* 0x0000000816069211 */ /* 0x000fe400078808ff */
[----:B0-----:R-:W-:Y:S02]  /*ca10*/  @!P3 LEA.HI.X R3, R17, R0, R85, 0x1, P6 ;  /* 0x000000001103b211 */ /* 0x001fe400030f0c55 */
[----:B------:R-:W-:Y:S02]  /*ca20*/  @!P0 LEA R8, P6, R212, R8, 0x1 ;  /* 0x00000008d4088211 */ /* 0x000fe400078c08ff */
[-C--:B------:R-:W-:Y:S01]  /*ca30*/  @!P2 LEA.HI.X R5, R23, R0.reuse, R84, 0x1, P5 ;  /* 0x000000001705a211 */ /* 0x080fe200028f0c54 */
[----:B------:R0:W-:Y:S01]  /*ca40*/  @!P3 ST.E.128 desc[UR36][R2.64], R12 ;  /* 0x0000000c0200b985 */ /* 0x0001e2000c101d24 */
[----:B------:R-:W-:-:S02]  /*ca50*/  @!P1 LEA.HI.X R7, R22, R0, R83, 0x1, P4 ;  /* 0x0000000016079211 */ /* 0x000fc400020f0c53 */
[----:B------:R-:W-:Y:S01]  /*ca60*/  @!P0 LEA.HI.X R9, R212, R0, R227, 0x1, P6 ;  /* 0x00000000d4098211 */ /* 0x000fe200030f0ce3 */
[----:B------:R0:W-:Y:S04]  /*ca70*/  @!P2 ST.E.128 desc[UR36][R4.64], R36 ;  /* 0x000000240400a985 */ /* 0x0001e8000c101d24 */
[----:B------:R0:W-:Y:S04]  /*ca80*/  @!P1 ST.E.128 desc[UR36][R6.64], R44 ;  /* 0x0000002c06009985 */ /* 0x0001e8000c101d24 */
[----:B------:R0:W-:Y:S02]  /*ca90*/  @!P0 ST.E.128 desc[UR36][R8.64], R60 ;  /* 0x0000003c08008985 */ /* 0x0001e4000c101d24 */
.L_x_217:
[----:B------:R-:W-:Y:S05]  /*caa0*/  BSYNC B1 ;  /* 0x0000000000017941 */ /* 0x000fea0003800000 */
.L_x_216:
[----:B0-----:R-:W-:Y:S01]  /*cab0*/  VIADD R0, R82, 0x60 ;  /* 0x0000006052007836 */ /* 0x001fe20000000000 */
[----:B--2-4-:R-:W0:Y:S04]  /*cac0*/  SHFL.IDX PT, R80, R80, 0x3, 0x181f ;  /* 0x00781f0050507f89 */ /* 0x014e2800000e0000 */
[----:B------:R-:W-:Y:S01]  /*cad0*/  ISETP.GE.AND P0, PT, R0, R79, PT ;  /* 0x0000004f0000720c */ /* 0x000fe20003f06270 */
[----:B------:R-:W2:-:S12]  /*cae0*/  SHFL.IDX PT, R78, R78, 0x3, 0x181f ;  /* 0x00781f004e4e7f89 */ /* 0x000e9800000e0000 */
[----:B------:R-:W-:Y:S05]  /*caf0*/  @P0 BRA `(.L_x_218) ;  /* 0x0000000c00f40947 */ /* 0x000fea0003800000 */
[----:B------:R-:W-:Y:S02]  /*cb00*/  ULDC UR4, c[0x0][0xac8] ;  /* 0x0002b20000047ab9 */ /* 0x000fe40000000800 */
[----:B------:R-:W-:Y:S02]  /*cb10*/  ISETP.GE.AND P3, PT, R17, UR4, PT ;  /* 0x0000000411007c0c */ /* 0x000fe4000bf66270 */
[----:B------:R-:W-:Y:S02]  /*cb20*/  ISETP.GE.AND P4, PT, R23, UR4, PT ;  /* 0x0000000417007c0c */ /* 0x000fe4000bf86270 */
[----:B------:R-:W-:-:S09]  /*cb30*/  ISETP.GE.AND P5, PT, R22, UR4, PT ;  /* 0x0000000416007c0c */ /* 0x000fd2000bfa6270 */
[-C--:B--2---:R-:W-:Y:S02]  /*cb40*/  @!P3 LEA R2, P0, R17, R78.reuse, 0x1 ;  /* 0x0000004e1102b211 */ /* 0x084fe400078008ff */
[-C--:B------:R-:W-:Y:S02]  /*cb50*/  @!P4 LEA R4, P1, R23, R78.reuse, 0x1 ;  /* 0x0000004e1704c211 */ /* 0x080fe400078208ff */
[C---:B------:R-:W-:Y:S02]  /*cb60*/  @!P5 LEA R6, P2, R22.reuse, R78, 0x1 ;  /* 0x0000004e1606d211 */ /* 0x040fe400078408ff */
[-C--:B0-----:R-:W-:Y:S02]  /*cb70*/  @!P3 LEA.HI.X R3, R17, R80.reuse, R85, 0x1, P0 ;  /* 0x000000501103b211 */ /* 0x081fe400000f0c55 */
[-C--:B------:R-:W-:Y:S02]  /*cb80*/  @!P4 LEA.HI.X R5, R23, R80.reuse, R84, 0x1, P1 ;  /* 0x000000501705c211 */ /* 0x080fe400008f0c54 */
[----:B------:R-:W-:Y:S01]  /*cb90*/  @!P5 LEA.HI.X R7, R22, R80, R83, 0x1, P2 ;  /* 0x000000501607d211 */ /* 0x000fe200010f0c53 */
[----:B------:R0:W-:Y:S01]  /*cba0*/  @!P3 ST.E.128 desc[UR36][R2.64], R24 ;  /* 0x000000180200b985 */ /* 0x0001e2000c101d24 */
[----:B------:R-:W-:-:S03]  /*cbb0*/  ISETP.GE.AND P0, PT, R212, UR4, PT ;  /* 0x00000004d4007c0c */ /* 0x000fc6000bf06270 */
[----:B------:R0:W-:Y:S04]  /*cbc0*/  @!P4 ST.E.128 desc[UR36][R4.64], R40 ;  /* 0x000000280400c985 */ /* 0x0001e8000c101d24 */
[----:B------:R0:W-:Y:S06]  /*cbd0*/  @!P5 ST.E.128 desc[UR36][R6.64], R48 ;  /* 0x000000300600d985 */ /* 0x0001ec000c101d24 */
[----:B------:R-:W-:Y:S05]  /*cbe0*/  @P0 BRA `(.L_x_218) ;  /* 0x0000000c00b80947 */ /* 0x000fea0003800000 */
[----:B0-----:R-:W-:-:S04]  /*cbf0*/  LEA R2, P0, R212, R78, 0x1 ;  /* 0x0000004ed4027211 */ /* 0x001fc800078008ff */
[----:B------:R-:W-:-:S05]  /*cc00*/  LEA.HI.X R3, R212, R80, R227, 0x1, P0 ;  /* 0x00000050d4037211 */ /* 0x000fca00000f0ce3 */
[----:B------:R0:W-:Y:S01]  /*cc10*/  ST.E.128 desc[UR36][R2.64], R52 ;  /* 0x0000003402007985 */ /* 0x0001e2000c101d24 */
[----:B------:R-:W-:Y:S05]  /*cc20*/  BRA `(.L_x_218) ;  /* 0x0000000c00a87947 */ /* 0x000fea0003800000 */
.L_x_210:
[----:B------:R-:W-:Y:S01]  /*cc30*/  R2UR UR4, R215 ;  /* 0x00000000d70472ca */ /* 0x000fe200000e0000 */
[----:B------:R-:W-:Y:S01]  /*cc40*/  ULDC.64 UR10, c[0x0][0xc00] ;  /* 0x00030000000a7ab9 */ /* 0x000fe20000000a00 */
[----:B------:R-:W-:Y:S01]  /*cc50*/  R2UR UR8, R217 ;  /* 0x00000000d90872ca */ /* 0x000fe200000e0000 */
[----:B------:R-:W-:Y:S01]  /*cc60*/  UISETP.NE.U32.AND UP0, UPT, UR10, URZ, UPT ;  /* 0x0000003f0a00728c */ /* 0x000fe2000bf05070 */
[----:B------:R-:W0:Y:S01]  /*cc70*/  LDC R11, c[0x0][0xbe8] ;  /* 0x0002fa00ff0b7b82 */ /* 0x000e220000000800 */
[----:B------:R-:W-:Y:S02]  /*cc80*/  R2UR UR13, R214 ;  /* 0x00000000d60d72ca */ /* 0x000fe400000e0000 */
[----:B------:R-:W-:-:S06]  /*cc90*/  UISETP.NE.AND.EX UP0, UPT, UR11, URZ, UPT, UP0 ;  /* 0x0000003f0b00728c */ /* 0x000fcc000bf05300 */
[----:B------:R-:W-:Y:S01]  /*cca0*/  USHF.L.U32 UR9, UR4, 0x2, URZ ;  /* 0x0000000204097899 */ /* 0x000fe2000800063f */
[----:B------:R-:W-:Y:S01]  /*ccb0*/  PLOP3.LUT P2, PT, PT, PT, UP0, 0x80, 0x0 ;  /* 0x000000000000781c */ /* 0x000fe20003f4f008 */
[----:B------:R-:W-:Y:S02]  /*ccc0*/  USHF.L.U64.HI UR12, UR4, 0x2, UR8 ;  /* 0x00000002040c7899 */ /* 0x000fe40008010208 */
[----:B------:R-:W-:-:S04]  /*ccd0*/  UIADD3 UR4, UP1, UR9, UR10, URZ ;  /* 0x0000000a09047290 */ /* 0x000fc8000ff3e03f */
[----:B------:R-:W-:Y:S02]  /*cce0*/  UIADD3.X UR8, UR12, UR11, URZ, UP1, !UPT ;  /* 0x0000000b0c087290 */ /* 0x000fe40008ffe43f */
[----:B------:R-:W-:Y:S01]  /*ccf0*/  IMAD.U32 R2, RZ, RZ, UR4 ;  /* 0x00000004ff027e24 */ /* 0x000fe2000f8e00ff */
[----:B------:R-:W-:Y:S02]  /*cd00*/  ULDC.64 UR10, c[0x0][0xc08] ;  /* 0x00030200000a7ab9 */ /* 0x000fe40000000a00 */
[----:B------:R-:W-:Y:S01]  /*cd10*/  UISETP.NE.U32.AND UP1, UPT, UR10, URZ, UPT ;  /* 0x0000003f0a00728c */ /* 0x000fe2000bf25070 */
[----:B------:R-:W-:-:S03]  /*cd20*/  IMAD.U32 R3, RZ, RZ, UR8 ;  /* 0x00000008ff037e24 */ /* 0x000fc6000f8e00ff */
[----:B------:R-:W-:Y:S02]  /*cd30*/  UISETP.NE.AND.EX UP1, UPT, UR11, URZ, UPT, UP1 ;  /* 0x0000003f0b00728c */ /* 0x000fe4000bf25310 */
[----:B------:R-:W2:Y:S01]  /*cd40*/  @P2 LDG.E R6, desc[UR36][R2.64] ;  /* 0x0000002402062981 */ /* 0x000ea2000c1e1900 */
[----:B------:R-:W-:Y:S02]  /*cd50*/  ULDC UR4, c[0x0][0xa88] ;  /* 0x0002a20000047ab9 */ /* 0x000fe40000000800 */
[----:B------:R-:W-:Y:S01]  /*cd60*/  IMAD.U32 R0, RZ, RZ, UR4 ;  /* 0x00000004ff007e24 */ /* 0x000fe2000f8e00ff */
[----:B------:R-:W-:-:S05]  /*cd70*/  PLOP3.LUT P3, PT, PT, PT, UP1, 0x80, 0x0 ;  /* 0x000000000000781c */ /* 0x000fca0003f6f018 */
[----:B------:R-:W-:-:S04]  /*cd80*/  @UP1 UIADD3 UR8, UP2, UR9, UR10, URZ ;  /* 0x0000000a09081290 */ /* 0x000fc8000ff5e03f */
[----:B------:R-:W-:Y:S02]  /*cd90*/  @UP1 UIADD3.X UR9, UR12, UR11, URZ, UP2, !UPT ;  /* 0x0000000b0c091290 */ /* 0x000fe400097fe43f */
[----:B------:R-:W-:-:S04]  /*cda0*/  IMAD.U32 R4, RZ, RZ, UR8 ;  /* 0x00000008ff047e24 */ /* 0x000fc8000f8e00ff */
[----:B------:R-:W-:-:S05]  /*cdb0*/  IMAD.U32 R5, RZ, RZ, UR9 ;  /* 0x00000009ff057e24 */ /* 0x000fca000f8e00ff */
[----:B------:R1:W5:Y:S01]  /*cdc0*/  @P3 LDG.E R0, desc[UR36][R4.64] ;  /* 0x0000002404003981 */ /* 0x000362000c1e1900 */
[----:B0-----:R-:W-:Y:S01]  /*cdd0*/  ISETP.NE.AND P0, PT, R11, 0x1, PT ;  /* 0x000000010b00780c */ /* 0x001fe20003f05270 */
[----:B------:R-:W-:Y:S01]  /*cde0*/  UMOV UR4, URZ ;  /* 0x0000003f00047c82 */ /* 0x000fe20008000000 */
[----:B------:R-:W-:Y:S01]  /*cdf0*/  USHF.R.S32.HI UR12, URZ, 0x1f, UR13 ;  /* 0x0000001f3f0c7899 */ /* 0x000fe2000801140d */
[----:B------:R-:W0:Y:S10]  /*ce00*/  S2R R7, SR_TID.X ;  /* 0x0000000000077919 */ /* 0x000e340000002100 */
[----:B------:R-:W3:Y:S01]  /*ce10*/  @P0 LDC R9, c[0x0][0xbec] ;  /* 0x0002fb00ff090b82 */ /* 0x000ee20000000800 */
[----:B0-----:R-:W-:-:S04]  /*ce20*/  IADD3 R7, R7, -0x80, RZ ;  /* 0xffffff8007077810 */ /* 0x001fc80007ffe0ff */
[----:B------:R-:W-:Y:S02]  /*ce30*/  ISETP.GE.AND P1, PT, R7, 0x80, PT ;  /* 0x000000800700780c */ /* 0x000fe40003f26270 */
[----:B--2---:R-:W-:-:S13]  /*ce40*/  @P2 R2UR UR4, R6 ;  /* 0x00000000060422ca */ /* 0x004fda00000e0000 */
[----:B------:R-:W-:Y:S01]  /*ce50*/  USHF.R.S32.HI UR11, URZ, 0x1f, UR4 ;  /* 0x0000001f3f0b7899 */ /* 0x000fe20008011404 */
[----:B-1-3--:R-:W-:Y:S11]  /*ce60*/  @P3 BRA `(.L_x_219) ;  /* 0x0000000000103947 */ /* 0x00aff60003800000 */
[----:B------:R-:W-:Y:S05]  /*ce70*/  @!P2 BRA `(.L_x_219) ;  /* 0x00000000000ca947 */ /* 0x000fea0003800000 */
[----:B------:R-:W2:Y:S04]  /*ce80*/  LDG.E R5, desc[UR36][R2.64] ;  /* 0x0000002402057981 */ /* 0x000ea8000c1e1900 */
[----:B-----5:R-:W2:Y:S02]  /*ce90*/  LDG.E R0, desc[UR36][R2.64+0x4] ;  /* 0x0000042402007981 */ /* 0x020ea4000c1e1900 */
[----:B--2---:R-:W-:-:S07]  /*cea0*/  IMAD.IADD R0, R0, 0x1, -R5 ;  /* 0x0000000100007824 */ /* 0x004fce00078e0a05 */
.L_x_219:
[----:B------:R-:W-:Y:S01]  /*ceb0*/  R2UR UR9, R215 ;  /* 0x00000000d70972ca */ /* 0x000fe200000e0000 */
[----:B------:R-:W-:Y:S01]  /*cec0*/  BSSY B1, `(.L_x_220) ;  /* 0x0000031000017945 */ /* 0x000fe20003800000 */
[----:B------:R-:W-:-:S11]  /*ced0*/  R2UR UR8, R217 ;  /* 0x00000000d90872ca */ /* 0x000fd600000e0000 */
[----:B------:R-:W-:Y:S02]  /*cee0*/  USEL UR13, UR9, URZ, !UP0 ;  /* 0x0000003f090d7287 */ /* 0x000fe4000c000000 */
[----:B------:R-:W-:Y:S01]  /*cef0*/  USEL UR14, UR8, URZ, !UP0 ;  /* 0x0000003f080e7287 */ /* 0x000fe2000c000000 */
[----:B------:R-:W-:Y:S11]  /*cf00*/  @P1 BRA `(.L_x_221) ;  /* 0x0000000000b01947 */ /* 0x000ff60003800000 */
[----:B------:R-:W0:Y:S01]  /*cf10*/  S2R R3, SR_TID.X ;  /* 0x0000000000037919 */ /* 0x000e220000002100 */
[----:B------:R-:W1:Y:S01]  /*cf20*/  LDC R7, c[0x0][0xbe8] ;  /* 0x0002fa00ff077b82 */ /* 0x000e620000000800 */
[----:B------:R-:W-:-:S13]  /*cf30*/  R2UR UR8, R216 ;  /* 0x00000000d80872ca */ /* 0x000fda00000e0000 */
[----:B------:R-:W-:-:S04]  /*cf40*/  IMAD.U32 R2, RZ, RZ, UR8 ;  /* 0x00000008ff027e24 */ /* 0x000fc8000f8e00ff */
[----:B0-----:R-:W-:Y:S02]  /*cf50*/  IMAD R2, R2, 0x80, R3 ;  /* 0x0000008002027824 */ /* 0x001fe400078e0203 */
[----:B-1---5:R-:W-:Y:S02]  /*cf60*/  IMAD R3, R0, R7, RZ ;  /* 0x0000000700037224 */ /* 0x022fe400078e02ff */
[----:B------:R-:W-:-:S05]  /*cf70*/  VIADD R4, R2, 0xffffff80 ;  /* 0xffffff8002047836 */ /* 0x000fca0000000000 */
[----:B------:R-:W-:-:S13]  /*cf80*/  ISETP.GE.AND P1, PT, R4, R3, PT ;  /* 0x000000030400720c */ /* 0x000fda0003f26270 */
[----:B------:R-:W-:Y:S05]  /*cf90*/  @P1 BRA `(.L_x_221) ;  /* 0x00000000008c1947 */ /* 0x000fea0003800000 */
[----:B------:R-:W-:Y:S01]  /*cfa0*/  ISETP.NE.AND P1, PT, R7, 0x1, PT ;  /* 0x000000010700780c */ /* 0x000fe20003f25270 */
[----:B------:R-:W-:Y:S01]  /*cfb0*/  ULDC.64 UR16, c[0x0][0xb90] ;  /* 0x0002e40000107ab9 */ /* 0x000fe20000000a00 */
[----:B------:R-:W-:Y:S01]  /*cfc0*/  R2UR UR15, R214 ;  /* 0x00000000d60f72ca */ /* 0x000fe200000e0000 */
[----:B------:R-:W-:Y:S01]  /*cfd0*/  UIMAD UR10, UR12, UR16, URZ ;  /* 0x000000100c0a72a4 */ /* 0x000fe2000f8e023f */
[----:B------:R-:W-:Y:S01]  /*cfe0*/  IMAD.MOV.U32 R2, RZ, RZ, R4 ;  /* 0x000000ffff027224 */ /* 0x000fe200078e0004 */
[----:B------:R-:W-:Y:S01]  /*cff0*/  UMOV UR8, UR4 ;  /* 0x0000000400087c82 */ /* 0x000fe20008000000 */
[----:B------:R-:W-:-:S07]  /*d000*/  UMOV UR9, UR11 ;  /* 0x0000000b00097c82 */ /* 0x000fce0008000000 */
[----:B------:R-:W0:Y:S02]  /*d010*/  @P1 LDC R3, c[0x0][0xbec] ;  /* 0x0002fb00ff031b82 */ /* 0x000e240000000800 */
[----:B------:R-:W-:Y:S02]  /*d020*/  UIMAD.WIDE.U32 UR8, UR15, UR16, UR8 ;  /* 0x000000100f0872a5 */ /* 0x000fe4000f8e0008 */
[----:B------:R-:W-:-:S03]  /*d030*/  UIMAD UR10, UR15, UR17, UR10 ;  /* 0x000000110f0a72a4 */ /* 0x000fc6000f8e020a */
[----:B------:R-:W-:Y:S01]  /*d040*/  ULDC.64 UR16, c[0x0][0xb98] ;  /* 0x0002e60000107ab9 */ /* 0x000fe20000000a00 */
[----:B------:R-:W1:Y:S01]  /*d050*/  @P1 LDC R6, c[0x0][0xbf0] ;  /* 0x0002fc00ff061b82 */ /* 0x000e620000000800 */
[----:B------:R-:W-:Y:S02]  /*d060*/  UIADD3 UR9, UR9, UR10, URZ ;  /* 0x0000000a09097290 */ /* 0x000fe4000fffe03f */
[----:B------:R-:W-:Y:S02]  /*d070*/  UIMAD UR10, UR14, UR16, URZ ;  /* 0x000000100e0a72a4 */ /* 0x000fe4000f8e023f */
[----:B------:R-:W-:Y:S02]  /*d080*/  UIMAD.WIDE.U32 UR8, UR13, UR16, UR8 ;  /* 0x000000100d0872a5 */ /* 0x000fe4000f8e0008 */
[----:B------:R-:W-:-:S03]  /*d090*/  UIMAD UR10, UR13, UR17, UR10 ;  /* 0x000000110d0a72a4 */ /* 0x000fc6000f8e020a */
[----:B------:R-:W-:Y:S01]  /*d0a0*/  ULDC.64 UR16, c[0x0][0xb88] ;  /* 0x0002e20000107ab9 */ /* 0x000fe20000000a00 */
[----:B0-----:R-:W-:-:S05]  /*d0b0*/  @P1 IMAD.HI.U32 R3, R4, R3, RZ ;  /* 0x0000000304031227 */ /* 0x001fca00078e00ff */
[----:B-1----:R-:W-:Y:S01]  /*d0c0*/  @P1 SHF.R.U32.HI R2, RZ, R6, R3 ;  /* 0x00000006ff021219 */ /* 0x002fe20000011603 */
[----:B------:R-:W-:-:S03]  /*d0d0*/  IMAD.U32 R6, RZ, RZ, UR10 ;  /* 0x0000000aff067e24 */ /* 0x000fc6000f8e00ff */
[--C-:B------:R-:W-:Y:S01]  /*d0e0*/  SHF.R.S32.HI R3, RZ, 0x1f, R2.reuse ;  /* 0x0000001fff037819 */ /* 0x100fe20000011402 */
[----:B------:R-:W-:Y:S01]  /*d0f0*/  IMAD.MOV R5, RZ, RZ, -R2 ;  /* 0x000000ffff057224 */ /* 0x000fe200078e0a02 */
[----:B------:R-:W-:-:S03]  /*d100*/  IADD3 R2, P1, R2, UR8, RZ ;  /* 0x0000000802027c10 */ /* 0x000fc6000ff3e0ff */
[----:B------:R-:W-:Y:S01]  /*d110*/  IMAD R5, R7, R5, R4 ;  /* 0x0000000507057224 */ /* 0x000fe200078e0204 */
[----:B------:R-:W-:Y:S01]  /*d120*/  IADD3.X R3, R3, UR9, R6, P1, !PT ;  /* 0x0000000903037c10 */ /* 0x000fe20008ffe406 */
[----:B------:R-:W-:-:S03]  /*d130*/  ULDC.64 UR8, c[0x0][0xb50] ;  /* 0x0002d40000087ab9 */ /* 0x000fc60000000a00 */
[----:B------:R-:W-:Y:S01]  /*d140*/  SHF.R.S32.HI R4, RZ, 0x1f, R5 ;  /* 0x0000001fff047819 */ /* 0x000fe20000011405 */
[----:B------:R-:W-:-:S04]  /*d150*/  IMAD.WIDE.U32 R2, R5, UR16, R2 ;  /* 0x0000001005027c25 */ /* 0x000fc8000f8e0002 */
[----:B------:R-:W-:-:S04]  /*d160*/  IMAD R4, R4, UR16, RZ ;  /* 0x0000001004047c24 */ /* 0x000fc8000f8e02ff */
[----:B------:R-:W-:Y:S01]  /*d170*/  IMAD R7, R5, UR17, R4 ;  /* 0x0000001105077c24 */ /* 0x000fe2000f8e0204 */
[----:B------:R-:W-:-:S04]  /*d180*/  LEA R4, P1, R2, UR8, 0x2 ;  /* 0x0000000802047c11 */ /* 0x000fc8000f8210ff */
[----:B------:R-:W-:-:S04]  /*d190*/  IADD3 R3, R3, R7, RZ ;  /* 0x0000000703037210 */ /* 0x000fc80007ffe0ff */
[----:B------:R-:W-:Y:S01]  /*d1a0*/  LEA.HI.X R5, R2, UR9, R3, 0x2, P1 ;  /* 0x0000000902057c11 */ /* 0x000fe200088f1403 */
[----:B------:R-:W-:-:S05]  /*d1b0*/  IMAD.MOV.U32 R3, RZ, RZ, -0x800000 ;  /* 0xff800000ff037424 */ /* 0x000fca00078e00ff */
[----:B------:R0:W-:Y:S02]  /*d1c0*/  STG.E desc[UR36][R4.64], R3 ;  /* 0x0000000304007986 */ /* 0x0001e4000c101924 */
.L_x_221:
[----:B------:R-:W-:Y:S05]  /*d1d0*/  BSYNC B1 ;  /* 0x0000000000017941 */ /* 0x000fea0003800000 */
.L_x_220:
[----:B------:R-:W-:Y:S01]  /*d1e0*/  R2UR UR15, R216 ;  /* 0x00000000d80f72ca */ /* 0x000fe200000e0000 */
[----:B0-----:R-:W0:Y:S01]  /*d1f0*/  @P0 LDC R3, c[0x0][0xbf0] ;  /* 0x0002fc00ff030b82 */ /* 0x001e220000000800 */
[----:B------:R-:W-:Y:S01]  /*d200*/  ULDC.64 UR16, c[0x0][0xaa0] ;  /* 0x0002a80000107ab9 */ /* 0x000fe20000000a00 */
[----:B------:R-:W-:Y:S01]  /*d210*/  R2UR UR18, R214 ;  /* 0x00000000d61272ca */ /* 0x000fe200000e0000 */
[----:B------:R-:W-:Y:S01]  /*d220*/  UIMAD UR10, UR11, UR16, URZ ;  /* 0x000000100b0a72a4 */ /* 0x000fe2000f8e023f */
[----:B------:R-:W-:Y:S01]  /*d230*/  IMAD R2, R213, 0x20, R218 ;  /* 0x00000020d5027824 */ /* 0x000fe200078e02da */
[----:B------:R-:W-:Y:S01]  /*d240*/  UIMAD.WIDE.U32 UR8, UR4, UR16, URZ ;  /* 0x00000010040872a5 */ /* 0x000fe2000f8e003f */
[----:B------:R-:W-:Y:S01]  /*d250*/  BSSY B1, `(.L_x_222) ;  /* 0x0000045000017945 */ /* 0x000fe20003800000 */
[----:B------:R-:W-:Y:S01]  /*d260*/  UIMAD UR10, UR4, UR17, UR10 ;  /* 0x00000011040a72a4 */ /* 0x000fe2000f8e020a */
[----:B------:R-:W-:Y:S02]  /*d270*/  SHF.R.S32.HI R18, RZ, 0x1f, R22 ;  /* 0x0000001fff127819 */ /* 0x000fe40000011416 */
[----:B------:R-:W-:Y:S01]  /*d280*/  ULDC.64 UR16, c[0x0][0xae8] ;  /* 0x0002ba0000107ab9 */ /* 0x000fe20000000a00 */
[----:B------:R-:W-:Y:S01]  /*d290*/  UIADD3 UR9, UR9, UR10, URZ ;  /* 0x0000000a09097290 */ /* 0x000fe2000fffe03f */
[----:B------:R-:W-:Y:S01]  /*d2a0*/  IMAD.U32 R5, RZ, RZ, UR15 ;  /* 0x0000000fff057e24 */ /* 0x000fe2000f8e00ff */
[----:B------:R-:W-:Y:S01]  /*d2b0*/  UIMAD UR4, UR12, UR16, URZ ;  /* 0x000000100c0472a4 */ /* 0x000fe2000f8e023f */
[----:B------:R-:W-:Y:S01]  /*d2c0*/  SHF.R.S32.HI R19, RZ, 0x1f, R23 ;  /* 0x0000001fff137819 */ /* 0x000fe20000011417 */
[----:B------:R-:W-:Y:S01]  /*d2d0*/  UIMAD.WIDE.U32 UR8, UR18, UR16, UR8 ;  /* 0x00000010120872a5 */ /* 0x000fe2000f8e0008 */
[----:B------:R-:W-:Y:S01]  /*d2e0*/  IMAD R6, R5, 0x80, R2 ;  /* 0x0000008005067824 */ /* 0x000fe200078e0202 */
[----:B------:R-:W-:Y:S01]  /*d2f0*/  UIMAD UR4, UR18, UR17, UR4 ;  /* 0x00000011120472a4 */ /* 0x000fe2000f8e0204 */
[----:B------:R-:W-:Y:S01]  /*d300*/  SHF.R.S32.HI R20, RZ, 0x1f, R17 ;  /* 0x0000001fff147819 */ /* 0x000fe20000011411 */
[----:B------:R-:W-:Y:S01]  /*d310*/  ULDC.64 UR10, c[0x0][0xaf0] ;  /* 0x0002bc00000a7ab9 */ /* 0x000fe20000000a00 */
[----:B------:R-:W-:Y:S01]  /*d320*/  @P0 IMAD.HI.U32 R2, R6, R9, RZ ;  /* 0x0000000906020227 */ /* 0x000fe200078e00ff */
[----:B------:R-:W-:-:S02]  /*d330*/  UIADD3 UR9, UR9, UR4, URZ ;  /* 0x0000000409097290 */ /* 0x000fc4000fffe03f */
[----:B------:R-:W-:Y:S01]  /*d340*/  UIMAD UR4, UR14, UR10, URZ ;  /* 0x0000000a0e0472a4 */ /* 0x000fe2000f8e023f */
[----:B------:R-:W-:Y:S01]  /*d350*/  IMAD.MOV.U32 R5, RZ, RZ, R6 ;  /* 0x000000ffff057224 */ /* 0x000fe200078e0006 */
[----:B0-----:R-:W-:Y:S01]  /*d360*/  @P0 SHF.R.U32.HI R5, RZ, R3, R2 ;  /* 0x00000003ff050219 */ /* 0x001fe20000011602 */
[----:B------:R-:W-:Y:S02]  /*d370*/  UIMAD.WIDE.U32 UR8, UR13, UR10, UR8 ;  /* 0x0000000a0d0872a5 */ /* 0x000fe4000f8e0008 */
[----:B------:R-:W-:Y:S01]  /*d380*/  UIMAD UR4, UR13, UR11, UR4 ;  /* 0x0000000b0d0472a4 */ /* 0x000fe2000f8e0204 */
[--C-:B------:R-:W-:Y:S01]  /*d390*/  SHF.R.S32.HI R2, RZ, 0x1f, R5.reuse ;  /* 0x0000001fff027819 */ /* 0x100fe20000011405 */
[----:B------:R-:W-:Y:S01]  /*d3a0*/  IMAD.MOV R7, RZ, RZ, -R5 ;  /* 0x000000ffff077224 */ /* 0x000fe200078e0a05 */
[----:B------:R-:W-:Y:S01]  /*d3b0*/  ULDC.64 UR10, c[0x0][0xae0] ;  /* 0x0002b800000a7ab9 */ /* 0x000fe20000000a00 */
[----:B------:R-:W-:Y:S02]  /*d3c0*/  UIADD3 UR4, UR9, UR4, URZ ;  /* 0x0000000409047290 */ /* 0x000fe4000fffe03f */
[----:B------:R-:W-:Y:S01]  /*d3d0*/  MOV R3, UR9 ;  /* 0x0000000900037c02 */ /* 0x000fe20008000f00 */
[----:B------:R-:W-:-:S02]  /*d3e0*/  IMAD R4, R2, UR10, RZ ;  /* 0x0000000a02047c24 */ /* 0x000fc4000f8e02ff */
[----:B------:R-:W-:Y:S02]  /*d3f0*/  IMAD R7, R11, R7, R6 ;  /* 0x000000070b077224 */ /* 0x000fe400078e0206 */
[----:B------:R-:W-:Y:S01]  /*d400*/  IMAD.U32 R2, RZ, RZ, UR8 ;  /* 0x00000008ff027e24 */ /* 0x000fe2000f8e00ff */
[----:B------:R-:W-:Y:S01]  /*d410*/  ULDC.64 UR8, c[0x0][0xad8] ;  /* 0x0002b60000087ab9 */ /* 0x000fe20000000a00 */
[----:B------:R-:W-:Y:S02]  /*d420*/  IMAD.U32 R3, RZ, RZ, UR4 ;  /* 0x00000004ff037e24 */ /* 0x000fe4000f8e00ff */
[C---:B------:R-:W-:Y:S01]  /*d430*/  IMAD R9, R5.reuse, UR11, R4 ;  /* 0x0000000b05097c24 */ /* 0x040fe2000f8e0204 */
[----:B------:R-:W-:Y:S01]  /*d440*/  SHF.R.S32.HI R4, RZ, 0x1f, R7 ;  /* 0x0000001fff047819 */ /* 0x000fe20000011407 */
[----:B------:R-:W-:-:S04]  /*d450*/  IMAD.WIDE.U32 R2, R5, UR10, R2 ;  /* 0x0000000a05027c25 */ /* 0x000fc8000f8e0002 */
[----:B------:R-:W-:Y:S02]  /*d460*/  IMAD.U32 R5, RZ, RZ, UR15 ;  /* 0x0000000fff057e24 */ /* 0x000fe4000f8e00ff */
[----:B------:R-:W-:Y:S02]  /*d470*/  IMAD.IADD R3, R3, 0x1, R9 ;  /* 0x0000000103037824 */ /* 0x000fe400078e0209 */
[----:B------:R-:W-:Y:S02]  /*d480*/  IMAD R4, R4, UR8, RZ ;  /* 0x0000000804047c24 */ /* 0x000fe4000f8e02ff */
[----:B------:R-:W-:Y:S02]  /*d490*/  IMAD R8, R5, 0x80, R218 ;  /* 0x0000008005087824 */ /* 0x000fe400078e02da */
[----:B-----5:R-:W-:Y:S02]  /*d4a0*/  IMAD R11, R0, R11, RZ ;  /* 0x0000000b000b7224 */ /* 0x020fe400078e02ff */
[----:B------:R-:W-:-:S02]  /*d4b0*/  IMAD R5, R7, UR9, R4 ;  /* 0x0000000907057c24 */ /* 0x000fc4000f8e0204 */
[----:B------:R-:W-:Y:S01]  /*d4c0*/  IMAD.WIDE.U32 R2, R7, UR8, R2 ;  /* 0x0000000807027c25 */ /* 0x000fe2000f8e0002 */
[C---:B------:R-:W-:Y:S01]  /*d4d0*/  ISETP.GE.AND P2, PT, R8.reuse, R11, PT ;  /* 0x0000000b0800720c */ /* 0x040fe20003f46270 */
[----:B------:R-:W-:Y:S02]  /*d4e0*/  ULDC.64 UR8, c[0x0][0xa80] ;  /* 0x0002a00000087ab9 */ /* 0x000fe40000000a00 */
[----:B------:R-:W-:Y:S01]  /*d4f0*/  VIADD R0, R8, 0x20 ;  /* 0x0000002008007836 */ /* 0x000fe20000000000 */
[----:B------:R-:W-:Y:S01]  /*d500*/  LEA R4, P3, R2, UR8, 0x1 ;  /* 0x0000000802047c11 */ /* 0x000fe2000f8608ff */
[----:B------:R-:W-:-:S03]  /*d510*/  IMAD.IADD R3, R3, 0x1, R5 ;  /* 0x0000000103037824 */ /* 0x000fc600078e0205 */
[-C--:B------:R-:W-:Y:S01]  /*d520*/  ISETP.GE.AND P1, PT, R0, R11.reuse, PT ;  /* 0x0000000b0000720c */ /* 0x080fe20003f26270 */
[----:B------:R-:W-:Y:S01]  /*d530*/  VIADD R0, R8, 0x40 ;  /* 0x0000004008007836 */ /* 0x000fe20000000000 */
[----:B------:R-:W-:Y:S02]  /*d540*/  LEA.HI.X R5, R2, UR9, R3, 0x1, P3 ;  /* 0x0000000902057c11 */ /* 0x000fe400098f0c03 */
[----:B------:R0:W1:Y:S02]  /*d550*/  SHFL.IDX PT, R2, R4, RZ, 0x181f ;  /* 0x00181fff04027589 */ /* 0x00006400000e0000 */
[----:B------:R-:W-:Y:S02]  /*d560*/  ISETP.GE.AND P0, PT, R0, R11, PT ;  /* 0x0000000b0000720c */ /* 0x000fe40003f06270 */
[----:B------:R0:W2:Y:S01]  /*d570*/  SHFL.IDX PT, R0, R5, RZ, 0x181f ;  /* 0x00181fff05007589 */ /* 0x0000a200000e0000 */
[----:B------:R-:W-:Y:S10]  /*d580*/  @P2 BRA `(.L_x_223) ;  /* 0x0000000000442947 */ /* 0x000ff40003800000 */
        /* <DEDUP_REMOVED lines=8> */
[----:B------:R3:W-:Y:S01]  /*d610*/  @!P5 ST.E.128 desc[UR36][R6.64], RZ ;  /* 0x000000ff0600d985 */ /* 0x0007e2000c101d24 */
[----:B------:R-:W-:Y:S02]  /*d620*/  @!P4 LEA.HI.X R13, R23, R0, R19, 0x1, P6 ;  /* 0x00000000170dc211 */ /* 0x000fe400030f0c13 */
[----:B------:R-:W-:-:S03]  /*d630*/  @!P3 LEA R14, P6, R22, R2, 0x1 ;  /* 0x00000002160eb211 */ /* 0x000fc600078c08ff */
[----:B------:R3:W-:Y:S01]  /*d640*/  @!P4 ST.E.128 desc[UR36][R12.64], RZ ;  /* 0x000000ff0c00c985 */ /* 0x0007e2000c101d24 */
[----:B------:R-:W-:Y:S02]  /*d650*/  @!P3 LEA.HI.X R15, R22, R0, R18, 0x1, P6 ;  /* 0x00000000160fb211 */ /* 0x000fe400030f0c12 */
[----:B------:R-:W-:-:S03]  /*d660*/  @!P2 LEA R2, P6, R212, R2, 0x1 ;  /* 0x00000002d402a211 */ /* 0x000fc600078c08ff */
[----:B------:R3:W-:Y:S01]  /*d670*/  @!P3 ST.E.128 desc[UR36][R14.64], RZ ;  /* 0x000000ff0e00b985 */ /* 0x0007e2000c101d24 */
[----:B------:R-:W-:-:S05]  /*d680*/  @!P2 LEA.HI.X R3, R212, R0, R227, 0x1, P6 ;  /* 0x00000000d403a211 */ /* 0x000fca00030f0ce3 */
[----:B------:R3:W-:Y:S04]  /*d690*/  @!P2 ST.E.128 desc[UR36][R2.64], RZ ;  /* 0x000000ff0200a985 */ /* 0x0007e8000c101d24 */
.L_x_223:
[----:B------:R-:W-:Y:S05]  /*d6a0*/  BSYNC B1 ;  /* 0x0000000000017941 */ /* 0x000fea0003800000 */
.L_x_222:
[----:B--2---:R2:W4:Y:S01]  /*d6b0*/  SHFL.IDX PT, R0, R5, 0x1, 0x181f ;  /* 0x00381f0005007f89 */ /* 0x00452200000e0000 */
[----:B------:R-:W-:Y:S03]  /*d6c0*/  BSSY B1, `(.L_x_224) ;  /* 0x0000014000017945 */ /* 0x000fe60003800000 */
[----:B-1-3--:R2:W1:Y:S01]  /*d6d0*/  SHFL.IDX PT, R2, R4, 0x1, 0x181f ;  /* 0x00381f0004027f89 */ /* 0x00a46200000e0000 */
[----:B------:R-:W-:Y:S05]  /*d6e0*/  @P1 BRA `(.L_x_225) ;  /* 0x0000000000441947 */ /* 0x000fea0003800000 */
[----:B------:R-:W-:Y:S02]  /*d6f0*/  ULDC UR4, c[0x0][0xac8] ;  /* 0x0002b20000047ab9 */ /* 0x000fe40000000800 */
[----:B------:R-:W-:Y:S02]  /*d700*/  ISETP.GE.AND P4, PT, R17, UR4, PT ;  /* 0x0000000411007c0c */ /* 0x000fe4000bf86270 */
[----:B------:R-:W-:Y:S02]  /*d710*/  ISETP.GE.AND P3, PT, R23, UR4, PT ;  /* 0x0000000417007c0c */ /* 0x000fe4000bf66270 */
[----:B------:R-:W-:Y:S02]  /*d720*/  ISETP.GE.AND P2, PT, R22, UR4, PT ;  /* 0x0000000416007c0c */ /* 0x000fe4000bf46270 */
[----:B------:R-:W-:-:S07]  /*d730*/  ISETP.GE.AND P1, PT, R212, UR4, PT ;  /* 0x00000004d4007c0c */ /* 0x000fce000bf26270 */
[-C--:B-1----:R-:W-:Y:S02]  /*d740*/  @!P4 LEA R6, P6, R17, R2.reuse, 0x1 ;  /* 0x000000021106c211 */ /* 0x082fe400078c08ff */
[----:B------:R-:W-:Y:S02]  /*d750*/  @!P3 LEA R12, P5, R23, R2, 0x1 ;  /* 0x00000002170cb211 */ /* 0x000fe400078a08ff */
[----:B----4-:R-:W-:Y:S02]  /*d760*/  @!P4 LEA.HI.X R7, R17, R0, R20, 0x1, P6 ;  /* 0x000000001107c211 */ /* 0x010fe400030f0c14 */
[----:B------:R-:W-:Y:S02]  /*d770*/  @!P2 LEA R14, P6, R22, R2, 0x1 ;  /* 0x00000002160ea211 */ /* 0x000fe400078c08ff */
[----:B------:R-:W-:Y:S01]  /*d780*/  @!P3 LEA.HI.X R13, R23, R0, R19, 0x1, P5 ;  /* 0x00000000170db211 */ /* 0x000fe200028f0c13 */
[----:B------:R3:W-:Y:S01]  /*d790*/  @!P4 ST.E.128 desc[UR36][R6.64], RZ ;  /* 0x000000ff0600c985 */ /* 0x0007e2000c101d24 */
[----:B------:R-:W-:-:S02]  /*d7a0*/  @!P1 LEA R2, P5, R212, R2, 0x1 ;  /* 0x00000002d4029211 */ /* 0x000fc400078a08ff */
[-C--:B------:R-:W-:Y:S01]  /*d7b0*/  @!P2 LEA.HI.X R15, R22, R0.reuse, R18, 0x1, P6 ;  /* 0x00000000160fa211 */ /* 0x080fe200030f0c12 */
[----:B------:R3:W-:Y:S01]  /*d7c0*/  @!P3 ST.E.128 desc[UR36][R12.64], RZ ;  /* 0x000000ff0c00b985 */ /* 0x0007e2000c101d24 */
[----:B------:R-:W-:-:S03]  /*d7d0*/  @!P1 LEA.HI.X R3, R212, R0, R227, 0x1, P5 ;  /* 0x00000000d4039211 */ /* 0x000fc600028f0ce3 */
[----:B------:R3:W-:Y:S04]  /*d7e0*/  @!P2 ST.E.128 desc[UR36][R14.64], RZ ;  /* 0x000000ff0e00a985 */ /* 0x0007e8000c101d24 */
[----:B------:R3:W-:Y:S02]  /*d7f0*/  @!P1 ST.E.128 desc[UR36][R2.64], RZ ;  /* 0x000000ff02009985 */ /* 0x0007e4000c101d24 */
.L_x_225:
[----:B------:R-:W-:Y:S05]  /*d800*/  BSYNC B1 ;  /* 0x0000000000017941 */ /* 0x000fea0003800000 */
.L_x_224:
[----:B----4-:R4:W0:Y:S01]  /*d810*/  SHFL.IDX PT, R0, R5, 0x2, 0x181f ;  /* 0x00581f0005007f89 */ /* 0x01082200000e0000 */
        /* <DEDUP_REMOVED lines=9> */
[-C--:B------:R-:W-:Y:S02]  /*d8b0*/  @!P2 LEA R12, P5, R23, R2.reuse, 0x1 ;  /* 0x00000002170ca211 */ /* 0x080fe400078a08ff */
[----:B------:R-:W-:Y:S02]  /*d8c0*/  @!P1 LEA R14, P4, R22, R2, 0x1 ;  /* 0x00000002160e9211 */ /* 0x000fe400078808ff */
[----:B0-----:R-:W-:Y:S02]  /*d8d0*/  @!P3 LEA.HI.X R7, R17, R0, R20, 0x1, P6 ;  /* 0x000000001107b211 */ /* 0x001fe400030f0c14 */
[----:B------:R-:W-:Y:S02]  /*d8e0*/  @!P0 LEA R2, P6, R212, R2, 0x1 ;  /* 0x00000002d4028211 */ /* 0x000fe400078c08ff */
[-C--:B------:R-:W-:Y:S01]  /*d8f0*/  @!P2 LEA.HI.X R13, R23, R0.reuse, R19, 0x1, P5 ;  /* 0x00000000170da211 */ /* 0x080fe200028f0c13 */
[----:B------:R3:W-:Y:S01]  /*d900*/  @!P3 ST.E.128 desc[UR36][R6.64], RZ ;  /* 0x000000ff0600b985 */ /* 0x0007e2000c101d24 */
[----:B------:R-:W-:-:S02]  /*d910*/  @!P1 LEA.HI.X R15, R22, R0, R18, 0x1, P4 ;  /* 0x00000000160f9211 */ /* 0x000fc400020f0c12 */
[----:B------:R-:W-:Y:S01]  /*d920*/  @!P0 LEA.HI.X R3, R212, R0, R227, 0x1, P6 ;  /* 0x00000000d4038211 */ /* 0x000fe200030f0ce3 */
[----:B------:R3:W-:Y:S04]  /*d930*/  @!P2 ST.E.128 desc[UR36][R12.64], RZ ;  /* 0x000000ff0c00a985 */ /* 0x0007e8000c101d24 */
[----:B------:R3:W-:Y:S04]  /*d940*/  @!P1 ST.E.128 desc[UR36][R14.64], RZ ;  /* 0x000000ff0e009985 */ /* 0x0007e8000c101d24 */
[----:B------:R3:W-:Y:S02]  /*d950*/  @!P0 ST.E.128 desc[UR36][R2.64], RZ ;  /* 0x000000ff02008985 */ /* 0x0007e4000c101d24 */
.L_x_227:
[----:B------:R-:W-:Y:S05]  /*d960*/  BSYNC B1 ;  /* 0x0000000000017941 */ /* 0x000fea0003800000 */
.L_x_226:
[----:B0-----:R-:W-:Y:S01]  /*d970*/  IADD3 R0, R8, 0x60, RZ ;  /* 0x0000006008007810 */ /* 0x001fe20007ffe0ff */
[----:B---3--:R0:W3:Y:S03]  /*d980*/  SHFL.IDX PT, R6, R5, 0x3, 0x181f ;  /* 0x00781f0005067f89 */ /* 0x0080e600000e0000 */
[----:B------:R-:W-:Y:S01]  /*d990*/  ISETP.GE.AND P0, PT, R0, R11, PT ;  /* 0x0000000b0000720c */ /* 0x000fe20003f06270 */
[----:B-1----:R0:W1:-:S12]  /*d9a0*/  SHFL.IDX PT, R2, R4, 0x3, 0x181f ;  /* 0x00781f0004027f89 */ /* 0x00205800000e0000 */
[----:B0-----:R-:W-:Y:S05]  /*d9b0*/  @P0 BRA `(.L_x_218) ;  /* 0x0000000000440947 */ /* 0x001fea0003800000 */
[----:B------:R-:W-:Y:S02]  /*d9c0*/  ULDC UR4, c[0x0][0xac8] ;  /* 0x0002b20000047ab9 */ /* 0x000fe40000000800 */
[----:B------:R-:W-:Y:S02]  /*d9d0*/  ISETP.GE.AND P3, PT, R17, UR4, PT ;  /* 0x0000000411007c0c */ /* 0x000fe4000bf66270 */
[----:B------:R-:W-:Y:S02]  /*d9e0*/  ISETP.GE.AND P2, PT, R23, UR4, PT ;  /* 0x0000000417007c0c */ /* 0x000fe4000bf46270 */
[----:B------:R-:W-:Y:S02]  /*d9f0*/  ISETP.GE.AND P1, PT, R22, UR4, PT ;  /* 0x0000000416007c0c */ /* 0x000fe4000bf26270 */
[----:B------:R-:W-:-:S07]  /*da00*/  ISETP.GE.AND P0, PT, R212, UR4, PT ;  /* 0x00000004d4007c0c */ /* 0x000fce000bf06270 */
[-C--:B-12-4-:R-:W-:Y:S02]  /*da10*/  @!P3 LEA R4, P6, R17, R2.reuse, 0x1 ;  /* 0x000000021104b211 */ /* 0x096fe400078c08ff */
[-C--:B------:R-:W-:Y:S02]  /*da20*/  @!P2 LEA R8, P5, R23, R2.reuse, 0x1 ;  /* 0x000000021708a211 */ /* 0x080fe400078a08ff */
[----:B------:R-:W-:Y:S02]  /*da30*/  @!P1 LEA R10, P4, R22, R2, 0x1 ;  /* 0x00000002160a9211 */ /* 0x000fe400078808ff */
[----:B---3--:R-:W-:Y:S02]  /*da40*/  @!P3 LEA.HI.X R5, R17, R6, R20, 0x1, P6 ;  /* 0x000000061105b211 */ /* 0x008fe400030f0c14 */
        /* <DEDUP_REMOVED lines=8> */
.L_x_218:
[----:B------:R-:W-:Y:S05]  /*dad0*/  BSYNC B0 ;  /* 0x0000000000007941 */ /* 0x000fea0003800000 */
.L_x_209:
[----:B------:R-:W-:Y:S02]  /*dae0*/  ULDC UR4, c[0x0][0xc3c] ;  /* 0x00030f0000047ab9 */ /* 0x000fe40000000800 */
[----:B------:R-:W-:-:S06]  /*daf0*/  UISETP.GE.AND UP0, UPT, UR7, UR4, UPT ;  /* 0x000000040700728c */ /* 0x000fcc000bf06270 */
[----:B------:R-:W-:-:S13]  /*db00*/  PLOP3.LUT P0, PT, PT, PT, UP0, 0x80, 0x0 ;  /* 0x000000000000781c */ /* 0x000fda0003f0f008 */
[----:B------:R-:W-:Y:S05]  /*db10*/  @!P0 BRA `(.L_x_228) ;  /* 0xffffff3000ac8947 */ /* 0x000fea000383ffff */
[----:B------:R-:W-:Y:S05]  /*db20*/  EXIT ;  /* 0x000000000000794d */ /* 0x000fea0003800000 */
.L_x_181:
[----:B------:R-:W-:-:S08]  /*db30*/  NOP ;  /* 0x0000000000007918 */ /* 0x000fd00000000000 */
[----:B0-----:R-:W0:-:S00]  /*db40*/  USETMAXREG.DEALLOC.CTAPOOL 0x28 ;  /* 0x00000028000079c8 */ /* 0x001e0000080e0500 */
[----:B0-----:R-:W-:Y:S02]  /*db50*/  LOP3.LUT R0, R0, 0x3, RZ, 0xc0, !PT ;  /* 0x0000000300007812 */ /* 0x001fe400078ec0ff */
[----:B------:R-:W-:-:S04]  /*db60*/  LOP3.LUT R23, R23, 0xfffffeff, RZ, 0xc0, !PT ;  /* 0xfffffeff17177812 */ /* 0x000fc800078ec0ff */
[----:B------:R-:W0:Y:S02]  /*db70*/  SHFL.IDX PT, R0, R0, RZ, 0x1f ;  /* 0x00001fff00007589 */ /* 0x000e2400000e0000 */
[----:B0-----:R-:W-:Y:S01]  /*db80*/  ISETP.NE.AND P0, PT, R0, RZ, PT ;  /* 0x000000ff0000720c */ /* 0x001fe20003f05270 */
[----:B------:R-:W-:-:S12]  /*db90*/  IMAD.MOV.U32 R0, RZ, RZ, RZ ;  /* 0x000000ffff007224 */ /* 0x000fd800078e00ff */
[----:B------:R-:W-:Y:S01]  /*dba0*/  @P0 LOP3.LUT R23, R23, 0x100, RZ, 0xfc, !PT ;  /* 0x0000010017170812 */ /* 0x000fe200078efcff */
[----:B------:R-:W-:Y:S06]  /*dbb0*/  @!P0 BRA `(.L_x_229) ;  /* 0x00000000001c8947 */ /* 0x000fec0003800000 */
[----:B------:R-:W0:Y:S08]  /*dbc0*/  S2UR UR5, SR_CgaCtaId ;  /* 0x00000000000579c3 */ /* 0x000e300000008800 */
[----:B------:R-:W-:Y:S06]  /*dbd0*/  BAR.SYNC.DEFER_BLOCKING 0x5, 0x180 ;  /* 0x0146000000007b1d */ /* 0x000fec0000010000 */
[----:B------:R-:W-:-:S02]  /*dbe0*/  UMOV UR4, 0x400 ;  /* 0x0000040000047882 */ /* 0x000fc40000000000 */
[----:B0-----:R-:W-:-:S09]  /*dbf0*/  ULEA UR4, UR5, UR4, 0x18 ;  /* 0x0000000405047291 */ /* 0x001fd2000f8ec03f */
[----:B------:R-:W1:Y:S01]  /*dc00*/  LDS.128 R16, [UR4+0x388d0] ;  /* 0x0388d004ff107984 */ /* 0x000e620008000c00 */
[----:B------:R-:W-:Y:S06]  /*dc10*/  BAR.ARV 0x4, 0x180 ;  /* 0x0106000000007b1d */ /* 0x000fec0000002000 */
[----:B------:R-:W-:Y:S05]  /*dc20*/  BRA `(.L_x_230) ;  /* 0x0000000800007947 */ /* 0x000fea0003800000 */
.L_x_229:
[----:B------:R-:W0:Y:S01]  /*dc30*/  S2R R2, SR_TID.X ;  /* 0x0000000000027919 */ /* 0x000e220000002100 */
[----:B------:R-:W-:Y:S01]  /*dc40*/  ULDC UR4, c[0x0][0xc3c] ;  /* 0x00030f0000047ab9 */ /* 0x000fe20000000800 */
[----:B------:R-:W1:Y:S01]  /*dc50*/  S2UR UR6, SR_CTAID.X ;  /* 0x00000000000679c3 */ /* 0x000e620000002500 */
[----:B------:R-:W-:Y:S01]  /*dc60*/  ULDC UR5, c[0x0][0xc38] ;  /* 0x00030e0000057ab9 */ /* 0x000fe20000000800 */
[----:B0-----:R-:W-:-:S04]  /*dc70*/  LOP3.LUT R5, R2, 0x1f, RZ, 0xc0, !PT ;  /* 0x0000001f02057812 */ /* 0x001fc800078ec0ff */
[----:B------:R-:W-:-:S04]  /*dc80*/  ISETP.NE.AND P0, PT, R5, 0x1f, PT ;  /* 0x0000001f0500780c */ /* 0x000fc80003f05270 */
[----:B------:R-:W-:-:S13]  /*dc90*/  ISETP.GE.OR P1, PT, R5, UR4, !P0 ;  /* 0x0000000405007c0c */ /* 0x000fda000c726670 */
[----:B------:R-:W0:Y:S02]  /*dca0*/  @!P1 LDC.64 R2, c[0x0][0xc80] ;  /* 0x00032000ff029b82 */ /* 0x000e240000000a00 */
[----:B0-----:R-:W-:-:S05]  /*dcb0*/  @!P1 IMAD.WIDE.U32 R2, R5, 0x4, R2 ;  /* 0x0000000405029825 */ /* 0x001fca00078e0002 */
[----:B------:R-:W2:Y:S01]  /*dcc0*/  @!P1 LDG.E R0, desc[UR36][R2.64] ;  /* 0x0000002402009981 */ /* 0x000ea2000c1e1900 */
[C---:B------:R-:W-:Y:S01]  /*dcd0*/  ISETP.NE.AND P1, PT, R5.reuse, RZ, PT ;  /* 0x000000ff0500720c */ /* 0x040fe20003f25270 */
[----:B------:R-:W-:Y:S01]  /*dce0*/  UMOV UR4, URZ ;  /* 0x0000003f00047c82 */ /* 0x000fe20008000000 */
[C---:B------:R-:W-:Y:S01]  /*dcf0*/  ISETP.GE.U32.AND P2, PT, R5.reuse, 0x2, PT ;  /* 0x000000020500780c */ /* 0x040fe20003f46070 */
[----:B------:R-:W-:Y:S01]  /*dd00*/  IMAD.MOV.U32 R16, RZ, RZ, RZ ;  /* 0x000000ffff107224 */ /* 0x000fe200078e00ff */
[C---:B------:R-:W-:Y:S02]  /*dd10*/  ISETP.GE.U32.AND P3, PT, R5.reuse, 0x4, PT ;  /* 0x000000040500780c */ /* 0x040fe40003f66070 */
[C---:B------:R-:W-:Y:S02]  /*dd20*/  ISETP.GE.U32.AND P4, PT, R5.reuse, 0x8, PT ;  /* 0x000000080500780c */ /* 0x040fe40003f86070 */
[----:B------:R-:W-:Y:S01]  /*dd30*/  ISETP.GE.U32.AND P5, PT, R5, 0x10, PT ;  /* 0x000000100500780c */ /* 0x000fe20003fa6070 */
[----:B--2---:R-:W0:Y:S02]  /*dd40*/  SHFL.UP PT, R4, R0, 0x1, RZ ;  /* 0x0420000000047989 */ /* 0x004e2400000e00ff */
[----:B0-----:R-:W-:-:S05]  /*dd50*/  SEL R7, R4, RZ, P1 ;  /* 0x000000ff04077207 */ /* 0x001fca0000800000 */
[----:B------:R-:W-:-:S05]  /*dd60*/  IMAD.IADD R7, R0, 0x1, R7 ;  /* 0x0000000100077824 */ /* 0x000fca00078e0207 */
[----:B------:R-:W0:Y:S02]  /*dd70*/  SHFL.UP PT, R4, R7, 0x2, RZ ;  /* 0x0440000007047989 */ /* 0x000e2400000e00ff */
        /* <DEDUP_REMOVED lines=11> */
[----:B------:R-:W0:Y:S02]  /*de30*/  SHFL.IDX PT, R4, R7, 0x1f, 0x1f ;  /* 0x03e01f0007047f89 */ /* 0x000e2400000e0000 */
[----:B0-----:R-:W-:-:S05]  /*de40*/  IMAD R4, R4, UR5, RZ ;  /* 0x0000000504047c24 */ /* 0x001fca000f8e02ff */
[----:B-1----:R-:W-:Y:S02]  /*de50*/  ISETP.GT.AND P6, PT, R4, UR6, PT ;  /* 0x0000000604007c0c */ /* 0x002fe4000bfc4270 */
[----:B------:R-:W-:-:S11]  /*de60*/  MOV R3, R4 ;  /* 0x0000000400037202 */ /* 0x000fd60000000f00 */
[----:B------:R-:W-:Y:S05]  /*de70*/  @P6 BRA `(.L_x_231) ;  /* 0x0000000000946947 */ /* 0x000fea0003800000 */
[----:B------:R-:W-:Y:S01]  /*de80*/  IMAD.MOV.U32 R4, RZ, RZ, R3 ;  /* 0x000000ffff047224 */ /* 0x000fe200078e0003 */
[----:B------:R-:W-:Y:S01]  /*de90*/  UMOV UR4, URZ ;  /* 0x0000003f00047c82 */ /* 0x000fe20008000000 */
[----:B------:R-:W-:-:S05]  /*dea0*/  ULDC UR5, c[0x0][0xc38] ;  /* 0x00030e0000057ab9 */ /* 0x000fca0000000800 */
.L_x_235:
[----:B------:R-:W0:Y:S01]  /*deb0*/  LDC R2, c[0x0][0xc3c] ;  /* 0x00030f00ff027b82 */ /* 0x000e220000000800 */
[----:B------:R-:W-:-:S06]  /*dec0*/  UIADD3 UR4, UR4, 0x1f, URZ ;  /* 0x0000001f04047890 */ /* 0x000fcc000fffe03f */
[----:B0-----:R-:W-:-:S13]  /*ded0*/  ISETP.LE.AND P6, PT, R2, UR4, PT ;  /* 0x0000000402007c0c */ /* 0x001fda000bfc3270 */
[----:B------:R-:W-:Y:S05]  /*dee0*/  @P6 BRA `(.L_x_232) ;  /* 0x0000000400246947 */ /* 0x000fea0003800000 */
[----:B------:R-:W-:Y:S01]  /*def0*/  VIADD R7, R5, UR4 ;  /* 0x0000000405077c36 */ /* 0x000fe20008000000 */
[----:B------:R-:W-:Y:S01]  /*df00*/  BSSY B0, `(.L_x_233) ;  /* 0x0000007000007945 */ /* 0x000fe20003800000 */
[----:B------:R-:W-:-:S03]  /*df10*/  IMAD.MOV.U32 R0, RZ, RZ, RZ ;  /* 0x000000ffff007224 */ /* 0x000fc600078e00ff */
[----:B------:R-:W-:-:S13]  /*df20*/  ISETP.GE.OR P6, PT, R7, R2, !P0 ;  /* 0x000000020700720c */ /* 0x000fda00047c6670 */
[----:B------:R-:W-:Y:S05]  /*df30*/  @P6 BRA `(.L_x_234) ;  /* 0x00000000000c6947 */ /* 0x000fea0003800000 */
[----:B------:R-:W0:Y:S02]  /*df40*/  LDC.64 R2, c[0x0][0xc80] ;  /* 0x00032000ff027b82 */ /* 0x000e240000000a00 */
[----:B0-----:R-:W-:-:S05]  /*df50*/  IMAD.WIDE R2, R7, 0x4, R2 ;  /* 0x0000000407027825 */ /* 0x001fca00078e0202 */
[----:B------:R0:W5:Y:S02]  /*df60*/  LDG.E R0, desc[UR36][R2.64] ;  /* 0x0000002402007981 */ /* 0x000164000c1e1900 */
.L_x_234:
[----:B------:R-:W-:Y:S05]  /*df70*/  BSYNC B0 ;  /* 0x0000000000007941 */ /* 0x000fea0003800000 */
.L_x_233:
[----:B0----5:R-:W0:Y:S02]  /*df80*/  SHFL.UP PT, R2, R0, 0x1, RZ ;  /* 0x0420000000027989 */ /* 0x021e2400000e00ff */
        /* <DEDUP_REMOVED lines=12> */
[----:B0-----:R-:W-:-:S04]  /*e050*/  SEL R9, R8, RZ, P5 ;  /* 0x000000ff08097207 */ /* 0x001fc80002800000 */
[----:B------:R-:W-:-:S05]  /*e060*/  IADD3 R9, R6, R9, RZ ;  /* 0x0000000906097210 */ /* 0x000fca0007ffe0ff */
[----:B------:R-:W0:Y:S02]  /*e070*/  SHFL.IDX PT, R3, R9, 0x1f, 0x1f ;  /* 0x03e01f0009037f89 */ /* 0x000e2400000e0000 */
[----:B0-----:R-:W-:-:S04]  /*e080*/  IMAD R3, R3, UR5, RZ ;  /* 0x0000000503037c24 */ /* 0x001fc8000f8e02ff */
[----:B------:R-:W-:-:S05]  /*e090*/  IMAD.IADD R4, R3, 0x1, R4 ;  /* 0x0000000103047824 */ /* 0x000fca00078e0204 */
[----:B------:R-:W-:-:S13]  /*e0a0*/  ISETP.GT.AND P6, PT, R4, UR6, PT ;  /* 0x0000000604007c0c */ /* 0x000fda000bfc4270 */
[----:B------:R-:W-:Y:S05]  /*e0b0*/  @!P6 BRA `(.L_x_235) ;  /* 0xfffffffc007ce947 */ /* 0x000fea000383ffff */
[----:B------:R-:W-:-:S07]  /*e0c0*/  IMAD.MOV.U32 R7, RZ, RZ, R9 ;  /* 0x000000ffff077224 */ /* 0x000fce00078e0009 */
.L_x_231:
[----:B------:R-:W-:-:S04]  /*e0d0*/  IMAD.IADD R8, R4, 0x1, -R3 ;  /* 0x0000000104087824 */ /* 0x000fc800078e0a03 */
[----:B------:R-:W-:-:S05]  /*e0e0*/  IMAD R2, R7, UR5, R8 ;  /* 0x0000000507027c24 */ /* 0x000fca000f8e0208 */
[----:B------:R-:W-:-:S13]  /*e0f0*/  ISETP.GT.AND P0, PT, R2, UR6, PT ;  /* 0x0000000602007c0c */ /* 0x000fda000bf04270 */
[----:B------:R-:W-:-:S04]  /*e100*/  VOTE.ANY R4, PT, !P0 ;  /* 0x0000000000047806 */ /* 0x000fc800040e0100 */
[----:B------:R-:W0:Y:S01]  /*e110*/  POPC R19, R4 ;  /* 0x0000000400137309 */ /* 0x000e220000000000 */
[----:B------:R-:W-:Y:S01]  /*e120*/  ISETP.NE.AND P0, PT, R4, RZ, PT ;  /* 0x000000ff0400720c */ /* 0x000fe20003f05270 */
[----:B0-----:R-:W0:Y:S02]  /*e130*/  SHFL.IDX PT, R10, R0, R19, 0x1f ;  /* 0x00001f13000a7589 */ /* 0x001e2400000e0000 */
[----:B0-----:R-:W-:-:S04]  /*e140*/  IABS R9, R10 ;  /* 0x0000000a00097213 */ /* 0x001fc80000000000 */
[----:B------:R-:W0:Y:S08]  /*e150*/  I2F.RP R6, R9 ;  /* 0x0000000900067306 */ /* 0x000e300000209400 */
[----:B0-----:R-:W0:Y:S02]  /*e160*/  MUFU.RCP R6, R6 ;  /* 0x0000000600067308 */ /* 0x001e240000001000 */
[----:B0-----:R-:W-:-:S06]  /*e170*/  VIADD R2, R6, 0xffffffe ;  /* 0x0ffffffe06027836 */ /* 0x001fcc0000000000 */
[----:B------:R0:W1:Y:S01]  /*e180*/  F2I.FTZ.U32.TRUNC.NTZ R3, R2 ;  /* 0x0000000200037305 */ /* 0x000062000021f000 */
[----:B------:R-:W-:Y:S05]  /*e190*/  @!P0 BRA `(.L_x_236) ;  /* 0x0000000000088947 */ /* 0x000fea0003800000 */
[----:B------:R-:W-:-:S06]  /*e1a0*/  VIADD R16, R19, 0xffffffff ;  /* 0xffffffff13107836 */ /* 0x000fcc0000000000 */
[----:B------:R2:W3:Y:S02]  /*e1b0*/  SHFL.IDX PT, R16, R7, R16, 0x1f ;  /* 0x00001f1007107589 */ /* 0x0004e400000e0000 */
.L_x_236:
[----:B---3--:R-:W-:Y:S01]  /*e1c0*/  IMAD R16, R16, UR5, R8 ;  /* 0x0000000510107c24 */ /* 0x008fe2000f8e0208 */
[----:B0-----:R-:W-:Y:S01]  /*e1d0*/  IABS R2, R10 ;  /* 0x0000000a00027213 */ /* 0x001fe20000000000 */
[----:B-1----:R-:W-:Y:S01]  /*e1e0*/  IMAD.MOV R0, RZ, RZ, -R3 ;  /* 0x000000ffff007224 */ /* 0x002fe200078e0a03 */
[----:B------:R-:W-:Y:S02]  /*e1f0*/  IADD3 R19, R19, UR4, RZ ;  /* 0x0000000413137c10 */ /* 0x000fe4000fffe0ff */
[----:B------:R-:W-:Y:S01]  /*e200*/  IADD3 R11, -R16, UR6, RZ ;  /* 0x00000006100b7c10 */ /* 0x000fe2000fffe1ff */
[----:B------:R-:W-:Y:S01]  /*e210*/  IMAD.MOV R4, RZ, RZ, -R2 ;  /* 0x000000ffff047224 */ /* 0x000fe200078e0a02 */
[----:B------:R-:W-:Y:S01]  /*e220*/  MOV R2, RZ ;  /* 0x000000ff00027202 */ /* 0x000fe20000000f00 */
[----:B--2---:R-:W-:Y:S01]  /*e230*/  IMAD R7, R0, R9, RZ ;  /* 0x0000000900077224 */ /* 0x004fe200078e02ff */
[----:B------:R-:W-:-:S03]  /*e240*/  IABS R0, R11 ;  /* 0x0000000b00007213 */ /* 0x000fc60000000000 */
[----:B------:R-:W-:-:S04]  /*e250*/  IMAD.HI.U32 R2, R3, R7, R2 ;  /* 0x0000000703027227 */ /* 0x000fc800078e0002 */
[----:B------:R-:W-:Y:S02]  /*e260*/  IMAD.MOV.U32 R3, RZ, RZ, R0 ;  /* 0x000000ffff037224 */ /* 0x000fe400078e0000 */
[----:B------:R-:W-:Y:S02]  /*e270*/  IMAD.MOV.U32 R0, RZ, RZ, R4 ;  /* 0x000000ffff007224 */ /* 0x000fe400078e0004 */
[----:B------:R-:W-:-:S04]  /*e280*/  IMAD.HI.U32 R2, R2, R3, RZ ;  /* 0x0000000302027227 */ /* 0x000fc800078e00ff */
[----:B------:R-:W-:-:S05]  /*e290*/  IMAD R0, R2, R0, R3 ;  /* 0x0000000002007224 */ /* 0x000fca00078e0203 */
[----:B------:R-:W-:-:S13]  /*e2a0*/  ISETP.GT.U32.AND P1, PT, R9, R0, PT ;  /* 0x000000000900720c */ /* 0x000fda0003f24070 */
[----:B------:R-:W-:Y:S02]  /*e2b0*/  @!P1 IMAD.IADD R0, R0, 0x1, -R9 ;  /* 0x0000000100009824 */ /* 0x000fe400078e0a09 */
[----:B------:R-:W-:Y:S01]  /*e2c0*/  @!P1 VIADD R2, R2, 0x1 ;  /* 0x0000000102029836 */ /* 0x000fe20000000000 */
[----:B------:R-:W-:Y:S02]  /*e2d0*/  ISETP.NE.AND P1, PT, R10, RZ, PT ;  /* 0x000000ff0a00720c */ /* 0x000fe40003f25270 */
[----:B------:R-:W-:Y:S02]  /*e2e0*/  ISETP.GE.U32.AND P0, PT, R0, R9, PT ;  /* 0x000000090000720c */ /* 0x000fe40003f06070 */
[----:B------:R-:W-:-:S04]  /*e2f0*/  LOP3.LUT R0, R11, R10, RZ, 0x3c, !PT ;  /* 0x0000000a0b007212 */ /* 0x000fc800078e3cff */
[----:B------:R-:W-:-:S07]  /*e300*/  ISETP.GE.AND P2, PT, R0, RZ, PT ;  /* 0x000000ff0000720c */ /* 0x000fce0003f46270 */
[----:B------:R-:W-:-:S06]  /*e310*/  @P0 VIADD R2, R2, 0x1 ;  /* 0x0000000102020836 */ /* 0x000fcc0000000000 */
[----:B------:R-:W-:Y:S01]  /*e320*/  @!P2 IMAD.MOV R2, RZ, RZ, -R2 ;  /* 0x000000ffff02a224 */ /* 0x000fe200078e0a02 */
[----:B------:R-:W-:-:S05]  /*e330*/  @!P1 LOP3.LUT R2, RZ, R10, RZ, 0x33, !PT ;  /* 0x0000000aff029212 */ /* 0x000fca00078e33ff */
[--C-:B------:R-:W-:Y:S02]  /*e340*/  IMAD.MOV R17, RZ, RZ, -R2.reuse ;  /* 0x000000ffff117224 */ /* 0x100fe400078e0a02 */
[----:B------:R-:W-:Y:S02]  /*e350*/  IMAD.MOV.U32 R18, RZ, RZ, R2 ;  /* 0x000000ffff127224 */ /* 0x000fe400078e0002 */
[----:B------:R-:W-:Y:S01]  /*e360*/  IMAD R17, R10, R17, R11 ;  /* 0x000000110a117224 */ /* 0x000fe200078e020b */
[----:B------:R-:W-:Y:S06]  /*e370*/  BRA `(.L_x_237) ;  /* 0x0000000000147947 */ /* 0x000fec0003800000 */
.L_x_232:
[----:B------:R-:W-:Y:S01]  /*e380*/  ULDC UR4, c[0x0][0xc3c] ;  /* 0x00030f0000047ab9 */ /* 0x000fe20000000800 */
[----:B------:R-:W-:Y:S02]  /*e390*/  IMAD.MOV.U32 R17, RZ, RZ, RZ ;  /* 0x000000ffff117224 */ /* 0x000fe400078e00ff */
[----:B------:R-:W-:Y:S02]  /*e3a0*/  IMAD.U32 R16, RZ, RZ, UR6 ;  /* 0x00000006ff107e24 */ /* 0x000fe4000f8e00ff */
[----:B------:R-:W-:Y:S02]  /*e3b0*/  IMAD.MOV.U32 R18, RZ, RZ, RZ ;  /* 0x000000ffff127224 */ /* 0x000fe400078e00ff */
[----:B------:R-:W-:-:S07]  /*e3c0*/  IMAD.U32 R19, RZ, RZ, UR4 ;  /* 0x00000004ff137e24 */ /* 0x000fce000f8e00ff */
.L_x_237:
[----:B------:R-:W-:-:S13]  /*e3d0*/  ISETP.NE.AND P0, PT, R5, RZ, PT ;  /* 0x000000ff0500720c */ /* 0x000fda0003f05270 */
[----:B------:R-:W0:Y:S01]  /*e3e0*/  @!P0 S2R R3, SR_CgaCtaId ;  /* 0x0000000000038919 */ /* 0x000e220000008800 */
[----:B------:R-:W-:-:S04]  /*e3f0*/  @!P0 MOV R0, 0x400 ;  /* 0x0000040000008802 */ /* 0x000fc80000000f00 */
[----:B0-----:R-:W-:-:S05]  /*e400*/  @!P0 LEA R0, R3, R0, 0x18 ;  /* 0x0000000003008211 */ /* 0x001fca00078ec0ff */
[----:B------:R0:W-:Y:S01]  /*e410*/  @!P0 STS.128 [R0+0x388d0], R16 ;  /* 0x0388d01000008388 */ /* 0x0001e20000000c00 */
[----:B------:R-:W-:Y:S06]  /*e420*/  BAR.ARV 0x5, 0x180 ;  /* 0x0146000000007b1d */ /* 0x000fec0000002000 */
.L_x_230:
[----:B------:R2:W-:Y:S01]  /*e430*/  STL [R1+0x1c], RZ ;  /* 0x00001cff01007387 */ /* 0x0005e20000100800 */
[----:B------:R-:W-:Y:S01]  /*e440*/  ULDC UR4, c[0x0][0xc3c] ;  /* 0x00030f0000047ab9 */ /* 0x000fe20000000800 */
[----:B------:R-:W-:Y:S01]  /*e450*/  IMAD.MOV.U32 R28, RZ, RZ, 0x1 ;  /* 0x00000001ff1c7424 */ /* 0x000fe200078e00ff */
[----:B-1----:R-:W-:Y:S01]  /*e460*/  ISETP.GE.AND P0, PT, R19, UR4, PT ;  /* 0x0000000413007c0c */ /* 0x002fe2000bf06270 */
[----:B------:R-:W-:-:S12]  /*e470*/  IMAD.MOV.U32 R27, RZ, RZ, RZ ;  /* 0x000000ffff1b7224 */ /* 0x000fd800078e00ff */
[----:B--2---:R-:W-:Y:S05]  /*e480*/  @P0 BRA `(.L_x_238) ;  /* 0x0000004800140947 */ /* 0x004fea0003800000 */
[----:B0-----:R-:W2:Y:S01]  /*e490*/  LDL R0, [R1+0x24] ;  /* 0x0000240001007983 */ /* 0x001ea20000100800 */
[----:B------:R-:W0:Y:S01]  /*e4a0*/  S2UR UR5, SR_CgaCtaId ;  /* 0x00000000000579c3 */ /* 0x000e220000008800 */
[----:B------:R-:W-:Y:S01]  /*e4b0*/  BSSY B8, `(.L_x_238) ;  /* 0x0000482000087945 */ /* 0x000fe20003800000 */
[----:B------:R-:W-:Y:S01]  /*e4c0*/  IMAD.MOV.U32 R28, RZ, RZ, 0x1 ;  /* 0x00000001ff1c7424 */ /* 0x000fe200078e00ff */
[----:B------:R-:W1:Y:S01]  /*e4d0*/  S2R R2, SR_TID.X ;  /* 0x0000000000027919 */ /* 0x000e620000002100 */
[----:B------:R-:W-:Y:S01]  /*e4e0*/  IMAD.MOV.U32 R27, RZ, RZ, RZ ;  /* 0x000000ffff1b7224 */ /* 0x000fe200078e00ff */
[----:B------:R-:W-:Y:S01]  /*e4f0*/  ULDC UR39, c[0x0][0xc] ;  /* 0x0000030000277ab9 */ /* 0x000fe20000000800 */
[----:B------:R3:W-:Y:S01]  /*e500*/  STL [R1+0x1c], RZ ;  /* 0x00001cff01007387 */ /* 0x0007e20000100800 */
[C---:B-1----:R-:W-:Y:S02]  /*e510*/  SHF.L.U32 R33, R2.reuse, 0x3, RZ ;  /* 0x0000000302217819 */ /* 0x042fe400000006ff */
[----:B------:R-:W-:-:S04]  /*e520*/  LOP3.LUT R3, R2, 0x7f, RZ, 0xc0, !PT ;  /* 0x0000007f02037812 */ /* 0x000fc800078ec0ff */
[----:B------:R-:W-:Y:S02]  /*e530*/  SHF.R.U32.HI R3, RZ, 0x3, R3 ;  /* 0x00000003ff037819 */ /* 0x000fe40000011603 */
[----:B--2---:R-:W-:Y:S02]  /*e540*/  R2UR UR4, R0 ;  /* 0x00000000000472ca */ /* 0x004fe400000e0000 */
[----:B------:R-:W-:-:S04]  /*e550*/  LOP3.LUT R0, R33, 0x1f8, RZ, 0xc0, !PT ;  /* 0x000001f821007812 */ /* 0x000fc800078ec0ff */
[----:B------:R-:W-:Y:S01]  /*e560*/  LOP3.LUT R0, R0, 0x38, R2, 0x78, !PT ;  /* 0x0000003800007812 */ /* 0x000fe200078e7802 */
[----:B------:R-:W-:-:S03]  /*e570*/  IMAD.SHL.U32 R2, R2, 0x10, RZ ;  /* 0x0000001002027824 */ /* 0x000fc600078e00ff */
[----:B------:R-:W-:Y:S02]  /*e580*/  LOP3.LUT R32, R0, 0x200, R33, 0xf8, !PT ;  /* 0x0000020000207812 */ /* 0x000fe400078ef821 */
[----:B------:R-:W-:Y:S01]  /*e590*/  LOP3.LUT R33, R33, 0x38, RZ, 0xc0, !PT ;  /* 0x0000003821217812 */ /* 0x000fe200078ec0ff */
[----:B------:R-:W-:Y:S01]  /*e5a0*/  ULOP3.LUT UR38, UR4, 0x2, URZ, 0xfc, !UPT ;  /* 0x0000000204267892 */ /* 0x000fe2000f8efc3f */
[----:B------:R-:W-:Y:S02]  /*e5b0*/  LOP3.LUT R2, R3, 0x70, R2, 0xf8, !PT ;  /* 0x0000007003027812 */ /* 0x000fe400078ef802 */
[----:B------:R-:W-:Y:S01]  /*e5c0*/  UMOV UR4, 0x400 ;  /* 0x0000040000047882 */ /* 0x000fe20000000000 */
[C---:B------:R-:W-:Y:S01]  /*e5d0*/  LOP3.LUT R0, R33.reuse, 0x40, RZ, 0xfc, !PT ;  /* 0x0000004021007812 */ /* 0x040fe200078efcff */
[----:B0-----:R-:W-:Y:S01]  /*e5e0*/  ULEA UR4, UR5, UR4, 0x18 ;  /* 0x0000000405047291 */ /* 0x001fe2000f8ec03f */
[C---:B------:R-:W-:Y:S02]  /*e5f0*/  LOP3.LUT R37, R33.reuse, 0x80, RZ, 0xfc, !PT ;  /* 0x0000008021257812 */ /* 0x040fe400078efcff */
[----:B------:R-:W-:-:S03]  /*e600*/  LOP3.LUT R36, R33, 0xc0, RZ, 0xfc, !PT ;  /* 0x000000c021247812 */ /* 0x000fc600078efcff */
[----:B------:R-:W-:-:S04]  /*e610*/  IMAD.U32 R22, RZ, RZ, UR4 ;  /* 0x00000004ff167e24 */ /* 0x000fc8000f8e00ff */
[----:B---3--:R-:W-:-:S07]  /*e620*/  IMAD R34, R32, 0x2, R22 ;  /* 0x0000000220227824 */ /* 0x008fce00078e0216 */
.L_x_303:
[----:B0-----:R-:W0:Y:S02]  /*e630*/  LDC.64 R2, c[0x0][0xc88] ;  /* 0x00032200ff027b82 */ /* 0x001e240000000a00 */
[----:B0-----:R-:W-:-:S05]  /*e640*/  IMAD.WIDE R2, R19, 0x4, R2 ;  /* 0x0000000413027825 */ /* 0x001fca00078e0202 */
[----:B--2---:R-:W2:Y:S01]  /*e650*/  LDG.E R29, desc[UR36][R2.64] ;  /* 0x00000024021d7981 */ /* 0x004ea2000c1e1900 */
[----:B------:R-:W-:Y:S05]  /*e660*/  YIELD ;  /* 0x0000000000007946 */ /* 0x000fea0003800000 */
[----:B------:R-:W-:Y:S01]  /*e670*/  ULDC.64 UR4, c[0x0][0xa28] ;  /* 0x00028a0000047ab9 */ /* 0x000fe20000000a00 */
[----:B------:R-:W-:Y:S01]  /*e680*/  IMAD.MOV.U32 R30, RZ, RZ, RZ ;  /* 0x000000ffff1e7224 */ /* 0x000fe200078e00ff */
[----:B------:R-:W-:Y:S01]  /*e690*/  ISETP.NE.U32.AND P0, PT, RZ, UR4, PT ;  /* 0x00000004ff007c0c */ /* 0x000fe2000bf05070 */
[----:B------:R-:W-:-:S03]  /*e6a0*/  ULDC.64 UR6, c[0x0][0xa18] ;  /* 0x0002860000067ab9 */ /* 0x000fc60000000a00 */
[----:B------:R-:W-:Y:S02]  /*e6b0*/  ISETP.NE.AND.EX P0, PT, RZ, UR5, PT, P0 ;  /* 0x00000005ff007c0c */ /* 0x000fe4000bf05300 */
[----:B------:R-:W-:Y:S02]  /*e6c0*/  MOV R35, RZ ;  /* 0x000000ff00237202 */ /* 0x000fe40000000f00 */
[----:B--2---:R-:W-:-:S09]  /*e6d0*/  SHF.R.S32.HI R0, RZ, 0x1f, R29 ;  /* 0x0000001fff007819 */ /* 0x004fd2000001141d */
[C---:B------:R-:W-:Y:S01]  /*e6e0*/  @P0 LEA R2, P1, R29.reuse, UR4, 0x2 ;  /* 0x000000041d020c11 */ /* 0x040fe2000f8210ff */
[C---:B------:R-:W-:Y:S01]  /*e6f0*/  IMAD.SHL.U32 R24, R29.reuse, 0x4, RZ ;  /* 0x000000041d187824 */ /* 0x040fe200078e00ff */
[C-C-:B------:R-:W-:Y:S01]  /*e700*/  SHF.L.U64.HI R25, R29.reuse, 0x2, R0.reuse ;  /* 0x000000021d197819 */ /* 0x140fe20000010200 */
[----:B------:R0:W-:Y:S01]  /*e710*/  STL [R1+0xc], R0 ;  /* 0x00000c0001007387 */ /* 0x0001e20000100800 */
[----:B------:R-:W-:Y:S01]  /*e720*/  @P0 LEA.HI.X R3, R29, UR5, R0, 0x2, P1 ;  /* 0x000000051d030c11 */ /* 0x000fe200088f1400 */
[----:B------:R-:W-:-:S04]  /*e730*/  ULDC.64 UR4, c[0x0][0xa00] ;  /* 0x0002800000047ab9 */ /* 0x000fc80000000a00 */
[----:B-1----:R1:W2:Y:S01]  /*e740*/  @P0 LDG.E R30, desc[UR36][R2.64] ;  /* 0x00000024021e0981 */ /* 0x0022a2000c1e1900 */
[----:B------:R-:W-:Y:S02]  /*e750*/  ISETP.NE.U32.AND P0, PT, RZ, UR4, PT ;  /* 0x00000004ff007c0c */ /* 0x000fe4000bf05070 */
[----:B------:R-:W-:Y:S02]  /*e760*/  LOP3.LUT R23, R23, 0xffffff7f, RZ, 0xc0, !PT ;  /* 0xffffff7f17177812 */ /* 0x000fe400078ec0ff */
[----:B------:R-:W-:Y:S02]  /*e770*/  ISETP.NE.AND.EX P2, PT, RZ, UR5, PT, P0 ;  /* 0x00000005ff007c0c */ /* 0x000fe4000bf45300 */
[----:B------:R-:W-:Y:S02]  /*e780*/  ISETP.NE.U32.AND P0, PT, RZ, UR6, PT ;  /* 0x00000006ff007c0c */ /* 0x000fe4000bf05070 */
[----:B-1----:R-:W-:Y:S02]  /*e790*/  IADD3 R2, P1, R24, UR4, RZ ;  /* 0x0000000418027c10 */ /* 0x002fe4000ff3e0ff */
[----:B------:R-:W-:-:S02]  /*e7a0*/  ISETP.NE.AND.EX P0, PT, RZ, UR7, PT, P0 ;  /* 0x00000007ff007c0c */ /* 0x000fc4000bf05300 */
[----:B------:R-:W-:Y:S01]  /*e7b0*/  IADD3.X R3, R25, UR5, RZ, P1, !PT ;  /* 0x0000000519037c10 */ /* 0x000fe20008ffe4ff */
[----:B------:R-:W-:-:S04]  /*e7c0*/  ULDC.64 UR4, c[0x0][0x418] ;  /* 0x0001060000047ab9 */ /* 0x000fc80000000a00 */
[----:B------:R-:W-:Y:S01]  /*e7d0*/  @P2 LOP3.LUT R23, R23, 0x80, RZ, 0xfc, !PT ;  /* 0x0000008017172812 */ /* 0x000fe200078efcff */
[----:B------:R1:W5:Y:S05]  /*e7e0*/  @P2 LDG.E R35, desc[UR36][R2.64] ;  /* 0x0000002402232981 */ /* 0x00036a000c1e1900 */
[----:B------:R-:W-:-:S04]  /*e7f0*/  @P0 IADD3 R4, P1, R24, UR6, RZ ;  /* 0x0000000618040c10 */ /* 0x000fc8000ff3e0ff */
[----:B------:R-:W-:-:S05]  /*e800*/  @P0 IADD3.X R5, R25, UR7, RZ, P1, !PT ;  /* 0x0000000719050c10 */ /* 0x000fca0008ffe4ff */
[----:B------:R-:W3:Y:S01]  /*e810*/  @P0 LDG.E R4, desc[UR36][R4.64] ;  /* 0x0000002404040981 */ /* 0x000ee2000c1e1900 */
[----:B------:R-:W-:-:S03]  /*e820*/  UISETP.NE.U32.AND UP0, UPT, UR4, URZ, UPT ;  /* 0x0000003f0400728c */ /* 0x000fc6000bf05070 */
[----:B------:R-:W-:Y:S01]  /*e830*/  ULDC UR4, c[0x0][0x424] ;  /* 0x0001090000047ab9 */ /* 0x000fe20000000800 */
[----:B------:R-:W-:-:S03]  /*e840*/  UISETP.NE.AND.EX UP0, UPT, UR5, URZ, UPT, UP0 ;  /* 0x0000003f0500728c */ /* 0x000fc6000bf05300 */
[----:B------:R-:W-:Y:S01]  /*e850*/  ULDC UR5, c[0x0][0x2f0] ;  /* 0x0000bc0000057ab9 */ /* 0x000fe20000000800 */
[----:B------:R-:W-:-:S04]  /*e860*/  USEL UR4, UR4, 0x1, UP0 ;  /* 0x0000000104047887 */ /* 0x000fc80008000000 */
[----:B------:R-:W-:-:S06]  /*e870*/  UIMAD UR4, UR4, UR5, URZ ;  /* 0x00000005040472a4 */ /* 0x000fcc000f8e023f */
[----:B0-----:R-:W-:Y:S01]  /*e880*/  IMAD.U32 R0, RZ, RZ, UR4 ;  /* 0x00000004ff007e24 */ /* 0x001fe2000f8e00ff */
[----:B--2---:R1:W-:Y:S04]  /*e890*/  STL [R1+0x4], R30 ;  /* 0x0000041e01007387 */ /* 0x0043e80000100800 */
[----:B---3--:R1:W-:Y:S01]  /*e8a0*/  @P0 STL [R1+0x18], R4 ;  /* 0x0000180401000387 */ /* 0x0083e20000100800 */
[----:B------:R-:W-:Y:S05]  /*e8b0*/  @P0 BRA `(.L_x_239) ;  /* 0x0000000000200947 */ /* 0x000fea0003800000 */
[----:B------:R-:W-:Y:S02]  /*e8c0*/  ULDC UR4, c[0x0][0x288] ;  /* 0x0000a20000047ab9 */ /* 0x000fe40000000800 */
[----:B-1----:R-:W-:-:S05]  /*e8d0*/  IMAD.U32 R4, RZ, RZ, UR4 ;  /* 0x00000004ff047e24 */ /* 0x002fca000f8e00ff */
[----:B------:R0:W-:Y:S01]  /*e8e0*/  STL [R1+0x18], R4 ;  /* 0x0000180401007387 */ /* 0x0001e20000100800 */
[----:B------:R-:W-:Y:S05]  /*e8f0*/  @!P2 BRA `(.L_x_239) ;  /* 0x000000000010a947 */ /* 0x000fea0003800000 */
[----:B------:R-:W2:Y:S04]  /*e900*/  LDG.E R5, desc[UR36][R2.64] ;  /* 0x0000002402057981 */ /* 0x000ea8000c1e1900 */
[----:B0-----:R-:W2:Y:S02]  /*e910*/  LDG.E R4, desc[UR36][R2.64+0x4] ;  /* 0x0000042402047981 */ /* 0x001ea4000c1e1900 */
[----:B--2---:R-:W-:-:S05]  /*e920*/  IMAD.IADD R2, R4, 0x1, -R5 ;  /* 0x0000000104027824 */ /* 0x004fca00078e0a05 */
[----:B------:R2:W-:Y:S02]  /*e930*/  STL [R1+0x18], R2 ;  /* 0x0000180201007387 */ /* 0x0005e40000100800 */
.L_x_239:
[----:B------:R-:W-:Y:S01]  /*e940*/  ULDC.64 UR4, c[0x0][0xa20] ;  /* 0x0002880000047ab9 */ /* 0x000fe20000000a00 */
[----:B------:R-:W-:Y:S01]  /*e950*/  IMAD.MOV.U32 R31, RZ, RZ, R29 ;  /* 0x000000ffff1f7224 */ /* 0x000fe200078e001d */
[----:B------:R-:W-:-:S04]  /*e960*/  ISETP.NE.U32.AND P0, PT, RZ, UR4, PT ;  /* 0x00000004ff007c0c */ /* 0x000fc8000bf05070 */
[----:B------:R-:W-:-:S13]  /*e970*/  ISETP.NE.AND.EX P0, PT, RZ, UR5, PT, P0 ;  /* 0x00000005ff007c0c */ /* 0x000fda000bf05300 */
[----:B------:R-:W-:Y:S05]  /*e980*/  @!P0 BRA `(.L_x_240) ;  /* 0x0000000000108947 */ /* 0x000fea0003800000 */
[----:B-12---:R-:W-:-:S04]  /*e990*/  IADD3 R2, P0, R24, UR4, RZ ;  /* 0x0000000418027c10 */ /* 0x006fc8000ff1e0ff */
[----:B------:R-:W-:-:S05]  /*e9a0*/  IADD3.X R3, R25, UR5, RZ, P0, !PT ;  /* 0x0000000519037c10 */ /* 0x000fca00087fe4ff */
[----:B------:R3:W5:Y:S01]  /*e9b0*/  LDG.E R0, desc[UR36][R2.64] ;  /* 0x0000002402007981 */ /* 0x000762000c1e1900 */
[----:B------:R-:W-:Y:S05]  /*e9c0*/  BRA `(.L_x_241) ;  /* 0x0000000000247947 */ /* 0x000fea0003800000 */
.L_x_240:
[----:B------:R-:W-:Y:S02]  /*e9d0*/  ULDC.64 UR4, c[0x0][0xa08] ;  /* 0x0002820000047ab9 */ /* 0x000fe40000000a00 */
[----:B------:R-:W-:-:S04]  /*e9e0*/  ISETP.NE.U32.AND P0, PT, RZ, UR4, PT ;  /* 0x00000004ff007c0c */ /* 0x000fc8000bf05070 */
[----:B------:R-:W-:-:S13]  /*e9f0*/  ISETP.NE.AND.EX P0, PT, RZ, UR5, PT, P0 ;  /* 0x00000005ff007c0c */ /* 0x000fda000bf05300 */
[----:B------:R-:W-:Y:S05]  /*ea00*/  @!P0 BRA `(.L_x_241) ;  /* 0x0000000000148947 */ /* 0x000fea0003800000 */
[----:B-12---:R-:W1:Y:S02]  /*ea10*/  LDC.64 R2, c[0x0][0xa08] ;  /* 0x00028200ff027b82 */ /* 0x006e640000000a00 */
[----:B-1----:R-:W-:-:S05]  /*ea20*/  IMAD.WIDE R2, R31, 0x4, R2 ;  /* 0x000000041f027825 */ /* 0x002fca00078e0202 */
[----:B------:R-:W2:Y:S04]  /*ea30*/  LDG.E R0, desc[UR36][R2.64] ;  /* 0x0000002402007981 */ /* 0x000ea8000c1e1900 */
[----:B------:R-:W2:Y:S02]  /*ea40*/  LDG.E R5, desc[UR36][R2.64+0x4] ;  /* 0x0000042402057981 */ /* 0x000ea4000c1e1900 */
[----:B--2---:R-:W-:-:S07]  /*ea50*/  IMAD.IADD R0, R5, 0x1, -R0 ;  /* 0x0000000105007824 */ /* 0x004fce00078e0a00 */
.L_x_241:
[----:B-123-5:R-:W-:Y:S01]  /*ea60*/  IMAD.IADD R2, R0, 0x1, -R30 ;  /* 0x0000000100027824 */ /* 0x02efe200078e0a1e */
[----:B------:R-:W-:Y:S03]  /*ea70*/  BSSY B7, `(.L_x_242) ;  /* 0x0000387000077945 */ /* 0x000fe60003800000 */
[C---:B------:R-:W-:Y:S01]  /*ea80*/  VIADD R0, R2.reuse, 0x4f ;  /* 0x0000004f02007836 */ /* 0x040fe20000000000 */
[----:B------:R1:W-:Y:S01]  /*ea90*/  STL [R1], R2 ;  /* 0x0000000201007387 */ /* 0x0003e20000100800 */
[----:B------:R-:W-:Y:S02]  /*eaa0*/  ISETP.GT.AND P0, PT, R2, RZ, PT ;  /* 0x000000ff0200720c */ /* 0x000fe40003f04270 */
[----:B------:R-:W-:-:S05]  /*eab0*/  IMAD.HI R0, R0, 0x66666667, RZ ;  /* 0x6666666700007827 */ /* 0x000fca00078e02ff */
[----:B------:R-:W-:-:S04]  /*eac0*/  SHF.R.U32.HI R3, RZ, 0x1f, R0 ;  /* 0x0000001fff037819 */ /* 0x000fc80000011600 */
[----:B------:R-:W-:-:S05]  /*ead0*/  LEA.HI.SX32 R0, R0, R3, 0x1b ;  /* 0x0000000300007211 */ /* 0x000fca00078fdaff */
[----:B------:R1:W-:Y:S01]  /*eae0*/  STL [R1+0x20], R0 ;  /* 0x0000200001007387 */ /* 0x0003e20000100800 */
[----:B------:R-:W-:Y:S05]  /*eaf0*/  @P0 BRA `(.L_x_243) ;  /* 0x0000000000440947 */ /* 0x000fea0003800000 */
[----:B-1----:R-:W1:Y:S02]  /*eb00*/  S2R R2, SR_TID.X ;  /* 0x0000000000027919 */ /* 0x002e640000002100 */
[----:B-1----:R-:W-:-:S04]  /*eb10*/  LOP3.LUT R2, R2, 0x7f, RZ, 0xc0, !PT ;  /* 0x0000007f02027812 */ /* 0x002fc800078ec0ff */
[----:B------:R-:W-:-:S13]  /*eb20*/  ISETP.NE.AND P0, PT, R2, RZ, PT ;  /* 0x000000ff0200720c */ /* 0x000fda0003f05270 */
[----:B------:R-:W-:Y:S05]  /*eb30*/  @P0 BRA `(.L_x_244) ;  /* 0x0000003400e80947 */ /* 0x000fea0003800000 */
[----:B------:R-:W1:Y:S01]  /*eb40*/  S2R R5, SR_LANEID ;  /* 0x0000000000057919 */ /* 0x000e620000000000 */
[----:B------:R-:W-:Y:S01]  /*eb50*/  VOTEU.ANY UR4, UPT, PT ;  /* 0x0000000000047886 */ /* 0x000fe200038e0100 */
[----:B------:R-:W2:Y:S01]  /*eb60*/  LDC.64 R2, c[0x0][0xc60] ;  /* 0x00031800ff027b82 */ /* 0x000ea20000000a00 */
[----:B------:R-:W1:Y:S02]  /*eb70*/  FLO.U32 R0, UR4 ;  /* 0x0000000400007d00 */ /* 0x000e6400080e0000 */
[----:B-1----:R-:W-:-:S06]  /*eb80*/  ISETP.EQ.U32.AND P0, PT, R0, R5, PT ;  /* 0x000000050000720c */ /* 0x002fcc0003f02070 */
[----:B------:R-:W2:Y:S07]  /*eb90*/  POPC R5, UR4 ;  /* 0x0000000400057d09 */ /* 0x000eae0008000000 */
[----:B--2---:R-:W2:Y:S01]  /*eba0*/  @P0 ATOMG.E.ADD.STRONG.GPU PT, R3, desc[UR36][R2.64], R5 ;  /* 0x00000005020309a8 */ /* 0x004ea200081ee1e4 */
[----:B0-----:R-:W0:Y:S02]  /*ebb0*/  S2R R4, SR_LTMASK ;  /* 0x0000000000047919 */ /* 0x001e240000003900 */
[----:B0-----:R-:W-:-:S04]  /*ebc0*/  LOP3.LUT R4, R4, UR4, RZ, 0xc0, !PT ;  /* 0x0000000404047c12 */ /* 0x001fc8000f8ec0ff */
[----:B------:R-:W0:Y:S01]  /*ebd0*/  POPC R7, R4 ;  /* 0x0000000400077309 */ /* 0x000e220000000000 */
[----:B--2---:R-:W0:Y:S02]  /*ebe0*/  SHFL.IDX PT, R0, R3, R0, 0x1f ;  /* 0x00001f0003007589 */ /* 0x004e2400000e0000 */
[----:B0-----:R-:W-:Y:S01]  /*ebf0*/  IADD3 R16, R0, UR39, R7 ;  /* 0x0000002700107c10 */ /* 0x001fe2000fffe007 */
[----:B------:R-:W-:Y:S06]  /*ec00*/  BRA `(.L_x_244) ;  /* 0x0000003400b47947 */ /* 0x000fec0003800000 */
.L_x_243:
[----:B-1----:R-:W-:Y:S01]  /*ec10*/  IADD3 R0, R22, 0x24400, RZ ;  /* 0x0002440016007810 */ /* 0x002fe20007ffe0ff */
[----:B------:R-:W-:Y:S03]  /*ec20*/  BSSY B6, `(.L_x_245) ;  /* 0x0000013000067945 */ /* 0x000fe60003800000 */
[----:B------:R-:W-:-:S13]  /*ec30*/  LOP3.LUT P0, RZ, R0, 0x3ff, RZ, 0xc0, !PT ;  /* 0x000003ff00ff7812 */ /* 0x000fda000780c0ff */
[----:B------:R-:W-:Y:S05]  /*ec40*/  @!P0 BRA `(.L_x_246) ;  /* 0x0000000000408947 */ /* 0x000fea0003800000 */
[----:B------:R-:W-:Y:S01]  /*ec50*/  MOV R2, 0x0 ;  /* 0x0000000000027802 */ /* 0x000fe20000000f00 */
[----:B------:R-:W-:Y:S01]  /*ec60*/  ULDC.64 UR6, c[0x4][0x138] ;  /* 0x01004e0000067ab9 */ /* 0x000fe20000000a00 */
[----:B------:R-:W-:Y:S01]  /*ec70*/  ULDC.64 UR8, c[0x4][0x140] ;  /* 0x0100500000087ab9 */ /* 0x000fe20000000a00 */
[----:B------:R-:W-:Y:S01]  /*ec80*/  ULDC.64 UR4, c[0x4][0x98] ;  /* 0x0100260000047ab9 */ /* 0x000fe20000000a00 */
[----:B0-----:R-:W-:Y:S01]  /*ec90*/  IMAD.U32 R4, RZ, RZ, UR6 ;  /* 0x00000006ff047e24 */ /* 0x001fe2000f8e00ff */
[----:B------:R-:W-:Y:S01]  /*eca0*/  MOV R12, 0x1 ;  /* 0x00000001000c7802 */ /* 0x000fe20000000f00 */
[----:B------:R-:W0:Y:S01]  /*ecb0*/  LDC.64 R2, c[0x4][R2] ;  /* 0x0100000002027b82 */ /* 0x000e220000000a00 */
[----:B------:R-:W-:Y:S02]  /*ecc0*/  IMAD.U32 R5, RZ, RZ, UR7 ;  /* 0x00000007ff057e24 */ /* 0x000fe4000f8e00ff */
[----:B------:R-:W-:Y:S02]  /*ecd0*/  IMAD.U32 R6, RZ, RZ, UR8 ;  /* 0x00000008ff067e24 */ /* 0x000fe4000f8e00ff */
[----:B------:R-:W-:-:S02]  /*ece0*/  IMAD.U32 R7, RZ, RZ, UR9 ;  /* 0x00000009ff077e24 */ /* 0x000fc4000f8e00ff */
[----:B------:R-:W-:Y:S02]  /*ecf0*/  IMAD.U32 R10, RZ, RZ, UR4 ;  /* 0x00000004ff0a7e24 */ /* 0x000fe4000f8e00ff */
[----:B------:R-:W-:Y:S02]  /*ed00*/  IMAD.U32 R11, RZ, RZ, UR5 ;  /* 0x00000005ff0b7e24 */ /* 0x000fe4000f8e00ff */
[----:B------:R-:W-:Y:S02]  /*ed10*/  IMAD.MOV.U32 R8, RZ, RZ, 0x70 ;  /* 0x00000070ff087424 */ /* 0x000fe400078e00ff */
[----:B------:R-:W-:-:S07]  /*ed20*/  IMAD.MOV.U32 R13, RZ, RZ, RZ ;  /* 0x000000ffff0d7224 */ /* 0x000fce00078e00ff */
[----:B------:R-:W-:-:S07]  /*ed30*/  LEPC R20, `(.L_x_246) ;  /* 0x000000001014794e */ /* 0x000fce0000000000 */
[----:B0-----:R-:W-:Y:S05]  /*ed40*/  CALL.ABS.NOINC R2 ;  /* 0x0000000002007343 */ /* 0x001fea0003c00000 */
.L_x_246:
[----:B------:R-:W-:Y:S05]  /*ed50*/  BSYNC B6 ;  /* 0x0000000000067941 */ /* 0x000fea0003800000 */
.L_x_245:
[----:B------:R-:W-:Y:S01]  /*ed60*/  VIADD R0, R22, 0x400 ;  /* 0x0000040016007836 */ /* 0x000fe20000000000 */
[----:B------:R-:W-:Y:S04]  /*ed70*/  BSSY B6, `(.L_x_247) ;  /* 0x0000022000067945 */ /* 0x000fe80003800000 */
[----:B------:R-:W-:-:S13]  /*ed80*/  LOP3.LUT P0, RZ, R0, 0x3ff, RZ, 0xc0, !PT ;  /* 0x000003ff00ff7812 */ /* 0x000fda000780c0ff */
[----:B------:R-:W-:Y:S05]  /*ed90*/  @!P0 BRA `(.L_x_248) ;  /* 0x00000000007c8947 */ /* 0x000fea0003800000 */
[----:B------:R-:W-:Y:S01]  /*eda0*/  MOV R26, 0x0 ;  /* 0x00000000001a7802 */ /* 0x000fe20000000f00 */
[----:B------:R-:W-:Y:S01]  /*edb0*/  ULDC.64 UR6, c[0x4][0x138] ;  /* 0x01004e0000067ab9 */ /* 0x000fe20000000a00 */
[----:B------:R-:W-:Y:S01]  /*edc0*/  ULDC.64 UR8, c[0x4][0x140] ;  /* 0x0100500000087ab9 */ /* 0x000fe20000000a00 */
[----:B------:R-:W-:Y:S01]  /*edd0*/  ULDC.64 UR4, c[0x4][0xa0] ;  /* 0x0100280000047ab9 */ /* 0x000fe20000000a00 */
[----:B------:R1:W2:Y:S01]  /*ede0*/  LDC.64 R2, c[0x4][R26] ;  /* 0x010000001a027b82 */ /* 0x0002a20000000a00 */
[----:B0-----:R-:W-:Y:S01]  /*edf0*/  IMAD.U32 R4, RZ, RZ, UR6 ;  /* 0x00000006ff047e24 */ /* 0x001fe2000f8e00ff */
[----:B------:R-:W-:Y:S01]  /*ee00*/  MOV R11, UR5 ;  /* 0x00000005000b7c02 */ /* 0x000fe20008000f00 */
[----:B------:R-:W-:Y:S02]  /*ee10*/  IMAD.U32 R5, RZ, RZ, UR7 ;  /* 0x00000007ff057e24 */ /* 0x000fe4000f8e00ff */
[----:B------:R-:W-:Y:S02]  /*ee20*/  IMAD.U32 R6, RZ, RZ, UR8 ;  /* 0x00000008ff067e24 */ /* 0x000fe4000f8e00ff */
[----:B------:R-:W-:-:S02]  /*ee30*/  IMAD.U32 R7, RZ, RZ, UR9 ;  /* 0x00000009ff077e24 */ /* 0x000fc4000f8e00ff */
[----:B------:R-:W-:Y:S02]  /*ee40*/  IMAD.U32 R10, RZ, RZ, UR4 ;  /* 0x00000004ff0a7e24 */ /* 0x000fe4000f8e00ff */
[----:B------:R-:W-:Y:S02]  /*ee50*/  IMAD.MOV.U32 R8, RZ, RZ, 0x70 ;  /* 0x00000070ff087424 */ /* 0x000fe400078e00ff */
[----:B------:R-:W-:Y:S02]  /*ee60*/  IMAD.MOV.U32 R12, RZ, RZ, 0x1 ;  /* 0x00000001ff0c7424 */ /* 0x000fe400078e00ff */
[----:B-1----:R-:W-:-:S07]  /*ee70*/  IMAD.MOV.U32 R13, RZ, RZ, RZ ;  /* 0x000000ffff0d7224 */ /* 0x002fce00078e00ff */
[----:B------:R-:W-:-:S07]  /*ee80*/  LEPC R20, `(.L_x_249) ;  /* 0x000000001014794e */ /* 0x000fce0000000000 */
[----:B--2---:R-:W-:Y:S05]  /*ee90*/  CALL.ABS.NOINC R2 ;  /* 0x0000000002007343 */ /* 0x004fea0003c00000 */
.L_x_249:
[----:B------:R0:W1:Y:S01]  /*eea0*/  LDC.64 R2, c[0x4][R26] ;  /* 0x010000001a027b82 */ /* 0x0000620000000a00 */
[----:B------:R-:W-:Y:S01]  /*eeb0*/  ULDC.64 UR6, c[0x4][0x138] ;  /* 0x01004e0000067ab9 */ /* 0x000fe20000000a00 */
[----:B------:R-:W-:Y:S01]  /*eec0*/  ULDC.64 UR8, c[0x4][0x140] ;  /* 0x0100500000087ab9 */ /* 0x000fe20000000a00 */
[----:B------:R-:W-:Y:S01]  /*eed0*/  ULDC.64 UR4, c[0x4][0xa8] ;  /* 0x01002a0000047ab9 */ /* 0x000fe20000000a00 */
[----:B------:R-:W-:Y:S01]  /*eee0*/  IMAD.U32 R4, RZ, RZ, UR6 ;  /* 0x00000006ff047e24 */ /* 0x000fe2000f8e00ff */
[----:B------:R-:W-:Y:S01]  /*eef0*/  MOV R10, UR4 ;  /* 0x00000004000a7c02 */ /* 0x000fe20008000f00 */
[----:B------:R-:W-:Y:S02]  /*ef00*/  IMAD.U32 R5, RZ, RZ, UR7 ;  /* 0x00000007ff057e24 */ /* 0x000fe4000f8e00ff */
        /* <DEDUP_REMOVED lines=8> */
.L_x_248:
[----:B------:R-:W-:Y:S05]  /*ef90*/  BSYNC B6 ;  /* 0x0000000000067941 */ /* 0x000fea0003800000 */
.L_x_247:
[----:B------:R-:W2:Y:S01]  /*efa0*/  LDL R26, [R1+0x20] ;  /* 0x00002000011a7983 */ /* 0x000ea20000100800 */
[----:B------:R-:W-:Y:S01]  /*efb0*/  ULDC.64 UR4, c[0x0][0x9f8] ;  /* 0x00027e0000047ab9 */ /* 0x000fe20000000a00 */
[----:B------:R-:W1:Y:S02]  /*efc0*/  LDC R6, c[0x0][0x430] ;  /* 0x00010c00ff067b82 */ /* 0x000e640000000800 */
[----:B------:R-:W3:Y:S01]  /*efd0*/  LDL R2, [R1] ;  /* 0x0000000001027983 */ /* 0x000ee20000100800 */
[----:B------:R-:W-:Y:S01]  /*efe0*/  ISETP.NE.U32.AND P0, PT, RZ, UR4, PT ;  /* 0x00000004ff007c0c */ /* 0x000fe2000bf05070 */
[----:B------:R-:W4:Y:S03]  /*eff0*/  S2R R20, SR_TID.X ;  /* 0x0000000000147919 */ /* 0x000f260000002100 */
[----:B------:R-:W-:-:S13]  /*f000*/  ISETP.NE.AND.EX P0, PT, RZ, UR5, PT, P0 ;  /* 0x00000005ff007c0c */ /* 0x000fda000bf05300 */
[----:B------:R-:W-:Y:S01]  /*f010*/  @P0 IADD3 R24, P1, R24, UR4, RZ ;  /* 0x0000000418180c10 */ /* 0x000fe2000ff3e0ff */
[----:B------:R-:W0:Y:S01]  /*f020*/  S2R R21, SR_TID.X ;  /* 0x0000000000157919 */ /* 0x000e220000002100 */
[----:B------:R-:W-:Y:S02]  /*f030*/  ULDC UR4, c[0x0][0x2f4] ;  /* 0x0000bd0000047ab9 */ /* 0x000fe40000000800 */
[----:B------:R-:W-:-:S05]  /*f040*/  @P0 IADD3.X R25, R25, UR5, RZ, P1, !PT ;  /* 0x0000000519190c10 */ /* 0x000fca0008ffe4ff */
[----:B------:R-:W3:Y:S01]  /*f050*/  @P0 LDG.E R31, desc[UR36][R24.64] ;  /* 0x00000024181f0981 */ /* 0x000ee2000c1e1900 */
[----:B-1----:R-:W-:Y:S02]  /*f060*/  ISETP.NE.AND P2, PT, R6, 0x1, PT ;  /* 0x000000010600780c */ /* 0x002fe40003f45270 */
[----:B----4-:R-:W-:-:S04]  /*f070*/  LOP3.LUT R20, R20, 0x7f, RZ, 0xc0, !PT ;  /* 0x0000007f14147812 */ /* 0x010fc800078ec0ff */
[----:B------:R-:W-:-:S07]  /*f080*/  SHF.R.U32.HI R0, RZ, 0x3, R20 ;  /* 0x00000003ff007819 */ /* 0x000fce0000011614 */
[----:B0-----:R-:W0:Y:S01]  /*f090*/  @P2 LDC R4, c[0x0][0x434] ;  /* 0x00010d00ff042b82 */ /* 0x001e220000000800 */
[----:B------:R-:W-:-:S05]  /*f0a0*/  IMAD.SHL.U32 R20, R21, 0x10, RZ ;  /* 0x0000001015147824 */ /* 0x000fca00078e00ff */
[----:B------:R-:W-:Y:S02]  /*f0b0*/  LOP3.LUT R20, R0, 0x70, R20, 0xf8, !PT ;  /* 0x0000007000147812 */ /* 0x000fe400078ef814 */
[----:B------:R-:W1:Y:S01]  /*f0c0*/  @P2 LDC R0, c[0x0][0x438] ;  /* 0x00010e00ff002b82 */ /* 0x000e620000000800 */
[----:B------:R-:W-:Y:S02]  /*f0d0*/  LOP3.LUT R23, R23, 0xffffffbf, RZ, 0xc0, !PT ;  /* 0xffffffbf17177812 */ /* 0x000fe400078ec0ff */
[----:B------:R-:W-:Y:S02]  /*f0e0*/  LOP3.LUT R8, R33, 0x40, RZ, 0xfc, !PT ;  /* 0x0000004021087812 */ /* 0x000fe400078efcff */
[----:B------:R-:W-:-:S04]  /*f0f0*/  @P2 LOP3.LUT R23, R23, 0x40, RZ, 0xfc, !PT ;  /* 0x0000004017172812 */ /* 0x000fc800078efcff */
[----:B------:R-:W-:Y:S01]  /*f100*/  LOP3.LUT R23, R23, 0xffffffef, RZ, 0xc0, !PT ;  /* 0xffffffef17177812 */ /* 0x000fe200078ec0ff */
[----:B------:R-:W-:Y:S01]  /*f110*/  UMOV UR5, 0xffffffff ;  /* 0xffffffff00057882 */ /* 0x000fe20000000000 */
[----:B--2---:R-:W-:-:S04]  /*f120*/  VIADD R26, R26, 0xffffffff ;  /* 0xffffffff1a1a7836 */ /* 0x004fc80000000000 */
[----:B------:R-:W-:-:S05]  /*f130*/  IMAD R5, R26, 0x50, R20 ;  /* 0x000000501a057824 */ /* 0x000fca00078e0214 */
[----:B---3--:R-:W-:-:S04]  /*f140*/  ISETP.GE.AND P0, PT, R5, R2, PT ;  /* 0x000000020500720c */ /* 0x008fc80003f06270 */
[----:B------:R-:W-:Y:S01]  /*f150*/  ISETP.GT.U32.OR P0, PT, R20, 0x4f, P0 ;  /* 0x0000004f1400780c */ /* 0x000fe20000704470 */
[----:B------:R-:W-:-:S04]  /*f160*/  IMAD.IADD R5, R5, 0x1, R30 ;  /* 0x0000000105057824 */ /* 0x000fc800078e021e */
[----:B0-----:R-:W-:Y:S01]  /*f170*/  @P2 IMAD.HI.U32 R7, R5, R4, RZ ;  /* 0x0000000405072227 */ /* 0x001fe200078e00ff */
[----:B------:R-:W-:-:S07]  /*f180*/  MOV R4, R5 ;  /* 0x0000000500047202 */ /* 0x000fce0000000f00 */
[----:B------:R-:W0:Y:S01]  /*f190*/  @!P0 LDC.64 R2, c[0x0][0x428] ;  /* 0x00010a00ff028b82 */ /* 0x000e220000000a00 */
[----:B-1----:R-:W-:-:S05]  /*f1a0*/  @P2 SHF.R.U32.HI R4, RZ, R0, R7 ;  /* 0x00000000ff042219 */ /* 0x002fca0000011607 */
[----:B------:R-:W-:-:S04]  /*f1b0*/  IMAD.MOV R0, RZ, RZ, -R4 ;  /* 0x000000ffff007224 */ /* 0x000fc800078e0a04 */
[----:B------:R-:W-:Y:S01]  /*f1c0*/  IMAD R0, R6, R0, R5 ;  /* 0x0000000006007224 */ /* 0x000fe200078e0205 */
[----:B------:R-:W-:Y:S02]  /*f1d0*/  SHF.R.S32.HI R6, RZ, 0x1f, R31 ;  /* 0x0000001fff067819 */ /* 0x000fe4000001141f */
[----:B------:R-:W-:-:S03]  /*f1e0*/  @!P0 SHF.R.S32.HI R5, RZ, 0x1f, R4 ;  /* 0x0000001fff058819 */ /* 0x000fc60000011404 */
[----:B------:R0:W-:Y:S02]  /*f1f0*/  STL [R1+0x8], R6 ;  /* 0x0000080601007387 */ /* 0x0001e40000100800 */
[-C--:B0-----:R-:W-:Y:S02]  /*f200*/  @!P0 IMAD R6, R6, R2.reuse, RZ ;  /* 0x0000000206068224 */ /* 0x081fe400078e02ff */
[----:B------:R-:W-:-:S04]  /*f210*/  @!P0 IMAD.WIDE.U32 R4, R31, R2, R4 ;  /* 0x000000021f048225 */ /* 0x000fc800078e0004 */
[----:B------:R-:W-:Y:S02]  /*f220*/  @!P0 IMAD R6, R31, R3, R6 ;  /* 0x000000031f068224 */ /* 0x000fe400078e0206 */
[----:B------:R-:W0:Y:S02]  /*f230*/  @!P0 LDC.64 R2, c[0x0][0x418] ;  /* 0x00010600ff028b82 */ /* 0x000e240000000a00 */
[----:B------:R-:W-:Y:S01]  /*f240*/  @!P0 IMAD.IADD R6, R5, 0x1, R6 ;  /* 0x0000000105068824 */ /* 0x000fe200078e0206 */
[----:B------:R-:W-:Y:S02]  /*f250*/  ISETP.GE.AND P2, PT, R8, UR4, PT ;  /* 0x0000000408007c0c */ /* 0x000fe4000bf46270 */
[----:B0-----:R-:W-:-:S04]  /*f260*/  @!P0 LEA R2, P1, R4, R2, 0x2 ;  /* 0x0000000204028211 */ /* 0x001fc800078210ff */
[----:B------:R-:W-:Y:S01]  /*f270*/  @!P0 LEA.HI.X R3, R4, R3, R6, 0x2, P1 ;  /* 0x0000000304038211 */ /* 0x000fe200008f1406 */
[----:B------:R-:W-:-:S06]  /*f280*/  IMAD.MOV.U32 R4, RZ, RZ, RZ ;  /* 0x000000ffff047224 */ /* 0x000fcc00078e00ff */
[----:B------:R0:W5:Y:S01]  /*f290*/  @!P0 LDG.E R4, desc[UR36][R2.64] ;  /* 0x0000002402048981 */ /* 0x000162000c1e1900 */
[----:B------:R-:W-:Y:S02]  /*f2a0*/  ISETP.GE.AND P0, PT, R33, UR4, PT ;  /* 0x0000000421007c0c */ /* 0x000fe4000bf06270 */
[----:B------:R-:W-:-:S11]  /*f2b0*/  ISETP.GE.AND P1, PT, R37, UR4, PT ;  /* 0x0000000425007c0c */ /* 0x000fd6000bf26270 */
[----:B------:R-:W-:-:S04]  /*f2c0*/  @P0 LOP3.LUT R23, R23, 0x10, RZ, 0xfc, !PT ;  /* 0x0000001017170812 */ /* 0x000fc800078efcff */
[----:B------:R-:W-:-:S04]  /*f2d0*/  LOP3.LUT R23, R23, 0xfffffff7, RZ, 0xc0, !PT ;  /* 0xfffffff717177812 */ /* 0x000fc800078ec0ff */
[----:B------:R-:W-:Y:S02]  /*f2e0*/  @P2 LOP3.LUT R23, R23, 0x8, RZ, 0xfc, !PT ;  /* 0x0000000817172812 */ /* 0x000fe400078efcff */
[----:B------:R-:W-:Y:S02]  /*f2f0*/  ISETP.GE.AND P0, PT, R36, UR4, PT ;  /* 0x0000000424007c0c */ /* 0x000fe4000bf06270 */
[----:B------:R-:W-:-:S04]  /*f300*/  LOP3.LUT R23, R23, 0xfffffffb, RZ, 0xc0, !PT ;  /* 0xfffffffb17177812 */ /* 0x000fc800078ec0ff */
[----:B------:R-:W-:-:S04]  /*f310*/  @P1 LOP3.LUT R23, R23, 0x4, RZ, 0xfc, !PT ;  /* 0x0000000417171812 */ /* 0x000fc800078efcff */
[----:B------:R-:W-:Y:S01]  /*f320*/  LOP3.LUT R23, R23, 0xfffffffd, RZ, 0xc0, !PT ;  /* 0xfffffffd17177812 */ /* 0x000fe200078ec0ff */
[----:B0-----:R-:W-:-:S03]  /*f330*/  IMAD.U32 R2, RZ, RZ, UR38 ;  /* 0x00000026ff027e24 */ /* 0x001fc6000f8e00ff */
[----:B------:R-:W-:Y:S01]  /*f340*/  @P0 LOP3.LUT R23, R23, 0x2, RZ, 0xfc, !PT ;  /* 0x0000000217170812 */ /* 0x000fe200078efcff */
[----:B------:R-:W-:Y:S06]  /*f350*/  BRA.DIV UR5, `(.L_x_250) ;  /* 0x0000003e05c47947 */ /* 0x000fec000b800000 */
.L_x_320:
[----:B------:R-:W-:Y:S02]  /*f360*/  ISETP.NE.AND P0, PT, R2, 0x3, PT ;  /* 0x000000030200780c */ /* 0x000fe40003f05270 */
[----:B------:R-:W-:Y:S02]  /*f370*/  ISETP.GT.U32.AND P1, PT, R20, 0x4f, PT ;  /* 0x0000004f1400780c */ /* 0x000fe40003f24070 */
[----:B------:R-:W-:Y:S02]  /*f380*/  LOP3.LUT R23, R23, 0xffffffdf, RZ, 0xc0, !PT ;  /* 0xffffffdf17177812 */ /* 0x000fe400078ec0ff */
[----:B------:R-:W-:-:S07]  /*f390*/  SHF.R.S32.HI R30, RZ, 0x1f, R18 ;  /* 0x0000001fff1e7819 */ /* 0x000fce0000011412 */
[----:B------:R-:W-:-:S04]  /*f3a0*/  @P0 LOP3.LUT R23, R23, 0x20, RZ, 0xfc, !PT ;  /* 0x0000002017170812 */ /* 0x000fc800078efcff */
[----:B------:R-:W-:-:S04]  /*f3b0*/  LOP3.LUT R23, R23, 0xfffffffe, RZ, 0xc0, !PT ;  /* 0xfffffffe17177812 */ /* 0x000fc800078ec0ff */
[----:B------:R-:W-:Y:S01]  /*f3c0*/  @P1 LOP3.LUT R23, R23, 0x1, RZ, 0xfc, !PT ;  /* 0x0000000117171812 */ /* 0x000fe200078efcff */
[----:B------:R-:W-:Y:S06]  /*f3d0*/  @!P0 BRA `(.L_x_251) ;  /* 0x0000000000048947 */ /* 0x000fec0003800000 */
[----:B------:R-:W-:Y:S01]  /*f3e0*/  BPT.TRAP 0x1 ;  /* 0x000000040000795c */ /* 0x000fe20000300000 */
.L_x_251:
[----:B------:R-:W-:Y:S01]  /*f3f0*/  SHF.R.S32.HI R6, RZ, 0x1f, R0 ;  /* 0x0000001fff067819 */ /* 0x000fe20000011400 */
[----:B------:R-:W-:Y:S01]  /*f400*/  ULDC.64 UR4, c[0x0][0x328] ;  /* 0x0000ca0000047ab9 */ /* 0x000fe20000000a00 */
[----:B-----5:R-:W-:Y:S01]  /*f410*/  SHF.R.S32.HI R7, RZ, 0x1f, R4 ;  /* 0x0000001fff077819 */ /* 0x020fe20000011404 */
[----:B------:R-:W-:Y:S01]  /*f420*/  IMAD.WIDE.U32 R2, R0, UR4, RZ ;  /* 0x0000000400027c25 */ /* 0x000fe2000f8e00ff */
[----:B------:R-:W-:Y:S03]  /*f430*/  BSSY B0, `(.L_x_252) ;  /* 0x0000015000007945 */ /* 0x000fe60003800000 */
[----:B------:R-:W-:-:S04]  /*f440*/  IMAD R5, R6, UR4, RZ ;  /* 0x0000000406057c24 */ /* 0x000fc8000f8e02ff */
[----:B------:R-:W-:Y:S01]  /*f450*/  IMAD R5, R0, UR5, R5 ;  /* 0x0000000500057c24 */ /* 0x000fe2000f8e0205 */
[----:B------:R-:W-:-:S03]  /*f460*/  ULDC.64 UR4, c[0x0][0x338] ;  /* 0x0000ce0000047ab9 */ /* 0x000fc60000000a00 */
[----:B------:R-:W-:Y:S02]  /*f470*/  IMAD.IADD R3, R3, 0x1, R5 ;  /* 0x0000000103037824 */ /* 0x000fe400078e0205 */
[----:B------:R-:W-:Y:S02]  /*f480*/  IMAD R5, R7, UR4, RZ ;  /* 0x0000000407057c24 */ /* 0x000fe4000f8e02ff */
[----:B------:R-:W-:-:S04]  /*f490*/  IMAD.WIDE.U32 R2, R4, UR4, R2 ;  /* 0x0000000404027c25 */ /* 0x000fc8000f8e0002 */
[----:B------:R-:W-:Y:S01]  /*f4a0*/  IMAD R5, R4, UR5, R5 ;  /* 0x0000000504057c24 */ /* 0x000fe2000f8e0205 */
[----:B------:R-:W-:-:S03]  /*f4b0*/  ULDC.64 UR4, c[0x0][0x330] ;  /* 0x0000cc0000047ab9 */ /* 0x000fc60000000a00 */
[----:B------:R-:W-:Y:S02]  /*f4c0*/  IMAD.IADD R3, R3, 0x1, R5 ;  /* 0x0000000103037824 */ /* 0x000fe400078e0205 */
[----:B------:R-:W-:Y:S02]  /*f4d0*/  IMAD R5, R30, UR4, RZ ;  /* 0x000000041e057c24 */ /* 0x000fe4000f8e02ff */
[----:B------:R-:W-:-:S04]  /*f4e0*/  IMAD.WIDE.U32 R2, R18, UR4, R2 ;  /* 0x0000000412027c25 */ /* 0x000fc8000f8e0002 */
[----:B------:R-:W-:Y:S01]  /*f4f0*/  IMAD R5, R18, UR5, R5 ;  /* 0x0000000512057c24 */ /* 0x000fe2000f8e0205 */
[----:B------:R-:W-:Y:S02]  /*f500*/  ULDC.64 UR4, c[0x0][0x318] ;  /* 0x0000c60000047ab9 */ /* 0x000fe40000000a00 */
[----:B------:R-:W-:Y:S01]  /*f510*/  LEA R24, P0, R2, UR4, 0x1 ;  /* 0x0000000402187c11 */ /* 0x000fe2000f8008ff */
[----:B------:R-:W-:-:S05]  /*f520*/  IMAD.IADD R5, R3, 0x1, R5 ;  /* 0x0000000103057824 */ /* 0x000fca00078e0205 */
[----:B------:R-:W-:Y:S02]  /*f530*/  LEA.HI.X R25, R2, UR5, R5, 0x1, P0 ;  /* 0x0000000502197c11 */ /* 0x000fe400080f0c05 */
[----:B------:R-:W-:Y:S02]  /*f540*/  LEA R5, R27, R22, 0x3 ;  /* 0x000000161b057211 */ /* 0x000fe400078e18ff */
[----:B------:R-:W-:-:S04]  /*f550*/  SHF.L.U32 R2, R28, 0x1f, RZ ;  /* 0x0000001f1c027819 */ /* 0x000fc800000006ff */
[----:B------:R-:W0:Y:S02]  /*f560*/  SYNCS.PHASECHK.TRANS64.TRYWAIT P0, [R5+URZ+0x38840], R2 ;  /* 0x03884002050075a7 */ /* 0x000e24000800017f */
[----:B0-----:R-:W-:Y:S05]  /*f570*/  @!P0 BRA `(.L_x_253) ;  /* 0x0000003c006c8947 */ /* 0x001fea0003800000 */
.L_x_321:
[----:B------:R-:W-:Y:S05]  /*f580*/  BSYNC B0 ;  /* 0x0000000000007941 */ /* 0x000fea0003800000 */
.L_x_252:
[----:B------:R-:W2:Y:S01]  /*f590*/  LDL R9, [R1] ;  /* 0x0000000001097983 */ /* 0x000ea20000100800 */
[----:B------:R-:W-:Y:S02]  /*f5a0*/  ULDC.64 UR4, c[0x0][0x300] ;  /* 0x0000c00000047ab9 */ /* 0x000fe40000000a00 */
[----:B------:R-:W-:Y:S01]  /*f5b0*/  IMAD R6, R6, UR4, RZ ;  /* 0x0000000406067c24 */ /* 0x000fe2000f8e02ff */
[----:B------:R-:W1:Y:S01]  /*f5c0*/  S2R R8, SR_TID.X ;  /* 0x0000000000087919 */ /* 0x000e620000002100 */
[----:B0-----:R-:W-:-:S04]  /*f5d0*/  IMAD.WIDE.U32 R2, R0, UR4, RZ ;  /* 0x0000000400027c25 */ /* 0x001fc8000f8e00ff */
[----:B------:R-:W-:Y:S01]  /*f5e0*/  IMAD R6, R0, UR5, R6 ;  /* 0x0000000500067c24 */ /* 0x000fe2000f8e0206 */
[----:B------:R-:W-:Y:S02]  /*f5f0*/  ULDC.64 UR4, c[0x0][0x310] ;  /* 0x0000c40000047ab9 */ /* 0x000fe40000000a00 */
[----:B------:R-:W-:Y:S02]  /*f600*/  IMAD R7, R7, UR4, RZ ;  /* 0x0000000407077c24 */ /* 0x000fe4000f8e02ff */
[----:B------:R-:W-:Y:S02]  /*f610*/  IMAD.IADD R3, R3, 0x1, R6 ;  /* 0x0000000103037824 */ /* 0x000fe400078e0206 */
        /* <DEDUP_REMOVED lines=8> */
[----:B------:R-:W-:Y:S02]  /*f6a0*/  IMAD R7, R27, 0x5000, R32 ;  /* 0x000050001b077824 */ /* 0x000fe400078e0220 */
[----:B------:R-:W-:Y:S01]  /*f6b0*/  IMAD.IADD R6, R3, 0x1, R0 ;  /* 0x0000000103067824 */ /* 0x000fe200078e0200 */
[----:B------:R-:W-:Y:S01]  /*f6c0*/  LEA R0, P0, R2, UR4, 0x1 ;  /* 0x0000000402007c11 */ /* 0x000fe2000f8008ff */
[----:B------:R-:W-:Y:S01]  /*f6d0*/  UMOV UR4, 0xffffffff ;  /* 0xffffffff00047882 */ /* 0x000fe20000000000 */
[----:B-1----:R-:W-:Y:S02]  /*f6e0*/  LOP3.LUT R8, R8, 0x7f, RZ, 0xc0, !PT ;  /* 0x0000007f08087812 */ /* 0x002fe400078ec0ff */
[----:B------:R-:W-:Y:S02]  /*f6f0*/  LEA.HI.X R6, R2, UR5, R6, 0x1, P0 ;  /* 0x0000000502067c11 */ /* 0x000fe400080f0c06 */
[----:B------:R-:W-:Y:S01]  /*f700*/  SHF.R.U32.HI R8, RZ, 0x3, R8 ;  /* 0x00000003ff087819 */ /* 0x000fe20000011608 */
[----:B--2---:R-:W-:-:S04]  /*f710*/  IMAD R4, R26, -0x50, R9 ;  /* 0xffffffb01a047824 */ /* 0x004fc800078e0209 */
[----:B------:R-:W-:-:S05]  /*f720*/  IMAD.IADD R4, R4, 0x1, -R8 ;  /* 0x0000000104047824 */ /* 0x000fca00078e0a08 */
[----:B------:R-:W-:Y:S01]  /*f730*/  ISETP.GE.AND P0, PT, R4, 0x1, PT ;  /* 0x000000010400780c */ /* 0x000fe20003f06270 */
[----:B------:R-:W-:-:S12]  /*f740*/  BRA.DIV UR4, `(.L_x_254) ;  /* 0x0000003e040c7947 */ /* 0x000fd8000b800000 */
[----:B------:R-:W0:Y:S01]  /*f750*/  SHFL.IDX PT, R3, R0, RZ, 0x181f ;  /* 0x00181fff00037589 */ /* 0x000e2200000e0000 */
[----:B------:R-:W-:Y:S01]  /*f760*/  LOP3.LUT P5, RZ, R23, 0x10, RZ, 0xc0, !PT ;  /* 0x0000001017ff7812 */ /* 0x000fe200078ac0ff */
[----:B------:R-:W-:Y:S01]  /*f770*/  @P0 IMAD R9, R7, 0x2, R22 ;  /* 0x0000000207090824 */ /* 0x000fe200078e0216 */
[C---:B------:R-:W-:Y:S01]  /*f780*/  LOP3.LUT P4, RZ, R23.reuse, 0x8, RZ, 0xc0, !PT ;  /* 0x0000000817ff7812 */ /* 0x040fe2000788c0ff */
[----:B------:R-:W1:Y:S01]  /*f790*/  SHFL.IDX PT, R2, R6, RZ, 0x181f ;  /* 0x00181fff06027589 */ /* 0x000e6200000e0000 */
[C---:B------:R-:W-:Y:S02]  /*f7a0*/  LOP3.LUT P3, RZ, R23.reuse, 0x4, RZ, 0xc0, !PT ;  /* 0x0000000417ff7812 */ /* 0x040fe4000786c0ff */
[----:B------:R-:W-:Y:S01]  /*f7b0*/  LOP3.LUT P2, RZ, R23, 0x2, RZ, 0xc0, !PT ;  /* 0x0000000217ff7812 */ /* 0x000fe2000784c0ff */
[----:B------:R-:W-:Y:S01]  /*f7c0*/  SHFL.IDX PT, R8, R6, 0x1, 0x181f ;  /* 0x00381f0006087f89 */ /* 0x000fe200000e0000 */
[----:B0-----:R-:W-:-:S05]  /*f7d0*/  @P0 LEA R3, P1, R33, R3, 0x1 ;  /* 0x0000000321030211 */ /* 0x001fca00078208ff */
[----:B-1----:R-:W-:-:S05]  /*f7e0*/  @P0 IMAD.X R2, RZ, RZ, R2, P1 ;  /* 0x000000ffff020224 */ /* 0x002fca00008e0602 */
[----:B------:R-:W-:-:S04]  /*f7f0*/  @P0 LOP3.LUT R3, R3, R2, RZ, 0x3c, !PT ;  /* 0x0000000203030212 */ /* 0x000fc800078e3cff */
[----:B------:R-:W-:-:S04]  /*f800*/  @P0 LOP3.LUT R2, R3, R2, RZ, 0x3c, !PT ;  /* 0x0000000203020212 */ /* 0x000fc800078e3cff */
[----:B------:R-:W-:-:S05]  /*f810*/  @P0 LOP3.LUT R3, R3, R2, RZ, 0x3c, !PT ;  /* 0x0000000203030212 */ /* 0x000fca00078e3cff */
[----:B------:R-:W-:Y:S04]  /*f820*/  @P0 LDGSTS.E.BYPASS.LTC128B.128 [R9+0x24400], desc[UR36][R2.64], !P5 ;  /* 0x2440000002090fae */ /* 0x000fe8000e901d64 */
[----:B------:R-:W-:Y:S04]  /*f830*/  @P0 LDGSTS.E.BYPASS.LTC128B.128 [R9+0x26c00], desc[UR36][R2.64+0x80], !P4 ;  /* 0x26c0008002090fae */ /* 0x000fe8000e101d64 */
[----:B------:R-:W-:Y:S04]  /*f840*/  @P0 LDGSTS.E.BYPASS.LTC128B.128 [R9+0x29400], desc[UR36][R2.64+0x100], !P3 ;  /* 0x2940010002090fae */ /* 0x000fe8000d901d64 */
[----:B------:R0:W-:Y:S01]  /*f850*/  @P0 LDGSTS.E.BYPASS.LTC128B.128 [R9+0x2bc00], desc[UR36][R2.64+0x180], !P2 ;  /* 0x2bc0018002090fae */ /* 0x0001e2000d101d64 */
[----:B------:R-:W-:-:S03]  /*f860*/  ISETP.GE.AND P0, PT, R4, 0x11, PT ;  /* 0x000000110400780c */ /* 0x000fc60003f06270 */
[----:B0-----:R-:W0:Y:S10]  /*f870*/  SHFL.IDX PT, R2, R0, 0x1, 0x181f ;  /* 0x00381f0000027f89 */ /* 0x001e3400000e0000 */
[----:B------:R-:W-:-:S02]  /*f880*/  @P0 LEA R21, R7, R22, 0x1 ;  /* 0x0000001607150211 */ /* 0x000fc400078e08ff */
[----:B0-----:R-:W-:-:S05]  /*f890*/  @P0 LEA R2, P1, R33, R2, 0x1 ;  /* 0x0000000221020211 */ /* 0x001fca00078208ff */
[----:B------:R-:W-:Y:S02]  /*f8a0*/  @P0 IMAD.X R3, RZ, RZ, R8, P1 ;  /* 0x000000ffff030224 */ /* 0x000fe400008e0608 */
[----:B------:R-:W-:Y:S04]  /*f8b0*/  SHFL.IDX PT, R8, R6, 0x2, 0x181f ;  /* 0x00581f0006087f89 */ /* 0x000fe800000e0000 */
[----:B------:R-:W-:Y:S04]  /*f8c0*/  @P0 LDGSTS.E.BYPASS.LTC128B.128 [R21+0x24c00], desc[UR36][R2.64], !P5 ;  /* 0x24c0000002150fae */ /* 0x000fe8000e901d64 */
[----:B------:R-:W-:Y:S04]  /*f8d0*/  @P0 LDGSTS.E.BYPASS.LTC128B.128 [R21+0x27400], desc[UR36][R2.64+0x80], !P4 ;  /* 0x2740008002150fae */ /* 0x000fe8000e101d64 */
[----:B------:R-:W-:Y:S04]  /*f8e0*/  @P0 LDGSTS.E.BYPASS.LTC128B.128 [R21+0x29c00], desc[UR36][R2.64+0x100], !P3 ;  /* 0x29c0010002150fae */ /* 0x000fe8000d901d64 */
[----:B------:R0:W-:Y:S01]  /*f8f0*/  @P0 LDGSTS.E.BYPASS.LTC128B.128 [R21+0x2c400], desc[UR36][R2.64+0x180], !P2 ;  /* 0x2c40018002150fae */ /* 0x0001e2000d101d64 */
[----:B------:R-:W-:-:S03]  /*f900*/  ISETP.GE.AND P0, PT, R4, 0x21, PT ;  /* 0x000000210400780c */ /* 0x000fc60003f06270 */
[----:B0-----:R-:W0:Y:S10]  /*f910*/  SHFL.IDX PT, R2, R0, 0x2, 0x181f ;  /* 0x00581f0000027f89 */ /* 0x001e3400000e0000 */
[----:B------:R-:W-:Y:S01]  /*f920*/  @P0 IMAD R9, R7, 0x2, R22 ;  /* 0x0000000207090824 */ /* 0x000fe200078e0216 */
        /* <DEDUP_REMOVED lines=10> */
[----:B------:R-:W1:Y:S01]  /*f9d0*/  SHFL.IDX PT, R0, R0, 0x4, 0x181f ;  /* 0x00981f0000007f89 */ /* 0x000e6200000e0000 */
[----:B0-----:R-:W-:-:S05]  /*f9e0*/  @P0 LEA R2, P1, R33, R2, 0x1 ;  /* 0x0000000221020211 */ /* 0x001fca00078208ff */
[----:B------:R-:W-:Y:S02]  /*f9f0*/  @P0 IMAD.X R3, RZ, RZ, R8, P1 ;  /* 0x000000ffff030224 */ /* 0x000fe400008e0608 */
[----:B------:R0:W2:Y:S04]  /*fa00*/  SHFL.IDX PT, R8, R6, 0x4, 0x181f ;  /* 0x00981f0006087f89 */ /* 0x0000a800000e0000 */
[----:B------:R0:W-:Y:S04]  /*fa10*/  @P0 LDGSTS.E.BYPASS.LTC128B.128 [R21+0x25c00], desc[UR36][R2.64], !P5 ;  /* 0x25c0000002150fae */ /* 0x0001e8000e901d64 */
[----:B------:R0:W-:Y:S04]  /*fa20*/  @P0 LDGSTS.E.BYPASS.LTC128B.128 [R21+0x28400], desc[UR36][R2.64+0x80], !P4 ;  /* 0x2840008002150fae */ /* 0x0001e8000e101d64 */
[----:B------:R0:W-:Y:S04]  /*fa30*/  @P0 LDGSTS.E.BYPASS.LTC128B.128 [R21+0x2ac00], desc[UR36][R2.64+0x100], !P3 ;  /* 0x2ac0010002150fae */ /* 0x0001e8000d901d64 */
[----:B-1----:R0:W-:Y:S02]  /*fa40*/  @P0 LDGSTS.E.BYPASS.LTC128B.128 [R21+0x2d400], desc[UR36][R2.64+0x180], !P2 ;  /* 0x2d40018002150fae */ /* 0x0021e4000d101d64 */
.L_x_333:
[----:B------:R-:W-:Y:S01]  /*fa50*/  ISETP.GE.AND P0, PT, R4, 0x41, PT ;  /* 0x000000410400780c */ /* 0x000fe20003f06270 */
[----:B------:R-:W-:-:S12]  /*fa60*/  BSSY B0, `(.L_x_255) ;  /* 0x0000010000007945 */ /* 0x000fd80003800000 */
[----:B------:R-:W-:Y:S05]  /*fa70*/  @!P0 BRA `(.L_x_256) ;  /* 0x0000000000388947 */ /* 0x000fea0003800000 */
[----:B------:R-:W-:Y:S01]  /*fa80*/  LOP3.LUT P4, RZ, R23, 0x10, RZ, 0xc0, !PT ;  /* 0x0000001017ff7812 */ /* 0x000fe2000788c0ff */
[----:B------:R-:W-:Y:S01]  /*fa90*/  IMAD R7, R7, 0x2, R22 ;  /* 0x0000000207077824 */ /* 0x000fe200078e0216 */
[C---:B------:R-:W-:Y:S02]  /*faa0*/  LOP3.LUT P3, RZ, R23.reuse, 0x8, RZ, 0xc0, !PT ;  /* 0x0000000817ff7812 */ /* 0x040fe4000786c0ff */
[C---:B------:R-:W-:Y:S02]  /*fab0*/  LOP3.LUT P2, RZ, R23.reuse, 0x4, RZ, 0xc0, !PT ;  /* 0x0000000417ff7812 */ /* 0x040fe4000784c0ff */
[----:B------:R-:W-:Y:S02]  /*fac0*/  LOP3.LUT P1, RZ, R23, 0x2, RZ, 0xc0, !PT ;  /* 0x0000000217ff7812 */ /* 0x000fe4000782c0ff */
[----:B0-----:R-:W-:-:S05]  /*fad0*/  LEA R2, P0, R33, R0, 0x1 ;  /* 0x0000000021027211 */ /* 0x001fca00078008ff */
        /* <DEDUP_REMOVED lines=8> */
.L_x_256:
[----:B------:R-:W-:Y:S05]  /*fb60*/  BSYNC B0 ;  /* 0x0000000000007941 */ /* 0x000fea0003800000 */
.L_x_255:
[----:B------:R-:W-:Y:S01]  /*fb70*/  NOP ;  /* 0x0000000000007918 */ /* 0x000fe20000000000 */
[----:B------:R-:W-:-:S13]  /*fb80*/  PLOP3.LUT P0, PT, PT, PT, PT, 0x80, 0x0 ;  /* 0x000000000000781c */ /* 0x000fda0003f0f070 */
.L_x_257:
        /* <DEDUP_REMOVED lines=10> */
.L_x_258:
[----:B------:R3:W5:Y:S01]  /*fc30*/  LDL.LU R0, [R1+0xc] ;  /* 0x00000c0001007983 */ /* 0x0007620000300800 */
[----:B------:R-:W-:Y:S01]  /*fc40*/  LOP3.LUT P0, RZ, R23, 0x80, RZ, 0xc0, !PT ;  /* 0x0000008017ff7812 */ /* 0x000fe2000780c0ff */
[----:B------:R3:W-:-:S12]  /*fc50*/  SYNCS.ARRIVE.TRANS64.A1T0 RZ, [R5+URZ+0x38830], RZ ;  /* 0x038830ff05ff79a7 */ /* 0x0007d8000810003f */
[----:B------:R-:W-:Y:S05]  /*fc60*/  WARPSYNC.ALL ;  /* 0x0000000000007948 */ /* 0x000fea0003800000 */
[----:B------:R-:W-:Y:S01]  /*fc70*/  ULDC.64 UR4, c[0x0][0x298] ;  /* 0x0000a60000047ab9 */ /* 0x000fe20000000a00 */
[----:B01----:R-:W-:Y:S01]  /*fc80*/  VIADD R2, R22, 0x14400 ;  /* 0x0001440016027836 */ /* 0x003fe20000000000 */
[----:B------:R-:W-:Y:S01]  /*fc90*/  SEL R29, R29, RZ, !P0 ;  /* 0x000000ff1d1d7207 */ /* 0x000fe20004000000 */
[----:B------:R-:W-:Y:S01]  /*fca0*/  IMAD.WIDE.U32 R6, R35, UR4, RZ ;  /* 0x0000000423067c25 */ /* 0x000fe2000f8e00ff */
[----:B------:R-:W-:Y:S01]  /*fcb0*/  BSSY B6, `(.L_x_259) ;  /* 0x000001b000067945 */ /* 0x000fe20003800000 */
[----:B------:R-:W-:Y:S01]  /*fcc0*/  BAR.SYNC.DEFER_BLOCKING 0x8, 0x180 ;  /* 0x0206000000007b1d */ /* 0x000fe20000010000 */
[----:B-----5:R-:W-:-:S02]  /*fcd0*/  SEL R0, R0, RZ, !P0 ;  /* 0x000000ff00007207 */ /* 0x020fc40004000000 */
[----:B------:R-:W-:-:S03]  /*fce0*/  LOP3.LUT P0, RZ, R2, 0x3ff, RZ, 0xc0, !PT ;  /* 0x000003ff02ff7812 */ /* 0x000fc6000780c0ff */
[----:B------:R0:W-:Y:S04]  /*fcf0*/  STL [R1+0xc], R0 ;  /* 0x00000c0001007387 */ /* 0x0001e80000100800 */
[----:B------:R1:W-:Y:S01]  /*fd00*/  STL.64 [R1+0x10], R6 ;  /* 0x0000100601007387 */ /* 0x0003e20000100a00 */
[----:B0-----:R-:W-:-:S05]  /*fd10*/  SHF.R.S32.HI R0, RZ, 0x1f, R35 ;  /* 0x0000001fff007819 */ /* 0x001fca0000011423 */
[----:B------:R-:W-:-:S04]  /*fd20*/  IMAD R0, R0, UR4, RZ ;  /* 0x0000000400007c24 */ /* 0x000fc8000f8e02ff */
[----:B------:R-:W-:-:S05]  /*fd30*/  IMAD R0, R35, UR5, R0 ;  /* 0x0000000523007c24 */ /* 0x000fca000f8e0200 */
[----:B------:R-:W-:Y:S01]  /*fd40*/  IADD3 R35, R7, R0, RZ ;  /* 0x0000000007237210 */ /* 0x000fe20007ffe0ff */
[----:B-1----:R-:W-:Y:S06]  /*fd50*/  @!P0 BRA `(.L_x_260) ;  /* 0x0000000000408947 */ /* 0x002fec0003800000 */
[----:B------:R-:W-:Y:S01]  /*fd60*/  MOV R2, 0x0 ;  /* 0x0000000000027802 */ /* 0x000fe20000000f00 */
[----:B------:R-:W-:Y:S01]  /*fd70*/  ULDC.64 UR6, c[0x4][0x138] ;  /* 0x01004e0000067ab9 */ /* 0x000fe20000000a00 */
[----:B------:R-:W-:Y:S01]  /*fd80*/  ULDC.64 UR8, c[0x4][0x140] ;  /* 0x0100500000087ab9 */ /* 0x000fe20000000a00 */
[----:B------:R-:W-:Y:S01]  /*fd90*/  ULDC.64 UR4, c[0x4][0xb0] ;  /* 0x01002c0000047ab9 */ /* 0x000fe20000000a00 */
[----:B------:R-:W-:Y:S01]  /*fda0*/  IMAD.U32 R4, RZ, RZ, UR6 ;  /* 0x00000006ff047e24 */ /* 0x000fe2000f8e00ff */
[----:B------:R-:W-:Y:S01]  /*fdb0*/  MOV R12, 0x1 ;  /* 0x00000001000c7802 */ /* 0x000fe20000000f00 */
[----:B------:R-:W0:Y:S01]  /*fdc0*/  LDC.64 R2, c[0x4][R2] ;  /* 0x0100000002027b82 */ /* 0x000e220000000a00 */
[----:B---3--:R-:W-:Y:S02]  /*fdd0*/  IMAD.U32 R5, RZ, RZ, UR7 ;  /* 0x00000007ff057e24 */ /* 0x008fe4000f8e00ff */
[----:B------:R-:W-:Y:S02]  /*fde0*/  IMAD.U32 R6, RZ, RZ, UR8 ;  /* 0x00000008ff067e24 */ /* 0x000fe4000f8e00ff */
[----:B------:R-:W-:-:S02]  /*fdf0*/  IMAD.U32 R7, RZ, RZ, UR9 ;  /* 0x00000009ff077e24 */ /* 0x000fc4000f8e00ff */
[----:B------:R-:W-:Y:S02]  /*fe00*/  IMAD.U32 R10, RZ, RZ, UR4 ;  /* 0x00000004ff0a7e24 */ /* 0x000fe4000f8e00ff */
[----:B------:R-:W-:Y:S02]  /*fe10*/  IMAD.U32 R11, RZ, RZ, UR5 ;  /* 0x00000005ff0b7e24 */ /* 0x000fe4000f8e00ff */
[----:B--2---:R-:W-:Y:S02]  /*fe20*/  IMAD.MOV.U32 R8, RZ, RZ, 0x70 ;  /* 0x00000070ff087424 */ /* 0x004fe400078e00ff */
[----:B------:R-:W-:-:S07]  /*fe30*/  IMAD.MOV.U32 R13, RZ, RZ, RZ ;  /* 0x000000ffff0d7224 */ /* 0x000fce00078e00ff */
[----:B------:R-:W-:-:S07]  /*fe40*/  LEPC R20, `(.L_x_260) ;  /* 0x000000001014794e */ /* 0x000fce0000000000 */
[----:B0-----:R-:W-:Y:S05]  /*fe50*/  CALL.ABS.NOINC R2 ;  /* 0x0000000002007343 */ /* 0x001fea0003c00000 */
.L_x_260:
[----:B------:R-:W-:Y:S05]  /*fe60*/  BSYNC B6 ;  /* 0x0000000000067941 */ /* 0x000fea0003800000 */
.L_x_259:
[----:B------:R-:W4:Y:S01]  /*fe70*/  LDL.LU R20, [R1+0xc] ;  /* 0x00000c0001147983 */ /* 0x000f220000300800 */
[----:B------:R-:W0:Y:S01]  /*fe80*/  LDC R6, c[0x0][0x448] ;  /* 0x00011200ff067b82 */ /* 0x000e220000000800 */
[----:B------:R-:W-:Y:S02]  /*fe90*/  ULDC.64 UR4, c[0x0][0x2d8] ;  /* 0x0000b60000047ab9 */ /* 0x000fe40000000a00 */
[----:B------:R-:W2:Y:S01]  /*fea0*/  LDL.LU.64 R2, [R1+0x10] ;  /* 0x0000100001027983 */ /* 0x000ea20000300a00 */
[----:B------:R-:W-:-:S03]  /*feb0*/  IMAD R0, R30, UR4, RZ ;  /* 0x000000041e007c24 */ /* 0x000fc6000f8e02ff */
[----:B------:R1:W5:Y:S01]  /*fec0*/  LDL R10, [R1+0x18] ;  /* 0x00001800010a7983 */ /* 0x0003620000100800 */
[----:B---3--:R-:W-:Y:S01]  /*fed0*/  IMAD R5, R18, UR5, R0 ;  /* 0x0000000512057c24 */ /* 0x008fe2000f8e0200 */
[----:B0-----:R-:W-:-:S13]  /*fee0*/  ISETP.NE.AND P0, PT, R6, 0x1, PT ;  /* 0x000000010600780c */ /* 0x001fda0003f05270 */
[----:B------:R-:W0:Y:S01]  /*fef0*/  @P0 LDC R4, c[0x0][0x450] ;  /* 0x00011400ff040b82 */ /* 0x000e220000000800 */
[----:B------:R-:W-:Y:S01]  /*ff00*/  LOP3.LUT R9, R33, 0x40, RZ, 0xfc, !PT ;  /* 0x0000004021097812 */ /* 0x000fe200078efcff */
[----:B----4-:R-:W-:Y:S02]  /*ff10*/  IMAD.MOV.U32 R21, RZ, RZ, R20 ;  /* 0x000000ffff157224 */ /* 0x010fe400078e0014 */
[----:B------:R-:W3:Y:S01]  /*ff20*/  S2R R20, SR_TID.X ;  /* 0x0000000000147919 */ /* 0x000ee20000002100 */
[----:B--2---:R-:W-:Y:S02]  /*ff30*/  IMAD.MOV.U32 R3, RZ, RZ, R35 ;  /* 0x000000ffff037224 */ /* 0x004fe400078e0023 */
[----:B------:R-:W-:Y:S01]  /*ff40*/  IMAD.WIDE.U32 R2, R18, UR4, R2 ;  /* 0x0000000412027c25 */ /* 0x000fe2000f8e0002 */
[----:B------:R-:W-:-:S03]  /*ff50*/  ULDC.64 UR4, c[0x0][0x2e0] ;  /* 0x0000b80000047ab9 */ /* 0x000fc60000000a00 */
[----:B------:R-:W-:Y:S02]  /*ff60*/  IMAD.IADD R3, R3, 0x1, R5 ;  /* 0x0000000103037824 */ /* 0x000fe400078e0205 */
[----:B------:R-:W2:Y:S01]  /*ff70*/  @P0 LDC R5, c[0x0][0x44c] ;  /* 0x00011300ff050b82 */ /* 0x000ea20000000800 */
[----:B------:R-:W-:Y:S02]  /*ff80*/  IMAD R0, R21, UR4, RZ ;  /* 0x0000000415007c24 */ /* 0x000fe4000f8e02ff */
[----:B------:R-:W-:-:S04]  /*ff90*/  IMAD.WIDE.U32 R2, R29, UR4, R2 ;  /* 0x000000041d027c25 */ /* 0x000fc8000f8e0002 */
[----:B------:R-:W-:Y:S01]  /*ffa0*/  IMAD R0, R29, UR5, R0 ;  /* 0x000000051d007c24 */ /* 0x000fe2000f8e0200 */
[----:B------:R-:W-:-:S03]  /*ffb0*/  ULDC.64 UR4, c[0x0][0x2d0] ;  /* 0x0000b40000047ab9 */ /* 0x000fc60000000a00 */
[----:B------:R-:W-:Y:S02]  /*ffc0*/  IMAD.IADD R3, R3, 0x1, R0 ;  /* 0x0000000103037824 */ /* 0x000fe400078e0200 */
[----:B------:R-:W-:Y:S01]  /*ffd0*/  IMAD.SHL.U32 R0, R17, 0x80, RZ ;  /* 0x0000008011007824 */ /* 0x000fe200078e00ff */
[C---:B---3--:R-:W-:Y:S01]  /*ffe0*/  LOP3.LUT R21, R20.reuse, 0x7f, RZ, 0xc0, !PT ;  /* 0x0000007f14157812 */ /* 0x048fe200078ec0ff */
[----:B------:R-:W-:-:S03]  /*fff0*/  IMAD.SHL.U32 R20, R20, 0x10, RZ ;  /* 0x0000001014147824 */ /* 0x000fc600078e00ff */
[----:B------:R-:W-:-:S04]  /*10000*/  SHF.R.U32.HI R21, RZ, 0x3, R21 ;  /* 0x00000003ff157819 */ /* 0x000fc80000011615 */
[----:B------:R-:W-:-:S04]  /*10010*/  LOP3.LUT R20, R21, 0x70, R20, 0xf8, !PT ;  /* 0x0000007015147812 */ /* 0x000fc800078ef814 */
[----:B------:R-:W-:-:S05]  /*10020*/  LOP3.LUT R7, R20, R0, RZ, 0xfc, !PT ;  /* 0x0000000014077212 */ /* 0x000fca00078efcff */
[----:B--2---:R-:W-:Y:S01]  /*10030*/  @P0 IMAD.HI.U32 R8, R7, R5, RZ ;  /* 0x0000000507080227 */ /* 0x004fe200078e00ff */
[----:B------:R-:W-:-:S04]  /*10040*/  MOV R5, R7 ;  /* 0x0000000700057202 */ /* 0x000fc80000000f00 */
[----:B0-----:R-:W-:Y:S01]  /*10050*/  @P0 SHF.R.U32.HI R5, RZ, R4, R8 ;  /* 0x00000004ff050219 */ /* 0x001fe20000011608 */
[----:B------:R-:W0:Y:S04]  /*10060*/  S2R R20, SR_TID.X ;  /* 0x0000000000147919 */ /* 0x000e280000002100 */
[----:B------:R-:W-:-:S04]  /*10070*/  IMAD.MOV R4, RZ, RZ, -R5 ;  /* 0x000000ffff047224 */ /* 0x000fc800078e0a05 */
[----:B------:R-:W-:Y:S01]  /*10080*/  IMAD R4, R6, R4, R7 ;  /* 0x0000000406047224 */ /* 0x000fe200078e0207 */
[----:B------:R-:W-:Y:S01]  /*10090*/  SHF.R.S32.HI R7, RZ, 0x1f, R5 ;  /* 0x0000001fff077819 */ /* 0x000fe20000011405 */
[----:B------:R-:W-:-:S04]  /*100a0*/  IMAD.WIDE.U32 R2, R5, UR4, R2 ;  /* 0x0000000405027c25 */ /* 0x000fc8000f8e0002 */
[----:B------:R-:W-:-:S04]  /*100b0*/  IMAD R7, R7, UR4, RZ ;  /* 0x0000000407077c24 */ /* 0x000fc8000f8e02ff */
[----:B------:R-:W-:Y:S01]  /*100c0*/  IMAD R7, R5, UR5, R7 ;  /* 0x0000000505077c24 */ /* 0x000fe2000f8e0207 */
[----:B------:R-:W-:Y:S01]  /*100d0*/  SHF.R.S32.HI R5, RZ, 0x1f, R4 ;  /* 0x0000001fff057819 */ /* 0x000fe20000011404 */
[----:B------:R-:W-:Y:S02]  /*100e0*/  ULDC.64 UR4, c[0x0][0x2c8] ;  /* 0x0000b20000047ab9 */ /* 0x000fe40000000a00 */
[----:B------:R-:W-:Y:S02]  /*100f0*/  IMAD.IADD R3, R3, 0x1, R7 ;  /* 0x0000000103037824 */ /* 0x000fe400078e0207 */
[----:B------:R-:W-:Y:S02]  /*10100*/  IMAD R5, R5, UR4, RZ ;  /* 0x0000000405057c24 */ /* 0x000fe4000f8e02ff */
[----:B------:R-:W-:-:S04]  /*10110*/  IMAD.WIDE.U32 R2, R4, UR4, R2 ;  /* 0x0000000404027c25 */ /* 0x000fc8000f8e0002 */
[----:B------:R-:W-:Y:S01]  /*10120*/  IMAD R5, R4, UR5, R5 ;  /* 0x0000000504057c24 */ /* 0x000fe2000f8e0205 */
[----:B------:R-:W-:-:S03]  /*10130*/  ULDC.64 UR4, c[0x0][0x280] ;  /* 0x0000a00000047ab9 */ /* 0x000fc60000000a00 */
[----:B------:R-:W-:Y:S01]  /*10140*/  IMAD.IADD R3, R3, 0x1, R5 ;  /* 0x0000000103037824 */ /* 0x000fe200078e0205 */
[----:B------:R-:W-:Y:S01]  /*10150*/  LEA R5, P0, R2, UR4, 0x1 ;  /* 0x0000000402057c11 */ /* 0x000fe2000f8008ff */
[----:B------:R-:W-:Y:S01]  /*10160*/  ULDC UR4, c[0x0][0x2b8] ;  /* 0x0000ae0000047ab9 */ /* 0x000fe20000000800 */
[----:B0-----:R-:W-:Y:S02]  /*10170*/  LOP3.LUT R20, R20, 0x7f, RZ, 0xc0, !PT ;  /* 0x0000007f14147812 */ /* 0x001fe400078ec0ff */
[----:B------:R-:W-:Y:S01]  /*10180*/  LEA.HI.X R4, R2, UR5, R3, 0x1, P0 ;  /* 0x0000000502047c11 */ /* 0x000fe200080f0c03 */
[----:B------:R-:W-:Y:S01]  /*10190*/  UMOV UR5, 0xffffffff ;  /* 0xffffffff00057882 */ /* 0x000fe20000000000 */
[----:B------:R-:W-:Y:S02]  /*101a0*/  ISETP.GE.AND P4, PT, R33, UR4, PT ;  /* 0x0000000421007c0c */ /* 0x000fe4000bf86270 */
[----:B------:R-:W-:Y:S02]  /*101b0*/  ISETP.GE.AND P3, PT, R9, UR4, PT ;  /* 0x0000000409007c0c */ /* 0x000fe4000bf66270 */
[----:B------:R-:W-:-:S02]  /*101c0*/  ISETP.GE.AND P2, PT, R37, UR4, PT ;  /* 0x0000000425007c0c */ /* 0x000fc4000bf46270 */
[----:B------:R-:W-:Y:S02]  /*101d0*/  ISETP.GE.AND P1, PT, R36, UR4, PT ;  /* 0x0000000424007c0c */ /* 0x000fe4000bf26270 */
[----:B------:R-:W-:Y:S01]  /*101e0*/  SHF.R.U32.HI R9, RZ, 0x3, R20 ;  /* 0x00000003ff097819 */ /* 0x000fe20000011614 */
[----:B-1----:R-:W-:Y:S10]  /*101f0*/  BRA.DIV UR5, `(.L_x_261) ;  /* 0x0000003a05247947 */ /* 0x002ff4000b800000 */
[----:B------:R-:W0:Y:S01]  /*10200*/  SHFL.IDX PT, R14, R5, RZ, 0x181f ;  /* 0x00181fff050e7589 */ /* 0x000e2200000e0000 */
[----:B-----5:R-:W-:Y:S02]  /*10210*/  IMAD R6, R10, R6, RZ ;  /* 0x000000060a067224 */ /* 0x020fe400078e02ff */
[----:B------:R-:W-:Y:S01]  /*10220*/  IMAD.IADD R0, R9, 0x1, R0 ;  /* 0x0000000109007824 */ /* 0x000fe200078e0200 */
[----:B------:R-:W1:Y:S03]  /*10230*/  SHFL.IDX PT, R2, R4, RZ, 0x181f ;  /* 0x00181fff04027589 */ /* 0x000e6600000e0000 */
[C---:B------:R-:W-:Y:S01]  /*10240*/  VIADD R7, R0.reuse, 0x10 ;  /* 0x0000001000077836 */ /* 0x040fe20000000000 */
[----:B------:R-:W-:-:S13]  /*10250*/  ISETP.GE.AND P0, PT, R0, R6, PT ;  /* 0x000000060000720c */ /* 0x000fda0003f06270 */
[----:B0-----:R-:W-:-:S05]  /*10260*/  @!P0 LEA R14, P5, R33, R14, 0x1 ;  /* 0x0000000e210e8211 */ /* 0x001fca00078a08ff */
[----:B-1----:R-:W-:Y:S02]  /*10270*/  @!P0 IMAD.X R3, RZ, RZ, R2, P5 ;  /* 0x000000ffff038224 */ /* 0x002fe400028e0602 */
[----:B------:R-:W-:Y:S02]  /*10280*/  @!P0 IMAD.MOV.U32 R2, RZ, RZ, R14 ;  /* 0x000000ffff028224 */ /* 0x000fe400078e000e */
[----:B------:R-:W0:Y:S04]  /*10290*/  SHFL.IDX PT, R14, R5, 0x1, 0x181f ;  /* 0x00381f00050e7f89 */ /* 0x000e2800000e0000 */
[----:B------:R-:W-:Y:S04]  /*102a0*/  @!P0 LDGSTS.E.BYPASS.LTC128B.128 [R34+0x14400], desc[UR36][R2.64], !P4 ;  /* 0x1440000002228fae */ /* 0x000fe8000e101d64 */
[----:B------:R-:W-:Y:S04]  /*102b0*/  @!P0 LDGSTS.E.BYPASS.LTC128B.128 [R34+0x18400], desc[UR36][R2.64+0x80], !P3 ;  /* 0x1840008002228fae */ /* 0x000fe8000d901d64 */
[----:B------:R-:W-:Y:S04]  /*102c0*/  @!P0 LDGSTS.E.BYPASS.LTC128B.128 [R34+0x1c400], desc[UR36][R2.64+0x100], !P2 ;  /* 0x1c40010002228fae */ /* 0x000fe8000d101d64 */
[----:B------:R1:W-:Y:S01]  /*102d0*/  @!P0 LDGSTS.E.BYPASS.LTC128B.128 [R34+0x20400], desc[UR36][R2.64+0x180], !P1 ;  /* 0x2040018002228fae */ /* 0x0003e2000c901d64 */
[----:B------:R-:W-:-:S03]  /*102e0*/  ISETP.GE.AND P0, PT, R7, R6, PT ;  /* 0x000000060700720c */ /* 0x000fc60003f06270 */
[----:B-1----:R-:W1:Y:S10]  /*102f0*/  SHFL.IDX PT, R2, R4, 0x1, 0x181f ;  /* 0x00381f0004027f89 */ /* 0x002e7400000e0000 */
[----:B0-----:R-:W-:-:S04]  /*10300*/  @!P0 LEA R14, P5, R33, R14, 0x1 ;  /* 0x0000000e210e8211 */ /* 0x001fc800078a08ff */
[----:B-1----:R-:W-:Y:S01]  /*10310*/  @!P0 IADD3.X R7, RZ, R2, RZ, P5, !PT ;  /* 0x00000002ff078210 */ /* 0x002fe20002ffe4ff */
[----:B------:R-:W-:Y:S02]  /*10320*/  @!P0 IMAD.MOV.U32 R2, RZ, RZ, R14 ;  /* 0x000000ffff028224 */ /* 0x000fe400078e000e */
[----:B------:R-:W0:Y:S02]  /*10330*/  SHFL.IDX PT, R14, R5, 0x2, 0x181f ;  /* 0x00581f00050e7f89 */ /* 0x000e2400000e0000 */
[----:B------:R-:W-:Y:S02]  /*10340*/  @!P0 IMAD.MOV.U32 R3, RZ, RZ, R7 ;  /* 0x000000ffff038224 */ /* 0x000fe400078e0007 */
[----:B------:R-:W-:-:S03]  /*10350*/  VIADD R7, R0, 0x20 ;  /* 0x0000002000077836 */ /* 0x000fc60000000000 */
[----:B------:R-:W-:Y:S04]  /*10360*/  @!P0 LDGSTS.E.BYPASS.LTC128B.128 [R34+0x14c00], desc[UR36][R2.64], !P4 ;  /* 0x14c0000002228fae */ /* 0x000fe8000e101d64 */
[----:B------:R-:W-:Y:S04]  /*10370*/  @!P0 LDGSTS.E.BYPASS.LTC128B.128 [R34+0x18c00], desc[UR36][R2.64+0x80], !P3 ;  /* 0x18c0008002228fae */ /* 0x000fe8000d901d64 */
[----:B------:R-:W-:Y:S04]  /*10380*/  @!P0 LDGSTS.E.BYPASS.LTC128B.128 [R34+0x1cc00], desc[UR36][R2.64+0x100], !P2 ;  /* 0x1cc0010002228fae */ /* 0x000fe8000d101d64 */
[----:B------:R1:W-:Y:S01]  /*10390*/  @!P0 LDGSTS.E.BYPASS.LTC128B.128 [R34+0x20c00], desc[UR36][R2.64+0x180], !P1 ;  /* 0x20c0018002228fae */ /* 0x0003e2000c901d64 */
[----:B------:R-:W-:-:S03]  /*103a0*/  ISETP.GE.AND P0, PT, R7, R6, PT ;  /* 0x000000060700720c */ /* 0x000fc60003f06270 */
[----:B-1----:R-:W1:Y:S10]  /*103b0*/  SHFL.IDX PT, R2, R4, 0x2, 0x181f ;  /* 0x00581f0004027f89 */ /* 0x002e7400000e0000 */
[----:B0-----:R-:W-:-:S05]  /*103c0*/  @!P0 LEA R14, P5, R33, R14, 0x1 ;  /* 0x0000000e210e8211 */ /* 0x001fca00078a08ff */
[----:B-1----:R-:W-:Y:S02]  /*103d0*/  @!P0 IMAD.X R7, RZ, RZ, R2, P5 ;  /* 0x000000ffff078224 */ /* 0x002fe400028e0602 */
[----:B------:R-:W-:Y:S02]  /*103e0*/  @!P0 IMAD.MOV.U32 R2, RZ, RZ, R14 ;  /* 0x000000ffff028224 */ /* 0x000fe400078e000e */
[----:B------:R-:W-:Y:S01]  /*103f0*/  @!P0 IMAD.MOV.U32 R3, RZ, RZ, R7 ;  /* 0x000000ffff038224 */ /* 0x000fe200078e0007 */
[----:B------:R-:W0:Y:S01]  /*10400*/  SHFL.IDX PT, R14, R5, 0x3, 0x181f ;  /* 0x00781f00050e7f89 */ /* 0x000e2200000e0000 */
[----:B------:R-:W-:-:S03]  /*10410*/  VIADD R7, R0, 0x30 ;  /* 0x0000003000077836 */ /* 0x000fc60000000000 */
        /* <DEDUP_REMOVED lines=46> */
[----:B------:R0:W1:Y:S04]  /*10700*/  SHFL.IDX PT, R14, R5, 0x7, 0x181f ;  /* 0x00f81f00050e7f89 */ /* 0x00006800000e0000 */
[----:B------:R0:W-:Y:S04]  /*10710*/  @!P0 LDGSTS.E.BYPASS.LTC128B.128 [R34+0x17400], desc[UR36][R2.64], !P4 ;  /* 0x1740000002228fae */ /* 0x0001e8000e101d64 */
[----:B------:R0:W-:Y:S04]  /*10720*/  @!P0 LDGSTS.E.BYPASS.LTC128B.128 [R34+0x1b400], desc[UR36][R2.64+0x80], !P3 ;  /* 0x1b40008002228fae */ /* 0x0001e8000d901d64 */
[----:B------:R0:W-:Y:S04]  /*10730*/  @!P0 LDGSTS.E.BYPASS.LTC128B.128 [R34+0x1f400], desc[UR36][R2.64+0x100], !P2 ;  /* 0x1f40010002228fae */ /* 0x0001e8000d101d64 */
[----:B------:R0:W-:Y:S04]  /*10740*/  @!P0 LDGSTS.E.BYPASS.LTC128B.128 [R34+0x23400], desc[UR36][R2.64+0x180], !P1 ;  /* 0x2340018002228fae */ /* 0x0001e8000c901d64 */
[----:B------:R0:W2:Y:S02]  /*10750*/  SHFL.IDX PT, R7, R4, 0x7, 0x181f ;  /* 0x00f81f0004077f89 */ /* 0x0000a400000e0000 */
.L_x_350:
[----:B0-----:R-:W-:Y:S01]  /*10760*/  VIADD R3, R0, 0x70 ;  /* 0x0000007000037836 */ /* 0x001fe20000000000 */
[----:B------:R-:W-:Y:S04]  /*10770*/  BSSY B0, `(.L_x_262) ;  /* 0x000000c000007945 */ /* 0x000fe80003800000 */
[----:B------:R-:W-:-:S13]  /*10780*/  ISETP.GE.AND P0, PT, R3, R6, PT ;  /* 0x000000060300720c */ /* 0x000fda0003f06270 */
[----:B------:R-:W-:Y:S05]  /*10790*/  @P0 BRA `(.L_x_263) ;  /* 0x0000000000240947 */ /* 0x000fea0003800000 */
[----:B-1----:R-:W-:-:S04]  /*107a0*/  LEA R2, P0, R33, R14, 0x1 ;  /* 0x0000000e21027211 */ /* 0x002fc800078008ff */
[----:B--2---:R-:W-:-:S05]  /*107b0*/  IADD3.X R3, RZ, R7, RZ, P0, !PT ;  /* 0x00000007ff037210 */ /* 0x004fca00007fe4ff */
[----:B------:R-:W-:Y:S01]  /*107c0*/  @!PT LDS RZ, [RZ] ;  /* 0x00000000fffff984 */ /* 0x000fe20000000800 */
[----:B------:R-:W-:Y:S01]  /*107d0*/  @!PT LDS RZ, [RZ] ;  /* 0x00000000fffff984 */ /* 0x000fe20000000800 */
[----:B------:R-:W-:Y:S01]  /*107e0*/  @!PT LDS RZ, [RZ] ;  /* 0x00000000fffff984 */ /* 0x000fe20000000800 */
[----:B------:R0:W-:Y:S04]  /*107f0*/  LDGSTS.E.BYPASS.LTC128B.128 [R34+0x17c00], desc[UR36][R2.64], !P4 ;  /* 0x17c0000002227fae */ /* 0x0001e8000e101d64 */
[----:B------:R0:W-:Y:S04]  /*10800*/  LDGSTS.E.BYPASS.LTC128B.128 [R34+0x1bc00], desc[UR36][R2.64+0x80], !P3 ;  /* 0x1bc0008002227fae */ /* 0x0001e8000d901d64 */
[----:B------:R0:W-:Y:S04]  /*10810*/  LDGSTS.E.BYPASS.LTC128B.128 [R34+0x1fc00], desc[UR36][R2.64+0x100], !P2 ;  /* 0x1fc0010002227fae */ /* 0x0001e8000d101d64 */
[----:B------:R0:W-:Y:S02]  /*10820*/  LDGSTS.E.BYPASS.LTC128B.128 [R34+0x23c00], desc[UR36][R2.64+0x180], !P1 ;  /* 0x23c0018002227fae */ /* 0x0001e4000c901d64 */
.L_x_263:
[----:B------:R-:W-:Y:S05]  /*10830*/  BSYNC B0 ;  /* 0x0000000000007941 */ /* 0x000fea0003800000 */
.L_x_262:
[----:B------:R-:W-:Y:S01]  /*10840*/  NOP ;  /* 0x0000000000007918 */ /* 0x000fe20000000000 */
[----:B------:R-:W-:-:S13]  /*10850*/  PLOP3.LUT P0, PT, PT, PT, PT, 0x80, 0x0 ;  /* 0x000000000000781c */ /* 0x000fda0003f0f070 */
.L_x_264:
[----:B------:R-:W-:Y:S02]  /*10860*/  PLOP3.LUT P1, PT, P1, P0, PT, 0xa2, 0x0 ;  /* 0x000000000000781c */ /* 0x000fe40000f21472 */
[----:B------:R-:W-:-:S08]  /*10870*/  @P0 R2UR P1, UR4, R22 ;  /* 0x00000000160402ca */ /* 0x000fd00000020000 */
[----:B------:R-:W-:-:S05]  /*10880*/  @P0 PLOP3.LUT P0, PT, P1, PT, PT, 0x80, 0x0 ;  /* 0x000000000000081c */ /* 0x000fca0000f0f070 */
[----:B------:R-:W-:Y:S01]  /*10890*/  @!P1 SYNCS.ARRIVE.TRANS64.RED.A0T1 RZ, [UR4+0x38800], RZ ;  /* 0x038800ffffff99a7 */ /* 0x000fe20008200404 */
[----:B------:R-:W-:Y:S07]  /*108a0*/  @!P1 ARRIVES.LDGSTSBAR.64.TRANSCNT [UR4+0x38800] ;  /* 0x03880000ff0099b0 */ /* 0x000fee0008000a84 */
[----:B------:R-:W-:Y:S05]  /*108b0*/  @P0 BRA.U.ANY `(.L_x_264) ;  /* 0xfffffffd00e80947 */ /* 0x000fea000393ffff */
[----:B0-----:R-:W3:Y:S02]  /*108c0*/  LDL.LU R2, [R1+0x1c] ;  /* 0x00001c0001027983 */ /* 0x001ee40000300800 */
[----:B---3--:R-:W-:-:S05]  /*108d0*/  VIADD R2, R2, 0x1 ;  /* 0x0000000102027836 */ /* 0x008fca0000000000 */
[----:B------:R0:W-:Y:S01]  /*108e0*/  STL [R1+0x1c], R2 ;  /* 0x00001c0201007387 */ /* 0x0001e20000100800 */
[----:B------:R-:W-:-:S04]  /*108f0*/  LEA.HI R0, R2, R2, RZ, 0x1 ;  /* 0x0000000202007211 */ /* 0x000fc800078f08ff */
[----:B------:R-:W-:-:S05]  /*10900*/  LOP3.LUT R0, R0, 0xfffffffe, RZ, 0xc0, !PT ;  /* 0xfffffffe00007812 */ /* 0x000fca00078ec0ff */
[----:B------:R-:W-:-:S05]  /*10910*/  IMAD.IADD R0, R2, 0x1, -R0 ;  /* 0x0000000102007824 */ /* 0x000fca00078e0a00 */
[----:B------:R-:W-:Y:S01]  /*10920*/  SHF.L.U32 R3, R0, 0x1f, RZ ;  /* 0x0000001f00037819 */ /* 0x000fe200000006ff */
[----:B------:R-:W-:Y:S01]  /*10930*/  NOP ;  /* 0x0000000000007918 */ /* 0x000fe20000000000 */
[----:B------:R0:W-:Y:S01]  /*10940*/  SYNCS.ARRIVE.TRANS64.A1T0 RZ, [R22+URZ+0x38800], RZ ;  /* 0x038800ff16ff79a7 */ /* 0x0001e2000810003f */
[----:B------:R-:W-:Y:S01]  /*10950*/  BSSY B0, `(.L_x_265) ;  /* 0x0000003000007945 */ /* 0x000fe20003800000 */
[----:B------:R-:W3:Y:S03]  /*10960*/  SYNCS.PHASECHK.TRANS64.TRYWAIT P0, [R22+URZ+0x38820], R3 ;  /* 0x03882003160075a7 */ /* 0x000ee6000800017f */
[----:B0--3--:R-:W-:Y:S05]  /*10970*/  @!P0 BRA `(.L_x_266) ;  /* 0x0000003800fc8947 */ /* 0x009fea0003800000 */
.L_x_351:
[----:B------:R-:W-:Y:S05]  /*10980*/  BSYNC B0 ;  /* 0x0000000000007941 */ /* 0x000fea0003800000 */
.L_x_265:
[----:B------:R-:W3:Y:S01]  /*10990*/  LDL R0, [R1] ;  /* 0x0000000001007983 */ /* 0x000ee20000100800 */
[----:B------:R-:W-:Y:S01]  /*109a0*/  BSSY B0, `(.L_x_267) ;  /* 0x0000116000007945 */ /* 0x000fe20003800000 */
[----:B---3--:R-:W-:-:S13]  /*109b0*/  ISETP.GE.AND P0, PT, R0, 0x51, PT ;  /* 0x000000510000780c */ /* 0x008fda0003f06270 */
[----:B------:R-:W-:Y:S05]  /*109c0*/  @!P0 BRA `(.L_x_268) ;  /* 0x00000010004c8947 */ /* 0x000fea0003800000 */
[----:B------:R-:W3:Y:S01]  /*109d0*/  LDL.LU R0, [R1+0x20] ;  /* 0x0000200001007983 */ /* 0x000ee20000300800 */
[C---:B------:R-:W-:Y:S01]  /*109e0*/  LOP3.LUT R2, R33.reuse, 0x40, RZ, 0xfc, !PT ;  /* 0x0000004021027812 */ /* 0x040fe200078efcff */
[----:B------:R-:W-:Y:S01]  /*109f0*/  ULDC UR4, c[0x0][0x2f4] ;  /* 0x0000bd0000047ab9 */ /* 0x000fe20000000800 */
[----:B------:R-:W-:Y:S01]  /*10a00*/  IMAD.MOV.U32 R17, RZ, RZ, R28 ;  /* 0x000000ffff117224 */ /* 0x000fe200078e001c */
[----:B------:R-:W-:Y:S01]  /*10a10*/  ISETP.GE.AND P4, PT, R33, UR4, PT ;  /* 0x0000000421007c0c */ /* 0x000fe2000bf86270 */
[----:B--2---:R-:W-:Y:S01]  /*10a20*/  IMAD.MOV.U32 R7, RZ, RZ, R27 ;  /* 0x000000ffff077224 */ /* 0x004fe200078e001b */
[----:B------:R-:W-:Y:S01]  /*10a30*/  ISETP.GE.AND P3, PT, R2, UR4, PT ;  /* 0x0000000402007c0c */ /* 0x000fe2000bf66270 */
[----:B------:R-:W-:Y:S01]  /*10a40*/  IMAD.MOV.U32 R29, RZ, RZ, R26 ;  /* 0x000000ffff1d7224 */ /* 0x000fe200078e001a */
[----:B------:R-:W-:Y:S02]  /*10a50*/  ISETP.GE.AND P2, PT, R37, UR4, PT ;  /* 0x0000000425007c0c */ /* 0x000fe4000bf46270 */
[----:B------:R-:W-:Y:S01]  /*10a60*/  ISETP.GE.AND P1, PT, R36, UR4, PT ;  /* 0x0000000424007c0c */ /* 0x000fe2000bf26270 */
[----:B---3--:R-:W-:-:S12]  /*10a70*/  VIADD R0, R0, 0xfffffffe ;  /* 0xfffffffe00007836 */ /* 0x008fd80000000000 */
.L_x_281:
[----:B------:R-:W2:Y:S04]  /*10a80*/  LDL R6, [R1+0x4] ;  /* 0x0000040001067983 */ /* 0x000ea80000100800 */
[----:B------:R-:W3:Y:S01]  /*10a90*/  LDL R8, [R1+0x8] ;  /* 0x0000080001087983 */ /* 0x000ee20000100800 */
[----:B------:R-:W4:Y:S01]  /*10aa0*/  S2R R2, SR_TID.X ;  /* 0x0000000000027919 */ /* 0x000f220000002100 */
[----:B------:R-:W1:Y:S01]  /*10ab0*/  S2R R4, SR_TID.X ;  /* 0x0000000000047919 */ /* 0x000e620000002100 */
[----:B----4-:R-:W-:-:S04]  /*10ac0*/  LOP3.LUT R2, R2, 0x7f, RZ, 0xc0, !PT ;  /* 0x0000007f02027812 */ /* 0x010fc800078ec0ff */
[----:B0-----:R-:W-:Y:S02]  /*10ad0*/  SHF.R.U32.HI R3, RZ, 0x3, R2 ;  /* 0x00000003ff037819 */ /* 0x001fe40000011602 */
[----:B------:R-:W0:Y:S01]  /*10ae0*/  LDC R2, c[0x0][0x430] ;  /* 0x00010c00ff027b82 */ /* 0x000e220000000800 */
[----:B-1----:R-:W-:-:S05]  /*10af0*/  IMAD.SHL.U32 R9, R4, 0x10, RZ ;  /* 0x0000001004097824 */ /* 0x002fca00078e00ff */
[----:B------:R-:W-:-:S04]  /*10b00*/  LOP3.LUT R9, R3, 0x70, R9, 0xf8, !PT ;  /* 0x0000007003097812 */ /* 0x000fc800078ef809 */
[----:B------:R-:W-:-:S13]  /*10b10*/  ISETP.GT.U32.AND P6, PT, R9, 0x4f, PT ;  /* 0x0000004f0900780c */ /* 0x000fda0003fc4070 */
[----:B------:R-:W3:Y:S01]  /*10b20*/  @!P6 LDC.64 R4, c[0x0][0x428] ;  /* 0x00010a00ff04eb82 */ /* 0x000ee20000000a00 */
[----:B0-----:R-:W-:-:S13]  /*10b30*/  ISETP.NE.AND P0, PT, R2, 0x1, PT ;  /* 0x000000010200780c */ /* 0x001fda0003f05270 */
[----:B------:R-:W0:Y:S08]  /*10b40*/  @P0 LDC R3, c[0x0][0x434] ;  /* 0x00010d00ff030b82 */ /* 0x000e300000000800 */
[----:B------:R-:W1:Y:S01]  /*10b50*/  @P0 LDC R2, c[0x0][0x438] ;  /* 0x00010e00ff020b82 */ /* 0x000e620000000800 */
[----:B--2---:R-:W-:-:S05]  /*10b60*/  IMAD R6, R0, 0x50, R6 ;  /* 0x0000005000067824 */ /* 0x004fca00078e0206 */
[----:B------:R-:W-:-:S05]  /*10b70*/  IADD3 R6, R9, R6, RZ ;  /* 0x0000000609067210 */ /* 0x000fca0007ffe0ff */
[----:B0-----:R-:W-:-:S04]  /*10b80*/  @P0 IMAD.HI.U32 R3, R6, R3, RZ ;  /* 0x0000000306030227 */ /* 0x001fc800078e00ff */
[----:B------:R-:W-:Y:S01]  /*10b90*/  IMAD.MOV.U32 R10, RZ, RZ, R6 ;  /* 0x000000ffff0a7224 */ /* 0x000fe200078e0006 */
[----:B-1----:R-:W-:Y:S01]  /*10ba0*/  @P0 SHF.R.U32.HI R10, RZ, R2, R3 ;  /* 0x00000002ff0a0219 */ /* 0x002fe20000011603 */
[----:B---3--:R-:W-:Y:S02]  /*10bb0*/  @!P6 IMAD R2, R8, R4, RZ ;  /* 0x000000040802e224 */ /* 0x008fe400078e02ff */
[----:B------:R-:W0:Y:S01]  /*10bc0*/  @!P6 LDC.64 R8, c[0x0][0x418] ;  /* 0x00010600ff08eb82 */ /* 0x000e220000000a00 */
[----:B------:R-:W-:Y:S01]  /*10bd0*/  @!P6 SHF.R.S32.HI R3, RZ, 0x1f, R10 ;  /* 0x0000001fff03e819 */ /* 0x000fe2000001140a */
[----:B------:R-:W-:Y:S02]  /*10be0*/  @!P6 IMAD R5, R31, R5, R2 ;  /* 0x000000051f05e224 */ /* 0x000fe400078e0202 */
[----:B------:R-:W-:-:S04]  /*10bf0*/  @!P6 IMAD.MOV.U32 R2, RZ, RZ, R10 ;  /* 0x000000ffff02e224 */ /* 0x000fc800078e000a */
[----:B------:R-:W-:-:S04]  /*10c00*/  @!P6 IMAD.WIDE.U32 R2, R31, R4, R2 ;  /* 0x000000041f02e225 */ /* 0x000fc800078e0002 */
[----:B------:R-:W-:Y:S02]  /*10c10*/  @!P6 IMAD.IADD R5, R5, 0x1, R3 ;  /* 0x000000010505e824 */ /* 0x000fe400078e0203 */
[----:B------:R-:W-:Y:S01]  /*10c20*/  IMAD.MOV.U32 R4, RZ, RZ, RZ ;  /* 0x000000ffff047224 */ /* 0x000fe200078e00ff */
[----:B0-----:R-:W-:-:S04]  /*10c30*/  @!P6 LEA R8, P0, R2, R8, 0x2 ;  /* 0x000000080208e211 */ /* 0x001fc800078010ff */
[----:B------:R-:W-:-:S05]  /*10c40*/  @!P6 LEA.HI.X R9, R2, R9, R5, 0x2, P0 ;  /* 0x000000090209e211 */ /* 0x000fca00000f1405 */
[----:B------:R0:W5:Y:S01]  /*10c50*/  @!P6 LDG.E R4, desc[UR36][R8.64] ;  /* 0x000000240804e981 */ /* 0x000162000c1e1900 */
[----:B------:R-:W-:Y:S01]  /*10c60*/  LOP3.LUT P5, RZ, R23, 0x20, RZ, 0xc0, !PT ;  /* 0x0000002017ff7812 */ /* 0x000fe200078ac0ff */
[----:B------:R-:W-:Y:S01]  /*10c70*/  VIADD R27, R7, 0x1 ;  /* 0x00000001071b7836 */ /* 0x000fe20000000000 */
[----:B------:R-:W-:Y:S05]  /*10c80*/  YIELD ;  /* 0x0000000000007946 */ /* 0x000fea0003800000 */
[----:B------:R-:W-:Y:S01]  /*10c90*/  ISETP.NE.AND P0, PT, R27, 0x2, PT ;  /* 0x000000021b00780c */ /* 0x000fe20003f05270 */
[----:B------:R-:W-:Y:S01]  /*10ca0*/  IMAD.MOV R5, RZ, RZ, -R10 ;  /* 0x000000ffff057224 */ /* 0x000fe200078e0a0a */
[----:B------:R-:W-:-:S02]  /*10cb0*/  ULDC UR4, c[0x0][0x430] ;  /* 0x00010c0000047ab9 */ /* 0x000fc40000000800 */
[----:B------:R-:W-:Y:S01]  /*10cc0*/  SEL R28, RZ, 0x1, P0 ;  /* 0x00000001ff1c7807 */ /* 0x000fe20000000000 */
[----:B------:R-:W-:Y:S01]  /*10cd0*/  IMAD R5, R5, UR4, R6 ;  /* 0x0000000405057c24 */ /* 0x000fe2000f8e0206 */
[----:B------:R-:W-:Y:S01]  /*10ce0*/  SEL R27, R27, RZ, P0 ;  /* 0x000000ff1b1b7207 */ /* 0x000fe20000000000 */
[----:B------:R-:W-:Y:S01]  /*10cf0*/  IMAD.MOV.U32 R26, RZ, RZ, R0 ;  /* 0x000000ffff1a7224 */ /* 0x000fe200078e0000 */
[----:B------:R-:W-:Y:S01]  /*10d00*/  LOP3.LUT R28, R17, R28, RZ, 0x3c, !PT ;  /* 0x0000001c111c7212 */ /* 0x000fe200078e3cff */
[----:B0-----:R-:W-:Y:S06]  /*10d10*/  @!P5 BRA `(.L_x_269) ;  /* 0x000000000004d947 */ /* 0x001fec0003800000 */
[----:B------:R-:W-:Y:S01]  /*10d20*/  BPT.TRAP 0x1 ;  /* 0x000000040000795c */ /* 0x000fe20000300000 */
.L_x_269:
[----:B------:R-:W-:Y:S01]  /*10d30*/  LEA R6, R27, R22, 0x3 ;  /* 0x000000161b067211 */ /* 0x000fe200078e18ff */
[----:B------:R-:W-:Y:S01]  /*10d40*/  BSSY B1, `(.L_x_270) ;  /* 0x0000004000017945 */ /* 0x000fe20003800000 */
[----:B------:R-:W-:-:S04]  /*10d50*/  SHF.L.U32 R3, R28, 0x1f, RZ ;  /* 0x0000001f1c037819 */ /* 0x000fc800000006ff */
[----:B------:R-:W0:Y:S02]  /*10d60*/  SYNCS.PHASECHK.TRANS64.TRYWAIT P0, [R6+URZ+0x38840], R3 ;  /* 0x03884003060075a7 */ /* 0x000e24000800017f */
[----:B0-----:R-:W-:Y:S05]  /*10d70*/  @!P0 BRA `(.L_x_271) ;  /* 0x0000003800108947 */ /* 0x001fea0003800000 */
.L_x_352:
[----:B------:R-:W-:Y:S05]  /*10d80*/  BSYNC B1 ;  /* 0x0000000000017941 */ /* 0x000fea0003800000 */
.L_x_270:
[----:B------:R-:W-:Y:S01]  /*10d90*/  SHF.R.S32.HI R20, RZ, 0x1f, R5 ;  /* 0x0000001fff147819 */ /* 0x000fe20000011405 */
[----:B------:R-:W-:Y:S01]  /*10da0*/  ULDC.64 UR4, c[0x0][0x300] ;  /* 0x0000c00000047ab9 */ /* 0x000fe20000000a00 */
[----:B-----5:R-:W-:Y:S01]  /*10db0*/  SHF.R.S32.HI R21, RZ, 0x1f, R4 ;  /* 0x0000001fff157819 */ /* 0x020fe20000011404 */
[----:B0-----:R-:W-:Y:S01]  /*10dc0*/  IMAD.WIDE.U32 R2, R5, UR4, RZ ;  /* 0x0000000405027c25 */ /* 0x001fe2000f8e00ff */
[----:B------:R-:W-:-:S03]  /*10dd0*/  LOP3.LUT P5, RZ, R23, 0x2, RZ, 0xc0, !PT ;  /* 0x0000000217ff7812 */ /* 0x000fc600078ac0ff */
[----:B------:R-:W-:Y:S02]  /*10de0*/  IMAD R0, R20, UR4, RZ ;  /* 0x0000000414007c24 */ /* 0x000fe4000f8e02ff */
[----:B------:R-:W-:Y:S02]  /*10df0*/  IMAD R9, R27, 0x5000, R32 ;  /* 0x000050001b097824 */ /* 0x000fe400078e0220 */
        /* <DEDUP_REMOVED lines=16> */
[----:B------:R-:W-:Y:S06]  /*10f00*/  BRA.DIV UR4, `(.L_x_272) ;  /* 0x0000003604c07947 */ /* 0x000fec000b800000 */
[----:B------:R-:W0:Y:S01]  /*10f10*/  SHFL.IDX PT, R2, R8, RZ, 0x181f ;  /* 0x00181fff08027589 */ /* 0x000e2200000e0000 */
[----:B------:R-:W-:Y:S01]  /*10f20*/  LOP3.LUT R23, R23, 0xfffffbff, RZ, 0xc0, !PT ;  /* 0xfffffbff17177812 */ /* 0x000fe200078ec0ff */
[----:B------:R-:W-:Y:S02]  /*10f30*/  IMAD.SHL.U32 R0, R33, 0x2, RZ ;  /* 0x0000000221007824 */ /* 0x000fe400078e00ff */
[----:B------:R-:W1:Y:S01]  /*10f40*/  SHFL.IDX PT, R3, R10, RZ, 0x181f ;  /* 0x00181fff0a037589 */ /* 0x000e6200000e0000 */
[----:B------:R-:W-:Y:S01]  /*10f50*/  @P2 LOP3.LUT R23, R23, 0x400, RZ, 0xfc, !PT ;  /* 0x0000040017172812 */ /* 0x000fe200078efcff */
[----:B------:R-:W-:Y:S02]  /*10f60*/  IMAD R9, R9, 0x2, R22 ;  /* 0x0000000209097824 */ /* 0x000fe400078e0216 */
[----:B------:R-:W-:Y:S01]  /*10f70*/  SHFL.IDX PT, R35, R10, 0x1, 0x181f ;  /* 0x00381f000a237f89 */ /* 0x000fe200000e0000 */
[C---:B------:R-:W-:Y:S02]  /*10f80*/  LOP3.LUT P2, RZ, R23.reuse, 0x10, RZ, 0xc0, !PT ;  /* 0x0000001017ff7812 */ /* 0x040fe4000784c0ff */
[----:B------:R-:W-:-:S04]  /*10f90*/  LOP3.LUT R23, R23, 0xfffffdff, RZ, 0xc0, !PT ;  /* 0xfffffdff17177812 */ /* 0x000fc800078ec0ff */
[----:B------:R-:W-:-:S04]  /*10fa0*/  @P1 LOP3.LUT R23, R23, 0x200, RZ, 0xfc, !PT ;  /* 0x0000020017171812 */ /* 0x000fc800078efcff */
[C---:B------:R-:W-:Y:S02]  /*10fb0*/  LOP3.LUT P1, RZ, R23.reuse, 0x8, RZ, 0xc0, !PT ;  /* 0x0000000817ff7812 */ /* 0x040fe4000782c0ff */
[----:B------:R-:W-:Y:S02]  /*10fc0*/  LOP3.LUT P6, RZ, R23, 0x4, RZ, 0xc0, !PT ;  /* 0x0000000417ff7812 */ /* 0x000fe400078cc0ff */
[----:B0-----:R-:W-:-:S05]  /*10fd0*/  IADD3 R2, P0, R2, R0, RZ ;  /* 0x0000000002027210 */ /* 0x001fca0007f1e0ff */
[----:B-1----:R-:W-:-:S05]  /*10fe0*/  IMAD.X R3, RZ, RZ, R3, P0 ;  /* 0x000000ffff037224 */ /* 0x002fca00000e0603 */
[----:B------:R-:W-:Y:S04]  /*10ff0*/  LDGSTS.E.BYPASS.LTC128B.128 [R9+0x24400], desc[UR36][R2.64], !P2 ;  /* 0x2440000002097fae */ /* 0x000fe8000d101d64 */
[----:B------:R-:W-:Y:S04]  /*11000*/  LDGSTS.E.BYPASS.LTC128B.128 [R9+0x26c00], desc[UR36][R2.64+0x80], !P1 ;  /* 0x26c0008002097fae */ /* 0x000fe8000c901d64 */
[----:B------:R-:W-:Y:S04]  /*11010*/  LDGSTS.E.BYPASS.LTC128B.128 [R9+0x29400], desc[UR36][R2.64+0x100], !P6 ;  /* 0x2940010002097fae */ /* 0x000fe8000f101d64 */
[----:B------:R0:W-:Y:S04]  /*11020*/  LDGSTS.E.BYPASS.LTC128B.128 [R9+0x2bc00], desc[UR36][R2.64+0x180], !P5 ;  /* 0x2bc0018002097fae */ /* 0x0001e8000e901d64 */
[----:B0-----:R-:W0:Y:S02]  /*11030*/  SHFL.IDX PT, R2, R8, 0x1, 0x181f ;  /* 0x00381f0008027f89 */ /* 0x001e2400000e0000 */
[----:B0-----:R-:W-:-:S05]  /*11040*/  IADD3 R2, P0, R2, R0, RZ ;  /* 0x0000000002027210 */ /* 0x001fca0007f1e0ff */
[----:B------:R-:W-:Y:S02]  /*11050*/  IMAD.X R3, RZ, RZ, R35, P0 ;  /* 0x000000ffff037224 */ /* 0x000fe400000e0623 */
[----:B------:R-:W-:Y:S04]  /*11060*/  SHFL.IDX PT, R35, R10, 0x2, 0x181f ;  /* 0x00581f000a237f89 */ /* 0x000fe800000e0000 */
[----:B------:R-:W-:Y:S04]  /*11070*/  LDGSTS.E.BYPASS.LTC128B.128 [R9+0x24c00], desc[UR36][R2.64], !P2 ;  /* 0x24c0000002097fae */ /* 0x000fe8000d101d64 */
[----:B------:R-:W-:Y:S04]  /*11080*/  LDGSTS.E.BYPASS.LTC128B.128 [R9+0x27400], desc[UR36][R2.64+0x80], !P1 ;  /* 0x2740008002097fae */ /* 0x000fe8000c901d64 */
[----:B------:R-:W-:Y:S04]  /*11090*/  LDGSTS.E.BYPASS.LTC128B.128 [R9+0x29c00], desc[UR36][R2.64+0x100], !P6 ;  /* 0x29c0010002097fae */ /* 0x000fe8000f101d64 */
[----:B------:R0:W-:Y:S04]  /*110a0*/  LDGSTS.E.BYPASS.LTC128B.128 [R9+0x2c400], desc[UR36][R2.64+0x180], !P5 ;  /* 0x2c40018002097fae */ /* 0x0001e8000e901d64 */
[----:B0-----:R-:W0:Y:S02]  /*110b0*/  SHFL.IDX PT, R2, R8, 0x2, 0x181f ;  /* 0x00581f0008027f89 */ /* 0x001e2400000e0000 */
[----:B0-----:R-:W-:-:S04]  /*110c0*/  IADD3 R2, P0, R2, R0, RZ ;  /* 0x0000000002027210 */ /* 0x001fc80007f1e0ff */
[----:B------:R-:W-:Y:S02]  /*110d0*/  IADD3.X R3, RZ, R35, RZ, P0, !PT ;  /* 0x00000023ff037210 */ /* 0x000fe400007fe4ff */
[----:B------:R-:W-:Y:S04]  /*110e0*/  SHFL.IDX PT, R35, R10, 0x3, 0x181f ;  /* 0x00781f000a237f89 */ /* 0x000fe800000e0000 */
[----:B------:R-:W-:Y:S04]  /*110f0*/  LDGSTS.E.BYPASS.LTC128B.128 [R9+0x25400], desc[UR36][R2.64], !P2 ;  /* 0x2540000002097fae */ /* 0x000fe8000d101d64 */
[----:B------:R-:W-:Y:S04]  /*11100*/  LDGSTS.E.BYPASS.LTC128B.128 [R9+0x27c00], desc[UR36][R2.64+0x80], !P1 ;  /* 0x27c0008002097fae */ /* 0x000fe8000c901d64 */
[----:B------:R-:W-:Y:S04]  /*11110*/  LDGSTS.E.BYPASS.LTC128B.128 [R9+0x2a400], desc[UR36][R2.64+0x100], !P6 ;  /* 0x2a40010002097fae */ /* 0x000fe8000f101d64 */
[----:B------:R0:W-:Y:S04]  /*11120*/  LDGSTS.E.BYPASS.LTC128B.128 [R9+0x2cc00], desc[UR36][R2.64+0x180], !P5 ;  /* 0x2cc0018002097fae */ /* 0x0001e8000e901d64 */
[----:B0-----:R-:W0:Y:S02]  /*11130*/  SHFL.IDX PT, R2, R8, 0x3, 0x181f ;  /* 0x00781f0008027f89 */ /* 0x001e2400000e0000 */
[----:B0-----:R-:W-:-:S05]  /*11140*/  IADD3 R2, P0, R2, R0, RZ ;  /* 0x0000000002027210 */ /* 0x001fca0007f1e0ff */
[----:B------:R-:W-:Y:S02]  /*11150*/  IMAD.X R3, RZ, RZ, R35, P0 ;  /* 0x000000ffff037224 */ /* 0x000fe400000e0623 */
[----:B------:R0:W1:Y:S04]  /*11160*/  SHFL.IDX PT, R35, R10, 0x4, 0x181f ;  /* 0x00981f000a237f89 */ /* 0x00006800000e0000 */
[----:B------:R-:W-:Y:S01]  /*11170*/  LDGSTS.E.BYPASS.LTC128B.128 [R9+0x25c00], desc[UR36][R2.64], !P2 ;  /* 0x25c0000002097fae */ /* 0x000fe2000d101d64 */
[----:B------:R-:W-:-:S03]  /*11180*/  LOP3.LUT P2, RZ, R23, 0x400, RZ, 0xc0, !PT ;  /* 0x0000040017ff7812 */ /* 0x000fc6000784c0ff */
[----:B------:R-:W-:Y:S01]  /*11190*/  LDGSTS.E.BYPASS.LTC128B.128 [R9+0x28400], desc[UR36][R2.64+0x80], !P1 ;  /* 0x2840008002097fae */ /* 0x000fe2000c901d64 */
[----:B------:R-:W-:-:S03]  /*111a0*/  LOP3.LUT P1, RZ, R23, 0x200, RZ, 0xc0, !PT ;  /* 0x0000020017ff7812 */ /* 0x000fc6000782c0ff */
[----:B------:R-:W-:Y:S04]  /*111b0*/  LDGSTS.E.BYPASS.LTC128B.128 [R9+0x2ac00], desc[UR36][R2.64+0x100], !P6 ;  /* 0x2ac0010002097fae */ /* 0x000fe8000f101d64 */
[----:B------:R2:W-:Y:S04]  /*111c0*/  LDGSTS.E.BYPASS.LTC128B.128 [R9+0x2d400], desc[UR36][R2.64+0x180], !P5 ;  /* 0x2d40018002097fae */ /* 0x0005e8000e901d64 */
[----:B-12---:R0:W2:Y:S02]  /*111d0*/  SHFL.IDX PT, R2, R8, 0x4, 0x181f ;  /* 0x00981f0008027f89 */ /* 0x0060a400000e0000 */
.L_x_364:
[----:B------:R-:W-:Y:S02]  /*111e0*/  LOP3.LUT R23, R23, 0xfffffdff, RZ, 0xc0, !PT ;  /* 0xfffffdff17177812 */ /* 0x000fe400078ec0ff */
[----:B--2---:R-:W-:Y:S02]  /*111f0*/  IADD3 R2, P0, R2, R0, RZ ;  /* 0x0000000002027210 */ /* 0x004fe40007f1e0ff */
[----:B------:R-:W-:-:S03]  /*11200*/  @P1 LOP3.LUT R23, R23, 0x200, RZ, 0xfc, !PT ;  /* 0x0000020017171812 */ /* 0x000fc600078efcff */
[----:B------:R-:W-:Y:S01]  /*11210*/  IMAD.X R3, RZ, RZ, R35, P0 ;  /* 0x000000ffff037224 */ /* 0x000fe200000e0623 */
[C---:B------:R-:W-:Y:S02]  /*11220*/  LOP3.LUT P1, RZ, R23.reuse, 0x10, RZ, 0xc0, !PT ;  /* 0x0000001017ff7812 */ /* 0x040fe4000782c0ff */
[C---:B------:R-:W-:Y:S02]  /*11230*/  LOP3.LUT P0, RZ, R23.reuse, 0x8, RZ, 0xc0, !PT ;  /* 0x0000000817ff7812 */ /* 0x040fe4000780c0ff */
[----:B------:R-:W-:-:S09]  /*11240*/  LOP3.LUT P6, RZ, R23, 0x4, RZ, 0xc0, !PT ;  /* 0x0000000417ff7812 */ /* 0x000fd200078cc0ff */
[----:B------:R-:W-:Y:S01]  /*11250*/  @!PT LDS RZ, [RZ] ;  /* 0x00000000fffff984 */ /* 0x000fe20000000800 */
[----:B------:R-:W-:Y:S01]  /*11260*/  @!PT LDS RZ, [RZ] ;  /* 0x00000000fffff984 */ /* 0x000fe20000000800 */
[----:B------:R-:W-:Y:S01]  /*11270*/  @!PT LDS RZ, [RZ] ;  /* 0x00000000fffff984 */ /* 0x000fe20000000800 */
[----:B------:R1:W-:Y:S01]  /*11280*/  LDGSTS.E.BYPASS.LTC128B.128 [R9+0x26400], desc[UR36][R2.64], !P1 ;  /* 0x2640000002097fae */ /* 0x0003e2000c901d64 */
[----:B------:R-:W-:-:S03]  /*11290*/  LOP3.LUT P1, RZ, R23, 0x200, RZ, 0xc0, !PT ;  /* 0x0000020017ff7812 */ /* 0x000fc6000782c0ff */
[----:B------:R1:W-:Y:S01]  /*112a0*/  LDGSTS.E.BYPASS.LTC128B.128 [R9+0x28c00], desc[UR36][R2.64+0x80], !P0 ;  /* 0x28c0008002097fae */ /* 0x0003e2000c101d64 */
[----:B------:R-:W-:-:S03]  /*112b0*/  PLOP3.LUT P0, PT, PT, PT, PT, 0x80, 0x0 ;  /* 0x000000000000781c */ /* 0x000fc60003f0f070 */
[----:B------:R1:W-:Y:S04]  /*112c0*/  LDGSTS.E.BYPASS.LTC128B.128 [R9+0x2b400], desc[UR36][R2.64+0x100], !P6 ;  /* 0x2b40010002097fae */ /* 0x0003e8000f101d64 */
[----:B------:R1:W-:Y:S01]  /*112d0*/  LDGSTS.E.BYPASS.LTC128B.128 [R9+0x2dc00], desc[UR36][R2.64+0x180], !P5 ;  /* 0x2dc0018002097fae */ /* 0x0003e2000e901d64 */
[----:B------:R-:W-:-:S05]  /*112e0*/  NOP ;  /* 0x0000000000007918 */ /* 0x000fca0000000000 */
.L_x_273:
        /* <DEDUP_REMOVED lines=10> */
.L_x_274:
[----:B------:R2:W-:Y:S01]  /*11390*/  SYNCS.ARRIVE.TRANS64.A1T0 RZ, [R6+URZ+0x38830], RZ ;  /* 0x038830ff06ff79a7 */ /* 0x0005e2000810003f */
[----:B------:R-:W-:Y:S05]  /*113a0*/  @!P6 BRA `(.L_x_275) ;  /* 0x000000000004e947 */ /* 0x000fea0003800000 */
[----:B------:R-:W-:Y:S01]  /*113b0*/  BPT.TRAP 0x1 ;  /* 0x000000040000795c */ /* 0x000fe20000300000 */
.L_x_275:
[----:B-1----:R-:W-:Y:S01]  /*113c0*/  SHF.L.U32 R2, R17, 0x1f, RZ ;  /* 0x0000001f11027819 */ /* 0x002fe200000006ff */
[----:B--2---:R-:W-:Y:S01]  /*113d0*/  IMAD R6, R7, 0x8, R22 ;  /* 0x0000000807067824 */ /* 0x004fe200078e0216 */
[----:B------:R-:W-:Y:S03]  /*113e0*/  BSSY B1, `(.L_x_276) ;  /* 0x0000003000017945 */ /* 0x000fe60003800000 */
[----:B------:R-:W1:Y:S02]  /*113f0*/  SYNCS.PHASECHK.TRANS64.TRYWAIT P0, [R6+URZ+0x38860], R2 ;  /* 0x03886002060075a7 */ /* 0x000e64000800017f */
[----:B-1----:R-:W-:Y:S05]  /*11400*/  @!P0 BRA `(.L_x_277) ;  /* 0x0000003800448947 */ /* 0x002fea0003800000 */
.L_x_365:
[----:B------:R-:W-:Y:S05]  /*11410*/  BSYNC B1 ;  /* 0x0000000000017941 */ /* 0x000fea0003800000 */
.L_x_276:
[----:B0-----:R-:W2:Y:S01]  /*11420*/  LDL R8, [R1] ;  /* 0x0000000001087983 */ /* 0x001ea20000100800 */
[----:B------:R-:W0:Y:S01]  /*11430*/  S2R R3, SR_TID.X ;  /* 0x0000000000037919 */ /* 0x000e220000002100 */
[----:B------:R-:W-:Y:S01]  /*11440*/  UMOV UR4, 0xffffffff ;  /* 0xffffffff00047882 */ /* 0x000fe20000000000 */
[----:B------:R-:W-:Y:S01]  /*11450*/  IMAD R7, R7, 0x5000, R32 ;  /* 0x0000500007077824 */ /* 0x000fe200078e0220 */
[----:B0-----:R-:W-:-:S04]  /*11460*/  LOP3.LUT R3, R3, 0x7f, RZ, 0xc0, !PT ;  /* 0x0000007f03037812 */ /* 0x001fc800078ec0ff */
[----:B------:R-:W-:Y:S01]  /*11470*/  SHF.R.U32.HI R3, RZ, 0x3, R3 ;  /* 0x00000003ff037819 */ /* 0x000fe20000011603 */
[----:B--2---:R-:W-:-:S04]  /*11480*/  IMAD R8, R29, -0x50, R8 ;  /* 0xffffffb01d087824 */ /* 0x004fc800078e0208 */
[----:B------:R-:W-:Y:S01]  /*11490*/  IMAD.IADD R8, R8, 0x1, -R3 ;  /* 0x0000000108087824 */ /* 0x000fe200078e0a03 */
[----:B------:R-:W-:Y:S06]  /*114a0*/  BRA.DIV UR4, `(.L_x_278) ;  /* 0x0000003a04307947 */ /* 0x000fec000b800000 */
[----:B-1----:R-:W0:Y:S01]  /*114b0*/  SHFL.IDX PT, R2, R24, RZ, 0x181f ;  /* 0x00181fff18027589 */ /* 0x002e2200000e0000 */
[----:B------:R-:W-:-:S03]  /*114c0*/  IMAD R7, R7, 0x2, R22 ;  /* 0x0000000207077824 */ /* 0x000fc600078e0216 */
[----:B------:R-:W1:Y:S04]  /*114d0*/  SHFL.IDX PT, R3, R25, RZ, 0x181f ;  /* 0x00181fff19037589 */ /* 0x000e6800000e0000 */
[----:B------:R-:W-:Y:S01]  /*114e0*/  SHFL.IDX PT, R14, R24, 0x4, 0x181f ;  /* 0x00981f00180e7f89 */ /* 0x000fe200000e0000 */
[----:B0-----:R-:W-:-:S05]  /*114f0*/  IADD3 R2, P0, R2, R0, RZ ;  /* 0x0000000002027210 */ /* 0x001fca0007f1e0ff */
        /* <DEDUP_REMOVED lines=9> */
[----:B0-----:R-:W0:Y:S04]  /*11590*/  SHFL.IDX PT, R2, R24, 0x1, 0x181f ;  /* 0x00381f0018027f89 */ /* 0x001e2800000e0000 */
[----:B------:R-:W1:Y:S01]  /*115a0*/  SHFL.IDX PT, R3, R25, 0x1, 0x181f ;  /* 0x00381f0019037f89 */ /* 0x000e6200000e0000 */
        /* <DEDUP_REMOVED lines=12> */
[----:B0-----:R-:W-:-:S04]  /*11670*/  IADD3 R2, P0, R2, R0, RZ ;  /* 0x0000000002027210 */ /* 0x001fc80007f1e0ff */
        /* <DEDUP_REMOVED lines=10> */
[----:B------:R-:W1:Y:S04]  /*11720*/  SHFL.IDX PT, R3, R25, 0x3, 0x181f ;  /* 0x00781f0019037f89 */ /* 0x000e6800000e0000 */
[----:B------:R-:W2:Y:S01]  /*11730*/  SHFL.IDX PT, R25, R25, 0x4, 0x181f ;  /* 0x00981f0019197f89 */ /* 0x000ea200000e0000 */
[----:B0-----:R-:W-:-:S05]  /*11740*/  IADD3 R2, P0, R2, R0, RZ ;  /* 0x0000000002027210 */ /* 0x001fca0007f1e0ff */
        /* <DEDUP_REMOVED lines=8> */
[----:B--2---:R1:W-:Y:S02]  /*117d0*/  LDGSTS.E.BYPASS.LTC128B.128 [R7+0x9400], desc[UR36][R2.64+0x180], !P0 ;  /* 0x0940018002077fae */ /* 0x0043e4000c101d64 */
.L_x_377:
[----:B01----:R-:W-:Y:S01]  /*117e0*/  IADD3 R2, P0, R14, R0, RZ ;  /* 0x000000000e027210 */ /* 0x003fe20007f1e0ff */
[----:B------:R-:W-:Y:S02]  /*117f0*/  ULDC.64 UR4, c[0x0][0x328] ;  /* 0x0000ca0000047ab9 */ /* 0x000fe40000000a00 */
[----:B------:R-:W-:Y:S02]  /*11800*/  IMAD R20, R20, UR4, RZ ;  /* 0x0000000414147c24 */ /* 0x000fe4000f8e02ff */
[----:B------:R-:W-:Y:S01]  /*11810*/  IMAD.X R3, RZ, RZ, R25, P0 ;  /* 0x000000ffff037224 */ /* 0x000fe200000e0619 */
[----:B------:R-:W-:Y:S01]  /*11820*/  ISETP.LT.OR P0, PT, R8, 0x41, P4 ;  /* 0x000000410800780c */ /* 0x000fe20002701670 */
[----:B------:R-:W-:-:S12]  /*11830*/  IMAD R9, R5, UR5, R20 ;  /* 0x0000000505097c24 */ /* 0x000fd8000f8e0214 */
        /* <DEDUP_REMOVED lines=9> */
[----:B------:R0:W-:Y:S01]  /*118d0*/  LDGSTS.E.BYPASS.LTC128B.128 [R7+0x9c00], desc[UR36][R2.64+0x180], !P0 ;  /* 0x09c0018002077fae */ /* 0x0001e2000c101d64 */
[----:B------:R-:W-:Y:S01]  /*118e0*/  NOP ;  /* 0x0000000000007918 */ /* 0x000fe20000000000 */
        /* <DEDUP_REMOVED lines=13> */
[----:B------:R-:W-:-:S04]  /*119c0*/  LEA R24, P0, R2, UR4, 0x1 ;  /* 0x0000000402187c11 */ /* 0x000fc8000f8008ff */
[----:B------:R-:W-:Y:S02]  /*119d0*/  LEA.HI.X R25, R2, UR5, R3, 0x1, P0 ;  /* 0x0000000502197c11 */ /* 0x000fe400080f0c03 */
[----:B------:R-:W-:-:S13]  /*119e0*/  PLOP3.LUT P0, PT, PT, PT, PT, 0x80, 0x0 ;  /* 0x000000000000781c */ /* 0x000fda0003f0f070 */
.L_x_279:
        /* <DEDUP_REMOVED lines=10> */
.L_x_280:
[C---:B------:R-:W-:Y:S01]  /*11a90*/  ISETP.GT.AND P0, PT, R26.reuse, RZ, PT ;  /* 0x000000ff1a00720c */ /* 0x040fe20003f04270 */
[----:B------:R3:W-:Y:S01]  /*11aa0*/  SYNCS.ARRIVE.TRANS64.A1T0 RZ, [R6+URZ+0x38850], RZ ;  /* 0x038850ff06ff79a7 */ /* 0x0007e2000810003f */
[----:B------:R-:W-:Y:S01]  /*11ab0*/  VIADD R0, R26, 0xffffffff ;  /* 0xffffffff1a007836 */ /* 0x000fe20000000000 */
[----:B------:R-:W-:Y:S01]  /*11ac0*/  MOV R7, R27 ;  /* 0x0000001b00077202 */ /* 0x000fe20000000f00 */
[----:B------:R-:W-:Y:S02]  /*11ad0*/  IMAD.MOV.U32 R17, RZ, RZ, R28 ;  /* 0x000000ffff117224 */ /* 0x000fe400078e001c */
[----:B------:R-:W-:-:S07]  /*11ae0*/  IMAD.MOV.U32 R29, RZ, RZ, R26 ;  /* 0x000000ffff1d7224 */ /* 0x000fce00078e001a */
[----:B---3--:R-:W-:Y:S05]  /*11af0*/  @P0 BRA `(.L_x_281) ;  /* 0xffffffec00e00947 */ /* 0x008fea000383ffff */
.L_x_268:
[----:B------:R-:W-:Y:S05]  /*11b00*/  BSYNC B0 ;  /* 0x0000000000007941 */ /* 0x000fea0003800000 */
.L_x_267:
[----:B------:R-:W3:Y:S01]  /*11b10*/  S2R R2, SR_TID.X ;  /* 0x0000000000027919 */ /* 0x000ee20000002100 */
[----:B------:R-:W-:Y:S01]  /*11b20*/  BSSY B0, `(.L_x_282) ;  /* 0x0000010000007945 */ /* 0x000fe20003800000 */
[----:B---3--:R-:W-:-:S04]  /*11b30*/  LOP3.LUT R2, R2, 0x7f, RZ, 0xc0, !PT ;  /* 0x0000007f02027812 */ /* 0x008fc800078ec0ff */
[----:B------:R-:W-:-:S13]  /*11b40*/  ISETP.NE.AND P0, PT, R2, RZ, PT ;  /* 0x000000ff0200720c */ /* 0x000fda0003f05270 */
[----:B------:R-:W-:Y:S05]  /*11b50*/  @P0 BRA `(.L_x_283) ;  /* 0x0000000000300947 */ /* 0x000fea0003800000 */
[----:B------:R-:W3:Y:S01]  /*11b60*/  S2R R5, SR_LANEID ;  /* 0x0000000000057919 */ /* 0x000ee20000000000 */
[----:B------:R-:W-:Y:S01]  /*11b70*/  VOTEU.ANY UR4, UPT, PT ;  /* 0x0000000000047886 */ /* 0x000fe200038e0100 */
[----:B0-----:R-:W0:Y:S01]  /*11b80*/  LDC.64 R2, c[0x0][0xc60] ;  /* 0x00031800ff027b82 */ /* 0x001e220000000a00 */
[----:B------:R-:W3:Y:S02]  /*11b90*/  FLO.U32 R0, UR4 ;  /* 0x0000000400007d00 */ /* 0x000ee400080e0000 */
[----:B---3--:R-:W-:-:S06]  /*11ba0*/  ISETP.EQ.U32.AND P0, PT, R0, R5, PT ;  /* 0x000000050000720c */ /* 0x008fcc0003f02070 */
[----:B------:R-:W0:Y:S07]  /*11bb0*/  POPC R5, UR4 ;  /* 0x0000000400057d09 */ /* 0x000e2e0008000000 */
[----:B0-----:R-:W3:Y:S01]  /*11bc0*/  @P0 ATOMG.E.ADD.STRONG.GPU PT, R3, desc[UR36][R2.64], R5 ;  /* 0x00000005020309a8 */ /* 0x001ee200081ee1e4 */
[----:B------:R-:W0:Y:S02]  /*11bd0*/  S2R R4, SR_LTMASK ;  /* 0x0000000000047919 */ /* 0x000e240000003900 */
[----:B0-----:R-:W-:-:S04]  /*11be0*/  LOP3.LUT R4, R4, UR4, RZ, 0xc0, !PT ;  /* 0x0000000404047c12 */ /* 0x001fc8000f8ec0ff */
[----:B--2---:R-:W0:Y:S01]  /*11bf0*/  POPC R7, R4 ;  /* 0x0000000400077309 */ /* 0x004e220000000000 */
[----:B---3--:R-:W0:Y:S02]  /*11c00*/  SHFL.IDX PT, R0, R3, R0, 0x1f ;  /* 0x00001f0003007589 */ /* 0x008e2400000e0000 */
[----:B0-----:R-:W-:-:S07]  /*11c10*/  IADD3 R16, R0, UR39, R7 ;  /* 0x0000002700107c10 */ /* 0x001fce000fffe007 */
.L_x_283:
[----:B------:R-:W-:Y:S05]  /*11c20*/  BSYNC B0 ;  /* 0x0000000000007941 */ /* 0x000fea0003800000 */
.L_x_282:
[----:B------:R-:W-:-:S13]  /*11c30*/  LOP3.LUT P0, RZ, R23, 0x20, RZ, 0xc0, !PT ;  /* 0x0000002017ff7812 */ /* 0x000fda000780c0ff */
[----:B------:R-:W-:Y:S05]  /*11c40*/  @!P0 BRA `(.L_x_284) ;  /* 0x0000000000048947 */ /* 0x000fea0003800000 */
[----:B------:R-:W-:Y:S01]  /*11c50*/  BPT.TRAP 0x1 ;  /* 0x000000040000795c */ /* 0x000fe20000300000 */
.L_x_284:
[----:B------:R-:W3:Y:S01]  /*11c60*/  LDL.LU R0, [R1] ;  /* 0x0000000001007983 */ /* 0x000ee20000300800 */
[----:B------:R-:W-:Y:S01]  /*11c70*/  IMAD R4, R27, 0x8, R22 ;  /* 0x000000081b047824 */ /* 0x000fe200078e0216 */
[----:B0-----:R-:W-:Y:S01]  /*11c80*/  SHF.L.U32 R3, R28, 0x1f, RZ ;  /* 0x0000001f1c037819 */ /* 0x001fe200000006ff */
[----:B------:R-:W-:Y:S03]  /*11c90*/  BSSY B0, `(.L_x_285) ;  /* 0x0000004000007945 */ /* 0x000fe60003800000 */
[----:B------:R-:W0:Y:S01]  /*11ca0*/  SYNCS.PHASECHK.TRANS64.TRYWAIT P0, [R4+URZ+0x38860], R3 ;  /* 0x03886003040075a7 */ /* 0x000e22000800017f */
[----:B---3--:R-:W-:Y:S01]  /*11cb0*/  IMAD R5, R26, -0x50, R0 ;  /* 0xffffffb01a057824 */ /* 0x008fe200078e0200 */
[----:B0-----:R-:W-:Y:S06]  /*11cc0*/  @!P0 BRA `(.L_x_286) ;  /* 0x0000003800008947 */ /* 0x001fec0003800000 */
.L_x_378:
[----:B------:R-:W-:Y:S05]  /*11cd0*/  BSYNC B0 ;  /* 0x0000000000007941 */ /* 0x000fea0003800000 */
.L_x_285:
[----:B------:R-:W3:Y:S01]  /*11ce0*/  S2R R0, SR_TID.X ;  /* 0x0000000000007919 */ /* 0x000ee20000002100 */
[----:B------:R-:W-:Y:S01]  /*11cf0*/  UMOV UR4, 0xffffffff ;  /* 0xffffffff00047882 */ /* 0x000fe20000000000 */
[----:B--2---:R-:W-:Y:S01]  /*11d00*/  IMAD R7, R27, 0x5000, R32 ;  /* 0x000050001b077824 */ /* 0x004fe200078e0220 */
[----:B---3--:R-:W-:-:S04]  /*11d10*/  LOP3.LUT R0, R0, 0x7f, RZ, 0xc0, !PT ;  /* 0x0000007f00007812 */ /* 0x008fc800078ec0ff */
[----:B------:R-:W-:-:S05]  /*11d20*/  SHF.R.U32.HI R0, RZ, 0x3, R0 ;  /* 0x00000003ff007819 */ /* 0x000fca0000011600 */
[----:B------:R-:W-:Y:S01]  /*11d30*/  IMAD.IADD R5, R5, 0x1, -R0 ;  /* 0x0000000105057824 */ /* 0x000fe200078e0a00 */
[----:B------:R-:W-:Y:S06]  /*11d40*/  BRA.DIV UR4, `(.L_x_287) ;  /* 0x0000003604f47947 */ /* 0x000fec000b800000 */
[----:B-1----:R-:W1:Y:S01]  /*11d50*/  SHFL.IDX PT, R14, R24, RZ, 0x181f ;  /* 0x00181fff180e7589 */ /* 0x002e6200000e0000 */
[----:B------:R-:W-:Y:S01]  /*11d60*/  ULDC UR4, c[0x0][0x2f4] ;  /* 0x0000bd0000047ab9 */ /* 0x000fe20000000800 */
[C---:B------:R-:W-:Y:S01]  /*11d70*/  IMAD.SHL.U32 R8, R33.reuse, 0x2, RZ ;  /* 0x0000000221087824 */ /* 0x040fe200078e00ff */
[C---:B------:R-:W-:Y:S01]  /*11d80*/  ISETP.GE.AND P3, PT, R33.reuse, UR4, PT ;  /* 0x0000000421007c0c */ /* 0x040fe2000bf66270 */
[----:B0-----:R-:W0:Y:S01]  /*11d90*/  SHFL.IDX PT, R3, R25, RZ, 0x181f ;  /* 0x00181fff19037589 */ /* 0x001e2200000e0000 */
[----:B------:R-:W-:Y:S01]  /*11da0*/  LOP3.LUT R6, R33, 0x40, RZ, 0xfc, !PT ;  /* 0x0000004021067812 */ /* 0x000fe200078efcff */
[----:B------:R-:W-:Y:S01]  /*11db0*/  IMAD R0, R7, 0x2, R22 ;  /* 0x0000000207007824 */ /* 0x000fe200078e0216 */
[----:B------:R-:W-:Y:S01]  /*11dc0*/  ISETP.LT.OR P4, PT, R5, 0x1, P3 ;  /* 0x000000010500780c */ /* 0x000fe20001f81670 */
[----:B------:R-:W-:Y:S01]  /*11dd0*/  SHFL.IDX PT, R7, R25, 0x1, 0x181f ;  /* 0x00381f0019077f89 */ /* 0x000fe200000e0000 */
[----:B------:R-:W-:Y:S02]  /*11de0*/  ISETP.GE.AND P2, PT, R6, UR4, PT ;  /* 0x0000000406007c0c */ /* 0x000fe4000bf46270 */
[----:B------:R-:W-:Y:S01]  /*11df0*/  ISETP.GE.AND P1, PT, R37, UR4, PT ;  /* 0x0000000425007c0c */ /* 0x000fe2000bf26270 */
[----:B------:R-:W-:Y:S01]  /*11e00*/  SHFL.IDX PT, R9, R25, 0x2, 0x181f ;  /* 0x00581f0019097f89 */ /* 0x000fe200000e0000 */
[----:B-1----:R-:W-:-:S03]  /*11e10*/  IADD3 R2, P0, R14, R8, RZ ;  /* 0x000000080e027210 */ /* 0x002fc60007f1e0ff */
[----:B------:R-:W1:Y:S02]  /*11e20*/  SHFL.IDX PT, R14, R24, 0x1, 0x181f ;  /* 0x00381f00180e7f89 */ /* 0x000e6400000e0000 */
[----:B0-----:R-:W-:Y:S01]  /*11e30*/  IMAD.X R3, RZ, RZ, R3, P0 ;  /* 0x000000ffff037224 */ /* 0x001fe200000e0603 */
[----:B------:R-:W-:-:S04]  /*11e40*/  ISETP.LT.OR P0, PT, R5, 0x1, P2 ;  /* 0x000000010500780c */ /* 0x000fc80001701670 */
[----:B------:R-:W-:Y:S01]  /*11e50*/  LDGSTS.E.BYPASS.LTC128B.128 [R0+0x400], desc[UR36][R2.64], !P4 ;  /* 0x0040000002007fae */ /* 0x000fe2000e101d64 */
[----:B------:R-:W-:-:S08]  /*11e60*/  ISETP.LT.OR P4, PT, R5, 0x1, P1 ;  /* 0x000000010500780c */ /* 0x000fd00000f81670 */
[----:B------:R-:W-:Y:S01]  /*11e70*/  LDGSTS.E.BYPASS.LTC128B.128 [R0+0x2c00], desc[UR36][R2.64+0x80], !P0 ;  /* 0x02c0008002007fae */ /* 0x000fe2000c101d64 */
[----:B------:R-:W-:-:S04]  /*11e80*/  ISETP.GE.AND P0, PT, R36, UR4, PT ;  /* 0x0000000424007c0c */ /* 0x000fc8000bf06270 */
[----:B------:R-:W-:Y:S01]  /*11e90*/  LDGSTS.E.BYPASS.LTC128B.128 [R0+0x5400], desc[UR36][R2.64+0x100], !P4 ;  /* 0x0540010002007fae */ /* 0x000fe2000e101d64 */
[----:B------:R-:W-:-:S13]  /*11ea0*/  ISETP.LT.OR P4, PT, R5, 0x1, P0 ;  /* 0x000000010500780c */ /* 0x000fda0000781670 */
[----:B------:R0:W-:Y:S01]  /*11eb0*/  LDGSTS.E.BYPASS.LTC128B.128 [R0+0x7c00], desc[UR36][R2.64+0x180], !P4 ;  /* 0x07c0018002007fae */ /* 0x0001e2000e101d64 */
[----:B-1----:R-:W-:-:S03]  /*11ec0*/  IADD3 R6, P4, R14, R8, RZ ;  /* 0x000000080e067210 */ /* 0x002fc60007f9e0ff */
[----:B------:R-:W0:Y:S02]  /*11ed0*/  SHFL.IDX PT, R14, R24, 0x2, 0x181f ;  /* 0x00581f00180e7f89 */ /* 0x000e2400000e0000 */
[----:B------:R-:W-:Y:S01]  /*11ee0*/  IMAD.X R7, RZ, RZ, R7, P4 ;  /* 0x000000ffff077224 */ /* 0x000fe200020e0607 */
[----:B------:R-:W-:-:S13]  /*11ef0*/  ISETP.LT.OR P4, PT, R5, 0x11, P3 ;  /* 0x000000110500780c */ /* 0x000fda0001f81670 */
[----:B------:R-:W-:Y:S01]  /*11f00*/  LDGSTS.E.BYPASS.LTC128B.128 [R0+0xc00], desc[UR36][R6.64], !P4 ;  /* 0x00c0000006007fae */ /* 0x000fe2000e101d64 */
[----:B------:R-:W-:-:S13]  /*11f10*/  ISETP.LT.OR P4, PT, R5, 0x11, P2 ;  /* 0x000000110500780c */ /* 0x000fda0001781670 */
[----:B------:R-:W-:Y:S01]  /*11f20*/  LDGSTS.E.BYPASS.LTC128B.128 [R0+0x3400], desc[UR36][R6.64+0x80], !P4 ;  /* 0x0340008006007fae */ /* 0x000fe2000e101d64 */
[----:B------:R-:W-:-:S13]  /*11f30*/  ISETP.LT.OR P4, PT, R5, 0x11, P1 ;  /* 0x000000110500780c */ /* 0x000fda0000f81670 */
[----:B------:R-:W-:Y:S01]  /*11f40*/  LDGSTS.E.BYPASS.LTC128B.128 [R0+0x5c00], desc[UR36][R6.64+0x100], !P4 ;  /* 0x05c0010006007fae */ /* 0x000fe2000e101d64 */
[----:B------:R-:W-:-:S13]  /*11f50*/  ISETP.LT.OR P4, PT, R5, 0x11, P0 ;  /* 0x000000110500780c */ /* 0x000fda0000781670 */
[----:B------:R-:W-:Y:S01]  /*11f60*/  LDGSTS.E.BYPASS.LTC128B.128 [R0+0x8400], desc[UR36][R6.64+0x180], !P4 ;  /* 0x0840018006007fae */ /* 0x000fe2000e101d64 */
[----:B0-----:R-:W-:-:S03]  /*11f70*/  IADD3 R2, P4, R14, R8, RZ ;  /* 0x000000080e027210 */ /* 0x001fc60007f9e0ff */
[----:B------:R-:W0:Y:S01]  /*11f80*/  SHFL.IDX PT, R14, R24, 0x3, 0x181f ;  /* 0x00781f00180e7f89 */ /* 0x000e2200000e0000 */
[----:B------:R-:W-:Y:S02]  /*11f90*/  IADD3.X R3, RZ, R9, RZ, P4, !PT ;  /* 0x00000009ff037210 */ /* 0x000fe400027fe4ff */
[C---:B------:R-:W-:Y:S01]  /*11fa0*/  ISETP.LT.OR P4, PT, R5.reuse, 0x21, P3 ;  /* 0x000000210500780c */ /* 0x040fe20001f81670 */
[----:B------:R-:W1:Y:S04]  /*11fb0*/  SHFL.IDX PT, R9, R25, 0x3, 0x181f ;  /* 0x00781f0019097f89 */ /* 0x000e6800000e0000 */
        /* <DEDUP_REMOVED lines=8> */
[----:B0-----:R-:W-:Y:S02]  /*12040*/  IADD3 R2, P4, R14, R8, RZ ;  /* 0x000000080e027210 */ /* 0x001fe40007f9e0ff */
[----:B------:R3:W4:Y:S03]  /*12050*/  SHFL.IDX PT, R14, R24, 0x4, 0x181f ;  /* 0x00981f00180e7f89 */ /* 0x00072600000e0000 */
        /* <DEDUP_REMOVED lines=9> */
.L_x_390:
[C---:B------:R-:W-:Y:S02]  /*120f0*/  ISETP.LT.OR P3, PT, R5.reuse, 0x41, P3 ;  /* 0x000000410500780c */ /* 0x040fe40001f61670 */
[C---:B------:R-:W-:Y:S02]  /*12100*/  ISETP.LT.OR P2, PT, R5.reuse, 0x41, P2 ;  /* 0x000000410500780c */ /* 0x040fe40001741670 */
[C---:B------:R-:W-:Y:S02]  /*12110*/  ISETP.LT.OR P1, PT, R5.reuse, 0x41, P1 ;  /* 0x000000410500780c */ /* 0x040fe40000f21670 */
[----:B0--3--:R-:W-:Y:S02]  /*12120*/  IADD3 R2, P4, R14, R8, RZ ;  /* 0x000000080e027210 */ /* 0x009fe40007f9e0ff */
[----:B------:R-:W-:-:S03]  /*12130*/  ISETP.LT.OR P0, PT, R5, 0x41, P0 ;  /* 0x000000410500780c */ /* 0x000fc60000701670 */
[----:B------:R-:W-:-:S05]  /*12140*/  IMAD.X R3, RZ, RZ, R25, P4 ;  /* 0x000000ffff037224 */ /* 0x000fca00020e0619 */
[----:B------:R-:W-:Y:S01]  /*12150*/  @!PT LDS RZ, [RZ] ;  /* 0x00000000fffff984 */ /* 0x000fe20000000800 */
[----:B------:R-:W-:Y:S01]  /*12160*/  @!PT LDS RZ, [RZ] ;  /* 0x00000000fffff984 */ /* 0x000fe20000000800 */
[----:B------:R-:W-:Y:S01]  /*12170*/  @!PT LDS RZ, [RZ] ;  /* 0x00000000fffff984 */ /* 0x000fe20000000800 */
[----:B------:R0:W-:Y:S04]  /*12180*/  LDGSTS.E.BYPASS.LTC128B.128 [R0+0x2400], desc[UR36][R2.64], !P3 ;  /* 0x0240000002007fae */ /* 0x0001e8000d901d64 */
[----:B------:R0:W-:Y:S04]  /*12190*/  LDGSTS.E.BYPASS.LTC128B.128 [R0+0x4c00], desc[UR36][R2.64+0x80], !P2 ;  /* 0x04c0008002007fae */ /* 0x0001e8000d101d64 */
[----:B------:R0:W-:Y:S04]  /*121a0*/  LDGSTS.E.BYPASS.LTC128B.128 [R0+0x7400], desc[UR36][R2.64+0x100], !P1 ;  /* 0x0740010002007fae */ /* 0x0001e8000c901d64 */
[----:B------:R0:W-:Y:S01]  /*121b0*/  LDGSTS.E.BYPASS.LTC128B.128 [R0+0x9c00], desc[UR36][R2.64+0x180], !P0 ;  /* 0x09c0018002007fae */ /* 0x0001e2000c101d64 */
[----:B------:R-:W-:Y:S01]  /*121c0*/  PLOP3.LUT P0, PT, PT, PT, PT, 0x80, 0x0 ;  /* 0x000000000000781c */ /* 0x000fe20003f0f070 */
[----:B------:R-:W-:-:S12]  /*121d0*/  NOP ;  /* 0x0000000000007918 */ /* 0x000fd80000000000 */
.L_x_288:
        /* <DEDUP_REMOVED lines=10> */
.L_x_289:
[----:B------:R1:W-:Y:S01]  /*12280*/  SYNCS.ARRIVE.TRANS64.A1T0 RZ, [R4+URZ+0x38850], RZ ;  /* 0x038850ff04ff79a7 */ /* 0x0003e2000810003f */
[----:B------:R-:W-:-:S05]  /*12290*/  VIADD R27, R27, 0x1 ;  /* 0x000000011b1b7836 */ /* 0x000fca0000000000 */
[----:B------:R-:W-:-:S04]  /*122a0*/  ISETP.NE.AND P0, PT, R27, 0x2, PT ;  /* 0x000000021b00780c */ /* 0x000fc80003f05270 */
[----:B0-----:R-:W-:Y:S02]  /*122b0*/  SEL R3, RZ, 0x1, P0 ;  /* 0x00000001ff037807 */ /* 0x001fe40000000000 */
[----:B------:R-:W-:Y:S02]  /*122c0*/  SEL R27, R27, RZ, P0 ;  /* 0x000000ff1b1b7207 */ /* 0x000fe40000000000 */
[----:B-1----:R-:W-:-:S07]  /*122d0*/  LOP3.LUT R28, R28, R3, RZ, 0x3c, !PT ;  /* 0x000000031c1c7212 */ /* 0x002fce00078e3cff */
.L_x_244:
[----:B------:R-:W-:Y:S05]  /*122e0*/  BSYNC B7 ;  /* 0x0000000000077941 */ /* 0x000fea0003800000 */
.L_x_242:
[----:B------:R-:W-:-:S13]  /*122f0*/  LOP3.LUT P0, RZ, R23, 0x100, RZ, 0xc0, !PT ;  /* 0x0000010017ff7812 */ /* 0x000fda000780c0ff */
[----:B------:R-:W-:Y:S05]  /*12300*/  @!P0 BRA `(.L_x_290) ;  /* 0x0000000000248947 */ /* 0x000fea0003800000 */
[----:B------:R-:W-:Y:S05]  /*12310*/  WARPSYNC.ALL ;  /* 0x0000000000007948 */ /* 0x000fea0003800000 */
[----:B------:R-:W1:Y:S08]  /*12320*/  S2UR UR5, SR_CgaCtaId ;  /* 0x00000000000579c3 */ /* 0x000e700000008800 */
[----:B------:R-:W-:Y:S06]  /*12330*/  BAR.SYNC.DEFER_BLOCKING 0x5, 0x180 ;  /* 0x0146000000007b1d */ /* 0x000fec0000010000 */
[----:B------:R-:W-:-:S02]  /*12340*/  UMOV UR4, 0x400 ;  /* 0x0000040000047882 */ /* 0x000fc40000000000 */
[----:B-1----:R-:W-:-:S06]  /*12350*/  ULEA UR4, UR5, UR4, 0x18 ;  /* 0x0000000405047291 */ /* 0x002fcc000f8ec03f */
[----:B------:R-:W-:-:S05]  /*12360*/  IMAD.U32 R22, RZ, RZ, UR4 ;  /* 0x00000004ff167e24 */ /* 0x000fca000f8e00ff */
[----:B------:R2:W3:Y:S01]  /*12370*/  LDS.128 R16, [R22+0x388d0] ;  /* 0x0388d00016107984 */ /* 0x0004e20000000c00 */
[----:B------:R-:W-:Y:S06]  /*12380*/  BAR.ARV 0x4, 0x180 ;  /* 0x0106000000007b1d */ /* 0x000fec0000002000 */
[----:B------:R-:W-:Y:S05]  /*12390*/  BRA `(.L_x_291) ;  /* 0x0000000800407947 */ /* 0x000fea0003800000 */
.L_x_290:
[----:B------:R-:W1:Y:S01]  /*123a0*/  S2R R0, SR_TID.X ;  /* 0x0000000000007919 */ /* 0x000e620000002100 */
[----:B------:R-:W-:Y:S01]  /*123b0*/  UMOV UR4, 0xffffffff ;  /* 0xffffffff00047882 */ /* 0x000fe20000000000 */
[----:B-1----:R-:W-:-:S04]  /*123c0*/  LOP3.LUT R8, R0, 0x1f, RZ, 0xc0, !PT ;  /* 0x0000001f00087812 */ /* 0x002fc800078ec0ff */
[----:B------:R-:W-:Y:S01]  /*123d0*/  ISETP.NE.AND P0, PT, R8, 0x1f, PT ;  /* 0x0000001f0800780c */ /* 0x000fe20003f05270 */
[----:B------:R-:W-:-:S12]  /*123e0*/  BRA.DIV UR4, `(.L_x_292) ;  /* 0x0000003a04547947 */ /* 0x000fd8000b800000 */
[----:B------:R-:W-:Y:S01]  /*123f0*/  IMAD.IADD R5, R19, 0x1, R8 ;  /* 0x0000000113057824 */ /* 0x000fe200078e0208 */
[----:B------:R-:W-:-:S04]  /*12400*/  ULDC UR4, c[0x0][0xc3c] ;  /* 0x00030f0000047ab9 */ /* 0x000fc80000000800 */
[----:B------:R-:W-:-:S13]  /*12410*/  ISETP.GE.OR P1, PT, R5, UR4, !P0 ;  /* 0x0000000405007c0c */ /* 0x000fda000c726670 */
[----:B------:R-:W1:Y:S02]  /*12420*/  @!P1 LDC.64 R2, c[0x0][0xc80] ;  /* 0x00032000ff029b82 */ /* 0x000e640000000a00 */
[----:B-1----:R-:W-:-:S06]  /*12430*/  @!P1 IMAD.WIDE R2, R5, 0x4, R2 ;  /* 0x0000000405029825 */ /* 0x002fcc00078e0202 */
[----:B------:R-:W2:Y:S01]  /*12440*/  @!P1 LDG.E R2, desc[UR36][R2.64] ;  /* 0x0000002402029981 */ /* 0x000ea2000c1e1900 */
[----:B0-----:R-:W-:Y:S01]  /*12450*/  IMAD.MOV.U32 R4, RZ, RZ, RZ ;  /* 0x000000ffff047224 */ /* 0x001fe200078e00ff */
[C---:B------:R-:W-:Y:S02]  /*12460*/  ISETP.GE.U32.AND P2, PT, R8.reuse, 0x2, PT ;  /* 0x000000020800780c */ /* 0x040fe40003f46070 */
[C---:B------:R-:W-:Y:S01]  /*12470*/  ISETP.GE.U32.AND P3, PT, R8.reuse, 0x4, PT ;  /* 0x000000040800780c */ /* 0x040fe20003f66070 */
[----:B------:R-:W-:Y:S01]  /*12480*/  SHFL.IDX PT, R0, R16, 0x1, 0x1f ;  /* 0x00201f0010007f89 */ /* 0x000fe200000e0000 */
[C---:B------:R-:W-:Y:S02]  /*12490*/  ISETP.GE.U32.AND P4, PT, R8.reuse, 0x8, PT ;  /* 0x000000080800780c */ /* 0x040fe40003f86070 */
[C---:B------:R-:W-:Y:S01]  /*124a0*/  ISETP.GE.U32.AND P5, PT, R8.reuse, 0x10, PT ;  /* 0x000000100800780c */ /* 0x040fe20003fa6070 */
[----:B--2---:R-:W-:Y:S01]  /*124b0*/  @!P1 IMAD.MOV.U32 R4, RZ, RZ, R2 ;  /* 0x000000ffff049224 */ /* 0x004fe200078e0002 */
[----:B------:R-:W-:-:S04]  /*124c0*/  ISETP.NE.AND P1, PT, R8, RZ, PT ;  /* 0x000000ff0800720c */ /* 0x000fc80003f25270 */
[----:B------:R-:W0:Y:S02]  /*124d0*/  SHFL.UP PT, R14, R4, 0x1, RZ ;  /* 0x04200000040e7989 */ /* 0x000e2400000e00ff */
[----:B0-----:R-:W-:-:S04]  /*124e0*/  SEL R5, R14, RZ, P1 ;  /* 0x000000ff0e057207 */ /* 0x001fc80000800000 */
[----:B------:R-:W-:Y:S02]  /*124f0*/  IADD3 R6, R4, R5, RZ ;  /* 0x0000000504067210 */ /* 0x000fe40007ffe0ff */
[----:B------:R-:W-:Y:S04]  /*12500*/  SHFL.IDX PT, R5, R16, RZ, 0x1f ;  /* 0x00001fff10057589 */ /* 0x000fe800000e0000 */
        /* <DEDUP_REMOVED lines=12> */
[----:B------:R0:W1:Y:S02]  /*125d0*/  SHFL.IDX PT, R14, R6, 0x1f, 0x1f ;  /* 0x03e01f00060e7f89 */ /* 0x00006400000e0000 */
.L_x_400:
[----:B------:R-:W-:Y:S02]  /*125e0*/  ULDC UR4, c[0x0][0xc38] ;  /* 0x00030e0000047ab9 */ /* 0x000fe40000000800 */
[----:B------:R-:W-:-:S04]  /*125f0*/  IMAD.U32 R7, RZ, RZ, UR4 ;  /* 0x00000004ff077e24 */ /* 0x000fc8000f8e00ff */
[----:B-1----:R-:W-:-:S04]  /*12600*/  IMAD R3, R14, R7, RZ ;  /* 0x000000070e037224 */ /* 0x002fc800078e02ff */
[----:B------:R-:W-:-:S05]  /*12610*/  IMAD.IADD R8, R0, 0x1, R3 ;  /* 0x0000000100087824 */ /* 0x000fca00078e0203 */
[----:B------:R-:W-:-:S13]  /*12620*/  ISETP.GT.AND P6, PT, R8, R5, PT ;  /* 0x000000050800720c */ /* 0x000fda0003fc4270 */
[----:B------:R-:W-:Y:S05]  /*12630*/  @P6 BRA `(.L_x_293) ;  /* 0x00000000009c6947 */ /* 0x000fea0003800000 */
.L_x_298:
[----:B------:R-:W1:Y:S01]  /*12640*/  LDC R0, c[0x0][0xc3c] ;  /* 0x00030f00ff007b82 */ /* 0x000e620000000800 */
[----:B------:R-:W-:-:S05]  /*12650*/  VIADD R19, R19, 0x1f ;  /* 0x0000001f13137836 */ /* 0x000fca0000000000 */
[----:B-1----:R-:W-:-:S13]  /*12660*/  ISETP.GE.AND P6, PT, R19, R0, PT ;  /* 0x000000001300720c */ /* 0x002fda0003fc6270 */
[----:B------:R-:W-:Y:S05]  /*12670*/  @P6 BRA `(.L_x_294) ;  /* 0x0000000400446947 */ /* 0x000fea0003800000 */
[----:B------:R-:W1:Y:S01]  /*12680*/  S2R R2, SR_TID.X ;  /* 0x0000000000027919 */ /* 0x000e620000002100 */
[----:B------:R-:W-:Y:S01]  /*12690*/  BSSY B0, `(.L_x_295) ;  /* 0x0000009000007945 */ /* 0x000fe20003800000 */
[----:B------:R-:W-:Y:S01]  /*126a0*/  IMAD.MOV.U32 R4, RZ, RZ, RZ ;  /* 0x000000ffff047224 */ /* 0x000fe200078e00ff */
[----:B-1----:R-:W-:-:S04]  /*126b0*/  LOP3.LUT R2, R2, 0x1f, RZ, 0xc0, !PT ;  /* 0x0000001f02027812 */ /* 0x002fc800078ec0ff */
[----:B------:R-:W-:-:S04]  /*126c0*/  IADD3 R7, R19, R2, RZ ;  /* 0x0000000213077210 */ /* 0x000fc80007ffe0ff */
[----:B------:R-:W-:-:S13]  /*126d0*/  ISETP.GE.OR P6, PT, R7, R0, !P0 ;  /* 0x000000000700720c */ /* 0x000fda00047c6670 */
[----:B------:R-:W-:Y:S05]  /*126e0*/  @P6 BRA `(.L_x_296) ;  /* 0x00000000000c6947 */ /* 0x000fea0003800000 */
[----:B------:R-:W1:Y:S02]  /*126f0*/  LDC.64 R2, c[0x0][0xc80] ;  /* 0x00032000ff027b82 */ /* 0x000e640000000a00 */
[----:B-1----:R-:W-:-:S05]  /*12700*/  IMAD.WIDE R2, R7, 0x4, R2 ;  /* 0x0000000407027825 */ /* 0x002fca00078e0202 */
[----:B------:R1:W5:Y:S02]  /*12710*/  LDG.E R4, desc[UR36][R2.64] ;  /* 0x0000002402047981 */ /* 0x000364000c1e1900 */
.L_x_296:
[----:B------:R-:W-:Y:S05]  /*12720*/  BSYNC B0 ;  /* 0x0000000000007941 */ /* 0x000fea0003800000 */
.L_x_295:
[----:B------:R-:W-:-:S03]  /*12730*/  UMOV UR4, 0xffffffff ;  /* 0xffffffff00047882 */ /* 0x000fc60000000000 */
[----:B------:R-:W-:Y:S05]  /*12740*/  BRA.DIV UR4, `(.L_x_297) ;  /* 0x0000003a04a07947 */ /* 0x000fea000b800000 */
[----:B-----5:R-:W2:Y:S02]  /*12750*/  SHFL.UP PT, R14, R4, 0x1, RZ ;  /* 0x04200000040e7989 */ /* 0x020ea400000e00ff */
[----:B--2---:R-:W-:-:S05]  /*12760*/  SEL R13, R14, RZ, P1 ;  /* 0x000000ff0e0d7207 */ /* 0x004fca0000800000 */
[----:B------:R-:W-:-:S05]  /*12770*/  IMAD.IADD R13, R4, 0x1, R13 ;  /* 0x00000001040d7824 */ /* 0x000fca00078e020d */
[----:B------:R-:W2:Y:S02]  /*12780*/  SHFL.UP PT, R14, R13, 0x2, RZ ;  /* 0x044000000d0e7989 */ /* 0x000ea400000e00ff */
[----:B--2---:R-:W-:-:S05]  /*12790*/  SEL R0, R14, RZ, P2 ;  /* 0x000000ff0e007207 */ /* 0x004fca0001000000 */
[----:B------:R-:W-:-:S05]  /*127a0*/  IMAD.IADD R0, R13, 0x1, R0 ;  /* 0x000000010d007824 */ /* 0x000fca00078e0200 */
[----:B------:R-:W1:Y:S02]  /*127b0*/  SHFL.UP PT, R14, R0, 0x4, RZ ;  /* 0x04800000000e7989 */ /* 0x000e6400000e00ff */
[----:B-1----:R-:W-:-:S05]  /*127c0*/  SEL R3, R14, RZ, P3 ;  /* 0x000000ff0e037207 */ /* 0x002fca0001800000 */
[----:B------:R-:W-:-:S05]  /*127d0*/  IMAD.IADD R2, R0, 0x1, R3 ;  /* 0x0000000100027824 */ /* 0x000fca00078e0203 */
[----:B------:R-:W1:Y:S02]  /*127e0*/  SHFL.UP PT, R14, R2, 0x8, RZ ;  /* 0x05000000020e7989 */ /* 0x000e6400000e00ff */
[----:B-1----:R-:W-:-:S05]  /*127f0*/  SEL R3, R14, RZ, P4 ;  /* 0x000000ff0e037207 */ /* 0x002fca0002000000 */
[----:B------:R-:W-:-:S05]  /*12800*/  IMAD.IADD R3, R2, 0x1, R3 ;  /* 0x0000000102037824 */ /* 0x000fca00078e0203 */
[----:B------:R-:W0:Y:S02]  /*12810*/  SHFL.UP PT, R14, R3, 0x10, RZ ;  /* 0x06000000030e7989 */ /* 0x000e2400000e00ff */
[----:B0-----:R-:W-:-:S05]  /*12820*/  SEL R6, R14, RZ, P5 ;  /* 0x000000ff0e067207 */ /* 0x001fca0002800000 */
[----:B------:R-:W-:-:S05]  /*12830*/  IMAD.IADD R6, R3, 0x1, R6 ;  /* 0x0000000103067824 */ /* 0x000fca00078e0206 */
[----:B------:R0:W1:Y:S02]  /*12840*/  SHFL.IDX PT, R14, R6, 0x1f, 0x1f ;  /* 0x03e01f00060e7f89 */ /* 0x00006400000e0000 */
.L_x_408:
[----:B------:R-:W-:Y:S02]  /*12850*/  ULDC UR4, c[0x0][0xc38] ;  /* 0x00030e0000047ab9 */ /* 0x000fe40000000800 */
[----:B------:R-:W-:-:S04]  /*12860*/  IMAD.U32 R7, RZ, RZ, UR4 ;  /* 0x00000004ff077e24 */ /* 0x000fc8000f8e00ff */
[----:B-1----:R-:W-:-:S05]  /*12870*/  IMAD R3, R14, R7, RZ ;  /* 0x000000070e037224 */ /* 0x002fca00078e02ff */
[----:B------:R-:W-:-:S04]  /*12880*/  IADD3 R8, R3, R8, RZ ;  /* 0x0000000803087210 */ /* 0x000fc80007ffe0ff */
[----:B------:R-:W-:-:S13]  /*12890*/  ISETP.GT.AND P6, PT, R8, R5, PT ;  /* 0x000000050800720c */ /* 0x000fda0003fc4270 */
[----:B------:R-:W-:Y:S05]  /*128a0*/  @!P6 BRA `(.L_x_298) ;  /* 0xfffffffc0064e947 */ /* 0x000fea000383ffff */
.L_x_293:
[----:B------:R-:W-:Y:S01]  /*128b0*/  IMAD.IADD R8, R8, 0x1, -R3 ;  /* 0x0000000108087824 */ /* 0x000fe200078e0a03 */
[----:B------:R-:W-:-:S03]  /*128c0*/  UMOV UR4, 0xffffffff ;  /* 0xffffffff00047882 */ /* 0x000fc60000000000 */
[----:B------:R-:W-:-:S05]  /*128d0*/  IMAD R0, R6, R7, R8 ;  /* 0x0000000706007224 */ /* 0x000fca00078e0208 */
[----:B------:R-:W-:Y:S01]  /*128e0*/  ISETP.GT.AND P6, PT, R0, R5, PT ;  /* 0x000000050000720c */ /* 0x000fe20003fc4270 */
[----:B------:R-:W-:-:S12]  /*128f0*/  BRA.DIV UR4, `(.L_x_299) ;  /* 0x0000003a04f07947 */ /* 0x000fd8000b800000 */
[----:B------:R-:W-:-:S04]  /*12900*/  VOTE.ANY R2, PT, !P6 ;  /* 0x0000000000027806 */ /* 0x000fc800070e0100 */
[----:B------:R-:W1:Y:S02]  /*12910*/  POPC R0, R2 ;  /* 0x0000000200007309 */ /* 0x000e640000000000 */
[----:B-1----:R1:W2:Y:S02]  /*12920*/  SHFL.IDX PT, R4, R4, R0, 0x1f ;  /* 0x00001f0004047589 */ /* 0x0022a400000e0000 */
.L_x_412:
[----:B------:R-:W-:Y:S01]  /*12930*/  ISETP.NE.AND P0, PT, R2, RZ, PT ;  /* 0x000000ff0200720c */ /* 0x000fe20003f05270 */
[----:B------:R-:W-:-:S12]  /*12940*/  IMAD.MOV.U32 R14, RZ, RZ, RZ ;  /* 0x000000ffff0e7224 */ /* 0x000fd800078e00ff */
[----:B------:R-:W-:Y:S05]  /*12950*/  @!P0 BRA `(.L_x_300) ;  /* 0x0000000000108947 */ /* 0x000fea0003800000 */
[----:B------:R-:W-:Y:S01]  /*12960*/  UMOV UR4, 0xffffffff ;  /* 0xffffffff00047882 */ /* 0x000fe20000000000 */
[----:B------:R-:W-:Y:S02]  /*12970*/  VIADD R12, R0, 0xffffffff ;  /* 0xffffffff000c7836 */ /* 0x000fe40000000000 */
[----:B------:R-:W-:Y:S05]  /*12980*/  BRA.DIV UR4, `(.L_x_301) ;  /* 0x0000003e04147947 */ /* 0x000fea000b800000 */
[----:B------:R3:W4:Y:S02]  /*12990*/  SHFL.IDX PT, R14, R6, R12, 0x1f ;  /* 0x00001f0c060e7589 */ /* 0x00072400000e0000 */
.L_x_300:
[----:B0-23--:R-:W-:Y:S01]  /*129a0*/  IABS R6, R4 ;  /* 0x0000000400067213 */ /* 0x00dfe20000000000 */
[----:B----4-:R-:W-:Y:S02]  /*129b0*/  IMAD R16, R14, R7, R8 ;  /* 0x000000070e107224 */ /* 0x010fe400078e0208 */
[----:B------:R-:W-:Y:S01]  /*129c0*/  IMAD.IADD R19, R0, 0x1, R19 ;  /* 0x0000000100137824 */ /* 0x000fe200078e0213 */
[----:B------:R-:W0:Y:S08]  /*129d0*/  I2F.RP R9, R6 ;  /* 0x0000000600097306 */ /* 0x000e300000209400 */
[----:B0-----:R-:W0:Y:S02]  /*129e0*/  MUFU.RCP R9, R9 ;  /* 0x0000000900097308 */ /* 0x001e240000001000 */
[----:B0-----:R-:W-:-:S06]  /*129f0*/  VIADD R2, R9, 0xffffffe ;  /* 0x0ffffffe09027836 */ /* 0x001fcc0000000000 */
[----:B------:R0:W2:Y:S02]  /*12a00*/  F2I.FTZ.U32.TRUNC.NTZ R3, R2 ;  /* 0x0000000200037305 */ /* 0x0000a4000021f000 */
[----:B0-----:R-:W-:Y:S02]  /*12a10*/  IMAD.MOV.U32 R2, RZ, RZ, RZ ;  /* 0x000000ffff027224 */ /* 0x001fe400078e00ff */
[----:B--2---:R-:W-:-:S04]  /*12a20*/  IMAD.MOV R7, RZ, RZ, -R3 ;  /* 0x000000ffff077224 */ /* 0x004fc800078e0a03 */
[----:B------:R-:W-:-:S04]  /*12a30*/  IMAD R7, R7, R6, RZ ;  /* 0x0000000607077224 */ /* 0x000fc800078e02ff */
[----:B------:R-:W-:-:S04]  /*12a40*/  IMAD.HI.U32 R3, R3, R7, R2 ;  /* 0x0000000703037227 */ /* 0x000fc800078e0002 */
[----:B------:R-:W-:Y:S01]  /*12a50*/  IMAD.IADD R7, R5, 0x1, -R16 ;  /* 0x0000000105077824 */ /* 0x000fe200078e0a10 */
[----:B------:R-:W-:-:S04]  /*12a60*/  IABS R5, R4 ;  /* 0x0000000400057213 */ /* 0x000fc80000000000 */
[----:B------:R-:W-:Y:S02]  /*12a70*/  IABS R2, R7 ;  /* 0x0000000700027213 */ /* 0x000fe40000000000 */
[----:B------:R-:W-:-:S03]  /*12a80*/  IADD3 R5, RZ, -R5, RZ ;  /* 0x80000005ff057210 */ /* 0x000fc60007ffe0ff */
[----:B------:R-:W-:-:S04]  /*12a90*/  IMAD.HI.U32 R3, R3, R2, RZ ;  /* 0x0000000203037227 */ /* 0x000fc800078e00ff */
[----:B------:R-:W-:Y:S01]  /*12aa0*/  IMAD R5, R3, R5, R2 ;  /* 0x0000000503057224 */ /* 0x000fe200078e0202 */
[----:B------:R-:W-:-:S04]  /*12ab0*/  LOP3.LUT R2, R7, R4, RZ, 0x3c, !PT ;  /* 0x0000000407027212 */ /* 0x000fc800078e3cff */
[----:B------:R-:W-:Y:S02]  /*12ac0*/  ISETP.GT.U32.AND P1, PT, R6, R5, PT ;  /* 0x000000050600720c */ /* 0x000fe40003f24070 */
[----:B------:R-:W-:-:S11]  /*12ad0*/  ISETP.GE.AND P2, PT, R2, RZ, PT ;  /* 0x000000ff0200720c */ /* 0x000fd60003f46270 */
[----:B------:R-:W-:Y:S02]  /*12ae0*/  @!P1 IMAD.IADD R5, R5, 0x1, -R6 ;  /* 0x0000000105059824 */ /* 0x000fe400078e0a06 */
[----:B------:R-:W-:Y:S01]  /*12af0*/  @!P1 VIADD R3, R3, 0x1 ;  /* 0x0000000103039836 */ /* 0x000fe20000000000 */
[----:B------:R-:W-:Y:S02]  /*12b00*/  ISETP.NE.AND P1, PT, R4, RZ, PT ;  /* 0x000000ff0400720c */ /* 0x000fe40003f25270 */
[----:B------:R-:W-:-:S13]  /*12b10*/  ISETP.GE.U32.AND P0, PT, R5, R6, PT ;  /* 0x000000060500720c */ /* 0x000fda0003f06070 */
[----:B------:R-:W-:-:S04]  /*12b20*/  @P0 VIADD R3, R3, 0x1 ;  /* 0x0000000103030836 */ /* 0x000fc80000000000 */
[----:B------:R-:W-:Y:S01]  /*12b30*/  @!P2 IMAD.MOV R3, RZ, RZ, -R3 ;  /* 0x000000ffff03a224 */ /* 0x000fe200078e0a03 */
[----:B------:R-:W-:-:S05]  /*12b40*/  @!P1 LOP3.LUT R3, RZ, R4, RZ, 0x33, !PT ;  /* 0x00000004ff039212 */ /* 0x000fca00078e33ff */
[--C-:B------:R-:W-:Y:S02]  /*12b50*/  IMAD.MOV R17, RZ, RZ, -R3.reuse ;  /* 0x000000ffff117224 */ /* 0x100fe400078e0a03 */
[----:B------:R-:W-:Y:S02]  /*12b60*/  IMAD.MOV.U32 R18, RZ, RZ, R3 ;  /* 0x000000ffff127224 */ /* 0x000fe400078e0003 */
[----:B------:R-:W-:Y:S01]  /*12b70*/  IMAD R17, R4, R17, R7 ;  /* 0x0000001104117224 */ /* 0x000fe200078e0207 */
[----:B------:R-:W-:Y:S06]  /*12b80*/  BRA `(.L_x_302) ;  /* 0x00000000001c7947 */ /* 0x000fec0003800000 */
.L_x_294:
[----:B------:R-:W-:Y:S01]  /*12b90*/  UMOV UR4, URZ ;  /* 0x0000003f00047c82 */ /* 0x000fe20008000000 */
[----:B------:R-:W-:Y:S01]  /*12ba0*/  UMOV UR5, URZ ;  /* 0x0000003f00057c82 */ /* 0x000fe20008000000 */
[----:B------:R-:W-:Y:S01]  /*12bb0*/  ULDC UR6, c[0x0][0xc3c] ;  /* 0x00030f0000067ab9 */ /* 0x000fe20000000800 */
[----:B------:R-:W-:Y:S01]  /*12bc0*/  MOV R16, R5 ;  /* 0x0000000500107202 */ /* 0x000fe20000000f00 */
[----:B------:R-:W-:Y:S02]  /*12bd0*/  IMAD.U32 R17, RZ, RZ, UR4 ;  /* 0x00000004ff117e24 */ /* 0x000fe4000f8e00ff */
[----:B------:R-:W-:Y:S02]  /*12be0*/  IMAD.U32 R18, RZ, RZ, UR5 ;  /* 0x00000005ff127e24 */ /* 0x000fe4000f8e00ff */
[----:B------:R-:W-:-:S07]  /*12bf0*/  IMAD.U32 R19, RZ, RZ, UR6 ;  /* 0x00000006ff137e24 */ /* 0x000fce000f8e00ff */
.L_x_302:
[----:B-1----:R-:W1:Y:S01]  /*12c00*/  S2R R0, SR_TID.X ;  /* 0x0000000000007919 */ /* 0x002e620000002100 */
[----:B------:R-:W-:Y:S05]  /*12c10*/  WARPSYNC.ALL ;  /* 0x0000000000007948 */ /* 0x000fea0003800000 */
[----:B------:R-:W-:Y:S01]  /*12c20*/  BAR.SYNC.DEFER_BLOCKING 0x4, 0x180 ;  /* 0x0106000000007b1d */ /* 0x000fe20000010000 */
[----:B-1----:R-:W-:-:S04]  /*12c30*/  LOP3.LUT R0, R0, 0x1f, RZ, 0xc0, !PT ;  /* 0x0000001f00007812 */ /* 0x002fc800078ec0ff */
[----:B------:R-:W-:-:S13]  /*12c40*/  ISETP.NE.AND P0, PT, R0, RZ, PT ;  /* 0x000000ff0000720c */ /* 0x000fda0003f05270 */
[----:B------:R-:W1:Y:S01]  /*12c50*/  @!P0 S2R R3, SR_CgaCtaId ;  /* 0x0000000000038919 */ /* 0x000e620000008800 */
[----:B------:R-:W-:-:S04]  /*12c60*/  @!P0 MOV R0, 0x400 ;  /* 0x0000040000008802 */ /* 0x000fc80000000f00 */
[----:B-1----:R-:W-:-:S05]  /*12c70*/  @!P0 LEA R22, R3, R0, 0x18 ;  /* 0x0000000003168211 */ /* 0x002fca00078ec0ff */
[----:B------:R1:W-:Y:S01]  /*12c80*/  @!P0 STS.128 [R22+0x388d0], R16 ;  /* 0x0388d01016008388 */ /* 0x0003e20000000c00 */
[----:B------:R-:W-:Y:S06]  /*12c90*/  BAR.ARV 0x5, 0x180 ;  /* 0x0146000000007b1d */ /* 0x000fec0000002000 */
.L_x_291:
[----:B------:R-:W-:Y:S02]  /*12ca0*/  ULDC UR4, c[0x0][0xc3c] ;  /* 0x00030f0000047ab9 */ /* 0x000fe40000000800 */
[----:B---3--:R-:W-:-:S13]  /*12cb0*/  ISETP.GE.AND P0, PT, R19, UR4, PT ;  /* 0x0000000413007c0c */ /* 0x008fda000bf06270 */
[----:B------:R-:W-:Y:S05]  /*12cc0*/  @!P0 BRA `(.L_x_303) ;  /* 0xffffffb800588947 */ /* 0x000fea000383ffff */
[----:B------:R-:W-:Y:S05]  /*12cd0*/  BSYNC B8 ;  /* 0x0000000000087941 */ /* 0x000fea0003800000 */
.L_x_238:
[----:B0-----:R-:W3:Y:S01]  /*12ce0*/  LDL.LU R0, [R1+0x1c] ;  /* 0x00001c0001007983 */ /* 0x001ee20000300800 */
[----:B------:R-:W-:Y:S01]  /*12cf0*/  BSSY B0, `(.L_x_304) ;  /* 0x000000b000007945 */ /* 0x000fe20003800000 */
[----:B------:R-:W0:Y:S01]  /*12d00*/  S2R R5, SR_CgaCtaId ;  /* 0x0000000000057919 */ /* 0x000e220000008800 */
[----:B---3--:R-:W-:-:S05]  /*12d10*/  VIADD R0, R0, 0x1 ;  /* 0x0000000100007836 */ /* 0x008fca0000000000 */
[----:B------:R-:W-:-:S04]  /*12d20*/  LEA.HI R2, R0, R0, RZ, 0x1 ;  /* 0x0000000000027211 */ /* 0x000fc800078f08ff */
[----:B------:R-:W-:Y:S02]  /*12d30*/  LOP3.LUT R3, R2, 0xfffffffe, RZ, 0xc0, !PT ;  /* 0xfffffffe02037812 */ /* 0x000fe400078ec0ff */
[----:B------:R-:W-:-:S03]  /*12d40*/  MOV R2, 0x400 ;  /* 0x0000040000027802 */ /* 0x000fc60000000f00 */
[----:B------:R-:W-:Y:S01]  /*12d50*/  IMAD.IADD R0, R0, 0x1, -R3 ;  /* 0x0000000100007824 */ /* 0x000fe200078e0a03 */
[----:B0-----:R-:W-:-:S04]  /*12d60*/  LEA R4, R5, R2, 0x18 ;  /* 0x0000000205047211 */ /* 0x001fc800078ec0ff */
[----:B------:R-:W-:-:S04]  /*12d70*/  SHF.L.U32 R0, R0, 0x1f, RZ ;  /* 0x0000001f00007819 */ /* 0x000fc800000006ff */
[----:B------:R-:W0:Y:S02]  /*12d80*/  SYNCS.PHASECHK.TRANS64.TRYWAIT P0, [R4+URZ+0x38820], R0 ;  /* 0x03882000040075a7 */ /* 0x000e24000800017f */
[----:B0-----:R-:W-:Y:S05]  /*12d90*/  @!P0 BRA `(.L_x_305) ;  /* 0x0000003800348947 */ /* 0x001fea0003800000 */
.L_x_415:
[----:B------:R-:W-:Y:S05]  /*12da0*/  BSYNC B0 ;  /* 0x0000000000007941 */ /* 0x000fea0003800000 */
.L_x_304:
[----:B------:R-:W-:-:S03]  /*12db0*/  UMOV UR4, 0xffffffff ;  /* 0xffffffff00047882 */ /* 0x000fc60000000000 */
[----:B------:R-:W-:Y:S05]  /*12dc0*/  BRA.DIV UR4, `(.L_x_306) ;  /* 0x0000003a043c7947 */ /* 0x000fea000b800000 */
[----:B0-----:R-:W0:Y:S02]  /*12dd0*/  S2R R0, SR_TID.X ;  /* 0x0000000000007919 */ /* 0x001e240000002100 */
[----:B0-----:R-:W-:-:S04]  /*12de0*/  SHF.R.U32.HI R0, RZ, 0x5, R0 ;  /* 0x00000005ff007819 */ /* 0x001fc80000011600 */
[----:B------:R-:W-:-:S05]  /*12df0*/  LOP3.LUT R0, R0, 0x3, RZ, 0xc0, !PT ;  /* 0x0000000300007812 */ /* 0x000fca00078ec0ff */
[----:B------:R0:W3:Y:S02]  /*12e00*/  SHFL.IDX PT, R14, R0, RZ, 0x1f ;  /* 0x00001fff000e7589 */ /* 0x0000e400000e0000 */
.L_x_418:
[----:B---3--:R-:W-:Y:S01]  /*12e10*/  ISETP.NE.AND P0, PT, R14, RZ, PT ;  /* 0x000000ff0e00720c */ /* 0x008fe20003f05270 */
[----:B------:R-:W-:-:S12]  /*12e20*/  BSSY B0, `(.L_x_307) ;  /* 0x0000026000007945 */ /* 0x000fd80003800000 */
[----:B------:R-:W-:Y:S05]  /*12e30*/  @P0 BRA `(.L_x_308) ;  /* 0x0000000000900947 */ /* 0x000fea0003800000 */
[----:B------:R-:W-:-:S03]  /*12e40*/  UMOV UR4, 0xffffffff ;  /* 0xffffffff00047882 */ /* 0x000fc60000000000 */
[----:B------:R-:W-:Y:S05]  /*12e50*/  BRA.DIV UR4, `(.L_x_309) ;  /* 0x0000003a044c7947 */ /* 0x000fea000b800000 */
[----:B------:R-:W-:-:S13]  /*12e60*/  ELECT P6, URZ, PT ;  /* 0x00000000003f782f */ /* 0x000fda00038c0000 */
.L_x_421:
[----:B------:R-:W-:Y:S05]  /*12e70*/  @!P6 BRA `(.L_x_308) ;  /* 0x000000000080e947 */ /* 0x000fea0003800000 */
[----:B0-----:R-:W3:Y:S02]  /*12e80*/  LDL R0, [R1+0x24] ;  /* 0x0000240001007983 */ /* 0x001ee40000100800 */
[----:B---3--:R-:W-:-:S13]  /*12e90*/  R2UR UR4, R0 ;  /* 0x00000000000472ca */ /* 0x008fda00000e0000 */
[----:B------:R-:W-:-:S06]  /*12ea0*/  ULOP3.LUT UR4, UR4, 0x2, URZ, 0xfc, !UPT ;  /* 0x0000000204047892 */ /* 0x000fcc000f8efc3f */
[----:B------:R-:W-:-:S05]  /*12eb0*/  IMAD.U32 R0, RZ, RZ, UR4 ;  /* 0x00000004ff007e24 */ /* 0x000fca000f8e00ff */
[----:B------:R-:W-:-:S13]  /*12ec0*/  ISETP.NE.AND P0, PT, R0, 0x3, PT ;  /* 0x000000030000780c */ /* 0x000fda0003f05270 */
[----:B------:R-:W-:Y:S05]  /*12ed0*/  @!P0 BRA `(.L_x_310) ;  /* 0x0000000000048947 */ /* 0x000fea0003800000 */
[----:B------:R-:W-:Y:S01]  /*12ee0*/  BPT.TRAP 0x1 ;  /* 0x000000040000795c */ /* 0x000fe20000300000 */
.L_x_310:
[C---:B------:R-:W-:Y:S01]  /*12ef0*/  IMAD R5, R27.reuse, 0x8, R4 ;  /* 0x000000081b057824 */ /* 0x040fe200078e0204 */
[----:B------:R-:W-:Y:S02]  /*12f00*/  SHF.L.U32 R0, R28, 0x1f, RZ ;  /* 0x0000001f1c007819 */ /* 0x000fe400000006ff */
[----:B------:R-:W-:Y:S02]  /*12f10*/  IADD3 R27, R27, 0x1, RZ ;  /* 0x000000011b1b7810 */ /* 0x000fe40007ffe0ff */
[----:B------:R-:W0:Y:S02]  /*12f20*/  SYNCS.PHASECHK.TRANS64.TRYWAIT P1, [R5+URZ+0x38840], R0 ;  /* 0x03884000050075a7 */ /* 0x000e24000802017f */
[----:B------:R-:W-:-:S04]  /*12f30*/  ISETP.NE.AND P2, PT, R27, 0x2, PT ;  /* 0x000000021b00780c */ /* 0x000fc80003f45270 */
[----:B------:R-:W-:Y:S01]  /*12f40*/  SEL R3, RZ, 0x1, P2 ;  /* 0x00000001ff037807 */ /* 0x000fe20001000000 */
[----:B0-----:R-:W-:Y:S08]  /*12f50*/  @!P1 BRA `(.L_x_311) ;  /* 0x00000038002c9947 */ /* 0x001ff00003800000 */
.L_x_422:
[----:B------:R-:W-:Y:S02]  /*12f60*/  SEL R27, R27, RZ, P2 ;  /* 0x000000ff1b1b7207 */ /* 0x000fe40001000000 */
[----:B------:R-:W-:Y:S01]  /*12f70*/  LOP3.LUT R2, R28, R3, RZ, 0x3c, !PT ;  /* 0x000000031c027212 */ /* 0x000fe200078e3cff */
[----:B------:R-:W-:Y:S06]  /*12f80*/  @!P0 BRA `(.L_x_312) ;  /* 0x0000000000048947 */ /* 0x000fec0003800000 */
[----:B------:R-:W-:Y:S01]  /*12f90*/  BPT.TRAP 0x1 ;  /* 0x000000040000795c */ /* 0x000fe20000300000 */
.L_x_312:
[----:B------:R-:W-:Y:S01]  /*12fa0*/  IMAD R27, R27, 0x8, R4 ;  /* 0x000000081b1b7824 */ /* 0x000fe200078e0204 */
[----:B------:R-:W-:-:S04]  /*12fb0*/  SHF.L.U32 R2, R2, 0x1f, RZ ;  /* 0x0000001f02027819 */ /* 0x000fc800000006ff */
[----:B------:R-:W3:Y:S02]  /*12fc0*/  SYNCS.PHASECHK.TRANS64.TRYWAIT P1, [R27+URZ+0x38840], R2 ;  /* 0x038840021b0075a7 */ /* 0x000ee4000802017f */
[----:B---3--:R-:W-:Y:S05]  /*12fd0*/  @!P1 BRA `(.L_x_313) ;  /* 0x0000003800209947 */ /* 0x008fea0003800000 */
.L_x_423:
[----:B------:R-:W-:Y:S05]  /*12fe0*/  @!P0 BRA `(.L_x_314) ;  /* 0x0000000000048947 */ /* 0x000fea0003800000 */
[----:B------:R-:W-:Y:S01]  /*12ff0*/  BPT.TRAP 0x1 ;  /* 0x000000040000795c */ /* 0x000fe20000300000 */
.L_x_314:
[----:B------:R-:W4:Y:S02]  /*13000*/  SYNCS.PHASECHK.TRANS64.TRYWAIT P1, [R5+URZ+0x38860], R0 ;  /* 0x03886000050075a7 */ /* 0x000f24000802017f */
[----:B----4-:R-:W-:Y:S05]  /*13010*/  @!P1 BRA `(.L_x_315) ;  /* 0x0000003800249947 */ /* 0x010fea0003800000 */
.L_x_424:
[----:B------:R-:W-:Y:S05]  /*13020*/  @!P0 BRA `(.L_x_316) ;  /* 0x0000000000048947 */ /* 0x000fea0003800000 */
[----:B------:R-:W-:Y:S01]  /*13030*/  BPT.TRAP 0x1 ;  /* 0x000000040000795c */ /* 0x000fe20000300000 */
.L_x_316:
[----:B------:R0:W0:Y:S02]  /*13040*/  SYNCS.PHASECHK.TRANS64.TRYWAIT P0, [R27+URZ+0x38860], R2 ;  /* 0x038860021b0075a7 */ /* 0x000024000800017f */
[----:B0-----:R-:W-:Y:S05]  /*13050*/  @!P0 NANOSLEEP.SYNCS 0x989680 ;  /* 0x009896800000895d */ /* 0x001fea0003900000 */
[----:B------:R-:W0:Y:S02]  /*13060*/  @!P0 SYNCS.PHASECHK.TRANS64 P0, [R27+URZ+0x38860], R2 ;  /* 0x038860021b0085a7 */ /* 0x000e24000800007f */
[----:B0-----:R-:W-:Y:S05]  /*13070*/  @!P0 BRA `(.L_x_316) ;  /* 0xfffffffc00f08947 */ /* 0x001fea000383ffff */
.L_x_308:
[----:B------:R-:W-:Y:S05]  /*13080*/  BSYNC B0 ;  /* 0x0000000000007941 */ /* 0x000fea0003800000 */
.L_x_307:
[----:B------:R-:W-:Y:S05]  /*13090*/  EXIT ;  /* 0x000000000000794d */ /* 0x000fea0003800000 */
.L_x_186:
[----:B0-----:R-:W-:-:S04]  /*130a0*/  IMAD.U32 R3, RZ, RZ, UR40 ;  /* 0x00000028ff037e24 */ /* 0x001fc8000f8e00ff */
[----:B------:R0:W1:Y:S03]  /*130b0*/  SYNCS.PHASECHK.TRANS64.TRYWAIT P1, [R3+URZ+0x38800], R0 ;  /* 0x03880000030075a7 */ /* 0x000066000802017f */
[----:B-1----:R-:W-:Y:S05]  /*130c0*/  @!P1 NANOSLEEP.SYNCS 0x989680 ;  /* 0x009896800000995d */ /* 0x002fea0003900000 */
[----:B------:R-:W1:Y:S02]  /*130d0*/  @!P1 SYNCS.PHASECHK.TRANS64 P1, [R3+URZ+0x38800], R0 ;  /* 0x03880000030095a7 */ /* 0x000e64000802007f */
[----:B-1----:R-:W-:Y:S05]  /*130e0*/  @!P1 BRA `(.L_x_186) ;  /* 0xfffffffc00ec9947 */ /* 0x002fea000383ffff */
[----:B------:R-:W-:Y:S05]  /*130f0*/  BRA `(.L_x_317) ;  /* 0xfffffee400e47947 */ /* 0x000fea000383ffff */
.L_x_190:
[----:B-1----:R1:W2:Y:S02]  /*13100*/  SYNCS.PHASECHK.TRANS64.TRYWAIT P1, [R0+URZ+0x38830], R3 ;  /* 0x03883003000075a7 */ /* 0x0022a4000802017f */
[----:B--2---:R-:W-:Y:S05]  /*13110*/  @!P1 NANOSLEEP.SYNCS 0x989680 ;  /* 0x009896800000995d */ /* 0x004fea0003900000 */
[----:B------:R-:W2:Y:S02]  /*13120*/  @!P1 SYNCS.PHASECHK.TRANS64 P1, [R0+URZ+0x38830], R3 ;  /* 0x03883003000095a7 */ /* 0x000ea4000802007f */
[----:B--2---:R-:W-:Y:S05]  /*13130*/  @!P1 BRA `(.L_x_190) ;  /* 0xfffffffc00f09947 */ /* 0x004fea000383ffff */
[----:B------:R-:W-:Y:S05]  /*13140*/  BRA `(.L_x_189) ;  /* 0xfffffee800087947 */ /* 0x000fea000383ffff */
.L_x_196:
[----:B-1----:R-:W-:-:S04]  /*13150*/  IMAD.U32 R4, RZ, RZ, UR60 ;  /* 0x0000003cff047e24 */ /* 0x002fc8000f8e00ff */
[----:B------:R1:W2:Y:S03]  /*13160*/  SYNCS.PHASECHK.TRANS64.TRYWAIT P1, [R4+URZ+0x38830], R3 ;  /* 0x03883003040075a7 */ /* 0x0002a6000802017f */
[----:B--2---:R-:W-:Y:S05]  /*13170*/  @!P1 NANOSLEEP.SYNCS 0x989680 ;  /* 0x009896800000995d */ /* 0x004fea0003900000 */
[----:B------:R-:W2:Y:S02]  /*13180*/  @!P1 SYNCS.PHASECHK.TRANS64 P1, [R4+URZ+0x38830], R3 ;  /* 0x03883003040095a7 */ /* 0x000ea4000802007f */
[----:B--2---:R-:W-:Y:S05]  /*13190*/  @!P1 BRA `(.L_x_196) ;  /* 0xfffffffc00ec9947 */ /* 0x004fea000383ffff */
[----:B------:R-:W-:Y:S05]  /*131a0*/  BRA `(.L_x_195) ;  /* 0xffffff2800987947 */ /* 0x000fea000383ffff */
.L_x_200:
[----:B---3--:R-:W-:-:S04]  /*131b0*/  IMAD.U32 R2, RZ, RZ, UR4 ;  /* 0x00000004ff027e24 */ /* 0x008fc8000f8e00ff */
[----:B------:R3:W4:Y:S03]  /*131c0*/  SYNCS.PHASECHK.TRANS64.TRYWAIT P1, [R2+URZ+0x38850], R0 ;  /* 0x03885000020075a7 */ /* 0x000726000802017f */
[----:B----4-:R-:W-:Y:S05]  /*131d0*/  @!P1 NANOSLEEP.SYNCS 0x989680 ;  /* 0x009896800000995d */ /* 0x010fea0003900000 */
[----:B------:R-:W4:Y:S02]  /*131e0*/  @!P1 SYNCS.PHASECHK.TRANS64 P1, [R2+URZ+0x38850], R0 ;  /* 0x03885000020095a7 */ /* 0x000f24000802007f */
[----:B----4-:R-:W-:Y:S05]  /*131f0*/  @!P1 BRA `(.L_x_200) ;  /* 0xfffffffc00ec9947 */ /* 0x010fea000383ffff */
[----:B------:R-:W-:Y:S05]  /*13200*/  BRA `(.L_x_199) ;  /* 0xffffff5000e47947 */ /* 0x000fea000383ffff */
.L_x_207:
[----:B-1----:R-:W-:-:S04]  /*13210*/  IMAD.U32 R7, RZ, RZ, UR7 ;  /* 0x00000007ff077e24 */ /* 0x002fc8000f8e00ff */
[----:B------:R1:W2:Y:S03]  /*13220*/  SYNCS.PHASECHK.TRANS64.TRYWAIT P1, [R7+URZ+0x38850], R0 ;  /* 0x03885000070075a7 */ /* 0x0002a6000802017f */
[----:B--2---:R-:W-:Y:S05]  /*13230*/  @!P1 NANOSLEEP.SYNCS 0x989680 ;  /* 0x009896800000995d */ /* 0x004fea0003900000 */
[----:B------:R-:W2:Y:S02]  /*13240*/  @!P1 SYNCS.PHASECHK.TRANS64 P1, [R7+URZ+0x38850], R0 ;  /* 0x03885000070095a7 */ /* 0x000ea4000802007f */
[----:B--2---:R-:W-:Y:S05]  /*13250*/  @!P1 BRA `(.L_x_207) ;  /* 0xfffffffc00ec9947 */ /* 0x004fea000383ffff */
[----:B------:R-:W-:Y:S05]  /*13260*/  BRA `(.L_x_206) ;  /* 0xffffff6c00007947 */ /* 0x000fea000383ffff */
.L_x_250:
[----:B------:R-:W-:Y:S01]  /*13270*/  SHF.R.U32.HI R8, RZ, 0x5, R21 ;  /* 0x00000005ff087819 */ /* 0x000fe20000011615 */
[----:B------:R-:W-:Y:S01]  /*13280*/  BSSY B0, `(.L_x_318) ;  /* 0x0000009000007945 */ /* 0x000fe20003800000 */
[----:B------:R-:W-:Y:S01]  /*13290*/  IMAD.MOV.U32 R12, RZ, RZ, RZ ;  /* 0x000000ffff0c7224 */ /* 0x000fe200078e00ff */
[----:B------:R-:W-:Y:S01]  /*132a0*/  MOV R11, 0x1f ;  /* 0x0000001f000b7802 */ /* 0x000fe20000000f00 */
[----:B------:R-:W-:Y:S01]  /*132b0*/  IMAD.MOV.U32 R15, RZ, RZ, -0x1 ;  /* 0xffffffffff0f7424 */ /* 0x000fe200078e00ff */
[----:B------:R-:W-:-:S05]  /*132c0*/  LOP3.LUT R8, R8, 0x3, RZ, 0xc0, !PT ;  /* 0x0000000308087812 */ /* 0x000fca00078ec0ff */
[----:B------:R-:W-:-:S07]  /*132d0*/  IMAD.MOV.U32 R13, RZ, RZ, R8 ;  /* 0x000000ffff0d7224 */ /* 0x000fce00078e0008 */
[----:B-----5:R-:W-:Y:S05]  /*132e0*/  WARPSYNC.COLLECTIVE R15, `(.L_x_319) ;  /* 0x000000000f087348 */ /* 0x020fea0003c00000 */
[----:B------:R0:W1:Y:S02]  /*132f0*/  SHFL.IDX P6, R14, R13, R12, R11 ;  /* 0x0000000c0d0e7389 */ /* 0x00006400000c000b */
[----:B01---5:R-:W-:Y:S01]  /*13300*/  ENDCOLLECTIVE ;  /* 0x000000000000791b */ /* 0x023fe20003800000 */
.L_x_319:
[----:B------:R-:W-:Y:S05]  /*13310*/  BSYNC B0 ;  /* 0x0000000000007941 */ /* 0x000fea0003800000 */
.L_x_318:
[----:B------:R-:W-:Y:S05]  /*13320*/  BRA `(.L_x_320) ;  /* 0xffffffc0000c7947 */ /* 0x000fea000383ffff */
.L_x_253:
[----:B0-----:R0:W1:Y:S02]  /*13330*/  SYNCS.PHASECHK.TRANS64.TRYWAIT P0, [R5+URZ+0x38840], R2 ;  /* 0x03884002050075a7 */ /* 0x001064000800017f */
[----:B-1----:R-:W-:Y:S05]  /*13340*/  @!P0 NANOSLEEP.SYNCS 0x989680 ;  /* 0x009896800000895d */ /* 0x002fea0003900000 */
[----:B------:R-:W1:Y:S02]  /*13350*/  @!P0 SYNCS.PHASECHK.TRANS64 P0, [R5+URZ+0x38840], R2 ;  /* 0x03884002050085a7 */ /* 0x000e64000800007f */
[----:B-1----:R-:W-:Y:S05]  /*13360*/  @!P0 BRA `(.L_x_253) ;  /* 0xfffffffc00f08947 */ /* 0x002fea000383ffff */
[----:B------:R-:W-:Y:S05]  /*13370*/  BRA `(.L_x_321) ;  /* 0xffffffc000807947 */ /* 0x000fea000383ffff */
.L_x_254:
[----:B------:R-:W-:Y:S01]  /*13380*/  BSSY B0, `(.L_x_322) ;  /* 0x0000008000007945 */ /* 0x000fe20003800000 */
[----:B------:R-:W-:Y:S02]  /*13390*/  IMAD.MOV.U32 R13, RZ, RZ, R6 ;  /* 0x000000ffff0d7224 */ /* 0x000fe400078e0006 */
[----:B------:R-:W-:Y:S02]  /*133a0*/  IMAD.MOV.U32 R12, RZ, RZ, RZ ;  /* 0x000000ffff0c7224 */ /* 0x000fe400078e00ff */
[----:B------:R-:W-:Y:S02]  /*133b0*/  IMAD.MOV.U32 R11, RZ, RZ, 0x181f ;  /* 0x0000181fff0b7424 */ /* 0x000fe400078e00ff */
[----:B------:R-:W-:-:S07]  /*133c0*/  IMAD.MOV.U32 R15, RZ, RZ, -0x1 ;  /* 0xffffffffff0f7424 */ /* 0x000fce00078e00ff */
[----:B------:R-:W-:Y:S05]  /*133d0*/  WARPSYNC.COLLECTIVE R15, `(.L_x_323) ;  /* 0x000000000f087348 */ /* 0x000fea0003c00000 */
[----:B------:R0:W1:Y:S02]  /*133e0*/  SHFL.IDX P6, R14, R13, R12, R11 ;  /* 0x0000000c0d0e7389 */ /* 0x00006400000c000b */
[----:B01----:R-:W-:Y:S01]  /*133f0*/  ENDCOLLECTIVE ;  /* 0x000000000000791b */ /* 0x003fe20003800000 */
.L_x_323:
[----:B------:R-:W-:Y:S05]  /*13400*/  BSYNC B0 ;  /* 0x0000000000007941 */ /* 0x000fea0003800000 */
.L_x_322:
[----:B------:R-:W-:Y:S01]  /*13410*/  IMAD.MOV.U32 R13, RZ, RZ, R0 ;  /* 0x000000ffff0d7224 */ /* 0x000fe200078e0000 */
[----:B------:R-:W-:Y:S01]  /*13420*/  MOV R12, RZ ;  /* 0x000000ff000c7202 */ /* 0x000fe20000000f00 */
[----:B------:R-:W-:Y:S01]  /*13430*/  IMAD.MOV.U32 R11, RZ, RZ, 0x181f ;  /* 0x0000181fff0b7424 */ /* 0x000fe200078e00ff */
[C---:B------:R-:W-:Y:S01]  /*13440*/  LOP3.LUT P5, RZ, R23.reuse, 0x10, RZ, 0xc0, !PT ;  /* 0x0000001017ff7812 */ /* 0x040fe200078ac0ff */
[----:B------:R-:W-:Y:S01]  /*13450*/  IMAD.MOV.U32 R15, RZ, RZ, -0x1 ;  /* 0xffffffffff0f7424 */ /* 0x000fe200078e00ff */
[C---:B------:R-:W-:Y:S01]  /*13460*/  LOP3.LUT P4, RZ, R23.reuse, 0x8, RZ, 0xc0, !PT ;  /* 0x0000000817ff7812 */ /* 0x040fe2000788c0ff */
[----:B------:R-:W-:Y:S01]  /*13470*/  IMAD.MOV.U32 R2, RZ, RZ, R14 ;  /* 0x000000ffff027224 */ /* 0x000fe200078e000e */
[----:B------:R-:W-:Y:S01]  /*13480*/  LOP3.LUT P3, RZ, R23, 0x4, RZ, 0xc0, !PT ;  /* 0x0000000417ff7812 */ /* 0x000fe2000786c0ff */
[----:B------:R-:W-:-:S12]  /*13490*/  @P0 IMAD R9, R7, 0x2, R22 ;  /* 0x0000000207090824 */ /* 0x000fd800078e0216 */
[----:B------:R-:W-:Y:S05]  /*134a0*/  WARPSYNC.COLLECTIVE R15, `(.L_x_324) ;  /* 0x000000000f087348 */ /* 0x000fea0003c00000 */
[----:B------:R0:W1:Y:S02]  /*134b0*/  SHFL.IDX P6, R14, R13, R12, R11 ;  /* 0x0000000c0d0e7389 */ /* 0x00006400000c000b */
[----:B01----:R-:W-:Y:S01]  /*134c0*/  ENDCOLLECTIVE ;  /* 0x000000000000791b */ /* 0x003fe20003800000 */
.L_x_324:
[----:B------:R-:W-:Y:S01]  /*134d0*/  LOP3.LUT P2, RZ, R23, 0x2, RZ, 0xc0, !PT ;  /* 0x0000000217ff7812 */ /* 0x000fe2000784c0ff */
[----:B------:R-:W-:Y:S02]  /*134e0*/  IMAD.MOV.U32 R13, RZ, RZ, R6 ;  /* 0x000000ffff0d7224 */ /* 0x000fe400078e0006 */
[----:B------:R-:W-:Y:S02]  /*134f0*/  IMAD.MOV.U32 R12, RZ, RZ, 0x1 ;  /* 0x00000001ff0c7424 */ /* 0x000fe400078e00ff */
[----:B------:R-:W-:-:S08]  /*13500*/  IMAD.MOV.U32 R3, RZ, RZ, R14 ;  /* 0x000000ffff037224 */ /* 0x000fd000078e000e */
[----:B------:R-:W-:Y:S05]  /*13510*/  WARPSYNC.COLLECTIVE R15, `(.L_x_325) ;  /* 0x000000000f087348 */ /* 0x000fea0003c00000 */
[----:B------:R0:W1:Y:S02]  /*13520*/  SHFL.IDX P6, R14, R13, R12, R11 ;  /* 0x0000000c0d0e7389 */ /* 0x00006400000c000b */
[----:B01----:R-:W-:Y:S01]  /*13530*/  ENDCOLLECTIVE ;  /* 0x000000000000791b */ /* 0x003fe20003800000 */
.L_x_325:
[----:B------:R-:W-:-:S05]  /*13540*/  @P0 LEA R3, P1, R33, R3, 0x1 ;  /* 0x0000000321030211 */ /* 0x000fca00078208ff */
[----:B------:R-:W-:-:S05]  /*13550*/  @P0 IMAD.X R2, RZ, RZ, R2, P1 ;  /* 0x000000ffff020224 */ /* 0x000fca00008e0602 */
[----:B------:R-:W-:Y:S01]  /*13560*/  @P0 LOP3.LUT R3, R3, R2, RZ, 0x3c, !PT ;  /* 0x0000000203030212 */ /* 0x000fe200078e3cff */
[----:B------:R-:W-:-:S03]  /*13570*/  IMAD.MOV.U32 R13, RZ, RZ, R0 ;  /* 0x000000ffff0d7224 */ /* 0x000fc600078e0000 */
[----:B------:R-:W-:-:S04]  /*13580*/  @P0 LOP3.LUT R2, R3, R2, RZ, 0x3c, !PT ;  /* 0x0000000203020212 */ /* 0x000fc800078e3cff */
[----:B------:R-:W-:Y:S02]  /*13590*/  @P0 LOP3.LUT R3, R3, R2, RZ, 0x3c, !PT ;  /* 0x0000000203030212 */ /* 0x000fe400078e3cff */
[----:B------:R-:W-:-:S07]  /*135a0*/  MOV R8, R14 ;  /* 0x0000000e00087202 */ /* 0x000fce0000000f00 */
[----:B------:R-:W-:Y:S05]  /*135b0*/  WARPSYNC.COLLECTIVE R15, `(.L_x_326) ;  /* 0x000000000f087348 */ /* 0x000fea0003c00000 */
[----:B------:R0:W1:Y:S02]  /*135c0*/  SHFL.IDX P6, R14, R13, R12, R11 ;  /* 0x0000000c0d0e7389 */ /* 0x00006400000c000b */
[----:B01----:R-:W-:Y:S01]  /*135d0*/  ENDCOLLECTIVE ;  /* 0x000000000000791b */ /* 0x003fe20003800000 */
.L_x_326:
[----:B------:R-:W-:Y:S01]  /*135e0*/  @!PT LDS RZ, [RZ] ;  /* 0x00000000fffff984 */ /* 0x000fe20000000800 */
[----:B------:R-:W-:Y:S01]  /*135f0*/  @!PT LDS RZ, [RZ] ;  /* 0x00000000fffff984 */ /* 0x000fe20000000800 */
[----:B------:R-:W-:Y:S01]  /*13600*/  @!PT LDS RZ, [RZ] ;  /* 0x00000000fffff984 */ /* 0x000fe20000000800 */
[----:B------:R-:W-:Y:S04]  /*13610*/  @P0 LDGSTS.E.BYPASS.LTC128B.128 [R9+0x24400], desc[UR36][R2.64], !P5 ;  /* 0x2440000002090fae */ /* 0x000fe8000e901d64 */
[----:B------:R-:W-:Y:S04]  /*13620*/  @P0 LDGSTS.E.BYPASS.LTC128B.128 [R9+0x26c00], desc[UR36][R2.64+0x80], !P4 ;  /* 0x26c0008002090fae */ /* 0x000fe8000e101d64 */
[----:B------:R-:W-:Y:S01]  /*13630*/  @P0 LDGSTS.E.BYPASS.LTC128B.128 [R9+0x29400], desc[UR36][R2.64+0x100], !P3 ;  /* 0x2940010002090fae */ /* 0x000fe2000d901d64 */
[----:B------:R-:W-:Y:S02]  /*13640*/  IMAD.MOV.U32 R13, RZ, RZ, R6 ;  /* 0x000000ffff0d7224 */ /* 0x000fe400078e0006 */
[----:B------:R-:W-:Y:S01]  /*13650*/  IMAD.MOV.U32 R12, RZ, RZ, 0x2 ;  /* 0x00000002ff0c7424 */ /* 0x000fe200078e00ff */
[----:B------:R0:W-:Y:S01]  /*13660*/  @P0 LDGSTS.E.BYPASS.LTC128B.128 [R9+0x2bc00], desc[UR36][R2.64+0x180], !P2 ;  /* 0x2bc0018002090fae */ /* 0x0001e2000d101d64 */
[----:B------:R-:W-:Y:S01]  /*13670*/  ISETP.GE.AND P0, PT, R4, 0x11, PT ;  /* 0x000000110400780c */ /* 0x000fe20003f06270 */
[----:B0-----:R-:W-:-:S12]  /*13680*/  IMAD.MOV.U32 R2, RZ, RZ, R14 ;  /* 0x000000ffff027224 */ /* 0x001fd800078e000e */
[----:B------:R-:W-:Y:S05]  /*13690*/  WARPSYNC.COLLECTIVE R15, `(.L_x_327) ;  /* 0x000000000f087348 */ /* 0x000fea0003c00000 */
[----:B------:R0:W1:Y:S02]  /*136a0*/  SHFL.IDX P6, R14, R13, R12, R11 ;  /* 0x0000000c0d0e7389 */ /* 0x00006400000c000b */
[----:B01----:R-:W-:Y:S01]  /*136b0*/  ENDCOLLECTIVE ;  /* 0x000000000000791b */ /* 0x003fe20003800000 */
.L_x_327:
[----:B------:R-:W-:Y:S01]  /*136c0*/  @P0 IMAD R21, R7, 0x2, R22 ;  /* 0x0000000207150824 */ /* 0x000fe200078e0216 */
[----:B------:R-:W-:-:S05]  /*136d0*/  @P0 LEA R2, P1, R33, R2, 0x1 ;  /* 0x0000000221020211 */ /* 0x000fca00078208ff */
[----:B------:R-:W-:-:S05]  /*136e0*/  @P0 IMAD.X R3, RZ, RZ, R8, P1 ;  /* 0x000000ffff030224 */ /* 0x000fca00008e0608 */
[----:B------:R-:W-:Y:S01]  /*136f0*/  @!PT LDS RZ, [RZ] ;  /* 0x00000000fffff984 */ /* 0x000fe20000000800 */
[----:B------:R-:W-:Y:S01]  /*13700*/  @!PT LDS RZ, [RZ] ;  /* 0x00000000fffff984 */ /* 0x000fe20000000800 */
[----:B------:R-:W-:Y:S01]  /*13710*/  @!PT LDS RZ, [RZ] ;  /* 0x00000000fffff984 */ /* 0x000fe20000000800 */
[----:B------:R0:W-:Y:S01]  /*13720*/  @P0 LDGSTS.E.BYPASS.LTC128B.128 [R21+0x24c00], desc[UR36][R2.64], !P5 ;  /* 0x24c0000002150fae */ /* 0x0001e2000e901d64 */
[----:B------:R-:W-:-:S03]  /*13730*/  MOV R13, R0 ;  /* 0x00000000000d7202 */ /* 0x000fc60000000f00 */
[----:B------:R0:W-:Y:S04]  /*13740*/  @P0 LDGSTS.E.BYPASS.LTC128B.128 [R21+0x27400], desc[UR36][R2.64+0x80], !P4 ;  /* 0x2740008002150fae */ /* 0x0001e8000e101d64 */
[----:B------:R0:W-:Y:S01]  /*13750*/  @P0 LDGSTS.E.BYPASS.LTC128B.128 [R21+0x29c00], desc[UR36][R2.64+0x100], !P3 ;  /* 0x29c0010002150fae */ /* 0x0001e2000d901d64 */
[----:B------:R-:W-:-:S03]  /*13760*/  IMAD.MOV.U32 R8, RZ, RZ, R14 ;  /* 0x000000ffff087224 */ /* 0x000fc600078e000e */
[----:B------:R0:W-:Y:S01]  /*13770*/  @P0 LDGSTS.E.BYPASS.LTC128B.128 [R21+0x2c400], desc[UR36][R2.64+0x180], !P2 ;  /* 0x2c40018002150fae */ /* 0x0001e2000d101d64 */
[----:B------:R-:W-:-:S13]  /*13780*/  ISETP.GE.AND P0, PT, R4, 0x21, PT ;  /* 0x000000210400780c */ /* 0x000fda0003f06270 */
[----:B0-----:R-:W-:Y:S05]  /*13790*/  WARPSYNC.COLLECTIVE R15, `(.L_x_328) ;  /* 0x000000000f087348 */ /* 0x001fea0003c00000 */
[----:B------:R1:W2:Y:S02]  /*137a0*/  SHFL.IDX P6, R14, R13, R12, R11 ;  /* 0x0000000c0d0e7389 */ /* 0x0002a400000c000b */
[----:B012---:R-:W-:Y:S01]  /*137b0*/  ENDCOLLECTIVE ;  /* 0x000000000000791b */ /* 0x007fe20003800000 */
.L_x_328:
[----:B------:R-:W-:Y:S02]  /*137c0*/  @P0 IMAD R9, R7, 0x2, R22 ;  /* 0x0000000207090824 */ /* 0x000fe400078e0216 */
[----:B------:R-:W-:Y:S02]  /*137d0*/  IMAD.MOV.U32 R13, RZ, RZ, R6 ;  /* 0x000000ffff0d7224 */ /* 0x000fe400078e0006 */
[----:B------:R-:W-:Y:S02]  /*137e0*/  IMAD.MOV.U32 R12, RZ, RZ, 0x3 ;  /* 0x00000003ff0c7424 */ /* 0x000fe400078e00ff */
[----:B------:R-:W-:-:S07]  /*137f0*/  IMAD.MOV.U32 R2, RZ, RZ, R14 ;  /* 0x000000ffff027224 */ /* 0x000fce00078e000e */
[----:B------:R-:W-:Y:S05]  /*13800*/  WARPSYNC.COLLECTIVE R15, `(.L_x_329) ;  /* 0x000000000f087348 */ /* 0x000fea0003c00000 */
[----:B------:R0:W1:Y:S02]  /*13810*/  SHFL.IDX P6, R14, R13, R12, R11 ;  /* 0x0000000c0d0e7389 */ /* 0x00006400000c000b */
[----:B01----:R-:W-:Y:S01]  /*13820*/  ENDCOLLECTIVE ;  /* 0x000000000000791b */ /* 0x003fe20003800000 */
.L_x_329:
[----:B------:R-:W-:-:S05]  /*13830*/  @P0 LEA R2, P1, R33, R2, 0x1 ;  /* 0x0000000221020211 */ /* 0x000fca00078208ff */
[----:B------:R-:W-:-:S05]  /*13840*/  @P0 IMAD.X R3, RZ, RZ, R8, P1 ;  /* 0x000000ffff030224 */ /* 0x000fca00008e0608 */
[----:B------:R-:W-:Y:S01]  /*13850*/  @!PT LDS RZ, [RZ] ;  /* 0x00000000fffff984 */ /* 0x000fe20000000800 */
[----:B------:R-:W-:Y:S01]  /*13860*/  @!PT LDS RZ, [RZ] ;  /* 0x00000000fffff984 */ /* 0x000fe20000000800 */
[----:B------:R-:W-:Y:S01]  /*13870*/  @!PT LDS RZ, [RZ] ;  /* 0x00000000fffff984 */ /* 0x000fe20000000800 */
[----:B------:R0:W-:Y:S01]  /*13880*/  @P0 LDGSTS.E.BYPASS.LTC128B.128 [R9+0x25400], desc[UR36][R2.64], !P5 ;  /* 0x2540000002090fae */ /* 0x0001e2000e901d64 */
[----:B------:R-:W-:-:S03]  /*13890*/  IMAD.MOV.U32 R13, RZ, RZ, R0 ;  /* 0x000000ffff0d7224 */ /* 0x000fc600078e0000 */
        /* <DEDUP_REMOVED lines=8> */
.L_x_330:
[----:B------:R-:W-:Y:S02]  /*13920*/  @P0 IMAD R21, R7, 0x2, R22 ;  /* 0x0000000207150824 */ /* 0x000fe400078e0216 */
[----:B------:R-:W-:Y:S02]  /*13930*/  IMAD.MOV.U32 R13, RZ, RZ, R6 ;  /* 0x000000ffff0d7224 */ /* 0x000fe400078e0006 */
[----:B------:R-:W-:Y:S01]  /*13940*/  IMAD.MOV.U32 R12, RZ, RZ, 0x4 ;  /* 0x00000004ff0c7424 */ /* 0x000fe200078e00ff */
[----:B------:R-:W-:-:S07]  /*13950*/  MOV R2, R14 ;  /* 0x0000000e00027202 */ /* 0x000fce0000000f00 */
[----:B------:R-:W-:Y:S05]  /*13960*/  WARPSYNC.COLLECTIVE R15, `(.L_x_331) ;  /* 0x000000000f087348 */ /* 0x000fea0003c00000 */
[----:B------:R0:W1:Y:S02]  /*13970*/  SHFL.IDX P6, R14, R13, R12, R11 ;  /* 0x0000000c0d0e7389 */ /* 0x00006400000c000b */
[----:B01----:R-:W-:Y:S01]  /*13980*/  ENDCOLLECTIVE ;  /* 0x000000000000791b */ /* 0x003fe20003800000 */
.L_x_331:
        /* <DEDUP_REMOVED lines=10> */
[----:B------:R0:W-:Y:S04]  /*13a30*/  @P0 LDGSTS.E.BYPASS.LTC128B.128 [R21+0x2d400], desc[UR36][R2.64+0x180], !P2 ;  /* 0x2d40018002150fae */ /* 0x0001e8000d101d64 */
[----:B0-----:R-:W-:Y:S05]  /*13a40*/  WARPSYNC.COLLECTIVE R15, `(.L_x_332) ;  /* 0x000000000f087348 */ /* 0x001fea0003c00000 */
[----:B------:R1:W2:Y:S02]  /*13a50*/  SHFL.IDX P6, R14, R13, R12, R11 ;  /* 0x0000000c0d0e7389 */ /* 0x0002a400000c000b */
[----:B012---:R-:W-:Y:S01]  /*13a60*/  ENDCOLLECTIVE ;  /* 0x000000000000791b */ /* 0x007fe20003800000 */
.L_x_332:
[----:B------:R-:W-:Y:S01]  /*13a70*/  MOV R0, R14 ;  /* 0x0000000e00007202 */ /* 0x000fe20000000f00 */
[----:B------:R-:W-:Y:S06]  /*13a80*/  BRA `(.L_x_333) ;  /* 0xffffffbc00f07947 */ /* 0x000fec000383ffff */
.L_x_261:
[----:B------:R-:W-:Y:S01]  /*13a90*/  IMAD.MOV.U32 R13, RZ, RZ, R4 ;  /* 0x000000ffff0d7224 */ /* 0x000fe200078e0004 */
[----:B------:R-:W-:Y:S01]  /*13aa0*/  IADD3 R0, R9, R0, RZ ;  /* 0x0000000009007210 */ /* 0x000fe20007ffe0ff */
[----:B------:R-:W-:Y:S02]  /*13ab0*/  IMAD.MOV.U32 R12, RZ, RZ, RZ ;  /* 0x000000ffff0c7224 */ /* 0x000fe400078e00ff */
[----:B------:R-:W-:Y:S02]  /*13ac0*/  IMAD.MOV.U32 R11, RZ, RZ, 0x181f ;  /* 0x0000181fff0b7424 */ /* 0x000fe400078e00ff */
[----:B------:R-:W-:Y:S02]  /*13ad0*/  IMAD.MOV.U32 R15, RZ, RZ, -0x1 ;  /* 0xffffffffff0f7424 */ /* 0x000fe400078e00ff */
[----:B-----5:R-:W-:Y:S02]  /*13ae0*/  IMAD R6, R10, R6, RZ ;  /* 0x000000060a067224 */ /* 0x020fe400078e02ff */
[----:B------:R-:W-:-:S07]  /*13af0*/  VIADD R7, R0, 0x10 ;  /* 0x0000001000077836 */ /* 0x000fce0000000000 */
[----:B------:R-:W-:Y:S05]  /*13b00*/  WARPSYNC.COLLECTIVE R15, `(.L_x_334) ;  /* 0x000000000f087348 */ /* 0x000fea0003c00000 */
[----:B------:R0:W1:Y:S02]  /*13b10*/  SHFL.IDX P6, R14, R13, R12, R11 ;  /* 0x0000000c0d0e7389 */ /* 0x00006400000c000b */
[----:B01----:R-:W-:Y:S01]  /*13b20*/  ENDCOLLECTIVE ;  /* 0x000000000000791b */ /* 0x003fe20003800000 */
.L_x_334:
[----:B------:R-:W-:Y:S01]  /*13b30*/  ISETP.GE.AND P0, PT, R0, R6, PT ;  /* 0x000000060000720c */ /* 0x000fe20003f06270 */
[----:B------:R-:W-:Y:S02]  /*13b40*/  IMAD.MOV.U32 R13, RZ, RZ, R5 ;  /* 0x000000ffff0d7224 */ /* 0x000fe400078e0005 */
[----:B------:R-:W-:-:S10]  /*13b50*/  IMAD.MOV.U32 R2, RZ, RZ, R14 ;  /* 0x000000ffff027224 */ /* 0x000fd400078e000e */
[----:B------:R-:W-:Y:S05]  /*13b60*/  WARPSYNC.COLLECTIVE R15, `(.L_x_335) ;  /* 0x000000000f087348 */ /* 0x000fea0003c00000 */
[----:B------:R0:W1:Y:S02]  /*13b70*/  SHFL.IDX P6, R14, R13, R12, R11 ;  /* 0x0000000c0d0e7389 */ /* 0x00006400000c000b */
[----:B01----:R-:W-:Y:S01]  /*13b80*/  ENDCOLLECTIVE ;  /* 0x000000000000791b */ /* 0x003fe20003800000 */
.L_x_335:
        /* <DEDUP_REMOVED lines=8> */
.L_x_336:
[----:B------:R-:W-:Y:S01]  /*13c10*/  @!PT LDS RZ, [RZ] ;  /* 0x00000000fffff984 */ /* 0x000fe20000000800 */
[----:B------:R-:W-:Y:S01]  /*13c20*/  @!PT LDS RZ, [RZ] ;  /* 0x00000000fffff984 */ /* 0x000fe20000000800 */
[----:B------:R-:W-:Y:S01]  /*13c30*/  @!PT LDS RZ, [RZ] ;  /* 0x00000000fffff984 */ /* 0x000fe20000000800 */
[----:B------:R-:W-:Y:S04]  /*13c40*/  @!P0 LDGSTS.E.BYPASS.LTC128B.128 [R34+0x14400], desc[UR36][R2.64], !P4 ;  /* 0x1440000002228fae */ /* 0x000fe8000e101d64 */
[----:B------:R-:W-:Y:S04]  /*13c50*/  @!P0 LDGSTS.E.BYPASS.LTC128B.128 [R34+0x18400], desc[UR36][R2.64+0x80], !P3 ;  /* 0x1840008002228fae */ /* 0x000fe8000d901d64 */
[----:B------:R-:W-:Y:S01]  /*13c60*/  @!P0 LDGSTS.E.BYPASS.LTC128B.128 [R34+0x1c400], desc[UR36][R2.64+0x100], !P2 ;  /* 0x1c40010002228fae */ /* 0x000fe2000d101d64 */
[----:B------:R-:W-:-:S03]  /*13c70*/  MOV R13, R5 ;  /* 0x00000005000d7202 */ /* 0x000fc60000000f00 */
[----:B------:R0:W-:Y:S01]  /*13c80*/  @!P0 LDGSTS.E.BYPASS.LTC128B.128 [R34+0x20400], desc[UR36][R2.64+0x180], !P1 ;  /* 0x2040018002228fae */ /* 0x0001e2000c901d64 */
[----:B------:R-:W-:Y:S01]  /*13c90*/  ISETP.GE.AND P0, PT, R7, R6, PT ;  /* 0x000000060700720c */ /* 0x000fe20003f06270 */
[----:B0-----:R-:W-:-:S12]  /*13ca0*/  IMAD.MOV.U32 R2, RZ, RZ, R14 ;  /* 0x000000ffff027224 */ /* 0x001fd800078e000e */
[----:B------:R-:W-:Y:S05]  /*13cb0*/  WARPSYNC.COLLECTIVE R15, `(.L_x_337) ;  /* 0x000000000f087348 */ /* 0x000fea0003c00000 */
[----:B------:R0:W1:Y:S02]  /*13cc0*/  SHFL.IDX P6, R14, R13, R12, R11 ;  /* 0x0000000c0d0e7389 */ /* 0x00006400000c000b */
[----:B01----:R-:W-:Y:S01]  /*13cd0*/  ENDCOLLECTIVE ;  /* 0x000000000000791b */ /* 0x003fe20003800000 */
.L_x_337:
        /* <DEDUP_REMOVED lines=8> */
.L_x_338:
[----:B------:R-:W-:Y:S02]  /*13d60*/  @!P0 IMAD.MOV.U32 R3, RZ, RZ, R7 ;  /* 0x000000ffff038224 */ /* 0x000fe400078e0007 */
[----:B------:R-:W-:-:S03]  /*13d70*/  VIADD R7, R0, 0x20 ;  /* 0x0000002000077836 */ /* 0x000fc60000000000 */
[----:B------:R-:W-:Y:S01]  /*13d80*/  @!PT LDS RZ, [RZ] ;  /* 0x00000000fffff984 */ /* 0x000fe20000000800 */
[----:B------:R-:W-:Y:S01]  /*13d90*/  @!PT LDS RZ, [RZ] ;  /* 0x00000000fffff984 */ /* 0x000fe20000000800 */
[----:B------:R-:W-:Y:S01]  /*13da0*/  @!PT LDS RZ, [RZ] ;  /* 0x00000000fffff984 */ /* 0x000fe20000000800 */
[----:B------:R-:W-:Y:S04]  /*13db0*/  @!P0 LDGSTS.E.BYPASS.LTC128B.128 [R34+0x14c00], desc[UR36][R2.64], !P4 ;  /* 0x14c0000002228fae */ /* 0x000fe8000e101d64 */
[----:B------:R-:W-:Y:S01]  /*13dc0*/  @!P0 LDGSTS.E.BYPASS.LTC128B.128 [R34+0x18c00], desc[UR36][R2.64+0x80], !P3 ;  /* 0x18c0008002228fae */ /* 0x000fe2000d901d64 */
[----:B------:R-:W-:-:S03]  /*13dd0*/  IMAD.MOV.U32 R13, RZ, RZ, R5 ;  /* 0x000000ffff0d7224 */ /* 0x000fc600078e0005 */
[----:B------:R-:W-:Y:S04]  /*13de0*/  @!P0 LDGSTS.E.BYPASS.LTC128B.128 [R34+0x1cc00], desc[UR36][R2.64+0x100], !P2 ;  /* 0x1cc0010002228fae */ /* 0x000fe8000d101d64 */
[----:B------:R0:W-:Y:S01]  /*13df0*/  @!P0 LDGSTS.E.BYPASS.LTC128B.128 [R34+0x20c00], desc[UR36][R2.64+0x180], !P1 ;  /* 0x20c0018002228fae */ /* 0x0001e2000c901d64 */
[----:B------:R-:W-:Y:S02]  /*13e00*/  ISETP.GE.AND P0, PT, R7, R6, PT ;  /* 0x000000060700720c */ /* 0x000fe40003f06270 */
[----:B0-----:R-:W-:-:S11]  /*13e10*/  MOV R2, R14 ;  /* 0x0000000e00027202 */ /* 0x001fd60000000f00 */
[----:B------:R-:W-:Y:S05]  /*13e20*/  WARPSYNC.COLLECTIVE R15, `(.L_x_339) ;  /* 0x000000000f087348 */ /* 0x000fea0003c00000 */
[----:B------:R0:W1:Y:S02]  /*13e30*/  SHFL.IDX P6, R14, R13, R12, R11 ;  /* 0x0000000c0d0e7389 */ /* 0x00006400000c000b */
[----:B01----:R-:W-:Y:S01]  /*13e40*/  ENDCOLLECTIVE ;  /* 0x000000000000791b */ /* 0x003fe20003800000 */
.L_x_339:
[----:B------:R-:W-:Y:S01]  /*13e50*/  IMAD.MOV.U32 R13, RZ, RZ, R4 ;  /* 0x000000ffff0d7224 */ /* 0x000fe200078e0004 */
[----:B------:R-:W-:Y:S02]  /*13e60*/  MOV R12, 0x3 ;  /* 0x00000003000c7802 */ /* 0x000fe40000000f00 */
[----:B------:R-:W-:-:S05]  /*13e70*/  @!P0 LEA R14, P5, R33, R14, 0x1 ;  /* 0x0000000e210e8211 */ /* 0x000fca00078a08ff */
[----:B------:R-:W-:Y:S02]  /*13e80*/  @!P0 IMAD.X R7, RZ, RZ, R2, P5 ;  /* 0x000000ffff078224 */ /* 0x000fe400028e0602 */
[----:B------:R-:W-:-:S07]  /*13e90*/  @!P0 IMAD.MOV.U32 R2, RZ, RZ, R14 ;  /* 0x000000ffff028224 */ /* 0x000fce00078e000e */
[----:B------:R-:W-:Y:S05]  /*13ea0*/  WARPSYNC.COLLECTIVE R15, `(.L_x_340) ;  /* 0x000000000f087348 */ /* 0x000fea0003c00000 */
[----:B------:R0:W1:Y:S02]  /*13eb0*/  SHFL.IDX P6, R14, R13, R12, R11 ;  /* 0x0000000c0d0e7389 */ /* 0x00006400000c000b */
[----:B01----:R-:W-:Y:S01]  /*13ec0*/  ENDCOLLECTIVE ;  /* 0x000000000000791b */ /* 0x003fe20003800000 */
.L_x_340:
        /* <DEDUP_REMOVED lines=10> */
[----:B------:R-:W-:Y:S01]  /*13f70*/  ISETP.GE.AND P0, PT, R7, R6, PT ;  /* 0x000000060700720c */ /* 0x000fe20003f06270 */
[----:B0-----:R-:W-:-:S12]  /*13f80*/  IMAD.MOV.U32 R2, RZ, RZ, R14 ;  /* 0x000000ffff027224 */ /* 0x001fd800078e000e */
[----:B------:R-:W-:Y:S05]  /*13f90*/  WARPSYNC.COLLECTIVE R15, `(.L_x_341) ;  /* 0x000000000f087348 */ /* 0x000fea0003c00000 */
[----:B------:R0:W1:Y:S02]  /*13fa0*/  SHFL.IDX P6, R14, R13, R12, R11 ;  /* 0x0000000c0d0e7389 */ /* 0x00006400000c000b */
[----:B01----:R-:W-:Y:S01]  /*13fb0*/  ENDCOLLECTIVE ;  /* 0x000000000000791b */ /* 0x003fe20003800000 */
.L_x_341:
[----:B------:R-:W-:Y:S01]  /*13fc0*/  MOV R13, R4 ;  /* 0x00000004000d7202 */ /* 0x000fe20000000f00 */
[----:B------:R-:W-:Y:S01]  /*13fd0*/  IMAD.MOV.U32 R12, RZ, RZ, 0x4 ;  /* 0x00000004ff0c7424 */ /* 0x000fe200078e00ff */
[----:B------:R-:W-:-:S05]  /*13fe0*/  @!P0 LEA R14, P5, R33, R14, 0x1 ;  /* 0x0000000e210e8211 */ /* 0x000fca00078a08ff */
[----:B------:R-:W-:Y:S02]  /*13ff0*/  @!P0 IMAD.X R7, RZ, RZ, R2, P5 ;  /* 0x000000ffff078224 */ /* 0x000fe400028e0602 */
[----:B------:R-:W-:-:S07]  /*14000*/  @!P0 IMAD.MOV.U32 R2, RZ, RZ, R14 ;  /* 0x000000ffff028224 */ /* 0x000fce00078e000e */
[----:B------:R-:W-:Y:S05]  /*14010*/  WARPSYNC.COLLECTIVE R15, `(.L_x_342) ;  /* 0x000000000f087348 */ /* 0x000fea0003c00000 */
[----:B------:R0:W1:Y:S02]  /*14020*/  SHFL.IDX P6, R14, R13, R12, R11 ;  /* 0x0000000c0d0e7389 */ /* 0x00006400000c000b */
[----:B01----:R-:W-:Y:S01]  /*14030*/  ENDCOLLECTIVE ;  /* 0x000000000000791b */ /* 0x003fe20003800000 */
.L_x_342:
        /* <DEDUP_REMOVED lines=15> */
.L_x_343:
        /* <DEDUP_REMOVED lines=8> */
.L_x_344:
[----:B------:R-:W-:Y:S01]  /*141b0*/  @!P0 IMAD.MOV.U32 R3, RZ, RZ, R7 ;  /* 0x000000ffff038224 */ /* 0x000fe200078e0007 */
[----:B------:R-:W-:-:S04]  /*141c0*/  IADD3 R7, R0, 0x50, RZ ;  /* 0x0000005000077810 */ /* 0x000fc80007ffe0ff */
        /* <DEDUP_REMOVED lines=13> */
.L_x_345:
        /* <DEDUP_REMOVED lines=8> */
.L_x_346:
[----:B------:R-:W-:Y:S01]  /*14320*/  @!P0 MOV R3, R7 ;  /* 0x0000000700038202 */ /* 0x000fe20000000f00 */
[----:B------:R-:W-:-:S04]  /*14330*/  VIADD R7, R0, 0x60 ;  /* 0x0000006000077836 */ /* 0x000fc80000000000 */
        /* <DEDUP_REMOVED lines=13> */
.L_x_347:
[----:B------:R-:W-:Y:S02]  /*14410*/  IMAD.MOV.U32 R13, RZ, RZ, R4 ;  /* 0x000000ffff0d7224 */ /* 0x000fe400078e0004 */
[----:B------:R-:W-:Y:S01]  /*14420*/  IMAD.MOV.U32 R12, RZ, RZ, 0x7 ;  /* 0x00000007ff0c7424 */ /* 0x000fe200078e00ff */
[----:B------:R-:W-:-:S05]  /*14430*/  @!P0 LEA R14, P5, R33, R14, 0x1 ;  /* 0x0000000e210e8211 */ /* 0x000fca00078a08ff */
[----:B------:R-:W-:Y:S01]  /*14440*/  @!P0 IMAD.X R7, RZ, RZ, R2, P5 ;  /* 0x000000ffff078224 */ /* 0x000fe200028e0602 */
[----:B------:R-:W-:-:S07]  /*14450*/  @!P0 MOV R2, R14 ;  /* 0x0000000e00028202 */ /* 0x000fce0000000f00 */
[----:B------:R-:W-:Y:S05]  /*14460*/  WARPSYNC.COLLECTIVE R15, `(.L_x_348) ;  /* 0x000000000f087348 */ /* 0x000fea0003c00000 */
[----:B------:R0:W1:Y:S02]  /*14470*/  SHFL.IDX P6, R14, R13, R12, R11 ;  /* 0x0000000c0d0e7389 */ /* 0x00006400000c000b */
[----:B01----:R-:W-:Y:S01]  /*14480*/  ENDCOLLECTIVE ;  /* 0x000000000000791b */ /* 0x003fe20003800000 */
.L_x_348:
[----:B------:R-:W-:-:S05]  /*14490*/  @!P0 IMAD.MOV.U32 R3, RZ, RZ, R7 ;  /* 0x000000ffff038224 */ /* 0x000fca00078e0007 */
[----:B------:R-:W-:Y:S01]  /*144a0*/  @!PT LDS RZ, [RZ] ;  /* 0x00000000fffff984 */ /* 0x000fe20000000800 */
[----:B------:R-:W-:Y:S01]  /*144b0*/  @!PT LDS RZ, [RZ] ;  /* 0x00000000fffff984 */ /* 0x000fe20000000800 */
[----:B------:R-:W-:Y:S01]  /*144c0*/  @!PT LDS RZ, [RZ] ;  /* 0x00000000fffff984 */ /* 0x000fe20000000800 */
[----:B------:R0:W-:Y:S04]  /*144d0*/  @!P0 LDGSTS.E.BYPASS.LTC128B.128 [R34+0x17400], desc[UR36][R2.64], !P4 ;  /* 0x1740000002228fae */ /* 0x0001e8000e101d64 */
[----:B------:R0:W-:Y:S01]  /*144e0*/  @!P0 LDGSTS.E.BYPASS.LTC128B.128 [R34+0x1b400], desc[UR36][R2.64+0x80], !P3 ;  /* 0x1b40008002228fae */ /* 0x0001e2000d901d64 */
[----:B------:R-:W-:-:S03]  /*144f0*/  IMAD.MOV.U32 R13, RZ, RZ, R5 ;  /* 0x000000ffff0d7224 */ /* 0x000fc600078e0005 */
[----:B------:R0:W-:Y:S04]  /*14500*/  @!P0 LDGSTS.E.BYPASS.LTC128B.128 [R34+0x1f400], desc[UR36][R2.64+0x100], !P2 ;  /* 0x1f40010002228fae */ /* 0x0001e8000d101d64 */
[----:B------:R0:W-:Y:S01]  /*14510*/  @!P0 LDGSTS.E.BYPASS.LTC128B.128 [R34+0x23400], desc[UR36][R2.64+0x180], !P1 ;  /* 0x2340018002228fae */ /* 0x0001e2000c901d64 */
[----:B------:R-:W-:-:S07]  /*14520*/  IMAD.MOV.U32 R7, RZ, RZ, R14 ;  /* 0x000000ffff077224 */ /* 0x000fce00078e000e */
[----:B0-----:R-:W-:Y:S05]  /*14530*/  WARPSYNC.COLLECTIVE R15, `(.L_x_349) ;  /* 0x000000000f087348 */ /* 0x001fea0003c00000 */
[----:B------:R1:W2:Y:S02]  /*14540*/  SHFL.IDX P6, R14, R13, R12, R11 ;  /* 0x0000000c0d0e7389 */ /* 0x0002a400000c000b */
[----:B012---:R-:W-:Y:S01]  /*14550*/  ENDCOLLECTIVE ;  /* 0x000000000000791b */ /* 0x007fe20003800000 */
.L_x_349:
[----:B------:R-:W-:Y:S05]  /*14560*/  BRA `(.L_x_350) ;  /* 0xffffffc0007c7947 */ /* 0x000fea000383ffff */
.L_x_266:
[----:B0-----:R0:W3:Y:S02]  /*14570*/  SYNCS.PHASECHK.TRANS64.TRYWAIT P0, [R22+URZ+0x38820], R3 ;  /* 0x03882003160075a7 */ /* 0x0010e4000800017f */
[----:B---3--:R-:W-:Y:S05]  /*14580*/  @!P0 NANOSLEEP.SYNCS 0x989680 ;  /* 0x009896800000895d */ /* 0x008fea0003900000 */
[----:B------:R-:W3:Y:S02]  /*14590*/  @!P0 SYNCS.PHASECHK.TRANS64 P0, [R22+URZ+0x38820], R3 ;  /* 0x03882003160085a7 */ /* 0x000ee4000800007f */
[----:B---3--:R-:W-:Y:S05]  /*145a0*/  @!P0 BRA `(.L_x_266) ;  /* 0xfffffffc00f08947 */ /* 0x008fea000383ffff */
[----:B------:R-:W-:Y:S05]  /*145b0*/  BRA `(.L_x_351) ;  /* 0xffffffc000f07947 */ /* 0x000fea000383ffff */
.L_x_271:
[----:B0-----:R0:W1:Y:S02]  /*145c0*/  SYNCS.PHASECHK.TRANS64.TRYWAIT P0, [R6+URZ+0x38840], R3 ;  /* 0x03884003060075a7 */ /* 0x001064000800017f */
[----:B-1----:R-:W-:Y:S05]  /*145d0*/  @!P0 NANOSLEEP.SYNCS 0x989680 ;  /* 0x009896800000895d */ /* 0x002fea0003900000 */
[----:B------:R-:W1:Y:S02]  /*145e0*/  @!P0 SYNCS.PHASECHK.TRANS64 P0, [R6+URZ+0x38840], R3 ;  /* 0x03884003060085a7 */ /* 0x000e64000800007f */
[----:B-1----:R-:W-:Y:S05]  /*145f0*/  @!P0 BRA `(.L_x_271) ;  /* 0xfffffffc00f08947 */ /* 0x002fea000383ffff */
[----:B------:R-:W-:Y:S05]  /*14600*/  BRA `(.L_x_352) ;  /* 0xffffffc400dc7947 */ /* 0x000fea000383ffff */
.L_x_272:
        /* <DEDUP_REMOVED lines=8> */
.L_x_354:
[----:B------:R-:W-:Y:S05]  /*14690*/  BSYNC B1 ;  /* 0x0000000000017941 */ /* 0x000fea0003800000 */
.L_x_353:
[----:B------:R-:W-:Y:S01]  /*146a0*/  IMAD.MOV.U32 R13, RZ, RZ, R8 ;  /* 0x000000ffff0d7224 */ /* 0x000fe200078e0008 */
[----:B------:R-:W-:Y:S01]  /*146b0*/  MOV R15, 0xffffffff ;  /* 0xffffffff000f7802 */ /* 0x000fe20000000f00 */
[----:B------:R-:W-:Y:S01]  /*146c0*/  IMAD.MOV.U32 R12, RZ, RZ, RZ ;  /* 0x000000ffff0c7224 */ /* 0x000fe200078e00ff */
[----:B------:R-:W-:Y:S01]  /*146d0*/  LOP3.LUT R23, R23, 0xfffff7ff, RZ, 0xc0, !PT ;  /* 0xfffff7ff17177812 */ /* 0x000fe200078ec0ff */
[----:B------:R-:W-:Y:S02]  /*146e0*/  IMAD.MOV.U32 R11, RZ, RZ, 0x181f ;  /* 0x0000181fff0b7424 */ /* 0x000fe400078e00ff */
[----:B------:R-:W-:Y:S01]  /*146f0*/  IMAD.MOV.U32 R3, RZ, RZ, R14 ;  /* 0x000000ffff037224 */ /* 0x000fe200078e000e */
[----:B------:R-:W-:Y:S01]  /*14700*/  @P3 LOP3.LUT R23, R23, 0x800, RZ, 0xfc, !PT ;  /* 0x0000080017173812 */ /* 0x000fe200078efcff */
[----:B------:R-:W-:-:S07]  /*14710*/  IMAD.SHL.U32 R0, R33, 0x2, RZ ;  /* 0x0000000221007824 */ /* 0x000fce00078e00ff */
[----:B------:R-:W-:Y:S05]  /*14720*/  WARPSYNC.COLLECTIVE R15, `(.L_x_355) ;  /* 0x000000000f087348 */ /* 0x000fea0003c00000 */
[----:B------:R0:W1:Y:S02]  /*14730*/  SHFL.IDX P6, R14, R13, R12, R11 ;  /* 0x0000000c0d0e7389 */ /* 0x00006400000c000b */
[----:B01----:R-:W-:Y:S01]  /*14740*/  ENDCOLLECTIVE ;  /* 0x000000000000791b */ /* 0x003fe20003800000 */
.L_x_355:
[----:B------:R-:W-:Y:S01]  /*14750*/  IMAD R9, R9, 0x2, R22 ;  /* 0x0000000209097824 */ /* 0x000fe200078e0216 */
[C---:B------:R-:W-:Y:S02]  /*14760*/  LOP3.LUT P3, RZ, R23.reuse, 0x10, RZ, 0xc0, !PT ;  /* 0x0000001017ff7812 */ /* 0x040fe4000786c0ff */
[----:B------:R-:W-:-:S04]  /*14770*/  LOP3.LUT R23, R23, 0xfffffbff, RZ, 0xc0, !PT ;  /* 0xfffffbff17177812 */ /* 0x000fc800078ec0ff */
[----:B------:R-:W-:-:S04]  /*14780*/  @P2 LOP3.LUT R23, R23, 0x400, RZ, 0xfc, !PT ;  /* 0x0000040017172812 */ /* 0x000fc800078efcff */
[C---:B------:R-:W-:Y:S01]  /*14790*/  LOP3.LUT P2, RZ, R23.reuse, 0x8, RZ, 0xc0, !PT ;  /* 0x0000000817ff7812 */ /* 0x040fe2000784c0ff */
[----:B------:R-:W-:Y:S01]  /*147a0*/  IMAD.MOV.U32 R13, RZ, RZ, R10 ;  /* 0x000000ffff0d7224 */ /* 0x000fe200078e000a */
[----:B------:R-:W-:Y:S01]  /*147b0*/  LOP3.LUT R23, R23, 0xfffffdff, RZ, 0xc0, !PT ;  /* 0xfffffdff17177812 */ /* 0x000fe200078ec0ff */
[----:B------:R-:W-:-:S03]  /*147c0*/  IMAD.MOV.U32 R12, RZ, RZ, 0x1 ;  /* 0x00000001ff0c7424 */ /* 0x000fc600078e00ff */
[----:B------:R-:W-:-:S04]  /*147d0*/  @P1 LOP3.LUT R23, R23, 0x200, RZ, 0xfc, !PT ;  /* 0x0000020017171812 */ /* 0x000fc800078efcff */
[----:B------:R-:W-:Y:S01]  /*147e0*/  LOP3.LUT P1, RZ, R23, 0x4, RZ, 0xc0, !PT ;  /* 0x0000000417ff7812 */ /* 0x000fe2000782c0ff */
[----:B------:R-:W-:-:S12]  /*147f0*/  IMAD.MOV.U32 R2, RZ, RZ, R14 ;  /* 0x000000ffff027224 */ /* 0x000fd800078e000e */
[----:B------:R-:W-:Y:S05]  /*14800*/  WARPSYNC.COLLECTIVE R15, `(.L_x_356) ;  /* 0x000000000f087348 */ /* 0x000fea0003c00000 */
[----:B------:R0:W1:Y:S02]  /*14810*/  SHFL.IDX P6, R14, R13, R12, R11 ;  /* 0x0000000c0d0e7389 */ /* 0x00006400000c000b */
[----:B01----:R-:W-:Y:S01]  /*14820*/  ENDCOLLECTIVE ;  /* 0x000000000000791b */ /* 0x003fe20003800000 */
.L_x_356:
[----:B------:R-:W-:-:S05]  /*14830*/  IADD3 R2, P0, R2, R0, RZ ;  /* 0x0000000002027210 */ /* 0x000fca0007f1e0ff */
[----:B------:R-:W-:-:S05]  /*14840*/  IMAD.X R3, RZ, RZ, R3, P0 ;  /* 0x000000ffff037224 */ /* 0x000fca00000e0603 */
[----:B------:R-:W-:Y:S01]  /*14850*/  @!PT LDS RZ, [RZ] ;  /* 0x00000000fffff984 */ /* 0x000fe20000000800 */
[----:B------:R-:W-:Y:S01]  /*14860*/  @!PT LDS RZ, [RZ] ;  /* 0x00000000fffff984 */ /* 0x000fe20000000800 */
[----:B------:R-:W-:Y:S01]  /*14870*/  @!PT LDS RZ, [RZ] ;  /* 0x00000000fffff984 */ /* 0x000fe20000000800 */
[----:B------:R0:W-:Y:S01]  /*14880*/  LDGSTS.E.BYPASS.LTC128B.128 [R9+0x24400], desc[UR36][R2.64], !P3 ;  /* 0x2440000002097fae */ /* 0x0001e2000d901d64 */
[----:B------:R-:W-:-:S03]  /*14890*/  IMAD.MOV.U32 R13, RZ, RZ, R8 ;  /* 0x000000ffff0d7224 */ /* 0x000fc600078e0008 */
[----:B------:R0:W-:Y:S04]  /*148a0*/  LDGSTS.E.BYPASS.LTC128B.128 [R9+0x26c00], desc[UR36][R2.64+0x80], !P2 ;  /* 0x26c0008002097fae */ /* 0x0001e8000d101d64 */
[----:B------:R0:W-:Y:S01]  /*148b0*/  LDGSTS.E.BYPASS.LTC128B.128 [R9+0x29400], desc[UR36][R2.64+0x100], !P1 ;  /* 0x2940010002097fae */ /* 0x0001e2000c901d64 */
[----:B------:R-:W-:-:S03]  /*148c0*/  MOV R35, R14 ;  /* 0x0000000e00237202 */ /* 0x000fc60000000f00 */
[----:B------:R0:W-:Y:S04]  /*148d0*/  LDGSTS.E.BYPASS.LTC128B.128 [R9+0x2bc00], desc[UR36][R2.64+0x180], !P5 ;  /* 0x2bc0018002097fae */ /* 0x0001e8000e901d64 */
[----:B0-----:R-:W-:Y:S05]  /*148e0*/  WARPSYNC.COLLECTIVE R15, `(.L_x_357) ;  /* 0x000000000f087348 */ /* 0x001fea0003c00000 */
[----:B------:R1:W2:Y:S02]  /*148f0*/  SHFL.IDX P6, R14, R13, R12, R11 ;  /* 0x0000000c0d0e7389 */ /* 0x0002a400000c000b */
[----:B012---:R-:W-:Y:S01]  /*14900*/  ENDCOLLECTIVE ;  /* 0x000000000000791b */ /* 0x007fe20003800000 */
.L_x_357:
[----:B------:R-:W-:Y:S02]  /*14910*/  IMAD.MOV.U32 R13, RZ, RZ, R10 ;  /* 0x000000ffff0d7224 */ /* 0x000fe400078e000a */
[----:B------:R-:W-:Y:S02]  /*14920*/  IMAD.MOV.U32 R12, RZ, RZ, 0x2 ;  /* 0x00000002ff0c7424 */ /* 0x000fe400078e00ff */
[----:B------:R-:W-:-:S07]  /*14930*/  IMAD.MOV.U32 R2, RZ, RZ, R14 ;  /* 0x000000ffff027224 */ /* 0x000fce00078e000e */
[----:B------:R-:W-:Y:S05]  /*14940*/  WARPSYNC.COLLECTIVE R15, `(.L_x_358) ;  /* 0x000000000f087348 */ /* 0x000fea0003c00000 */
[----:B------:R0:W1:Y:S02]  /*14950*/  SHFL.IDX P6, R14, R13, R12, R11 ;  /* 0x0000000c0d0e7389 */ /* 0x00006400000c000b */
[----:B01----:R-:W-:Y:S01]  /*14960*/  ENDCOLLECTIVE ;  /* 0x000000000000791b */ /* 0x003fe20003800000 */
.L_x_358:
[----:B------:R-:W-:-:S05]  /*14970*/  IADD3 R2, P0, R2, R0, RZ ;  /* 0x0000000002027210 */ /* 0x000fca0007f1e0ff */
[----:B------:R-:W-:-:S05]  /*14980*/  IMAD.X R3, RZ, RZ, R35, P0 ;  /* 0x000000ffff037224 */ /* 0x000fca00000e0623 */
[----:B------:R-:W-:Y:S01]  /*14990*/  @!PT LDS RZ, [RZ] ;  /* 0x00000000fffff984 */ /* 0x000fe20000000800 */
[----:B------:R-:W-:Y:S01]  /*149a0*/  @!PT LDS RZ, [RZ] ;  /* 0x00000000fffff984 */ /* 0x000fe20000000800 */
[----:B------:R-:W-:Y:S01]  /*149b0*/  @!PT LDS RZ, [RZ] ;  /* 0x00000000fffff984 */ /* 0x000fe20000000800 */
[----:B------:R0:W-:Y:S01]  /*149c0*/  LDGSTS.E.BYPASS.LTC128B.128 [R9+0x24c00], desc[UR36][R2.64], !P3 ;  /* 0x24c0000002097fae */ /* 0x0001e2000d901d64 */
[----:B------:R-:W-:-:S03]  /*149d0*/  MOV R13, R8 ;  /* 0x00000008000d7202 */ /* 0x000fc60000000f00 */
[----:B------:R0:W-:Y:S04]  /*149e0*/  LDGSTS.E.BYPASS.LTC128B.128 [R9+0x27400], desc[UR36][R2.64+0x80], !P2 ;  /* 0x2740008002097fae */ /* 0x0001e8000d101d64 */
[----:B------:R0:W-:Y:S01]  /*149f0*/  LDGSTS.E.BYPASS.LTC128B.128 [R9+0x29c00], desc[UR36][R2.64+0x100], !P1 ;  /* 0x29c0010002097fae */ /* 0x0001e2000c901d64 */
[----:B------:R-:W-:-:S03]  /*14a00*/  IMAD.MOV.U32 R35, RZ, RZ, R14 ;  /* 0x000000ffff237224 */ /* 0x000fc600078e000e */
[----:B------:R0:W-:Y:S04]  /*14a10*/  LDGSTS.E.BYPASS.LTC128B.128 [R9+0x2c400], desc[UR36][R2.64+0x180], !P5 ;  /* 0x2c40018002097fae */ /* 0x0001e8000e901d64 */
[----:B0-----:R-:W-:Y:S05]  /*14a20*/  WARPSYNC.COLLECTIVE R15, `(.L_x_359) ;  /* 0x000000000f087348 */ /* 0x001fea0003c00000 */
[----:B------:R1:W2:Y:S02]  /*14a30*/  SHFL.IDX P6, R14, R13, R12, R11 ;  /* 0x0000000c0d0e7389 */ /* 0x0002a400000c000b */
[----:B012---:R-:W-:Y:S01]  /*14a40*/  ENDCOLLECTIVE ;  /* 0x000000000000791b */ /* 0x007fe20003800000 */
.L_x_359:
[----:B------:R-:W-:Y:S02]  /*14a50*/  IMAD.MOV.U32 R13, RZ, RZ, R10 ;  /* 0x000000ffff0d7224 */ /* 0x000fe400078e000a */
[----:B------:R-:W-:Y:S02]  /*14a60*/  IMAD.MOV.U32 R12, RZ, RZ, 0x3 ;  /* 0x00000003ff0c7424 */ /* 0x000fe400078e00ff */
[----:B------:R-:W-:-:S07]  /*14a70*/  IMAD.MOV.U32 R2, RZ, RZ, R14 ;  /* 0x000000ffff027224 */ /* 0x000fce00078e000e */
[----:B------:R-:W-:Y:S05]  /*14a80*/  WARPSYNC.COLLECTIVE R15, `(.L_x_360) ;  /* 0x000000000f087348 */ /* 0x000fea0003c00000 */
[----:B------:R0:W1:Y:S02]  /*14a90*/  SHFL.IDX P6, R14, R13, R12, R11 ;  /* 0x0000000c0d0e7389 */ /* 0x00006400000c000b */
[----:B01----:R-:W-:Y:S01]  /*14aa0*/  ENDCOLLECTIVE ;  /* 0x000000000000791b */ /* 0x003fe20003800000 */
.L_x_360:
        /* <DEDUP_REMOVED lines=9> */
[----:B------:R-:W-:-:S03]  /*14b40*/  IMAD.MOV.U32 R35, RZ, RZ, R14 ;  /* 0x000000ffff237224 */ /* 0x000fc600078e000e */
[----:B------:R0:W-:Y:S04]  /*14b50*/  LDGSTS.E.BYPASS.LTC128B.128 [R9+0x2cc00], desc[UR36][R2.64+0x180], !P5 ;  /* 0x2cc0018002097fae */ /* 0x0001e8000e901d64 */
[----:B0-----:R-:W-:Y:S05]  /*14b60*/  WARPSYNC.COLLECTIVE R15, `(.L_x_361) ;  /* 0x000000000f087348 */ /* 0x001fea0003c00000 */
[----:B------:R1:W2:Y:S02]  /*14b70*/  SHFL.IDX P6, R14, R13, R12, R11 ;  /* 0x0000000c0d0e7389 */ /* 0x0002a400000c000b */
[----:B012---:R-:W-:Y:S01]  /*14b80*/  ENDCOLLECTIVE ;  /* 0x000000000000791b */ /* 0x007fe20003800000 */
.L_x_361:
[----:B------:R-:W-:Y:S02]  /*14b90*/  IMAD.MOV.U32 R13, RZ, RZ, R10 ;  /* 0x000000ffff0d7224 */ /* 0x000fe400078e000a */
[----:B------:R-:W-:Y:S01]  /*14ba0*/  IMAD.MOV.U32 R12, RZ, RZ, 0x4 ;  /* 0x00000004ff0c7424 */ /* 0x000fe200078e00ff */
[----:B------:R-:W-:-:S07]  /*14bb0*/  MOV R2, R14 ;  /* 0x0000000e00027202 */ /* 0x000fce0000000f00 */
[----:B------:R-:W-:Y:S05]  /*14bc0*/  WARPSYNC.COLLECTIVE R15, `(.L_x_362) ;  /* 0x000000000f087348 */ /* 0x000fea0003c00000 */
[----:B------:R0:W1:Y:S02]  /*14bd0*/  SHFL.IDX P6, R14, R13, R12, R11 ;  /* 0x0000000c0d0e7389 */ /* 0x00006400000c000b */
[----:B01----:R-:W-:Y:S01]  /*14be0*/  ENDCOLLECTIVE ;  /* 0x000000000000791b */ /* 0x003fe20003800000 */
.L_x_362:
[----:B------:R-:W-:-:S05]  /*14bf0*/  IADD3 R2, P0, R2, R0, RZ ;  /* 0x0000000002027210 */ /* 0x000fca0007f1e0ff */
[----:B------:R-:W-:-:S05]  /*14c00*/  IMAD.X R3, RZ, RZ, R35, P0 ;  /* 0x000000ffff037224 */ /* 0x000fca00000e0623 */
[----:B------:R-:W-:Y:S01]  /*14c10*/  @!PT LDS RZ, [RZ] ;  /* 0x00000000fffff984 */ /* 0x000fe20000000800 */
[----:B------:R-:W-:Y:S01]  /*14c20*/  @!PT LDS RZ, [RZ] ;  /* 0x00000000fffff984 */ /* 0x000fe20000000800 */
[----:B------:R-:W-:Y:S01]  /*14c30*/  @!PT LDS RZ, [RZ] ;  /* 0x00000000fffff984 */ /* 0x000fe20000000800 */
[----:B------:R0:W-:Y:S01]  /*14c40*/  LDGSTS.E.BYPASS.LTC128B.128 [R9+0x25c00], desc[UR36][R2.64], !P3 ;  /* 0x25c0000002097fae */ /* 0x0001e2000d901d64 */
[C---:B------:R-:W-:Y:S01]  /*14c50*/  LOP3.LUT P3, RZ, R23.reuse, 0x800, RZ, 0xc0, !PT ;  /* 0x0000080017ff7812 */ /* 0x040fe2000786c0ff */
[----:B------:R-:W-:Y:S02]  /*14c60*/  IMAD.MOV.U32 R13, RZ, RZ, R8 ;  /* 0x000000ffff0d7224 */ /* 0x000fe400078e0008 */
[----:B------:R0:W-:Y:S01]  /*14c70*/  LDGSTS.E.BYPASS.LTC128B.128 [R9+0x28400], desc[UR36][R2.64+0x80], !P2 ;  /* 0x2840008002097fae */ /* 0x0001e2000d101d64 */
[----:B------:R-:W-:-:S03]  /*14c80*/  LOP3.LUT P2, RZ, R23, 0x400, RZ, 0xc0, !PT ;  /* 0x0000040017ff7812 */ /* 0x000fc6000784c0ff */
[----:B------:R0:W-:Y:S01]  /*14c90*/  LDGSTS.E.BYPASS.LTC128B.128 [R9+0x2ac00], desc[UR36][R2.64+0x100], !P1 ;  /* 0x2ac0010002097fae */ /* 0x0001e2000c901d64 */
[----:B------:R-:W-:Y:S01]  /*14ca0*/  LOP3.LUT P1, RZ, R23, 0x200, RZ, 0xc0, !PT ;  /* 0x0000020017ff7812 */ /* 0x000fe2000782c0ff */
[----:B------:R-:W-:Y:S02]  /*14cb0*/  IMAD.MOV.U32 R35, RZ, RZ, R14 ;  /* 0x000000ffff237224 */ /* 0x000fe400078e000e */
[----:B------:R0:W-:Y:S10]  /*14cc0*/  LDGSTS.E.BYPASS.LTC128B.128 [R9+0x2d400], desc[UR36][R2.64+0x180], !P5 ;  /* 0x2d40018002097fae */ /* 0x0001f4000e901d64 */
[----:B0-----:R-:W-:Y:S05]  /*14cd0*/  WARPSYNC.COLLECTIVE R15, `(.L_x_363) ;  /* 0x000000000f087348 */ /* 0x001fea0003c00000 */
[----:B------:R1:W2:Y:S02]  /*14ce0*/  SHFL.IDX P6, R14, R13, R12, R11 ;  /* 0x0000000c0d0e7389 */ /* 0x0002a400000c000b */
[----:B012---:R-:W-:Y:S01]  /*14cf0*/  ENDCOLLECTIVE ;  /* 0x000000000000791b */ /* 0x007fe20003800000 */
.L_x_363:
[----:B------:R-:W-:Y:S01]  /*14d00*/  IMAD.MOV.U32 R2, RZ, RZ, R14 ;  /* 0x000000ffff027224 */ /* 0x000fe200078e000e */
[----:B------:R-:W-:Y:S06]  /*14d10*/  BRA `(.L_x_364) ;  /* 0xffffffc400307947 */ /* 0x000fec000383ffff */
.L_x_277:
[----:B-1----:R1:W2:Y:S02]  /*14d20*/  SYNCS.PHASECHK.TRANS64.TRYWAIT P0, [R6+URZ+0x38860], R2 ;  /* 0x03886002060075a7 */ /* 0x0022a4000800017f */
[----:B--2---:R-:W-:Y:S05]  /*14d30*/  @!P0 NANOSLEEP.SYNCS 0x989680 ;  /* 0x009896800000895d */ /* 0x004fea0003900000 */
[----:B------:R-:W2:Y:S02]  /*14d40*/  @!P0 SYNCS.PHASECHK.TRANS64 P0, [R6+URZ+0x38860], R2 ;  /* 0x03886002060085a7 */ /* 0x000ea4000800007f */
[----:B--2---:R-:W-:Y:S05]  /*14d50*/  @!P0 BRA `(.L_x_277) ;  /* 0xfffffffc00f08947 */ /* 0x004fea000383ffff */
[----:B------:R-:W-:Y:S05]  /*14d60*/  BRA `(.L_x_365) ;  /* 0xffffffc400a87947 */ /* 0x000fea000383ffff */
.L_x_278:
[----:B------:R-:W-:Y:S01]  /*14d70*/  BSSY B1, `(.L_x_366) ;  /* 0x0000008000017945 */ /* 0x000fe20003800000 */
[----:B------:R-:W-:Y:S01]  /*14d80*/  MOV R13, R25 ;  /* 0x00000019000d7202 */ /* 0x000fe20000000f00 */
[----:B------:R-:W-:Y:S02]  /*14d90*/  IMAD.MOV.U32 R12, RZ, RZ, RZ ;  /* 0x000000ffff0c7224 */ /* 0x000fe400078e00ff */
[----:B------:R-:W-:Y:S02]  /*14da0*/  IMAD.MOV.U32 R11, RZ, RZ, 0x181f ;  /* 0x0000181fff0b7424 */ /* 0x000fe400078e00ff */
[----:B------:R-:W-:-:S07]  /*14db0*/  IMAD.MOV.U32 R15, RZ, RZ, -0x1 ;  /* 0xffffffffff0f7424 */ /* 0x000fce00078e00ff */
[----:B-1----:R-:W-:Y:S05]  /*14dc0*/  WARPSYNC.COLLECTIVE R15, `(.L_x_367) ;  /* 0x000000000f087348 */ /* 0x002fea0003c00000 */
[----:B------:R0:W2:Y:S02]  /*14dd0*/  SHFL.IDX P6, R14, R13, R12, R11 ;  /* 0x0000000c0d0e7389 */ /* 0x0000a400000c000b */
[----:B012---:R-:W-:Y:S01]  /*14de0*/  ENDCOLLECTIVE ;  /* 0x000000000000791b */ /* 0x007fe20003800000 */
.L_x_367:
[----:B------:R-:W-:Y:S05]  /*14df0*/  BSYNC B1 ;  /* 0x0000000000017941 */ /* 0x000fea0003800000 */
.L_x_366:
[----:B------:R-:W-:Y:S01]  /*14e00*/  IMAD.MOV.U32 R13, RZ, RZ, R24 ;  /* 0x000000ffff0d7224 */ /* 0x000fe200078e0018 */
[----:B------:R-:W-:Y:S01]  /*14e10*/  MOV R11, 0x181f ;  /* 0x0000181f000b7802 */ /* 0x000fe20000000f00 */
[----:B------:R-:W-:Y:S02]  /*14e20*/  IMAD.MOV.U32 R12, RZ, RZ, RZ ;  /* 0x000000ffff0c7224 */ /* 0x000fe400078e00ff */
[----:B------:R-:W-:Y:S02]  /*14e30*/  IMAD.MOV.U32 R15, RZ, RZ, -0x1 ;  /* 0xffffffffff0f7424 */ /* 0x000fe400078e00ff */
[----:B------:R-:W-:Y:S02]  /*14e40*/  IMAD.MOV.U32 R3, RZ, RZ, R14 ;  /* 0x000000ffff037224 */ /* 0x000fe400078e000e */
[----:B------:R-:W-:-:S07]  /*14e50*/  IMAD R7, R7, 0x2, R22 ;  /* 0x0000000207077824 */ /* 0x000fce00078e0216 */
[----:B------:R-:W-:Y:S05]  /*14e60*/  WARPSYNC.COLLECTIVE R15, `(.L_x_368) ;  /* 0x000000000f087348 */ /* 0x000fea0003c00000 */
[----:B------:R0:W1:Y:S02]  /*14e70*/  SHFL.IDX P6, R14, R13, R12, R11 ;  /* 0x0000000c0d0e7389 */ /* 0x00006400000c000b */
[----:B01----:R-:W-:Y:S01]  /*14e80*/  ENDCOLLECTIVE ;  /* 0x000000000000791b */ /* 0x003fe20003800000 */
.L_x_368:
[----:B------:R-:W-:Y:S02]  /*14e90*/  IMAD.MOV.U32 R13, RZ, RZ, R25 ;  /* 0x000000ffff0d7224 */ /* 0x000fe400078e0019 */
[----:B------:R-:W-:Y:S02]  /*14ea0*/  IMAD.MOV.U32 R12, RZ, RZ, 0x1 ;  /* 0x00000001ff0c7424 */ /* 0x000fe400078e00ff */
[----:B------:R-:W-:-:S07]  /*14eb0*/  IMAD.MOV.U32 R2, RZ, RZ, R14 ;  /* 0x000000ffff027224 */ /* 0x000fce00078e000e */
[----:B------:R-:W-:Y:S05]  /*14ec0*/  WARPSYNC.COLLECTIVE R15, `(.L_x_369) ;  /* 0x000000000f087348 */ /* 0x000fea0003c00000 */
[----:B------:R0:W1:Y:S02]  /*14ed0*/  SHFL.IDX P6, R14, R13, R12, R11 ;  /* 0x0000000c0d0e7389 */ /* 0x00006400000c000b */
[----:B01----:R-:W-:Y:S01]  /*14ee0*/  ENDCOLLECTIVE ;  /* 0x000000000000791b */ /* 0x003fe20003800000 */
.L_x_369:
[----:B------:R-:W-:-:S05]  /*14ef0*/  IADD3 R2, P0, R2, R0, RZ ;  /* 0x0000000002027210 */ /* 0x000fca0007f1e0ff */
        /* <DEDUP_REMOVED lines=17> */
.L_x_370:
[----:B------:R-:W-:Y:S02]  /*15010*/  IMAD.MOV.U32 R13, RZ, RZ, R25 ;  /* 0x000000ffff0d7224 */ /* 0x000fe400078e0019 */
[----:B------:R-:W-:Y:S02]  /*15020*/  IMAD.MOV.U32 R12, RZ, RZ, 0x2 ;  /* 0x00000002ff0c7424 */ /* 0x000fe400078e00ff */
[----:B------:R-:W-:-:S07]  /*15030*/  IMAD.MOV.U32 R2, RZ, RZ, R14 ;  /* 0x000000ffff027224 */ /* 0x000fce00078e000e */
[----:B------:R-:W-:Y:S05]  /*15040*/  WARPSYNC.COLLECTIVE R15, `(.L_x_371) ;  /* 0x000000000f087348 */ /* 0x000fea0003c00000 */
[----:B------:R0:W1:Y:S02]  /*15050*/  SHFL.IDX P6, R14, R13, R12, R11 ;  /* 0x0000000c0d0e7389 */ /* 0x00006400000c000b */
[----:B01----:R-:W-:Y:S01]  /*15060*/  ENDCOLLECTIVE ;  /* 0x000000000000791b */ /* 0x003fe20003800000 */
.L_x_371:
[----:B------:R-:W-:-:S05]  /*15070*/  IADD3 R2, P0, R2, R0, RZ ;  /* 0x0000000002027210 */ /* 0x000fca0007f1e0ff */
[----:B------:R-:W-:Y:S01]  /*15080*/  IMAD.X R3, RZ, RZ, R3, P0 ;  /* 0x000000ffff037224 */ /* 0x000fe200000e0603 */
        /* <DEDUP_REMOVED lines=16> */
.L_x_372:
[----:B------:R-:W-:Y:S02]  /*15190*/  IMAD.MOV.U32 R13, RZ, RZ, R25 ;  /* 0x000000ffff0d7224 */ /* 0x000fe400078e0019 */
[----:B------:R-:W-:Y:S02]  /*151a0*/  IMAD.MOV.U32 R12, RZ, RZ, 0x3 ;  /* 0x00000003ff0c7424 */ /* 0x000fe400078e00ff */
[----:B------:R-:W-:-:S07]  /*151b0*/  IMAD.MOV.U32 R2, RZ, RZ, R14 ;  /* 0x000000ffff027224 */ /* 0x000fce00078e000e */
[----:B------:R-:W-:Y:S05]  /*151c0*/  WARPSYNC.COLLECTIVE R15, `(.L_x_373) ;  /* 0x000000000f087348 */ /* 0x000fea0003c00000 */
[----:B------:R0:W1:Y:S02]  /*151d0*/  SHFL.IDX P6, R14, R13, R12, R11 ;  /* 0x0000000c0d0e7389 */ /* 0x00006400000c000b */
[----:B01----:R-:W-:Y:S01]  /*151e0*/  ENDCOLLECTIVE ;  /* 0x000000000000791b */ /* 0x003fe20003800000 */
.L_x_373:
        /* <DEDUP_REMOVED lines=18> */
.L_x_374:
[----:B------:R-:W-:Y:S02]  /*15310*/  IMAD.MOV.U32 R13, RZ, RZ, R25 ;  /* 0x000000ffff0d7224 */ /* 0x000fe400078e0019 */
[----:B------:R-:W-:Y:S01]  /*15320*/  IMAD.MOV.U32 R12, RZ, RZ, 0x4 ;  /* 0x00000004ff0c7424 */ /* 0x000fe200078e00ff */
[----:B------:R-:W-:-:S07]  /*15330*/  MOV R2, R14 ;  /* 0x0000000e00027202 */ /* 0x000fce0000000f00 */
[----:B------:R-:W-:Y:S05]  /*15340*/  WARPSYNC.COLLECTIVE R15, `(.L_x_375) ;  /* 0x000000000f087348 */ /* 0x000fea0003c00000 */
[----:B------:R0:W1:Y:S02]  /*15350*/  SHFL.IDX P6, R14, R13, R12, R11 ;  /* 0x0000000c0d0e7389 */ /* 0x00006400000c000b */
[----:B01----:R-:W-:Y:S01]  /*15360*/  ENDCOLLECTIVE ;  /* 0x000000000000791b */ /* 0x003fe20003800000 */
.L_x_375:
[----:B------:R-:W-:-:S05]  /*15370*/  IADD3 R2, P0, R2, R0, RZ ;  /* 0x0000000002027210 */ /* 0x000fca0007f1e0ff */
        /* <DEDUP_REMOVED lines=12> */
.L_x_376:
        /* <DEDUP_REMOVED lines=9> */
.L_x_286:
[----:B0-----:R0:W3:Y:S02]  /*154d0*/  SYNCS.PHASECHK.TRANS64.TRYWAIT P0, [R4+URZ+0x38860], R3 ;  /* 0x03886003040075a7 */ /* 0x0010e4000800017f */
[----:B---3--:R-:W-:Y:S05]  /*154e0*/  @!P0 NANOSLEEP.SYNCS 0x989680 ;  /* 0x009896800000895d */ /* 0x008fea0003900000 */
[----:B------:R-:W3:Y:S02]  /*154f0*/  @!P0 SYNCS.PHASECHK.TRANS64 P0, [R4+URZ+0x38860], R3 ;  /* 0x03886003040085a7 */ /* 0x000ee4000800007f */
[----:B---3--:R-:W-:Y:S05]  /*15500*/  @!P0 BRA `(.L_x_286) ;  /* 0xfffffffc00f08947 */ /* 0x008fea000383ffff */
[----:B------:R-:W-:Y:S05]  /*15510*/  BRA `(.L_x_378) ;  /* 0xffffffc400ec7947 */ /* 0x000fea000383ffff */
.L_x_287:
[----:B------:R-:W-:Y:S01]  /*15520*/  BSSY B0, `(.L_x_379) ;  /* 0x0000008000007945 */ /* 0x000fe20003800000 */
[----:B------:R-:W-:Y:S01]  /*15530*/  IMAD.MOV.U32 R13, RZ, RZ, R25 ;  /* 0x000000ffff0d7224 */ /* 0x000fe200078e0019 */
[----:B------:R-:W-:Y:S01]  /*15540*/  MOV R12, RZ ;  /* 0x000000ff000c7202 */ /* 0x000fe20000000f00 */
[----:B------:R-:W-:Y:S02]  /*15550*/  IMAD.MOV.U32 R11, RZ, RZ, 0x181f ;  /* 0x0000181fff0b7424 */ /* 0x000fe400078e00ff */
[----:B------:R-:W-:-:S07]  /*15560*/  IMAD.MOV.U32 R15, RZ, RZ, -0x1 ;  /* 0xffffffffff0f7424 */ /* 0x000fce00078e00ff */
[----:B01----:R-:W-:Y:S05]  /*15570*/  WARPSYNC.COLLECTIVE R15, `(.L_x_380) ;  /* 0x000000000f087348 */ /* 0x003fea0003c00000 */
[----:B-1----:R1:W2:Y:S02]  /*15580*/  SHFL.IDX P6, R14, R13, R12, R11 ;  /* 0x0000000c0d0e7389 */ /* 0x0022a400000c000b */
[----:B012---:R-:W-:Y:S01]  /*15590*/  ENDCOLLECTIVE ;  /* 0x000000000000791b */ /* 0x007fe20003800000 */
.L_x_380:
[----:B------:R-:W-:Y:S05]  /*155a0*/  BSYNC B0 ;  /* 0x0000000000007941 */ /* 0x000fea0003800000 */
.L_x_379:
[----:B------:R-:W-:Y:S01]  /*155b0*/  IMAD.MOV.U32 R13, RZ, RZ, R24 ;  /* 0x000000ffff0d7224 */ /* 0x000fe200078e0018 */
[----:B------:R-:W-:Y:S01]  /*155c0*/  MOV R15, 0xffffffff ;  /* 0xffffffff000f7802 */ /* 0x000fe20000000f00 */
[----:B------:R-:W-:Y:S01]  /*155d0*/  IMAD.MOV.U32 R12, RZ, RZ, RZ ;  /* 0x000000ffff0c7224 */ /* 0x000fe200078e00ff */
[C---:B------:R-:W-:Y:S01]  /*155e0*/  LOP3.LUT R0, R33.reuse, 0x40, RZ, 0xfc, !PT ;  /* 0x0000004021007812 */ /* 0x040fe200078efcff */
[----:B------:R-:W-:Y:S02]  /*155f0*/  IMAD.MOV.U32 R11, RZ, RZ, 0x181f ;  /* 0x0000181fff0b7424 */ /* 0x000fe400078e00ff */
[----:B------:R-:W-:Y:S02]  /*15600*/  IMAD.MOV.U32 R3, RZ, RZ, R14 ;  /* 0x000000ffff037224 */ /* 0x000fe400078e000e */
[----:B------:R-:W-:-:S07]  /*15610*/  IMAD.SHL.U32 R8, R33, 0x2, RZ ;  /* 0x0000000221087824 */ /* 0x000fce00078e00ff */
[----:B------:R-:W-:Y:S05]  /*15620*/  WARPSYNC.COLLECTIVE R15, `(.L_x_381) ;  /* 0x000000000f087348 */ /* 0x000fea0003c00000 */
[----:B------:R0:W1:Y:S02]  /*15630*/  SHFL.IDX P6, R14, R13, R12, R11 ;  /* 0x0000000c0d0e7389 */ /* 0x00006400000c000b */
[----:B01----:R-:W-:Y:S01]  /*15640*/  ENDCOLLECTIVE ;  /* 0x000000000000791b */ /* 0x003fe20003800000 */
.L_x_381:
[----:B------:R-:W-:Y:S02]  /*15650*/  ULDC UR4, c[0x0][0x2f4] ;  /* 0x0000bd0000047ab9 */ /* 0x000fe40000000800 */
[----:B------:R-:W-:Y:S02]  /*15660*/  ISETP.GE.AND P3, PT, R33, UR4, PT ;  /* 0x0000000421007c0c */ /* 0x000fe4000bf66270 */
[----:B------:R-:W-:Y:S01]  /*15670*/  ISETP.GE.AND P2, PT, R0, UR4, PT ;  /* 0x0000000400007c0c */ /* 0x000fe2000bf46270 */
[----:B------:R-:W-:Y:S01]  /*15680*/  IMAD R0, R7, 0x2, R22 ;  /* 0x0000000207007824 */ /* 0x000fe200078e0216 */
[----:B------:R-:W-:Y:S02]  /*15690*/  ISETP.LT.OR P4, PT, R5, 0x1, P3 ;  /* 0x000000010500780c */ /* 0x000fe40001f81670 */
[----:B------:R-:W-:Y:S01]  /*156a0*/  ISETP.GE.AND P1, PT, R37, UR4, PT ;  /* 0x0000000425007c0c */ /* 0x000fe2000bf26270 */
[----:B------:R-:W-:Y:S02]  /*156b0*/  IMAD.MOV.U32 R13, RZ, RZ, R25 ;  /* 0x000000ffff0d7224 */ /* 0x000fe400078e0019 */
[----:B------:R-:W-:Y:S01]  /*156c0*/  IMAD.MOV.U32 R12, RZ, RZ, 0x1 ;  /* 0x00000001ff0c7424 */ /* 0x000fe200078e00ff */
[----:B------:R-:W-:-:S05]  /*156d0*/  IADD3 R2, P0, R14, R8, RZ ;  /* 0x000000080e027210 */ /* 0x000fca0007f1e0ff */
[----:B------:R-:W-:Y:S01]  /*156e0*/  IMAD.X R3, RZ, RZ, R3, P0 ;  /* 0x000000ffff037224 */ /* 0x000fe200000e0603 */
[----:B------:R-:W-:-:S04]  /*156f0*/  ISETP.LT.OR P0, PT, R5, 0x1, P2 ;  /* 0x000000010500780c */ /* 0x000fc80001701670 */
[----:B------:R-:W-:Y:S01]  /*15700*/  @!PT LDS RZ, [RZ] ;  /* 0x00000000fffff984 */ /* 0x000fe20000000800 */
[----:B------:R-:W-:Y:S01]  /*15710*/  @!PT LDS RZ, [RZ] ;  /* 0x00000000fffff984 */ /* 0x000fe20000000800 */
[----:B------:R-:W-:Y:S01]  /*15720*/  @!PT LDS RZ, [RZ] ;  /* 0x00000000fffff984 */ /* 0x000fe20000000800 */
[----:B------:R0:W-:Y:S01]  /*15730*/  LDGSTS.E.BYPASS.LTC128B.128 [R0+0x400], desc[UR36][R2.64], !P4 ;  /* 0x0040000002007fae */ /* 0x0001e2000e101d64 */
[----:B------:R-:W-:-:S08]  /*15740*/  ISETP.LT.OR P4, PT, R5, 0x1, P1 ;  /* 0x000000010500780c */ /* 0x000fd00000f81670 */
[----:B------:R0:W-:Y:S01]  /*15750*/  LDGSTS.E.BYPASS.LTC128B.128 [R0+0x2c00], desc[UR36][R2.64+0x80], !P0 ;  /* 0x02c0008002007fae */ /* 0x0001e2000c101d64 */
[----:B------:R-:W-:-:S13]  /*15760*/  ISETP.GE.AND P0, PT, R36, UR4, PT ;  /* 0x0000000424007c0c */ /* 0x000fda000bf06270 */
[----:B0-----:R-:W-:Y:S05]  /*15770*/  WARPSYNC.COLLECTIVE R15, `(.L_x_382) ;  /* 0x000000000f087348 */ /* 0x001fea0003c00000 */
[----:B------:R1:W2:Y:S02]  /*15780*/  SHFL.IDX P6, R14, R13, R12, R11 ;  /* 0x0000000c0d0e7389 */ /* 0x0002a400000c000b */
[----:B012---:R-:W-:Y:S01]  /*15790*/  ENDCOLLECTIVE ;  /* 0x000000000000791b */ /* 0x007fe20003800000 */
.L_x_382:
[----:B------:R-:W-:Y:S01]  /*157a0*/  @!PT LDS RZ, [RZ] ;  /* 0x00000000fffff984 */ /* 0x000fe20000000800 */
[----:B------:R-:W-:Y:S01]  /*157b0*/  @!PT LDS RZ, [RZ] ;  /* 0x00000000fffff984 */ /* 0x000fe20000000800 */
[----:B------:R-:W-:Y:S01]  /*157c0*/  @!PT LDS RZ, [RZ] ;  /* 0x00000000fffff984 */ /* 0x000fe20000000800 */
[----:B------:R0:W-:Y:S01]  /*157d0*/  LDGSTS.E.BYPASS.LTC128B.128 [R0+0x5400], desc[UR36][R2.64+0x100], !P4 ;  /* 0x0540010002007fae */ /* 0x0001e2000e101d64 */
[----:B------:R-:W-:Y:S02]  /*157e0*/  ISETP.LT.OR P4, PT, R5, 0x1, P0 ;  /* 0x000000010500780c */ /* 0x000fe40000781670 */
[----:B------:R-:W-:-:S11]  /*157f0*/  MOV R13, R24 ;  /* 0x00000018000d7202 */ /* 0x000fd60000000f00 */
[----:B------:R0:W-:Y:S01]  /*15800*/  LDGSTS.E.BYPASS.LTC128B.128 [R0+0x7c00], desc[UR36][R2.64+0x180], !P4 ;  /* 0x07c0018002007fae */ /* 0x0001e2000e101d64 */
[----:B------:R-:W-:-:S07]  /*15810*/  IMAD.MOV.U32 R7, RZ, RZ, R14 ;  /* 0x000000ffff077224 */ /* 0x000fce00078e000e */
[----:B0-----:R-:W-:Y:S05]  /*15820*/  WARPSYNC.COLLECTIVE R15, `(.L_x_383) ;  /* 0x000000000f087348 */ /* 0x001fea0003c00000 */
[----:B------:R1:W2:Y:S02]  /*15830*/  SHFL.IDX P6, R14, R13, R12, R11 ;  /* 0x0000000c0d0e7389 */ /* 0x0002a400000c000b */
[----:B012---:R-:W-:Y:S01]  /*15840*/  ENDCOLLECTIVE ;  /* 0x000000000000791b */ /* 0x007fe20003800000 */
.L_x_383:
[----:B------:R-:W-:Y:S02]  /*15850*/  IMAD.MOV.U32 R13, RZ, RZ, R25 ;  /* 0x000000ffff0d7224 */ /* 0x000fe400078e0019 */
[----:B------:R-:W-:Y:S01]  /*15860*/  IMAD.MOV.U32 R12, RZ, RZ, 0x2 ;  /* 0x00000002ff0c7424 */ /* 0x000fe200078e00ff */
[----:B------:R-:W-:-:S13]  /*15870*/  IADD3 R2, P4, R14, R8, RZ ;  /* 0x000000080e027210 */ /* 0x000fda0007f9e0ff */
[----:B------:R-:W-:Y:S05]  /*15880*/  WARPSYNC.COLLECTIVE R15, `(.L_x_384) ;  /* 0x000000000f087348 */ /* 0x000fea0003c00000 */
[----:B------:R0:W1:Y:S02]  /*15890*/  SHFL.IDX P6, R14, R13, R12, R11 ;  /* 0x0000000c0d0e7389 */ /* 0x00006400000c000b */
[----:B01----:R-:W-:Y:S01]  /*158a0*/  ENDCOLLECTIVE ;  /* 0x000000000000791b */ /* 0x003fe20003800000 */
.L_x_384:
        /* <DEDUP_REMOVED lines=12> */
.L_x_385:
        /* <DEDUP_REMOVED lines=14> */
.L_x_386:
        /* <DEDUP_REMOVED lines=12> */
.L_x_387:
        /* <DEDUP_REMOVED lines=14> */
.L_x_388:
        /* <DEDUP_REMOVED lines=12> */
.L_x_389:
        /* <DEDUP_REMOVED lines=9> */
.L_x_292:
[----:B------:R-:W-:Y:S01]  /*15d40*/  BSSY B0, `(.L_x_391) ;  /* 0x0000008000007945 */ /* 0x000fe20003800000 */
[----:B------:R-:W-:Y:S02]  /*15d50*/  IMAD.MOV.U32 R13, RZ, RZ, R16 ;  /* 0x000000ffff0d7224 */ /* 0x000fe400078e0010 */
[----:B------:R-:W-:Y:S02]  /*15d60*/  IMAD.MOV.U32 R12, RZ, RZ, RZ ;  /* 0x000000ffff0c7224 */ /* 0x000fe400078e00ff */
[----:B------:R-:W-:Y:S02]  /*15d70*/  IMAD.MOV.U32 R11, RZ, RZ, 0x1f ;  /* 0x0000001fff0b7424 */ /* 0x000fe400078e00ff */
[----:B------:R-:W-:-:S07]  /*15d80*/  IMAD.MOV.U32 R15, RZ, RZ, -0x1 ;  /* 0xffffffffff0f7424 */ /* 0x000fce00078e00ff */
[----:B0-----:R-:W-:Y:S05]  /*15d90*/  WARPSYNC.COLLECTIVE R15, `(.L_x_392) ;  /* 0x000000000f087348 */ /* 0x001fea0003c00000 */
[----:B------:R1:W2:Y:S02]  /*15da0*/  SHFL.IDX P6, R14, R13, R12, R11 ;  /* 0x0000000c0d0e7389 */ /* 0x0002a400000c000b */
[----:B012---:R-:W-:Y:S01]  /*15db0*/  ENDCOLLECTIVE ;  /* 0x000000000000791b */ /* 0x007fe20003800000 */
.L_x_392:
[----:B------:R-:W-:Y:S05]  /*15dc0*/  BSYNC B0 ;  /* 0x0000000000007941 */ /* 0x000fea0003800000 */
.L_x_391:
[----:B------:R-:W-:Y:S01]  /*15dd0*/  MOV R13, R16 ;  /* 0x00000010000d7202 */ /* 0x000fe20000000f00 */
[----:B------:R-:W-:Y:S02]  /*15de0*/  IMAD.MOV.U32 R12, RZ, RZ, 0x1 ;  /* 0x00000001ff0c7424 */ /* 0x000fe400078e00ff */
[----:B------:R-:W-:Y:S02]  /*15df0*/  IMAD.MOV.U32 R11, RZ, RZ, 0x1f ;  /* 0x0000001fff0b7424 */ /* 0x000fe400078e00ff */
[----:B------:R-:W-:Y:S02]  /*15e00*/  IMAD.MOV.U32 R15, RZ, RZ, -0x1 ;  /* 0xffffffffff0f7424 */ /* 0x000fe400078e00ff */
[----:B------:R-:W-:Y:S02]  /*15e10*/  IMAD.IADD R7, R19, 0x1, R8 ;  /* 0x0000000113077824 */ /* 0x000fe400078e0208 */
[----:B------:R-:W-:-:S07]  /*15e20*/  IMAD.MOV.U32 R5, RZ, RZ, R14 ;  /* 0x000000ffff057224 */ /* 0x000fce00078e000e */
[----:B------:R-:W-:Y:S05]  /*15e30*/  WARPSYNC.COLLECTIVE R15, `(.L_x_393) ;  /* 0x000000000f087348 */ /* 0x000fea0003c00000 */
[----:B------:R0:W1:Y:S02]  /*15e40*/  SHFL.IDX P6, R14, R13, R12, R11 ;  /* 0x0000000c0d0e7389 */ /* 0x00006400000c000b */
[----:B01----:R-:W-:Y:S01]  /*15e50*/  ENDCOLLECTIVE ;  /* 0x000000000000791b */ /* 0x003fe20003800000 */
.L_x_393:
[----:B------:R-:W-:Y:S02]  /*15e60*/  ULDC UR4, c[0x0][0xc3c] ;  /* 0x00030f0000047ab9 */ /* 0x000fe40000000800 */
[----:B------:R-:W-:-:S13]  /*15e70*/  ISETP.GE.OR P1, PT, R7, UR4, !P0 ;  /* 0x0000000407007c0c */ /* 0x000fda000c726670 */
[----:B------:R-:W0:Y:S01]  /*15e80*/  @!P1 LDC.64 R2, c[0x0][0xc80] ;  /* 0x00032000ff029b82 */ /* 0x000e220000000a00 */
[----:B------:R-:W-:Y:S02]  /*15e90*/  IMAD.MOV.U32 R4, RZ, RZ, RZ ;  /* 0x000000ffff047224 */ /* 0x000fe400078e00ff */
[----:B------:R-:W-:Y:S02]  /*15ea0*/  IMAD.MOV.U32 R11, RZ, RZ, RZ ;  /* 0x000000ffff0b7224 */ /* 0x000fe400078e00ff */
[----:B------:R-:W-:Y:S02]  /*15eb0*/  IMAD.MOV.U32 R0, RZ, RZ, R14 ;  /* 0x000000ffff007224 */ /* 0x000fe400078e000e */
[----:B0-----:R-:W-:-:S06]  /*15ec0*/  @!P1 IMAD.WIDE R2, R7, 0x4, R2 ;  /* 0x0000000407029825 */ /* 0x001fcc00078e0202 */
[----:B------:R-:W2:Y:S01]  /*15ed0*/  @!P1 LDG.E R2, desc[UR36][R2.64] ;  /* 0x0000002402029981 */ /* 0x000ea2000c1e1900 */
[C---:B------:R-:W-:Y:S02]  /*15ee0*/  ISETP.GE.U32.AND P2, PT, R8.reuse, 0x2, PT ;  /* 0x000000020800780c */ /* 0x040fe40003f46070 */
[C---:B------:R-:W-:Y:S02]  /*15ef0*/  ISETP.GE.U32.AND P3, PT, R8.reuse, 0x4, PT ;  /* 0x000000040800780c */ /* 0x040fe40003f66070 */
[C---:B------:R-:W-:Y:S02]  /*15f00*/  ISETP.GE.U32.AND P4, PT, R8.reuse, 0x8, PT ;  /* 0x000000080800780c */ /* 0x040fe40003f86070 */
[C---:B------:R-:W-:Y:S02]  /*15f10*/  ISETP.GE.U32.AND P5, PT, R8.reuse, 0x10, PT ;  /* 0x000000100800780c */ /* 0x040fe40003fa6070 */
[----:B--2---:R-:W-:Y:S02]  /*15f20*/  @!P1 MOV R4, R2 ;  /* 0x0000000200049202 */ /* 0x004fe40000000f00 */
[----:B------:R-:W-:-:S03]  /*15f30*/  ISETP.NE.AND P1, PT, R8, RZ, PT ;  /* 0x000000ff0800720c */ /* 0x000fc60003f25270 */
[----:B------:R-:W-:-:S10]  /*15f40*/  IMAD.MOV.U32 R13, RZ, RZ, R4 ;  /* 0x000000ffff0d7224 */ /* 0x000fd400078e0004 */
[----:B------:R-:W-:Y:S05]  /*15f50*/  WARPSYNC.COLLECTIVE R15, `(.L_x_394) ;  /* 0x000000000f087348 */ /* 0x000fea0003c00000 */
[----:B------:R0:W1:Y:S02]  /*15f60*/  SHFL.UP P6, R14, R13, R12, R11 ;  /* 0x0400000c0d0e7389 */ /* 0x00006400000c000b */
[----:B01----:R-:W-:Y:S01]  /*15f70*/  ENDCOLLECTIVE ;  /* 0x000000000000791b */ /* 0x003fe20003800000 */
.L_x_394:
[----:B------:R-:W-:Y:S01]  /*15f80*/  IMAD.MOV.U32 R12, RZ, RZ, 0x2 ;  /* 0x00000002ff0c7424 */ /* 0x000fe200078e00ff */
[----:B------:R-:W-:-:S05]  /*15f90*/  SEL R7, R14, RZ, P1 ;  /* 0x000000ff0e077207 */ /* 0x000fca0000800000 */
[----:B------:R-:W-:-:S04]  /*15fa0*/  IMAD.IADD R6, R4, 0x1, R7 ;  /* 0x0000000104067824 */ /* 0x000fc800078e0207 */
[----:B------:R-:W-:-:S07]  /*15fb0*/  IMAD.MOV.U32 R13, RZ, RZ, R6 ;  /* 0x000000ffff0d7224 */ /* 0x000fce00078e0006 */
[----:B------:R-:W-:Y:S05]  /*15fc0*/  WARPSYNC.COLLECTIVE R15, `(.L_x_395) ;  /* 0x000000000f087348 */ /* 0x000fea0003c00000 */
[----:B------:R0:W1:Y:S02]  /*15fd0*/  SHFL.UP P6, R14, R13, R12, R11 ;  /* 0x0400000c0d0e7389 */ /* 0x00006400000c000b */
[----:B01----:R-:W-:Y:S01]  /*15fe0*/  ENDCOLLECTIVE ;  /* 0x000000000000791b */ /* 0x003fe20003800000 */
.L_x_395:
[----:B------:R-:W-:Y:S01]  /*15ff0*/  IMAD.MOV.U32 R12, RZ, RZ, 0x4 ;  /* 0x00000004ff0c7424 */ /* 0x000fe200078e00ff */
[----:B------:R-:W-:-:S05]  /*16000*/  SEL R7, R14, RZ, P2 ;  /* 0x000000ff0e077207 */ /* 0x000fca0001000000 */
[----:B------:R-:W-:-:S05]  /*16010*/  IMAD.IADD R7, R6, 0x1, R7 ;  /* 0x0000000106077824 */ /* 0x000fca00078e0207 */
[----:B------:R-:W-:-:S07]  /*16020*/  MOV R13, R7 ;  /* 0x00000007000d7202 */ /* 0x000fce0000000f00 */
[----:B------:R-:W-:Y:S05]  /*16030*/  WARPSYNC.COLLECTIVE R15, `(.L_x_396) ;  /* 0x000000000f087348 */ /* 0x000fea0003c00000 */
[----:B------:R0:W1:Y:S02]  /*16040*/  SHFL.UP P6, R14, R13, R12, R11 ;  /* 0x0400000c0d0e7389 */ /* 0x00006400000c000b */
[----:B01----:R-:W-:Y:S01]  /*16050*/  ENDCOLLECTIVE ;  /* 0x000000000000791b */ /* 0x003fe20003800000 */
.L_x_396:
[----:B------:R-:W-:Y:S01]  /*16060*/  IMAD.MOV.U32 R12, RZ, RZ, 0x8 ;  /* 0x00000008ff0c7424 */ /* 0x000fe200078e00ff */
[----:B------:R-:W-:-:S05]  /*16070*/  SEL R2, R14, RZ, P3 ;  /* 0x000000ff0e027207 */ /* 0x000fca0001800000 */
[----:B------:R-:W-:-:S04]  /*16080*/  IMAD.IADD R2, R7, 0x1, R2 ;  /* 0x0000000107027824 */ /* 0x000fc800078e0202 */
[----:B------:R-:W-:-:S07]  /*16090*/  IMAD.MOV.U32 R13, RZ, RZ, R2 ;  /* 0x000000ffff0d7224 */ /* 0x000fce00078e0002 */
[----:B------:R-:W-:Y:S05]  /*160a0*/  WARPSYNC.COLLECTIVE R15, `(.L_x_397) ;  /* 0x000000000f087348 */ /* 0x000fea0003c00000 */
[----:B------:R0:W1:Y:S02]  /*160b0*/  SHFL.UP P6, R14, R13, R12, R11 ;  /* 0x0400000c0d0e7389 */ /* 0x00006400000c000b */
[----:B01----:R-:W-:Y:S01]  /*160c0*/  ENDCOLLECTIVE ;  /* 0x000000000000791b */ /* 0x003fe20003800000 */
.L_x_397:
[----:B------:R-:W-:Y:S02]  /*160d0*/  MOV R12, 0x10 ;  /* 0x00000010000c7802 */ /* 0x000fe40000000f00 */
[----:B------:R-:W-:-:S05]  /*160e0*/  SEL R3, R14, RZ, P4 ;  /* 0x000000ff0e037207 */ /* 0x000fca0002000000 */
[----:B------:R-:W-:-:S04]  /*160f0*/  IMAD.IADD R3, R2, 0x1, R3 ;  /* 0x0000000102037824 */ /* 0x000fc800078e0203 */
[----:B------:R-:W-:-:S07]  /*16100*/  IMAD.MOV.U32 R13, RZ, RZ, R3 ;  /* 0x000000ffff0d7224 */ /* 0x000fce00078e0003 */
[----:B------:R-:W-:Y:S05]  /*16110*/  WARPSYNC.COLLECTIVE R15, `(.L_x_398) ;  /* 0x000000000f087348 */ /* 0x000fea0003c00000 */
[----:B------:R0:W1:Y:S02]  /*16120*/  SHFL.UP P6, R14, R13, R12, R11 ;  /* 0x0400000c0d0e7389 */ /* 0x00006400000c000b */
[----:B01----:R-:W-:Y:S01]  /*16130*/  ENDCOLLECTIVE ;  /* 0x000000000000791b */ /* 0x003fe20003800000 */
.L_x_398:
[----:B------:R-:W-:Y:S02]  /*16140*/  IMAD.MOV.U32 R12, RZ, RZ, 0x1f ;  /* 0x0000001fff0c7424 */ /* 0x000fe400078e00ff */
[----:B------:R-:W-:Y:S01]  /*16150*/  IMAD.MOV.U32 R11, RZ, RZ, 0x1f ;  /* 0x0000001fff0b7424 */ /* 0x000fe200078e00ff */
[----:B------:R-:W-:-:S05]  /*16160*/  SEL R6, R14, RZ, P5 ;  /* 0x000000ff0e067207 */ /* 0x000fca0002800000 */
[----:B------:R-:W-:-:S04]  /*16170*/  IMAD.IADD R6, R3, 0x1, R6 ;  /* 0x0000000103067824 */ /* 0x000fc800078e0206 */
[----:B------:R-:W-:-:S07]  /*16180*/  IMAD.MOV.U32 R13, RZ, RZ, R6 ;  /* 0x000000ffff0d7224 */ /* 0x000fce00078e0006 */
[----:B------:R-:W-:Y:S05]  /*16190*/  WARPSYNC.COLLECTIVE R15, `(.L_x_399) ;  /* 0x000000000f087348 */ /* 0x000fea0003c00000 */
[----:B------:R0:W1:Y:S02]  /*161a0*/  SHFL.IDX P6, R14, R13, R12, R11 ;  /* 0x0000000c0d0e7389 */ /* 0x00006400000c000b */
[----:B01----:R-:W-:Y:S01]  /*161b0*/  ENDCOLLECTIVE ;  /* 0x000000000000791b */ /* 0x003fe20003800000 */
.L_x_399:
[----:B------:R-:W-:Y:S05]  /*161c0*/  BRA `(.L_x_400) ;  /* 0xffffffc400047947 */ /* 0x000fea000383ffff */
.L_x_297:
[----:B------:R-:W-:Y:S01]  /*161d0*/  BSSY B0, `(.L_x_401) ;  /* 0x0000008000007945 */ /* 0x000fe20003800000 */
[----:B-----5:R-:W-:Y:S01]  /*161e0*/  IMAD.MOV.U32 R13, RZ, RZ, R4 ;  /* 0x000000ffff0d7224 */ /* 0x020fe200078e0004 */
[----:B------:R-:W-:Y:S01]  /*161f0*/  MOV R11, RZ ;  /* 0x000000ff000b7202 */ /* 0x000fe20000000f00 */
[----:B------:R-:W-:Y:S02]  /*16200*/  IMAD.MOV.U32 R12, RZ, RZ, 0x1 ;  /* 0x00000001ff0c7424 */ /* 0x000fe400078e00ff */
[----:B------:R-:W-:-:S07]  /*16210*/  IMAD.MOV.U32 R15, RZ, RZ, -0x1 ;  /* 0xffffffffff0f7424 */ /* 0x000fce00078e00ff */
[----:B01----:R-:W-:Y:S05]  /*16220*/  WARPSYNC.COLLECTIVE R15, `(.L_x_402) ;  /* 0x000000000f087348 */ /* 0x003fea0003c00000 */
[----:B------:R2:W3:Y:S02]  /*16230*/  SHFL.UP P6, R14, R13, R12, R11 ;  /* 0x0400000c0d0e7389 */ /* 0x0004e400000c000b */
[----:B0123--:R-:W-:Y:S01]  /*16240*/  ENDCOLLECTIVE ;  /* 0x000000000000791b */ /* 0x00ffe20003800000 */
.L_x_402:
[----:B------:R-:W-:Y:S05]  /*16250*/  BSYNC B0 ;  /* 0x0000000000007941 */ /* 0x000fea0003800000 */
.L_x_401:
[----:B------:R-:W-:Y:S01]  /*16260*/  SEL R13, R14, RZ, P1 ;  /* 0x000000ff0e0d7207 */ /* 0x000fe20000800000 */
[----:B------:R-:W-:Y:S02]  /*16270*/  IMAD.MOV.U32 R12, RZ, RZ, 0x2 ;  /* 0x00000002ff0c7424 */ /* 0x000fe400078e00ff */
[----:B------:R-:W-:Y:S02]  /*16280*/  IMAD.MOV.U32 R11, RZ, RZ, RZ ;  /* 0x000000ffff0b7224 */ /* 0x000fe400078e00ff */
[----:B------:R-:W-:Y:S02]  /*16290*/  IMAD.IADD R13, R4, 0x1, R13 ;  /* 0x00000001040d7824 */ /* 0x000fe400078e020d */
[----:B------:R-:W-:-:S07]  /*162a0*/  IMAD.MOV.U32 R15, RZ, RZ, -0x1 ;  /* 0xffffffffff0f7424 */ /* 0x000fce00078e00ff */
[----:B------:R-:W-:Y:S05]  /*162b0*/  WARPSYNC.COLLECTIVE R15, `(.L_x_403) ;  /* 0x000000000f087348 */ /* 0x000fea0003c00000 */
[----:B------:R0:W1:Y:S02]  /*162c0*/  SHFL.UP P6, R14, R13, R12, R11 ;  /* 0x0400000c0d0e7389 */ /* 0x00006400000c000b */
[----:B01----:R-:W-:Y:S01]  /*162d0*/  ENDCOLLECTIVE ;  /* 0x000000000000791b */ /* 0x003fe20003800000 */
.L_x_403:
[----:B------:R-:W-:Y:S01]  /*162e0*/  IMAD.MOV.U32 R12, RZ, RZ, 0x4 ;  /* 0x00000004ff0c7424 */ /* 0x000fe200078e00ff */
[----:B------:R-:W-:-:S05]  /*162f0*/  SEL R0, R14, RZ, P2 ;  /* 0x000000ff0e007207 */ /* 0x000fca0001000000 */
[----:B------:R-:W-:-:S05]  /*16300*/  IMAD.IADD R0, R13, 0x1, R0 ;  /* 0x000000010d007824 */ /* 0x000fca00078e0200 */
[----:B------:R-:W-:-:S07]  /*16310*/  MOV R13, R0 ;  /* 0x00000000000d7202 */ /* 0x000fce0000000f00 */
[----:B------:R-:W-:Y:S05]  /*16320*/  WARPSYNC.COLLECTIVE R15, `(.L_x_404) ;  /* 0x000000000f087348 */ /* 0x000fea0003c00000 */
[----:B------:R0:W1:Y:S02]  /*16330*/  SHFL.UP P6, R14, R13, R12, R11 ;  /* 0x0400000c0d0e7389 */ /* 0x00006400000c000b */
[----:B01----:R-:W-:Y:S01]  /*16340*/  ENDCOLLECTIVE ;  /* 0x000000000000791b */ /* 0x003fe20003800000 */
.L_x_404:
[----:B------:R-:W-:Y:S01]  /*16350*/  IMAD.MOV.U32 R12, RZ, RZ, 0x8 ;  /* 0x00000008ff0c7424 */ /* 0x000fe200078e00ff */
[----:B------:R-:W-:-:S05]  /*16360*/  SEL R3, R14, RZ, P3 ;  /* 0x000000ff0e037207 */ /* 0x000fca0001800000 */
[----:B------:R-:W-:-:S04]  /*16370*/  IMAD.IADD R2, R0, 0x1, R3 ;  /* 0x0000000100027824 */ /* 0x000fc800078e0203 */
[----:B------:R-:W-:-:S07]  /*16380*/  IMAD.MOV.U32 R13, RZ, RZ, R2 ;  /* 0x000000ffff0d7224 */ /* 0x000fce00078e0002 */
[----:B------:R-:W-:Y:S05]  /*16390*/  WARPSYNC.COLLECTIVE R15, `(.L_x_405) ;  /* 0x000000000f087348 */ /* 0x000fea0003c00000 */
[----:B------:R0:W1:Y:S02]  /*163a0*/  SHFL.UP P6, R14, R13, R12, R11 ;  /* 0x0400000c0d0e7389 */ /* 0x00006400000c000b */
[----:B01----:R-:W-:Y:S01]  /*163b0*/  ENDCOLLECTIVE ;  /* 0x000000000000791b */ /* 0x003fe20003800000 */
.L_x_405:
[----:B------:R-:W-:Y:S02]  /*163c0*/  MOV R12, 0x10 ;  /* 0x00000010000c7802 */ /* 0x000fe40000000f00 */
[----:B------:R-:W-:-:S05]  /*163d0*/  SEL R3, R14, RZ, P4 ;  /* 0x000000ff0e037207 */ /* 0x000fca0002000000 */
[----:B------:R-:W-:-:S04]  /*163e0*/  IMAD.IADD R3, R2, 0x1, R3 ;  /* 0x0000000102037824 */ /* 0x000fc800078e0203 */
[----:B------:R-:W-:-:S07]  /*163f0*/  IMAD.MOV.U32 R13, RZ, RZ, R3 ;  /* 0x000000ffff0d7224 */ /* 0x000fce00078e0003 */
[----:B------:R-:W-:Y:S05]  /*16400*/  WARPSYNC.COLLECTIVE R15, `(.L_x_406) ;  /* 0x000000000f087348 */ /* 0x000fea0003c00000 */
[----:B------:R0:W1:Y:S02]  /*16410*/  SHFL.UP P6, R14, R13, R12, R11 ;  /* 0x0400000c0d0e7389 */ /* 0x00006400000c000b */
[----:B01----:R-:W-:Y:S01]  /*16420*/  ENDCOLLECTIVE ;  /* 0x000000000000791b */ /* 0x003fe20003800000 */
.L_x_406:
        /* <DEDUP_REMOVED lines=8> */
.L_x_407:
[----:B------:R-:W-:Y:S05]  /*164b0*/  BRA `(.L_x_408) ;  /* 0xffffffc000e47947 */ /* 0x000fea000383ffff */
.L_x_299:
[----:B------:R-:W-:Y:S01]  /*164c0*/  BSSY B0, `(.L_x_409) ;  /* 0x0000006000007945 */ /* 0x000fe20003800000 */
[----:B------:R-:W-:Y:S01]  /*164d0*/  PLOP3.LUT P6, PT, P6, PT, PT, 0x8, 0x0 ;  /* 0x000000000000781c */ /* 0x000fe200037ce170 */
[----:B------:R-:W-:-:S12]  /*164e0*/  IMAD.MOV.U32 R15, RZ, RZ, -0x1 ;  /* 0xffffffffff0f7424 */ /* 0x000fd800078e00ff */
[----:B0-----:R-:W-:Y:S05]  /*164f0*/  WARPSYNC.COLLECTIVE R15, `(.L_x_410) ;  /* 0x000000000f087348 */ /* 0x001fea0003c00000 */
[----:B------:R-:W-:Y:S01]  /*16500*/  VOTE.ANY R14, PT, P6 ;  /* 0x00000000000e7806 */ /* 0x000fe200030e0100 */
[----:B0-----:R-:W-:Y:S06]  /*16510*/  ENDCOLLECTIVE ;  /* 0x000000000000791b */ /* 0x001fec0003800000 */
.L_x_410:
[----:B------:R-:W-:Y:S05]  /*16520*/  BSYNC B0 ;  /* 0x0000000000007941 */ /* 0x000fea0003800000 */
.L_x_409:
[----:B------:R-:W-:Y:S01]  /*16530*/  IMAD.MOV.U32 R2, RZ, RZ, R14 ;  /* 0x000000ffff027224 */ /* 0x000fe200078e000e */
[----:B------:R-:W-:Y:S01]  /*16540*/  MOV R13, R4 ;  /* 0x00000004000d7202 */ /* 0x000fe20000000f00 */
[----:B------:R-:W-:Y:S02]  /*16550*/  IMAD.MOV.U32 R11, RZ, RZ, 0x1f ;  /* 0x0000001fff0b7424 */ /* 0x000fe400078e00ff */
[----:B------:R-:W0:Y:S01]  /*16560*/  POPC R0, R2 ;  /* 0x0000000200007309 */ /* 0x000e220000000000 */
[----:B------:R-:W-:Y:S02]  /*16570*/  IMAD.MOV.U32 R15, RZ, RZ, -0x1 ;  /* 0xffffffffff0f7424 */ /* 0x000fe400078e00ff */
[----:B0-----:R-:W-:-:S07]  /*16580*/  IMAD.MOV.U32 R12, RZ, RZ, R0 ;  /* 0x000000ffff0c7224 */ /* 0x001fce00078e0000 */
[----:B------:R-:W-:Y:S05]  /*16590*/  WARPSYNC.COLLECTIVE R15, `(.L_x_411) ;  /* 0x000000000f087348 */ /* 0x000fea0003c00000 */
[----:B------:R0:W1:Y:S02]  /*165a0*/  SHFL.IDX P6, R14, R13, R12, R11 ;  /* 0x0000000c0d0e7389 */ /* 0x00006400000c000b */
[----:B01----:R-:W-:Y:S01]  /*165b0*/  ENDCOLLECTIVE ;  /* 0x000000000000791b */ /* 0x003fe20003800000 */
.L_x_411:
[----:B------:R-:W-:Y:S01]  /*165c0*/  IMAD.MOV.U32 R4, RZ, RZ, R14 ;  /* 0x000000ffff047224 */ /* 0x000fe200078e000e */
[----:B------:R-:W-:Y:S06]  /*165d0*/  BRA `(.L_x_412) ;  /* 0xffffffc000d47947 */ /* 0x000fec000383ffff */
.L_x_301:
[----:B------:R-:W-:Y:S01]  /*165e0*/  BSSY B0, `(.L_x_413) ;  /* 0x0000007000007945 */ /* 0x000fe20003800000 */
[----:B------:R-:W-:Y:S01]  /*165f0*/  IMAD.MOV.U32 R13, RZ, RZ, R6 ;  /* 0x000000ffff0d7224 */ /* 0x000fe200078e0006 */
[----:B------:R-:W-:Y:S01]  /*16600*/  MOV R15, 0xffffffff ;  /* 0xffffffff000f7802 */ /* 0x000fe20000000f00 */
[----:B------:R-:W-:-:S07]  /*16610*/  IMAD.MOV.U32 R11, RZ, RZ, 0x1f ;  /* 0x0000001fff0b7424 */ /* 0x000fce00078e00ff */
[----:B012---:R-:W-:Y:S05]  /*16620*/  WARPSYNC.COLLECTIVE R15, `(.L_x_414) ;  /* 0x000000000f087348 */ /* 0x007fea0003c00000 */
[----:B------:R3:W4:Y:S02]  /*16630*/  SHFL.IDX P6, R14, R13, R12, R11 ;  /* 0x0000000c0d0e7389 */ /* 0x00072400000c000b */
[----:B01234-:R-:W-:Y:S01]  /*16640*/  ENDCOLLECTIVE ;  /* 0x000000000000791b */ /* 0x01ffe20003800000 */
.L_x_414:
[----:B------:R-:W-:Y:S05]  /*16650*/  BSYNC B0 ;  /* 0x0000000000007941 */ /* 0x000fea0003800000 */
.L_x_413:
[----:B------:R-:W-:Y:S05]  /*16660*/  BRA `(.L_x_300) ;  /* 0xffffffc000cc7947 */ /* 0x000fea000383ffff */
.L_x_305:
[----:B0-----:R0:W3:Y:S02]  /*16670*/  SYNCS.PHASECHK.TRANS64.TRYWAIT P0, [R4+URZ+0x38820], R0 ;  /* 0x03882000040075a7 */ /* 0x0010e4000800017f */
[----:B---3--:R-:W-:Y:S05]  /*16680*/  @!P0 NANOSLEEP.SYNCS 0x989680 ;  /* 0x009896800000895d */ /* 0x008fea0003900000 */
[----:B------:R-:W3:Y:S02]  /*16690*/  @!P0 SYNCS.PHASECHK.TRANS64 P0, [R4+URZ+0x38820], R0 ;  /* 0x03882000040085a7 */ /* 0x000ee4000800007f */
[----:B---3--:R-:W-:Y:S05]  /*166a0*/  @!P0 BRA `(.L_x_305) ;  /* 0xfffffffc00f08947 */ /* 0x008fea000383ffff */
[----:B------:R-:W-:Y:S05]  /*166b0*/  BRA `(.L_x_415) ;  /* 0xffffffc400b87947 */ /* 0x000fea000383ffff */
.L_x_306:
[----:B------:R-:W3:Y:S01]  /*166c0*/  S2R R2, SR_TID.X ;  /* 0x0000000000027919 */ /* 0x000ee20000002100 */
[----:B------:R-:W-:Y:S01]  /*166d0*/  BSSY B0, `(.L_x_416) ;  /* 0x000000a000007945 */ /* 0x000fe20003800000 */
[----:B------:R-:W-:Y:S02]  /*166e0*/  IMAD.MOV.U32 R12, RZ, RZ, RZ ;  /* 0x000000ffff0c7224 */ /* 0x000fe400078e00ff */
[----:B------:R-:W-:Y:S02]  /*166f0*/  IMAD.MOV.U32 R11, RZ, RZ, 0x1f ;  /* 0x0000001fff0b7424 */ /* 0x000fe400078e00ff */
[----:B------:R-:W-:Y:S01]  /*16700*/  IMAD.MOV.U32 R15, RZ, RZ, -0x1 ;  /* 0xffffffffff0f7424 */ /* 0x000fe200078e00ff */
[----:B---3--:R-:W-:-:S04]  /*16710*/  SHF.R.U32.HI R2, RZ, 0x5, R2 ;  /* 0x00000005ff027819 */ /* 0x008fc80000011602 */
[----:B------:R-:W-:-:S05]  /*16720*/  LOP3.LUT R2, R2, 0x3, RZ, 0xc0, !PT ;  /* 0x0000000302027812 */ /* 0x000fca00078ec0ff */
[----:B------:R-:W-:-:S07]  /*16730*/  IMAD.MOV.U32 R13, RZ, RZ, R2 ;  /* 0x000000ffff0d7224 */ /* 0x000fce00078e0002 */
[----:B012---:R-:W-:Y:S05]  /*16740*/  WARPSYNC.COLLECTIVE R15, `(.L_x_417) ;  /* 0x000000000f087348 */ /* 0x007fea0003c00000 */
[----:B------:R3:W4:Y:S02]  /*16750*/  SHFL.IDX P6, R14, R13, R12, R11 ;  /* 0x0000000c0d0e7389 */ /* 0x00072400000c000b */
[----:B01234-:R-:W-:Y:S01]  /*16760*/  ENDCOLLECTIVE ;  /* 0x000000000000791b */ /* 0x01ffe20003800000 */
.L_x_417:
[----:B------:R-:W-:Y:S05]  /*16770*/  BSYNC B0 ;  /* 0x0000000000007941 */ /* 0x000fea0003800000 */
.L_x_416:
[----:B------:R-:W-:Y:S05]  /*16780*/  BRA `(.L_x_418) ;  /* 0xffffffc400a07947 */ /* 0x000fea000383ffff */
.L_x_309:
[----:B------:R-:W-:Y:S01]  /*16790*/  BSSY B1, `(.L_x_419) ;  /* 0x0000006000017945 */ /* 0x000fe20003800000 */
[----:B------:R-:W-:-:S07]  /*167a0*/  IMAD.MOV.U32 R15, RZ, RZ, -0x1 ;  /* 0xffffffffff0f7424 */ /* 0x000fce00078e00ff */
[----:B012---:R-:W-:Y:S05]  /*167b0*/  WARPSYNC.COLLECTIVE R15, `(.L_x_420) ;  /* 0x000000000f0c7348 */ /* 0x007fea0003c00000 */
[----:B------:R-:W-:Y:S02]  /*167c0*/  ELECT P6, UR62, PT ;  /* 0x00000000003e782f */ /* 0x000fe400038c0000 */
[----:B------:R-:W-:Y:S01]  /*167d0*/  MOV R14, UR62 ;  /* 0x0000003e000e7c02 */ /* 0x000fe20008000f00 */
[----:B012---:R-:W-:Y:S10]  /*167e0*/  ENDCOLLECTIVE ;  /* 0x000000000000791b */ /* 0x007ff40003800000 */
.L_x_420:
[----:B------:R-:W-:Y:S05]  /*167f0*/  BSYNC B1 ;  /* 0x0000000000017941 */ /* 0x000fea0003800000 */
.L_x_419:
[----:B------:R-:W-:Y:S05]  /*16800*/  BRA `(.L_x_421) ;  /* 0xffffffc400987947 */ /* 0x000fea000383ffff */
.L_x_311:
[----:B0-----:R0:W3:Y:S02]  /*16810*/  SYNCS.PHASECHK.TRANS64.TRYWAIT P1, [R5+URZ+0x38840], R0 ;  /* 0x03884000050075a7 */ /* 0x0010e4000802017f */
[----:B---3--:R-:W-:Y:S05]  /*16820*/  @!P1 NANOSLEEP.SYNCS 0x989680 ;  /* 0x009896800000995d */ /* 0x008fea0003900000 */
[----:B------:R-:W3:Y:S02]  /*16830*/  @!P1 SYNCS.PHASECHK.TRANS64 P1, [R5+URZ+0x38840], R0 ;  /* 0x03884000050095a7 */ /* 0x000ee4000802007f */
[----:B---3--:R-:W-:Y:S05]  /*16840*/  @!P1 BRA `(.L_x_311) ;  /* 0xfffffffc00f09947 */ /* 0x008fea000383ffff */
[----:B------:R-:W-:Y:S05]  /*16850*/  BRA `(.L_x_422) ;  /* 0xffffffc400c07947 */ /* 0x000fea000383ffff */
.L_x_313:
[----:B---3--:R3:W4:Y:S02]  /*16860*/  SYNCS.PHASECHK.TRANS64.TRYWAIT P1, [R27+URZ+0x38840], R2 ;  /* 0x038840021b0075a7 */ /* 0x008724000802017f */
[----:B----4-:R-:W-:Y:S05]  /*16870*/  @!P1 NANOSLEEP.SYNCS 0x989680 ;  /* 0x009896800000995d */ /* 0x010fea0003900000 */
[----:B------:R-:W4:Y:S02]  /*16880*/  @!P1 SYNCS.PHASECHK.TRANS64 P1, [R27+URZ+0x38840], R2 ;  /* 0x038840021b0095a7 */ /* 0x000f24000802007f */
[----:B----4-:R-:W-:Y:S05]  /*16890*/  @!P1 BRA `(.L_x_313) ;  /* 0xfffffffc00f09947 */ /* 0x010fea000383ffff */
[----:B------:R-:W-:Y:S05]  /*168a0*/  BRA `(.L_x_423) ;  /* 0xffffffc400cc7947 */ /* 0x000fea000383ffff */
.L_x_315:
[----:B----4-:R4:W0:Y:S02]  /*168b0*/  SYNCS.PHASECHK.TRANS64.TRYWAIT P1, [R5+URZ+0x38860], R0 ;  /* 0x03886000050075a7 */ /* 0x010824000802017f */
[----:B0-----:R-:W-:Y:S05]  /*168c0*/  @!P1 NANOSLEEP.SYNCS 0x989680 ;  /* 0x009896800000995d */ /* 0x001fea0003900000 */
[----:B------:R-:W0:Y:S02]  /*168d0*/  @!P1 SYNCS.PHASECHK.TRANS64 P1, [R5+URZ+0x38860], R0 ;  /* 0x03886000050095a7 */ /* 0x000e24000802007f */
[----:B0-----:R-:W-:Y:S05]  /*168e0*/  @!P1 BRA `(.L_x_315) ;  /* 0xfffffffc00f09947 */ /* 0x001fea000383ffff */
[----:B------:R-:W-:Y:S05]  /*168f0*/  BRA `(.L_x_424) ;  /* 0xffffffc400c87947 */ /* 0x000fea000383ffff */
.L_x_425:
        /* <DEDUP_REMOVED lines=16> */
.L_x_15825:


//--------------------- .text._ZN7cutlass13device_kernelIN5flash11enable_sm90INS1_16FlashAttnFwdSm90INS1_25CollectiveMainloopFwdSm90ILi2EN4cute5tupleIJNS5_1CILi1EEES8_S8_EEENS6_IJNS7_ILi128EEENS7_ILi80EEENS7_ILi256EEEEEELi256ENS_10bfloat16_tEfNS_4arch4Sm90ELb0ELb0ELb0ELb1ELb1ELb1ELb0ELb1ELb1ELb1ELb0ELb0EEENS1_21CollectiveEpilogueFwdINS6_IJSA_SC_SB_EEES9_SE_SG_Li256ELb1ELb1ELb0ELb0EEENS1_36VarlenDynamicPersistentTileSchedulerILi128ELi80ELi256ELi128ELb0ELb1ELb1ELb0ELb1ELb1EEEEEEEEEvNT_6ParamsE --------------------------
	.section	.text._ZN7cutlass13device_kernelIN5flash11enable_sm90INS1_16FlashAttnFwdSm90INS1_25CollectiveMainloopFwdSm90ILi2EN4cute5tupleIJNS5_1CILi1EEES8_S8_EEENS6_IJNS7_ILi128EEENS7_ILi80EEENS7_ILi256EEEEEELi256ENS_10bfloat16_tEfNS_4arch4Sm90ELb0ELb0ELb0ELb1ELb1ELb1ELb0ELb1ELb1ELb1ELb0ELb0EEENS1_21CollectiveEpilogueFwdINS6_IJSA_SC_SB_EEES9_SE_SG_Li256ELb1ELb1ELb0ELb0EEENS1_36VarlenDynamicPersistentTileSchedulerILi128ELi80ELi256ELi128ELb0ELb1ELb1ELb0ELb1ELb1EEEEEEEEEvNT_6ParamsE,"ax",@progbits
	.align	128
.text._ZN7cutlass13device_kernelIN5flash11enable_sm90INS1_16FlashAttnFwdSm90INS1_25CollectiveMainloopFwdSm90ILi2EN4cute5tupleIJNS5_1CILi1EEES8_S8_EEENS6_IJNS7_ILi128EEENS7_ILi80EEENS7_ILi256EEEEEELi256ENS_10bfloat16_tEfNS_4arch4Sm90ELb0ELb0ELb0ELb1ELb1ELb1ELb0ELb1ELb1ELb1ELb0ELb0EEENS1_21CollectiveEpilogueFwdINS6_IJSA_SC_SB_EEES9_SE_SG_Li256ELb1ELb1ELb0ELb0EEENS1_36VarlenDynamicPersistentTileSchedulerILi128ELi80ELi256ELi128ELb0ELb1ELb1ELb0ELb1ELb1EEEEEEEEEvNT_6ParamsE:
        .type           _ZN7cutlass13device_kernelIN5flash11enable_sm90INS1_16FlashAttnFwdSm90INS1_25CollectiveMainloopFwdSm90ILi2EN4cute5tupleIJNS5_1CILi1EEES8_S8_EEENS6_IJNS7_ILi128EEENS7_ILi80EEENS7_ILi256EEEEEELi256ENS_10bfloat16_tEfNS_4arch4Sm90ELb0ELb0ELb0ELb1ELb1ELb1ELb0ELb1ELb1ELb1ELb0ELb0EEENS1_21CollectiveEpilogueFwdINS6_IJSA_SC_SB_EEES9_SE_SG_Li256ELb1ELb1ELb0ELb0EEENS1_36VarlenDynamicPersistentTileSchedulerILi128ELi80ELi256ELi128ELb0ELb1ELb1ELb0ELb1ELb1EEEEEEEEEvNT_6ParamsE,@function
        .size           _ZN7cutlass13device_kernelIN5flash11enable_sm90INS1_16FlashAttnFwdSm90INS1_25CollectiveMainloopFwdSm90ILi2EN4cute5tupleIJNS5_1CILi1EEES8_S8_EEENS6_IJNS7_ILi128EEENS7_ILi80EEENS7_ILi256EEEEEELi256ENS_10bfloat16_tEfNS_4arch4Sm90ELb0ELb0ELb0ELb1ELb1ELb1ELb0ELb1ELb1ELb1ELb0ELb0EEENS1_21CollectiveEpilogueFwdINS6_IJSA_SC_SB_EEES9_SE_SG_Li256ELb1ELb1ELb0ELb0EEENS1_36VarlenDynamicPersistentTileSchedulerILi128ELi80ELi256ELi128ELb0ELb1ELb1ELb0ELb1ELb1EEEEEEEEEvNT_6ParamsE,(.L_x_15826 - _ZN7cutlass13device_kernelIN5flash11enable_sm90INS1_16FlashAttnFwdSm90INS1_25CollectiveMainloopFwdSm90ILi2EN4cute5tupleIJNS5_1CILi1EEES8_S8_EEENS6_IJNS7_ILi128EEENS7_ILi80EEENS7_ILi256EEEEEELi256ENS_10bfloat16_tEfNS_4arch4Sm90ELb0ELb0ELb0ELb1ELb1ELb1ELb0ELb1ELb1ELb1ELb0ELb0EEENS1_21CollectiveEpilogueFwdINS6_IJSA_SC_SB_EEES9_SE_SG_Li256ELb1ELb1ELb0ELb0EEENS1_36VarlenDynamicPersistentTileSchedulerILi128ELi80ELi256ELi128ELb0ELb1ELb1ELb0ELb1ELb1EEEEEEEEEvNT_6ParamsE)
        .other          _ZN7cutlass13device_kernelIN5flash11enable_sm90INS1_16FlashAttnFwdSm90INS1_25CollectiveMainloopFwdSm90ILi2EN4cute5tupleIJNS5_1CILi1EEES8_S8_EEENS6_IJNS7_ILi128EEENS7_ILi80EEENS7_ILi256EEEEEELi256ENS_10bfloat16_tEfNS_4arch4Sm90ELb0ELb0ELb0ELb1ELb1ELb1ELb0ELb1ELb1ELb1ELb0ELb0EEENS1_21CollectiveEpilogueFwdINS6_IJSA_SC_SB_EEES9_SE_SG_Li256ELb1ELb1ELb0ELb0EEENS1_36VarlenDynamicPersistentTileSchedulerILi128ELi80ELi256ELi128ELb0ELb1ELb1ELb0ELb1ELb1EEEEEEEEEvNT_6ParamsE,@"STO_CUDA_ENTRY STV_DEFAULT"
_ZN7cutlass13device_kernelIN5flash11enable_sm90INS1_16FlashAttnFwdSm90INS1_25CollectiveMainloopFwdSm90ILi2EN4cute5tupleIJNS5_1CILi1EEES8_S8_EEENS6_IJNS7_ILi128EEENS7_ILi80EEENS7_ILi256EEEEEELi256ENS_10bfloat16_tEfNS_4arch4Sm90ELb0ELb0ELb0ELb1ELb1ELb1ELb0ELb1ELb1ELb1ELb0ELb0EEENS1_21CollectiveEpilogueFwdINS6_IJSA_SC_SB_EEES9_SE_SG_Li256ELb1ELb1ELb0ELb0EEENS1_36VarlenDynamicPersistentTileSchedulerILi128ELi80ELi256ELi128ELb0ELb1ELb1ELb0ELb1ELb1EEEEEEEEEvNT_6ParamsE:
[----:B------:R-:W0:Y:S02]  /*0000*/  LDC R1, c[0x0][0x28] ;  /* 0x00000a00ff017b82 */ /* 0x000e240000000800 */
[----:B0-----:R-:W-:Y:S01]  /*0010*/  VIADD R1, R1, 0xffffff80 ;  /* 0xffffff8001017836 */ /* 0x001fe20000000000 */
[----:B------:R-:W0:Y:S01]  /*0020*/  S2R R0, SR_TID.X ;  /* 0x0000000000007919 */ /* 0x000e220000002100 */
[----:B------:R-:W-:Y:S01]  /*0030*/  ELECT P0, URZ, PT ;  /* 0x00000000003f782f */ /* 0x000fe20003800000 */
[----:B------:R-:W-:Y:S01]  /*0040*/  BSSY B0, `(.L_x_426) ;  /* 0x000000e000007945 */ /* 0x000fe20003800000 */
[----:B0-----:R-:W-:-:S05]  /*0050*/  SHF.R.U32.HI R2, RZ, 0x5, R0 ;  /* 0x00000005ff027819 */ /* 0x001fca0000011600 */
[----:B------:R-:W0:Y:S02]  /*0060*/  SHFL.IDX PT, R3, R2, RZ, 0x1f ;  /* 0x00001fff02037589 */ /* 0x000e2400000e0000 */
[----:B0-----:R-:W-:Y:S02]  /*0070*/  ISETP.EQ.AND P0, PT, R3, RZ, P0 ;  /* 0x000000ff0300720c */ /* 0x001fe40000702270 */
[----:B------:R-:W-:-:S11]  /*0080*/  SHF.R.U32.HI R3, RZ, 0x7, R0 ;  /* 0x00000007ff037819 */ /* 0x000fd60000011600 */
[----:B------:R-:W-:Y:S05]  /*0090*/  @!P0 BRA `(.L_x_427) ;  /* 0x0000000000208947 */ /* 0x000fea0003800000 */
[----:B------:R-:W-:Y:S02]  /*00a0*/  ULDC.64 UR4, c[0x0][0x198] ;  /* 0x0000660000047ab9 */ /* 0x000fe40000000a00 */
[----:B------:R-:W-:Y:S02]  /*00b0*/  UIADD3 UR6, UP0, UR4, 0x570, URZ ;  /* 0x0000057004067890 */ /* 0x000fe4000ff1e03f */
[----:B------:R-:W-:Y:S02]  /*00c0*/  UIADD3 UR4, UP1, UR4, 0x670, URZ ;  /* 0x0000067004047890 */ /* 0x000fe4000ff3e03f */
[----:B------:R-:W-:Y:S02]  /*00d0*/  UIADD3.X UR7, URZ, UR5, URZ, UP0, !UPT ;  /* 0x000000053f077290 */ /* 0x000fe400087fe43f */
[----:B------:R-:W-:-:S07]  /*00e0*/  UIADD3.X UR5, URZ, UR5, URZ, UP1, !UPT ;  /* 0x000000053f057290 */ /* 0x000fce0008ffe43f */
[----:B------:R0:W-:Y:S02]  /*00f0*/  UTMACCTL.PF [UR6] ;  /* 0x00000000060079b9 */ /* 0x0001e40008040000 */
[----:B------:R0:W-:Y:S02]  /*0100*/  UTMACCTL.PF [UR4] ;  /* 0x00000000040079b9 */ /* 0x0001e40008040000 */
[----:B0-----:R-:W-:Y:S01]  /*0110*/  NOP ;  /* 0x0000000000007918 */ /* 0x001fe20000000000 */
.L_x_427:
[----:B------:R-:W-:Y:S05]  /*0120*/  BSYNC B0 ;  /* 0x0000000000007941 */ /* 0x000fea0003800000 */
.L_x_426:
[----:B------:R-:W-:Y:S01]  /*0130*/  VOTEU.ANY UP0, P0 ;  /* 0x00000000003f7886 */ /* 0x000fe20000000100 */
[----:B------:R-:W0:Y:S01]  /*0140*/  SHFL.IDX PT, R3, R3, RZ, 0x1f ;  /* 0x00001fff03037589 */ /* 0x000e2200000e0000 */
[----:B------:R-:W-:Y:S01]  /*0150*/  UMOV UR4, 0x80 ;  /* 0x0000008000047882 */ /* 0x000fe20000000000 */
[----:B------:R-:W-:Y:S01]  /*0160*/  UMOV UR7, 0x100 ;  /* 0x0000010000077882 */ /* 0x000fe20000000000 */
[----:B------:R-:W-:Y:S01]  /*0170*/  VOTEU.ANY UP1, P0 ;  /* 0x00000000003f7886 */ /* 0x000fe20000020100 */
[----:B------:R-:W1:Y:S01]  /*0180*/  @UP0 S2UR UR8, SR_CgaCtaId ;  /* 0x00000000000809c3 */ /* 0x000e620000008800 */
[----:B------:R-:W2:Y:S01]  /*0190*/  SHFL.IDX PT, R4, R2, RZ, 0x1f ;  /* 0x00001fff02047589 */ /* 0x000ea200000e0000 */
[----:B------:R-:W-:Y:S01]  /*01a0*/  @UP0 UMOV UR6, 0x400 ;  /* 0x0000040000060882 */ /* 0x000fe20000000000 */
[----:B------:R-:W-:-:S04]  /*01b0*/  @UP0 UIADD3 UR4, -UR4, 0x100000, URZ ;  /* 0x0010000004040890 */ /* 0x000fc8000fffe13f */
[----:B------:R-:W-:Y:S02]  /*01c0*/  @UP0 USHF.L.U32 UR5, UR4, 0xb, URZ ;  /* 0x0000000b04050899 */ /* 0x000fe4000800063f */
[----:B------:R-:W-:Y:S01]  /*01d0*/  @UP0 USHF.L.U32 UR4, UR4, 0x1, URZ ;  /* 0x0000000104040899 */ /* 0x000fe2000800063f */
[----:B------:R-:W-:Y:S01]  /*01e0*/  VOTEU.ANY UP2, P0 ;  /* 0x00000000003f7886 */ /* 0x000fe20000040100 */
[----:B0-----:R-:W-:Y:S01]  /*01f0*/  R2UR UR9, R3 ;  /* 0x00000000030972ca */ /* 0x001fe200000e0000 */
[----:B-1----:R-:W-:Y:S01]  /*0200*/  @UP0 ULEA UR8, UR8, UR6, 0x18 ;  /* 0x0000000608080291 */ /* 0x002fe2000f8ec03f */
[----:B--2---:R-:W-:Y:S01]  /*0210*/  ISETP.NE.AND P1, PT, R4, RZ, PT ;  /* 0x000000ff0400720c */ /* 0x004fe20003f25270 */
[----:B------:R-:W-:-:S04]  /*0220*/  @UP0 UIADD3 UR6, -UR7, 0x100000, URZ ;  /* 0x0010000007060890 */ /* 0x000fc8000fffe13f */
[----:B------:R-:W-:Y:S02]  /*0230*/  @UP0 USHF.L.U32 UR7, UR6, 0xb, URZ ;  /* 0x0000000b06070899 */ /* 0x000fe4000800063f */
[----:B------:R-:W-:-:S04]  /*0240*/  @UP0 USHF.L.U32 UR6, UR6, 0x1, URZ ;  /* 0x0000000106060899 */ /* 0x000fc8000800063f */
[----:B------:R-:W-:Y:S01]  /*0250*/  UISETP.NE.AND UP0, UPT, UR9, URZ, UPT ;  /* 0x0000003f0900728c */ /* 0x000fe2000bf05270 */
[----:B------:R-:W0:Y:S02]  /*0260*/  FENCE.VIEW.ASYNC.S ;  /* 0x00000000000073c6 */ /* 0x000e240000000000 */
[----:B0-----:R0:W1:Y:S05]  /*0270*/  @UP1 SYNCS.EXCH.64 URZ, [UR8+0x38800], UR4 ;  /* 0x03880004083f15b2 */ /* 0x00106a0008000100 */
[----:B------:R0:W2:Y:S01]  /*0280*/  @UP2 SYNCS.EXCH.64 URZ, [UR8+0x38820], UR6 ;  /* 0x03882006083f25b2 */ /* 0x0000a20008000100 */
        /* <DEDUP_REMOVED lines=14> */
[----:B0-----:R3:W4:Y:S08]  /*0370*/  SYNCS.EXCH.64 URZ, [UR8+0x38830], UR4 ;  /* 0x03883004083f75b2 */ /* 0x0017300008000100 */
[----:B------:R3:W0:Y:S01]  /*0380*/  SYNCS.EXCH.64 URZ, [UR8+0x38840], UR6 ;  /* 0x03884006083f75b2 */ /* 0x0006220008000100 */
[----:B------:R3:W0:Y:S01]  /*0390*/  SYNCS.EXCH.64 URZ, [UR8+0x38838], UR4 ;  /* 0x03883804083f75b2 */ /* 0x0006220008000100 */
[----:B------:R3:W0:Y:S02]  /*03a0*/  SYNCS.EXCH.64 URZ, [UR8+0x38848], UR6 ;  /* 0x03884806083f75b2 */ /* 0x0006240008000100 */
[----:B---3--:R-:W-:Y:S01]  /*03b0*/  NOP ;  /* 0x0000000000007918 */ /* 0x008fe20000000000 */
.L_x_428:
[----:B------:R-:W3:Y:S01]  /*03c0*/  SHFL.IDX PT, R3, R2, RZ, 0x1f ;  /* 0x00001fff02037589 */ /* 0x000ee200000e0000 */
[----:B------:R-:W-:Y:S01]  /*03d0*/  NOP ;  /* 0x0000000000007918 */ /* 0x000fe20000000000 */
[----:B---3--:R-:W-:-:S13]  /*03e0*/  ISETP.NE.AND P0, PT, R3, RZ, PT ;  /* 0x000000ff0300720c */ /* 0x008fda0003f05270 */
        /* <DEDUP_REMOVED lines=17> */
[----:B------:R3:W0:Y:S02]  /*0500*/  SYNCS.EXCH.64 URZ, [UR8+0x38868], UR6 ;  /* 0x03886806083f75b2 */ /* 0x0006240008000100 */
[----:B---3--:R-:W-:Y:S01]  /*0510*/  NOP ;  /* 0x0000000000007918 */ /* 0x008fe20000000000 */
.L_x_429:
[----:B------:R-:W3:Y:S01]  /*0520*/  SHFL.IDX PT, R3, R2, RZ, 0x1f ;  /* 0x00001fff02037589 */ /* 0x000ee200000e0000 */
[----:B------:R-:W-:Y:S01]  /*0530*/  NOP ;  /* 0x0000000000007918 */ /* 0x000fe20000000000 */
[----:B---3--:R-:W-:-:S13]  /*0540*/  ISETP.NE.AND P0, PT, R3, RZ, PT ;  /* 0x000000ff0300720c */ /* 0x008fda0003f05270 */
        /* <DEDUP_REMOVED lines=13> */
[----:B------:R3:W0:Y:S02]  /*0620*/  SYNCS.EXCH.64 URZ, [UR6+0x38888], UR4 ;  /* 0x03888804063f75b2 */ /* 0x0006240008000100 */
[----:B---3--:R-:W-:Y:S01]  /*0630*/  NOP ;  /* 0x0000000000007918 */ /* 0x008fe20000000000 */
.L_x_430:
        /* <DEDUP_REMOVED lines=22> */
.L_x_431:
        /* <DEDUP_REMOVED lines=22> */
.L_x_432:
[----:B------:R-:W-:Y:S01]  /*0900*/  PLOP3.LUT P0, PT, PT, PT, UP0, 0x80, 0x0 ;  /* 0x000000000000781c */ /* 0x000fe20003f0f008 */
[----:B------:R-:W-:Y:S01]  /*0910*/  UMOV UR60, 0x1 ;  /* 0x00000001003c7882 */ /* 0x000fe20000000000 */
[----:B------:R-:W-:Y:S01]  /*0920*/  NOP ;  /* 0x0000000000007918 */ /* 0x000fe20000000000 */
[----:B------:R-:W-:Y:S01]  /*0930*/  USEL UR60, UR60, 0x2, !UP0 ;  /* 0x000000023c3c7887 */ /* 0x000fe2000c000000 */
[----:B------:R-:W-:Y:S01]  /*0940*/  BSSY B9, `(.L_x_433) ;  /* 0x00026dd000097945 */ /* 0x000fe20003800000 */
[----:B012-4-:R-:W-:Y:S08]  /*0950*/  BAR.SYNC.DEFER_BLOCKING 0x0 ;  /* 0x0000000000007b1d */ /* 0x017ff00000010000 */
[----:B------:R-:W-:Y:S05]  /*0960*/  @!P0 BRA `(.L_x_434) ;  /* 0x000001fc00188947 */ /* 0x000fea0003800000 */
.L_x_435:
[----:B------:R-:W-:-:S08]  /*0970*/  NOP ;  /* 0x0000000000007918 */ /* 0x000fd00000000000 */
[----:B------:R-:W0:Y:S02]  /*0980*/  USETMAXREG.TRY_ALLOC.CTAPOOL UP0, 0xe8 ;  /* 0x000000e8000079c8 */ /* 0x000e240008000600 */
[----:B0-----:R-:W-:-:S13]  /*0990*/  PLOP3.LUT P0, PT, PT, PT, UP0, 0x80, 0x0 ;  /* 0x000000000000781c */ /* 0x001fda0003f0f008 */
[----:B------:R-:W-:Y:S05]  /*09a0*/  @!P0 BRA `(.L_x_435) ;  /* 0xfffffffc00f08947 */ /* 0x000fea000383ffff */
[----:B------:R-:W0:Y:S08]  /*09b0*/  S2UR UR4, SR_CgaCtaId ;  /* 0x00000000000479c3 */ /* 0x000e300000008800 */
[----:B------:R-:W-:Y:S06]  /*09c0*/  BAR.ARV 0x8, 0x180 ;  /* 0x0206000000007b1d */ /* 0x000fec0000002000 */
[----:B------:R-:W-:-:S02]  /*09d0*/  MOV R22, 0x400 ;  /* 0x0000040000167802 */ /* 0x000fc40000000f00 */
[----:B------:R-:W-:Y:S01]  /*09e0*/  BAR.SYNC.DEFER_BLOCKING 0x5, 0x180 ;  /* 0x0146000000007b1d */ /* 0x000fe20000010000 */
[----:B0-----:R-:W-:-:S05]  /*09f0*/  IMAD.U32 R2, RZ, RZ, UR4 ;  /* 0x00000004ff027e24 */ /* 0x001fca000f8e00ff */
[----:B------:R-:W-:Y:S01]  /*0a00*/  ULDC UR4, c[0x0][0xc3c] ;  /* 0x00030f0000047ab9 */ /* 0x000fe20000000800 */
[----:B------:R-:W-:Y:S01]  /*0a10*/  LEA R22, R2, R22, 0x18 ;  /* 0x0000001602167211 */ /* 0x000fe200078ec0ff */
[----:B------:R-:W-:Y:S04]  /*0a20*/  STL [R1+0x60], R2 ;  /* 0x0000600201007387 */ /* 0x000fe80000100800 */
[----:B------:R-:W0:Y:S01]  /*0a30*/  LDS.128 R28, [R22+0x388d0] ;  /* 0x0388d000161c7984 */ /* 0x000e220000000c00 */
[----:B------:R-:W-:Y:S06]  /*0a40*/  BAR.ARV 0x4, 0x180 ;  /* 0x0106000000007b1d */ /* 0x000fec0000002000 */
[----:B0-----:R-:W-:-:S13]  /*0a50*/  ISETP.GE.AND P0, PT, R31, UR4, PT ;  /* 0x000000041f007c0c */ /* 0x001fda000bf06270 */
[----:B------:R-:W-:Y:S05]  /*0a60*/  @P0 BRA `(.L_x_436) ;  /* 0x0000026c00280947 */ /* 0x000fea0003800000 */
[----:B------:R-:W-:Y:S01]  /*0a70*/  VIADD R0, R0, 0xffffff80 ;  /* 0xffffff8000007836 */ /* 0x000fe20000000000 */
[----:B------:R-:W-:Y:S01]  /*0a80*/  R2UR UR4, R22 ;  /* 0x00000000160472ca */ /* 0x000fe200000e0000 */
[----:B------:R-:W-:Y:S01]  /*0a90*/  ULOP3.LUT UR5, UR60, 0x1, URZ, 0xfc, !UPT ;  /* 0x000000013c057892 */ /* 0x000fe2000f8efc3f */
[----:B------:R-:W-:Y:S02]  /*0aa0*/  IMAD.MOV.U32 R212, RZ, RZ, RZ ;  /* 0x000000ffffd47224 */ /* 0x000fe400078e00ff */
[----:B------:R-:W-:Y:S01]  /*0ab0*/  SHF.R.S32.HI R3, RZ, 0x1f, R0 ;  /* 0x0000001fff037819 */ /* 0x000fe20000011400 */
[----:B------:R-:W-:Y:S02]  /*0ac0*/  IMAD.MOV.U32 R224, RZ, RZ, RZ ;  /* 0x000000ffffe07224 */ /* 0x000fe400078e00ff */
[----:B------:R-:W-:Y:S01]  /*0ad0*/  IMAD.MOV.U32 R226, RZ, RZ, RZ ;  /* 0x000000ffffe27224 */ /* 0x000fe200078e00ff */
[CC--:B------:R-:W-:Y:S02]  /*0ae0*/  LEA.HI R2, R3.reuse, R0.reuse, RZ, 0x4 ;  /* 0x0000000003027211 */ /* 0x0c0fe400078f20ff */
[----:B------:R-:W-:-:S02]  /*0af0*/  LEA.HI R4, R3, R0, RZ, 0x5 ;  /* 0x0000000003047211 */ /* 0x000fc400078f28ff */
[----:B------:R-:W-:Y:S01]  /*0b00*/  SHF.R.S32.HI R7, RZ, 0x4, R2 ;  /* 0x00000004ff077819 */ /* 0x000fe20000011402 */
[----:B------:R-:W-:Y:S01]  /*0b10*/  UIADD3 UR4, UR4, 0x14400, URZ ;  /* 0x0001440004047890 */ /* 0x000fe2000fffe03f */
[----:B------:R-:W-:Y:S01]  /*0b20*/  LOP3.LUT R5, R2, 0x3fffff0, RZ, 0xc0, !PT ;  /* 0x03fffff002057812 */ /* 0x000fe200078ec0ff */
[----:B------:R-:W-:Y:S01]  /*0b30*/  IMAD.SHL.U32 R4, R4, 0x20, RZ ;  /* 0x0000002004047824 */ /* 0x000fe200078e00ff */
[----:B------:R-:W-:Y:S02]  /*0b40*/  LEA.HI R2, R2, R7, RZ, 0x1 ;  /* 0x0000000702027211 */ /* 0x000fe400078f08ff */
[----:B------:R-:W-:Y:S01]  /*0b50*/  LEA.HI R219, R3, R0, RZ, 0x3 ;  /* 0x0000000003db7211 */ /* 0x000fe200078f18ff */
[----:B------:R-:W-:Y:S01]  /*0b60*/  IMAD.IADD R5, R0, 0x1, -R5 ;  /* 0x0000000100057824 */ /* 0x000fe200078e0a05 */
[----:B------:R-:W-:Y:S02]  /*0b70*/  LOP3.LUT R4, R4, 0xfffffc00, RZ, 0xc0, !PT ;  /* 0xfffffc0004047812 */ /* 0x000fe400078ec0ff */
[----:B------:R-:W-:-:S02]  /*0b80*/  LOP3.LUT R2, R2, 0x1ffffffe, RZ, 0xc0, !PT ;  /* 0x1ffffffe02027812 */ /* 0x000fc400078ec0ff */
[----:B------:R-:W-:Y:S01]  /*0b90*/  LOP3.LUT R9, R219, 0xfffffff8, RZ, 0xc0, !PT ;  /* 0xfffffff8db097812 */ /* 0x000fe200078ec0ff */
[----:B------:R-:W-:Y:S01]  /*0ba0*/  IMAD R5, R5, 0x40, R4 ;  /* 0x0000004005057824 */ /* 0x000fe200078e0204 */
[----:B------:R-:W-:Y:S01]  /*0bb0*/  LEA.HI R3, R3, R0, RZ, 0x6 ;  /* 0x0000000003037211 */ /* 0x000fe200078f30ff */
[----:B------:R-:W-:Y:S01]  /*0bc0*/  IMAD.IADD R2, R7, 0x1, -R2 ;  /* 0x0000000107027824 */ /* 0x000fe200078e0a02 */
[----:B------:R-:W-:Y:S01]  /*0bd0*/  SHF.R.S32.HI R219, RZ, 0x3, R219 ;  /* 0x00000003ffdb7819 */ /* 0x000fe200000114db */
[----:B------:R-:W-:Y:S02]  /*0be0*/  IMAD.IADD R8, R0, 0x1, -R9 ;  /* 0x0000000100087824 */ /* 0x000fe400078e0a09 */
[----:B------:R-:W-:Y:S01]  /*0bf0*/  IMAD R0, R2, 0x8, R5 ;  /* 0x0000000802007824 */ /* 0x000fe200078e0205 */
[----:B------:R-:W-:Y:S01]  /*0c00*/  SHF.L.U32 R225, R219, 0x6, RZ ;  /* 0x00000006dbe17819 */ /* 0x000fe200000006ff */
[----:B------:R-:W-:Y:S02]  /*0c10*/  IMAD.SHL.U32 R214, R8, 0x4, RZ ;  /* 0x0000000408d67824 */ /* 0x000fe400078e00ff */
[----:B------:R-:W-:Y:S01]  /*0c20*/  IMAD.SHL.U32 R3, R3, 0x8, RZ ;  /* 0x0000000803037824 */ /* 0x000fe200078e00ff */
[----:B------:R0:W-:Y:S01]  /*0c30*/  STL [R1+0x7c], R0 ;  /* 0x00007c0001007387 */ /* 0x0001e20000100800 */
[----:B------:R-:W-:Y:S01]  /*0c40*/  VIADD R6, R219, 0x40 ;  /* 0x00000040db067836 */ /* 0x000fe20000000000 */
[----:B------:R-:W-:Y:S01]  /*0c50*/  LOP3.LUT R225, R225, 0x1c0, RZ, 0xc0, !PT ;  /* 0x000001c0e1e17812 */ /* 0x000fe200078ec0ff */
[C---:B------:R-:W-:Y:S01]  /*0c60*/  VIADD R220, R214.reuse, 0x40 ;  /* 0x00000040d6dc7836 */ /* 0x040fe20000000000 */
[----:B------:R-:W-:Y:S01]  /*0c70*/  STL [R1+0x68], R8 ;  /* 0x0000680801007387 */ /* 0x000fe20000100800 */
[----:B------:R-:W-:Y:S01]  /*0c80*/  IMAD.U32 R2, RZ, RZ, UR4 ;  /* 0x00000004ff027e24 */ /* 0x000fe2000f8e00ff */
[----:B------:R-:W-:Y:S01]  /*0c90*/  LOP3.LUT R229, R3, 0xfffffe00, RZ, 0xc0, !PT ;  /* 0xfffffe0003e57812 */ /* 0x000fe200078ec0ff */
[----:B------:R-:W-:Y:S01]  /*0ca0*/  IMAD.IADD R213, R214, 0x1, R220 ;  /* 0x00000001d6d57824 */ /* 0x000fe200078e02dc */
[----:B------:R-:W-:Y:S01]  /*0cb0*/  STL [R1+0x74], RZ ;  /* 0x000074ff01007387 */ /* 0x000fe20000100800 */
[----:B------:R-:W-:Y:S01]  /*0cc0*/  SHF.R.S32.HI R3, RZ, 0x1f, R6 ;  /* 0x0000001fff037819 */ /* 0x000fe20000011406 */
[----:B0-----:R-:W-:-:S02]  /*0cd0*/  IMAD.U32 R0, RZ, RZ, UR5 ;  /* 0x00000005ff007e24 */ /* 0x001fc4000f8e00ff */
[----:B------:R-:W-:Y:S01]  /*0ce0*/  VIADD R0, R219, 0x20 ;  /* 0x00000020db007836 */ /* 0x000fe20000000000 */
[----:B------:R-:W-:Y:S01]  /*0cf0*/  STL [R1+0x50], RZ ;  /* 0x000050ff01007387 */ /* 0x000fe20000100800 */
[----:B------:R-:W-:Y:S01]  /*0d00*/  LEA.HI R3, R3, R6, RZ, 0x3 ;  /* 0x0000000603037211 */ /* 0x000fe200078f18ff */
[----:B------:R-:W-:Y:S02]  /*0d10*/  IMAD.SHL.U32 R16, R8, 0x8, RZ ;  /* 0x0000000808107824 */ /* 0x000fe400078e00ff */
[----:B------:R-:W-:Y:S01]  /*0d20*/  SHF.R.S32.HI R5, RZ, 0x1f, R0 ;  /* 0x0000001fff057819 */ /* 0x000fe20000011400 */
[----:B------:R0:W-:Y:S01]  /*0d30*/  STL [R1+0x70], R2 ;  /* 0x0000700201007387 */ /* 0x0001e20000100800 */
[----:B------:R-:W-:Y:S01]  /*0d40*/  IMAD.SHL.U32 R3, R3, 0x40, RZ ;  /* 0x0000004003037824 */ /* 0x000fe200078e00ff */
[----:B------:R-:W-:Y:S01]  /*0d50*/  SHF.R.S32.HI R17, RZ, 0x1f, R16 ;  /* 0x0000001fff117819 */ /* 0x000fe20000011410 */
[----:B------:R-:W-:Y:S01]  /*0d60*/  VIADD R18, R16, 0x80 ;  /* 0x0000008010127836 */ /* 0x000fe20000000000 */
[----:B------:R-:W-:Y:S01]  /*0d70*/  LEA.HI R5, R5, R0, RZ, 0x3 ;  /* 0x0000000005057211 */ /* 0x000fe200078f18ff */
[----:B------:R-:W-:-:S02]  /*0d80*/  IMAD.SHL.U32 R0, R0, 0x40, RZ ;  /* 0x0000004000007824 */ /* 0x000fc400078e00ff */
[----:B------:R-:W-:Y:S01]  /*0d90*/  VIADD R19, R16, 0xc0 ;  /* 0x000000c010137836 */ /* 0x000fe20000000000 */
[----:B------:R-:W-:Y:S01]  /*0da0*/  SHF.R.S32.HI R218, RZ, 0x1f, R18 ;  /* 0x0000001fffda7819 */ /* 0x000fe20000011412 */
[----:B------:R-:W-:Y:S01]  /*0db0*/  IMAD.SHL.U32 R5, R5, 0x40, RZ ;  /* 0x0000004005057824 */ /* 0x000fe200078e00ff */
[----:B------:R-:W-:Y:S01]  /*0dc0*/  LOP3.LUT R4, R0, 0x1c0, RZ, 0xc0, !PT ;  /* 0x000001c000047812 */ /* 0x000fe200078ec0ff */
[----:B0-----:R-:W-:Y:S01]  /*0dd0*/  IMAD.SHL.U32 R2, R6, 0x40, RZ ;  /* 0x0000004006027824 */ /* 0x001fe200078e00ff */
[----:B------:R-:W-:Y:S01]  /*0de0*/  SHF.R.U32.HI R0, RZ, 0x3, R225 ;  /* 0x00000003ff007819 */ /* 0x000fe200000116e1 */
[C---:B------:R-:W-:Y:S01]  /*0df0*/  VIADD R221, R214.reuse, 0x20 ;  /* 0x00000020d6dd7836 */ /* 0x040fe20000000000 */
[----:B------:R-:W-:Y:S01]  /*0e00*/  SHF.R.S32.HI R0, RZ, 0x1f, R213 ;  /* 0x0000001fff007819 */ /* 0x000fe200000114d5 */
[----:B------:R-:W-:Y:S01]  /*0e10*/  VIADD R222, R214, 0x60 ;  /* 0x00000060d6de7836 */ /* 0x000fe20000000000 */
[----:B------:R-:W-:Y:S02]  /*0e20*/  LOP3.LUT R2, R2, 0x1c0, RZ, 0xc0, !PT ;  /* 0x000001c002027812 */ /* 0x000fe400078ec0ff */
[----:B------:R-:W-:-:S02]  /*0e30*/  LEA.HI R0, R0, R213, RZ, 0x3 ;  /* 0x000000d500007211 */ /* 0x000fc400078f18ff */
[----:B------:R-:W-:Y:S02]  /*0e40*/  SHF.R.U32.HI R6, RZ, 0x3, R4 ;  /* 0x00000003ff067819 */ /* 0x000fe40000011604 */
[----:B------:R-:W-:Y:S02]  /*0e50*/  SHF.R.U32.HI R4, RZ, 0x3, R2 ;  /* 0x00000003ff047819 */ /* 0x000fe40000011602 */
[----:B------:R-:W-:Y:S02]  /*0e60*/  LOP3.LUT R23, R0, 0xfffffff8, RZ, 0xc0, !PT ;  /* 0xfffffff800177812 */ /* 0x000fe400078ec0ff */
[----:B------:R-:W-:Y:S02]  /*0e70*/  LOP3.LUT R2, R5, 0xfffffe00, RZ, 0xc0, !PT ;  /* 0xfffffe0005027812 */ /* 0x000fe400078ec0ff */
[----:B------:R-:W-:Y:S02]  /*0e80*/  LOP3.LUT R0, R3, 0xfffffe00, RZ, 0xc0, !PT ;  /* 0xfffffe0003007812 */ /* 0x000fe400078ec0ff */
[----:B------:R-:W-:Y:S01]  /*0e90*/  SHF.R.S32.HI R217, RZ, 0x1f, R19 ;  /* 0x0000001fffd97819 */ /* 0x000fe20000011413 */
[----:B------:R0:W-:Y:S01]  /*0ea0*/  STL [R1+0x58], R2 ;  /* 0x0000580201007387 */ /* 0x0001e20000100800 */
[----:B------:R-:W-:-:S03]  /*0eb0*/  SHF.R.S32.HI R216, RZ, 0x1f, R23 ;  /* 0x0000001fffd87819 */ /* 0x000fc60000011417 */
[----:B------:R0:W-:Y:S04]  /*0ec0*/  STL [R1+0x54], R0 ;  /* 0x0000540001007387 */ /* 0x0001e80000100800 */
.L_x_674:
[----:B01-34-:R-:W0:Y:S01]  /*0ed0*/  LDC.64 R2, c[0x0][0xc88] ;  /* 0x00032200ff027b82 */ /* 0x01be220000000a00 */
[----:B------:R-:W-:Y:S01]  /*0ee0*/  ULDC.64 UR10, c[0x0][0x208] ;  /* 0x00008200000a7ab9 */ /* 0x000fe20000000a00 */
[----:B------:R-:W-:Y:S01]  /*0ef0*/  ULDC.64 UR4, c[0x0][0xa28] ;  /* 0x00028a0000047ab9 */ /* 0x000fe20000000a00 */
[----:B------:R-:W-:Y:S01]  /*0f00*/  ULDC.64 UR8, c[0x0][0xa18] ;  /* 0x0002860000087ab9 */ /* 0x000fe20000000a00 */
[----:B------:R-:W-:Y:S01]  /*0f10*/  ULDC.64 UR6, c[0x0][0xa08] ;  /* 0x0002820000067ab9 */ /* 0x000fe20000000a00 */
[----:B0-----:R-:W-:-:S05]  /*0f20*/  IMAD.WIDE R2, R31, 0x4, R2 ;  /* 0x000000041f027825 */ /* 0x001fca00078e0202 */
[----:B------:R-:W2:Y:S01]  /*0f30*/  LDG.E R8, desc[UR10][R2.64] ;  /* 0x0000000a02087981 */ /* 0x000ea2000c1e1900 */
[----:B------:R-:W-:Y:S01]  /*0f40*/  ISETP.NE.U32.AND P2, PT, RZ, UR4, PT ;  /* 0x00000004ff007c0c */ /* 0x000fe2000bf45070 */
[----:B------:R-:W-:Y:S01]  /*0f50*/  IMAD.MOV.U32 R120, RZ, RZ, RZ ;  /* 0x000000ffff787224 */ /* 0x000fe200078e00ff */
[----:B------:R-:W-:Y:S02]  /*0f60*/  ISETP.NE.U32.AND P1, PT, RZ, UR8, PT ;  /* 0x00000008ff007c0c */ /* 0x000fe4000bf25070 */
[----:B------:R-:W-:Y:S02]  /*0f70*/  ISETP.NE.AND.EX P2, PT, RZ, UR5, PT, P2 ;  /* 0x00000005ff007c0c */ /* 0x000fe4000bf45320 */
[----:B------:R-:W-:Y:S02]  /*0f80*/  ISETP.NE.AND.EX P1, PT, RZ, UR9, PT, P1 ;  /* 0x00000009ff007c0c */ /* 0x000fe4000bf25310 */
[----:B------:R-:W-:-:S04]  /*0f90*/  ISETP.NE.U32.AND P0, PT, RZ, UR6, PT ;  /* 0x00000006ff007c0c */ /* 0x000fc8000bf05070 */
[----:B------:R-:W-:Y:S02]  /*0fa0*/  ISETP.NE.AND.EX P0, PT, RZ, UR7, PT, P0 ;  /* 0x00000007ff007c0c */ /* 0x000fe4000bf05300 */
[----:B--2---:R-:W-:Y:S01]  /*0fb0*/  SHF.R.S32.HI R0, RZ, 0x1f, R8 ;  /* 0x0000001fff007819 */ /* 0x004fe20000011408 */
[----:B------:R0:W-:Y:S02]  /*0fc0*/  STL [R1+0x64], R8 ;  /* 0x0000640801007387 */ /* 0x0001e40000100800 */
[C---:B------:R-:W-:Y:S01]  /*0fd0*/  @P2 LEA R2, P3, R8.reuse, UR4, 0x2 ;  /* 0x0000000408022c11 */ /* 0x040fe2000f8610ff */
[----:B------:R-:W-:Y:S01]  /*0fe0*/  ULDC UR4, c[0x0][0x288] ;  /* 0x0000a20000047ab9 */ /* 0x000fe20000000800 */
[C-C-:B------:R-:W-:Y:S01]  /*0ff0*/  SHF.L.U64.HI R27, R8.reuse, 0x2, R0.reuse ;  /* 0x00000002081b7819 */ /* 0x140fe20000010200 */
[----:B------:R0:W-:Y:S01]  /*1000*/  STL [R1+0x78], R29 ;  /* 0x0000781d01007387 */ /* 0x0001e20000100800 */
[C---:B------:R-:W-:Y:S01]  /*1010*/  @P2 LEA.HI.X R3, R8.reuse, UR5, R0, 0x2, P3 ;  /* 0x0000000508032c11 */ /* 0x040fe200098f1400 */
[----:B------:R-:W-:Y:S01]  /*1020*/  IMAD.MOV.U32 R0, RZ, RZ, RZ ;  /* 0x000000ffff007224 */ /* 0x000fe200078e00ff */
[----:B------:R-:W-:Y:S01]  /*1030*/  MOV R140, UR4 ;  /* 0x00000004008c7c02 */ /* 0x000fe20008000f00 */
[----:B------:R0:W-:Y:S01]  /*1040*/  STL [R1+0x6c], R30 ;  /* 0x00006c1e01007387 */ /* 0x0001e20000100800 */
[----:B------:R-:W-:Y:S01]  /*1050*/  IMAD.SHL.U32 R26, R8, 0x4, RZ ;  /* 0x00000004081a7824 */ /* 0x000fe200078e00ff */
[----:B------:R-:W-:-:S02]  /*1060*/  ULDC.64 UR4, c[0x0][0x418] ;  /* 0x0001060000047ab9 */ /* 0x000fc40000000a00 */
[----:B------:R-:W-:Y:S01]  /*1070*/  UISETP.NE.U32.AND UP0, UPT, UR4, URZ, UPT ;  /* 0x0000003f0400728c */ /* 0x000fe2000bf05070 */
[----:B------:R0:W5:Y:S01]  /*1080*/  @P2 LDG.E R0, desc[UR10][R2.64] ;  /* 0x0000000a02002981 */ /* 0x000162000c1e1900 */
[C---:B------:R-:W-:Y:S01]  /*1090*/  @P1 IADD3 R4, P2, R26.reuse, UR8, RZ ;  /* 0x000000081a041c10 */ /* 0x040fe2000ff5e0ff */
[----:B------:R-:W-:Y:S01]  /*10a0*/  ULDC UR4, c[0x0][0x424] ;  /* 0x0001090000047ab9 */ /* 0x000fe20000000800 */
[----:B------:R-:W-:Y:S01]  /*10b0*/  IADD3 R6, P4, R26, UR6, RZ ;  /* 0x000000061a067c10 */ /* 0x000fe2000ff9e0ff */
[----:B------:R-:W-:Y:S01]  /*10c0*/  UISETP.NE.AND.EX UP0, UPT, UR5, URZ, UPT, UP0 ;  /* 0x0000003f0500728c */ /* 0x000fe2000bf05300 */
[C---:B------:R-:W-:Y:S01]  /*10d0*/  @P1 IADD3.X R5, R27.reuse, UR9, RZ, P2, !PT ;  /* 0x000000091b051c10 */ /* 0x040fe200097fe4ff */
[----:B------:R-:W-:Y:S01]  /*10e0*/  ULDC.64 UR8, c[0x0][0xa20] ;  /* 0x0002880000087ab9 */ /* 0x000fe20000000a00 */
[----:B------:R-:W-:Y:S01]  /*10f0*/  IADD3.X R7, R27, UR7, RZ, P4, !PT ;  /* 0x000000071b077c10 */ /* 0x000fe2000a7fe4ff */
[----:B------:R-:W-:Y:S01]  /*1100*/  USEL UR4, UR4, 0x1, UP0 ;  /* 0x0000000104047887 */ /* 0x000fe20008000000 */
[----:B------:R-:W-:Y:S01]  /*1110*/  ISETP.NE.U32.AND P2, PT, RZ, UR8, PT ;  /* 0x00000008ff007c0c */ /* 0x000fe2000bf45070 */
[----:B------:R-:W-:Y:S01]  /*1120*/  ULDC UR5, c[0x0][0x2f0] ;  /* 0x0000bc0000057ab9 */ /* 0x000fe20000000800 */
[----:B------:R0:W5:Y:S01]  /*1130*/  @P1 LDG.E R140, desc[UR10][R4.64] ;  /* 0x0000000a048c1981 */ /* 0x000162000c1e1900 */
[----:B------:R-:W-:Y:S01]  /*1140*/  UIMAD UR4, UR4, UR5, URZ ;  /* 0x00000005040472a4 */ /* 0x000fe2000f8e023f */
[----:B------:R-:W-:-:S02]  /*1150*/  ISETP.NE.AND.EX P2, PT, RZ, UR9, PT, P2 ;  /* 0x00000009ff007c0c */ /* 0x000fc4000bf45320 */
[----:B------:R0:W5:Y:S01]  /*1160*/  @P0 LDG.E R120, desc[UR10][R6.64] ;  /* 0x0000000a06780981 */ /* 0x000162000c1e1900 */
[----:B------:R-:W-:Y:S01]  /*1170*/  ULDC UR5, c[0x0][0x348] ;  /* 0x0000d20000057ab9 */ /* 0x000fe20000000800 */
[----:B------:R-:W-:Y:S01]  /*1180*/  IMAD.MOV.U32 R91, RZ, RZ, R8 ;  /* 0x000000ffff5b7224 */ /* 0x000fe200078e0008 */
[----:B------:R-:W-:Y:S08]  /*1190*/  @P1 BRA `(.L_x_437) ;  /* 0x0000000000281947 */ /* 0x000ff00003800000 */
[----:B------:R-:W-:Y:S02]  /*11a0*/  ULDC.64 UR6, c[0x0][0xa00] ;  /* 0x0002800000067ab9 */ /* 0x000fe40000000a00 */
[----:B------:R-:W-:-:S04]  /*11b0*/  ISETP.NE.U32.AND P1, PT, RZ, UR6, PT ;  /* 0x00000006ff007c0c */ /* 0x000fc8000bf25070 */
[----:B------:R-:W-:-:S13]  /*11c0*/  ISETP.NE.AND.EX P1, PT, RZ, UR7, PT, P1 ;  /* 0x00000007ff007c0c */ /* 0x000fda000bf25310 */
[----:B------:R-:W-:Y:S05]  /*11d0*/  @!P1 BRA `(.L_x_437) ;  /* 0x0000000000189947 */ /* 0x000fea0003800000 */
[----:B0-----:R-:W0:Y:S01]  /*11e0*/  LDC.64 R2, c[0x0][0xa00] ;  /* 0x00028000ff027b82 */ /* 0x001e220000000a00 */
[----:B------:R-:W-:Y:S01]  /*11f0*/  ULDC.64 UR6, c[0x0][0x208] ;  /* 0x0000820000067ab9 */ /* 0x000fe20000000a00 */
[----:B0-----:R-:W-:-:S05]  /*1200*/  IMAD.WIDE R2, R91, 0x4, R2 ;  /* 0x000000045b027825 */ /* 0x001fca00078e0202 */
[----:B-----5:R-:W2:Y:S04]  /*1210*/  LDG.E R140, desc[UR6][R2.64] ;  /* 0x00000006028c7981 */ /* 0x020ea8000c1e1900 */
[----:B------:R-:W2:Y:S02]  /*1220*/  LDG.E R5, desc[UR6][R2.64+0x4] ;  /* 0x0000040602057981 */ /* 0x000ea4000c1e1900 */
[----:B--2---:R-:W-:-:S07]  /*1230*/  IMAD.IADD R140, R5, 0x1, -R140 ;  /* 0x00000001058c7824 */ /* 0x004fce00078e0a8c */
.L_x_437:
[----:B------:R-:W-:Y:S02]  /*1240*/  IMAD.U32 R24, RZ, RZ, UR5 ;  /* 0x00000005ff187e24 */ /* 0x000fe4000f8e00ff */
[----:B------:R-:W-:Y:S01]  /*1250*/  IMAD.U32 R25, RZ, RZ, UR4 ;  /* 0x00000004ff197e24 */ /* 0x000fe2000f8e00ff */
[----:B------:R-:W-:Y:S06]  /*1260*/  @!P2 BRA `(.L_x_438) ;  /* 0x000000000014a947 */ /* 0x000fec0003800000 */
[----:B0-----:R-:W-:Y:S01]  /*1270*/  IADD3 R2, P0, R26, UR8, RZ ;  /* 0x000000081a027c10 */ /* 0x001fe2000ff1e0ff */
[----:B------:R-:W-:-:S03]  /*1280*/  ULDC.64 UR4, c[0x0][0x208] ;  /* 0x0000820000047ab9 */ /* 0x000fc60000000a00 */
[----:B------:R-:W-:-:S05]  /*1290*/  IADD3.X R3, R27, UR9, RZ, P0, !PT ;  /* 0x000000091b037c10 */ /* 0x000fca00087fe4ff */
[----:B------:R1:W5:Y:S01]  /*12a0*/  LDG.E R25, desc[UR4][R2.64] ;  /* 0x0000000402197981 */ /* 0x000362000c1e1900 */
[----:B------:R-:W-:Y:S05]  /*12b0*/  BRA `(.L_x_439) ;  /* 0x0000000000147947 */ /* 0x000fea0003800000 */
.L_x_438:
[----:B------:R-:W-:Y:S05]  /*12c0*/  @!P0 BRA `(.L_x_439) ;  /* 0x0000000000108947 */ /* 0x000fea0003800000 */
[----:B------:R-:W-:Y:S02]  /*12d0*/  ULDC.64 UR4, c[0x0][0x208] ;  /* 0x0000820000047ab9 */ /* 0x000fe40000000a00 */
[----:B0-----:R-:W2:Y:S04]  /*12e0*/  LDG.E R2, desc[UR4][R6.64] ;  /* 0x0000000406027981 */ /* 0x001ea8000c1e1900 */
[----:B------:R-:W2:Y:S02]  /*12f0*/  LDG.E R25, desc[UR4][R6.64+0x4] ;  /* 0x0000040406197981 */ /* 0x000ea4000c1e1900 */
[----:B--2---:R-:W-:-:S07]  /*1300*/  IMAD.IADD R25, R25, 0x1, -R2 ;  /* 0x0000000119197824 */ /* 0x004fce00078e0a02 */
.L_x_439:
[----:B------:R-:W-:Y:S01]  /*1310*/  ULDC.64 UR4, c[0x0][0xa10] ;  /* 0x0002840000047ab9 */ /* 0x000fe20000000a00 */
[----:B------:R-:W-:Y:S01]  /*1320*/  ULDC.64 UR6, c[0x0][0x208] ;  /* 0x0000820000067ab9 */ /* 0x000fe20000000a00 */
[----:B------:R-:W-:-:S04]  /*1330*/  ISETP.NE.U32.AND P0, PT, RZ, UR4, PT ;  /* 0x00000004ff007c0c */ /* 0x000fc8000bf05070 */
[----:B------:R-:W-:Y:S01]  /*1340*/  ISETP.NE.AND.EX P0, PT, RZ, UR5, PT, P0 ;  /* 0x00000005ff007c0c */ /* 0x000fe2000bf05300 */
[----:B0----5:R-:W-:Y:S01]  /*1350*/  IMAD.IADD R8, R25, 0x1, -R0 ;  /* 0x0000000119087824 */ /* 0x021fe200078e0a00 */
[----:B------:R-:W-:-:S11]  /*1360*/  ULDC.64 UR4, c[0x0][0xa30] ;  /* 0x00028c0000047ab9 */ /* 0x000fd60000000a00 */
[----:B-1----:R-:W0:Y:S02]  /*1370*/  @P0 LDC.64 R2, c[0x0][0xa10] ;  /* 0x00028400ff020b82 */ /* 0x002e240000000a00 */
[----:B0-----:R-:W-:-:S05]  /*1380*/  @P0 IMAD.WIDE R2, R91, 0x4, R2 ;  /* 0x000000045b020825 */ /* 0x001fca00078e0202 */
[----:B------:R-:W2:Y:S04]  /*1390*/  @P0 LDG.E R6, desc[UR6][R2.64] ;  /* 0x0000000602060981 */ /* 0x000ea8000c1e1900 */
[----:B------:R-:W2:Y:S01]  /*13a0*/  @P0 LDG.E R7, desc[UR6][R2.64+0x4] ;  /* 0x0000040602070981 */ /* 0x000ea2000c1e1900 */
[----:B------:R-:W-:Y:S01]  /*13b0*/  IMAD.MOV R116, RZ, RZ, -R8 ;  /* 0x000000ffff747224 */ /* 0x000fe200078e0a08 */
[----:B------:R-:W-:Y:S01]  /*13c0*/  ISETP.NE.U32.AND P1, PT, RZ, UR4, PT ;  /* 0x00000004ff007c0c */ /* 0x000fe2000bf25070 */
[----:B------:R-:W-:-:S03]  /*13d0*/  IMAD.MOV.U32 R136, RZ, RZ, R25 ;  /* 0x000000ffff887224 */ /* 0x000fc600078e0019 */
[----:B------:R-:W-:Y:S02]  /*13e0*/  VIMNMX R116, RZ, R116, !PT ;  /* 0x00000074ff747248 */ /* 0x000fe40007fe0100 */
[----:B------:R-:W-:-:S13]  /*13f0*/  ISETP.NE.AND.EX P1, PT, RZ, UR5, PT, P1 ;  /* 0x00000005ff007c0c */ /* 0x000fda000bf25310 */
[----:B------:R-:W-:-:S04]  /*1400*/  @P1 IADD3 R4, P2, R26, UR4, RZ ;  /* 0x000000041a041c10 */ /* 0x000fc8000ff5e0ff */
[----:B------:R-:W-:-:S05]  /*1410*/  @P1 IADD3.X R5, R27, UR5, RZ, P2, !PT ;  /* 0x000000051b051c10 */ /* 0x000fca00097fe4ff */
[----:B------:R0:W5:Y:S01]  /*1420*/  @P1 LDG.E R136, desc[UR6][R4.64] ;  /* 0x0000000604881981 */ /* 0x000162000c1e1900 */
[----:B--2---:R-:W-:-:S04]  /*1430*/  @P0 IMAD.IADD R24, R7, 0x1, -R6 ;  /* 0x0000000107180824 */ /* 0x004fc800078e0a06 */
[----:B------:R-:W-:-:S04]  /*1440*/  IMAD.IADD R180, R8, 0x1, R24 ;  /* 0x0000000108b47824 */ /* 0x000fc800078e0218 */
[----:B------:R-:W-:-:S04]  /*1450*/  VIADD R0, R180, 0x4f ;  /* 0x0000004fb4007836 */ /* 0x000fc80000000000 */
[----:B------:R-:W-:-:S05]  /*1460*/  IMAD.HI R0, R0, 0x66666667, RZ ;  /* 0x6666666700007827 */ /* 0x000fca00078e02ff */
[----:B------:R-:W-:-:S04]  /*1470*/  SHF.R.U32.HI R223, RZ, 0x1f, R0 ;  /* 0x0000001fffdf7819 */ /* 0x000fc80000011600 */
[----:B------:R-:W-:-:S05]  /*1480*/  LEA.HI.SX32 R223, R0, R223, 0x1b ;  /* 0x000000df00df7211 */ /* 0x000fca00078fdaff */
[----:B------:R-:W-:-:S05]  /*1490*/  IMAD R3, R223, 0x50, -R8 ;  /* 0x00000050df037824 */ /* 0x000fca00078e0a08 */
[----:B------:R-:W-:-:S04]  /*14a0*/  VIMNMX R3, R3, R24, PT ;  /* 0x0000001803037248 */ /* 0x000fc80003fe0100 */
[----:B------:R-:W-:Y:S01]  /*14b0*/  ISETP.GT.AND P0, PT, R3, R116, PT ;  /* 0x000000740300720c */ /* 0x000fe20003f04270 */
[----:B------:R-:W-:-:S05]  /*14c0*/  IMAD.WIDE.U32 R116, R116, -0x33333333, RZ ;  /* 0xcccccccd74747825 */ /* 0x000fca00078e00ff */
[----:B------:R-:W-:-:S05]  /*14d0*/  SHF.R.U32.HI R116, RZ, 0x6, R117 ;  /* 0x00000006ff747819 */ /* 0x000fca0000011675 */
[----:B------:R-:W-:Y:S02]  /*14e0*/  IMAD.MOV.U32 R2, RZ, RZ, R116 ;  /* 0x000000ffff027224 */ /* 0x000fe400078e0074 */
[----:B------:R-:W-:-:S04]  /*14f0*/  @P0 VIADD R0, R3, 0x4f ;  /* 0x0000004f03000836 */ /* 0x000fc80000000000 */
[----:B------:R-:W-:-:S05]  /*1500*/  @P0 IMAD.HI R0, R0, 0x66666667, RZ ;  /* 0x6666666700000827 */ /* 0x000fca00078e02ff */
[----:B------:R-:W-:-:S04]  /*1510*/  @P0 SHF.R.U32.HI R3, RZ, 0x1f, R0 ;  /* 0x0000001fff030819 */ /* 0x000fc80000011600 */
[----:B------:R-:W-:Y:S02]  /*1520*/  @P0 LEA.HI.SX32 R2, R0, R3, 0x1b ;  /* 0x0000000300020211 */ /* 0x000fe400078fdaff */
[----:B------:R-:W-:Y:S02]  /*1530*/  PLOP3.LUT P0, PT, PT, PT, PT, 0x80, 0x0 ;  /* 0x000000000000781c */ /* 0x000fe40003f0f070 */
[----:B------:R-:W-:-:S13]  /*1540*/  ISETP.GT.AND P1, PT, R2, R116, PT ;  /* 0x000000740200720c */ /* 0x000fda0003f24270 */
[----:B0-----:R-:W-:Y:S05]  /*1550*/  @!P1 BRA `(.L_x_440) ;  /* 0x0000009800f49947 */ /* 0x001fea0003800000 */
[----:B------:R-:W-:Y:S01]  /*1560*/  VIADD R0, R22, 0x24400 ;  /* 0x0002440016007836 */ /* 0x000fe20000000000 */
[----:B------:R-:W-:Y:S04]  /*1570*/  BSSY B6, `(.L_x_441) ;  /* 0x0000013000067945 */ /* 0x000fe80003800000 */
[----:B------:R-:W-:-:S13]  /*1580*/  LOP3.LUT P0, RZ, R0, 0x3ff, RZ, 0xc0, !PT ;  /* 0x000003ff00ff7812 */ /* 0x000fda000780c0ff */
[----:B------:R-:W-:Y:S05]  /*1590*/  @!P0 BRA `(.L_x_442) ;  /* 0x0000000000408947 */ /* 0x000fea0003800000 */
        /* <DEDUP_REMOVED lines=15> */
[----:B-1---5:R-:W-:Y:S05]  /*1690*/  CALL.ABS.NOINC R14 ;  /* 0x000000000e007343 */ /* 0x022fea0003c00000 */
.L_x_442:
[----:B------:R-:W-:Y:S05]  /*16a0*/  BSYNC B6 ;  /* 0x0000000000067941 */ /* 0x000fea0003800000 */
.L_x_441:
        /* <DEDUP_REMOVED lines=19> */
[----:B-1---5:R-:W-:Y:S05]  /*17e0*/  CALL.ABS.NOINC R14 ;  /* 0x000000000e007343 */ /* 0x022fea0003c00000 */
.L_x_444:
[----:B------:R-:W-:Y:S05]  /*17f0*/  BSYNC B6 ;  /* 0x0000000000067941 */ /* 0x000fea0003800000 */
.L_x_443:
[----:B------:R-:W2:Y:S01]  /*1800*/  LDL R32, [R1+0x58] ;  /* 0x0000580001207983 */ /* 0x000ea20000100800 */
[----:B------:R-:W-:-:S03]  /*1810*/  ULDC.64 UR4, c[0x0][0x9f8] ;  /* 0x00027e0000047ab9 */ /* 0x000fc60000000a00 */
[----:B------:R-:W3:Y:S01]  /*1820*/  LDL R28, [R1+0x54] ;  /* 0x00005400011c7983 */ /* 0x000ee20000100800 */
[----:B------:R-:W-:Y:S01]  /*1830*/  ISETP.NE.U32.AND P0, PT, RZ, UR4, PT ;  /* 0x00000004ff007c0c */ /* 0x000fe2000bf05070 */
[----:B------:R-:W-:Y:S01]  /*1840*/  ULDC.64 UR6, c[0x0][0x208] ;  /* 0x0000820000067ab9 */ /* 0x000fe20000000a00 */
[----:B------:R-:W0:Y:S01]  /*1850*/  LDC R115, c[0x0][0x3f4] ;  /* 0x0000fd00ff737b82 */ /* 0x000e220000000800 */
[----:B------:R-:W4:Y:S01]  /*1860*/  LDL R11, [R1+0x68] ;  /* 0x00006800010b7983 */ /* 0x000f220000100800 */
[----:B------:R-:W-:-:S06]  /*1870*/  ISETP.NE.AND.EX P0, PT, RZ, UR5, PT, P0 ;  /* 0x00000005ff007c0c */ /* 0x000fcc000bf05300 */
[----:B------:R-:W1:Y:S07]  /*1880*/  LDC.64 R98, c[0x0][0x3f8] ;  /* 0x0000fe00ff627b82 */ /* 0x000e6e0000000a00 */
[----:B------:R-:W-:Y:S01]  /*1890*/  @P0 IADD3 R4, P1, R26, UR4, RZ ;  /* 0x000000041a040c10 */ /* 0x000fe2000ff3e0ff */
[----:B------:R-:W0:Y:S01]  /*18a0*/  LDC.64 R92, c[0x0][0x408] ;  /* 0x00010200ff5c7b82 */ /* 0x000e220000000a00 */
[----:B------:R-:W-:Y:S02]  /*18b0*/  ULDC UR4, c[0x0][0x2f4] ;  /* 0x0000bd0000047ab9 */ /* 0x000fe40000000800 */
[----:B------:R-:W-:-:S05]  /*18c0*/  @P0 IADD3.X R5, R27, UR5, RZ, P1, !PT ;  /* 0x000000051b050c10 */ /* 0x000fca0008ffe4ff */
[----:B------:R0:W4:Y:S01]  /*18d0*/  @P0 LDG.E R91, desc[UR6][R4.64] ;  /* 0x00000006045b0981 */ /* 0x000122000c1e1900 */
[----:B------:R-:W-:Y:S01]  /*18e0*/  ISETP.GE.AND P1, PT, R213, UR4, PT ;  /* 0x00000004d5007c0c */ /* 0x000fe2000bf26270 */
[C---:B------:R-:W-:Y:S01]  /*18f0*/  VIADD R34, R219.reuse, 0x40 ;  /* 0x00000040db227836 */ /* 0x040fe20000000000 */
[----:B------:R-:W-:Y:S01]  /*1900*/  ISETP.GE.AND P0, PT, R16, UR4, PT ;  /* 0x0000000410007c0c */ /* 0x000fe2000bf06270 */
[C---:B------:R-:W-:Y:S01]  /*1910*/  VIADD R21, R219.reuse, 0x40 ;  /* 0x00000040db157836 */ /* 0x040fe20000000000 */
[----:B------:R-:W-:Y:S01]  /*1920*/  SEL R3, RZ, 0xffffffff, P1 ;  /* 0xffffffffff037807 */ /* 0x000fe20000800000 */
[----:B------:R-:W-:Y:S01]  /*1930*/  IMAD.SHL.U32 R34, R34, 0x40, RZ ;  /* 0x0000004022227824 */ /* 0x000fe200078e00ff */
[----:B------:R-:W-:Y:S01]  /*1940*/  SEL R0, RZ, 0x1, P0 ;  /* 0x00000001ff007807 */ /* 0x000fe20000000000 */
[----:B-1----:R-:W-:Y:S01]  /*1950*/  IMAD.WIDE.U32 R100, R219, R98, R16 ;  /* 0x00000062db647225 */ /* 0x002fe200078e0010 */
[----:B------:R-:W-:Y:S01]  /*1960*/  SHF.L.U32 R3, R3, 0x1, RZ ;  /* 0x0000000103037819 */ /* 0x000fe200000006ff */
[----:B------:R-:W1:Y:S01]  /*1970*/  S2R R138, SR_TID.X ;  /* 0x00000000008a7919 */ /* 0x000e620000002100 */
[----:B------:R-:W-:Y:S01]  /*1980*/  ISETP.GE.AND P2, PT, R18, UR4, PT ;  /* 0x0000000412007c0c */ /* 0x000fe2000bf46270 */
[----:B------:R-:W-:Y:S01]  /*1990*/  IMAD.SHL.U32 R21, R21, 0x40, RZ ;  /* 0x0000004015157824 */ /* 0x000fe200078e00ff */
[----:B------:R-:W-:Y:S01]  /*19a0*/  LOP3.LUT R0, R3, 0x2, R0, 0xe2, !PT ;  /* 0x0000000203007812 */ /* 0x000fe200078ee200 */
[C---:B------:R-:W-:Y:S01]  /*19b0*/  VIADD R35, R219.reuse, 0x20 ;  /* 0x00000020db237836 */ /* 0x040fe20000000000 */
[----:B------:R-:W-:Y:S01]  /*19c0*/  SHF.R.S32.HI R7, RZ, 0x1f, R219 ;  /* 0x0000001fff077819 */ /* 0x000fe200000114db */
[----:B0-----:R-:W-:Y:S01]  /*19d0*/  IMAD.WIDE.U32 R94, R219, R92, R16 ;  /* 0x0000005cdb5e7225 */ /* 0x001fe200078e0010 */
[----:B------:R-:W-:-:S02]  /*19e0*/  SEL R3, RZ, 0x4, P2 ;  /* 0x00000004ff037807 */ /* 0x000fc40001000000 */
[----:B------:R-:W-:Y:S01]  /*19f0*/  ISETP.GE.AND P2, PT, R16, R115, PT ;  /* 0x000000731000720c */ /* 0x000fe20003f46270 */
[C---:B------:R-:W-:Y:S01]  /*1a00*/  IMAD R6, R7.reuse, R98, RZ ;  /* 0x0000006207067224 */ /* 0x040fe200078e02ff */
[----:B------:R-:W-:Y:S01]  /*1a10*/  LOP3.LUT R4, R0, R3, RZ, 0xfc, !PT ;  /* 0x0000000300047212 */ /* 0x000fe200078efcff */
[-C--:B------:R-:W-:Y:S01]  /*1a20*/  IMAD R0, R7, R92.reuse, RZ ;  /* 0x0000005c07007224 */ /* 0x080fe200078e02ff */
[----:B------:R-:W-:Y:S01]  /*1a30*/  SHF.R.S32.HI R215, RZ, 0x1f, R214 ;  /* 0x0000001fffd77819 */ /* 0x000fe200000114d6 */
[----:B------:R-:W-:Y:S01]  /*1a40*/  IMAD R5, R219, R99, R6 ;  /* 0x00000063db057224 */ /* 0x000fe200078e0206 */
[----:B------:R-:W-:Y:S01]  /*1a50*/  SEL R3, R115, RZ, P2 ;  /* 0x000000ff73037207 */ /* 0x000fe20001000000 */
[----:B------:R-:W-:Y:S01]  /*1a60*/  IMAD R7, R219, R93, R0 ;  /* 0x0000005ddb077224 */ /* 0x000fe200078e0200 */
[----:B------:R-:W-:Y:S01]  /*1a70*/  ISETP.GE.AND P1, PT, R213, R115, PT ;  /* 0x00000073d500720c */ /* 0x000fe20003f26270 */
[----:B------:R-:W-:Y:S01]  /*1a80*/  IMAD.WIDE.U32 R96, R219, R92, R214 ;  /* 0x0000005cdb607225 */ /* 0x000fe200078e00d6 */
[----:B------:R-:W-:-:S02]  /*1a90*/  LOP3.LUT R34, R34, 0x1c0, RZ, 0xc0, !PT ;  /* 0x000001c022227812 */ /* 0x000fc400078ec0ff */
[----:B------:R-:W-:Y:S01]  /*1aa0*/  SEL R6, R115, RZ, P1 ;  /* 0x000000ff73067207 */ /* 0x000fe20000800000 */
[----:B------:R-:W-:Y:S01]  /*1ab0*/  IMAD.IADD R3, R16, 0x1, R3 ;  /* 0x0000000110037824 */ /* 0x000fe200078e0203 */
[----:B------:R-:W-:Y:S01]  /*1ac0*/  LOP3.LUT R21, R21, 0x1c0, RZ, 0xc0, !PT ;  /* 0x000001c015157812 */ /* 0x000fe200078ec0ff */
[----:B------:R-:W-:Y:S01]  /*1ad0*/  IMAD.WIDE.U32 R102, R219, R98, R214 ;  /* 0x00000062db667225 */ /* 0x000fe200078e00d6 */
[----:B------:R-:W-:Y:S02]  /*1ae0*/  SHF.R.U32.HI R33, RZ, 0x3, R225 ;  /* 0x00000003ff217819 */ /* 0x000fe400000116e1 */
[----:B------:R-:W-:Y:S01]  /*1af0*/  SHF.R.S32.HI R0, RZ, 0x1f, R3 ;  /* 0x0000001fff007819 */ /* 0x000fe20000011403 */
[----:B------:R-:W-:Y:S01]  /*1b00*/  IMAD.IADD R97, R97, 0x1, R7 ;  /* 0x0000000161617824 */ /* 0x000fe200078e0207 */
[----:B------:R-:W-:Y:S01]  /*1b10*/  SHF.R.U32.HI R21, RZ, 0x3, R21 ;  /* 0x00000003ff157819 */ /* 0x000fe20000011615 */
[----:B------:R-:W-:Y:S01]  /*1b20*/  IMAD.IADD R95, R7, 0x1, R95 ;  /* 0x00000001075f7824 */ /* 0x000fe200078e025f */
[----:B------:R-:W-:Y:S01]  /*1b30*/  LEA.HI R10, R0, R3, RZ, 0x3 ;  /* 0x00000003000a7211 */ /* 0x000fe200078f18ff */
[----:B------:R-:W-:-:S02]  /*1b40*/  IMAD.IADD R7, R213, 0x1, R6 ;  /* 0x00000001d5077824 */ /* 0x000fc400078e0206 */
[----:B------:R-:W-:Y:S01]  /*1b50*/  VIADD R31, R219, 0x20 ;  /* 0x00000020db1f7836 */ /* 0x000fe20000000000 */
[--C-:B------:R-:W-:Y:S01]  /*1b60*/  LOP3.LUT R9, R34, 0x38, R10.reuse, 0xf8, !PT ;  /* 0x0000003822097812 */ /* 0x100fe200078ef80a */
[----:B------:R-:W-:Y:S01]  /*1b70*/  IMAD.IADD R103, R103, 0x1, R5 ;  /* 0x0000000167677824 */ /* 0x000fe200078e0205 */
[----:B------:R-:W-:Y:S01]  /*1b80*/  SHF.R.S32.HI R8, RZ, 0x1f, R7 ;  /* 0x0000001fff087819 */ /* 0x000fe20000011407 */
[----:B------:R-:W-:Y:S01]  /*1b90*/  IMAD.IADD R101, R5, 0x1, R101 ;  /* 0x0000000105657824 */ /* 0x000fe200078e0265 */
[----:B------:R-:W-:Y:S01]  /*1ba0*/  LEA.HI R5, R0, R3, RZ, 0x6 ;  /* 0x0000000300057211 */ /* 0x000fe200078f30ff */
[----:B------:R-:W-:Y:S01]  /*1bb0*/  IMAD.SHL.U32 R35, R35, 0x40, RZ ;  /* 0x0000004023237824 */ /* 0x000fe200078e00ff */
[----:B------:R-:W-:Y:S01]  /*1bc0*/  LOP3.LUT R0, R225, 0x38, R10, 0xf8, !PT ;  /* 0x00000038e1007812 */ /* 0x000fe200078ef80a */
[----:B------:R-:W-:Y:S01]  /*1bd0*/  IMAD.SHL.U32 R31, R31, 0x40, RZ ;  /* 0x000000401f1f7824 */ /* 0x000fe200078e00ff */
[----:B------:R-:W-:Y:S01]  /*1be0*/  SHF.R.S32.HI R6, RZ, 0x6, R5 ;  /* 0x00000006ff067819 */ /* 0x000fe20000011405 */
[----:B------:R-:W-:Y:S01]  /*1bf0*/  IMAD.IADD R120, R120, 0x1, R25 ;  /* 0x0000000178787824 */ /* 0x000fe200078e0219 */
[----:B------:R-:W-:-:S02]  /*1c00*/  LEA.HI R20, R8, R7, RZ, 0x3 ;  /* 0x0000000708147211 */ /* 0x000fc400078f18ff */
[----:B------:R-:W-:Y:S01]  /*1c10*/  LEA.HI R7, R8, R7, RZ, 0x6 ;  /* 0x0000000708077211 */ /* 0x000fe200078f30ff */
[----:B------:R-:W-:Y:S01]  /*1c20*/  IMAD R134, R6, 0x1400, R229 ;  /* 0x0000140006867824 */ /* 0x000fe200078e02e5 */
[----:B------:R-:W-:Y:S02]  /*1c30*/  LOP3.LUT R35, R35, 0x1c0, RZ, 0xc0, !PT ;  /* 0x000001c023237812 */ /* 0x000fe400078ec0ff */
[----:B------:R-:W-:Y:S02]  /*1c40*/  LOP3.LUT R31, R31, 0x1c0, RZ, 0xc0, !PT ;  /* 0x000001c01f1f7812 */ /* 0x000fe400078ec0ff */
[----:B------:R-:W-:Y:S02]  /*1c50*/  LOP3.LUT R3, R0, R33, RZ, 0x3c, !PT ;  /* 0x0000002100037212 */ /* 0x000fe400078e3cff */
[----:B------:R-:W-:Y:S02]  /*1c60*/  LOP3.LUT R9, R9, R21, RZ, 0x3c, !PT ;  /* 0x0000001509097212 */ /* 0x000fe400078e3cff */
[----:B------:R-:W-:Y:S01]  /*1c70*/  LOP3.LUT R0, R225, 0x38, R20, 0xf8, !PT ;  /* 0x00000038e1007812 */ /* 0x000fe200078ef814 */
[----:B------:R-:W-:Y:S01]  /*1c80*/  IMAD.IADD R134, R134, 0x1, R3 ;  /* 0x0000000186867824 */ /* 0x000fe200078e0203 */
[----:B------:R-:W-:-:S02]  /*1c90*/  LOP3.LUT R5, R35, 0x38, R10, 0xf8, !PT ;  /* 0x0000003823057812 */ /* 0x000fc400078ef80a */
[----:B------:R-:W-:Y:S02]  /*1ca0*/  SHF.R.U32.HI R31, RZ, 0x3, R31 ;  /* 0x00000003ff1f7819 */ /* 0x000fe4000001161f */
[----:B------:R-:W-:Y:S02]  /*1cb0*/  LOP3.LUT R0, R0, R33, RZ, 0x3c, !PT ;  /* 0x0000002100007212 */ /* 0x000fe400078e3cff */
[-C--:B------:R-:W-:Y:S02]  /*1cc0*/  LOP3.LUT R5, R5, R31.reuse, RZ, 0x3c, !PT ;  /* 0x0000001f05057212 */ /* 0x080fe400078e3cff */
[----:B------:R-:W-:Y:S02]  /*1cd0*/  LOP3.LUT R3, R35, 0x38, R20, 0xf8, !PT ;  /* 0x0000003823037812 */ /* 0x000fe400078ef814 */
[----:B------:R-:W-:Y:S01]  /*1ce0*/  ISETP.GE.AND P0, PT, R19, UR4, PT ;  /* 0x0000000413007c0c */ /* 0x000fe2000bf06270 */
[C---:B------:R-:W-:Y:S01]  /*1cf0*/  IMAD.SHL.U32 R107, R92.reuse, 0x20, RZ ;  /* 0x000000205c6b7824 */ /* 0x040fe200078e00ff */
[----:B------:R-:W-:Y:S01]  /*1d00*/  LOP3.LUT R8, R3, R31, RZ, 0x3c, !PT ;  /* 0x0000001f03087212 */ /* 0x000fe200078e3cff */
[C---:B------:R-:W-:Y:S01]  /*1d10*/  IMAD.SHL.U32 R111, R92.reuse, 0x40, RZ ;  /* 0x000000405c6f7824 */ /* 0x040fe200078e00ff */
[----:B------:R-:W-:Y:S01]  /*1d20*/  SHF.L.U64.HI R106, R92, 0x5, R93 ;  /* 0x000000055c6a7819 */ /* 0x000fe2000001025d */
[----:B-----5:R-:W-:Y:S01]  /*1d30*/  IMAD.WIDE.U32 R96, R136, R92, R96 ;  /* 0x0000005c88607225 */ /* 0x020fe200078e0060 */
[----:B------:R-:W-:-:S02]  /*1d40*/  SHF.L.U64.HI R110, R92, 0x6, R93 ;  /* 0x000000065c6e7819 */ /* 0x000fc4000001025d */
[----:B------:R-:W-:Y:S01]  /*1d50*/  SEL R3, RZ, 0x8, P0 ;  /* 0x00000008ff037807 */ /* 0x000fe20000000000 */
[----:B------:R-:W-:-:S04]  /*1d60*/  IMAD.WIDE.U32 R94, R136, R92, R94 ;  /* 0x0000005c885e7225 */ /* 0x000fc800078e005e */
[----:B------:R-:W-:Y:S01]  /*1d70*/  IMAD.WIDE.U32 R102, R136, R98, R102 ;  /* 0x0000006288667225 */ /* 0x000fe200078e0066 */
[----:B------:R-:W-:-:S03]  /*1d80*/  LOP3.LUT R26, R4, R3, RZ, 0xfc, !PT ;  /* 0x00000003041a7212 */ /* 0x000fc600078efcff */
[----:B------:R-:W-:Y:S01]  /*1d90*/  IMAD.WIDE.U32 R100, R136, R98, R100 ;  /* 0x0000006288647225 */ /* 0x000fe200078e0064 */
[----:B------:R-:W-:Y:S02]  /*1da0*/  LOP3.LUT R3, R4, 0x1, RZ, 0xc0, !PT ;  /* 0x0000000104037812 */ /* 0x000fe400078ec0ff */
[C-C-:B------:R-:W-:Y:S01]  /*1db0*/  SHF.L.U64.HI R104, R98.reuse, 0x5, R99.reuse ;  /* 0x0000000562687819 */ /* 0x140fe20000010263 */
[----:B------:R-:W-:Y:S01]  /*1dc0*/  IMAD R121, R99, 0x50, RZ ;  /* 0x0000005063797824 */ /* 0x000fe200078e02ff */
[C---:B------:R-:W-:Y:S01]  /*1dd0*/  SHF.L.U64.HI R108, R98.reuse, 0x6, R99 ;  /* 0x00000006626c7819 */ /* 0x040fe20000010263 */
[C---:B------:R-:W-:Y:S02]  /*1de0*/  IMAD.SHL.U32 R105, R98.reuse, 0x20, RZ ;  /* 0x0000002062697824 */ /* 0x040fe400078e00ff */
[----:B------:R-:W-:Y:S01]  /*1df0*/  IMAD.SHL.U32 R109, R98, 0x40, RZ ;  /* 0x00000040626d7824 */ /* 0x000fe200078e00ff */
[----:B------:R-:W-:Y:S01]  /*1e00*/  LOP3.LUT R25, R26, 0x4, RZ, 0xc0, !PT ;  /* 0x000000041a197812 */ /* 0x000fe200078ec0ff */
[----:B------:R-:W-:Y:S01]  /*1e10*/  IMAD.SHL.U32 R115, R115, 0x2, RZ ;  /* 0x0000000273737824 */ /* 0x000fe200078e00ff */
[----:B-1----:R-:W-:Y:S01]  /*1e20*/  LEA.HI R138, R138, 0x8, RZ, 0x19 ;  /* 0x000000088a8a7811 */ /* 0x002fe200078fc8ff */
[----:B--2---:R-:W-:-:S02]  /*1e30*/  IMAD R132, R6, 0x1400, R32 ;  /* 0x0000140006847824 */ /* 0x004fc400078e0220 */
[----:B---3--:R-:W-:Y:S01]  /*1e40*/  IMAD R130, R6, 0x1400, R28 ;  /* 0x0000140006827824 */ /* 0x008fe200078e021c */
[----:B------:R-:W-:Y:S02]  /*1e50*/  SHF.R.S32.HI R6, RZ, 0x6, R7 ;  /* 0x00000006ff067819 */ /* 0x000fe40000011407 */
[----:B------:R-:W-:Y:S01]  /*1e60*/  IADD3 R132, R132, R5, RZ ;  /* 0x0000000584847210 */ /* 0x000fe20007ffe0ff */
[----:B------:R-:W-:Y:S01]  /*1e70*/  IMAD.IADD R130, R130, 0x1, R9 ;  /* 0x0000000182827824 */ /* 0x000fe200078e0209 */
[----:B------:R-:W-:Y:S01]  /*1e80*/  SHF.R.S32.HI R9, RZ, 0x1f, R136 ;  /* 0x0000001fff097819 */ /* 0x000fe20000011488 */
[----:B------:R-:W-:Y:S01]  /*1e90*/  IMAD R133, R6, 0x1400, R229 ;  /* 0x0000140006857824 */ /* 0x000fe200078e02e5 */
[----:B------:R-:W-:-:S03]  /*1ea0*/  LOP3.LUT R5, R34, 0x38, R20, 0xf8, !PT ;  /* 0x0000003822057812 */ /* 0x000fc600078ef814 */
[----:B------:R-:W-:Y:S02]  /*1eb0*/  IMAD.IADD R133, R133, 0x1, R0 ;  /* 0x0000000185857824 */ /* 0x000fe400078e0200 */
[C---:B------:R-:W-:Y:S02]  /*1ec0*/  IMAD R0, R9.reuse, R98, RZ ;  /* 0x0000006209007224 */ /* 0x040fe400078e02ff */
[----:B------:R-:W-:Y:S02]  /*1ed0*/  IMAD R9, R9, R92, RZ ;  /* 0x0000005c09097224 */ /* 0x000fe400078e02ff */
[C---:B------:R-:W-:Y:S02]  /*1ee0*/  IMAD R131, R6.reuse, 0x1400, R32 ;  /* 0x0000140006837824 */ /* 0x040fe400078e0220 */
[----:B------:R-:W-:Y:S01]  /*1ef0*/  IMAD R129, R6, 0x1400, R28 ;  /* 0x0000140006817824 */ /* 0x000fe200078e021c */
[----:B------:R-:W-:Y:S01]  /*1f00*/  LOP3.LUT R6, R5, R21, RZ, 0x3c, !PT ;  /* 0x0000001505067212 */ /* 0x000fe200078e3cff */
[----:B------:R-:W-:-:S02]  /*1f10*/  IMAD R5, R93, 0x50, RZ ;  /* 0x000000505d057824 */ /* 0x000fc400078e02ff */
[----:B------:R-:W-:Y:S02]  /*1f20*/  IMAD R9, R136, R93, R9 ;  /* 0x0000005d88097224 */ /* 0x000fe400078e0209 */
[----:B------:R-:W-:-:S04]  /*1f30*/  IMAD.WIDE.U32 R92, R92, 0x50, RZ ;  /* 0x000000505c5c7825 */ /* 0x000fc800078e00ff */
[----:B------:R-:W-:Y:S02]  /*1f40*/  IMAD R7, R136, R99, R0 ;  /* 0x0000006388077224 */ /* 0x000fe400078e0200 */
[----:B------:R-:W-:Y:S02]  /*1f50*/  IMAD.IADD R128, R93, 0x1, R5 ;  /* 0x000000015d807824 */ /* 0x000fe400078e0205 */
[----:B------:R-:W-:Y:S02]  /*1f60*/  IMAD.IADD R129, R129, 0x1, R6 ;  /* 0x0000000181817824 */ /* 0x000fe400078e0206 */
[----:B------:R-:W-:Y:S02]  /*1f70*/  IMAD.IADD R4, R103, 0x1, R7 ;  /* 0x0000000167047824 */ /* 0x000fe400078e0207 */
[----:B------:R-:W-:Y:S02]  /*1f80*/  IMAD.IADD R5, R7, 0x1, R101 ;  /* 0x0000000107057824 */ /* 0x000fe400078e0265 */
[----:B------:R-:W-:Y:S01]  /*1f90*/  IMAD.IADD R131, R131, 0x1, R8 ;  /* 0x0000000183837824 */ /* 0x000fe200078e0208 */
[----:B------:R-:W-:Y:S01]  /*1fa0*/  SHF.R.S32.HI R8, RZ, 0x3, R10 ;  /* 0x00000003ff087819 */ /* 0x000fe2000001140a */
[----:B------:R-:W-:-:S02]  /*1fb0*/  IMAD.IADD R6, R97, 0x1, R9 ;  /* 0x0000000161067824 */ /* 0x000fc400078e0209 */
[----:B------:R-:W-:Y:S01]  /*1fc0*/  IMAD.IADD R7, R9, 0x1, R95 ;  /* 0x0000000109077824 */ /* 0x000fe200078e025f */
[----:B------:R-:W-:Y:S01]  /*1fd0*/  LOP3.LUT R9, R10, 0xfffffff8, RZ, 0xc0, !PT ;  /* 0xfffffff80a097812 */ /* 0x000fe200078ec0ff */
[----:B------:R-:W-:Y:S01]  /*1fe0*/  IMAD.WIDE.U32 R98, R98, 0x50, RZ ;  /* 0x0000005062627825 */ /* 0x000fe200078e00ff */
[----:B------:R-:W-:Y:S02]  /*1ff0*/  SHF.R.S32.HI R10, RZ, 0x3, R20 ;  /* 0x00000003ff0a7819 */ /* 0x000fe40000011414 */
[----:B------:R-:W-:Y:S01]  /*2000*/  LOP3.LUT R20, R20, 0xfffffff8, RZ, 0xc0, !PT ;  /* 0xfffffff814147812 */ /* 0x000fe200078ec0ff */
[----:B----4-:R-:W-:Y:S01]  /*2010*/  IMAD R112, R11, 0x20, R219 ;  /* 0x000000200b707824 */ /* 0x010fe200078e02db */
[C---:B------:R-:W-:Y:S01]  /*2020*/  LOP3.LUT R21, R26.reuse, 0x2, RZ, 0xc0, !PT ;  /* 0x000000021a157812 */ /* 0x040fe200078ec0ff */
[----:B------:R-:W-:Y:S01]  /*2030*/  IMAD.IADD R121, R99, 0x1, R121 ;  /* 0x0000000163797824 */ /* 0x000fe200078e0279 */
[----:B------:R-:W-:Y:S02]  /*2040*/  SHF.R.S32.HI R0, RZ, 0x1f, R30 ;  /* 0x0000001fff007819 */ /* 0x000fe4000001141e */
[----:B------:R-:W-:-:S02]  /*2050*/  LOP3.LUT R26, R26, 0x8, RZ, 0xc0, !PT ;  /* 0x000000081a1a7812 */ /* 0x000fc400078ec0ff */
[----:B------:R-:W-:Y:S02]  /*2060*/  SHF.R.S32.HI R119, RZ, 0x1f, R91 ;  /* 0x0000001fff777819 */ /* 0x000fe4000001145b */
[----:B------:R-:W-:Y:S02]  /*2070*/  SHF.R.S32.HI R27, RZ, 0x1f, R9 ;  /* 0x0000001fff1b7819 */ /* 0x000fe40000011409 */
[----:B------:R-:W-:-:S07]  /*2080*/  SHF.R.S32.HI R28, RZ, 0x1f, R20 ;  /* 0x0000001fff1c7819 */ /* 0x000fce0000011414 */
.L_x_561:
[----:B------:R-:W0:Y:S01]  /*2090*/  LDC R84, c[0x0][0x430] ;  /* 0x00010c00ff547b82 */ /* 0x000e220000000800 */
[----:B------:R-:W-:Y:S01]  /*20a0*/  IADD3 R2, R2, -0x1, RZ ;  /* 0xffffffff02027810 */ /* 0x000fe20007ffe0ff */
[----:B----4-:R-:W-:Y:S01]  /*20b0*/  IMAD.MOV.U32 R31, RZ, RZ, RZ ;  /* 0x000000ffff1f7224 */ /* 0x010fe200078e00ff */
[----:B------:R-:W-:Y:S01]  /*20c0*/  ULDC.64 UR4, c[0x0][0x208] ;  /* 0x0000820000047ab9 */ /* 0x000fe20000000a00 */
[----:B------:R-:W-:Y:S02]  /*20d0*/  SHF.R.U32.HI R32, RZ, 0x3, R225 ;  /* 0x00000003ff207819 */ /* 0x000fe400000116e1 */
[----:B------:R-:W-:Y:S02]  /*20e0*/  IMAD R11, R2, 0x50, R112 ;  /* 0x00000050020b7824 */ /* 0x000fe400078e0270 */
[----:B------:R-:W1:Y:S02]  /*20f0*/  LDC R114, c[0x0][0x3f4] ;  /* 0x0000fd00ff727b82 */ /* 0x000e640000000800 */
[----:B------:R-:W-:Y:S01]  /*2100*/  IMAD.IADD R33, R120, 0x1, R11 ;  /* 0x0000000178217824 */ /* 0x000fe200078e020b */
[----:B------:R-:W-:-:S03]  /*2110*/  ISETP.GE.AND P0, PT, R11, R24, PT ;  /* 0x000000180b00720c */ /* 0x000fc60003f06270 */
[----:B------:R-:W-:Y:S01]  /*2120*/  IMAD.MOV.U32 R11, RZ, RZ, R33 ;  /* 0x000000ffff0b7224 */ /* 0x000fe200078e0021 */
[----:B------:R-:W-:Y:S02]  /*2130*/  ISETP.GT.OR P0, PT, R112, 0x4f, P0 ;  /* 0x0000004f7000780c */ /* 0x000fe40000704670 */
[----:B0-----:R-:W-:-:S11]  /*2140*/  ISETP.NE.AND P3, PT, R84, 0x1, PT ;  /* 0x000000015400780c */ /* 0x001fd60003f65270 */
[----:B------:R-:W0:Y:S08]  /*2150*/  @!P0 LDC.64 R14, c[0x0][0x428] ;  /* 0x00010a00ff0e8b82 */ /* 0x000e300000000a00 */
[----:B--2---:R-:W2:Y:S08]  /*2160*/  @!P0 LDC.64 R34, c[0x0][0x418] ;  /* 0x00010600ff228b82 */ /* 0x004eb00000000a00 */
[----:B---3--:R-:W3:Y:S08]  /*2170*/  @P3 LDC R12, c[0x0][0x434] ;  /* 0x00010d00ff0c3b82 */ /* 0x008ef00000000800 */
[----:B------:R-:W4:Y:S01]  /*2180*/  @P3 LDC R13, c[0x0][0x438] ;  /* 0x00010e00ff0d3b82 */ /* 0x000f220000000800 */
[----:B---3--:R-:W-:-:S05]  /*2190*/  @P3 IMAD.HI.U32 R12, R33, R12, RZ ;  /* 0x0000000c210c3227 */ /* 0x008fca00078e00ff */
[----:B----4-:R-:W-:Y:S01]  /*21a0*/  @P3 SHF.R.U32.HI R11, RZ, R13, R12 ;  /* 0x0000000dff0b3219 */ /* 0x010fe2000001160c */
[----:B0-----:R-:W-:-:S03]  /*21b0*/  @!P0 IMAD R12, R119, R14, RZ ;  /* 0x0000000e770c8224 */ /* 0x001fc600078e02ff */
[--C-:B------:R-:W-:Y:S01]  /*21c0*/  @!P0 SHF.R.S32.HI R13, RZ, 0x1f, R11.reuse ;  /* 0x0000001fff0d8819 */ /* 0x100fe2000001140b */
[----:B------:R-:W-:Y:S02]  /*21d0*/  @!P0 IMAD R15, R91, R15, R12 ;  /* 0x0000000f5b0f8224 */ /* 0x000fe400078e020c */
[----:B------:R-:W-:-:S04]  /*21e0*/  @!P0 IMAD.MOV.U32 R12, RZ, RZ, R11 ;  /* 0x000000ffff0c8224 */ /* 0x000fc800078e000b */
[----:B------:R-:W-:-:S04]  /*21f0*/  @!P0 IMAD.WIDE.U32 R12, R91, R14, R12 ;  /* 0x0000000e5b0c8225 */ /* 0x000fc800078e000c */
[----:B------:R-:W-:Y:S01]  /*2200*/  @!P0 IMAD.IADD R13, R13, 0x1, R15 ;  /* 0x000000010d0d8824 */ /* 0x000fe200078e020f */
[----:B--2---:R-:W-:-:S04]  /*2210*/  @!P0 LEA R14, P3, R12, R34, 0x2 ;  /* 0x000000220c0e8211 */ /* 0x004fc800078610ff */
[----:B------:R-:W-:Y:S02]  /*2220*/  @!P0 LEA.HI.X R15, R12, R35, R13, 0x2, P3 ;  /* 0x000000230c0f8211 */ /* 0x000fe400018f140d */
[----:B------:R-:W-:-:S03]  /*2230*/  LOP3.LUT R12, R225, 0x38, R16, 0xf8, !PT ;  /* 0x00000038e10c7812 */ /* 0x000fc600078ef810 */
[----:B------:R0:W5:Y:S01]  /*2240*/  @!P0 LDG.E R31, desc[UR4][R14.64] ;  /* 0x000000040e1f8981 */ /* 0x000162000c1e1900 */
[----:B-1----:R-:W-:Y:S01]  /*2250*/  ISETP.GE.AND P0, PT, R114, 0x1, PT ;  /* 0x000000017200780c */ /* 0x002fe20003f06270 */
[----:B------:R-:W-:Y:S01]  /*2260*/  IMAD.MOV R11, RZ, RZ, -R11 ;  /* 0x000000ffff0b7224 */ /* 0x000fe200078e0a0b */
[----:B------:R-:W-:Y:S01]  /*2270*/  LOP3.LUT R85, R229, R12, R32, 0xf6, !PT ;  /* 0x0000000ce5557212 */ /* 0x000fe200078ef620 */
[----:B------:R-:W-:Y:S05]  /*2280*/  YIELD ;  /* 0x0000000000007946 */ /* 0x000fea0003800000 */
[----:B------:R-:W-:Y:S01]  /*2290*/  IMAD R85, R212, 0x5000, R85 ;  /* 0x00005000d4557824 */ /* 0x000fe200078e0255 */
[----:B------:R-:W-:Y:S01]  /*22a0*/  ISETP.GT.AND P3, PT, R2, R116, PT ;  /* 0x000000740200720c */ /* 0x000fe20003f64270 */
[----:B------:R-:W-:Y:S01]  /*22b0*/  BSSY B0, `(.L_x_445) ;  /* 0x000085a000007945 */ /* 0x000fe20003800000 */
[----:B------:R-:W-:-:S02]  /*22c0*/  IMAD R84, R84, R11, R33 ;  /* 0x0000000b54547224 */ /* 0x000fc400078e0221 */
[----:B------:R-:W-:Y:S01]  /*22d0*/  P2R R113, PR, RZ, 0x8 ;  /* 0x00000008ff717803 */ /* 0x000fe20000000000 */
[----:B------:R-:W-:Y:S01]  /*22e0*/  IMAD R85, R85, 0x2, R22 ;  /* 0x0000000255557824 */ /* 0x000fe200078e0216 */
[----:B0-----:R-:W-:Y:S07]  /*22f0*/  @!P0 BRA `(.L_x_446) ;  /* 0x0000007c006c8947 */ /* 0x001fee0003800000 */
[----:B------:R-:W-:Y:S01]  /*2300*/  SHF.R.S32.HI R86, RZ, 0x1f, R84 ;  /* 0x0000001fff567819 */ /* 0x000fe20000011454 */
[----:B------:R-:W-:Y:S01]  /*2310*/  ULDC.64 UR4, c[0x0][0x300] ;  /* 0x0000c00000047ab9 */ /* 0x000fe20000000a00 */
[----:B-----5:R-:W-:Y:S01]  /*2320*/  SHF.R.S32.HI R87, RZ, 0x1f, R31 ;  /* 0x0000001fff577819 */ /* 0x020fe2000001141f */
[----:B------:R-:W-:Y:S01]  /*2330*/  IMAD.WIDE.U32 R12, R84, UR4, RZ ;  /* 0x00000004540c7c25 */ /* 0x000fe2000f8e00ff */
[----:B------:R-:W-:Y:S02]  /*2340*/  ULDC.U8 UR6, c[0x0][0x410] ;  /* 0x0001040000067ab9 */ /* 0x000fe40000000000 */
[----:B------:R-:W-:Y:S01]  /*2350*/  ISETP.NE.AND P0, PT, RZ, UR6, PT ;  /* 0x00000006ff007c0c */ /* 0x000fe2000bf05270 */
[----:B------:R-:W-:Y:S02]  /*2360*/  IMAD R11, R86, UR4, RZ ;  /* 0x00000004560b7c24 */ /* 0x000fe4000f8e02ff */
[----:B------:R-:W-:Y:S02]  /*2370*/  IMAD R88, R2, -0x50, R24 ;  /* 0xffffffb002587824 */ /* 0x000fe400078e0218 */
[----:B------:R-:W-:Y:S01]  /*2380*/  IMAD R11, R84, UR5, R11 ;  /* 0x00000005540b7c24 */ /* 0x000fe2000f8e020b */
[----:B------:R-:W-:-:S02]  /*2390*/  ULDC.64 UR4, c[0x0][0x310] ;  /* 0x0000c40000047ab9 */ /* 0x000fc40000000a00 */
[----:B------:R-:W-:Y:S01]  /*23a0*/  IMAD R14, R87, UR4, RZ ;  /* 0x00000004570e7c24 */ /* 0x000fe2000f8e02ff */
[----:B------:R-:W-:Y:S01]  /*23b0*/  VIMNMX R88, R88, 0x50, PT ;  /* 0x0000005058587848 */ /* 0x000fe20003fe0100 */
[----:B------:R-:W-:Y:S01]  /*23c0*/  IMAD.IADD R13, R13, 0x1, R11 ;  /* 0x000000010d0d7824 */ /* 0x000fe200078e020b */
[----:B------:R-:W-:Y:S01]  /*23d0*/  SHF.R.S32.HI R11, RZ, 0x1f, R2 ;  /* 0x0000001fff0b7819 */ /* 0x000fe20000011402 */
        /* <DEDUP_REMOVED lines=8> */
[-C--:B------:R-:W-:Y:S01]  /*2460*/  IMAD R12, R121, R2.reuse, RZ ;  /* 0x00000002790c7224 */ /* 0x080fe200078e02ff */
[----:B------:R-:W-:Y:S01]  /*2470*/  LEA R118, P3, R32, UR4, 0x1 ;  /* 0x0000000420767c11 */ /* 0x000fe2000f8608ff */
[----:B------:R-:W-:Y:S02]  /*2480*/  IMAD R14, R128, R2, RZ ;  /* 0x00000002800e7224 */ /* 0x000fe400078e02ff */
[----:B------:R-:W-:Y:S02]  /*2490*/  IMAD.IADD R117, R33, 0x1, R13 ;  /* 0x0000000121757824 */ /* 0x000fe400078e020d */
[C---:B------:R-:W-:Y:S02]  /*24a0*/  IMAD R35, R11.reuse, R98, R12 ;  /* 0x000000620b237224 */ /* 0x040fe400078e020c */
[----:B------:R-:W-:Y:S01]  /*24b0*/  IMAD R37, R11, R92, R14 ;  /* 0x0000005c0b257224 */ /* 0x000fe200078e020e */
[----:B------:R-:W-:Y:S01]  /*24c0*/  LEA.HI.X R117, R32, UR5, R117, 0x1, P3 ;  /* 0x0000000520757c11 */ /* 0x000fe200098f0c75 */
[----:B------:R-:W-:-:S04]  /*24d0*/  IMAD.WIDE.U32 R14, R98, R2, RZ ;  /* 0x00000002620e7225 */ /* 0x000fc800078e00ff */
[----:B------:R-:W-:-:S04]  /*24e0*/  IMAD.WIDE.U32 R12, R92, R2, RZ ;  /* 0x000000025c0c7225 */ /* 0x000fc800078e00ff */
[----:B------:R-:W-:Y:S02]  /*24f0*/  IMAD.IADD R11, R15, 0x1, R35 ;  /* 0x000000010f0b7824 */ /* 0x000fe400078e0223 */
[----:B------:R-:W-:Y:S01]  /*2500*/  IMAD.IADD R80, R13, 0x1, R37 ;  /* 0x000000010d507824 */ /* 0x000fe200078e0225 */
[----:B------:R-:W-:Y:S06]  /*2510*/  @!P0 BRA `(.L_x_447) ;  /* 0x0000003800f48947 */ /* 0x000fec0003800000 */
[C---:B------:R-:W-:Y:S01]  /*2520*/  ISETP.GE.AND P3, PT, R219.reuse, R88, PT ;  /* 0x00000058db00720c */ /* 0x040fe20003f66270 */
[----:B------:R-:W-:Y:S01]  /*2530*/  BSSY B1, `(.L_x_448) ;  /* 0x000002b000017945 */ /* 0x000fe20003800000 */
[----:B------:R-:W-:Y:S01]  /*2540*/  VIADD R37, R219, 0x20 ;  /* 0x00000020db257836 */ /* 0x000fe20000000000 */
        /* <DEDUP_REMOVED lines=8> */
[----:B------:R-:W-:Y:S01]  /*25d0*/  CS2R R78, SRZ ;  /* 0x00000000004e7805 */ /* 0x000fe2000001ff00 */
[----:B------:R-:W-:Y:S06]  /*25e0*/  @P3 BRA `(.L_x_449) ;  /* 0x00000000007c3947 */ /* 0x000fec0003800000 */
[----:B------:R-:W-:Y:S01]  /*25f0*/  IADD3 R33, P0, R102, R14, RZ ;  /* 0x0000000e66217210 */ /* 0x000fe20007f1e0ff */
[----:B------:R-:W-:Y:S01]  /*2600*/  ULDC.64 UR4, c[0x0][0x3e8] ;  /* 0x0000fa0000047ab9 */ /* 0x000fe20000000a00 */
[----:B------:R-:W-:Y:S02]  /*2610*/  IADD3 R35, P4, R96, R12, RZ ;  /* 0x0000000c60237210 */ /* 0x000fe40007f9e0ff */
[----:B------:R-:W-:Y:S02]  /*2620*/  CS2R R76, SRZ ;  /* 0x00000000004c7805 */ /* 0x000fe4000001ff00 */
[-C--:B------:R-:W-:Y:S01]  /*2630*/  ISETP.GE.AND P5, PT, R214, R114.reuse, PT ;  /* 0x00000072d600720c */ /* 0x080fe20003fa6270 */
[----:B------:R-:W-:Y:S01]  /*2640*/  IMAD.X R34, R11, 0x1, R4, P0 ;  /* 0x000000010b227824 */ /* 0x000fe200000e0604 */
[C---:B------:R-:W-:Y:S01]  /*2650*/  LEA R32, P0, R33.reuse, UR4, 0x1 ;  /* 0x0000000421207c11 */ /* 0x040fe2000f8008ff */
[----:B------:R-:W-:Y:S01]  /*2660*/  IMAD.X R36, R80, 0x1, R6, P4 ;  /* 0x0000000150247824 */ /* 0x000fe200020e0606 */
[----:B------:R-:W-:Y:S01]  /*2670*/  CS2R R78, SRZ ;  /* 0x00000000004e7805 */ /* 0x000fe2000001ff00 */
[----:B------:R-:W-:Y:S01]  /*2680*/  ULDC.64 UR6, c[0x0][0x208] ;  /* 0x0000820000067ab9 */ /* 0x000fe20000000a00 */
[----:B------:R-:W-:Y:S01]  /*2690*/  LEA.HI.X R33, R33, UR5, R34, 0x1, P0 ;  /* 0x0000000521217c11 */ /* 0x000fe200080f0c22 */
[----:B------:R-:W-:Y:S01]  /*26a0*/  ULDC.64 UR4, c[0x0][0x400] ;  /* 0x0001000000047ab9 */ /* 0x000fe20000000a00 */
[----:B------:R-:W-:-:S02]  /*26b0*/  ISETP.GE.AND P4, PT, R221, R114, PT ;  /* 0x00000072dd00720c */ /* 0x000fc40003f86270 */
[----:B------:R-:W-:-:S03]  /*26c0*/  LEA R34, P0, R35, UR4, 0x1 ;  /* 0x0000000423227c11 */ /* 0x000fc6000f8008ff */
[----:B------:R0:W5:Y:S01]  /*26d0*/  @!P5 LDG.E.64 R76, desc[UR6][R32.64] ;  /* 0x00000006204cd981 */ /* 0x000162000c1e1b00 */
[----:B------:R-:W-:Y:S02]  /*26e0*/  LEA.HI.X R35, R35, UR5, R36, 0x1, P0 ;  /* 0x0000000523237c11 */ /* 0x000fe400080f0c24 */
[----:B------:R-:W-:-:S03]  /*26f0*/  ISETP.GE.AND P0, PT, R220, R114, PT ;  /* 0x00000072dc00720c */ /* 0x000fc60003f06270 */
[----:B------:R0:W5:Y:S01]  /*2700*/  @!P5 LDG.E.64 R78, desc[UR6][R34.64] ;  /* 0x00000006224ed981 */ /* 0x000162000c1e1b00 */
[----:B------:R-:W-:Y:S02]  /*2710*/  ISETP.GE.AND P5, PT, R222, R114, PT ;  /* 0x00000072de00720c */ /* 0x000fe40003fa6270 */
[----:B------:R-:W-:Y:S02]  /*2720*/  CS2R R72, SRZ ;  /* 0x0000000000487805 */ /* 0x000fe4000001ff00 */
[----:B------:R-:W-:Y:S02]  /*2730*/  CS2R R68, SRZ ;  /* 0x0000000000447805 */ /* 0x000fe4000001ff00 */
[----:B------:R-:W-:Y:S02]  /*2740*/  CS2R R64, SRZ ;  /* 0x0000000000407805 */ /* 0x000fe4000001ff00 */
[----:B------:R-:W-:Y:S02]  /*2750*/  CS2R R74, SRZ ;  /* 0x00000000004a7805 */ /* 0x000fe4000001ff00 */
[----:B------:R-:W-:-:S02]  /*2760*/  CS2R R70, SRZ ;  /* 0x0000000000467805 */ /* 0x000fc4000001ff00 */
[----:B------:R-:W-:Y:S01]  /*2770*/  CS2R R66, SRZ ;  /* 0x0000000000427805 */ /* 0x000fe2000001ff00 */
[----:B------:R0:W5:Y:S04]  /*2780*/  @!P4 LDG.E.64 R72, desc[UR6][R32.64+0x40] ;  /* 0x000040062048c981 */ /* 0x000168000c1e1b00 */
[----:B------:R0:W5:Y:S04]  /*2790*/  @!P0 LDG.E.64 R68, desc[UR6][R32.64+0x80] ;  /* 0x0000800620448981 */ /* 0x000168000c1e1b00 */
[----:B------:R0:W5:Y:S04]  /*27a0*/  @!P5 LDG.E.64 R64, desc[UR6][R32.64+0xc0] ;  /* 0x0000c0062040d981 */ /* 0x000168000c1e1b00 */
[----:B------:R0:W5:Y:S04]  /*27b0*/  @!P4 LDG.E.64 R74, desc[UR6][R34.64+0x40] ;  /* 0x00004006224ac981 */ /* 0x000168000c1e1b00 */
[----:B------:R0:W5:Y:S04]  /*27c0*/  @!P0 LDG.E.64 R70, desc[UR6][R34.64+0x80] ;  /* 0x0000800622468981 */ /* 0x000168000c1e1b00 */
[----:B------:R0:W5:Y:S02]  /*27d0*/  @!P5 LDG.E.64 R66, desc[UR6][R34.64+0xc0] ;  /* 0x0000c0062242d981 */ /* 0x000164000c1e1b00 */
.L_x_449:
[----:B------:R-:W-:Y:S05]  /*27e0*/  BSYNC B1 ;  /* 0x0000000000017941 */ /* 0x000fea0003800000 */
.L_x_448:
[----:B0----5:R-:W-:Y:S01]  /*27f0*/  IMAD.MOV.U32 R32, RZ, RZ, R64 ;  /* 0x000000ffff207224 */ /* 0x021fe200078e0040 */
[----:B------:R-:W-:Y:S01]  /*2800*/  MOV R33, R65 ;  /* 0x0000004100217202 */ /* 0x000fe20000000f00 */
[----:B------:R-:W-:Y:S01]  /*2810*/  IMAD.MOV.U32 R34, RZ, RZ, R68 ;  /* 0x000000ffff227224 */ /* 0x000fe200078e0044 */
[----:B------:R-:W-:Y:S01]  /*2820*/  ISETP.GE.AND P4, PT, R37, R88, PT ;  /* 0x000000582500720c */ /* 0x000fe20003f86270 */
[----:B------:R-:W-:Y:S01]  /*2830*/  IMAD.MOV.U32 R35, RZ, RZ, R69 ;  /* 0x000000ffff237224 */ /* 0x000fe200078e0045 */
[----:B------:R-:W-:Y:S01]  /*2840*/  PRMT R156, R32, 0x7610, R156 ;  /* 0x00007610209c7816 */ /* 0x000fe2000000009c */
        /* <DEDUP_REMOVED lines=23> */
[----:B------:R-:W-:Y:S01]  /*29c0*/  BSSY B1, `(.L_x_450) ;  /* 0x000002c000017945 */ /* 0x000fe20003800000 */
[----:B------:R-:W-:-:S02]  /*29d0*/  PRMT R124, R124, 0x5410, R32 ;  /* 0x000054107c7c7816 */ /* 0x000fc40000000020 */
[----:B------:R-:W-:Y:S02]  /*29e0*/  CS2R R52, SRZ ;  /* 0x0000000000347805 */ /* 0x000fe4000001ff00 */
[----:B------:R-:W-:Y:S02]  /*29f0*/  PRMT R182, R33, 0x7610, R182 ;  /* 0x0000761021b67816 */ /* 0x000fe400000000b6 */
[----:B------:R-:W-:Y:S02]  /*2a00*/  CS2R R56, SRZ ;  /* 0x0000000000387805 */ /* 0x000fe4000001ff00 */
[----:B------:R-:W-:Y:S02]  /*2a10*/  PRMT R125, R125, 0x5410, R34 ;  /* 0x000054107d7d7816 */ /* 0x000fe40000000022 */
[----:B------:R-:W-:Y:S02]  /*2a20*/  CS2R R60, SRZ ;  /* 0x00000000003c7805 */ /* 0x000fe4000001ff00 */
[----:B------:R-:W-:-:S02]  /*2a30*/  PRMT R168, R35, 0x7610, R168 ;  /* 0x0000761023a87816 */ /* 0x000fc400000000a8 */
[----:B------:R-:W-:Y:S02]  /*2a40*/  CS2R R50, SRZ ;  /* 0x0000000000327805 */ /* 0x000fe4000001ff00 */
[----:B------:R-:W-:Y:S02]  /*2a50*/  CS2R R54, SRZ ;  /* 0x0000000000367805 */ /* 0x000fe4000001ff00 */
[----:B------:R-:W-:Y:S02]  /*2a60*/  CS2R R58, SRZ ;  /* 0x00000000003a7805 */ /* 0x000fe4000001ff00 */
[----:B------:R-:W-:Y:S01]  /*2a70*/  CS2R R62, SRZ ;  /* 0x00000000003e7805 */ /* 0x000fe2000001ff00 */
[----:B------:R-:W-:Y:S06]  /*2a80*/  @P4 BRA `(.L_x_451) ;  /* 0x00000000007c4947 */ /* 0x000fec0003800000 */
[----:B------:R-:W-:Y:S01]  /*2a90*/  IADD3 R33, P0, P5, R102, R14, R105 ;  /* 0x0000000e66217210 */ /* 0x000fe20007d1e069 */
[----:B------:R-:W-:Y:S01]  /*2aa0*/  ULDC.64 UR4, c[0x0][0x3e8] ;  /* 0x0000fa0000047ab9 */ /* 0x000fe20000000a00 */
[----:B------:R-:W-:Y:S01]  /*2ab0*/  ULDC.64 UR6, c[0x0][0x400] ;  /* 0x0001000000067ab9 */ /* 0x000fe20000000a00 */
[----:B------:R-:W-:Y:S02]  /*2ac0*/  CS2R R60, SRZ ;  /* 0x00000000003c7805 */ /* 0x000fe4000001ff00 */
[----:B------:R-:W-:Y:S02]  /*2ad0*/  IADD3.X R38, R4, R11, R104, P0, P5 ;  /* 0x0000000b04267210 */ /* 0x000fe400007ea468 */
[----:B------:R-:W-:Y:S02]  /*2ae0*/  CS2R R56, SRZ ;  /* 0x0000000000387805 */ /* 0x000fe4000001ff00 */
[----:B------:R-:W-:Y:S02]  /*2af0*/  IADD3 R35, P0, P5, R96, R12, R107 ;  /* 0x0000000c60237210 */ /* 0x000fe40007d1e06b */
[----:B------:R-:W-:-:S02]  /*2b00*/  CS2R R62, SRZ ;  /* 0x00000000003e7805 */ /* 0x000fc4000001ff00 */
[----:B------:R-:W-:Y:S01]  /*2b10*/  CS2R R58, SRZ ;  /* 0x00000000003a7805 */ /* 0x000fe2000001ff00 */
[----:B------:R-:W-:Y:S01]  /*2b20*/  ULDC.64 UR8, c[0x0][0x208] ;  /* 0x0000820000087ab9 */ /* 0x000fe20000000a00 */
[----:B------:R-:W-:Y:S02]  /*2b30*/  IADD3.X R36, R6, R80, R106, P0, P5 ;  /* 0x0000005006247210 */ /* 0x000fe400007ea46a */
[----:B------:R-:W-:Y:S02]  /*2b40*/  LEA R32, P0, R33, UR4, 0x1 ;  /* 0x0000000421207c11 */ /* 0x000fe4000f8008ff */
[----:B------:R-:W-:Y:S02]  /*2b50*/  LEA R34, P5, R35, UR6, 0x1 ;  /* 0x0000000623227c11 */ /* 0x000fe4000f8a08ff */
[----:B------:R-:W-:Y:S02]  /*2b60*/  LEA.HI.X R33, R33, UR5, R38, 0x1, P0 ;  /* 0x0000000521217c11 */ /* 0x000fe400080f0c26 */
[----:B------:R-:W-:-:S02]  /*2b70*/  LEA.HI.X R35, R35, UR7, R36, 0x1, P5 ;  /* 0x0000000723237c11 */ /* 0x000fc4000a8f0c24 */
[-C--:B------:R-:W-:Y:S02]  /*2b80*/  ISETP.GE.AND P0, PT, R214, R114.reuse, PT ;  /* 0x00000072d600720c */ /* 0x080fe40003f06270 */
[----:B------:R-:W-:Y:S02]  /*2b90*/  ISETP.GE.AND P5, PT, R221, R114, PT ;  /* 0x00000072dd00720c */ /* 0x000fe40003fa6270 */
[----:B------:R-:W-:Y:S02]  /*2ba0*/  CS2R R52, SRZ ;  /* 0x0000000000347805 */ /* 0x000fe4000001ff00 */
[----:B------:R-:W-:Y:S02]  /*2bb0*/  CS2R R48, SRZ ;  /* 0x0000000000307805 */ /* 0x000fe4000001ff00 */
[----:B------:R-:W-:-:S05]  /*2bc0*/  CS2R R54, SRZ ;  /* 0x0000000000367805 */ /* 0x000fca000001ff00 */
[----:B------:R0:W5:Y:S04]  /*2bd0*/  @!P0 LDG.E.64 R60, desc[UR8][R32.64] ;  /* 0x00000008203c8981 */ /* 0x000168000c1e1b00 */
[----:B------:R0:W5:Y:S01]  /*2be0*/  @!P0 LDG.E.64 R62, desc[UR8][R34.64] ;  /* 0x00000008223e8981 */ /* 0x000162000c1e1b00 */
[----:B------:R-:W-:-:S03]  /*2bf0*/  ISETP.GE.AND P0, PT, R220, R114, PT ;  /* 0x00000072dc00720c */ /* 0x000fc60003f06270 */
[----:B------:R0:W5:Y:S04]  /*2c00*/  @!P5 LDG.E.64 R56, desc[UR8][R32.64+0x40] ;  /* 0x000040082038d981 */ /* 0x000168000c1e1b00 */
[----:B------:R0:W5:Y:S01]  /*2c10*/  @!P5 LDG.E.64 R58, desc[UR8][R34.64+0x40] ;  /* 0x00004008223ad981 */ /* 0x000162000c1e1b00 */
[----:B------:R-:W-:Y:S02]  /*2c20*/  ISETP.GE.AND P5, PT, R222, R114, PT ;  /* 0x00000072de00720c */ /* 0x000fe40003fa6270 */
[----:B------:R-:W-:-:S03]  /*2c30*/  CS2R R50, SRZ ;  /* 0x0000000000327805 */ /* 0x000fc6000001ff00 */
[----:B------:R0:W5:Y:S04]  /*2c40*/  @!P0 LDG.E.64 R52, desc[UR8][R32.64+0x80] ;  /* 0x0000800820348981 */ /* 0x000168000c1e1b00 */
[----:B------:R0:W5:Y:S04]  /*2c50*/  @!P0 LDG.E.64 R54, desc[UR8][R34.64+0x80] ;  /* 0x0000800822368981 */ /* 0x000168000c1e1b00 */
[----:B------:R0:W5:Y:S04]  /*2c60*/  @!P5 LDG.E.64 R48, desc[UR8][R32.64+0xc0] ;  /* 0x0000c0082030d981 */ /* 0x000168000c1e1b00 */
[----:B------:R0:W5:Y:S02]  /*2c70*/  @!P5 LDG.E.64 R50, desc[UR8][R34.64+0xc0] ;  /* 0x0000c0082232d981 */ /* 0x000164000c1e1b00 */
.L_x_451:
[----:B------:R-:W-:Y:S05]  /*2c80*/  BSYNC B1 ;  /* 0x0000000000017941 */ /* 0x000fea0003800000 */
.L_x_450:
[----:B0-----:R-:W-:Y:S01]  /*2c90*/  VIADD R32, R219, 0x40 ;  /* 0x00000040db207836 */ /* 0x001fe20000000000 */
[----:B------:R-:W-:Y:S01]  /*2ca0*/  BSSY B1, `(.L_x_452) ;  /* 0x000002b000017945 */ /* 0x000fe20003800000 */
[----:B------:R-:W-:Y:S02]  /*2cb0*/  CS2R R36, SRZ ;  /* 0x0000000000247805 */ /* 0x000fe4000001ff00 */
[----:B------:R-:W-:Y:S02]  /*2cc0*/  CS2R R40, SRZ ;  /* 0x0000000000287805 */ /* 0x000fe4000001ff00 */
[----:B------:R-:W-:Y:S02]  /*2cd0*/  CS2R R44, SRZ ;  /* 0x00000000002c7805 */ /* 0x000fe4000001ff00 */
[----:B------:R-:W-:Y:S02]  /*2ce0*/  ISETP.GE.AND P5, PT, R32, R88, PT ;  /* 0x000000582000720c */ /* 0x000fe40003fa6270 */
[----:B------:R-:W-:-:S02]  /*2cf0*/  CS2R R32, SRZ ;  /* 0x0000000000207805 */ /* 0x000fc4000001ff00 */
[----:B------:R-:W-:Y:S02]  /*2d00*/  CS2R R34, SRZ ;  /* 0x0000000000227805 */ /* 0x000fe4000001ff00 */
[----:B------:R-:W-:Y:S02]  /*2d10*/  CS2R R38, SRZ ;  /* 0x0000000000267805 */ /* 0x000fe4000001ff00 */
[----:B------:R-:W-:Y:S01]  /*2d20*/  CS2R R42, SRZ ;  /* 0x00000000002a7805 */ /* 0x000fe2000001ff00 */
[----:B-----5:R-:W-:Y:S01]  /*2d30*/  IMAD.MOV.U32 R81, RZ, RZ, R48 ;  /* 0x000000ffff517224 */ /* 0x020fe200078e0030 */
[----:B------:R-:W-:-:S03]  /*2d40*/  CS2R R46, SRZ ;  /* 0x00000000002e7805 */ /* 0x000fc6000001ff00 */
[----:B------:R-:W-:Y:S05]  /*2d50*/  @P5 BRA `(.L_x_453) ;  /* 0x00000000007c5947 */ /* 0x000fea0003800000 */
[----:B------:R-:W-:Y:S01]  /*2d60*/  IADD3 R14, P0, P6, R102, R109, R14 ;  /* 0x0000006d660e7210 */ /* 0x000fe20007e1e00e */
[----:B------:R-:W-:Y:S01]  /*2d70*/  ULDC.64 UR4, c[0x0][0x3e8] ;  /* 0x0000fa0000047ab9 */ /* 0x000fe20000000a00 */
[----:B------:R-:W-:Y:S01]  /*2d80*/  ULDC.64 UR6, c[0x0][0x400] ;  /* 0x0001000000067ab9 */ /* 0x000fe20000000a00 */
[----:B------:R-:W-:Y:S02]  /*2d90*/  CS2R R44, SRZ ;  /* 0x00000000002c7805 */ /* 0x000fe4000001ff00 */
[----:B------:R-:W-:Y:S02]  /*2da0*/  IADD3.X R13, R4, R108, R11, P0, P6 ;  /* 0x0000006c040d7210 */ /* 0x000fe400007ec40b */
[----:B------:R-:W-:Y:S02]  /*2db0*/  CS2R R46, SRZ ;  /* 0x00000000002e7805 */ /* 0x000fe4000001ff00 */
[----:B------:R-:W-:Y:S01]  /*2dc0*/  IADD3 R11, P0, P6, R96, R111, R12 ;  /* 0x0000006f600b7210 */ /* 0x000fe20007e1e00c */
[----:B------:R-:W-:-:S03]  /*2dd0*/  ULDC.64 UR8, c[0x0][0x208] ;  /* 0x0000820000087ab9 */ /* 0x000fc60000000a00 */
[----:B------:R-:W-:Y:S02]  /*2de0*/  IADD3.X R80, R6, R110, R80, P0, P6 ;  /* 0x0000006e06507210 */ /* 0x000fe400007ec450 */
[----:B------:R-:W-:-:S04]  /*2df0*/  LEA R12, P0, R14, UR4, 0x1 ;  /* 0x000000040e0c7c11 */ /* 0x000fc8000f8008ff */
[----:B------:R-:W-:Y:S02]  /*2e00*/  LEA.HI.X R13, R14, UR5, R13, 0x1, P0 ;  /* 0x000000050e0d7c11 */ /* 0x000fe400080f0c0d */
[----:B------:R-:W-:-:S04]  /*2e10*/  LEA R14, P0, R11, UR6, 0x1 ;  /* 0x000000060b0e7c11 */ /* 0x000fc8000f8008ff */
[----:B------:R-:W-:Y:S02]  /*2e20*/  LEA.HI.X R15, R11, UR7, R80, 0x1, P0 ;  /* 0x000000070b0f7c11 */ /* 0x000fe400080f0c50 */
[----:B------:R-:W-:Y:S02]  /*2e30*/  ISETP.GE.AND P0, PT, R214, R114, PT ;  /* 0x00000072d600720c */ /* 0x000fe40003f06270 */
[----:B------:R-:W-:Y:S02]  /*2e40*/  CS2R R40, SRZ ;  /* 0x0000000000287805 */ /* 0x000fe4000001ff00 */
[----:B------:R-:W-:-:S09]  /*2e50*/  CS2R R42, SRZ ;  /* 0x00000000002a7805 */ /* 0x000fd2000001ff00 */
[----:B------:R0:W5:Y:S04]  /*2e60*/  @!P0 LDG.E.64 R44, desc[UR8][R12.64] ;  /* 0x000000080c2c8981 */ /* 0x000168000c1e1b00 */
[----:B------:R0:W5:Y:S01]  /*2e70*/  @!P0 LDG.E.64 R46, desc[UR8][R14.64] ;  /* 0x000000080e2e8981 */ /* 0x000162000c1e1b00 */
        /* <DEDUP_REMOVED lines=10> */
[----:B------:R-:W-:-:S13]  /*2f20*/  ISETP.GE.AND P0, PT, R222, R114, PT ;  /* 0x00000072de00720c */ /* 0x000fda0003f06270 */
[----:B------:R0:W5:Y:S04]  /*2f30*/  @!P0 LDG.E.64 R32, desc[UR8][R12.64+0xc0] ;  /* 0x0000c0080c208981 */ /* 0x000168000c1e1b00 */
[----:B------:R0:W5:Y:S02]  /*2f40*/  @!P0 LDG.E.64 R34, desc[UR8][R14.64+0xc0] ;  /* 0x0000c0080e228981 */ /* 0x000164000c1e1b00 */
.L_x_453:
[----:B------:R-:W-:Y:S05]  /*2f50*/  BSYNC B1 ;  /* 0x0000000000017941 */ /* 0x000fea0003800000 */
.L_x_452:
[----:B0-----:R-:W-:Y:S01]  /*2f60*/  IMAD.MOV.U32 R13, RZ, RZ, R53 ;  /* 0x000000ffff0d7224 */ /* 0x001fe200078e0035 */
[----:B------:R-:W-:Y:S01]  /*2f70*/  MOV R11, R49 ;  /* 0x00000031000b7202 */ /* 0x000fe20000000f00 */
[----:B------:R-:W-:Y:S01]  /*2f80*/  IMAD.MOV.U32 R12, RZ, RZ, R52 ;  /* 0x000000ffff0c7224 */ /* 0x000fe200078e0034 */
[----:B------:R-:W-:Y:S01]  /*2f90*/  ULOP3.LUT UR4, UR60, 0x1, URZ, 0xfc, !UPT ;  /* 0x000000013c047892 */ /* 0x000fe2000f8efc3f */
        /* <DEDUP_REMOVED lines=24> */
[----:B-----5:R-:W-:Y:S01]  /*3120*/  IMAD.MOV.U32 R14, RZ, RZ, R32 ;  /* 0x000000ffff0e7224 */ /* 0x020fe200078e0020 */
[----:B------:R-:W-:Y:S01]  /*3130*/  PRMT R160, R11, 0x7610, R160 ;  /* 0x000076100ba07816 */ /* 0x000fe200000000a0 */
[----:B------:R-:W-:Y:S01]  /*3140*/  IMAD.MOV.U32 R11, RZ, RZ, R33 ;  /* 0x000000ffff0b7224 */ /* 0x000fe200078e0021 */
[----:B------:R-:W-:Y:S01]  /*3150*/  PRMT R164, R13, 0x7610, R164 ;  /* 0x000076100da47816 */ /* 0x000fe200000000a4 */
[----:B------:R-:W-:Y:S01]  /*3160*/  IMAD.MOV.U32 R13, RZ, RZ, R37 ;  /* 0x000000ffff0d7224 */ /* 0x000fe200078e0025 */
[----:B------:R-:W-:Y:S01]  /*3170*/  PRMT R163, R12, 0x7610, R163 ;  /* 0x000076100ca37816 */ /* 0x000fe200000000a3 */
[----:B------:R-:W-:Y:S01]  /*3180*/  UISETP.NE.AND UP0, UPT, UR4, 0x3, UPT ;  /* 0x000000030400788c */ /* 0x000fe2000bf05270 */
[----:B------:R-:W-:-:S02]  /*3190*/  MOV R12, R36 ;  /* 0x00000024000c7202 */ /* 0x000fc40000000f00 */
        /* <DEDUP_REMOVED lines=8> */
[----:B------:R-:W-:Y:S02]  /*3220*/  PLOP3.LUT P0, PT, PT, PT, UP0, 0x80, 0x0 ;  /* 0x000000000000781c */ /* 0x000fe40003f0f008 */
        /* <DEDUP_REMOVED lines=16> */
[----:B------:R-:W-:-:S02]  /*3330*/  PRMT R151, R81, 0x7610, R151 ;  /* 0x0000761051977816 */ /* 0x000fc40000000097 */
[----:B------:R-:W-:Y:S02]  /*3340*/  PRMT R141, R11, 0x7610, R141 ;  /* 0x000076100b8d7816 */ /* 0x000fe4000000008d */
[----:B------:R-:W-:Y:S02]  /*3350*/  PRMT R139, R12, 0x7610, R139 ;  /* 0x000076100c8b7816 */ /* 0x000fe4000000008b */
[----:B------:R-:W-:Y:S02]  /*3360*/  PRMT R146, R13, 0x7610, R146 ;  /* 0x000076100d927816 */ /* 0x000fe40000000092 */
[----:B------:R-:W-:Y:S01]  /*3370*/  PRMT R147, R14, 0x7610, R147 ;  /* 0x000076100e937816 */ /* 0x000fe20000000093 */
[----:B------:R-:W-:Y:S06]  /*3380*/  @!P0 BRA `(.L_x_454) ;  /* 0x0000000000048947 */ /* 0x000fec0003800000 */
[----:B------:R-:W-:Y:S01]  /*3390*/  BPT.TRAP 0x1 ;  /* 0x000000040000795c */ /* 0x000fe20000300000 */
.L_x_454:
[----:B------:R-:W-:Y:S01]  /*33a0*/  IMAD R89, R212, 0x8, R22 ;  /* 0x00000008d4597824 */ /* 0x000fe200078e0216 */
[----:B------:R-:W-:Y:S01]  /*33b0*/  SHF.L.U32 R90, R224, 0x1f, RZ ;  /* 0x0000001fe05a7819 */ /* 0x000fe200000006ff */
[----:B------:R-:W-:Y:S03]  /*33c0*/  BSSY B1, `(.L_x_455) ;  /* 0x0000003000017945 */ /* 0x000fe60003800000 */
[----:B------:R-:W0:Y:S02]  /*33d0*/  SYNCS.PHASECHK.TRANS64.TRYWAIT P6, [R89+URZ+0x38890], R90 ;  /* 0x0388905a590075a7 */ /* 0x000e2400080c017f */
[----:B0-----:R-:W-:Y:S05]  /*33e0*/  @!P6 BRA `(.L_x_456) ;  /* 0x0000024000d0e947 */ /* 0x001fea0003800000 */
.L_x_805:
[----:B------:R-:W-:Y:S05]  /*33f0*/  BSYNC B1 ;  /* 0x0000000000017941 */ /* 0x000fea0003800000 */
.L_x_455:
[----:B------:R-:W-:-:S03]  /*3400*/  UMOV UR4, 0xffffffff ;  /* 0xffffffff00047882 */ /* 0x000fc60000000000 */
[----:B------:R-:W-:Y:S05]  /*3410*/  BRA.DIV UR4, `(.L_x_457) ;  /* 0x0000024204d87947 */ /* 0x000fea000b800000 */
[----:B------:R1:W2:Y:S04]  /*3420*/  SHFL.IDX PT, R83, R117, RZ, 0x181f ;  /* 0x00181fff75537589 */ /* 0x0002a800000e0000 */
[----:B------:R1:W3:Y:S02]  /*3430*/  SHFL.IDX PT, R82, R118, RZ, 0x181f ;  /* 0x00181fff76527589 */ /* 0x0002e400000e0000 */
.L_x_809:
[----:B------:R-:W-:Y:S04]  /*3440*/  BSSY B1, `(.L_x_458) ;  /* 0x00000ea000017945 */ /* 0x000fe80003800000 */
[----:B------:R-:W-:Y:S05]  /*3450*/  @P3 BRA `(.L_x_459) ;  /* 0x0000000c00a03947 */ /* 0x000fea0003800000 */
[----:B------:R-:W-:Y:S01]  /*3460*/  ISETP.NE.AND P3, PT, R3, RZ, PT ;  /* 0x000000ff0300720c */ /* 0x000fe20003f65270 */
[----:B------:R-:W-:-:S12]  /*3470*/  BSSY B2, `(.L_x_460) ;  /* 0x0000039000027945 */ /* 0x000fd80003800000 */
[----:B------:R-:W-:Y:S05]  /*3480*/  @!P3 BRA `(.L_x_461) ;  /* 0x0000000000dcb947 */ /* 0x000fea0003800000 */
[----:B------:R4:W0:Y:S01]  /*3490*/  LDS.128 R12, [R85+0x24400] ;  /* 0x02440000550c7984 */ /* 0x0008220000000c00 */
[C---:B---3--:R-:W-:Y:S01]  /*34a0*/  LEA R80, P3, R16.reuse, R82, 0x1 ;  /* 0x0000005210507211 */ /* 0x048fe200078608ff */
[----:B------:R-:W-:Y:S03]  /*34b0*/  BSSY B3, `(.L_x_462) ;  /* 0x0000032000037945 */ /* 0x000fe60003800000 */
[----:B--2---:R-:W-:Y:S02]  /*34c0*/  LEA.HI.X R81, R16, R83, R17, 0x1, P3 ;  /* 0x0000005310517211 */ /* 0x004fe400018f0c11 */
[----:B------:R-:W-:-:S13]  /*34d0*/  ISETP.GE.AND P3, PT, R214, R114, PT ;  /* 0x00000072d600720c */ /* 0x000fda0003f66270 */
[----:B----4-:R-:W-:Y:S05]  /*34e0*/  @P3 BRA `(.L_x_463) ;  /* 0x0000000000b83947 */ /* 0x010fea0003800000 */
[----:B------:R-:W-:Y:S01]  /*34f0*/  SHF.R.U64 R78, R78, 0x10, R79 ;  /* 0x000000104e4e7819 */ /* 0x000fe2000000124f */
[----:B0-----:R-:W-:Y:S01]  /*3500*/  IMAD.U32 R166, R15, 0x10000, RZ ;  /* 0x000100000fa67824 */ /* 0x001fe200078e00ff */
[----:B------:R-:W-:Y:S01]  /*3510*/  SHF.R.U64 R165, R76, 0x10, R77 ;  /* 0x000000104ca57819 */ /* 0x000fe2000000124d */
[----:B------:R-:W-:Y:S01]  /*3520*/  IMAD.U32 R76, R14, 0x10000, RZ ;  /* 0x000100000e4c7824 */ /* 0x000fe200078e00ff */
[----:B------:R-:W-:Y:S02]  /*3530*/  SHF.R.U32.HI R167, RZ, 0x10, R79 ;  /* 0x00000010ffa77819 */ /* 0x000fe4000001164f */
[----:B------:R-:W-:Y:S02]  /*3540*/  PRMT R79, R125, 0x5432, R78 ;  /* 0x000054327d4f7816 */ /* 0x000fe4000000004e */
[----:B------:R-:W-:Y:S02]  /*3550*/  PRMT R165, R170, 0x5410, R165 ;  /* 0x00005410aaa57816 */ /* 0x000fe400000000a5 */
[----:B------:R-:W-:-:S02]  /*3560*/  SHF.R.U32.HI R77, RZ, 0x10, R77 ;  /* 0x00000010ff4d7819 */ /* 0x000fc4000001164d */
[----:B------:R-:W-:Y:S02]  /*3570*/  PRMT R78, R168, 0x5410, R167 ;  /* 0x00005410a84e7816 */ /* 0x000fe400000000a7 */
[----:B------:R-:W-:Y:S02]  /*3580*/  LOP3.LUT R171, R13, 0xffff0000, RZ, 0xc0, !PT ;  /* 0xffff00000dab7812 */ /* 0x000fe400078ec0ff */
[----:B------:R-:W-:Y:S01]  /*3590*/  LOP3.LUT R168, R79, 0xffff0000, RZ, 0xc0, !PT ;  /* 0xffff00004fa87812 */ /* 0x000fe200078ec0ff */
[----:B------:R-:W-:Y:S01]  /*35a0*/  IMAD.U32 R167, R78, 0x10000, RZ ;  /* 0x000100004ea77824 */ /* 0x000fe200078e00ff */
[----:B------:R-:W-:Y:S01]  /*35b0*/  LOP3.LUT R170, R165, 0xffff0000, RZ, 0xc0, !PT ;  /* 0xffff0000a5aa7812 */ /* 0x000fe200078ec0ff */
[----:B------:R-:W-:Y:S01]  /*35c0*/  IMAD.U32 R79, R79, 0x10000, RZ ;  /* 0x000100004f4f7824 */ /* 0x000fe200078e00ff */
[----:B------:R-:W-:Y:S01]  /*35d0*/  PRMT R77, R169, 0x5410, R77 ;  /* 0x00005410a94d7816 */ /* 0x000fe2000000004d */
[C---:B------:R-:W-:Y:S01]  /*35e0*/  FMUL.FTZ R172, R171.reuse, R168 ;  /* 0x000000a8abac7220 */ /* 0x040fe20000410000 */
[----:B------:R-:W-:Y:S01]  /*35f0*/  LOP3.LUT R11, R14, 0xffff0000, RZ, 0xc0, !PT ;  /* 0xffff00000e0b7812 */ /* 0x000fe200078ec0ff */
[----:B------:R-:W-:Y:S01]  /*3600*/  FMUL.FTZ R171, R171, R170 ;  /* 0x000000aaabab7220 */ /* 0x000fe20000410000 */
[----:B------:R-:W-:Y:S01]  /*3610*/  LOP3.LUT R14, R15, 0xffff0000, RZ, 0xc0, !PT ;  /* 0xffff00000f0e7812 */ /* 0x000fe200078ec0ff */
[----:B------:R-:W-:Y:S01]  /*3620*/  IMAD.U32 R169, R77, 0x10000, RZ ;  /* 0x000100004da97824 */ /* 0x000fe200078e00ff */
[----:B------:R-:W-:Y:S01]  /*3630*/  SHF.L.U32 R15, R13, 0x10, RZ ;  /* 0x000000100d0f7819 */ /* 0x000fe200000006ff */
[----:B------:R-:W-:Y:S01]  /*3640*/  FMUL.FTZ R173, R11, R167 ;  /* 0x000000a70bad7220 */ /* 0x000fe20000410000 */
[----:B------:R-:W-:-:S02]  /*3650*/  IMAD.U32 R13, R12, 0x10000, RZ ;  /* 0x000100000c0d7824 */ /* 0x000fc400078e00ff */
[-C--:B------:R-:W-:Y:S01]  /*3660*/  FMUL.FTZ R11, R11, R169.reuse ;  /* 0x000000a90b0b7220 */ /* 0x080fe20000410000 */
[----:B------:R-:W-:Y:S01]  /*3670*/  LOP3.LUT R77, R77, 0xffff0000, RZ, 0xc0, !PT ;  /* 0xffff00004d4d7812 */ /* 0x000fe200078ec0ff */
[C---:B------:R-:W-:Y:S01]  /*3680*/  FFMA.FTZ R172, R15.reuse, R170, -R172 ;  /* 0x000000aa0fac7223 */ /* 0x040fe200000108ac */
[----:B------:R-:W-:Y:S01]  /*3690*/  FFMA.FTZ R171, R15, R168, R171 ;  /* 0x000000a80fab7223 */ /* 0x000fe200000100ab */
[----:B------:R-:W-:Y:S01]  /*36a0*/  LOP3.LUT R15, R78, 0xffff0000, RZ, 0xc0, !PT ;  /* 0xffff00004e0f7812 */ /* 0x000fe200078ec0ff */
[----:B------:R-:W-:Y:S01]  /*36b0*/  FFMA.FTZ R173, R76, R169, -R173 ;  /* 0x000000a94cad7223 */ /* 0x000fe200000108ad */
[----:B------:R-:W-:Y:S01]  /*36c0*/  LOP3.LUT R12, R12, 0xffff0000, RZ, 0xc0, !PT ;  /* 0xffff00000c0c7812 */ /* 0x000fe200078ec0ff */
[----:B------:R-:W-:Y:S02]  /*36d0*/  IMAD.U32 R165, R165, 0x10000, RZ ;  /* 0x00010000a5a57824 */ /* 0x000fe400078e00ff */
[----:B------:R-:W-:Y:S01]  /*36e0*/  FFMA.FTZ R76, R76, R167, R11 ;  /* 0x000000a74c4c7223 */ /* 0x000fe2000001000b */
[C---:B------:R-:W-:Y:S01]  /*36f0*/  FMUL.FTZ R11, R14.reuse, R15 ;  /* 0x0000000f0e0b7220 */ /* 0x040fe20000410000 */
[----:B------:R-:W-:Y:S01]  /*3700*/  FMUL.FTZ R78, R14, R77 ;  /* 0x0000004d0e4e7220 */ /* 0x000fe20000410000 */
[C---:B------:R-:W-:Y:S01]  /*3710*/  FMUL.FTZ R14, R12.reuse, R79 ;  /* 0x0000004f0c0e7220 */ /* 0x040fe20000410000 */
[----:B------:R-:W-:Y:S01]  /*3720*/  FMUL.FTZ R12, R12, R165 ;  /* 0x000000a50c0c7220 */ /* 0x000fe20000410000 */
[C---:B------:R-:W-:Y:S01]  /*3730*/  FFMA.FTZ R11, R166.reuse, R77, -R11 ;  /* 0x0000004da60b7223 */ /* 0x040fe2000001080b */
[----:B------:R-:W-:Y:S01]  /*3740*/  FFMA.FTZ R78, R166, R15, R78 ;  /* 0x0000000fa64e7223 */ /* 0x000fe2000001004e */
[C---:B------:R-:W-:Y:S01]  /*3750*/  FFMA.FTZ R14, R13.reuse, R165, -R14 ;  /* 0x000000a50d0e7223 */ /* 0x040fe2000001080e */
[----:B------:R-:W-:Y:S01]  /*3760*/  FFMA.FTZ R13, R13, R79, R12 ;  /* 0x0000004f0d0d7223 */ /* 0x000fe2000001000c */
[----:B------:R-:W-:-:S02]  /*3770*/  F2FP.BF16.F32.PACK_AB R171, R171, R172 ;  /* 0x000000acabab723e */ /* 0x000fc400000010ff */
[----:B------:R-:W-:Y:S02]  /*3780*/  F2FP.BF16.F32.PACK_AB R76, R76, R173 ;  /* 0x000000ad4c4c723e */ /* 0x000fe400000010ff */
[----:B------:R-:W-:Y:S01]  /*3790*/  F2FP.BF16.F32.PACK_AB R12, R13, R14 ;  /* 0x0000000e0d0c723e */ /* 0x000fe200000010ff */
[----:B------:R-:W-:Y:S01]  /*37a0*/  IMAD.MOV.U32 R13, RZ, RZ, R171 ;  /* 0x000000ffff0d7224 */ /* 0x000fe200078e00ab */
[----:B------:R-:W-:Y:S01]  /*37b0*/  F2FP.BF16.F32.PACK_AB R15, R78, R11 ;  /* 0x0000000b4e0f723e */ /* 0x000fe200000010ff */
[----:B------:R-:W-:-:S07]  /*37c0*/  IMAD.MOV.U32 R14, RZ, RZ, R76 ;  /* 0x000000ffff0e7224 */ /* 0x000fce00078e004c */
.L_x_463:
[----:B------:R-:W-:Y:S05]  /*37d0*/  BSYNC B3 ;  /* 0x0000000000037941 */ /* 0x000fea0003800000 */
.L_x_462:
[----:B------:R-:W-:Y:S02]  /*37e0*/  ULDC.64 UR4, c[0x0][0x208] ;  /* 0x0000820000047ab9 */ /* 0x000fe40000000a00 */
[----:B0-----:R4:W-:Y:S03]  /*37f0*/  ST.E.128 desc[UR4][R80.64], R12 ;  /* 0x0000000c50007985 */ /* 0x0019e6000c101d04 */
.L_x_461:
[----:B------:R-:W-:Y:S05]  /*3800*/  BSYNC B2 ;  /* 0x0000000000027941 */ /* 0x000fea0003800000 */
.L_x_460:
[----:B------:R-:W-:Y:S01]  /*3810*/  ISETP.NE.AND P3, PT, R21, RZ, PT ;  /* 0x000000ff1500720c */ /* 0x000fe20003f65270 */
[----:B------:R-:W-:-:S12]  /*3820*/  BSSY B2, `(.L_x_464) ;  /* 0x0000039000027945 */ /* 0x000fd80003800000 */
[----:B------:R-:W-:Y:S05]  /*3830*/  @!P3 BRA `(.L_x_465) ;  /* 0x0000000000dcb947 */ /* 0x000fea0003800000 */
[----:B----4-:R4:W0:Y:S01]  /*3840*/  LDS.128 R12, [R85+0x26c00] ;  /* 0x026c0000550c7984 */ /* 0x0108220000000c00 */
[C---:B---3--:R-:W-:Y:S01]  /*3850*/  LEA R76, P3, R23.reuse, R82, 0x1 ;  /* 0x00000052174c7211 */ /* 0x048fe200078608ff */
[----:B------:R-:W-:Y:S03]  /*3860*/  BSSY B3, `(.L_x_466) ;  /* 0x0000032000037945 */ /* 0x000fe60003800000 */
[----:B--2---:R-:W-:Y:S02]  /*3870*/  LEA.HI.X R77, R23, R83, R216, 0x1, P3 ;  /* 0x00000053174d7211 */ /* 0x004fe400018f0cd8 */
[----:B------:R-:W-:-:S13]  /*3880*/  ISETP.GE.AND P3, PT, R221, R114, PT ;  /* 0x00000072dd00720c */ /* 0x000fda0003f66270 */
[----:B----4-:R-:W-:Y:S05]  /*3890*/  @P3 BRA `(.L_x_467) ;  /* 0x0000000000b83947 */ /* 0x010fea0003800000 */
[--C-:B------:R-:W-:Y:S01]  /*38a0*/  SHF.R.U64 R74, R74, 0x10, R75.reuse ;  /* 0x000000104a4a7819 */ /* 0x100fe2000000124b */
[----:B0-----:R-:W-:Y:S01]  /*38b0*/  IMAD.U32 R79, R15, 0x10000, RZ ;  /* 0x000100000f4f7824 */ /* 0x001fe200078e00ff */
[----:B------:R-:W-:Y:S02]  /*38c0*/  SHF.R.U32.HI R165, RZ, 0x10, R75 ;  /* 0x00000010ffa57819 */ /* 0x000fe4000001164b */
[--C-:B------:R-:W-:Y:S01]  /*38d0*/  SHF.R.U64 R81, R72, 0x10, R73.reuse ;  /* 0x0000001048517819 */ /* 0x100fe20000001249 */
[----:B------:R-:W-:Y:S01]  /*38e0*/  IMAD.U32 R72, R14, 0x10000, RZ ;  /* 0x000100000e487824 */ /* 0x000fe200078e00ff */
[----:B------:R-:W-:Y:S02]  /*38f0*/  SHF.R.U32.HI R80, RZ, 0x10, R73 ;  /* 0x00000010ff507819 */ /* 0x000fe40000011649 */
[----:B------:R-:W-:Y:S02]  /*3900*/  PRMT R75, R124, 0x5432, R74 ;  /* 0x000054327c4b7816 */ /* 0x000fe4000000004a */
[----:B------:R-:W-:-:S02]  /*3910*/  PRMT R74, R182, 0x5410, R165 ;  /* 0x00005410b64a7816 */ /* 0x000fc400000000a5 */
[----:B------:R-:W-:Y:S02]  /*3920*/  PRMT R78, R122, 0x5432, R81 ;  /* 0x000054327a4e7816 */ /* 0x000fe40000000051 */
[----:B------:R-:W-:Y:S01]  /*3930*/  PRMT R73, R123, 0x5432, R80 ;  /* 0x000054327b497816 */ /* 0x000fe20000000050 */
[----:B------:R-:W-:Y:S01]  /*3940*/  IMAD.U32 R81, R74, 0x10000, RZ ;  /* 0x000100004a517824 */ /* 0x000fe200078e00ff */
[----:B------:R-:W-:Y:S02]  /*3950*/  LOP3.LUT R11, R14, 0xffff0000, RZ, 0xc0, !PT ;  /* 0xffff00000e0b7812 */ /* 0x000fe400078ec0ff */
[----:B------:R-:W-:Y:S01]  /*3960*/  LOP3.LUT R167, R13, 0xffff0000, RZ, 0xc0, !PT ;  /* 0xffff00000da77812 */ /* 0x000fe200078ec0ff */
[----:B------:R-:W-:Y:S01]  /*3970*/  IMAD.U32 R165, R73, 0x10000, RZ ;  /* 0x0001000049a57824 */ /* 0x000fe200078e00ff */
[----:B------:R-:W-:Y:S01]  /*3980*/  LOP3.LUT R80, R75, 0xffff0000, RZ, 0xc0, !PT ;  /* 0xffff00004b507812 */ /* 0x000fe200078ec0ff */
[C---:B------:R-:W-:Y:S01]  /*3990*/  FMUL.FTZ R169, R11.reuse, R81 ;  /* 0x000000510ba97220 */ /* 0x040fe20000410000 */
[----:B------:R-:W-:Y:S01]  /*39a0*/  LOP3.LUT R166, R78, 0xffff0000, RZ, 0xc0, !PT ;  /* 0xffff00004ea67812 */ /* 0x000fe200078ec0ff */
[----:B------:R-:W-:Y:S01]  /*39b0*/  FMUL.FTZ R11, R11, R165 ;  /* 0x000000a50b0b7220 */ /* 0x000fe20000410000 */
[----:B------:R-:W-:Y:S01]  /*39c0*/  LOP3.LUT R14, R15, 0xffff0000, RZ, 0xc0, !PT ;  /* 0xffff00000f0e7812 */ /* 0x000fe200078ec0ff */
[----:B------:R-:W-:-:S02]  /*39d0*/  IMAD.U32 R15, R13, 0x10000, RZ ;  /* 0x000100000d0f7824 */ /* 0x000fc400078e00ff */
[C---:B------:R-:W-:Y:S01]  /*39e0*/  FMUL.FTZ R168, R167.reuse, R80 ;  /* 0x00000050a7a87220 */ /* 0x040fe20000410000 */
[----:B------:R-:W-:Y:S02]  /*39f0*/  IMAD.U32 R13, R12, 0x10000, RZ ;  /* 0x000100000c0d7824 */ /* 0x000fe400078e00ff */
[----:B------:R-:W-:Y:S01]  /*3a00*/  FMUL.FTZ R167, R167, R166 ;  /* 0x000000a6a7a77220 */ /* 0x000fe20000410000 */
[----:B------:R-:W-:Y:S01]  /*3a10*/  LOP3.LUT R74, R74, 0xffff0000, RZ, 0xc0, !PT ;  /* 0xffff00004a4a7812 */ /* 0x000fe200078ec0ff */
[----:B------:R-:W-:Y:S01]  /*3a20*/  IMAD.U32 R75, R75, 0x10000, RZ ;  /* 0x000100004b4b7824 */ /* 0x000fe200078e00ff */
[----:B------:R-:W-:Y:S01]  /*3a30*/  LOP3.LUT R73, R73, 0xffff0000, RZ, 0xc0, !PT ;  /* 0xffff000049497812 */ /* 0x000fe200078ec0ff */
[----:B------:R-:W-:Y:S01]  /*3a40*/  FFMA.FTZ R169, R72, R165, -R169 ;  /* 0x000000a548a97223 */ /* 0x000fe200000108a9 */
[----:B------:R-:W-:Y:S01]  /*3a50*/  LOP3.LUT R12, R12, 0xffff0000, RZ, 0xc0, !PT ;  /* 0xffff00000c0c7812 */ /* 0x000fe200078ec0ff */
[----:B------:R-:W-:Y:S02]  /*3a60*/  IMAD.U32 R78, R78, 0x10000, RZ ;  /* 0x000100004e4e7824 */ /* 0x000fe400078e00ff */
[C---:B------:R-:W-:Y:S01]  /*3a70*/  FFMA.FTZ R167, R15.reuse, R80, R167 ;  /* 0x000000500fa77223 */ /* 0x040fe200000100a7 */
[----:B------:R-:W-:Y:S01]  /*3a80*/  FFMA.FTZ R72, R72, R81, R11 ;  /* 0x0000005148487223 */ /* 0x000fe2000001000b */
[C---:B------:R-:W-:Y:S01]  /*3a90*/  FMUL.FTZ R80, R14.reuse, R74 ;  /* 0x0000004a0e507220 */ /* 0x040fe20000410000 */
[----:B------:R-:W-:Y:S01]  /*3aa0*/  FMUL.FTZ R11, R14, R73 ;  /* 0x000000490e0b7220 */ /* 0x000fe20000410000 */
[C---:B------:R-:W-:Y:S01]  /*3ab0*/  FMUL.FTZ R14, R12.reuse, R75 ;  /* 0x0000004b0c0e7220 */ /* 0x040fe20000410000 */
[----:B------:R-:W-:Y:S01]  /*3ac0*/  FMUL.FTZ R12, R12, R78 ;  /* 0x0000004e0c0c7220 */ /* 0x000fe20000410000 */
[----:B------:R-:W-:Y:S01]  /*3ad0*/  FFMA.FTZ R168, R15, R166, -R168 ;  /* 0x000000a60fa87223 */ /* 0x000fe200000108a8 */
[----:B------:R-:W-:Y:S01]  /*3ae0*/  FFMA.FTZ R80, R79, R73, -R80 ;  /* 0x000000494f507223 */ /* 0x000fe20000010850 */
[C---:B------:R-:W-:Y:S01]  /*3af0*/  FFMA.FTZ R14, R13.reuse, R78, -R14 ;  /* 0x0000004e0d0e7223 */ /* 0x040fe2000001080e */
[----:B------:R-:W-:Y:S01]  /*3b00*/  FFMA.FTZ R13, R13, R75, R12 ;  /* 0x0000004b0d0d7223 */ /* 0x000fe2000001000c */
[----:B------:R-:W-:Y:S01]  /*3b10*/  FFMA.FTZ R11, R79, R74, R11 ;  /* 0x0000004a4f0b7223 */ /* 0x000fe2000001000b */
[----:B------:R-:W-:-:S02]  /*3b20*/  F2FP.BF16.F32.PACK_AB R72, R72, R169 ;  /* 0x000000a94848723e */ /* 0x000fc400000010ff */
[----:B------:R-:W-:Y:S02]  /*3b30*/  F2FP.BF16.F32.PACK_AB R167, R167, R168 ;  /* 0x000000a8a7a7723e */ /* 0x000fe400000010ff */
[----:B------:R-:W-:Y:S01]  /*3b40*/  F2FP.BF16.F32.PACK_AB R12, R13, R14 ;  /* 0x0000000e0d0c723e */ /* 0x000fe200000010ff */
[----:B------:R-:W-:Y:S01]  /*3b50*/  IMAD.MOV.U32 R14, RZ, RZ, R72 ;  /* 0x000000ffff0e7224 */ /* 0x000fe200078e0048 */
[----:B------:R-:W-:Y:S02]  /*3b60*/  F2FP.BF16.F32.PACK_AB R15, R11, R80 ;  /* 0x000000500b0f723e */ /* 0x000fe400000010ff */
[----:B------:R-:W-:-:S07]  /*3b70*/  MOV R13, R167 ;  /* 0x000000a7000d7202 */ /* 0x000fce0000000f00 */
.L_x_467:
[----:B------:R-:W-:Y:S05]  /*3b80*/  BSYNC B3 ;  /* 0x0000000000037941 */ /* 0x000fea0003800000 */
.L_x_466:
[----:B------:R-:W-:Y:S02]  /*3b90*/  ULDC.64 UR4, c[0x0][0x208] ;  /* 0x0000820000047ab9 */ /* 0x000fe40000000a00 */
[----:B0-----:R0:W-:Y:S03]  /*3ba0*/  ST.E.128 desc[UR4][R76.64], R12 ;  /* 0x0000000c4c007985 */ /* 0x0011e6000c101d04 */
.L_x_465:
[----:B------:R-:W-:Y:S05]  /*3bb0*/  BSYNC B2 ;  /* 0x0000000000027941 */ /* 0x000fea0003800000 */
.L_x_464:
[----:B------:R-:W-:Y:S01]  /*3bc0*/  ISETP.NE.AND P3, PT, R25, RZ, PT ;  /* 0x000000ff1900720c */ /* 0x000fe20003f65270 */
[----:B------:R-:W-:-:S12]  /*3bd0*/  BSSY B2, `(.L_x_468) ;  /* 0x0000038000027945 */ /* 0x000fd80003800000 */
[----:B------:R-:W-:Y:S05]  /*3be0*/  @!P3 BRA `(.L_x_469) ;  /* 0x0000000000d8b947 */ /* 0x000fea0003800000 */
[----:B0---4-:R0:W4:Y:S01]  /*3bf0*/  LDS.128 R12, [R85+0x29400] ;  /* 0x02940000550c7984 */ /* 0x0111220000000c00 */
[C---:B---3--:R-:W-:Y:S01]  /*3c00*/  LEA R72, P3, R18.reuse, R82, 0x1 ;  /* 0x0000005212487211 */ /* 0x048fe200078608ff */
[----:B------:R-:W-:Y:S03]  /*3c10*/  BSSY B3, `(.L_x_470) ;  /* 0x0000031000037945 */ /* 0x000fe60003800000 */
[----:B--2---:R-:W-:Y:S02]  /*3c20*/  LEA.HI.X R73, R18, R83, R218, 0x1, P3 ;  /* 0x0000005312497211 */ /* 0x004fe400018f0cda */
[----:B------:R-:W-:-:S13]  /*3c30*/  ISETP.GE.AND P3, PT, R220, R114, PT ;  /* 0x00000072dc00720c */ /* 0x000fda0003f66270 */
[----:B0-----:R-:W-:Y:S05]  /*3c40*/  @P3 BRA `(.L_x_471) ;  /* 0x0000000000b43947 */ /* 0x001fea0003800000 */
[----:B------:R-:W-:Y:S02]  /*3c50*/  SHF.R.U64 R74, R70, 0x10, R71 ;  /* 0x00000010464a7819 */ /* 0x000fe40000001247 */
[----:B------:R-:W-:Y:S01]  /*3c60*/  SHF.R.U64 R76, R68, 0x10, R69 ;  /* 0x00000010444c7819 */ /* 0x000fe20000001245 */
[----:B----4-:R-:W-:Y:S01]  /*3c70*/  IMAD.U32 R68, R14, 0x10000, RZ ;  /* 0x000100000e447824 */ /* 0x010fe200078e00ff */
[----:B------:R-:W-:Y:S01]  /*3c80*/  SHF.R.U32.HI R70, RZ, 0x10, R71 ;  /* 0x00000010ff467819 */ /* 0x000fe20000011647 */
[----:B------:R-:W-:Y:S01]  /*3c90*/  IMAD.U32 R71, R13, 0x10000, RZ ;  /* 0x000100000d477824 */ /* 0x000fe200078e00ff */
[----:B------:R-:W-:Y:S02]  /*3ca0*/  PRMT R179, R179, 0x5410, R74 ;  /* 0x00005410b3b37816 */ /* 0x000fe4000000004a */
[----:B------:R-:W-:Y:S02]  /*3cb0*/  PRMT R177, R177, 0x5410, R76 ;  /* 0x00005410b1b17816 */ /* 0x000fe4000000004c */
[----:B------:R-:W-:-:S02]  /*3cc0*/  SHF.R.U32.HI R69, RZ, 0x10, R69 ;  /* 0x00000010ff457819 */ /* 0x000fc40000011645 */
[----:B------:R-:W-:Y:S02]  /*3cd0*/  PRMT R181, R181, 0x5410, R70 ;  /* 0x00005410b5b57816 */ /* 0x000fe40000000046 */
[----:B------:R-:W-:Y:S01]  /*3ce0*/  LOP3.LUT R70, R13, 0xffff0000, RZ, 0xc0, !PT ;  /* 0xffff00000d467812 */ /* 0x000fe200078ec0ff */
[----:B------:R-:W-:Y:S01]  /*3cf0*/  IMAD.U32 R13, R12, 0x10000, RZ ;  /* 0x000100000c0d7824 */ /* 0x000fe200078e00ff */
[C---:B------:R-:W-:Y:S01]  /*3d00*/  LOP3.LUT R76, R179.reuse, 0xffff0000, RZ, 0xc0, !PT ;  /* 0xffff0000b34c7812 */ /* 0x040fe200078ec0ff */
[----:B------:R-:W-:Y:S01]  /*3d10*/  IMAD.U32 R179, R179, 0x10000, RZ ;  /* 0x00010000b3b37824 */ /* 0x000fe200078e00ff */
[C---:B------:R-:W-:Y:S01]  /*3d20*/  LOP3.LUT R74, R177.reuse, 0xffff0000, RZ, 0xc0, !PT ;  /* 0xffff0000b14a7812 */ /* 0x040fe200078ec0ff */
[----:B------:R-:W-:Y:S01]  /*3d30*/  IMAD.U32 R177, R177, 0x10000, RZ ;  /* 0x00010000b1b17824 */ /* 0x000fe200078e00ff */
[----:B------:R-:W-:Y:S01]  /*3d40*/  PRMT R178, R178, 0x5410, R69 ;  /* 0x00005410b2b27816 */ /* 0x000fe20000000045 */
[----:B------:R-:W-:Y:S01]  /*3d50*/  FMUL.FTZ R78, R70, R76 ;  /* 0x0000004c464e7220 */ /* 0x000fe20000410000 */
[----:B------:R-:W-:Y:S01]  /*3d60*/  LOP3.LUT R14, R14, 0xffff0000, RZ, 0xc0, !PT ;  /* 0xffff00000e0e7812 */ /* 0x000fe200078ec0ff */
[----:B------:R-:W-:Y:S01]  /*3d70*/  FMUL.FTZ R77, R70, R74 ;  /* 0x0000004a464d7220 */ /* 0x000fe20000410000 */
[----:B------:R-:W-:Y:S01]  /*3d80*/  IMAD.U32 R69, R181, 0x10000, RZ ;  /* 0x00010000b5457824 */ /* 0x000fe200078e00ff */
[----:B------:R-:W-:Y:S01]  /*3d90*/  LOP3.LUT R70, R12, 0xffff0000, RZ, 0xc0, !PT ;  /* 0xffff00000c467812 */ /* 0x000fe200078ec0ff */
[----:B------:R-:W-:-:S02]  /*3da0*/  IMAD.U32 R75, R178, 0x10000, RZ ;  /* 0x00010000b24b7824 */ /* 0x000fc400078e00ff */
[C---:B------:R-:W-:Y:S01]  /*3db0*/  FFMA.FTZ R12, R71.reuse, R74, -R78 ;  /* 0x0000004a470c7223 */ /* 0x040fe2000001084e */
[----:B------:R-:W-:Y:S01]  /*3dc0*/  FFMA.FTZ R71, R71, R76, R77 ;  /* 0x0000004c47477223 */ /* 0x000fe2000001004d */
[C---:B------:R-:W-:Y:S01]  /*3dd0*/  FMUL.FTZ R79, R14.reuse, R69 ;  /* 0x000000450e4f7220 */ /* 0x040fe20000410000 */
[-C--:B------:R-:W-:Y:S01]  /*3de0*/  FMUL.FTZ R77, R14, R75.reuse ;  /* 0x0000004b0e4d7220 */ /* 0x080fe20000410000 */
[C---:B------:R-:W-:Y:S01]  /*3df0*/  LOP3.LUT R11, R15.reuse, 0xffff0000, RZ, 0xc0, !PT ;  /* 0xffff00000f0b7812 */ /* 0x040fe200078ec0ff */
[----:B------:R-:W-:Y:S01]  /*3e00*/  IMAD.U32 R15, R15, 0x10000, RZ ;  /* 0x000100000f0f7824 */ /* 0x000fe200078e00ff */
[----:B------:R-:W-:Y:S01]  /*3e10*/  LOP3.LUT R14, R181, 0xffff0000, RZ, 0xc0, !PT ;  /* 0xffff0000b50e7812 */ /* 0x000fe200078ec0ff */
[----:B------:R-:W-:Y:S01]  /*3e20*/  FFMA.FTZ R75, R68, R75, -R79 ;  /* 0x0000004b444b7223 */ /* 0x000fe2000001084f */
[----:B------:R-:W-:Y:S01]  /*3e30*/  LOP3.LUT R178, R178, 0xffff0000, RZ, 0xc0, !PT ;  /* 0xffff0000b2b27812 */ /* 0x000fe200078ec0ff */
[----:B------:R-:W-:Y:S01]  /*3e40*/  FFMA.FTZ R74, R68, R69, R77 ;  /* 0x00000045444a7223 */ /* 0x000fe2000001004d */
[C---:B------:R-:W-:Y:S01]  /*3e50*/  FMUL.FTZ R68, R70.reuse, R179 ;  /* 0x000000b346447220 */ /* 0x040fe20000410000 */
[C---:B------:R-:W-:Y:S01]  /*3e60*/  FMUL.FTZ R76, R11.reuse, R14 ;  /* 0x0000000e0b4c7220 */ /* 0x040fe20000410000 */
[-C--:B------:R-:W-:Y:S01]  /*3e70*/  FMUL.FTZ R70, R70, R177.reuse ;  /* 0x000000b146467220 */ /* 0x080fe20000410000 */
[-C--:B------:R-:W-:Y:S01]  /*3e80*/  FMUL.FTZ R11, R11, R178.reuse ;  /* 0x000000b20b0b7220 */ /* 0x080fe20000410000 */
[----:B------:R-:W-:Y:S01]  /*3e90*/  FFMA.FTZ R68, R13, R177, -R68 ;  /* 0x000000b10d447223 */ /* 0x000fe20000010844 */
[----:B------:R-:W-:Y:S01]  /*3ea0*/  FFMA.FTZ R76, R15, R178, -R76 ;  /* 0x000000b20f4c7223 */ /* 0x000fe2000001084c */
[----:B------:R-:W-:Y:S01]  /*3eb0*/  FFMA.FTZ R13, R13, R179, R70 ;  /* 0x000000b30d0d7223 */ /* 0x000fe20000010046 */
[----:B------:R-:W-:Y:S01]  /*3ec0*/  FFMA.FTZ R11, R15, R14, R11 ;  /* 0x0000000e0f0b7223 */ /* 0x000fe2000001000b */
[----:B------:R-:W-:-:S02]  /*3ed0*/  F2FP.BF16.F32.PACK_AB R71, R71, R12 ;  /* 0x0000000c4747723e */ /* 0x000fc400000010ff */
[----:B------:R-:W-:Y:S02]  /*3ee0*/  F2FP.BF16.F32.PACK_AB R14, R74, R75 ;  /* 0x0000004b4a0e723e */ /* 0x000fe400000010ff */
[----:B------:R-:W-:Y:S01]  /*3ef0*/  F2FP.BF16.F32.PACK_AB R12, R13, R68 ;  /* 0x000000440d0c723e */ /* 0x000fe200000010ff */
[----:B------:R-:W-:Y:S01]  /*3f00*/  IMAD.MOV.U32 R13, RZ, RZ, R71 ;  /* 0x000000ffff0d7224 */ /* 0x000fe200078e0047 */
[----:B------:R-:W-:-:S07]  /*3f10*/  F2FP.BF16.F32.PACK_AB R15, R11, R76 ;  /* 0x0000004c0b0f723e */ /* 0x000fce00000010ff */
.L_x_471:
[----:B------:R-:W-:Y:S05]  /*3f20*/  BSYNC B3 ;  /* 0x0000000000037941 */ /* 0x000fea0003800000 */
.L_x_470:
[----:B------:R-:W-:Y:S02]  /*3f30*/  ULDC.64 UR4, c[0x0][0x208] ;  /* 0x0000820000047ab9 */ /* 0x000fe40000000a00 */
[----:B----4-:R0:W-:Y:S03]  /*3f40*/  ST.E.128 desc[UR4][R72.64], R12 ;  /* 0x0000000c48007985 */ /* 0x0101e6000c101d04 */
.L_x_469:
[----:B------:R-:W-:Y:S05]  /*3f50*/  BSYNC B2 ;  /* 0x0000000000027941 */ /* 0x000fea0003800000 */
.L_x_468:
[----:B------:R-:W-:-:S13]  /*3f60*/  ISETP.NE.AND P3, PT, R26, RZ, PT ;  /* 0x000000ff1a00720c */ /* 0x000fda0003f65270 */
        /* <DEDUP_REMOVED lines=8> */
[--C-:B------:R-:W-:Y:S01]  /*3ff0*/  SHF.R.U64 R71, R64, 0x10, R65.reuse ;  /* 0x0000001040477819 */ /* 0x100fe20000001241 */
[----:B----4-:R-:W-:Y:S01]  /*4000*/  IMAD.U32 R64, R14, 0x10000, RZ ;  /* 0x000100000e407824 */ /* 0x010fe200078e00ff */
[----:B------:R-:W-:Y:S02]  /*4010*/  SHF.R.U32.HI R65, RZ, 0x10, R65 ;  /* 0x00000010ff417819 */ /* 0x000fe40000011641 */
[----:B------:R-:W-:Y:S02]  /*4020*/  PRMT R175, R175, 0x5410, R70 ;  /* 0x00005410afaf7816 */ /* 0x000fe40000000046 */
[----:B------:R-:W-:Y:S02]  /*4030*/  PRMT R156, R156, 0x5410, R71 ;  /* 0x000054109c9c7816 */ /* 0x000fe40000000047 */
[----:B------:R-:W-:-:S02]  /*4040*/  SHF.R.U32.HI R67, RZ, 0x10, R67 ;  /* 0x00000010ff437819 */ /* 0x000fc40000011643 */
[----:B------:R-:W-:Y:S02]  /*4050*/  PRMT R174, R174, 0x5410, R65 ;  /* 0x00005410aeae7816 */ /* 0x000fe40000000041 */
[----:B------:R-:W-:Y:S02]  /*4060*/  LOP3.LUT R65, R13, 0xffff0000, RZ, 0xc0, !PT ;  /* 0xffff00000d417812 */ /* 0x000fe400078ec0ff */
[C---:B------:R-:W-:Y:S01]  /*4070*/  LOP3.LUT R72, R175.reuse, 0xffff0000, RZ, 0xc0, !PT ;  /* 0xffff0000af487812 */ /* 0x040fe200078ec0ff */
[----:B------:R-:W-:Y:S01]  /*4080*/  IMAD.U32 R175, R175, 0x10000, RZ ;  /* 0x00010000afaf7824 */ /* 0x000fe200078e00ff */
[----:B------:R-:W-:Y:S02]  /*4090*/  LOP3.LUT R70, R156, 0xffff0000, RZ, 0xc0, !PT ;  /* 0xffff00009c467812 */ /* 0x000fe400078ec0ff */
[----:B------:R-:W-:Y:S01]  /*40a0*/  PRMT R176, R176, 0x5410, R67 ;  /* 0x00005410b0b07816 */ /* 0x000fe20000000043 */
[----:B------:R-:W-:Y:S01]  /*40b0*/  FMUL.FTZ R74, R65, R72 ;  /* 0x00000048414a7220 */ /* 0x000fe20000410000 */
[----:B------:R-:W-:Y:S01]  /*40c0*/  LOP3.LUT R66, R14, 0xffff0000, RZ, 0xc0, !PT ;  /* 0xffff00000e427812 */ /* 0x000fe200078ec0ff */
[C---:B------:R-:W-:Y:S01]  /*40d0*/  IMAD.U32 R14, R15.reuse, 0x10000, RZ ;  /* 0x000100000f0e7824 */ /* 0x040fe200078e00ff */
[----:B------:R-:W-:Y:S01]  /*40e0*/  LOP3.LUT R11, R15, 0xffff0000, RZ, 0xc0, !PT ;  /* 0xffff00000f0b7812 */ /* 0x000fe200078ec0ff */
[----:B------:R-:W-:-:S02]  /*40f0*/  IMAD.U32 R15, R13, 0x10000, RZ ;  /* 0x000100000d0f7824 */ /* 0x000fc400078e00ff */
[-C--:B------:R-:W-:Y:S01]  /*4100*/  FMUL.FTZ R65, R65, R70.reuse ;  /* 0x0000004641417220 */ /* 0x080fe20000410000 */
[C---:B------:R-:W-:Y:S01]  /*4110*/  IMAD.U32 R71, R176.reuse, 0x10000, RZ ;  /* 0x00010000b0477824 */ /* 0x040fe200078e00ff */
[----:B------:R-:W-:Y:S01]  /*4120*/  LOP3.LUT R176, R176, 0xffff0000, RZ, 0xc0, !PT ;  /* 0xffff0000b0b07812 */ /* 0x000fe200078ec0ff */
[----:B------:R-:W-:Y:S02]  /*4130*/  IMAD.U32 R67, R174, 0x10000, RZ ;  /* 0x00010000ae437824 */ /* 0x000fe400078e00ff */
[C---:B------:R-:W-:Y:S01]  /*4140*/  FFMA.FTZ R74, R15.reuse, R70, -R74 ;  /* 0x000000460f4a7223 */ /* 0x040fe2000001084a */
[C---:B------:R-:W-:Y:S02]  /*4150*/  IMAD.U32 R13, R12.reuse, 0x10000, RZ ;  /* 0x000100000c0d7824 */ /* 0x040fe400078e00ff */
[----:B------:R-:W-:Y:S01]  /*4160*/  FFMA.FTZ R65, R15, R72, R65 ;  /* 0x000000480f417223 */ /* 0x000fe20000010041 */
[----:B------:R-:W-:Y:S01]  /*4170*/  LOP3.LUT R12, R12, 0xffff0000, RZ, 0xc0, !PT ;  /* 0xffff00000c0c7812 */ /* 0x000fe200078ec0ff */
[C---:B------:R-:W-:Y:S01]  /*4180*/  FMUL.FTZ R73, R66.reuse, R71 ;  /* 0x0000004742497220 */ /* 0x040fe20000410000 */
[----:B------:R-:W-:Y:S01]  /*4190*/  FMUL.FTZ R15, R66, R67 ;  /* 0x00000043420f7220 */ /* 0x000fe20000410000 */
[----:B------:R-:W-:-:S02]  /*41a0*/  LOP3.LUT R174, R174, 0xffff0000, RZ, 0xc0, !PT ;  /* 0xffff0000aeae7812 */ /* 0x000fc400078ec0ff */
[----:B------:R-:W-:Y:S01]  /*41b0*/  SHF.L.U32 R156, R156, 0x10, RZ ;  /* 0x000000109c9c7819 */ /* 0x000fe200000006ff */
[C---:B------:R-:W-:Y:S01]  /*41c0*/  FFMA.FTZ R73, R64.reuse, R67, -R73 ;  /* 0x0000004340497223 */ /* 0x040fe20000010849 */
[----:B------:R-:W-:Y:S01]  /*41d0*/  FFMA.FTZ R66, R64, R71, R15 ;  /* 0x0000004740427223 */ /* 0x000fe2000001000f */
[C---:B------:R-:W-:Y:S01]  /*41e0*/  FMUL.FTZ R15, R11.reuse, R176 ;  /* 0x000000b00b0f7220 */ /* 0x040fe20000410000 */
[CC--:B------:R-:W-:Y:S01]  /*41f0*/  FMUL.FTZ R64, R12.reuse, R175.reuse ;  /* 0x000000af0c407220 */ /* 0x0c0fe20000410000 */
[----:B------:R-:W-:Y:S01]  /*4200*/  FMUL.FTZ R11, R11, R174 ;  /* 0x000000ae0b0b7220 */ /* 0x000fe20000410000 */
[----:B------:R-:W-:Y:S01]  /*4210*/  FMUL.FTZ R12, R12, R156 ;  /* 0x0000009c0c0c7220 */ /* 0x000fe20000410000 */
[C---:B------:R-:W-:Y:S01]  /*4220*/  FFMA.FTZ R15, R14.reuse, R174, -R15 ;  /* 0x000000ae0e0f7223 */ /* 0x040fe2000001080f */
[C---:B------:R-:W-:Y:S01]  /*4230*/  FFMA.FTZ R64, R13.reuse, R156, -R64 ;  /* 0x0000009c0d407223 */ /* 0x040fe20000010840 */
[----:B------:R-:W-:Y:S01]  /*4240*/  FFMA.FTZ R14, R14, R176, R11 ;  /* 0x000000b00e0e7223 */ /* 0x000fe2000001000b */
[----:B------:R-:W-:Y:S01]  /*4250*/  FFMA.FTZ R13, R13, R175, R12 ;  /* 0x000000af0d0d7223 */ /* 0x000fe2000001000c */
[----:B------:R-:W-:-:S03]  /*4260*/  F2FP.BF16.F32.PACK_AB R65, R65, R74 ;  /* 0x0000004a4141723e */ /* 0x000fc600000010ff */
[----:B------:R-:W-:Y:S02]  /*4270*/  F2FP.BF16.F32.PACK_AB R15, R14, R15 ;  /* 0x0000000f0e0f723e */ /* 0x000fe400000010ff */
[----:B------:R-:W-:Y:S01]  /*4280*/  F2FP.BF16.F32.PACK_AB R12, R13, R64 ;  /* 0x000000400d0c723e */ /* 0x000fe200000010ff */
[----:B------:R-:W-:Y:S01]  /*4290*/  IMAD.MOV.U32 R13, RZ, RZ, R65 ;  /* 0x000000ffff0d7224 */ /* 0x000fe200078e0041 */
[----:B------:R-:W-:-:S07]  /*42a0*/  F2FP.BF16.F32.PACK_AB R14, R66, R73 ;  /* 0x00000049420e723e */ /* 0x000fce00000010ff */
.L_x_473:
[----:B------:R-:W-:Y:S05]  /*42b0*/  BSYNC B2 ;  /* 0x0000000000027941 */ /* 0x000fea0003800000 */
.L_x_472:
[----:B------:R-:W-:Y:S02]  /*42c0*/  ULDC.64 UR4, c[0x0][0x208] ;  /* 0x0000820000047ab9 */ /* 0x000fe40000000a00 */
[----:B----4-:R0:W-:Y:S03]  /*42d0*/  ST.E.128 desc[UR4][R68.64], R12 ;  /* 0x0000000c44007985 */ /* 0x0101e6000c101d04 */
.L_x_459:
[----:B------:R-:W-:Y:S05]  /*42e0*/  BSYNC B1 ;  /* 0x0000000000017941 */ /* 0x000fea0003800000 */
.L_x_458:
[----:B------:R-:W-:-:S03]  /*42f0*/  UMOV UR4, 0xffffffff ;  /* 0xffffffff00047882 */ /* 0x000fc60000000000 */
[----:B------:R-:W-:Y:S05]  /*4300*/  BRA.DIV UR4, `(.L_x_474) ;  /* 0x0000023604687947 */ /* 0x000fea000b800000 */
[----:B------:R0:W0:Y:S04]  /*4310*/  SHFL.IDX PT, R67, R117, 0x1, 0x181f ;  /* 0x00381f0075437f89 */ /* 0x00002800000e0000 */
[----:B------:R0:W0:Y:S02]  /*4320*/  SHFL.IDX PT, R66, R118, 0x1, 0x181f ;  /* 0x00381f0076427f89 */ /* 0x00002400000e0000 */
.L_x_813:
[----:B------:R-:W-:Y:S04]  /*4330*/  BSSY B1, `(.L_x_475) ;  /* 0x00000eb000017945 */ /* 0x000fe80003800000 */
[----:B------:R-:W-:Y:S05]  /*4340*/  @P4 BRA `(.L_x_476) ;  /* 0x0000000c00a44947 */ /* 0x000fea0003800000 */
[----:B------:R-:W-:Y:S01]  /*4350*/  ISETP.NE.AND P3, PT, R3, RZ, PT ;  /* 0x000000ff0300720c */ /* 0x000fe20003f65270 */
[----:B------:R-:W-:-:S12]  /*4360*/  BSSY B2, `(.L_x_477) ;  /* 0x0000038000027945 */ /* 0x000fd80003800000 */
[----:B------:R-:W-:Y:S05]  /*4370*/  @!P3 BRA `(.L_x_478) ;  /* 0x0000000000d8b947 */ /* 0x000fea0003800000 */
[----:B0---4-:R0:W4:Y:S01]  /*4380*/  LDS.128 R12, [R85+0x25400] ;  /* 0x02540000550c7984 */ /* 0x0111220000000c00 */
[----:B------:R-:W-:Y:S01]  /*4390*/  ISETP.GE.AND P4, PT, R214, R114, PT ;  /* 0x00000072d600720c */ /* 0x000fe20003f86270 */
[----:B------:R-:W-:Y:S01]  /*43a0*/  BSSY B3, `(.L_x_479) ;  /* 0x0000031000037945 */ /* 0x000fe20003800000 */
[----:B------:R-:W-:-:S04]  /*43b0*/  LEA R64, P3, R16, R66, 0x1 ;  /* 0x0000004210407211 */ /* 0x000fc800078608ff */
[----:B------:R-:W-:-:S07]  /*43c0*/  LEA.HI.X R65, R16, R67, R17, 0x1, P3 ;  /* 0x0000004310417211 */ /* 0x000fce00018f0c11 */
[----:B0-----:R-:W-:Y:S05]  /*43d0*/  @P4 BRA `(.L_x_480) ;  /* 0x0000000000b44947 */ /* 0x001fea0003800000 */
[----:B------:R-:W-:Y:S02]  /*43e0*/  SHF.R.U64 R68, R60, 0x10, R61 ;  /* 0x000000103c447819 */ /* 0x000fe4000000123d */
[----:B------:R-:W-:Y:S02]  /*43f0*/  SHF.R.U64 R60, R62, 0x10, R63 ;  /* 0x000000103e3c7819 */ /* 0x000fe4000000123f */
[----:B------:R-:W-:Y:S01]  /*4400*/  SHF.R.U32.HI R69, RZ, 0x10, R61 ;  /* 0x00000010ff457819 */ /* 0x000fe2000001163d */
[----:B----4-:R-:W-:Y:S01]  /*4410*/  IMAD.U32 R61, R14, 0x10000, RZ ;  /* 0x000100000e3d7824 */ /* 0x010fe200078e00ff */
[----:B------:R-:W-:Y:S02]  /*4420*/  SHF.R.U32.HI R63, RZ, 0x10, R63 ;  /* 0x00000010ff3f7819 */ /* 0x000fe4000001163f */
[----:B------:R-:W-:Y:S02]  /*4430*/  PRMT R163, R163, 0x5410, R60 ;  /* 0x00005410a3a37816 */ /* 0x000fe4000000003c */
[----:B------:R-:W-:-:S02]  /*4440*/  PRMT R161, R161, 0x5410, R68 ;  /* 0x00005410a1a17816 */ /* 0x000fc40000000044 */
[----:B------:R-:W-:Y:S02]  /*4450*/  PRMT R162, R162, 0x5410, R69 ;  /* 0x00005410a2a27816 */ /* 0x000fe40000000045 */
[----:B------:R-:W-:Y:S02]  /*4460*/  PRMT R164, R164, 0x5410, R63 ;  /* 0x00005410a4a47816 */ /* 0x000fe4000000003f */
[----:B------:R-:W-:Y:S01]  /*4470*/  LOP3.LUT R60, R13, 0xffff0000, RZ, 0xc0, !PT ;  /* 0xffff00000d3c7812 */ /* 0x000fe200078ec0ff */
[----:B------:R-:W-:Y:S01]  /*4480*/  IMAD.U32 R68, R162, 0x10000, RZ ;  /* 0x00010000a2447824 */ /* 0x000fe200078e00ff */
[----:B------:R-:W-:Y:S01]  /*4490*/  LOP3.LUT R69, R163, 0xffff0000, RZ, 0xc0, !PT ;  /* 0xffff0000a3457812 */ /* 0x000fe200078ec0ff */
[----:B------:R-:W-:Y:S01]  /*44a0*/  IMAD.U32 R70, R164, 0x10000, RZ ;  /* 0x00010000a4467824 */ /* 0x000fe200078e00ff */
[----:B------:R-:W-:Y:S01]  /*44b0*/  LOP3.LUT R63, R161, 0xffff0000, RZ, 0xc0, !PT ;  /* 0xffff0000a13f7812 */ /* 0x000fe200078ec0ff */
[----:B------:R-:W-:Y:S01]  /*44c0*/  IMAD.U32 R163, R163, 0x10000, RZ ;  /* 0x00010000a3a37824 */ /* 0x000fe200078e00ff */
[----:B------:R-:W-:Y:S01]  /*44d0*/  LOP3.LUT R62, R14, 0xffff0000, RZ, 0xc0, !PT ;  /* 0xffff00000e3e7812 */ /* 0x000fe200078ec0ff */
[C---:B------:R-:W-:Y:S01]  /*44e0*/  IMAD.U32 R14, R15.reuse, 0x10000, RZ ;  /* 0x000100000f0e7824 */ /* 0x040fe200078e00ff */
[----:B------:R-:W-:Y:S01]  /*44f0*/  LOP3.LUT R11, R15, 0xffff0000, RZ, 0xc0, !PT ;  /* 0xffff00000f0b7812 */ /* 0x000fe200078ec0ff */
[----:B------:R-:W-:-:S02]  /*4500*/  IMAD.U32 R15, R13, 0x10000, RZ ;  /* 0x000100000d0f7824 */ /* 0x000fc400078e00ff */
[----:B------:R-:W-:Y:S01]  /*4510*/  FMUL.FTZ R72, R60, R69 ;  /* 0x000000453c487220 */ /* 0x000fe20000410000 */
[----:B------:R-:W-:Y:S02]  /*4520*/  IMAD.U32 R13, R12, 0x10000, RZ ;  /* 0x000100000c0d7824 */ /* 0x000fe400078e00ff */
[-C--:B------:R-:W-:Y:S01]  /*4530*/  FMUL.FTZ R60, R60, R63.reuse ;  /* 0x0000003f3c3c7220 */ /* 0x080fe20000410000 */
[----:B------:R-:W-:Y:S01]  /*4540*/  LOP3.LUT R12, R12, 0xffff0000, RZ, 0xc0, !PT ;  /* 0xffff00000c0c7812 */ /* 0x000fe200078ec0ff */
[----:B------:R-:W-:Y:S01]  /*4550*/  IMAD.U32 R161, R161, 0x10000, RZ ;  /* 0x00010000a1a17824 */ /* 0x000fe200078e00ff */
[----:B------:R-:W-:Y:S01]  /*4560*/  LOP3.LUT R164, R164, 0xffff0000, RZ, 0xc0, !PT ;  /* 0xffff0000a4a47812 */ /* 0x000fe200078ec0ff */
[C---:B------:R-:W-:Y:S01]  /*4570*/  FFMA.FTZ R72, R15.reuse, R63, -R72 ;  /* 0x0000003f0f487223 */ /* 0x040fe20000010848 */
[----:B------:R-:W-:Y:S01]  /*4580*/  LOP3.LUT R162, R162, 0xffff0000, RZ, 0xc0, !PT ;  /* 0xffff0000a2a27812 */ /* 0x000fe200078ec0ff */
[----:B------:R-:W-:Y:S01]  /*4590*/  FFMA.FTZ R15, R15, R69, R60 ;  /* 0x000000450f0f7223 */ /* 0x000fe2000001003c */
[----:B------:R-:W-:Y:S01]  /*45a0*/  FMUL.FTZ R60, R12, R163 ;  /* 0x000000a30c3c7220 */ /* 0x000fe20000410000 */
[C---:B------:R-:W-:Y:S01]  /*45b0*/  FMUL.FTZ R63, R11.reuse, R164 ;  /* 0x000000a40b3f7220 */ /* 0x040fe20000410000 */
[----:B------:R-:W-:Y:S01]  /*45c0*/  FMUL.FTZ R74, R62, R70 ;  /* 0x000000463e4a7220 */ /* 0x000fe20000410000 */
[----:B------:R-:W-:Y:S01]  /*45d0*/  FMUL.FTZ R11, R11, R162 ;  /* 0x000000a20b0b7220 */ /* 0x000fe20000410000 */
[-C--:B------:R-:W-:Y:S01]  /*45e0*/  FMUL.FTZ R12, R12, R161.reuse ;  /* 0x000000a10c0c7220 */ /* 0x080fe20000410000 */
[----:B------:R-:W-:Y:S01]  /*45f0*/  FMUL.FTZ R62, R62, R68 ;  /* 0x000000443e3e7220 */ /* 0x000fe20000410000 */
[C---:B------:R-:W-:Y:S01]  /*4600*/  FFMA.FTZ R63, R14.reuse, R162, -R63 ;  /* 0x000000a20e3f7223 */ /* 0x040fe2000001083f */
[----:B------:R-:W-:Y:S01]  /*4610*/  FFMA.FTZ R60, R13, R161, -R60 ;  /* 0x000000a10d3c7223 */ /* 0x000fe2000001083c */
[----:B------:R-:W-:Y:S01]  /*4620*/  FFMA.FTZ R74, R61, R68, -R74 ;  /* 0x000000443d4a7223 */ /* 0x000fe2000001084a */
[----:B------:R-:W-:Y:S01]  /*4630*/  FFMA.FTZ R14, R14, R164, R11 ;  /* 0x000000a40e0e7223 */ /* 0x000fe2000001000b */
[----:B------:R-:W-:Y:S01]  /*4640*/  FFMA.FTZ R13, R13, R163, R12 ;  /* 0x000000a30d0d7223 */ /* 0x000fe2000001000c */
[----:B------:R-:W-:Y:S01]  /*4650*/  FFMA.FTZ R61, R61, R70, R62 ;  /* 0x000000463d3d7223 */ /* 0x000fe2000001003e */
[----:B------:R-:W-:-:S02]  /*4660*/  F2FP.BF16.F32.PACK_AB R72, R15, R72 ;  /* 0x000000480f48723e */ /* 0x000fc400000010ff */
[----:B------:R-:W-:Y:S02]  /*4670*/  F2FP.BF16.F32.PACK_AB R15, R14, R63 ;  /* 0x0000003f0e0f723e */ /* 0x000fe400000010ff */
[----:B------:R-:W-:Y:S01]  /*4680*/  F2FP.BF16.F32.PACK_AB R12, R13, R60 ;  /* 0x0000003c0d0c723e */ /* 0x000fe200000010ff */
[----:B------:R-:W-:Y:S01]  /*4690*/  IMAD.MOV.U32 R13, RZ, RZ, R72 ;  /* 0x000000ffff0d7224 */ /* 0x000fe200078e0048 */
[----:B------:R-:W-:-:S07]  /*46a0*/  F2FP.BF16.F32.PACK_AB R14, R61, R74 ;  /* 0x0000004a3d0e723e */ /* 0x000fce00000010ff */
.L_x_480:
[----:B------:R-:W-:Y:S05]  /*46b0*/  BSYNC B3 ;  /* 0x0000000000037941 */ /* 0x000fea0003800000 */
.L_x_479:
[----:B------:R-:W-:Y:S02]  /*46c0*/  ULDC.64 UR4, c[0x0][0x208] ;  /* 0x0000820000047ab9 */ /* 0x000fe40000000a00 */
[----:B----4-:R0:W-:Y:S03]  /*46d0*/  ST.E.128 desc[UR4][R64.64], R12 ;  /* 0x0000000c40007985 */ /* 0x0101e6000c101d04 */
.L_x_478:
[----:B------:R-:W-:Y:S05]  /*46e0*/  BSYNC B2 ;  /* 0x0000000000027941 */ /* 0x000fea0003800000 */
.L_x_477:
        /* <DEDUP_REMOVED lines=9> */
[----:B------:R-:W-:Y:S01]  /*4780*/  SHF.R.U64 R64, R56, 0x10, R57 ;  /* 0x0000001038407819 */ /* 0x000fe20000001239 */
[----:B----4-:R-:W-:Y:S01]  /*4790*/  IMAD.U32 R56, R14, 0x10000, RZ ;  /* 0x000100000e387824 */ /* 0x010fe200078e00ff */
[--C-:B------:R-:W-:Y:S02]  /*47a0*/  SHF.R.U64 R62, R58, 0x10, R59.reuse ;  /* 0x000000103a3e7819 */ /* 0x100fe4000000123b */
[----:B------:R-:W-:Y:S02]  /*47b0*/  SHF.R.U32.HI R59, RZ, 0x10, R59 ;  /* 0x00000010ff3b7819 */ /* 0x000fe4000001163b */
[----:B------:R-:W-:Y:S02]  /*47c0*/  SHF.R.U32.HI R11, RZ, 0x10, R57 ;  /* 0x00000010ff0b7819 */ /* 0x000fe40000011639 */
[----:B------:R-:W-:Y:S02]  /*47d0*/  PRMT R157, R157, 0x5410, R64 ;  /* 0x000054109d9d7816 */ /* 0x000fe40000000040 */
[----:B------:R-:W-:-:S02]  /*47e0*/  PRMT R159, R159, 0x5410, R62 ;  /* 0x000054109f9f7816 */ /* 0x000fc4000000003e */
[----:B------:R-:W-:Y:S02]  /*47f0*/  PRMT R160, R160, 0x5410, R59 ;  /* 0x00005410a0a07816 */ /* 0x000fe4000000003b */
[----:B------:R-:W-:Y:S01]  /*4800*/  LOP3.LUT R57, R14, 0xffff0000, RZ, 0xc0, !PT ;  /* 0xffff00000e397812 */ /* 0x000fe200078ec0ff */
[C---:B------:R-:W-:Y:S01]  /*4810*/  IMAD.U32 R14, R13.reuse, 0x10000, RZ ;  /* 0x000100000d0e7824 */ /* 0x040fe200078e00ff */
[----:B------:R-:W-:Y:S01]  /*4820*/  PRMT R158, R158, 0x5410, R11 ;  /* 0x000054109e9e7816 */ /* 0x000fe2000000000b */
[----:B------:R-:W-:Y:S01]  /*4830*/  IMAD.U32 R64, R160, 0x10000, RZ ;  /* 0x00010000a0407824 */ /* 0x000fe200078e00ff */
[----:B------:R-:W-:Y:S01]  /*4840*/  LOP3.LUT R13, R13, 0xffff0000, RZ, 0xc0, !PT ;  /* 0xffff00000d0d7812 */ /* 0x000fe200078ec0ff */
[----:B------:R-:W-:Y:S01]  /*4850*/  IMAD.U32 R11, R12, 0x10000, RZ ;  /* 0x000100000c0b7824 */ /* 0x000fe200078e00ff */
[----:B------:R-:W-:Y:S01]  /*4860*/  LOP3.LUT R63, R159, 0xffff0000, RZ, 0xc0, !PT ;  /* 0xffff00009f3f7812 */ /* 0x000fe200078ec0ff */
[----:B------:R-:W-:Y:S01]  /*4870*/  IMAD.U32 R62, R158, 0x10000, RZ ;  /* 0x000100009e3e7824 */ /* 0x000fe200078e00ff */
[C---:B------:R-:W-:Y:S01]  /*4880*/  LOP3.LUT R59, R157.reuse, 0xffff0000, RZ, 0xc0, !PT ;  /* 0xffff00009d3b7812 */ /* 0x040fe200078ec0ff */
[----:B------:R-:W-:Y:S01]  /*4890*/  IMAD.U32 R157, R157, 0x10000, RZ ;  /* 0x000100009d9d7824 */ /* 0x000fe200078e00ff */
[----:B------:R-:W-:Y:S01]  /*48a0*/  LOP3.LUT R12, R12, 0xffff0000, RZ, 0xc0, !PT ;  /* 0xffff00000c0c7812 */ /* 0x000fe200078ec0ff */
[----:B------:R-:W-:Y:S01]  /*48b0*/  FMUL.FTZ R65, R13, R63 ;  /* 0x0000003f0d417220 */ /* 0x000fe20000410000 */
[----:B------:R-:W-:Y:S01]  /*48c0*/  SHF.L.U32 R159, R159, 0x10, RZ ;  /* 0x000000109f9f7819 */ /* 0x000fe200000006ff */
[-C--:B------:R-:W-:Y:S01]  /*48d0*/  FMUL.FTZ R68, R13, R59.reuse ;  /* 0x0000003b0d447220 */ /* 0x080fe20000410000 */
[----:B------:R-:W-:Y:S01]  /*48e0*/  FMUL.FTZ R13, R57, R64 ;  /* 0x00000040390d7220 */ /* 0x000fe20000410000 */
[----:B------:R-:W-:Y:S01]  /*48f0*/  LOP3.LUT R58, R15, 0xffff0000, RZ, 0xc0, !PT ;  /* 0xffff00000f3a7812 */ /* 0x000fe200078ec0ff */
[-C--:B------:R-:W-:Y:S01]  /*4900*/  FMUL.FTZ R57, R57, R62.reuse ;  /* 0x0000003e39397220 */ /* 0x080fe20000410000 */
[----:B------:R-:W-:Y:S01]  /*4910*/  LOP3.LUT R160, R160, 0xffff0000, RZ, 0xc0, !PT ;  /* 0xffff0000a0a07812 */ /* 0x000fe200078ec0ff */
[----:B------:R-:W-:Y:S01]  /*4920*/  FFMA.FTZ R65, R14, R59, -R65 ;  /* 0x0000003b0e417223 */ /* 0x000fe20000010841 */
[----:B------:R-:W-:Y:S01]  /*4930*/  LOP3.LUT R158, R158, 0xffff0000, RZ, 0xc0, !PT ;  /* 0xffff00009e9e7812 */ /* 0x000fe200078ec0ff */
[----:B------:R-:W-:Y:S01]  /*4940*/  FFMA.FTZ R68, R14, R63, R68 ;  /* 0x0000003f0e447223 */ /* 0x000fe20000010044 */
[----:B------:R-:W-:Y:S01]  /*4950*/  FFMA.FTZ R13, R56, R62, -R13 ;  /* 0x0000003e380d7223 */ /* 0x000fe2000001080d */
[----:B------:R-:W-:Y:S01]  /*4960*/  FMUL.FTZ R14, R12, R159 ;  /* 0x0000009f0c0e7220 */ /* 0x000fe20000410000 */
[----:B------:R-:W-:Y:S01]  /*4970*/  FFMA.FTZ R56, R56, R64, R57 ;  /* 0x0000004038387223 */ /* 0x000fe20000010039 */
[----:B------:R-:W-:Y:S01]  /*4980*/  FMUL.FTZ R12, R12, R157 ;  /* 0x0000009d0c0c7220 */ /* 0x000fe20000410000 */
[----:B------:R-:W-:-:S02]  /*4990*/  IMAD.U32 R15, R15, 0x10000, RZ ;  /* 0x000100000f0f7824 */ /* 0x000fc400078e00ff */
[C---:B------:R-:W-:Y:S01]  /*49a0*/  FMUL.FTZ R62, R58.reuse, R160 ;  /* 0x000000a03a3e7220 */ /* 0x040fe20000410000 */
[-C--:B------:R-:W-:Y:S01]  /*49b0*/  FMUL.FTZ R57, R58, R158.reuse ;  /* 0x0000009e3a397220 */ /* 0x080fe20000410000 */
[C---:B------:R-:W-:Y:S01]  /*49c0*/  FFMA.FTZ R14, R11.reuse, R157, -R14 ;  /* 0x0000009d0b0e7223 */ /* 0x040fe2000001080e */
[----:B------:R-:W-:Y:S01]  /*49d0*/  FFMA.FTZ R11, R11, R159, R12 ;  /* 0x0000009f0b0b7223 */ /* 0x000fe2000001000c */
[C---:B------:R-:W-:Y:S01]  /*49e0*/  FFMA.FTZ R62, R15.reuse, R158, -R62 ;  /* 0x0000009e0f3e7223 */ /* 0x040fe2000001083e */
[----:B------:R-:W-:Y:S01]  /*49f0*/  FFMA.FTZ R57, R15, R160, R57 ;  /* 0x000000a00f397223 */ /* 0x000fe20000010039 */
[----:B------:R-:W-:Y:S02]  /*4a00*/  F2FP.BF16.F32.PACK_AB R65, R68, R65 ;  /* 0x000000414441723e */ /* 0x000fe400000010ff */
[----:B------:R-:W-:Y:S02]  /*4a10*/  F2FP.BF16.F32.PACK_AB R56, R56, R13 ;  /* 0x0000000d3838723e */ /* 0x000fe400000010ff */
[----:B------:R-:W-:Y:S01]  /*4a20*/  F2FP.BF16.F32.PACK_AB R12, R11, R14 ;  /* 0x0000000e0b0c723e */ /* 0x000fe200000010ff */
[----:B------:R-:W-:Y:S01]  /*4a30*/  IMAD.MOV.U32 R13, RZ, RZ, R65 ;  /* 0x000000ffff0d7224 */ /* 0x000fe200078e0041 */
[----:B------:R-:W-:Y:S01]  /*4a40*/  F2FP.BF16.F32.PACK_AB R15, R57, R62 ;  /* 0x0000003e390f723e */ /* 0x000fe200000010ff */
[----:B------:R-:W-:-:S07]  /*4a50*/  IMAD.MOV.U32 R14, RZ, RZ, R56 ;  /* 0x000000ffff0e7224 */ /* 0x000fce00078e0038 */
.L_x_484:
[----:B------:R-:W-:Y:S05]  /*4a60*/  BSYNC B3 ;  /* 0x0000000000037941 */ /* 0x000fea0003800000 */
.L_x_483:
[----:B------:R-:W-:Y:S02]  /*4a70*/  ULDC.64 UR4, c[0x0][0x208] ;  /* 0x0000820000047ab9 */ /* 0x000fe40000000a00 */
[----:B----4-:R0:W-:Y:S03]  /*4a80*/  ST.E.128 desc[UR4][R60.64], R12 ;  /* 0x0000000c3c007985 */ /* 0x0101e6000c101d04 */
.L_x_482:
[----:B------:R-:W-:Y:S05]  /*4a90*/  BSYNC B2 ;  /* 0x0000000000027941 */ /* 0x000fea0003800000 */
.L_x_481:
        /* <DEDUP_REMOVED lines=15> */
[----:B------:R-:W-:Y:S01]  /*4b90*/  PRMT R154, R154, 0x5410, R11 ;  /* 0x000054109a9a7816 */ /* 0x000fe2000000000b */
[----:B------:R-:W-:Y:S01]  /*4ba0*/  IMAD.U32 R11, R12, 0x10000, RZ ;  /* 0x000100000c0b7824 */ /* 0x000fe200078e00ff */
[----:B------:R-:W-:-:S02]  /*4bb0*/  PRMT R155, R155, 0x5410, R58 ;  /* 0x000054109b9b7816 */ /* 0x000fc4000000003a */
[----:B------:R-:W-:Y:S01]  /*4bc0*/  LOP3.LUT R53, R14, 0xffff0000, RZ, 0xc0, !PT ;  /* 0xffff00000e357812 */ /* 0x000fe200078ec0ff */
[----:B------:R-:W-:Y:S01]  /*4bd0*/  IMAD.U32 R14, R13, 0x10000, RZ ;  /* 0x000100000d0e7824 */ /* 0x000fe200078e00ff */
[----:B------:R-:W-:Y:S01]  /*4be0*/  PRMT R153, R153, 0x5410, R60 ;  /* 0x0000541099997816 */ /* 0x000fe2000000003c */
[----:B------:R-:W-:Y:S01]  /*4bf0*/  IMAD.U32 R60, R155, 0x10000, RZ ;  /* 0x000100009b3c7824 */ /* 0x000fe200078e00ff */
[----:B------:R-:W-:Y:S02]  /*4c00*/  LOP3.LUT R13, R13, 0xffff0000, RZ, 0xc0, !PT ;  /* 0xffff00000d0d7812 */ /* 0x000fe400078ec0ff */
[----:B------:R-:W-:Y:S01]  /*4c10*/  LOP3.LUT R59, R154, 0xffff0000, RZ, 0xc0, !PT ;  /* 0xffff00009a3b7812 */ /* 0x000fe200078ec0ff */
[----:B------:R-:W-:Y:S01]  /*4c20*/  IMAD.U32 R58, R153, 0x10000, RZ ;  /* 0x00010000993a7824 */ /* 0x000fe200078e00ff */
[----:B------:R-:W-:Y:S01]  /*4c30*/  LOP3.LUT R55, R152, 0xffff0000, RZ, 0xc0, !PT ;  /* 0xffff000098377812 */ /* 0x000fe200078ec0ff */
[----:B------:R-:W-:Y:S01]  /*4c40*/  IMAD.U32 R154, R154, 0x10000, RZ ;  /* 0x000100009a9a7824 */ /* 0x000fe200078e00ff */
[----:B------:R-:W-:Y:S01]  /*4c50*/  LOP3.LUT R54, R15, 0xffff0000, RZ, 0xc0, !PT ;  /* 0xffff00000f367812 */ /* 0x000fe200078ec0ff */
[C---:B------:R-:W-:Y:S01]  /*4c60*/  FMUL.FTZ R61, R13.reuse, R59 ;  /* 0x0000003b0d3d7220 */ /* 0x040fe20000410000 */
[----:B------:R-:W-:Y:S01]  /*4c70*/  LOP3.LUT R12, R12, 0xffff0000, RZ, 0xc0, !PT ;  /* 0xffff00000c0c7812 */ /* 0x000fe200078ec0ff */
[-C--:B------:R-:W-:Y:S01]  /*4c80*/  FMUL.FTZ R62, R13, R55.reuse ;  /* 0x000000370d3e7220 */ /* 0x080fe20000410000 */
[C---:B------:R-:W-:Y:S01]  /*4c90*/  FMUL.FTZ R13, R53.reuse, R60 ;  /* 0x0000003c350d7220 */ /* 0x040fe20000410000 */
[-C--:B------:R-:W-:Y:S01]  /*4ca0*/  FMUL.FTZ R53, R53, R58.reuse ;  /* 0x0000003a35357220 */ /* 0x080fe20000410000 */
[----:B------:R-:W-:Y:S01]  /*4cb0*/  LOP3.LUT R155, R155, 0xffff0000, RZ, 0xc0, !PT ;  /* 0xffff00009b9b7812 */ /* 0x000fe200078ec0ff */
[----:B------:R-:W-:Y:S01]  /*4cc0*/  IMAD.U32 R152, R152, 0x10000, RZ ;  /* 0x0001000098987824 */ /* 0x000fe200078e00ff */
[----:B------:R-:W-:Y:S01]  /*4cd0*/  LOP3.LUT R153, R153, 0xffff0000, RZ, 0xc0, !PT ;  /* 0xffff000099997812 */ /* 0x000fe200078ec0ff */
[C---:B------:R-:W-:Y:S01]  /*4ce0*/  FFMA.FTZ R61, R14.reuse, R55, -R61 ;  /* 0x000000370e3d7223 */ /* 0x040fe2000001083d */
[----:B------:R-:W-:Y:S01]  /*4cf0*/  FFMA.FTZ R62, R14, R59, R62 ;  /* 0x0000003b0e3e7223 */ /* 0x000fe2000001003e */
[C---:B------:R-:W-:Y:S01]  /*4d00*/  FFMA.FTZ R58, R52.reuse, R58, -R13 ;  /* 0x0000003a343a7223 */ /* 0x040fe2000001080d */
[----:B------:R-:W-:Y:S01]  /*4d10*/  FFMA.FTZ R53, R52, R60, R53 ;  /* 0x0000003c34357223 */ /* 0x000fe20000010035 */
[----:B------:R-:W-:-:S02]  /*4d20*/  IMAD.U32 R15, R15, 0x10000, RZ ;  /* 0x000100000f0f7824 */ /* 0x000fc400078e00ff */
[----:B------:R-:W-:Y:S01]  /*4d30*/  FMUL.FTZ R52, R54, R155 ;  /* 0x0000009b36347220 */ /* 0x000fe20000410000 */
[C---:B------:R-:W-:Y:S01]  /*4d40*/  FMUL.FTZ R14, R12.reuse, R154 ;  /* 0x0000009a0c0e7220 */ /* 0x040fe20000410000 */
[-C--:B------:R-:W-:Y:S01]  /*4d50*/  FMUL.FTZ R13, R12, R152.reuse ;  /* 0x000000980c0d7220 */ /* 0x080fe20000410000 */
[-C--:B------:R-:W-:Y:S01]  /*4d60*/  FMUL.FTZ R54, R54, R153.reuse ;  /* 0x0000009936367220 */ /* 0x080fe20000410000 */
[----:B------:R-:W-:Y:S01]  /*4d70*/  FFMA.FTZ R52, R15, R153, -R52 ;  /* 0x000000990f347223 */ /* 0x000fe20000010834 */
[C---:B------:R-:W-:Y:S01]  /*4d80*/  FFMA.FTZ R14, R11.reuse, R152, -R14 ;  /* 0x000000980b0e7223 */ /* 0x040fe2000001080e */
[----:B------:R-:W-:Y:S01]  /*4d90*/  FFMA.FTZ R13, R11, R154, R13 ;  /* 0x0000009a0b0d7223 */ /* 0x000fe2000001000d */
[----:B------:R-:W-:Y:S01]  /*4da0*/  FFMA.FTZ R15, R15, R155, R54 ;  /* 0x0000009b0f0f7223 */ /* 0x000fe20000010036 */
[----:B------:R-:W-:Y:S02]  /*4db0*/  F2FP.BF16.F32.PACK_AB R61, R62, R61 ;  /* 0x0000003d3e3d723e */ /* 0x000fe400000010ff */
[----:B------:R-:W-:-:S02]  /*4dc0*/  F2FP.BF16.F32.PACK_AB R58, R53, R58 ;  /* 0x0000003a353a723e */ /* 0x000fc400000010ff */
[----:B------:R-:W-:Y:S01]  /*4dd0*/  F2FP.BF16.F32.PACK_AB R12, R13, R14 ;  /* 0x0000000e0d0c723e */ /* 0x000fe200000010ff */
[----:B------:R-:W-:Y:S01]  /*4de0*/  IMAD.MOV.U32 R13, RZ, RZ, R61 ;  /* 0x000000ffff0d7224 */ /* 0x000fe200078e003d */
[----:B------:R-:W-:Y:S01]  /*4df0*/  F2FP.BF16.F32.PACK_AB R15, R15, R52 ;  /* 0x000000340f0f723e */ /* 0x000fe200000010ff */
[----:B------:R-:W-:-:S07]  /*4e00*/  IMAD.MOV.U32 R14, RZ, RZ, R58 ;  /* 0x000000ffff0e7224 */ /* 0x000fce00078e003a */
.L_x_488:
[----:B------:R-:W-:Y:S05]  /*4e10*/  BSYNC B3 ;  /* 0x0000000000037941 */ /* 0x000fea0003800000 */
.L_x_487:
[----:B------:R-:W-:Y:S02]  /*4e20*/  ULDC.64 UR4, c[0x0][0x208] ;  /* 0x0000820000047ab9 */ /* 0x000fe40000000a00 */
[----:B----4-:R0:W-:Y:S03]  /*4e30*/  ST.E.128 desc[UR4][R56.64], R12 ;  /* 0x0000000c38007985 */ /* 0x0101e6000c101d04 */
.L_x_486:
[----:B------:R-:W-:Y:S05]  /*4e40*/  BSYNC B2 ;  /* 0x0000000000027941 */ /* 0x000fea0003800000 */
.L_x_485:
[----:B------:R-:W-:-:S13]  /*4e50*/  ISETP.NE.AND P3, PT, R26, RZ, PT ;  /* 0x000000ff1a00720c */ /* 0x000fda0003f65270 */
        /* <DEDUP_REMOVED lines=19> */
[----:B------:R-:W-:Y:S02]  /*4f90*/  LOP3.LUT R13, R13, 0xffff0000, RZ, 0xc0, !PT ;  /* 0xffff00000d0d7812 */ /* 0x000fe400078ec0ff */
[----:B------:R-:W-:Y:S01]  /*4fa0*/  LOP3.LUT R55, R149, 0xffff0000, RZ, 0xc0, !PT ;  /* 0xffff000095377812 */ /* 0x000fe200078ec0ff */
[----:B------:R-:W-:Y:S01]  /*4fb0*/  IMAD.U32 R54, R150, 0x10000, RZ ;  /* 0x0001000096367824 */ /* 0x000fe200078e00ff */
[----:B------:R-:W-:Y:S01]  /*4fc0*/  LOP3.LUT R51, R151, 0xffff0000, RZ, 0xc0, !PT ;  /* 0xffff000097337812 */ /* 0x000fe200078ec0ff */
[----:B------:R-:W-:Y:S01]  /*4fd0*/  IMAD.U32 R149, R149, 0x10000, RZ ;  /* 0x0001000095957824 */ /* 0x000fe200078e00ff */
[C---:B------:R-:W-:Y:S01]  /*4fe0*/  SHF.L.U32 R11, R12.reuse, 0x10, RZ ;  /* 0x000000100c0b7819 */ /* 0x040fe200000006ff */
[C---:B------:R-:W-:Y:S01]  /*4ff0*/  FMUL.FTZ R57, R13.reuse, R55 ;  /* 0x000000370d397220 */ /* 0x040fe20000410000 */
[----:B------:R-:W-:Y:S01]  /*5000*/  LOP3.LUT R12, R12, 0xffff0000, RZ, 0xc0, !PT ;  /* 0xffff00000c0c7812 */ /* 0x000fe200078ec0ff */
[-C--:B------:R-:W-:Y:S01]  /*5010*/  FMUL.FTZ R58, R13, R51.reuse ;  /* 0x000000330d3a7220 */ /* 0x080fe20000410000 */
[----:B------:R-:W-:Y:S01]  /*5020*/  FMUL.FTZ R13, R49, R56 ;  /* 0x00000038310d7220 */ /* 0x000fe20000410000 */
[----:B------:R-:W-:Y:S01]  /*5030*/  LOP3.LUT R50, R15, 0xffff0000, RZ, 0xc0, !PT ;  /* 0xffff00000f327812 */ /* 0x000fe200078ec0ff */
[-C--:B------:R-:W-:Y:S01]  /*5040*/  FMUL.FTZ R49, R49, R54.reuse ;  /* 0x0000003631317220 */ /* 0x080fe20000410000 */
[----:B------:R-:W-:Y:S01]  /*5050*/  LOP3.LUT R148, R148, 0xffff0000, RZ, 0xc0, !PT ;  /* 0xffff000094947812 */ /* 0x000fe200078ec0ff */
[----:B------:R-:W-:Y:S01]  /*5060*/  IMAD.U32 R151, R151, 0x10000, RZ ;  /* 0x0001000097977824 */ /* 0x000fe200078e00ff */
[----:B------:R-:W-:Y:S01]  /*5070*/  LOP3.LUT R150, R150, 0xffff0000, RZ, 0xc0, !PT ;  /* 0xffff000096967812 */ /* 0x000fe200078ec0ff */
[C---:B------:R-:W-:Y:S01]  /*5080*/  FFMA.FTZ R57, R14.reuse, R51, -R57 ;  /* 0x000000330e397223 */ /* 0x040fe20000010839 */
        /* <DEDUP_REMOVED lines=18> */
.L_x_490:
[----:B------:R-:W-:Y:S05]  /*51b0*/  BSYNC B2 ;  /* 0x0000000000027941 */ /* 0x000fea0003800000 */
.L_x_489:
[----:B------:R-:W-:Y:S02]  /*51c0*/  ULDC.64 UR4, c[0x0][0x208] ;  /* 0x0000820000047ab9 */ /* 0x000fe40000000a00 */
[----:B----4-:R0:W-:Y:S03]  /*51d0*/  ST.E.128 desc[UR4][R52.64], R12 ;  /* 0x0000000c34007985 */ /* 0x0101e6000c101d04 */
.L_x_476:
[----:B------:R-:W-:Y:S05]  /*51e0*/  BSYNC B1 ;  /* 0x0000000000017941 */ /* 0x000fea0003800000 */
.L_x_475:
[----:B------:R-:W-:-:S03]  /*51f0*/  UMOV UR4, 0xffffffff ;  /* 0xffffffff00047882 */ /* 0x000fc60000000000 */
[----:B------:R-:W-:Y:S05]  /*5200*/  BRA.DIV UR4, `(.L_x_491) ;  /* 0x0000022604f47947 */ /* 0x000fea000b800000 */
[----:B01----:R-:W0:Y:S04]  /*5210*/  SHFL.IDX PT, R117, R117, 0x2, 0x181f ;  /* 0x00581f0075757f89 */ /* 0x003e2800000e0000 */
[----:B------:R-:W1:Y:S02]  /*5220*/  SHFL.IDX PT, R118, R118, 0x2, 0x181f ;  /* 0x00581f0076767f89 */ /* 0x000e6400000e0000 */
.L_x_817:
[----:B------:R-:W-:Y:S05]  /*5230*/  @P5 BRA `(.L_x_492) ;  /* 0x0000005400845947 */ /* 0x000fea0003800000 */
[----:B------:R-:W-:Y:S01]  /*5240*/  ISETP.NE.AND P3, PT, R3, RZ, PT ;  /* 0x000000ff0300720c */ /* 0x000fe20003f65270 */
[----:B------:R-:W-:-:S12]  /*5250*/  BSSY B1, `(.L_x_493) ;  /* 0x0000039000017945 */ /* 0x000fd80003800000 */
[----:B------:R-:W-:Y:S05]  /*5260*/  @!P3 BRA `(.L_x_494) ;  /* 0x0000000000dcb947 */ /* 0x000fea0003800000 */
[----:B----4-:R4:W2:Y:S01]  /*5270*/  LDS.128 R12, [R85+0x26400] ;  /* 0x02640000550c7984 */ /* 0x0108a20000000c00 */
[----:B------:R-:W-:Y:S01]  /*5280*/  ISETP.GE.AND P4, PT, R214, R114, PT ;  /* 0x00000072d600720c */ /* 0x000fe20003f86270 */
[----:B------:R-:W-:Y:S01]  /*5290*/  BSSY B2, `(.L_x_495) ;  /* 0x0000032000027945 */ /* 0x000fe20003800000 */
[----:B-1----:R-:W-:-:S04]  /*52a0*/  LEA R48, P3, R16, R118, 0x1 ;  /* 0x0000007610307211 */ /* 0x002fc800078608ff */
[----:B0-----:R-:W-:-:S07]  /*52b0*/  LEA.HI.X R49, R16, R117, R17, 0x1, P3 ;  /* 0x0000007510317211 */ /* 0x001fce00018f0c11 */
[----:B----4-:R-:W-:Y:S05]  /*52c0*/  @P4 BRA `(.L_x_496) ;  /* 0x0000000000b84947 */ /* 0x010fea0003800000 */
[----:B------:R-:W-:Y:S01]  /*52d0*/  SHF.R.U64 R51, R44, 0x10, R45 ;  /* 0x000000102c337819 */ /* 0x000fe2000000122d */
[----:B--2---:R-:W-:Y:S01]  /*52e0*/  IMAD.U32 R44, R14, 0x10000, RZ ;  /* 0x000100000e2c7824 */ /* 0x004fe200078e00ff */
        /* <DEDUP_REMOVED lines=44> */
.L_x_496:
[----:B------:R-:W-:Y:S05]  /*55b0*/  BSYNC B2 ;  /* 0x0000000000027941 */ /* 0x000fea0003800000 */
.L_x_495:
[----:B------:R-:W-:Y:S02]  /*55c0*/  ULDC.64 UR4, c[0x0][0x208] ;  /* 0x0000820000047ab9 */ /* 0x000fe40000000a00 */
[----:B--2---:R0:W-:Y:S03]  /*55d0*/  ST.E.128 desc[UR4][R48.64], R12 ;  /* 0x0000000c30007985 */ /* 0x0041e6000c101d04 */
.L_x_494:
[----:B------:R-:W-:Y:S05]  /*55e0*/  BSYNC B1 ;  /* 0x0000000000017941 */ /* 0x000fea0003800000 */
.L_x_493:
[----:B------:R-:W-:Y:S01]  /*55f0*/  ISETP.NE.AND P3, PT, R21, RZ, PT ;  /* 0x000000ff1500720c */ /* 0x000fe20003f65270 */
[----:B------:R-:W-:-:S12]  /*5600*/  BSSY B1, `(.L_x_497) ;  /* 0x0000039000017945 */ /* 0x000fd80003800000 */
[----:B------:R-:W-:Y:S05]  /*5610*/  @!P3 BRA `(.L_x_498) ;  /* 0x0000000000dcb947 */ /* 0x000fea0003800000 */
[----:B0---4-:R0:W4:Y:S01]  /*5620*/  LDS.128 R12, [R85+0x28c00] ;  /* 0x028c0000550c7984 */ /* 0x0111220000000c00 */
[----:B------:R-:W-:Y:S01]  /*5630*/  ISETP.GE.AND P4, PT, R221, R114, PT ;  /* 0x00000072dd00720c */ /* 0x000fe20003f86270 */
[----:B------:R-:W-:Y:S01]  /*5640*/  BSSY B2, `(.L_x_499) ;  /* 0x0000032000027945 */ /* 0x000fe20003800000 */
[----:B-1----:R-:W-:-:S04]  /*5650*/  LEA R44, P3, R23, R118, 0x1 ;  /* 0x00000076172c7211 */ /* 0x002fc800078608ff */
[----:B------:R-:W-:-:S07]  /*5660*/  LEA.HI.X R45, R23, R117, R216, 0x1, P3 ;  /* 0x00000075172d7211 */ /* 0x000fce00018f0cd8 */
[----:B0-----:R-:W-:Y:S05]  /*5670*/  @P4 BRA `(.L_x_500) ;  /* 0x0000000000b84947 */ /* 0x001fea0003800000 */
[----:B------:R-:W-:Y:S02]  /*5680*/  SHF.R.U64 R50, R40, 0x10, R41 ;  /* 0x0000001028327819 */ /* 0x000fe40000001229 */
[--C-:B------:R-:W-:Y:S02]  /*5690*/  SHF.R.U64 R48, R42, 0x10, R43.reuse ;  /* 0x000000102a307819 */ /* 0x100fe4000000122b */
[----:B------:R-:W-:Y:S02]  /*56a0*/  SHF.R.U32.HI R46, RZ, 0x10, R43 ;  /* 0x00000010ff2e7819 */ /* 0x000fe4000001162b */
[----:B------:R-:W-:Y:S02]  /*56b0*/  SHF.R.U32.HI R11, RZ, 0x10, R41 ;  /* 0x00000010ff0b7819 */ /* 0x000fe40000011629 */
[----:B------:R-:W-:Y:S02]  /*56c0*/  PRMT R143, R143, 0x5410, R50 ;  /* 0x000054108f8f7816 */ /* 0x000fe40000000032 */
[----:B------:R-:W-:-:S02]  /*56d0*/  PRMT R141, R141, 0x5410, R48 ;  /* 0x000054108d8d7816 */ /* 0x000fc40000000030 */
[----:B------:R-:W-:Y:S02]  /*56e0*/  PRMT R139, R139, 0x5410, R46 ;  /* 0x000054108b8b7816 */ /* 0x000fe4000000002e */
[C---:B----4-:R-:W-:Y:S02]  /*56f0*/  SHF.L.U32 R40, R14.reuse, 0x10, RZ ;  /* 0x000000100e287819 */ /* 0x050fe400000006ff */
[----:B------:R-:W-:Y:S01]  /*5700*/  LOP3.LUT R41, R14, 0xffff0000, RZ, 0xc0, !PT ;  /* 0xffff00000e297812 */ /* 0x000fe200078ec0ff */
[----:B------:R-:W-:Y:S01]  /*5710*/  IMAD.U32 R14, R13, 0x10000, RZ ;  /* 0x000100000d0e7824 */ /* 0x000fe200078e00ff */
[----:B------:R-:W-:Y:S01]  /*5720*/  PRMT R142, R142, 0x5410, R11 ;  /* 0x000054108e8e7816 */ /* 0x000fe2000000000b */
[----:B------:R-:W-:Y:S01]  /*5730*/  IMAD.U32 R48, R139, 0x10000, RZ ;  /* 0x000100008b307824 */ /* 0x000fe200078e00ff */
[----:B------:R-:W-:Y:S01]  /*5740*/  LOP3.LUT R13, R13, 0xffff0000, RZ, 0xc0, !PT ;  /* 0xffff00000d0d7812 */ /* 0x000fe200078ec0ff */
[----:B------:R-:W-:Y:S01]  /*5750*/  IMAD.U32 R11, R12, 0x10000, RZ ;  /* 0x000100000c0b7824 */ /* 0x000fe200078e00ff */
[----:B------:R-:W-:Y:S01]  /*5760*/  LOP3.LUT R47, R141, 0xffff0000, RZ, 0xc0, !PT ;  /* 0xffff00008d2f7812 */ /* 0x000fe200078ec0ff */
[----:B------:R-:W-:Y:S01]  /*5770*/  IMAD.U32 R46, R142, 0x10000, RZ ;  /* 0x000100008e2e7824 */ /* 0x000fe200078e00ff */
[----:B------:R-:W-:Y:S01]  /*5780*/  LOP3.LUT R43, R143, 0xffff0000, RZ, 0xc0, !PT ;  /* 0xffff00008f2b7812 */ /* 0x000fe200078ec0ff */
[----:B------:R-:W-:Y:S01]  /*5790*/  IMAD.U32 R141, R141, 0x10000, RZ ;  /* 0x000100008d8d7824 */ /* 0x000fe200078e00ff */
[----:B------:R-:W-:Y:S01]  /*57a0*/  LOP3.LUT R12, R12, 0xffff0000, RZ, 0xc0, !PT ;  /* 0xffff00000c0c7812 */ /* 0x000fe200078ec0ff */
[----:B------:R-:W-:Y:S01]  /*57b0*/  FMUL.FTZ R49, R13, R47 ;  /* 0x0000002f0d317220 */ /* 0x000fe20000410000 */
[----:B------:R-:W-:Y:S01]  /*57c0*/  LOP3.LUT R42, R15, 0xffff0000, RZ, 0xc0, !PT ;  /* 0xffff00000f2a7812 */ /* 0x000fe200078ec0ff */
[----:B------:R-:W-:Y:S01]  /*57d0*/  FMUL.FTZ R50, R13, R43 ;  /* 0x0000002b0d327220 */ /* 0x000fe20000410000 */
[----:B------:R-:W-:Y:S01]  /*57e0*/  FMUL.FTZ R13, R41, R48 ;  /* 0x00000030290d7220 */ /* 0x000fe20000410000 */
[----:B------:R-:W-:Y:S01]  /*57f0*/  LOP3.LUT R139, R139, 0xffff0000, RZ, 0xc0, !PT ;  /* 0xffff00008b8b7812 */ /* 0x000fe200078ec0ff */
[----:B------:R-:W-:Y:S01]  /*5800*/  FMUL.FTZ R41, R41, R46 ;  /* 0x0000002e29297220 */ /* 0x000fe20000410000 */
[----:B------:R-:W-:Y:S01]  /*5810*/  LOP3.LUT R142, R142, 0xffff0000, RZ, 0xc0, !PT ;  /* 0xffff00008e8e7812 */ /* 0x000fe200078ec0ff */
[----:B------:R-:W-:-:S02]  /*5820*/  IMAD.U32 R143, R143, 0x10000, RZ ;  /* 0x000100008f8f7824 */ /* 0x000fc400078e00ff */
[C---:B------:R-:W-:Y:S01]  /*5830*/  FFMA.FTZ R49, R14.reuse, R43, -R49 ;  /* 0x0000002b0e317223 */ /* 0x040fe20000010831 */
[----:B------:R-:W-:Y:S01]  /*5840*/  FFMA.FTZ R50, R14, R47, R50 ;  /* 0x0000002f0e327223 */ /* 0x000fe20000010032 */
[----:B------:R-:W-:Y:S01]  /*5850*/  FFMA.FTZ R13, R40, R46, -R13 ;  /* 0x0000002e280d7223 */ /* 0x000fe2000001080d */
[----:B------:R-:W-:Y:S01]  /*5860*/  FMUL.FTZ R14, R12, R141 ;  /* 0x0000008d0c0e7220 */ /* 0x000fe20000410000 */
[----:B------:R-:W-:Y:S02]  /*5870*/  IMAD.U32 R15, R15, 0x10000, RZ ;  /* 0x000100000f0f7824 */ /* 0x000fe400078e00ff */
[----:B------:R-:W-:Y:S01]  /*5880*/  FFMA.FTZ R40, R40, R48, R41 ;  /* 0x0000003028287223 */ /* 0x000fe20000010029 */
[----:B------:R-:W-:Y:S01]  /*5890*/  FMUL.FTZ R46, R42, R139 ;  /* 0x0000008b2a2e7220 */ /* 0x000fe20000410000 */
        /* <DEDUP_REMOVED lines=10> */
[----:B------:R-:W-:Y:S01]  /*5940*/  F2FP.BF16.F32.PACK_AB R15, R15, R46 ;  /* 0x0000002e0f0f723e */ /* 0x000fe200000010ff */
[----:B------:R-:W-:-:S07]  /*5950*/  IMAD.MOV.U32 R14, RZ, RZ, R40 ;  /* 0x000000ffff0e7224 */ /* 0x000fce00078e0028 */
.L_x_500:
[----:B------:R-:W-:Y:S05]  /*5960*/  BSYNC B2 ;  /* 0x0000000000027941 */ /* 0x000fea0003800000 */
.L_x_499:
[----:B------:R-:W-:Y:S02]  /*5970*/  ULDC.64 UR4, c[0x0][0x208] ;  /* 0x0000820000047ab9 */ /* 0x000fe40000000a00 */
[----:B----4-:R0:W-:Y:S03]  /*5980*/  ST.E.128 desc[UR4][R44.64], R12 ;  /* 0x0000000c2c007985 */ /* 0x0101e6000c101d04 */
.L_x_498:
[----:B------:R-:W-:Y:S05]  /*5990*/  BSYNC B1 ;  /* 0x0000000000017941 */ /* 0x000fea0003800000 */
.L_x_497:
        /* <DEDUP_REMOVED lines=9> */
[----:B------:R-:W-:Y:S01]  /*5a30*/  SHF.R.U64 R46, R36, 0x10, R37 ;  /* 0x00000010242e7819 */ /* 0x000fe20000001225 */
[----:B----4-:R-:W-:Y:S01]  /*5a40*/  IMAD.U32 R36, R14, 0x10000, RZ ;  /* 0x000100000e247824 */ /* 0x010fe200078e00ff */
[--C-:B------:R-:W-:Y:S01]  /*5a50*/  SHF.R.U64 R42, R38, 0x10, R39.reuse ;  /* 0x00000010262a7819 */ /* 0x100fe20000001227 */
[----:B------:R-:W-:Y:S01]  /*5a60*/  IMAD.U32 R11, R12, 0x10000, RZ ;  /* 0x000100000c0b7824 */ /* 0x000fe200078e00ff */
[----:B------:R-:W-:Y:S02]  /*5a70*/  SHF.R.U32.HI R39, RZ, 0x10, R39 ;  /* 0x00000010ff277819 */ /* 0x000fe40000011627 */
[----:B------:R-:W-:Y:S02]  /*5a80*/  SHF.R.U32.HI R44, RZ, 0x10, R37 ;  /* 0x00000010ff2c7819 */ /* 0x000fe40000011625 */
[----:B------:R-:W-:Y:S02]  /*5a90*/  PRMT R137, R137, 0x5410, R46 ;  /* 0x0000541089897816 */ /* 0x000fe4000000002e */
[----:B------:R-:W-:-:S02]  /*5aa0*/  PRMT R127, R127, 0x5410, R42 ;  /* 0x000054107f7f7816 */ /* 0x000fc4000000002a */
[----:B------:R-:W-:Y:S02]  /*5ab0*/  PRMT R126, R126, 0x5410, R39 ;  /* 0x000054107e7e7816 */ /* 0x000fe40000000027 */
        /* <DEDUP_REMOVED lines=17> */
[C---:B------:R-:W-:Y:S01]  /*5bd0*/  FFMA.FTZ R45, R14.reuse, R39, -R45 ;  /* 0x000000270e2d7223 */ /* 0x040fe2000001082d */
[----:B------:R-:W-:Y:S01]  /*5be0*/  LOP3.LUT R135, R135, 0xffff0000, RZ, 0xc0, !PT ;  /* 0xffff000087877812 */ /* 0x000fe200078ec0ff */
[----:B------:R-:W-:Y:S01]  /*5bf0*/  FFMA.FTZ R46, R14, R43, R46 ;  /* 0x0000002b0e2e7223 */ /* 0x000fe2000001002e */
[----:B------:R-:W-:Y:S01]  /*5c00*/  FFMA.FTZ R13, R36, R42, -R13 ;  /* 0x0000002a240d7223 */ /* 0x000fe2000001080d */
[----:B------:R-:W-:Y:S01]  /*5c10*/  FMUL.FTZ R14, R12, R127 ;  /* 0x0000007f0c0e7220 */ /* 0x000fe20000410000 */
[----:B------:R-:W-:Y:S01]  /*5c20*/  FFMA.FTZ R36, R36, R44, R37 ;  /* 0x0000002c24247223 */ /* 0x000fe20000010025 */
[----:B------:R-:W-:Y:S01]  /*5c30*/  FMUL.FTZ R12, R12, R137 ;  /* 0x000000890c0c7220 */ /* 0x000fe20000410000 */
[----:B------:R-:W-:-:S02]  /*5c40*/  IMAD.U32 R15, R15, 0x10000, RZ ;  /* 0x000100000f0f7824 */ /* 0x000fc400078e00ff */
[CC--:B------:R-:W-:Y:S01]  /*5c50*/  FMUL.FTZ R42, R38.reuse, R126.reuse ;  /* 0x0000007e262a7220 */ /* 0x0c0fe20000410000 */
[----:B------:R-:W-:Y:S01]  /*5c60*/  FMUL.FTZ R37, R38, R135 ;  /* 0x0000008726257220 */ /* 0x000fe20000410000 */
        /* <DEDUP_REMOVED lines=10> */
.L_x_504:
[----:B------:R-:W-:Y:S05]  /*5d10*/  BSYNC B2 ;  /* 0x0000000000027941 */ /* 0x000fea0003800000 */
.L_x_503:
[----:B------:R-:W-:Y:S02]  /*5d20*/  ULDC.64 UR4, c[0x0][0x208] ;  /* 0x0000820000047ab9 */ /* 0x000fe40000000a00 */
[----:B----4-:R0:W-:Y:S03]  /*5d30*/  ST.E.128 desc[UR4][R40.64], R12 ;  /* 0x0000000c28007985 */ /* 0x0101e6000c101d04 */
.L_x_502:
[----:B------:R-:W-:Y:S05]  /*5d40*/  BSYNC B1 ;  /* 0x0000000000017941 */ /* 0x000fea0003800000 */
.L_x_501:
[----:B------:R-:W-:-:S13]  /*5d50*/  ISETP.NE.AND P3, PT, R26, RZ, PT ;  /* 0x000000ff1a00720c */ /* 0x000fda0003f65270 */
        /* <DEDUP_REMOVED lines=53> */
.L_x_506:
[----:B------:R-:W-:Y:S05]  /*60b0*/  BSYNC B1 ;  /* 0x0000000000017941 */ /* 0x000fea0003800000 */
.L_x_505:
[----:B------:R-:W-:Y:S02]  /*60c0*/  ULDC.64 UR4, c[0x0][0x208] ;  /* 0x0000820000047ab9 */ /* 0x000fe40000000a00 */
[----:B----4-:R0:W-:Y:S01]  /*60d0*/  ST.E.128 desc[UR4][R36.64], R12 ;  /* 0x0000000c24007985 */ /* 0x0101e2000c101d04 */
[----:B------:R-:W-:Y:S05]  /*60e0*/  BRA `(.L_x_492) ;  /* 0x0000004400d87947 */ /* 0x000fea0003800000 */
.L_x_447:
        /* <DEDUP_REMOVED lines=15> */
[----:B------:R-:W-:Y:S01]  /*61e0*/  IADD3 R32, P5, R94, R12, RZ ;  /* 0x0000000c5e207210 */ /* 0x000fe20007fbe0ff */
[----:B------:R-:W-:Y:S01]  /*61f0*/  ULDC.64 UR6, c[0x0][0x400] ;  /* 0x0001000000067ab9 */ /* 0x000fe20000000a00 */
[----:B------:R-:W-:Y:S01]  /*6200*/  LEA R48, P4, R34, UR4, 0x1 ;  /* 0x0000000422307c11 */ /* 0x000fe2000f8808ff */
[----:B------:R-:W-:Y:S01]  /*6210*/  IMAD.X R35, R11, 0x1, R5, P0 ;  /* 0x000000010b237824 */ /* 0x000fe200000e0605 */
[----:B------:R-:W-:Y:S01]  /*6220*/  LEA R52, P0, R32, UR6, 0x1 ;  /* 0x0000000620347c11 */ /* 0x000fe2000f8008ff */
[----:B------:R-:W-:Y:S01]  /*6230*/  IMAD.X R33, R80, 0x1, R7, P5 ;  /* 0x0000000150217824 */ /* 0x000fe200028e0607 */
[----:B------:R-:W-:Y:S02]  /*6240*/  ISETP.GE.AND P5, PT, R213, R114, PT ;  /* 0x00000072d500720c */ /* 0x000fe40003fa6270 */
[----:B------:R-:W-:-:S02]  /*6250*/  CS2R R38, SRZ ;  /* 0x0000000000267805 */ /* 0x000fc4000001ff00 */
[----:B------:R-:W-:Y:S02]  /*6260*/  LEA.HI.X R49, R34, UR5, R35, 0x1, P4 ;  /* 0x0000000522317c11 */ /* 0x000fe4000a0f0c23 */
[----:B------:R-:W-:Y:S02]  /*6270*/  CS2R R36, SRZ ;  /* 0x0000000000247805 */ /* 0x000fe4000001ff00 */
[----:B------:R-:W-:Y:S02]  /*6280*/  ISETP.GE.AND P4, PT, R16, R114, PT ;  /* 0x000000721000720c */ /* 0x000fe40003f86270 */
[----:B------:R-:W-:Y:S02]  /*6290*/  CS2R R34, SRZ ;  /* 0x0000000000227805 */ /* 0x000fe4000001ff00 */
[----:B------:R-:W-:Y:S02]  /*62a0*/  LEA.HI.X R53, R32, UR7, R33, 0x1, P0 ;  /* 0x0000000720357c11 */ /* 0x000fe400080f0c21 */
[----:B------:R-:W-:-:S02]  /*62b0*/  CS2R R32, SRZ ;  /* 0x0000000000207805 */ /* 0x000fc4000001ff00 */
[----:B------:R-:W-:Y:S02]  /*62c0*/  CS2R R46, SRZ ;  /* 0x00000000002e7805 */ /* 0x000fe4000001ff00 */
[----:B------:R-:W-:Y:S02]  /*62d0*/  CS2R R44, SRZ ;  /* 0x00000000002c7805 */ /* 0x000fe4000001ff00 */
[----:B------:R-:W-:Y:S02]  /*62e0*/  CS2R R42, SRZ ;  /* 0x00000000002a7805 */ /* 0x000fe4000001ff00 */
[----:B------:R-:W-:Y:S01]  /*62f0*/  CS2R R40, SRZ ;  /* 0x0000000000287805 */ /* 0x000fe2000001ff00 */
[----:B------:R-:W-:Y:S02]  /*6300*/  ULDC.64 UR8, c[0x0][0x208] ;  /* 0x0000820000087ab9 */ /* 0x000fe40000000a00 */
[----:B------:R0:W5:Y:S04]  /*6310*/  @!P5 LDG.E.128 R32, desc[UR8][R48.64+0x80] ;  /* 0x000080083020d981 */ /* 0x000168000c1e1d00 */
[----:B------:R0:W5:Y:S04]  /*6320*/  @!P4 LDG.E.128 R36, desc[UR8][R48.64] ;  /* 0x000000083024c981 */ /* 0x000168000c1e1d00 */
[----:B------:R0:W5:Y:S04]  /*6330*/  @!P4 LDG.E.128 R44, desc[UR8][R52.64] ;  /* 0x00000008342cc981 */ /* 0x000168000c1e1d00 */
[----:B------:R0:W5:Y:S02]  /*6340*/  @!P5 LDG.E.128 R40, desc[UR8][R52.64+0x80] ;  /* 0x000080083428d981 */ /* 0x000164000c1e1d00 */
.L_x_508:
[----:B------:R-:W-:Y:S05]  /*6350*/  BSYNC B1 ;  /* 0x0000000000017941 */ /* 0x000fea0003800000 */
.L_x_507:
        /* <DEDUP_REMOVED lines=50> */
[----:B------:R-:W-:Y:S02]  /*6680*/  CS2R R60, SRZ ;  /* 0x00000000003c7805 */ /* 0x000fe4000001ff00 */
[----:B------:R-:W-:Y:S02]  /*6690*/  CS2R R58, SRZ ;  /* 0x00000000003a7805 */ /* 0x000fe4000001ff00 */
[----:B------:R-:W-:Y:S02]  /*66a0*/  IADD3.X R49, R7, R80, R106, P0, P5 ;  /* 0x0000005007317210 */ /* 0x000fe400007ea46a */
[----:B------:R-:W-:Y:S02]  /*66b0*/  CS2R R56, SRZ ;  /* 0x0000000000387805 */ /* 0x000fe4000001ff00 */
[----:B------:R-:W-:Y:S01]  /*66c0*/  LEA R64, P5, R50, UR4, 0x1 ;  /* 0x0000000432407c11 */ /* 0x000fe2000f8a08ff */
[----:B------:R-:W-:Y:S01]  /*66d0*/  ULDC.64 UR8, c[0x0][0x208] ;  /* 0x0000820000087ab9 */ /* 0x000fe20000000a00 */
[----:B------:R-:W-:-:S02]  /*66e0*/  LEA R66, P0, R48, UR6, 0x1 ;  /* 0x0000000630427c11 */ /* 0x000fc4000f8008ff */
[----:B------:R-:W-:Y:S02]  /*66f0*/  LEA.HI.X R65, R50, UR5, R51, 0x1, P5 ;  /* 0x0000000532417c11 */ /* 0x000fe4000a8f0c33 */
[----:B------:R-:W-:Y:S02]  /*6700*/  CS2R R50, SRZ ;  /* 0x0000000000327805 */ /* 0x000fe4000001ff00 */
[----:B------:R-:W-:Y:S02]  /*6710*/  LEA.HI.X R67, R48, UR7, R49, 0x1, P0 ;  /* 0x0000000730437c11 */ /* 0x000fe400080f0c31 */
[----:B------:R-:W-:Y:S02]  /*6720*/  CS2R R48, SRZ ;  /* 0x0000000000307805 */ /* 0x000fe4000001ff00 */
[-C--:B------:R-:W-:Y:S02]  /*6730*/  ISETP.GE.AND P5, PT, R16, R114.reuse, PT ;  /* 0x000000721000720c */ /* 0x080fe40003fa6270 */
[----:B------:R-:W-:-:S11]  /*6740*/  ISETP.GE.AND P0, PT, R213, R114, PT ;  /* 0x00000072d500720c */ /* 0x000fd60003f06270 */
[----:B------:R0:W5:Y:S04]  /*6750*/  @!P5 LDG.E.128 R52, desc[UR8][R64.64] ;  /* 0x000000084034d981 */ /* 0x000168000c1e1d00 */
[----:B------:R0:W5:Y:S04]  /*6760*/  @!P0 LDG.E.128 R48, desc[UR8][R64.64+0x80] ;  /* 0x0000800840308981 */ /* 0x000168000c1e1d00 */
[----:B------:R0:W5:Y:S04]  /*6770*/  @!P5 LDG.E.128 R60, desc[UR8][R66.64] ;  /* 0x00000008423cd981 */ /* 0x000168000c1e1d00 */
[----:B------:R0:W5:Y:S02]  /*6780*/  @!P0 LDG.E.128 R56, desc[UR8][R66.64+0x80] ;  /* 0x0000800842388981 */ /* 0x000164000c1e1d00 */
.L_x_510:
[----:B------:R-:W-:Y:S05]  /*6790*/  BSYNC B1 ;  /* 0x0000000000017941 */ /* 0x000fea0003800000 */
.L_x_509:
        /* <DEDUP_REMOVED lines=16> */
[----:B------:R-:W-:Y:S01]  /*68a0*/  ULDC.64 UR8, c[0x0][0x208] ;  /* 0x0000820000087ab9 */ /* 0x000fe20000000a00 */
[----:B------:R-:W-:Y:S02]  /*68b0*/  IADD3.X R13, R5, R108, R11, P0, P6 ;  /* 0x0000006c050d7210 */ /* 0x000fe400007ec40b */
[----:B------:R-:W-:-:S04]  /*68c0*/  IADD3 R11, P0, P6, R94, R111, R12 ;  /* 0x0000006f5e0b7210 */ /* 0x000fc80007e1e00c */
[----:B------:R-:W-:Y:S02]  /*68d0*/  IADD3.X R80, R7, R110, R80, P0, P6 ;  /* 0x0000006e07507210 */ /* 0x000fe400007ec450 */
[----:B------:R-:W-:-:S04]  /*68e0*/  LEA R12, P0, R14, UR4, 0x1 ;  /* 0x000000040e0c7c11 */ /* 0x000fc8000f8008ff */
[----:B------:R-:W-:Y:S02]  /*68f0*/  LEA.HI.X R13, R14, UR5, R13, 0x1, P0 ;  /* 0x000000050e0d7c11 */ /* 0x000fe400080f0c0d */
[----:B------:R-:W-:-:S04]  /*6900*/  LEA R14, P0, R11, UR6, 0x1 ;  /* 0x000000060b0e7c11 */ /* 0x000fc8000f8008ff */
[----:B------:R-:W-:Y:S02]  /*6910*/  LEA.HI.X R15, R11, UR7, R80, 0x1, P0 ;  /* 0x000000070b0f7c11 */ /* 0x000fe400080f0c50 */
[----:B------:R-:W-:Y:S02]  /*6920*/  ISETP.GE.AND P0, PT, R16, R114, PT ;  /* 0x000000721000720c */ /* 0x000fe40003f06270 */
[----:B------:R-:W-:Y:S02]  /*6930*/  CS2R R66, SRZ ;  /* 0x0000000000427805 */ /* 0x000fe4000001ff00 */
[----:B------:R-:W-:Y:S02]  /*6940*/  CS2R R64, SRZ ;  /* 0x0000000000407805 */ /* 0x000fe4000001ff00 */
[----:B------:R-:W-:Y:S02]  /*6950*/  CS2R R74, SRZ ;  /* 0x00000000004a7805 */ /* 0x000fe4000001ff00 */
[----:B------:R-:W-:-:S05]  /*6960*/  CS2R R72, SRZ ;  /* 0x0000000000487805 */ /* 0x000fca000001ff00 */
[----:B------:R0:W5:Y:S04]  /*6970*/  @!P0 LDG.E.128 R68, desc[UR8][R12.64] ;  /* 0x000000080c448981 */ /* 0x000168000c1e1d00 */
[----:B------:R0:W5:Y:S01]  /*6980*/  @!P0 LDG.E.128 R76, desc[UR8][R14.64] ;  /* 0x000000080e4c8981 */ /* 0x000162000c1e1d00 */
[----:B------:R-:W-:-:S13]  /*6990*/  ISETP.GE.AND P0, PT, R213, R114, PT ;  /* 0x00000072d500720c */ /* 0x000fda0003f06270 */
[----:B------:R0:W5:Y:S04]  /*69a0*/  @!P0 LDG.E.128 R64, desc[UR8][R12.64+0x80] ;  /* 0x000080080c408981 */ /* 0x000168000c1e1d00 */
[----:B------:R0:W5:Y:S02]  /*69b0*/  @!P0 LDG.E.128 R72, desc[UR8][R14.64+0x80] ;  /* 0x000080080e488981 */ /* 0x000164000c1e1d00 */
.L_x_512:
[----:B------:R-:W-:Y:S05]  /*69c0*/  BSYNC B1 ;  /* 0x0000000000017941 */ /* 0x000fea0003800000 */
.L_x_511:
        /* <DEDUP_REMOVED lines=68> */
.L_x_513:
[----:B------:R-:W-:Y:S01]  /*6e10*/  IMAD R89, R212, 0x8, R22 ;  /* 0x00000008d4597824 */ /* 0x000fe200078e0216 */
[----:B------:R-:W-:Y:S01]  /*6e20*/  SHF.L.U32 R90, R224, 0x1f, RZ ;  /* 0x0000001fe05a7819 */ /* 0x000fe200000006ff */
[----:B------:R-:W0:Y:S01]  /*6e30*/  LDC R135, c[0x0][0x2f4] ;  /* 0x0000bd00ff877b82 */ /* 0x000e220000000800 */
[----:B------:R-:W-:Y:S02]  /*6e40*/  BSSY B1, `(.L_x_514) ;  /* 0x0000003000017945 */ /* 0x000fe40003800000 */
[----:B------:R-:W1:Y:S02]  /*6e50*/  SYNCS.PHASECHK.TRANS64.TRYWAIT P6, [R89+URZ+0x38890], R90 ;  /* 0x0388905a590075a7 */ /* 0x000e6400080c017f */
[----:B-1----:R-:W-:Y:S05]  /*6e60*/  @!P6 BRA `(.L_x_515) ;  /* 0x0000020c0028e947 */ /* 0x002fea0003800000 */
.L_x_818:
[----:B------:R-:W-:Y:S05]  /*6e70*/  BSYNC B1 ;  /* 0x0000000000017941 */ /* 0x000fea0003800000 */
.L_x_514:
[----:B------:R-:W-:Y:S01]  /*6e80*/  UMOV UR4, 0xffffffff ;  /* 0xffffffff00047882 */ /* 0x000fe20000000000 */
[----:B0-----:R-:W-:Y:S02]  /*6e90*/  IMAD.IADD R137, R135, 0x1, -R115 ;  /* 0x0000000187897824 */ /* 0x001fe400078e0a73 */
[----:B------:R-:W-:Y:S05]  /*6ea0*/  BRA.DIV UR4, `(.L_x_516) ;  /* 0x0000020e042c7947 */ /* 0x000fea000b800000 */
[----:B------:R0:W2:Y:S04]  /*6eb0*/  SHFL.IDX PT, R123, R117, RZ, 0x181f ;  /* 0x00181fff757b7589 */ /* 0x0000a800000e0000 */
[----:B------:R0:W3:Y:S02]  /*6ec0*/  SHFL.IDX PT, R122, R118, RZ, 0x181f ;  /* 0x00181fff767a7589 */ /* 0x0000e400000e0000 */
.L_x_822:
[----:B------:R-:W-:Y:S04]  /*6ed0*/  BSSY B1, `(.L_x_517) ;  /* 0x00000ff000017945 */ /* 0x000fe80003800000 */
[----:B------:R-:W-:Y:S05]  /*6ee0*/  @P3 BRA `(.L_x_518) ;  /* 0x0000000c00f43947 */ /* 0x000fea0003800000 */
[----:B------:R-:W-:Y:S01]  /*6ef0*/  ISETP.NE.AND P3, PT, R3, RZ, PT ;  /* 0x000000ff0300720c */ /* 0x000fe20003f65270 */
[----:B------:R-:W-:-:S12]  /*6f00*/  BSSY B2, `(.L_x_519) ;  /* 0x000007d000027945 */ /* 0x000fd80003800000 */
[----:B------:R-:W-:Y:S05]  /*6f10*/  @!P3 BRA `(.L_x_520) ;  /* 0x0000000400ecb947 */ /* 0x000fea0003800000 */
[----:B------:R-:W-:Y:S01]  /*6f20*/  SEL R11, R115, R137, !P2 ;  /* 0x00000089730b7207 */ /* 0x000fe20005000000 */
[----:B------:R-:W-:Y:S01]  /*6f30*/  BSSY B3, `(.L_x_521) ;  /* 0x0000076000037945 */ /* 0x000fe20003800000 */
[----:B------:R-:W-:Y:S02]  /*6f40*/  SHF.R.U32.HI R13, RZ, 0x3, R225 ;  /* 0x00000003ff0d7819 */ /* 0x000fe400000116e1 */
[----:B------:R-:W-:Y:S02]  /*6f50*/  SHF.R.S32.HI R12, RZ, 0x1f, R11 ;  /* 0x0000001fff0c7819 */ /* 0x000fe4000001140b */
[----:B---3--:R-:W-:Y:S02]  /*6f60*/  LEA R124, P3, R9, R122, 0x1 ;  /* 0x0000007a097c7211 */ /* 0x008fe400078608ff */
[----:B------:R-:W-:Y:S02]  /*6f70*/  LEA.HI R11, R12, R11, RZ, 0x4 ;  /* 0x0000000b0c0b7211 */ /* 0x000fe400078f20ff */
[----:B------:R-:W-:-:S02]  /*6f80*/  ISETP.GE.AND P6, PT, R16, R114, PT ;  /* 0x000000721000720c */ /* 0x000fc40003fc6270 */
[----:B------:R-:W-:Y:S02]  /*6f90*/  LEA.HI.SX32 R126, R11, R8, 0x1c ;  /* 0x000000080b7e7211 */ /* 0x000fe400078fe2ff */
[----:B--2---:R-:W-:Y:S02]  /*6fa0*/  LEA.HI.X R125, R9, R123, R27, 0x1, P3 ;  /* 0x0000007b097d7211 */ /* 0x004fe400018f0c1b */
[----:B------:R-:W-:-:S04]  /*6fb0*/  SHF.R.S32.HI R11, RZ, 0x1f, R126 ;  /* 0x0000001fff0b7819 */ /* 0x000fc8000001147e */
[----:B------:R-:W-:Y:S01]  /*6fc0*/  LEA.HI R12, R11, R126, RZ, 0x3 ;  /* 0x0000007e0b0c7211 */ /* 0x000fe200078f18ff */
[----:B------:R-:W-:-:S03]  /*6fd0*/  IMAD.SHL.U32 R126, R126, 0x8, RZ ;  /* 0x000000087e7e7824 */ /* 0x000fc600078e00ff */
[----:B------:R-:W-:Y:S02]  /*6fe0*/  SHF.R.S32.HI R12, RZ, 0x3, R12 ;  /* 0x00000003ff0c7819 */ /* 0x000fe4000001140c */
[----:B------:R-:W-:Y:S02]  /*6ff0*/  LOP3.LUT R11, R225, 0x38, R126, 0xf8, !PT ;  /* 0x00000038e10b7812 */ /* 0x000fe400078ef87e */
[----:B------:R-:W-:Y:S01]  /*7000*/  ISETP.GE.AND P3, PT, R126, R135, PT ;  /* 0x000000877e00720c */ /* 0x000fe20003f66270 */
[----:B------:R-:W-:Y:S01]  /*7010*/  IMAD R12, R12, 0x1400, R229 ;  /* 0x000014000c0c7824 */ /* 0x000fe200078e02e5 */
[----:B------:R-:W-:Y:S01]  /*7020*/  LOP3.LUT R11, R11, R13, RZ, 0x3c, !PT ;  /* 0x0000000d0b0b7212 */ /* 0x000fe200078e3cff */
[----:B------:R-:W-:-:S03]  /*7030*/  IMAD R13, R212, 0x5000, R134 ;  /* 0x00005000d40d7824 */ /* 0x000fc600078e0286 */
[----:B------:R-:W-:Y:S01]  /*7040*/  IADD3 R11, R12, R11, RZ ;  /* 0x0000000b0c0b7210 */ /* 0x000fe20007ffe0ff */
[----:B------:R-:W-:-:S04]  /*7050*/  IMAD R12, R13, 0x2, R22 ;  /* 0x000000020d0c7824 */ /* 0x000fc800078e0216 */
[----:B------:R-:W-:Y:S02]  /*7060*/  IMAD R11, R212, 0x5000, R11 ;  /* 0x00005000d40b7824 */ /* 0x000fe400078e020b */
[----:B------:R-:W2:Y:S01]  /*7070*/  LDS.128 R12, [R12+0x24400] ;  /* 0x024400000c0c7984 */ /* 0x000ea20000000c00 */
[----:B------:R-:W-:-:S04]  /*7080*/  @!P3 IMAD.WIDE R126, R126, 0x2, R122 ;  /* 0x000000027e7eb825 */ /* 0x000fc800078e027a */
[----:B------:R-:W-:-:S06]  /*7090*/  IMAD R80, R11, 0x2, R22 ;  /* 0x000000020b507824 */ /* 0x000fcc00078e0216 */
[----:B------:R-:W3:Y:S01]  /*70a0*/  LDS.128 R80, [R80+0x24400] ;  /* 0x0244000050507984 */ /* 0x000ee20000000c00 */
[----:B------:R-:W-:Y:S05]  /*70b0*/  @P6 BRA `(.L_x_522) ;  /* 0x0000000400746947 */ /* 0x000fea0003800000 */
[--C-:B------:R-:W-:Y:S01]  /*70c0*/  SHF.R.U64 R11, R36, 0x10, R37.reuse ;  /* 0x00000010240b7819 */ /* 0x100fe20000001225 */
[----:B---3--:R-:W-:Y:S01]  /*70d0*/  IMAD.U32 R162, R81, 0x10000, RZ ;  /* 0x0001000051a27824 */ /* 0x008fe200078e00ff */
[----:B------:R-:W-:Y:S01]  /*70e0*/  SHF.R.U32.HI R36, RZ, 0x10, R37 ;  /* 0x00000010ff247819 */ /* 0x000fe20000011625 */
[----:B------:R-:W-:Y:S01]  /*70f0*/  IMAD.U32 R167, R83, 0x10000, RZ ;  /* 0x0001000053a77824 */ /* 0x000fe200078e00ff */
[----:B------:R-:W-:Y:S01]  /*7100*/  SHF.R.U64 R37, R38, 0x10, R39 ;  /* 0x0000001026257819 */ /* 0x000fe20000001227 */
[----:B--2---:R-:W-:Y:S01]  /*7110*/  IMAD.U32 R165, R15, 0x10000, RZ ;  /* 0x000100000fa57824 */ /* 0x004fe200078e00ff */
[--C-:B------:R-:W-:Y:S01]  /*7120*/  SHF.R.U64 R38, R44, 0x10, R45.reuse ;  /* 0x000000102c267819 */ /* 0x100fe2000000122d */
[----:B------:R-:W-:Y:S01]  /*7130*/  IMAD.U32 R164, R14, 0x10000, RZ ;  /* 0x000100000ea47824 */ /* 0x000fe200078e00ff */
[----:B------:R-:W-:Y:S02]  /*7140*/  SHF.R.U32.HI R44, RZ, 0x10, R45 ;  /* 0x00000010ff2c7819 */ /* 0x000fe4000001162d */
[----:B------:R-:W-:-:S02]  /*7150*/  SHF.R.U32.HI R39, RZ, 0x10, R39 ;  /* 0x00000010ff277819 */ /* 0x000fc40000011627 */
[----:B------:R-:W-:Y:S02]  /*7160*/  PRMT R44, R145, 0x5432, R44 ;  /* 0x00005432912c7816 */ /* 0x000fe4000000002c */
[----:B------:R-:W-:Y:S02]  /*7170*/  PRMT R36, R142, 0x5432, R36 ;  /* 0x000054328e247816 */ /* 0x000fe40000000024 */
[----:B------:R-:W-:Y:S02]  /*7180*/  SHF.R.U64 R45, R46, 0x10, R47 ;  /* 0x000000102e2d7819 */ /* 0x000fe4000000122f */
[----:B------:R-:W-:Y:S01]  /*7190*/  PRMT R37, R168, 0x5410, R37 ;  /* 0x00005410a8257816 */ /* 0x000fe20000000025 */
[----:B------:R-:W-:Y:S01]  /*71a0*/  IMAD.U32 R168, R44, 0x10000, RZ ;  /* 0x000100002ca87824 */ /* 0x000fe200078e00ff */
[----:B------:R-:W-:Y:S01]  /*71b0*/  SHF.R.U32.HI R46, RZ, 0x10, R47 ;  /* 0x00000010ff2e7819 */ /* 0x000fe2000001162f */
[----:B------:R-:W-:Y:S01]  /*71c0*/  IMAD.U32 R47, R13, 0x10000, RZ ;  /* 0x000100000d2f7824 */ /* 0x000fe200078e00ff */
[----:B------:R-:W-:Y:S01]  /*71d0*/  PRMT R39, R169, 0x5410, R39 ;  /* 0x00005410a9277816 */ /* 0x000fe20000000027 */
[----:B------:R-:W-:Y:S01]  /*71e0*/  IMAD.U32 R169, R36, 0x10000, RZ ;  /* 0x0001000024a97824 */ /* 0x000fe200078e00ff */
[----:B------:R-:W-:Y:S01]  /*71f0*/  LOP3.LUT R163, R81, 0xffff0000, RZ, 0xc0, !PT ;  /* 0xffff000051a37812 */ /* 0x000fe200078ec0ff */
[----:B------:R-:W-:Y:S01]  /*7200*/  IMAD.U32 R81, R80, 0x10000, RZ ;  /* 0x0001000050517824 */ /* 0x000fe200078e00ff */
[----:B------:R-:W-:Y:S01]  /*7210*/  PRMT R11, R170, 0x5410, R11 ;  /* 0x00005410aa0b7816 */ /* 0x000fe2000000000b */
[----:B------:R-:W-:Y:S01]  /*7220*/  FMUL.FTZ R170, R162, R168 ;  /* 0x000000a8a2aa7220 */ /* 0x000fe20000410000 */
[----:B------:R-:W-:Y:S01]  /*7230*/  LOP3.LUT R44, R44, 0xffff0000, RZ, 0xc0, !PT ;  /* 0xffff00002c2c7812 */ /* 0x000fe200078ec0ff */
[-C--:B------:R-:W-:Y:S01]  /*7240*/  FMUL.FTZ R162, R162, R169.reuse ;  /* 0x000000a9a2a27220 */ /* 0x080fe20000410000 */
[----:B------:R-:W-:Y:S01]  /*7250*/  PRMT R46, R143, 0x5432, R46 ;  /* 0x000054328f2e7816 */ /* 0x000fe2000000002e */
[----:B------:R-:W-:Y:S01]  /*7260*/  FFMA.FTZ R170, R47, R169, -R170 ;  /* 0x000000a92faa7223 */ /* 0x000fe200000108aa */
[----:B------:R-:W-:Y:S01]  /*7270*/  LOP3.LUT R36, R36, 0xffff0000, RZ, 0xc0, !PT ;  /* 0xffff000024247812 */ /* 0x000fe200078ec0ff */
[----:B------:R-:W-:Y:S01]  /*7280*/  FMUL.FTZ R174, R163, R44 ;  /* 0x0000002ca3ae7220 */ /* 0x000fe20000410000 */
[----:B------:R-:W-:Y:S01]  /*7290*/  LOP3.LUT R161, R13, 0xffff0000, RZ, 0xc0, !PT ;  /* 0xffff00000da17812 */ /* 0x000fe200078ec0ff */
[----:B------:R-:W-:Y:S01]  /*72a0*/  FFMA.FTZ R162, R47, R168, R162 ;  /* 0x000000a82fa27223 */ /* 0x000fe200000100a2 */
[----:B------:R-:W-:Y:S01]  /*72b0*/  PRMT R45, R172, 0x5410, R45 ;  /* 0x00005410ac2d7816 */ /* 0x000fe2000000002d */
[----:B------:R-:W-:-:S02]  /*72c0*/  IMAD.U32 R172, R46, 0x10000, RZ ;  /* 0x000100002eac7824 */ /* 0x000fc400078e00ff */
[-C--:B------:R-:W-:Y:S01]  /*72d0*/  FMUL.FTZ R176, R163, R36.reuse ;  /* 0x00000024a3b07220 */ /* 0x080fe20000410000 */
[----:B------:R-:W-:Y:S02]  /*72e0*/  IMAD.U32 R168, R39, 0x10000, RZ ;  /* 0x0001000027a87824 */ /* 0x000fe400078e00ff */
[----:B------:R-:W-:Y:S01]  /*72f0*/  FFMA.FTZ R47, R161, R36, -R174 ;  /* 0x00000024a12f7223 */ /* 0x000fe200000108ae */
[----:B------:R-:W-:Y:S01]  /*7300*/  FMUL.FTZ R36, R167, R172 ;  /* 0x000000aca7247220 */ /* 0x000fe20000410000 */
[----:B------:R-:W-:Y:S01]  /*7310*/  FFMA.FTZ R161, R161, R44, R176 ;  /* 0x0000002ca1a17223 */ /* 0x000fe200000100b0 */
[----:B------:R-:W-:Y:S01]  /*7320*/  LOP3.LUT R83, R83, 0xffff0000, RZ, 0xc0, !PT ;  /* 0xffff000053537812 */ /* 0x000fe200078ec0ff */
[-C--:B------:R-:W-:Y:S01]  /*7330*/  FMUL.FTZ R167, R167, R168.reuse ;  /* 0x000000a8a7a77220 */ /* 0x080fe20000410000 */
[----:B------:R-:W-:Y:S01]  /*7340*/  PRMT R38, R144, 0x5432, R38 ;  /* 0x0000543290267816 */ /* 0x000fe20000000026 */
[C---:B------:R-:W-:Y:S01]  /*7350*/  FFMA.FTZ R36, R165.reuse, R168, -R36 ;  /* 0x000000a8a5247223 */ /* 0x040fe20000010824 */
[----:B------:R-:W-:Y:S01]  /*7360*/  LOP3.LUT R46, R46, 0xffff0000, RZ, 0xc0, !PT ;  /* 0xffff00002e2e7812 */ /* 0x000fe200078ec0ff */
[----:B------:R-:W-:Y:S01]  /*7370*/  FFMA.FTZ R167, R165, R172, R167 ;  /* 0x000000aca5a77223 */ /* 0x000fe200000100a7 */
[----:B------:R-:W-:Y:S01]  /*7380*/  LOP3.LUT R44, R39, 0xffff0000, RZ, 0xc0, !PT ;  /* 0xffff0000272c7812 */ /* 0x000fe200078ec0ff */
[----:B------:R-:W-:Y:S01]  /*7390*/  IMAD.U32 R172, R38, 0x10000, RZ ;  /* 0x0001000026ac7824 */ /* 0x000fe200078e00ff */
[----:B------:R-:W-:Y:S01]  /*73a0*/  LOP3.LUT R15, R15, 0xffff0000, RZ, 0xc0, !PT ;  /* 0xffff00000f0f7812 */ /* 0x000fe200078ec0ff */
[C---:B------:R-:W-:Y:S01]  /*73b0*/  FMUL.FTZ R174, R83.reuse, R46 ;  /* 0x0000002e53ae7220 */ /* 0x040fe20000410000 */
[----:B------:R-:W-:Y:S01]  /*73c0*/  LOP3.LUT R80, R80, 0xffff0000, RZ, 0xc0, !PT ;  /* 0xffff000050507812 */ /* 0x000fe200078ec0ff */
[----:B------:R-:W-:Y:S01]  /*73d0*/  FMUL.FTZ R176, R83, R44 ;  /* 0x0000002c53b07220 */ /* 0x000fe20000410000 */
[----:B------:R-:W-:Y:S01]  /*73e0*/  IMAD.U32 R168, R11, 0x10000, RZ ;  /* 0x000100000ba87824 */ /* 0x000fe200078e00ff */
[----:B------:R-:W-:Y:S01]  /*73f0*/  LOP3.LUT R83, R38, 0xffff0000, RZ, 0xc0, !PT ;  /* 0xffff000026537812 */ /* 0x000fe200078ec0ff */
[----:B------:R-:W-:-:S02]  /*7400*/  IMAD.U32 R13, R12, 0x10000, RZ ;  /* 0x000100000c0d7824 */ /* 0x000fc400078e00ff */
[----:B------:R-:W-:Y:S01]  /*7410*/  FMUL.FTZ R38, R81, R172 ;  /* 0x000000ac51267220 */ /* 0x000fe20000410000 */
[----:B------:R-:W-:Y:S01]  /*7420*/  LOP3.LUT R12, R12, 0xffff0000, RZ, 0xc0, !PT ;  /* 0xffff00000c0c7812 */ /* 0x000fe200078ec0ff */
[----:B------:R-:W-:Y:S01]  /*7430*/  FFMA.FTZ R39, R15, R44, -R174 ;  /* 0x0000002c0f277223 */ /* 0x000fe200000108ae */
[----:B------:R-:W-:Y:S01]  /*7440*/  LOP3.LUT R11, R11, 0xffff0000, RZ, 0xc0, !PT ;  /* 0xffff00000b0b7812 */ /* 0x000fe200078ec0ff */
[----:B------:R-:W-:Y:S01]  /*7450*/  FMUL.FTZ R81, R81, R168 ;  /* 0x000000a851517220 */ /* 0x000fe20000410000 */
[----:B------:R-:W-:Y:S01]  /*7460*/  FFMA.FTZ R176, R15, R46, R176 ;  /* 0x0000002e0fb07223 */ /* 0x000fe200000100b0 */
[----:B------:R-:W-:Y:S01]  /*7470*/  FMUL.FTZ R15, R80, R83 ;  /* 0x00000053500f7220 */ /* 0x000fe20000410000 */
[C---:B------:R-:W-:Y:S01]  /*7480*/  FFMA.FTZ R38, R13.reuse, R168, -R38 ;  /* 0x000000a80d267223 */ /* 0x040fe20000010826 */
[----:B------:R-:W-:Y:S01]  /*7490*/  FFMA.FTZ R81, R13, R172, R81 ;  /* 0x000000ac0d517223 */ /* 0x000fe20000010051 */
[----:B------:R-:W-:Y:S01]  /*74a0*/  LOP3.LUT R166, R14, 0xffff0000, RZ, 0xc0, !PT ;  /* 0xffff00000ea67812 */ /* 0x000fe200078ec0ff */
[-C--:B------:R-:W-:Y:S01]  /*74b0*/  FMUL.FTZ R13, R80, R11.reuse ;  /* 0x0000000b500d7220 */ /* 0x080fe20000410000 */
[----:B------:R-:W-:Y:S01]  /*74c0*/  FFMA.FTZ R15, R12, R11, -R15 ;  /* 0x0000000b0c0f7223 */ /* 0x000fe2000001080f */
[C---:B------:R-:W-:Y:S01]  /*74d0*/  IMAD.U32 R14, R82.reuse, 0x10000, RZ ;  /* 0x00010000520e7824 */ /* 0x040fe200078e00ff */
[----:B------:R-:W-:Y:S01]  /*74e0*/  SHF.L.U32 R11, R45, 0x10, RZ ;  /* 0x000000102d0b7819 */ /* 0x000fe200000006ff */
[----:B------:R-:W-:Y:S01]  /*74f0*/  IMAD.U32 R163, R37, 0x10000, RZ ;  /* 0x0001000025a37824 */ /* 0x000fe200078e00ff */
[----:B------:R-:W-:Y:S01]  /*7500*/  LOP3.LUT R82, R82, 0xffff0000, RZ, 0xc0, !PT ;  /* 0xffff000052527812 */ /* 0x000fe200078ec0ff */
[----:B------:R-:W-:Y:S01]  /*7510*/  FFMA.FTZ R12, R12, R83, R13 ;  /* 0x000000530c0c7223 */ /* 0x000fe2000001000d */
[----:B------:R-:W-:Y:S01]  /*7520*/  LOP3.LUT R45, R45, 0xffff0000, RZ, 0xc0, !PT ;  /* 0xffff00002d2d7812 */ /* 0x000fe200078ec0ff */
[C---:B------:R-:W-:Y:S01]  /*7530*/  FMUL.FTZ R13, R14.reuse, R11 ;  /* 0x0000000b0e0d7220 */ /* 0x040fe20000410000 */
[----:B------:R-:W-:Y:S01]  /*7540*/  LOP3.LUT R37, R37, 0xffff0000, RZ, 0xc0, !PT ;  /* 0xffff000025257812 */ /* 0x000fe200078ec0ff */
[----:B------:R-:W-:Y:S01]  /*7550*/  FMUL.FTZ R14, R14, R163 ;  /* 0x000000a30e0e7220 */ /* 0x000fe20000410000 */
[----:B------:R-:W-:Y:S01]  /*7560*/  F2FP.BF16.F32.PACK_AB R47, R47, R170 ;  /* 0x000000aa2f2f723e */ /* 0x000fe200000010ff */
[----:B------:R-:W-:Y:S01]  /*7570*/  FMUL.FTZ R83, R82, R45 ;  /* 0x0000002d52537220 */ /* 0x000fe20000410000 */
[----:B------:R-:W-:Y:S01]  /*7580*/  FFMA.FTZ R13, R164, R163, -R13 ;  /* 0x000000a3a40d7223 */ /* 0x000fe2000001080d */
[----:B------:R-:W-:Y:S01]  /*7590*/  FMUL.FTZ R82, R82, R37 ;  /* 0x0000002552527220 */ /* 0x000fe20000410000 */
[----:B------:R-:W-:Y:S01]  /*75a0*/  FFMA.FTZ R14, R164, R11, R14 ;  /* 0x0000000ba40e7223 */ /* 0x000fe2000001000e */
[C---:B------:R-:W-:Y:S01]  /*75b0*/  FFMA.FTZ R44, R166.reuse, R37, -R83 ;  /* 0x00000025a62c7223 */ /* 0x040fe20000010853 */
[----:B------:R-:W-:Y:S01]  /*75c0*/  F2FP.BF16.F32.PACK_AB R36, R39, R36 ;  /* 0x000000242724723e */ /* 0x000fe200000010ff */
[----:B------:R-:W-:Y:S01]  /*75d0*/  FFMA.FTZ R45, R166, R45, R82 ;  /* 0x0000002da62d7223 */ /* 0x000fe20000010052 */
[----:B------:R-:W-:-:S02]  /*75e0*/  F2FP.BF16.F32.PACK_AB R161, R161, R162 ;  /* 0x000000a2a1a1723e */ /* 0x000fc400000010ff */
[----:B------:R-:W-:Y:S01]  /*75f0*/  F2FP.BF16.F32.PACK_AB R46, R15, R38 ;  /* 0x000000260f2e723e */ /* 0x000fe200000010ff */
[----:B------:R-:W-:Y:S01]  /*7600*/  IMAD.MOV.U32 R15, RZ, RZ, R36 ;  /* 0x000000ffff0f7224 */ /* 0x000fe200078e0024 */
[----:B------:R-:W-:Y:S01]  /*7610*/  F2FP.BF16.F32.PACK_AB R11, R44, R13 ;  /* 0x0000000d2c0b723e */ /* 0x000fe200000010ff */
[----:B------:R-:W-:Y:S01]  /*7620*/  IMAD.MOV.U32 R13, RZ, RZ, R47 ;  /* 0x000000ffff0d7224 */ /* 0x000fe200078e002f */
[----:B------:R-:W-:Y:S01]  /*7630*/  F2FP.BF16.F32.PACK_AB R80, R12, R81 ;  /* 0x000000510c50723e */ /* 0x000fe200000010ff */
[----:B------:R-:W-:Y:S01]  /*7640*/  IMAD.MOV.U32 R12, RZ, RZ, R46 ;  /* 0x000000ffff0c7224 */ /* 0x000fe200078e002e */
[----:B------:R-:W-:Y:S01]  /*7650*/  F2FP.BF16.F32.PACK_AB R82, R45, R14 ;  /* 0x0000000e2d52723e */ /* 0x000fe200000010ff */
[----:B------:R-:W-:Y:S01]  /*7660*/  IMAD.MOV.U32 R81, RZ, RZ, R161 ;  /* 0x000000ffff517224 */ /* 0x000fe200078e00a1 */
[----:B------:R-:W-:Y:S01]  /*7670*/  F2FP.BF16.F32.PACK_AB R83, R176, R167 ;  /* 0x000000a7b053723e */ /* 0x000fe200000010ff */
[----:B------:R-:W-:-:S07]  /*7680*/  IMAD.MOV.U32 R14, RZ, RZ, R11 ;  /* 0x000000ffff0e7224 */ /* 0x000fce00078e000b */
.L_x_522:
[----:B------:R-:W-:Y:S05]  /*7690*/  BSYNC B3 ;  /* 0x0000000000037941 */ /* 0x000fea0003800000 */
.L_x_521:
[----:B------:R-:W-:Y:S02]  /*76a0*/  ULDC.64 UR4, c[0x0][0x208] ;  /* 0x0000820000047ab9 */ /* 0x000fe40000000a00 */
[----:B--2---:R4:W-:Y:S04]  /*76b0*/  ST.E.128 desc[UR4][R124.64], R12 ;  /* 0x0000000c7c007985 */ /* 0x0049e8000c101d04 */
[----:B---3--:R4:W-:Y:S02]  /*76c0*/  @!P3 ST.E.128 desc[UR4][R126.64], R80 ;  /* 0x000000507e00b985 */ /* 0x0089e4000c101d04 */
.L_x_520:
[----:B------:R-:W-:Y:S05]  /*76d0*/  BSYNC B2 ;  /* 0x0000000000027941 */ /* 0x000fea0003800000 */
.L_x_519:
[----:B------:R-:W-:-:S13]  /*76e0*/  ISETP.NE.AND P3, PT, R21, RZ, PT ;  /* 0x000000ff1500720c */ /* 0x000fda0003f65270 */
[----:B------:R-:W-:Y:S05]  /*76f0*/  @!P3 BRA `(.L_x_518) ;  /* 0x0000000400f0b947 */ /* 0x000fea0003800000 */
[----:B------:R-:W-:Y:S01]  /*7700*/  SEL R11, R115, R137, !P1 ;  /* 0x00000089730b7207 */ /* 0x000fe20004800000 */
[----:B------:R-:W-:Y:S01]  /*7710*/  BSSY B2, `(.L_x_523) ;  /* 0x0000077000027945 */ /* 0x000fe20003800000 */
[----:B----4-:R-:W-:Y:S02]  /*7720*/  SHF.R.U32.HI R15, RZ, 0x3, R225 ;  /* 0x00000003ff0f7819 */ /* 0x010fe400000116e1 */
[----:B------:R-:W-:Y:S02]  /*7730*/  SHF.R.S32.HI R12, RZ, 0x1f, R11 ;  /* 0x0000001fff0c7819 */ /* 0x000fe4000001140b */
[----:B---3--:R-:W-:Y:S02]  /*7740*/  LEA R44, P3, R20, R122, 0x1 ;  /* 0x0000007a142c7211 */ /* 0x008fe400078608ff */
[----:B------:R-:W-:Y:S02]  /*7750*/  LEA.HI R11, R12, R11, RZ, 0x4 ;  /* 0x0000000b0c0b7211 */ /* 0x000fe400078f20ff */
[----:B--2---:R-:W-:-:S02]  /*7760*/  LEA.HI.X R45, R20, R123, R28, 0x1, P3 ;  /* 0x0000007b142d7211 */ /* 0x004fc400018f0c1c */
[----:B------:R-:W-:Y:S02]  /*7770*/  LEA.HI.SX32 R11, R11, R10, 0x1c ;  /* 0x0000000a0b0b7211 */ /* 0x000fe400078fe2ff */
[----:B------:R-:W-:Y:S02]  /*7780*/  ISETP.GE.AND P6, PT, R213, R114, PT ;  /* 0x00000072d500720c */ /* 0x000fe40003fc6270 */
[----:B------:R-:W-:-:S04]  /*7790*/  SHF.R.S32.HI R12, RZ, 0x1f, R11 ;  /* 0x0000001fff0c7819 */ /* 0x000fc8000001140b */
[----:B------:R-:W-:Y:S01]  /*77a0*/  LEA.HI R13, R12, R11, RZ, 0x3 ;  /* 0x0000000b0c0d7211 */ /* 0x000fe200078f18ff */
[----:B------:R-:W-:-:S03]  /*77b0*/  IMAD.SHL.U32 R12, R11, 0x8, RZ ;  /* 0x000000080b0c7824 */ /* 0x000fc600078e00ff */
[----:B------:R-:W-:Y:S02]  /*77c0*/  SHF.R.S32.HI R14, RZ, 0x3, R13 ;  /* 0x00000003ff0e7819 */ /* 0x000fe4000001140d */
[----:B------:R-:W-:Y:S02]  /*77d0*/  LOP3.LUT R11, R225, 0x38, R12, 0xf8, !PT ;  /* 0x00000038e10b7812 */ /* 0x000fe400078ef80c */
[----:B------:R-:W-:Y:S01]  /*77e0*/  ISETP.GE.AND P3, PT, R12, R135, PT ;  /* 0x000000870c00720c */ /* 0x000fe20003f66270 */
[----:B------:R-:W-:Y:S01]  /*77f0*/  IMAD R14, R14, 0x1400, R229 ;  /* 0x000014000e0e7824 */ /* 0x000fe200078e02e5 */
[----:B------:R-:W-:-:S05]  /*7800*/  LOP3.LUT R11, R11, R15, RZ, 0x3c, !PT ;  /* 0x0000000f0b0b7212 */ /* 0x000fca00078e3cff */
[----:B------:R-:W-:Y:S02]  /*7810*/  IMAD.IADD R13, R14, 0x1, R11 ;  /* 0x000000010e0d7824 */ /* 0x000fe400078e020b */
[C---:B------:R-:W-:Y:S02]  /*7820*/  IMAD R11, R212.reuse, 0x5000, R133 ;  /* 0x00005000d40b7824 */ /* 0x040fe400078e0285 */
[----:B------:R-:W-:Y:S02]  /*7830*/  IMAD R13, R212, 0x5000, R13 ;  /* 0x00005000d40d7824 */ /* 0x000fe400078e020d */
[--C-:B------:R-:W-:Y:S02]  /*7840*/  IMAD R11, R11, 0x2, R22.reuse ;  /* 0x000000020b0b7824 */ /* 0x100fe400078e0216 */
[----:B------:R-:W-:Y:S02]  /*7850*/  IMAD R36, R13, 0x2, R22 ;  /* 0x000000020d247824 */ /* 0x000fe400078e0216 */
[----:B------:R-:W-:-:S02]  /*7860*/  @!P3 IMAD.WIDE R122, R12, 0x2, R122 ;  /* 0x000000020c7ab825 */ /* 0x000fc400078e027a */
[----:B------:R2:W3:Y:S04]  /*7870*/  LDS.128 R12, [R11+0x24400] ;  /* 0x024400000b0c7984 */ /* 0x0004e80000000c00 */
[----:B------:R-:W4:Y:S01]  /*7880*/  LDS.128 R36, [R36+0x24400] ;  /* 0x0244000024247984 */ /* 0x000f220000000c00 */
[----:B------:R-:W-:Y:S05]  /*7890*/  @P6 BRA `(.L_x_524) ;  /* 0x0000000400786947 */ /* 0x000fea0003800000 */
[--C-:B--2---:R-:W-:Y:S01]  /*78a0*/  SHF.R.U64 R11, R32, 0x10, R33.reuse ;  /* 0x00000010200b7819 */ /* 0x104fe20000001221 */
[----:B----4-:R-:W-:Y:S01]  /*78b0*/  IMAD.U32 R47, R37, 0x10000, RZ ;  /* 0x00010000252f7824 */ /* 0x010fe200078e00ff */
[----:B------:R-:W-:Y:S01]  /*78c0*/  SHF.R.U32.HI R32, RZ, 0x10, R33 ;  /* 0x00000010ff207819 */ /* 0x000fe20000011621 */
[----:B---3--:R-:W-:Y:S01]  /*78d0*/  IMAD.U32 R82, R15, 0x10000, RZ ;  /* 0x000100000f527824 */ /* 0x008fe200078e00ff */
[--C-:B------:R-:W-:Y:S01]  /*78e0*/  SHF.R.U64 R33, R40, 0x10, R41.reuse ;  /* 0x0000001028217819 */ /* 0x100fe20000001229 */
[----:B------:R-:W-:Y:S01]  /*78f0*/  IMAD.U32 R124, R38, 0x10000, RZ ;  /* 0x00010000267c7824 */ /* 0x000fe200078e00ff */
[----:B------:R-:W-:Y:S01]  /*7900*/  SHF.R.U32.HI R40, RZ, 0x10, R41 ;  /* 0x00000010ff287819 */ /* 0x000fe20000011629 */
[----:B------:R-:W-:Y:S01]  /*7910*/  IMAD.U32 R41, R13, 0x10000, RZ ;  /* 0x000100000d297824 */ /* 0x000fe200078e00ff */
[----:B------:R-:W-:Y:S01]  /*7920*/  SHF.R.U64 R34, R34, 0x10, R35 ;  /* 0x0000001022227819 */ /* 0x000fe20000001223 */
[----:B------:R-:W-:Y:S01]  /*7930*/  IMAD.U32 R81, R14, 0x10000, RZ ;  /* 0x000100000e517824 */ /* 0x000fe200078e00ff */
[----:B------:R-:W-:-:S02]  /*7940*/  PRMT R32, R139, 0x5432, R32 ;  /* 0x000054328b207816 */ /* 0x000fc40000000020 */
[----:B------:R-:W-:Y:S02]  /*7950*/  PRMT R40, R141, 0x5432, R40 ;  /* 0x000054328d287816 */ /* 0x000fe40000000028 */
[--C-:B------:R-:W-:Y:S01]  /*7960*/  SHF.R.U64 R42, R42, 0x10, R43.reuse ;  /* 0x000000102a2a7819 */ /* 0x100fe2000000122b */
[----:B------:R-:W-:Y:S01]  /*7970*/  IMAD.U32 R126, R32, 0x10000, RZ ;  /* 0x00010000207e7824 */ /* 0x000fe200078e00ff */
[----:B------:R-:W-:Y:S02]  /*7980*/  SHF.R.U32.HI R43, RZ, 0x10, R43 ;  /* 0x00000010ff2b7819 */ /* 0x000fe4000001162b */
[----:B------:R-:W-:Y:S02]  /*7990*/  SHF.R.U32.HI R35, RZ, 0x10, R35 ;  /* 0x00000010ff237819 */ /* 0x000fe40000011623 */
[----:B------:R-:W-:Y:S02]  /*79a0*/  PRMT R190, R190, 0x5410, R11 ;  /* 0x00005410bebe7816 */ /* 0x000fe4000000000b */
[----:B------:R-:W-:Y:S01]  /*79b0*/  PRMT R187, R187, 0x5410, R34 ;  /* 0x00005410bbbb7816 */ /* 0x000fe20000000022 */
[----:B------:R-:W-:Y:S01]  /*79c0*/  IMAD.U32 R34, R40, 0x10000, RZ ;  /* 0x0001000028227824 */ /* 0x000fe200078e00ff */
[----:B------:R-:W-:Y:S01]  /*79d0*/  LOP3.LUT R80, R37, 0xffff0000, RZ, 0xc0, !PT ;  /* 0xffff000025507812 */ /* 0x000fe200078ec0ff */
[----:B------:R-:W-:Y:S01]  /*79e0*/  IMAD.U32 R37, R36, 0x10000, RZ ;  /* 0x0001000024257824 */ /* 0x000fe200078e00ff */
[----:B------:R-:W-:Y:S01]  /*79f0*/  LOP3.LUT R11, R40, 0xffff0000, RZ, 0xc0, !PT ;  /* 0xffff0000280b7812 */ /* 0x000fe200078ec0ff */
[----:B------:R-:W-:Y:S01]  /*7a00*/  FMUL.FTZ R40, R47, R126 ;  /* 0x0000007e2f287220 */ /* 0x000fe20000410000 */
[----:B------:R-:W-:-:S02]  /*7a10*/  PRMT R188, R188, 0x5410, R43 ;  /* 0x00005410bcbc7816 */ /* 0x000fc4000000002b */
[----:B------:R-:W-:Y:S01]  /*7a20*/  PRMT R186, R186, 0x5410, R35 ;  /* 0x00005410baba7816 */ /* 0x000fe20000000023 */
[-C--:B------:R-:W-:Y:S01]  /*7a30*/  FFMA.FTZ R40, R41, R34.reuse, R40 ;  /* 0x0000002229287223 */ /* 0x080fe20000010028 */
[----:B------:R-:W-:Y:S01]  /*7a40*/  PRMT R189, R189, 0x5410, R42 ;  /* 0x00005410bdbd7816 */ /* 0x000fe2000000002a */
[----:B------:R-:W-:Y:S01]  /*7a50*/  FMUL.FTZ R42, R47, R34 ;  /* 0x000000222f2a7220 */ /* 0x000fe20000410000 */
[----:B------:R-:W-:Y:S01]  /*7a60*/  LOP3.LUT R46, R13, 0xffff0000, RZ, 0xc0, !PT ;  /* 0xffff00000d2e7812 */ /* 0x000fe200078ec0ff */
[----:B------:R-:W-:Y:S01]  /*7a70*/  IMAD.U32 R34, R186, 0x10000, RZ ;  /* 0x00010000ba227824 */ /* 0x000fe200078e00ff */
[----:B------:R-:W-:Y:S01]  /*7a80*/  PRMT R191, R191, 0x5410, R33 ;  /* 0x00005410bfbf7816 */ /* 0x000fe20000000021 */
[----:B------:R-:W-:Y:S01]  /*7a90*/  FMUL.FTZ R33, R80, R11 ;  /* 0x0000000b50217220 */ /* 0x000fe20000410000 */
[----:B------:R-:W-:Y:S01]  /*7aa0*/  LOP3.LUT R35, R32, 0xffff0000, RZ, 0xc0, !PT ;  /* 0xffff000020237812 */ /* 0x000fe200078ec0ff */
[----:B------:R-:W-:Y:S01]  /*7ab0*/  IMAD.U32 R32, R188, 0x10000, RZ ;  /* 0x00010000bc207824 */ /* 0x000fe200078e00ff */
[----:B------:R-:W-:Y:S01]  /*7ac0*/  SHF.L.U32 R83, R39, 0x10, RZ ;  /* 0x0000001027537819 */ /* 0x000fe200000006ff */
[----:B------:R-:W-:Y:S01]  /*7ad0*/  FFMA.FTZ R42, R41, R126, -R42 ;  /* 0x0000007e292a7223 */ /* 0x000fe2000001082a */
[----:B------:R-:W-:Y:S01]  /*7ae0*/  LOP3.LUT R39, R39, 0xffff0000, RZ, 0xc0, !PT ;  /* 0xffff000027277812 */ /* 0x000fe200078ec0ff */
[-C--:B------:R-:W-:Y:S01]  /*7af0*/  FMUL.FTZ R41, R80, R35.reuse ;  /* 0x0000002350297220 */ /* 0x080fe20000410000 */
[----:B------:R-:W-:Y:S01]  /*7b00*/  FFMA.FTZ R33, R46, R35, -R33 ;  /* 0x000000232e217223 */ /* 0x000fe20000010821 */
[C---:B------:R-:W-:Y:S01]  /*7b10*/  FMUL.FTZ R35, R83.reuse, R32 ;  /* 0x0000002053237220 */ /* 0x040fe20000410000 */
[----:B------:R-:W-:Y:S01]  /*7b20*/  LOP3.LUT R188, R188, 0xffff0000, RZ, 0xc0, !PT ;  /* 0xffff0000bcbc7812 */ /* 0x000fe200078ec0ff */
[-C--:B------:R-:W-:Y:S01]  /*7b30*/  FMUL.FTZ R83, R83, R34.reuse ;  /* 0x0000002253537220 */ /* 0x080fe20000410000 */
[----:B------:R-:W-:Y:S01]  /*7b40*/  LOP3.LUT R15, R15, 0xffff0000, RZ, 0xc0, !PT ;  /* 0xffff00000f0f7812 */ /* 0x000fe200078ec0ff */
[----:B------:R-:W-:Y:S01]  /*7b50*/  FFMA.FTZ R35, R82, R34, -R35 ;  /* 0x0000002252237223 */ /* 0x000fe20000010823 */
[----:B------:R-:W-:Y:S01]  /*7b60*/  LOP3.LUT R34, R186, 0xffff0000, RZ, 0xc0, !PT ;  /* 0xffff0000ba227812 */ /* 0x000fe200078ec0ff */
[----:B------:R-:W-:Y:S01]  /*7b70*/  FFMA.FTZ R41, R46, R11, R41 ;  /* 0x0000000b2e297223 */ /* 0x000fe20000010029 */
[----:B------:R-:W-:Y:S01]  /*7b80*/  FMUL.FTZ R126, R39, R188 ;  /* 0x000000bc277e7220 */ /* 0x000fe20000410000 */
[----:B------:R-:W-:-:S02]  /*7b90*/  IMAD.U32 R46, R191, 0x10000, RZ ;  /* 0x00010000bf2e7824 */ /* 0x000fc400078e00ff */
[----:B------:R-:W-:Y:S01]  /*7ba0*/  FFMA.FTZ R32, R82, R32, R83 ;  /* 0x0000002052207223 */ /* 0x000fe20000010053 */
[----:B------:R-:W-:Y:S02]  /*7bb0*/  IMAD.U32 R80, R190, 0x10000, RZ ;  /* 0x00010000be507824 */ /* 0x000fe400078e00ff */
[-C--:B------:R-:W-:Y:S01]  /*7bc0*/  FMUL.FTZ R82, R39, R34.reuse ;  /* 0x0000002227527220 */ /* 0x080fe20000410000 */
[----:B------:R-:W-:Y:S01]  /*7bd0*/  LOP3.LUT R36, R36, 0xffff0000, RZ, 0xc0, !PT ;  /* 0xffff000024247812 */ /* 0x000fe200078ec0ff */
[----:B------:R-:W-:Y:S01]  /*7be0*/  FFMA.FTZ R34, R15, R34, -R126 ;  /* 0x000000220f227223 */ /* 0x000fe2000001087e */
[----:B------:R-:W-:Y:S01]  /*7bf0*/  LOP3.LUT R191, R191, 0xffff0000, RZ, 0xc0, !PT ;  /* 0xffff0000bfbf7812 */ /* 0x000fe200078ec0ff */
[----:B------:R-:W-:Y:S01]  /*7c00*/  IMAD.U32 R13, R12, 0x10000, RZ ;  /* 0x000100000c0d7824 */ /* 0x000fe200078e00ff */
[----:B------:R-:W-:Y:S01]  /*7c10*/  LOP3.LUT R11, R190, 0xffff0000, RZ, 0xc0, !PT ;  /* 0xffff0000be0b7812 */ /* 0x000fe200078ec0ff */
[C---:B------:R-:W-:Y:S01]  /*7c20*/  FMUL.FTZ R126, R37.reuse, R46 ;  /* 0x0000002e257e7220 */ /* 0x040fe20000410000 */
[-C--:B------:R-:W-:Y:S01]  /*7c30*/  FMUL.FTZ R37, R37, R80.reuse ;  /* 0x0000005025257220 */ /* 0x080fe20000410000 */
[----:B------:R-:W-:Y:S01]  /*7c40*/  LOP3.LUT R12, R12, 0xffff0000, RZ, 0xc0, !PT ;  /* 0xffff00000c0c7812 */ /* 0x000fe200078ec0ff */
[C---:B------:R-:W-:Y:S01]  /*7c50*/  FMUL.FTZ R39, R36.reuse, R191 ;  /* 0x000000bf24277220 */ /* 0x040fe20000410000 */
[C---:B------:R-:W-:Y:S01]  /*7c60*/  FFMA.FTZ R80, R13.reuse, R80, -R126 ;  /* 0x000000500d507223 */ /* 0x040fe2000001087e */
[-C--:B------:R-:W-:Y:S01]  /*7c70*/  FMUL.FTZ R43, R36, R11.reuse ;  /* 0x0000000b242b7220 */ /* 0x080fe20000410000 */
[----:B------:R-:W-:Y:S01]  /*7c80*/  FFMA.FTZ R13, R13, R46, R37 ;  /* 0x0000002e0d0d7223 */ /* 0x000fe20000010025 */
[----:B------:R-:W-:Y:S01]  /*7c90*/  IMAD.U32 R36, R189, 0x10000, RZ ;  /* 0x00010000bd247824 */ /* 0x000fe200078e00ff */
[----:B------:R-:W-:Y:S01]  /*7ca0*/  LOP3.LUT R38, R38, 0xffff0000, RZ, 0xc0, !PT ;  /* 0xffff000026267812 */ /* 0x000fe200078ec0ff */
[----:B------:R-:W-:Y:S01]  /*7cb0*/  IMAD.U32 R37, R187, 0x10000, RZ ;  /* 0x00010000bb257824 */ /* 0x000fe200078e00ff */
[----:B------:R-:W-:Y:S01]  /*7cc0*/  LOP3.LUT R189, R189, 0xffff0000, RZ, 0xc0, !PT ;  /* 0xffff0000bdbd7812 */ /* 0x000fe200078ec0ff */
[C---:B------:R-:W-:Y:S01]  /*7cd0*/  FFMA.FTZ R11, R12.reuse, R11, -R39 ;  /* 0x0000000b0c0b7223 */ /* 0x040fe20000010827 */
[----:B------:R-:W-:Y:S01]  /*7ce0*/  LOP3.LUT R187, R187, 0xffff0000, RZ, 0xc0, !PT ;  /* 0xffff0000bbbb7812 */ /* 0x000fe200078ec0ff */
[----:B------:R-:W-:Y:S01]  /*7cf0*/  FFMA.FTZ R15, R15, R188, R82 ;  /* 0x000000bc0f0f7223 */ /* 0x000fe20000010052 */
[----:B------:R-:W-:Y:S01]  /*7d00*/  FFMA.FTZ R12, R12, R191, R43 ;  /* 0x000000bf0c0c7223 */ /* 0x000fe2000001002b */
[----:B------:R-:W-:Y:S01]  /*7d10*/  LOP3.LUT R14, R14, 0xffff0000, RZ, 0xc0, !PT ;  /* 0xffff00000e0e7812 */ /* 0x000fe200078ec0ff */
[----:B------:R-:W-:Y:S01]  /*7d20*/  FMUL.FTZ R39, R124, R37 ;  /* 0x000000257c277220 */ /* 0x000fe20000410000 */
[----:B------:R-:W-:Y:S01]  /*7d30*/  FMUL.FTZ R43, R38, R189 ;  /* 0x000000bd262b7220 */ /* 0x000fe20000410000 */
[-C--:B------:R-:W-:Y:S01]  /*7d40*/  FMUL.FTZ R46, R124, R36.reuse ;  /* 0x000000247c2e7220 */ /* 0x080fe20000410000 */
[----:B------:R-:W-:Y:S01]  /*7d50*/  FMUL.FTZ R38, R38, R187 ;  /* 0x000000bb26267220 */ /* 0x000fe20000410000 */
[----:B------:R-:W-:Y:S01]  /*7d60*/  F2FP.BF16.F32.PACK_AB R34, R34, R35 ;  /* 0x000000232222723e */ /* 0x000fe200000010ff */
[----:B------:R-:W-:Y:S01]  /*7d70*/  FFMA.FTZ R39, R81, R36, R39 ;  /* 0x0000002451277223 */ /* 0x000fe20000010027 */
[----:B------:R-:W-:Y:S01]  /*7d80*/  F2FP.BF16.F32.PACK_AB R35, R15, R32 ;  /* 0x000000200f23723e */ /* 0x000fe200000010ff */
[----:B------:R-:W-:Y:S01]  /*7d90*/  FFMA.FTZ R37, R81, R37, -R46 ;  /* 0x0000002551257223 */ /* 0x000fe2000001082e */
[C---:B------:R-:W-:Y:S01]  /*7da0*/  FFMA.FTZ R36, R14.reuse, R187, -R43 ;  /* 0x000000bb0e247223 */ /* 0x040fe2000001082b */
[----:B------:R-:W-:Y:S01]  /*7db0*/  FFMA.FTZ R38, R14, R189, R38 ;  /* 0x000000bd0e267223 */ /* 0x000fe20000010026 */
[----:B------:R-:W-:Y:S01]  /*7dc0*/  F2FP.BF16.F32.PACK_AB R32, R11, R80 ;  /* 0x000000500b20723e */ /* 0x000fe200000010ff */
[----:B------:R-:W-:Y:S01]  /*7dd0*/  IMAD.MOV.U32 R15, RZ, RZ, R34 ;  /* 0x000000ffff0f7224 */ /* 0x000fe200078e0022 */
[----:B------:R-:W-:-:S02]  /*7de0*/  F2FP.BF16.F32.PACK_AB R33, R33, R42 ;  /* 0x0000002a2121723e */ /* 0x000fc400000010ff */
[----:B------:R-:W-:Y:S02]  /*7df0*/  F2FP.BF16.F32.PACK_AB R40, R41, R40 ;  /* 0x000000282928723e */ /* 0x000fe400000010ff */
[----:B------:R-:W-:Y:S01]  /*7e00*/  F2FP.BF16.F32.PACK_AB R11, R12, R13 ;  /* 0x0000000d0c0b723e */ /* 0x000fe200000010ff */
[----:B------:R-:W-:Y:S01]  /*7e10*/  IMAD.MOV.U32 R12, RZ, RZ, R32 ;  /* 0x000000ffff0c7224 */ /* 0x000fe200078e0020 */
[----:B------:R-:W-:Y:S01]  /*7e20*/  F2FP.BF16.F32.PACK_AB R14, R36, R37 ;  /* 0x00000025240e723e */ /* 0x000fe200000010ff */
[----:B------:R-:W-:Y:S01]  /*7e30*/  IMAD.MOV.U32 R13, RZ, RZ, R33 ;  /* 0x000000ffff0d7224 */ /* 0x000fe200078e0021 */
[----:B------:R-:W-:Y:S01]  /*7e40*/  F2FP.BF16.F32.PACK_AB R38, R38, R39 ;  /* 0x000000272626723e */ /* 0x000fe200000010ff */
[----:B------:R-:W-:Y:S02]  /*7e50*/  IMAD.MOV.U32 R36, RZ, RZ, R11 ;  /* 0x000000ffff247224 */ /* 0x000fe400078e000b */
[----:B------:R-:W-:Y:S02]  /*7e60*/  IMAD.MOV.U32 R37, RZ, RZ, R40 ;  /* 0x000000ffff257224 */ /* 0x000fe400078e0028 */
[----:B------:R-:W-:-:S07]  /*7e70*/  IMAD.MOV.U32 R39, RZ, RZ, R35 ;  /* 0x000000ffff277224 */ /* 0x000fce00078e0023 */
.L_x_524:
[----:B------:R-:W-:Y:S05]  /*7e80*/  BSYNC B2 ;  /* 0x0000000000027941 */ /* 0x000fea0003800000 */
.L_x_523:
[----:B------:R-:W-:Y:S02]  /*7e90*/  ULDC.64 UR4, c[0x0][0x208] ;  /* 0x0000820000047ab9 */ /* 0x000fe40000000a00 */
[----:B---3--:R3:W-:Y:S04]  /*7ea0*/  ST.E.128 desc[UR4][R44.64], R12 ;  /* 0x0000000c2c007985 */ /* 0x0087e8000c101d04 */
[----:B----4-:R3:W-:Y:S02]  /*7eb0*/  @!P3 ST.E.128 desc[UR4][R122.64], R36 ;  /* 0x000000247a00b985 */ /* 0x0107e4000c101d04 */
.L_x_518:
[----:B------:R-:W-:Y:S05]  /*7ec0*/  BSYNC B1 ;  /* 0x0000000000017941 */ /* 0x000fea0003800000 */
.L_x_517:
[----:B------:R-:W-:-:S03]  /*7ed0*/  UMOV UR4, 0xffffffff ;  /* 0xffffffff00047882 */ /* 0x000fc60000000000 */
[----:B------:R-:W-:Y:S05]  /*7ee0*/  BRA.DIV UR4, `(.L_x_525) ;  /* 0x000001fe04687947 */ /* 0x000fea000b800000 */
[----:B---3--:R3:W0:Y:S04]  /*7ef0*/  SHFL.IDX PT, R37, R117, 0x1, 0x181f ;  /* 0x00381f0075257f89 */ /* 0x00862800000e0000 */
[----:B------:R3:W0:Y:S02]  /*7f00*/  SHFL.IDX PT, R36, R118, 0x1, 0x181f ;  /* 0x00381f0076247f89 */ /* 0x00062400000e0000 */
.L_x_826:
[----:B------:R-:W-:Y:S04]  /*7f10*/  BSSY B1, `(.L_x_526) ;  /* 0x000010a000017945 */ /* 0x000fe80003800000 */
[----:B------:R-:W-:Y:S05]  /*7f20*/  @P4 BRA `(.L_x_527) ;  /* 0x0000001000204947 */ /* 0x000fea0003800000 */
[----:B------:R-:W-:Y:S01]  /*7f30*/  ISETP.NE.AND P3, PT, R3, RZ, PT ;  /* 0x000000ff0300720c */ /* 0x000fe20003f65270 */
[----:B------:R-:W-:-:S12]  /*7f40*/  BSSY B2, `(.L_x_528) ;  /* 0x0000083000027945 */ /* 0x000fd80003800000 */
[----:B------:R-:W-:Y:S05]  /*7f50*/  @!P3 BRA `(.L_x_529) ;  /* 0x000000080004b947 */ /* 0x000fea0003800000 */
[----:B----4-:R-:W4:Y:S01]  /*7f60*/  LDL R14, [R1+0x58] ;  /* 0x00005800010e7983 */ /* 0x010f220000100800 */
[----:B--2---:R-:W-:Y:S01]  /*7f70*/  SEL R11, R115, R137, !P2 ;  /* 0x00000089730b7207 */ /* 0x004fe20005000000 */
[C---:B------:R-:W-:Y:S01]  /*7f80*/  VIADD R15, R219.reuse, 0x20 ;  /* 0x00000020db0f7836 */ /* 0x040fe20000000000 */
[----:B------:R-:W-:Y:S01]  /*7f90*/  IADD3 R13, R219, 0x20, RZ ;  /* 0x00000020db0d7810 */ /* 0x000fe20007ffe0ff */
[----:B------:R-:W-:Y:S01]  /*7fa0*/  BSSY B3, `(.L_x_530) ;  /* 0x0000079000037945 */ /* 0x000fe20003800000 */
[----:B------:R-:W-:Y:S01]  /*7fb0*/  SHF.R.S32.HI R12, RZ, 0x1f, R11 ;  /* 0x0000001fff0c7819 */ /* 0x000fe2000001140b */
[----:B------:R-:W-:Y:S01]  /*7fc0*/  IMAD.SHL.U32 R15, R15, 0x40, RZ ;  /* 0x000000400f0f7824 */ /* 0x000fe200078e00ff */
[----:B0-----:R-:W-:Y:S01]  /*7fd0*/  LEA R38, P4, R9, R36, 0x1 ;  /* 0x0000002409267211 */ /* 0x001fe200078808ff */
[----:B------:R-:W-:Y:S01]  /*7fe0*/  IMAD.SHL.U32 R13, R13, 0x40, RZ ;  /* 0x000000400d0d7824 */ /* 0x000fe200078e00ff */
[----:B------:R-:W-:Y:S02]  /*7ff0*/  LEA.HI R11, R12, R11, RZ, 0x4 ;  /* 0x0000000b0c0b7211 */ /* 0x000fe400078f20ff */
[----:B------:R-:W-:-:S02]  /*8000*/  LOP3.LUT R15, R15, 0x1c0, RZ, 0xc0, !PT ;  /* 0x000001c00f0f7812 */ /* 0x000fc400078ec0ff */
[----:B------:R-:W-:Y:S02]  /*8010*/  LEA.HI.SX32 R11, R11, R8, 0x1c ;  /* 0x000000080b0b7211 */ /* 0x000fe400078fe2ff */
[----:B------:R-:W-:Y:S02]  /*8020*/  LOP3.LUT R13, R13, 0x1c0, RZ, 0xc0, !PT ;  /* 0x000001c00d0d7812 */ /* 0x000fe400078ec0ff */
[----:B------:R-:W-:Y:S01]  /*8030*/  SHF.R.S32.HI R12, RZ, 0x1f, R11 ;  /* 0x0000001fff0c7819 */ /* 0x000fe2000001140b */
[----:B------:R-:W-:Y:S01]  /*8040*/  IMAD.SHL.U32 R40, R11, 0x8, RZ ;  /* 0x000000080b287824 */ /* 0x000fe200078e00ff */
[----:B------:R-:W-:Y:S02]  /*8050*/  SHF.R.U32.HI R13, RZ, 0x3, R13 ;  /* 0x00000003ff0d7819 */ /* 0x000fe4000001160d */
[----:B------:R-:W-:Y:S02]  /*8060*/  LEA.HI R12, R12, R11, RZ, 0x3 ;  /* 0x0000000b0c0c7211 */ /* 0x000fe400078f18ff */
[----:B------:R-:W-:-:S02]  /*8070*/  LOP3.LUT R11, R15, 0x38, R40, 0xf8, !PT ;  /* 0x000000380f0b7812 */ /* 0x000fc400078ef828 */
[----:B------:R-:W-:Y:S02]  /*8080*/  SHF.R.S32.HI R12, RZ, 0x3, R12 ;  /* 0x00000003ff0c7819 */ /* 0x000fe4000001140c */
[----:B------:R-:W-:Y:S02]  /*8090*/  LOP3.LUT R11, R11, R13, RZ, 0x3c, !PT ;  /* 0x0000000d0b0b7212 */ /* 0x000fe400078e3cff */
[----:B------:R-:W-:Y:S02]  /*80a0*/  LEA.HI.X R39, R9, R37, R27, 0x1, P4 ;  /* 0x0000002509277211 */ /* 0x000fe400020f0c1b */
[----:B------:R-:W-:Y:S02]  /*80b0*/  ISETP.GE.AND P4, PT, R16, R114, PT ;  /* 0x000000721000720c */ /* 0x000fe40003f86270 */
[----:B------:R-:W-:-:S13]  /*80c0*/  ISETP.GE.AND P3, PT, R40, R135, PT ;  /* 0x000000872800720c */ /* 0x000fda0003f66270 */
[----:B------:R-:W-:-:S04]  /*80d0*/  @!P3 IMAD.WIDE R40, R40, 0x2, R36 ;  /* 0x000000022828b825 */ /* 0x000fc800078e0224 */
[----:B----4-:R-:W-:-:S04]  /*80e0*/  IMAD R12, R12, 0x1400, R14 ;  /* 0x000014000c0c7824 */ /* 0x010fc800078e020e */
[----:B------:R-:W-:Y:S02]  /*80f0*/  IMAD.IADD R13, R12, 0x1, R11 ;  /* 0x000000010c0d7824 */ /* 0x000fe400078e020b */
[C---:B------:R-:W-:Y:S02]  /*8100*/  IMAD R11, R212.reuse, 0x5000, R132 ;  /* 0x00005000d40b7824 */ /* 0x040fe400078e0284 */
[----:B------:R-:W-:Y:S02]  /*8110*/  IMAD R13, R212, 0x5000, R13 ;  /* 0x00005000d40d7824 */ /* 0x000fe400078e020d */
[--C-:B------:R-:W-:Y:S02]  /*8120*/  IMAD R11, R11, 0x2, R22.reuse ;  /* 0x000000020b0b7824 */ /* 0x100fe400078e0216 */
[----:B------:R-:W-:-:S03]  /*8130*/  IMAD R32, R13, 0x2, R22 ;  /* 0x000000020d207824 */ /* 0x000fc600078e0216 */
[----:B------:R0:W2:Y:S04]  /*8140*/  LDS.128 R12, [R11+0x24400] ;  /* 0x024400000b0c7984 */ /* 0x0000a80000000c00 */
[----:B------:R-:W4:Y:S01]  /*8150*/  LDS.128 R32, [R32+0x24400] ;  /* 0x0244000020207984 */ /* 0x000f220000000c00 */
[----:B------:R-:W-:Y:S05]  /*8160*/  @P4 BRA `(.L_x_531) ;  /* 0x0000000400704947 */ /* 0x000fea0003800000 */
[--C-:B------:R-:W-:Y:S01]  /*8170*/  SHF.R.U64 R46, R60, 0x10, R61.reuse ;  /* 0x000000103c2e7819 */ /* 0x100fe2000000123d */
[----:B----4-:R-:W-:Y:S01]  /*8180*/  IMAD.U32 R45, R33, 0x10000, RZ ;  /* 0x00010000212d7824 */ /* 0x010fe200078e00ff */
[----:B------:R-:W-:Y:S01]  /*8190*/  SHF.R.U32.HI R61, RZ, 0x10, R61 ;  /* 0x00000010ff3d7819 */ /* 0x000fe2000001163d */
[----:B0-2---:R-:W-:Y:S01]  /*81a0*/  IMAD.U32 R11, R13, 0x10000, RZ ;  /* 0x000100000d0b7824 */ /* 0x005fe200078e00ff */
[--C-:B------:R-:W-:Y:S01]  /*81b0*/  SHF.R.U64 R42, R52, 0x10, R53.reuse ;  /* 0x00000010342a7819 */ /* 0x100fe20000001235 */
[----:B------:R-:W-:Y:S01]  /*81c0*/  IMAD.U32 R80, R35, 0x10000, RZ ;  /* 0x0001000023507824 */ /* 0x000fe200078e00ff */
[----:B------:R-:W-:Y:S01]  /*81d0*/  SHF.R.U32.HI R52, RZ, 0x10, R53 ;  /* 0x00000010ff347819 */ /* 0x000fe20000011635 */
[----:B------:R-:W-:Y:S01]  /*81e0*/  IMAD.U32 R60, R15, 0x10000, RZ ;  /* 0x000100000f3c7824 */ /* 0x000fe200078e00ff */
[----:B------:R-:W-:Y:S01]  /*81f0*/  PRMT R184, R184, 0x5410, R61 ;  /* 0x00005410b8b87816 */ /* 0x000fe2000000003d */
[----:B------:R-:W-:Y:S01]  /*8200*/  IMAD.U32 R53, R14, 0x10000, RZ ;  /* 0x000100000e357824 */ /* 0x000fe200078e00ff */
[----:B------:R-:W-:-:S02]  /*8210*/  PRMT R179, R179, 0x5410, R52 ;  /* 0x00005410b3b37816 */ /* 0x000fc40000000034 */
[----:B------:R-:W-:Y:S01]  /*8220*/  SHF.R.U64 R44, R54, 0x10, R55 ;  /* 0x00000010362c7819 */ /* 0x000fe20000001237 */
[----:B------:R-:W-:Y:S01]  /*8230*/  IMAD.U32 R52, R184, 0x10000, RZ ;  /* 0x00010000b8347824 */ /* 0x000fe200078e00ff */
[--C-:B------:R-:W-:Y:S02]  /*8240*/  SHF.R.U64 R54, R62, 0x10, R63.reuse ;  /* 0x000000103e367819 */ /* 0x100fe4000000123f */
[----:B------:R-:W-:Y:S02]  /*8250*/  SHF.R.U32.HI R63, RZ, 0x10, R63 ;  /* 0x00000010ff3f7819 */ /* 0x000fe4000001163f */
[----:B------:R-:W-:Y:S01]  /*8260*/  PRMT R185, R185, 0x5410, R42 ;  /* 0x00005410b9b97816 */ /* 0x000fe2000000002a */
[----:B------:R-:W-:Y:S01]  /*8270*/  IMAD.U32 R42, R179, 0x10000, RZ ;  /* 0x00010000b32a7824 */ /* 0x000fe200078e00ff */
[----:B------:R-:W-:Y:S02]  /*8280*/  SHF.R.U32.HI R55, RZ, 0x10, R55 ;  /* 0x00000010ff377819 */ /* 0x000fe40000011637 */
[----:B------:R-:W-:Y:S01]  /*8290*/  PRMT R177, R177, 0x5410, R44 ;  /* 0x00005410b1b17816 */ /* 0x000fe2000000002c */
[----:B------:R-:W-:Y:S01]  /*82a0*/  FMUL.FTZ R44, R45, R52 ;  /* 0x000000342d2c7220 */ /* 0x000fe20000410000 */
[----:B------:R-:W-:Y:S01]  /*82b0*/  PRMT R183, R183, 0x5410, R46 ;  /* 0x00005410b7b77816 */ /* 0x000fe2000000002e */
[-C--:B------:R-:W-:Y:S01]  /*82c0*/  FMUL.FTZ R46, R45, R42.reuse ;  /* 0x0000002a2d2e7220 */ /* 0x080fe20000410000 */
[----:B------:R-:W-:Y:S01]  /*82d0*/  PRMT R182, R182, 0x5410, R63 ;  /* 0x00005410b6b67816 */ /* 0x000fe2000000003f */
[C---:B------:R-:W-:Y:S01]  /*82e0*/  FFMA.FTZ R42, R11.reuse, R42, -R44 ;  /* 0x0000002a0b2a7223 */ /* 0x040fe2000001082c */
[----:B------:R-:W-:Y:S01]  /*82f0*/  PRMT R178, R178, 0x5410, R55 ;  /* 0x00005410b2b27816 */ /* 0x000fe20000000037 */
[----:B------:R-:W-:Y:S01]  /*8300*/  FFMA.FTZ R11, R11, R52, R46 ;  /* 0x000000340b0b7223 */ /* 0x000fe2000001002e */
[----:B------:R-:W-:Y:S01]  /*8310*/  LOP3.LUT R47, R33, 0xffff0000, RZ, 0xc0, !PT ;  /* 0xffff0000212f7812 */ /* 0x000fe200078ec0ff */
[----:B------:R-:W-:Y:S01]  /*8320*/  IMAD.U32 R33, R32, 0x10000, RZ ;  /* 0x0001000020217824 */ /* 0x000fe200078e00ff */
[----:B------:R-:W-:Y:S01]  /*8330*/  LOP3.LUT R184, R184, 0xffff0000, RZ, 0xc0, !PT ;  /* 0xffff0000b8b87812 */ /* 0x000fe200078ec0ff */
[----:B------:R-:W-:Y:S01]  /*8340*/  IMAD.U32 R55, R178, 0x10000, RZ ;  /* 0x00010000b2377824 */ /* 0x000fe200078e00ff */
[----:B------:R-:W-:Y:S01]  /*8350*/  LOP3.LUT R44, R179, 0xffff0000, RZ, 0xc0, !PT ;  /* 0xffff0000b32c7812 */ /* 0x000fe200078ec0ff */
[----:B------:R-:W-:Y:S01]  /*8360*/  IMAD.U32 R52, R185, 0x10000, RZ ;  /* 0x00010000b9347824 */ /* 0x000fe200078e00ff */
[----:B------:R-:W-:-:S02]  /*8370*/  SHF.L.U32 R61, R182, 0x10, RZ ;  /* 0x00000010b63d7819 */ /* 0x000fc400000006ff */
[----:B------:R-:W-:Y:S01]  /*8380*/  LOP3.LUT R43, R13, 0xffff0000, RZ, 0xc0, !PT ;  /* 0xffff00000d2b7812 */ /* 0x000fe200078ec0ff */
[----:B------:R-:W-:Y:S01]  /*8390*/  FMUL.FTZ R46, R47, R44 ;  /* 0x0000002c2f2e7220 */ /* 0x000fe20000410000 */
[----:B------:R-:W-:Y:S01]  /*83a0*/  PRMT R181, R181, 0x5410, R54 ;  /* 0x00005410b5b57816 */ /* 0x000fe20000000036 */
[----:B------:R-:W-:Y:S01]  /*83b0*/  FMUL.FTZ R54, R47, R184 ;  /* 0x000000b82f367220 */ /* 0x000fe20000410000 */
[C---:B------:R-:W-:Y:S01]  /*83c0*/  FMUL.FTZ R47, R80.reuse, R61 ;  /* 0x0000003d502f7220 */ /* 0x040fe20000410000 */
[----:B------:R-:W-:Y:S01]  /*83d0*/  LOP3.LUT R35, R35, 0xffff0000, RZ, 0xc0, !PT ;  /* 0xffff000023237812 */ /* 0x000fe200078ec0ff */
[-C--:B------:R-:W-:Y:S01]  /*83e0*/  FMUL.FTZ R80, R80, R55.reuse ;  /* 0x0000003750507220 */ /* 0x080fe20000410000 */
[----:B------:R-:W-:Y:S01]  /*83f0*/  LOP3.LUT R182, R182, 0xffff0000, RZ, 0xc0, !PT ;  /* 0xffff0000b6b67812 */ /* 0x000fe200078ec0ff */
[C---:B------:R-:W-:Y:S01]  /*8400*/  FFMA.FTZ R45, R43.reuse, R44, -R54 ;  /* 0x0000002c2b2d7223 */ /* 0x040fe20000010836 */
[----:B------:R-:W-:Y:S01]  /*8410*/  FFMA.FTZ R44, R43, R184, R46 ;  /* 0x000000b82b2c7223 */ /* 0x000fe2000001002e */
[----:B------:R-:W-:Y:S01]  /*8420*/  FFMA.FTZ R43, R60, R55, -R47 ;  /* 0x000000373c2b7223 */ /* 0x000fe2000001082f */
[----:B------:R-:W-:Y:S01]  /*8430*/  LOP3.LUT R46, R178, 0xffff0000, RZ, 0xc0, !PT ;  /* 0xffff0000b22e7812 */ /* 0x000fe200078ec0ff */
[----:B------:R-:W-:Y:S01]  /*8440*/  FFMA.FTZ R60, R60, R61, R80 ;  /* 0x0000003d3c3c7223 */ /* 0x000fe20000010050 */
[----:B------:R-:W-:Y:S01]  /*8450*/  LOP3.LUT R15, R15, 0xffff0000, RZ, 0xc0, !PT ;  /* 0xffff00000f0f7812 */ /* 0x000fe200078ec0ff */
[----:B------:R-:W-:Y:S01]  /*8460*/  FMUL.FTZ R80, R35, R182 ;  /* 0x000000b623507220 */ /* 0x000fe20000410000 */
[----:B------:R-:W-:Y:S01]  /*8470*/  IMAD.U32 R54, R183, 0x10000, RZ ;  /* 0x00010000b7367824 */ /* 0x000fe200078e00ff */
[----:B------:R-:W-:Y:S01]  /*8480*/  LOP3.LUT R32, R32, 0xffff0000, RZ, 0xc0, !PT ;  /* 0xffff000020207812 */ /* 0x000fe200078ec0ff */
[-C--:B------:R-:W-:Y:S01]  /*8490*/  FMUL.FTZ R82, R35, R46.reuse ;  /* 0x0000002e23527220 */ /* 0x080fe20000410000 */
[----:B------:R-:W-:Y:S01]  /*84a0*/  LOP3.LUT R183, R183, 0xffff0000, RZ, 0xc0, !PT ;  /* 0xffff0000b7b77812 */ /* 0x000fe200078ec0ff */
[----:B------:R-:W-:Y:S01]  /*84b0*/  FFMA.FTZ R46, R15, R46, -R80 ;  /* 0x0000002e0f2e7223 */ /* 0x000fe20000010850 */
[----:B------:R-:W-:Y:S01]  /*84c0*/  LOP3.LUT R185, R185, 0xffff0000, RZ, 0xc0, !PT ;  /* 0xffff0000b9b97812 */ /* 0x000fe200078ec0ff */
[----:B------:R-:W-:-:S02]  /*84d0*/  IMAD.U32 R13, R12, 0x10000, RZ ;  /* 0x000100000c0d7824 */ /* 0x000fc400078e00ff */
[C---:B------:R-:W-:Y:S01]  /*84e0*/  FMUL.FTZ R80, R33.reuse, R54 ;  /* 0x0000003621507220 */ /* 0x040fe20000410000 */
[-C--:B------:R-:W-:Y:S01]  /*84f0*/  FMUL.FTZ R35, R33, R52.reuse ;  /* 0x0000003421237220 */ /* 0x080fe20000410000 */
[----:B------:R-:W-:Y:S01]  /*8500*/  LOP3.LUT R12, R12, 0xffff0000, RZ, 0xc0, !PT ;  /* 0xffff00000c0c7812 */ /* 0x000fe200078ec0ff */
[----:B------:R-:W-:Y:S01]  /*8510*/  FMUL.FTZ R47, R32, R183 ;  /* 0x000000b7202f7220 */ /* 0x000fe20000410000 */
[----:B------:R-:W-:Y:S01]  /*8520*/  LOP3.LUT R62, R14, 0xffff0000, RZ, 0xc0, !PT ;  /* 0xffff00000e3e7812 */ /* 0x000fe200078ec0ff */
[-C--:B------:R-:W-:Y:S01]  /*8530*/  FMUL.FTZ R55, R32, R185.reuse ;  /* 0x000000b920377220 */ /* 0x080fe20000410000 */
[C---:B------:R-:W-:Y:S02]  /*8540*/  IMAD.U32 R14, R34.reuse, 0x10000, RZ ;  /* 0x00010000220e7824 */ /* 0x040fe400078e00ff */
[C---:B------:R-:W-:Y:S01]  /*8550*/  FFMA.FTZ R33, R13.reuse, R52, -R80 ;  /* 0x000000340d217223 */ /* 0x040fe20000010850 */
        /* <DEDUP_REMOVED lines=9> */
[----:B------:R-:W-:Y:S01]  /*85f0*/  FMUL.FTZ R55, R34, R181 ;  /* 0x000000b522377220 */ /* 0x000fe20000410000 */
[CC--:B------:R-:W-:Y:S01]  /*8600*/  FMUL.FTZ R54, R14.reuse, R32.reuse ;  /* 0x000000200e367220 */ /* 0x0c0fe20000410000 */
[----:B------:R-:W-:Y:S01]  /*8610*/  FMUL.FTZ R47, R14, R13 ;  /* 0x0000000d0e2f7220 */ /* 0x000fe20000410000 */
[-C--:B------:R-:W-:Y:S01]  /*8620*/  FMUL.FTZ R34, R34, R177.reuse ;  /* 0x000000b122227220 */ /* 0x080fe20000410000 */
[C---:B------:R-:W-:Y:S01]  /*8630*/  FFMA.FTZ R55, R62.reuse, R177, -R55 ;  /* 0x000000b13e377223 */ /* 0x040fe20000010837 */
[C---:B------:R-:W-:Y:S01]  /*8640*/  FFMA.FTZ R54, R53.reuse, R13, -R54 ;  /* 0x0000000d35367223 */ /* 0x040fe20000010836 */
[----:B------:R-:W-:Y:S01]  /*8650*/  FFMA.FTZ R47, R53, R32, R47 ;  /* 0x00000020352f7223 */ /* 0x000fe2000001002f */
[----:B------:R-:W-:Y:S01]  /*8660*/  FFMA.FTZ R34, R62, R181, R34 ;  /* 0x000000b53e227223 */ /* 0x000fe20000010022 */
[----:B------:R-:W-:-:S02]  /*8670*/  F2FP.BF16.F32.PACK_AB R43, R46, R43 ;  /* 0x0000002b2e2b723e */ /* 0x000fc400000010ff */
[----:B------:R-:W-:Y:S02]  /*8680*/  F2FP.BF16.F32.PACK_AB R11, R44, R11 ;  /* 0x0000000b2c0b723e */ /* 0x000fe400000010ff */
        /* <DEDUP_REMOVED lines=8> */
[----:B------:R-:W-:-:S02]  /*8710*/  F2FP.BF16.F32.PACK_AB R14, R55, R54 ;  /* 0x00000036370e723e */ /* 0x000fc400000010ff */
[----:B------:R-:W-:-:S07]  /*8720*/  F2FP.BF16.F32.PACK_AB R34, R34, R47 ;  /* 0x0000002f2222723e */ /* 0x000fce00000010ff */
.L_x_531:
[----:B------:R-:W-:Y:S05]  /*8730*/  BSYNC B3 ;  /* 0x0000000000037941 */ /* 0x000fea0003800000 */
.L_x_530:
[----:B------:R-:W-:Y:S02]  /*8740*/  ULDC.64 UR4, c[0x0][0x208] ;  /* 0x0000820000047ab9 */ /* 0x000fe40000000a00 */
[----:B--2---:R2:W-:Y:S04]  /*8750*/  ST.E.128 desc[UR4][R38.64], R12 ;  /* 0x0000000c26007985 */ /* 0x0045e8000c101d04 */
[----:B----4-:R2:W-:Y:S02]  /*8760*/  @!P3 ST.E.128 desc[UR4][R40.64], R32 ;  /* 0x000000202800b985 */ /* 0x0105e4000c101d04 */
.L_x_529:
[----:B------:R-:W-:Y:S05]  /*8770*/  BSYNC B2 ;  /* 0x0000000000027941 */ /* 0x000fea0003800000 */
.L_x_528:
[----:B------:R-:W-:-:S13]  /*8780*/  ISETP.NE.AND P3, PT, R21, RZ, PT ;  /* 0x000000ff1500720c */ /* 0x000fda0003f65270 */
[----:B------:R-:W-:Y:S05]  /*8790*/  @!P3 BRA `(.L_x_527) ;  /* 0x000000080004b947 */ /* 0x000fea0003800000 */
[----:B--2-4-:R-:W2:Y:S01]  /*87a0*/  LDL R14, [R1+0x58] ;  /* 0x00005800010e7983 */ /* 0x014ea20000100800 */
[----:B0-----:R-:W-:Y:S01]  /*87b0*/  SEL R11, R115, R137, !P1 ;  /* 0x00000089730b7207 */ /* 0x001fe20004800000 */
[C---:B------:R-:W-:Y:S01]  /*87c0*/  VIADD R13, R219.reuse, 0x20 ;  /* 0x00000020db0d7836 */ /* 0x040fe20000000000 */
[C---:B------:R-:W-:Y:S01]  /*87d0*/  LEA R38, P4, R20.reuse, R36, 0x1 ;  /* 0x0000002414267211 */ /* 0x040fe200078808ff */
[----:B------:R-:W-:Y:S01]  /*87e0*/  VIADD R15, R219, 0x20 ;  /* 0x00000020db0f7836 */ /* 0x000fe20000000000 */
[----:B------:R-:W-:Y:S01]  /*87f0*/  SHF.R.S32.HI R12, RZ, 0x1f, R11 ;  /* 0x0000001fff0c7819 */ /* 0x000fe2000001140b */
[----:B------:R-:W-:Y:S01]  /*8800*/  IMAD.SHL.U32 R13, R13, 0x40, RZ ;  /* 0x000000400d0d7824 */ /* 0x000fe200078e00ff */
[----:B------:R-:W-:Y:S01]  /*8810*/  LEA.HI.X R39, R20, R37, R28, 0x1, P4 ;  /* 0x0000002514277211 */ /* 0x000fe200020f0c1c */
[----:B------:R-:W-:Y:S01]  /*8820*/  IMAD.SHL.U32 R15, R15, 0x40, RZ ;  /* 0x000000400f0f7824 */ /* 0x000fe200078e00ff */
[----:B------:R-:W-:Y:S01]  /*8830*/  LEA.HI R11, R12, R11, RZ, 0x4 ;  /* 0x0000000b0c0b7211 */ /* 0x000fe200078f20ff */
[----:B------:R-:W-:Y:S01]  /*8840*/  BSSY B2, `(.L_x_532) ;  /* 0x0000073000027945 */ /* 0x000fe20003800000 */
        /* <DEDUP_REMOVED lines=10> */
[----:B------:R-:W-:Y:S02]  /*88f0*/  ISETP.GE.AND P4, PT, R213, R114, PT ;  /* 0x00000072d500720c */ /* 0x000fe40003f86270 */
[----:B------:R-:W-:-:S13]  /*8900*/  ISETP.GE.AND P3, PT, R40, R135, PT ;  /* 0x000000872800720c */ /* 0x000fda0003f66270 */
[----:B------:R-:W-:-:S04]  /*8910*/  @!P3 IMAD.WIDE R36, R40, 0x2, R36 ;  /* 0x000000022824b825 */ /* 0x000fc800078e0224 */
[----:B--2---:R-:W-:-:S04]  /*8920*/  IMAD R12, R12, 0x1400, R14 ;  /* 0x000014000c0c7824 */ /* 0x004fc800078e020e */
[----:B------:R-:W-:Y:S02]  /*8930*/  IMAD.IADD R13, R12, 0x1, R11 ;  /* 0x000000010c0d7824 */ /* 0x000fe400078e020b */
[C---:B------:R-:W-:Y:S02]  /*8940*/  IMAD R11, R212.reuse, 0x5000, R131 ;  /* 0x00005000d40b7824 */ /* 0x040fe400078e0283 */
[----:B------:R-:W-:Y:S02]  /*8950*/  IMAD R13, R212, 0x5000, R13 ;  /* 0x00005000d40d7824 */ /* 0x000fe400078e020d */
[----:B------:R-:W-:-:S03]  /*8960*/  IMAD R11, R11, 0x2, R22 ;  /* 0x000000020b0b7824 */ /* 0x000fc600078e0216 */
[----:B------:R-:W-:Y:S02]  /*8970*/  LEA R32, R13, R22, 0x1 ;  /* 0x000000160d207211 */ /* 0x000fe400078e08ff */
[----:B------:R0:W2:Y:S04]  /*8980*/  LDS.128 R12, [R11+0x24400] ;  /* 0x024400000b0c7984 */ /* 0x0000a80000000c00 */
[----:B------:R-:W4:Y:S01]  /*8990*/  LDS.128 R32, [R32+0x24400] ;  /* 0x0244000020207984 */ /* 0x000f220000000c00 */
[----:B------:R-:W-:Y:S05]  /*89a0*/  @P4 BRA `(.L_x_533) ;  /* 0x0000000400704947 */ /* 0x000fea0003800000 */
[----:B------:R-:W-:Y:S01]  /*89b0*/  SHF.R.U64 R53, R50, 0x10, R51 ;  /* 0x0000001032357819 */ /* 0x000fe20000001233 */
[----:B--2---:R-:W-:Y:S01]  /*89c0*/  IMAD.U32 R44, R15, 0x10000, RZ ;  /* 0x000100000f2c7824 */ /* 0x004fe200078e00ff */
[----:B------:R-:W-:Y:S01]  /*89d0*/  SHF.R.U64 R50, R56, 0x10, R57 ;  /* 0x0000001038327819 */ /* 0x000fe20000001239 */
[----:B----4-:R-:W-:Y:S01]  /*89e0*/  IMAD.U32 R46, R33, 0x10000, RZ ;  /* 0x00010000212e7824 */ /* 0x010fe200078e00ff */
[----:B------:R-:W-:Y:S01]  /*89f0*/  SHF.R.U32.HI R54, RZ, 0x10, R49 ;  /* 0x00000010ff367819 */ /* 0x000fe20000011631 */
[----:B------:R-:W-:Y:S01]  /*8a00*/  IMAD.U32 R45, R13, 0x10000, RZ ;  /* 0x000100000d2d7824 */ /* 0x000fe200078e00ff */
[----:B------:R-:W-:Y:S01]  /*8a10*/  SHF.R.U32.HI R56, RZ, 0x10, R57 ;  /* 0x00000010ff387819 */ /* 0x000fe20000011639 */
[----:B------:R-:W-:Y:S01]  /*8a20*/  IMAD.U32 R40, R12, 0x10000, RZ ;  /* 0x000100000c287824 */ /* 0x000fe200078e00ff */
[----:B------:R-:W-:Y:S01]  /*8a30*/  PRMT R159, R159, 0x5410, R54 ;  /* 0x000054109f9f7816 */ /* 0x000fe20000000036 */
[----:B0-----:R-:W-:Y:S01]  /*8a40*/  IMAD.U32 R11, R14, 0x10000, RZ ;  /* 0x000100000e0b7824 */ /* 0x001fe200078e00ff */
[----:B------:R-:W-:-:S02]  /*8a50*/  PRMT R175, R175, 0x5410, R56 ;  /* 0x00005410afaf7816 */ /* 0x000fc40000000038 */
[----:B------:R-:W-:Y:S01]  /*8a60*/  SHF.R.U64 R55, R48, 0x10, R49 ;  /* 0x0000001030377819 */ /* 0x000fe20000001231 */
[----:B------:R-:W-:Y:S01]  /*8a70*/  IMAD.U32 R48, R35, 0x10000, RZ ;  /* 0x0001000023307824 */ /* 0x000fe200078e00ff */
[----:B------:R-:W-:Y:S02]  /*8a80*/  SHF.R.U64 R49, R58, 0x10, R59 ;  /* 0x000000103a317819 */ /* 0x000fe4000000123b */
[----:B------:R-:W-:Y:S02]  /*8a90*/  SHF.R.U32.HI R52, RZ, 0x10, R51 ;  /* 0x00000010ff347819 */ /* 0x000fe40000011633 */
[----:B------:R-:W-:Y:S02]  /*8aa0*/  SHF.R.U32.HI R58, RZ, 0x10, R59 ;  /* 0x00000010ff3a7819 */ /* 0x000fe4000001163b */
[----:B------:R-:W-:Y:S01]  /*8ab0*/  LOP3.LUT R41, R15, 0xffff0000, RZ, 0xc0, !PT ;  /* 0xffff00000f297812 */ /* 0x000fe200078ec0ff */
[----:B------:R-:W-:Y:S01]  /*8ac0*/  IMAD.U32 R15, R159, 0x10000, RZ ;  /* 0x000100009f0f7824 */ /* 0x000fe200078e00ff */
[----:B------:R-:W-:Y:S01]  /*8ad0*/  LOP3.LUT R42, R35, 0xffff0000, RZ, 0xc0, !PT ;  /* 0xffff0000232a7812 */ /* 0x000fe200078ec0ff */
[----:B------:R-:W-:Y:S01]  /*8ae0*/  IMAD.U32 R35, R175, 0x10000, RZ ;  /* 0x00010000af237824 */ /* 0x000fe200078e00ff */
[----:B------:R-:W-:Y:S01]  /*8af0*/  PRMT R157, R157, 0x5410, R52 ;  /* 0x000054109d9d7816 */ /* 0x000fe20000000034 */
[C---:B------:R-:W-:Y:S01]  /*8b00*/  FMUL.FTZ R54, R46.reuse, R15 ;  /* 0x0000000f2e367220 */ /* 0x040fe20000410000 */
[----:B------:R-:W-:Y:S01]  /*8b10*/  PRMT R171, R171, 0x5410, R58 ;  /* 0x00005410abab7816 */ /* 0x000fe2000000003a */
[-C--:B------:R-:W-:Y:S01]  /*8b20*/  FMUL.FTZ R52, R46, R35.reuse ;  /* 0x000000232e347220 */ /* 0x080fe20000410000 */
[----:B------:R-:W-:Y:S01]  /*8b30*/  PRMT R173, R173, 0x5410, R50 ;  /* 0x00005410adad7816 */ /* 0x000fe20000000032 */
[----:B------:R-:W-:Y:S01]  /*8b40*/  FFMA.FTZ R35, R45, R35, R54 ;  /* 0x000000232d237223 */ /* 0x000fe20000010036 */
[----:B------:R-:W-:Y:S01]  /*8b50*/  LOP3.LUT R47, R33, 0xffff0000, RZ, 0xc0, !PT ;  /* 0xffff0000212f7812 */ /* 0x000fe200078ec0ff */
[----:B------:R-:W-:Y:S01]  /*8b60*/  FFMA.FTZ R15, R45, R15, -R52 ;  /* 0x0000000f2d0f7223 */ /* 0x000fe20000010834 */
[----:B------:R-:W-:Y:S01]  /*8b70*/  LOP3.LUT R50, R175, 0xffff0000, RZ, 0xc0, !PT ;  /* 0xffff0000af327812 */ /* 0x000fe200078ec0ff */
[----:B------:R-:W-:Y:S01]  /*8b80*/  IMAD.U32 R45, R157, 0x10000, RZ ;  /* 0x000100009d2d7824 */ /* 0x000fe200078e00ff */
[----:B------:R-:W-:Y:S01]  /*8b90*/  LOP3.LUT R46, R159, 0xffff0000, RZ, 0xc0, !PT ;  /* 0xffff00009f2e7812 */ /* 0x000fe200078ec0ff */
[----:B------:R-:W-:Y:S01]  /*8ba0*/  IMAD.U32 R33, R32, 0x10000, RZ ;  /* 0x0001000020217824 */ /* 0x000fe200078e00ff */
[----:B------:R-:W-:Y:S01]  /*8bb0*/  PRMT R160, R160, 0x5410, R49 ;  /* 0x00005410a0a07816 */ /* 0x000fe20000000031 */
[----:B------:R-:W-:Y:S01]  /*8bc0*/  IMAD.U32 R49, R171, 0x10000, RZ ;  /* 0x00010000ab317824 */ /* 0x000fe200078e00ff */
[----:B------:R-:W-:Y:S01]  /*8bd0*/  LOP3.LUT R43, R13, 0xffff0000, RZ, 0xc0, !PT ;  /* 0xffff00000d2b7812 */ /* 0x000fe200078ec0ff */
[C---:B------:R-:W-:Y:S01]  /*8be0*/  FMUL.FTZ R52, R47.reuse, R50 ;  /* 0x000000322f347220 */ /* 0x040fe20000410000 */
[-C--:B------:R-:W-:Y:S01]  /*8bf0*/  FMUL.FTZ R54, R47, R46.reuse ;  /* 0x0000002e2f367220 */ /* 0x080fe20000410000 */
[C---:B------:R-:W-:Y:S01]  /*8c00*/  FMUL.FTZ R47, R48.reuse, R49 ;  /* 0x00000031302f7220 */ /* 0x040fe20000410000 */
[----:B------:R-:W-:Y:S01]  /*8c10*/  LOP3.LUT R171, R171, 0xffff0000, RZ, 0xc0, !PT ;  /* 0xffff0000abab7812 */ /* 0x000fe200078ec0ff */
[-C--:B------:R-:W-:Y:S01]  /*8c20*/  FMUL.FTZ R48, R48, R45.reuse ;  /* 0x0000002d30307220 */ /* 0x080fe20000410000 */
[----:B------:R-:W-:Y:S01]  /*8c30*/  LOP3.LUT R157, R157, 0xffff0000, RZ, 0xc0, !PT ;  /* 0xffff00009d9d7812 */ /* 0x000fe200078ec0ff */
[C---:B------:R-:W-:Y:S01]  /*8c40*/  FFMA.FTZ R52, R43.reuse, R46, -R52 ;  /* 0x0000002e2b347223 */ /* 0x040fe20000010834 */
[----:B------:R-:W-:Y:S01]  /*8c50*/  PRMT R158, R158, 0x5410, R55 ;  /* 0x000054109e9e7816 */ /* 0x000fe20000000037 */
[----:B------:R-:W-:Y:S01]  /*8c60*/  FFMA.FTZ R54, R43, R50, R54 ;  /* 0x000000322b367223 */ /* 0x000fe20000010036 */
[C---:B------:R-:W-:Y:S01]  /*8c70*/  FFMA.FTZ R46, R44.reuse, R45, -R47 ;  /* 0x0000002d2c2e7223 */ /* 0x040fe2000001082f */
[----:B------:R-:W-:Y:S01]  /*8c80*/  FFMA.FTZ R48, R44, R49, R48 ;  /* 0x000000312c307223 */ /* 0x000fe20000010030 */
[----:B------:R-:W-:Y:S01]  /*8c90*/  FMUL.FTZ R50, R42, R171 ;  /* 0x000000ab2a327220 */ /* 0x000fe20000410000 */
[C---:B------:R-:W-:Y:S01]  /*8ca0*/  IMAD.U32 R44, R173.reuse, 0x10000, RZ ;  /* 0x00010000ad2c7824 */ /* 0x040fe200078e00ff */
[----:B------:R-:W-:Y:S01]  /*8cb0*/  LOP3.LUT R32, R32, 0xffff0000, RZ, 0xc0, !PT ;  /* 0xffff000020207812 */ /* 0x000fe200078ec0ff */
[-C--:B------:R-:W-:Y:S01]  /*8cc0*/  FMUL.FTZ R42, R42, R157.reuse ;  /* 0x0000009d2a2a7220 */ /* 0x080fe20000410000 */
[----:B------:R-:W-:Y:S01]  /*8cd0*/  LOP3.LUT R173, R173, 0xffff0000, RZ, 0xc0, !PT ;  /* 0xffff0000adad7812 */ /* 0x000fe200078ec0ff */
[----:B------:R-:W-:Y:S01]  /*8ce0*/  IMAD.U32 R43, R158, 0x10000, RZ ;  /* 0x000100009e2b7824 */ /* 0x000fe200078e00ff */
[----:B------:R-:W-:Y:S01]  /*8cf0*/  LOP3.LUT R12, R12, 0xffff0000, RZ, 0xc0, !PT ;  /* 0xffff00000c0c7812 */ /* 0x000fe200078ec0ff */
[C---:B------:R-:W-:Y:S01]  /*8d00*/  FFMA.FTZ R157, R41.reuse, R157, -R50 ;  /* 0x0000009d299d7223 */ /* 0x040fe20000010832 */
[----:B------:R-:W-:Y:S01]  /*8d10*/  LOP3.LUT R45, R158, 0xffff0000, RZ, 0xc0, !PT ;  /* 0xffff00009e2d7812 */ /* 0x000fe200078ec0ff */
[----:B------:R-:W-:Y:S01]  /*8d20*/  FFMA.FTZ R171, R41, R171, R42 ;  /* 0x000000ab29ab7223 */ /* 0x000fe2000001002a */
[CC--:B------:R-:W-:Y:S01]  /*8d30*/  FMUL.FTZ R47, R33.reuse, R44.reuse ;  /* 0x0000002c212f7220 */ /* 0x0c0fe20000410000 */
[----:B------:R-:W-:Y:S01]  /*8d40*/  FMUL.FTZ R41, R32, R173 ;  /* 0x000000ad20297220 */ /* 0x000fe20000410000 */
[-C--:B------:R-:W-:Y:S01]  /*8d50*/  FMUL.FTZ R33, R33, R43.reuse ;  /* 0x0000002b21217220 */ /* 0x080fe20000410000 */
[----:B------:R-:W-:Y:S01]  /*8d60*/  IMAD.U32 R13, R34, 0x10000, RZ ;  /* 0x00010000220d7824 */ /* 0x000fe200078e00ff */
[----:B------:R-:W-:Y:S01]  /*8d70*/  PRMT R156, R156, 0x5410, R53 ;  /* 0x000054109c9c7816 */ /* 0x000fe20000000035 */
[----:B------:R-:W-:Y:S01]  /*8d80*/  FFMA.FTZ R47, R40, R43, -R47 ;  /* 0x0000002b282f7223 */ /* 0x000fe2000001082f */
[-C--:B------:R-:W-:Y:S01]  /*8d90*/  FFMA.FTZ R42, R12, R45.reuse, -R41 ;  /* 0x0000002d0c2a7223 */ /* 0x080fe20000010829 */
[----:B------:R-:W-:Y:S01]  /*8da0*/  LOP3.LUT R34, R34, 0xffff0000, RZ, 0xc0, !PT ;  /* 0xffff000022227812 */ /* 0x000fe200078ec0ff */
[----:B------:R-:W-:Y:S01]  /*8db0*/  FFMA.FTZ R44, R40, R44, R33 ;  /* 0x0000002c282c7223 */ /* 0x000fe20000010021 */
[----:B------:R-:W-:Y:S01]  /*8dc0*/  FMUL.FTZ R43, R32, R45 ;  /* 0x0000002d202b7220 */ /* 0x000fe20000410000 */
[C---:B------:R-:W-:Y:S01]  /*8dd0*/  LOP3.LUT R41, R160.reuse, 0xffff0000, RZ, 0xc0, !PT ;  /* 0xffff0000a0297812 */ /* 0x040fe200078ec0ff */
[----:B------:R-:W-:Y:S01]  /*8de0*/  IMAD.U32 R40, R160, 0x10000, RZ ;  /* 0x00010000a0287824 */ /* 0x000fe200078e00ff */
[C---:B------:R-:W-:Y:S01]  /*8df0*/  LOP3.LUT R33, R156.reuse, 0xffff0000, RZ, 0xc0, !PT ;  /* 0xffff00009c217812 */ /* 0x040fe200078ec0ff */
[----:B------:R-:W-:Y:S01]  /*8e00*/  IMAD.U32 R32, R156, 0x10000, RZ ;  /* 0x000100009c207824 */ /* 0x000fe200078e00ff */
[----:B------:R-:W-:Y:S01]  /*8e10*/  LOP3.LUT R14, R14, 0xffff0000, RZ, 0xc0, !PT ;  /* 0xffff00000e0e7812 */ /* 0x000fe200078ec0ff */
[----:B------:R-:W-:Y:S01]  /*8e20*/  FFMA.FTZ R43, R12, R173, R43 ;  /* 0x000000ad0c2b7223 */ /* 0x000fe2000001002b */
[C---:B------:R-:W-:Y:S01]  /*8e30*/  FMUL.FTZ R12, R13.reuse, R40 ;  /* 0x000000280d0c7220 */ /* 0x040fe20000410000 */
[C---:B------:R-:W-:Y:S01]  /*8e40*/  FMUL.FTZ R45, R34.reuse, R41 ;  /* 0x00000029222d7220 */ /* 0x040fe20000410000 */
[-C--:B------:R-:W-:Y:S01]  /*8e50*/  FMUL.FTZ R13, R13, R32.reuse ;  /* 0x000000200d0d7220 */ /* 0x080fe20000410000 */
[-C--:B------:R-:W-:Y:S01]  /*8e60*/  FMUL.FTZ R34, R34, R33.reuse ;  /* 0x0000002122227220 */ /* 0x080fe20000410000 */
[C---:B------:R-:W-:Y:S01]  /*8e70*/  FFMA.FTZ R12, R11.reuse, R32, -R12 ;  /* 0x000000200b0c7223 */ /* 0x040fe2000001080c */
[C---:B------:R-:W-:Y:S01]  /*8e80*/  FFMA.FTZ R45, R14.reuse, R33, -R45 ;  /* 0x000000210e2d7223 */ /* 0x040fe2000001082d */
[----:B------:R-:W-:Y:S01]  /*8e90*/  FFMA.FTZ R13, R11, R40, R13 ;  /* 0x000000280b0d7223 */ /* 0x000fe2000001000d */
[----:B------:R-:W-:Y:S01]  /*8ea0*/  FFMA.FTZ R34, R14, R41, R34 ;  /* 0x000000290e227223 */ /* 0x000fe20000010022 */
[----:B------:R-:W-:-:S02]  /*8eb0*/  F2FP.BF16.F32.PACK_AB R15, R52, R15 ;  /* 0x0000000f340f723e */ /* 0x000fc400000010ff */
[----:B------:R-:W-:Y:S02]  /*8ec0*/  F2FP.BF16.F32.PACK_AB R46, R157, R46 ;  /* 0x0000002e9d2e723e */ /* 0x000fe400000010ff */
[----:B------:R-:W-:Y:S02]  /*8ed0*/  F2FP.BF16.F32.PACK_AB R14, R42, R47 ;  /* 0x0000002f2a0e723e */ /* 0x000fe400000010ff */
[----:B------:R-:W-:Y:S02]  /*8ee0*/  F2FP.BF16.F32.PACK_AB R45, R45, R12 ;  /* 0x0000000c2d2d723e */ /* 0x000fe400000010ff */
[----:B------:R-:W-:Y:S01]  /*8ef0*/  F2FP.BF16.F32.PACK_AB R34, R34, R13 ;  /* 0x0000000d2222723e */ /* 0x000fe200000010ff */
[----:B------:R-:W-:Y:S01]  /*8f00*/  IMAD.MOV.U32 R13, RZ, RZ, R15 ;  /* 0x000000ffff0d7224 */ /* 0x000fe200078e000f */
[----:B------:R-:W-:Y:S01]  /*8f10*/  F2FP.BF16.F32.PACK_AB R33, R54, R35 ;  /* 0x000000233621723e */ /* 0x000fe200000010ff */
[----:B------:R-:W-:Y:S01]  /*8f20*/  IMAD.MOV.U32 R15, RZ, RZ, R46 ;  /* 0x000000ffff0f7224 */ /* 0x000fe200078e002e */
[----:B------:R-:W-:Y:S01]  /*8f30*/  MOV R12, R14 ;  /* 0x0000000e000c7202 */ /* 0x000fe20000000f00 */
[----:B------:R-:W-:Y:S01]  /*8f40*/  IMAD.MOV.U32 R14, RZ, RZ, R45 ;  /* 0x000000ffff0e7224 */ /* 0x000fe200078e002d */
[----:B------:R-:W-:-:S02]  /*8f50*/  F2FP.BF16.F32.PACK_AB R35, R171, R48 ;  /* 0x00000030ab23723e */ /* 0x000fc400000010ff */
[----:B------:R-:W-:-:S07]  /*8f60*/  F2FP.BF16.F32.PACK_AB R32, R43, R44 ;  /* 0x0000002c2b20723e */ /* 0x000fce00000010ff */
.L_x_533:
[----:B------:R-:W-:Y:S05]  /*8f70*/  BSYNC B2 ;  /* 0x0000000000027941 */ /* 0x000fea0003800000 */
.L_x_532:
[----:B------:R-:W-:Y:S02]  /*8f80*/  ULDC.64 UR4, c[0x0][0x208] ;  /* 0x0000820000047ab9 */ /* 0x000fe40000000a00 */
[----:B--2---:R2:W-:Y:S04]  /*8f90*/  ST.E.128 desc[UR4][R38.64], R12 ;  /* 0x0000000c26007985 */ /* 0x0045e8000c101d04 */
[----:B----4-:R2:W-:Y:S02]  /*8fa0*/  @!P3 ST.E.128 desc[UR4][R36.64], R32 ;  /* 0x000000202400b985 */ /* 0x0105e4000c101d04 */
.L_x_527:
[----:B------:R-:W-:Y:S05]  /*8fb0*/  BSYNC B1 ;  /* 0x0000000000017941 */ /* 0x000fea0003800000 */
.L_x_526:
[----:B------:R-:W-:-:S03]  /*8fc0*/  UMOV UR4, 0xffffffff ;  /* 0xffffffff00047882 */ /* 0x000fc60000000000 */
[----:B------:R-:W-:Y:S05]  /*8fd0*/  BRA.DIV UR4, `(.L_x_534) ;  /* 0x000001ee04787947 */ /* 0x000fea000b800000 */
[----:B0-2---:R0:W2:Y:S04]  /*8fe0*/  SHFL.IDX PT, R37, R117, 0x2, 0x181f ;  /* 0x00581f0075257f89 */ /* 0x0050a800000e0000 */
[----:B------:R0:W0:Y:S02]  /*8ff0*/  SHFL.IDX PT, R36, R118, 0x2, 0x181f ;  /* 0x00581f0076247f89 */ /* 0x00002400000e0000 */
.L_x_830:
[----:B------:R-:W-:Y:S05]  /*9000*/  @P5 BRA `(.L_x_492) ;  /* 0x0000001800105947 */ /* 0x000fea0003800000 */
[----:B------:R-:W-:Y:S01]  /*9010*/  ISETP.NE.AND P3, PT, R3, RZ, PT ;  /* 0x000000ff0300720c */ /* 0x000fe20003f65270 */
[----:B------:R-:W-:-:S12]  /*9020*/  BSSY B1, `(.L_x_535) ;  /* 0x0000083000017945 */ /* 0x000fd80003800000 */
[----:B------:R-:W-:Y:S05]  /*9030*/  @!P3 BRA `(.L_x_536) ;  /* 0x000000080004b947 */ /* 0x000fea0003800000 */
[----:B----4-:R-:W4:Y:S01]  /*9040*/  LDL R14, [R1+0x54] ;  /* 0x00005400010e7983 */ /* 0x010f220000100800 */
[----:B------:R-:W-:Y:S01]  /*9050*/  SEL R11, R115, R137, !P2 ;  /* 0x00000089730b7207 */ /* 0x000fe20005000000 */
[C---:B------:R-:W-:Y:S01]  /*9060*/  VIADD R13, R219.reuse, 0x40 ;  /* 0x00000040db0d7836 */ /* 0x040fe20000000000 */
[----:B------:R-:W-:Y:S01]  /*9070*/  ISETP.GE.AND P4, PT, R16, R114, PT ;  /* 0x000000721000720c */ /* 0x000fe20003f86270 */
[----:B------:R-:W-:Y:S01]  /*9080*/  VIADD R15, R219, 0x40 ;  /* 0x00000040db0f7836 */ /* 0x000fe20000000000 */
[----:B------:R-:W-:Y:S01]  /*9090*/  SHF.R.S32.HI R12, RZ, 0x1f, R11 ;  /* 0x0000001fff0c7819 */ /* 0x000fe2000001140b */
[----:B------:R-:W-:Y:S01]  /*90a0*/  IMAD.SHL.U32 R13, R13, 0x40, RZ ;  /* 0x000000400d0d7824 */ /* 0x000fe200078e00ff */
[----:B0-----:R-:W-:Y:S01]  /*90b0*/  LEA R38, P3, R9, R36, 0x1 ;  /* 0x0000002409267211 */ /* 0x001fe200078608ff */
        /* <DEDUP_REMOVED lines=14> */
[----:B--2---:R-:W-:-:S11]  /*91a0*/  LEA.HI.X R39, R9, R37, R27, 0x1, P3 ;  /* 0x0000002509277211 */ /* 0x004fd600018f0c1b */
        /* <DEDUP_REMOVED lines=10> */
[----:B------:R-:W-:Y:S01]  /*9250*/  SHF.R.U64 R49, R76, 0x10, R77 ;  /* 0x000000104c317819 */ /* 0x000fe2000000124d */
[----:B----4-:R-:W-:Y:S01]  /*9260*/  IMAD.U32 R46, R33, 0x10000, RZ ;  /* 0x00010000212e7824 */ /* 0x010fe200078e00ff */
[----:B------:R-:W-:Y:S01]  /*9270*/  SHF.R.U64 R53, R68, 0x10, R69 ;  /* 0x0000001044357819 */ /* 0x000fe20000001245 */
[----:B--2---:R-:W-:Y:S01]  /*9280*/  IMAD.U32 R43, R13, 0x10000, RZ ;  /* 0x000100000d2b7824 */ /* 0x004fe200078e00ff */
[----:B------:R-:W-:Y:S01]  /*9290*/  SHF.R.U32.HI R76, RZ, 0x10, R77 ;  /* 0x00000010ff4c7819 */ /* 0x000fe2000001164d */
[----:B------:R-:W-:Y:S01]  /*92a0*/  IMAD.U32 R48, R35, 0x10000, RZ ;  /* 0x0001000023307824 */ /* 0x000fe200078e00ff */
[----:B------:R-:W-:Y:S01]  /*92b0*/  SHF.R.U32.HI R68, RZ, 0x10, R69 ;  /* 0x00000010ff447819 */ /* 0x000fe20000011645 */
[----:B------:R-:W-:Y:S01]  /*92c0*/  IMAD.U32 R45, R32, 0x10000, RZ ;  /* 0x00010000202d7824 */ /* 0x000fe200078e00ff */
[----:B------:R-:W-:Y:S01]  /*92d0*/  SHF.R.U64 R50, R70, 0x10, R71 ;  /* 0x0000001046327819 */ /* 0x000fe20000001247 */
[----:B------:R-:W-:Y:S01]  /*92e0*/  IMAD.U32 R42, R12, 0x10000, RZ ;  /* 0x000100000c2a7824 */ /* 0x000fe200078e00ff */
[----:B------:R-:W-:-:S02]  /*92f0*/  PRMT R155, R155, 0x5410, R76 ;  /* 0x000054109b9b7816 */ /* 0x000fc4000000004c */
[----:B------:R-:W-:Y:S02]  /*9300*/  PRMT R151, R151, 0x5410, R68 ;  /* 0x0000541097977816 */ /* 0x000fe40000000044 */
[----:B------:R-:W-:Y:S01]  /*9310*/  PRMT R149, R149, 0x5410, R50 ;  /* 0x0000541095957816 */ /* 0x000fe20000000032 */
[----:B------:R-:W-:Y:S01]  /*9320*/  IMAD.U32 R50, R155, 0x10000, RZ ;  /* 0x000100009b327824 */ /* 0x000fe200078e00ff */
[----:B------:R-:W-:Y:S02]  /*9330*/  SHF.R.U64 R51, R78, 0x10, R79 ;  /* 0x000000104e337819 */ /* 0x000fe4000000124f */
[----:B------:R-:W-:Y:S01]  /*9340*/  PRMT R154, R154, 0x5410, R49 ;  /* 0x000054109a9a7816 */ /* 0x000fe20000000031 */
[----:B------:R-:W-:Y:S01]  /*9350*/  IMAD.U32 R49, R151, 0x10000, RZ ;  /* 0x0001000097317824 */ /* 0x000fe200078e00ff */
[----:B------:R-:W-:Y:S01]  /*9360*/  SHF.R.U32.HI R71, RZ, 0x10, R71 ;  /* 0x00000010ff477819 */ /* 0x000fe20000011647 */
[CC--:B------:R-:W-:Y:S01]  /*9370*/  FMUL.FTZ R52, R46.reuse, R50.reuse ;  /* 0x000000322e347220 */ /* 0x0c0fe20000410000 */
[----:B------:R-:W-:Y:S01]  /*9380*/  SHF.R.U32.HI R78, RZ, 0x10, R79 ;  /* 0x00000010ff4e7819 */ /* 0x000fe2000001164f */
[-C--:B------:R-:W-:Y:S01]  /*9390*/  FMUL.FTZ R54, R46, R49.reuse ;  /* 0x000000312e367220 */ /* 0x080fe20000410000 */
[----:B------:R-:W-:Y:S01]  /*93a0*/  LOP3.LUT R47, R33, 0xffff0000, RZ, 0xc0, !PT ;  /* 0xffff0000212f7812 */ /* 0x000fe200078ec0ff */
[----:B------:R-:W-:Y:S01]  /*93b0*/  FFMA.FTZ R52, R43, R49, -R52 ;  /* 0x000000312b347223 */ /* 0x000fe20000010834 */
[----:B------:R-:W-:Y:S01]  /*93c0*/  LOP3.LUT R155, R155, 0xffff0000, RZ, 0xc0, !PT ;  /* 0xffff00009b9b7812 */ /* 0x000fe200078ec0ff */
[----:B------:R-:W-:Y:S01]  /*93d0*/  FFMA.FTZ R54, R43, R50, R54 ;  /* 0x000000322b367223 */ /* 0x000fe20000010036 */
[----:B------:R-:W-:Y:S01]  /*93e0*/  PRMT R148, R148, 0x5410, R71 ;  /* 0x0000541094947816 */ /* 0x000fe20000000047 */
[----:B------:R-:W-:Y:S01]  /*93f0*/  IMAD.U32 R33, R15, 0x10000, RZ ;  /* 0x000100000f217824 */ /* 0x000fe200078e00ff */
[----:B------:R-:W-:Y:S01]  /*9400*/  PRMT R153, R153, 0x5410, R78 ;  /* 0x0000541099997816 */ /* 0x000fe2000000004e */
[----:B------:R-:W-:Y:S01]  /*9410*/  FMUL.FTZ R49, R47, R155 ;  /* 0x0000009b2f317220 */ /* 0x000fe20000410000 */
[----:B------:R-:W-:Y:S01]  /*9420*/  LOP3.LUT R151, R151, 0xffff0000, RZ, 0xc0, !PT ;  /* 0xffff000097977812 */ /* 0x000fe200078ec0ff */
[----:B------:R-:W-:Y:S01]  /*9430*/  IMAD.U32 R43, R148, 0x10000, RZ ;  /* 0x00010000942b7824 */ /* 0x000fe200078e00ff */
[----:B------:R-:W-:Y:S01]  /*9440*/  LOP3.LUT R44, R13, 0xffff0000, RZ, 0xc0, !PT ;  /* 0xffff00000d2c7812 */ /* 0x000fe200078ec0ff */
[----:B------:R-:W-:Y:S01]  /*9450*/  IMAD.U32 R46, R153, 0x10000, RZ ;  /* 0x00010000992e7824 */ /* 0x000fe200078e00ff */
[----:B------:R-:W-:Y:S01]  /*9460*/  LOP3.LUT R35, R35, 0xffff0000, RZ, 0xc0, !PT ;  /* 0xffff000023237812 */ /* 0x000fe200078ec0ff */
[-C--:B------:R-:W-:Y:S01]  /*9470*/  FMUL.FTZ R47, R47, R151.reuse ;  /* 0x000000972f2f7220 */ /* 0x080fe20000410000 */
[----:B------:R-:W-:Y:S01]  /*9480*/  LOP3.LUT R50, R153, 0xffff0000, RZ, 0xc0, !PT ;  /* 0xffff000099327812 */ /* 0x000fe200078ec0ff */
[----:B------:R-:W-:Y:S01]  /*9490*/  FFMA.FTZ R151, R44, R151, -R49 ;  /* 0x000000972c977223 */ /* 0x000fe20000010831 */
[----:B------:R-:W-:Y:S01]  /*94a0*/  PRMT R150, R150, 0x5410, R53 ;  /* 0x0000541096967816 */ /* 0x000fe20000000035 */
[CC--:B------:R-:W-:Y:S01]  /*94b0*/  FMUL.FTZ R56, R48.reuse, R46.reuse ;  /* 0x0000002e30387220 */ /* 0x0c0fe20000410000 */
[----:B------:R-:W-:Y:S01]  /*94c0*/  FMUL.FTZ R49, R48, R43 ;  /* 0x0000002b30317220 */ /* 0x000fe20000410000 */
[----:B------:R-:W-:Y:S01]  /*94d0*/  LOP3.LUT R148, R148, 0xffff0000, RZ, 0xc0, !PT ;  /* 0xffff000094947812 */ /* 0x000fe200078ec0ff */
[----:B------:R-:W-:Y:S01]  /*94e0*/  FFMA.FTZ R155, R44, R155, R47 ;  /* 0x0000009b2c9b7223 */ /* 0x000fe2000001002f */
[----:B------:R-:W-:Y:S01]  /*94f0*/  LOP3.LUT R15, R15, 0xffff0000, RZ, 0xc0, !PT ;  /* 0xffff00000f0f7812 */ /* 0x000fe200078ec0ff */
[C---:B------:R-:W-:Y:S01]  /*9500*/  FFMA.FTZ R56, R33.reuse, R43, -R56 ;  /* 0x0000002b21387223 */ /* 0x040fe20000010838 */
[----:B------:R-:W-:Y:S01]  /*9510*/  FFMA.FTZ R48, R33, R46, R49 ;  /* 0x0000002e21307223 */ /* 0x000fe20000010031 */
[----:B------:R-:W-:Y:S01]  /*9520*/  FMUL.FTZ R44, R35, R50 ;  /* 0x00000032232c7220 */ /* 0x000fe20000410000 */
[----:B------:R-:W-:Y:S01]  /*9530*/  IMAD.U32 R33, R150, 0x10000, RZ ;  /* 0x0001000096217824 */ /* 0x000fe200078e00ff */
[----:B------:R-:W-:Y:S01]  /*9540*/  LOP3.LUT R32, R32, 0xffff0000, RZ, 0xc0, !PT ;  /* 0xffff000020207812 */ /* 0x000fe200078ec0ff */
[----:B------:R-:W-:-:S02]  /*9550*/  IMAD.U32 R43, R154, 0x10000, RZ ;  /* 0x000100009a2b7824 */ /* 0x000fc400078e00ff */
[-C--:B------:R-:W-:Y:S01]  /*9560*/  FMUL.FTZ R46, R35, R148.reuse ;  /* 0x00000094232e7220 */ /* 0x080fe20000410000 */
[----:B------:R-:W-:Y:S01]  /*9570*/  LOP3.LUT R47, R154, 0xffff0000, RZ, 0xc0, !PT ;  /* 0xffff00009a2f7812 */ /* 0x000fe200078ec0ff */
[----:B------:R-:W-:Y:S01]  /*9580*/  IMAD.U32 R13, R34, 0x10000, RZ ;  /* 0x00010000220d7824 */ /* 0x000fe200078e00ff */
[----:B------:R-:W-:Y:S01]  /*9590*/  PRMT R152, R152, 0x5410, R51 ;  /* 0x0000541098987816 */ /* 0x000fe20000000033 */
[----:B------:R-:W-:Y:S01]  /*95a0*/  FFMA.FTZ R51, R15, R148, -R44 ;  /* 0x000000940f337223 */ /* 0x000fe2000001082c */
[C---:B------:R-:W-:Y:S01]  /*95b0*/  FMUL.FTZ R49, R45.reuse, R43 ;  /* 0x0000002b2d317220 */ /* 0x040fe20000410000 */
[----:B------:R-:W-:Y:S01]  /*95c0*/  FMUL.FTZ R44, R45, R33 ;  /* 0x000000212d2c7220 */ /* 0x000fe20000410000 */
[----:B------:R-:W-:Y:S01]  /*95d0*/  LOP3.LUT R12, R12, 0xffff0000, RZ, 0xc0, !PT ;  /* 0xffff00000c0c7812 */ /* 0x000fe200078ec0ff */
[----:B------:R-:W-:Y:S01]  /*95e0*/  FFMA.FTZ R45, R15, R50, R46 ;  /* 0x000000320f2d7223 */ /* 0x000fe2000001002e */
[----:B------:R-:W-:Y:S01]  /*95f0*/  LOP3.LUT R35, R150, 0xffff0000, RZ, 0xc0, !PT ;  /* 0xffff000096237812 */ /* 0x000fe200078ec0ff */
[----:B------:R-:W-:Y:S01]  /*9600*/  FMUL.FTZ R15, R32, R47 ;  /* 0x0000002f200f7220 */ /* 0x000fe20000410000 */
[----:B------:R-:W-:Y:S01]  /*9610*/  FFMA.FTZ R49, R42, R33, -R49 ;  /* 0x000000212a317223 */ /* 0x000fe20000010831 */
[----:B------:R-:W-:Y:S01]  /*9620*/  LOP3.LUT R34, R34, 0xffff0000, RZ, 0xc0, !PT ;  /* 0xffff000022227812 */ /* 0x000fe200078ec0ff */
[----:B------:R-:W-:Y:S01]  /*9630*/  FFMA.FTZ R44, R42, R43, R44 ;  /* 0x0000002b2a2c7223 */ /* 0x000fe2000001002c */
[-C--:B------:R-:W-:Y:S01]  /*9640*/  FMUL.FTZ R33, R32, R35.reuse ;  /* 0x0000002320217220 */ /* 0x080fe20000410000 */
[----:B------:R-:W-:Y:S01]  /*9650*/  FFMA.FTZ R46, R12, R35, -R15 ;  /* 0x000000230c2e7223 */ /* 0x000fe2000001080f */
[C---:B------:R-:W-:Y:S01]  /*9660*/  IMAD.U32 R32, R149.reuse, 0x10000, RZ ;  /* 0x0001000095207824 */ /* 0x040fe200078e00ff */
[C---:B------:R-:W-:Y:S01]  /*9670*/  LOP3.LUT R15, R152.reuse, 0xffff0000, RZ, 0xc0, !PT ;  /* 0xffff0000980f7812 */ /* 0x040fe200078ec0ff */
[----:B------:R-:W-:Y:S01]  /*9680*/  IMAD.U32 R42, R152, 0x10000, RZ ;  /* 0x00010000982a7824 */ /* 0x000fe200078e00ff */
[----:B------:R-:W-:Y:S01]  /*9690*/  LOP3.LUT R149, R149, 0xffff0000, RZ, 0xc0, !PT ;  /* 0xffff000095957812 */ /* 0x000fe200078ec0ff */
[----:B------:R-:W-:Y:S01]  /*96a0*/  FFMA.FTZ R33, R12, R47, R33 ;  /* 0x0000002f0c217223 */ /* 0x000fe20000010021 */
[C---:B0-----:R-:W-:Y:S01]  /*96b0*/  SHF.L.U32 R11, R14.reuse, 0x10, RZ ;  /* 0x000000100e0b7819 */ /* 0x041fe200000006ff */
[C---:B------:R-:W-:Y:S01]  /*96c0*/  FMUL.FTZ R12, R13.reuse, R42 ;  /* 0x0000002a0d0c7220 */ /* 0x040fe20000410000 */
[----:B------:R-:W-:Y:S01]  /*96d0*/  LOP3.LUT R14, R14, 0xffff0000, RZ, 0xc0, !PT ;  /* 0xffff00000e0e7812 */ /* 0x000fe200078ec0ff */
        /* <DEDUP_REMOVED lines=19> */
.L_x_538:
[----:B------:R-:W-:Y:S05]  /*9810*/  BSYNC B2 ;  /* 0x0000000000027941 */ /* 0x000fea0003800000 */
.L_x_537:
[----:B------:R-:W-:Y:S02]  /*9820*/  ULDC.64 UR4, c[0x0][0x208] ;  /* 0x0000820000047ab9 */ /* 0x000fe40000000a00 */
[----:B--2---:R2:W-:Y:S04]  /*9830*/  ST.E.128 desc[UR4][R38.64], R12 ;  /* 0x0000000c26007985 */ /* 0x0045e8000c101d04 */
[----:B----4-:R2:W-:Y:S02]  /*9840*/  @!P5 ST.E.128 desc[UR4][R40.64], R32 ;  /* 0x000000202800d985 */ /* 0x0105e4000c101d04 */
.L_x_536:
[----:B------:R-:W-:Y:S05]  /*9850*/  BSYNC B1 ;  /* 0x0000000000017941 */ /* 0x000fea0003800000 */
.L_x_535:
[----:B------:R-:W-:-:S13]  /*9860*/  ISETP.NE.AND P3, PT, R21, RZ, PT ;  /* 0x000000ff1500720c */ /* 0x000fda0003f65270 */
[----:B------:R-:W-:Y:S05]  /*9870*/  @!P3 BRA `(.L_x_492) ;  /* 0x0000000c00f4b947 */ /* 0x000fea0003800000 */
[----:B--2-4-:R-:W2:Y:S01]  /*9880*/  LDL R15, [R1+0x54] ;  /* 0x00005400010f7983 */ /* 0x014ea20000100800 */
[----:B------:R-:W-:Y:S01]  /*9890*/  SEL R137, R115, R137, !P1 ;  /* 0x0000008973897207 */ /* 0x000fe20004800000 */
[----:B------:R-:W-:Y:S01]  /*98a0*/  VIADD R14, R219, 0x40 ;  /* 0x00000040db0e7836 */ /* 0x000fe20000000000 */
[----:B------:R-:W-:Y:S01]  /*98b0*/  ISETP.GE.AND P4, PT, R213, R114, PT ;  /* 0x00000072d500720c */ /* 0x000fe20003f86270 */
[----:B------:R-:W-:Y:S01]  /*98c0*/  VIADD R32, R219, 0x40 ;  /* 0x00000040db207836 */ /* 0x000fe20000000000 */
[----:B------:R-:W-:Y:S01]  /*98d0*/  SHF.R.S32.HI R12, RZ, 0x1f, R137 ;  /* 0x0000001fff0c7819 */ /* 0x000fe20000011489 */
[----:B------:R-:W-:Y:S01]  /*98e0*/  BSSY B1, `(.L_x_539) ;  /* 0x0000074000017945 */ /* 0x000fe20003800000 */
[----:B------:R-:W-:Y:S01]  /*98f0*/  SHF.L.U32 R14, R14, 0x6, RZ ;  /* 0x000000060e0e7819 */ /* 0x000fe200000006ff */
[----:B------:R-:W-:Y:S01]  /*9900*/  IMAD.SHL.U32 R32, R32, 0x40, RZ ;  /* 0x0000004020207824 */ /* 0x000fe200078e00ff */
[----:B------:R-:W-:Y:S02]  /*9910*/  LEA.HI R137, R12, R137, RZ, 0x4 ;  /* 0x000000890c897211 */ /* 0x000fe400078f20ff */
[----:B------:R-:W-:-:S02]  /*9920*/  LOP3.LUT R14, R14, 0x1c0, RZ, 0xc0, !PT ;  /* 0x000001c00e0e7812 */ /* 0x000fc400078ec0ff */
[----:B------:R-:W-:Y:S02]  /*9930*/  LEA.HI.SX32 R137, R137, R10, 0x1c ;  /* 0x0000000a89897211 */ /* 0x000fe400078fe2ff */
[----:B------:R-:W-:Y:S02]  /*9940*/  LOP3.LUT R32, R32, 0x1c0, RZ, 0xc0, !PT ;  /* 0x000001c020207812 */ /* 0x000fe400078ec0ff */
[----:B------:R-:W-:Y:S01]  /*9950*/  SHF.R.S32.HI R12, RZ, 0x1f, R137 ;  /* 0x0000001fff0c7819 */ /* 0x000fe20000011489 */
[----:B0-----:R-:W-:Y:S01]  /*9960*/  IMAD.SHL.U32 R11, R137, 0x8, RZ ;  /* 0x00000008890b7824 */ /* 0x001fe200078e00ff */
[----:B------:R-:W-:Y:S02]  /*9970*/  SHF.R.U32.HI R14, RZ, 0x3, R14 ;  /* 0x00000003ff0e7819 */ /* 0x000fe4000001160e */
[----:B------:R-:W-:Y:S02]  /*9980*/  LEA.HI R12, R12, R137, RZ, 0x3 ;  /* 0x000000890c0c7211 */ /* 0x000fe400078f18ff */
[----:B------:R-:W-:-:S02]  /*9990*/  LEA R38, P3, R20, R36, 0x1 ;  /* 0x0000002414267211 */ /* 0x000fc400078608ff */
[----:B------:R-:W-:Y:S02]  /*99a0*/  SHF.R.S32.HI R13, RZ, 0x3, R12 ;  /* 0x00000003ff0d7819 */ /* 0x000fe4000001140c */
[----:B------:R-:W-:Y:S02]  /*99b0*/  LOP3.LUT R12, R32, 0x38, R11, 0xf8, !PT ;  /* 0x00000038200c7812 */ /* 0x000fe400078ef80b */
[----:B------:R-:W-:Y:S02]  /*99c0*/  LEA.HI.X R39, R20, R37, R28, 0x1, P3 ;  /* 0x0000002514277211 */ /* 0x000fe400018f0c1c */
[----:B------:R-:W-:Y:S01]  /*99d0*/  LOP3.LUT R12, R12, R14, RZ, 0x3c, !PT ;  /* 0x0000000e0c0c7212 */ /* 0x000fe200078e3cff */
[----:B--2---:R-:W-:-:S04]  /*99e0*/  IMAD R13, R13, 0x1400, R15 ;  /* 0x000014000d0d7824 */ /* 0x004fc800078e020f */
[----:B------:R-:W-:Y:S02]  /*99f0*/  IMAD.IADD R15, R13, 0x1, R12 ;  /* 0x000000010d0f7824 */ /* 0x000fe400078e020c */
[C---:B------:R-:W-:Y:S02]  /*9a00*/  IMAD R13, R212.reuse, 0x5000, R129 ;  /* 0x00005000d40d7824 */ /* 0x040fe400078e0281 */
[----:B------:R-:W-:Y:S02]  /*9a10*/  IMAD R15, R212, 0x5000, R15 ;  /* 0x00005000d40f7824 */ /* 0x000fe400078e020f */
[--C-:B------:R-:W-:Y:S02]  /*9a20*/  IMAD R13, R13, 0x2, R22.reuse ;  /* 0x000000020d0d7824 */ /* 0x100fe400078e0216 */
[----:B------:R-:W-:-:S04]  /*9a30*/  IMAD R32, R15, 0x2, R22 ;  /* 0x000000020f207824 */ /* 0x000fc800078e0216 */
[----:B------:R-:W0:Y:S04]  /*9a40*/  LDS.128 R12, [R13+0x24400] ;  /* 0x024400000d0c7984 */ /* 0x000e280000000c00 */
[----:B------:R-:W2:Y:S01]  /*9a50*/  LDS.128 R32, [R32+0x24400] ;  /* 0x0244000020207984 */ /* 0x000ea20000000c00 */
[----:B------:R-:W-:Y:S05]  /*9a60*/  @P4 BRA `(.L_x_540) ;  /* 0x00000004006c4947 */ /* 0x000fea0003800000 */
[----:B------:R-:W-:Y:S01]  /*9a70*/  SHF.R.U64 R49, R72, 0x10, R73 ;  /* 0x0000001048317819 */ /* 0x000fe20000001249 */
[----:B--2---:R-:W-:Y:S01]  /*9a80*/  IMAD.U32 R44, R33, 0x10000, RZ ;  /* 0x00010000212c7824 */ /* 0x004fe200078e00ff */
[----:B------:R-:W-:Y:S01]  /*9a90*/  SHF.R.U64 R51, R64, 0x10, R65 ;  /* 0x0000001040337819 */ /* 0x000fe20000001241 */
[----:B0-----:R-:W-:Y:S01]  /*9aa0*/  IMAD.U32 R40, R13, 0x10000, RZ ;  /* 0x000100000d287824 */ /* 0x001fe200078e00ff */
[----:B------:R-:W-:Y:S01]  /*9ab0*/  SHF.R.U32.HI R72, RZ, 0x10, R73 ;  /* 0x00000010ff487819 */ /* 0x000fe20000011649 */
[----:B------:R-:W-:Y:S01]  /*9ac0*/  IMAD.U32 R46, R35, 0x10000, RZ ;  /* 0x00010000232e7824 */ /* 0x000fe200078e00ff */
[----:B------:R-:W-:Y:S01]  /*9ad0*/  SHF.R.U32.HI R64, RZ, 0x10, R65 ;  /* 0x00000010ff407819 */ /* 0x000fe20000011641 */
[----:B------:R-:W-:Y:S01]  /*9ae0*/  IMAD.U32 R42, R32, 0x10000, RZ ;  /* 0x00010000202a7824 */ /* 0x000fe200078e00ff */
[----:B------:R-:W-:Y:S02]  /*9af0*/  PRMT R147, R147, 0x5410, R72 ;  /* 0x0000541093937816 */ /* 0x000fe40000000048 */
[----:B------:R-:W-:-:S02]  /*9b00*/  PRMT R143, R143, 0x5410, R64 ;  /* 0x000054108f8f7816 */ /* 0x000fc40000000040 */
[----:B------:R-:W-:Y:S02]  /*9b10*/  SHF.R.U64 R48, R66, 0x10, R67 ;  /* 0x0000001042307819 */ /* 0x000fe40000001243 */
[----:B------:R-:W-:Y:S02]  /*9b20*/  SHF.R.U64 R53, R74, 0x10, R75 ;  /* 0x000000104a357819 */ /* 0x000fe4000000124b */
[----:B------:R-:W-:Y:S01]  /*9b30*/  PRMT R142, R142, 0x5410, R51 ;  /* 0x000054108e8e7816 */ /* 0x000fe20000000033 */
[----:B------:R-:W-:Y:S01]  /*9b40*/  IMAD.U32 R51, R147, 0x10000, RZ ;  /* 0x0001000093337824 */ /* 0x000fe200078e00ff */
[----:B------:R-:W-:Y:S02]  /*9b50*/  SHF.R.U32.HI R74, RZ, 0x10, R75 ;  /* 0x00000010ff4a7819 */ /* 0x000fe4000001164b */
[----:B------:R-:W-:Y:S01]  /*9b60*/  PRMT R146, R146, 0x5410, R49 ;  /* 0x0000541092927816 */ /* 0x000fe20000000031 */
[----:B------:R-:W-:Y:S01]  /*9b70*/  IMAD.U32 R49, R143, 0x10000, RZ ;  /* 0x000100008f317824 */ /* 0x000fe200078e00ff */
[----:B------:R-:W-:-:S02]  /*9b80*/  SHF.R.U32.HI R66, RZ, 0x10, R67 ;  /* 0x00000010ff427819 */ /* 0x000fc40000011643 */
[----:B------:R-:W-:Y:S01]  /*9b90*/  PRMT R139, R139, 0x5410, R48 ;  /* 0x000054108b8b7816 */ /* 0x000fe20000000030 */
[----:B------:R-:W-:Y:S01]  /*9ba0*/  FMUL.FTZ R55, R44, R49 ;  /* 0x000000312c377220 */ /* 0x000fe20000410000 */
[----:B------:R-:W-:Y:S02]  /*9bb0*/  LOP3.LUT R45, R33, 0xffff0000, RZ, 0xc0, !PT ;  /* 0xffff0000212d7812 */ /* 0x000fe400078ec0ff */
[----:B------:R-:W-:Y:S01]  /*9bc0*/  LOP3.LUT R48, R147, 0xffff0000, RZ, 0xc0, !PT ;  /* 0xffff000093307812 */ /* 0x000fe200078ec0ff */
[-C--:B------:R-:W-:Y:S01]  /*9bd0*/  FFMA.FTZ R55, R40, R51.reuse, R55 ;  /* 0x0000003328377223 */ /* 0x080fe20000010037 */
[----:B------:R-:W-:Y:S01]  /*9be0*/  PRMT R144, R144, 0x5410, R53 ;  /* 0x0000541090907816 */ /* 0x000fe20000000035 */
[----:B------:R-:W-:Y:S01]  /*9bf0*/  FMUL.FTZ R53, R44, R51 ;  /* 0x000000332c357220 */ /* 0x000fe20000410000 */
[----:B------:R-:W-:Y:S01]  /*9c00*/  PRMT R145, R145, 0x5410, R74 ;  /* 0x0000541091917816 */ /* 0x000fe2000000004a */
[----:B------:R-:W-:Y:S01]  /*9c10*/  FMUL.FTZ R52, R45, R48 ;  /* 0x000000302d347220 */ /* 0x000fe20000410000 */
[----:B------:R-:W-:Y:S01]  /*9c20*/  PRMT R141, R141, 0x5410, R66 ;  /* 0x000054108d8d7816 */ /* 0x000fe20000000042 */
[----:B------:R-:W-:Y:S01]  /*9c30*/  FFMA.FTZ R50, R40, R49, -R53 ;  /* 0x0000003128327223 */ /* 0x000fe20000010835 */
[----:B------:R-:W-:Y:S01]  /*9c40*/  LOP3.LUT R41, R13, 0xffff0000, RZ, 0xc0, !PT ;  /* 0xffff00000d297812 */ /* 0x000fe200078ec0ff */
[----:B------:R-:W-:Y:S01]  /*9c50*/  IMAD.U32 R53, R145, 0x10000, RZ ;  /* 0x0001000091357824 */ /* 0x000fe200078e00ff */
[----:B------:R-:W-:Y:S01]  /*9c60*/  LOP3.LUT R44, R143, 0xffff0000, RZ, 0xc0, !PT ;  /* 0xffff00008f2c7812 */ /* 0x000fe200078ec0ff */
[----:B------:R-:W-:Y:S01]  /*9c70*/  IMAD.U32 R13, R12, 0x10000, RZ ;  /* 0x000100000c0d7824 */ /* 0x000fe200078e00ff */
[----:B------:R-:W-:-:S02]  /*9c80*/  SHF.L.U32 R49, R141, 0x10, RZ ;  /* 0x000000108d317819 */ /* 0x000fc400000006ff */
[----:B------:R-:W-:Y:S01]  /*9c90*/  LOP3.LUT R47, R35, 0xffff0000, RZ, 0xc0, !PT ;  /* 0xffff0000232f7812 */ /* 0x000fe200078ec0ff */
[-C--:B------:R-:W-:Y:S01]  /*9ca0*/  FMUL.FTZ R40, R45, R44.reuse ;  /* 0x0000002c2d287220 */ /* 0x080fe20000410000 */
[----:B------:R-:W-:Y:S01]  /*9cb0*/  FFMA.FTZ R51, R41, R44, -R52 ;  /* 0x0000002c29337223 */ /* 0x000fe20000010834 */
[----:B------:R-:W-:Y:S01]  /*9cc0*/  LOP3.LUT R44, R145, 0xffff0000, RZ, 0xc0, !PT ;  /* 0xffff0000912c7812 */ /* 0x000fe200078ec0ff */
[----:B------:R-:W-:Y:S01]  /*9cd0*/  FMUL.FTZ R45, R46, R53 ;  /* 0x000000352e2d7220 */ /* 0x000fe20000410000 */
[----:B------:R-:W-:Y:S01]  /*9ce0*/  LOP3.LUT R43, R32, 0xffff0000, RZ, 0xc0, !PT ;  /* 0xffff0000202b7812 */ /* 0x000fe200078ec0ff */
[----:B------:R-:W-:Y:S02]  /*9cf0*/  IMAD.U32 R32, R15, 0x10000, RZ ;  /* 0x000100000f207824 */ /* 0x000fe400078e00ff */
[-C--:B------:R-:W-:Y:S01]  /*9d00*/  FMUL.FTZ R46, R46, R49.reuse ;  /* 0x000000312e2e7220 */ /* 0x080fe20000410000 */
[----:B------:R-:W-:Y:S01]  /*9d10*/  FFMA.FTZ R48, R41, R48, R40 ;  /* 0x0000003029307223 */ /* 0x000fe20000010028 */
[----:B------:R-:W-:Y:S01]  /*9d20*/  LOP3.LUT R33, R15, 0xffff0000, RZ, 0xc0, !PT ;  /* 0xffff00000f217812 */ /* 0x000fe200078ec0ff */
[----:B------:R-:W-:Y:S01]  /*9d30*/  FMUL.FTZ R52, R47, R44 ;  /* 0x0000002c2f347220 */ /* 0x000fe20000410000 */
[----:B------:R-:W-:Y:S01]  /*9d40*/  LOP3.LUT R40, R141, 0xffff0000, RZ, 0xc0, !PT ;  /* 0xffff00008d287812 */ /* 0x000fe200078ec0ff */
[C---:B------:R-:W-:Y:S01]  /*9d50*/  FFMA.FTZ R49, R32.reuse, R49, -R45 ;  /* 0x0000003120317223 */ /* 0x040fe2000001082d */
[----:B------:R-:W-:Y:S01]  /*9d60*/  FFMA.FTZ R46, R32, R53, R46 ;  /* 0x00000035202e7223 */ /* 0x000fe2000001002e */
[C---:B------:R-:W-:Y:S01]  /*9d70*/  IMAD.U32 R41, R146.reuse, 0x10000, RZ ;  /* 0x0001000092297824 */ /* 0x040fe200078e00ff */
[----:B------:R-:W-:Y:S01]  /*9d80*/  LOP3.LUT R146, R146, 0xffff0000, RZ, 0xc0, !PT ;  /* 0xffff000092927812 */ /* 0x000fe200078ec0ff */
[----:B------:R-:W-:-:S02]  /*9d90*/  IMAD.U32 R32, R142, 0x10000, RZ ;  /* 0x000100008e207824 */ /* 0x000fc400078e00ff */
[-C--:B------:R-:W-:Y:S01]  /*9da0*/  FMUL.FTZ R54, R47, R40.reuse ;  /* 0x000000282f367220 */ /* 0x080fe20000410000 */
[C---:B------:R-:W-:Y:S01]  /*9db0*/  FFMA.FTZ R52, R33.reuse, R40, -R52 ;  /* 0x0000002821347223 */ /* 0x040fe20000010834 */
[-C--:B------:R-:W-:Y:S01]  /*9dc0*/  FMUL.FTZ R40, R42, R41.reuse ;  /* 0x000000292a287220 */ /* 0x080fe20000410000 */
[----:B------:R-:W-:Y:S01]  /*9dd0*/  LOP3.LUT R142, R142, 0xffff0000, RZ, 0xc0, !PT ;  /* 0xffff00008e8e7812 */ /* 0x000fe200078ec0ff */
[----:B------:R-:W-:Y:S01]  /*9de0*/  FMUL.FTZ R42, R42, R32 ;  /* 0x000000202a2a7220 */ /* 0x000fe20000410000 */
[----:B------:R-:W-:Y:S01]  /*9df0*/  FFMA.FTZ R47, R33, R44, R54 ;  /* 0x0000002c212f7223 */ /* 0x000fe20000010036 */
[----:B------:R-:W-:Y:S01]  /*9e00*/  LOP3.LUT R12, R12, 0xffff0000, RZ, 0xc0, !PT ;  /* 0xffff00000c0c7812 */ /* 0x000fe200078ec0ff */
[C---:B------:R-:W-:Y:S02]  /*9e10*/  IMAD.U32 R35, R34.reuse, 0x10000, RZ ;  /* 0x0001000022237824 */ /* 0x040fe400078e00ff */
[----:B------:R-:W-:Y:S01]  /*9e20*/  FMUL.FTZ R45, R43, R146 ;  /* 0x000000922b2d7220 */ /* 0x000fe20000410000 */
[C---:B------:R-:W-:Y:S01]  /*9e30*/  FFMA.FTZ R33, R13.reuse, R32, -R40 ;  /* 0x000000200d217223 */ /* 0x040fe20000010828 */
[----:B------:R-:W-:Y:S01]  /*9e40*/  FFMA.FTZ R42, R13, R41, R42 ;  /* 0x000000290d2a7223 */ /* 0x000fe2000001002a */
[----:B------:R-:W-:Y:S01]  /*9e50*/  LOP3.LUT R34, R34, 0xffff0000, RZ, 0xc0, !PT ;  /* 0xffff000022227812 */ /* 0x000fe200078ec0ff */
[----:B------:R-:W-:Y:S01]  /*9e60*/  FMUL.FTZ R43, R43, R142 ;  /* 0x0000008e2b2b7220 */ /* 0x000fe20000410000 */
[C---:B------:R-:W-:Y:S01]  /*9e70*/  IMAD.U32 R32, R139.reuse, 0x10000, RZ ;  /* 0x000100008b207824 */ /* 0x040fe200078e00ff */
[C---:B------:R-:W-:Y:S01]  /*9e80*/  LOP3.LUT R13, R144.reuse, 0xffff0000, RZ, 0xc0, !PT ;  /* 0xffff0000900d7812 */ /* 0x040fe200078ec0ff */
[----:B------:R-:W-:Y:S01]  /*9e90*/  IMAD.U32 R40, R144, 0x10000, RZ ;  /* 0x0001000090287824 */ /* 0x000fe200078e00ff */
[----:B------:R-:W-:Y:S01]  /*9ea0*/  LOP3.LUT R139, R139, 0xffff0000, RZ, 0xc0, !PT ;  /* 0xffff00008b8b7812 */ /* 0x000fe200078ec0ff */
[----:B------:R-:W-:-:S02]  /*9eb0*/  IMAD.U32 R15, R14, 0x10000, RZ ;  /* 0x000100000e0f7824 */ /* 0x000fc400078e00ff */
[C---:B------:R-:W-:Y:S01]  /*9ec0*/  FFMA.FTZ R142, R12.reuse, R142, -R45 ;  /* 0x0000008e0c8e7223 */ /* 0x040fe2000001082d */
[----:B------:R-:W-:Y:S01]  /*9ed0*/  FFMA.FTZ R43, R12, R146, R43 ;  /* 0x000000920c2b7223 */ /* 0x000fe2000001002b */
[----:B------:R-:W-:Y:S01]  /*9ee0*/  LOP3.LUT R14, R14, 0xffff0000, RZ, 0xc0, !PT ;  /* 0xffff00000e0e7812 */ /* 0x000fe200078ec0ff */
        /* <DEDUP_REMOVED lines=13> */
[----:B------:R-:W-:Y:S01]  /*9fc0*/  F2FP.BF16.F32.PACK_AB R34, R34, R35 ;  /* 0x000000232222723e */ /* 0x000fe200000010ff */
[----:B------:R-:W-:Y:S01]  /*9fd0*/  IMAD.MOV.U32 R12, RZ, RZ, R142 ;  /* 0x000000ffff0c7224 */ /* 0x000fe200078e008e */
[----:B------:R-:W-:Y:S01]  /*9fe0*/  F2FP.BF16.F32.PACK_AB R13, R51, R50 ;  /* 0x00000032330d723e */ /* 0x000fe200000010ff */
[----:B------:R-:W-:Y:S01]  /*9ff0*/  IMAD.MOV.U32 R35, RZ, RZ, R46 ;  /* 0x000000ffff237224 */ /* 0x000fe200078e002e */
[----:B------:R-:W-:-:S02]  /*a000*/  F2FP.BF16.F32.PACK_AB R15, R52, R49 ;  /* 0x00000031340f723e */ /* 0x000fc400000010ff */
[----:B------:R-:W-:-:S07]  /*a010*/  F2FP.BF16.F32.PACK_AB R32, R43, R42 ;  /* 0x0000002a2b20723e */ /* 0x000fce00000010ff */
.L_x_540:
[----:B------:R-:W-:Y:S05]  /*a020*/  BSYNC B1 ;  /* 0x0000000000017941 */ /* 0x000fea0003800000 */
.L_x_539:
[----:B------:R-:W-:Y:S01]  /*a030*/  ISETP.GE.AND P3, PT, R11, R135, PT ;  /* 0x000000870b00720c */ /* 0x000fe20003f66270 */
[----:B------:R-:W-:Y:S02]  /*a040*/  ULDC.64 UR4, c[0x0][0x208] ;  /* 0x0000820000047ab9 */ /* 0x000fe40000000a00 */
[----:B0-----:R0:W-:Y:S10]  /*a050*/  ST.E.128 desc[UR4][R38.64], R12 ;  /* 0x0000000c26007985 */ /* 0x0011f4000c101d04 */
[----:B------:R-:W-:Y:S05]  /*a060*/  @P3 BRA `(.L_x_492) ;  /* 0x0000000400f83947 */ /* 0x000fea0003800000 */
[----:B------:R-:W-:Y:S01]  /*a070*/  IMAD.WIDE R36, R11, 0x2, R36 ;  /* 0x000000020b247825 */ /* 0x000fe200078e0224 */
[----:B------:R-:W-:-:S04]  /*a080*/  ULDC.64 UR4, c[0x0][0x208] ;  /* 0x0000820000047ab9 */ /* 0x000fc80000000a00 */
[----:B--2---:R2:W-:Y:S01]  /*a090*/  ST.E.128 desc[UR4][R36.64], R32 ;  /* 0x0000002024007985 */ /* 0x0045e2000c101d04 */
[----:B------:R-:W-:Y:S05]  /*a0a0*/  BRA `(.L_x_492) ;  /* 0x0000000400e87947 */ /* 0x000fea0003800000 */
.L_x_446:
[----:B------:R-:W-:-:S04]  /*a0b0*/  ULOP3.LUT UR4, UR60, 0x1, URZ, 0xfc, !UPT ;  /* 0x000000013c047892 */ /* 0x000fc8000f8efc3f */
[----:B------:R-:W-:-:S06]  /*a0c0*/  UISETP.NE.AND UP0, UPT, UR4, 0x3, UPT ;  /* 0x000000030400788c */ /* 0x000fcc000bf05270 */
[----:B------:R-:W-:-:S13]  /*a0d0*/  PLOP3.LUT P0, PT, PT, PT, UP0, 0x80, 0x0 ;  /* 0x000000000000781c */ /* 0x000fda0003f0f008 */
[----:B------:R-:W-:Y:S05]  /*a0e0*/  @!P0 BRA `(.L_x_541) ;  /* 0x0000000000048947 */ /* 0x000fea0003800000 */
[----:B------:R-:W-:Y:S01]  /*a0f0*/  BPT.TRAP 0x1 ;  /* 0x000000040000795c */ /* 0x000fe20000300000 */
.L_x_541:
[----:B------:R-:W-:Y:S01]  /*a100*/  IMAD R89, R212, 0x8, R22 ;  /* 0x00000008d4597824 */ /* 0x000fe200078e0216 */
[----:B------:R-:W-:Y:S01]  /*a110*/  SHF.L.U32 R90, R224, 0x1f, RZ ;  /* 0x0000001fe05a7819 */ /* 0x000fe200000006ff */
[----:B------:R-:W-:Y:S01]  /*a120*/  BSSY B1, `(.L_x_542) ;  /* 0x0000004000017945 */ /* 0x000fe20003800000 */
[----:B------:R-:W-:Y:S02]  /*a130*/  SHF.R.S32.HI R86, RZ, 0x1f, R84 ;  /* 0x0000001fff567819 */ /* 0x000fe40000011454 */
[----:B------:R-:W0:Y:S02]  /*a140*/  SYNCS.PHASECHK.TRANS64.TRYWAIT P3, [R89+URZ+0x38890], R90 ;  /* 0x0388905a590075a7 */ /* 0x000e24000806017f */
[----:B0-----:R-:W-:Y:S05]  /*a150*/  @!P3 BRA `(.L_x_543) ;  /* 0x000001dc0064b947 */ /* 0x001fea0003800000 */
.L_x_831:
[----:B------:R-:W-:Y:S05]  /*a160*/  BSYNC B1 ;  /* 0x0000000000017941 */ /* 0x000fea0003800000 */
.L_x_542:
[----:B------:R-:W-:Y:S01]  /*a170*/  ULDC.64 UR4, c[0x0][0x300] ;  /* 0x0000c00000047ab9 */ /* 0x000fe20000000a00 */
[----:B-----5:R-:W-:Y:S01]  /*a180*/  SHF.R.S32.HI R87, RZ, 0x1f, R31 ;  /* 0x0000001fff577819 */ /* 0x020fe2000001141f */
[----:B------:R-:W-:Y:S02]  /*a190*/  IMAD R11, R86, UR4, RZ ;  /* 0x00000004560b7c24 */ /* 0x000fe4000f8e02ff */
[----:B------:R-:W-:-:S04]  /*a1a0*/  IMAD.WIDE.U32 R12, R84, UR4, RZ ;  /* 0x00000004540c7c25 */ /* 0x000fc8000f8e00ff */
[----:B------:R-:W-:Y:S01]  /*a1b0*/  IMAD R11, R84, UR5, R11 ;  /* 0x00000005540b7c24 */ /* 0x000fe2000f8e020b */
[----:B------:R-:W-:Y:S01]  /*a1c0*/  ULDC.64 UR4, c[0x0][0x310] ;  /* 0x0000c40000047ab9 */ /* 0x000fe20000000a00 */
[----:B------:R-:W-:Y:S02]  /*a1d0*/  IMAD R88, R2, -0x50, R24 ;  /* 0xffffffb002587824 */ /* 0x000fe400078e0218 */
[----:B------:R-:W-:Y:S02]  /*a1e0*/  IMAD R14, R87, UR4, RZ ;  /* 0x00000004570e7c24 */ /* 0x000fe4000f8e02ff */
[----:B------:R-:W-:Y:S01]  /*a1f0*/  IMAD.IADD R13, R13, 0x1, R11 ;  /* 0x000000010d0d7824 */ /* 0x000fe200078e020b */
[----:B------:R-:W-:Y:S01]  /*a200*/  VIMNMX R88, R88, 0x50, PT ;  /* 0x0000005058587848 */ /* 0x000fe20003fe0100 */
[C---:B------:R-:W-:Y:S02]  /*a210*/  IMAD R11, R31.reuse, UR5, R14 ;  /* 0x000000051f0b7c24 */ /* 0x040fe4000f8e020e */
[----:B------:R-:W-:Y:S01]  /*a220*/  IMAD.WIDE.U32 R12, R31, UR4, R12 ;  /* 0x000000041f0c7c25 */ /* 0x000fe2000f8e000c */
[----:B------:R-:W-:-:S03]  /*a230*/  ULDC.64 UR4, c[0x0][0x308] ;  /* 0x0000c20000047ab9 */ /* 0x000fc60000000a00 */
[----:B------:R-:W-:Y:S02]  /*a240*/  IMAD R15, R0, UR4, RZ ;  /* 0x00000004000f7c24 */ /* 0x000fe4000f8e02ff */
[----:B------:R-:W-:Y:S02]  /*a250*/  IMAD.IADD R13, R13, 0x1, R11 ;  /* 0x000000010d0d7824 */ /* 0x000fe400078e020b */
[C---:B------:R-:W-:Y:S02]  /*a260*/  IMAD R15, R30.reuse, UR5, R15 ;  /* 0x000000051e0f7c24 */ /* 0x040fe4000f8e020f */
[----:B------:R-:W-:Y:S01]  /*a270*/  IMAD.WIDE.U32 R12, R30, UR4, R12 ;  /* 0x000000041e0c7c25 */ /* 0x000fe2000f8e000c */
[----:B------:R-:W-:-:S03]  /*a280*/  ULDC.64 UR4, c[0x0][0x2e8] ;  /* 0x0000ba0000047ab9 */ /* 0x000fc60000000a00 */
[----:B------:R-:W-:Y:S01]  /*a290*/  IMAD.IADD R15, R13, 0x1, R15 ;  /* 0x000000010d0f7824 */ /* 0x000fe200078e020f */
[----:B------:R-:W-:Y:S01]  /*a2a0*/  LEA R40, P3, R12, UR4, 0x1 ;  /* 0x000000040c287c11 */ /* 0x000fe2000f8608ff */
[----:B------:R-:W-:Y:S01]  /*a2b0*/  IMAD.IADD R42, R88, 0x1, -R219 ;  /* 0x00000001582a7824 */ /* 0x000fe200078e0adb */
[----:B------:R-:W-:Y:S02]  /*a2c0*/  UMOV UR4, 0xffffffff ;  /* 0xffffffff00047882 */ /* 0x000fe40000000000 */
[----:B------:R-:W-:Y:S02]  /*a2d0*/  LEA.HI.X R41, R12, UR5, R15, 0x1, P3 ;  /* 0x000000050c297c11 */ /* 0x000fe400098f0c0f */
[----:B------:R-:W-:Y:S01]  /*a2e0*/  ISETP.GE.AND P3, PT, R42, 0x1, PT ;  /* 0x000000012a00780c */ /* 0x000fe20003f66270 */
[----:B------:R-:W-:-:S12]  /*a2f0*/  BRA.DIV UR4, `(.L_x_544) ;  /* 0x000001de04107947 */ /* 0x000fd8000b800000 */
[----:B------:R1:W2:Y:S04]  /*a300*/  SHFL.IDX PT, R33, R41, RZ, 0x181f ;  /* 0x00181fff29217589 */ /* 0x0002a800000e0000 */
[----:B------:R1:W3:Y:S02]  /*a310*/  SHFL.IDX PT, R32, R40, RZ, 0x181f ;  /* 0x00181fff28207589 */ /* 0x0002e400000e0000 */
.L_x_835:
[----:B------:R-:W-:Y:S04]  /*a320*/  BSSY B1, `(.L_x_545) ;  /* 0x0000018000017945 */ /* 0x000fe80003800000 */
[----:B------:R-:W-:Y:S05]  /*a330*/  @!P3 BRA `(.L_x_546) ;  /* 0x000000000058b947 */ /* 0x000fea0003800000 */
[----:B------:R-:W-:Y:S01]  /*a340*/  ULDC UR4, c[0x0][0x2f4] ;  /* 0x0000bd0000047ab9 */ /* 0x000fe20000000800 */
[----:B------:R-:W-:Y:S01]  /*a350*/  ULDC.64 UR6, c[0x0][0x208] ;  /* 0x0000820000067ab9 */ /* 0x000fe20000000a00 */
[----:B------:R-:W-:Y:S02]  /*a360*/  ISETP.GE.AND P4, PT, R16, UR4, PT ;  /* 0x0000000410007c0c */ /* 0x000fe4000bf86270 */
[----:B------:R-:W-:-:S11]  /*a370*/  ISETP.GE.AND P3, PT, R213, UR4, PT ;  /* 0x00000004d5007c0c */ /* 0x000fd6000bf66270 */
[----:B------:R-:W4:Y:S01]  /*a380*/  @!P4 LDS.128 R12, [R85+0x24400] ;  /* 0x02440000550cc984 */ /* 0x000f220000000c00 */
[----:B---3--:R-:W-:-:S04]  /*a390*/  @!P4 LEA R34, P5, R16, R32, 0x1 ;  /* 0x000000201022c211 */ /* 0x008fc800078a08ff */
[----:B--2---:R-:W-:Y:S02]  /*a3a0*/  @!P4 LEA.HI.X R35, R16, R33, R17, 0x1, P5 ;  /* 0x000000211023c211 */ /* 0x004fe400028f0c11 */
[----:B------:R-:W-:-:S04]  /*a3b0*/  @!P3 LEA R36, P5, R23, R32, 0x1 ;  /* 0x000000201724b211 */ /* 0x000fc800078a08ff */
[----:B------:R-:W-:Y:S01]  /*a3c0*/  @!P3 LEA.HI.X R37, R23, R33, R216, 0x1, P5 ;  /* 0x000000211725b211 */ /* 0x000fe200028f0cd8 */
[----:B----4-:R-:W-:Y:S01]  /*a3d0*/  @!P4 ST.E.128 desc[UR6][R34.64], R12 ;  /* 0x0000000c2200c985 */ /* 0x010fe2000c101d06 */
[----:B------:R-:W-:-:S03]  /*a3e0*/  ISETP.GE.AND P4, PT, R18, UR4, PT ;  /* 0x0000000412007c0c */ /* 0x000fc6000bf86270 */
[----:B------:R-:W2:Y:S10]  /*a3f0*/  @!P3 LDS.128 R12, [R85+0x26c00] ;  /* 0x026c0000550cb984 */ /* 0x000eb40000000c00 */
[----:B------:R-:W-:-:S04]  /*a400*/  @!P4 LEA R38, P5, R18, R32, 0x1 ;  /* 0x000000201226c211 */ /* 0x000fc800078a08ff */
[----:B------:R-:W-:Y:S01]  /*a410*/  @!P4 LEA.HI.X R39, R18, R33, R218, 0x1, P5 ;  /* 0x000000211227c211 */ /* 0x000fe200028f0cda */
[----:B--2---:R-:W-:Y:S01]  /*a420*/  @!P3 ST.E.128 desc[UR6][R36.64], R12 ;  /* 0x0000000c2400b985 */ /* 0x004fe2000c101d06 */
[----:B------:R-:W-:-:S03]  /*a430*/  ISETP.GE.AND P3, PT, R19, UR4, PT ;  /* 0x0000000413007c0c */ /* 0x000fc6000bf66270 */
[----:B------:R-:W2:Y:S04]  /*a440*/  @!P4 LDS.128 R12, [R85+0x29400] ;  /* 0x02940000550cc984 */ /* 0x000ea80000000c00 */
[----:B--2---:R-:W-:Y:S06]  /*a450*/  @!P4 ST.E.128 desc[UR6][R38.64], R12 ;  /* 0x0000000c2600c985 */ /* 0x004fec000c101d06 */
[C---:B------:R-:W-:Y:S01]  /*a460*/  @!P3 LEA R32, P4, R19.reuse, R32, 0x1 ;  /* 0x000000201320b211 */ /* 0x040fe200078808ff */
[----:B------:R-:W2:Y:S03]  /*a470*/  @!P3 LDS.128 R12, [R85+0x2bc00] ;  /* 0x02bc0000550cb984 */ /* 0x000ea60000000c00 */
[----:B------:R-:W-:-:S05]  /*a480*/  @!P3 LEA.HI.X R33, R19, R33, R217, 0x1, P4 ;  /* 0x000000211321b211 */ /* 0x000fca00020f0cd9 */
[----:B--2---:R4:W-:Y:S04]  /*a490*/  @!P3 ST.E.128 desc[UR6][R32.64], R12 ;  /* 0x0000000c2000b985 */ /* 0x0049e8000c101d06 */
.L_x_546:
[----:B------:R-:W-:Y:S05]  /*a4a0*/  BSYNC B1 ;  /* 0x0000000000017941 */ /* 0x000fea0003800000 */
.L_x_545:
[----:B------:R-:W-:-:S03]  /*a4b0*/  UMOV UR4, 0xffffffff ;  /* 0xffffffff00047882 */ /* 0x000fc60000000000 */
[----:B------:R-:W-:Y:S05]  /*a4c0*/  BRA.DIV UR4, `(.L_x_547) ;  /* 0x000001da04e87947 */ /* 0x000fea000b800000 */
[----:B--2-4-:R2:W4:Y:S04]  /*a4d0*/  SHFL.IDX PT, R33, R41, 0x1, 0x181f ;  /* 0x00381f0029217f89 */ /* 0x01452800000e0000 */
[----:B---3--:R2:W3:Y:S02]  /*a4e0*/  SHFL.IDX PT, R32, R40, 0x1, 0x181f ;  /* 0x00381f0028207f89 */ /* 0x0084e400000e0000 */
.L_x_839:
[----:B------:R-:W-:Y:S01]  /*a4f0*/  ISETP.GE.AND P3, PT, R42, 0x21, PT ;  /* 0x000000212a00780c */ /* 0x000fe20003f66270 */
[----:B------:R-:W-:-:S12]  /*a500*/  BSSY B1, `(.L_x_548) ;  /* 0x0000018000017945 */ /* 0x000fd80003800000 */
[----:B------:R-:W-:Y:S05]  /*a510*/  @!P3 BRA `(.L_x_549) ;  /* 0x000000000058b947 */ /* 0x000fea0003800000 */
[----:B------:R-:W-:Y:S01]  /*a520*/  ULDC UR4, c[0x0][0x2f4] ;  /* 0x0000bd0000047ab9 */ /* 0x000fe20000000800 */
[----:B------:R-:W-:Y:S01]  /*a530*/  ULDC.64 UR6, c[0x0][0x208] ;  /* 0x0000820000067ab9 */ /* 0x000fe20000000a00 */
[----:B------:R-:W-:Y:S02]  /*a540*/  ISETP.GE.AND P5, PT, R16, UR4, PT ;  /* 0x0000000410007c0c */ /* 0x000fe4000bfa6270 */
[----:B------:R-:W-:-:S11]  /*a550*/  ISETP.GE.AND P4, PT, R213, UR4, PT ;  /* 0x00000004d5007c0c */ /* 0x000fd6000bf86270 */
[----:B------:R-:W5:Y:S01]  /*a560*/  @!P5 LDS.128 R12, [R85+0x25400] ;  /* 0x02540000550cd984 */ /* 0x000f620000000c00 */
[----:B---3--:R-:W-:-:S04]  /*a570*/  @!P5 LEA R34, P3, R16, R32, 0x1 ;  /* 0x000000201022d211 */ /* 0x008fc800078608ff */
[----:B----4-:R-:W-:Y:S02]  /*a580*/  @!P5 LEA.HI.X R35, R16, R33, R17, 0x1, P3 ;  /* 0x000000211023d211 */ /* 0x010fe400018f0c11 */
[----:B------:R-:W-:-:S03]  /*a590*/  ISETP.GE.AND P3, PT, R18, UR4, PT ;  /* 0x0000000412007c0c */ /* 0x000fc6000bf66270 */
[----:B-----5:R-:W-:Y:S01]  /*a5a0*/  @!P5 ST.E.128 desc[UR6][R34.64], R12 ;  /* 0x0000000c2200d985 */ /* 0x020fe2000c101d06 */
[----:B------:R-:W-:-:S03]  /*a5b0*/  @!P4 LEA R36, P5, R23, R32, 0x1 ;  /* 0x000000201724c211 */ /* 0x000fc600078a08ff */
[----:B------:R-:W3:Y:S01]  /*a5c0*/  @!P4 LDS.128 R12, [R85+0x27c00] ;  /* 0x027c0000550cc984 */ /* 0x000ee20000000c00 */
[----:B------:R-:W-:-:S05]  /*a5d0*/  @!P4 LEA.HI.X R37, R23, R33, R216, 0x1, P5 ;  /* 0x000000211725c211 */ /* 0x000fca00028f0cd8 */
[----:B------:R-:W-:-:S04]  /*a5e0*/  @!P3 LEA R38, P5, R18, R32, 0x1 ;  /* 0x000000201226b211 */ /* 0x000fc800078a08ff */
[----:B------:R-:W-:Y:S01]  /*a5f0*/  @!P3 LEA.HI.X R39, R18, R33, R218, 0x1, P5 ;  /* 0x000000211227b211 */ /* 0x000fe200028f0cda */
[----:B---3--:R-:W-:Y:S01]  /*a600*/  @!P4 ST.E.128 desc[UR6][R36.64], R12 ;  /* 0x0000000c2400c985 */ /* 0x008fe2000c101d06 */
[----:B------:R-:W-:-:S03]  /*a610*/  ISETP.GE.AND P4, PT, R19, UR4, PT ;  /* 0x0000000413007c0c */ /* 0x000fc6000bf86270 */
[----:B------:R-:W3:Y:S04]  /*a620*/  @!P3 LDS.128 R12, [R85+0x2a400] ;  /* 0x02a40000550cb984 */ /* 0x000ee80000000c00 */
[----:B---3--:R-:W-:Y:S06]  /*a630*/  @!P3 ST.E.128 desc[UR6][R38.64], R12 ;  /* 0x0000000c2600b985 */ /* 0x008fec000c101d06 */
[C---:B------:R-:W-:Y:S01]  /*a640*/  @!P4 LEA R32, P3, R19.reuse, R32, 0x1 ;  /* 0x000000201320c211 */ /* 0x040fe200078608ff */
[----:B------:R-:W3:Y:S03]  /*a650*/  @!P4 LDS.128 R12, [R85+0x2cc00] ;  /* 0x02cc0000550cc984 */ /* 0x000ee60000000c00 */
[----:B------:R-:W-:-:S05]  /*a660*/  @!P4 LEA.HI.X R33, R19, R33, R217, 0x1, P3 ;  /* 0x000000211321c211 */ /* 0x000fca00018f0cd9 */
[----:B---3--:R3:W-:Y:S04]  /*a670*/  @!P4 ST.E.128 desc[UR6][R32.64], R12 ;  /* 0x0000000c2000c985 */ /* 0x0087e8000c101d06 */
.L_x_549:
[----:B------:R-:W-:Y:S05]  /*a680*/  BSYNC B1 ;  /* 0x0000000000017941 */ /* 0x000fea0003800000 */
.L_x_548:
[----:B------:R-:W-:-:S03]  /*a690*/  UMOV UR4, 0xffffffff ;  /* 0xffffffff00047882 */ /* 0x000fc60000000000 */
[----:B------:R-:W-:Y:S05]  /*a6a0*/  BRA.DIV UR4, `(.L_x_550) ;  /* 0x000001da04bc7947 */ /* 0x000fea000b800000 */
[----:B---34-:R3:W4:Y:S04]  /*a6b0*/  SHFL.IDX PT, R33, R41, 0x2, 0x181f ;  /* 0x00581f0029217f89 */ /* 0x01872800000e0000 */
[----:B------:R3:W0:Y:S02]  /*a6c0*/  SHFL.IDX PT, R32, R40, 0x2, 0x181f ;  /* 0x00581f0028207f89 */ /* 0x00062400000e0000 */
.L_x_843:
[----:B------:R-:W-:-:S13]  /*a6d0*/  ISETP.GE.AND P3, PT, R42, 0x41, PT ;  /* 0x000000412a00780c */ /* 0x000fda0003f66270 */
[----:B------:R-:W-:Y:S05]  /*a6e0*/  @!P3 BRA `(.L_x_492) ;  /* 0x000000000058b947 */ /* 0x000fea0003800000 */
[----:B------:R-:W-:Y:S01]  /*a6f0*/  ULDC UR4, c[0x0][0x2f4] ;  /* 0x0000bd0000047ab9 */ /* 0x000fe20000000800 */
[----:B------:R-:W-:Y:S01]  /*a700*/  ULDC.64 UR6, c[0x0][0x208] ;  /* 0x0000820000067ab9 */ /* 0x000fe20000000a00 */
[----:B------:R-:W-:Y:S02]  /*a710*/  ISETP.GE.AND P5, PT, R16, UR4, PT ;  /* 0x0000000410007c0c */ /* 0x000fe4000bfa6270 */
[----:B------:R-:W-:-:S11]  /*a720*/  ISETP.GE.AND P4, PT, R213, UR4, PT ;  /* 0x00000004d5007c0c */ /* 0x000fd6000bf86270 */
[----:B------:R-:W5:Y:S01]  /*a730*/  @!P5 LDS.128 R12, [R85+0x26400] ;  /* 0x02640000550cd984 */ /* 0x000f620000000c00 */
[----:B0-----:R-:W-:-:S04]  /*a740*/  @!P5 LEA R34, P3, R16, R32, 0x1 ;  /* 0x000000201022d211 */ /* 0x001fc800078608ff */
[----:B----4-:R-:W-:Y:S02]  /*a750*/  @!P5 LEA.HI.X R35, R16, R33, R17, 0x1, P3 ;  /* 0x000000211023d211 */ /* 0x010fe400018f0c11 */
[----:B------:R-:W-:-:S03]  /*a760*/  ISETP.GE.AND P3, PT, R18, UR4, PT ;  /* 0x0000000412007c0c */ /* 0x000fc6000bf66270 */
[----:B-----5:R-:W-:Y:S01]  /*a770*/  @!P5 ST.E.128 desc[UR6][R34.64], R12 ;  /* 0x0000000c2200d985 */ /* 0x020fe2000c101d06 */
[----:B------:R-:W-:-:S03]  /*a780*/  @!P4 LEA R36, P5, R23, R32, 0x1 ;  /* 0x000000201724c211 */ /* 0x000fc600078a08ff */
[----:B------:R-:W0:Y:S01]  /*a790*/  @!P4 LDS.128 R12, [R85+0x28c00] ;  /* 0x028c0000550cc984 */ /* 0x000e220000000c00 */
[----:B------:R-:W-:-:S05]  /*a7a0*/  @!P4 LEA.HI.X R37, R23, R33, R216, 0x1, P5 ;  /* 0x000000211725c211 */ /* 0x000fca00028f0cd8 */
[----:B------:R-:W-:-:S04]  /*a7b0*/  @!P3 LEA R38, P5, R18, R32, 0x1 ;  /* 0x000000201226b211 */ /* 0x000fc800078a08ff */
[----:B------:R-:W-:Y:S01]  /*a7c0*/  @!P3 LEA.HI.X R39, R18, R33, R218, 0x1, P5 ;  /* 0x000000211227b211 */ /* 0x000fe200028f0cda */
[----:B0-----:R-:W-:Y:S01]  /*a7d0*/  @!P4 ST.E.128 desc[UR6][R36.64], R12 ;  /* 0x0000000c2400c985 */ /* 0x001fe2000c101d06 */
[----:B------:R-:W-:-:S03]  /*a7e0*/  ISETP.GE.AND P4, PT, R19, UR4, PT ;  /* 0x0000000413007c0c */ /* 0x000fc6000bf86270 */
[----:B------:R-:W0:Y:S04]  /*a7f0*/  @!P3 LDS.128 R12, [R85+0x2b400] ;  /* 0x02b40000550cb984 */ /* 0x000e280000000c00 */
[----:B0-----:R-:W-:Y:S06]  /*a800*/  @!P3 ST.E.128 desc[UR6][R38.64], R12 ;  /* 0x0000000c2600b985 */ /* 0x001fec000c101d06 */
[C---:B------:R-:W-:Y:S01]  /*a810*/  @!P4 LEA R32, P3, R19.reuse, R32, 0x1 ;  /* 0x000000201320c211 */ /* 0x040fe200078608ff */
[----:B------:R-:W0:Y:S03]  /*a820*/  @!P4 LDS.128 R12, [R85+0x2dc00] ;  /* 0x02dc0000550cc984 */ /* 0x000e260000000c00 */
[----:B------:R-:W-:-:S05]  /*a830*/  @!P4 LEA.HI.X R33, R19, R33, R217, 0x1, P3 ;  /* 0x000000211321c211 */ /* 0x000fca00018f0cd9 */
[----:B0-----:R0:W-:Y:S04]  /*a840*/  @!P4 ST.E.128 desc[UR6][R32.64], R12 ;  /* 0x0000000c2000c985 */ /* 0x0011e8000c101d06 */
.L_x_492:
[----:B------:R-:W-:Y:S05]  /*a850*/  BSYNC B0 ;  /* 0x0000000000007941 */ /* 0x000fea0003800000 */
.L_x_445:
[----:B0-----:R-:W0:Y:S01]  /*a860*/  S2R R11, SR_TID.X ;  /* 0x00000000000b7919 */ /* 0x001e220000002100 */
[----:B------:R-:W-:Y:S01]  /*a870*/  @!PT LDS RZ, [RZ] ;  /* 0x00000000fffff984 */ /* 0x000fe20000000800 */
[----:B------:R-:W-:Y:S01]  /*a880*/  @!PT LDS RZ, [RZ] ;  /* 0x00000000fffff984 */ /* 0x000fe20000000800 */
[----:B------:R-:W-:Y:S01]  /*a890*/  @!PT LDS RZ, [RZ] ;  /* 0x00000000fffff984 */ /* 0x000fe20000000800 */
[----:B------:R-:W-:Y:S01]  /*a8a0*/  @!PT LDS RZ, [RZ] ;  /* 0x00000000fffff984 */ /* 0x000fe20000000800 */
[----:B------:R5:W-:Y:S06]  /*a8b0*/  MEMBAR.ALL.CTA ;  /* 0x0000000000007992 */ /* 0x000bec0000008000 */
[----:B-----5:R-:W5:Y:S01]  /*a8c0*/  FENCE.VIEW.ASYNC.S ;  /* 0x00000000000073c6 */ /* 0x020f620000000000 */
[----:B------:R-:W-:Y:S05]  /*a8d0*/  WARPSYNC.ALL ;  /* 0x0000000000007948 */ /* 0x000fea0003800000 */
[----:B------:R-:W-:Y:S01]  /*a8e0*/  BSSY B0, `(.L_x_551) ;  /* 0x0000009000007945 */ /* 0x000fe20003800000 */
[----:B0-----:R-:W-:Y:S01]  /*a8f0*/  LOP3.LUT R11, R11, 0x7f, RZ, 0xc0, !PT ;  /* 0x0000007f0b0b7812 */ /* 0x001fe200078ec0ff */
[----:B-----5:R0:W-:Y:S03]  /*a900*/  BAR.SYNC.DEFER_BLOCKING R138, 0x80 ;  /* 0x0002008a0000751d */ /* 0x0201e60000010000 */
[----:B------:R-:W-:-:S13]  /*a910*/  ISETP.NE.AND P3, PT, R11, RZ, PT ;  /* 0x000000ff0b00720c */ /* 0x000fda0003f65270 */
[----:B------:R-:W-:-:S05]  /*a920*/  @!P3 VIADD R11, R89, 0x388a0 ;  /* 0x000388a0590bb836 */ /* 0x000fca0000000000 */
[----:B------:R-:W-:-:S04]  /*a930*/  @!P3 PRMT R11, RZ, 0x654, R11 ;  /* 0x00000654ff0bb816 */ /* 0x000fc8000000000b */
[----:B------:R0:W-:Y:S01]  /*a940*/  @!P3 SYNCS.ARRIVE.TRANS64.RED.A1T0 RZ, [R11+URZ], RZ ;  /* 0x000000ff0bffb9a7 */ /* 0x0001e2000810043f */
[----:B------:R-:W-:Y:S05]  /*a950*/  @!P0 BRA `(.L_x_552) ;  /* 0x0000000000048947 */ /* 0x000fea0003800000 */
[----:B------:R-:W-:Y:S01]  /*a960*/  BPT.TRAP 0x1 ;  /* 0x000000040000795c */ /* 0x000fe20000300000 */
.L_x_552:
[----:B------:R-:W-:Y:S05]  /*a970*/  BSYNC B0 ;  /* 0x0000000000007941 */ /* 0x000fea0003800000 */
.L_x_551:
[----:B------:R-:W5:Y:S01]  /*a980*/  SYNCS.PHASECHK.TRANS64.TRYWAIT P0, [R89+URZ+0x388b0], R90 ;  /* 0x0388b05a590075a7 */ /* 0x000f62000800017f */
[----:B------:R-:W-:Y:S01]  /*a990*/  ULDC UR61, c[0x0][0x2f4] ;  /* 0x0000bd00003d7ab9 */ /* 0x000fe20000000800 */
[----:B------:R-:W-:Y:S04]  /*a9a0*/  BSSY B0, `(.L_x_553) ;  /* 0x0000002000007945 */ /* 0x000fe80003800000 */
[----:B-----5:R-:W-:Y:S05]  /*a9b0*/  @!P0 BRA `(.L_x_554) ;  /* 0x000001d800448947 */ /* 0x020fea0003800000 */
.L_x_844:
[----:B------:R-:W-:Y:S05]  /*a9c0*/  BSYNC B0 ;  /* 0x0000000000007941 */ /* 0x000fea0003800000 */
.L_x_553:
[----:B------:R-:W-:Y:S01]  /*a9d0*/  ULDC.64 UR4, c[0x0][0x328] ;  /* 0x0000ca0000047ab9 */ /* 0x000fe20000000a00 */
[----:B------:R-:W-:Y:S01]  /*a9e0*/  IMAD.IADD R88, R88, 0x1, -R219 ;  /* 0x0000000158587824 */ /* 0x000fe200078e0adb */
[----:B------:R-:W-:Y:S01]  /*a9f0*/  BSSY B0, `(.L_x_555) ;  /* 0x000002c000007945 */ /* 0x000fe20003800000 */
[----:B0-----:R-:W-:Y:S02]  /*aa00*/  IMAD R11, R86, UR4, RZ ;  /* 0x00000004560b7c24 */ /* 0x001fe4000f8e02ff */
[----:B--2-4-:R-:W-:Y:S01]  /*aa10*/  IMAD.WIDE.U32 R12, R84, UR4, RZ ;  /* 0x00000004540c7c25 */ /* 0x014fe2000f8e00ff */
[C---:B------:R-:W-:Y:S02]  /*aa20*/  ISETP.GE.AND P4, PT, R88.reuse, 0x1, PT ;  /* 0x000000015800780c */ /* 0x040fe40003f86270 */
[----:B------:R-:W-:Y:S01]  /*aa30*/  ISETP.GE.AND P0, PT, R88, 0x21, PT ;  /* 0x000000215800780c */ /* 0x000fe20003f06270 */
[----:B------:R-:W-:Y:S01]  /*aa40*/  IMAD R11, R84, UR5, R11 ;  /* 0x00000005540b7c24 */ /* 0x000fe2000f8e020b */
[----:B------:R-:W-:-:S02]  /*aa50*/  ULDC.64 UR4, c[0x0][0x338] ;  /* 0x0000ce0000047ab9 */ /* 0x000fc40000000a00 */
[----:B------:R-:W-:Y:S02]  /*aa60*/  IMAD R14, R87, UR4, RZ ;  /* 0x00000004570e7c24 */ /* 0x000fe4000f8e02ff */
[----:B------:R-:W-:Y:S02]  /*aa70*/  IMAD.IADD R13, R13, 0x1, R11 ;  /* 0x000000010d0d7824 */ /* 0x000fe400078e020b */
[C---:B------:R-:W-:Y:S02]  /*aa80*/  IMAD R11, R31.reuse, UR5, R14 ;  /* 0x000000051f0b7c24 */ /* 0x040fe4000f8e020e */
[----:B------:R-:W-:Y:S01]  /*aa90*/  IMAD.WIDE.U32 R12, R31, UR4, R12 ;  /* 0x000000041f0c7c25 */ /* 0x000fe2000f8e000c */
[----:B------:R-:W-:-:S03]  /*aaa0*/  ULDC.64 UR4, c[0x0][0x330] ;  /* 0x0000cc0000047ab9 */ /* 0x000fc60000000a00 */
[----:B------:R-:W-:Y:S02]  /*aab0*/  IMAD R15, R0, UR4, RZ ;  /* 0x00000004000f7c24 */ /* 0x000fe4000f8e02ff */
[----:B------:R-:W-:Y:S02]  /*aac0*/  IMAD.IADD R13, R13, 0x1, R11 ;  /* 0x000000010d0d7824 */ /* 0x000fe400078e020b */
[C---:B------:R-:W-:Y:S02]  /*aad0*/  IMAD R11, R30.reuse, UR5, R15 ;  /* 0x000000051e0b7c24 */ /* 0x040fe4000f8e020f */
[----:B------:R-:W-:Y:S01]  /*aae0*/  IMAD.WIDE.U32 R12, R30, UR4, R12 ;  /* 0x000000041e0c7c25 */ /* 0x000fe2000f8e000c */
[----:B------:R-:W-:-:S04]  /*aaf0*/  ULDC.64 UR4, c[0x0][0x318] ;  /* 0x0000c60000047ab9 */ /* 0x000fc80000000a00 */
[----:B------:R-:W-:Y:S02]  /*ab00*/  IADD3 R11, R13, R11, RZ ;  /* 0x0000000b0d0b7210 */ /* 0x000fe40007ffe0ff */
[----:B------:R-:W-:-:S04]  /*ab10*/  LEA R31, P5, R12, UR4, 0x1 ;  /* 0x000000040c1f7c11 */ /* 0x000fc8000f8a08ff */
[----:B------:R-:W-:Y:S01]  /*ab20*/  LEA.HI.X R11, R12, UR5, R11, 0x1, P5 ;  /* 0x000000050c0b7c11 */ /* 0x000fe2000a8f0c0b */
[----:B------:R0:W2:Y:S04]  /*ab30*/  SHFL.IDX PT, R38, R31, RZ, 0x181f ;  /* 0x00181fff1f267589 */ /* 0x0000a800000e0000 */
[----:B------:R0:W4:Y:S01]  /*ab40*/  SHFL.IDX PT, R39, R11, RZ, 0x181f ;  /* 0x00181fff0b277589 */ /* 0x00012200000e0000 */
[----:B------:R-:W-:Y:S05]  /*ab50*/  @!P4 BRA `(.L_x_556) ;  /* 0x000000000054c947 */ /* 0x000fea0003800000 */
[----:B------:R-:W-:Y:S01]  /*ab60*/  ISETP.GE.AND P5, PT, R16, UR61, PT ;  /* 0x0000003d10007c0c */ /* 0x000fe2000bfa6270 */
[----:B------:R-:W-:-:S12]  /*ab70*/  ULDC.64 UR4, c[0x0][0x208] ;  /* 0x0000820000047ab9 */ /* 0x000fd80000000a00 */
[----:B------:R-:W5:Y:S01]  /*ab80*/  @!P5 LDS.128 R12, [R85+0x400] ;  /* 0x00040000550cd984 */ /* 0x000f620000000c00 */
[----:B--2---:R-:W-:-:S04]  /*ab90*/  @!P5 LEA R32, P4, R16, R38, 0x1 ;  /* 0x000000261020d211 */ /* 0x004fc800078808ff */
[----:B----4-:R-:W-:Y:S02]  /*aba0*/  @!P5 LEA.HI.X R33, R16, R39, R17, 0x1, P4 ;  /* 0x000000271021d211 */ /* 0x010fe400020f0c11 */
[----:B------:R-:W-:-:S03]  /*abb0*/  ISETP.GE.AND P4, PT, R213, UR61, PT ;  /* 0x0000003dd5007c0c */ /* 0x000fc6000bf86270 */
[----:B-----5:R-:W-:Y:S10]  /*abc0*/  @!P5 ST.E.128 desc[UR4][R32.64], R12 ;  /* 0x0000000c2000d985 */ /* 0x020ff4000c101d04 */
[C---:B------:R-:W-:Y:S01]  /*abd0*/  @!P4 LEA R34, P5, R23.reuse, R38, 0x1 ;  /* 0x000000261722c211 */ /* 0x040fe200078a08ff */
[----:B------:R-:W2:Y:S03]  /*abe0*/  @!P4 LDS.128 R12, [R85+0x2c00] ;  /* 0x002c0000550cc984 */ /* 0x000ea60000000c00 */
[----:B------:R-:W-:-:S02]  /*abf0*/  @!P4 LEA.HI.X R35, R23, R39, R216, 0x1, P5 ;  /* 0x000000271723c211 */ /* 0x000fc400028f0cd8 */
[----:B------:R-:W-:-:S03]  /*ac00*/  ISETP.GE.AND P5, PT, R18, UR61, PT ;  /* 0x0000003d12007c0c */ /* 0x000fc6000bfa6270 */
[----:B--2---:R-:W-:Y:S10]  /*ac10*/  @!P4 ST.E.128 desc[UR4][R34.64], R12 ;  /* 0x0000000c2200c985 */ /* 0x004ff4000c101d04 */
[C---:B------:R-:W-:Y:S01]  /*ac20*/  @!P5 LEA R36, P4, R18.reuse, R38, 0x1 ;  /* 0x000000261224d211 */ /* 0x040fe200078808ff */
[----:B------:R-:W2:Y:S03]  /*ac30*/  @!P5 LDS.128 R12, [R85+0x5400] ;  /* 0x00540000550cd984 */ /* 0x000ea60000000c00 */
[----:B------:R-:W-:-:S02]  /*ac40*/  @!P5 LEA.HI.X R37, R18, R39, R218, 0x1, P4 ;  /* 0x000000271225d211 */ /* 0x000fc400020f0cda */
[----:B------:R-:W-:-:S03]  /*ac50*/  ISETP.GE.AND P4, PT, R19, UR61, PT ;  /* 0x0000003d13007c0c */ /* 0x000fc6000bf86270 */
[----:B--2---:R-:W-:Y:S10]  /*ac60*/  @!P5 ST.E.128 desc[UR4][R36.64], R12 ;  /* 0x0000000c2400d985 */ /* 0x004ff4000c101d04 */
[C---:B------:R-:W-:Y:S01]  /*ac70*/  @!P4 LEA R32, P5, R19.reuse, R38, 0x1 ;  /* 0x000000261320c211 */ /* 0x040fe200078a08ff */
[----:B------:R-:W2:Y:S03]  /*ac80*/  @!P4 LDS.128 R12, [R85+0x7c00] ;  /* 0x007c0000550cc984 */ /* 0x000ea60000000c00 */
[----:B------:R-:W-:-:S05]  /*ac90*/  @!P4 LEA.HI.X R33, R19, R39, R217, 0x1, P5 ;  /* 0x000000271321c211 */ /* 0x000fca00028f0cd9 */
[----:B--2---:R2:W-:Y:S04]  /*aca0*/  @!P4 ST.E.128 desc[UR4][R32.64], R12 ;  /* 0x0000000c2000c985 */ /* 0x0045e8000c101d04 */
.L_x_556:
[----:B------:R-:W-:Y:S05]  /*acb0*/  BSYNC B0 ;  /* 0x0000000000007941 */ /* 0x000fea0003800000 */
.L_x_555:
[----:B----4-:R4:W0:Y:S01]  /*acc0*/  SHFL.IDX PT, R39, R11, 0x1, 0x181f ;  /* 0x00381f000b277f89 */ /* 0x01082200000e0000 */
[----:B------:R-:W-:Y:S03]  /*acd0*/  BSSY B0, `(.L_x_557) ;  /* 0x0000018000007945 */ /* 0x000fe60003800000 */
[----:B--2---:R4:W2:Y:S01]  /*ace0*/  SHFL.IDX PT, R38, R31, 0x1, 0x181f ;  /* 0x00381f001f267f89 */ /* 0x0048a200000e0000 */
[----:B------:R-:W-:Y:S05]  /*acf0*/  @!P0 BRA `(.L_x_558) ;  /* 0x0000000000548947 */ /* 0x000fea0003800000 */
[----:B------:R-:W-:Y:S01]  /*ad00*/  ISETP.GE.AND P5, PT, R16, UR61, PT ;  /* 0x0000003d10007c0c */ /* 0x000fe2000bfa6270 */
[----:B------:R-:W-:Y:S01]  /*ad10*/  ULDC.64 UR4, c[0x0][0x208] ;  /* 0x0000820000047ab9 */ /* 0x000fe20000000a00 */
[----:B------:R-:W-:-:S11]  /*ad20*/  ISETP.GE.AND P4, PT, R213, UR61, PT ;  /* 0x0000003dd5007c0c */ /* 0x000fd6000bf86270 */
[----:B------:R-:W5:Y:S01]  /*ad30*/  @!P5 LDS.128 R12, [R85+0x1400] ;  /* 0x00140000550cd984 */ /* 0x000f620000000c00 */
[----:B--2---:R-:W-:-:S04]  /*ad40*/  @!P5 LEA R32, P0, R16, R38, 0x1 ;  /* 0x000000261020d211 */ /* 0x004fc800078008ff */
[----:B0-----:R-:W-:Y:S02]  /*ad50*/  @!P5 LEA.HI.X R33, R16, R39, R17, 0x1, P0 ;  /* 0x000000271021d211 */ /* 0x001fe400000f0c11 */
        /* <DEDUP_REMOVED lines=15> */
.L_x_558:
[----:B------:R-:W-:Y:S05]  /*ae50*/  BSYNC B0 ;  /* 0x0000000000007941 */ /* 0x000fea0003800000 */
.L_x_557:
[----:B------:R-:W-:Y:S01]  /*ae60*/  ISETP.GE.AND P0, PT, R88, 0x41, PT ;  /* 0x000000415800780c */ /* 0x000fe20003f06270 */
[----:B0---4-:R-:W0:Y:S01]  /*ae70*/  SHFL.IDX PT, R11, R11, 0x2, 0x181f ;  /* 0x00581f000b0b7f89 */ /* 0x011e2200000e0000 */
[----:B------:R-:W-:Y:S03]  /*ae80*/  BSSY B0, `(.L_x_559) ;  /* 0x0000018000007945 */ /* 0x000fe60003800000 */
[----:B------:R-:W4:Y:S08]  /*ae90*/  SHFL.IDX PT, R31, R31, 0x2, 0x181f ;  /* 0x00581f001f1f7f89 */ /* 0x000f3000000e0000 */
[----:B------:R-:W-:Y:S05]  /*aea0*/  @!P0 BRA `(.L_x_560) ;  /* 0x0000000000548947 */ /* 0x000fea0003800000 */
[----:B------:R-:W-:Y:S01]  /*aeb0*/  ISETP.GE.AND P5, PT, R16, UR61, PT ;  /* 0x0000003d10007c0c */ /* 0x000fe2000bfa6270 */
[----:B------:R-:W-:Y:S01]  /*aec0*/  ULDC.64 UR4, c[0x0][0x208] ;  /* 0x0000820000047ab9 */ /* 0x000fe20000000a00 */
[----:B------:R-:W-:-:S11]  /*aed0*/  ISETP.GE.AND P4, PT, R213, UR61, PT ;  /* 0x0000003dd5007c0c */ /* 0x000fd6000bf86270 */
[----:B------:R-:W5:Y:S01]  /*aee0*/  @!P5 LDS.128 R12, [R85+0x2400] ;  /* 0x00240000550cd984 */ /* 0x000f620000000c00 */
[----:B----4-:R-:W-:-:S04]  /*aef0*/  @!P5 LEA R32, P0, R16, R31, 0x1 ;  /* 0x0000001f1020d211 */ /* 0x010fc800078008ff */
        /* <DEDUP_REMOVED lines=16> */
.L_x_560:
[----:B------:R-:W-:Y:S05]  /*b000*/  BSYNC B0 ;  /* 0x0000000000007941 */ /* 0x000fea0003800000 */
.L_x_559:
[----:B------:R-:W-:Y:S01]  /*b010*/  @!PT LDS RZ, [RZ] ;  /* 0x00000000fffff984 */ /* 0x000fe20000000800 */
[----:B------:R-:W-:Y:S01]  /*b020*/  @!PT LDS RZ, [RZ] ;  /* 0x00000000fffff984 */ /* 0x000fe20000000800 */
[----:B------:R-:W-:Y:S01]  /*b030*/  @!PT LDS RZ, [RZ] ;  /* 0x00000000fffff984 */ /* 0x000fe20000000800 */
[----:B------:R-:W-:Y:S01]  /*b040*/  @!PT LDS RZ, [RZ] ;  /* 0x00000000fffff984 */ /* 0x000fe20000000800 */
[----:B------:R5:W-:Y:S06]  /*b050*/  MEMBAR.ALL.CTA ;  /* 0x0000000000007992 */ /* 0x000bec0000008000 */
[----:B-----5:R-:W5:Y:S01]  /*b060*/  FENCE.VIEW.ASYNC.S ;  /* 0x00000000000073c6 */ /* 0x020f620000000000 */
[----:B-1----:R-:W-:Y:S01]  /*b070*/  @!P3 VIADD R89, R89, 0x388c0 ;  /* 0x000388c05959b836 */ /* 0x002fe20000000000 */
[----:B-----5:R1:W-:Y:S01]  /*b080*/  BAR.SYNC.DEFER_BLOCKING R138, 0x80 ;  /* 0x0002008a0000751d */ /* 0x0203e20000010000 */
[----:B------:R-:W-:Y:S01]  /*b090*/  ISETP.NE.AND P4, PT, R113, RZ, PT ;  /* 0x000000ff7100720c */ /* 0x000fe20003f85270 */
[----:B------:R-:W-:-:S02]  /*b0a0*/  VIADD R212, R212, 0x1 ;  /* 0x00000001d4d47836 */ /* 0x000fc40000000000 */
[----:B------:R-:W-:Y:S02]  /*b0b0*/  @!P3 PRMT R89, RZ, 0x654, R89 ;  /* 0x00000654ff59b816 */ /* 0x000fe40000000059 */
[----:B------:R-:W-:Y:S02]  /*b0c0*/  PLOP3.LUT P0, PT, PT, PT, PT, 0x8, 0x0 ;  /* 0x000000000000781c */ /* 0x000fe40003f0e170 */
[----:B------:R1:W-:Y:S01]  /*b0d0*/  @!P3 SYNCS.ARRIVE.TRANS64.RED.A1T0 RZ, [R89+URZ], RZ ;  /* 0x000000ff59ffb9a7 */ /* 0x0003e2000810043f */
[----:B------:R-:W-:-:S04]  /*b0e0*/  ISETP.NE.AND P3, PT, R212, 0x2, PT ;  /* 0x00000002d400780c */ /* 0x000fc80003f65270 */
[----:B0-----:R-:W-:Y:S02]  /*b0f0*/  SEL R11, RZ, 0x1, P3 ;  /* 0x00000001ff0b7807 */ /* 0x001fe40001800000 */
[----:B------:R-:W-:Y:S02]  /*b100*/  SEL R212, R212, RZ, P3 ;  /* 0x000000ffd4d47207 */ /* 0x000fe40001800000 */
[----:B------:R-:W-:Y:S01]  /*b110*/  LOP3.LUT R224, R224, R11, RZ, 0x3c, !PT ;  /* 0x0000000be0e07212 */ /* 0x000fe200078e3cff */
[----:B-1----:R-:W-:Y:S06]  /*b120*/  @P4 BRA `(.L_x_561) ;  /* 0xffffff6c00d84947 */ /* 0x002fec000383ffff */
.L_x_440:
[----:B------:R-:W-:Y:S01]  /*b130*/  BSSY B0, `(.L_x_562) ;  /* 0x000004a000007945 */ /* 0x000fe20003800000 */
[----:B------:R-:W-:Y:S02]  /*b140*/  ISETP.GE.AND P2, PT, R180, 0x1, PT ;  /* 0x00000001b400780c */ /* 0x000fe40003f46270 */
[----:B------:R-:W-:Y:S02]  /*b150*/  CS2R R2, SRZ ;  /* 0x0000000000027805 */ /* 0x000fe4000001ff00 */
[----:B------:R-:W-:Y:S01]  /*b160*/  PLOP3.LUT P1, PT, PT, PT, PT, 0x80, 0x0 ;  /* 0x000000000000781c */ /* 0x000fe20003f2f070 */
[----:B------:R-:W-:Y:S01]  /*b170*/  IMAD.MOV.U32 R0, RZ, RZ, RZ ;  /* 0x000000ffff007224 */ /* 0x000fe200078e00ff */
[----:B------:R-:W-:Y:S02]  /*b180*/  CS2R R150, SRZ ;  /* 0x0000000000967805 */ /* 0x000fe4000001ff00 */
[----:B------:R-:W-:Y:S02]  /*b190*/  CS2R R148, SRZ ;  /* 0x0000000000947805 */ /* 0x000fe4000001ff00 */
[----:B------:R-:W-:-:S02]  /*b1a0*/  CS2R R146, SRZ ;  /* 0x0000000000927805 */ /* 0x000fc4000001ff00 */
[----:B------:R-:W-:Y:S02]  /*b1b0*/  CS2R R144, SRZ ;  /* 0x0000000000907805 */ /* 0x000fe4000001ff00 */
[----:B------:R-:W-:Y:S01]  /*b1c0*/  CS2R R142, SRZ ;  /* 0x00000000008e7805 */ /* 0x000fe2000001ff00 */
[----:B------:R-:W-:Y:S01]  /*b1d0*/  IMAD.MOV.U32 R141, RZ, RZ, RZ ;  /* 0x000000ffff8d7224 */ /* 0x000fe200078e00ff */
[----:B------:R-:W-:Y:S02]  /*b1e0*/  CS2R R178, SRZ ;  /* 0x0000000000b27805 */ /* 0x000fe4000001ff00 */
[----:B------:R-:W-:Y:S01]  /*b1f0*/  CS2R R138, SRZ ;  /* 0x00000000008a7805 */ /* 0x000fe2000001ff00 */
[----:B------:R-:W-:Y:S01]  /*b200*/  IMAD.MOV.U32 R137, RZ, RZ, RZ ;  /* 0x000000ffff897224 */ /* 0x000fe200078e00ff */
        /* <DEDUP_REMOVED lines=8> */
[----:B---3--:R-:W-:Y:S02]  /*b290*/  CS2R R118, SRZ ;  /* 0x0000000000767805 */ /* 0x008fe4000001ff00 */
        /* <DEDUP_REMOVED lines=39> */
[----:B------:R-:W-:Y:S01]  /*b510*/  IMAD.MOV.U32 R46, RZ, RZ, RZ ;  /* 0x000000ffff2e7224 */ /* 0x000fe200078e00ff */
[----:B------:R-:W-:Y:S02]  /*b520*/  CS2R R8, SRZ ;  /* 0x0000000000087805 */ /* 0x000fe4000001ff00 */
[----:B------:R-:W-:-:S02]  /*b530*/  CS2R R158, SRZ ;  /* 0x00000000009e7805 */ /* 0x000fc4000001ff00 */
[----:B--2---:R-:W-:Y:S02]  /*b540*/  CS2R R38, SRZ ;  /* 0x0000000000267805 */ /* 0x004fe4000001ff00 */
[----:B------:R-:W-:Y:S01]  /*b550*/  CS2R R34, SRZ ;  /* 0x0000000000227805 */ /* 0x000fe2000001ff00 */
[----:B------:R-:W-:Y:S02]  /*b560*/  IMAD.MOV.U32 R24, RZ, RZ, RZ ;  /* 0x000000ffff187224 */ /* 0x000fe400078e00ff */
[----:B------:R-:W-:Y:S02]  /*b570*/  IMAD.MOV.U32 R7, RZ, RZ, RZ ;  /* 0x000000ffff077224 */ /* 0x000fe400078e00ff */
[----:B------:R-:W-:Y:S02]  /*b580*/  IMAD.MOV.U32 R27, RZ, RZ, RZ ;  /* 0x000000ffff1b7224 */ /* 0x000fe400078e00ff */
[----:B------:R-:W-:Y:S01]  /*b590*/  IMAD.MOV.U32 R5, RZ, RZ, RZ ;  /* 0x000000ffff057224 */ /* 0x000fe200078e00ff */
[----:B------:R-:W-:Y:S06]  /*b5a0*/  @P0 BRA `(.L_x_563) ;  /* 0x0000000000080947 */ /* 0x000fec0003800000 */
[----:B------:R-:W0:Y:S02]  /*b5b0*/  FENCE.VIEW.ASYNC.G ;  /* 0x00000000000073c6 */ /* 0x000e240000000100 */
[----:B0-----:R-:W-:Y:S06]  /*b5c0*/  BAR.ARV 0xc, 0x180 ;  /* 0x0306000000007b1d */ /* 0x001fec0000002000 */
.L_x_563:
[----:B------:R-:W-:Y:S05]  /*b5d0*/  BSYNC B0 ;  /* 0x0000000000007941 */ /* 0x000fea0003800000 */
.L_x_562:
[----:B------:R-:W-:Y:S02]  /*b5e0*/  IMAD.MOV.U32 R25, RZ, RZ, RZ ;  /* 0x000000ffff197224 */ /* 0x000fe400078e00ff */
[----:B------:R-:W-:Y:S01]  /*b5f0*/  IMAD.MOV.U32 R4, RZ, RZ, RZ ;  /* 0x000000ffff047224 */ /* 0x000fe200078e00ff */
[----:B------:R-:W-:Y:S06]  /*b600*/  @!P2 BRA `(.L_x_564) ;  /* 0x0000011c00f8a947 */ /* 0x000fec0003800000 */
[----:B------:R-:W2:Y:S01]  /*b610*/  LDL R6, [R1+0x70] ;  /* 0x0000700001067983 */ /* 0x000ea20000100800 */
[----:B------:R-:W0:Y:S02]  /*b620*/  S2R R64, SR_TID.X ;  /* 0x0000000000407919 */ /* 0x000e240000002100 */
[----:B0-----:R-:W-:-:S05]  /*b630*/  VIADD R64, R64, 0xffffff80 ;  /* 0xffffff8040407836 */ /* 0x001fca0000000000 */
[----:B------:R-:W-:-:S04]  /*b640*/  SHF.R.S32.HI R65, RZ, 0x1f, R64 ;  /* 0x0000001fff417819 */ /* 0x000fc80000011440 */
[----:B------:R-:W-:-:S04]  /*b650*/  LEA.HI R65, R65, R64, RZ, 0x7 ;  /* 0x0000004041417211 */ /* 0x000fc800078f38ff */
[----:B------:R-:W-:-:S06]  /*b660*/  SHF.R.S32.HI R0, RZ, 0x7, R65 ;  /* 0x00000007ff007819 */ /* 0x000fcc0000011441 */
[----:B------:R-:W0:Y:S02]  /*b670*/  SHFL.IDX PT, R0, R0, RZ, 0x1f ;  /* 0x00001fff00007589 */ /* 0x000e2400000e0000 */
[----:B0-----:R-:W-:-:S04]  /*b680*/  LEA.HI R2, R0, R0, RZ, 0x1 ;  /* 0x0000000000027211 */ /* 0x001fc800078f08ff */
[----:B------:R-:W-:-:S05]  /*b690*/  LOP3.LUT R3, R2, 0x1e, RZ, 0xc0, !PT ;  /* 0x0000001e02037812 */ /* 0x000fca00078ec0ff */
[----:B------:R-:W-:Y:S01]  /*b6a0*/  IMAD.IADD R3, R0, 0x1, -R3 ;  /* 0x0000000100037824 */ /* 0x000fe200078e0a03 */
[----:B--2---:R-:W-:-:S13]  /*b6b0*/  R2UR UR4, R6 ;  /* 0x00000000060472ca */ /* 0x004fda00000e0000 */
[----:B------:R-:W-:Y:S02]  /*b6c0*/  ULOP3.LUT UP0, URZ, UR4, 0x9f, URZ, 0xc0, !UPT ;  /* 0x0000009f043f7892 */ /* 0x000fe4000f80c03f */
[----:B------:R-:W-:-:S04]  /*b6d0*/  LEA R3, R3, UR4, 0xd ;  /* 0x0000000403037c11 */ /* 0x000fc8000f8e68ff */
[----:B------:R-:W-:Y:S02]  /*b6e0*/  SHF.R.U32.HI R3, RZ, 0x4, R3 ;  /* 0x00000004ff037819 */ /* 0x000fe40000011603 */
[----:B------:R-:W-:Y:S02]  /*b6f0*/  PLOP3.LUT P0, PT, PT, PT, UP0, 0x80, 0x0 ;  /* 0x000000000000781c */ /* 0x000fe40003f0f008 */
[----:B------:R-:W-:-:S11]  /*b700*/  LOP3.LUT R28, R3, 0x3fff, RZ, 0xc0, !PT ;  /* 0x00003fff031c7812 */ /* 0x000fd600078ec0ff */
        /* <DEDUP_REMOVED lines=16> */
[----:B-1--45:R-:W-:Y:S05]  /*b810*/  CALL.ABS.NOINC R2 ;  /* 0x0000000002007343 */ /* 0x032fea0003c00000 */
.L_x_565:
[----:B------:R-:W-:Y:S02]  /*b820*/  ULDC UR4, c[0x0][0x3f4] ;  /* 0x0000fd0000047ab9 */ /* 0x000fe40000000800 */
[----:B------:R-:W-:-:S13]  /*b830*/  ISETP.LT.AND P0, PT, RZ, UR4, PT ;  /* 0x00000004ff007c0c */ /* 0x000fda000bf01270 */
[----:B------:R-:W-:Y:S05]  /*b840*/  @P0 BRA `(.L_x_566) ;  /* 0x0000000000400947 */ /* 0x000fea0003800000 */
[----:B------:R-:W2:Y:S02]  /*b850*/  LDL R2, [R1+0x74] ;  /* 0x0000740001027983 */ /* 0x000ea40000100800 */
[----:B--2---:R-:W-:-:S04]  /*b860*/  LEA.HI R0, R2, R2, RZ, 0x1 ;  /* 0x0000000202007211 */ /* 0x004fc800078f08ff */
[----:B------:R-:W-:-:S05]  /*b870*/  LOP3.LUT R0, R0, 0xfffffffe, RZ, 0xc0, !PT ;  /* 0xfffffffe00007812 */ /* 0x000fca00078ec0ff */
[----:B------:R-:W-:-:S05]  /*b880*/  IMAD.IADD R0, R2, 0x1, -R0 ;  /* 0x0000000102007824 */ /* 0x000fca00078e0a00 */
[----:B------:R-:W-:-:S04]  /*b890*/  SHF.L.U32 R3, R0, 0x1f, RZ ;  /* 0x0000001f00037819 */ /* 0x000fc800000006ff */
[----:B------:R0:W1:Y:S03]  /*b8a0*/  SYNCS.PHASECHK.TRANS64.TRYWAIT P0, [R22+URZ+0x38800], R3 ;  /* 0x03880003160075a7 */ /* 0x000066000800017f */
[----:B-1----:R-:W-:Y:S05]  /*b8b0*/  @!P0 NANOSLEEP.SYNCS 0x989680 ;  /* 0x009896800000895d */ /* 0x002fea0003900000 */
[----:B------:R-:W1:Y:S01]  /*b8c0*/  @!P0 SYNCS.PHASECHK.TRANS64 P0, [R22+URZ+0x38800], R3 ;  /* 0x03880003160085a7 */ /* 0x000e62000800007f */
[----:B------:R-:W-:Y:S04]  /*b8d0*/  BSSY B0, `(.L_x_567) ;  /* 0x0000006000007945 */ /* 0x000fe80003800000 */
[----:B-1----:R-:W-:Y:S05]  /*b8e0*/  @P0 BRA `(.L_x_568) ;  /* 0x0000000000100947 */ /* 0x002fea0003800000 */
.L_x_569:
[----:B-1----:R1:W2:Y:S02]  /*b8f0*/  SYNCS.PHASECHK.TRANS64.TRYWAIT P0, [R22+URZ+0x38800], R3 ;  /* 0x03880003160075a7 */ /* 0x0022a4000800017f */
[----:B--2---:R-:W-:Y:S05]  /*b900*/  @!P0 NANOSLEEP.SYNCS 0x989680 ;  /* 0x009896800000895d */ /* 0x004fea0003900000 */
[----:B------:R-:W2:Y:S02]  /*b910*/  @!P0 SYNCS.PHASECHK.TRANS64 P0, [R22+URZ+0x38800], R3 ;  /* 0x03880003160085a7 */ /* 0x000ea4000800007f */
[----:B--2---:R-:W-:Y:S05]  /*b920*/  @!P0 BRA `(.L_x_569) ;  /* 0xfffffffc00f08947 */ /* 0x004fea000383ffff */
.L_x_568:
[----:B------:R-:W-:Y:S05]  /*b930*/  BSYNC B0 ;  /* 0x0000000000007941 */ /* 0x000fea0003800000 */
.L_x_567:
[----:B------:R-:W-:Y:S05]  /*b940*/  BRA `(.L_x_570) ;  /* 0x0000006c00d47947 */ /* 0x000fea0003800000 */
.L_x_566:
[----:B------:R-:W2:Y:S01]  /*b950*/  LDL R30, [R1+0x70] ;  /* 0x00007000011e7983 */ /* 0x000ea20000100800 */
[----:B-----5:R-:W-:Y:S01]  /*b960*/  SHF.R.S32.HI R0, RZ, 0x1f, R136 ;  /* 0x0000001fff007819 */ /* 0x020fe20000011488 */
[----:B------:R-:W-:Y:S01]  /*b970*/  ULDC.64 UR4, c[0x0][0x3f8] ;  /* 0x0000fe0000047ab9 */ /* 0x000fe20000000a00 */
[----:B------:R-:W-:Y:S01]  /*b980*/  ULDC.64 UR6, c[0x0][0x408] ;  /* 0x0001020000067ab9 */ /* 0x000fe20000000a00 */
[----:B------:R-:W-:-:S04]  /*b990*/  IMAD.WIDE.U32 R4, R136, UR4, RZ ;  /* 0x0000000488047c25 */ /* 0x000fc8000f8e00ff */
[C---:B------:R-:W-:Y:S02]  /*b9a0*/  IMAD R3, R0.reuse, UR4, RZ ;  /* 0x0000000400037c24 */ /* 0x040fe4000f8e02ff */
[----:B------:R-:W-:Y:S02]  /*b9b0*/  IMAD R7, R0, UR6, RZ ;  /* 0x0000000600077c24 */ /* 0x000fe4000f8e02ff */
[C---:B------:R-:W-:Y:S01]  /*b9c0*/  IMAD R3, R136.reuse, UR5, R3 ;  /* 0x0000000588037c24 */ /* 0x040fe2000f8e0203 */
[----:B------:R-:W-:Y:S01]  /*b9d0*/  ULDC.64 UR4, c[0x0][0x3e8] ;  /* 0x0000fa0000047ab9 */ /* 0x000fe20000000a00 */
[----:B------:R-:W-:Y:S01]  /*b9e0*/  IMAD R7, R136, UR7, R7 ;  /* 0x0000000788077c24 */ /* 0x000fe2000f8e0207 */
[----:B------:R-:W-:Y:S01]  /*b9f0*/  LEA R2, P0, R4, UR4, 0x1 ;  /* 0x0000000404027c11 */ /* 0x000fe2000f8008ff */
[----:B------:R-:W-:Y:S01]  /*ba00*/  IMAD.WIDE.U32 R26, R136, UR6, RZ ;  /* 0x00000006881a7c25 */ /* 0x000fe2000f8e00ff */
[----:B------:R-:W-:-:S03]  /*ba10*/  ULDC.64 UR6, c[0x0][0x400] ;  /* 0x0001000000067ab9 */ /* 0x000fc60000000a00 */
[----:B------:R-:W-:Y:S01]  /*ba20*/  IMAD.IADD R5, R3, 0x1, R5 ;  /* 0x0000000103057824 */ /* 0x000fe200078e0205 */
[----:B------:R-:W-:Y:S01]  /*ba30*/  LEA R25, P1, R26, UR6, 0x1 ;  /* 0x000000061a197c11 */ /* 0x000fe2000f8208ff */
[----:B------:R-:W-:-:S03]  /*ba40*/  IMAD.IADD R3, R7, 0x1, R27 ;  /* 0x0000000107037824 */ /* 0x000fc600078e021b */
[----:B------:R-:W-:Y:S02]  /*ba50*/  LEA.HI.X R24, R4, UR5, R5, 0x1, P0 ;  /* 0x0000000504187c11 */ /* 0x000fe400080f0c05 */
[----:B------:R-:W-:Y:S02]  /*ba60*/  LEA.HI.X R26, R26, UR7, R3, 0x1, P1 ;  /* 0x000000071a1a7c11 */ /* 0x000fe400088f0c03 */
[----:B--2---:R-:W-:-:S13]  /*ba70*/  R2UR UR8, R30 ;  /* 0x000000001e0872ca */ /* 0x004fda00000e0000 */
[----:B------:R-:W-:-:S06]  /*ba80*/  ULOP3.LUT UP0, URZ, UR8, 0x3ff, URZ, 0xc0, !UPT ;  /* 0x000003ff083f7892 */ /* 0x000fcc000f80c03f */
[----:B------:R-:W-:-:S13]  /*ba90*/  PLOP3.LUT P2, PT, PT, PT, UP0, 0x80, 0x0 ;  /* 0x000000000000781c */ /* 0x000fda0003f4f008 */
        /* <DEDUP_REMOVED lines=16> */
[----:B-1--4-:R-:W-:Y:S05]  /*bba0*/  CALL.ABS.NOINC R14 ;  /* 0x000000000e007343 */ /* 0x012fea0003c00000 */
.L_x_571:
[----:B------:R-:W-:Y:S01]  /*bbb0*/  ULDC.U8 UR4, c[0x0][0x410] ;  /* 0x0001040000047ab9 */ /* 0x000fe20000000000 */
[----:B------:R-:W-:Y:S01]  /*bbc0*/  R2UR UR5, R30 ;  /* 0x000000001e0572ca */ /* 0x000fe200000e0000 */
[----:B------:R-:W-:Y:S01]  /*bbd0*/  BSSY B0, `(.L_x_572) ;  /* 0x00006c4000007945 */ /* 0x000fe20003800000 */
[----:B------:R-:W-:Y:S01]  /*bbe0*/  ISETP.NE.AND P0, PT, RZ, UR4, PT ;  /* 0x00000004ff007c0c */ /* 0x000fe2000bf05270 */
[C---:B------:R-:W-:Y:S01]  /*bbf0*/  VIADD R21, R219.reuse, 0x60 ;  /* 0x00000060db157836 */ /* 0x040fe20000000000 */
[----:B------:R-:W-:Y:S01]  /*bc00*/  SHF.R.U32.HI R20, RZ, 0x3, R225 ;  /* 0x00000003ff147819 */ /* 0x000fe200000116e1 */
[----:B----4-:R-:W-:Y:S01]  /*bc10*/  VIADD R31, R219, 0x20 ;  /* 0x00000020db1f7836 */ /* 0x010fe20000000000 */
[----:B------:R-:W-:Y:S01]  /*bc20*/  LOP3.LUT R0, R225, 0x38, R16, 0xf8, !PT ;  /* 0x00000038e1007812 */ /* 0x000fe200078ef810 */
[----:B------:R-:W-:-:S03]  /*bc30*/  IMAD R4, R29, 0x80, R219 ;  /* 0x000000801d047824 */ /* 0x000fc600078e02db */
[----:B------:R-:W-:-:S04]  /*bc40*/  LOP3.LUT R0, R229, R0, R20, 0xf6, !PT ;  /* 0x00000000e5007212 */ /* 0x000fc800078ef614 */
[----:B------:R-:W-:Y:S01]  /*bc50*/  LEA R30, R0, UR5, 0x1 ;  /* 0x00000005001e7c11 */ /* 0x000fe2000f8e08ff */
[----:B------:R-:W-:Y:S06]  /*bc60*/  @!P0 BRA `(.L_x_573) ;  /* 0x0000003000a48947 */ /* 0x000fec0003800000 */
[----:B------:R-:W-:-:S03]  /*bc70*/  UMOV UR4, 0xffffffff ;  /* 0xffffffff00047882 */ /* 0x000fc60000000000 */
[----:B------:R-:W-:Y:S05]  /*bc80*/  BRA.DIV UR4, `(.L_x_574) ;  /* 0x000001c604a47947 */ /* 0x000fea000b800000 */
[----:B------:R0:W1:Y:S04]  /*bc90*/  SHFL.IDX PT, R3, R24, RZ, 0x181f ;  /* 0x00181fff18037589 */ /* 0x00006800000e0000 */
[----:B------:R-:W2:Y:S04]  /*bca0*/  SHFL.IDX PT, R2, R2, RZ, 0x181f ;  /* 0x00181fff02027589 */ /* 0x000ea800000e0000 */
[----:B------:R0:W3:Y:S04]  /*bcb0*/  SHFL.IDX PT, R5, R26, RZ, 0x181f ;  /* 0x00181fff1a057589 */ /* 0x0000e800000e0000 */
[----:B------:R0:W4:Y:S02]  /*bcc0*/  SHFL.IDX PT, R14, R25, RZ, 0x181f ;  /* 0x00181fff190e7589 */ /* 0x00012400000e0000 */
.L_x_850:
[----:B------:R-:W5:Y:S01]  /*bcd0*/  LDL R20, [R1+0x74] ;  /* 0x0000740001147983 */ /* 0x000f620000100800 */
[----:B------:R-:W-:Y:S01]  /*bce0*/  ULDC UR4, c[0x0][0x448] ;  /* 0x0001120000047ab9 */ /* 0x000fe20000000800 */
[----:B------:R-:W-:Y:S01]  /*bcf0*/  BSSY B1, `(.L_x_575) ;  /* 0x000003e000017945 */ /* 0x000fe20003800000 */
[----:B------:R-:W-:Y:S01]  /*bd00*/  IMAD R0, R140, UR4, RZ ;  /* 0x000000048c007c24 */ /* 0x000fe2000f8e02ff */
[----:B------:R-:W-:Y:S02]  /*bd10*/  CS2R R6, SRZ ;  /* 0x0000000000067805 */ /* 0x000fe4000001ff00 */
[----:B------:R-:W-:Y:S02]  /*bd20*/  CS2R R8, SRZ ;  /* 0x0000000000087805 */ /* 0x000fe4000001ff00 */
[----:B------:R-:W-:Y:S02]  /*bd30*/  CS2R R10, SRZ ;  /* 0x00000000000a7805 */ /* 0x000fe4000001ff00 */
[----:B------:R-:W-:-:S02]  /*bd40*/  CS2R R12, SRZ ;  /* 0x00000000000c7805 */ /* 0x000fc4000001ff00 */
[----:B------:R-:W-:Y:S01]  /*bd50*/  ISETP.GE.AND P0, PT, R4, R0, PT ;  /* 0x000000000400720c */ /* 0x000fe20003f06270 */
[----:B------:R-:W-:Y:S01]  /*bd60*/  IMAD R0, R29, -0x80, R0 ;  /* 0xffffff801d007824 */ /* 0x000fe200078e0200 */
[----:B0-----:R-:W-:Y:S02]  /*bd70*/  CS2R R24, SRZ ;  /* 0x0000000000187805 */ /* 0x001fe4000001ff00 */
[----:B------:R-:W-:Y:S02]  /*bd80*/  CS2R R26, SRZ ;  /* 0x00000000001a7805 */ /* 0x000fe4000001ff00 */
[----:B------:R-:W-:Y:S02]  /*bd90*/  CS2R R32, SRZ ;  /* 0x0000000000207805 */ /* 0x000fe4000001ff00 */
[----:B------:R-:W-:Y:S02]  /*bda0*/  CS2R R34, SRZ ;  /* 0x0000000000227805 */ /* 0x000fe4000001ff00 */
[----:B-----5:R-:W-:-:S04]  /*bdb0*/  LEA.HI R15, R20, R20, RZ, 0x1 ;  /* 0x00000014140f7211 */ /* 0x020fc800078f08ff */
[----:B------:R-:W-:-:S05]  /*bdc0*/  LOP3.LUT R15, R15, 0xfffffffe, RZ, 0xc0, !PT ;  /* 0xfffffffe0f0f7812 */ /* 0x000fca00078ec0ff */
[----:B------:R-:W-:Y:S01]  /*bdd0*/  IMAD.IADD R29, R20, 0x1, -R15 ;  /* 0x00000001141d7824 */ /* 0x000fe200078e0a0f */
[----:B------:R-:W-:Y:S06]  /*bde0*/  @P0 BRA `(.L_x_576) ;  /* 0x0000000000b80947 */ /* 0x000fec0003800000 */
[----:B------:R-:W-:Y:S01]  /*bdf0*/  ULDC UR4, c[0x0][0x3f4] ;  /* 0x0000fd0000047ab9 */ /* 0x000fe20000000800 */
[C---:B------:R-:W-:Y:S01]  /*be00*/  IMAD.SHL.U32 R41, R221.reuse, 0x2, RZ ;  /* 0x00000002dd297824 */ /* 0x040fe200078e00ff */
[----:B------:R-:W-:Y:S01]  /*be10*/  ISETP.GE.AND P2, PT, R221, UR4, PT ;  /* 0x00000004dd007c0c */ /* 0x000fe2000bf46270 */
[C---:B------:R-:W-:Y:S01]  /*be20*/  IMAD.SHL.U32 R45, R220.reuse, 0x2, RZ ;  /* 0x00000002dc2d7824 */ /* 0x040fe200078e00ff */
[----:B------:R-:W-:Y:S01]  /*be30*/  ISETP.GE.AND P1, PT, R220, UR4, PT ;  /* 0x00000004dc007c0c */ /* 0x000fe2000bf26270 */
[C---:B------:R-:W-:Y:S01]  /*be40*/  IMAD.SHL.U32 R49, R222.reuse, 0x2, RZ ;  /* 0x00000002de317824 */ /* 0x040fe200078e00ff */
[----:B------:R-:W-:Y:S02]  /*be50*/  ISETP.GE.AND P0, PT, R222, UR4, PT ;  /* 0x00000004de007c0c */ /* 0x000fe4000bf06270 */
[----:B------:R-:W-:Y:S02]  /*be60*/  CS2R R12, SRZ ;  /* 0x00000000000c7805 */ /* 0x000fe4000001ff00 */
[----:B------:R-:W-:-:S02]  /*be70*/  SHF.R.S32.HI R4, RZ, 0x1f, R221 ;  /* 0x0000001fff047819 */ /* 0x000fc400000114dd */
[----:B------:R-:W-:Y:S02]  /*be80*/  CS2R R34, SRZ ;  /* 0x0000000000227805 */ /* 0x000fe4000001ff00 */
[----:B------:R-:W-:Y:S02]  /*be90*/  SHF.R.S32.HI R9, RZ, 0x1f, R220 ;  /* 0x0000001fff097819 */ /* 0x000fe400000114dc */
[----:B------:R-:W-:Y:S02]  /*bea0*/  CS2R R10, SRZ ;  /* 0x00000000000a7805 */ /* 0x000fe4000001ff00 */
[----:B------:R-:W-:Y:S01]  /*beb0*/  ISETP.GE.AND P3, PT, R214, UR4, PT ;  /* 0x00000004d6007c0c */ /* 0x000fe2000bf66270 */
[----:B------:R-:W-:Y:S01]  /*bec0*/  ULDC.64 UR6, c[0x0][0x208] ;  /* 0x0000820000067ab9 */ /* 0x000fe20000000a00 */
[----:B------:R-:W-:Y:S02]  /*bed0*/  SHF.L.U64.HI R4, R221, 0x1, R4 ;  /* 0x00000001dd047819 */ /* 0x000fe40000010204 */
[----:B------:R-:W-:-:S02]  /*bee0*/  SHF.L.U64.HI R8, R220, 0x1, R9 ;  /* 0x00000001dc087819 */ /* 0x000fc40000010209 */
[-C--:B--2---:R-:W-:Y:S02]  /*bef0*/  @!P2 IADD3 R38, P4, R2, R41.reuse, RZ ;  /* 0x000000290226a210 */ /* 0x084fe40007f9e0ff */
[----:B----4-:R-:W-:Y:S02]  /*bf00*/  @!P2 IADD3 R40, P6, R14, R41, RZ ;  /* 0x000000290e28a210 */ /* 0x010fe40007fde0ff */
[-C--:B------:R-:W-:Y:S01]  /*bf10*/  @!P1 IADD3 R42, P5, R2, R45.reuse, RZ ;  /* 0x0000002d022a9210 */ /* 0x080fe20007fbe0ff */
[----:B-1----:R-:W-:Y:S01]  /*bf20*/  @!P2 IMAD.X R39, R3, 0x1, R4, P4 ;  /* 0x000000010327a824 */ /* 0x002fe200020e0604 */
[----:B------:R-:W-:Y:S01]  /*bf30*/  SHF.R.S32.HI R7, RZ, 0x1f, R222 ;  /* 0x0000001fff077819 */ /* 0x000fe200000114de */
[----:B---3--:R-:W-:Y:S01]  /*bf40*/  @!P2 IMAD.X R41, R5, 0x1, R4, P6 ;  /* 0x000000010529a824 */ /* 0x008fe200030e0604 */
[----:B------:R-:W-:Y:S01]  /*bf50*/  @!P1 IADD3 R44, P4, R14, R45, RZ ;  /* 0x0000002d0e2c9210 */ /* 0x000fe20007f9e0ff */
[----:B------:R-:W-:Y:S01]  /*bf60*/  @!P1 IMAD.X R43, R3, 0x1, R8, P5 ;  /* 0x00000001032b9824 */ /* 0x000fe200028e0608 */
[----:B------:R-:W-:Y:S01]  /*bf70*/  SHF.L.U64.HI R6, R222, 0x1, R7 ;  /* 0x00000001de067819 */ /* 0x000fe20000010207 */
[----:B------:R-:W-:Y:S01]  /*bf80*/  @!P3 IMAD.MOV.U32 R4, RZ, RZ, R14 ;  /* 0x000000ffff04b224 */ /* 0x000fe200078e000e */
[-C--:B------:R-:W-:Y:S01]  /*bf90*/  @!P0 IADD3 R46, P6, R2, R49.reuse, RZ ;  /* 0x00000031022e8210 */ /* 0x080fe20007fde0ff */
[----:B------:R-:W-:Y:S01]  /*bfa0*/  @!P1 IMAD.X R45, R5, 0x1, R8, P4 ;  /* 0x00000001052d9824 */ /* 0x000fe200020e0608 */
[----:B------:R-:W-:-:S02]  /*bfb0*/  @!P0 IADD3 R48, P5, R14, R49, RZ ;  /* 0x000000310e308210 */ /* 0x000fc40007fbe0ff */
[----:B------:R-:W-:Y:S02]  /*bfc0*/  CS2R R32, SRZ ;  /* 0x0000000000207805 */ /* 0x000fe4000001ff00 */
[----:B------:R-:W-:Y:S01]  /*bfd0*/  CS2R R8, SRZ ;  /* 0x0000000000087805 */ /* 0x000fe2000001ff00 */
[--C-:B------:R-:W-:Y:S01]  /*bfe0*/  @!P0 IMAD.X R47, R3, 0x1, R6.reuse, P6 ;  /* 0x00000001032f8824 */ /* 0x100fe200030e0606 */
[----:B------:R-:W-:Y:S01]  /*bff0*/  CS2R R26, SRZ ;  /* 0x00000000001a7805 */ /* 0x000fe2000001ff00 */
[----:B------:R-:W-:Y:S01]  /*c000*/  @!P0 IMAD.X R49, R5, 0x1, R6, P5 ;  /* 0x0000000105318824 */ /* 0x000fe200028e0606 */
[----:B------:R-:W-:Y:S02]  /*c010*/  CS2R R6, SRZ ;  /* 0x0000000000067805 */ /* 0x000fe4000001ff00 */
[----:B------:R-:W-:Y:S01]  /*c020*/  CS2R R24, SRZ ;  /* 0x0000000000187805 */ /* 0x000fe2000001ff00 */
[C---:B------:R-:W-:Y:S01]  /*c030*/  @!P3 IMAD.WIDE R14, R214.reuse, 0x2, R2 ;  /* 0x00000002d60eb825 */ /* 0x040fe200078e0202 */
[----:B------:R0:W5:Y:S03]  /*c040*/  @!P2 LD.E.64 R10, desc[UR6][R38.64] ;  /* 0x00000006260aa980 */ /* 0x000166000c101b00 */
[----:B------:R-:W-:Y:S01]  /*c050*/  @!P3 IMAD.WIDE R36, R214, 0x2, R4 ;  /* 0x00000002d624b825 */ /* 0x000fe200078e0204 */
[----:B------:R0:W5:Y:S04]  /*c060*/  @!P3 LD.E.64 R12, desc[UR6][R14.64] ;  /* 0x000000060e0cb980 */ /* 0x000168000c101b00 */
[----:B------:R0:W5:Y:S04]  /*c070*/  @!P3 LD.E.64 R34, desc[UR6][R36.64] ;  /* 0x000000062422b980 */ /* 0x000168000c101b00 */
[----:B------:R0:W5:Y:S04]  /*c080*/  @!P2 LD.E.64 R32, desc[UR6][R40.64] ;  /* 0x000000062820a980 */ /* 0x000168000c101b00 */
[----:B------:R0:W5:Y:S04]  /*c090*/  @!P1 LD.E.64 R8, desc[UR6][R42.64] ;  /* 0x000000062a089980 */ /* 0x000168000c101b00 */
[----:B------:R0:W5:Y:S04]  /*c0a0*/  @!P1 LD.E.64 R26, desc[UR6][R44.64] ;  /* 0x000000062c1a9980 */ /* 0x000168000c101b00 */
[----:B------:R0:W5:Y:S04]  /*c0b0*/  @!P0 LD.E.64 R6, desc[UR6][R46.64] ;  /* 0x000000062e068980 */ /* 0x000168000c101b00 */
[----:B------:R0:W5:Y:S02]  /*c0c0*/  @!P0 LD.E.64 R24, desc[UR6][R48.64] ;  /* 0x0000000630188980 */ /* 0x000164000c101b00 */
.L_x_576:
[----:B------:R-:W-:Y:S05]  /*c0d0*/  BSYNC B1 ;  /* 0x0000000000017941 */ /* 0x000fea0003800000 */
.L_x_575:
[----:B-1----:R-:W-:Y:S01]  /*c0e0*/  SHF.L.U32 R3, R29, 0x1f, RZ ;  /* 0x0000001f1d037819 */ /* 0x002fe200000006ff */
[----:B0----5:R-:W-:Y:S01]  /*c0f0*/  IMAD.MOV.U32 R15, RZ, RZ, R12 ;  /* 0x000000ffff0f7224 */ /* 0x021fe200078e000c */
[----:B------:R-:W-:Y:S01]  /*c100*/  SHF.R.U64 R48, R12, 0x10, R13 ;  /* 0x000000100c307819 */ /* 0x000fe2000000120d */
[----:B--2---:R-:W-:Y:S01]  /*c110*/  IMAD.MOV.U32 R2, RZ, RZ, R6 ;  /* 0x000000ffff027224 */ /* 0x004fe200078e0006 */
[----:B------:R-:W0:Y:S01]  /*c120*/  SYNCS.PHASECHK.TRANS64.TRYWAIT P0, [R22+URZ+0x38800], R3 ;  /* 0x03880003160075a7 */ /* 0x000e22000800017f */
[----:B------:R-:W-:Y:S01]  /*c130*/  MOV R20, R13 ;  /* 0x0000000d00147202 */ /* 0x000fe20000000f00 */
[----:B------:R-:W-:Y:S01]  /*c140*/  IMAD.MOV.U32 R4, RZ, RZ, R7 ;  /* 0x000000ffff047224 */ /* 0x000fe200078e0007 */
[----:B------:R-:W-:Y:S01]  /*c150*/  SHF.R.U32.HI R51, RZ, 0x10, R13 ;  /* 0x00000010ff337819 */ /* 0x000fe2000001160d */
[----:B------:R-:W-:Y:S01]  /*c160*/  IMAD.MOV.U32 R13, RZ, RZ, R10 ;  /* 0x000000ffff0d7224 */ /* 0x000fe200078e000a */
[--C-:B------:R-:W-:Y:S01]  /*c170*/  SHF.R.U64 R46, R10, 0x10, R11.reuse ;  /* 0x000000100a2e7819 */ /* 0x100fe2000000120b */
[----:B----4-:R-:W-:Y:S01]  /*c180*/  IMAD.MOV.U32 R14, RZ, RZ, R11 ;  /* 0x000000ffff0e7224 */ /* 0x010fe200078e000b */
[--C-:B------:R-:W-:Y:S01]  /*c190*/  SHF.R.U64 R45, R6, 0x10, R7.reuse ;  /* 0x00000010062d7819 */ /* 0x100fe20000001207 */
[----:B---3--:R-:W-:Y:S01]  /*c1a0*/  IMAD.MOV.U32 R5, RZ, RZ, R8 ;  /* 0x000000ffff057224 */ /* 0x008fe200078e0008 */
[----:B------:R-:W-:Y:S01]  /*c1b0*/  SHF.R.U32.HI R43, RZ, 0x10, R7 ;  /* 0x00000010ff2b7819 */ /* 0x000fe20000011607 */
[----:B------:R-:W-:Y:S01]  /*c1c0*/  IMAD.MOV.U32 R10, RZ, RZ, R9 ;  /* 0x000000ffff0a7224 */ /* 0x000fe200078e0009 */
[----:B------:R-:W-:Y:S01]  /*c1d0*/  SHF.R.U64 R40, R32, 0x10, R33 ;  /* 0x0000001020287819 */ /* 0x000fe20000001221 */
[----:B------:R-:W-:Y:S01]  /*c1e0*/  IMAD.MOV.U32 R36, RZ, RZ, R34 ;  /* 0x000000ffff247224 */ /* 0x000fe200078e0022 */
[----:B------:R-:W-:Y:S01]  /*c1f0*/  SHF.R.U32.HI R49, RZ, 0x10, R11 ;  /* 0x00000010ff317819 */ /* 0x000fe2000001160b */
[----:B------:R-:W-:Y:S01]  /*c200*/  IMAD.MOV.U32 R37, RZ, RZ, R35 ;  /* 0x000000ffff257224 */ /* 0x000fe200078e0023 */
[--C-:B------:R-:W-:Y:S01]  /*c210*/  SHF.R.U64 R44, R8, 0x10, R9.reuse ;  /* 0x00000010082c7819 */ /* 0x100fe20000001209 */
[----:B------:R-:W-:Y:S01]  /*c220*/  IMAD.MOV.U32 R7, RZ, RZ, R32 ;  /* 0x000000ffff077224 */ /* 0x000fe200078e0020 */
[----:B------:R-:W-:Y:S01]  /*c230*/  SHF.R.U32.HI R47, RZ, 0x10, R9 ;  /* 0x00000010ff2f7819 */ /* 0x000fe20000011609 */
[----:B------:R-:W-:Y:S01]  /*c240*/  IMAD.MOV.U32 R29, RZ, RZ, R33 ;  /* 0x000000ffff1d7224 */ /* 0x000fe200078e0021 */
[--C-:B------:R-:W-:Y:S01]  /*c250*/  SHF.R.U64 R41, R34, 0x10, R35.reuse ;  /* 0x0000001022297819 */ /* 0x100fe20000001223 */
[----:B------:R-:W-:Y:S01]  /*c260*/  BSSY B1, `(.L_x_577) ;  /* 0x000001a000017945 */ /* 0x000fe20003800000 */
[----:B------:R-:W-:Y:S01]  /*c270*/  SHF.R.U32.HI R42, RZ, 0x10, R35 ;  /* 0x00000010ff2a7819 */ /* 0x000fe20000011623 */
[----:B------:R-:W-:Y:S01]  /*c280*/  IMAD.MOV.U32 R6, RZ, RZ, R24 ;  /* 0x000000ffff067224 */ /* 0x000fe200078e0018 */
[----:B------:R-:W-:Y:S01]  /*c290*/  SHF.R.U32.HI R38, RZ, 0x10, R33 ;  /* 0x00000010ff267819 */ /* 0x000fe20000011621 */
[--C-:B------:R-:W-:Y:S01]  /*c2a0*/  IMAD.MOV.U32 R8, RZ, RZ, R25.reuse ;  /* 0x000000ffff087224 */ /* 0x100fe200078e0019 */
[----:B------:R-:W-:Y:S01]  /*c2b0*/  VIMNMX R32, R0, 0x80, PT ;  /* 0x0000008000207848 */ /* 0x000fe20003fe0100 */
[----:B------:R-:W-:Y:S01]  /*c2c0*/  IMAD.MOV.U32 R11, RZ, RZ, R26 ;  /* 0x000000ffff0b7224 */ /* 0x000fe200078e001a */
[----:B------:R-:W-:Y:S01]  /*c2d0*/  SHF.R.U64 R35, R24, 0x10, R25 ;  /* 0x0000001018237819 */ /* 0x000fe20000001219 */
[----:B------:R-:W-:Y:S01]  /*c2e0*/  IMAD.MOV.U32 R12, RZ, RZ, R27 ;  /* 0x000000ffff0c7224 */ /* 0x000fe200078e001b */
[----:B------:R-:W-:-:S02]  /*c2f0*/  SHF.R.U32.HI R33, RZ, 0x10, R25 ;  /* 0x00000010ff217819 */ /* 0x000fc40000011619 */
[--C-:B------:R-:W-:Y:S02]  /*c300*/  SHF.R.U64 R34, R26, 0x10, R27.reuse ;  /* 0x000000101a227819 */ /* 0x100fe4000000121b */
[----:B------:R-:W-:Y:S02]  /*c310*/  SHF.R.U32.HI R39, RZ, 0x10, R27 ;  /* 0x00000010ff277819 */ /* 0x000fe4000001161b */
[----:B------:R-:W-:Y:S02]  /*c320*/  PRMT R24, R15, 0x5410, R48 ;  /* 0x000054100f187816 */ /* 0x000fe40000000030 */
[----:B------:R-:W-:Y:S02]  /*c330*/  PRMT R25, R20, 0x5410, R51 ;  /* 0x0000541014197816 */ /* 0x000fe40000000033 */
[----:B------:R-:W-:Y:S02]  /*c340*/  PRMT R0, R2, 0x5410, R45 ;  /* 0x0000541002007816 */ /* 0x000fe4000000002d */
[----:B------:R-:W-:-:S02]  /*c350*/  PRMT R13, R13, 0x5410, R46 ;  /* 0x000054100d0d7816 */ /* 0x000fc4000000002e */
[----:B------:R-:W-:Y:S02]  /*c360*/  PRMT R14, R14, 0x5410, R49 ;  /* 0x000054100e0e7816 */ /* 0x000fe40000000031 */
[----:B------:R-:W-:Y:S02]  /*c370*/  PRMT R9, R5, 0x5410, R44 ;  /* 0x0000541005097816 */ /* 0x000fe4000000002c */
[----:B------:R-:W-:Y:S02]  /*c380*/  ISETP.GE.AND P1, PT, R219, R32, PT ;  /* 0x00000020db00720c */ /* 0x000fe40003f26270 */
[----:B------:R-:W-:Y:S02]  /*c390*/  PRMT R10, R10, 0x5410, R47 ;  /* 0x000054100a0a7816 */ /* 0x000fe4000000002f */
[----:B------:R-:W-:Y:S02]  /*c3a0*/  PRMT R2, R4, 0x5410, R43 ;  /* 0x0000541004027816 */ /* 0x000fe4000000002b */
[----:B------:R-:W-:-:S02]  /*c3b0*/  PRMT R26, R36, 0x5410, R41 ;  /* 0x00005410241a7816 */ /* 0x000fc40000000029 */
[----:B------:R-:W-:Y:S02]  /*c3c0*/  PRMT R27, R37, 0x5410, R42 ;  /* 0x00005410251b7816 */ /* 0x000fe4000000002a */
[----:B------:R-:W-:Y:S02]  /*c3d0*/  PRMT R15, R7, 0x5410, R40 ;  /* 0x00005410070f7816 */ /* 0x000fe40000000028 */
[----:B------:R-:W-:Y:S01]  /*c3e0*/  PRMT R20, R29, 0x5410, R38 ;  /* 0x000054101d147816 */ /* 0x000fe20000000026 */
[----:B0-----:R-:W-:Y:S06]  /*c3f0*/  @!P0 BRA `(.L_x_578) ;  /* 0x000001c000388947 */ /* 0x001fec0003800000 */
.L_x_851:
[----:B------:R-:W-:Y:S05]  /*c400*/  BSYNC B1 ;  /* 0x0000000000017941 */ /* 0x000fea0003800000 */
.L_x_577:
[----:B------:R-:W-:Y:S01]  /*c410*/  BSSY B1, `(.L_x_579) ;  /* 0x00000ad000017945 */ /* 0x000fe20003800000 */
[----:B------:R-:W-:Y:S02]  /*c420*/  PRMT R11, R11, 0x5410, R34 ;  /* 0x000054100b0b7816 */ /* 0x000fe40000000022 */
[----:B------:R-:W-:Y:S02]  /*c430*/  PRMT R12, R12, 0x5410, R39 ;  /* 0x000054100c0c7816 */ /* 0x000fe40000000027 */
[----:B0-----:R-:W-:Y:S02]  /*c440*/  PRMT R3, R6, 0x5410, R35 ;  /* 0x0000541006037816 */ /* 0x001fe40000000023 */
[----:B------:R-:W-:Y:S01]  /*c450*/  PRMT R8, R8, 0x5410, R33 ;  /* 0x0000541008087816 */ /* 0x000fe20000000021 */
[----:B------:R-:W-:Y:S06]  /*c460*/  @P1 BRA `(.L_x_580) ;  /* 0x00000008009c1947 */ /* 0x000fec0003800000 */
[----:B------:R-:W0:Y:S01]  /*c470*/  LDC R5, c[0x0][0x3f4] ;  /* 0x0000fd00ff057b82 */ /* 0x000e220000000800 */
[----:B------:R-:W-:Y:S01]  /*c480*/  BSSY B2, `(.L_x_581) ;  /* 0x000002c000027945 */ /* 0x000fe20003800000 */
[-C--:B0-----:R-:W-:Y:S02]  /*c490*/  ISETP.GE.AND P0, PT, R214, R5.reuse, PT ;  /* 0x00000005d600720c */ /* 0x081fe40003f06270 */
[-C--:B------:R-:W-:Y:S02]  /*c4a0*/  ISETP.GE.AND P1, PT, R221, R5.reuse, PT ;  /* 0x00000005dd00720c */ /* 0x080fe40003f26270 */
[-C--:B------:R-:W-:Y:S02]  /*c4b0*/  ISETP.GE.AND P2, PT, R220, R5.reuse, PT ;  /* 0x00000005dc00720c */ /* 0x080fe40003f46270 */
[----:B------:R-:W-:-:S07]  /*c4c0*/  ISETP.GE.AND P3, PT, R222, R5, PT ;  /* 0x00000005de00720c */ /* 0x000fce0003f66270 */
[----:B------:R-:W-:Y:S06]  /*c4d0*/  @P0 BRA `(.L_x_582) ;  /* 0x0000000000980947 */ /* 0x000fec0003800000 */
[----:B------:R-:W0:Y:S01]  /*c4e0*/  LDS.128 R4, [R30] ;  /* 0x000000001e047984 */ /* 0x000e220000000c00 */
[----:B------:R-:W-:Y:S01]  /*c4f0*/  SHF.L.U32 R36, R24, 0x10, RZ ;  /* 0x0000001018247819 */ /* 0x000fe200000006ff */
[C---:B------:R-:W-:Y:S01]  /*c500*/  IMAD.U32 R37, R26.reuse, 0x10000, RZ ;  /* 0x000100001a257824 */ /* 0x040fe200078e00ff */
[----:B------:R-:W-:Y:S02]  /*c510*/  LOP3.LUT R40, R26, 0xffff0000, RZ, 0xc0, !PT ;  /* 0xffff00001a287812 */ /* 0x000fe400078ec0ff */
[----:B------:R-:W-:Y:S01]  /*c520*/  LOP3.LUT R38, R24, 0xffff0000, RZ, 0xc0, !PT ;  /* 0xffff000018267812 */ /* 0x000fe200078ec0ff */
[C---:B0-----:R-:W-:Y:S01]  /*c530*/  IMAD.U32 R29, R4.reuse, 0x10000, RZ ;  /* 0x00010000041d7824 */ /* 0x041fe200078e00ff */
[----:B------:R-:W-:Y:S01]  /*c540*/  LOP3.LUT R4, R4, 0xffff0000, RZ, 0xc0, !PT ;  /* 0xffff000004047812 */ /* 0x000fe200078ec0ff */
[C---:B------:R-:W-:Y:S01]  /*c550*/  IMAD.U32 R33, R5.reuse, 0x10000, RZ ;  /* 0x0001000005217824 */ /* 0x040fe200078e00ff */
[----:B------:R-:W-:Y:S01]  /*c560*/  LOP3.LUT R5, R5, 0xffff0000, RZ, 0xc0, !PT ;  /* 0xffff000005057812 */ /* 0x000fe200078ec0ff */
[C---:B------:R-:W-:Y:S01]  /*c570*/  IMAD.U32 R34, R6.reuse, 0x10000, RZ ;  /* 0x0001000006227824 */ /* 0x040fe200078e00ff */
[----:B------:R-:W-:Y:S01]  /*c580*/  LOP3.LUT R6, R6, 0xffff0000, RZ, 0xc0, !PT ;  /* 0xffff000006067812 */ /* 0x000fe200078ec0ff */
[C---:B------:R-:W-:Y:S01]  /*c590*/  FMUL.FTZ R42, R4.reuse, R37 ;  /* 0x00000025042a7220 */ /* 0x040fe20000410000 */
[----:B------:R-:W-:Y:S01]  /*c5a0*/  FMUL.FTZ R4, R4, R36 ;  /* 0x0000002404047220 */ /* 0x000fe20000410000 */
[----:B------:R-:W-:-:S02]  /*c5b0*/  IMAD.U32 R35, R7, 0x10000, RZ ;  /* 0x0001000007237824 */ /* 0x000fc400078e00ff */
[----:B------:R-:W-:Y:S01]  /*c5c0*/  FMUL.FTZ R44, R5, R40 ;  /* 0x00000028052c7220 */ /* 0x000fe20000410000 */
[C---:B------:R-:W-:Y:S01]  /*c5d0*/  FFMA.FTZ R42, R29.reuse, R36, -R42 ;  /* 0x000000241d2a7223 */ /* 0x040fe2000001082a */
[----:B------:R-:W-:Y:S01]  /*c5e0*/  FFMA.FTZ R37, R29, R37, R4 ;  /* 0x000000251d257223 */ /* 0x000fe20000010004 */
[----:B------:R-:W-:Y:S01]  /*c5f0*/  LOP3.LUT R7, R7, 0xffff0000, RZ, 0xc0, !PT ;  /* 0xffff000007077812 */ /* 0x000fe200078ec0ff */
[-C--:B------:R-:W-:Y:S01]  /*c600*/  FMUL.FTZ R46, R5, R38.reuse ;  /* 0x00000026052e7220 */ /* 0x080fe20000410000 */
[C---:B------:R-:W-:Y:S01]  /*c610*/  LOP3.LUT R36, R27.reuse, 0xffff0000, RZ, 0xc0, !PT ;  /* 0xffff00001b247812 */ /* 0x040fe200078ec0ff */
[----:B------:R-:W-:Y:S01]  /*c620*/  IMAD.U32 R29, R27, 0x10000, RZ ;  /* 0x000100001b1d7824 */ /* 0x000fe200078e00ff */
[C---:B------:R-:W-:Y:S01]  /*c630*/  LOP3.LUT R4, R25.reuse, 0xffff0000, RZ, 0xc0, !PT ;  /* 0xffff000019047812 */ /* 0x040fe200078ec0ff */
[----:B------:R-:W-:Y:S02]  /*c640*/  IMAD.U32 R5, R25, 0x10000, RZ ;  /* 0x0001000019057824 */ /* 0x000fe400078e00ff */
[C---:B------:R-:W-:Y:S01]  /*c650*/  FFMA.FTZ R44, R33.reuse, R38, -R44 ;  /* 0x00000026212c7223 */ /* 0x040fe2000001082c */
[----:B------:R-:W-:Y:S01]  /*c660*/  FFMA.FTZ R33, R33, R40, R46 ;  /* 0x0000002821217223 */ /* 0x000fe2000001002e */
[C---:B------:R-:W-:Y:S01]  /*c670*/  FMUL.FTZ R39, R6.reuse, R29 ;  /* 0x0000001d06277220 */ /* 0x040fe20000410000 */
[-C--:B------:R-:W-:Y:S01]  /*c680*/  FMUL.FTZ R38, R6, R5.reuse ;  /* 0x0000000506267220 */ /* 0x080fe20000410000 */
[C---:B------:R-:W-:Y:S01]  /*c690*/  FMUL.FTZ R40, R7.reuse, R36 ;  /* 0x0000002407287220 */ /* 0x040fe20000410000 */
[-C--:B------:R-:W-:Y:S01]  /*c6a0*/  FMUL.FTZ R41, R7, R4.reuse ;  /* 0x0000000407297220 */ /* 0x080fe20000410000 */
[C---:B------:R-:W-:Y:S01]  /*c6b0*/  FFMA.FTZ R6, R34.reuse, R5, -R39 ;  /* 0x0000000522067223 */ /* 0x040fe20000010827 */
[----:B------:R-:W-:Y:S01]  /*c6c0*/  FFMA.FTZ R29, R34, R29, R38 ;  /* 0x0000001d221d7223 */ /* 0x000fe20000010026 */
[C---:B------:R-:W-:Y:S01]  /*c6d0*/  FFMA.FTZ R7, R35.reuse, R4, -R40 ;  /* 0x0000000423077223 */ /* 0x040fe20000010828 */
[----:B------:R-:W-:Y:S01]  /*c6e0*/  FFMA.FTZ R36, R35, R36, R41 ;  /* 0x0000002423247223 */ /* 0x000fe20000010029 */
[----:B------:R-:W-:-:S02]  /*c6f0*/  F2FP.BF16.F32.PACK_AB R4, R37, R42 ;  /* 0x0000002a2504723e */ /* 0x000fc400000010ff */
[----:B------:R-:W-:Y:S02]  /*c700*/  F2FP.BF16.F32.PACK_AB R5, R33, R44 ;  /* 0x0000002c2105723e */ /* 0x000fe400000010ff */
[----:B------:R-:W-:Y:S02]  /*c710*/  F2FP.BF16.F32.PACK_AB R6, R29, R6 ;  /* 0x000000061d06723e */ /* 0x000fe400000010ff */
[----:B------:R-:W-:-:S05]  /*c720*/  F2FP.BF16.F32.PACK_AB R7, R36, R7 ;  /* 0x000000072407723e */ /* 0x000fca00000010ff */
[----:B------:R0:W-:Y:S02]  /*c730*/  STS.128 [R30], R4 ;  /* 0x000000041e007388 */ /* 0x0001e40000000c00 */
.L_x_582:
[----:B------:R-:W-:Y:S05]  /*c740*/  BSYNC B2 ;  /* 0x0000000000027941 */ /* 0x000fea0003800000 */
.L_x_581:
[----:B------:R-:W-:Y:S04]  /*c750*/  BSSY B2, `(.L_x_583) ;  /* 0x0000028000027945 */ /* 0x000fe80003800000 */
[----:B------:R-:W-:Y:S05]  /*c760*/  @P1 BRA `(.L_x_584) ;  /* 0x0000000000981947 */ /* 0x000fea0003800000 */
[----:B0-----:R-:W0:Y:S01]  /*c770*/  LDS.128 R4, [R30+0x4000] ;  /* 0x004000001e047984 */ /* 0x001e220000000c00 */
[C---:B------:R-:W-:Y:S01]  /*c780*/  IMAD.U32 R37, R15.reuse, 0x10000, RZ ;  /* 0x000100000f257824 */ /* 0x040fe200078e00ff */
[----:B------:R-:W-:Y:S01]  /*c790*/  LOP3.LUT R40, R15, 0xffff0000, RZ, 0xc0, !PT ;  /* 0xffff00000f287812 */ /* 0x000fe200078ec0ff */
[C---:B------:R-:W-:Y:S01]  /*c7a0*/  IMAD.U32 R36, R13.reuse, 0x10000, RZ ;  /* 0x000100000d247824 */ /* 0x040fe200078e00ff */
        /* <DEDUP_REMOVED lines=33> */
[----:B------:R1:W-:Y:S02]  /*c9c0*/  STS.128 [R30+0x4000], R4 ;  /* 0x004000041e007388 */ /* 0x0003e40000000c00 */
.L_x_584:
[----:B------:R-:W-:Y:S05]  /*c9d0*/  BSYNC B2 ;  /* 0x0000000000027941 */ /* 0x000fea0003800000 */
.L_x_583:
[----:B------:R-:W-:Y:S04]  /*c9e0*/  BSSY B2, `(.L_x_585) ;  /* 0x0000028000027945 */ /* 0x000fe80003800000 */
[----:B------:R-:W-:Y:S05]  /*c9f0*/  @P2 BRA `(.L_x_586) ;  /* 0x0000000000982947 */ /* 0x000fea0003800000 */
[----:B01----:R-:W0:Y:S01]  /*ca00*/  LDS.128 R4, [R30+0x8000] ;  /* 0x008000001e047984 */ /* 0x003e220000000c00 */
[----:B------:R-:W-:Y:S01]  /*ca10*/  SHF.L.U32 R37, R11, 0x10, RZ ;  /* 0x000000100b257819 */ /* 0x000fe200000006ff */
[----:B------:R-:W-:Y:S01]  /*ca20*/  IMAD.U32 R36, R9, 0x10000, RZ ;  /* 0x0001000009247824 */ /* 0x000fe200078e00ff */
        /* <DEDUP_REMOVED lines=35> */
.L_x_586:
[----:B------:R-:W-:Y:S05]  /*cc60*/  BSYNC B2 ;  /* 0x0000000000027941 */ /* 0x000fea0003800000 */
.L_x_585:
[----:B------:R-:W-:Y:S05]  /*cc70*/  @P3 BRA `(.L_x_580) ;  /* 0x0000000000983947 */ /* 0x000fea0003800000 */
[----:B012---:R-:W0:Y:S01]  /*cc80*/  LDS.128 R4, [R30+0xc000] ;  /* 0x00c000001e047984 */ /* 0x007e220000000c00 */
        /* <DEDUP_REMOVED lines=37> */
.L_x_580:
[----:B------:R-:W-:Y:S05]  /*cee0*/  BSYNC B1 ;  /* 0x0000000000017941 */ /* 0x000fea0003800000 */
.L_x_579:
[----:B------:R-:W-:Y:S01]  /*cef0*/  ISETP.GE.AND P0, PT, R31, R32, PT ;  /* 0x000000201f00720c */ /* 0x000fe20003f06270 */
[----:B------:R-:W-:-:S12]  /*cf00*/  BSSY B1, `(.L_x_587) ;  /* 0x00000a9000017945 */ /* 0x000fd80003800000 */
[----:B------:R-:W-:Y:S05]  /*cf10*/  @P0 BRA `(.L_x_588) ;  /* 0x00000008009c0947 */ /* 0x000fea0003800000 */
[----:B0123--:R-:W0:Y:S01]  /*cf20*/  LDC R5, c[0x0][0x3f4] ;  /* 0x0000fd00ff057b82 */ /* 0x00fe220000000800 */
[----:B------:R-:W-:Y:S01]  /*cf30*/  BSSY B2, `(.L_x_589) ;  /* 0x000002c000027945 */ /* 0x000fe20003800000 */
[-C--:B0-----:R-:W-:Y:S02]  /*cf40*/  ISETP.GE.AND P0, PT, R214, R5.reuse, PT ;  /* 0x00000005d600720c */ /* 0x081fe40003f06270 */
[-C--:B------:R-:W-:Y:S02]  /*cf50*/  ISETP.GE.AND P1, PT, R221, R5.reuse, PT ;  /* 0x00000005dd00720c */ /* 0x080fe40003f26270 */
[-C--:B------:R-:W-:Y:S02]  /*cf60*/  ISETP.GE.AND P2, PT, R220, R5.reuse, PT ;  /* 0x00000005dc00720c */ /* 0x080fe40003f46270 */
[----:B------:R-:W-:-:S07]  /*cf70*/  ISETP.GE.AND P3, PT, R222, R5, PT ;  /* 0x00000005de00720c */ /* 0x000fce0003f66270 */
[----:B------:R-:W-:Y:S06]  /*cf80*/  @P0 BRA `(.L_x_590) ;  /* 0x0000000000980947 */ /* 0x000fec0003800000 */
[----:B------:R-:W0:Y:S01]  /*cf90*/  LDS.128 R4, [R30+0x1000] ;  /* 0x001000001e047984 */ /* 0x000e220000000c00 */
[C---:B------:R-:W-:Y:S01]  /*cfa0*/  IMAD.U32 R39, R26.reuse, 0x10000, RZ ;  /* 0x000100001a277824 */ /* 0x040fe200078e00ff */
[----:B------:R-:W-:Y:S01]  /*cfb0*/  LOP3.LUT R41, R26, 0xffff0000, RZ, 0xc0, !PT ;  /* 0xffff00001a297812 */ /* 0x000fe200078ec0ff */
[C---:B------:R-:W-:Y:S01]  /*cfc0*/  IMAD.U32 R35, R24.reuse, 0x10000, RZ ;  /* 0x0001000018237824 */ /* 0x040fe200078e00ff */
[----:B------:R-:W-:Y:S02]  /*cfd0*/  LOP3.LUT R37, R24, 0xffff0000, RZ, 0xc0, !PT ;  /* 0xffff000018257812 */ /* 0x000fe400078ec0ff */
[----:B------:R-:W-:Y:S02]  /*cfe0*/  LOP3.LUT R44, R27, 0xffff0000, RZ, 0xc0, !PT ;  /* 0xffff00001b2c7812 */ /* 0x000fe400078ec0ff */
[----:B------:R-:W-:Y:S01]  /*cff0*/  LOP3.LUT R42, R25, 0xffff0000, RZ, 0xc0, !PT ;  /* 0xffff0000192a7812 */ /* 0x000fe200078ec0ff */
[C---:B0-----:R-:W-:Y:S01]  /*d000*/  IMAD.U32 R29, R4.reuse, 0x10000, RZ ;  /* 0x00010000041d7824 */ /* 0x041fe200078e00ff */
[----:B------:R-:W-:Y:S01]  /*d010*/  LOP3.LUT R4, R4, 0xffff0000, RZ, 0xc0, !PT ;  /* 0xffff000004047812 */ /* 0x000fe200078ec0ff */
[C---:B------:R-:W-:Y:S01]  /*d020*/  IMAD.U32 R31, R5.reuse, 0x10000, RZ ;  /* 0x00010000051f7824 */ /* 0x040fe200078e00ff */
[----:B------:R-:W-:Y:S01]  /*d030*/  LOP3.LUT R5, R5, 0xffff0000, RZ, 0xc0, !PT ;  /* 0xffff000005057812 */ /* 0x000fe200078ec0ff */
[----:B------:R-:W-:Y:S01]  /*d040*/  IMAD.U32 R34, R7, 0x10000, RZ ;  /* 0x0001000007227824 */ /* 0x000fe200078e00ff */
[C---:B------:R-:W-:Y:S01]  /*d050*/  SHF.L.U32 R33, R6.reuse, 0x10, RZ ;  /* 0x0000001006217819 */ /* 0x040fe200000006ff */
[-C--:B------:R-:W-:Y:S01]  /*d060*/  FMUL.FTZ R36, R39, R4.reuse ;  /* 0x0000000427247220 */ /* 0x080fe20000410000 */
[----:B------:R-:W-:Y:S01]  /*d070*/  FMUL.FTZ R38, R35, R4 ;  /* 0x0000000423267220 */ /* 0x000fe20000410000 */
[----:B------:R-:W-:Y:S01]  /*d080*/  FMUL.FTZ R40, R41, R5 ;  /* 0x0000000529287220 */ /* 0x000fe20000410000 */
[----:B------:R-:W-:Y:S01]  /*d090*/  LOP3.LUT R6, R6, 0xffff0000, RZ, 0xc0, !PT ;  /* 0xffff000006067812 */ /* 0x000fe200078ec0ff */
[-C--:B------:R-:W-:Y:S01]  /*d0a0*/  FFMA.FTZ R4, R35, R29.reuse, -R36 ;  /* 0x0000001d23047223 */ /* 0x080fe20000010824 */
[----:B------:R-:W-:Y:S01]  /*d0b0*/  LOP3.LUT R7, R7, 0xffff0000, RZ, 0xc0, !PT ;  /* 0xffff000007077812 */ /* 0x000fe200078ec0ff */
[----:B------:R-:W-:Y:S01]  /*d0c0*/  FFMA.FTZ R29, R39, R29, R38 ;  /* 0x0000001d271d7223 */ /* 0x000fe20000010026 */
[C---:B------:R-:W-:Y:S01]  /*d0d0*/  FMUL.FTZ R36, R37.reuse, R5 ;  /* 0x0000000525247220 */ /* 0x040fe20000410000 */
[----:B------:R-:W-:Y:S01]  /*d0e0*/  FFMA.FTZ R5, R37, R31, -R40 ;  /* 0x0000001f25057223 */ /* 0x000fe20000010828 */
[----:B------:R-:W-:-:S02]  /*d0f0*/  IMAD.U32 R39, R27, 0x10000, RZ ;  /* 0x000100001b277824 */ /* 0x000fc400078e00ff */
[----:B------:R-:W-:Y:S01]  /*d100*/  FMUL.FTZ R35, R42, R7 ;  /* 0x000000072a237220 */ /* 0x000fe20000410000 */
[----:B------:R-:W-:Y:S02]  /*d110*/  IMAD.U32 R37, R25, 0x10000, RZ ;  /* 0x0001000019257824 */ /* 0x000fe400078e00ff */
[----:B------:R-:W-:Y:S01]  /*d120*/  FFMA.FTZ R36, R41, R31, R36 ;  /* 0x0000001f29247223 */ /* 0x000fe20000010024 */
[-C--:B------:R-:W-:Y:S01]  /*d130*/  FMUL.FTZ R38, R39, R6.reuse ;  /* 0x0000000627267220 */ /* 0x080fe20000410000 */
[----:B------:R-:W-:Y:S01]  /*d140*/  FMUL.FTZ R31, R44, R7 ;  /* 0x000000072c1f7220 */ /* 0x000fe20000410000 */
[----:B------:R-:W-:Y:S01]  /*d150*/  FMUL.FTZ R40, R37, R6 ;  /* 0x0000000625287220 */ /* 0x000fe20000410000 */
[----:B------:R-:W-:Y:S01]  /*d160*/  F2FP.BF16.F32.PACK_AB R4, R29, R4 ;  /* 0x000000041d04723e */ /* 0x000fe200000010ff */
[-C--:B------:R-:W-:Y:S01]  /*d170*/  FFMA.FTZ R6, R37, R33.reuse, -R38 ;  /* 0x0000002125067223 */ /* 0x080fe20000010826 */
[-C--:B------:R-:W-:Y:S01]  /*d180*/  FFMA.FTZ R7, R42, R34.reuse, -R31 ;  /* 0x000000222a077223 */ /* 0x080fe2000001081f */
[----:B------:R-:W-:Y:S01]  /*d190*/  FFMA.FTZ R33, R39, R33, R40 ;  /* 0x0000002127217223 */ /* 0x000fe20000010028 */
[----:B------:R-:W-:Y:S01]  /*d1a0*/  FFMA.FTZ R34, R44, R34, R35 ;  /* 0x000000222c227223 */ /* 0x000fe20000010023 */
[----:B------:R-:W-:-:S03]  /*d1b0*/  F2FP.BF16.F32.PACK_AB R5, R36, R5 ;  /* 0x000000052405723e */ /* 0x000fc600000010ff */
[----:B------:R-:W-:Y:S02]  /*d1c0*/  F2FP.BF16.F32.PACK_AB R6, R33, R6 ;  /* 0x000000062106723e */ /* 0x000fe400000010ff */
[----:B------:R-:W-:-:S05]  /*d1d0*/  F2FP.BF16.F32.PACK_AB R7, R34, R7 ;  /* 0x000000072207723e */ /* 0x000fca00000010ff */
[----:B------:R0:W-:Y:S02]  /*d1e0*/  STS.128 [R30+0x1000], R4 ;  /* 0x001000041e007388 */ /* 0x0001e40000000c00 */
.L_x_590:
[----:B------:R-:W-:Y:S05]  /*d1f0*/  BSYNC B2 ;  /* 0x0000000000027941 */ /* 0x000fea0003800000 */
.L_x_589:
[----:B------:R-:W-:Y:S04]  /*d200*/  BSSY B2, `(.L_x_591) ;  /* 0x0000028000027945 */ /* 0x000fe80003800000 */
[----:B------:R-:W-:Y:S05]  /*d210*/  @P1 BRA `(.L_x_592) ;  /* 0x0000000000981947 */ /* 0x000fea0003800000 */
[----:B0-----:R-:W0:Y:S01]  /*d220*/  LDS.128 R4, [R30+0x5000] ;  /* 0x005000001e047984 */ /* 0x001e220000000c00 */
        /* <DEDUP_REMOVED lines=12> */
[-C--:B------:R-:W-:Y:S01]  /*d2f0*/  FMUL.FTZ R36, R39, R4.reuse ;  /* 0x0000000427247220 */ /* 0x080fe20000410000 */
[----:B------:R-:W-:Y:S01]  /*d300*/  FMUL.FTZ R38, R35, R4 ;  /* 0x0000000423267220 */ /* 0x000fe20000410000 */
[----:B------:R-:W-:Y:S01]  /*d310*/  FMUL.FTZ R40, R41, R5 ;  /* 0x0000000529287220 */ /* 0x000fe20000410000 */
[----:B------:R-:W-:-:S02]  /*d320*/  IMAD.U32 R34, R7, 0x10000, RZ ;  /* 0x0001000007227824 */ /* 0x000fc400078e00ff */
[-C--:B------:R-:W-:Y:S01]  /*d330*/  FFMA.FTZ R4, R35, R29.reuse, -R36 ;  /* 0x0000001d23047223 */ /* 0x080fe20000010824 */
[----:B------:R-:W-:Y:S01]  /*d340*/  LOP3.LUT R7, R7, 0xffff0000, RZ, 0xc0, !PT ;  /* 0xffff000007077812 */ /* 0x000fe200078ec0ff */
[----:B------:R-:W-:Y:S01]  /*d350*/  FFMA.FTZ R29, R39, R29, R38 ;  /* 0x0000001d271d7223 */ /* 0x000fe20000010026 */
[C---:B------:R-:W-:Y:S01]  /*d360*/  FMUL.FTZ R36, R37.reuse, R5 ;  /* 0x0000000525247220 */ /* 0x040fe20000410000 */
[----:B------:R-:W-:Y:S01]  /*d370*/  FFMA.FTZ R5, R37, R31, -R40 ;  /* 0x0000001f25057223 */ /* 0x000fe20000010828 */
[----:B------:R-:W-:Y:S02]  /*d380*/  IMAD.U32 R39, R20, 0x10000, RZ ;  /* 0x0001000014277824 */ /* 0x000fe400078e00ff */
        /* <DEDUP_REMOVED lines=15> */
.L_x_592:
[----:B------:R-:W-:Y:S05]  /*d480*/  BSYNC B2 ;  /* 0x0000000000027941 */ /* 0x000fea0003800000 */
.L_x_591:
[----:B------:R-:W-:Y:S04]  /*d490*/  BSSY B2, `(.L_x_593) ;  /* 0x0000028000027945 */ /* 0x000fe80003800000 */
[----:B------:R-:W-:Y:S05]  /*d4a0*/  @P2 BRA `(.L_x_594) ;  /* 0x0000000000982947 */ /* 0x000fea0003800000 */
[----:B01----:R-:W0:Y:S01]  /*d4b0*/  LDS.128 R4, [R30+0x9000] ;  /* 0x009000001e047984 */ /* 0x003e220000000c00 */
        /* <DEDUP_REMOVED lines=11> */
[----:B------:R-:W-:Y:S01]  /*d570*/  SHF.L.U32 R34, R7, 0x10, RZ ;  /* 0x0000001007227819 */ /* 0x000fe200000006ff */
        /* <DEDUP_REMOVED lines=25> */
.L_x_594:
[----:B------:R-:W-:Y:S05]  /*d710*/  BSYNC B2 ;  /* 0x0000000000027941 */ /* 0x000fea0003800000 */
.L_x_593:
[----:B------:R-:W-:Y:S05]  /*d720*/  @P3 BRA `(.L_x_588) ;  /* 0x0000000000983947 */ /* 0x000fea0003800000 */
[----:B012---:R-:W0:Y:S01]  /*d730*/  LDS.128 R4, [R30+0xd000] ;  /* 0x00d000001e047984 */ /* 0x007e220000000c00 */
        /* <DEDUP_REMOVED lines=37> */
.L_x_588:
[----:B------:R-:W-:Y:S05]  /*d990*/  BSYNC B1 ;  /* 0x0000000000017941 */ /* 0x000fea0003800000 */
.L_x_587:
[----:B01234-:R-:W-:Y:S01]  /*d9a0*/  VIADD R4, R219, 0x40 ;  /* 0x00000040db047836 */ /* 0x01ffe20000000000 */
[----:B------:R-:W-:Y:S04]  /*d9b0*/  BSSY B1, `(.L_x_595) ;  /* 0x00000aa000017945 */ /* 0x000fe80003800000 */
[----:B------:R-:W-:-:S13]  /*d9c0*/  ISETP.GE.AND P0, PT, R4, R32, PT ;  /* 0x000000200400720c */ /* 0x000fda0003f06270 */
[----:B------:R-:W-:Y:S05]  /*d9d0*/  @P0 BRA `(.L_x_596) ;  /* 0x00000008009c0947 */ /* 0x000fea0003800000 */
[----:B------:R-:W0:Y:S01]  /*d9e0*/  LDC R5, c[0x0][0x3f4] ;  /* 0x0000fd00ff057b82 */ /* 0x000e220000000800 */
        /* <DEDUP_REMOVED lines=44> */
.L_x_598:
[----:B------:R-:W-:Y:S05]  /*dcb0*/  BSYNC B2 ;  /* 0x0000000000027941 */ /* 0x000fea0003800000 */
.L_x_597:
        /* <DEDUP_REMOVED lines=40> */
.L_x_600:
[----:B------:R-:W-:Y:S05]  /*df40*/  BSYNC B2 ;  /* 0x0000000000027941 */ /* 0x000fea0003800000 */
.L_x_599:
        /* <DEDUP_REMOVED lines=20> */
[----:B------:R-:W-:Y:S01]  /*e090*/  FFMA.FTZ R29, R39, R29, R38 ;  /* 0x0000001d271d7223 */ /* 0x000fe20000010026 */
[----:B------:R-:W-:Y:S01]  /*e0a0*/  LOP3.LUT R7, R7, 0xffff0000, RZ, 0xc0, !PT ;  /* 0xffff000007077812 */ /* 0x000fe200078ec0ff */
[C---:B------:R-:W-:Y:S01]  /*e0b0*/  FMUL.FTZ R36, R37.reuse, R5 ;  /* 0x0000000525247220 */ /* 0x040fe20000410000 */
[----:B------:R-:W-:Y:S01]  /*e0c0*/  SHF.L.U32 R39, R12, 0x10, RZ ;  /* 0x000000100c277819 */ /* 0x000fe200000006ff */
[-C--:B------:R-:W-:Y:S01]  /*e0d0*/  FFMA.FTZ R5, R37, R31.reuse, -R40 ;  /* 0x0000001f25057223 */ /* 0x080fe20000010828 */
[----:B------:R-:W-:Y:S02]  /*e0e0*/  IMAD.U32 R37, R10, 0x10000, RZ ;  /* 0x000100000a257824 */ /* 0x000fe400078e00ff */
[----:B------:R-:W-:Y:S01]  /*e0f0*/  FFMA.FTZ R36, R41, R31, R36 ;  /* 0x0000001f29247223 */ /* 0x000fe20000010024 */
[-C--:B------:R-:W-:Y:S01]  /*e100*/  FMUL.FTZ R31, R44, R7.reuse ;  /* 0x000000072c1f7220 */ /* 0x080fe20000410000 */
[-C--:B------:R-:W-:Y:S01]  /*e110*/  FMUL.FTZ R38, R39, R6.reuse ;  /* 0x0000000627267220 */ /* 0x080fe20000410000 */
[C---:B------:R-:W-:Y:S01]  /*e120*/  FMUL.FTZ R40, R37.reuse, R6 ;  /* 0x0000000625287220 */ /* 0x040fe20000410000 */
[C---:B------:R-:W-:Y:S01]  /*e130*/  FMUL.FTZ R35, R42.reuse, R7 ;  /* 0x000000072a237220 */ /* 0x040fe20000410000 */
[-C--:B------:R-:W-:Y:S01]  /*e140*/  FFMA.FTZ R7, R42, R34.reuse, -R31 ;  /* 0x000000222a077223 */ /* 0x080fe2000001081f */
[-C--:B------:R-:W-:Y:S01]  /*e150*/  FFMA.FTZ R6, R37, R33.reuse, -R38 ;  /* 0x0000002125067223 */ /* 0x080fe20000010826 */
[----:B------:R-:W-:Y:S01]  /*e160*/  FFMA.FTZ R33, R39, R33, R40 ;  /* 0x0000002127217223 */ /* 0x000fe20000010028 */
[----:B------:R-:W-:Y:S01]  /*e170*/  FFMA.FTZ R34, R44, R34, R35 ;  /* 0x000000222c227223 */ /* 0x000fe20000010023 */
[----:B------:R-:W-:-:S02]  /*e180*/  F2FP.BF16.F32.PACK_AB R4, R29, R4 ;  /* 0x000000041d04723e */ /* 0x000fc400000010ff */
[----:B------:R-:W-:Y:S02]  /*e190*/  F2FP.BF16.F32.PACK_AB R5, R36, R5 ;  /* 0x000000052405723e */ /* 0x000fe400000010ff */
[----:B------:R-:W-:Y:S02]  /*e1a0*/  F2FP.BF16.F32.PACK_AB R6, R33, R6 ;  /* 0x000000062106723e */ /* 0x000fe400000010ff */
[----:B------:R-:W-:-:S05]  /*e1b0*/  F2FP.BF16.F32.PACK_AB R7, R34, R7 ;  /* 0x000000072207723e */ /* 0x000fca00000010ff */
[----:B------:R2:W-:Y:S02]  /*e1c0*/  STS.128 [R30+0xa000], R4 ;  /* 0x00a000041e007388 */ /* 0x0005e40000000c00 */
.L_x_602:
[----:B------:R-:W-:Y:S05]  /*e1d0*/  BSYNC B2 ;  /* 0x0000000000027941 */ /* 0x000fea0003800000 */
.L_x_601:
        /* <DEDUP_REMOVED lines=39> */
.L_x_596:
[----:B------:R-:W-:Y:S05]  /*e450*/  BSYNC B1 ;  /* 0x0000000000017941 */ /* 0x000fea0003800000 */
.L_x_595:
[----:B------:R-:W-:-:S13]  /*e460*/  ISETP.GE.AND P0, PT, R21, R32, PT ;  /* 0x000000201500720c */ /* 0x000fda0003f06270 */
        /* <DEDUP_REMOVED lines=25> */
[----:B------:R-:W-:Y:S01]  /*e600*/  FFMA.FTZ R4, R31, R21, -R32 ;  /* 0x000000151f047223 */ /* 0x000fe20000010820 */
[----:B------:R-:W-:Y:S01]  /*e610*/  FMUL.FTZ R32, R33, R5 ;  /* 0x0000000521207220 */ /* 0x000fe20000410000 */
[----:B------:R-:W-:Y:S01]  /*e620*/  FFMA.FTZ R21, R35, R21, R34 ;  /* 0x0000001523157223 */ /* 0x000fe20000010022 */
[-C--:B------:R-:W-:Y:S01]  /*e630*/  FFMA.FTZ R5, R33, R29.reuse, -R36 ;  /* 0x0000001d21057223 */ /* 0x080fe20000010824 */
[----:B------:R-:W-:Y:S01]  /*e640*/  LOP3.LUT R6, R6, 0xffff0000, RZ, 0xc0, !PT ;  /* 0xffff000006067812 */ /* 0x000fe200078ec0ff */
[----:B------:R-:W-:Y:S01]  /*e650*/  FFMA.FTZ R32, R37, R29, R32 ;  /* 0x0000001d25207223 */ /* 0x000fe20000010020 */
[C---:B------:R-:W-:Y:S01]  /*e660*/  SHF.L.U32 R34, R25.reuse, 0x10, RZ ;  /* 0x0000001019227819 */ /* 0x040fe200000006ff */
[----:B------:R-:W-:Y:S01]  /*e670*/  FMUL.FTZ R29, R40, R7 ;  /* 0x00000007281d7220 */ /* 0x000fe20000410000 */
[----:B------:R-:W-:Y:S01]  /*e680*/  LOP3.LUT R36, R25, 0xffff0000, RZ, 0xc0, !PT ;  /* 0xffff000019247812 */ /* 0x000fe200078ec0ff */
[----:B------:R-:W-:Y:S01]  /*e690*/  FMUL.FTZ R25, R38, R6 ;  /* 0x0000000626197220 */ /* 0x000fe20000410000 */
[----:B------:R-:W-:Y:S01]  /*e6a0*/  F2FP.BF16.F32.PACK_AB R4, R21, R4 ;  /* 0x000000041504723e */ /* 0x000fe200000010ff */
[----:B------:R-:W-:Y:S01]  /*e6b0*/  FMUL.FTZ R27, R34, R6 ;  /* 0x00000006221b7220 */ /* 0x000fe20000410000 */
[----:B------:R-:W-:Y:S01]  /*e6c0*/  F2FP.BF16.F32.PACK_AB R5, R32, R5 ;  /* 0x000000052005723e */ /* 0x000fe200000010ff */
[C---:B------:R-:W-:Y:S01]  /*e6d0*/  FMUL.FTZ R31, R36.reuse, R7 ;  /* 0x00000007241f7220 */ /* 0x040fe20000410000 */
[----:B------:R-:W-:Y:S01]  /*e6e0*/  FFMA.FTZ R7, R36, R26, -R29 ;  /* 0x0000001a24077223 */ /* 0x000fe2000001081d */
[-C--:B------:R-:W-:Y:S01]  /*e6f0*/  FFMA.FTZ R6, R34, R24.reuse, -R25 ;  /* 0x0000001822067223 */ /* 0x080fe20000010819 */
[----:B------:R-:W-:Y:S01]  /*e700*/  FFMA.FTZ R27, R38, R24, R27 ;  /* 0x00000018261b7223 */ /* 0x000fe2000001001b */
[----:B------:R-:W-:-:S04]  /*e710*/  FFMA.FTZ R26, R40, R26, R31 ;  /* 0x0000001a281a7223 */ /* 0x000fc8000001001f */
[----:B------:R-:W-:Y:S02]  /*e720*/  F2FP.BF16.F32.PACK_AB R6, R27, R6 ;  /* 0x000000061b06723e */ /* 0x000fe400000010ff */
[----:B------:R-:W-:-:S05]  /*e730*/  F2FP.BF16.F32.PACK_AB R7, R26, R7 ;  /* 0x000000071a07723e */ /* 0x000fca00000010ff */
[----:B------:R0:W-:Y:S02]  /*e740*/  STS.128 [R30+0x3000], R4 ;  /* 0x003000041e007388 */ /* 0x0001e40000000c00 */
.L_x_605:
[----:B------:R-:W-:Y:S05]  /*e750*/  BSYNC B1 ;  /* 0x0000000000017941 */ /* 0x000fea0003800000 */
.L_x_604:
[----:B------:R-:W-:Y:S04]  /*e760*/  BSSY B1, `(.L_x_606) ;  /* 0x0000028000017945 */ /* 0x000fe80003800000 */
[----:B------:R-:W-:Y:S05]  /*e770*/  @P1 BRA `(.L_x_607) ;  /* 0x0000000000981947 */ /* 0x000fea0003800000 */
[----:B0-----:R-:W0:Y:S01]  /*e780*/  LDS.128 R4, [R30+0x7000] ;  /* 0x007000001e047984 */ /* 0x001e220000000c00 */
        /* <DEDUP_REMOVED lines=18> */
[C---:B------:R-:W-:Y:S01]  /*e8b0*/  FMUL.FTZ R27, R34.reuse, R5 ;  /* 0x00000005221b7220 */ /* 0x040fe20000410000 */
[----:B------:R-:W-:Y:S01]  /*e8c0*/  LOP3.LUT R7, R7, 0xffff0000, RZ, 0xc0, !PT ;  /* 0xffff000007077812 */ /* 0x000fe200078ec0ff */
[----:B------:R-:W-:Y:S01]  /*e8d0*/  FFMA.FTZ R5, R34, R24, -R25 ;  /* 0x0000001822057223 */ /* 0x000fe20000010819 */
[C---:B------:R-:W-:Y:S01]  /*e8e0*/  LOP3.LUT R29, R14.reuse, 0xffff0000, RZ, 0xc0, !PT ;  /* 0xffff00000e1d7812 */ /* 0x040fe200078ec0ff */
[----:B------:R-:W-:Y:S02]  /*e8f0*/  IMAD.U32 R25, R14, 0x10000, RZ ;  /* 0x000100000e197824 */ /* 0x000fe400078e00ff */
[----:B------:R-:W-:Y:S01]  /*e900*/  FMUL.FTZ R14, R31, R6 ;  /* 0x000000061f0e7220 */ /* 0x000fe20000410000 */
[-C--:B------:R-:W-:Y:S01]  /*e910*/  FMUL.FTZ R26, R33, R7.reuse ;  /* 0x00000007211a7220 */ /* 0x080fe20000410000 */
[----:B------:R-:W-:Y:S01]  /*e920*/  FFMA.FTZ R24, R36, R24, R27 ;  /* 0x0000001824187223 */ /* 0x000fe2000001001b */
[----:B------:R-:W-:Y:S01]  /*e930*/  FMUL.FTZ R20, R25, R6 ;  /* 0x0000000619147220 */ /* 0x000fe20000410000 */
[----:B------:R-:W-:Y:S01]  /*e940*/  FMUL.FTZ R32, R29, R7 ;  /* 0x000000071d207220 */ /* 0x000fe20000410000 */
[----:B------:R-:W-:Y:S01]  /*e950*/  FFMA.FTZ R6, R25, R13, -R14 ;  /* 0x0000000d19067223 */ /* 0x000fe2000001080e */
[----:B------:R-:W-:Y:S01]  /*e960*/  FFMA.FTZ R7, R29, R15, -R26 ;  /* 0x0000000f1d077223 */ /* 0x000fe2000001081a */
[----:B------:R-:W-:Y:S01]  /*e970*/  FFMA.FTZ R13, R31, R13, R20 ;  /* 0x0000000d1f0d7223 */ /* 0x000fe20000010014 */
[----:B------:R-:W-:Y:S01]  /*e980*/  FFMA.FTZ R32, R33, R15, R32 ;  /* 0x0000000f21207223 */ /* 0x000fe20000010020 */
[----:B------:R-:W-:-:S02]  /*e990*/  F2FP.BF16.F32.PACK_AB R4, R21, R4 ;  /* 0x000000041504723e */ /* 0x000fc400000010ff */
[----:B------:R-:W-:Y:S02]  /*e9a0*/  F2FP.BF16.F32.PACK_AB R5, R24, R5 ;  /* 0x000000051805723e */ /* 0x000fe400000010ff */
[----:B------:R-:W-:Y:S02]  /*e9b0*/  F2FP.BF16.F32.PACK_AB R6, R13, R6 ;  /* 0x000000060d06723e */ /* 0x000fe400000010ff */
[----:B------:R-:W-:-:S05]  /*e9c0*/  F2FP.BF16.F32.PACK_AB R7, R32, R7 ;  /* 0x000000072007723e */ /* 0x000fca00000010ff */
[----:B------:R1:W-:Y:S02]  /*e9d0*/  STS.128 [R30+0x7000], R4 ;  /* 0x007000041e007388 */ /* 0x0003e40000000c00 */
.L_x_607:
[----:B------:R-:W-:Y:S05]  /*e9e0*/  BSYNC B1 ;  /* 0x0000000000017941 */ /* 0x000fea0003800000 */
.L_x_606:
[----:B------:R-:W-:Y:S04]  /*e9f0*/  BSSY B1, `(.L_x_608) ;  /* 0x0000028000017945 */ /* 0x000fe80003800000 */
[----:B------:R-:W-:Y:S05]  /*ea00*/  @P2 BRA `(.L_x_609) ;  /* 0x0000000000982947 */ /* 0x000fea0003800000 */
[----:B01----:R-:W0:Y:S01]  /*ea10*/  LDS.128 R4, [R30+0xb000] ;  /* 0x00b000001e047984 */ /* 0x003e220000000c00 */
        /* <DEDUP_REMOVED lines=37> */
.L_x_609:
[----:B------:R-:W-:Y:S05]  /*ec70*/  BSYNC B1 ;  /* 0x0000000000017941 */ /* 0x000fea0003800000 */
.L_x_608:
[----:B------:R-:W-:Y:S05]  /*ec80*/  @P3 BRA `(.L_x_603) ;  /* 0x0000003800e03947 */ /* 0x000fea0003800000 */
[----:B012---:R-:W0:Y:S01]  /*ec90*/  LDS.128 R4, [R30+0xf000] ;  /* 0x00f000001e047984 */ /* 0x007e220000000c00 */
[C---:B------:R-:W-:Y:S01]  /*eca0*/  IMAD.U32 R15, R3.reuse, 0x10000, RZ ;  /* 0x00010000030f7824 */ /* 0x040fe200078e00ff */
[----:B------:R-:W-:Y:S01]  /*ecb0*/  LOP3.LUT R24, R3, 0xffff0000, RZ, 0xc0, !PT ;  /* 0xffff000003187812 */ /* 0x000fe200078ec0ff */
[C---:B------:R-:W-:Y:S01]  /*ecc0*/  IMAD.U32 R13, R0.reuse, 0x10000, RZ ;  /* 0x00010000000d7824 */ /* 0x040fe200078e00ff */
[----:B------:R-:W-:Y:S02]  /*ecd0*/  LOP3.LUT R20, R0, 0xffff0000, RZ, 0xc0, !PT ;  /* 0xffff000000147812 */ /* 0x000fe400078ec0ff */
[C---:B0-----:R-:W-:Y:S01]  /*ece0*/  SHF.L.U32 R9, R4.reuse, 0x10, RZ ;  /* 0x0000001004097819 */ /* 0x041fe200000006ff */
[C---:B------:R-:W-:Y:S01]  /*ecf0*/  IMAD.U32 R10, R5.reuse, 0x10000, RZ ;  /* 0x00010000050a7824 */ /* 0x040fe200078e00ff */
[----:B------:R-:W-:Y:S01]  /*ed00*/  LOP3.LUT R4, R4, 0xffff0000, RZ, 0xc0, !PT ;  /* 0xffff000004047812 */ /* 0x000fe200078ec0ff */
[----:B------:R-:W-:Y:S01]  /*ed10*/  IMAD.U32 R0, R6, 0x10000, RZ ;  /* 0x0001000006007824 */ /* 0x000fe200078e00ff */
[----:B------:R-:W-:-:S02]  /*ed20*/  LOP3.LUT R5, R5, 0xffff0000, RZ, 0xc0, !PT ;  /* 0xffff000005057812 */ /* 0x000fc400078ec0ff */
[----:B------:R-:W-:Y:S01]  /*ed30*/  LOP3.LUT R3, R6, 0xffff0000, RZ, 0xc0, !PT ;  /* 0xffff000006037812 */ /* 0x000fe200078ec0ff */
[-C--:B------:R-:W-:Y:S01]  /*ed40*/  FMUL.FTZ R12, R15, R4.reuse ;  /* 0x000000040f0c7220 */ /* 0x080fe20000410000 */
[----:B------:R-:W-:Y:S01]  /*ed50*/  FMUL.FTZ R14, R13, R4 ;  /* 0x000000040d0e7220 */ /* 0x000fe20000410000 */
[----:B------:R-:W-:Y:S02]  /*ed60*/  IMAD.U32 R6, R7, 0x10000, RZ ;  /* 0x0001000007067824 */ /* 0x000fe400078e00ff */
[----:B------:R-:W-:Y:S01]  /*ed70*/  FMUL.FTZ R11, R24, R5 ;  /* 0x00000005180b7220 */ /* 0x000fe20000410000 */
[-C--:B------:R-:W-:Y:S01]  /*ed80*/  FFMA.FTZ R4, R13, R9.reuse, -R12 ;  /* 0x000000090d047223 */ /* 0x080fe2000001080c */
[----:B------:R-:W-:Y:S01]  /*ed90*/  FFMA.FTZ R9, R15, R9, R14 ;  /* 0x000000090f097223 */ /* 0x000fe2000001000e */
[----:B------:R-:W-:Y:S01]  /*eda0*/  IMAD.U32 R14, R8, 0x10000, RZ ;  /* 0x00010000080e7824 */ /* 0x000fe200078e00ff */
[----:B------:R-:W-:Y:S01]  /*edb0*/  LOP3.LUT R7, R7, 0xffff0000, RZ, 0xc0, !PT ;  /* 0xffff000007077812 */ /* 0x000fe200078ec0ff */
[----:B------:R-:W-:Y:S01]  /*edc0*/  FMUL.FTZ R13, R20, R5 ;  /* 0x00000005140d7220 */ /* 0x000fe20000410000 */
[----:B------:R-:W-:Y:S01]  /*edd0*/  IMAD.U32 R12, R2, 0x10000, RZ ;  /* 0x00010000020c7824 */ /* 0x000fe200078e00ff */
[----:B------:R-:W-:Y:S01]  /*ede0*/  LOP3.LUT R8, R8, 0xffff0000, RZ, 0xc0, !PT ;  /* 0xffff000008087812 */ /* 0x000fe200078ec0ff */
[-C--:B------:R-:W-:Y:S01]  /*edf0*/  FFMA.FTZ R5, R20, R10.reuse, -R11 ;  /* 0x0000000a14057223 */ /* 0x080fe2000001080b */
[----:B------:R-:W-:Y:S01]  /*ee00*/  LOP3.LUT R2, R2, 0xffff0000, RZ, 0xc0, !PT ;  /* 0xffff000002027812 */ /* 0x000fe200078ec0ff */
[----:B------:R-:W-:Y:S01]  /*ee10*/  FFMA.FTZ R10, R24, R10, R13 ;  /* 0x0000000a180a7223 */ /* 0x000fe2000001000d */
[----:B------:R-:W-:Y:S01]  /*ee20*/  FMUL.FTZ R11, R14, R3 ;  /* 0x000000030e0b7220 */ /* 0x000fe20000410000 */
[----:B------:R-:W-:Y:S01]  /*ee30*/  FMUL.FTZ R13, R8, R7 ;  /* 0x00000007080d7220 */ /* 0x000fe20000410000 */
        /* <DEDUP_REMOVED lines=10> */
[----:B------:R4:W-:Y:S01]  /*eee0*/  STS.128 [R30+0xf000], R4 ;  /* 0x00f000041e007388 */ /* 0x0009e20000000c00 */
[----:B------:R-:W-:Y:S05]  /*eef0*/  BRA `(.L_x_603) ;  /* 0x0000003800447947 */ /* 0x000fea0003800000 */
.L_x_573:
[----:B------:R-:W-:-:S03]  /*ef00*/  UMOV UR4, 0xffffffff ;  /* 0xffffffff00047882 */ /* 0x000fc60000000000 */
[----:B------:R-:W-:Y:S05]  /*ef10*/  BRA.DIV UR4, `(.L_x_610) ;  /* 0x0000019604847947 */ /* 0x000fea000b800000 */
[----:B------:R0:W1:Y:S04]  /*ef20*/  SHFL.IDX PT, R0, R24, RZ, 0x181f ;  /* 0x00181fff18007589 */ /* 0x00006800000e0000 */
[----:B------:R-:W2:Y:S04]  /*ef30*/  SHFL.IDX PT, R2, R2, RZ, 0x181f ;  /* 0x00181fff02027589 */ /* 0x000ea800000e0000 */
[----:B------:R0:W3:Y:S04]  /*ef40*/  SHFL.IDX PT, R3, R26, RZ, 0x181f ;  /* 0x00181fff1a037589 */ /* 0x0000e800000e0000 */
[----:B------:R0:W4:Y:S02]  /*ef50*/  SHFL.IDX PT, R20, R25, RZ, 0x181f ;  /* 0x00181fff19147589 */ /* 0x00012400000e0000 */
.L_x_857:
        /* <DEDUP_REMOVED lines=10> */
[----:B------:R-:W-:Y:S02]  /*f000*/  CS2R R4, SRZ ;  /* 0x0000000000047805 */ /* 0x000fe4000001ff00 */
[----:B------:R-:W-:Y:S02]  /*f010*/  CS2R R12, SRZ ;  /* 0x00000000000c7805 */ /* 0x000fe4000001ff00 */
[----:B0-----:R-:W-:Y:S02]  /*f020*/  CS2R R26, SRZ ;  /* 0x00000000001a7805 */ /* 0x001fe4000001ff00 */
[----:B-----5:R-:W-:-:S04]  /*f030*/  LEA.HI R24, R40, R40, RZ, 0x1 ;  /* 0x0000002828187211 */ /* 0x020fc800078f08ff */
[----:B------:R-:W-:Y:S02]  /*f040*/  LOP3.LUT R39, R24, 0xfffffffe, RZ, 0xc0, !PT ;  /* 0xfffffffe18277812 */ /* 0x000fe400078ec0ff */
[----:B------:R-:W-:Y:S01]  /*f050*/  CS2R R24, SRZ ;  /* 0x0000000000187805 */ /* 0x000fe2000001ff00 */
[----:B------:R-:W-:Y:S06]  /*f060*/  @P0 BRA `(.L_x_612) ;  /* 0x0000000000600947 */ /* 0x000fec0003800000 */
[----:B------:R-:W-:Y:S01]  /*f070*/  ULDC UR4, c[0x0][0x3f4] ;  /* 0x0000fd0000047ab9 */ /* 0x000fe20000000800 */
[----:B------:R-:W-:Y:S01]  /*f080*/  ULDC.64 UR6, c[0x0][0x208] ;  /* 0x0000820000067ab9 */ /* 0x000fe20000000a00 */
[----:B------:R-:W-:Y:S02]  /*f090*/  ISETP.GE.AND P4, PT, R16, UR4, PT ;  /* 0x0000000410007c0c */ /* 0x000fe4000bf86270 */
[----:B------:R-:W-:-:S11]  /*f0a0*/  ISETP.GE.AND P5, PT, R213, UR4, PT ;  /* 0x00000004d5007c0c */ /* 0x000fd6000bfa6270 */
[C---:B------:R-:W-:Y:S01]  /*f0b0*/  @!P4 IMAD.SHL.U32 R35, R16.reuse, 0x2, RZ ;  /* 0x000000021023c824 */ /* 0x040fe200078e00ff */
[----:B------:R-:W-:Y:S01]  /*f0c0*/  @!P4 SHF.L.U64.HI R6, R16, 0x1, R17 ;  /* 0x000000011006c819 */ /* 0x000fe20000010211 */
[C---:B------:R-:W-:Y:S01]  /*f0d0*/  @!P5 IMAD.SHL.U32 R5, R23.reuse, 0x2, RZ ;  /* 0x000000021705d824 */ /* 0x040fe200078e00ff */
[----:B------:R-:W-:Y:S02]  /*f0e0*/  @!P5 SHF.L.U64.HI R4, R23, 0x1, R216 ;  /* 0x000000011704d819 */ /* 0x000fe400000102d8 */
[-C--:B--2---:R-:W-:Y:S02]  /*f0f0*/  @!P4 IADD3 R32, P0, R2, R35.reuse, RZ ;  /* 0x000000230220c210 */ /* 0x084fe40007f1e0ff */
[----:B----4-:R-:W-:Y:S02]  /*f100*/  @!P4 IADD3 R34, P1, R20, R35, RZ ;  /* 0x000000231422c210 */ /* 0x010fe40007f3e0ff */
[-C--:B------:R-:W-:Y:S01]  /*f110*/  @!P5 IADD3 R36, P2, R2, R5.reuse, RZ ;  /* 0x000000050224d210 */ /* 0x080fe20007f5e0ff */
[--C-:B-1----:R-:W-:Y:S01]  /*f120*/  @!P4 IMAD.X R33, R0, 0x1, R6.reuse, P0 ;  /* 0x000000010021c824 */ /* 0x102fe200000e0606 */
[----:B------:R-:W-:Y:S01]  /*f130*/  @!P5 IADD3 R2, P3, R20, R5, RZ ;  /* 0x000000051402d210 */ /* 0x000fe20007f7e0ff */
[C---:B---3--:R-:W-:Y:S01]  /*f140*/  @!P4 IMAD.X R35, R3.reuse, 0x1, R6, P1 ;  /* 0x000000010323c824 */ /* 0x048fe200008e0606 */
[----:B------:R-:W-:Y:S01]  /*f150*/  CS2R R6, SRZ ;  /* 0x0000000000067805 */ /* 0x000fe2000001ff00 */
[--C-:B------:R-:W-:Y:S01]  /*f160*/  @!P5 IMAD.X R37, R0, 0x1, R4.reuse, P2 ;  /* 0x000000010025d824 */ /* 0x100fe200010e0604 */
[----:B------:R-:W-:Y:S01]  /*f170*/  CS2R R14, SRZ ;  /* 0x00000000000e7805 */ /* 0x000fe2000001ff00 */
[----:B------:R-:W-:Y:S01]  /*f180*/  @!P5 IMAD.X R3, R3, 0x1, R4, P3 ;  /* 0x000000010303d824 */ /* 0x000fe200018e0604 */
[----:B------:R-:W-:-:S02]  /*f190*/  CS2R R4, SRZ ;  /* 0x0000000000047805 */ /* 0x000fc4000001ff00 */
[----:B------:R-:W-:Y:S01]  /*f1a0*/  CS2R R12, SRZ ;  /* 0x00000000000c7805 */ /* 0x000fe2000001ff00 */
[----:B------:R0:W5:Y:S04]  /*f1b0*/  @!P4 LD.E.128 R8, desc[UR6][R32.64] ;  /* 0x000000062008c980 */ /* 0x000168000c101d00 */
[----:B------:R0:W5:Y:S04]  /*f1c0*/  @!P4 LD.E.128 R24, desc[UR6][R34.64] ;  /* 0x000000062218c980 */ /* 0x000168000c101d00 */
[----:B------:R0:W5:Y:S04]  /*f1d0*/  @!P5 LD.E.128 R4, desc[UR6][R36.64] ;  /* 0x000000062404d980 */ /* 0x000168000c101d00 */
[----:B------:R0:W5:Y:S02]  /*f1e0*/  @!P5 LD.E.128 R12, desc[UR6][R2.64] ;  /* 0x00000006020cd980 */ /* 0x000164000c101d00 */
.L_x_612:
[----:B------:R-:W-:Y:S05]  /*f1f0*/  BSYNC B1 ;  /* 0x0000000000017941 */ /* 0x000fea0003800000 */
.L_x_611:
[--C-:B-----5:R-:W-:Y:S01]  /*f200*/  SHF.R.U64 R51, R8, 0x10, R9.reuse ;  /* 0x0000001008337819 */ /* 0x120fe20000001209 */
[--C-:B------:R-:W-:Y:S01]  /*f210*/  IMAD.MOV.U32 R29, RZ, RZ, R9.reuse ;  /* 0x000000ffff1d7224 */ /* 0x100fe200078e0009 */
[----:B------:R-:W-:Y:S01]  /*f220*/  SHF.R.U32.HI R48, RZ, 0x10, R9 ;  /* 0x00000010ff307819 */ /* 0x000fe20000011609 */
[----:B------:R-:W-:Y:S01]  /*f230*/  IMAD.IADD R9, R40, 0x1, -R39 ;  /* 0x0000000128097824 */ /* 0x000fe200078e0a27 */
[----:B------:R-:W-:Y:S01]  /*f240*/  SHF.R.U64 R47, R4, 0x10, R5 ;  /* 0x00000010042f7819 */ /* 0x000fe20000001205 */
[----:B-1----:R-:W-:Y:S01]  /*f250*/  IMAD.MOV.U32 R0, RZ, RZ, R4 ;  /* 0x000000ffff007224 */ /* 0x002fe200078e0004 */
[--C-:B------:R-:W-:Y:S01]  /*f260*/  SHF.R.U64 R44, R6, 0x10, R7.reuse ;  /* 0x00000010062c7819 */ /* 0x100fe20000001207 */
[--C-:B------:R-:W-:Y:S01]  /*f270*/  IMAD.MOV.U32 R4, RZ, RZ, R7.reuse ;  /* 0x000000ffff047224 */ /* 0x100fe200078e0007 */
[----:B------:R-:W-:Y:S01]  /*f280*/  SHF.L.U32 R9, R9, 0x1f, RZ ;  /* 0x0000001f09097819 */ /* 0x000fe200000006ff */
[----:B0-----:R-:W-:Y:S01]  /*f290*/  IMAD.MOV.U32 R36, RZ, RZ, R26 ;  /* 0x000000ffff247224 */ /* 0x001fe200078e001a */
[----:B------:R-:W-:Y:S01]  /*f2a0*/  SHF.R.U32.HI R43, RZ, 0x10, R7 ;  /* 0x00000010ff2b7819 */ /* 0x000fe20000011607 */
[--C-:B------:R-:W-:Y:S01]  /*f2b0*/  IMAD.MOV.U32 R37, RZ, RZ, R27.reuse ;  /* 0x000000ffff257224 */ /* 0x100fe200078e001b */
[----:B------:R-:W0:Y:S01]  /*f2c0*/  SYNCS.PHASECHK.TRANS64.TRYWAIT P0, [R22+URZ+0x38800], R9 ;  /* 0x03880009160075a7 */ /* 0x000e22000800017f */
[----:B------:R-:W-:Y:S01]  /*f2d0*/  SHF.R.U64 R39, R26, 0x10, R27 ;  /* 0x000000101a277819 */ /* 0x000fe2000000121b */
[----:B----4-:R-:W-:Y:S01]  /*f2e0*/  IMAD.MOV.U32 R20, RZ, RZ, R8 ;  /* 0x000000ffff147224 */ /* 0x010fe200078e0008 */
[----:B------:R-:W-:Y:S01]  /*f2f0*/  SHF.R.U64 R41, R24, 0x10, R25 ;  /* 0x0000001018297819 */ /* 0x000fe20000001219 */
[----:B------:R-:W-:Y:S01]  /*f300*/  IMAD.MOV.U32 R33, RZ, RZ, R11 ;  /* 0x000000ffff217224 */ /* 0x000fe200078e000b */
[----:B------:R-:W-:Y:S01]  /*f310*/  SHF.R.U32.HI R26, RZ, 0x10, R27 ;  /* 0x00000010ff1a7819 */ /* 0x000fe2000001161b */
[----:B--2---:R-:W-:Y:S01]  /*f320*/  IMAD.MOV.U32 R2, RZ, RZ, R5 ;  /* 0x000000ffff027224 */ /* 0x004fe200078e0005 */
[----:B------:R-:W-:Y:S01]  /*f330*/  MOV R32, R10 ;  /* 0x0000000a00207202 */ /* 0x000fe20000000f00 */
[----:B---3--:R-:W-:Y:S01]  /*f340*/  IMAD.MOV.U32 R3, RZ, RZ, R6 ;  /* 0x000000ffff037224 */ /* 0x008fe200078e0006 */
[--C-:B------:R-:W-:Y:S01]  /*f350*/  SHF.R.U64 R49, R10, 0x10, R11.reuse ;  /* 0x000000100a317819 */ /* 0x100fe2000000120b */
[----:B------:R-:W-:Y:S01]  /*f360*/  IMAD.MOV.U32 R34, RZ, RZ, R24 ;  /* 0x000000ffff227224 */ /* 0x000fe200078e0018 */
[----:B------:R-:W-:Y:S01]  /*f370*/  SHF.R.U32.HI R46, RZ, 0x10, R11 ;  /* 0x00000010ff2e7819 */ /* 0x000fe2000001160b */
[----:B------:R-:W-:Y:S01]  /*f380*/  IMAD.MOV.U32 R35, RZ, RZ, R25 ;  /* 0x000000ffff237224 */ /* 0x000fe200078e0019 */
[----:B------:R-:W-:Y:S01]  /*f390*/  SHF.R.U32.HI R45, RZ, 0x10, R5 ;  /* 0x00000010ff2d7819 */ /* 0x000fe20000011605 */
[----:B------:R-:W-:Y:S01]  /*f3a0*/  IMAD.MOV.U32 R7, RZ, RZ, R12 ;  /* 0x000000ffff077224 */ /* 0x000fe200078e000c */
[----:B------:R-:W-:Y:S01]  /*f3b0*/  SHF.R.U32.HI R42, RZ, 0x10, R25 ;  /* 0x00000010ff2a7819 */ /* 0x000fe20000011619 */
[----:B------:R-:W-:Y:S01]  /*f3c0*/  BSSY B1, `(.L_x_613) ;  /* 0x000001a000017945 */ /* 0x000fe20003800000 */
[--C-:B------:R-:W-:Y:S01]  /*f3d0*/  SHF.R.U64 R40, R12, 0x10, R13.reuse ;  /* 0x000000100c287819 */ /* 0x100fe2000000120d */
[----:B------:R-:W-:Y:S01]  /*f3e0*/  IMAD.MOV.U32 R8, RZ, RZ, R13 ;  /* 0x000000ffff087224 */ /* 0x000fe200078e000d */
[----:B------:R-:W-:Y:S01]  /*f3f0*/  VIMNMX R38, R38, 0x80, PT ;  /* 0x0000008026267848 */ /* 0x000fe20003fe0100 */
[----:B------:R-:W-:Y:S01]  /*f400*/  IMAD.MOV.U32 R5, RZ, RZ, R14 ;  /* 0x000000ffff057224 */ /* 0x000fe200078e000e */
[----:B------:R-:W-:Y:S01]  /*f410*/  SHF.R.S32.HI R24, RZ, 0x1f, R213 ;  /* 0x0000001fff187819 */ /* 0x000fe200000114d5 */
[----:B------:R-:W-:Y:S01]  /*f420*/  IMAD.MOV.U32 R6, RZ, RZ, R15 ;  /* 0x000000ffff067224 */ /* 0x000fe200078e000f */
[----:B------:R-:W-:-:S02]  /*f430*/  SHF.R.U32.HI R25, RZ, 0x10, R13 ;  /* 0x00000010ff197819 */ /* 0x000fc4000001160d */
[----:B------:R-:W-:Y:S02]  /*f440*/  PRMT R37, R37, 0x5410, R26 ;  /* 0x0000541025257816 */ /* 0x000fe4000000001a */
[--C-:B------:R-:W-:Y:S02]  /*f450*/  SHF.R.U64 R10, R14, 0x10, R15.reuse ;  /* 0x000000100e0a7819 */ /* 0x100fe4000000120f */
[----:B------:R-:W-:Y:S02]  /*f460*/  SHF.R.U32.HI R11, RZ, 0x10, R15 ;  /* 0x00000010ff0b7819 */ /* 0x000fe4000001160f */
[----:B------:R-:W-:Y:S02]  /*f470*/  PRMT R27, R20, 0x5410, R51 ;  /* 0x00005410141b7816 */ /* 0x000fe40000000033 */
[----:B------:R-:W-:Y:S02]  /*f480*/  PRMT R29, R29, 0x5410, R48 ;  /* 0x000054101d1d7816 */ /* 0x000fe40000000030 */
[----:B------:R-:W-:-:S02]  /*f490*/  PRMT R32, R32, 0x5410, R49 ;  /* 0x0000541020207816 */ /* 0x000fc40000000031 */
[----:B------:R-:W-:Y:S02]  /*f4a0*/  PRMT R33, R33, 0x5410, R46 ;  /* 0x0000541021217816 */ /* 0x000fe4000000002e */
[----:B------:R-:W-:Y:S02]  /*f4b0*/  PRMT R0, R0, 0x5410, R47 ;  /* 0x0000541000007816 */ /* 0x000fe4000000002f */
[----:B------:R-:W-:Y:S02]  /*f4c0*/  PRMT R2, R2, 0x5410, R45 ;  /* 0x0000541002027816 */ /* 0x000fe4000000002d */
[----:B------:R-:W-:Y:S02]  /*f4d0*/  PRMT R3, R3, 0x5410, R44 ;  /* 0x0000541003037816 */ /* 0x000fe4000000002c */
[----:B------:R-:W-:Y:S02]  /*f4e0*/  PRMT R12, R4, 0x5410, R43 ;  /* 0x00005410040c7816 */ /* 0x000fe4000000002b */
[----:B------:R-:W-:-:S02]  /*f4f0*/  ISETP.GE.AND P1, PT, R219, R38, PT ;  /* 0x00000026db00720c */ /* 0x000fc40003f26270 */
[----:B------:R-:W-:Y:S02]  /*f500*/  PRMT R34, R34, 0x5410, R41 ;  /* 0x0000541022227816 */ /* 0x000fe40000000029 */
[----:B------:R-:W-:Y:S02]  /*f510*/  PRMT R35, R35, 0x5410, R42 ;  /* 0x0000541023237816 */ /* 0x000fe4000000002a */
[----:B------:R-:W-:Y:S02]  /*f520*/  PRMT R36, R36, 0x5410, R39 ;  /* 0x0000541024247816 */ /* 0x000fe40000000027 */
[----:B------:R-:W-:Y:S02]  /*f530*/  LEA.HI R26, R24, R213, RZ, 0x3 ;  /* 0x000000d5181a7211 */ /* 0x000fe400078f18ff */
[----:B------:R-:W-:Y:S01]  /*f540*/  PRMT R13, R7, 0x5410, R40 ;  /* 0x00005410070d7816 */ /* 0x000fe20000000028 */
[----:B0-----:R-:W-:Y:S06]  /*f550*/  @!P0 BRA `(.L_x_614) ;  /* 0x0000019000688947 */ /* 0x001fec0003800000 */
.L_x_858:
[----:B------:R-:W-:Y:S05]  /*f560*/  BSYNC B1 ;  /* 0x0000000000017941 */ /* 0x000fea0003800000 */
.L_x_613:
[----:B------:R-:W-:Y:S01]  /*f570*/  BSSY B1, `(.L_x_615) ;  /* 0x00000c4000017945 */ /* 0x000fe20003800000 */
[----:B------:R-:W-:Y:S02]  /*f580*/  PRMT R14, R8, 0x5410, R25 ;  /* 0x00005410080e7816 */ /* 0x000fe40000000019 */
[----:B------:R-:W-:Y:S02]  /*f590*/  SHF.R.S32.HI R25, RZ, 0x3, R26 ;  /* 0x00000003ff197819 */ /* 0x000fe4000001141a */
[----:B------:R-:W-:Y:S02]  /*f5a0*/  PRMT R15, R5, 0x5410, R10 ;  /* 0x00005410050f7816 */ /* 0x000fe4000000000a */
[----:B------:R-:W-:Y:S01]  /*f5b0*/  PRMT R20, R6, 0x5410, R11 ;  /* 0x0000541006147816 */ /* 0x000fe2000000000b */
[----:B------:R-:W-:Y:S06]  /*f5c0*/  @P1 BRA `(.L_x_616) ;  /* 0x0000000800f81947 */ /* 0x000fec0003800000 */
[----:B------:R-:W1:Y:S01]  /*f5d0*/  LDC R56, c[0x0][0x3f4] ;  /* 0x0000fd00ff387b82 */ /* 0x000e620000000800 */
[----:B------:R-:W-:Y:S01]  /*f5e0*/  BSSY B2, `(.L_x_617) ;  /* 0x000005c000027945 */ /* 0x000fe20003800000 */
[----:B------:R-:W-:Y:S02]  /*f5f0*/  SHF.R.U32.HI R58, RZ, 0x3, R225 ;  /* 0x00000003ff3a7819 */ /* 0x000fe400000116e1 */
[-C--:B-1----:R-:W-:Y:S02]  /*f600*/  ISETP.GE.AND P0, PT, R16, R56.reuse, PT ;  /* 0x000000381000720c */ /* 0x082fe40003f06270 */
[----:B------:R-:W-:-:S11]  /*f610*/  ISETP.GE.AND P1, PT, R213, R56, PT ;  /* 0x00000038d500720c */ /* 0x000fd60003f26270 */
[----:B------:R-:W-:Y:S05]  /*f620*/  @P0 BRA `(.L_x_618) ;  /* 0x00000004005c0947 */ /* 0x000fea0003800000 */
[----:B------:R-:W2:Y:S01]  /*f630*/  LDL R4, [R1+0x68] ;  /* 0x0000680001047983 */ /* 0x000ea20000100800 */
[C---:B------:R-:W-:Y:S01]  /*f640*/  IMAD.U32 R51, R34.reuse, 0x10000, RZ ;  /* 0x0001000022337824 */ /* 0x040fe200078e00ff */
[----:B------:R-:W-:Y:S01]  /*f650*/  LOP3.LUT R53, R34, 0xffff0000, RZ, 0xc0, !PT ;  /* 0xffff000022357812 */ /* 0x000fe200078ec0ff */
[----:B------:R-:W-:Y:S01]  /*f660*/  IMAD.U32 R49, R27, 0x10000, RZ ;  /* 0x000100001b317824 */ /* 0x000fe200078e00ff */
[----:B--2---:R-:W-:-:S04]  /*f670*/  LEA.HI R4, R56, R4, RZ, 0x1d ;  /* 0x0000000438047211 */ /* 0x004fc800078fe8ff */
[----:B------:R-:W-:Y:S01]  /*f680*/  SHF.R.S32.HI R5, RZ, 0x1f, R4 ;  /* 0x0000001fff057819 */ /* 0x000fe20000011404 */
[----:B------:R-:W-:-:S03]  /*f690*/  IMAD.SHL.U32 R6, R4, 0x8, RZ ;  /* 0x0000000804067824 */ /* 0x000fc600078e00ff */
[----:B------:R-:W-:Y:S02]  /*f6a0*/  LEA.HI R5, R5, R4, RZ, 0x3 ;  /* 0x0000000405057211 */ /* 0x000fe400078f18ff */
[----:B------:R-:W-:-:S03]  /*f6b0*/  LOP3.LUT R6, R225, 0x38, R6, 0xf8, !PT ;  /* 0x00000038e1067812 */ /* 0x000fc600078ef806 */
[----:B------:R-:W-:Y:S01]  /*f6c0*/  IMAD.SHL.U32 R5, R5, 0x400, RZ ;  /* 0x0000040005057824 */ /* 0x000fe200078e00ff */
[----:B------:R-:W-:-:S04]  /*f6d0*/  LOP3.LUT R6, R6, R58, RZ, 0x3c, !PT ;  /* 0x0000003a06067212 */ /* 0x000fc800078e3cff */
[----:B------:R-:W-:-:S04]  /*f6e0*/  LOP3.LUT R4, R5, 0x7fffe000, RZ, 0xc0, !PT ;  /* 0x7fffe00005047812 */ /* 0x000fc800078ec0ff */
[----:B0-----:R-:W-:Y:S02]  /*f6f0*/  IADD3 R9, R6, R4, R229 ;  /* 0x0000000406097210 */ /* 0x001fe40007ffe0e5 */
[----:B------:R-:W0:Y:S03]  /*f700*/  LDS.128 R4, [R30] ;  /* 0x000000001e047984 */ /* 0x000e260000000c00 */
[----:B------:R-:W-:-:S05]  /*f710*/  IMAD R39, R9, 0x2, R22 ;  /* 0x0000000209277824 */ /* 0x000fca00078e0216 */
[----:B------:R-:W1:Y:S01]  /*f720*/  LDS.128 R8, [R39+0x14400] ;  /* 0x0144000027087984 */ /* 0x000e620000000c00 */
[C---:B0-----:R-:W-:Y:S01]  /*f730*/  SHF.L.U32 R40, R4.reuse, 0x10, RZ ;  /* 0x0000001004287819 */ /* 0x041fe200000006ff */
[----:B------:R-:W-:Y:S01]  /*f740*/  IMAD.U32 R41, R5, 0x10000, RZ ;  /* 0x0001000005297824 */ /* 0x000fe200078e00ff */
[----:B------:R-:W-:Y:S01]  /*f750*/  LOP3.LUT R4, R4, 0xffff0000, RZ, 0xc0, !PT ;  /* 0xffff000004047812 */ /* 0x000fe200078ec0ff */
[C---:B------:R-:W-:Y:S01]  /*f760*/  IMAD.U32 R42, R6.reuse, 0x10000, RZ ;  /* 0x00010000062a7824 */ /* 0x040fe200078e00ff */
[----:B------:R-:W-:Y:S01]  /*f770*/  LOP3.LUT R6, R6, 0xffff0000, RZ, 0xc0, !PT ;  /* 0xffff000006067812 */ /* 0x000fe200078ec0ff */
[----:B------:R-:W-:Y:S01]  /*f780*/  IMAD.U32 R43, R7, 0x10000, RZ ;  /* 0x00010000072b7824 */ /* 0x000fe200078e00ff */
[----:B------:R-:W-:Y:S01]  /*f790*/  LOP3.LUT R5, R5, 0xffff0000, RZ, 0xc0, !PT ;  /* 0xffff000005057812 */ /* 0x000fe200078ec0ff */
[C---:B-1----:R-:W-:Y:S01]  /*f7a0*/  IMAD.U32 R44, R8.reuse, 0x10000, RZ ;  /* 0x00010000082c7824 */ /* 0x042fe200078e00ff */
[----:B------:R-:W-:Y:S01]  /*f7b0*/  LOP3.LUT R8, R8, 0xffff0000, RZ, 0xc0, !PT ;  /* 0xffff000008087812 */ /* 0x000fe200078ec0ff */
[C---:B------:R-:W-:Y:S01]  /*f7c0*/  IMAD.U32 R45, R9.reuse, 0x10000, RZ ;  /* 0x00010000092d7824 */ /* 0x040fe200078e00ff */
[----:B------:R-:W-:Y:S01]  /*f7d0*/  LOP3.LUT R9, R9, 0xffff0000, RZ, 0xc0, !PT ;  /* 0xffff000009097812 */ /* 0x000fe200078ec0ff */
[C---:B------:R-:W-:Y:S01]  /*f7e0*/  FMUL.FTZ R55, R44.reuse, R51 ;  /* 0x000000332c377220 */ /* 0x040fe20000410000 */
[----:B------:R-:W-:Y:S01]  /*f7f0*/  FMUL.FTZ R57, R44, R49 ;  /* 0x000000312c397220 */ /* 0x000fe20000410000 */
[----:B------:R-:W-:Y:S01]  /*f800*/  FMUL.FTZ R59, R8, R53 ;  /* 0x00000035083b7220 */ /* 0x000fe20000410000 */
[----:B------:R-:W-:-:S02]  /*f810*/  IMAD.U32 R44, R35, 0x10000, RZ ;  /* 0x00010000232c7824 */ /* 0x000fc400078e00ff */
[C---:B------:R-:W-:Y:S01]  /*f820*/  FFMA.FTZ R55, R40.reuse, R49, -R55 ;  /* 0x0000003128377223 */ /* 0x040fe20000010837 */
[----:B------:R-:W-:Y:S01]  /*f830*/  LOP3.LUT R49, R27, 0xffff0000, RZ, 0xc0, !PT ;  /* 0xffff00001b317812 */ /* 0x000fe200078ec0ff */
[----:B------:R-:W-:Y:S01]  /*f840*/  FFMA.FTZ R57, R40, R51, R57 ;  /* 0x0000003328397223 */ /* 0x000fe20000010039 */
[----:B------:R-:W-:Y:S01]  /*f850*/  IMAD.U32 R40, R29, 0x10000, RZ ;  /* 0x000100001d287824 */ /* 0x000fe200078e00ff */
[----:B------:R-:W-:Y:S01]  /*f860*/  LOP3.LUT R7, R7, 0xffff0000, RZ, 0xc0, !PT ;  /* 0xffff000007077812 */ /* 0x000fe200078ec0ff */
[----:B------:R-:W-:Y:S02]  /*f870*/  IMAD.U32 R46, R10, 0x10000, RZ ;  /* 0x000100000a2e7824 */ /* 0x000fe400078e00ff */
[-C--:B------:R-:W-:Y:S01]  /*f880*/  FMUL.FTZ R51, R8, R49.reuse ;  /* 0x0000003108337220 */ /* 0x080fe20000410000 */
[----:B------:R-:W-:Y:S01]  /*f890*/  FFMA.FTZ R48, R4, R49, -R59 ;  /* 0x0000003104307223 */ /* 0x000fe2000001083b */
[----:B------:R-:W-:Y:S01]  /*f8a0*/  FMUL.FTZ R8, R45, R44 ;  /* 0x0000002c2d087220 */ /* 0x000fe20000410000 */
[----:B------:R-:W-:-:S02]  /*f8b0*/  IMAD.U32 R49, R36, 0x10000, RZ ;  /* 0x0001000024317824 */ /* 0x000fc400078e00ff */
[-C--:B------:R-:W-:Y:S01]  /*f8c0*/  FMUL.FTZ R59, R45, R40.reuse ;  /* 0x000000282d3b7220 */ /* 0x080fe20000410000 */
[----:B------:R-:W-:Y:S01]  /*f8d0*/  FFMA.FTZ R50, R4, R53, R51 ;  /* 0x0000003504327223 */ /* 0x000fe20000010033 */
[----:B------:R-:W-:Y:S01]  /*f8e0*/  LOP3.LUT R10, R10, 0xffff0000, RZ, 0xc0, !PT ;  /* 0xffff00000a0a7812 */ /* 0x000fe200078ec0ff */
[C---:B------:R-:W-:Y:S01]  /*f8f0*/  FFMA.FTZ R52, R41.reuse, R40, -R8 ;  /* 0x0000002829347223 */ /* 0x040fe20000010808 */
[----:B------:R-:W-:Y:S02]  /*f900*/  IMAD.U32 R45, R32, 0x10000, RZ ;  /* 0x00010000202d7824 */ /* 0x000fe400078e00ff */
[----:B------:R-:W-:Y:S01]  /*f910*/  FFMA.FTZ R59, R41, R44, R59 ;  /* 0x0000002c293b7223 */ /* 0x000fe2000001003b */
[----:B------:R-:W-:Y:S01]  /*f920*/  FMUL.FTZ R53, R46, R49 ;  /* 0x000000312e357220 */ /* 0x000fe20000410000 */
[----:B------:R-:W-:Y:S01]  /*f930*/  LOP3.LUT R51, R36, 0xffff0000, RZ, 0xc0, !PT ;  /* 0xffff000024337812 */ /* 0x000fe200078ec0ff */
[----:B------:R-:W-:Y:S01]  /*f940*/  IMAD.U32 R47, R11, 0x10000, RZ ;  /* 0x000100000b2f7824 */ /* 0x000fe200078e00ff */
[----:B------:R-:W-:Y:S01]  /*f950*/  LOP3.LUT R41, R32, 0xffff0000, RZ, 0xc0, !PT ;  /* 0xffff000020297812 */ /* 0x000fe200078ec0ff */
[----:B------:R-:W-:-:S02]  /*f960*/  IMAD.U32 R40, R37, 0x10000, RZ ;  /* 0x0001000025287824 */ /* 0x000fc400078e00ff */
[-C--:B------:R-:W-:Y:S01]  /*f970*/  FMUL.FTZ R61, R46, R45.reuse ;  /* 0x0000002d2e3d7220 */ /* 0x080fe20000410000 */
[----:B------:R-:W-:Y:S01]  /*f980*/  FFMA.FTZ R53, R42, R45, -R53 ;  /* 0x0000002d2a357223 */ /* 0x000fe20000010835 */
[C---:B------:R-:W-:Y:S01]  /*f990*/  FMUL.FTZ R45, R10.reuse, R51 ;  /* 0x000000330a2d7220 */ /* 0x040fe20000410000 */
[----:B------:R-:W-:Y:S02]  /*f9a0*/  IMAD.U32 R4, R33, 0x10000, RZ ;  /* 0x0001000021047824 */ /* 0x000fe400078e00ff */
[----:B------:R-:W-:Y:S01]  /*f9b0*/  FMUL.FTZ R10, R10, R41 ;  /* 0x000000290a0a7220 */ /* 0x000fe20000410000 */
[----:B------:R-:W-:Y:S01]  /*f9c0*/  FMUL.FTZ R8, R47, R40 ;  /* 0x000000282f087220 */ /* 0x000fe20000410000 */
[----:B------:R-:W-:Y:S01]  /*f9d0*/  FFMA.FTZ R61, R42, R49, R61 ;  /* 0x000000312a3d7223 */ /* 0x000fe2000001003d */
[C---:B------:R-:W-:Y:S01]  /*f9e0*/  FFMA.FTZ R42, R6.reuse, R41, -R45 ;  /* 0x00000029062a7223 */ /* 0x040fe2000001082d */
[----:B------:R-:W-:Y:S01]  /*f9f0*/  FFMA.FTZ R44, R6, R51, R10 ;  /* 0x00000033062c7223 */ /* 0x000fe2000001000a */
[-C--:B------:R-:W-:Y:S01]  /*fa00*/  FFMA.FTZ R45, R43, R4.reuse, -R8 ;  /* 0x000000042b2d7223 */ /* 0x080fe20000010808 */
[----:B------:R-:W-:Y:S01]  /*fa10*/  LOP3.LUT R11, R11, 0xffff0000, RZ, 0xc0, !PT ;  /* 0xffff00000b0b7812 */ /* 0x000fe200078ec0ff */
[----:B------:R-:W-:Y:S01]  /*fa20*/  FMUL.FTZ R46, R47, R4 ;  /* 0x000000042f2e7220 */ /* 0x000fe20000410000 */
[----:B------:R-:W-:-:S02]  /*fa30*/  LOP3.LUT R8, R35, 0xffff0000, RZ, 0xc0, !PT ;  /* 0xffff000023087812 */ /* 0x000fc400078ec0ff */
[----:B------:R-:W-:Y:S01]  /*fa40*/  LOP3.LUT R10, R37, 0xffff0000, RZ, 0xc0, !PT ;  /* 0xffff0000250a7812 */ /* 0x000fe200078ec0ff */
[----:B------:R-:W-:Y:S01]  /*fa50*/  FFMA.FTZ R46, R43, R40, R46 ;  /* 0x000000282b2e7223 */ /* 0x000fe2000001002e */
[----:B------:R-:W-:Y:S01]  /*fa60*/  LOP3.LUT R4, R29, 0xffff0000, RZ, 0xc0, !PT ;  /* 0xffff00001d047812 */ /* 0x000fe200078ec0ff */
[----:B------:R-:W-:Y:S01]  /*fa70*/  FMUL.FTZ R40, R9, R8 ;  /* 0x0000000809287220 */ /* 0x000fe20000410000 */
[----:B------:R-:W-:Y:S01]  /*fa80*/  LOP3.LUT R6, R33, 0xffff0000, RZ, 0xc0, !PT ;  /* 0xffff000021067812 */ /* 0x000fe200078ec0ff */
[----:B------:R-:W-:Y:S02]  /*fa90*/  FMUL.FTZ R54, R11, R10 ;  /* 0x0000000a0b367220 */ /* 0x000fe40000410000 */
[-C--:B------:R-:W-:Y:S01]  /*faa0*/  FMUL.FTZ R41, R9, R4.reuse ;  /* 0x0000000409297220 */ /* 0x080fe20000410000 */
[----:B------:R-:W-:Y:S01]  /*fab0*/  FFMA.FTZ R9, R5, R4, -R40 ;  /* 0x0000000405097223 */ /* 0x000fe20000010828 */
[-C--:B------:R-:W-:Y:S01]  /*fac0*/  FMUL.FTZ R11, R11, R6.reuse ;  /* 0x000000060b0b7220 */ /* 0x080fe20000410000 */
[----:B------:R-:W-:Y:S01]  /*fad0*/  FFMA.FTZ R54, R7, R6, -R54 ;  /* 0x0000000607367223 */ /* 0x000fe20000010836 */
[----:B------:R-:W-:Y:S01]  /*fae0*/  FFMA.FTZ R40, R5, R8, R41 ;  /* 0x0000000805287223 */ /* 0x000fe20000010029 */
[----:B------:R-:W-:Y:S01]  /*faf0*/  F2FP.BF16.F32.PACK_AB R6, R42, R53 ;  /* 0x000000352a06723e */ /* 0x000fe200000010ff */
[----:B------:R-:W-:Y:S01]  /*fb00*/  FFMA.FTZ R11, R7, R10, R11 ;  /* 0x0000000a070b7223 */ /* 0x000fe2000001000b */
[----:B------:R-:W-:-:S02]  /*fb10*/  F2FP.BF16.F32.PACK_AB R4, R48, R55 ;  /* 0x000000373004723e */ /* 0x000fc400000010ff */
[----:B------:R-:W-:Y:S02]  /*fb20*/  F2FP.BF16.F32.PACK_AB R5, R9, R52 ;  /* 0x000000340905723e */ /* 0x000fe400000010ff */
[----:B------:R-:W-:Y:S02]  /*fb30*/  F2FP.BF16.F32.PACK_AB R7, R54, R45 ;  /* 0x0000002d3607723e */ /* 0x000fe400000010ff */
[----:B------:R-:W-:Y:S02]  /*fb40*/  F2FP.BF16.F32.PACK_AB R10, R44, R61 ;  /* 0x0000003d2c0a723e */ /* 0x000fe400000010ff */
[----:B------:R-:W-:Y:S01]  /*fb50*/  F2FP.BF16.F32.PACK_AB R8, R50, R57 ;  /* 0x000000393208723e */ /* 0x000fe200000010ff */
[----:B------:R1:W-:Y:S01]  /*fb60*/  STS.128 [R30], R4 ;  /* 0x000000041e007388 */ /* 0x0003e20000000c00 */
[----:B------:R-:W-:Y:S02]  /*fb70*/  F2FP.BF16.F32.PACK_AB R9, R40, R59 ;  /* 0x0000003b2809723e */ /* 0x000fe400000010ff */
[----:B------:R-:W-:-:S05]  /*fb80*/  F2FP.BF16.F32.PACK_AB R11, R11, R46 ;  /* 0x0000002e0b0b723e */ /* 0x000fca00000010ff */
[----:B------:R1:W-:Y:S02]  /*fb90*/  STS.128 [R39+0x14400], R8 ;  /* 0x0144000827007388 */ /* 0x0003e40000000c00 */
.L_x_618:
[----:B------:R-:W-:Y:S05]  /*fba0*/  BSYNC B2 ;  /* 0x0000000000027941 */ /* 0x000fea0003800000 */
.L_x_617:
[----:B------:R-:W-:Y:S05]  /*fbb0*/  @P1 BRA `(.L_x_616) ;  /* 0x00000004007c1947 */ /* 0x000fea0003800000 */
[----:B-1----:R-:W2:Y:S01]  /*fbc0*/  LDL R4, [R1+0x70] ;  /* 0x0000700001047983 */ /* 0x002ea20000100800 */
[----:B------:R-:W-:Y:S01]  /*fbd0*/  LEA.HI R7, R24, R213, RZ, 0x6 ;  /* 0x000000d518077211 */ /* 0x000fe200078f30ff */
[----:B------:R-:W-:Y:S01]  /*fbe0*/  IMAD.U32 R50, R13, 0x10000, RZ ;  /* 0x000100000d327824 */ /* 0x000fe200078e00ff */
[----:B------:R-:W-:Y:S01]  /*fbf0*/  LOP3.LUT R6, R225, 0x38, R26, 0xf8, !PT ;  /* 0x00000038e1067812 */ /* 0x000fe200078ef81a */
[----:B------:R-:W-:Y:S01]  /*fc00*/  IMAD.U32 R48, R0, 0x10000, RZ ;  /* 0x0001000000307824 */ /* 0x000fe200078e00ff */
[----:B------:R-:W-:Y:S01]  /*fc10*/  LOP3.LUT R47, R13, 0xffff0000, RZ, 0xc0, !PT ;  /* 0xffff00000d2f7812 */ /* 0x000fe200078ec0ff */
[----:B------:R-:W-:Y:S01]  /*fc20*/  IMAD.SHL.U32 R7, R7, 0x80, RZ ;  /* 0x0000008007077824 */ /* 0x000fe200078e00ff */
[----:B------:R-:W-:Y:S01]  /*fc30*/  LOP3.LUT R8, R6, R58, RZ, 0x3c, !PT ;  /* 0x0000003a06087212 */ /* 0x000fe200078e3cff */
[----:B------:R-:W-:-:S03]  /*fc40*/  IMAD.U32 R49, R14, 0x10000, RZ ;  /* 0x000100000e317824 */ /* 0x000fc600078e00ff */
[----:B------:R-:W-:-:S04]  /*fc50*/  LOP3.LUT R6, R7, 0xffffe000, RZ, 0xc0, !PT ;  /* 0xffffe00007067812 */ /* 0x000fc800078ec0ff */
[----:B------:R-:W-:Y:S02]  /*fc60*/  IADD3 R8, R8, R6, R229 ;  /* 0x0000000608087210 */ /* 0x000fe40007ffe0e5 */
[----:B--2---:R-:W-:Y:S02]  /*fc70*/  R2UR UR4, R4 ;  /* 0x00000000040472ca */ /* 0x004fe400000e0000 */
[----:B------:R-:W-:-:S04]  /*fc80*/  LEA.HI R4, R56, R25, RZ, 0x1d ;  /* 0x0000001938047211 */ /* 0x000fc800078fe8ff */
[----:B------:R-:W-:-:S04]  /*fc90*/  SHF.R.S32.HI R5, RZ, 0x1f, R4 ;  /* 0x0000001fff057819 */ /* 0x000fc80000011404 */
[----:B------:R-:W-:Y:S02]  /*fca0*/  LEA.HI R5, R5, R4, RZ, 0x3 ;  /* 0x0000000405057211 */ /* 0x000fe400078f18ff */
[----:B------:R-:W-:Y:S02]  /*fcb0*/  SHF.L.U32 R4, R4, 0x3, RZ ;  /* 0x0000000304047819 */ /* 0x000fe400000006ff */
[----:B------:R-:W-:Y:S01]  /*fcc0*/  LEA R57, R8, UR4, 0x1 ;  /* 0x0000000408397c11 */ /* 0x000fe2000f8e08ff */
[----:B------:R-:W-:Y:S01]  /*fcd0*/  IMAD.SHL.U32 R5, R5, 0x400, RZ ;  /* 0x0000040005057824 */ /* 0x000fe200078e00ff */
[----:B------:R-:W-:-:S04]  /*fce0*/  LOP3.LUT R4, R225, 0x38, R4, 0xf8, !PT ;  /* 0x00000038e1047812 */ /* 0x000fc800078ef804 */
[----:B------:R-:W-:Y:S02]  /*fcf0*/  LOP3.LUT R6, R4, R58, RZ, 0x3c, !PT ;  /* 0x0000003a04067212 */ /* 0x000fe400078e3cff */
[----:B------:R-:W-:-:S04]  /*fd00*/  LOP3.LUT R4, R5, 0x7fffe000, RZ, 0xc0, !PT ;  /* 0x7fffe00005047812 */ /* 0x000fc800078ec0ff */
[----:B0-----:R-:W-:Y:S02]  /*fd10*/  IADD3 R9, R6, R4, R229 ;  /* 0x0000000406097210 */ /* 0x001fe40007ffe0e5 */
[----:B------:R-:W0:Y:S03]  /*fd20*/  LDS.128 R4, [R57] ;  /* 0x0000000039047984 */ /* 0x000e260000000c00 */
[----:B------:R-:W-:-:S05]  /*fd30*/  IMAD R30, R9, 0x2, R22 ;  /* 0x00000002091e7824 */ /* 0x000fca00078e0216 */
[----:B------:R-:W1:Y:S01]  /*fd40*/  LDS.128 R8, [R30+0x14400] ;  /* 0x014400001e087984 */ /* 0x000e620000000c00 */
[C---:B0-----:R-:W-:Y:S01]  /*fd50*/  IMAD.U32 R39, R4.reuse, 0x10000, RZ ;  /* 0x0001000004277824 */ /* 0x041fe200078e00ff */
[----:B------:R-:W-:Y:S01]  /*fd60*/  LOP3.LUT R4, R4, 0xffff0000, RZ, 0xc0, !PT ;  /* 0xffff000004047812 */ /* 0x000fe200078ec0ff */
[C---:B------:R-:W-:Y:S01]  /*fd70*/  IMAD.U32 R40, R5.reuse, 0x10000, RZ ;  /* 0x0001000005287824 */ /* 0x040fe200078e00ff */
[----:B------:R-:W-:Y:S01]  /*fd80*/  LOP3.LUT R5, R5, 0xffff0000, RZ, 0xc0, !PT ;  /* 0xffff000005057812 */ /* 0x000fe200078ec0ff */
[C---:B------:R-:W-:Y:S01]  /*fd90*/  IMAD.U32 R41, R6.reuse, 0x10000, RZ ;  /* 0x0001000006297824 */ /* 0x040fe200078e00ff */
[----:B------:R-:W-:Y:S01]  /*fda0*/  LOP3.LUT R6, R6, 0xffff0000, RZ, 0xc0, !PT ;  /* 0xffff000006067812 */ /* 0x000fe200078ec0ff */
[C---:B------:R-:W-:Y:S01]  /*fdb0*/  IMAD.U32 R42, R7.reuse, 0x10000, RZ ;  /* 0x00010000072a7824 */ /* 0x040fe200078e00ff */
[----:B------:R-:W-:Y:S01]  /*fdc0*/  LOP3.LUT R7, R7, 0xffff0000, RZ, 0xc0, !PT ;  /* 0xffff000007077812 */ /* 0x000fe200078ec0ff */
[C---:B-1----:R-:W-:Y:S01]  /*fdd0*/  IMAD.U32 R43, R8.reuse, 0x10000, RZ ;  /* 0x00010000082b7824 */ /* 0x042fe200078e00ff */
[----:B------:R-:W-:Y:S01]  /*fde0*/  LOP3.LUT R8, R8, 0xffff0000, RZ, 0xc0, !PT ;  /* 0xffff000008087812 */ /* 0x000fe200078ec0ff */
[C---:B------:R-:W-:Y:S01]  /*fdf0*/  IMAD.U32 R44, R9.reuse, 0x10000, RZ ;  /* 0x00010000092c7824 */ /* 0x040fe200078e00ff */
[----:B------:R-:W-:Y:S01]  /*fe00*/  LOP3.LUT R9, R9, 0xffff0000, RZ, 0xc0, !PT ;  /* 0xffff000009097812 */ /* 0x000fe200078ec0ff */
[C---:B------:R-:W-:Y:S01]  /*fe10*/  FMUL.FTZ R52, R43.reuse, R50 ;  /* 0x000000322b347220 */ /* 0x040fe20000410000 */
[-C--:B------:R-:W-:Y:S01]  /*fe20*/  FMUL.FTZ R54, R43, R48.reuse ;  /* 0x000000302b367220 */ /* 0x080fe20000410000 */
[----:B------:R-:W-:Y:S01]  /*fe30*/  LOP3.LUT R43, R0, 0xffff0000, RZ, 0xc0, !PT ;  /* 0xffff0000002b7812 */ /* 0x000fe200078ec0ff */
[----:B------:R-:W-:Y:S01]  /*fe40*/  FMUL.FTZ R51, R8, R47 ;  /* 0x0000002f08337220 */ /* 0x000fe20000410000 */
[C---:B------:R-:W-:Y:S01]  /*fe50*/  FFMA.FTZ R52, R39.reuse, R48, -R52 ;  /* 0x0000003027347223 */ /* 0x040fe20000010834 */
[----:B------:R-:W-:Y:S01]  /*fe60*/  FFMA.FTZ R54, R39, R50, R54 ;  /* 0x0000003227367223 */ /* 0x000fe20000010036 */
[----:B------:R-:W-:-:S02]  /*fe70*/  IMAD.U32 R39, R2, 0x10000, RZ ;  /* 0x0001000002277824 */ /* 0x000fc400078e00ff */
[-C--:B------:R-:W-:Y:S01]  /*fe80*/  FMUL.FTZ R53, R8, R43.reuse ;  /* 0x0000002b08357220 */ /* 0x080fe20000410000 */
[----:B------:R-:W-:Y:S01]  /*fe90*/  FFMA.FTZ R51, R4, R43, -R51 ;  /* 0x0000002b04337223 */ /* 0x000fe20000010833 */
[----:B------:R-:W-:Y:S01]  /*fea0*/  FMUL.FTZ R43, R44, R49 ;  /* 0x000000312c2b7220 */ /* 0x000fe20000410000 */
[----:B------:R-:W-:Y:S02]  /*feb0*/  IMAD.U32 R45, R10, 0x10000, RZ ;  /* 0x000100000a2d7824 */ /* 0x000fe400078e00ff */
[----:B------:R-:W-:Y:S01]  /*fec0*/  FMUL.FTZ R48, R44, R39 ;  /* 0x000000272c307220 */ /* 0x000fe20000410000 */
[----:B------:R-:W-:Y:S01]  /*fed0*/  FFMA.FTZ R53, R4, R47, R53 ;  /* 0x0000002f04357223 */ /* 0x000fe20000010035 */
[----:B------:R-:W-:Y:S01]  /*fee0*/  LOP3.LUT R10, R10, 0xffff0000, RZ, 0xc0, !PT ;  /* 0xffff00000a0a7812 */ /* 0x000fe200078ec0ff */
[----:B------:R-:W-:Y:S01]  /*fef0*/  FFMA.FTZ R44, R40, R39, -R43 ;  /* 0x00000027282c7223 */ /* 0x000fe2000001082b */
[C---:B------:R-:W-:Y:S01]  /*ff00*/  LOP3.LUT R47, R15.reuse, 0xffff0000, RZ, 0xc0, !PT ;  /* 0xffff00000f2f7812 */ /* 0x040fe200078ec0ff */
[----:B------:R-:W-:Y:S01]  /*ff10*/  IMAD.U32 R8, R15, 0x10000, RZ ;  /* 0x000100000f087824 */ /* 0x000fe200078e00ff */
[C---:B------:R-:W-:Y:S01]  /*ff20*/  LOP3.LUT R39, R3.reuse, 0xffff0000, RZ, 0xc0, !PT ;  /* 0xffff000003277812 */ /* 0x040fe200078ec0ff */
[----:B------:R-:W-:-:S02]  /*ff30*/  IMAD.U32 R4, R3, 0x10000, RZ ;  /* 0x0001000003047824 */ /* 0x000fc400078e00ff */
[----:B------:R-:W-:Y:S01]  /*ff40*/  FFMA.FTZ R48, R40, R49, R48 ;  /* 0x0000003128307223 */ /* 0x000fe20000010030 */
[C---:B------:R-:W-:Y:S01]  /*ff50*/  FMUL.FTZ R40, R45.reuse, R8 ;  /* 0x000000082d287220 */ /* 0x040fe20000410000 */
[----:B------:R-:W-:Y:S01]  /*ff60*/  FMUL.FTZ R55, R10, R47 ;  /* 0x0000002f0a377220 */ /* 0x000fe20000410000 */
[-C--:B------:R-:W-:Y:S01]  /*ff70*/  FMUL.FTZ R50, R45, R4.reuse ;  /* 0x000000042d327220 */ /* 0x080fe20000410000 */
[----:B------:R-:W-:Y:S01]  /*ff80*/  SHF.L.U32 R45, R20, 0x10, RZ ;  /* 0x00000010142d7819 */ /* 0x000fe200000006ff */
[----:B------:R-:W-:Y:S01]  /*ff90*/  FMUL.FTZ R10, R10, R39 ;  /* 0x000000270a0a7220 */ /* 0x000fe20000410000 */
[----:B------:R-:W-:Y:S02]  /*ffa0*/  IMAD.U32 R46, R11, 0x10000, RZ ;  /* 0x000100000b2e7824 */ /* 0x000fe400078e00ff */
[C---:B------:R-:W-:Y:S01]  /*ffb0*/  FFMA.FTZ R49, R41.reuse, R4, -R40 ;  /* 0x0000000429317223 */ /* 0x040fe20000010828 */
[----:B------:R-:W-:Y:S02]  /*ffc0*/  IMAD.U32 R43, R12, 0x10000, RZ ;  /* 0x000100000c2b7824 */ /* 0x000fe400078e00ff */
[----:B------:R-:W-:Y:S01]  /*ffd0*/  FFMA.FTZ R50, R41, R8, R50 ;  /* 0x0000000829327223 */ /* 0x000fe20000010032 */
[----:B------:R-:W-:Y:S01]  /*ffe0*/  FFMA.FTZ R47, R6, R47, R10 ;  /* 0x0000002f062f7223 */ /* 0x000fe2000001000a */
[----:B------:R-:W-:Y:S01]  /*fff0*/  LOP3.LUT R11, R11, 0xffff0000, RZ, 0xc0, !PT ;  /* 0xffff00000b0b7812 */ /* 0x000fe200078ec0ff */
[----:B------:R-:W-:Y:S01]  /*10000*/  FMUL.FTZ R41, R46, R45 ;  /* 0x0000002d2e297220 */ /* 0x000fe20000410000 */
[----:B------:R-:W-:Y:S01]  /*10010*/  FFMA.FTZ R56, R6, R39, -R55 ;  /* 0x0000002706387223 */ /* 0x000fe20000010837 */
[----:B------:R-:W-:Y:S01]  /*10020*/  LOP3.LUT R8, R14, 0xffff0000, RZ, 0xc0, !PT ;  /* 0xffff00000e087812 */ /* 0x000fe200078ec0ff */
[-C--:B------:R-:W-:Y:S01]  /*10030*/  FMUL.FTZ R39, R46, R43.reuse ;  /* 0x0000002b2e277220 */ /* 0x080fe20000410000 */
[----:B------:R-:W-:Y:S01]  /*10040*/  LOP3.LUT R10, R20, 0xffff0000, RZ, 0xc0, !PT ;  /* 0xffff0000140a7812 */ /* 0x000fe200078ec0ff */
[----:B------:R-:W-:Y:S01]  /*10050*/  FFMA.FTZ R41, R42, R43, -R41 ;  /* 0x0000002b2a297223 */ /* 0x000fe20000010829 */
[----:B------:R-:W-:Y:S01]  /*10060*/  LOP3.LUT R4, R2, 0xffff0000, RZ, 0xc0, !PT ;  /* 0xffff000002047812 */ /* 0x000fe200078ec0ff */
[----:B------:R-:W-:Y:S01]  /*10070*/  FFMA.FTZ R42, R42, R45, R39 ;  /* 0x0000002d2a2a7223 */ /* 0x000fe20000010027 */
[----:B------:R-:W-:Y:S01]  /*10080*/  LOP3.LUT R6, R12, 0xffff0000, RZ, 0xc0, !PT ;  /* 0xffff00000c067812 */ /* 0x000fe200078ec0ff */
[----:B------:R-:W-:Y:S01]  /*10090*/  FMUL.FTZ R40, R9, R8 ;  /* 0x0000000809287220 */ /* 0x000fe20000410000 */
[----:B------:R-:W-:Y:S01]  /*100a0*/  FMUL.FTZ R46, R11, R10 ;  /* 0x0000000a0b2e7220 */ /* 0x000fe20000410000 */
[----:B------:R-:W-:-:S02]  /*100b0*/  FMUL.FTZ R39, R9, R4 ;  /* 0x0000000409277220 */ /* 0x000fc40000410000 */
[----:B------:R-:W-:Y:S01]  /*100c0*/  FMUL.FTZ R11, R11, R6 ;  /* 0x000000060b0b7220 */ /* 0x000fe20000410000 */
[----:B------:R-:W-:Y:S01]  /*100d0*/  FFMA.FTZ R9, R5, R4, -R40 ;  /* 0x0000000405097223 */ /* 0x000fe20000010828 */
[----:B------:R-:W-:Y:S01]  /*100e0*/  FFMA.FTZ R46, R7, R6, -R46 ;  /* 0x00000006072e7223 */ /* 0x000fe2000001082e */
[----:B------:R-:W-:Y:S01]  /*100f0*/  FFMA.FTZ R39, R5, R8, R39 ;  /* 0x0000000805277223 */ /* 0x000fe20000010027 */
[----:B------:R-:W-:Y:S01]  /*10100*/  FFMA.FTZ R11, R7, R10, R11 ;  /* 0x0000000a070b7223 */ /* 0x000fe2000001000b */
[----:B------:R-:W-:Y:S02]  /*10110*/  F2FP.BF16.F32.PACK_AB R6, R56, R49 ;  /* 0x000000313806723e */ /* 0x000fe400000010ff */
[----:B------:R-:W-:Y:S02]  /*10120*/  F2FP.BF16.F32.PACK_AB R4, R51, R52 ;  /* 0x000000343304723e */ /* 0x000fe400000010ff */
[----:B------:R-:W-:Y:S02]  /*10130*/  F2FP.BF16.F32.PACK_AB R5, R9, R44 ;  /* 0x0000002c0905723e */ /* 0x000fe400000010ff */
[----:B------:R-:W-:-:S02]  /*10140*/  F2FP.BF16.F32.PACK_AB R7, R46, R41 ;  /* 0x000000292e07723e */ /* 0x000fc400000010ff */
[----:B------:R-:W-:Y:S02]  /*10150*/  F2FP.BF16.F32.PACK_AB R10, R47, R50 ;  /* 0x000000322f0a723e */ /* 0x000fe400000010ff */
[----:B------:R-:W-:Y:S01]  /*10160*/  F2FP.BF16.F32.PACK_AB R8, R53, R54 ;  /* 0x000000363508723e */ /* 0x000fe200000010ff */
[----:B------:R2:W-:Y:S01]  /*10170*/  STS.128 [R57], R4 ;  /* 0x0000000439007388 */ /* 0x0005e20000000c00 */
[----:B------:R-:W-:Y:S02]  /*10180*/  F2FP.BF16.F32.PACK_AB R9, R39, R48 ;  /* 0x000000302709723e */ /* 0x000fe400000010ff */
[----:B------:R-:W-:-:S05]  /*10190*/  F2FP.BF16.F32.PACK_AB R11, R11, R42 ;  /* 0x0000002a0b0b723e */ /* 0x000fca00000010ff */
[----:B------:R2:W-:Y:S02]  /*101a0*/  STS.128 [R30+0x14400], R8 ;  /* 0x014400081e007388 */ /* 0x0005e40000000c00 */
.L_x_616:
[----:B------:R-:W-:Y:S05]  /*101b0*/  BSYNC B1 ;  /* 0x0000000000017941 */ /* 0x000fea0003800000 */
.L_x_615:
[----:B------:R-:W-:Y:S01]  /*101c0*/  ISETP.GE.AND P0, PT, R31, R38, PT ;  /* 0x000000261f00720c */ /* 0x000fe20003f06270 */
[----:B------:R-:W-:-:S12]  /*101d0*/  BSSY B1, `(.L_x_619) ;  /* 0x00000cb000017945 */ /* 0x000fd80003800000 */
[----:B------:R-:W-:Y:S05]  /*101e0*/  @P0 BRA `(.L_x_620) ;  /* 0x0000000c00240947 */ /* 0x000fea0003800000 */
[----:B------:R3:W5:Y:S01]  /*101f0*/  LDL R61, [R1+0x70] ;  /* 0x00007000013d7983 */ /* 0x0007620000100800 */
[----:B------:R-:W4:Y:S03]  /*10200*/  LDC R54, c[0x0][0x3f4] ;  /* 0x0000fd00ff367b82 */ /* 0x000f260000000800 */
[----:B------:R3:W5:Y:S01]  /*10210*/  LDL R58, [R1+0x58] ;  /* 0x00005800013a7983 */ /* 0x0007620000100800 */
[C---:B------:R-:W-:Y:S01]  /*10220*/  VIADD R59, R219.reuse, 0x20 ;  /* 0x00000020db3b7836 */ /* 0x040fe20000000000 */
[----:B------:R-:W-:Y:S01]  /*10230*/  BSSY B2, `(.L_x_621) ;  /* 0x0000065000027945 */ /* 0x000fe20003800000 */
[----:B------:R-:W-:Y:S02]  /*10240*/  VIADD R60, R219, 0x20 ;  /* 0x00000020db3c7836 */ /* 0x000fe40000000000 */
[----:B------:R-:W-:Y:S02]  /*10250*/  IMAD.SHL.U32 R59, R59, 0x40, RZ ;  /* 0x000000403b3b7824 */ /* 0x000fe400078e00ff */
[----:B------:R-:W-:-:S03]  /*10260*/  IMAD.SHL.U32 R60, R60, 0x40, RZ ;  /* 0x000000403c3c7824 */ /* 0x000fc600078e00ff */
[----:B------:R-:W-:Y:S02]  /*10270*/  LOP3.LUT R59, R59, 0x1c0, RZ, 0xc0, !PT ;  /* 0x000001c03b3b7812 */ /* 0x000fe400078ec0ff */
[----:B------:R-:W-:Y:S02]  /*10280*/  LOP3.LUT R60, R60, 0x1c0, RZ, 0xc0, !PT ;  /* 0x000001c03c3c7812 */ /* 0x000fe400078ec0ff */
[----:B------:R-:W-:Y:S02]  /*10290*/  SHF.R.U32.HI R59, RZ, 0x3, R59 ;  /* 0x00000003ff3b7819 */ /* 0x000fe4000001163b */
[-C--:B----4-:R-:W-:Y:S02]  /*102a0*/  ISETP.GE.AND P0, PT, R16, R54.reuse, PT ;  /* 0x000000361000720c */ /* 0x090fe40003f06270 */
[----:B------:R-:W-:-:S11]  /*102b0*/  ISETP.GE.AND P1, PT, R213, R54, PT ;  /* 0x00000036d500720c */ /* 0x000fd60003f26270 */
[----:B---3--:R-:W-:Y:S05]  /*102c0*/  @P0 BRA `(.L_x_622) ;  /* 0x00000004006c0947 */ /* 0x008fea0003800000 */
[----:B-12---:R-:W2:Y:S01]  /*102d0*/  LDL R4, [R1+0x68] ;  /* 0x0000680001047983 */ /* 0x006ea20000100800 */
[----:B-----5:R-:W-:Y:S01]  /*102e0*/  R2UR UR4, R61 ;  /* 0x000000003d0472ca */ /* 0x020fe200000e0000 */
[----:B------:R-:W-:Y:S01]  /*102f0*/  IMAD.U32 R49, R34, 0x10000, RZ ;  /* 0x0001000022317824 */ /* 0x000fe200078e00ff */
[----:B------:R-:W-:Y:S01]  /*10300*/  LOP3.LUT R6, R60, 0x38, R16, 0xf8, !PT ;  /* 0x000000383c067812 */ /* 0x000fe200078ef810 */
[----:B------:R-:W-:Y:S01]  /*10310*/  IMAD.U32 R47, R27, 0x10000, RZ ;  /* 0x000100001b2f7824 */ /* 0x000fe200078e00ff */
[----:B------:R-:W-:Y:S01]  /*10320*/  LOP3.LUT R50, R34, 0xffff0000, RZ, 0xc0, !PT ;  /* 0xffff000022327812 */ /* 0x000fe200078ec0ff */
[----:B------:R-:W-:Y:S01]  /*10330*/  IMAD.U32 R51, R35, 0x10000, RZ ;  /* 0x0001000023337824 */ /* 0x000fe200078e00ff */
[----:B------:R-:W-:Y:S01]  /*10340*/  LOP3.LUT R6, R58, R6, R59, 0xf6, !PT ;  /* 0x000000063a067212 */ /* 0x000fe200078ef63b */
[----:B------:R-:W-:Y:S01]  /*10350*/  IMAD.U32 R52, R36, 0x10000, RZ ;  /* 0x0001000024347824 */ /* 0x000fe200078e00ff */
[----:B------:R-:W-:Y:S01]  /*10360*/  LOP3.LUT R48, R27, 0xffff0000, RZ, 0xc0, !PT ;  /* 0xffff00001b307812 */ /* 0x000fe200078ec0ff */
[----:B------:R-:W-:-:S02]  /*10370*/  IMAD.U32 R57, R37, 0x10000, RZ ;  /* 0x0001000025397824 */ /* 0x000fc400078e00ff */
[----:B------:R-:W-:Y:S02]  /*10380*/  IMAD.U32 R55, R33, 0x10000, RZ ;  /* 0x0001000021377824 */ /* 0x000fe400078e00ff */
[----:B------:R-:W-:Y:S02]  /*10390*/  LEA R56, R6, UR4, 0x1 ;  /* 0x0000000406387c11 */ /* 0x000fe4000f8e08ff */
        /* <DEDUP_REMOVED lines=22> */
[----:B------:R-:W-:Y:S01]  /*10500*/  IMAD.U32 R43, R9, 0x10000, RZ ;  /* 0x00010000092b7824 */ /* 0x000fe200078e00ff */
[C---:B------:R-:W-:Y:S01]  /*10510*/  SHF.L.U32 R44, R10.reuse, 0x10, RZ ;  /* 0x000000100a2c7819 */ /* 0x040fe200000006ff */
[-C--:B------:R-:W-:Y:S01]  /*10520*/  FMUL.FTZ R46, R49, R42.reuse ;  /* 0x0000002a312e7220 */ /* 0x080fe20000410000 */
[----:B------:R-:W-:Y:S01]  /*10530*/  FMUL.FTZ R42, R47, R42 ;  /* 0x0000002a2f2a7220 */ /* 0x000fe20000410000 */
[----:B------:R-:W-:Y:S01]  /*10540*/  LOP3.LUT R10, R10, 0xffff0000, RZ, 0xc0, !PT ;  /* 0xffff00000a0a7812 */ /* 0x000fe200078ec0ff */
[----:B------:R-:W-:-:S02]  /*10550*/  IMAD.U32 R45, R11, 0x10000, RZ ;  /* 0x000100000b2d7824 */ /* 0x000fc400078e00ff */
[-C--:B------:R-:W-:Y:S01]  /*10560*/  FFMA.FTZ R46, R47, R31.reuse, -R46 ;  /* 0x0000001f2f2e7223 */ /* 0x080fe2000001082e */
[-C--:B------:R-:W-:Y:S01]  /*10570*/  FMUL.FTZ R47, R50, R8.reuse ;  /* 0x00000008322f7220 */ /* 0x080fe20000410000 */
[----:B------:R-:W-:Y:S01]  /*10580*/  FFMA.FTZ R42, R49, R31, R42 ;  /* 0x0000001f312a7223 */ /* 0x000fe2000001002a */
[----:B------:R-:W-:Y:S02]  /*10590*/  IMAD.U32 R49, R29, 0x10000, RZ ;  /* 0x000100001d317824 */ /* 0x000fe400078e00ff */
[C---:B------:R-:W-:Y:S01]  /*105a0*/  FMUL.FTZ R31, R48.reuse, R8 ;  /* 0x00000008301f7220 */ /* 0x040fe20000410000 */
[-C--:B------:R-:W-:Y:S01]  /*105b0*/  FFMA.FTZ R47, R48, R4.reuse, -R47 ;  /* 0x00000004302f7223 */ /* 0x080fe2000001082f */
[-C--:B------:R-:W-:Y:S01]  /*105c0*/  FMUL.FTZ R8, R51, R43.reuse ;  /* 0x0000002b33087220 */ /* 0x080fe20000410000 */
[C---:B------:R-:W-:Y:S01]  /*105d0*/  FMUL.FTZ R48, R49.reuse, R43 ;  /* 0x0000002b31307220 */ /* 0x040fe20000410000 */
[----:B------:R-:W-:Y:S01]  /*105e0*/  FFMA.FTZ R31, R50, R4, R31 ;  /* 0x00000004321f7223 */ /* 0x000fe2000001001f */
[----:B------:R-:W-:Y:S01]  /*105f0*/  LOP3.LUT R50, R36, 0xffff0000, RZ, 0xc0, !PT ;  /* 0xffff000024327812 */ /* 0x000fe200078ec0ff */
[-C--:B------:R-:W-:Y:S01]  /*10600*/  FFMA.FTZ R43, R49, R39.reuse, -R8 ;  /* 0x00000027312b7223 */ /* 0x080fe20000010808 */
[----:B------:R-:W-:Y:S01]  /*10610*/  FFMA.FTZ R48, R51, R39, R48 ;  /* 0x0000002733307223 */ /* 0x000fe20000010030 */
[C---:B------:R-:W-:Y:S01]  /*10620*/  LOP3.LUT R8, R32.reuse, 0xffff0000, RZ, 0xc0, !PT ;  /* 0xffff000020087812 */ /* 0x040fe200078ec0ff */
[----:B------:R-:W-:-:S02]  /*10630*/  IMAD.U32 R4, R32, 0x10000, RZ ;  /* 0x0001000020047824 */ /* 0x000fc400078e00ff */
[----:B------:R-:W-:Y:S01]  /*10640*/  FMUL.FTZ R39, R52, R44 ;  /* 0x0000002c34277220 */ /* 0x000fe20000410000 */
[----:B------:R-:W-:Y:S01]  /*10650*/  FMUL.FTZ R51, R50, R10 ;  /* 0x0000000a32337220 */ /* 0x000fe20000410000 */
[----:B------:R-:W-:Y:S01]  /*10660*/  LOP3.LUT R9, R9, 0xffff0000, RZ, 0xc0, !PT ;  /* 0xffff000009097812 */ /* 0x000fe200078ec0ff */
[C---:B------:R-:W-:Y:S01]  /*10670*/  FMUL.FTZ R49, R4.reuse, R44 ;  /* 0x0000002c04317220 */ /* 0x040fe20000410000 */
[----:B------:R-:W-:Y:S01]  /*10680*/  FFMA.FTZ R39, R4, R40, -R39 ;  /* 0x0000002804277223 */ /* 0x000fe20000010827 */
[C---:B------:R-:W-:Y:S01]  /*10690*/  FMUL.FTZ R53, R8.reuse, R10 ;  /* 0x0000000a08357220 */ /* 0x040fe20000410000 */
[-C--:B------:R-:W-:Y:S01]  /*106a0*/  FMUL.FTZ R4, R57, R45.reuse ;  /* 0x0000002d39047220 */ /* 0x080fe20000410000 */
[-C--:B------:R-:W-:Y:S01]  /*106b0*/  FFMA.FTZ R8, R8, R6.reuse, -R51 ;  /* 0x0000000608087223 */ /* 0x080fe20000010833 */
[----:B------:R-:W-:Y:S01]  /*106c0*/  LOP3.LUT R11, R11, 0xffff0000, RZ, 0xc0, !PT ;  /* 0xffff00000b0b7812 */ /* 0x000fe200078ec0ff */
[----:B------:R-:W-:Y:S01]  /*106d0*/  FFMA.FTZ R53, R50, R6, R53 ;  /* 0x0000000632357223 */ /* 0x000fe20000010035 */
[C---:B------:R-:W-:Y:S01]  /*106e0*/  FMUL.FTZ R6, R55.reuse, R45 ;  /* 0x0000002d37067220 */ /* 0x040fe20000410000 */
[-C--:B------:R-:W-:Y:S01]  /*106f0*/  FFMA.FTZ R44, R55, R41.reuse, -R4 ;  /* 0x00000029372c7223 */ /* 0x080fe20000010804 */
[----:B------:R-:W-:Y:S01]  /*10700*/  FFMA.FTZ R10, R52, R40, R49 ;  /* 0x00000028340a7223 */ /* 0x000fe20000010031 */
[----:B------:R-:W-:Y:S01]  /*10710*/  LOP3.LUT R51, R35, 0xffff0000, RZ, 0xc0, !PT ;  /* 0xffff000023337812 */ /* 0x000fe200078ec0ff */
[----:B------:R-:W-:Y:S01]  /*10720*/  FFMA.FTZ R41, R57, R41, R6 ;  /* 0x0000002939297223 */ /* 0x000fe20000010006 */
[----:B------:R-:W-:-:S02]  /*10730*/  LOP3.LUT R55, R37, 0xffff0000, RZ, 0xc0, !PT ;  /* 0xffff000025377812 */ /* 0x000fc400078ec0ff */
[----:B------:R-:W-:Y:S01]  /*10740*/  LOP3.LUT R45, R29, 0xffff0000, RZ, 0xc0, !PT ;  /* 0xffff00001d2d7812 */ /* 0x000fe200078ec0ff */
[----:B------:R-:W-:Y:S01]  /*10750*/  FMUL.FTZ R4, R51, R9 ;  /* 0x0000000933047220 */ /* 0x000fe20000410000 */
[----:B------:R-:W-:Y:S01]  /*10760*/  LOP3.LUT R49, R33, 0xffff0000, RZ, 0xc0, !PT ;  /* 0xffff000021317812 */ /* 0x000fe200078ec0ff */
[----:B------:R-:W-:Y:S01]  /*10770*/  FMUL.FTZ R50, R55, R11 ;  /* 0x0000000b37327220 */ /* 0x000fe20000410000 */
[----:B------:R-:W-:Y:S01]  /*10780*/  F2FP.BF16.F32.PACK_AB R10, R53, R10 ;  /* 0x0000000a350a723e */ /* 0x000fe200000010ff */
[C---:B------:R-:W-:Y:S01]  /*10790*/  FMUL.FTZ R6, R45.reuse, R9 ;  /* 0x000000092d067220 */ /* 0x040fe20000410000 */
[----:B------:R-:W-:Y:S01]  /*107a0*/  FFMA.FTZ R40, R45, R5, -R4 ;  /* 0x000000052d287223 */ /* 0x000fe20000010804 */
[C---:B------:R-:W-:Y:S01]  /*107b0*/  FMUL.FTZ R52, R49.reuse, R11 ;  /* 0x0000000b31347220 */ /* 0x040fe20000410000 */
        /* <DEDUP_REMOVED lines=10> */
[----:B------:R-:W-:-:S05]  /*10860*/  F2FP.BF16.F32.PACK_AB R11, R52, R41 ;  /* 0x00000029340b723e */ /* 0x000fca00000010ff */
[----:B------:R3:W-:Y:S02]  /*10870*/  STS.128 [R30+0x14400], R8 ;  /* 0x014400081e007388 */ /* 0x0007e40000000c00 */
.L_x_622:
[----:B------:R-:W-:Y:S05]  /*10880*/  BSYNC B2 ;  /* 0x0000000000027941 */ /* 0x000fea0003800000 */
.L_x_621:
[----:B------:R-:W-:Y:S05]  /*10890*/  @P1 BRA `(.L_x_620) ;  /* 0x0000000400781947 */ /* 0x000fea0003800000 */
[----:B------:R-:W-:Y:S01]  /*108a0*/  LEA.HI R54, R54, R25, RZ, 0x1d ;  /* 0x0000001936367211 */ /* 0x000fe200078fe8ff */
[----:B------:R-:W-:Y:S01]  /*108b0*/  IMAD.U32 R49, R13, 0x10000, RZ ;  /* 0x000100000d317824 */ /* 0x000fe200078e00ff */
[----:B-123--:R-:W-:Y:S01]  /*108c0*/  LEA.HI R4, R24, R213, RZ, 0x6 ;  /* 0x000000d518047211 */ /* 0x00efe200078f30ff */
[----:B------:R-:W-:Y:S01]  /*108d0*/  IMAD.U32 R47, R0, 0x10000, RZ ;  /* 0x00010000002f7824 */ /* 0x000fe200078e00ff */
[----:B------:R-:W-:Y:S01]  /*108e0*/  SHF.R.S32.HI R5, RZ, 0x1f, R54 ;  /* 0x0000001fff057819 */ /* 0x000fe20000011436 */
[----:B------:R-:W-:Y:S01]  /*108f0*/  IMAD.U32 R51, R14, 0x10000, RZ ;  /* 0x000100000e337824 */ /* 0x000fe200078e00ff */
[----:B-----5:R-:W-:Y:S01]  /*10900*/  R2UR UR4, R61 ;  /* 0x000000003d0472ca */ /* 0x020fe200000e0000 */
[----:B------:R-:W-:Y:S01]  /*10910*/  IMAD.SHL.U32 R6, R4, 0x80, RZ ;  /* 0x0000008004067824 */ /* 0x000fe200078e00ff */
[----:B------:R-:W-:Y:S01]  /*10920*/  LEA.HI R5, R5, R54, RZ, 0x3 ;  /* 0x0000003605057211 */ /* 0x000fe200078f18ff */
[----:B------:R-:W-:Y:S01]  /*10930*/  IMAD.SHL.U32 R4, R54, 0x8, RZ ;  /* 0x0000000836047824 */ /* 0x000fe200078e00ff */
[----:B------:R-:W-:Y:S01]  /*10940*/  LOP3.LUT R7, R60, 0x38, R26, 0xf8, !PT ;  /* 0x000000383c077812 */ /* 0x000fe200078ef81a */
[----:B------:R-:W-:Y:S01]  /*10950*/  IMAD.U32 R52, R15, 0x10000, RZ ;  /* 0x000100000f347824 */ /* 0x000fe200078e00ff */
[----:B------:R-:W-:Y:S01]  /*10960*/  LOP3.LUT R6, R6, 0xffffe000, RZ, 0xc0, !PT ;  /* 0xffffe00006067812 */ /* 0x000fe200078ec0ff */
[----:B------:R-:W-:Y:S01]  /*10970*/  IMAD.SHL.U32 R5, R5, 0x400, RZ ;  /* 0x0000040005057824 */ /* 0x000fe200078e00ff */
[----:B------:R-:W-:Y:S01]  /*10980*/  LOP3.LUT R4, R60, 0x38, R4, 0xf8, !PT ;  /* 0x000000383c047812 */ /* 0x000fe200078ef804 */
[----:B------:R-:W-:Y:S01]  /*10990*/  IMAD.U32 R57, R20, 0x10000, RZ ;  /* 0x0001000014397824 */ /* 0x000fe200078e00ff */
[-C--:B------:R-:W-:Y:S01]  /*109a0*/  LOP3.LUT R7, R7, R59.reuse, RZ, 0x3c, !PT ;  /* 0x0000003b07077212 */ /* 0x080fe200078e3cff */
[----:B------:R-:W-:Y:S01]  /*109b0*/  IMAD.U32 R55, R12, 0x10000, RZ ;  /* 0x000100000c377824 */ /* 0x000fe200078e00ff */
[----:B------:R-:W-:-:S02]  /*109c0*/  LOP3.LUT R4, R4, R59, RZ, 0x3c, !PT ;  /* 0x0000003b04047212 */ /* 0x000fc400078e3cff */
[----:B------:R-:W-:Y:S02]  /*109d0*/  LOP3.LUT R5, R5, 0x7fffe000, RZ, 0xc0, !PT ;  /* 0x7fffe00005057812 */ /* 0x000fe400078ec0ff */
[--C-:B------:R-:W-:Y:S02]  /*109e0*/  IADD3 R6, R7, R6, R58.reuse ;  /* 0x0000000607067210 */ /* 0x100fe40007ffe03a */
[----:B0-----:R-:W-:Y:S02]  /*109f0*/  IADD3 R9, R4, R5, R58 ;  /* 0x0000000504097210 */ /* 0x001fe40007ffe03a */
[----:B------:R-:W-:Y:S02]  /*10a00*/  LEA R54, R6, UR4, 0x1 ;  /* 0x0000000406367c11 */ /* 0x000fe4000f8e08ff */
[----:B------:R-:W-:Y:S01]  /*10a10*/  LOP3.LUT R50, R13, 0xffff0000, RZ, 0xc0, !PT ;  /* 0xffff00000d327812 */ /* 0x000fe200078ec0ff */
[----:B------:R-:W-:Y:S01]  /*10a20*/  IMAD R30, R9, 0x2, R22 ;  /* 0x00000002091e7824 */ /* 0x000fe200078e0216 */
[----:B------:R-:W-:Y:S01]  /*10a30*/  LOP3.LUT R48, R0, 0xffff0000, RZ, 0xc0, !PT ;  /* 0xffff000000307812 */ /* 0x000fe200078ec0ff */
[----:B------:R-:W0:Y:S04]  /*10a40*/  LDS.128 R4, [R54] ;  /* 0x0000000036047984 */ /* 0x000e280000000c00 */
[----:B------:R-:W1:Y:S01]  /*10a50*/  LDS.128 R8, [R30+0x14400] ;  /* 0x014400001e087984 */ /* 0x000e620000000c00 */
[C---:B0-----:R-:W-:Y:S01]  /*10a60*/  IMAD.U32 R31, R4.reuse, 0x10000, RZ ;  /* 0x00010000041f7824 */ /* 0x041fe200078e00ff */
[----:B------:R-:W-:Y:S01]  /*10a70*/  LOP3.LUT R4, R4, 0xffff0000, RZ, 0xc0, !PT ;  /* 0xffff000004047812 */ /* 0x000fe200078ec0ff */
[C---:B------:R-:W-:Y:S01]  /*10a80*/  IMAD.U32 R39, R5.reuse, 0x10000, RZ ;  /* 0x0001000005277824 */ /* 0x040fe200078e00ff */
[----:B------:R-:W-:Y:S01]  /*10a90*/  LOP3.LUT R5, R5, 0xffff0000, RZ, 0xc0, !PT ;  /* 0xffff000005057812 */ /* 0x000fe200078ec0ff */
[C---:B-1----:R-:W-:Y:S01]  /*10aa0*/  IMAD.U32 R42, R8.reuse, 0x10000, RZ ;  /* 0x00010000082a7824 */ /* 0x042fe200078e00ff */
[----:B------:R-:W-:Y:S01]  /*10ab0*/  LOP3.LUT R8, R8, 0xffff0000, RZ, 0xc0, !PT ;  /* 0xffff000008087812 */ /* 0x000fe200078ec0ff */
[C---:B------:R-:W-:Y:S01]  /*10ac0*/  IMAD.U32 R44, R10.reuse, 0x10000, RZ ;  /* 0x000100000a2c7824 */ /* 0x040fe200078e00ff */
[----:B------:R-:W-:Y:S01]  /*10ad0*/  SHF.L.U32 R43, R9, 0x10, RZ ;  /* 0x00000010092b7819 */ /* 0x000fe200000006ff */
        /* <DEDUP_REMOVED lines=11> */
[----:B------:R-:W-:Y:S01]  /*10b90*/  FMUL.FTZ R48, R49, R43 ;  /* 0x0000002b31307220 */ /* 0x000fe20000410000 */
[----:B------:R-:W-:Y:S01]  /*10ba0*/  FFMA.FTZ R31, R50, R4, R31 ;  /* 0x00000004321f7223 */ /* 0x000fe2000001001f */
[----:B------:R-:W-:Y:S01]  /*10bb0*/  LOP3.LUT R50, R15, 0xffff0000, RZ, 0xc0, !PT ;  /* 0xffff00000f327812 */ /* 0x000fe200078ec0ff */
[-C--:B------:R-:W-:Y:S01]  /*10bc0*/  FFMA.FTZ R43, R49, R39.reuse, -R8 ;  /* 0x00000027312b7223 */ /* 0x080fe20000010808 */
[----:B------:R-:W-:Y:S01]  /*10bd0*/  FFMA.FTZ R48, R51, R39, R48 ;  /* 0x0000002733307223 */ /* 0x000fe20000010030 */
[C---:B------:R-:W-:Y:S01]  /*10be0*/  LOP3.LUT R8, R3.reuse, 0xffff0000, RZ, 0xc0, !PT ;  /* 0xffff000003087812 */ /* 0x040fe200078ec0ff */
[----:B------:R-:W-:-:S02]  /*10bf0*/  IMAD.U32 R4, R3, 0x10000, RZ ;  /* 0x0001000003047824 */ /* 0x000fc400078e00ff */
[-C--:B------:R-:W-:Y:S01]  /*10c00*/  FMUL.FTZ R39, R52, R44.reuse ;  /* 0x0000002c34277220 */ /* 0x080fe20000410000 */
[----:B------:R-:W-:Y:S01]  /*10c10*/  IMAD.U32 R45, R11, 0x10000, RZ ;  /* 0x000100000b2d7824 */ /* 0x000fe200078e00ff */
[----:B------:R-:W-:Y:S01]  /*10c20*/  LOP3.LUT R6, R6, 0xffff0000, RZ, 0xc0, !PT ;  /* 0xffff000006067812 */ /* 0x000fe200078ec0ff */
[C---:B------:R-:W-:Y:S01]  /*10c30*/  FMUL.FTZ R49, R4.reuse, R44 ;  /* 0x0000002c04317220 */ /* 0x040fe20000410000 */
[----:B------:R-:W-:Y:S01]  /*10c40*/  FFMA.FTZ R39, R4, R40, -R39 ;  /* 0x0000002804277223 */ /* 0x000fe20000010827 */
[-C--:B------:R-:W-:Y:S01]  /*10c50*/  FMUL.FTZ R51, R50, R10.reuse ;  /* 0x0000000a32337220 */ /* 0x080fe20000410000 */
[C---:B------:R-:W-:Y:S01]  /*10c60*/  FMUL.FTZ R53, R8.reuse, R10 ;  /* 0x0000000a08357220 */ /* 0x040fe20000410000 */
[----:B------:R-:W-:Y:S02]  /*10c70*/  IMAD.U32 R41, R7, 0x10000, RZ ;  /* 0x0001000007297824 */ /* 0x000fe400078e00ff */
[-C--:B------:R-:W-:Y:S01]  /*10c80*/  FMUL.FTZ R4, R57, R45.reuse ;  /* 0x0000002d39047220 */ /* 0x080fe20000410000 */
[-C--:B------:R-:W-:Y:S01]  /*10c90*/  FFMA.FTZ R8, R8, R6.reuse, -R51 ;  /* 0x0000000608087223 */ /* 0x080fe20000010833 */
[----:B------:R-:W-:Y:S01]  /*10ca0*/  FFMA.FTZ R53, R50, R6, R53 ;  /* 0x0000000632357223 */ /* 0x000fe20000010035 */
[C---:B------:R-:W-:Y:S01]  /*10cb0*/  FMUL.FTZ R6, R55.reuse, R45 ;  /* 0x0000002d37067220 */ /* 0x040fe20000410000 */
[-C--:B------:R-:W-:Y:S01]  /*10cc0*/  FFMA.FTZ R44, R55, R41.reuse, -R4 ;  /* 0x00000029372c7223 */ /* 0x080fe20000010804 */
[----:B------:R-:W-:Y:S01]  /*10cd0*/  LOP3.LUT R9, R9, 0xffff0000, RZ, 0xc0, !PT ;  /* 0xffff000009097812 */ /* 0x000fe200078ec0ff */
[----:B------:R-:W-:Y:S01]  /*10ce0*/  FFMA.FTZ R10, R52, R40, R49 ;  /* 0x00000028340a7223 */ /* 0x000fe20000010031 */
[----:B------:R-:W-:Y:S01]  /*10cf0*/  LOP3.LUT R11, R11, 0xffff0000, RZ, 0xc0, !PT ;  /* 0xffff00000b0b7812 */ /* 0x000fe200078ec0ff */
[----:B------:R-:W-:Y:S01]  /*10d00*/  FFMA.FTZ R41, R57, R41, R6 ;  /* 0x0000002939297223 */ /* 0x000fe20000010006 */
[----:B------:R-:W-:-:S02]  /*10d10*/  LOP3.LUT R51, R14, 0xffff0000, RZ, 0xc0, !PT ;  /* 0xffff00000e337812 */ /* 0x000fc400078ec0ff */
[----:B------:R-:W-:Y:S02]  /*10d20*/  LOP3.LUT R55, R20, 0xffff0000, RZ, 0xc0, !PT ;  /* 0xffff000014377812 */ /* 0x000fe400078ec0ff */
[----:B------:R-:W-:Y:S01]  /*10d30*/  LOP3.LUT R45, R2, 0xffff0000, RZ, 0xc0, !PT ;  /* 0xffff0000022d7812 */ /* 0x000fe200078ec0ff */
[----:B------:R-:W-:Y:S01]  /*10d40*/  FMUL.FTZ R4, R51, R9 ;  /* 0x0000000933047220 */ /* 0x000fe20000410000 */
[----:B------:R-:W-:Y:S01]  /*10d50*/  LOP3.LUT R49, R12, 0xffff0000, RZ, 0xc0, !PT ;  /* 0xffff00000c317812 */ /* 0x000fe200078ec0ff */
[----:B------:R-:W-:Y:S01]  /*10d60*/  FMUL.FTZ R50, R55, R11 ;  /* 0x0000000b37327220 */ /* 0x000fe20000410000 */
[----:B------:R-:W-:Y:S01]  /*10d70*/  LOP3.LUT R7, R7, 0xffff0000, RZ, 0xc0, !PT ;  /* 0xffff000007077812 */ /* 0x000fe200078ec0ff */
[C---:B------:R-:W-:Y:S01]  /*10d80*/  FMUL.FTZ R6, R45.reuse, R9 ;  /* 0x000000092d067220 */ /* 0x040fe20000410000 */
[----:B------:R-:W-:Y:S01]  /*10d90*/  FFMA.FTZ R40, R45, R5, -R4 ;  /* 0x000000052d287223 */ /* 0x000fe20000010804 */
[----:B------:R-:W-:Y:S01]  /*10da0*/  FMUL.FTZ R52, R49, R11 ;  /* 0x0000000b31347220 */ /* 0x000fe20000410000 */
[----:B------:R-:W-:Y:S01]  /*10db0*/  F2FP.BF16.F32.PACK_AB R4, R47, R46 ;  /* 0x0000002e2f04723e */ /* 0x000fe200000010ff */
[----:B------:R-:W-:Y:S01]  /*10dc0*/  FFMA.FTZ R11, R49, R7, -R50 ;  /* 0x00000007310b7223 */ /* 0x000fe20000010832 */
[----:B------:R-:W-:Y:S01]  /*10dd0*/  FFMA.FTZ R9, R51, R5, R6 ;  /* 0x0000000533097223 */ /* 0x000fe20000010006 */
        /* <DEDUP_REMOVED lines=10> */
.L_x_620:
[----:B------:R-:W-:Y:S05]  /*10e80*/  BSYNC B1 ;  /* 0x0000000000017941 */ /* 0x000fea0003800000 */
.L_x_619:
[----:B-1234-:R-:W-:Y:S01]  /*10e90*/  VIADD R4, R219, 0x40 ;  /* 0x00000040db047836 */ /* 0x01efe20000000000 */
[----:B------:R-:W-:Y:S04]  /*10ea0*/  BSSY B1, `(.L_x_623) ;  /* 0x00000cc000017945 */ /* 0x000fe80003800000 */
[----:B------:R-:W-:-:S13]  /*10eb0*/  ISETP.GE.AND P0, PT, R4, R38, PT ;  /* 0x000000260400720c */ /* 0x000fda0003f06270 */
[----:B------:R-:W-:Y:S05]  /*10ec0*/  @P0 BRA `(.L_x_624) ;  /* 0x0000000c00240947 */ /* 0x000fea0003800000 */
[----:B-----5:R1:W5:Y:S01]  /*10ed0*/  LDL R61, [R1+0x70] ;  /* 0x00007000013d7983 */ /* 0x0203620000100800 */
[----:B------:R-:W2:Y:S03]  /*10ee0*/  LDC R54, c[0x0][0x3f4] ;  /* 0x0000fd00ff367b82 */ /* 0x000ea60000000800 */
        /* <DEDUP_REMOVED lines=9> */
[-C--:B--2---:R-:W-:Y:S02]  /*10f80*/  ISETP.GE.AND P0, PT, R16, R54.reuse, PT ;  /* 0x000000361000720c */ /* 0x084fe40003f06270 */
[----:B------:R-:W-:-:S11]  /*10f90*/  ISETP.GE.AND P1, PT, R213, R54, PT ;  /* 0x00000036d500720c */ /* 0x000fd60003f26270 */
[----:B-1----:R-:W-:Y:S05]  /*10fa0*/  @P0 BRA `(.L_x_626) ;  /* 0x00000004006c0947 */ /* 0x002fea0003800000 */
[----:B------:R-:W2:Y:S01]  /*10fb0*/  LDL R4, [R1+0x68] ;  /* 0x0000680001047983 */ /* 0x000ea20000100800 */
        /* <DEDUP_REMOVED lines=9> */
[----:B------:R-:W-:Y:S01]  /*11050*/  IMAD.U32 R57, R37, 0x10000, RZ ;  /* 0x0001000025397824 */ /* 0x000fe200078e00ff */
[----:B------:R-:W-:-:S03]  /*11060*/  SHF.L.U32 R55, R33, 0x10, RZ ;  /* 0x0000001021377819 */ /* 0x000fc600000006ff */
[----:B------:R-:W-:Y:S02]  /*11070*/  LEA R56, R6, UR4, 0x1 ;  /* 0x0000000406387c11 */ /* 0x000fe4000f8e08ff */
[----:B--2---:R-:W-:-:S04]  /*11080*/  LEA.HI R4, R54, R4, RZ, 0x1d ;  /* 0x0000000436047211 */ /* 0x004fc800078fe8ff */
[----:B------:R-:W-:Y:S01]  /*11090*/  SHF.R.S32.HI R7, RZ, 0x1f, R4 ;  /* 0x0000001fff077819 */ /* 0x000fe20000011404 */
[----:B------:R-:W-:-:S03]  /*110a0*/  IMAD.SHL.U32 R5, R4, 0x8, RZ ;  /* 0x0000000804057824 */ /* 0x000fc600078e00ff */
[----:B------:R-:W-:Y:S02]  /*110b0*/  LEA.HI R7, R7, R4, RZ, 0x3 ;  /* 0x0000000407077211 */ /* 0x000fe400078f18ff */
[----:B------:R-:W-:Y:S02]  /*110c0*/  LOP3.LUT R4, R60, 0x38, R5, 0xf8, !PT ;  /* 0x000000383c047812 */ /* 0x000fe400078ef805 */
[----:B------:R-:W-:Y:S02]  /*110d0*/  SHF.L.U32 R7, R7, 0xa, RZ ;  /* 0x0000000a07077819 */ /* 0x000fe400000006ff */
        /* <DEDUP_REMOVED lines=18> */
[-C--:B------:R-:W-:Y:S01]  /*11200*/  FMUL.FTZ R46, R49, R42.reuse ;  /* 0x0000002a312e7220 */ /* 0x080fe20000410000 */
[C---:B------:R-:W-:Y:S01]  /*11210*/  FMUL.FTZ R42, R47.reuse, R42 ;  /* 0x0000002a2f2a7220 */ /* 0x040fe20000410000 */
[C---:B------:R-:W-:Y:S01]  /*11220*/  IMAD.U32 R44, R10.reuse, 0x10000, RZ ;  /* 0x000100000a2c7824 */ /* 0x040fe200078e00ff */
[----:B------:R-:W-:Y:S01]  /*11230*/  LOP3.LUT R10, R10, 0xffff0000, RZ, 0xc0, !PT ;  /* 0xffff00000a0a7812 */ /* 0x000fe200078ec0ff */
[-C--:B------:R-:W-:Y:S01]  /*11240*/  FFMA.FTZ R46, R47, R31.reuse, -R46 ;  /* 0x0000001f2f2e7223 */ /* 0x080fe2000001082e */
[----:B------:R-:W-:Y:S01]  /*11250*/  FMUL.FTZ R47, R50, R8 ;  /* 0x00000008322f7220 */ /* 0x000fe20000410000 */
[----:B------:R-:W-:Y:S01]  /*11260*/  FFMA.FTZ R42, R49, R31, R42 ;  /* 0x0000001f312a7223 */ /* 0x000fe2000001002a */
[----:B------:R-:W-:-:S02]  /*11270*/  IMAD.U32 R49, R29, 0x10000, RZ ;  /* 0x000100001d317824 */ /* 0x000fc400078e00ff */
        /* <DEDUP_REMOVED lines=9> */
[----:B------:R-:W-:Y:S02]  /*11310*/  IMAD.U32 R4, R32, 0x10000, RZ ;  /* 0x0001000020047824 */ /* 0x000fe400078e00ff */
[----:B------:R-:W-:Y:S01]  /*11320*/  FMUL.FTZ R39, R52, R44 ;  /* 0x0000002c34277220 */ /* 0x000fe20000410000 */
[----:B------:R-:W-:-:S02]  /*11330*/  IMAD.U32 R45, R11, 0x10000, RZ ;  /* 0x000100000b2d7824 */ /* 0x000fc400078e00ff */
[----:B------:R-:W-:Y:S01]  /*11340*/  FMUL.FTZ R51, R50, R10 ;  /* 0x0000000a32337220 */ /* 0x000fe20000410000 */
        /* <DEDUP_REMOVED lines=33> */
.L_x_626:
[----:B------:R-:W-:Y:S05]  /*11560*/  BSYNC B2 ;  /* 0x0000000000027941 */ /* 0x000fea0003800000 */
.L_x_625:
[----:B------:R-:W-:Y:S05]  /*11570*/  @P1 BRA `(.L_x_624) ;  /* 0x0000000400781947 */ /* 0x000fea0003800000 */
[----:B------:R-:W-:Y:S01]  /*11580*/  LEA.HI R54, R54, R25, RZ, 0x1d ;  /* 0x0000001936367211 */ /* 0x000fe200078fe8ff */
[----:B------:R-:W-:Y:S01]  /*11590*/  IMAD.U32 R49, R13, 0x10000, RZ ;  /* 0x000100000d317824 */ /* 0x000fe200078e00ff */
[----:B-1----:R-:W-:Y:S01]  /*115a0*/  LEA.HI R4, R24, R213, RZ, 0x6 ;  /* 0x000000d518047211 */ /* 0x002fe200078f30ff */
        /* <DEDUP_REMOVED lines=13> */
[----:B------:R-:W-:-:S02]  /*11680*/  LOP3.LUT R7, R7, R59, RZ, 0x3c, !PT ;  /* 0x0000003b07077212 */ /* 0x000fc400078e3cff */
[----:B------:R-:W-:Y:S02]  /*11690*/  LOP3.LUT R4, R4, R59, RZ, 0x3c, !PT ;  /* 0x0000003b04047212 */ /* 0x000fe400078e3cff */
[----:B------:R-:W-:Y:S02]  /*116a0*/  LOP3.LUT R5, R5, 0x7fffe000, RZ, 0xc0, !PT ;  /* 0x7fffe00005057812 */ /* 0x000fe400078ec0ff */
[--C-:B------:R-:W-:Y:S02]  /*116b0*/  IADD3 R6, R7, R6, R58.reuse ;  /* 0x0000000607067210 */ /* 0x100fe40007ffe03a */
[----:B0-----:R-:W-:Y:S02]  /*116c0*/  IADD3 R9, R4, R5, R58 ;  /* 0x0000000504097210 */ /* 0x001fe40007ffe03a */
[----:B------:R-:W-:Y:S02]  /*116d0*/  LEA R54, R6, UR4, 0x1 ;  /* 0x0000000406367c11 */ /* 0x000fe4000f8e08ff */
[----:B------:R-:W-:Y:S01]  /*116e0*/  LOP3.LUT R50, R13, 0xffff0000, RZ, 0xc0, !PT ;  /* 0xffff00000d327812 */ /* 0x000fe200078ec0ff */
[----:B------:R-:W-:Y:S01]  /*116f0*/  IMAD R30, R9, 0x2, R22 ;  /* 0x00000002091e7824 */ /* 0x000fe200078e0216 */
[----:B------:R-:W-:Y:S01]  /*11700*/  LOP3.LUT R48, R0, 0xffff0000, RZ, 0xc0, !PT ;  /* 0xffff000000307812 */ /* 0x000fe200078ec0ff */
[----:B------:R-:W0:Y:S01]  /*11710*/  LDS.128 R4, [R54] ;  /* 0x0000000036047984 */ /* 0x000e220000000c00 */
[----:B------:R-:W-:-:S03]  /*11720*/  SHF.L.U32 R52, R15, 0x10, RZ ;  /* 0x000000100f347819 */ /* 0x000fc600000006ff */
        /* <DEDUP_REMOVED lines=26> */
[----:B------:R-:W-:Y:S02]  /*118d0*/  IMAD.U32 R40, R6, 0x10000, RZ ;  /* 0x0001000006287824 */ /* 0x000fe400078e00ff */
[----:B------:R-:W-:Y:S01]  /*118e0*/  FMUL.FTZ R39, R52, R44 ;  /* 0x0000002c34277220 */ /* 0x000fe20000410000 */
[----:B------:R-:W-:Y:S01]  /*118f0*/  IMAD.U32 R4, R3, 0x10000, RZ ;  /* 0x0001000003047824 */ /* 0x000fe200078e00ff */
[----:B------:R-:W-:Y:S01]  /*11900*/  LOP3.LUT R6, R6, 0xffff0000, RZ, 0xc0, !PT ;  /* 0xffff000006067812 */ /* 0x000fe200078ec0ff */
[----:B------:R-:W-:-:S02]  /*11910*/  IMAD.U32 R45, R11, 0x10000, RZ ;  /* 0x000100000b2d7824 */ /* 0x000fc400078e00ff */
[----:B------:R-:W-:Y:S01]  /*11920*/  FMUL.FTZ R51, R50, R10 ;  /* 0x0000000a32337220 */ /* 0x000fe20000410000 */
[C---:B------:R-:W-:Y:S01]  /*11930*/  FMUL.FTZ R49, R4.reuse, R44 ;  /* 0x0000002c04317220 */ /* 0x040fe20000410000 */
[----:B------:R-:W-:Y:S01]  /*11940*/  FFMA.FTZ R39, R4, R40, -R39 ;  /* 0x0000002804277223 */ /* 0x000fe20000010827 */
        /* <DEDUP_REMOVED lines=33> */
.L_x_624:
[----:B------:R-:W-:Y:S05]  /*11b60*/  BSYNC B1 ;  /* 0x0000000000017941 */ /* 0x000fea0003800000 */
.L_x_623:
[----:B------:R-:W-:-:S13]  /*11b70*/  ISETP.GE.AND P0, PT, R21, R38, PT ;  /* 0x000000261500720c */ /* 0x000fda0003f06270 */
[----:B------:R-:W-:Y:S05]  /*11b80*/  @P0 BRA `(.L_x_603) ;  /* 0x0000000c00200947 */ /* 0x000fea0003800000 */
[----:B-1----:R1:W5:Y:S01]  /*11b90*/  LDL R56, [R1+0x70] ;  /* 0x0000700001387983 */ /* 0x0023620000100800 */
[----:B------:R-:W3:Y:S01]  /*11ba0*/  LDC R44, c[0x0][0x3f4] ;  /* 0x0000fd00ff2c7b82 */ /* 0x000ee20000000800 */
[----:B--2---:R-:W-:Y:S01]  /*11bb0*/  SHF.R.S32.HI R6, RZ, 0x1f, R21 ;  /* 0x0000001fff067819 */ /* 0x004fe20000011415 */
[----:B------:R-:W-:Y:S01]  /*11bc0*/  IMAD.SHL.U32 R4, R21, 0x40, RZ ;  /* 0x0000004015047824 */ /* 0x000fe200078e00ff */
[----:B------:R-:W-:Y:S02]  /*11bd0*/  BSSY B1, `(.L_x_627) ;  /* 0x0000064000017945 */ /* 0x000fe40003800000 */
[----:B------:R-:W-:Y:S02]  /*11be0*/  LEA.HI R6, R6, R21, RZ, 0x3 ;  /* 0x0000001506067211 */ /* 0x000fe400078f18ff */
[----:B------:R-:W-:-:S03]  /*11bf0*/  LOP3.LUT R55, R4, 0x1c0, RZ, 0xc0, !PT ;  /* 0x000001c004377812 */ /* 0x000fc600078ec0ff */
[----:B------:R-:W-:Y:S01]  /*11c00*/  IMAD.SHL.U32 R6, R6, 0x40, RZ ;  /* 0x0000004006067824 */ /* 0x000fe200078e00ff */
[----:B------:R-:W-:-:S04]  /*11c10*/  SHF.R.U32.HI R57, RZ, 0x3, R55 ;  /* 0x00000003ff397819 */ /* 0x000fc80000011637 */
[----:B------:R-:W-:Y:S02]  /*11c20*/  LOP3.LUT R52, R6, 0xfffffe00, RZ, 0xc0, !PT ;  /* 0xfffffe0006347812 */ /* 0x000fe400078ec0ff */
[-C--:B---3--:R-:W-:Y:S02]  /*11c30*/  ISETP.GE.AND P0, PT, R16, R44.reuse, PT ;  /* 0x0000002c1000720c */ /* 0x088fe40003f06270 */
[----:B------:R-:W-:-:S11]  /*11c40*/  ISETP.GE.AND P1, PT, R213, R44, PT ;  /* 0x0000002cd500720c */ /* 0x000fd60003f26270 */
[----:B-1----:R-:W-:Y:S05]  /*11c50*/  @P0 BRA `(.L_x_628) ;  /* 0x00000004006c0947 */ /* 0x002fea0003800000 */
[----:B------:R-:W2:Y:S01]  /*11c60*/  LDL R5, [R1+0x68] ;  /* 0x0000680001057983 */ /* 0x000ea20000100800 */
[----:B-----5:R-:W-:Y:S01]  /*11c70*/  R2UR UR4, R56 ;  /* 0x00000000380472ca */ /* 0x020fe200000e0000 */
[----:B------:R-:W-:Y:S01]  /*11c80*/  IMAD.U32 R48, R34, 0x10000, RZ ;  /* 0x0001000022307824 */ /* 0x000fe200078e00ff */
[----:B------:R-:W-:Y:S01]  /*11c90*/  LOP3.LUT R6, R55, 0x38, R16, 0xf8, !PT ;  /* 0x0000003837067812 */ /* 0x000fe200078ef810 */
[----:B------:R-:W-:Y:S01]  /*11ca0*/  IMAD.U32 R51, R29, 0x10000, RZ ;  /* 0x000100001d337824 */ /* 0x000fe200078e00ff */
[----:B------:R-:W-:Y:S01]  /*11cb0*/  SHF.L.U32 R46, R27, 0x10, RZ ;  /* 0x000000101b2e7819 */ /* 0x000fe200000006ff */
[----:B------:R-:W-:Y:S01]  /*11cc0*/  IMAD.U32 R53, R35, 0x10000, RZ ;  /* 0x0001000023357824 */ /* 0x000fe200078e00ff */
[----:B------:R-:W-:Y:S02]  /*11cd0*/  LOP3.LUT R6, R52, R6, R57, 0xf6, !PT ;  /* 0x0000000634067212 */ /* 0x000fe400078ef639 */
[----:B------:R-:W-:Y:S02]  /*11ce0*/  LOP3.LUT R50, R34, 0xffff0000, RZ, 0xc0, !PT ;  /* 0xffff000022327812 */ /* 0x000fe400078ec0ff */
[----:B------:R-:W-:-:S02]  /*11cf0*/  LOP3.LUT R34, R27, 0xffff0000, RZ, 0xc0, !PT ;  /* 0xffff00001b227812 */ /* 0x000fc400078ec0ff */
[----:B------:R-:W-:Y:S02]  /*11d00*/  LOP3.LUT R35, R35, 0xffff0000, RZ, 0xc0, !PT ;  /* 0xffff000023237812 */ /* 0x000fe400078ec0ff */
[----:B------:R-:W-:Y:S02]  /*11d10*/  LEA R54, R6, UR4, 0x1 ;  /* 0x0000000406367c11 */ /* 0x000fe4000f8e08ff */
[----:B------:R-:W-:Y:S02]  /*11d20*/  LOP3.LUT R29, R29, 0xffff0000, RZ, 0xc0, !PT ;  /* 0xffff00001d1d7812 */ /* 0x000fe400078ec0ff */
        /* <DEDUP_REMOVED lines=25> */
[----:B------:R-:W-:Y:S01]  /*11ec0*/  FMUL.FTZ R47, R46, R40 ;  /* 0x000000282e2f7220 */ /* 0x000fe20000410000 */
[-C--:B------:R-:W-:Y:S01]  /*11ed0*/  FMUL.FTZ R27, R50, R8.reuse ;  /* 0x00000008321b7220 */ /* 0x080fe20000410000 */
[----:B------:R-:W-:Y:S01]  /*11ee0*/  FMUL.FTZ R49, R34, R8 ;  /* 0x0000000822317220 */ /* 0x000fe20000410000 */
[-C--:B------:R-:W-:Y:S01]  /*11ef0*/  FFMA.FTZ R45, R46, R30.reuse, -R45 ;  /* 0x0000001e2e2d7223 */ /* 0x080fe2000001082d */
[----:B------:R-:W-:Y:S01]  /*11f00*/  FFMA.FTZ R47, R48, R30, R47 ;  /* 0x0000001e302f7223 */ /* 0x000fe2000001002f */
[-C--:B------:R-:W-:Y:S01]  /*11f10*/  FFMA.FTZ R8, R34, R4.reuse, -R27 ;  /* 0x0000000422087223 */ /* 0x080fe2000001081b */
[----:B------:R-:W-:Y:S01]  /*11f20*/  FFMA.FTZ R30, R50, R4, R49 ;  /* 0x00000004321e7223 */ /* 0x000fe20000010031 */
[C---:B------:R-:W-:Y:S01]  /*11f30*/  IMAD.U32 R42, R10.reuse, 0x10000, RZ ;  /* 0x000100000a2a7824 */ /* 0x040fe200078e00ff */
[----:B------:R-:W-:Y:S01]  /*11f40*/  LOP3.LUT R10, R10, 0xffff0000, RZ, 0xc0, !PT ;  /* 0xffff00000a0a7812 */ /* 0x000fe200078ec0ff */
[----:B------:R-:W-:-:S02]  /*11f50*/  IMAD.U32 R46, R36, 0x10000, RZ ;  /* 0x00010000242e7824 */ /* 0x000fc400078e00ff */
[-C--:B------:R-:W-:Y:S01]  /*11f60*/  FMUL.FTZ R40, R51, R41.reuse ;  /* 0x0000002933287220 */ /* 0x080fe20000410000 */
[C---:B------:R-:W-:Y:S01]  /*11f70*/  IMAD.U32 R4, R32.reuse, 0x10000, RZ ;  /* 0x0001000020047824 */ /* 0x040fe200078e00ff */
[----:B------:R-:W-:Y:S01]  /*11f80*/  LOP3.LUT R32, R32, 0xffff0000, RZ, 0xc0, !PT ;  /* 0xffff000020207812 */ /* 0x000fe200078ec0ff */
[C---:B------:R-:W-:Y:S01]  /*11f90*/  FMUL.FTZ R34, R53.reuse, R41 ;  /* 0x0000002935227220 */ /* 0x040fe20000410000 */
[----:B------:R-:W-:Y:S01]  /*11fa0*/  LOP3.LUT R36, R36, 0xffff0000, RZ, 0xc0, !PT ;  /* 0xffff000024247812 */ /* 0x000fe200078ec0ff */
[-C--:B------:R-:W-:Y:S01]  /*11fb0*/  FFMA.FTZ R40, R53, R31.reuse, R40 ;  /* 0x0000001f35287223 */ /* 0x080fe20000010028 */
[----:B------:R-:W-:Y:S01]  /*11fc0*/  FMUL.FTZ R27, R46, R42 ;  /* 0x0000002a2e1b7220 */ /* 0x000fe20000410000 */
[----:B------:R-:W-:Y:S02]  /*11fd0*/  IMAD.U32 R43, R11, 0x10000, RZ ;  /* 0x000100000b2b7824 */ /* 0x000fe400078e00ff */
[----:B------:R-:W-:Y:S01]  /*11fe0*/  FFMA.FTZ R34, R51, R31, -R34 ;  /* 0x0000001f33227223 */ /* 0x000fe20000010822 */
[----:B------:R-:W-:-:S02]  /*11ff0*/  IMAD.U32 R53, R37, 0x10000, RZ ;  /* 0x0001000025357824 */ /* 0x000fc400078e00ff */
[-C--:B------:R-:W-:Y:S01]  /*12000*/  FMUL.FTZ R41, R36, R10.reuse ;  /* 0x0000000a24297220 */ /* 0x080fe20000410000 */
[----:B------:R-:W-:Y:S01]  /*12010*/  FMUL.FTZ R49, R32, R10 ;  /* 0x0000000a20317220 */ /* 0x000fe20000410000 */
[----:B------:R-:W-:Y:S02]  /*12020*/  IMAD.U32 R51, R33, 0x10000, RZ ;  /* 0x0001000021337824 */ /* 0x000fe400078e00ff */
[C---:B------:R-:W-:Y:S01]  /*12030*/  FMUL.FTZ R31, R4.reuse, R42 ;  /* 0x0000002a041f7220 */ /* 0x040fe20000410000 */
[----:B------:R-:W-:Y:S01]  /*12040*/  FFMA.FTZ R27, R4, R38, -R27 ;  /* 0x00000026041b7223 */ /* 0x000fe2000001081b */
[-C--:B------:R-:W-:Y:S01]  /*12050*/  FMUL.FTZ R4, R53, R43.reuse ;  /* 0x0000002b35047220 */ /* 0x080fe20000410000 */
[-C--:B------:R-:W-:Y:S01]  /*12060*/  FFMA.FTZ R32, R32, R6.reuse, -R41 ;  /* 0x0000000620207223 */ /* 0x080fe20000010829 */
[----:B------:R-:W-:Y:S01]  /*12070*/  FFMA.FTZ R49, R36, R6, R49 ;  /* 0x0000000624317223 */ /* 0x000fe20000010031 */
[----:B------:R-:W-:Y:S01]  /*12080*/  LOP3.LUT R11, R11, 0xffff0000, RZ, 0xc0, !PT ;  /* 0xffff00000b0b7812 */ /* 0x000fe200078ec0ff */
[----:B------:R-:W-:Y:S01]  /*12090*/  FMUL.FTZ R6, R51, R43 ;  /* 0x0000002b33067220 */ /* 0x000fe20000410000 */
[----:B------:R-:W-:Y:S01]  /*120a0*/  LOP3.LUT R37, R37, 0xffff0000, RZ, 0xc0, !PT ;  /* 0xffff000025257812 */ /* 0x000fe200078ec0ff */
[----:B------:R-:W-:Y:S01]  /*120b0*/  FFMA.FTZ R10, R46, R38, R31 ;  /* 0x000000262e0a7223 */ /* 0x000fe2000001001f */
[----:B------:R-:W-:Y:S01]  /*120c0*/  LOP3.LUT R33, R33, 0xffff0000, RZ, 0xc0, !PT ;  /* 0xffff000021217812 */ /* 0x000fe200078ec0ff */
[-C--:B------:R-:W-:Y:S01]  /*120d0*/  FFMA.FTZ R31, R51, R39.reuse, -R4 ;  /* 0x00000027331f7223 */ /* 0x080fe20000010804 */
[----:B------:R-:W-:Y:S01]  /*120e0*/  FFMA.FTZ R39, R53, R39, R6 ;  /* 0x0000002735277223 */ /* 0x000fe20000010006 */
        /* <DEDUP_REMOVED lines=8> */
[----:B------:R-:W-:-:S02]  /*12170*/  F2FP.BF16.F32.PACK_AB R6, R32, R27 ;  /* 0x0000001b2006723e */ /* 0x000fc400000010ff */
[----:B------:R-:W-:Y:S02]  /*12180*/  F2FP.BF16.F32.PACK_AB R5, R9, R34 ;  /* 0x000000220905723e */ /* 0x000fe400000010ff */
[----:B------:R-:W-:Y:S02]  /*12190*/  F2FP.BF16.F32.PACK_AB R4, R8, R45 ;  /* 0x0000002d0804723e */ /* 0x000fe400000010ff */
[----:B------:R-:W-:Y:S02]  /*121a0*/  F2FP.BF16.F32.PACK_AB R9, R11, R40 ;  /* 0x000000280b09723e */ /* 0x000fe400000010ff */
[----:B------:R-:W-:Y:S02]  /*121b0*/  F2FP.BF16.F32.PACK_AB R7, R36, R31 ;  /* 0x0000001f2407723e */ /* 0x000fe400000010ff */
[----:B------:R-:W-:Y:S02]  /*121c0*/  F2FP.BF16.F32.PACK_AB R10, R49, R10 ;  /* 0x0000000a310a723e */ /* 0x000fe400000010ff */
[----:B------:R-:W-:Y:S01]  /*121d0*/  F2FP.BF16.F32.PACK_AB R8, R30, R47 ;  /* 0x0000002f1e08723e */ /* 0x000fe200000010ff */
[----:B------:R1:W-:Y:S01]  /*121e0*/  STS.128 [R54], R4 ;  /* 0x0000000436007388 */ /* 0x0003e20000000c00 */
[----:B------:R-:W-:-:S05]  /*121f0*/  F2FP.BF16.F32.PACK_AB R11, R38, R39 ;  /* 0x00000027260b723e */ /* 0x000fca00000010ff */
[----:B------:R1:W-:Y:S02]  /*12200*/  STS.128 [R21+0x14400], R8 ;  /* 0x0144000815007388 */ /* 0x0003e40000000c00 */
.L_x_628:
[----:B------:R-:W-:Y:S05]  /*12210*/  BSYNC B1 ;  /* 0x0000000000017941 */ /* 0x000fea0003800000 */
.L_x_627:
[----:B------:R-:W-:Y:S05]  /*12220*/  @P1 BRA `(.L_x_603) ;  /* 0x0000000400781947 */ /* 0x000fea0003800000 */
[----:B------:R-:W-:Y:S01]  /*12230*/  LEA.HI R25, R44, R25, RZ, 0x1d ;  /* 0x000000192c197211 */ /* 0x000fe200078fe8ff */
[----:B------:R-:W-:Y:S01]  /*12240*/  IMAD.U32 R36, R13, 0x10000, RZ ;  /* 0x000100000d247824 */ /* 0x000fe200078e00ff */
[----:B------:R-:W-:Y:S01]  /*12250*/  LEA.HI R24, R24, R213, RZ, 0x6 ;  /* 0x000000d518187211 */ /* 0x000fe200078f30ff */
[----:B------:R-:W-:Y:S01]  /*12260*/  IMAD.U32 R34, R0, 0x10000, RZ ;  /* 0x0001000000227824 */ /* 0x000fe200078e00ff */
[----:B-1----:R-:W-:Y:S01]  /*12270*/  SHF.R.S32.HI R6, RZ, 0x1f, R25 ;  /* 0x0000001fff067819 */ /* 0x002fe20000011419 */
[----:B------:R-:W-:Y:S01]  /*12280*/  IMAD.SHL.U32 R4, R25, 0x8, RZ ;  /* 0x0000000819047824 */ /* 0x000fe200078e00ff */
[----:B-----5:R-:W-:Y:S01]  /*12290*/  R2UR UR4, R56 ;  /* 0x00000000380472ca */ /* 0x020fe200000e0000 */
[----:B------:R-:W-:Y:S01]  /*122a0*/  IMAD.SHL.U32 R24, R24, 0x80, RZ ;  /* 0x0000008018187824 */ /* 0x000fe200078e00ff */
[----:B------:R-:W-:Y:S01]  /*122b0*/  LEA.HI R6, R6, R25, RZ, 0x3 ;  /* 0x0000001906067211 */ /* 0x000fe200078f18ff */
[----:B------:R-:W-:Y:S01]  /*122c0*/  IMAD.U32 R39, R14, 0x10000, RZ ;  /* 0x000100000e277824 */ /* 0x000fe200078e00ff */
[C---:B------:R-:W-:Y:S01]  /*122d0*/  LOP3.LUT R4, R55.reuse, 0x38, R4, 0xf8, !PT ;  /* 0x0000003837047812 */ /* 0x040fe200078ef804 */
[----:B------:R-:W-:Y:S01]  /*122e0*/  IMAD.U32 R37, R2, 0x10000, RZ ;  /* 0x0001000002257824 */ /* 0x000fe200078e00ff */
[----:B------:R-:W-:Y:S01]  /*122f0*/  LOP3.LUT R26, R55, 0x38, R26, 0xf8, !PT ;  /* 0x00000038371a7812 */ /* 0x000fe200078ef81a */
[----:B------:R-:W-:Y:S01]  /*12300*/  IMAD.SHL.U32 R6, R6, 0x400, RZ ;  /* 0x0000040006067824 */ /* 0x000fe200078e00ff */
[----:B------:R-:W-:-:S02]  /*12310*/  LOP3.LUT R4, R4, R57, RZ, 0x3c, !PT ;  /* 0x0000003904047212 */ /* 0x000fc400078e3cff */
[----:B------:R-:W-:Y:S02]  /*12320*/  LOP3.LUT R26, R26, R57, RZ, 0x3c, !PT ;  /* 0x000000391a1a7212 */ /* 0x000fe400078e3cff */
[----:B0-----:R-:W-:Y:S02]  /*12330*/  LOP3.LUT R9, R6, 0x7fffe000, RZ, 0xc0, !PT ;  /* 0x7fffe00006097812 */ /* 0x001fe400078ec0ff */
[----:B------:R-:W-:Y:S02]  /*12340*/  LOP3.LUT R5, R24, 0xffffe000, RZ, 0xc0, !PT ;  /* 0xffffe00018057812 */ /* 0x000fe400078ec0ff */
[--C-:B------:R-:W-:Y:S02]  /*12350*/  IADD3 R9, R4, R9, R52.reuse ;  /* 0x0000000904097210 */ /* 0x100fe40007ffe034 */
[----:B------:R-:W-:Y:S02]  /*12360*/  IADD3 R5, R26, R5, R52 ;  /* 0x000000051a057210 */ /* 0x000fe40007ffe034 */
[----:B------:R-:W-:Y:S01]  /*12370*/  LOP3.LUT R38, R13, 0xffff0000, RZ, 0xc0, !PT ;  /* 0xffff00000d267812 */ /* 0x000fe200078ec0ff */
[----:B------:R-:W-:Y:S01]  /*12380*/  IMAD R21, R9, 0x2, R22 ;  /* 0x0000000209157824 */ /* 0x000fe200078e0216 */
[----:B------:R-:W-:-:S02]  /*12390*/  LEA R40, R5, UR4, 0x1 ;  /* 0x0000000405287c11 */ /* 0x000fc4000f8e08ff */
[----:B------:R-:W-:Y:S02]  /*123a0*/  LOP3.LUT R0, R0, 0xffff0000, RZ, 0xc0, !PT ;  /* 0xffff000000007812 */ /* 0x000fe400078ec0ff */
[----:B------:R-:W0:Y:S04]  /*123b0*/  LDS.128 R8, [R21+0x14400] ;  /* 0x0144000015087984 */ /* 0x000e280000000c00 */
[----:B------:R-:W1:Y:S01]  /*123c0*/  LDS.128 R4, [R40] ;  /* 0x0000000028047984 */ /* 0x000e620000000c00 */
[C---:B0-----:R-:W-:Y:S01]  /*123d0*/  IMAD.U32 R29, R8.reuse, 0x10000, RZ ;  /* 0x00010000081d7824 */ /* 0x041fe200078e00ff */
[----:B------:R-:W-:Y:S01]  /*123e0*/  LOP3.LUT R8, R8, 0xffff0000, RZ, 0xc0, !PT ;  /* 0xffff000008087812 */ /* 0x000fe200078ec0ff */
[C---:B------:R-:W-:Y:S01]  /*123f0*/  IMAD.U32 R30, R9.reuse, 0x10000, RZ ;  /* 0x00010000091e7824 */ /* 0x040fe200078e00ff */
[----:B------:R-:W-:Y:S01]  /*12400*/  LOP3.LUT R9, R9, 0xffff0000, RZ, 0xc0, !PT ;  /* 0xffff000009097812 */ /* 0x000fe200078ec0ff */
[----:B-1----:R-:W-:-:S02]  /*12410*/  IMAD.U32 R24, R4, 0x10000, RZ ;  /* 0x0001000004187824 */ /* 0x002fc400078e00ff */
[-C--:B------:R-:W-:Y:S01]  /*12420*/  FMUL.FTZ R33, R36, R29.reuse ;  /* 0x0000001d24217220 */ /* 0x080fe20000410000 */
[----:B------:R-:W-:Y:S01]  /*12430*/  LOP3.LUT R4, R4, 0xffff0000, RZ, 0xc0, !PT ;  /* 0xffff000004047812 */ /* 0x000fe200078ec0ff */
[----:B------:R-:W-:Y:S01]  /*12440*/  FMUL.FTZ R29, R34, R29 ;  /* 0x0000001d221d7220 */ /* 0x000fe20000410000 */
[-C--:B------:R-:W-:Y:S01]  /*12450*/  FMUL.FTZ R13, R38, R8.reuse ;  /* 0x00000008260d7220 */ /* 0x080fe20000410000 */
[----:B------:R-:W-:Y:S01]  /*12460*/  FMUL.FTZ R35, R0, R8 ;  /* 0x0000000800237220 */ /* 0x000fe20000410000 */
[----:B------:R-:W-:Y:S02]  /*12470*/  IMAD.U32 R31, R10, 0x10000, RZ ;  /* 0x000100000a1f7824 */ /* 0x000fe400078e00ff */
[----:B------:R-:W-:Y:S01]  /*12480*/  FFMA.FTZ R29, R36, R24, R29 ;  /* 0x00000018241d7223 */ /* 0x000fe2000001001d */
[-C--:B------:R-:W-:Y:S01]  /*12490*/  FFMA.FTZ R0, R0, R4.reuse, -R13 ;  /* 0x0000000400007223 */ /* 0x080fe2000001080d */
[----:B------:R-:W-:Y:S02]  /*124a0*/  IMAD.U32 R36, R15, 0x10000, RZ ;  /* 0x000100000f247824 */ /* 0x000fe400078e00ff */
[----:B------:R-:W-:Y:S01]  /*124b0*/  FFMA.FTZ R8, R38, R4, R35 ;  /* 0x0000000426087223 */ /* 0x000fe20000010023 */
[----:B------:R-:W-:Y:S01]  /*124c0*/  LOP3.LUT R10, R10, 0xffff0000, RZ, 0xc0, !PT ;  /* 0xffff00000a0a7812 */ /* 0x000fe200078ec0ff */
[----:B------:R-:W-:Y:S01]  /*124d0*/  FFMA.FTZ R33, R34, R24, -R33 ;  /* 0x0000001822217223 */ /* 0x000fe20000010821 */
[----:B------:R-:W-:Y:S01]  /*124e0*/  IMAD.U32 R4, R3, 0x10000, RZ ;  /* 0x0001000003047824 */ /* 0x000fe200078e00ff */
[----:B------:R-:W-:Y:S01]  /*124f0*/  LOP3.LUT R38, R15, 0xffff0000, RZ, 0xc0, !PT ;  /* 0xffff00000f267812 */ /* 0x000fe200078ec0ff */
[----:B------:R-:W-:-:S02]  /*12500*/  IMAD.U32 R25, R5, 0x10000, RZ ;  /* 0x0001000005197824 */ /* 0x000fc400078e00ff */
[-C--:B------:R-:W-:Y:S01]  /*12510*/  FMUL.FTZ R24, R39, R30.reuse ;  /* 0x0000001e27187220 */ /* 0x080fe20000410000 */
[----:B------:R-:W-:Y:S01]  /*12520*/  LOP3.LUT R34, R3, 0xffff0000, RZ, 0xc0, !PT ;  /* 0xffff000003227812 */ /* 0x000fe200078ec0ff */
[----:B------:R-:W-:Y:S02]  /*12530*/  IMAD.U32 R26, R6, 0x10000, RZ ;  /* 0x00010000061a7824 */ /* 0x000fe400078e00ff */
[-C--:B------:R-:W-:Y:S01]  /*12540*/  FMUL.FTZ R13, R36, R31.reuse ;  /* 0x0000001f240d7220 */ /* 0x080fe20000410000 */
[----:B------:R-:W-:Y:S01]  /*12550*/  LOP3.LUT R6, R6, 0xffff0000, RZ, 0xc0, !PT ;  /* 0xffff000006067812 */ /* 0x000fe200078ec0ff */
[C---:B------:R-:W-:Y:S01]  /*12560*/  FMUL.FTZ R30, R37.reuse, R30 ;  /* 0x0000001e251e7220 */ /* 0x040fe20000410000 */
[----:B------:R-:W-:Y:S01]  /*12570*/  FMUL.FTZ R31, R4, R31 ;  /* 0x0000001f041f7220 */ /* 0x000fe20000410000 */
[----:B------:R-:W-:Y:S01]  /*12580*/  FFMA.FTZ R24, R37, R25, -R24 ;  /* 0x0000001925187223 */ /* 0x000fe20000010818 */
[----:B------:R-:W-:Y:S01]  /*12590*/  FMUL.FTZ R3, R38, R10 ;  /* 0x0000000a26037220 */ /* 0x000fe20000410000 */
[----:B------:R-:W-:-:S02]  /*125a0*/  IMAD.U32 R32, R11, 0x10000, RZ ;  /* 0x000100000b207824 */ /* 0x000fc400078e00ff */
[----:B------:R-:W-:Y:S01]  /*125b0*/  FMUL.FTZ R15, R34, R10 ;  /* 0x0000000a220f7220 */ /* 0x000fe20000410000 */
[----:B------:R-:W-:Y:S02]  /*125c0*/  IMAD.U32 R37, R20, 0x10000, RZ ;  /* 0x0001000014257824 */ /* 0x000fe400078e00ff */
[----:B------:R-:W-:Y:S01]  /*125d0*/  FFMA.FTZ R30, R39, R25, R30 ;  /* 0x00000019271e7223 */ /* 0x000fe2000001001e */
[-C--:B------:R-:W-:Y:S01]  /*125e0*/  FFMA.FTZ R13, R4, R26.reuse, -R13 ;  /* 0x0000001a040d7223 */ /* 0x080fe2000001080d */
[----:B------:R-:W-:Y:S01]  /*125f0*/  FFMA.FTZ R10, R36, R26, R31 ;  /* 0x0000001a240a7223 */ /* 0x000fe2000001001f */
[----:B------:R-:W-:Y:S01]  /*12600*/  LOP3.LUT R35, R14, 0xffff0000, RZ, 0xc0, !PT ;  /* 0xffff00000e237812 */ /* 0x000fe200078ec0ff */
[----:B------:R-:W-:Y:S01]  /*12610*/  IMAD.U32 R25, R12, 0x10000, RZ ;  /* 0x000100000c197824 */ /* 0x000fe200078e00ff */
[----:B------:R-:W-:Y:S01]  /*12620*/  SHF.L.U32 R27, R7, 0x10, RZ ;  /* 0x00000010071b7819 */ /* 0x000fe200000006ff */
[----:B------:R-:W-:Y:S01]  /*12630*/  FFMA.FTZ R26, R34, R6, -R3 ;  /* 0x00000006221a7223 */ /* 0x000fe20000010803 */
[----:B------:R-:W-:Y:S01]  /*12640*/  LOP3.LUT R11, R11, 0xffff0000, RZ, 0xc0, !PT ;  /* 0xffff00000b0b7812 */ /* 0x000fe200078ec0ff */
[----:B------:R-:W-:Y:S01]  /*12650*/  FMUL.FTZ R4, R37, R32 ;  /* 0x0000002025047220 */ /* 0x000fe20000410000 */
[----:B------:R-:W-:Y:S01]  /*12660*/  LOP3.LUT R39, R20, 0xffff0000, RZ, 0xc0, !PT ;  /* 0xffff000014277812 */ /* 0x000fe200078ec0ff */
[----:B------:R-:W-:Y:S01]  /*12670*/  FFMA.FTZ R15, R38, R6, R15 ;  /* 0x00000006260f7223 */ /* 0x000fe2000001000f */
[----:B------:R-:W-:Y:S01]  /*12680*/  LOP3.LUT R3, R2, 0xffff0000, RZ, 0xc0, !PT ;  /* 0xffff000002037812 */ /* 0x000fe200078ec0ff */
[----:B------:R-:W-:Y:S01]  /*12690*/  FMUL.FTZ R32, R25, R32 ;  /* 0x0000002019207220 */ /* 0x000fe20000410000 */
[----:B------:R-:W-:Y:S01]  /*126a0*/  LOP3.LUT R31, R12, 0xffff0000, RZ, 0xc0, !PT ;  /* 0xffff00000c1f7812 */ /* 0x000fe200078ec0ff */
[----:B------:R-:W-:Y:S01]  /*126b0*/  FMUL.FTZ R2, R35, R9 ;  /* 0x0000000923027220 */ /* 0x000fe20000410000 */
[----:B------:R-:W-:Y:S01]  /*126c0*/  LOP3.LUT R5, R5, 0xffff0000, RZ, 0xc0, !PT ;  /* 0xffff000005057812 */ /* 0x000fe200078ec0ff */
[----:B------:R-:W-:Y:S01]  /*126d0*/  FFMA.FTZ R25, R25, R27, -R4 ;  /* 0x0000001b19197223 */ /* 0x000fe20000010804 */
[----:B------:R-:W-:Y:S01]  /*126e0*/  LOP3.LUT R7, R7, 0xffff0000, RZ, 0xc0, !PT ;  /* 0xffff000007077812 */ /* 0x000fe200078ec0ff */
[----:B------:R-:W-:Y:S01]  /*126f0*/  FMUL.FTZ R6, R39, R11 ;  /* 0x0000000b27067220 */ /* 0x000fe20000410000 */
[----:B------:R-:W-:Y:S01]  /*12700*/  FMUL.FTZ R4, R3, R9 ;  /* 0x0000000903047220 */ /* 0x000fe20000410000 */
[----:B------:R-:W-:Y:S01]  /*12710*/  FMUL.FTZ R12, R31, R11 ;  /* 0x0000000b1f0c7220 */ /* 0x000fe20000410000 */
[----:B------:R-:W-:Y:S01]  /*12720*/  FFMA.FTZ R3, R3, R5, -R2 ;  /* 0x0000000503037223 */ /* 0x000fe20000010802 */
[----:B------:R-:W-:Y:S01]  /*12730*/  FFMA.FTZ R2, R31, R7, -R6 ;  /* 0x000000071f027223 */ /* 0x000fe20000010806 */
[----:B------:R-:W-:Y:S01]  /*12740*/  FFMA.FTZ R32, R37, R27, R32 ;  /* 0x0000001b25207223 */ /* 0x000fe20000010020 */
[----:B------:R-:W-:Y:S01]  /*12750*/  FFMA.FTZ R9, R35, R5, R4 ;  /* 0x0000000523097223 */ /* 0x000fe20000010004 */
[----:B------:R-:W-:Y:S01]  /*12760*/  FFMA.FTZ R11, R39, R7, R12 ;  /* 0x00000007270b7223 */ /* 0x000fe2000001000c */
[----:B------:R-:W-:-:S02]  /*12770*/  F2FP.BF16.F32.PACK_AB R6, R26, R13 ;  /* 0x0000000d1a06723e */ /* 0x000fc400000010ff */
[----:B------:R-:W-:Y:S02]  /*12780*/  F2FP.BF16.F32.PACK_AB R4, R0, R33 ;  /* 0x000000210004723e */ /* 0x000fe400000010ff */
[----:B------:R-:W-:Y:S02]  /*12790*/  F2FP.BF16.F32.PACK_AB R5, R3, R24 ;  /* 0x000000180305723e */ /* 0x000fe400000010ff */
[----:B------:R-:W-:Y:S02]  /*127a0*/  F2FP.BF16.F32.PACK_AB R7, R2, R25 ;  /* 0x000000190207723e */ /* 0x000fe400000010ff */
[----:B------:R-:W-:Y:S02]  /*127b0*/  F2FP.BF16.F32.PACK_AB R10, R15, R10 ;  /* 0x0000000a0f0a723e */ /* 0x000fe400000010ff */
[----:B------:R-:W-:Y:S01]  /*127c0*/  F2FP.BF16.F32.PACK_AB R8, R8, R29 ;  /* 0x0000001d0808723e */ /* 0x000fe200000010ff */
[----:B------:R0:W-:Y:S01]  /*127d0*/  STS.128 [R40], R4 ;  /* 0x0000000428007388 */ /* 0x0001e20000000c00 */
[----:B------:R-:W-:-:S02]  /*127e0*/  F2FP.BF16.F32.PACK_AB R9, R9, R30 ;  /* 0x0000001e0909723e */ /* 0x000fc400000010ff */
[----:B------:R-:W-:-:S05]  /*127f0*/  F2FP.BF16.F32.PACK_AB R11, R11, R32 ;  /* 0x000000200b0b723e */ /* 0x000fca00000010ff */
[----:B------:R0:W-:Y:S02]  /*12800*/  STS.128 [R21+0x14400], R8 ;  /* 0x0144000815007388 */ /* 0x0001e40000000c00 */
.L_x_603:
[----:B------:R-:W-:Y:S05]  /*12810*/  BSYNC B0 ;  /* 0x0000000000007941 */ /* 0x000fea0003800000 */
.L_x_572:
[----:B------:R-:W-:Y:S01]  /*12820*/  @!PT LDS RZ, [RZ] ;  /* 0x00000000fffff984 */ /* 0x000fe20000000800 */
[----:B------:R-:W-:Y:S01]  /*12830*/  @!PT LDS RZ, [RZ] ;  /* 0x00000000fffff984 */ /* 0x000fe20000000800 */
[----:B------:R-:W-:Y:S01]  /*12840*/  @!PT LDS RZ, [RZ] ;  /* 0x00000000fffff984 */ /* 0x000fe20000000800 */
[----:B------:R-:W-:Y:S01]  /*12850*/  @!PT LDS RZ, [RZ] ;  /* 0x00000000fffff984 */ /* 0x000fe20000000800 */
[----:B------:R1:W-:Y:S06]  /*12860*/  MEMBAR.ALL.CTA ;  /* 0x0000000000007992 */ /* 0x0003ec0000008000 */
[----:B-1----:R-:W1:Y:S01]  /*12870*/  FENCE.VIEW.ASYNC.S ;  /* 0x00000000000073c6 */ /* 0x002e620000000000 */
[----:B------:R-:W-:Y:S05]  /*12880*/  WARPSYNC.ALL ;  /* 0x0000000000007948 */ /* 0x000fea0003800000 */
[----:B-1----:R-:W-:Y:S06]  /*12890*/  BAR.SYNC.DEFER_BLOCKING 0xd, 0x100 ;  /* 0x0344000000007b1d */ /* 0x002fec0000010000 */
.L_x_570:
[----:B------:R-:W-:-:S06]  /*128a0*/  ULOP3.LUT UR4, UR60, 0x1, URZ, 0xfc, !UPT ;  /* 0x000000013c047892 */ /* 0x000fcc000f8efc3f */
[----:B------:R-:W-:-:S05]  /*128b0*/  IMAD.U32 R0, RZ, RZ, UR4 ;  /* 0x00000004ff007e24 */ /* 0x000fca000f8e00ff */
[----:B------:R-:W-:-:S13]  /*128c0*/  ISETP.NE.AND P0, PT, R0, 0x3, PT ;  /* 0x000000030000780c */ /* 0x000fda0003f05270 */
[----:B------:R-:W-:Y:S05]  /*128d0*/  @!P0 BRA `(.L_x_629) ;  /* 0x0000000000048947 */ /* 0x000fea0003800000 */
[----:B------:R-:W-:Y:S01]  /*128e0*/  BPT.TRAP 0x1 ;  /* 0x000000040000795c */ /* 0x000fe20000300000 */
.L_x_629:
[----:B------:R-:W0:Y:S01]  /*128f0*/  LDL R2, [R1+0x50] ;  /* 0x0000500001027983 */ /* 0x000e220000100800 */
[----:B------:R-:W-:Y:S01]  /*12900*/  IMAD R0, R226, 0x8, R22 ;  /* 0x00000008e2007824 */ /* 0x000fe200078e0216 */
[----:B01----:R-:W-:-:S04]  /*12910*/  SHF.L.U32 R3, R2, 0x1f, RZ ;  /* 0x0000001f02037819 */ /* 0x003fc800000006ff */
[----:B------:R0:W1:Y:S01]  /*12920*/  SYNCS.PHASECHK.TRANS64.TRYWAIT P1, [R0+URZ+0x38830], R3 ;  /* 0x03883003000075a7 */ /* 0x000062000802017f */
[----:B------:R-:W-:Y:S05]  /*12930*/  @!P0 BRA `(.L_x_630) ;  /* 0x0000000000048947 */ /* 0x000fea0003800000 */
[----:B------:R-:W-:Y:S01]  /*12940*/  BPT.TRAP 0x1 ;  /* 0x000000040000795c */ /* 0x000fe20000300000 */
.L_x_630:
[----:B------:R-:W-:Y:S01]  /*12950*/  IMAD.MOV.U32 R151, RZ, RZ, RZ ;  /* 0x000000ffff977224 */ /* 0x000fe200078e00ff */
[----:B-1----:R-:W-:Y:S06]  /*12960*/  @P1 BRA `(.L_x_631) ;  /* 0x0000000000081947 */ /* 0x002fec0003800000 */
[----:B------:R-:W1:Y:S02]  /*12970*/  SYNCS.PHASECHK.TRANS64.TRYWAIT P1, [R0+URZ+0x38830], R3 ;  /* 0x03883003000075a7 */ /* 0x000e64000802017f */
[----:B-1----:R-:W-:Y:S05]  /*12980*/  @!P1 BRA `(.L_x_632) ;  /* 0x0000015c00709947 */ /* 0x002fea0003800000 */
.L_x_631:
[----:B------:R-:W-:Y:S05]  /*12990*/  WARPSYNC.ALL ;  /* 0x0000000000007948 */ /* 0x000fea0003800000 */
[----:B------:R-:W-:Y:S01]  /*129a0*/  IADD3 R2, R22, 0x24400, RZ ;  /* 0x0002440016027810 */ /* 0x000fe20007ffe0ff */
[----:B01----:R-:W-:Y:S01]  /*129b0*/  IMAD.MOV.U32 R3, RZ, RZ, 0x40000040 ;  /* 0x40000040ff037424 */ /* 0x003fe200078e00ff */
[----:B------:R-:W-:Y:S01]  /*129c0*/  R2UR UR20, R28 ;  /* 0x000000001c1472ca */ /* 0x000fe200000e0000 */
[----:B-----5:R-:W-:Y:S01]  /*129d0*/  WARPGROUP.ARRIVE ;  /* 0x00000000000079c5 */ /* 0x020fe20000000000 */
[----:B------:R-:W-:Y:S01]  /*129e0*/  SHF.R.U32.HI R2, RZ, 0x4, R2 ;  /* 0x00000004ff027819 */ /* 0x000fe20000011602 */
[----:B------:R-:W-:Y:S01]  /*129f0*/  UMOV UR25, 0x40000040 ;  /* 0x4000004000197882 */ /* 0x000fe20000000000 */
[----:B------:R-:W-:Y:S01]  /*12a00*/  R2UR UR27, R3 ;  /* 0x00000000031b72ca */ /* 0x000fe200000e0000 */
[----:B--234-:R-:W-:Y:S01]  /*12a10*/  IMAD.MOV.U32 R5, RZ, RZ, 0x40000040 ;  /* 0x40000040ff057424 */ /* 0x01cfe200078e00ff */
[----:B------:R-:W-:Y:S01]  /*12a20*/  LOP3.LUT R2, R2, 0x3fff, RZ, 0xc0, !PT ;  /* 0x00003fff02027812 */ /* 0x000fe200078ec0ff */
[----:B------:R-:W-:Y:S01]  /*12a30*/  UMOV UR17, UR25 ;  /* 0x0000001900117c82 */ /* 0x000fe20008000000 */
[----:B------:R-:W-:Y:S01]  /*12a40*/  IMAD.MOV.U32 R7, RZ, RZ, 0x40000040 ;  /* 0x40000040ff077424 */ /* 0x000fe200078e00ff */
[----:B------:R-:W-:Y:S01]  /*12a50*/  UMOV UR5, UR17 ;  /* 0x0000001100057c82 */ /* 0x000fe20008000000 */
[----:B------:R-:W-:Y:S01]  /*12a60*/  LOP3.LUT R4, R2, 0x10000, RZ, 0xfc, !PT ;  /* 0x0001000002047812 */ /* 0x000fe200078efcff */
[----:B------:R-:W-:Y:S01]  /*12a70*/  UMOV UR9, UR17 ;  /* 0x0000001100097c82 */ /* 0x000fe20008000000 */
[----:B------:R-:W-:Y:S01]  /*12a80*/  R2UR UR7, R5 ;  /* 0x00000000050772ca */ /* 0x000fe200000e0000 */
[----:B------:R-:W-:Y:S01]  /*12a90*/  ULOP3.LUT UR20, UR20, 0x10000, URZ, 0xfc, !UPT ;  /* 0x0001000014147892 */ /* 0x000fe2000f8efc3f */
[----:B------:R-:W-:Y:S01]  /*12aa0*/  R2UR UR11, R7 ;  /* 0x00000000070b72ca */ /* 0x000fe200000e0000 */
[----:B------:R-:W-:Y:S01]  /*12ab0*/  IMAD R2, R226, 0xa00, R4 ;  /* 0x00000a00e2027824 */ /* 0x000fe200078e0204 */
[----:B------:R0:W-:Y:S01]  /*12ac0*/  STL [R1+0x5c], R4 ;  /* 0x00005c0401007387 */ /* 0x0001e20000100800 */
[----:B------:R-:W-:Y:S01]  /*12ad0*/  R2UR UR15, R5 ;  /* 0x00000000050f72ca */ /* 0x000fe200000e0000 */
[----:B------:R-:W-:Y:S01]  /*12ae0*/  UMOV UR13, UR17 ;  /* 0x00000011000d7c82 */ /* 0x000fe20008000000 */
[C---:B------:R-:W-:Y:S01]  /*12af0*/  VIADD R6, R2.reuse, 0x100 ;  /* 0x0000010002067836 */ /* 0x040fe20000000000 */
[----:B------:R-:W-:Y:S01]  /*12b00*/  R2UR UR26, R2 ;  /* 0x00000000021a72ca */ /* 0x000fe200000e0000 */
[----:B------:R-:W-:Y:S01]  /*12b10*/  UMOV UR24, UR20 ;  /* 0x0000001400187c82 */ /* 0x000fe20008000000 */
[----:B------:R-:W-:Y:S01]  /*12b20*/  R2UR UR19, R7 ;  /* 0x00000000071372ca */ /* 0x000fe200000e0000 */
[----:B------:R-:W-:Y:S01]  /*12b30*/  UMOV UR16, UR24 ;  /* 0x0000001800107c82 */ /* 0x000fe20008000000 */
[----:B------:R-:W-:Y:S01]  /*12b40*/  R2UR UR10, R6 ;  /* 0x00000000060a72ca */ /* 0x000fe200000e0000 */
[----:B------:R-:W-:Y:S01]  /*12b50*/  UMOV UR4, UR16 ;  /* 0x0000001000047c82 */ /* 0x000fe20008000000 */
[C---:B0-----:R-:W-:Y:S01]  /*12b60*/  VIADD R4, R2.reuse, 0x80 ;  /* 0x0000008002047836 */ /* 0x041fe20000000000 */
[----:B------:R-:W-:Y:S01]  /*12b70*/  UMOV UR8, UR16 ;  /* 0x0000001000087c82 */ /* 0x000fe20008000000 */
[----:B------:R-:W-:Y:S01]  /*12b80*/  UMOV UR12, UR16 ;  /* 0x00000010000c7c82 */ /* 0x000fe20008000000 */
[----:B------:R-:W-:Y:S01]  /*12b90*/  VIADD R6, R2, 0x200 ;  /* 0x0000020002067836 */ /* 0x000fe20000000000 */
[----:B------:R-:W-:Y:S01]  /*12ba0*/  MOV R9, 0x40000040 ;  /* 0x4000004000097802 */ /* 0x000fe20000000f00 */
[----:B------:R-:W-:Y:S01]  /*12bb0*/  IMAD.MOV.U32 R5, RZ, RZ, 0x40000040 ;  /* 0x40000040ff057424 */ /* 0x000fe200078e00ff */
[----:B------:R-:W-:Y:S01]  /*12bc0*/  R2UR UR6, R4 ;  /* 0x00000000040672ca */ /* 0x000fe200000e0000 */
[----:B------:R-:W-:Y:S01]  /*12bd0*/  HGMMA.64x16x16.F32.BF16 R56, gdesc[UR24], RZ, !UPT, gsb0 ;  /* 0x00200000183879f0 */ /* 0x000fe2000c0018ff */
[----:B------:R-:W-:Y:S01]  /*12be0*/  VIADD R4, R2, 0x180 ;  /* 0x0000018002047836 */ /* 0x000fe20000000000 */
[----:B------:R-:W-:Y:S01]  /*12bf0*/  R2UR UR18, R6 ;  /* 0x00000000061272ca */ /* 0x000fe200000e0000 */
[----:B------:R-:W-:Y:S01]  /*12c00*/  IMAD.U32 R10, RZ, RZ, UR24 ;  /* 0x00000018ff0a7e24 */ /* 0x000fe2000f8e00ff */
[----:B------:R-:W-:Y:S01]  /*12c10*/  R2UR UR27, R5 ;  /* 0x00000000051b72ca */ /* 0x000fe200000e0000 */
[----:B------:R-:W-:Y:S01]  /*12c20*/  IMAD.U32 R11, RZ, RZ, UR25 ;  /* 0x00000019ff0b7e24 */ /* 0x000fe2000f8e00ff */
[----:B------:R-:W-:Y:S01]  /*12c30*/  R2UR UR14, R4 ;  /* 0x00000000040e72ca */ /* 0x000fe200000e0000 */
[C---:B------:R-:W-:Y:S01]  /*12c40*/  VIADD R4, R2.reuse, 0x2 ;  /* 0x0000000202047836 */ /* 0x040fe20000000000 */
[----:B------:R-:W-:Y:S01]  /*12c50*/  UMOV UR25, 0x40000040 ;  /* 0x4000004000197882 */ /* 0x000fe20000000000 */
[----:B------:R-:W-:Y:S01]  /*12c60*/  VIADD R6, R2, 0x82 ;  /* 0x0000008202067836 */ /* 0x000fe20000000000 */
[----:B------:R0:W-:Y:S01]  /*12c70*/  STL.64 [R1+0x8], R10 ;  /* 0x0000080a01007387 */ /* 0x0001e20000100a00 */
[----:B------:R-:W-:Y:S01]  /*12c80*/  IMAD.MOV.U32 R7, RZ, RZ, 0x40000040 ;  /* 0x40000040ff077424 */ /* 0x000fe200078e00ff */
[----:B------:R-:W-:Y:S01]  /*12c90*/  R2UR UR26, R4 ;  /* 0x00000000041a72ca */ /* 0x000fe200000e0000 */
[C---:B------:R-:W-:Y:S01]  /*12ca0*/  VIADD R8, R2.reuse, 0x102 ;  /* 0x0000010202087836 */ /* 0x040fe20000000000 */
[----:B------:R-:W-:Y:S01]  /*12cb0*/  UIADD3 UR56, UR20, 0x804, URZ ;  /* 0x0000080414387890 */ /* 0x000fe2000fffe03f */
[----:B------:R-:W-:Y:S01]  /*12cc0*/  VIADD R4, R2, 0x182 ;  /* 0x0000018202047836 */ /* 0x000fe20000000000 */
[----:B------:R-:W-:Y:S01]  /*12cd0*/  UMOV UR57, 0x40000040 ;  /* 0x4000004000397882 */ /* 0x000fe20000000000 */
[----:B------:R-:W-:Y:S01]  /*12ce0*/  IMAD.MOV.U32 R5, RZ, RZ, 0x40000040 ;  /* 0x40000040ff057424 */ /* 0x000fe200078e00ff */
[----:B------:R-:W-:Y:S01]  /*12cf0*/  UIADD3 UR52, UR20, 0x806, URZ ;  /* 0x0000080614347890 */ /* 0x000fe2000fffe03f */
[----:B------:R-:W-:Y:S01]  /*12d00*/  IMAD.MOV.U32 R3, RZ, RZ, 0x40000040 ;  /* 0x40000040ff037424 */ /* 0x000fe200078e00ff */
[----:B------:R-:W-:Y:S01]  /*12d10*/  UMOV UR53, 0x40000040 ;  /* 0x4000004000357882 */ /* 0x000fe20000000000 */
[----:B------:R-:W-:Y:S01]  /*12d20*/  UIADD3 UR48, UR20, 0xc00, URZ ;  /* 0x00000c0014307890 */ /* 0x000fe2000fffe03f */
[----:B0-----:R-:W-:Y:S01]  /*12d30*/  IMAD.U32 R11, RZ, RZ, UR25 ;  /* 0x00000019ff0b7e24 */ /* 0x001fe2000f8e00ff */
[----:B------:R-:W-:Y:S01]  /*12d40*/  UMOV UR49, 0x40000040 ;  /* 0x4000004000317882 */ /* 0x000fe20000000000 */
[----:B------:R-:W-:Y:S01]  /*12d50*/  UIADD3 UR44, UR20, 0xc02, URZ ;  /* 0x00000c02142c7890 */ /* 0x000fe2000fffe03f */
[----:B------:R-:W-:Y:S01]  /*12d60*/  UMOV UR45, 0x40000040 ;  /* 0x40000040002d7882 */ /* 0x000fe20000000000 */
[----:B------:R-:W-:Y:S01]  /*12d70*/  UIADD3 UR40, UR20, 0xc04, URZ ;  /* 0x00000c0414287890 */ /* 0x000fe2000fffe03f */
[----:B------:R-:W-:Y:S01]  /*12d80*/  UMOV UR41, 0x40000040 ;  /* 0x4000004000297882 */ /* 0x000fe20000000000 */
[----:B------:R-:W-:Y:S01]  /*12d90*/  UIADD3 UR36, UR20, 0xc06, URZ ;  /* 0x00000c0614247890 */ /* 0x000fe2000fffe03f */
[----:B------:R-:W-:Y:S01]  /*12da0*/  UMOV UR37, 0x40000040 ;  /* 0x4000004000257882 */ /* 0x000fe20000000000 */
[----:B------:R-:W-:-:S02]  /*12db0*/  WARPGROUP.DEPBAR.LE gsb0, 0x0 ;  /* 0x00008000000079c5 */ /* 0x000fc40000010000 */
[----:B------:R-:W-:-:S06]  /*12dc0*/  WARPGROUP.ARRIVE ;  /* 0x00000000000079c5 */ /* 0x000fcc0000000000 */
[----:B------:R-:W-:Y:S01]  /*12dd0*/  HGMMA.64x16x16.F32.BF16 R48, gdesc[UR4], RZ, !UPT, gsb0 ;  /* 0x00200000043079f0 */ /* 0x000fe2000c0018ff */
[----:B------:R-:W-:Y:S01]  /*12de0*/  UIADD3 UR4, UR20, 0x2, URZ ;  /* 0x0000000214047890 */ /* 0x000fe2000fffe03f */
[----:B------:R-:W-:Y:S01]  /*12df0*/  R2UR UR6, R6 ;  /* 0x00000000060672ca */ /* 0x000fe200000e0000 */
[----:B------:R-:W-:Y:S01]  /*12e00*/  VIADD R6, R2, 0x202 ;  /* 0x0000020202067836 */ /* 0x000fe20000000000 */
[----:B------:R-:W-:Y:S01]  /*12e10*/  R2UR UR7, R7 ;  /* 0x00000000070772ca */ /* 0x000fe200000e0000 */
[----:B------:R-:W-:-:S03]  /*12e20*/  IMAD.MOV.U32 R7, RZ, RZ, 0x40000040 ;  /* 0x40000040ff077424 */ /* 0x000fc600078e00ff */
[----:B------:R-:W-:Y:S02]  /*12e30*/  UMOV UR24, UR4 ;  /* 0x0000000400187c82 */ /* 0x000fe40008000000 */
[----:B------:R-:W-:-:S05]  /*12e40*/  IMAD.U32 R10, RZ, RZ, UR24 ;  /* 0x00000018ff0a7e24 */ /* 0x000fca000f8e00ff */
[----:B------:R0:W-:Y:S01]  /*12e50*/  STL.64 [R1], R10 ;  /* 0x0000000a01007387 */ /* 0x0001e20000100a00 */
[----:B------:R-:W-:Y:S02]  /*12e60*/  WARPGROUP.DEPBAR.LE gsb0, 0x0 ;  /* 0x00008000000079c5 */ /* 0x000fe40000010000 */
[----:B------:R-:W-:-:S06]  /*12e70*/  WARPGROUP.ARRIVE ;  /* 0x00000000000079c5 */ /* 0x000fcc0000000000 */
[----:B------:R-:W-:Y:S01]  /*12e80*/  HGMMA.64x16x16.F32.BF16 R40, gdesc[UR8], RZ, !UPT, gsb0 ;  /* 0x00200000082879f0 */ /* 0x000fe2000c0018ff */
[----:B------:R-:W-:Y:S01]  /*12e90*/  R2UR UR10, R8 ;  /* 0x00000000080a72ca */ /* 0x000fe200000e0000 */
[----:B------:R-:W-:Y:S01]  /*12ea0*/  VIADD R8, R2, 0x104 ;  /* 0x0000010402087836 */ /* 0x000fe20000000000 */
[----:B------:R-:W-:Y:S01]  /*12eb0*/  R2UR UR11, R9 ;  /* 0x00000000090b72ca */ /* 0x000fe200000e0000 */
[----:B------:R-:W-:Y:S01]  /*12ec0*/  IMAD.MOV.U32 R9, RZ, RZ, 0x40000040 ;  /* 0x40000040ff097424 */ /* 0x000fe200078e00ff */
        /* <DEDUP_REMOVED lines=10> */
[----:B------:R-:W-:Y:S01]  /*12f70*/  UMOV UR16, UR24 ;  /* 0x0000001800107c82 */ /* 0x000fe20008000000 */
[----:B------:R-:W-:Y:S01]  /*12f80*/  UMOV UR17, UR25 ;  /* 0x0000001900117c82 */ /* 0x000fe20008000000 */
[----:B------:R-:W-:Y:S01]  /*12f90*/  UMOV UR4, UR16 ;  /* 0x0000001000047c82 */ /* 0x000fe20008000000 */
[----:B------:R-:W-:Y:S01]  /*12fa0*/  UMOV UR5, UR17 ;  /* 0x0000001100057c82 */ /* 0x000fe20008000000 */
[----:B------:R-:W-:Y:S01]  /*12fb0*/  UMOV UR8, UR16 ;  /* 0x0000001000087c82 */ /* 0x000fe20008000000 */
[----:B------:R-:W-:Y:S01]  /*12fc0*/  UMOV UR9, UR17 ;  /* 0x0000001100097c82 */ /* 0x000fe20008000000 */
[----:B------:R-:W-:Y:S01]  /*12fd0*/  UMOV UR12, UR16 ;  /* 0x00000010000c7c82 */ /* 0x000fe20008000000 */
[----:B------:R-:W-:Y:S01]  /*12fe0*/  UMOV UR13, UR17 ;  /* 0x00000011000d7c82 */ /* 0x000fe20008000000 */
[----:B------:R-:W-:Y:S01]  /*12ff0*/  R2UR UR18, R6 ;  /* 0x00000000061272ca */ /* 0x000fe200000e0000 */
[----:B------:R-:W-:Y:S01]  /*13000*/  VIADD R6, R2, 0x84 ;  /* 0x0000008402067836 */ /* 0x000fe20000000000 */
[----:B------:R-:W-:Y:S01]  /*13010*/  R2UR UR19, R7 ;  /* 0x00000000071372ca */ /* 0x000fe200000e0000 */
[----:B------:R-:W-:Y:S01]  /*13020*/  IMAD.MOV.U32 R7, RZ, RZ, 0x40000040 ;  /* 0x40000040ff077424 */ /* 0x000fe200078e00ff */
[----:B------:R-:W-:-:S02]  /*13030*/  WARPGROUP.DEPBAR.LE gsb0, 0x0 ;  /* 0x00008000000079c5 */ /* 0x000fc40000010000 */
[----:B------:R-:W-:-:S06]  /*13040*/  WARPGROUP.ARRIVE ;  /* 0x00000000000079c5 */ /* 0x000fcc0000000000 */
[----:B------:R-:W-:Y:S01]  /*13050*/  HGMMA.64x16x16.F32.BF16 R56, gdesc[UR24], R56, gsb0 ;  /* 0x00200000183879f0 */ /* 0x000fe20008001838 */
[----:B------:R-:W-:Y:S01]  /*13060*/  R2UR UR26, R4 ;  /* 0x00000000041a72ca */ /* 0x000fe200000e0000 */
[----:B------:R-:W-:Y:S01]  /*13070*/  UMOV UR25, 0x40000040 ;  /* 0x4000004000197882 */ /* 0x000fe20000000000 */
[----:B------:R-:W-:Y:S01]  /*13080*/  R2UR UR27, R5 ;  /* 0x00000000051b72ca */ /* 0x000fe200000e0000 */
[----:B------:R-:W-:Y:S02]  /*13090*/  VIADD R4, R2, 0x184 ;  /* 0x0000018402047836 */ /* 0x000fe40000000000 */
[----:B------:R-:W-:Y:S02]  /*130a0*/  IMAD.MOV.U32 R5, RZ, RZ, 0x40000040 ;  /* 0x40000040ff057424 */ /* 0x000fe400078e00ff */
[----:B0-----:R-:W-:Y:S01]  /*130b0*/  IMAD.U32 R11, RZ, RZ, UR25 ;  /* 0x00000019ff0b7e24 */ /* 0x001fe2000f8e00ff */
[----:B------:R-:W-:Y:S02]  /*130c0*/  WARPGROUP.DEPBAR.LE gsb0, 0x0 ;  /* 0x00008000000079c5 */ /* 0x000fe40000010000 */
[----:B------:R-:W-:-:S06]  /*130d0*/  WARPGROUP.ARRIVE ;  /* 0x00000000000079c5 */ /* 0x000fcc0000000000 */
[----:B------:R-:W-:Y:S01]  /*130e0*/  HGMMA.64x16x16.F32.BF16 R48, gdesc[UR4], R48, gsb0 ;  /* 0x00200000043079f0 */ /* 0x000fe20008001830 */
[----:B------:R-:W-:Y:S01]  /*130f0*/  UIADD3 UR4, UR20, 0x4, URZ ;  /* 0x0000000414047890 */ /* 0x000fe2000fffe03f */
[----:B------:R-:W-:Y:S01]  /*13100*/  R2UR UR6, R6 ;  /* 0x00000000060672ca */ /* 0x000fe200000e0000 */
[----:B------:R-:W-:Y:S01]  /*13110*/  VIADD R6, R2, 0x204 ;  /* 0x0000020402067836 */ /* 0x000fe20000000000 */
[----:B------:R-:W-:Y:S01]  /*13120*/  R2UR UR7, R7 ;  /* 0x00000000070772ca */ /* 0x000fe200000e0000 */
[----:B------:R-:W-:-:S03]  /*13130*/  IMAD.MOV.U32 R7, RZ, RZ, 0x40000040 ;  /* 0x40000040ff077424 */ /* 0x000fc600078e00ff */
[----:B------:R-:W-:Y:S02]  /*13140*/  UMOV UR24, UR4 ;  /* 0x0000000400187c82 */ /* 0x000fe40008000000 */
[----:B------:R-:W-:-:S05]  /*13150*/  MOV R10, UR24 ;  /* 0x00000018000a7c02 */ /* 0x000fca0008000f00 */
[----:B------:R0:W-:Y:S01]  /*13160*/  STL.64 [R1+0x48], R10 ;  /* 0x0000480a01007387 */ /* 0x0001e20000100a00 */
[----:B------:R-:W-:Y:S02]  /*13170*/  WARPGROUP.DEPBAR.LE gsb0, 0x0 ;  /* 0x00008000000079c5 */ /* 0x000fe40000010000 */
[----:B------:R-:W-:-:S06]  /*13180*/  WARPGROUP.ARRIVE ;  /* 0x00000000000079c5 */ /* 0x000fcc0000000000 */
[----:B------:R-:W-:Y:S01]  /*13190*/  HGMMA.64x16x16.F32.BF16 R40, gdesc[UR8], R40, gsb0 ;  /* 0x00200000082879f0 */ /* 0x000fe20008001828 */
[----:B------:R-:W-:Y:S01]  /*131a0*/  R2UR UR10, R8 ;  /* 0x00000000080a72ca */ /* 0x000fe200000e0000 */
[----:B------:R-:W-:Y:S01]  /*131b0*/  VIADD R8, R2, 0x106 ;  /* 0x0000010602087836 */ /* 0x000fe20000000000 */
[----:B------:R-:W-:Y:S01]  /*131c0*/  R2UR UR11, R9 ;  /* 0x00000000090b72ca */ /* 0x000fe200000e0000 */
[----:B------:R-:W-:Y:S01]  /*131d0*/  IMAD.MOV.U32 R9, RZ, RZ, 0x40000040 ;  /* 0x40000040ff097424 */ /* 0x000fe200078e00ff */
        /* <DEDUP_REMOVED lines=40> */
[----:B------:R-:W-:-:S05]  /*13460*/  IMAD.U32 R10, RZ, RZ, UR24 ;  /* 0x00000018ff0a7e24 */ /* 0x000fca000f8e00ff */
[----:B------:R0:W-:Y:S01]  /*13470*/  STL.64 [R1+0x40], R10 ;  /* 0x0000400a01007387 */ /* 0x0001e20000100a00 */
[----:B------:R-:W-:Y:S02]  /*13480*/  WARPGROUP.DEPBAR.LE gsb0, 0x0 ;  /* 0x00008000000079c5 */ /* 0x000fe40000010000 */
[----:B------:R-:W-:-:S06]  /*13490*/  WARPGROUP.ARRIVE ;  /* 0x00000000000079c5 */ /* 0x000fcc0000000000 */
[----:B------:R-:W-:Y:S01]  /*134a0*/  HGMMA.64x16x16.F32.BF16 R40, gdesc[UR8], R40, gsb0 ;  /* 0x00200000082879f0 */ /* 0x000fe20008001828 */
[----:B------:R-:W-:Y:S02]  /*134b0*/  R2UR UR10, R8 ;  /* 0x00000000080a72ca */ /* 0x000fe400000e0000 */
[----:B------:R-:W-:Y:S01]  /*134c0*/  R2UR UR11, R9 ;  /* 0x00000000090b72ca */ /* 0x000fe200000e0000 */
[----:B------:R-:W-:Y:S01]  /*134d0*/  IMAD.MOV.U32 R9, RZ, RZ, 0x40000040 ;  /* 0x40000040ff097424 */ /* 0x000fe200078e00ff */
[----:B------:R-:W-:Y:S01]  /*134e0*/  IADD3 R8, R2, 0x380, RZ ;  /* 0x0000038002087810 */ /* 0x000fe20007ffe0ff */
        /* <DEDUP_REMOVED lines=45> */
[----:B------:R-:W-:Y:S01]  /*137c0*/  R2UR UR10, R8 ;  /* 0x00000000080a72ca */ /* 0x000fe200000e0000 */
[----:B------:R-:W-:Y:S01]  /*137d0*/  VIADD R8, R2, 0x382 ;  /* 0x0000038202087836 */ /* 0x000fe20000000000 */
[----:B------:R-:W-:Y:S02]  /*137e0*/  R2UR UR11, R9 ;  /* 0x00000000090b72ca */ /* 0x000fe400000e0000 */
[----:B------:R-:W-:Y:S01]  /*137f0*/  MOV R9, 0x40000040 ;  /* 0x4000004000097802 */ /* 0x000fe20000000f00 */
        /* <DEDUP_REMOVED lines=251> */
[----:B------:R-:W-:-:S03]  /*147b0*/  IMAD.MOV.U32 R5, RZ, RZ, 0x40000040 ;  /* 0x40000040ff057424 */ /* 0x000fc600078e00ff */
        /* <DEDUP_REMOVED lines=21> */
[----:B------:R-:W-:Y:S03]  /*14910*/  HGMMA.64x16x16.F32.BF16 R56, gdesc[UR24], R56, gsb0 ;  /* 0x00200000183879f0 */ /* 0x000fe60008001838 */
[----:B------:R-:W-:Y:S02]  /*14920*/  WARPGROUP.DEPBAR.LE gsb0, 0x0 ;  /* 0x00008000000079c5 */ /* 0x000fe40000010000 */
[----:B------:R-:W-:-:S06]  /*14930*/  WARPGROUP.ARRIVE ;  /* 0x00000000000079c5 */ /* 0x000fcc0000000000 */
[----:B------:R-:W-:Y:S01]  /*14940*/  HGMMA.64x16x16.F32.BF16 R48, gdesc[UR4], R48, gsb0 ;  /* 0x00200000043079f0 */ /* 0x000fe20008001830 */
[----:B------:R-:W-:Y:S01]  /*14950*/  R2UR UR6, R8 ;  /* 0x00000000080672ca */ /* 0x000fe200000e0000 */
[----:B------:R-:W-:Y:S01]  /*14960*/  UMOV UR4, UR56 ;  /* 0x0000003800047c82 */ /* 0x000fe20008000000 */
[----:B------:R-:W-:Y:S01]  /*14970*/  R2UR UR7, R9 ;  /* 0x00000000090772ca */ /* 0x000fe200000e0000 */
[----:B------:R-:W-:Y:S01]  /*14980*/  UMOV UR5, UR57 ;  /* 0x0000003900057c82 */ /* 0x000fe20008000000 */
[----:B------:R-:W-:Y:S02]  /*14990*/  VIADD R8, R2, 0x606 ;  /* 0x0000060602087836 */ /* 0x000fe40000000000 */
[----:B------:R-:W-:Y:S01]  /*149a0*/  IMAD.MOV.U32 R9, RZ, RZ, 0x40000040 ;  /* 0x40000040ff097424 */ /* 0x000fe200078e00ff */
[----:B------:R-:W-:Y:S02]  /*149b0*/  WARPGROUP.DEPBAR.LE gsb0, 0x0 ;  /* 0x00008000000079c5 */ /* 0x000fe40000010000 */
[----:B------:R-:W-:-:S06]  /*149c0*/  WARPGROUP.ARRIVE ;  /* 0x00000000000079c5 */ /* 0x000fcc0000000000 */
[----:B------:R-:W-:Y:S01]  /*149d0*/  HGMMA.64x16x16.F32.BF16 R40, gdesc[UR8], R40, gsb0 ;  /* 0x00200000082879f0 */ /* 0x000fe20008001828 */
[----:B------:R-:W-:Y:S01]  /*149e0*/  R2UR UR10, R4 ;  /* 0x00000000040a72ca */ /* 0x000fe200000e0000 */
[----:B------:R-:W-:Y:S01]  /*149f0*/  UMOV UR8, UR56 ;  /* 0x0000003800087c82 */ /* 0x000fe20008000000 */
[----:B------:R-:W-:Y:S01]  /*14a00*/  R2UR UR11, R5 ;  /* 0x00000000050b72ca */ /* 0x000fe200000e0000 */
[----:B------:R-:W-:Y:S01]  /*14a10*/  UMOV UR9, UR57 ;  /* 0x0000003900097c82 */ /* 0x000fe20008000000 */
[----:B------:R-:W-:Y:S01]  /*14a20*/  IMAD.MOV.U32 R5, RZ, RZ, 0x40000040 ;  /* 0x40000040ff057424 */ /* 0x000fe200078e00ff */
[----:B------:R-:W-:-:S04]  /*14a30*/  IADD3 R4, R2, 0x506, RZ ;  /* 0x0000050602047810 */ /* 0x000fc80007ffe0ff */
        /* <DEDUP_REMOVED lines=17> */
[----:B------:R-:W-:-:S03]  /*14b50*/  IMAD.MOV.U32 R7, RZ, RZ, 0x40000040 ;  /* 0x40000040ff077424 */ /* 0x000fc600078e00ff */
[----:B------:R-:W-:Y:S01]  /*14b60*/  R2UR UR14, R6 ;  /* 0x00000000060e72ca */ /* 0x000fe200000e0000 */
[----:B------:R-:W-:Y:S01]  /*14b70*/  VIADD R6, R2, 0x586 ;  /* 0x0000058602067836 */ /* 0x000fe20000000000 */
[----:B------:R-:W-:Y:S01]  /*14b80*/  R2UR UR15, R7 ;  /* 0x00000000070f72ca */ /* 0x000fe200000e0000 */
[----:B------:R-:W-:Y:S01]  /*14b90*/  IMAD.MOV.U32 R7, RZ, RZ, 0x40000040 ;  /* 0x40000040ff077424 */ /* 0x000fe200078e00ff */
[----:B------:R-:W-:Y:S02]  /*14ba0*/  WARPGROUP.DEPBAR.LE gsb0, 0x0 ;  /* 0x00008000000079c5 */ /* 0x000fe40000010000 */
        /* <DEDUP_REMOVED lines=40> */
[----:B------:R-:W-:Y:S01]  /*14e30*/  VIADD R8, R2, 0x880 ;  /* 0x0000088002087836 */ /* 0x000fe20000000000 */
[----:B------:R-:W-:Y:S01]  /*14e40*/  MOV R9, 0x40000040 ;  /* 0x4000004000097802 */ /* 0x000fe20000000f00 */
        /* <DEDUP_REMOVED lines=63> */
[----:B------:R-:W-:Y:S01]  /*15240*/  IADD3 R8, R2, 0x884, RZ ;  /* 0x0000088402087810 */ /* 0x000fe20007ffe0ff */
        /* <DEDUP_REMOVED lines=60> */
[----:B------:R-:W-:Y:S01]  /*15610*/  UMOV UR4, UR40 ;  /* 0x0000002800047c82 */ /* 0x000fe20008000000 */
[----:B------:R-:W-:Y:S01]  /*15620*/  R2UR UR7, R7 ;  /* 0x00000000070772ca */ /* 0x000fe200000e0000 */
[----:B------:R-:W-:Y:S01]  /*15630*/  UMOV UR5, UR41 ;  /* 0x0000002900057c82 */ /* 0x000fe20008000000 */
[C---:B------:R-:W-:Y:S02]  /*15640*/  VIADD R6, R2.reuse, 0x806 ;  /* 0x0000080602067836 */ /* 0x040fe40000000000 */
[----:B------:R-:W-:Y:S02]  /*15650*/  IMAD.MOV.U32 R7, RZ, RZ, 0x40000040 ;  /* 0x40000040ff077424 */ /* 0x000fe400078e00ff */
[----:B------:R-:W-:Y:S01]  /*15660*/  VIADD R2, R2, 0x986 ;  /* 0x0000098602027836 */ /* 0x000fe20000000000 */
        /* <DEDUP_REMOVED lines=33> */
[----:B------:R-:W-:Y:S03]  /*15880*/  HGMMA.64x16x16.F32.BF16 R56, gdesc[UR36], R56, gsb0 ;  /* 0x00200000243879f0 */ /* 0x000fe60008001838 */
        /* <DEDUP_REMOVED lines=13> */
[----:B0-----:R-:W-:Y:S05]  /*15960*/  @!P0 BRA `(.L_x_633) ;  /* 0x0000000000048947 */ /* 0x001fea0003800000 */
[----:B------:R-:W-:Y:S01]  /*15970*/  BPT.TRAP 0x1 ;  /* 0x000000040000795c */ /* 0x000fe20000300000 */
.L_x_633:
[----:B------:R-:W-:Y:S01]  /*15980*/  LOP3.LUT R65, R65, 0xffffff80, RZ, 0xc0, !PT ;  /* 0xffffff8041417812 */ /* 0x000fe200078ec0ff */
[----:B------:R-:W-:Y:S01]  /*15990*/  IMAD.MOV.U32 R3, RZ, RZ, -0x2 ;  /* 0xfffffffeff037424 */ /* 0x000fe200078e00ff */
[----:B------:R-:W2:Y:S01]  /*159a0*/  LDL R67, [R1+0x60] ;  /* 0x0000600001437983 */ /* 0x000ea20000100800 */
[----:B------:R-:W-:Y:S01]  /*159b0*/  ULDC UR4, c[0x0][0x988] ;  /* 0x0002620000047ab9 */ /* 0x000fe20000000800 */
[----:B------:R-:W-:Y:S01]  /*159c0*/  P2R R13, PR, RZ, 0x1 ;  /* 0x00000001ff0d7803 */ /* 0x000fe20000000000 */
[----:B------:R-:W-:Y:S01]  /*159d0*/  IMAD.IADD R65, R64, 0x1, -R65 ;  /* 0x0000000140417824 */ /* 0x000fe200078e0a41 */
[----:B------:R-:W-:Y:S01]  /*159e0*/  ULDC UR38, c[0x0][0x988] ;  /* 0x0002620000267ab9 */ /* 0x000fe20000000800 */
[----:B------:R-:W-:Y:S01]  /*159f0*/  VIADD R0, R0, 0x38840 ;  /* 0x0003884000007836 */ /* 0x000fe20000000000 */
[----:B------:R-:W-:Y:S01]  /*15a00*/  BSSY B0, `(.L_x_634) ;  /* 0x000065e000007945 */ /* 0x000fe20003800000 */
[----:B------:R-:W-:Y:S01]  /*15a10*/  IMAD.MOV.U32 R150, RZ, RZ, R151 ;  /* 0x000000ffff967224 */ /* 0x000fe200078e0097 */
[----:B------:R-:W-:Y:S01]  /*15a20*/  SHF.R.S32.HI R2, RZ, 0x1f, R65 ;  /* 0x0000001fff027819 */ /* 0x000fe20000011441 */
[--C-:B------:R-:W-:Y:S01]  /*15a30*/  IMAD.MOV.U32 R149, RZ, RZ, R151.reuse ;  /* 0x000000ffff957224 */ /* 0x100fe200078e0097 */
[----:B------:R-:W-:Y:S01]  /*15a40*/  MOV R144, R151 ;  /* 0x0000009700907202 */ /* 0x000fe20000000f00 */
[--C-:B------:R-:W-:Y:S01]  /*15a50*/  IMAD.MOV.U32 R148, RZ, RZ, R151.reuse ;  /* 0x000000ffff947224 */ /* 0x100fe200078e0097 */
[----:B------:R-:W-:Y:S01]  /*15a60*/  LEA.HI R2, R2, R65, RZ, 0x2 ;  /* 0x0000004102027211 */ /* 0x000fe200078f10ff */
[--C-:B------:R-:W-:Y:S01]  /*15a70*/  IMAD.MOV.U32 R147, RZ, RZ, R151.reuse ;  /* 0x000000ffff937224 */ /* 0x100fe200078e0097 */
[-C--:B------:R-:W-:Y:S01]  /*15a80*/  MOV R128, R151.reuse ;  /* 0x0000009700807202 */ /* 0x080fe20000000f00 */
[--C-:B------:R-:W-:Y:S01]  /*15a90*/  IMAD.MOV.U32 R146, RZ, RZ, R151.reuse ;  /* 0x000000ffff927224 */ /* 0x100fe200078e0097 */
[----:B------:R-:W-:Y:S01]  /*15aa0*/  LOP3.LUT R2, R2, 0x7ffffffc, RZ, 0xc0, !PT ;  /* 0x7ffffffc02027812 */ /* 0x000fe200078ec0ff */
[--C-:B------:R-:W-:Y:S01]  /*15ab0*/  IMAD.MOV.U32 R145, RZ, RZ, R151.reuse ;  /* 0x000000ffff917224 */ /* 0x100fe200078e0097 */
[-C--:B------:R-:W-:Y:S01]  /*15ac0*/  MOV R112, R151.reuse ;  /* 0x0000009700707202 */ /* 0x080fe20000000f00 */
[----:B------:R-:W-:Y:S01]  /*15ad0*/  IMAD.MOV.U32 R143, RZ, RZ, R151 ;  /* 0x000000ffff8f7224 */ /* 0x000fe200078e0097 */
[----:B------:R-:W-:Y:S01]  /*15ae0*/  MOV R96, R151 ;  /* 0x0000009700607202 */ /* 0x000fe20000000f00 */
[----:B------:R-:W-:-:S02]  /*15af0*/  IMAD.IADD R2, R65, 0x1, -R2 ;  /* 0x0000000141027824 */ /* 0x000fc400078e0a02 */
[--C-:B------:R-:W-:Y:S02]  /*15b00*/  IMAD.MOV.U32 R142, RZ, RZ, R151.reuse ;  /* 0x000000ffff8e7224 */ /* 0x100fe400078e0097 */
[----:B------:R-:W-:Y:S02]  /*15b10*/  IMAD R3, R2, R3, 0x50 ;  /* 0x0000005002037424 */ /* 0x000fe400078e0203 */
[--C-:B------:R-:W-:Y:S02]  /*15b20*/  IMAD.MOV.U32 R141, RZ, RZ, R151.reuse ;  /* 0x000000ffff8d7224 */ /* 0x100fe400078e0097 */
[----:B------:R-:W-:Y:S02]  /*15b30*/  IMAD.IADD R2, R3, 0x1, R180 ;  /* 0x0000000103027824 */ /* 0x000fe400078e02b4 */
[----:B------:R-:W-:Y:S02]  /*15b40*/  IMAD.MOV.U32 R140, RZ, RZ, R151 ;  /* 0x000000ffff8c7224 */ /* 0x000fe400078e0097 */
[----:B------:R-:W-:-:S02]  /*15b50*/  IMAD R2, R223, -0x50, R2 ;  /* 0xffffffb0df027824 */ /* 0x000fc400078e0202 */
[--C-:B------:R-:W-:Y:S02]  /*15b60*/  IMAD.MOV.U32 R139, RZ, RZ, R151.reuse ;  /* 0x000000ffff8b7224 */ /* 0x100fe400078e0097 */
        /* <DEDUP_REMOVED lines=144> */
[----:B------:R-:W-:Y:S01]  /*16470*/  IMAD.MOV.U32 R37, RZ, RZ, R151 ;  /* 0x000000ffff257224 */ /* 0x000fe200078e0097 */
[----:B------:R-:W-:-:S02]  /*16480*/  FSEL R38, R38, -INF , P6 ;  /* 0xff80000026267808 */ /* 0x000fc40003000000 */
[----:B------:R-:W-:Y:S02]  /*16490*/  FMNMX.FTZ R2, R80, R3, !PT ;  /* 0x0000000350027209 */ /* 0x000fe40007810000 */
[----:B------:R-:W-:Y:S02]  /*164a0*/  FSEL R26, R26, -INF , P4 ;  /* 0xff8000001a1a7808 */ /* 0x000fe40002000000 */
[----:B------:R-:W-:Y:S01]  /*164b0*/  FSEL R30, R30, -INF , P2 ;  /* 0xff8000001e1e7808 */ /* 0x000fe20001000000 */
[----:B------:R-:W0:Y:S02]  /*164c0*/  SHFL.BFLY PT, R3, R2, 0x2, 0x1f ;  /* 0x0c401f0002037f89 */ /* 0x000e2400000e0000 */
[----:B0-----:R-:W-:Y:S01]  /*164d0*/  FMNMX.FTZ R9, R2, R3, !PT ;  /* 0x0000000302097209 */ /* 0x001fe20007810000 */
[----:B------:R-:W-:Y:S01]  /*164e0*/  IMAD.U32 R3, RZ, RZ, UR4 ;  /* 0x00000004ff037e24 */ /* 0x000fe2000f8e00ff */
[----:B------:R-:W-:Y:S01]  /*164f0*/  FSEL R2, R39, -INF , P5 ;  /* 0xff80000027027808 */ /* 0x000fe20002800000 */
[----:B------:R-:W-:-:S02]  /*16500*/  IMAD.MOV.U32 R39, RZ, RZ, R151 ;  /* 0x000000ffff277224 */ /* 0x000fc400078e0097 */
[----:B------:R-:W0:Y:S02]  /*16510*/  SHFL.BFLY PT, R28, R9, 0x1, 0x1f ;  /* 0x0c201f00091c7f89 */ /* 0x000e2400000e0000 */
[----:B0-----:R-:W-:Y:S02]  /*16520*/  FMNMX.FTZ R5, R9, R28, !PT ;  /* 0x0000001c09057209 */ /* 0x001fe40007810000 */
[----:B------:R-:W-:Y:S02]  /*16530*/  FSEL R28, R27, -INF , P3 ;  /* 0xff8000001b1c7808 */ /* 0x000fe40001800000 */
[C---:B------:R-:W-:Y:S01]  /*16540*/  FSETP.NEU.FTZ.AND P0, PT, R5.reuse, -INF , PT ;  /* 0xff8000000500780b */ /* 0x040fe20003f1d000 */
[----:B------:R-:W-:-:S05]  /*16550*/  FMUL.FTZ R7, R5, R3 ;  /* 0x0000000305077220 */ /* 0x000fca0000410000 */
[----:B------:R-:W-:Y:S02]  /*16560*/  FSEL R11, R7, RZ, P0 ;  /* 0x000000ff070b7208 */ /* 0x000fe40000000000 */
[----:B------:R-:W-:Y:S02]  /*16570*/  FMNMX.FTZ R7, R58, R59, !PT ;  /* 0x0000003b3a077209 */ /* 0x000fe40007810000 */
[----:B------:R-:W-:Y:S01]  /*16580*/  ISETP.NE.AND P0, PT, R13, RZ, PT ;  /* 0x000000ff0d00720c */ /* 0x000fe20003f05270 */
[--C-:B------:R-:W-:Y:S01]  /*16590*/  FFMA.FTZ R9, R10, R3, -R11.reuse ;  /* 0x000000030a097223 */ /* 0x100fe2000001080b */
[----:B------:R-:W-:Y:S01]  /*165a0*/  FMNMX.FTZ R7, R62, R7, !PT ;  /* 0x000000073e077209 */ /* 0x000fe20007810000 */
[--C-:B------:R-:W-:Y:S01]  /*165b0*/  FFMA.FTZ R4, R4, R3, -R11.reuse ;  /* 0x0000000304047223 */ /* 0x100fe2000001080b */
[----:B------:R-:W-:Y:S01]  /*165c0*/  FSEL R10, R31, -INF , P1 ;  /* 0xff8000001f0a7808 */ /* 0x000fe20000800000 */
[----:B------:R-:W-:Y:S01]  /*165d0*/  MUFU.EX2 R15, R9 ;  /* 0x00000009000f7308 */ /* 0x000fe20000000800 */
[----:B------:R-:W-:Y:S01]  /*165e0*/  FMNMX.FTZ R7, R6, R7, !PT ;  /* 0x0000000706077209 */ /* 0x000fe20007810000 */
[-CC-:B------:R-:W-:Y:S01]  /*165f0*/  FFMA.FTZ R14, R14, R3.reuse, -R11.reuse ;  /* 0x000000030e0e7223 */ /* 0x180fe2000001080b */
[-CC-:B------:R-:W-:Y:S01]  /*16600*/  FFMA.FTZ R208, R56, R3.reuse, -R11.reuse ;  /* 0x0000000338d07223 */ /* 0x180fe2000001080b */
[--C-:B------:R-:W-:Y:S01]  /*16610*/  FFMA.FTZ R57, R57, R3, -R11.reuse ;  /* 0x0000000339397223 */ /* 0x100fe2000001080b */
[----:B------:R-:W-:Y:S01]  /*16620*/  FMNMX.FTZ R7, R50, R7, !PT ;  /* 0x0000000732077209 */ /* 0x000fe20007810000 */
[-CC-:B------:R-:W-:Y:S01]  /*16630*/  FFMA.FTZ R60, R60, R3.reuse, -R11.reuse ;  /* 0x000000033c3c7223 */ /* 0x180fe2000001080b */
[--C-:B------:R-:W-:Y:S01]  /*16640*/  FFMA.FTZ R48, R48, R3, -R11.reuse ;  /* 0x0000000330307223 */ /* 0x100fe2000001080b */
        /* <DEDUP_REMOVED lines=20> */
[----:B------:R-:W-:Y:S01]  /*16790*/  FFMA.FTZ R11, R80, R3, -R11 ;  /* 0x00000003500b7223 */ /* 0x000fe2000001080b */
[----:B------:R-:W-:Y:S01]  /*167a0*/  FMNMX.FTZ R7, R46, R7, !PT ;  /* 0x000000072e077209 */ /* 0x000fe20007810000 */
[----:B------:R-:W-:Y:S01]  /*167b0*/  IMAD.MOV.U32 R56, RZ, RZ, R151 ;  /* 0x000000ffff387224 */ /* 0x000fe200078e0097 */
[----:B------:R-:W-:Y:S01]  /*167c0*/  MOV R80, R151 ;  /* 0x0000009700507202 */ /* 0x000fe20000000f00 */
[----:B------:R-:W0:Y:S01]  /*167d0*/  MUFU.EX2 R57, R57 ;  /* 0x0000003900397308 */ /* 0x000e220000000800 */
[----:B------:R-:W-:-:S04]  /*167e0*/  FMNMX.FTZ R7, R32, R7, !PT ;  /* 0x0000000720077209 */ /* 0x000fc80007810000 */
[----:B------:R-:W-:Y:S02]  /*167f0*/  FMNMX.FTZ R7, R34, R7, !PT ;  /* 0x0000000722077209 */ /* 0x000fe40007810000 */
[----:B--2---:R-:W-:Y:S01]  /*16800*/  PRMT R0, R67, 0x654, R0 ;  /* 0x0000065443007816 */ /* 0x004fe20000000000 */
[----:B------:R-:W1:Y:S01]  /*16810*/  MUFU.EX2 R60, R60 ;  /* 0x0000003c003c7308 */ /* 0x000e620000000800 */
[----:B------:R-:W-:Y:S01]  /*16820*/  FMNMX.FTZ R7, R24, R7, !PT ;  /* 0x0000000718077209 */ /* 0x000fe20007810000 */
[----:B------:R-:W-:Y:S01]  /*16830*/  IMAD.MOV.U32 R67, RZ, RZ, R151 ;  /* 0x000000ffff437224 */ /* 0x000fe200078e0097 */
[----:B------:R2:W-:Y:S02]  /*16840*/  SYNCS.ARRIVE.TRANS64.RED.A1T0 RZ, [R0+URZ], RZ ;  /* 0x000000ff00ff79a7 */ /* 0x0005e4000810043f */
[----:B------:R-:W-:-:S03]  /*16850*/  FMNMX.FTZ R7, R38, R7, !PT ;  /* 0x0000000726077209 */ /* 0x000fc60007810000 */
[----:B------:R-:W3:Y:S01]  /*16860*/  MUFU.EX2 R48, R48 ;  /* 0x0000003000307308 */ /* 0x000ee20000000800 */
[----:B------:R-:W-:Y:S01]  /*16870*/  FMNMX.FTZ R7, R2, R7, !PT ;  /* 0x0000000702077209 */ /* 0x000fe20007810000 */
[----:B0-----:R-:W-:Y:S01]  /*16880*/  FADD.FTZ R33, R208, R57 ;  /* 0x00000039d0217221 */ /* 0x001fe20000010000 */
[----:B------:R-:W-:Y:S01]  /*16890*/  F2FP.BF16.F32.PACK_AB R208, R57, R208 ;  /* 0x000000d039d0723e */ /* 0x000fe200000010ff */
[----:B------:R-:W-:Y:S01]  /*168a0*/  IMAD.MOV.U32 R57, RZ, RZ, R151 ;  /* 0x000000ffff397224 */ /* 0x000fe200078e0097 */
[----:B------:R-:W-:-:S03]  /*168b0*/  FMNMX.FTZ R7, R26, R7, !PT ;  /* 0x000000071a077209 */ /* 0x000fc60007810000 */
[----:B------:R-:W0:Y:S01]  /*168c0*/  MUFU.EX2 R52, R52 ;  /* 0x0000003400347308 */ /* 0x000e220000000800 */
[----:B------:R-:W-:Y:S02]  /*168d0*/  FMNMX.FTZ R7, R28, R7, !PT ;  /* 0x000000071c077209 */ /* 0x000fe40007810000 */
[----:B-1----:R-:W-:Y:S02]  /*168e0*/  F2FP.BF16.F32.PACK_AB R210, R13, R60 ;  /* 0x0000003c0dd2723e */ /* 0x002fe400000010ff */
[----:B------:R-:W-:-:S03]  /*168f0*/  FMNMX.FTZ R7, R30, R7, !PT ;  /* 0x000000071e077209 */ /* 0x000fc60007810000 */
[----:B------:R-:W-:Y:S01]  /*16900*/  MUFU.EX2 R40, R40 ;  /* 0x0000002800287308 */ /* 0x000fe20000000800 */
[----:B------:R-:W-:Y:S02]  /*16910*/  FMNMX.FTZ R7, R10, R7, !PT ;  /* 0x000000070a077209 */ /* 0x000fe40007810000 */
[----:B---3--:R-:W-:-:S03]  /*16920*/  F2FP.BF16.F32.PACK_AB R204, R15, R48 ;  /* 0x000000300fcc723e */ /* 0x008fc600000010ff */
[----:B------:R-:W1:Y:S02]  /*16930*/  SHFL.BFLY PT, R4, R7, 0x2, 0x1f ;  /* 0x0c401f0007047f89 */ /* 0x000e6400000e0000 */
[----:B------:R3:W4:Y:S01]  /*16940*/  MUFU.EX2 R25, R64 ;  /* 0x0000004000197308 */ /* 0x0007220000000800 */
[----:B0-----:R-:W-:-:S07]  /*16950*/  F2FP.BF16.F32.PACK_AB R206, R21, R52 ;  /* 0x0000003415ce723e */ /* 0x001fce00000010ff */
[----:B------:R-:W-:Y:S01]  /*16960*/  MUFU.EX2 R44, R44 ;  /* 0x0000002c002c7308 */ /* 0x000fe20000000800 */
[----:B---3--:R-:W-:-:S07]  /*16970*/  MOV R64, R151 ;  /* 0x0000009700407202 */ /* 0x008fce0000000f00 */
[----:B------:R0:W3:Y:S01]  /*16980*/  MUFU.EX2 R27, R66 ;  /* 0x00000042001b7308 */ /* 0x0000e20000000800 */
[----:B----4-:R-:W-:Y:S02]  /*16990*/  F2FP.BF16.F32.PACK_AB R200, R25, R40 ;  /* 0x0000002819c8723e */ /* 0x010fe400000010ff */
[----:B-1----:R-:W-:-:S05]  /*169a0*/  FMNMX.FTZ R9, R7, R4, !PT ;  /* 0x0000000407097209 */ /* 0x002fca0007810000 */
[----:B------:R-:W-:Y:S01]  /*169b0*/  MUFU.EX2 R68, R68 ;  /* 0x0000004400447308 */ /* 0x000fe20000000800 */
[----:B0-----:R-:W-:Y:S01]  /*169c0*/  IMAD.MOV.U32 R66, RZ, RZ, R151 ;  /* 0x000000ffff427224 */ /* 0x001fe200078e0097 */
[----:B------:R-:W0:Y:S06]  /*169d0*/  SHFL.BFLY PT, R4, R9, 0x1, 0x1f ;  /* 0x0c201f0009047f89 */ /* 0x000e2c00000e0000 */
[----:B------:R1:W4:Y:S01]  /*169e0*/  MUFU.EX2 R7, R70 ;  /* 0x0000004600077308 */ /* 0x0003220000000800 */
[----:B---3--:R-:W-:-:S07]  /*169f0*/  F2FP.BF16.F32.PACK_AB R202, R27, R44 ;  /* 0x0000002c1bca723e */ /* 0x008fce00000010ff */
[----:B------:R-:W-:Y:S01]  /*16a00*/  MUFU.EX2 R36, R36 ;  /* 0x0000002400247308 */ /* 0x000fe20000000800 */
[----:B-1----:R-:W-:-:S07]  /*16a10*/  IMAD.MOV.U32 R70, RZ, RZ, R151 ;  /* 0x000000ffff467224 */ /* 0x002fce00078e0097 */
[----:B------:R1:W3:Y:S01]  /*16a20*/  MUFU.EX2 R29, R72 ;  /* 0x00000048001d7308 */ /* 0x0002e20000000800 */
[----:B----4-:R-:W-:Y:S02]  /*16a30*/  F2FP.BF16.F32.PACK_AB R196, R7, R68 ;  /* 0x0000004407c4723e */ /* 0x010fe400000010ff */
[----:B0-----:R-:W-:-:S04]  /*16a40*/  FMNMX.FTZ R4, R9, R4, !PT ;  /* 0x0000000409047209 */ /* 0x001fc80007810000 */
[C---:B------:R-:W-:Y:S01]  /*16a50*/  FSETP.NEU.FTZ.AND P1, PT, R4.reuse, -INF , PT ;  /* 0xff8000000400780b */ /* 0x040fe20003f3d000 */
[----:B------:R-:W-:Y:S01]  /*16a60*/  FMUL.FTZ R14, R4, R3 ;  /* 0x00000003040e7220 */ /* 0x000fe20000410000 */
[----:B------:R-:W-:Y:S01]  /*16a70*/  MUFU.EX2 R74, R74 ;  /* 0x0000004a004a7308 */ /* 0x000fe20000000800 */
[----:B-1----:R-:W-:-:S03]  /*16a80*/  IMAD.MOV.U32 R72, RZ, RZ, R151 ;  /* 0x000000ffff487224 */ /* 0x002fc600078e0097 */
[----:B------:R-:W-:Y:S02]  /*16a90*/  FSEL R31, R14, RZ, P1 ;  /* 0x000000ff0e1f7208 */ /* 0x000fe40000800000 */
[----:B------:R-:W-:Y:S02]  /*16aa0*/  ISETP.GE.AND P1, PT, R180, 0x51, PT ;  /* 0x00000051b400780c */ /* 0x000fe40003f26270 */
[----:B------:R-:W0:Y:S01]  /*16ab0*/  MUFU.EX2 R9, R76 ;  /* 0x0000004c00097308 */ /* 0x000e220000000800 */
[-CC-:B------:R-:W-:Y:S01]  /*16ac0*/  FFMA.FTZ R58, R58, R3.reuse, -R31.reuse ;  /* 0x000000033a3a7223 */ /* 0x180fe2000001081f */
[-CC-:B------:R-:W-:Y:S01]  /*16ad0*/  FFMA.FTZ R59, R59, R3.reuse, -R31.reuse ;  /* 0x000000033b3b7223 */ /* 0x180fe2000001081f */
[-CC-:B------:R-:W-:Y:S01]  /*16ae0*/  FFMA.FTZ R62, R62, R3.reuse, -R31.reuse ;  /* 0x000000033e3e7223 */ /* 0x180fe2000001081f */
[-CC-:B------:R-:W-:Y:S01]  /*16af0*/  FFMA.FTZ R6, R6, R3.reuse, -R31.reuse ;  /* 0x0000000306067223 */ /* 0x180fe2000001081f */
[-CC-:B------:R-:W-:Y:S01]  /*16b00*/  FFMA.FTZ R50, R50, R3.reuse, -R31.reuse ;  /* 0x0000000332327223 */ /* 0x180fe2000001081f */
[-CC-:B------:R-:W-:Y:S01]  /*16b10*/  FFMA.FTZ R8, R8, R3.reuse, -R31.reuse ;  /* 0x0000000308087223 */ /* 0x180fe2000001081f */
[-CC-:B------:R-:W-:Y:S01]  /*16b20*/  FFMA.FTZ R54, R54, R3.reuse, -R31.reuse ;  /* 0x0000000336367223 */ /* 0x180fe2000001081f */
[----:B------:R-:W-:Y:S01]  /*16b30*/  MUFU.EX2 R58, R58 ;  /* 0x0000003a003a7308 */ /* 0x000fe20000000800 */
[-CC-:B------:R-:W-:Y:S01]  /*16b40*/  FFMA.FTZ R12, R12, R3.reuse, -R31.reuse ;  /* 0x000000030c0c7223 */ /* 0x180fe2000001081f */
[-CC-:B------:R-:W-:Y:S01]  /*16b50*/  FFMA.FTZ R42, R42, R3.reuse, -R31.reuse ;  /* 0x000000032a2a7223 */ /* 0x180fe2000001081f */
[-CC-:B------:R-:W-:Y:S01]  /*16b60*/  FFMA.FTZ R20, R20, R3.reuse, -R31.reuse ;  /* 0x0000000314147223 */ /* 0x180fe2000001081f */
[-CC-:B------:R-:W-:Y:S01]  /*16b70*/  FFMA.FTZ R46, R46, R3.reuse, -R31.reuse ;  /* 0x000000032e2e7223 */ /* 0x180fe2000001081f */
[-CC-:B------:R-:W-:Y:S01]  /*16b80*/  FFMA.FTZ R32, R32, R3.reuse, -R31.reuse ;  /* 0x0000000320207223 */ /* 0x180fe2000001081f */
[-CC-:B------:R-:W-:Y:S01]  /*16b90*/  FFMA.FTZ R34, R34, R3.reuse, -R31.reuse ;  /* 0x0000000322227223 */ /* 0x180fe2000001081f */
[-CC-:B------:R-:W-:Y:S01]  /*16ba0*/  FFMA.FTZ R24, R24, R3.reuse, -R31.reuse ;  /* 0x0000000318187223 */ /* 0x180fe2000001081f */
[----:B------:R-:W1:Y:S01]  /*16bb0*/  MUFU.EX2 R59, R59 ;  /* 0x0000003b003b7308 */ /* 0x000e620000000800 */
[-CC-:B------:R-:W-:Y:S01]  /*16bc0*/  FFMA.FTZ R38, R38, R3.reuse, -R31.reuse ;  /* 0x0000000326267223 */ /* 0x180fe2000001081f */
[-CC-:B------:R-:W-:Y:S01]  /*16bd0*/  FFMA.FTZ R2, R2, R3.reuse, -R31.reuse ;  /* 0x0000000302027223 */ /* 0x180fe2000001081f */
[-CC-:B------:R-:W-:Y:S01]  /*16be0*/  FFMA.FTZ R26, R26, R3.reuse, -R31.reuse ;  /* 0x000000031a1a7223 */ /* 0x180fe2000001081f */
[-CC-:B------:R-:W-:Y:S01]  /*16bf0*/  FFMA.FTZ R28, R28, R3.reuse, -R31.reuse ;  /* 0x000000031c1c7223 */ /* 0x180fe2000001081f */
[-CC-:B------:R-:W-:Y:S01]  /*16c00*/  FFMA.FTZ R30, R30, R3.reuse, -R31.reuse ;  /* 0x000000031e1e7223 */ /* 0x180fe2000001081f */
[----:B------:R-:W-:Y:S01]  /*16c10*/  FFMA.FTZ R10, R10, R3, -R31 ;  /* 0x000000030a0a7223 */ /* 0x000fe2000001081f */
[----:B---3--:R-:W-:Y:S01]  /*16c20*/  F2FP.BF16.F32.PACK_AB R198, R29, R36 ;  /* 0x000000241dc6723e */ /* 0x008fe200000010ff */
[----:B------:R-:W3:Y:S01]  /*16c30*/  MUFU.EX2 R62, R62 ;  /* 0x0000003e003e7308 */ /* 0x000ee20000000800 */
[----:B0-----:R-:W-:Y:S01]  /*16c40*/  F2FP.BF16.F32.PACK_AB R192, R9, R74 ;  /* 0x0000004a09c0723e */ /* 0x001fe200000010ff */
[----:B------:R-:W-:-:S06]  /*16c50*/  IMAD.MOV.U32 R76, RZ, RZ, R151 ;  /* 0x000000ffff4c7224 */ /* 0x000fcc00078e0097 */
[----:B------:R0:W4:Y:S01]  /*16c60*/  MUFU.EX2 R211, R6 ;  /* 0x0000000600d37308 */ /* 0x0001220000000800 */
[----:B-1----:R-:W-:-:S07]  /*16c70*/  F2FP.BF16.F32.PACK_AB R209, R59, R58 ;  /* 0x0000003a3bd1723e */ /* 0x002fce00000010ff */
[----:B------:R-:W1:Y:S01]  /*16c80*/  MUFU.EX2 R50, R50 ;  /* 0x0000003200327308 */ /* 0x000e620000000800 */
[----:B0-----:R-:W-:Y:S01]  /*16c90*/  FADD.FTZ R6, R60, R33 ;  /* 0x000000213c067221 */ /* 0x001fe20000010000 */
[----:B------:R-:W-:-:S03]  /*16ca0*/  IMAD.MOV.U32 R60, RZ, RZ, R151 ;  /* 0x000000ffff3c7224 */ /* 0x000fc600078e0097 */
[----:B------:R-:W-:-:S03]  /*16cb0*/  FADD.FTZ R33, R13, R6 ;  /* 0x000000060d217221 */ /* 0x000fc60000010000 */
[----:B------:R0:W5:Y:S01]  /*16cc0*/  MUFU.EX2 R205, R8 ;  /* 0x0000000800cd7308 */ /* 0x0001620000000800 */
[----:B------:R-:W-:Y:S01]  /*16cd0*/  FADD.FTZ R6, R48, R33 ;  /* 0x0000002130067221 */ /* 0x000fe20000010000 */
[----:B------:R-:W-:Y:S01]  /*16ce0*/  FADD.FTZ R33, R58, R59 ;  /* 0x0000003b3a217221 */ /* 0x000fe20000010000 */
[----:B------:R-:W-:Y:S01]  /*16cf0*/  IMAD.MOV.U32 R59, RZ, RZ, R151 ;  /* 0x000000ffff3b7224 */ /* 0x000fe200078e0097 */
[----:B------:R-:W-:Y:S01]  /*16d00*/  MOV R48, R151 ;  /* 0x0000009700307202 */ /* 0x000fe20000000f00 */
[----:B------:R-:W-:Y:S01]  /*16d10*/  FADD.FTZ R35, R15, R6 ;  /* 0x000000060f237221 */ /* 0x000fe20000010000 */
[----:B---3--:R-:W-:Y:S01]  /*16d20*/  FADD.FTZ R6, R62, R33 ;  /* 0x000000213e067221 */ /* 0x008fe20000010000 */
[----:B------:R-:W-:Y:S01]  /*16d30*/  IMAD.MOV.U32 R58, RZ, RZ, R151 ;  /* 0x000000ffff3a7224 */ /* 0x000fe200078e0097 */
[----:B------:R-:W3:Y:S01]  /*16d40*/  MUFU.EX2 R54, R54 ;  /* 0x0000003600367308 */ /* 0x000ee20000000800 */
[----:B0-----:R-:W-:Y:S01]  /*16d50*/  FADD.FTZ R8, R52, R35 ;  /* 0x0000002334087221 */ /* 0x001fe20000010000 */
[C---:B----4-:R-:W-:Y:S01]  /*16d60*/  FADD.FTZ R33, R211.reuse, R6 ;  /* 0x00000006d3217221 */ /* 0x050fe20000010000 */
[----:B------:R-:W-:Y:S01]  /*16d70*/  F2FP.BF16.F32.PACK_AB R211, R211, R62 ;  /* 0x0000003ed3d3723e */ /* 0x000fe200000010ff */
[----:B------:R-:W-:-:S02]  /*16d80*/  IMAD.MOV.U32 R62, RZ, RZ, R151 ;  /* 0x000000ffff3e7224 */ /* 0x000fc400078e0097 */
[----:B------:R-:W-:Y:S01]  /*16d90*/  FADD.FTZ R35, R21, R8 ;  /* 0x0000000815237221 */ /* 0x000fe20000010000 */
[----:B-1----:R-:W-:Y:S01]  /*16da0*/  FADD.FTZ R6, R50, R33 ;  /* 0x0000002132067221 */ /* 0x002fe20000010000 */
[----:B------:R-:W-:Y:S01]  /*16db0*/  IMAD.MOV.U32 R52, RZ, RZ, R151 ;  /* 0x000000ffff347224 */ /* 0x000fe200078e0097 */
[----:B------:R-:W0:Y:S01]  /*16dc0*/  MUFU.EX2 R207, R12 ;  /* 0x0000000c00cf7308 */ /* 0x000e220000000800 */
[----:B------:R-:W-:Y:S01]  /*16dd0*/  FADD.FTZ R8, R40, R35 ;  /* 0x0000002328087221 */ /* 0x000fe20000010000 */
[C---:B-----5:R-:W-:Y:S01]  /*16de0*/  FADD.FTZ R33, R205.reuse, R6 ;  /* 0x00000006cd217221 */ /* 0x060fe20000010000 */
[----:B------:R-:W-:Y:S01]  /*16df0*/  F2FP.BF16.F32.PACK_AB R205, R205, R50 ;  /* 0x00000032cdcd723e */ /* 0x000fe200000010ff */
[--C-:B------:R-:W-:Y:S02]  /*16e00*/  IMAD.MOV.U32 R50, RZ, RZ, R151.reuse ;  /* 0x000000ffff327224 */ /* 0x100fe400078e0097 */
[----:B------:R-:W-:Y:S01]  /*16e10*/  FADD.FTZ R35, R25, R8 ;  /* 0x0000000819237221 */ /* 0x000fe20000010000 */
[----:B------:R-:W-:Y:S01]  /*16e20*/  IMAD.MOV.U32 R40, RZ, RZ, R151 ;  /* 0x000000ffff287224 */ /* 0x000fe200078e0097 */
[----:B------:R-:W1:Y:S01]  /*16e30*/  MUFU.EX2 R42, R42 ;  /* 0x0000002a002a7308 */ /* 0x000e620000000800 */
[----:B---3--:R-:W-:Y:S01]  /*16e40*/  FADD.FTZ R6, R54, R33 ;  /* 0x0000002136067221 */ /* 0x008fe20000010000 */
[----:B--2---:R-:W-:Y:S01]  /*16e50*/  FADD.FTZ R0, R44, R35 ;  /* 0x000000232c007221 */ /* 0x004fe20000010000 */
[----:B------:R-:W-:-:S02]  /*16e60*/  IMAD.MOV.U32 R44, RZ, RZ, R151 ;  /* 0x000000ffff2c7224 */ /* 0x000fc400078e0097 */
[--C-:B------:R-:W-:Y:S02]  /*16e70*/  IMAD.MOV.U32 R25, RZ, RZ, R151.reuse ;  /* 0x000000ffff197224 */ /* 0x100fe400078e0097 */
[----:B------:R-:W-:Y:S01]  /*16e80*/  FADD.FTZ R35, R27, R0 ;  /* 0x000000001b237221 */ /* 0x000fe20000010000 */
[----:B------:R-:W-:Y:S01]  /*16e90*/  IMAD.MOV.U32 R27, RZ, RZ, R151 ;  /* 0x000000ffff1b7224 */ /* 0x000fe200078e0097 */
[----:B------:R-:W2:Y:S01]  /*16ea0*/  MUFU.EX2 R201, R20 ;  /* 0x0000001400c97308 */ /* 0x000ea20000000800 */
[C---:B0-----:R-:W-:Y:S01]  /*16eb0*/  FADD.FTZ R33, R207.reuse, R6 ;  /* 0x00000006cf217221 */ /* 0x041fe20000010000 */
[----:B------:R-:W-:Y:S01]  /*16ec0*/  FADD.FTZ R6, R68, R35 ;  /* 0x0000002344067221 */ /* 0x000fe20000010000 */
[----:B------:R-:W-:Y:S01]  /*16ed0*/  F2FP.BF16.F32.PACK_AB R207, R207, R54 ;  /* 0x00000036cfcf723e */ /* 0x000fe200000010ff */
[--C-:B------:R-:W-:Y:S02]  /*16ee0*/  IMAD.MOV.U32 R68, RZ, RZ, R151.reuse ;  /* 0x000000ffff447224 */ /* 0x100fe400078e0097 */
[----:B------:R-:W-:Y:S01]  /*16ef0*/  FADD.FTZ R31, R7, R6 ;  /* 0x00000006071f7221 */ /* 0x000fe20000010000 */
[----:B------:R-:W-:Y:S01]  /*16f00*/  IMAD.MOV.U32 R54, RZ, RZ, R151 ;  /* 0x000000ffff367224 */ /* 0x000fe200078e0097 */
[----:B------:R-:W0:Y:S01]  /*16f10*/  MUFU.EX2 R46, R46 ;  /* 0x0000002e002e7308 */ /* 0x000e220000000800 */
[----:B-1----:R-:W-:Y:S01]  /*16f20*/  FADD.FTZ R0, R42, R33 ;  /* 0x000000212a007221 */ /* 0x002fe20000010000 */
[----:B------:R-:W-:-:S06]  /*16f30*/  IMAD.MOV.U32 R35, RZ, RZ, R151 ;  /* 0x000000ffff237224 */ /* 0x000fcc00078e0097 */
[----:B------:R1:W3:Y:S01]  /*16f40*/  MUFU.EX2 R203, R32 ;  /* 0x0000002000cb7308 */ /* 0x0002e20000000800 */
[C---:B--2---:R-:W-:Y:S01]  /*16f50*/  FADD.FTZ R33, R201.reuse, R0 ;  /* 0x00000000c9217221 */ /* 0x044fe20000010000 */
[----:B------:R-:W-:Y:S01]  /*16f60*/  F2FP.BF16.F32.PACK_AB R201, R201, R42 ;  /* 0x0000002ac9c9723e */ /* 0x000fe200000010ff */
[----:B------:R-:W-:-:S05]  /*16f70*/  IMAD.MOV.U32 R42, RZ, RZ, R151 ;  /* 0x000000ffff2a7224 */ /* 0x000fca00078e0097 */
[----:B------:R-:W2:Y:S01]  /*16f80*/  MUFU.EX2 R34, R34 ;  /* 0x0000002200227308 */ /* 0x000ea20000000800 */
[----:B0-----:R-:W-:Y:S01]  /*16f90*/  FADD.FTZ R0, R46, R33 ;  /* 0x000000212e007221 */ /* 0x001fe20000010000 */
[----:B------:R-:W-:Y:S01]  /*16fa0*/  IMAD.MOV.U32 R33, RZ, RZ, R151 ;  /* 0x000000ffff217224 */ /* 0x000fe200078e0097 */
[----:B-1----:R-:W-:-:S05]  /*16fb0*/  MOV R32, R151 ;  /* 0x0000009700207202 */ /* 0x002fca0000000f00 */
[----:B------:R0:W1:Y:S01]  /*16fc0*/  MUFU.EX2 R197, R24 ;  /* 0x0000001800c57308 */ /* 0x0000620000000800 */
[C---:B---3--:R-:W-:Y:S01]  /*16fd0*/  FADD.FTZ R13, R203.reuse, R0 ;  /* 0x00000000cb0d7221 */ /* 0x048fe20000010000 */
[----:B------:R-:W-:Y:S01]  /*16fe0*/  F2FP.BF16.F32.PACK_AB R203, R203, R46 ;  /* 0x0000002ecbcb723e */ /* 0x000fe200000010ff */
[----:B------:R-:W-:-:S05]  /*16ff0*/  IMAD.MOV.U32 R46, RZ, RZ, R151 ;  /* 0x000000ffff2e7224 */ /* 0x000fca00078e0097 */
[----:B------:R-:W3:Y:S01]  /*17000*/  MUFU.EX2 R38, R38 ;  /* 0x0000002600267308 */ /* 0x000ee20000000800 */
[----:B--2---:R-:W-:Y:S01]  /*17010*/  FADD.FTZ R0, R34, R13 ;  /* 0x0000000d22007221 */ /* 0x004fe20000010000 */
[----:B0-----:R-:W-:-:S06]  /*17020*/  IMAD.MOV.U32 R24, RZ, RZ, R151 ;  /* 0x000000ffff187224 */ /* 0x001fcc00078e0097 */
[----:B------:R0:W2:Y:S01]  /*17030*/  MUFU.EX2 R199, R2 ;  /* 0x0000000200c77308 */ /* 0x0000a20000000800 */
[C---:B-1----:R-:W-:Y:S01]  /*17040*/  FADD.FTZ R13, R197.reuse, R0 ;  /* 0x00000000c50d7221 */ /* 0x042fe20000010000 */
[----:B------:R-:W-:Y:S01]  /*17050*/  F2FP.BF16.F32.PACK_AB R197, R197, R34 ;  /* 0x00000022c5c5723e */ /* 0x000fe200000010ff */
[----:B------:R-:W-:-:S05]  /*17060*/  IMAD.MOV.U32 R34, RZ, RZ, R151 ;  /* 0x000000ffff227224 */ /* 0x000fca00078e0097 */
[----:B------:R-:W1:Y:S01]  /*17070*/  MUFU.EX2 R26, R26 ;  /* 0x0000001a001a7308 */ /* 0x000e620000000800 */
[----:B---3--:R-:W-:Y:S01]  /*17080*/  FADD.FTZ R0, R38, R13 ;  /* 0x0000000d26007221 */ /* 0x008fe20000010000 */
[----:B0-----:R-:W-:Y:S01]  /*17090*/  FADD.FTZ R2, R36, R31 ;  /* 0x0000001f24027221 */ /* 0x001fe20000010000 */
[--C-:B------:R-:W-:Y:S02]  /*170a0*/  IMAD.MOV.U32 R36, RZ, RZ, R151.reuse ;  /* 0x000000ffff247224 */ /* 0x100fe400078e0097 */
[--C-:B------:R-:W-:Y:S02]  /*170b0*/  IMAD.MOV.U32 R31, RZ, RZ, R151.reuse ;  /* 0x000000ffff1f7224 */ /* 0x100fe400078e0097 */
[----:B------:R-:W-:Y:S01]  /*170c0*/  FADD.FTZ R15, R29, R2 ;  /* 0x000000021d0f7221 */ /* 0x000fe20000010000 */
[----:B------:R-:W-:Y:S01]  /*170d0*/  IMAD.MOV.U32 R29, RZ, RZ, R151 ;  /* 0x000000ffff1d7224 */ /* 0x000fe200078e0097 */
[----:B------:R0:W3:Y:S01]  /*170e0*/  MUFU.EX2 R193, R28 ;  /* 0x0000001c00c17308 */ /* 0x0000e20000000800 */
[C---:B--2---:R-:W-:Y:S01]  /*170f0*/  FADD.FTZ R7, R199.reuse, R0 ;  /* 0x00000000c7077221 */ /* 0x044fe20000010000 */
[----:B------:R-:W-:Y:S01]  /*17100*/  FADD.FTZ R2, R74, R15 ;  /* 0x0000000f4a027221 */ /* 0x000fe20000010000 */
[----:B------:R-:W-:Y:S01]  /*17110*/  F2FP.BF16.F32.PACK_AB R199, R199, R38 ;  /* 0x00000026c7c7723e */ /* 0x000fe200000010ff */
[----:B------:R-:W-:-:S02]  /*17120*/  IMAD.MOV.U32 R74, RZ, RZ, R151 ;  /* 0x000000ffff4a7224 */ /* 0x000fc400078e0097 */
[----:B------:R-:W-:Y:S01]  /*17130*/  FADD.FTZ R15, R9, R2 ;  /* 0x00000002090f7221 */ /* 0x000fe20000010000 */
[----:B------:R-:W-:Y:S01]  /*17140*/  IMAD.MOV.U32 R2, RZ, RZ, 0x3f800000 ;  /* 0x3f800000ff027424 */ /* 0x000fe200078e00ff */
[----:B------:R-:W2:Y:S01]  /*17150*/  MUFU.EX2 R30, R30 ;  /* 0x0000001e001e7308 */ /* 0x000ea20000000800 */
[----:B-1----:R-:W-:Y:S01]  /*17160*/  FADD.FTZ R0, R26, R7 ;  /* 0x000000071a007221 */ /* 0x002fe20000010000 */
[--C-:B------:R-:W-:Y:S02]  /*17170*/  IMAD.MOV.U32 R38, RZ, RZ, R151.reuse ;  /* 0x000000ffff267224 */ /* 0x100fe400078e0097 */
[----:B0-----:R-:W-:-:S04]  /*17180*/  IMAD.MOV.U32 R28, RZ, RZ, R151 ;  /* 0x000000ffff1c7224 */ /* 0x001fc800078e0097 */
[----:B------:R-:W0:Y:S01]  /*17190*/  MUFU.EX2 R78, R78 ;  /* 0x0000004e004e7308 */ /* 0x000e220000000800 */
[C---:B---3--:R-:W-:Y:S01]  /*171a0*/  FADD.FTZ R7, R193.reuse, R0 ;  /* 0x00000000c1077221 */ /* 0x048fe20000010000 */
[----:B------:R-:W-:Y:S01]  /*171b0*/  F2FP.BF16.F32.PACK_AB R193, R193, R26 ;  /* 0x0000001ac1c1723e */ /* 0x000fe200000010ff */
[----:B------:R-:W-:-:S05]  /*171c0*/  IMAD.MOV.U32 R26, RZ, RZ, R151 ;  /* 0x000000ffff1a7224 */ /* 0x000fca00078e0097 */
[----:B------:R-:W1:Y:S01]  /*171d0*/  MUFU.EX2 R195, R10 ;  /* 0x0000000a00c37308 */ /* 0x000e620000000800 */
[----:B--2---:R-:W-:-:S07]  /*171e0*/  FADD.FTZ R0, R30, R7 ;  /* 0x000000071e007221 */ /* 0x004fce0000010000 */
[----:B------:R-:W2:Y:S01]  /*171f0*/  MUFU.EX2 R11, R11 ;  /* 0x0000000b000b7308 */ /* 0x000ea20000000800 */
[----:B0-----:R-:W-:Y:S01]  /*17200*/  FADD.FTZ R228, R78, R15 ;  /* 0x0000000f4ee47221 */ /* 0x001fe20000010000 */
[C---:B-1----:R-:W-:Y:S01]  /*17210*/  FADD.FTZ R227, R195.reuse, R0 ;  /* 0x00000000c3e37221 */ /* 0x042fe20000010000 */
[----:B------:R-:W-:Y:S01]  /*17220*/  F2FP.BF16.F32.PACK_AB R195, R195, R30 ;  /* 0x0000001ec3c3723e */ /* 0x000fe200000010ff */
[----:B------:R-:W-:Y:S02]  /*17230*/  IMAD.MOV.U32 R0, RZ, RZ, 0x3f800000 ;  /* 0x3f800000ff007424 */ /* 0x000fe400078e00ff */
[--C-:B------:R-:W-:Y:S01]  /*17240*/  IMAD.MOV.U32 R30, RZ, RZ, R151.reuse ;  /* 0x000000ffff1e7224 */ /* 0x100fe200078e0097 */
[C---:B--2---:R-:W-:Y:S01]  /*17250*/  F2FP.BF16.F32.PACK_AB R194, R11.reuse, R78 ;  /* 0x0000004e0bc2723e */ /* 0x044fe200000010ff */
[----:B------:R-:W-:Y:S01]  /*17260*/  FADD.FTZ R228, R11, R228 ;  /* 0x000000e40be47221 */ /* 0x000fe20000010000 */
[----:B------:R-:W-:Y:S01]  /*17270*/  IMAD.MOV.U32 R78, RZ, RZ, R151 ;  /* 0x000000ffff4e7224 */ /* 0x000fe200078e0097 */
[----:B------:R-:W-:Y:S06]  /*17280*/  @!P1 BRA `(.L_x_635) ;  /* 0x0000004c00549947 */ /* 0x000fec0003800000 */
[----:B------:R0:W5:Y:S01]  /*17290*/  LDL.LU R14, [R1+0x50] ;  /* 0x00005000010e7983 */ /* 0x0001620000300800 */
[----:B------:R-:W-:Y:S01]  /*172a0*/  VIADD R223, R223, 0xfffffffe ;  /* 0xfffffffedfdf7836 */ /* 0x000fe20000000000 */
[----:B------:R-:W-:Y:S01]  /*172b0*/  CS2R R150, SRZ ;  /* 0x0000000000967805 */ /* 0x000fe2000001ff00 */
[----:B------:R-:W-:Y:S01]  /*172c0*/  IMAD.MOV.U32 R20, RZ, RZ, R4 ;  /* 0x000000ffff147224 */ /* 0x000fe200078e0004 */
[----:B------:R-:W-:Y:S01]  /*172d0*/  CS2R R146, SRZ ;  /* 0x0000000000927805 */ /* 0x000fe2000001ff00 */
[----:B------:R-:W-:Y:S01]  /*172e0*/  IMAD.MOV.U32 R15, RZ, RZ, R5 ;  /* 0x000000ffff0f7224 */ /* 0x000fe200078e0005 */
[----:B------:R-:W-:Y:S01]  /*172f0*/  CS2R R142, SRZ ;  /* 0x00000000008e7805 */ /* 0x000fe2000001ff00 */
[----:B------:R-:W-:Y:S01]  /*17300*/  IMAD.MOV.U32 R8, RZ, RZ, R226 ;  /* 0x000000ffff087224 */ /* 0x000fe200078e00e2 */
[----:B------:R-:W-:Y:S01]  /*17310*/  CS2R R138, SRZ ;  /* 0x00000000008a7805 */ /* 0x000fe2000001ff00 */
[----:B------:R-:W-:Y:S01]  /*17320*/  IMAD.MOV.U32 R2, RZ, RZ, 0x3f800000 ;  /* 0x3f800000ff027424 */ /* 0x000fe200078e00ff */
        /* <DEDUP_REMOVED lines=59> */
[----:B0-----:R-:W-:-:S07]  /*176e0*/  CS2R R24, SRZ ;  /* 0x0000000000187805 */ /* 0x001fce000001ff00 */
.L_x_648:
[----:B------:R-:W-:-:S04]  /*176f0*/  ISETP.NE.AND P1, PT, R8, 0x1, PT ;  /* 0x000000010800780c */ /* 0x000fc80003f25270 */
[----:B------:R-:W-:-:S04]  /*17700*/  SEL R3, RZ, 0x1, P1 ;  /* 0x00000001ff037807 */ /* 0x000fc80000800000 */
[----:B-----5:R-:W-:-:S05]  /*17710*/  LOP3.LUT R4, R14, R3, RZ, 0x3c, !PT ;  /* 0x000000030e047212 */ /* 0x020fca00078e3cff */
[----:B------:R0:W-:Y:S01]  /*17720*/  STL [R1+0x50], R4 ;  /* 0x0000500401007387 */ /* 0x0001e20000100800 */
[----:B------:R-:W-:Y:S05]  /*17730*/  @!P0 BRA `(.L_x_636) ;  /* 0x0000000000048947 */ /* 0x000fea0003800000 */
[----:B------:R-:W-:Y:S01]  /*17740*/  BPT.TRAP 0x1 ;  /* 0x000000040000795c */ /* 0x000fe20000300000 */
.L_x_636:
[----:B------:R-:W-:Y:S01]  /*17750*/  VIADD R226, R8, 0x1 ;  /* 0x0000000108e27836 */ /* 0x000fe20000000000 */
[----:B------:R-:W-:-:S04]  /*17760*/  SHF.L.U32 R6, R4, 0x1f, RZ ;  /* 0x0000001f04067819 */ /* 0x000fc800000006ff */
[----:B------:R-:W-:-:S04]  /*17770*/  ISETP.NE.AND P1, PT, R226, 0x2, PT ;  /* 0x00000002e200780c */ /* 0x000fc80003f25270 */
[----:B------:R-:W-:-:S05]  /*17780*/  SEL R226, R226, RZ, P1 ;  /* 0x000000ffe2e27207 */ /* 0x000fca0000800000 */
[----:B------:R-:W-:-:S04]  /*17790*/  IMAD R9, R226, 0x8, R22 ;  /* 0x00000008e2097824 */ /* 0x000fc800078e0216 */
[----:B------:R1:W2:Y:S01]  /*177a0*/  SYNCS.PHASECHK.TRANS64.TRYWAIT P1, [R9+URZ+0x38830], R6 ;  /* 0x03883006090075a7 */ /* 0x0002a2000802017f */
[----:B------:R-:W-:Y:S05]  /*177b0*/  @!P0 BRA `(.L_x_637) ;  /* 0x0000000000048947 */ /* 0x000fea0003800000 */
[----:B------:R-:W-:Y:S01]  /*177c0*/  BPT.TRAP 0x1 ;  /* 0x000000040000795c */ /* 0x000fe20000300000 */
.L_x_637:
[----:B------:R-:W0:Y:S01]  /*177d0*/  LDL R3, [R1+0x5c] ;  /* 0x00005c0001037983 */ /* 0x000e220000100800 */
[----:B------:R-:W-:Y:S01]  /*177e0*/  BSSY B1, `(.L_x_638) ;  /* 0x0000007000017945 */ /* 0x000fe20003800000 */
[----:B------:R-:W-:Y:S02]  /*177f0*/  IMAD.MOV.U32 R5, RZ, RZ, 0x40000040 ;  /* 0x40000040ff057424 */ /* 0x000fe400078e00ff */
[----:B0-----:R-:W-:-:S05]  /*17800*/  IMAD R4, R226, 0xa00, R3 ;  /* 0x00000a00e2047824 */ /* 0x001fca00078e0203 */
[----:B------:R-:W-:Y:S01]  /*17810*/  IADD3 R3, R4, 0x80, RZ ;  /* 0x0000008004037810 */ /* 0x000fe20007ffe0ff */
[----:B--2---:R-:W-:Y:S06]  /*17820*/  @P1 BRA `(.L_x_639) ;  /* 0x0000000000081947 */ /* 0x004fec0003800000 */
[----:B------:R-:W0:Y:S02]  /*17830*/  SYNCS.PHASECHK.TRANS64.TRYWAIT P1, [R9+URZ+0x38830], R6 ;  /* 0x03883006090075a7 */ /* 0x000e24000802017f */
[----:B0-----:R-:W-:Y:S05]  /*17840*/  @!P1 BRA `(.L_x_640) ;  /* 0x0000010c00d49947 */ /* 0x001fea0003800000 */
.L_x_639:
[----:B------:R-:W-:Y:S05]  /*17850*/  BSYNC B1 ;  /* 0x0000000000017941 */ /* 0x000fea0003800000 */
.L_x_638:
[----:B------:R-:W2:Y:S04]  /*17860*/  LDL.64 R152, [R1+0x48] ;  /* 0x0000480001987983 */ /* 0x000ea80000100a00 */
[----:B------:R-:W3:Y:S04]  /*17870*/  LDL.64 R156, [R1+0x8] ;  /* 0x00000800019c7983 */ /* 0x000ee80000100a00 */
[----:B------:R-:W4:Y:S01]  /*17880*/  LDL.64 R154, [R1] ;  /* 0x00000000019a7983 */ /* 0x000f220000100a00 */
[----:B------:R-:W-:Y:S02]  /*17890*/  R2UR UR10, R4 ;  /* 0x00000000040a72ca */ /* 0x000fe400000e0000 */
[----:B------:R-:W-:Y:S01]  /*178a0*/  R2UR UR11, R5 ;  /* 0x00000000050b72ca */ /* 0x000fe200000e0000 */
[----:B------:R-:W-:Y:S01]  /*178b0*/  WARPGROUP.ARRIVE ;  /* 0x00000000000079c5 */ /* 0x000fe20000000000 */
[----:B01----:R-:W-:-:S02]  /*178c0*/  IMAD.MOV.U32 R6, RZ, RZ, R3 ;  /* 0x000000ffff067224 */ /* 0x003fc400078e0003 */
[----:B------:R-:W-:-:S03]  /*178d0*/  IMAD.MOV.U32 R7, RZ, RZ, 0x40000040 ;  /* 0x40000040ff077424 */ /* 0x000fc600078e00ff */
[----:B------:R-:W-:Y:S02]  /*178e0*/  R2UR UR6, R6 ;  /* 0x00000000060672ca */ /* 0x000fe400000e0000 */
[----:B------:R-:W-:Y:S01]  /*178f0*/  R2UR UR7, R7 ;  /* 0x00000000070772ca */ /* 0x000fe200000e0000 */
[C---:B------:R-:W-:Y:S02]  /*17900*/  VIADD R6, R4.reuse, 0x100 ;  /* 0x0000010004067836 */ /* 0x040fe40000000000 */
[----:B------:R-:W-:Y:S02]  /*17910*/  IMAD.MOV.U32 R7, RZ, RZ, 0x40000040 ;  /* 0x40000040ff077424 */ /* 0x000fe400078e00ff */
[----:B------:R-:W-:Y:S02]  /*17920*/  VIADD R10, R4, 0x180 ;  /* 0x00000180040a7836 */ /* 0x000fe40000000000 */
[----:B------:R-:W-:Y:S01]  /*17930*/  IMAD.MOV.U32 R11, RZ, RZ, 0x40000040 ;  /* 0x40000040ff0b7424 */ /* 0x000fe200078e00ff */
[----:B--2---:R-:W-:-:S02]  /*17940*/  R2UR UR46, R152 ;  /* 0x00000000982e72ca */ /* 0x004fc400000e0000 */
[----:B------:R-:W-:Y:S02]  /*17950*/  R2UR UR47, R153 ;  /* 0x00000000992f72ca */ /* 0x000fe400000e0000 */
[----:B------:R-:W2:Y:S01]  /*17960*/  LDL.64 R152, [R1+0x40] ;  /* 0x0000400001987983 */ /* 0x000ea20000100a00 */
[----:B---3--:R-:W-:Y:S02]  /*17970*/  R2UR UR12, R156 ;  /* 0x000000009c0c72ca */ /* 0x008fe400000e0000 */
[----:B------:R-:W-:-:S11]  /*17980*/  R2UR UR13, R157 ;  /* 0x000000009d0d72ca */ /* 0x000fd600000e0000 */
[----:B------:R-:W-:Y:S02]  /*17990*/  UMOV UR8, UR12 ;  /* 0x0000000c00087c82 */ /* 0x000fe40008000000 */
[----:B------:R-:W-:Y:S02]  /*179a0*/  UMOV UR9, UR13 ;  /* 0x0000000d00097c82 */ /* 0x000fe40008000000 */
[----:B------:R-:W-:Y:S01]  /*179b0*/  HGMMA.64x16x16.F32.BF16 R184, gdesc[UR8], RZ, !UPT, gsb0 ;  /* 0x0020000008b879f0 */ /* 0x000fe2000c0018ff */
[----:B------:R-:W-:Y:S01]  /*179c0*/  UMOV UR4, UR12 ;  /* 0x0000000c00047c82 */ /* 0x000fe20008000000 */
[----:B------:R-:W-:Y:S01]  /*179d0*/  UMOV UR5, UR13 ;  /* 0x0000000d00057c82 */ /* 0x000fe20008000000 */
[----:B------:R-:W-:Y:S02]  /*179e0*/  WARPGROUP.DEPBAR.LE gsb0, 0x0 ;  /* 0x00008000000079c5 */ /* 0x000fe40000010000 */
[----:B------:R-:W-:-:S06]  /*179f0*/  WARPGROUP.ARRIVE ;  /* 0x00000000000079c5 */ /* 0x000fcc0000000000 */
[----:B------:R-:W-:Y:S01]  /*17a00*/  HGMMA.64x16x16.F32.BF16 R176, gdesc[UR4], RZ, !UPT, gsb0 ;  /* 0x0020000004b079f0 */ /* 0x000fe2000c0018ff */
[----:B------:R-:W-:Y:S02]  /*17a10*/  R2UR UR10, R6 ;  /* 0x00000000060a72ca */ /* 0x000fe400000e0000 */
[----:B------:R-:W-:Y:S01]  /*17a20*/  R2UR UR11, R7 ;  /* 0x00000000070b72ca */ /* 0x000fe200000e0000 */
[----:B------:R-:W-:Y:S01]  /*17a30*/  UMOV UR8, UR12 ;  /* 0x0000000c00087c82 */ /* 0x000fe20008000000 */
[----:B------:R-:W-:Y:S01]  /*17a40*/  UMOV UR9, UR13 ;  /* 0x0000000d00097c82 */ /* 0x000fe20008000000 */
[----:B------:R-:W-:Y:S02]  /*17a50*/  WARPGROUP.DEPBAR.LE gsb0, 0x0 ;  /* 0x00008000000079c5 */ /* 0x000fe40000010000 */
[----:B------:R-:W-:-:S08]  /*17a60*/  WARPGROUP.ARRIVE ;  /* 0x00000000000079c5 */ /* 0x000fd00000000000 */
        /* <DEDUP_REMOVED lines=8> */
[----:B------:R-:W-:Y:S02]  /*17af0*/  VIADD R6, R4, 0x200 ;  /* 0x0000020004067836 */ /* 0x000fe40000000000 */
[----:B------:R-:W-:-:S03]  /*17b00*/  IMAD.MOV.U32 R7, RZ, RZ, 0x40000040 ;  /* 0x40000040ff077424 */ /* 0x000fc600078e00ff */
[----:B------:R-:W-:Y:S02]  /*17b10*/  R2UR UR34, R6 ;  /* 0x00000000062272ca */ /* 0x000fe400000e0000 */
[----:B------:R-:W-:Y:S02]  /*17b20*/  R2UR UR35, R7 ;  /* 0x00000000072372ca */ /* 0x000fe400000e0000 */
[----:B----4-:R-:W-:Y:S02]  /*17b30*/  R2UR UR28, R154 ;  /* 0x000000009a1c72ca */ /* 0x010fe400000e0000 */
[----:B------:R-:W-:Y:S01]  /*17b40*/  R2UR UR29, R155 ;  /* 0x000000009b1d72ca */ /* 0x000fe200000e0000 */
[----:B------:R-:W-:Y:S01]  /*17b50*/  UMOV UR32, UR12 ;  /* 0x0000000c00207c82 */ /* 0x000fe20008000000 */
[----:B------:R-:W-:Y:S01]  /*17b60*/  UMOV UR33, UR13 ;  /* 0x0000000d00217c82 */ /* 0x000fe20008000000 */
[----:B------:R-:W-:Y:S02]  /*17b70*/  WARPGROUP.DEPBAR.LE gsb0, 0x0 ;  /* 0x00008000000079c5 */ /* 0x000fe40000010000 */
[----:B------:R-:W-:Y:S01]  /*17b80*/  VIADD R12, R4, 0x2 ;  /* 0x00000002040c7836 */ /* 0x000fe20000000000 */
[----:B--2---:R-:W-:-:S02]  /*17b90*/  R2UR UR42, R152 ;  /* 0x00000000982a72ca */ /* 0x004fc400000e0000 */
[----:B------:R-:W-:Y:S02]  /*17ba0*/  R2UR UR43, R153 ;  /* 0x00000000992b72ca */ /* 0x000fe400000e0000 */
[----:B------:R-:W-:-:S06]  /*17bb0*/  WARPGROUP.ARRIVE ;  /* 0x00000000000079c5 */ /* 0x000fcc0000000000 */
[----:B------:R-:W-:Y:S01]  /*17bc0*/  HGMMA.64x16x16.F32.BF16 R152, gdesc[UR32], RZ, !UPT, gsb0 ;  /* 0x00200000209879f0 */ /* 0x000fe2000c0018ff */
[----:B------:R-:W-:Y:S01]  /*17bd0*/  IMAD.MOV.U32 R13, RZ, RZ, 0x40000040 ;  /* 0x40000040ff0d7424 */ /* 0x000fe200078e00ff */
[----:B------:R-:W-:-:S04]  /*17be0*/  R2UR UR26, R12 ;  /* 0x000000000c1a72ca */ /* 0x000fc800000e0000 */
[----:B------:R-:W-:Y:S01]  /*17bf0*/  R2UR UR27, R13 ;  /* 0x000000000d1b72ca */ /* 0x000fe200000e0000 */
[----:B------:R-:W-:Y:S01]  /*17c00*/  UMOV UR24, UR28 ;  /* 0x0000001c00187c82 */ /* 0x000fe20008000000 */
[----:B------:R-:W-:Y:S01]  /*17c10*/  UMOV UR25, UR29 ;  /* 0x0000001d00197c82 */ /* 0x000fe20008000000 */
[----:B------:R-:W-:Y:S02]  /*17c20*/  WARPGROUP.DEPBAR.LE gsb0, 0x0 ;  /* 0x00008000000079c5 */ /* 0x000fe40000010000 */
[----:B------:R-:W-:-:S08]  /*17c30*/  WARPGROUP.ARRIVE ;  /* 0x00000000000079c5 */ /* 0x000fd00000000000 */
[----:B------:R-:W-:Y:S01]  /*17c40*/  HGMMA.64x16x16.F32.BF16 R184, gdesc[UR24], R184, gsb0 ;  /* 0x0020000018b879f0 */ /* 0x000fe200080018b8 */
[----:B------:R-:W-:Y:S02]  /*17c50*/  VIADD R10, R4, 0x82 ;  /* 0x00000082040a7836 */ /* 0x000fe40000000000 */
[----:B------:R-:W-:-:S03]  /*17c60*/  IMAD.MOV.U32 R11, RZ, RZ, 0x40000040 ;  /* 0x40000040ff0b7424 */ /* 0x000fc600078e00ff */
[----:B------:R-:W-:Y:S02]  /*17c70*/  R2UR UR22, R10 ;  /* 0x000000000a1672ca */ /* 0x000fe400000e0000 */
        /* <DEDUP_REMOVED lines=21> */
[----:B------:R-:W-:Y:S01]  /*17dd0*/  IMAD.MOV.U32 R13, RZ, RZ, 0x40000040 ;  /* 0x40000040ff0d7424 */ /* 0x000fe200078e00ff */
[C---:B------:R-:W-:Y:S01]  /*17de0*/  IADD3 R12, R4.reuse, 0x202, RZ ;  /* 0x00000202040c7810 */ /* 0x040fe20007ffe0ff */
[----:B------:R-:W-:Y:S02]  /*17df0*/  VIADD R6, R4, 0x4 ;  /* 0x0000000404067836 */ /* 0x000fe40000000000 */
[----:B------:R-:W-:Y:S01]  /*17e00*/  IMAD.MOV.U32 R7, RZ, RZ, 0x40000040 ;  /* 0x40000040ff077424 */ /* 0x000fe200078e00ff */
[----:B------:R-:W-:-:S02]  /*17e10*/  WARPGROUP.DEPBAR.LE gsb0, 0x0 ;  /* 0x00008000000079c5 */ /* 0x000fc40000010000 */
[----:B------:R-:W-:Y:S01]  /*17e20*/  WARPGROUP.ARRIVE ;  /* 0x00000000000079c5 */ /* 0x000fe20000000000 */
[----:B------:R-:W-:Y:S01]  /*17e30*/  UMOV UR8, UR46 ;  /* 0x0000002e00087c82 */ /* 0x000fe20008000000 */
[----:B------:R-:W-:Y:S01]  /*17e40*/  UMOV UR9, UR47 ;  /* 0x0000002f00097c82 */ /* 0x000fe20008000000 */
[----:B------:R-:W-:Y:S01]  /*17e50*/  UMOV UR4, UR46 ;  /* 0x0000002e00047c82 */ /* 0x000fe20008000000 */
[----:B------:R-:W-:Y:S01]  /*17e60*/  UMOV UR5, UR47 ;  /* 0x0000002f00057c82 */ /* 0x000fe20008000000 */
[----:B------:R-:W-:Y:S01]  /*17e70*/  UMOV UR24, UR46 ;  /* 0x0000002e00187c82 */ /* 0x000fe20008000000 */
[----:B------:R-:W-:Y:S01]  /*17e80*/  HGMMA.64x16x16.F32.BF16 R160, gdesc[UR12], R160, gsb0 ;  /* 0x002000000ca079f0 */ /* 0x000fe200080018a0 */
[----:B------:R-:W-:Y:S01]  /*17e90*/  R2UR UR30, R12 ;  /* 0x000000000c1e72ca */ /* 0x000fe200000e0000 */
[----:B------:R-:W-:Y:S01]  /*17ea0*/  UMOV UR25, UR47 ;  /* 0x0000002f00197c82 */ /* 0x000fe20008000000 */
[----:B------:R-:W-:Y:S01]  /*17eb0*/  R2UR UR31, R13 ;  /* 0x000000000d1f72ca */ /* 0x000fe200000e0000 */
[----:B------:R-:W-:Y:S01]  /*17ec0*/  UMOV UR20, UR46 ;  /* 0x0000002e00147c82 */ /* 0x000fe20008000000 */
[----:B------:R-:W-:Y:S01]  /*17ed0*/  R2UR UR10, R6 ;  /* 0x00000000060a72ca */ /* 0x000fe200000e0000 */
[----:B------:R-:W-:Y:S01]  /*17ee0*/  UMOV UR21, UR47 ;  /* 0x0000002f00157c82 */ /* 0x000fe20008000000 */
[----:B------:R-:W-:Y:S01]  /*17ef0*/  UMOV UR32, UR46 ;  /* 0x0000002e00207c82 */ /* 0x000fe20008000000 */
[----:B------:R-:W-:Y:S01]  /*17f00*/  UMOV UR33, UR47 ;  /* 0x0000002f00217c82 */ /* 0x000fe20008000000 */
[----:B------:R-:W-:Y:S01]  /*17f10*/  UMOV UR16, UR42 ;  /* 0x0000002a00107c82 */ /* 0x000fe20008000000 */
[----:B------:R-:W-:Y:S01]  /*17f20*/  UMOV UR17, UR43 ;  /* 0x0000002b00117c82 */ /* 0x000fe20008000000 */
[----:B------:R-:W2:Y:S01]  /*17f30*/  LDL.64 R10, [R1+0x30] ;  /* 0x00003000010a7983 */ /* 0x000ea20000100a00 */
[----:B------:R-:W-:-:S02]  /*17f40*/  WARPGROUP.DEPBAR.LE gsb0, 0x0 ;  /* 0x00008000000079c5 */ /* 0x000fc40000010000 */
[----:B------:R-:W-:Y:S01]  /*17f50*/  WARPGROUP.ARRIVE ;  /* 0x00000000000079c5 */ /* 0x000fe20000000000 */
[----:B------:R-:W-:Y:S01]  /*17f60*/  R2UR UR11, R7 ;  /* 0x00000000070b72ca */ /* 0x000fe200000e0000 */
[----:B------:R-:W3:Y:S04]  /*17f70*/  LDL.64 R12, [R1+0x38] ;  /* 0x00003800010c7983 */ /* 0x000ee80000100a00 */
[----:B------:R-:W-:Y:S01]  /*17f80*/  HGMMA.64x16x16.F32.BF16 R152, gdesc[UR28], R152, gsb0 ;  /* 0x002000001c9879f0 */ /* 0x000fe20008001898 */
[----:B------:R-:W-:Y:S02]  /*17f90*/  VIADD R6, R4, 0x84 ;  /* 0x0000008404067836 */ /* 0x000fe40000000000 */
[----:B------:R-:W-:Y:S01]  /*17fa0*/  IMAD.MOV.U32 R7, RZ, RZ, 0x40000040 ;  /* 0x40000040ff077424 */ /* 0x000fe200078e00ff */
[----:B------:R-:W-:-:S02]  /*17fb0*/  WARPGROUP.DEPBAR.LE gsb0, 0x0 ;  /* 0x00008000000079c5 */ /* 0x000fc40000010000 */
[----:B------:R-:W-:-:S06]  /*17fc0*/  WARPGROUP.ARRIVE ;  /* 0x00000000000079c5 */ /* 0x000fcc0000000000 */
[----:B------:R-:W-:Y:S01]  /*17fd0*/  HGMMA.64x16x16.F32.BF16 R184, gdesc[UR8], R184, gsb0 ;  /* 0x0020000008b879f0 */ /* 0x000fe200080018b8 */
[----:B------:R-:W-:Y:S02]  /*17fe0*/  R2UR UR6, R6 ;  /* 0x00000000060672ca */ /* 0x000fe400000e0000 */
[----:B------:R-:W-:Y:S01]  /*17ff0*/  R2UR UR7, R7 ;  /* 0x00000000070772ca */ /* 0x000fe200000e0000 */
[----:B------:R-:W-:Y:S01]  /*18000*/  VIADD R6, R4, 0x104 ;  /* 0x0000010404067836 */ /* 0x000fe20000000000 */
[----:B------:R-:W-:Y:S02]  /*18010*/  WARPGROUP.DEPBAR.LE gsb0, 0x0 ;  /* 0x00008000000079c5 */ /* 0x000fe40000010000 */
[----:B------:R-:W-:-:S09]  /*18020*/  WARPGROUP.ARRIVE ;  /* 0x00000000000079c5 */ /* 0x000fd20000000000 */
[----:B------:R-:W-:Y:S01]  /*18030*/  HGMMA.64x16x16.F32.BF16 R176, gdesc[UR4], R176, gsb0 ;  /* 0x0020000004b079f0 */ /* 0x000fe200080018b0 */
[----:B------:R-:W-:Y:S01]  /*18040*/  IMAD.MOV.U32 R7, RZ, RZ, 0x40000040 ;  /* 0x40000040ff077424 */ /* 0x000fe200078e00ff */
[----:B------:R-:W-:-:S04]  /*18050*/  R2UR UR26, R6 ;  /* 0x00000000061a72ca */ /* 0x000fc800000e0000 */
[----:B------:R-:W-:Y:S01]  /*18060*/  R2UR UR27, R7 ;  /* 0x00000000071b72ca */ /* 0x000fe200000e0000 */
[----:B------:R-:W-:Y:S02]  /*18070*/  WARPGROUP.DEPBAR.LE gsb0, 0x0 ;  /* 0x00008000000079c5 */ /* 0x000fe40000010000 */
[----:B------:R-:W-:-:S10]  /*18080*/  WARPGROUP.ARRIVE ;  /* 0x00000000000079c5 */ /* 0x000fd40000000000 */
[----:B------:R-:W-:Y:S01]  /*18090*/  HGMMA.64x16x16.F32.BF16 R168, gdesc[UR24], R168, gsb0 ;  /* 0x0020000018a879f0 */ /* 0x000fe200080018a8 */
[----:B------:R-:W-:Y:S02]  /*180a0*/  VIADD R6, R4, 0x184 ;  /* 0x0000018404067836 */ /* 0x000fe40000000000 */
[----:B------:R-:W-:-:S03]  /*180b0*/  IMAD.MOV.U32 R7, RZ, RZ, 0x40000040 ;  /* 0x40000040ff077424 */ /* 0x000fc600078e00ff */
[----:B------:R-:W-:Y:S02]  /*180c0*/  R2UR UR22, R6 ;  /* 0x00000000061672ca */ /* 0x000fe400000e0000 */
        /* <DEDUP_REMOVED lines=18> */
[----:B------:R-:W-:Y:S01]  /*181f0*/  IMAD.MOV.U32 R7, RZ, RZ, 0x40000040 ;  /* 0x40000040ff077424 */ /* 0x000fe200078e00ff */
[----:B------:R-:W-:-:S04]  /*18200*/  IADD3 R6, R4, 0x86, RZ ;  /* 0x0000008604067810 */ /* 0x000fc80007ffe0ff */
        /* <DEDUP_REMOVED lines=35> */
[----:B------:R-:W-:Y:S01]  /*18440*/  IMAD.MOV.U32 R7, RZ, RZ, 0x40000040 ;  /* 0x40000040ff077424 */ /* 0x000fe200078e00ff */
[----:B---3--:R-:W-:Y:S02]  /*18450*/  R2UR UR50, R12 ;  /* 0x000000000c3272ca */ /* 0x008fe400000e0000 */
[----:B------:R-:W-:Y:S02]  /*18460*/  R2UR UR51, R13 ;  /* 0x000000000d3372ca */ /* 0x000fe400000e0000 */
[----:B------:R-:W-:Y:S01]  /*18470*/  R2UR UR26, R6 ;  /* 0x00000000061a72ca */ /* 0x000fe200000e0000 */
[----:B------:R-:W3:Y:S01]  /*18480*/  LDL.64 R12, [R1+0x28] ;  /* 0x00002800010c7983 */ /* 0x000ee20000100a00 */
[----:B------:R-:W-:-:S07]  /*18490*/  R2UR UR27, R7 ;  /* 0x00000000071b72ca */ /* 0x000fce00000e0000 */
[----:B------:R-:W-:Y:S02]  /*184a0*/  UMOV UR24, UR50 ;  /* 0x0000003200187c82 */ /* 0x000fe40008000000 */
[----:B------:R-:W-:Y:S01]  /*184b0*/  UMOV UR25, UR51 ;  /* 0x0000003300197c82 */ /* 0x000fe20008000000 */
[----:B------:R-:W-:Y:S02]  /*184c0*/  WARPGROUP.DEPBAR.LE gsb0, 0x0 ;  /* 0x00008000000079c5 */ /* 0x000fe40000010000 */
[----:B------:R-:W-:-:S06]  /*184d0*/  WARPGROUP.ARRIVE ;  /* 0x00000000000079c5 */ /* 0x000fcc0000000000 */
        /* <DEDUP_REMOVED lines=39> */
[----:B--2---:R-:W-:Y:S02]  /*18750*/  R2UR UR46, R10 ;  /* 0x000000000a2e72ca */ /* 0x004fe400000e0000 */
[----:B------:R-:W-:Y:S02]  /*18760*/  R2UR UR47, R11 ;  /* 0x000000000b2f72ca */ /* 0x000fe400000e0000 */
[----:B------:R-:W-:Y:S01]  /*18770*/  R2UR UR10, R6 ;  /* 0x00000000060a72ca */ /* 0x000fe200000e0000 */
[----:B------:R-:W2:Y:S01]  /*18780*/  LDL.64 R10, [R1+0x20] ;  /* 0x00002000010a7983 */ /* 0x000ea20000100a00 */
        /* <DEDUP_REMOVED lines=139> */
[----:B------:R-:W-:Y:S02]  /*19040*/  IADD3 R6, R4, 0x500, RZ ;  /* 0x0000050004067810 */ /* 0x000fe40007ffe0ff */
[----:B---3--:R-:W-:Y:S02]  /*19050*/  R2UR UR46, R12 ;  /* 0x000000000c2e72ca */ /* 0x008fe400000e0000 */
[----:B------:R-:W-:Y:S02]  /*19060*/  R2UR UR47, R13 ;  /* 0x000000000d2f72ca */ /* 0x000fe400000e0000 */
[----:B------:R-:W-:Y:S02]  /*19070*/  R2UR UR10, R6 ;  /* 0x00000000060a72ca */ /* 0x000fe400000e0000 */
        /* <DEDUP_REMOVED lines=490> */
.L_x_641:
[----:B------:R-:W-:Y:S02]  /*1af20*/  SHF.L.U32 R0, R14, 0x1f, RZ ;  /* 0x0000001f0e007819 */ /* 0x000fe400000006ff */
[----:B------:R-:W-:-:S04]  /*1af30*/  LEA R6, R8, R22, 0x3 ;  /* 0x0000001608067211 */ /* 0x000fc800078e18ff */
[----:B------:R0:W1:Y:S01]  /*1af40*/  SYNCS.PHASECHK.TRANS64.TRYWAIT P1, [R6+URZ+0x38850], R0 ;  /* 0x03885000060075a7 */ /* 0x000062000802017f */
[----:B------:R-:W-:Y:S05]  /*1af50*/  @!P0 BRA `(.L_x_642) ;  /* 0x0000000000048947 */ /* 0x000fea0003800000 */
[----:B------:R-:W-:Y:S01]  /*1af60*/  BPT.TRAP 0x1 ;  /* 0x000000040000795c */ /* 0x000fe20000300000 */
.L_x_642:
[----:B------:R-:W-:Y:S04]  /*1af70*/  BSSY B1, `(.L_x_643) ;  /* 0x0000004000017945 */ /* 0x000fe80003800000 */
[----:B-1----:R-:W-:Y:S05]  /*1af80*/  @P1 BRA `(.L_x_644) ;  /* 0x0000000000081947 */ /* 0x002fea0003800000 */
[----:B------:R-:W1:Y:S02]  /*1af90*/  SYNCS.PHASECHK.TRANS64.TRYWAIT P1, [R6+URZ+0x38850], R0 ;  /* 0x03885000060075a7 */ /* 0x000e64000802017f */
[----:B-1----:R-:W-:Y:S05]  /*1afa0*/  @!P1 BRA `(.L_x_645) ;  /* 0x000000d800109947 */ /* 0x002fea0003800000 */
.L_x_644:
[----:B------:R-:W-:Y:S05]  /*1afb0*/  BSYNC B1 ;  /* 0x0000000000017941 */ /* 0x000fea0003800000 */
.L_x_643:
[----:B01----:R-:W-:Y:S01]  /*1afc0*/  VIADD R0, R22, 0x400 ;  /* 0x0000040016007836 */ /* 0x003fe20000000000 */
[----:B------:R-:W-:Y:S01]  /*1afd0*/  WARPGROUP.ARRIVE ;  /* 0x00000000000079c5 */ /* 0x000fe20000000000 */
[----:B------:R-:W-:Y:S02]  /*1afe0*/  IMAD.MOV.U32 R3, RZ, RZ, 0x40000040 ;  /* 0x40000040ff037424 */ /* 0x000fe400078e00ff */
[----:B------:R-:W-:Y:S01]  /*1aff0*/  IMAD.MOV.U32 R5, RZ, RZ, 0x40000040 ;  /* 0x40000040ff057424 */ /* 0x000fe200078e00ff */
[----:B------:R-:W-:Y:S02]  /*1b000*/  SHF.R.U32.HI R0, RZ, 0x4, R0 ;  /* 0x00000004ff007819 */ /* 0x000fe40000011600 */
[----:B------:R-:W-:Y:S01]  /*1b010*/  R2UR UR7, R3 ;  /* 0x00000000030772ca */ /* 0x000fe200000e0000 */
[----:B------:R-:W-:Y:S01]  /*1b020*/  IMAD.MOV.U32 R3, RZ, RZ, 0x40000040 ;  /* 0x40000040ff037424 */ /* 0x000fe200078e00ff */
[----:B------:R-:W-:-:S04]  /*1b030*/  LOP3.LUT R0, R0, 0x3fff, RZ, 0xc0, !PT ;  /* 0x00003fff00007812 */ /* 0x000fc800078ec0ff */
[----:B------:R-:W-:-:S05]  /*1b040*/  LOP3.LUT R0, R0, 0x2800000, RZ, 0xfc, !PT ;  /* 0x0280000000007812 */ /* 0x000fca00078efcff */
[----:B------:R-:W-:-:S04]  /*1b050*/  IMAD R2, R8, 0xa00, R0 ;  /* 0x00000a0008027824 */ /* 0x000fc800078e0200 */
[C---:B------:R-:W-:Y:S01]  /*1b060*/  VIADD R4, R2.reuse, 0x80 ;  /* 0x0000008002047836 */ /* 0x040fe20000000000 */
[----:B------:R-:W-:-:S13]  /*1b070*/  R2UR UR6, R2 ;  /* 0x00000000020672ca */ /* 0x000fda00000e0000 */
[----:B------:R-:W-:Y:S01]  /*1b080*/  HGMMA.64x256x16.F32.BF16 R24, R208, gdesc[UR4].tnspB, R24, gsb0 ;  /* 0x43e00004d0187df0 */ /* 0x000fe20008001818 */
[----:B------:R-:W-:Y:S01]  /*1b090*/  R2UR UR6, R4 ;  /* 0x00000000040672ca */ /* 0x000fe200000e0000 */
[----:B------:R-:W-:Y:S01]  /*1b0a0*/  VIADD R4, R2, 0x100 ;  /* 0x0000010002047836 */ /* 0x000fe20000000000 */
[----:B------:R-:W-:Y:S01]  /*1b0b0*/  R2UR UR7, R5 ;  /* 0x00000000050772ca */ /* 0x000fe200000e0000 */
[----:B------:R-:W-:Y:S01]  /*1b0c0*/  IMAD.MOV.U32 R5, RZ, RZ, 0x40000040 ;  /* 0x40000040ff057424 */ /* 0x000fe200078e00ff */
[----:B------:R-:W-:Y:S02]  /*1b0d0*/  WARPGROUP.DEPBAR.LE gsb0, 0x0 ;  /* 0x00008000000079c5 */ /* 0x000fe40000010000 */
[----:B------:R-:W-:-:S15]  /*1b0e0*/  WARPGROUP.ARRIVE ;  /* 0x00000000000079c5 */ /* 0x000fde0000000000 */
[----:B------:R-:W-:-:S06]  /*1b0f0*/  NOP ;  /* 0x0000000000007918 */ /* 0x000fcc0000000000 */
[----:B------:R-:W-:Y:S01]  /*1b100*/  HGMMA.64x256x16.F32.BF16 R24, R204, gdesc[UR4].tnspB, R24, gsb0 ;  /* 0x43e00004cc187df0 */ /* 0x000fe20008001818 */
[----:B------:R-:W-:Y:S01]  /*1b110*/  R2UR UR6, R4 ;  /* 0x00000000040672ca */ /* 0x000fe200000e0000 */
[C---:B------:R-:W-:Y:S01]  /*1b120*/  VIADD R4, R2.reuse, 0x180 ;  /* 0x0000018002047836 */ /* 0x040fe20000000000 */
[----:B------:R-:W-:Y:S01]  /*1b130*/  R2UR UR7, R5 ;  /* 0x00000000050772ca */ /* 0x000fe200000e0000 */
[----:B------:R-:W-:Y:S02]  /*1b140*/  IMAD.MOV.U32 R5, RZ, RZ, 0x40000040 ;  /* 0x40000040ff057424 */ /* 0x000fe400078e00ff */
[----:B------:R-:W-:Y:S01]  /*1b150*/  VIADD R2, R2, 0x200 ;  /* 0x0000020002027836 */ /* 0x000fe20000000000 */
[----:B------:R-:W-:Y:S02]  /*1b160*/  WARPGROUP.DEPBAR.LE gsb0, 0x0 ;  /* 0x00008000000079c5 */ /* 0x000fe40000010000 */
[----:B------:R-:W-:-:S15]  /*1b170*/  WARPGROUP.ARRIVE ;  /* 0x00000000000079c5 */ /* 0x000fde0000000000 */
[----:B------:R-:W-:-:S04]  /*1b180*/  NOP ;  /* 0x0000000000007918 */ /* 0x000fc80000000000 */
[----:B------:R-:W-:Y:S01]  /*1b190*/  HGMMA.64x256x16.F32.BF16 R24, R200, gdesc[UR4].tnspB, R24, gsb0 ;  /* 0x43e00004c8187df0 */ /* 0x000fe20008001818 */
[----:B------:R-:W-:Y:S02]  /*1b1a0*/  R2UR UR6, R4 ;  /* 0x00000000040672ca */ /* 0x000fe400000e0000 */
[----:B------:R-:W-:Y:S01]  /*1b1b0*/  R2UR UR7, R5 ;  /* 0x00000000050772ca */ /* 0x000fe200000e0000 */
[----:B------:R-:W-:Y:S02]  /*1b1c0*/  WARPGROUP.DEPBAR.LE gsb0, 0x0 ;  /* 0x00008000000079c5 */ /* 0x000fe40000010000 */
[----:B------:R-:W-:-:S15]  /*1b1d0*/  WARPGROUP.ARRIVE ;  /* 0x00000000000079c5 */ /* 0x000fde0000000000 */
[----:B------:R-:W-:-:S07]  /*1b1e0*/  NOP ;  /* 0x0000000000007918 */ /* 0x000fce0000000000 */
[----:B------:R-:W-:Y:S01]  /*1b1f0*/  HGMMA.64x256x16.F32.BF16 R24, R196, gdesc[UR4].tnspB, R24, gsb0 ;  /* 0x43e00004c4187df0 */ /* 0x000fe20008001818 */
[----:B------:R-:W-:Y:S02]  /*1b200*/  R2UR UR6, R2 ;  /* 0x00000000020672ca */ /* 0x000fe400000e0000 */
[----:B------:R-:W-:Y:S01]  /*1b210*/  R2UR UR7, R3 ;  /* 0x00000000030772ca */ /* 0x000fe200000e0000 */
[----:B------:R-:W-:Y:S02]  /*1b220*/  WARPGROUP.DEPBAR.LE gsb0, 0x0 ;  /* 0x00008000000079c5 */ /* 0x000fe40000010000 */
[----:B------:R-:W-:-:S15]  /*1b230*/  WARPGROUP.ARRIVE ;  /* 0x00000000000079c5 */ /* 0x000fde0000000000 */
[----:B------:R-:W-:-:S07]  /*1b240*/  NOP ;  /* 0x0000000000007918 */ /* 0x000fce0000000000 */
[----:B------:R-:W-:Y:S03]  /*1b250*/  HGMMA.64x256x16.F32.BF16 R24, R192, gdesc[UR4].tnspB, R24, gsb0 ;  /* 0x43e00004c0187df0 */ /* 0x000fe60008001818 */
[----:B------:R-:W-:Y:S02]  /*1b260*/  WARPGROUP.DEPBAR.LE gsb0, 0x0 ;  /* 0x00008000000079c5 */ /* 0x000fe40000010000 */
[----:B------:R-:W-:Y:S05]  /*1b270*/  @!P0 BRA `(.L_x_646) ;  /* 0x0000000000048947 */ /* 0x000fea0003800000 */
[----:B------:R-:W-:Y:S01]  /*1b280*/  BPT.TRAP 0x1 ;  /* 0x000000040000795c */ /* 0x000fe20000300000 */
.L_x_646:
[----:B------:R-:W-:Y:S01]  /*1b290*/  FMNMX.FTZ R5, R184, R15, !PT ;  /* 0x0000000fb8057209 */ /* 0x000fe20007810000 */
[----:B------:R-:W-:Y:S01]  /*1b2a0*/  IMAD.U32 R3, RZ, RZ, UR38 ;  /* 0x00000026ff037e24 */ /* 0x000fe2000f8e00ff */
        /* <DEDUP_REMOVED lines=47> */
[C---:B------:R-:W-:Y:S01]  /*1b5a0*/  FMUL.FTZ R8, R5.reuse, R3 ;  /* 0x0000000305087220 */ /* 0x040fe20000410000 */
[----:B------:R-:W-:-:S03]  /*1b5b0*/  FADD.FTZ R0, -R5, R15 ;  /* 0x0000000f05007221 */ /* 0x000fc60000010100 */
[-CC-:B------:R-:W-:Y:S01]  /*1b5c0*/  FFMA.FTZ R208, R184, R3.reuse, -R8.reuse ;  /* 0x00000003b8d07223 */ /* 0x180fe20000010808 */
[-C--:B------:R-:W-:Y:S01]  /*1b5d0*/  FFMA.FTZ R192, R152, R3.reuse, -R8 ;  /* 0x0000000398c07223 */ /* 0x080fe20000010808 */
[----:B------:R-:W2:Y:S01]  /*1b5e0*/  LDL R184, [R1+0x60] ;  /* 0x0000600001b87983 */ /* 0x000ea20000100800 */
[C---:B------:R-:W-:Y:S01]  /*1b5f0*/  FADD.FTZ R2, -R4.reuse, R20 ;  /* 0x0000001404027221 */ /* 0x040fe20000010100 */
[-C--:B------:R-:W-:Y:S01]  /*1b600*/  FMUL.FTZ R152, R4, R3.reuse ;  /* 0x0000000304987220 */ /* 0x080fe20000410000 */
[-C--:B------:R-:W-:Y:S02]  /*1b610*/  FMUL.FTZ R0, R0, R3.reuse ;  /* 0x0000000300007220 */ /* 0x080fe40000410000 */
[-C--:B------:R-:W-:Y:S01]  /*1b620*/  FMUL.FTZ R2, R2, R3.reuse ;  /* 0x0000000302027220 */ /* 0x080fe20000410000 */
[-C--:B------:R-:W-:Y:S01]  /*1b630*/  FFMA.FTZ R209, R186, R3.reuse, -R152 ;  /* 0x00000003bad17223 */ /* 0x080fe20000010898 */
[-CC-:B------:R-:W-:Y:S01]  /*1b640*/  FFMA.FTZ R196, R160, R3.reuse, -R8.reuse ;  /* 0x00000003a0c47223 */ /* 0x180fe20000010808 */
[-C--:B------:R-:W-:Y:S01]  /*1b650*/  FFMA.FTZ R21, R185, R3.reuse, -R8 ;  /* 0x00000003b9157223 */ /* 0x080fe20000010808 */
[-C--:B------:R-:W-:Y:S01]  /*1b660*/  FFMA.FTZ R160, R187, R3.reuse, -R152 ;  /* 0x00000003bba07223 */ /* 0x080fe20000010898 */
[----:B------:R-:W-:Y:S01]  /*1b670*/  MUFU.EX2 R0, R0 ;  /* 0x0000000000007308 */ /* 0x000fe20000000800 */
[-C--:B------:R-:W-:Y:S01]  /*1b680*/  FFMA.FTZ R210, R188, R3.reuse, -R8 ;  /* 0x00000003bcd27223 */ /* 0x080fe20000010808 */
[-C--:B------:R-:W-:Y:S01]  /*1b690*/  FFMA.FTZ R211, R190, R3.reuse, -R152 ;  /* 0x00000003bed37223 */ /* 0x080fe20000010898 */
[-CC-:B------:R-:W-:Y:S01]  /*1b6a0*/  FFMA.FTZ R20, R189, R3.reuse, -R8.reuse ;  /* 0x00000003bd147223 */ /* 0x180fe20000010808 */
[----:B------:R-:W-:-:S04]  /*1b6b0*/  FFMA.FTZ R204, R176, R3, -R8 ;  /* 0x00000003b0cc7223 */ /* 0x000fc80000010808 */
[----:B------:R-:W-:Y:S01]  /*1b6c0*/  MUFU.EX2 R2, R2 ;  /* 0x0000000200027308 */ /* 0x000fe20000000800 */
[-CC-:B------:R-:W-:Y:S01]  /*1b6d0*/  FFMA.FTZ R15, R177, R3.reuse, -R8.reuse ;  /* 0x00000003b10f7223 */ /* 0x180fe20000010808 */
[-CC-:B------:R-:W-:Y:S01]  /*1b6e0*/  FFMA.FTZ R206, R180, R3.reuse, -R8.reuse ;  /* 0x00000003b4ce7223 */ /* 0x180fe20000010808 */
[-CC-:B------:R-:W-:Y:S01]  /*1b6f0*/  FFMA.FTZ R14, R181, R3.reuse, -R8.reuse ;  /* 0x00000003b50e7223 */ /* 0x180fe20000010808 */
[----:B------:R-:W-:-:S04]  /*1b700*/  FFMA.FTZ R200, R168, R3, -R8 ;  /* 0x00000003a8c87223 */ /* 0x000fc80000010808 */
[----:B------:R-:W0:Y:S01]  /*1b710*/  MUFU.EX2 R208, R208 ;  /* 0x000000d000d07308 */ /* 0x000e220000000800 */
[-CC-:B------:R-:W-:Y:S01]  /*1b720*/  FFMA.FTZ R13, R169, R3.reuse, -R8.reuse ;  /* 0x00000003a90d7223 */ /* 0x180fe20000010808 */
[-CC-:B------:R-:W-:Y:S01]  /*1b730*/  FFMA.FTZ R202, R172, R3.reuse, -R8.reuse ;  /* 0x00000003acca7223 */ /* 0x180fe20000010808 */
[-CC-:B------:R-:W-:Y:S01]  /*1b740*/  FFMA.FTZ R12, R173, R3.reuse, -R8.reuse ;  /* 0x00000003ad0c7223 */ /* 0x180fe20000010808 */
[----:B------:R-:W-:-:S04]  /*1b750*/  FFMA.FTZ R11, R161, R3, -R8 ;  /* 0x00000003a10b7223 */ /* 0x000fc80000010808 */
[----:B------:R-:W1:Y:S01]  /*1b760*/  MUFU.EX2 R209, R209 ;  /* 0x000000d100d17308 */ /* 0x000e620000000800 */
[-CC-:B------:R-:W-:Y:S01]  /*1b770*/  FFMA.FTZ R198, R164, R3.reuse, -R8.reuse ;  /* 0x00000003a4c67223 */ /* 0x180fe20000010808 */
[-CC-:B------:R-:W-:Y:S01]  /*1b780*/  FFMA.FTZ R10, R165, R3.reuse, -R8.reuse ;  /* 0x00000003a50a7223 */ /* 0x180fe20000010808 */
[-CC-:B------:R-:W-:Y:S01]  /*1b790*/  FFMA.FTZ R7, R153, R3.reuse, -R8.reuse ;  /* 0x0000000399077223 */ /* 0x180fe20000010808 */
[-CC-:B------:R-:W-:Y:S01]  /*1b7a0*/  FFMA.FTZ R194, R156, R3.reuse, -R8.reuse ;  /* 0x000000039cc27223 */ /* 0x180fe20000010808 */
[-C--:B------:R-:W-:Y:S01]  /*1b7b0*/  FFMA.FTZ R8, R157, R3.reuse, -R8 ;  /* 0x000000039d087223 */ /* 0x080fe20000010808 */
[-CC-:B------:R-:W-:Y:S02]  /*1b7c0*/  FFMA.FTZ R157, R191, R3.reuse, -R152.reuse ;  /* 0x00000003bf9d7223 */ /* 0x180fe40000010898 */
[----:B------:R-:W3:Y:S01]  /*1b7d0*/  MUFU.EX2 R21, R21 ;  /* 0x0000001500157308 */ /* 0x000ee20000000800 */
[----:B------:R-:W-:Y:S02]  /*1b7e0*/  VIADD R161, R9, 0x38840 ;  /* 0x0003884009a17836 */ /* 0x000fe40000000000 */
[----:B------:R-:W-:-:S05]  /*1b7f0*/  FFMA.FTZ R205, R178, R3, -R152 ;  /* 0x00000003b2cd7223 */ /* 0x000fca0000010898 */
[----:B------:R-:W-:Y:S01]  /*1b800*/  MUFU.EX2 R160, R160 ;  /* 0x000000a000a07308 */ /* 0x000fe20000000800 */
[----:B------:R-:W-:-:S07]  /*1b810*/  FFMA.FTZ R156, R179, R3, -R152 ;  /* 0x00000003b39c7223 */ /* 0x000fce0000010898 */
[----:B------:R-:W4:Y:S08]  /*1b820*/  MUFU.EX2 R210, R210 ;  /* 0x000000d200d27308 */ /* 0x000f300000000800 */
[----:B------:R-:W-:Y:S01]  /*1b830*/  MUFU.EX2 R211, R211 ;  /* 0x000000d300d37308 */ /* 0x000fe20000000800 */
[----:B0-----:R-:W-:Y:S01]  /*1b840*/  FFMA.FTZ R228, R0, R228, R208 ;  /* 0x000000e400e47223 */ /* 0x001fe200000100d0 */
[----:B-1----:R-:W-:-:S06]  /*1b850*/  FFMA.FTZ R227, R2, R227, R209 ;  /* 0x000000e302e37223 */ /* 0x002fcc00000100d1 */
[----:B------:R-:W0:Y:S01]  /*1b860*/  MUFU.EX2 R20, R20 ;  /* 0x0000001400147308 */ /* 0x000e220000000800 */
[-CC-:B------:R-:W-:Y:S01]  /*1b870*/  FFMA.FTZ R207, R182, R3.reuse, -R152.reuse ;  /* 0x00000003b6cf7223 */ /* 0x180fe20000010898 */
[----:B------:R-:W-:-:S06]  /*1b880*/  FFMA.FTZ R193, R154, R3, -R152 ;  /* 0x000000039ac17223 */ /* 0x000fcc0000010898 */
[----:B------:R-:W-:Y:S01]  /*1b890*/  MUFU.EX2 R157, R157 ;  /* 0x0000009d009d7308 */ /* 0x000fe20000000800 */
[-CC-:B------:R-:W-:Y:S01]  /*1b8a0*/  FFMA.FTZ R153, R183, R3.reuse, -R152.reuse ;  /* 0x00000003b7997223 */ /* 0x180fe20000010898 */
[-CC-:B------:R-:W-:Y:S01]  /*1b8b0*/  FFMA.FTZ R201, R170, R3.reuse, -R152.reuse ;  /* 0x00000003aac97223 */ /* 0x180fe20000010898 */
[-CC-:B------:R-:W-:Y:S01]  /*1b8c0*/  FFMA.FTZ R171, R171, R3.reuse, -R152.reuse ;  /* 0x00000003abab7223 */ /* 0x180fe20000010898 */
[-CC-:B------:R-:W-:Y:S01]  /*1b8d0*/  FFMA.FTZ R203, R174, R3.reuse, -R152.reuse ;  /* 0x00000003aecb7223 */ /* 0x180fe20000010898 */
[----:B------:R-:W-:-:S03]  /*1b8e0*/  FFMA.FTZ R197, R162, R3, -R152 ;  /* 0x00000003a2c57223 */ /* 0x000fc60000010898 */
[----:B------:R-:W1:Y:S01]  /*1b8f0*/  MUFU.EX2 R204, R204 ;  /* 0x000000cc00cc7308 */ /* 0x000e620000000800 */
[-CC-:B------:R-:W-:Y:S01]  /*1b900*/  FFMA.FTZ R163, R163, R3.reuse, -R152.reuse ;  /* 0x00000003a3a37223 */ /* 0x180fe20000010898 */
[-CC-:B------:R-:W-:Y:S01]  /*1b910*/  FFMA.FTZ R199, R166, R3.reuse, -R152.reuse ;  /* 0x00000003a6c77223 */ /* 0x180fe20000010898 */
[-CC-:B------:R-:W-:Y:S01]  /*1b920*/  FFMA.FTZ R167, R167, R3.reuse, -R152.reuse ;  /* 0x00000003a7a77223 */ /* 0x180fe20000010898 */
[-CC-:B------:R-:W-:Y:S01]  /*1b930*/  FFMA.FTZ R154, R155, R3.reuse, -R152.reuse ;  /* 0x000000039b9a7223 */ /* 0x180fe20000010898 */
[----:B------:R-:W-:-:S03]  /*1b940*/  FFMA.FTZ R195, R158, R3, -R152 ;  /* 0x000000039ec37223 */ /* 0x000fc60000010898 */
[----:B------:R-:W-:Y:S01]  /*1b950*/  MUFU.EX2 R205, R205 ;  /* 0x000000cd00cd7308 */ /* 0x000fe20000000800 */
[----:B---3--:R-:W-:-:S07]  /*1b960*/  FADD.FTZ R155, R21, R228 ;  /* 0x000000e4159b7221 */ /* 0x008fce0000010000 */
[----:B------:R-:W3:Y:S01]  /*1b970*/  MUFU.EX2 R15, R15 ;  /* 0x0000000f000f7308 */ /* 0x000ee20000000800 */
[----:B----4-:R-:W-:-:S07]  /*1b980*/  FADD.FTZ R155, R210, R155 ;  /* 0x0000009bd29b7221 */ /* 0x010fce0000010000 */
[----:B------:R-:W4:Y:S01]  /*1b990*/  MUFU.EX2 R156, R156 ;  /* 0x0000009c009c7308 */ /* 0x000f220000000800 */
[----:B0-----:R-:W-:-:S07]  /*1b9a0*/  FADD.FTZ R155, R20, R155 ;  /* 0x0000009b149b7221 */ /* 0x001fce0000010000 */
[----:B------:R-:W0:Y:S08]  /*1b9b0*/  MUFU.EX2 R206, R206 ;  /* 0x000000ce00ce7308 */ /* 0x000e300000000800 */
[----:B------:R-:W5:Y:S01]  /*1b9c0*/  MUFU.EX2 R207, R207 ;  /* 0x000000cf00cf7308 */ /* 0x000f620000000800 */
[----:B-1----:R-:W-:-:S07]  /*1b9d0*/  FADD.FTZ R155, R204, R155 ;  /* 0x0000009bcc9b7221 */ /* 0x002fce0000010000 */
[----:B------:R-:W1:Y:S08]  /*1b9e0*/  MUFU.EX2 R14, R14 ;  /* 0x0000000e000e7308 */ /* 0x000e700000000800 */
[----:B------:R-:W1:Y:S01]  /*1b9f0*/  MUFU.EX2 R153, R153 ;  /* 0x0000009900997308 */ /* 0x000e620000000800 */
[----:B---3--:R-:W-:-:S07]  /*1ba00*/  FADD.FTZ R155, R15, R155 ;  /* 0x0000009b0f9b7221 */ /* 0x008fce0000010000 */
[----:B------:R-:W3:Y:S08]  /*1ba10*/  MUFU.EX2 R200, R200 ;  /* 0x000000c800c87308 */ /* 0x000ef00000000800 */
[----:B------:R-:W3:Y:S08]  /*1ba20*/  MUFU.EX2 R201, R201 ;  /* 0x000000c900c97308 */ /* 0x000ef00000000800 */
[----:B------:R-:W3:Y:S08]  /*1ba30*/  MUFU.EX2 R13, R13 ;  /* 0x0000000d000d7308 */ /* 0x000ef00000000800 */
[----:B------:R-:W3:Y:S08]  /*1ba40*/  MUFU.EX2 R9, R171 ;  /* 0x000000ab00097308 */ /* 0x000ef00000000800 */
[----:B------:R-:W3:Y:S08]  /*1ba50*/  MUFU.EX2 R202, R202 ;  /* 0x000000ca00ca7308 */ /* 0x000ef00000000800 */
[----:B------:R-:W3:Y:S08]  /*1ba60*/  MUFU.EX2 R203, R203 ;  /* 0x000000cb00cb7308 */ /* 0x000ef00000000800 */
[----:B------:R-:W3:Y:S08]  /*1ba70*/  MUFU.EX2 R12, R12 ;  /* 0x0000000c000c7308 */ /* 0x000ef00000000800 */
[----:B------:R-:W-:Y:S08]  /*1ba80*/  MUFU.EX2 R196, R196 ;  /* 0x000000c400c47308 */ /* 0x000ff00000000800 */
[----:B------:R-:W-:Y:S08]  /*1ba90*/  MUFU.EX2 R197, R197 ;  /* 0x000000c500c57308 */ /* 0x000ff00000000800 */
[----:B------:R-:W-:Y:S08]  /*1baa0*/  MUFU.EX2 R11, R11 ;  /* 0x0000000b000b7308 */ /* 0x000ff00000000800 */
[----:B------:R-:W-:Y:S08]  /*1bab0*/  MUFU.EX2 R158, R163 ;  /* 0x000000a3009e7308 */ /* 0x000ff00000000800 */
[----:B------:R-:W-:Y:S08]  /*1bac0*/  MUFU.EX2 R198, R198 ;  /* 0x000000c600c67308 */ /* 0x000ff00000000800 */
[----:B------:R-:W-:Y:S01]  /*1bad0*/  MUFU.EX2 R199, R199 ;  /* 0x000000c700c77308 */ /* 0x000fe20000000800 */
[----:B--2---:R-:W-:-:S04]  /*1bae0*/  PRMT R161, R184, 0x654, R161 ;  /* 0x00000654b8a17816 */ /* 0x004fc800000000a1 */
[----:B------:R2:W-:Y:S02]  /*1baf0*/  SYNCS.ARRIVE.TRANS64.RED.A1T0 RZ, [R161+URZ], RZ ;  /* 0x000000ffa1ff79a7 */ /* 0x0005e4000810043f */
[-CC-:B--2---:R-:W-:Y:S01]  /*1bb00*/  FFMA.FTZ R161, R175, R3.reuse, -R152.reuse ;  /* 0x00000003afa17223 */ /* 0x184fe20000010898 */
[----:B------:R-:W-:Y:S01]  /*1bb10*/  FFMA.FTZ R152, R159, R3, -R152 ;  /* 0x000000039f987223 */ /* 0x000fe20000010898 */
[----:B------:R-:W-:-:S04]  /*1bb20*/  FADD.FTZ R159, R160, R227 ;  /* 0x000000e3a09f7221 */ /* 0x000fc80000010000 */
[----:B------:R-:W-:-:S04]  /*1bb30*/  FADD.FTZ R159, R211, R159 ;  /* 0x0000009fd39f7221 */ /* 0x000fc80000010000 */
[----:B------:R-:W-:-:S04]  /*1bb40*/  FADD.FTZ R159, R157, R159 ;  /* 0x0000009f9d9f7221 */ /* 0x000fc80000010000 */
[----:B------:R-:W-:-:S04]  /*1bb50*/  FADD.FTZ R159, R205, R159 ;  /* 0x0000009fcd9f7221 */ /* 0x000fc80000010000 */
[----:B----4-:R-:W-:Y:S01]  /*1bb60*/  FADD.FTZ R162, R156, R159 ;  /* 0x0000009f9ca27221 */ /* 0x010fe20000010000 */
[----:B0-----:R-:W-:-:S03]  /*1bb70*/  FADD.FTZ R159, R206, R155 ;  /* 0x0000009bce9f7221 */ /* 0x001fc60000010000 */
[----:B-----5:R-:W-:Y:S01]  /*1bb80*/  FADD.FTZ R162, R207, R162 ;  /* 0x000000a2cfa27221 */ /* 0x020fe20000010000 */
[----:B------:R-:W0:Y:S01]  /*1bb90*/  MUFU.EX2 R161, R161 ;  /* 0x000000a100a17308 */ /* 0x000e220000000800 */
[----:B-1----:R-:W-:Y:S02]  /*1bba0*/  FADD.FTZ R159, R14, R159 ;  /* 0x0000009f0e9f7221 */ /* 0x002fe40000010000 */
[----:B------:R-:W-:Y:S02]  /*1bbb0*/  FADD.FTZ R162, R153, R162 ;  /* 0x000000a299a27221 */ /* 0x000fe40000010000 */
[----:B---3--:R-:W-:Y:S02]  /*1bbc0*/  FADD.FTZ R159, R200, R159 ;  /* 0x0000009fc89f7221 */ /* 0x008fe40000010000 */
[----:B------:R-:W-:Y:S02]  /*1bbd0*/  FADD.FTZ R162, R201, R162 ;  /* 0x000000a2c9a27221 */ /* 0x000fe40000010000 */
[----:B------:R-:W-:-:S02]  /*1bbe0*/  FADD.FTZ R159, R13, R159 ;  /* 0x0000009f0d9f7221 */ /* 0x000fc40000010000 */
[----:B------:R-:W-:Y:S02]  /*1bbf0*/  FADD.FTZ R162, R9, R162 ;  /* 0x000000a209a27221 */ /* 0x000fe40000010000 */
[----:B------:R-:W-:Y:S02]  /*1bc00*/  FADD.FTZ R159, R202, R159 ;  /* 0x0000009fca9f7221 */ /* 0x000fe40000010000 */
[----:B------:R-:W-:Y:S01]  /*1bc10*/  FADD.FTZ R162, R203, R162 ;  /* 0x000000a2cba27221 */ /* 0x000fe20000010000 */
[----:B------:R-:W1:Y:S01]  /*1bc20*/  MUFU.EX2 R10, R10 ;  /* 0x0000000a000a7308 */ /* 0x000e620000000800 */
[----:B------:R-:W-:Y:S02]  /*1bc30*/  FADD.FTZ R159, R12, R159 ;  /* 0x0000009f0c9f7221 */ /* 0x000fe40000010000 */
[----:B0-----:R-:W-:-:S05]  /*1bc40*/  FADD.FTZ R162, R161, R162 ;  /* 0x000000a2a1a27221 */ /* 0x001fca0000010000 */
[----:B------:R-:W0:Y:S01]  /*1bc50*/  MUFU.EX2 R155, R167 ;  /* 0x000000a7009b7308 */ /* 0x000e220000000800 */
[----:B------:R-:W-:Y:S01]  /*1bc60*/  FADD.FTZ R159, R196, R159 ;  /* 0x0000009fc49f7221 */ /* 0x000fe20000010000 */
[----:B------:R-:W-:-:S06]  /*1bc70*/  FADD.FTZ R162, R197, R162 ;  /* 0x000000a2c5a27221 */ /* 0x000fcc0000010000 */
[----:B------:R-:W2:Y:S01]  /*1bc80*/  MUFU.EX2 R192, R192 ;  /* 0x000000c000c07308 */ /* 0x000ea20000000800 */
[----:B------:R-:W-:Y:S01]  /*1bc90*/  FADD.FTZ R159, R11, R159 ;  /* 0x0000009f0b9f7221 */ /* 0x000fe20000010000 */
[----:B------:R-:W-:-:S06]  /*1bca0*/  FADD.FTZ R162, R158, R162 ;  /* 0x000000a29ea27221 */ /* 0x000fcc0000010000 */
[----:B------:R-:W3:Y:S01]  /*1bcb0*/  MUFU.EX2 R193, R193 ;  /* 0x000000c100c17308 */ /* 0x000ee20000000800 */
[----:B------:R-:W-:Y:S01]  /*1bcc0*/  FADD.FTZ R159, R198, R159 ;  /* 0x0000009fc69f7221 */ /* 0x000fe20000010000 */
[----:B------:R-:W-:-:S06]  /*1bcd0*/  FADD.FTZ R162, R199, R162 ;  /* 0x000000a2c7a27221 */ /* 0x000fcc0000010000 */
[----:B------:R-:W4:Y:S08]  /*1bce0*/  MUFU.EX2 R7, R7 ;  /* 0x0000000700077308 */ /* 0x000f300000000800 */
[----:B------:R-:W5:Y:S01]  /*1bcf0*/  MUFU.EX2 R154, R154 ;  /* 0x0000009a009a7308 */ /* 0x000f620000000800 */
[----:B-1----:R-:W-:Y:S01]  /*1bd00*/  FADD.FTZ R159, R10, R159 ;  /* 0x0000009f0a9f7221 */ /* 0x002fe20000010000 */
[----:B0-----:R-:W-:-:S06]  /*1bd10*/  FADD.FTZ R162, R155, R162 ;  /* 0x000000a29ba27221 */ /* 0x001fcc0000010000 */
[----:B------:R-:W0:Y:S08]  /*1bd20*/  MUFU.EX2 R194, R194 ;  /* 0x000000c200c27308 */ /* 0x000e300000000800 */
[----:B------:R-:W1:Y:S01]  /*1bd30*/  MUFU.EX2 R195, R195 ;  /* 0x000000c300c37308 */ /* 0x000e620000000800 */
[----:B--2---:R-:W-:Y:S01]  /*1bd40*/  FADD.FTZ R159, R192, R159 ;  /* 0x0000009fc09f7221 */ /* 0x004fe20000010000 */
[----:B---3--:R-:W-:-:S06]  /*1bd50*/  FADD.FTZ R162, R193, R162 ;  /* 0x000000a2c1a27221 */ /* 0x008fcc0000010000 */
[----:B------:R-:W2:Y:S08]  /*1bd60*/  MUFU.EX2 R8, R8 ;  /* 0x0000000800087308 */ /* 0x000eb00000000800 */
[----:B------:R-:W3:Y:S01]  /*1bd70*/  MUFU.EX2 R152, R152 ;  /* 0x0000009800987308 */ /* 0x000ee20000000800 */
[----:B----4-:R-:W-:Y:S01]  /*1bd80*/  FADD.FTZ R159, R7, R159 ;  /* 0x0000009f079f7221 */ /* 0x010fe20000010000 */
[----:B-----5:R-:W-:-:S03]  /*1bd90*/  FADD.FTZ R162, R154, R162 ;  /* 0x000000a29aa27221 */ /* 0x020fc60000010000 */
[----:B0-----:R-:W-:Y:S01]  /*1bda0*/  FADD.FTZ R159, R194, R159 ;  /* 0x0000009fc29f7221 */ /* 0x001fe20000010000 */
[----:B-1----:R-:W-:-:S03]  /*1bdb0*/  FADD.FTZ R162, R195, R162 ;  /* 0x000000a2c3a27221 */ /* 0x002fc60000010000 */
[----:B--2---:R-:W-:Y:S01]  /*1bdc0*/  FADD.FTZ R228, R8, R159 ;  /* 0x0000009f08e47221 */ /* 0x004fe20000010000 */
[----:B---3--:R-:W-:Y:S01]  /*1bdd0*/  FADD.FTZ R227, R152, R162 ;  /* 0x000000a298e37221 */ /* 0x008fe20000010000 */
[----:B------:R-:W-:Y:S06]  /*1bde0*/  @!P0 BRA `(.L_x_647) ;  /* 0x0000000000048947 */ /* 0x000fec0003800000 */
[----:B------:R-:W-:Y:S01]  /*1bdf0*/  BPT.TRAP 0x1 ;  /* 0x000000040000795c */ /* 0x000fe20000300000 */
.L_x_647:
[----:B------:R-:W-:Y:S01]  /*1be00*/  F2FP.BF16.F32.PACK_AB R206, R14, R206 ;  /* 0x000000ce0ece723e */ /* 0x000fe200000010ff */
[----:B------:R-:W-:Y:S01]  /*1be10*/  VIADD R6, R6, 0x38860 ;  /* 0x0003886006067836 */ /* 0x000fe20000000000 */
[----:B------:R0:W5:Y:S01]  /*1be20*/  LDL R14, [R1+0x50] ;  /* 0x00005000010e7983 */ /* 0x0001620000100800 */
[C---:B------:R-:W-:Y:S01]  /*1be30*/  ISETP.GT.AND P1, PT, R223.reuse, RZ, PT ;  /* 0x000000ffdf00720c */ /* 0x040fe20003f24270 */
[----:B------:R-:W-:Y:S01]  /*1be40*/  VIADD R223, R223, 0xffffffff ;  /* 0xffffffffdfdf7836 */ /* 0x000fe20000000000 */
[----:B------:R-:W-:Y:S01]  /*1be50*/  F2FP.BF16.F32.PACK_AB R210, R20, R210 ;  /* 0x000000d214d2723e */ /* 0x000fe200000010ff */
[----:B------:R-:W-:Y:S01]  /*1be60*/  IMAD.MOV.U32 R20, RZ, RZ, R4 ;  /* 0x000000ffff147224 */ /* 0x000fe200078e0004 */
[----:B------:R-:W-:Y:S02]  /*1be70*/  PRMT R6, R184, 0x654, R6 ;  /* 0x00000654b8067816 */ /* 0x000fe40000000006 */
[----:B------:R-:W-:Y:S02]  /*1be80*/  F2FP.BF16.F32.PACK_AB R204, R15, R204 ;  /* 0x000000cc0fcc723e */ /* 0x000fe400000010ff */
[----:B------:R0:W-:Y:S01]  /*1be90*/  SYNCS.ARRIVE.TRANS64.RED.A1T0 RZ, [R6+URZ], RZ ;  /* 0x000000ff06ff79a7 */ /* 0x0001e2000810043f */
[----:B------:R-:W-:Y:S01]  /*1bea0*/  F2FP.BF16.F32.PACK_AB R194, R8, R194 ;  /* 0x000000c208c2723e */ /* 0x000fe200000010ff */
[----:B------:R-:W-:Y:S01]  /*1beb0*/  IMAD.MOV.U32 R8, RZ, RZ, R226 ;  /* 0x000000ffff087224 */ /* 0x000fe200078e00e2 */
        /* <DEDUP_REMOVED lines=16> */
[----:B------:R-:W-:Y:S01]  /*1bfc0*/  MOV R15, R5 ;  /* 0x00000005000f7202 */ /* 0x000fe20000000f00 */
[----:B0-----:R-:W-:Y:S06]  /*1bfd0*/  @P1 BRA `(.L_x_648) ;  /* 0xffffffb400c41947 */ /* 0x001fec000383ffff */
.L_x_635:
[----:B------:R-:W-:Y:S05]  /*1bfe0*/  BSYNC B0 ;  /* 0x0000000000007941 */ /* 0x000fea0003800000 */
.L_x_634:
        /* <DEDUP_REMOVED lines=131> */
.L_x_649:
[----:B------:R-:W2:Y:S01]  /*1c820*/  LDL R0, [R1+0x50] ;  /* 0x0000500001007983 */ /* 0x000ea20000100800 */
[----:B------:R-:W-:Y:S01]  /*1c830*/  IMAD R8, R226, 0x8, R22 ;  /* 0x00000008e2087824 */ /* 0x000fe200078e0216 */
[----:B--2---:R-:W-:-:S04]  /*1c840*/  SHF.L.U32 R7, R0, 0x1f, RZ ;  /* 0x0000001f00077819 */ /* 0x004fc800000006ff */
[----:B------:R0:W1:Y:S01]  /*1c850*/  SYNCS.PHASECHK.TRANS64.TRYWAIT P1, [R8+URZ+0x38850], R7 ;  /* 0x03885007080075a7 */ /* 0x000062000802017f */
[----:B------:R-:W-:Y:S05]  /*1c860*/  @!P0 BRA `(.L_x_650) ;  /* 0x0000000000048947 */ /* 0x000fea0003800000 */
[----:B------:R-:W-:Y:S01]  /*1c870*/  BPT.TRAP 0x1 ;  /* 0x000000040000795c */ /* 0x000fe20000300000 */
.L_x_650:
[----:B------:R-:W-:Y:S01]  /*1c880*/  VIADD R22, R22, 0x400 ;  /* 0x0000040016167836 */ /* 0x000fe20000000000 */
[----:B------:R-:W-:Y:S04]  /*1c890*/  BSSY B0, `(.L_x_651) ;  /* 0x0000008000007945 */ /* 0x000fe80003800000 */
[----:B------:R-:W-:-:S04]  /*1c8a0*/  SHF.R.U32.HI R22, RZ, 0x4, R22 ;  /* 0x00000004ff167819 */ /* 0x000fc80000011616 */
[----:B------:R-:W-:-:S04]  /*1c8b0*/  LOP3.LUT R22, R22, 0x3fff, RZ, 0xc0, !PT ;  /* 0x00003fff16167812 */ /* 0x000fc800078ec0ff */
[----:B------:R-:W-:-:S05]  /*1c8c0*/  LOP3.LUT R9, R22, 0x2800000, RZ, 0xfc, !PT ;  /* 0x0280000016097812 */ /* 0x000fca00078efcff */
[----:B------:R-:W-:Y:S01]  /*1c8d0*/  IMAD R0, R226, 0xa00, R9 ;  /* 0x00000a00e2007824 */ /* 0x000fe200078e0209 */
[----:B-1----:R-:W-:Y:S06]  /*1c8e0*/  @P1 BRA `(.L_x_652) ;  /* 0x0000000000081947 */ /* 0x002fec0003800000 */
[----:B------:R-:W1:Y:S02]  /*1c8f0*/  SYNCS.PHASECHK.TRANS64.TRYWAIT P1, [R8+URZ+0x38850], R7 ;  /* 0x03885007080075a7 */ /* 0x000e64000802017f */
[----:B-1----:R-:W-:Y:S05]  /*1c900*/  @!P1 BRA `(.L_x_653) ;  /* 0x000000bc00cc9947 */ /* 0x002fea0003800000 */
.L_x_652:
[----:B------:R-:W-:Y:S05]  /*1c910*/  BSYNC B0 ;  /* 0x0000000000007941 */ /* 0x000fea0003800000 */
.L_x_651:
[----:B------:R-:W-:Y:S01]  /*1c920*/  IMAD.MOV.U32 R6, RZ, RZ, R0 ;  /* 0x000000ffff067224 */ /* 0x000fe200078e0000 */
[----:B------:R-:W-:Y:S01]  /*1c930*/  WARPGROUP.ARRIVE ;  /* 0x00000000000079c5 */ /* 0x000fe20000000000 */
[----:B01----:R-:W-:Y:S01]  /*1c940*/  IMAD.MOV.U32 R7, RZ, RZ, 0x40000040 ;  /* 0x40000040ff077424 */ /* 0x003fe200078e00ff */
[----:B------:R-:W0:Y:S02]  /*1c950*/  SHFL.BFLY PT, R2, R227, 0x2, 0x1f ;  /* 0x0c401f00e3027f89 */ /* 0x000e2400000e0000 */
[----:B------:R-:W-:Y:S01]  /*1c960*/  R2UR UR6, R6 ;  /* 0x00000000060672ca */ /* 0x000fe200000e0000 */
[----:B------:R-:W-:Y:S01]  /*1c970*/  VIADD R6, R0, 0x80 ;  /* 0x0000008000067836 */ /* 0x000fe20000000000 */
[----:B------:R-:W-:Y:S01]  /*1c980*/  R2UR UR7, R7 ;  /* 0x00000000070772ca */ /* 0x000fe200000e0000 */
[----:B------:R-:W-:-:S12]  /*1c990*/  IMAD.MOV.U32 R7, RZ, RZ, 0x40000040 ;  /* 0x40000040ff077424 */ /* 0x000fd800078e00ff */
[----:B------:R-:W-:Y:S01]  /*1c9a0*/  HGMMA.64x256x16.F32.BF16 R24, R208, gdesc[UR4].tnspB, R24, gsb0 ;  /* 0x43e00004d0187df0 */ /* 0x000fe20008001818 */
[----:B------:R-:W-:Y:S01]  /*1c9b0*/  R2UR UR6, R6 ;  /* 0x00000000060672ca */ /* 0x000fe200000e0000 */
[----:B------:R-:W-:Y:S01]  /*1c9c0*/  VIADD R6, R0, 0x100 ;  /* 0x0000010000067836 */ /* 0x000fe20000000000 */
[----:B------:R-:W-:Y:S01]  /*1c9d0*/  R2UR UR7, R7 ;  /* 0x00000000070772ca */ /* 0x000fe200000e0000 */
[----:B------:R-:W-:Y:S02]  /*1c9e0*/  IMAD.MOV.U32 R7, RZ, RZ, 0x40000040 ;  /* 0x40000040ff077424 */ /* 0x000fe400078e00ff */
[----:B0-----:R-:W-:-:S05]  /*1c9f0*/  FADD.FTZ R2, R2, R227 ;  /* 0x000000e302027221 */ /* 0x001fca0000010000 */
[----:B------:R-:W0:Y:S02]  /*1ca00*/  SHFL.BFLY PT, R9, R2, 0x1, 0x1f ;  /* 0x0c201f0002097f89 */ /* 0x000e2400000e0000 */
[----:B0-----:R-:W-:Y:S01]  /*1ca10*/  FADD.FTZ R13, R2, R9 ;  /* 0x00000009020d7221 */ /* 0x001fe20000010000 */
[----:B------:R-:W-:-:S04]  /*1ca20*/  IMAD.MOV.U32 R2, RZ, RZ, -0x800000 ;  /* 0xff800000ff027424 */ /* 0x000fc800078e00ff */
[----:B------:R-:W-:-:S13]  /*1ca30*/  FSETP.NE.FTZ.AND P2, PT, R13, RZ, PT ;  /* 0x000000ff0d00720b */ /* 0x000fda0003f55000 */
[----:B------:R-:W0:Y:S01]  /*1ca40*/  @P2 MUFU.LG2 R11, R13 ;  /* 0x0000000d000b2308 */ /* 0x000e220000000c00 */
[----:B-----5:R-:W-:Y:S01]  /*1ca50*/  @P2 FMUL.FTZ R14, R3, 0.69314718246459960938 ;  /* 0x3f317218030e2820 */ /* 0x020fe20000410000 */
[----:B0-----:R-:W-:-:S04]  /*1ca60*/  @P2 FMUL.FTZ R11, R11, 0.69314718246459960938 ;  /* 0x3f3172180b0b2820 */ /* 0x001fc80000410000 */
[----:B------:R-:W-:Y:S01]  /*1ca70*/  @P2 FFMA.FTZ R2, R14, R4, R11 ;  /* 0x000000040e022223 */ /* 0x000fe2000001000b */
[----:B------:R-:W-:Y:S02]  /*1ca80*/  WARPGROUP.DEPBAR.LE gsb0, 0x0 ;  /* 0x00008000000079c5 */ /* 0x000fe40000010000 */
[----:B------:R-:W-:-:S06]  /*1ca90*/  WARPGROUP.ARRIVE ;  /* 0x00000000000079c5 */ /* 0x000fcc0000000000 */
        /* <DEDUP_REMOVED lines=17> */
[----:B------:R-:W-:Y:S02]  /*1cbb0*/  R2UR UR6, R6 ;  /* 0x00000000060672ca */ /* 0x000fe400000e0000 */
[----:B------:R-:W-:Y:S02]  /*1cbc0*/  R2UR UR7, R7 ;  /* 0x00000000070772ca */ /* 0x000fe400000e0000 */
[----:B------:R-:W0:Y:S02]  /*1cbd0*/  SHFL.BFLY PT, R7, R228, 0x2, 0x1f ;  /* 0x0c401f00e4077f89 */ /* 0x000e2400000e0000 */
[----:B0-----:R-:W-:-:S05]  /*1cbe0*/  FADD.FTZ R0, R7, R228 ;  /* 0x000000e407007221 */ /* 0x001fca0000010000 */
[----:B------:R-:W0:Y:S02]  /*1cbf0*/  SHFL.BFLY PT, R7, R0, 0x1, 0x1f ;  /* 0x0c201f0000077f89 */ /* 0x000e2400000e0000 */
[----:B0-----:R-:W-:Y:S01]  /*1cc00*/  FADD.FTZ R12, R0, R7 ;  /* 0x00000007000c7221 */ /* 0x001fe20000010000 */
[----:B------:R-:W-:Y:S01]  /*1cc10*/  CS2R R6, SRZ ;  /* 0x0000000000067805 */ /* 0x000fe2000001ff00 */
[----:B------:R-:W-:-:S03]  /*1cc20*/  IMAD.MOV.U32 R0, RZ, RZ, -0x800000 ;  /* 0xff800000ff007424 */ /* 0x000fc600078e00ff */
[----:B------:R-:W-:Y:S02]  /*1cc30*/  FSETP.NE.FTZ.AND P1, PT, R12, RZ, PT ;  /* 0x000000ff0c00720b */ /* 0x000fe40003f35000 */
[----:B------:R-:W-:Y:S11]  /*1cc40*/  @P2 MUFU.RCP R6, R13 ;  /* 0x0000000d00062308 */ /* 0x000ff60000001000 */
[----:B------:R-:W0:Y:S01]  /*1cc50*/  @P1 MUFU.LG2 R9, R12 ;  /* 0x0000000c00091308 */ /* 0x000e220000000c00 */
[----:B------:R-:W-:-:S07]  /*1cc60*/  @P1 FMUL.FTZ R10, R3, 0.69314718246459960938 ;  /* 0x3f317218030a1820 */ /* 0x000fce0000410000 */
[----:B------:R1:W2:Y:S01]  /*1cc70*/  @P1 MUFU.RCP R7, R12 ;  /* 0x0000000c00071308 */ /* 0x0002a20000001000 */
[----:B0-----:R-:W-:-:S04]  /*1cc80*/  @P1 FMUL.FTZ R9, R9, 0.69314718246459960938 ;  /* 0x3f31721809091820 */ /* 0x001fc80000410000 */
[----:B------:R-:W-:Y:S01]  /*1cc90*/  @P1 FFMA.FTZ R0, R10, R5, R9 ;  /* 0x000000050a001223 */ /* 0x000fe20000010009 */
[----:B------:R-:W-:Y:S02]  /*1cca0*/  WARPGROUP.DEPBAR.LE gsb0, 0x0 ;  /* 0x00008000000079c5 */ /* 0x000fe40000010000 */
[----:B------:R-:W-:-:S06]  /*1ccb0*/  WARPGROUP.ARRIVE ;  /* 0x00000000000079c5 */ /* 0x000fcc0000000000 */
[----:B------:R-:W-:Y:S03]  /*1ccc0*/  HGMMA.64x256x16.F32.BF16 R24, R192, gdesc[UR4].tnspB, R24, gsb0 ;  /* 0x43e00004c0187df0 */ /* 0x000fe60008001818 */
[----:B------:R-:W-:Y:S02]  /*1ccd0*/  WARPGROUP.DEPBAR.LE gsb0, 0x0 ;  /* 0x00008000000079c5 */ /* 0x000fe40000010000 */
[----:B-12---:R-:W-:Y:S05]  /*1cce0*/  @!P0 BRA `(.L_x_654) ;  /* 0x0000000000048947 */ /* 0x006fea0003800000 */
[----:B------:R-:W-:Y:S01]  /*1ccf0*/  BPT.TRAP 0x1 ;  /* 0x000000040000795c */ /* 0x000fe20000300000 */
.L_x_654:
[----:B------:R-:W2:Y:S01]  /*1cd00*/  LDL.LU R3, [R1+0x60] ;  /* 0x0000600001037983 */ /* 0x000ea20000300800 */
[----:B------:R-:W-:Y:S01]  /*1cd10*/  IADD3 R5, R8, 0x38860, RZ ;  /* 0x0003886008057810 */ /* 0x000fe20007ffe0ff */
[-C--:B------:R-:W-:Y:S01]  /*1cd20*/  FMUL.FTZ R4, R24, R7.reuse ;  /* 0x0000000718047220 */ /* 0x080fe20000410000 */
[----:B------:R-:W-:Y:S01]  /*1cd30*/  FMUL.FTZ R25, R25, R7 ;  /* 0x0000000719197220 */ /* 0x000fe20000410000 */
[----:B------:R-:W3:Y:S04]  /*1cd40*/  LDL.LU R14, [R1+0x50] ;  /* 0x00005000010e7983 */ /* 0x000ee80000300800 */
[----:B------:R-:W4:Y:S01]  /*1cd50*/  LDL.LU R13, [R1+0x74] ;  /* 0x00007400010d7983 */ /* 0x000f220000300800 */
[----:B------:R-:W-:-:S05]  /*1cd60*/  VIADD R226, R226, 0x1 ;  /* 0x00000001e2e27836 */ /* 0x000fca0000000000 */
[----:B------:R-:W-:-:S04]  /*1cd70*/  ISETP.NE.AND P0, PT, R226, 0x2, PT ;  /* 0x00000002e200780c */ /* 0x000fc80003f05270 */
[----:B------:R-:W-:Y:S01]  /*1cd80*/  SEL R12, RZ, 0x1, P0 ;  /* 0x00000001ff0c7807 */ /* 0x000fe20000000000 */
        /* <DEDUP_REMOVED lines=120> */
[----:B------:R-:W-:Y:S01]  /*1d510*/  PLOP3.LUT P1, PT, PT, PT, PT, 0x8, 0x0 ;  /* 0x000000000000781c */ /* 0x000fe20003f2e170 */
[-C--:B------:R-:W-:Y:S01]  /*1d520*/  FMUL.FTZ R147, R147, R6.reuse ;  /* 0x0000000693937220 */ /* 0x080fe20000410000 */
[-C--:B------:R-:W-:Y:S01]  /*1d530*/  FMUL.FTZ R150, R150, R6.reuse ;  /* 0x0000000696967220 */ /* 0x080fe20000410000 */
[----:B------:R-:W-:Y:S01]  /*1d540*/  FMUL.FTZ R151, R151, R6 ;  /* 0x0000000697977220 */ /* 0x000fe20000410000 */
[----:B------:R-:W-:-:S02]  /*1d550*/  SEL R226, R226, RZ, P0 ;  /* 0x000000ffe2e27207 */ /* 0x000fc40000000000 */
[----:B--2---:R-:W-:Y:S02]  /*1d560*/  PRMT R5, R3, 0x654, R5 ;  /* 0x0000065403057816 */ /* 0x004fe40000000005 */
[----:B---3--:R-:W-:Y:S01]  /*1d570*/  LOP3.LUT R14, R14, R12, RZ, 0x3c, !PT ;  /* 0x0000000c0e0e7212 */ /* 0x008fe200078e3cff */
[----:B----4-:R-:W-:Y:S02]  /*1d580*/  VIADD R13, R13, 0x1 ;  /* 0x000000010d0d7836 */ /* 0x010fe40000000000 */
[----:B------:R-:W-:Y:S01]  /*1d590*/  FMUL.FTZ R3, R29, R7 ;  /* 0x000000071d037220 */ /* 0x000fe20000410000 */
[----:B------:R0:W-:Y:S02]  /*1d5a0*/  SYNCS.ARRIVE.TRANS64.RED.A1T0 RZ, [R5+URZ], RZ ;  /* 0x000000ff05ff79a7 */ /* 0x0001e4000810043f */
[----:B------:R1:W-:Y:S04]  /*1d5b0*/  STL [R1+0x74], R13 ;  /* 0x0000740d01007387 */ /* 0x0003e80000100800 */
[----:B------:R1:W-:Y:S01]  /*1d5c0*/  STL [R1+0x50], R14 ;  /* 0x0000500e01007387 */ /* 0x0003e20000100800 */
[-C--:B0-----:R-:W-:Y:S01]  /*1d5d0*/  FMUL.FTZ R5, R26, R6.reuse ;  /* 0x000000061a057220 */ /* 0x081fe20000410000 */
[----:B------:R-:W-:-:S07]  /*1d5e0*/  FMUL.FTZ R7, R30, R6 ;  /* 0x000000061e077220 */ /* 0x000fce0000410000 */
.L_x_564:
[----:B------:R-:W0:Y:S08]  /*1d5f0*/  S2UR UR4, SR_CgaCtaId ;  /* 0x00000000000479c3 */ /* 0x000e300000008800 */
[----:B------:R-:W-:Y:S01]  /*1d600*/  BAR.SYNC.DEFER_BLOCKING 0x5, 0x180 ;  /* 0x0146000000007b1d */ /* 0x000fe20000010000 */
[----:B------:R-:W-:-:S05]  /*1d610*/  MOV R22, 0x400 ;  /* 0x0000040000167802 */ /* 0x000fca0000000f00 */
[----:B------:R-:W-:Y:S01]  /*1d620*/  BSSY B0, `(.L_x_655) ;  /* 0x00002f6000007945 */ /* 0x000fe20003800000 */
[----:B0-----:R-:W-:-:S05]  /*1d630*/  IMAD.U32 R6, RZ, RZ, UR4 ;  /* 0x00000004ff067e24 */ /* 0x001fca000f8e00ff */
[----:B------:R0:W-:Y:S01]  /*1d640*/  STL [R1+0x60], R6 ;  /* 0x0000600601007387 */ /* 0x0001e20000100800 */
[----:B------:R-:W-:-:S05]  /*1d650*/  LEA R22, R6, R22, 0x18 ;  /* 0x0000001606167211 */ /* 0x000fca00078ec0ff */
[----:B----4-:R0:W2:Y:S01]  /*1d660*/  LDS.128 R28, [R22+0x388d0] ;  /* 0x0388d000161c7984 */ /* 0x0100a20000000c00 */
[----:B------:R-:W-:Y:S06]  /*1d670*/  BAR.ARV 0x4, 0x180 ;  /* 0x0106000000007b1d */ /* 0x000fec0000002000 */
[----:B------:R-:W-:Y:S05]  /*1d680*/  @P1 BRA `(.L_x_656) ;  /* 0x0000002000501947 */ /* 0x000fea0003800000 */
[----:B0-----:R-:W3:Y:S04]  /*1d690*/  LDL R6, [R1+0x7c] ;  /* 0x00007c0001067983 */ /* 0x001ee80000100800 */
[----:B-----5:R-:W4:Y:S01]  /*1d6a0*/  LDL R136, [R1+0x64] ;  /* 0x0000640001887983 */ /* 0x020f220000100800 */
[----:B-1----:R-:W0:Y:S01]  /*1d6b0*/  S2R R13, SR_SWINHI ;  /* 0x00000000000d7919 */ /* 0x002e220000002f00 */
[----:B------:R-:W-:Y:S01]  /*1d6c0*/  F2FP.BF16.F32.PACK_AB R4, R25, R4 ;  /* 0x000000041904723e */ /* 0x000fe200000010ff */
[----:B------:R-:W-:Y:S01]  /*1d6d0*/  ULDC.64 UR4, c[0x0][0xc00] ;  /* 0x0003000000047ab9 */ /* 0x000fe20000000a00 */
[----:B------:R-:W-:Y:S02]  /*1d6e0*/  MOV R20, R22 ;  /* 0x0000001600147202 */ /* 0x000fe40000000f00 */
[----:B0-----:R-:W-:-:S02]  /*1d6f0*/  MOV R21, R13 ;  /* 0x0000000d00157202 */ /* 0x001fc40000000f00 */
        /* <DEDUP_REMOVED lines=9> */
[----:B------:R-:W-:Y:S01]  /*1d790*/  F2FP.BF16.F32.PACK_AB R147, R151, R150 ;  /* 0x000000969793723e */ /* 0x000fe200000010ff */
[----:B------:R-:W-:Y:S01]  /*1d7a0*/  ULDC.64 UR6, c[0x0][0x208] ;  /* 0x0000820000067ab9 */ /* 0x000fe20000000a00 */
[----:B------:R-:W-:Y:S01]  /*1d7b0*/  BAR.SYNC.DEFER_BLOCKING 0x1, 0x100 ;  /* 0x0044000000007b1d */ /* 0x000fe20000010000 */
[----:B---3--:R-:W-:-:S03]  /*1d7c0*/  IMAD.WIDE R114, R6, 0x2, R20 ;  /* 0x0000000206727825 */ /* 0x008fc600078e0214 */
[C---:B--2---:R-:W-:Y:S02]  /*1d7d0*/  IADD3 R28, P0, R114.reuse, 0x40, RZ ;  /* 0x00000040721c7810 */ /* 0x044fe40007f1e0ff */
[----:B------:R-:W-:Y:S02]  /*1d7e0*/  IADD3 R6, P1, R114, 0x20, RZ ;  /* 0x0000002072067810 */ /* 0x000fe40007f3e0ff */
[----:B------:R-:W-:Y:S02]  /*1d7f0*/  LOP3.LUT R76, R28, 0x380, RZ, 0xc0, !PT ;  /* 0x000003801c4c7812 */ /* 0x000fe400078ec0ff */
[----:B------:R-:W-:Y:S02]  /*1d800*/  IADD3 R84, P3, R114, 0x4000, RZ ;  /* 0x0000400072547810 */ /* 0x000fe40007f7e0ff */
[----:B------:R-:W-:Y:S02]  /*1d810*/  LOP3.LUT R72, R6, 0x380, RZ, 0xc0, !PT ;  /* 0x0000038006487812 */ /* 0x000fe400078ec0ff */
[----:B------:R-:W-:-:S02]  /*1d820*/  SHF.R.U64 R76, R76, 0x3, RZ ;  /* 0x000000034c4c7819 */ /* 0x000fc400000012ff */
[----:B------:R-:W-:Y:S01]  /*1d830*/  IADD3 R96, P2, R114, 0x4060, RZ ;  /* 0x0000406072607810 */ /* 0x000fe20007f5e0ff */
[----:B------:R-:W-:Y:S01]  /*1d840*/  IMAD.X R73, RZ, RZ, R115, P1 ;  /* 0x000000ffff497224 */ /* 0x000fe200008e0673 */
[----:B------:R-:W-:Y:S02]  /*1d850*/  LOP3.LUT R112, R84, 0x380, RZ, 0xc0, !PT ;  /* 0x0000038054707812 */ /* 0x000fe400078ec0ff */
[----:B------:R-:W-:Y:S02]  /*1d860*/  SHF.R.U64 R72, R72, 0x3, RZ ;  /* 0x0000000348487819 */ /* 0x000fe400000012ff */
[----:B------:R-:W-:Y:S02]  /*1d870*/  IADD3 R100, P1, R114, 0x8000, RZ ;  /* 0x0000800072647810 */ /* 0x000fe40007f3e0ff */
[----:B------:R-:W-:Y:S02]  /*1d880*/  LOP3.LUT R76, R76, R28, RZ, 0x3c, !PT ;  /* 0x0000001c4c4c7212 */ /* 0x000fe400078e3cff */
[----:B------:R-:W-:-:S02]  /*1d890*/  LOP3.LUT R28, R96, 0x380, RZ, 0xc0, !PT ;  /* 0x00000380601c7812 */ /* 0x000fc400078ec0ff */
[----:B------:R-:W-:Y:S02]  /*1d8a0*/  SHF.R.U64 R112, R112, 0x3, RZ ;  /* 0x0000000370707819 */ /* 0x000fe400000012ff */
[C---:B------:R-:W-:Y:S02]  /*1d8b0*/  IADD3 R47, P4, R114.reuse, 0x60, RZ ;  /* 0x00000060722f7810 */ /* 0x040fe40007f9e0ff */
[----:B------:R-:W-:Y:S02]  /*1d8c0*/  IADD3 R88, P6, R114, 0x4020, RZ ;  /* 0x0000402072587810 */ /* 0x000fe40007fde0ff */
[----:B------:R-:W-:Y:S01]  /*1d8d0*/  LOP3.LUT R72, R72, R6, RZ, 0x3c, !PT ;  /* 0x0000000648487212 */ /* 0x000fe200078e3cff */
[----:B------:R-:W-:Y:S01]  /*1d8e0*/  IMAD.X R85, RZ, RZ, R115, P3 ;  /* 0x000000ffff557224 */ /* 0x000fe200018e0673 */
[----:B------:R-:W-:Y:S02]  /*1d8f0*/  LOP3.LUT R6, R100, 0x380, RZ, 0xc0, !PT ;  /* 0x0000038064067812 */ /* 0x000fe400078ec0ff */
[----:B------:R-:W-:-:S02]  /*1d900*/  SHF.R.U64 R28, R28, 0x3, RZ ;  /* 0x000000031c1c7819 */ /* 0x000fc400000012ff */
[----:B------:R-:W-:Y:S02]  /*1d910*/  IADD3 R108, P3, R114, 0x8060, RZ ;  /* 0x00008060726c7810 */ /* 0x000fe40007f7e0ff */
[----:B------:R-:W-:Y:S01]  /*1d920*/  LOP3.LUT R84, R112, R84, RZ, 0x3c, !PT ;  /* 0x0000005470547212 */ /* 0x000fe200078e3cff */
[----:B------:R-:W-:Y:S01]  /*1d930*/  IMAD.X R81, RZ, RZ, R115, P4 ;  /* 0x000000ffff517224 */ /* 0x000fe200020e0673 */
[----:B------:R-:W-:Y:S02]  /*1d940*/  IADD3 R92, P5, R114, 0x4040, RZ ;  /* 0x00004040725c7810 */ /* 0x000fe40007fbe0ff */
[----:B------:R-:W-:Y:S02]  /*1d950*/  LOP3.LUT R112, R88, 0x380, RZ, 0xc0, !PT ;  /* 0x0000038058707812 */ /* 0x000fe400078ec0ff */
[----:B------:R-:W-:Y:S02]  /*1d960*/  SHF.R.U64 R6, R6, 0x3, RZ ;  /* 0x0000000306067819 */ /* 0x000fe400000012ff */
[----:B------:R-:W-:-:S02]  /*1d970*/  IADD3 R106, P4, R114, 0x8040, RZ ;  /* 0x00008040726a7810 */ /* 0x000fc40007f9e0ff */
[----:B------:R-:W-:Y:S01]  /*1d980*/  LOP3.LUT R96, R28, R96, RZ, 0x3c, !PT ;  /* 0x000000601c607212 */ /* 0x000fe200078e3cff */
[--C-:B------:R-:W-:Y:S01]  /*1d990*/  IMAD.X R77, RZ, RZ, R115.reuse, P0 ;  /* 0x000000ffff4d7224 */ /* 0x100fe200000e0673 */
[----:B------:R-:W-:Y:S02]  /*1d9a0*/  LOP3.LUT R13, R114, 0x380, RZ, 0xc0, !PT ;  /* 0x00000380720d7812 */ /* 0x000fe400078ec0ff */
[----:B------:R-:W-:Y:S01]  /*1d9b0*/  LOP3.LUT R28, R108, 0x380, RZ, 0xc0, !PT ;  /* 0x000003806c1c7812 */ /* 0x000fe200078ec0ff */
[--C-:B------:R-:W-:Y:S01]  /*1d9c0*/  IMAD.X R93, RZ, RZ, R115.reuse, P5 ;  /* 0x000000ffff5d7224 */ /* 0x100fe200028e0673 */
[----:B------:R-:W-:Y:S02]  /*1d9d0*/  LOP3.LUT R80, R47, 0x380, RZ, 0xc0, !PT ;  /* 0x000003802f507812 */ /* 0x000fe400078ec0ff */
[----:B------:R-:W-:Y:S01]  /*1d9e0*/  SHF.R.U64 R112, R112, 0x3, RZ ;  /* 0x0000000370707819 */ /* 0x000fe200000012ff */
[----:B------:R-:W-:Y:S01]  /*1d9f0*/  IMAD.X R97, RZ, RZ, R115, P2 ;  /* 0x000000ffff617224 */ /* 0x000fe200010e0673 */
[----:B------:R-:W-:-:S02]  /*1da00*/  IADD3 R104, P0, R114, 0x8020, RZ ;  /* 0x0000802072687810 */ /* 0x000fc40007f1e0ff */
[----:B------:R-:W-:Y:S01]  /*1da10*/  LOP3.LUT R100, R6, R100, RZ, 0x3c, !PT ;  /* 0x0000006406647212 */ /* 0x000fe200078e3cff */
[--C-:B------:R-:W-:Y:S01]  /*1da20*/  IMAD.X R101, RZ, RZ, R115.reuse, P1 ;  /* 0x000000ffff657224 */ /* 0x100fe200008e0673 */
[----:B------:R-:W-:Y:S02]  /*1da30*/  IADD3 R12, P5, R114, 0xc020, RZ ;  /* 0x0000c020720c7810 */ /* 0x000fe40007fbe0ff */
[----:B------:R-:W-:Y:S02]  /*1da40*/  LOP3.LUT R6, R106, 0x380, RZ, 0xc0, !PT ;  /* 0x000003806a067812 */ /* 0x000fe400078ec0ff */
[----:B------:R-:W-:Y:S02]  /*1da50*/  IADD3 R14, P2, R114, 0xc040, RZ ;  /* 0x0000c040720e7810 */ /* 0x000fe40007f5e0ff */
[----:B------:R-:W-:Y:S02]  /*1da60*/  SHF.R.U64 R13, R13, 0x3, RZ ;  /* 0x000000030d0d7819 */ /* 0x000fe400000012ff */
[----:B------:R-:W-:Y:S01]  /*1da70*/  SHF.R.U64 R28, R28, 0x3, RZ ;  /* 0x000000031c1c7819 */ /* 0x000fe200000012ff */
[----:B------:R-:W-:Y:S01]  /*1da80*/  IMAD.X R89, RZ, RZ, R115, P6 ;  /* 0x000000ffff597224 */ /* 0x000fe200030e0673 */
[----:B------:R-:W-:-:S02]  /*1da90*/  IADD3 R26, P1, R114, 0xc060, RZ ;  /* 0x0000c060721a7810 */ /* 0x000fc40007f3e0ff */
[----:B------:R-:W-:Y:S02]  /*1daa0*/  SHF.R.U64 R80, R80, 0x3, RZ ;  /* 0x0000000350507819 */ /* 0x000fe400000012ff */
[----:B------:R-:W-:Y:S02]  /*1dab0*/  LOP3.LUT R88, R112, R88, RZ, 0x3c, !PT ;  /* 0x0000005870587212 */ /* 0x000fe400078e3cff */
[----:B------:R-:W-:Y:S02]  /*1dac0*/  LOP3.LUT R112, R104, 0x380, RZ, 0xc0, !PT ;  /* 0x0000038068707812 */ /* 0x000fe400078ec0ff */
[----:B------:R-:W-:Y:S02]  /*1dad0*/  IADD3 R110, P6, R114, 0xc000, RZ ;  /* 0x0000c000726e7810 */ /* 0x000fe40007fde0ff */
[----:B------:R-:W-:Y:S02]  /*1dae0*/  SHF.R.U64 R6, R6, 0x3, RZ ;  /* 0x0000000306067819 */ /* 0x000fe400000012ff */
[----:B------:R-:W-:-:S02]  /*1daf0*/  LOP3.LUT R25, R12, 0x380, RZ, 0xc0, !PT ;  /* 0x000003800c197812 */ /* 0x000fc400078ec0ff */
[----:B------:R-:W-:Y:S02]  /*1db00*/  LOP3.LUT R114, R13, R114, RZ, 0x3c, !PT ;  /* 0x000000720d727212 */ /* 0x000fe400078e3cff */
[----:B------:R-:W-:Y:S02]  /*1db10*/  LOP3.LUT R108, R28, R108, RZ, 0x3c, !PT ;  /* 0x0000006c1c6c7212 */ /* 0x000fe400078e3cff */
[----:B------:R-:W-:Y:S02]  /*1db20*/  LOP3.LUT R27, R14, 0x380, RZ, 0xc0, !PT ;  /* 0x000003800e1b7812 */ /* 0x000fe400078ec0ff */
[----:B------:R-:W-:Y:S02]  /*1db30*/  LOP3.LUT R80, R80, R47, RZ, 0x3c, !PT ;  /* 0x0000002f50507212 */ /* 0x000fe400078e3cff */
[----:B------:R-:W-:Y:S02]  /*1db40*/  LOP3.LUT R28, R26, 0x380, RZ, 0xc0, !PT ;  /* 0x000003801a1c7812 */ /* 0x000fe400078ec0ff */
[----:B------:R-:W-:-:S02]  /*1db50*/  LOP3.LUT R47, R92, 0x380, RZ, 0xc0, !PT ;  /* 0x000003805c2f7812 */ /* 0x000fc400078ec0ff */
[----:B------:R-:W-:Y:S02]  /*1db60*/  SHF.R.U64 R112, R112, 0x3, RZ ;  /* 0x0000000370707819 */ /* 0x000fe400000012ff */
[----:B------:R-:W-:Y:S02]  /*1db70*/  LOP3.LUT R106, R6, R106, RZ, 0x3c, !PT ;  /* 0x0000006a066a7212 */ /* 0x000fe400078e3cff */
[----:B------:R-:W-:Y:S02]  /*1db80*/  SHF.R.U64 R25, R25, 0x3, RZ ;  /* 0x0000000319197819 */ /* 0x000fe400000012ff */
[----:B------:R-:W-:Y:S02]  /*1db90*/  MOV R114, R114 ;  /* 0x0000007200727202 */ /* 0x000fe40000000f00 */
[----:B------:R-:W-:Y:S02]  /*1dba0*/  F2FP.BF16.F32.PACK_AB R6, R3, R10 ;  /* 0x0000000a0306723e */ /* 0x000fe400000010ff */
[----:B------:R-:W-:-:S02]  /*1dbb0*/  SHF.R.U64 R27, R27, 0x3, RZ ;  /* 0x000000031b1b7819 */ /* 0x000fc400000012ff */
[----:B------:R-:W-:Y:S02]  /*1dbc0*/  SHF.R.U64 R28, R28, 0x3, RZ ;  /* 0x000000031c1c7819 */ /* 0x000fe400000012ff */
[----:B------:R-:W-:Y:S02]  /*1dbd0*/  SHF.R.U64 R47, R47, 0x3, RZ ;  /* 0x000000032f2f7819 */ /* 0x000fe400000012ff */
[----:B------:R-:W-:Y:S01]  /*1dbe0*/  LOP3.LUT R104, R112, R104, RZ, 0x3c, !PT ;  /* 0x0000006870687212 */ /* 0x000fe200078e3cff */
[--C-:B------:R-:W-:Y:S01]  /*1dbf0*/  IMAD.X R13, RZ, RZ, R115.reuse, P2 ;  /* 0x000000ffff0d7224 */ /* 0x100fe200010e0673 */
[----:B------:R-:W-:Y:S01]  /*1dc00*/  LOP3.LUT R112, R25, R12, RZ, 0x3c, !PT ;  /* 0x0000000c19707212 */ /* 0x000fe200078e3cff */
[----:B------:R-:W-:Y:S01]  /*1dc10*/  IMAD.X R15, RZ, RZ, R115, P1 ;  /* 0x000000ffff0f7224 */ /* 0x000fe200008e0673 */
[----:B------:R-:W-:Y:S01]  /*1dc20*/  LOP3.LUT R12, R27, R14, RZ, 0x3c, !PT ;  /* 0x0000000e1b0c7212 */ /* 0x000fe200078e3cff */
[----:B------:R0:W-:Y:S01]  /*1dc30*/  STSM.16.M88.4 [R114], R4 ;  /* 0x0000000472007844 */ /* 0x0001e20000000200 */
[----:B------:R-:W-:-:S02]  /*1dc40*/  LOP3.LUT R14, R28, R26, RZ, 0x3c, !PT ;  /* 0x0000001a1c0e7212 */ /* 0x000fc400078e3cff */
[----:B------:R-:W-:Y:S02]  /*1dc50*/  LOP3.LUT R92, R47, R92, RZ, 0x3c, !PT ;  /* 0x0000005c2f5c7212 */ /* 0x000fe400078e3cff */
[----:B------:R-:W-:Y:S02]  /*1dc60*/  MOV R72, R72 ;  /* 0x0000004800487202 */ /* 0x000fe40000000f00 */
[----:B------:R-:W-:Y:S02]  /*1dc70*/  LOP3.LUT R47, R110, 0x380, RZ, 0xc0, !PT ;  /* 0x000003806e2f7812 */ /* 0x000fe400078ec0ff */
[----:B------:R-:W-:Y:S02]  /*1dc80*/  MOV R76, R76 ;  /* 0x0000004c004c7202 */ /* 0x000fe40000000f00 */
[----:B------:R-:W-:Y:S02]  /*1dc90*/  F2FP.BF16.F32.PACK_AB R10, R45, R160 ;  /* 0x000000a02d0a723e */ /* 0x000fe400000010ff */
[----:B------:R-:W-:-:S02]  /*1dca0*/  MOV R3, R12 ;  /* 0x0000000c00037202 */ /* 0x000fc40000000f00 */
[----:B0-----:R-:W-:Y:S02]  /*1dcb0*/  F2FP.BF16.F32.PACK_AB R4, R33, R24 ;  /* 0x000000182104723e */ /* 0x001fe400000010ff */
[----:B------:R-:W-:Y:S02]  /*1dcc0*/  F2FP.BF16.F32.PACK_AB R5, R35, R34 ;  /* 0x000000222305723e */ /* 0x000fe400000010ff */
[----:B------:R-:W-:Y:S02]  /*1dcd0*/  F2FP.BF16.F32.PACK_AB R6, R37, R158 ;  /* 0x0000009e2506723e */ /* 0x000fe400000010ff */
[----:B------:R-:W-:Y:S02]  /*1dce0*/  F2FP.BF16.F32.PACK_AB R7, R39, R38 ;  /* 0x000000262707723e */ /* 0x000fe400000010ff */
[----:B------:R-:W-:Y:S02]  /*1dcf0*/  MOV R28, R14 ;  /* 0x0000000e001c7202 */ /* 0x000fe40000000f00 */
[----:B------:R-:W-:Y:S01]  /*1dd00*/  MOV R80, R80 ;  /* 0x0000005000507202 */ /* 0x000fe20000000f00 */
[----:B------:R0:W-:Y:S01]  /*1dd10*/  STSM.16.M88.4 [R72], R4 ;  /* 0x0000000448007844 */ /* 0x0001e20000000200 */
[----:B------:R-:W-:-:S02]  /*1dd20*/  F2FP.BF16.F32.PACK_AB R12, R49, R161 ;  /* 0x000000a1310c723e */ /* 0x000fc400000010ff */
[----:B------:R-:W-:Y:S02]  /*1dd30*/  F2FP.BF16.F32.PACK_AB R13, R51, R50 ;  /* 0x00000032330d723e */ /* 0x000fe400000010ff */
[----:B------:R-:W-:Y:S02]  /*1dd40*/  F2FP.BF16.F32.PACK_AB R14, R53, R162 ;  /* 0x000000a2350e723e */ /* 0x000fe400000010ff */
[----:B------:R-:W-:Y:S01]  /*1dd50*/  F2FP.BF16.F32.PACK_AB R15, R55, R54 ;  /* 0x00000036370f723e */ /* 0x000fe200000010ff */
[----:B------:R-:W-:Y:S01]  /*1dd60*/  IMAD.X R105, RZ, RZ, R115, P0 ;  /* 0x000000ffff697224 */ /* 0x000fe200000e0673 */
[----:B------:R-:W-:Y:S02]  /*1dd70*/  SHF.R.U64 R47, R47, 0x3, RZ ;  /* 0x000000032f2f7819 */ /* 0x000fe400000012ff */
[----:B------:R-:W-:Y:S02]  /*1dd80*/  MOV R84, R84 ;  /* 0x0000005400547202 */ /* 0x000fe40000000f00 */
[----:B------:R-:W-:-:S02]  /*1dd90*/  F2FP.BF16.F32.PACK_AB R24, R57, R163 ;  /* 0x000000a33918723e */ /* 0x000fc400000010ff */
[----:B------:R-:W-:Y:S02]  /*1dda0*/  F2FP.BF16.F32.PACK_AB R25, R59, R58 ;  /* 0x0000003a3b19723e */ /* 0x000fe400000010ff */
[----:B------:R-:W-:Y:S02]  /*1ddb0*/  F2FP.BF16.F32.PACK_AB R26, R61, R164 ;  /* 0x000000a43d1a723e */ /* 0x000fe400000010ff */
[----:B------:R-:W-:Y:S01]  /*1ddc0*/  F2FP.BF16.F32.PACK_AB R27, R63, R62 ;  /* 0x0000003e3f1b723e */ /* 0x000fe200000010ff */
[----:B------:R-:W-:Y:S01]  /*1ddd0*/  IMAD.X R107, RZ, RZ, R115, P4 ;  /* 0x000000ffff6b7224 */ /* 0x000fe200020e0673 */
[----:B------:R-:W-:Y:S01]  /*1dde0*/  MOV R88, R88 ;  /* 0x0000005800587202 */ /* 0x000fe20000000f00 */
[----:B------:R1:W-:Y:S01]  /*1ddf0*/  STSM.16.M88.4 [R76], R8 ;  /* 0x000000084c007844 */ /* 0x0003e20000000200 */
[----:B0-----:R-:W-:Y:S02]  /*1de00*/  F2FP.BF16.F32.PACK_AB R4, R65, R165 ;  /* 0x000000a54104723e */ /* 0x001fe400000010ff */
[----:B------:R-:W-:-:S02]  /*1de10*/  F2FP.BF16.F32.PACK_AB R5, R67, R66 ;  /* 0x000000424305723e */ /* 0x000fc400000010ff */
[----:B------:R-:W-:Y:S02]  /*1de20*/  F2FP.BF16.F32.PACK_AB R6, R69, R166 ;  /* 0x000000a64506723e */ /* 0x000fe400000010ff */
[----:B------:R-:W-:Y:S01]  /*1de30*/  F2FP.BF16.F32.PACK_AB R7, R71, R70 ;  /* 0x000000464707723e */ /* 0x000fe200000010ff */
[----:B------:R-:W-:Y:S01]  /*1de40*/  STSM.16.M88.4 [R80], R12 ;  /* 0x0000000c50007844 */ /* 0x000fe20000000200 */
[----:B------:R-:W-:Y:S02]  /*1de50*/  MOV R92, R92 ;  /* 0x0000005c005c7202 */ /* 0x000fe40000000f00 */
[----:B------:R-:W-:Y:S01]  /*1de60*/  LOP3.LUT R110, R47, R110, RZ, 0x3c, !PT ;  /* 0x0000006e2f6e7212 */ /* 0x000fe200078e3cff */
[----:B------:R-:W-:Y:S01]  /*1de70*/  STSM.16.M88.4 [R84], R24 ;  /* 0x0000001854007844 */ /* 0x000fe20000000200 */
[----:B------:R-:W-:Y:S02]  /*1de80*/  MOV R96, R96 ;  /* 0x0000006000607202 */ /* 0x000fe40000000f00 */
[----:B------:R-:W-:-:S02]  /*1de90*/  F2FP.BF16.F32.PACK_AB R33, R83, R82 ;  /* 0x000000525321723e */ /* 0x000fc400000010ff */
[----:B-1----:R-:W-:Y:S02]  /*1dea0*/  F2FP.BF16.F32.PACK_AB R8, R32, R167 ;  /* 0x000000a72008723e */ /* 0x002fe400000010ff */
[----:B------:R-:W-:Y:S02]  /*1deb0*/  F2FP.BF16.F32.PACK_AB R9, R75, R74 ;  /* 0x0000004a4b09723e */ /* 0x000fe400000010ff */
[----:B------:R-:W-:Y:S02]  /*1dec0*/  F2FP.BF16.F32.PACK_AB R10, R44, R168 ;  /* 0x000000a82c0a723e */ /* 0x000fe400000010ff */
[----:B------:R-:W-:Y:S02]  /*1ded0*/  F2FP.BF16.F32.PACK_AB R11, R79, R78 ;  /* 0x0000004e4f0b723e */ /* 0x000fe400000010ff */
[----:B------:R-:W-:Y:S02]  /*1dee0*/  F2FP.BF16.F32.PACK_AB R34, R64, R170 ;  /* 0x000000aa4022723e */ /* 0x000fe400000010ff */
[----:B------:R-:W-:Y:S01]  /*1def0*/  F2FP.BF16.F32.PACK_AB R35, R87, R86 ;  /* 0x000000565723723e */ /* 0x000fe200000010ff */
[----:B------:R0:W-:Y:S01]  /*1df00*/  STSM.16.M88.4 [R88], R4 ;  /* 0x0000000458007844 */ /* 0x0001e20000000200 */
[----:B------:R-:W-:-:S02]  /*1df10*/  F2FP.BF16.F32.PACK_AB R32, R56, R169 ;  /* 0x000000a93820723e */ /* 0x000fc400000010ff */
[----:B------:R-:W-:Y:S01]  /*1df20*/  MOV R100, R100 ;  /* 0x0000006400647202 */ /* 0x000fe20000000f00 */
[--C-:B------:R-:W-:Y:S01]  /*1df30*/  IMAD.X R109, RZ, RZ, R115.reuse, P3 ;  /* 0x000000ffff6d7224 */ /* 0x100fe200018e0673 */
[----:B------:R-:W-:Y:S01]  /*1df40*/  F2FP.BF16.F32.PACK_AB R44, R68, R171 ;  /* 0x000000ab442c723e */ /* 0x000fe200000010ff */
[----:B------:R-:W-:Y:S01]  /*1df50*/  IMAD.X R111, RZ, RZ, R115, P6 ;  /* 0x000000ffff6f7224 */ /* 0x000fe200030e0673 */
[----:B------:R-:W-:Y:S01]  /*1df60*/  F2FP.BF16.F32.PACK_AB R45, R91, R90 ;  /* 0x0000005a5b2d723e */ /* 0x000fe200000010ff */
[----:B------:R-:W1:Y:S01]  /*1df70*/  LDC R82, c[0x0][0xbe8] ;  /* 0x0002fa00ff527b82 */ /* 0x000e620000000800 */
        /* <DEDUP_REMOVED lines=8> */
[----:B0-----:R-:W-:Y:S02]  /*1e000*/  F2FP.BF16.F32.PACK_AB R4, R155, R175 ;  /* 0x000000af9b04723e */ /* 0x001fe400000010ff */
[----:B------:R-:W-:-:S02]  /*1e010*/  F2FP.BF16.F32.PACK_AB R5, R40, R36 ;  /* 0x000000242805723e */ /* 0x000fc400000010ff */
[----:B------:R-:W-:Y:S02]  /*1e020*/  F2FP.BF16.F32.PACK_AB R6, R156, R176 ;  /* 0x000000b09c06723e */ /* 0x000fe400000010ff */
[----:B------:R-:W-:Y:S01]  /*1e030*/  F2FP.BF16.F32.PACK_AB R7, R48, R43 ;  /* 0x0000002b3007723e */ /* 0x000fe200000010ff */
[----:B------:R-:W-:Y:S04]  /*1e040*/  STSM.16.M88.4 [R96], R32 ;  /* 0x0000002060007844 */ /* 0x000fe80000000200 */
[----:B------:R-:W-:Y:S04]  /*1e050*/  STSM.16.M88.4 [R100], R44 ;  /* 0x0000002c64007844 */ /* 0x000fe80000000200 */
[----:B------:R-:W-:Y:S04]  /*1e060*/  STSM.16.M88.4 [R104], R56 ;  /* 0x0000003868007844 */ /* 0x000fe80000000200 */
[----:B------:R0:W-:Y:S02]  /*1e070*/  STSM.16.M88.4 [R106], R4 ;  /* 0x000000046a007844 */ /* 0x0001e40000000200 */
[----:B0-----:R-:W0:Y:S01]  /*1e080*/  S2R R5, SR_TID.X ;  /* 0x0000000000057919 */ /* 0x001e220000002100 */
[----:B------:R-:W-:-:S02]  /*1e090*/  MOV R108, R108 ;  /* 0x0000006c006c7202 */ /* 0x000fc40000000f00 */
[----:B------:R-:W-:Y:S02]  /*1e0a0*/  F2FP.BF16.F32.PACK_AB R8, R157, R177 ;  /* 0x000000b19d08723e */ /* 0x000fe400000010ff */
[----:B------:R-:W-:Y:S02]  /*1e0b0*/  F2FP.BF16.F32.PACK_AB R9, R60, R52 ;  /* 0x000000343c09723e */ /* 0x000fe400000010ff */
[----:B------:R-:W-:Y:S02]  /*1e0c0*/  F2FP.BF16.F32.PACK_AB R10, R117, R116 ;  /* 0x00000074750a723e */ /* 0x000fe400000010ff */
[----:B------:R-:W-:Y:S02]  /*1e0d0*/  F2FP.BF16.F32.PACK_AB R11, R119, R118 ;  /* 0x00000076770b723e */ /* 0x000fe400000010ff */
[----:B------:R-:W-:Y:S02]  /*1e0e0*/  MOV R110, R110 ;  /* 0x0000006e006e7202 */ /* 0x000fe40000000f00 */
[----:B------:R-:W-:-:S02]  /*1e0f0*/  F2FP.BF16.F32.PACK_AB R12, R121, R120 ;  /* 0x00000078790c723e */ /* 0x000fc400000010ff */
[----:B------:R-:W-:Y:S02]  /*1e100*/  F2FP.BF16.F32.PACK_AB R13, R123, R122 ;  /* 0x0000007a7b0d723e */ /* 0x000fe400000010ff */
[----:B------:R-:W-:Y:S02]  /*1e110*/  F2FP.BF16.F32.PACK_AB R14, R125, R124 ;  /* 0x0000007c7d0e723e */ /* 0x000fe400000010ff */
[----:B------:R-:W-:Y:S01]  /*1e120*/  F2FP.BF16.F32.PACK_AB R15, R127, R126 ;  /* 0x0000007e7f0f723e */ /* 0x000fe200000010ff */
[----:B------:R-:W-:Y:S04]  /*1e130*/  STSM.16.M88.4 [R108], R8 ;  /* 0x000000086c007844 */ /* 0x000fe80000000200 */
[----:B------:R2:W-:Y:S01]  /*1e140*/  STSM.16.M88.4 [R110], R12 ;  /* 0x0000000c6e007844 */ /* 0x0005e20000000200 */
[----:B0-----:R-:W-:Y:S01]  /*1e150*/  VIADD R5, R5, 0xffffff80 ;  /* 0xffffff8005057836 */ /* 0x001fe20000000000 */
[----:B------:R-:W-:-:S04]  /*1e160*/  IADD3.X R113, RZ, R115, RZ, P5, !PT ;  /* 0x00000073ff717210 */ /* 0x000fc80002ffe4ff */
[----:B--2---:R-:W-:-:S04]  /*1e170*/  SHF.R.S32.HI R12, RZ, 0x1f, R5 ;  /* 0x0000001fff0c7819 */ /* 0x004fc80000011405 */
[----:B------:R-:W-:Y:S02]  /*1e180*/  LEA.HI R9, R12, R5, RZ, 0x7 ;  /* 0x000000050c097211 */ /* 0x000fe400078f38ff */
[----:B------:R-:W-:Y:S02]  /*1e190*/  MOV R112, R112 ;  /* 0x0000007000707202 */ /* 0x000fe40000000f00 */
[----:B------:R-:W-:Y:S02]  /*1e1a0*/  F2FP.BF16.F32.PACK_AB R24, R129, R128 ;  /* 0x000000808118723e */ /* 0x000fe400000010ff */
[----:B------:R-:W-:Y:S02]  /*1e1b0*/  F2FP.BF16.F32.PACK_AB R25, R131, R130 ;  /* 0x000000828319723e */ /* 0x000fe400000010ff */
[----:B------:R-:W-:Y:S02]  /*1e1c0*/  F2FP.BF16.F32.PACK_AB R26, R133, R132 ;  /* 0x00000084851a723e */ /* 0x000fe400000010ff */
[----:B------:R-:W-:-:S02]  /*1e1d0*/  F2FP.BF16.F32.PACK_AB R27, R135, R134 ;  /* 0x00000086871b723e */ /* 0x000fc400000010ff */
[----:B------:R-:W-:Y:S01]  /*1e1e0*/  LOP3.LUT R8, R9, 0xffffff80, RZ, 0xc0, !PT ;  /* 0xffffff8009087812 */ /* 0x000fe200078ec0ff */
[----:B----4-:R-:W-:Y:S01]  /*1e1f0*/  IMAD.SHL.U32 R4, R136, 0x4, RZ ;  /* 0x0000000488047824 */ /* 0x010fe200078e00ff */
[----:B------:R-:W-:Y:S01]  /*1e200*/  SHF.R.S32.HI R10, RZ, 0x1f, R136 ;  /* 0x0000001fff0a7819 */ /* 0x000fe20000011488 */
[----:B------:R0:W-:Y:S01]  /*1e210*/  STSM.16.M88.4 [R112], R24 ;  /* 0x0000001870007844 */ /* 0x0001e20000000200 */
[----:B------:R-:W-:Y:S02]  /*1e220*/  F2FP.BF16.F32.PACK_AB R32, R137, R178 ;  /* 0x000000b28920723e */ /* 0x000fe400000010ff */
[----:B------:R-:W-:Y:S02]  /*1e230*/  F2FP.BF16.F32.PACK_AB R33, R139, R138 ;  /* 0x0000008a8b21723e */ /* 0x000fe400000010ff */
[----:B------:R-:W-:Y:S02]  /*1e240*/  F2FP.BF16.F32.PACK_AB R34, R141, R179 ;  /* 0x000000b38d22723e */ /* 0x000fe400000010ff */
[----:B------:R-:W-:-:S02]  /*1e250*/  F2FP.BF16.F32.PACK_AB R35, R143, R142 ;  /* 0x0000008e8f23723e */ /* 0x000fc400000010ff */
[----:B------:R-:W-:Y:S02]  /*1e260*/  SHF.L.U64.HI R15, R136, 0x2, R10 ;  /* 0x00000002880f7819 */ /* 0x000fe4000001020a */
[----:B------:R-:W-:Y:S01]  /*1e270*/  IADD3 R6, P1, R4, UR4, RZ ;  /* 0x0000000404067c10 */ /* 0x000fe2000ff3e0ff */
[----:B------:R2:W-:Y:S01]  /*1e280*/  STSM.16.M88.4 [R3], R32 ;  /* 0x0000002003007844 */ /* 0x0005e20000000200 */
[----:B0-----:R-:W-:Y:S01]  /*1e290*/  IMAD.IADD R24, R5, 0x1, -R8 ;  /* 0x0000000105187824 */ /* 0x001fe200078e0a08 */
[----:B------:R-:W-:Y:S02]  /*1e2a0*/  ISETP.NE.U32.AND P0, PT, RZ, UR4, PT ;  /* 0x00000004ff007c0c */ /* 0x000fe4000bf05070 */
[----:B------:R-:W-:Y:S02]  /*1e2b0*/  IADD3.X R7, R15, UR5, RZ, P1, !PT ;  /* 0x000000050f077c10 */ /* 0x000fe40008ffe4ff */
[----:B-1----:R-:W-:Y:S02]  /*1e2c0*/  ISETP.NE.AND P1, PT, R82, 0x1, PT ;  /* 0x000000015200780c */ /* 0x002fe40003f25270 */
[----:B------:R-:W-:Y:S01]  /*1e2d0*/  ISETP.NE.AND.EX P0, PT, RZ, UR5, PT, P0 ;  /* 0x00000005ff007c0c */ /* 0x000fe2000bf05300 */
[----:B------:R-:W-:Y:S01]  /*1e2e0*/  ULDC.64 UR4, c[0x0][0xc08] ;  /* 0x0003020000047ab9 */ /* 0x000fe20000000a00 */
[----:B--2---:R-:W-:Y:S01]  /*1e2f0*/  SHF.R.S32.HI R3, RZ, 0x1f, R24 ;  /* 0x0000001fff037819 */ /* 0x004fe20000011418 */
[----:B------:R0:W-:Y:S01]  /*1e300*/  STSM.16.M88.4 [R28], R144 ;  /* 0x000000901c007844 */ /* 0x0001e20000000200 */
[----:B------:R-:W-:Y:S02]  /*1e310*/  BAR.SYNC.DEFER_BLOCKING 0x1, 0x100 ;  /* 0x0044000000007b1d */ /* 0x000fe40000010000 */
[----:B------:R-:W-:-:S02]  /*1e320*/  LEA.HI R8, R3, R24, RZ, 0x2 ;  /* 0x0000001803087211 */ /* 0x000fc400078f10ff */
[----:B------:R-:W-:Y:S02]  /*1e330*/  ISETP.NE.U32.AND P2, PT, RZ, UR4, PT ;  /* 0x00000004ff007c0c */ /* 0x000fe4000bf45070 */
[--C-:B------:R-:W-:Y:S02]  /*1e340*/  SHF.R.S32.HI R11, RZ, 0x2, R8.reuse ;  /* 0x00000002ff0b7819 */ /* 0x100fe40000011408 */
[----:B------:R-:W1:Y:S01]  /*1e350*/  @P1 LDC R13, c[0x0][0xbf0] ;  /* 0x0002fc00ff0d1b82 */ /* 0x000e620000000800 */
[----:B------:R-:W-:Y:S02]  /*1e360*/  SHF.R.S32.HI R26, RZ, 0x1f, R8 ;  /* 0x0000001fff1a7819 */ /* 0x000fe40000011408 */
[----:B------:R-:W-:Y:S02]  /*1e370*/  LEA.HI R12, R12, R5, RZ, 0x2 ;  /* 0x000000050c0c7211 */ /* 0x000fe400078f10ff */
[----:B------:R-:W-:Y:S02]  /*1e380*/  ISETP.NE.AND.EX P2, PT, RZ, UR5, PT, P2 ;  /* 0x00000005ff007c0c */ /* 0x000fe4000bf45320 */
[----:B------:R-:W-:Y:S01]  /*1e390*/  LEA.HI R26, R26, R11, RZ, 0x3 ;  /* 0x0000000b1a1a7211 */ /* 0x000fe200078f18ff */
[----:B------:R-:W2:Y:S01]  /*1e3a0*/  @P1 LDC R8, c[0x0][0xbec] ;  /* 0x0002fb00ff081b82 */ /* 0x000ea20000000800 */
[----:B------:R-:W-:-:S02]  /*1e3b0*/  LOP3.LUT R12, R12, 0xfffffffc, RZ, 0xc0, !PT ;  /* 0xfffffffc0c0c7812 */ /* 0x000fc400078ec0ff */
[----:B------:R-:W-:Y:S02]  /*1e3c0*/  LOP3.LUT R26, R26, 0xfffffff8, RZ, 0xc0, !PT ;  /* 0xfffffff81a1a7812 */ /* 0x000fe400078ec0ff */
[----:B------:R-:W-:Y:S01]  /*1e3d0*/  LEA.HI R3, R3, R24, RZ, 0x5 ;  /* 0x0000001803037211 */ /* 0x000fe200078f28ff */
[----:B------:R-:W-:Y:S01]  /*1e3e0*/  IMAD.IADD R12, R5, 0x1, -R12 ;  /* 0x00000001050c7824 */ /* 0x000fe200078e0a0c */
[----:B------:R-:W-:Y:S01]  /*1e3f0*/  SHF.R.S32.HI R14, RZ, 0x7, R9 ;  /* 0x00000007ff0e7819 */ /* 0x000fe20000011409 */
[----:B------:R-:W-:Y:S01]  /*1e400*/  IMAD.IADD R26, R11, 0x1, -R26 ;  /* 0x000000010b1a7824 */ /* 0x000fe200078e0a1a */
[----:B------:R-:W-:Y:S02]  /*1e410*/  SHF.R.S32.HI R3, RZ, 0x5, R3 ;  /* 0x00000005ff037819 */ /* 0x000fe40000011403 */
[----:B------:R-:W-:Y:S02]  /*1e420*/  LEA.HI R9, R9, R14, RZ, 0x1 ;  /* 0x0000000e09097211 */ /* 0x000fe400078f08ff */
[----:B------:R-:W-:-:S02]  /*1e430*/  LEA.HI R5, R12, R12, RZ, 0x1 ;  /* 0x0000000c0c057211 */ /* 0x000fc400078f08ff */
[----:B------:R-:W-:Y:S01]  /*1e440*/  @P2 IADD3 R4, P3, R4, UR4, RZ ;  /* 0x0000000404042c10 */ /* 0x000fe2000ff7e0ff */
[----:B------:R-:W-:Y:S01]  /*1e450*/  ULDC UR4, c[0x0][0xa88] ;  /* 0x0002a20000047ab9 */ /* 0x000fe20000000800 */
[----:B------:R-:W-:Y:S01]  /*1e460*/  IMAD R26, R3, 0x10, R26 ;  /* 0x00000010031a7824 */ /* 0x000fe200078e021a */
[----:B------:R-:W-:Y:S01]  /*1e470*/  LOP3.LUT R9, R9, 0x3fffffe, RZ, 0xc0, !PT ;  /* 0x03fffffe09097812 */ /* 0x000fe200078ec0ff */
[----:B------:R-:W-:Y:S01]  /*1e480*/  IMAD.MOV.U32 R80, RZ, RZ, RZ ;  /* 0x000000ffff507224 */ /* 0x000fe200078e00ff */
[----:B------:R-:W-:Y:S01]  /*1e490*/  LOP3.LUT R11, R5, 0x1ffffffe, RZ, 0xc0, !PT ;  /* 0x1ffffffe050b7812 */ /* 0x000fe200078ec0ff */
[----:B------:R-:W-:Y:S01]  /*1e4a0*/  IMAD.U32 R3, RZ, RZ, UR4 ;  /* 0x00000004ff037e24 */ /* 0x000fe2000f8e00ff */
[----:B------:R-:W-:Y:S01]  /*1e4b0*/  @P2 IADD3.X R5, R15, UR5, RZ, P3, !PT ;  /* 0x000000050f052c10 */ /* 0x000fe20009ffe4ff */
[----:B------:R-:W-:Y:S02]  /*1e4c0*/  IMAD.IADD R9, R14, 0x1, -R9 ;  /* 0x000000010e097824 */ /* 0x000fe400078e0a09 */
[----:B------:R0:W5:Y:S01]  /*1e4d0*/  @P0 LDG.E R80, desc[UR6][R6.64] ;  /* 0x0000000606500981 */ /* 0x000162000c1e1900 */
[----:B------:R-:W-:-:S03]  /*1e4e0*/  IMAD.IADD R11, R12, 0x1, -R11 ;  /* 0x000000010c0b7824 */ /* 0x000fc600078e0a0b */
[----:B------:R0:W5:Y:S01]  /*1e4f0*/  @P2 LDG.E R3, desc[UR6][R4.64] ;  /* 0x0000000604032981 */ /* 0x000162000c1e1900 */
[----:B------:R-:W-:Y:S01]  /*1e500*/  IMAD R26, R9, 0x40, R26 ;  /* 0x00000040091a7824 */ /* 0x000fe200078e021a */
[----:B------:R-:W-:Y:S06]  /*1e510*/  @P2 BRA `(.L_x_657) ;  /* 0x0000000000142947 */ /* 0x000fec0003800000 */
[----:B------:R-:W-:Y:S05]  /*1e520*/  @!P0 BRA `(.L_x_657) ;  /* 0x0000000000108947 */ /* 0x000fea0003800000 */
[----:B------:R-:W-:Y:S02]  /*1e530*/  ULDC.64 UR4, c[0x0][0x208] ;  /* 0x0000820000047ab9 */ /* 0x000fe40000000a00 */
[----:B0-----:R-:W3:Y:S04]  /*1e540*/  LDG.E R4, desc[UR4][R6.64] ;  /* 0x0000000406047981 */ /* 0x001ee8000c1e1900 */
[----:B-----5:R-:W3:Y:S02]  /*1e550*/  LDG.E R3, desc[UR4][R6.64+0x4] ;  /* 0x0000040406037981 */ /* 0x020ee4000c1e1900 */
[----:B---3--:R-:W-:-:S07]  /*1e560*/  IMAD.IADD R3, R3, 0x1, -R4 ;  /* 0x0000000103037824 */ /* 0x008fce00078e0a04 */
.L_x_657:
[----:B------:R-:W3:Y:S01]  /*1e570*/  LDL R89, [R1+0x68] ;  /* 0x0000680001597983 */ /* 0x000ee20000100800 */
[----:B------:R-:W-:Y:S01]  /*1e580*/  IMAD R11, R11, 0x8, R26 ;  /* 0x000000080b0b7824 */ /* 0x000fe200078e021a */
[----:B------:R-:W-:Y:S01]  /*1e590*/  ULDC.64 UR4, c[0x0][0xb90] ;  /* 0x0002e40000047ab9 */ /* 0x000fe20000000a00 */
[----:B-----5:R-:W-:Y:S01]  /*1e5a0*/  SHF.R.S32.HI R81, RZ, 0x1f, R80 ;  /* 0x0000001fff517819 */ /* 0x020fe20000011450 */
[----:B------:R-:W4:Y:S01]  /*1e5b0*/  LDL.LU R88, [R1+0x6c] ;  /* 0x00006c0001587983 */ /* 0x000f220000300800 */
[----:B0-----:R-:W-:Y:S02]  /*1e5c0*/  SEL R28, R10, RZ, !P0 ;  /* 0x000000ff0a1c7207 */ /* 0x001fe40004000000 */
[----:B------:R-:W-:Y:S01]  /*1e5d0*/  SEL R83, R136, RZ, !P0 ;  /* 0x000000ff88537207 */ /* 0x000fe20004000000 */
[----:B------:R-:W2:Y:S01]  /*1e5e0*/  LDL.LU R86, [R1+0x78] ;  /* 0x0000780001567983 */ /* 0x000ea20000300800 */
[----:B------:R-:W-:Y:S01]  /*1e5f0*/  IMAD R3, R3, R82, RZ ;  /* 0x0000005203037224 */ /* 0x000fe200078e02ff */
[----:B------:R-:W0:Y:S01]  /*1e600*/  @P1 LDC R85, c[0x0][0xbec] ;  /* 0x0002fb00ff551b82 */ /* 0x000e220000000800 */
[----:B------:R-:W-:-:S07]  /*1e610*/  ULDC.64 UR6, c[0x0][0x208] ;  /* 0x0000820000067ab9 */ /* 0x000fce0000000a00 */
[----:B------:R-:W0:Y:S01]  /*1e620*/  @P1 LDC R87, c[0x0][0xbf0] ;  /* 0x0002fc00ff571b82 */ /* 0x000e220000000800 */
[----:B------:R-:W-:Y:S01]  /*1e630*/  BSSY B1, `(.L_x_658) ;  /* 0x00000d1000017945 */ /* 0x000fe20003800000 */
[----:B---3--:R-:W-:Y:S01]  /*1e640*/  IMAD R9, R219, 0x8, R89 ;  /* 0x00000008db097824 */ /* 0x008fe200078e0259 */
[----:B----4-:R-:W-:-:S03]  /*1e650*/  SHF.R.S32.HI R84, RZ, 0x1f, R88 ;  /* 0x0000001fff547819 */ /* 0x010fc60000011458 */
[----:B------:R-:W-:Y:S01]  /*1e660*/  IMAD.SHL.U32 R9, R9, 0x8, RZ ;  /* 0x0000000809097824 */ /* 0x000fe200078e00ff */
[----:B--2---:R-:W-:Y:S01]  /*1e670*/  LEA R15, R86, R11, 0x7 ;  /* 0x0000000b560f7211 */ /* 0x004fe200078e38ff */
[----:B------:R-:W-:Y:S01]  /*1e680*/  IMAD R4, R84, UR4, RZ ;  /* 0x0000000454047c24 */ /* 0x000fe2000f8e02ff */
[----:B------:R-:W-:Y:S01]  /*1e690*/  LEA R14, R86, R26, 0x7 ;  /* 0x0000001a560e7211 */ /* 0x000fe200078e38ff */
[----:B------:R-:W-:-:S04]  /*1e6a0*/  IMAD.WIDE R20, R9, 0x2, R20 ;  /* 0x0000000209147825 */ /* 0x000fc800078e0214 */
[----:B------:R-:W-:Y:S01]  /*1e6b0*/  @P1 IMAD.HI.U32 R6, R15, R8, RZ ;  /* 0x000000080f061227 */ /* 0x000fe200078e00ff */
[C---:B------:R-:W-:Y:S02]  /*1e6c0*/  IADD3 R25, P5, R20.reuse, 0x3000, RZ ;  /* 0x0000300014197810 */ /* 0x040fe40007fbe0ff */
[----:B------:R-:W-:Y:S01]  /*1e6d0*/  IADD3 R33, P4, R20, 0x4000, RZ ;  /* 0x0000400014217810 */ /* 0x000fe20007f9e0ff */
[C---:B------:R-:W-:Y:S02]  /*1e6e0*/  IMAD R11, R88.reuse, UR5, R4 ;  /* 0x00000005580b7c24 */ /* 0x040fe4000f8e0204 */
[----:B------:R-:W-:Y:S01]  /*1e6f0*/  IMAD.MOV.U32 R7, RZ, RZ, R15 ;  /* 0x000000ffff077224 */ /* 0x000fe200078e000f */
[----:B-1----:R-:W-:Y:S01]  /*1e700*/  @P1 SHF.R.U32.HI R7, RZ, R13, R6 ;  /* 0x0000000dff071219 */ /* 0x002fe20000011606 */
[----:B------:R-:W-:Y:S01]  /*1e710*/  IMAD.WIDE.U32 R4, R88, UR4, R80 ;  /* 0x0000000458047c25 */ /* 0x000fe2000f8e0050 */
[----:B------:R-:W-:Y:S01]  /*1e720*/  ULDC.64 UR4, c[0x0][0xb98] ;  /* 0x0002e60000047ab9 */ /* 0x000fe20000000a00 */
[----:B------:R-:W-:-:S02]  /*1e730*/  IADD3 R13, P6, R20, 0x2000, RZ ;  /* 0x00002000140d7810 */ /* 0x000fc40007fde0ff */
[----:B------:R-:W-:Y:S01]  /*1e740*/  IMAD.IADD R5, R5, 0x1, R11 ;  /* 0x0000000105057824 */ /* 0x000fe200078e020b */
[----:B------:R-:W-:Y:S01]  /*1e750*/  LOP3.LUT R32, R33, 0x380, RZ, 0xc0, !PT ;  /* 0x0000038021207812 */ /* 0x000fe200078ec0ff */
[----:B------:R-:W-:Y:S01]  /*1e760*/  IMAD.MOV R11, RZ, RZ, -R7 ;  /* 0x000000ffff0b7224 */ /* 0x000fe200078e0a07 */
[----:B------:R-:W-:Y:S01]  /*1e770*/  LOP3.LUT R12, R13, 0x380, RZ, 0xc0, !PT ;  /* 0x000003800d0c7812 */ /* 0x000fe200078ec0ff */
[----:B------:R-:W-:Y:S01]  /*1e780*/  IMAD R6, R28, UR4, RZ ;  /* 0x000000041c067c24 */ /* 0x000fe2000f8e02ff */
[----:B------:R-:W-:Y:S01]  /*1e790*/  SHF.R.U64 R32, R32, 0x3, RZ ;  /* 0x0000000320207819 */ /* 0x000fe200000012ff */
[C---:B------:R-:W-:Y:S01]  /*1e7a0*/  IMAD.WIDE.U32 R4, R83.reuse, UR4, R4 ;  /* 0x0000000453047c25 */ /* 0x040fe2000f8e0004 */
[----:B------:R-:W-:Y:S02]  /*1e7b0*/  SHF.R.U64 R12, R12, 0x3, RZ ;  /* 0x000000030c0c7819 */ /* 0x000fe400000012ff */
[----:B------:R-:W-:Y:S01]  /*1e7c0*/  LOP3.LUT R32, R32, R33, RZ, 0x3c, !PT ;  /* 0x0000002120207212 */ /* 0x000fe200078e3cff */
[----:B------:R-:W-:Y:S01]  /*1e7d0*/  IMAD R9, R82, R11, R15 ;  /* 0x0000000b52097224 */ /* 0x000fe200078e020f */
[----:B------:R-:W-:Y:S01]  /*1e7e0*/  SHF.R.S32.HI R11, RZ, 0x1f, R7 ;  /* 0x0000001fff0b7819 */ /* 0x000fe20000011407 */
[----:B------:R-:W-:Y:S01]  /*1e7f0*/  IMAD R8, R83, UR5, R6 ;  /* 0x0000000553087c24 */ /* 0x000fe2000f8e0206 */
[----:B------:R-:W-:Y:S01]  /*1e800*/  IADD3 R4, P0, R7, R4, RZ ;  /* 0x0000000407047210 */ /* 0x000fe20007f1e0ff */
[----:B------:R-:W-:Y:S01]  /*1e810*/  ULDC.64 UR4, c[0x0][0xb88] ;  /* 0x0002e20000047ab9 */ /* 0x000fe20000000a00 */
[----:B------:R-:W-:Y:S01]  /*1e820*/  SHF.R.S32.HI R6, RZ, 0x1f, R9 ;  /* 0x0000001fff067819 */ /* 0x000fe20000011409 */
[----:B------:R-:W-:Y:S01]  /*1e830*/  IMAD.X R33, RZ, RZ, R21, P4 ;  /* 0x000000ffff217224 */ /* 0x000fe200020e0615 */
[----:B------:R-:W-:-:S02]  /*1e840*/  IADD3.X R5, R11, R5, R8, P0, !PT ;  /* 0x000000050b057210 */ /* 0x000fc400007fe408 */
[----:B------:R-:W-:Y:S01]  /*1e850*/  IADD3 R7, P2, R20, 0x1000, RZ ;  /* 0x0000100014077810 */ /* 0x000fe20007f5e0ff */
[----:B------:R-:W-:Y:S01]  /*1e860*/  IMAD R6, R6, UR4, RZ ;  /* 0x0000000406067c24 */ /* 0x000fe2000f8e02ff */
[----:B------:R-:W-:Y:S01]  /*1e870*/  LOP3.LUT P0, RZ, R24, 0x3, RZ, 0xc0, !PT ;  /* 0x0000000318ff7812 */ /* 0x000fe2000780c0ff */
[----:B------:R-:W-:Y:S01]  /*1e880*/  IMAD.WIDE.U32 R4, R9, UR4, R4 ;  /* 0x0000000409047c25 */ /* 0x000fe2000f8e0004 */
[----:B------:R-:W-:Y:S02]  /*1e890*/  LOP3.LUT R24, R25, 0x380, RZ, 0xc0, !PT ;  /* 0x0000038019187812 */ /* 0x000fe400078ec0ff */
[----:B------:R-:W-:Y:S01]  /*1e8a0*/  LOP3.LUT R12, R12, R13, RZ, 0x3c, !PT ;  /* 0x0000000d0c0c7212 */ /* 0x000fe200078e3cff */
[----:B------:R-:W-:Y:S01]  /*1e8b0*/  IMAD R11, R9, UR5, R6 ;  /* 0x00000005090b7c24 */ /* 0x000fe2000f8e0206 */
[----:B------:R-:W-:Y:S01]  /*1e8c0*/  ULDC.64 UR4, c[0x0][0xb50] ;  /* 0x0002d40000047ab9 */ /* 0x000fe20000000a00 */
[----:B------:R-:W-:Y:S01]  /*1e8d0*/  IMAD.X R9, RZ, RZ, R21, P2 ;  /* 0x000000ffff097224 */ /* 0x000fe200010e0615 */
[----:B------:R-:W-:Y:S01]  /*1e8e0*/  LEA R6, P3, R4, UR4, 0x2 ;  /* 0x0000000404067c11 */ /* 0x000fe2000f8610ff */
[----:B------:R-:W-:Y:S01]  /*1e8f0*/  IMAD.IADD R5, R5, 0x1, R11 ;  /* 0x0000000105057824 */ /* 0x000fe200078e020b */
[----:B------:R-:W-:Y:S01]  /*1e900*/  IADD3 R41, P2, R20, 0x6000, RZ ;  /* 0x0000600014297810 */ /* 0x000fe20007f5e0ff */
[----:B------:R-:W-:Y:S01]  /*1e910*/  IMAD.X R13, RZ, RZ, R21, P6 ;  /* 0x000000ffff0d7224 */ /* 0x000fe200030e0615 */
[----:B------:R-:W-:Y:S01]  /*1e920*/  SHF.R.U64 R24, R24, 0x3, RZ ;  /* 0x0000000318187819 */ /* 0x000fe200000012ff */
[----:B------:R-:W-:Y:S01]  /*1e930*/  SHFL.IDX PT, R54, R6, RZ, 0x1c1f ;  /* 0x001c1fff06367589 */ /* 0x000fe200000e0000 */
[----:B------:R-:W-:Y:S01]  /*1e940*/  LEA.HI.X R10, R4, UR5, R5, 0x2, P3 ;  /* 0x00000005040a7c11 */ /* 0x000fe200098f1405 */
[----:B------:R-:W-:Y:S01]  /*1e950*/  VIADD R4, R14, 0x8 ;  /* 0x000000080e047836 */ /* 0x000fe20000000000 */
[----:B------:R-:W-:Y:S01]  /*1e960*/  IADD3 R37, P3, R20, 0x5000, RZ ;  /* 0x0000500014257810 */ /* 0x000fe20007f7e0ff */
[----:B------:R-:W-:Y:S01]  /*1e970*/  SHFL.IDX PT, R58, R6, 0x1, 0x1c1f ;  /* 0x003c1f00063a7f89 */ /* 0x000fe200000e0000 */
[----:B------:R-:W-:Y:S01]  /*1e980*/  LOP3.LUT R40, R41, 0x380, RZ, 0xc0, !PT ;  /* 0x0000038029287812 */ /* 0x000fe200078ec0ff */
[----:B------:R-:W-:Y:S01]  /*1e990*/  ULDC.64 UR4, c[0x0][0xaa0] ;  /* 0x0002a80000047ab9 */ /* 0x000fe20000000a00 */
[----:B------:R-:W-:Y:S01]  /*1e9a0*/  LOP3.LUT R36, R37, 0x380, RZ, 0xc0, !PT ;  /* 0x0000038025247812 */ /* 0x000fe200078ec0ff */
[----:B------:R-:W1:Y:S01]  /*1e9b0*/  SHFL.IDX PT, R55, R10, RZ, 0x1c1f ;  /* 0x001c1fff0a377589 */ /* 0x000e6200000e0000 */
[----:B------:R-:W-:-:S02]  /*1e9c0*/  SHF.R.U64 R40, R40, 0x3, RZ ;  /* 0x0000000328287819 */ /* 0x000fc400000012ff */
[----:B------:R-:W-:Y:S01]  /*1e9d0*/  SHF.R.U64 R36, R36, 0x3, RZ ;  /* 0x0000000324247819 */ /* 0x000fe200000012ff */
[----:B------:R-:W2:Y:S01]  /*1e9e0*/  SHFL.IDX PT, R59, R10, 0x1, 0x1c1f ;  /* 0x003c1f000a3b7f89 */ /* 0x000ea200000e0000 */
[----:B------:R-:W-:Y:S01]  /*1e9f0*/  LOP3.LUT R40, R40, R41, RZ, 0x3c, !PT ;  /* 0x0000002928287212 */ /* 0x000fe200078e3cff */
[--C-:B------:R-:W-:Y:S01]  /*1ea00*/  IMAD.X R41, RZ, RZ, R21.reuse, P2 ;  /* 0x000000ffff297224 */ /* 0x100fe200010e0615 */
[----:B------:R-:W-:Y:S01]  /*1ea10*/  LOP3.LUT R36, R36, R37, RZ, 0x3c, !PT ;  /* 0x0000002524247212 */ /* 0x000fe200078e3cff */
[--C-:B------:R-:W-:Y:S01]  /*1ea20*/  IMAD.X R37, RZ, RZ, R21.reuse, P3 ;  /* 0x000000ffff257224 */ /* 0x100fe200018e0615 */
[----:B------:R-:W-:Y:S01]  /*1ea30*/  LOP3.LUT R24, R24, R25, RZ, 0x3c, !PT ;  /* 0x0000001918187212 */ /* 0x000fe200078e3cff */
[----:B------:R-:W-:Y:S01]  /*1ea40*/  IMAD.X R25, RZ, RZ, R21, P5 ;  /* 0x000000ffff197224 */ /* 0x000fe200028e0615 */
[C---:B------:R-:W-:Y:S02]  /*1ea50*/  IADD3 R61, P2, R20.reuse, 0xb000, RZ ;  /* 0x0000b000143d7810 */ /* 0x040fe40007f5e0ff */
[----:B------:R-:W-:-:S02]  /*1ea60*/  IADD3 R57, P3, R20, 0xa000, RZ ;  /* 0x0000a00014397810 */ /* 0x000fc40007f7e0ff */
[C---:B------:R-:W-:Y:S02]  /*1ea70*/  IADD3 R45, P6, R20.reuse, 0x7000, RZ ;  /* 0x00007000142d7810 */ /* 0x040fe40007fde0ff */
[C---:B------:R-:W-:Y:S02]  /*1ea80*/  IADD3 R49, P5, R20.reuse, 0x8000, RZ ;  /* 0x0000800014317810 */ /* 0x040fe40007fbe0ff */
[----:B------:R-:W-:Y:S02]  /*1ea90*/  IADD3 R53, P4, R20, 0x9000, RZ ;  /* 0x0000900014357810 */ /* 0x000fe40007f9e0ff */
[----:B------:R-:W-:Y:S02]  /*1eaa0*/  LOP3.LUT R60, R61, 0x380, RZ, 0xc0, !PT ;  /* 0x000003803d3c7812 */ /* 0x000fe400078ec0ff */
[----:B------:R-:W-:Y:S02]  /*1eab0*/  LOP3.LUT R56, R57, 0x380, RZ, 0xc0, !PT ;  /* 0x0000038039387812 */ /* 0x000fe400078ec0ff */
[----:B------:R-:W-:-:S02]  /*1eac0*/  LOP3.LUT R44, R45, 0x380, RZ, 0xc0, !PT ;  /* 0x000003802d2c7812 */ /* 0x000fc400078ec0ff */
[----:B------:R-:W-:Y:S02]  /*1ead0*/  LOP3.LUT R48, R49, 0x380, RZ, 0xc0, !PT ;  /* 0x0000038031307812 */ /* 0x000fe400078ec0ff */
[----:B------:R-:W-:Y:S02]  /*1eae0*/  LOP3.LUT R52, R53, 0x380, RZ, 0xc0, !PT ;  /* 0x0000038035347812 */ /* 0x000fe400078ec0ff */
[----:B------:R-:W-:Y:S02]  /*1eaf0*/  LOP3.LUT R8, R7, 0x380, RZ, 0xc0, !PT ;  /* 0x0000038007087812 */ /* 0x000fe400078ec0ff */
[----:B------:R-:W-:Y:S02]  /*1eb00*/  SHF.R.U64 R60, R60, 0x3, RZ ;  /* 0x000000033c3c7819 */ /* 0x000fe400000012ff */
[----:B------:R-:W-:Y:S02]  /*1eb10*/  SHF.R.U64 R56, R56, 0x3, RZ ;  /* 0x0000000338387819 */ /* 0x000fe400000012ff */
[----:B------:R-:W-:-:S02]  /*1eb20*/  SHF.R.U64 R44, R44, 0x3, RZ ;  /* 0x000000032c2c7819 */ /* 0x000fc400000012ff */
[----:B------:R-:W-:Y:S02]  /*1eb30*/  SHF.R.U64 R48, R48, 0x3, RZ ;  /* 0x0000000330307819 */ /* 0x000fe400000012ff */
[----:B------:R-:W-:Y:S02]  /*1eb40*/  SHF.R.U64 R52, R52, 0x3, RZ ;  /* 0x0000000334347819 */ /* 0x000fe400000012ff */
[----:B------:R-:W-:Y:S02]  /*1eb50*/  SHF.R.U64 R8, R8, 0x3, RZ ;  /* 0x0000000308087819 */ /* 0x000fe400000012ff */
[----:B------:R-:W-:Y:S01]  /*1eb60*/  LOP3.LUT R60, R60, R61, RZ, 0x3c, !PT ;  /* 0x0000003d3c3c7212 */ /* 0x000fe200078e3cff */
[--C-:B------:R-:W-:Y:S01]  /*1eb70*/  IMAD.X R61, RZ, RZ, R21.reuse, P2 ;  /* 0x000000ffff3d7224 */ /* 0x100fe200010e0615 */
[----:B------:R-:W-:Y:S01]  /*1eb80*/  LOP3.LUT R56, R56, R57, RZ, 0x3c, !PT ;  /* 0x0000003938387212 */ /* 0x000fe200078e3cff */
[--C-:B------:R-:W-:Y:S01]  /*1eb90*/  IMAD.X R57, RZ, RZ, R21.reuse, P3 ;  /* 0x000000ffff397224 */ /* 0x100fe200018e0615 */
[----:B------:R-:W-:Y:S01]  /*1eba0*/  LOP3.LUT R44, R44, R45, RZ, 0x3c, !PT ;  /* 0x0000002d2c2c7212 */ /* 0x000fe200078e3cff */
[--C-:B------:R-:W-:Y:S01]  /*1ebb0*/  IMAD.X R45, RZ, RZ, R21.reuse, P6 ;  /* 0x000000ffff2d7224 */ /* 0x100fe200030e0615 */
[----:B------:R-:W-:Y:S01]  /*1ebc0*/  LOP3.LUT R48, R48, R49, RZ, 0x3c, !PT ;  /* 0x0000003130307212 */ /* 0x000fe200078e3cff */
[--C-:B------:R-:W-:Y:S01]  /*1ebd0*/  IMAD.X R49, RZ, RZ, R21.reuse, P5 ;  /* 0x000000ffff317224 */ /* 0x100fe200028e0615 */
[----:B------:R-:W-:Y:S01]  /*1ebe0*/  LOP3.LUT R52, R52, R53, RZ, 0x3c, !PT ;  /* 0x0000003534347212 */ /* 0x000fe200078e3cff */
[----:B------:R-:W-:Y:S01]  /*1ebf0*/  IMAD.X R53, RZ, RZ, R21, P4 ;  /* 0x000000ffff357224 */ /* 0x000fe200020e0615 */
[----:B------:R-:W-:-:S02]  /*1ec00*/  ISETP.GE.OR P2, PT, R14, R3, P0 ;  /* 0x000000030e00720c */ /* 0x000fc40000746670 */
[----:B------:R-:W-:Y:S02]  /*1ec10*/  LOP3.LUT R8, R8, R7, RZ, 0x3c, !PT ;  /* 0x0000000708087212 */ /* 0x000fe400078e3cff */
[----:B------:R-:W-:Y:S02]  /*1ec20*/  IADD3 R5, P3, R20, 0xf000, RZ ;  /* 0x0000f00014057810 */ /* 0x000fe40007f7e0ff */
[----:B------:R-:W-:Y:S02]  /*1ec30*/  ISETP.GE.OR P0, PT, R4, R3, P0 ;  /* 0x000000030400720c */ /* 0x000fe40000706670 */
[C---:B------:R-:W-:Y:S01]  /*1ec40*/  IADD3 R65, P6, R20.reuse, 0xc000, RZ ;  /* 0x0000c00014417810 */ /* 0x040fe20007fde0ff */
[----:B------:R-:W-:Y:S01]  /*1ec50*/  IMAD.X R77, RZ, RZ, R21, P3 ;  /* 0x000000ffff4d7224 */ /* 0x000fe200018e0615 */
[C---:B------:R-:W-:Y:S02]  /*1ec60*/  IADD3 R69, P5, R20.reuse, 0xd000, RZ ;  /* 0x0000d00014457810 */ /* 0x040fe40007fbe0ff */
[C---:B------:R-:W-:Y:S01]  /*1ec70*/  IADD3 R73, P4, R20.reuse, 0xe000, RZ ;  /* 0x0000e00014497810 */ /* 0x040fe20007f9e0ff */
[----:B-1----:R-:W-:Y:S01]  /*1ec80*/  @!P2 ST.E desc[UR6][R54.64], R0 ;  /* 0x000000003600a985 */ /* 0x002fe2000c101906 */
[----:B------:R-:W-:-:S02]  /*1ec90*/  LOP3.LUT R7, R20, 0x380, RZ, 0xc0, !PT ;  /* 0x0000038014077812 */ /* 0x000fc400078ec0ff */
[----:B------:R-:W-:Y:S02]  /*1eca0*/  LOP3.LUT R4, R5, 0x380, RZ, 0xc0, !PT ;  /* 0x0000038005047812 */ /* 0x000fe400078ec0ff */
[----:B------:R-:W-:Y:S01]  /*1ecb0*/  LOP3.LUT R64, R65, 0x380, RZ, 0xc0, !PT ;  /* 0x0000038041407812 */ /* 0x000fe200078ec0ff */
[----:B--2---:R1:W-:Y:S01]  /*1ecc0*/  @!P0 ST.E desc[UR6][R58.64], R2 ;  /* 0x000000023a008985 */ /* 0x0043e2000c101906 */
[----:B------:R-:W-:Y:S02]  /*1ecd0*/  LOP3.LUT R68, R69, 0x380, RZ, 0xc0, !PT ;  /* 0x0000038045447812 */ /* 0x000fe400078ec0ff */
[----:B------:R-:W-:Y:S01]  /*1ece0*/  LOP3.LUT R72, R73, 0x380, RZ, 0xc0, !PT ;  /* 0x0000038049487812 */ /* 0x000fe200078ec0ff */
[----:B------:R-:W5:Y:S01]  /*1ecf0*/  LD.E.128 R8, desc[UR6][R8.64] ;  /* 0x0000000608087980 */ /* 0x000f62000c101d00 */
[----:B------:R-:W-:Y:S02]  /*1ed00*/  SHF.R.U64 R7, R7, 0x3, RZ ;  /* 0x0000000307077819 */ /* 0x000fe400000012ff */
[----:B------:R-:W-:Y:S01]  /*1ed10*/  SHF.R.U64 R4, R4, 0x3, RZ ;  /* 0x0000000304047819 */ /* 0x000fe200000012ff */
[----:B------:R-:W5:Y:S01]  /*1ed20*/  LD.E.128 R12, desc[UR6][R12.64] ;  /* 0x000000060c0c7980 */ /* 0x000f62000c101d00 */
[----:B------:R-:W-:-:S02]  /*1ed30*/  SHF.R.U64 R64, R64, 0x3, RZ ;  /* 0x0000000340407819 */ /* 0x000fc400000012ff */
[----:B------:R-:W-:Y:S01]  /*1ed40*/  SHF.R.U64 R68, R68, 0x3, RZ ;  /* 0x0000000344447819 */ /* 0x000fe200000012ff */
[----:B-1----:R-:W-:Y:S01]  /*1ed50*/  IMAD R2, R89, 0x20, R219 ;  /* 0x0000002059027824 */ /* 0x002fe200078e02db */
[----:B------:R-:W-:Y:S01]  /*1ed60*/  SHF.R.U64 R72, R72, 0x3, RZ ;  /* 0x0000000348487819 */ /* 0x000fe200000012ff */
[----:B------:R-:W5:Y:S01]  /*1ed70*/  LD.E.128 R24, desc[UR6][R24.64] ;  /* 0x0000000618187980 */ /* 0x000f62000c101d00 */
[----:B------:R-:W-:Y:S02]  /*1ed80*/  LOP3.LUT R20, R7, R20, RZ, 0x3c, !PT ;  /* 0x0000001407147212 */ /* 0x000fe400078e3cff */
[----:B------:R-:W-:Y:S01]  /*1ed90*/  LOP3.LUT R64, R64, R65, RZ, 0x3c, !PT ;  /* 0x0000004140407212 */ /* 0x000fe200078e3cff */
[--C-:B------:R-:W-:Y:S01]  /*1eda0*/  IMAD.X R65, RZ, RZ, R21.reuse, P6 ;  /* 0x000000ffff417224 */ /* 0x100fe200030e0615 */
[----:B------:R-:W-:Y:S01]  /*1edb0*/  LOP3.LUT R68, R68, R69, RZ, 0x3c, !PT ;  /* 0x0000004544447212 */ /* 0x000fe200078e3cff */
[--C-:B------:R-:W-:Y:S01]  /*1edc0*/  IMAD.X R69, RZ, RZ, R21.reuse, P5 ;  /* 0x000000ffff457224 */ /* 0x100fe200028e0615 */
[----:B------:R-:W-:Y:S01]  /*1edd0*/  LOP3.LUT R72, R72, R73, RZ, 0x3c, !PT ;  /* 0x0000004948487212 */ /* 0x000fe200078e3cff */
[----:B------:R-:W-:Y:S01]  /*1ede0*/  IMAD.X R73, RZ, RZ, R21, P4 ;  /* 0x000000ffff497224 */ /* 0x000fe200020e0615 */
[----:B------:R-:W-:Y:S01]  /*1edf0*/  LOP3.LUT R76, R4, R5, RZ, 0x3c, !PT ;  /* 0x00000005044c7212 */ /* 0x000fe200078e3cff */
[----:B------:R-:W-:Y:S01]  /*1ee00*/  IMAD R2, R86, 0x80, R2 ;  /* 0x0000008056027824 */ /* 0x000fe200078e0202 */
[----:B------:R1:W5:Y:S04]  /*1ee10*/  LD.E.128 R4, desc[UR6][R20.64] ;  /* 0x0000000614047980 */ /* 0x000368000c101d00 */
[----:B------:R-:W5:Y:S04]  /*1ee20*/  LD.E.128 R32, desc[UR6][R32.64] ;  /* 0x0000000620207980 */ /* 0x000f68000c101d00 */
[----:B------:R-:W5:Y:S01]  /*1ee30*/  LD.E.128 R36, desc[UR6][R36.64] ;  /* 0x0000000624247980 */ /* 0x000f62000c101d00 */
[----:B-1----:R-:W-:-:S03]  /*1ee40*/  IMAD R21, R81, UR4, RZ ;  /* 0x0000000451157c24 */ /* 0x002fc6000f8e02ff */
[----:B------:R-:W5:Y:S01]  /*1ee50*/  LD.E.128 R40, desc[UR6][R40.64] ;  /* 0x0000000628287980 */ /* 0x000f62000c101d00 */
[C---:B------:R-:W-:Y:S02]  /*1ee60*/  IMAD R81, R80.reuse, UR5, R21 ;  /* 0x0000000550517c24 */ /* 0x040fe4000f8e0215 */
[----:B------:R-:W-:Y:S01]  /*1ee70*/  IMAD.WIDE.U32 R20, R80, UR4, RZ ;  /* 0x0000000450147c25 */ /* 0x000fe2000f8e00ff */
[----:B------:R-:W-:Y:S01]  /*1ee80*/  ULDC.64 UR4, c[0x0][0xae8] ;  /* 0x0002ba0000047ab9 */ /* 0x000fe20000000a00 */
[----:B------:R-:W5:Y:S02]  /*1ee90*/  LD.E.128 R44, desc[UR6][R44.64] ;  /* 0x000000062c2c7980 */ /* 0x000f64000c101d00 */
[----:B------:R-:W-:Y:S02]  /*1eea0*/  IMAD.IADD R21, R21, 0x1, R81 ;  /* 0x0000000115157824 */ /* 0x000fe400078e0251 */
[----:B------:R-:W-:Y:S01]  /*1eeb0*/  IMAD R84, R84, UR4, RZ ;  /* 0x0000000454547c24 */ /* 0x000fe2000f8e02ff */
[----:B------:R-:W5:Y:S01]  /*1eec0*/  LD.E.128 R48, desc[UR6][R48.64] ;  /* 0x0000000630307980 */ /* 0x000f62000c101d00 */
[----:B------:R-:W-:-:S03]  /*1eed0*/  IMAD.WIDE.U32 R20, R88, UR4, R20 ;  /* 0x0000000458147c25 */ /* 0x000fc6000f8e0014 */
[----:B------:R-:W5:Y:S01]  /*1eee0*/  LD.E.128 R52, desc[UR6][R52.64] ;  /* 0x0000000634347980 */ /* 0x000f62000c101d00 */
[----:B------:R-:W-:Y:S01]  /*1eef0*/  IMAD R81, R88, UR5, R84 ;  /* 0x0000000558517c24 */ /* 0x000fe2000f8e0254 */
[----:B------:R-:W-:Y:S01]  /*1ef00*/  ULDC.64 UR4, c[0x0][0xaf0] ;  /* 0x0002bc0000047ab9 */ /* 0x000fe20000000a00 */
[----:B0-----:R-:W-:Y:S01]  /*1ef10*/  @P1 IMAD.HI.U32 R0, R2, R85, RZ ;  /* 0x0000005502001227 */ /* 0x001fe200078e00ff */
[----:B------:R-:W5:Y:S03]  /*1ef20*/  LD.E.128 R56, desc[UR6][R56.64] ;  /* 0x0000000638387980 */ /* 0x000f66000c101d00 */
[----:B------:R-:W-:Y:S01]  /*1ef30*/  IMAD.IADD R21, R21, 0x1, R81 ;  /* 0x0000000115157824 */ /* 0x000fe200078e0251 */
[----:B------:R-:W5:Y:S01]  /*1ef40*/  LD.E.128 R60, desc[UR6][R60.64] ;  /* 0x000000063c3c7980 */ /* 0x000f62000c101d00 */
[----:B------:R-:W-:Y:S01]  /*1ef50*/  IMAD.MOV.U32 R81, RZ, RZ, R2 ;  /* 0x000000ffff517224 */ /* 0x000fe200078e0002 */
[----:B------:R-:W-:Y:S01]  /*1ef60*/  @P1 SHF.R.U32.HI R81, RZ, R87, R0 ;  /* 0x00000057ff511219 */ /* 0x000fe20000011600 */
[----:B------:R-:W-:Y:S01]  /*1ef70*/  IMAD R28, R28, UR4, RZ ;  /* 0x000000041c1c7c24 */ /* 0x000fe2000f8e02ff */
[----:B------:R-:W5:Y:S01]  /*1ef80*/  LD.E.128 R64, desc[UR6][R64.64] ;  /* 0x0000000640407980 */ /* 0x000f62000c101d00 */
[----:B------:R-:W-:Y:S01]  /*1ef90*/  IMAD.WIDE.U32 R20, R83, UR4, R20 ;  /* 0x0000000453147c25 */ /* 0x000fe2000f8e0014 */
[----:B------:R-:W-:-:S02]  /*1efa0*/  SHF.R.S32.HI R0, RZ, 0x1f, R81 ;  /* 0x0000001fff007819 */ /* 0x000fc40000011451 */
[----:B------:R-:W5:Y:S01]  /*1efb0*/  LD.E.128 R68, desc[UR6][R68.64] ;  /* 0x0000000644447980 */ /* 0x000f62000c101d00 */
[----:B------:R-:W-:Y:S01]  /*1efc0*/  IMAD R85, R83, UR5, R28 ;  /* 0x0000000553557c24 */ /* 0x000fe2000f8e021c */
[----:B------:R-:W-:Y:S01]  /*1efd0*/  ULDC.64 UR4, c[0x0][0xae0] ;  /* 0x0002b80000047ab9 */ /* 0x000fe20000000a00 */
[----:B------:R-:W-:Y:S01]  /*1efe0*/  IMAD.MOV R83, RZ, RZ, -R81 ;  /* 0x000000ffff537224 */ /* 0x000fe200078e0a51 */
[----:B------:R-:W5:Y:S01]  /*1eff0*/  LD.E.128 R72, desc[UR6][R72.64] ;  /* 0x0000000648487980 */ /* 0x000f62000c101d00 */
[----:B------:R-:W-:Y:S02]  /*1f000*/  IMAD.IADD R21, R21, 0x1, R85 ;  /* 0x0000000115157824 */ /* 0x000fe400078e0255 */
[----:B------:R-:W-:Y:S01]  /*1f010*/  IMAD R0, R0, UR4, RZ ;  /* 0x0000000400007c24 */ /* 0x000fe2000f8e02ff */
[----:B------:R-:W5:Y:S01]  /*1f020*/  LD.E.128 R76, desc[UR6][R76.64] ;  /* 0x000000064c4c7980 */ /* 0x000f62000c101d00 */
[----:B------:R-:W-:Y:S02]  /*1f030*/  IMAD R83, R82, R83, R2 ;  /* 0x0000005352537224 */ /* 0x000fe400078e0202 */
[C---:B------:R-:W-:Y:S01]  /*1f040*/  IMAD R85, R81.reuse, UR5, R0 ;  /* 0x0000000551557c24 */ /* 0x040fe2000f8e0200 */
[----:B------:R-:W-:Y:S01]  /*1f050*/  @!PT LDS RZ, [RZ] ;  /* 0x00000000fffff984 */ /* 0x000fe20000000800 */
[----:B------:R-:W-:Y:S01]  /*1f060*/  @!PT LDS RZ, [RZ] ;  /* 0x00000000fffff984 */ /* 0x000fe20000000800 */
[----:B------:R-:W-:Y:S01]  /*1f070*/  @!PT LDS RZ, [RZ] ;  /* 0x00000000fffff984 */ /* 0x000fe20000000800 */
[----:B------:R-:W-:Y:S01]  /*1f080*/  @!PT LDS RZ, [RZ] ;  /* 0x00000000fffff984 */ /* 0x000fe20000000800 */
[----:B------:R0:W-:Y:S06]  /*1f090*/  MEMBAR.ALL.CTA ;  /* 0x0000000000007992 */ /* 0x0001ec0000008000 */
[----:B0-----:R-:W0:Y:S01]  /*1f0a0*/  FENCE.VIEW.ASYNC.S ;  /* 0x00000000000073c6 */ /* 0x001e220000000000 */
[----:B------:R-:W-:Y:S01]  /*1f0b0*/  IMAD.WIDE.U32 R20, R81, UR4, R20 ;  /* 0x0000000451147c25 */ /* 0x000fe2000f8e0014 */
[----:B------:R-:W-:Y:S01]  /*1f0c0*/  SHF.R.S32.HI R0, RZ, 0x1f, R83 ;  /* 0x0000001fff007819 */ /* 0x000fe20000011453 */
[----:B------:R-:W-:-:S02]  /*1f0d0*/  ULDC.64 UR4, c[0x0][0xad8] ;  /* 0x0002b60000047ab9 */ /* 0x000fc40000000a00 */
[----:B------:R-:W-:Y:S01]  /*1f0e0*/  IMAD R86, R86, 0x80, R219 ;  /* 0x0000008056567824 */ /* 0x000fe200078e02db */
[----:B------:R-:W-:Y:S01]  /*1f0f0*/  IADD3 R21, R21, R85, RZ ;  /* 0x0000005515157210 */ /* 0x000fe20007ffe0ff */
[----:B------:R-:W-:Y:S02]  /*1f100*/  IMAD R2, R0, UR4, RZ ;  /* 0x0000000400027c24 */ /* 0x000fe4000f8e02ff */
[C---:B------:R-:W-:Y:S02]  /*1f110*/  VIADD R0, R86.reuse, 0x20 ;  /* 0x0000002056007836 */ /* 0x040fe40000000000 */
[C---:B------:R-:W-:Y:S02]  /*1f120*/  IMAD R81, R83.reuse, UR5, R2 ;  /* 0x0000000553517c24 */ /* 0x040fe4000f8e0202 */
[----:B------:R-:W-:Y:S01]  /*1f130*/  IMAD.WIDE.U32 R20, R83, UR4, R20 ;  /* 0x0000000453147c25 */ /* 0x000fe2000f8e0014 */
[-C--:B------:R-:W-:Y:S01]  /*1f140*/  ISETP.GE.AND P2, PT, R86, R3.reuse, PT ;  /* 0x000000035600720c */ /* 0x080fe20003f46270 */
[----:B------:R-:W-:Y:S01]  /*1f150*/  ULDC.64 UR4, c[0x0][0xa80] ;  /* 0x0002a00000047ab9 */ /* 0x000fe20000000a00 */
[----:B------:R-:W-:Y:S01]  /*1f160*/  ISETP.GE.AND P1, PT, R0, R3, PT ;  /* 0x000000030000720c */ /* 0x000fe20003f26270 */
[----:B------:R-:W-:Y:S01]  /*1f170*/  VIADD R2, R86, 0x40 ;  /* 0x0000004056027836 */ /* 0x000fe20000000000 */
[----:B------:R-:W-:Y:S01]  /*1f180*/  LEA R28, P3, R20, UR4, 0x1 ;  /* 0x00000004141c7c11 */ /* 0x000fe2000f8608ff */
[----:B------:R-:W-:-:S02]  /*1f190*/  IMAD.IADD R21, R21, 0x1, R81 ;  /* 0x0000000115157824 */ /* 0x000fc400078e0251 */
[----:B------:R-:W-:Y:S01]  /*1f1a0*/  VIADD R0, R22, 0x38820 ;  /* 0x0003882016007836 */ /* 0x000fe20000000000 */
[----:B------:R-:W-:Y:S02]  /*1f1b0*/  ISETP.GE.AND P0, PT, R2, R3, PT ;  /* 0x000000030200720c */ /* 0x000fe40003f06270 */
[----:B------:R-:W-:Y:S02]  /*1f1c0*/  LEA.HI.X R2, R20, UR5, R21, 0x1, P3 ;  /* 0x0000000514027c11 */ /* 0x000fe400098f0c15 */
[----:B------:R-:W-:Y:S01]  /*1f1d0*/  PRMT R0, RZ, 0x654, R0 ;  /* 0x00000654ff007816 */ /* 0x000fe20000000000 */
[----:B0-----:R0:W1:Y:S03]  /*1f1e0*/  SHFL.IDX PT, R84, R28, RZ, 0x181f ;  /* 0x00181fff1c547589 */ /* 0x00106600000e0000 */
[----:B------:R0:W-:Y:S01]  /*1f1f0*/  SYNCS.ARRIVE.TRANS64.RED.A1T0 RZ, [R0+URZ], RZ ;  /* 0x000000ff00ff79a7 */ /* 0x0001e2000810043f */
[----:B------:R0:W2:Y:S01]  /*1f200*/  SHFL.IDX PT, R85, R2, RZ, 0x181f ;  /* 0x00181fff02557589 */ /* 0x0000a200000e0000 */
[----:B------:R-:W-:Y:S05]  /*1f210*/  @P2 BRA `(.L_x_659) ;  /* 0x0000000000482947 */ /* 0x000fea0003800000 */
[----:B------:R-:W-:Y:S01]  /*1f220*/  ULDC UR4, c[0x0][0xac8] ;  /* 0x0002b20000047ab9 */ /* 0x000fe20000000800 */
[----:B------:R-:W-:Y:S01]  /*1f230*/  ULDC.64 UR6, c[0x0][0x208] ;  /* 0x0000820000067ab9 */ /* 0x000fe20000000a00 */
        /* <DEDUP_REMOVED lines=16> */
.L_x_659:
[----:B------:R-:W-:Y:S05]  /*1f340*/  BSYNC B1 ;  /* 0x0000000000017941 */ /* 0x000fea0003800000 */
.L_x_658:
[----:B---3-5:R3:W4:Y:S01]  /*1f350*/  SHFL.IDX PT, R33, R2, 0x1, 0x181f ;  /* 0x00381f0002217f89 */ /* 0x02872200000e0000 */
[----:B------:R-:W-:Y:S03]  /*1f360*/  BSSY B1, `(.L_x_660) ;  /* 0x0000015000017945 */ /* 0x000fe60003800000 */
[----:B------:R3:W0:Y:S01]  /*1f370*/  SHFL.IDX PT, R32, R28, 0x1, 0x181f ;  /* 0x00381f001c207f89 */ /* 0x00062200000e0000 */
[----:B------:R-:W-:Y:S05]  /*1f380*/  @P1 BRA `(.L_x_661) ;  /* 0x0000000000481947 */ /* 0x000fea0003800000 */
[----:B------:R-:W-:Y:S01]  /*1f390*/  ULDC UR4, c[0x0][0xac8] ;  /* 0x0002b20000047ab9 */ /* 0x000fe20000000800 */
[----:B------:R-:W-:Y:S01]  /*1f3a0*/  ULDC.64 UR6, c[0x0][0x208] ;  /* 0x0000820000067ab9 */ /* 0x000fe20000000a00 */
[----:B------:R-:W-:Y:S02]  /*1f3b0*/  ISETP.GE.AND P4, PT, R16, UR4, PT ;  /* 0x0000000410007c0c */ /* 0x000fe4000bf86270 */
[----:B------:R-:W-:Y:S02]  /*1f3c0*/  ISETP.GE.AND P3, PT, R213, UR4, PT ;  /* 0x00000004d5007c0c */ /* 0x000fe4000bf66270 */
[----:B------:R-:W-:Y:S02]  /*1f3d0*/  ISETP.GE.AND P2, PT, R18, UR4, PT ;  /* 0x0000000412007c0c */ /* 0x000fe4000bf46270 */
[----:B------:R-:W-:-:S07]  /*1f3e0*/  ISETP.GE.AND P1, PT, R19, UR4, PT ;  /* 0x0000000413007c0c */ /* 0x000fce000bf26270 */
[CC--:B0-----:R-:W-:Y:S02]  /*1f3f0*/  @!P4 LEA R4, P6, R16.reuse, R32.reuse, 0x1 ;  /* 0x000000201004c211 */ /* 0x0c1fe400078c08ff */
[CC--:B------:R-:W-:Y:S02]  /*1f400*/  @!P3 LEA R6, P5, R23.reuse, R32.reuse, 0x1 ;  /* 0x000000201706b211 */ /* 0x0c0fe400078a08ff */
[-C--:B----4-:R-:W-:Y:S02]  /*1f410*/  @!P4 LEA.HI.X R5, R16, R33.reuse, R17, 0x1, P6 ;  /* 0x000000211005c211 */ /* 0x090fe400030f0c11 */
[-C--:B------:R-:W-:Y:S02]  /*1f420*/  @!P2 LEA R20, P6, R18, R32.reuse, 0x1 ;  /* 0x000000201214a211 */ /* 0x080fe400078c08ff */
        /* <DEDUP_REMOVED lines=8> */
.L_x_661:
[----:B------:R-:W-:Y:S05]  /*1f4b0*/  BSYNC B1 ;  /* 0x0000000000017941 */ /* 0x000fea0003800000 */
.L_x_660:
[----:B0-----:R0:W0:Y:S01]  /*1f4c0*/  SHFL.IDX PT, R11, R2, 0x2, 0x181f ;  /* 0x00581f00020b7f89 */ /* 0x00102200000e0000 */
        /* <DEDUP_REMOVED lines=9> */
[-C--:B0-----:R-:W-:Y:S02]  /*1f560*/  @!P3 LEA R4, P6, R16, R10.reuse, 0x1 ;  /* 0x0000000a1004b211 */ /* 0x081fe400078c08ff */
[-C--:B------:R-:W-:Y:S02]  /*1f570*/  @!P2 LEA R6, P5, R23, R10.reuse, 0x1 ;  /* 0x0000000a1706a211 */ /* 0x080fe400078a08ff */
[-C--:B------:R-:W-:Y:S02]  /*1f580*/  @!P1 LEA R8, P4, R18, R10.reuse, 0x1 ;  /* 0x0000000a12089211 */ /* 0x080fe400078808ff */
[-C--:B------:R-:W-:Y:S02]  /*1f590*/  @!P3 LEA.HI.X R5, R16, R11.reuse, R17, 0x1, P6 ;  /* 0x0000000b1005b211 */ /* 0x080fe400030f0c11 */
        /* <DEDUP_REMOVED lines=8> */
.L_x_663:
[----:B------:R-:W-:Y:S05]  /*1f620*/  BSYNC B1 ;  /* 0x0000000000017941 */ /* 0x000fea0003800000 */
.L_x_662:
[----:B------:R-:W-:Y:S01]  /*1f630*/  VIADD R0, R86, 0x60 ;  /* 0x0000006056007836 */ /* 0x000fe20000000000 */
[----:B0-----:R0:W0:Y:S04]  /*1f640*/  SHFL.IDX PT, R9, R2, 0x3, 0x181f ;  /* 0x00781f0002097f89 */ /* 0x00102800000e0000 */
[----:B------:R-:W-:Y:S01]  /*1f650*/  ISETP.GE.AND P0, PT, R0, R3, PT ;  /* 0x000000030000720c */ /* 0x000fe20003f06270 */
[----:B---3--:R-:W3:-:S12]  /*1f660*/  SHFL.IDX PT, R28, R28, 0x3, 0x181f ;  /* 0x00781f001c1c7f89 */ /* 0x008ed800000e0000 */
[----:B------:R-:W-:Y:S05]  /*1f670*/  @P0 BRA `(.L_x_664) ;  /* 0x0000000c00c00947 */ /* 0x000fea0003800000 */
[----:B------:R-:W-:Y:S01]  /*1f680*/  ULDC UR4, c[0x0][0xac8] ;  /* 0x0002b20000047ab9 */ /* 0x000fe20000000800 */
[----:B------:R-:W-:Y:S01]  /*1f690*/  ULDC.64 UR6, c[0x0][0x208] ;  /* 0x0000820000067ab9 */ /* 0x000fe20000000a00 */
[----:B------:R-:W-:Y:S02]  /*1f6a0*/  ISETP.GE.AND P3, PT, R16, UR4, PT ;  /* 0x0000000410007c0c */ /* 0x000fe4000bf66270 */
[----:B------:R-:W-:Y:S02]  /*1f6b0*/  ISETP.GE.AND P4, PT, R213, UR4, PT ;  /* 0x00000004d5007c0c */ /* 0x000fe4000bf86270 */
[----:B------:R-:W-:-:S09]  /*1f6c0*/  ISETP.GE.AND P5, PT, R18, UR4, PT ;  /* 0x0000000412007c0c */ /* 0x000fd2000bfa6270 */
[CC--:B0--3--:R-:W-:Y:S02]  /*1f6d0*/  @!P3 LEA R2, P0, R16.reuse, R28.reuse, 0x1 ;  /* 0x0000001c1002b211 */ /* 0x0c9fe400078008ff */
[-C--:B------:R-:W-:Y:S02]  /*1f6e0*/  @!P4 LEA R4, P1, R23, R28.reuse, 0x1 ;  /* 0x0000001c1704c211 */ /* 0x080fe400078208ff */
[-C--:B------:R-:W-:Y:S02]  /*1f6f0*/  @!P3 LEA.HI.X R3, R16, R9.reuse, R17, 0x1, P0 ;  /* 0x000000091003b211 */ /* 0x080fe400000f0c11 */
[----:B------:R-:W-:Y:S02]  /*1f700*/  ISETP.GE.AND P0, PT, R19, UR4, PT ;  /* 0x0000000413007c0c */ /* 0x000fe4000bf06270 */
[----:B------:R-:W-:Y:S01]  /*1f710*/  @!P5 LEA R6, P2, R18, R28, 0x1 ;  /* 0x0000001c1206d211 */ /* 0x000fe200078408ff */
[----:B------:R0:W-:Y:S01]  /*1f720*/  @!P3 ST.E.128 desc[UR6][R2.64], R24 ;  /* 0x000000180200b985 */ /* 0x0001e2000c101d06 */
[----:B------:R-:W-:-:S02]  /*1f730*/  @!P4 LEA.HI.X R5, R23, R9, R216, 0x1, P1 ;  /* 0x000000091705c211 */ /* 0x000fc400008f0cd8 */
[----:B------:R-:W-:-:S03]  /*1f740*/  @!P5 LEA.HI.X R7, R18, R9, R218, 0x1, P2 ;  /* 0x000000091207d211 */ /* 0x000fc600010f0cda */
[----:B------:R0:W-:Y:S04]  /*1f750*/  @!P4 ST.E.128 desc[UR6][R4.64], R44 ;  /* 0x0000002c0400c985 */ /* 0x0001e8000c101d06 */
[----:B------:R0:W-:Y:S01]  /*1f760*/  @!P5 ST.E.128 desc[UR6][R6.64], R60 ;  /* 0x0000003c0600d985 */ /* 0x0001e2000c101d06 */
[----:B------:R-:W-:Y:S05]  /*1f770*/  @P0 BRA `(.L_x_664) ;  /* 0x0000000c00800947 */ /* 0x000fea0003800000 */
[----:B0-----:R-:W-:Y:S01]  /*1f780*/  LEA R2, P0, R19, R28, 0x1 ;  /* 0x0000001c13027211 */ /* 0x001fe200078008ff */
[----:B------:R-:W-:-:S03]  /*1f790*/  ULDC.64 UR4, c[0x0][0x208] ;  /* 0x0000820000047ab9 */ /* 0x000fc60000000a00 */
[----:B------:R-:W-:-:S05]  /*1f7a0*/  LEA.HI.X R3, R19, R9, R217, 0x1, P0 ;  /* 0x0000000913037211 */ /* 0x000fca00000f0cd9 */
[----:B------:R0:W-:Y:S01]  /*1f7b0*/  ST.E.128 desc[UR4][R2.64], R76 ;  /* 0x0000004c02007985 */ /* 0x0001e2000c101d04 */
[----:B------:R-:W-:Y:S05]  /*1f7c0*/  BRA `(.L_x_664) ;  /* 0x0000000c006c7947 */ /* 0x000fea0003800000 */
.L_x_656:
[----:B------:R-:W3:Y:S01]  /*1f7d0*/  LDL R9, [R1+0x64] ;  /* 0x0000640001097983 */ /* 0x000ee20000100800 */
[----:B------:R-:W-:Y:S01]  /*1f7e0*/  ULDC.64 UR4, c[0x0][0xc00] ;  /* 0x0003000000047ab9 */ /* 0x000fe20000000a00 */
[----:B------:R-:W4:Y:S01]  /*1f7f0*/  LDC R25, c[0x0][0xbe8] ;  /* 0x0002fa00ff197b82 */ /* 0x000f220000000800 */
[----:B------:R-:W-:Y:S01]  /*1f800*/  ISETP.NE.U32.AND P0, PT, RZ, UR4, PT ;  /* 0x00000004ff007c0c */ /* 0x000fe2000bf05070 */
[----:B0-----:R-:W-:Y:S01]  /*1f810*/  IMAD.MOV.U32 R6, RZ, RZ, RZ ;  /* 0x000000ffff067224 */ /* 0x001fe200078e00ff */
[----:B------:R-:W-:Y:S02]  /*1f820*/  ULDC.64 UR6, c[0x0][0x208] ;  /* 0x0000820000067ab9 */ /* 0x000fe40000000a00 */
[----:B------:R-:W-:Y:S01]  /*1f830*/  ISETP.NE.AND.EX P0, PT, RZ, UR5, PT, P0 ;  /* 0x00000005ff007c0c */ /* 0x000fe2000bf05300 */
[----:B------:R-:W0:Y:S02]  /*1f840*/  S2R R7, SR_TID.X ;  /* 0x0000000000077919 */ /* 0x000e240000002100 */
[----:B0-----:R-:W-:-:S05]  /*1f850*/  VIADD R8, R7, 0xffffff80 ;  /* 0xffffff8007087836 */ /* 0x001fca0000000000 */
[----:B------:R-:W-:Y:S01]  /*1f860*/  ISETP.GE.AND P3, PT, R8, 0x80, PT ;  /* 0x000000800800780c */ /* 0x000fe20003f66270 */
[----:B---3--:R-:W-:Y:S01]  /*1f870*/  IMAD.SHL.U32 R4, R9, 0x4, RZ ;  /* 0x0000000409047824 */ /* 0x008fe200078e00ff */
[----:B------:R-:W-:-:S04]  /*1f880*/  SHF.R.S32.HI R12, RZ, 0x1f, R9 ;  /* 0x0000001fff0c7819 */ /* 0x000fc80000011409 */
[----:B------:R-:W-:Y:S02]  /*1f890*/  IADD3 R2, P1, R4, UR4, RZ ;  /* 0x0000000404027c10 */ /* 0x000fe4000ff3e0ff */
[----:B------:R-:W-:-:S04]  /*1f8a0*/  SHF.L.U64.HI R0, R9, 0x2, R12 ;  /* 0x0000000209007819 */ /* 0x000fc8000001020c */
[----:B------:R-:W-:Y:S01]  /*1f8b0*/  IADD3.X R3, R0, UR5, RZ, P1, !PT ;  /* 0x0000000500037c10 */ /* 0x000fe20008ffe4ff */
[----:B------:R-:W-:Y:S02]  /*1f8c0*/  ULDC.64 UR4, c[0x0][0xc08] ;  /* 0x0003020000047ab9 */ /* 0x000fe40000000a00 */
[----:B------:R-:W-:Y:S02]  /*1f8d0*/  ISETP.NE.U32.AND P1, PT, RZ, UR4, PT ;  /* 0x00000004ff007c0c */ /* 0x000fe4000bf25070 */
[----:B------:R0:W5:Y:S02]  /*1f8e0*/  @P0 LDG.E R6, desc[UR6][R2.64] ;  /* 0x0000000602060981 */ /* 0x000164000c1e1900 */
[----:B------:R-:W-:-:S13]  /*1f8f0*/  ISETP.NE.AND.EX P1, PT, RZ, UR5, PT, P1 ;  /* 0x00000005ff007c0c */ /* 0x000fda000bf25310 */
[----:B------:R-:W-:Y:S01]  /*1f900*/  @P1 IADD3 R4, P2, R4, UR4, RZ ;  /* 0x0000000404041c10 */ /* 0x000fe2000ff5e0ff */
[----:B------:R-:W-:-:S03]  /*1f910*/  ULDC UR4, c[0x0][0xa88] ;  /* 0x0002a20000047ab9 */ /* 0x000fc60000000800 */
[----:B------:R-:W-:Y:S01]  /*1f920*/  @P1 IADD3.X R5, R0, UR5, RZ, P2, !PT ;  /* 0x0000000500051c10 */ /* 0x000fe200097fe4ff */
[----:B------:R-:W-:Y:S01]  /*1f930*/  IMAD.U32 R0, RZ, RZ, UR4 ;  /* 0x00000004ff007e24 */ /* 0x000fe2000f8e00ff */
[----:B----4-:R-:W-:-:S05]  /*1f940*/  ISETP.NE.AND P2, PT, R25, 0x1, PT ;  /* 0x000000011900780c */ /* 0x010fca0003f45270 */
[----:B------:R0:W5:Y:S08]  /*1f950*/  @P1 LDG.E R0, desc[UR6][R4.64] ;  /* 0x0000000604001981 */ /* 0x000170000c1e1900 */
[----:B-1----:R-:W1:Y:S08]  /*1f960*/  @P2 LDC R14, c[0x0][0xbec] ;  /* 0x0002fb00ff0e2b82 */ /* 0x002e700000000800 */
[----:B------:R-:W3:Y:S01]  /*1f970*/  @P2 LDC R27, c[0x0][0xbf0] ;  /* 0x0002fc00ff1b2b82 */ /* 0x000ee20000000800 */
[----:B0-----:R-:W-:Y:S05]  /*1f980*/  @P1 BRA `(.L_x_665) ;  /* 0x0000000000141947 */ /* 0x001fea0003800000 */
[----:B------:R-:W-:Y:S05]  /*1f990*/  @!P0 BRA `(.L_x_665) ;  /* 0x0000000000108947 */ /* 0x000fea0003800000 */
[----:B------:R-:W-:Y:S02]  /*1f9a0*/  ULDC.64 UR4, c[0x0][0x208] ;  /* 0x0000820000047ab9 */ /* 0x000fe40000000a00 */
[----:B------:R-:W4:Y:S04]  /*1f9b0*/  LDG.E R5, desc[UR4][R2.64] ;  /* 0x0000000402057981 */ /* 0x000f28000c1e1900 */
[----:B-----5:R-:W4:Y:S02]  /*1f9c0*/  LDG.E R0, desc[UR4][R2.64+0x4] ;  /* 0x0000040402007981 */ /* 0x020f24000c1e1900 */
[----:B----4-:R-:W-:-:S07]  /*1f9d0*/  IMAD.IADD R0, R0, 0x1, -R5 ;  /* 0x0000000100007824 */ /* 0x010fce00078e0a05 */
.L_x_665:
[----:B------:R-:W4:Y:S04]  /*1f9e0*/  LDL R24, [R1+0x6c] ;  /* 0x00006c0001187983 */ /* 0x000f280000100800 */
[----:B------:R0:W5:Y:S01]  /*1f9f0*/  LDL R20, [R1+0x78] ;  /* 0x0000780001147983 */ /* 0x0001620000100800 */
[----:B------:R-:W-:Y:S01]  /*1fa00*/  BSSY B1, `(.L_x_666) ;  /* 0x000002e000017945 */ /* 0x000fe20003800000 */
[----:B------:R-:W-:Y:S02]  /*1fa10*/  SEL R13, R9, RZ, !P0 ;  /* 0x000000ff090d7207 */ /* 0x000fe40004000000 */
[----:B------:R-:W-:Y:S02]  /*1fa20*/  SEL R12, R12, RZ, !P0 ;  /* 0x000000ff0c0c7207 */ /* 0x000fe40004000000 */
[----:B-----5:R-:W-:-:S02]  /*1fa30*/  SHF.R.S32.HI R11, RZ, 0x1f, R6 ;  /* 0x0000001fff0b7819 */ /* 0x020fc40000011406 */
[----:B----4-:R-:W-:Y:S01]  /*1fa40*/  SHF.R.S32.HI R10, RZ, 0x1f, R24 ;  /* 0x0000001fff0a7819 */ /* 0x010fe20000011418 */
[----:B0-----:R-:W-:Y:S06]  /*1fa50*/  @P3 BRA `(.L_x_667) ;  /* 0x0000000000a03947 */ /* 0x001fec0003800000 */
[----:B------:R-:W0:Y:S01]  /*1fa60*/  LDC R9, c[0x0][0xbe8] ;  /* 0x0002fa00ff097b82 */ /* 0x000e220000000800 */
[----:B------:R-:W-:-:S04]  /*1fa70*/  IMAD R2, R20, 0x80, R7 ;  /* 0x0000008014027824 */ /* 0x000fc800078e0207 */
[----:B------:R-:W-:Y:S02]  /*1fa80*/  VIADD R8, R2, 0xffffff80 ;  /* 0xffffff8002087836 */ /* 0x000fe40000000000 */
[----:B0-----:R-:W-:-:S05]  /*1fa90*/  IMAD R3, R0, R9, RZ ;  /* 0x0000000900037224 */ /* 0x001fca00078e02ff */
[----:B------:R-:W-:-:S13]  /*1faa0*/  ISETP.GE.AND P0, PT, R8, R3, PT ;  /* 0x000000030800720c */ /* 0x000fda0003f06270 */
[----:B------:R-:W-:Y:S05]  /*1fab0*/  @P0 BRA `(.L_x_667) ;  /* 0x0000000000880947 */ /* 0x000fea0003800000 */
[----:B------:R-:W-:Y:S01]  /*1fac0*/  ISETP.NE.AND P0, PT, R9, 0x1, PT ;  /* 0x000000010900780c */ /* 0x000fe20003f05270 */
[----:B------:R-:W-:Y:S01]  /*1fad0*/  ULDC.64 UR4, c[0x0][0xb90] ;  /* 0x0002e40000047ab9 */ /* 0x000fe20000000a00 */
[----:B------:R-:W-:Y:S01]  /*1fae0*/  IMAD.MOV.U32 R2, RZ, RZ, R6 ;  /* 0x000000ffff027224 */ /* 0x000fe200078e0006 */
[----:B------:R-:W-:Y:S01]  /*1faf0*/  ULDC.64 UR6, c[0x0][0x208] ;  /* 0x0000820000067ab9 */ /* 0x000fe20000000a00 */
[----:B------:R-:W-:Y:S02]  /*1fb00*/  IMAD R7, R10, UR4, RZ ;  /* 0x000000040a077c24 */ /* 0x000fe4000f8e02ff */
[----:B------:R-:W-:Y:S02]  /*1fb10*/  IMAD.MOV.U32 R3, RZ, RZ, R11 ;  /* 0x000000ffff037224 */ /* 0x000fe400078e000b */
[----:B------:R-:W-:Y:S02]  /*1fb20*/  IMAD.MOV.U32 R5, RZ, RZ, R8 ;  /* 0x000000ffff057224 */ /* 0x000fe400078e0008 */
[----:B------:R-:W-:-:S03]  /*1fb30*/  IMAD.WIDE.U32 R2, R24, UR4, R2 ;  /* 0x0000000418027c25 */ /* 0x000fc6000f8e0002 */
[----:B------:R-:W0:Y:S01]  /*1fb40*/  @P0 LDC R15, c[0x0][0xbec] ;  /* 0x0002fb00ff0f0b82 */ /* 0x000e220000000800 */
[----:B------:R-:W-:Y:S01]  /*1fb50*/  IMAD R7, R24, UR5, R7 ;  /* 0x0000000518077c24 */ /* 0x000fe2000f8e0207 */
[----:B------:R-:W-:-:S04]  /*1fb60*/  ULDC.64 UR4, c[0x0][0xb98] ;  /* 0x0002e60000047ab9 */ /* 0x000fc80000000a00 */
[----:B------:R-:W-:Y:S02]  /*1fb70*/  IADD3 R3, R3, R7, RZ ;  /* 0x0000000703037210 */ /* 0x000fe40007ffe0ff */
[----:B------:R-:W4:Y:S01]  /*1fb80*/  @P0 LDC R21, c[0x0][0xbf0] ;  /* 0x0002fc00ff150b82 */ /* 0x000f220000000800 */
[----:B------:R-:W-:-:S04]  /*1fb90*/  IMAD.WIDE.U32 R2, R13, UR4, R2 ;  /* 0x000000040d027c25 */ /* 0x000fc8000f8e0002 */
[----:B0-----:R-:W-:-:S05]  /*1fba0*/  @P0 IMAD.HI.U32 R4, R8, R15, RZ ;  /* 0x0000000f08040227 */ /* 0x001fca00078e00ff */
[----:B----4-:R-:W-:Y:S01]  /*1fbb0*/  @P0 SHF.R.U32.HI R5, RZ, R21, R4 ;  /* 0x00000015ff050219 */ /* 0x010fe20000011604 */
[----:B------:R-:W-:-:S03]  /*1fbc0*/  IMAD R4, R12, UR4, RZ ;  /* 0x000000040c047c24 */ /* 0x000fc6000f8e02ff */
[----:B------:R-:W-:Y:S01]  /*1fbd0*/  IADD3 R2, P0, R5, R2, RZ ;  /* 0x0000000205027210 */ /* 0x000fe20007f1e0ff */
[----:B------:R-:W-:-:S04]  /*1fbe0*/  IMAD.MOV R7, RZ, RZ, -R5 ;  /* 0x000000ffff077224 */ /* 0x000fc800078e0a05 */
[----:B------:R-:W-:Y:S01]  /*1fbf0*/  IMAD R7, R9, R7, R8 ;  /* 0x0000000709077224 */ /* 0x000fe200078e0208 */
[----:B------:R-:W-:Y:S01]  /*1fc00*/  SHF.R.S32.HI R9, RZ, 0x1f, R5 ;  /* 0x0000001fff097819 */ /* 0x000fe20000011405 */
[----:B------:R-:W-:Y:S01]  /*1fc10*/  IMAD R8, R13, UR5, R4 ;  /* 0x000000050d087c24 */ /* 0x000fe2000f8e0204 */
[----:B------:R-:W-:Y:S02]  /*1fc20*/  ULDC.64 UR4, c[0x0][0xb88] ;  /* 0x0002e20000047ab9 */ /* 0x000fe40000000a00 */
[----:B------:R-:W-:Y:S02]  /*1fc30*/  SHF.R.S32.HI R4, RZ, 0x1f, R7 ;  /* 0x0000001fff047819 */ /* 0x000fe40000011407 */
[----:B------:R-:W-:-:S03]  /*1fc40*/  IADD3.X R3, R9, R3, R8, P0, !PT ;  /* 0x0000000309037210 */ /* 0x000fc600007fe408 */
[----:B------:R-:W-:Y:S02]  /*1fc50*/  IMAD R4, R4, UR4, RZ ;  /* 0x0000000404047c24 */ /* 0x000fe4000f8e02ff */
[----:B------:R-:W-:-:S04]  /*1fc60*/  IMAD.WIDE.U32 R2, R7, UR4, R2 ;  /* 0x0000000407027c25 */ /* 0x000fc8000f8e0002 */
[----:B------:R-:W-:Y:S01]  /*1fc70*/  IMAD R5, R7, UR5, R4 ;  /* 0x0000000507057c24 */ /* 0x000fe2000f8e0204 */
[----:B------:R-:W-:Y:S02]  /*1fc80*/  ULDC.64 UR4, c[0x0][0xb50] ;  /* 0x0002d40000047ab9 */ /* 0x000fe40000000a00 */
[----:B------:R-:W-:Y:S01]  /*1fc90*/  LEA R4, P0, R2, UR4, 0x2 ;  /* 0x0000000402047c11 */ /* 0x000fe2000f8010ff */
[----:B------:R-:W-:-:S05]  /*1fca0*/  IMAD.IADD R3, R3, 0x1, R5 ;  /* 0x0000000103037824 */ /* 0x000fca00078e0205 */
[----:B------:R-:W-:Y:S01]  /*1fcb0*/  LEA.HI.X R5, R2, UR5, R3, 0x2, P0 ;  /* 0x0000000502057c11 */ /* 0x000fe200080f1403 */
[----:B------:R-:W-:-:S05]  /*1fcc0*/  IMAD.MOV.U32 R3, RZ, RZ, -0x800000 ;  /* 0xff800000ff037424 */ /* 0x000fca00078e00ff */
[----:B------:R0:W-:Y:S02]  /*1fcd0*/  STG.E desc[UR6][R4.64], R3 ;  /* 0x0000000304007986 */ /* 0x0001e4000c101906 */
.L_x_667:
[----:B------:R-:W-:Y:S05]  /*1fce0*/  BSYNC B1 ;  /* 0x0000000000017941 */ /* 0x000fea0003800000 */
.L_x_666:
[----:B0-----:R-:W4:Y:S01]  /*1fcf0*/  LDL R4, [R1+0x68] ;  /* 0x0000680001047983 */ /* 0x001f220000100800 */
[----:B------:R-:W-:Y:S01]  /*1fd00*/  ULDC.64 UR4, c[0x0][0xaa0] ;  /* 0x0002a80000047ab9 */ /* 0x000fe20000000a00 */
[----:B------:R-:W-:Y:S01]  /*1fd10*/  BSSY B1, `(.L_x_668) ;  /* 0x0000041000017945 */ /* 0x000fe20003800000 */
[----:B------:R-:W-:-:S04]  /*1fd20*/  IMAD R3, R11, UR4, RZ ;  /* 0x000000040b037c24 */ /* 0x000fc8000f8e02ff */
[C---:B------:R-:W-:Y:S02]  /*1fd30*/  IMAD R5, R6.reuse, UR5, R3 ;  /* 0x0000000506057c24 */ /* 0x040fe4000f8e0203 */
[----:B------:R-:W-:Y:S01]  /*1fd40*/  IMAD.WIDE.U32 R2, R6, UR4, RZ ;  /* 0x0000000406027c25 */ /* 0x000fe2000f8e00ff */
        /* <DEDUP_REMOVED lines=12> */
[----:B----4-:R-:W-:-:S04]  /*1fe10*/  IMAD R4, R4, 0x20, R219 ;  /* 0x0000002004047824 */ /* 0x010fc800078e02db */
[----:B------:R-:W-:-:S04]  /*1fe20*/  IMAD R9, R20, 0x80, R4 ;  /* 0x0000008014097824 */ /* 0x000fc800078e0204 */
[----:B-1----:R-:W-:-:S04]  /*1fe30*/  @P2 IMAD.HI.U32 R4, R9, R14, RZ ;  /* 0x0000000e09042227 */ /* 0x002fc800078e00ff */
[----:B------:R-:W-:Y:S01]  /*1fe40*/  IMAD.MOV.U32 R5, RZ, RZ, R9 ;  /* 0x000000ffff057224 */ /* 0x000fe200078e0009 */
[----:B---3--:R-:W-:-:S04]  /*1fe50*/  @P2 SHF.R.U32.HI R5, RZ, R27, R4 ;  /* 0x0000001bff052219 */ /* 0x008fc80000011604 */
[--C-:B------:R-:W-:Y:S01]  /*1fe60*/  SHF.R.S32.HI R4, RZ, 0x1f, R5.reuse ;  /* 0x0000001fff047819 */ /* 0x100fe20000011405 */
[----:B------:R-:W-:Y:S02]  /*1fe70*/  IMAD.MOV R6, RZ, RZ, -R5 ;  /* 0x000000ffff067224 */ /* 0x000fe400078e0a05 */
[----:B------:R-:W-:-:S04]  /*1fe80*/  IMAD.WIDE.U32 R2, R5, UR4, R2 ;  /* 0x0000000405027c25 */ /* 0x000fc8000f8e0002 */
[----:B------:R-:W-:Y:S02]  /*1fe90*/  IMAD R4, R4, UR4, RZ ;  /* 0x0000000404047c24 */ /* 0x000fe4000f8e02ff */
[----:B------:R-:W-:Y:S02]  /*1fea0*/  IMAD R7, R25, R6, R9 ;  /* 0x0000000619077224 */ /* 0x000fe400078e0209 */
[----:B------:R-:W-:Y:S01]  /*1feb0*/  IMAD R9, R5, UR5, R4 ;  /* 0x0000000505097c24 */ /* 0x000fe2000f8e0204 */
[----:B------:R-:W-:Y:S01]  /*1fec0*/  ULDC.64 UR4, c[0x0][0xad8] ;  /* 0x0002b60000047ab9 */ /* 0x000fe20000000a00 */
[----:B------:R-:W-:Y:S01]  /*1fed0*/  IMAD R6, R20, 0x80, R219 ;  /* 0x0000008014067824 */ /* 0x000fe200078e02db */
[----:B------:R-:W-:Y:S01]  /*1fee0*/  SHF.R.S32.HI R4, RZ, 0x1f, R7 ;  /* 0x0000001fff047819 */ /* 0x000fe20000011407 */
[----:B------:R-:W-:Y:S02]  /*1fef0*/  IMAD.IADD R3, R3, 0x1, R9 ;  /* 0x0000000103037824 */ /* 0x000fe400078e0209 */
[----:B------:R-:W-:-:S02]  /*1ff00*/  IMAD R25, R0, R25, RZ ;  /* 0x0000001900197224 */ /* 0x000fc400078e02ff */
[----:B------:R-:W-:Y:S02]  /*1ff10*/  IMAD R4, R4, UR4, RZ ;  /* 0x0000000404047c24 */ /* 0x000fe4000f8e02ff */
[----:B------:R-:W-:Y:S01]  /*1ff20*/  IMAD.WIDE.U32 R2, R7, UR4, R2 ;  /* 0x0000000407027c25 */ /* 0x000fe2000f8e0002 */
[----:B------:R-:W-:-:S03]  /*1ff30*/  ISETP.GE.AND P2, PT, R6, R25, PT ;  /* 0x000000190600720c */ /* 0x000fc60003f46270 */
[----:B------:R-:W-:Y:S01]  /*1ff40*/  IMAD R5, R7, UR5, R4 ;  /* 0x0000000507057c24 */ /* 0x000fe2000f8e0204 */
[----:B------:R-:W-:Y:S01]  /*1ff50*/  ULDC.64 UR4, c[0x0][0xa80] ;  /* 0x0002a00000047ab9 */ /* 0x000fe20000000a00 */
        /* <DEDUP_REMOVED lines=8> */
[----:B------:R0:W3:Y:S01]  /*1ffe0*/  SHFL.IDX PT, R3, R5, RZ, 0x181f ;  /* 0x00181fff05037589 */ /* 0x0000e200000e0000 */
[----:B------:R-:W-:Y:S10]  /*1fff0*/  @P2 BRA `(.L_x_669) ;  /* 0x0000000000482947 */ /* 0x000ff40003800000 */
[----:B------:R-:W-:Y:S01]  /*20000*/  ULDC UR4, c[0x0][0xac8] ;  /* 0x0002b20000047ab9 */ /* 0x000fe20000000800 */
[----:B------:R-:W-:Y:S01]  /*20010*/  ULDC.64 UR6, c[0x0][0x208] ;  /* 0x0000820000067ab9 */ /* 0x000fe20000000a00 */
[----:B------:R-:W-:Y:S02]  /*20020*/  ISETP.GE.AND P5, PT, R16, UR4, PT ;  /* 0x0000000410007c0c */ /* 0x000fe4000bfa6270 */
[----:B------:R-:W-:Y:S02]  /*20030*/  ISETP.GE.AND P4, PT, R213, UR4, PT ;  /* 0x00000004d5007c0c */ /* 0x000fe4000bf86270 */
[----:B------:R-:W-:Y:S02]  /*20040*/  ISETP.GE.AND P3, PT, R18, UR4, PT ;  /* 0x0000000412007c0c */ /* 0x000fe4000bf66270 */
[----:B------:R-:W-:-:S07]  /*20050*/  ISETP.GE.AND P2, PT, R19, UR4, PT ;  /* 0x0000000413007c0c */ /* 0x000fce000bf46270 */
[----:B-1----:R-:W-:-:S04]  /*20060*/  @!P5 LEA R8, P6, R16, R2, 0x1 ;  /* 0x000000021008d211 */ /* 0x002fc800078c08ff */
[----:B---3--:R-:W-:Y:S02]  /*20070*/  @!P5 LEA.HI.X R9, R16, R3, R17, 0x1, P6 ;  /* 0x000000031009d211 */ /* 0x008fe400030f0c11 */
        /* <DEDUP_REMOVED lines=10> */
.L_x_669:
[----:B------:R-:W-:Y:S05]  /*20120*/  BSYNC B1 ;  /* 0x0000000000017941 */ /* 0x000fea0003800000 */
.L_x_668:
[----:B---34-:R3:W4:Y:S01]  /*20130*/  SHFL.IDX PT, R3, R5, 0x1, 0x181f ;  /* 0x00381f0005037f89 */ /* 0x01872200000e0000 */
[----:B------:R-:W-:Y:S03]  /*20140*/  BSSY B1, `(.L_x_670) ;  /* 0x0000015000017945 */ /* 0x000fe60003800000 */
[----:B-1----:R3:W1:Y:S01]  /*20150*/  SHFL.IDX PT, R2, R4, 0x1, 0x181f ;  /* 0x00381f0004027f89 */ /* 0x00266200000e0000 */
[----:B------:R-:W-:Y:S05]  /*20160*/  @P1 BRA `(.L_x_671) ;  /* 0x0000000000481947 */ /* 0x000fea0003800000 */
[----:B------:R-:W-:Y:S01]  /*20170*/  ULDC UR4, c[0x0][0xac8] ;  /* 0x0002b20000047ab9 */ /* 0x000fe20000000800 */
[----:B------:R-:W-:Y:S01]  /*20180*/  ULDC.64 UR6, c[0x0][0x208] ;  /* 0x0000820000067ab9 */ /* 0x000fe20000000a00 */
[----:B------:R-:W-:Y:S02]  /*20190*/  ISETP.GE.AND P4, PT, R16, UR4, PT ;  /* 0x0000000410007c0c */ /* 0x000fe4000bf86270 */
[----:B------:R-:W-:Y:S02]  /*201a0*/  ISETP.GE.AND P3, PT, R213, UR4, PT ;  /* 0x00000004d5007c0c */ /* 0x000fe4000bf66270 */
[----:B------:R-:W-:Y:S02]  /*201b0*/  ISETP.GE.AND P2, PT, R18, UR4, PT ;  /* 0x0000000412007c0c */ /* 0x000fe4000bf46270 */
[----:B------:R-:W-:-:S07]  /*201c0*/  ISETP.GE.AND P1, PT, R19, UR4, PT ;  /* 0x0000000413007c0c */ /* 0x000fce000bf26270 */
[CC--:B-1----:R-:W-:Y:S02]  /*201d0*/  @!P4 LEA R8, P6, R16.reuse, R2.reuse, 0x1 ;  /* 0x000000021008c211 */ /* 0x0c2fe400078c08ff */
[CC--:B------:R-:W-:Y:S02]  /*201e0*/  @!P3 LEA R10, P5, R23.reuse, R2.reuse, 0x1 ;  /* 0x00000002170ab211 */ /* 0x0c0fe400078a08ff */
[-C--:B----4-:R-:W-:Y:S02]  /*201f0*/  @!P4 LEA.HI.X R9, R16, R3.reuse, R17, 0x1, P6 ;  /* 0x000000031009c211 */ /* 0x090fe400030f0c11 */
[-C--:B------:R-:W-:Y:S02]  /*20200*/  @!P2 LEA R12, P6, R18, R2.reuse, 0x1 ;  /* 0x00000002120ca211 */ /* 0x080fe400078c08ff */
        /* <DEDUP_REMOVED lines=8> */
.L_x_671:
[----:B------:R-:W-:Y:S05]  /*20290*/  BSYNC B1 ;  /* 0x0000000000017941 */ /* 0x000fea0003800000 */
.L_x_670:
[----:B-1--4-:R1:W4:Y:S01]  /*202a0*/  SHFL.IDX PT, R3, R5, 0x2, 0x181f ;  /* 0x00581f0005037f89 */ /* 0x01232200000e0000 */
        /* <DEDUP_REMOVED lines=12> */
[-C--:B----4-:R-:W-:Y:S02]  /*20370*/  @!P3 LEA.HI.X R9, R16, R3.reuse, R17, 0x1, P6 ;  /* 0x000000031009b211 */ /* 0x090fe400030f0c11 */
        /* <DEDUP_REMOVED lines=8> */
.L_x_673:
[----:B------:R-:W-:Y:S05]  /*20400*/  BSYNC B1 ;  /* 0x0000000000017941 */ /* 0x000fea0003800000 */
.L_x_672:
[----:B------:R-:W-:Y:S01]  /*20410*/  IADD3 R0, R6, 0x60, RZ ;  /* 0x0000006006007810 */ /* 0x000fe20007ffe0ff */
[----:B01-3--:R-:W0:Y:S03]  /*20420*/  SHFL.IDX PT, R5, R5, 0x3, 0x181f ;  /* 0x00781f0005057f89 */ /* 0x00be2600000e0000 */
[----:B------:R-:W-:Y:S01]  /*20430*/  ISETP.GE.AND P0, PT, R0, R25, PT ;  /* 0x000000190000720c */ /* 0x000fe20003f06270 */
[----:B------:R1:W3:-:S12]  /*20440*/  SHFL.IDX PT, R2, R4, 0x3, 0x181f ;  /* 0x00781f0004027f89 */ /* 0x0002d800000e0000 */
[----:B-1----:R-:W-:Y:S05]  /*20450*/  @P0 BRA `(.L_x_664) ;  /* 0x0000000000480947 */ /* 0x002fea0003800000 */
[----:B------:R-:W-:Y:S01]  /*20460*/  ULDC UR4, c[0x0][0xac8] ;  /* 0x0002b20000047ab9 */ /* 0x000fe20000000800 */
[----:B------:R-:W-:Y:S01]  /*20470*/  ULDC.64 UR6, c[0x0][0x208] ;  /* 0x0000820000067ab9 */ /* 0x000fe20000000a00 */
[----:B------:R-:W-:Y:S02]  /*20480*/  ISETP.GE.AND P3, PT, R16, UR4, PT ;  /* 0x0000000410007c0c */ /* 0x000fe4000bf66270 */
[----:B------:R-:W-:Y:S02]  /*20490*/  ISETP.GE.AND P2, PT, R213, UR4, PT ;  /* 0x00000004d5007c0c */ /* 0x000fe4000bf46270 */
[----:B------:R-:W-:Y:S02]  /*204a0*/  ISETP.GE.AND P1, PT, R18, UR4, PT ;  /* 0x0000000412007c0c */ /* 0x000fe4000bf26270 */
[----:B------:R-:W-:-:S07]  /*204b0*/  ISETP.GE.AND P0, PT, R19, UR4, PT ;  /* 0x0000000413007c0c */ /* 0x000fce000bf06270 */
[-C--:B---3--:R-:W-:Y:S02]  /*204c0*/  @!P3 LEA R6, P6, R16, R2.reuse, 0x1 ;  /* 0x000000021006b211 */ /* 0x088fe400078c08ff */
[-C--:B------:R-:W-:Y:S02]  /*204d0*/  @!P2 LEA R8, P5, R23, R2.reuse, 0x1 ;  /* 0x000000021708a211 */ /* 0x080fe400078a08ff */
[-C--:B------:R-:W-:Y:S02]  /*204e0*/  @!P1 LEA R10, P4, R18, R2.reuse, 0x1 ;  /* 0x00000002120a9211 */ /* 0x080fe400078808ff */
[-C--:B0-----:R-:W-:Y:S02]  /*204f0*/  @!P3 LEA.HI.X R7, R16, R5.reuse, R17, 0x1, P6 ;  /* 0x000000051007b211 */ /* 0x081fe400030f0c11 */
[----:B------:R-:W-:Y:S02]  /*20500*/  @!P0 LEA R2, P6, R19, R2, 0x1 ;  /* 0x0000000213028211 */ /* 0x000fe400078c08ff */
[-C--:B------:R-:W-:Y:S01]  /*20510*/  @!P2 LEA.HI.X R9, R23, R5.reuse, R216, 0x1, P5 ;  /* 0x000000051709a211 */ /* 0x080fe200028f0cd8 */
[----:B------:R1:W-:Y:S01]  /*20520*/  @!P3 ST.E.128 desc[UR6][R6.64], RZ ;  /* 0x000000ff0600b985 */ /* 0x0003e2000c101d06 */
[----:B------:R-:W-:-:S02]  /*20530*/  @!P1 LEA.HI.X R11, R18, R5, R218, 0x1, P4 ;  /* 0x00000005120b9211 */ /* 0x000fc400020f0cda */
[----:B----4-:R-:W-:Y:S01]  /*20540*/  @!P0 LEA.HI.X R3, R19, R5, R217, 0x1, P6 ;  /* 0x0000000513038211 */ /* 0x010fe200030f0cd9 */
[----:B------:R1:W-:Y:S04]  /*20550*/  @!P2 ST.E.128 desc[UR6][R8.64], RZ ;  /* 0x000000ff0800a985 */ /* 0x0003e8000c101d06 */
[----:B------:R1:W-:Y:S04]  /*20560*/  @!P1 ST.E.128 desc[UR6][R10.64], RZ ;  /* 0x000000ff0a009985 */ /* 0x0003e8000c101d06 */
[----:B------:R1:W-:Y:S02]  /*20570*/  @!P0 ST.E.128 desc[UR6][R2.64], RZ ;  /* 0x000000ff02008985 */ /* 0x0003e4000c101d06 */
.L_x_664:
[----:B------:R-:W-:Y:S05]  /*20580*/  BSYNC B0 ;  /* 0x0000000000007941 */ /* 0x000fea0003800000 */
.L_x_655:
[----:B------:R-:W-:Y:S02]  /*20590*/  ULDC UR4, c[0x0][0xc3c] ;  /* 0x00030f0000047ab9 */ /* 0x000fe40000000800 */
[----:B--2---:R-:W-:-:S13]  /*205a0*/  ISETP.GE.AND P0, PT, R31, UR4, PT ;  /* 0x000000041f007c0c */ /* 0x004fda000bf06270 */
[----:B------:R-:W-:Y:S05]  /*205b0*/  @!P0 BRA `(.L_x_674) ;  /* 0xfffffe0800448947 */ /* 0x000fea000383ffff */
[----:B------:R-:W-:Y:S05]  /*205c0*/  BRA `(.L_x_436) ;  /* 0x0000007000507947 */ /* 0x000fea0003800000 */
.L_x_434:
[----:B------:R-:W-:-:S08]  /*205d0*/  NOP ;  /* 0x0000000000007918 */ /* 0x000fd00000000000 */
[----:B------:R-:W0:-:S00]  /*205e0*/  USETMAXREG.DEALLOC.CTAPOOL 0x28 ;  /* 0x00000028000079c8 */ /* 0x000e0000080e0500 */
[----:B0-----:R-:W-:Y:S01]  /*205f0*/  LOP3.LUT R2, R2, 0x3, RZ, 0xc0, !PT ;  /* 0x0000000302027812 */ /* 0x001fe200078ec0ff */
[----:B------:R-:W-:Y:S01]  /*20600*/  IMAD.MOV.U32 R4, RZ, RZ, RZ ;  /* 0x000000ffff047224 */ /* 0x000fe200078e00ff */
[----:B------:R-:W-:-:S04]  /*20610*/  LOP3.LUT R23, R23, 0xffffffbf, RZ, 0xc0, !PT ;  /* 0xffffffbf17177812 */ /* 0x000fc800078ec0ff */
[----:B------:R-:W0:Y:S02]  /*20620*/  SHFL.IDX PT, R2, R2, RZ, 0x1f ;  /* 0x00001fff02027589 */ /* 0x000e2400000e0000 */
[----:B0-----:R-:W-:-:S13]  /*20630*/  ISETP.NE.AND P0, PT, R2, RZ, PT ;  /* 0x000000ff0200720c */ /* 0x001fda0003f05270 */
[----:B------:R-:W-:Y:S01]  /*20640*/  @P0 LOP3.LUT R23, R23, 0x40, RZ, 0xfc, !PT ;  /* 0x0000004017170812 */ /* 0x000fe200078efcff */
[----:B------:R-:W-:Y:S06]  /*20650*/  @!P0 BRA `(.L_x_675) ;  /* 0x00000000001c8947 */ /* 0x000fec0003800000 */
[----:B------:R-:W0:Y:S08]  /*20660*/  S2UR UR5, SR_CgaCtaId ;  /* 0x00000000000579c3 */ /* 0x000e300000008800 */
[----:B------:R-:W-:Y:S06]  /*20670*/  BAR.SYNC.DEFER_BLOCKING 0x5, 0x180 ;  /* 0x0146000000007b1d */ /* 0x000fec0000010000 */
[----:B------:R-:W-:-:S02]  /*20680*/  UMOV UR4, 0x400 ;  /* 0x0000040000047882 */ /* 0x000fc40000000000 */
[----:B0-----:R-:W-:-:S09]  /*20690*/  ULEA UR4, UR5, UR4, 0x18 ;  /* 0x0000000405047291 */ /* 0x001fd2000f8ec03f */
[----:B------:R-:W0:Y:S01]  /*206a0*/  LDS.128 R16, [UR4+0x388d0] ;  /* 0x0388d004ff107984 */ /* 0x000e220008000c00 */
[----:B------:R-:W-:Y:S06]  /*206b0*/  BAR.ARV 0x4, 0x180 ;  /* 0x0106000000007b1d */ /* 0x000fec0000002000 */
[----:B------:R-:W-:Y:S05]  /*206c0*/  BRA `(.L_x_676) ;  /* 0x0000000800047947 */ /* 0x000fea0003800000 */
.L_x_675:
[----:B------:R-:W-:Y:S01]  /*206d0*/  LOP3.LUT R5, R0, 0x1f, RZ, 0xc0, !PT ;  /* 0x0000001f00057812 */ /* 0x000fe200078ec0ff */
[----:B------:R-:W-:Y:S01]  /*206e0*/  ULDC UR4, c[0x0][0xc3c] ;  /* 0x00030f0000047ab9 */ /* 0x000fe20000000800 */
[----:B------:R-:W-:Y:S01]  /*206f0*/  ULDC.64 UR6, c[0x0][0x208] ;  /* 0x0000820000067ab9 */ /* 0x000fe20000000a00 */
[----:B------:R-:W-:Y:S01]  /*20700*/  ULDC UR5, c[0x0][0xc38] ;  /* 0x00030e0000057ab9 */ /* 0x000fe20000000800 */
[----:B------:R-:W-:-:S04]  /*20710*/  ISETP.NE.AND P0, PT, R5, 0x1f, PT ;  /* 0x0000001f0500780c */ /* 0x000fc80003f05270 */
[----:B------:R-:W-:-:S13]  /*20720*/  ISETP.GE.OR P1, PT, R5, UR4, !P0 ;  /* 0x0000000405007c0c */ /* 0x000fda000c726670 */
[----:B------:R-:W0:Y:S02]  /*20730*/  @!P1 LDC.64 R2, c[0x0][0xc80] ;  /* 0x00032000ff029b82 */ /* 0x000e240000000a00 */
[----:B0-----:R-:W-:-:S05]  /*20740*/  @!P1 IMAD.WIDE.U32 R2, R5, 0x4, R2 ;  /* 0x0000000405029825 */ /* 0x001fca00078e0002 */
[----:B------:R-:W2:Y:S01]  /*20750*/  @!P1 LDG.E R4, desc[UR6][R2.64] ;  /* 0x0000000602049981 */ /* 0x000ea2000c1e1900 */
[C---:B------:R-:W-:Y:S01]  /*20760*/  ISETP.NE.AND P1, PT, R5.reuse, RZ, PT ;  /* 0x000000ff0500720c */ /* 0x040fe20003f25270 */
[----:B------:R-:W0:Y:S01]  /*20770*/  S2UR UR6, SR_CTAID.X ;  /* 0x00000000000679c3 */ /* 0x000e220000002500 */
[C---:B------:R-:W-:Y:S01]  /*20780*/  ISETP.GE.U32.AND P2, PT, R5.reuse, 0x2, PT ;  /* 0x000000020500780c */ /* 0x040fe20003f46070 */
[----:B------:R-:W-:Y:S01]  /*20790*/  UMOV UR4, URZ ;  /* 0x0000003f00047c82 */ /* 0x000fe20008000000 */
[C---:B------:R-:W-:Y:S01]  /*207a0*/  ISETP.GE.U32.AND P3, PT, R5.reuse, 0x4, PT ;  /* 0x000000040500780c */ /* 0x040fe20003f66070 */
[----:B------:R-:W-:Y:S01]  /*207b0*/  IMAD.MOV.U32 R16, RZ, RZ, RZ ;  /* 0x000000ffff107224 */ /* 0x000fe200078e00ff */
[C---:B------:R-:W-:Y:S02]  /*207c0*/  ISETP.GE.U32.AND P4, PT, R5.reuse, 0x8, PT ;  /* 0x000000080500780c */ /* 0x040fe40003f86070 */
[----:B------:R-:W-:Y:S01]  /*207d0*/  ISETP.GE.U32.AND P5, PT, R5, 0x10, PT ;  /* 0x000000100500780c */ /* 0x000fe20003fa6070 */
[----:B--2---:R-:W1:Y:S02]  /*207e0*/  SHFL.UP PT, R6, R4, 0x1, RZ ;  /* 0x0420000004067989 */ /* 0x004e6400000e00ff */
[----:B-1----:R-:W-:-:S05]  /*207f0*/  SEL R7, R6, RZ, P1 ;  /* 0x000000ff06077207 */ /* 0x002fca0000800000 */
[----:B------:R-:W-:-:S05]  /*20800*/  IMAD.IADD R7, R4, 0x1, R7 ;  /* 0x0000000104077824 */ /* 0x000fca00078e0207 */
[----:B------:R-:W1:Y:S02]  /*20810*/  SHFL.UP PT, R6, R7, 0x2, RZ ;  /* 0x0440000007067989 */ /* 0x000e6400000e00ff */
        /* <DEDUP_REMOVED lines=11> */
[----:B------:R-:W1:Y:S02]  /*208d0*/  SHFL.IDX PT, R6, R7, 0x1f, 0x1f ;  /* 0x03e01f0007067f89 */ /* 0x000e6400000e0000 */
[----:B-1----:R-:W-:-:S04]  /*208e0*/  IMAD R6, R6, UR5, RZ ;  /* 0x0000000506067c24 */ /* 0x002fc8000f8e02ff */
[----:B------:R-:W-:Y:S01]  /*208f0*/  IMAD.MOV.U32 R3, RZ, RZ, R6 ;  /* 0x000000ffff037224 */ /* 0x000fe200078e0006 */
[----:B0-----:R-:W-:-:S13]  /*20900*/  ISETP.GT.AND P6, PT, R6, UR6, PT ;  /* 0x0000000606007c0c */ /* 0x001fda000bfc4270 */
[----:B------:R-:W-:Y:S05]  /*20910*/  @P6 BRA `(.L_x_677) ;  /* 0x0000000000a06947 */ /* 0x000fea0003800000 */
[----:B------:R-:W0:Y:S01]  /*20920*/  LDC R10, c[0x0][0xc3c] ;  /* 0x00030f00ff0a7b82 */ /* 0x000e220000000800 */
[----:B------:R-:W-:Y:S01]  /*20930*/  IMAD.MOV.U32 R6, RZ, RZ, R3 ;  /* 0x000000ffff067224 */ /* 0x000fe200078e0003 */
[----:B------:R-:W-:Y:S01]  /*20940*/  UMOV UR4, URZ ;  /* 0x0000003f00047c82 */ /* 0x000fe20008000000 */
[----:B------:R-:W-:Y:S01]  /*20950*/  ULDC UR7, c[0x0][0xc3c] ;  /* 0x00030f0000077ab9 */ /* 0x000fe20000000800 */
[----:B------:R-:W-:-:S05]  /*20960*/  ULDC UR5, c[0x0][0xc38] ;  /* 0x00030e0000057ab9 */ /* 0x000fca0000000800 */
.L_x_681:
[----:B------:R-:W-:Y:S01]  /*20970*/  UIADD3 UR4, UR4, 0x1f, URZ ;  /* 0x0000001f04047890 */ /* 0x000fe2000fffe03f */
[----:B------:R-:W-:-:S05]  /*20980*/  IMAD.U32 R19, RZ, RZ, UR7 ;  /* 0x00000007ff137e24 */ /* 0x000fca000f8e00ff */
[----:B0-----:R-:W-:-:S13]  /*20990*/  ISETP.LE.AND P6, PT, R10, UR4, PT ;  /* 0x000000040a007c0c */ /* 0x001fda000bfc3270 */
[----:B------:R-:W-:Y:S05]  /*209a0*/  @P6 BRA `(.L_x_678) ;  /* 0x0000000400286947 */ /* 0x000fea0003800000 */
[----:B------:R-:W-:Y:S01]  /*209b0*/  VIADD R7, R5, UR4 ;  /* 0x0000000405077c36 */ /* 0x000fe20008000000 */
[----:B------:R-:W-:Y:S01]  /*209c0*/  BSSY B0, `(.L_x_679) ;  /* 0x0000008000007945 */ /* 0x000fe20003800000 */
[----:B------:R-:W-:-:S03]  /*209d0*/  IMAD.MOV.U32 R4, RZ, RZ, RZ ;  /* 0x000000ffff047224 */ /* 0x000fc600078e00ff */
[----:B------:R-:W-:-:S13]  /*209e0*/  ISETP.GE.OR P6, PT, R7, R10, !P0 ;  /* 0x0000000a0700720c */ /* 0x000fda00047c6670 */
[----:B------:R-:W-:Y:S05]  /*209f0*/  @P6 BRA `(.L_x_680) ;  /* 0x0000000000106947 */ /* 0x000fea0003800000 */
[----:B------:R-:W0:Y:S01]  /*20a00*/  LDC.64 R2, c[0x0][0xc80] ;  /* 0x00032000ff027b82 */ /* 0x000e220000000a00 */
[----:B------:R-:W-:Y:S01]  /*20a10*/  ULDC.64 UR8, c[0x0][0x208] ;  /* 0x0000820000087ab9 */ /* 0x000fe20000000a00 */
[----:B0-----:R-:W-:-:S05]  /*20a20*/  IMAD.WIDE R2, R7, 0x4, R2 ;  /* 0x0000000407027825 */ /* 0x001fca00078e0202 */
[----:B------:R0:W5:Y:S02]  /*20a30*/  LDG.E R4, desc[UR8][R2.64] ;  /* 0x0000000802047981 */ /* 0x000164000c1e1900 */
.L_x_680:
[----:B------:R-:W-:Y:S05]  /*20a40*/  BSYNC B0 ;  /* 0x0000000000007941 */ /* 0x000fea0003800000 */
.L_x_679:
        /* <DEDUP_REMOVED lines=12> */
[----:B------:R-:W0:Y:S02]  /*20b10*/  SHFL.UP PT, R9, R8, 0x10, RZ ;  /* 0x0600000008097989 */ /* 0x000e2400000e00ff */
[----:B0-----:R-:W-:-:S05]  /*20b20*/  SEL R9, R9, RZ, P5 ;  /* 0x000000ff09097207 */ /* 0x001fca0002800000 */
[----:B------:R-:W-:-:S05]  /*20b30*/  IMAD.IADD R9, R8, 0x1, R9 ;  /* 0x0000000108097824 */ /* 0x000fca00078e0209 */
[----:B------:R-:W0:Y:S02]  /*20b40*/  SHFL.IDX PT, R3, R9, 0x1f, 0x1f ;  /* 0x03e01f0009037f89 */ /* 0x000e2400000e0000 */
[----:B0-----:R-:W-:-:S04]  /*20b50*/  IMAD R3, R3, UR5, RZ ;  /* 0x0000000503037c24 */ /* 0x001fc8000f8e02ff */
[----:B------:R-:W-:-:S05]  /*20b60*/  IMAD.IADD R6, R3, 0x1, R6 ;  /* 0x0000000103067824 */ /* 0x000fca00078e0206 */
[----:B------:R-:W-:-:S13]  /*20b70*/  ISETP.GT.AND P6, PT, R6, UR6, PT ;  /* 0x0000000606007c0c */ /* 0x000fda000bfc4270 */
[----:B------:R-:W-:Y:S05]  /*20b80*/  @!P6 BRA `(.L_x_681) ;  /* 0xfffffffc0078e947 */ /* 0x000fea000383ffff */
[----:B------:R-:W-:-:S07]  /*20b90*/  IMAD.MOV.U32 R7, RZ, RZ, R9 ;  /* 0x000000ffff077224 */ /* 0x000fce00078e0009 */
.L_x_677:
        /* <DEDUP_REMOVED lines=15> */
.L_x_682:
[----:B---3--:R-:W-:Y:S01]  /*20c90*/  IMAD R16, R16, UR5, R9 ;  /* 0x0000000510107c24 */ /* 0x008fe2000f8e0209 */
[----:B0-----:R-:W-:Y:S01]  /*20ca0*/  IABS R2, R12 ;  /* 0x0000000c00027213 */ /* 0x001fe20000000000 */
[----:B-12---:R-:W-:Y:S02]  /*20cb0*/  IMAD.MOV R7, RZ, RZ, -R3 ;  /* 0x000000ffff077224 */ /* 0x006fe400078e0a03 */
[----:B------:R-:W-:Y:S01]  /*20cc0*/  VIADD R19, R19, UR4 ;  /* 0x0000000413137c36 */ /* 0x000fe20008000000 */
[----:B------:R-:W-:Y:S01]  /*20cd0*/  IADD3 R9, -R16, UR6, RZ ;  /* 0x0000000610097c10 */ /* 0x000fe2000fffe1ff */
[----:B------:R-:W-:Y:S02]  /*20ce0*/  IMAD.MOV R6, RZ, RZ, -R2 ;  /* 0x000000ffff067224 */ /* 0x000fe400078e0a02 */
[----:B------:R-:W-:Y:S01]  /*20cf0*/  IMAD R7, R7, R10, RZ ;  /* 0x0000000a07077224 */ /* 0x000fe200078e02ff */
[----:B------:R-:W-:Y:S01]  /*20d00*/  IABS R4, R9 ;  /* 0x0000000900047213 */ /* 0x000fe20000000000 */
[----:B------:R-:W-:-:S04]  /*20d10*/  IMAD.MOV.U32 R2, RZ, RZ, RZ ;  /* 0x000000ffff027224 */ /* 0x000fc800078e00ff */
        /* <DEDUP_REMOVED lines=14> */
[----:B------:R-:W-:-:S04]  /*20e00*/  @!P1 LOP3.LUT R2, RZ, R12, RZ, 0x33, !PT ;  /* 0x0000000cff029212 */ /* 0x000fc800078e33ff */
[----:B------:R-:W-:Y:S01]  /*20e10*/  IADD3 R17, -R2, RZ, RZ ;  /* 0x000000ff02117210 */ /* 0x000fe20007ffe1ff */
[----:B------:R-:W-:-:S04]  /*20e20*/  IMAD.MOV.U32 R18, RZ, RZ, R2 ;  /* 0x000000ffff127224 */ /* 0x000fc800078e0002 */
[----:B------:R-:W-:Y:S01]  /*20e30*/  IMAD R17, R12, R17, R9 ;  /* 0x000000110c117224 */ /* 0x000fe200078e0209 */
[----:B------:R-:W-:Y:S06]  /*20e40*/  BRA `(.L_x_683) ;  /* 0x00000000000c7947 */ /* 0x000fec0003800000 */
.L_x_678:
[----:B------:R-:W-:Y:S02]  /*20e50*/  IMAD.MOV.U32 R17, RZ, RZ, RZ ;  /* 0x000000ffff117224 */ /* 0x000fe400078e00ff */
[----:B------:R-:W-:Y:S02]  /*20e60*/  IMAD.U32 R16, RZ, RZ, UR6 ;  /* 0x00000006ff107e24 */ /* 0x000fe4000f8e00ff */
[----:B------:R-:W-:-:S07]  /*20e70*/  IMAD.MOV.U32 R18, RZ, RZ, RZ ;  /* 0x000000ffff127224 */ /* 0x000fce00078e00ff */
.L_x_683:
[----:B------:R-:W-:-:S13]  /*20e80*/  ISETP.NE.AND P0, PT, R5, RZ, PT ;  /* 0x000000ff0500720c */ /* 0x000fda0003f05270 */
[----:B------:R-:W0:Y:S01]  /*20e90*/  @!P0 S2R R3, SR_CgaCtaId ;  /* 0x0000000000038919 */ /* 0x000e220000008800 */
[----:B------:R-:W-:-:S04]  /*20ea0*/  @!P0 MOV R2, 0x400 ;  /* 0x0000040000028802 */ /* 0x000fc80000000f00 */
[----:B0-----:R-:W-:-:S05]  /*20eb0*/  @!P0 LEA R2, R3, R2, 0x18 ;  /* 0x0000000203028211 */ /* 0x001fca00078ec0ff */
[----:B------:R1:W-:Y:S01]  /*20ec0*/  @!P0 STS.128 [R2+0x388d0], R16 ;  /* 0x0388d01002008388 */ /* 0x0003e20000000c00 */
[----:B------:R-:W-:Y:S06]  /*20ed0*/  BAR.ARV 0x5, 0x180 ;  /* 0x0146000000007b1d */ /* 0x000fec0000002000 */
.L_x_676:
[----:B------:R2:W-:Y:S01]  /*20ee0*/  STL [R1+0x30], RZ ;  /* 0x000030ff01007387 */ /* 0x0005e20000100800 */
[----:B------:R-:W-:Y:S01]  /*20ef0*/  ULDC UR4, c[0x0][0xc3c] ;  /* 0x00030f0000047ab9 */ /* 0x000fe20000000800 */
[----:B------:R-:W-:Y:S01]  /*20f00*/  IMAD.MOV.U32 R29, RZ, RZ, 0x1 ;  /* 0x00000001ff1d7424 */ /* 0x000fe200078e00ff */
[----:B0-----:R-:W-:Y:S01]  /*20f10*/  ISETP.GE.AND P0, PT, R19, UR4, PT ;  /* 0x0000000413007c0c */ /* 0x001fe2000bf06270 */
[----:B------:R-:W-:-:S12]  /*20f20*/  IMAD.MOV.U32 R27, RZ, RZ, RZ ;  /* 0x000000ffff1b7224 */ /* 0x000fd800078e00ff */
[----:B--2---:R-:W-:Y:S05]  /*20f30*/  @P0 BRA `(.L_x_684) ;  /* 0x0000006400180947 */ /* 0x004fea0003800000 */
[----:B------:R-:W0:Y:S01]  /*20f40*/  S2UR UR5, SR_CgaCtaId ;  /* 0x00000000000579c3 */ /* 0x000e220000008800 */
[----:B------:R2:W-:Y:S01]  /*20f50*/  STL [R1+0x30], RZ ;  /* 0x000030ff01007387 */ /* 0x0005e20000100800 */
[C---:B------:R-:W-:Y:S01]  /*20f60*/  IMAD.SHL.U32 R36, R0.reuse, 0x8, RZ ;  /* 0x0000000800247824 */ /* 0x040fe200078e00ff */
[----:B-1----:R-:W-:Y:S01]  /*20f70*/  LOP3.LUT R2, R0, 0x7f, RZ, 0xc0, !PT ;  /* 0x0000007f00027812 */ /* 0x002fe200078ec0ff */
[----:B------:R-:W-:Y:S01]  /*20f80*/  UMOV UR4, 0x400 ;  /* 0x0000040000047882 */ /* 0x000fe20000000000 */
[----:B------:R-:W-:Y:S01]  /*20f90*/  BSSY B8, `(.L_x_684) ;  /* 0x0000640000087945 */ /* 0x000fe20003800000 */
[----:B------:R-:W-:Y:S01]  /*20fa0*/  IMAD.MOV.U32 R30, RZ, RZ, 0x1 ;  /* 0x00000001ff1e7424 */ /* 0x000fe200078e00ff */
[----:B------:R-:W-:Y:S01]  /*20fb0*/  LOP3.LUT R3, R36, 0x1f8, RZ, 0xc0, !PT ;  /* 0x000001f824037812 */ /* 0x000fe200078ec0ff */
[----:B------:R-:W-:Y:S01]  /*20fc0*/  IMAD.SHL.U32 R34, R2, 0x8, RZ ;  /* 0x0000000802227824 */ /* 0x000fe200078e00ff */
[----:B------:R-:W-:Y:S01]  /*20fd0*/  SHF.R.U32.HI R2, RZ, 0x3, R2 ;  /* 0x00000003ff027819 */ /* 0x000fe20000011602 */
[----:B------:R-:W-:Y:S01]  /*20fe0*/  IMAD.MOV.U32 R28, RZ, RZ, RZ ;  /* 0x000000ffff1c7224 */ /* 0x000fe200078e00ff */
[----:B------:R-:W-:Y:S01]  /*20ff0*/  LOP3.LUT R3, R3, 0x38, R0, 0x78, !PT ;  /* 0x0000003803037812 */ /* 0x000fe200078e7800 */
[----:B------:R-:W-:Y:S01]  /*21000*/  IMAD.SHL.U32 R0, R0, 0x10, RZ ;  /* 0x0000001000007824 */ /* 0x000fe200078e00ff */
[----:B------:R-:W-:Y:S01]  /*21010*/  LOP3.LUT R36, R36, 0x38, RZ, 0xc0, !PT ;  /* 0x0000003824247812 */ /* 0x000fe200078ec0ff */
[----:B------:R-:W-:Y:S01]  /*21020*/  IMAD.MOV.U32 R29, RZ, RZ, 0x1 ;  /* 0x00000001ff1d7424 */ /* 0x000fe200078e00ff */
[----:B------:R-:W-:Y:S01]  /*21030*/  LOP3.LUT R34, R3, 0x200, R34, 0xf8, !PT ;  /* 0x0000020003227812 */ /* 0x000fe200078ef822 */
[----:B------:R-:W-:Y:S01]  /*21040*/  IMAD.MOV.U32 R27, RZ, RZ, RZ ;  /* 0x000000ffff1b7224 */ /* 0x000fe200078e00ff */
[----:B------:R-:W-:Y:S01]  /*21050*/  LOP3.LUT R0, R2, 0x70, R0, 0xf8, !PT ;  /* 0x0000007002007812 */ /* 0x000fe200078ef800 */
[----:B------:R-:W-:Y:S01]  /*21060*/  ULDC.64 UR38, c[0x0][0x198] ;  /* 0x0000660000267ab9 */ /* 0x000fe20000000a00 */
[C---:B------:R-:W-:Y:S01]  /*21070*/  LOP3.LUT R3, R36.reuse, 0x40, RZ, 0xfc, !PT ;  /* 0x0000004024037812 */ /* 0x040fe200078efcff */
[----:B------:R-:W-:Y:S01]  /*21080*/  ULOP3.LUT UR37, UR60, 0x2, URZ, 0xfc, !UPT ;  /* 0x000000023c257892 */ /* 0x000fe2000f8efc3f */
[C---:B------:R-:W-:Y:S01]  /*21090*/  LOP3.LUT R2, R36.reuse, 0x80, RZ, 0xfc, !PT ;  /* 0x0000008024027812 */ /* 0x040fe200078efcff */
[----:B------:R-:W-:Y:S01]  /*210a0*/  ULDC UR36, c[0x0][0xc] ;  /* 0x0000030000247ab9 */ /* 0x000fe20000000800 */
[----:B------:R-:W-:Y:S01]  /*210b0*/  LOP3.LUT R0, R36, 0xc0, RZ, 0xfc, !PT ;  /* 0x000000c024007812 */ /* 0x000fe200078efcff */
[----:B0-----:R-:W-:-:S06]  /*210c0*/  ULEA UR4, UR5, UR4, 0x18 ;  /* 0x0000000405047291 */ /* 0x001fcc000f8ec03f */
[----:B------:R-:W-:-:S05]  /*210d0*/  IMAD.U32 R22, RZ, RZ, UR4 ;  /* 0x00000004ff167e24 */ /* 0x000fca000f8e00ff */
[----:B--2---:R-:W-:-:S07]  /*210e0*/  LEA R37, R34, R22, 0x1 ;  /* 0x0000001622257211 */ /* 0x004fce00078e08ff */
.L_x_793:
[----:B0-----:R-:W0:Y:S01]  /*210f0*/  LDC.64 R2, c[0x0][0xc88] ;  /* 0x00032200ff027b82 */ /* 0x001e220000000a00 */
[----:B------:R-:W-:Y:S01]  /*21100*/  ULDC.64 UR4, c[0x0][0x208] ;  /* 0x0000820000047ab9 */ /* 0x000fe20000000a00 */
[----:B0-----:R-:W-:-:S05]  /*21110*/  IMAD.WIDE R2, R19, 0x4, R2 ;  /* 0x0000000413027825 */ /* 0x001fca00078e0202 */
[----:B--2---:R-:W2:Y:S01]  /*21120*/  LDG.E R31, desc[UR4][R2.64] ;  /* 0x00000004021f7981 */ /* 0x004ea2000c1e1900 */
[----:B------:R-:W-:Y:S05]  /*21130*/  YIELD ;  /* 0x0000000000007946 */ /* 0x000fea0003800000 */
[----:B------:R-:W-:Y:S01]  /*21140*/  ULDC.64 UR4, c[0x0][0xa28] ;  /* 0x00028a0000047ab9 */ /* 0x000fe20000000a00 */
[----:B------:R-:W-:Y:S01]  /*21150*/  ULDC.64 UR8, c[0x0][0xa18] ;  /* 0x0002860000087ab9 */ /* 0x000fe20000000a00 */
[----:B------:R-:W-:Y:S01]  /*21160*/  ISETP.NE.U32.AND P0, PT, RZ, UR4, PT ;  /* 0x00000004ff007c0c */ /* 0x000fe2000bf05070 */
[----:B------:R-:W-:Y:S01]  /*21170*/  IMAD.MOV.U32 R9, RZ, RZ, RZ ;  /* 0x000000ffff097224 */ /* 0x000fe200078e00ff */
[----:B------:R-:W-:Y:S01]  /*21180*/  ULDC.64 UR10, c[0x0][0x208] ;  /* 0x00008200000a7ab9 */ /* 0x000fe20000000a00 */
[----:B------:R-:W-:Y:S01]  /*21190*/  ULDC.64 UR6, c[0x0][0xa10] ;  /* 0x0002840000067ab9 */ /* 0x000fe20000000a00 */
[----:B------:R-:W-:-:S02]  /*211a0*/  ISETP.NE.AND.EX P0, PT, RZ, UR5, PT, P0 ;  /* 0x00000005ff007c0c */ /* 0x000fc4000bf05300 */
[----:B------:R-:W-:-:S04]  /*211b0*/  ISETP.NE.U32.AND P2, PT, RZ, UR8, PT ;  /* 0x00000008ff007c0c */ /* 0x000fc8000bf45070 */
[----:B------:R-:W-:Y:S02]  /*211c0*/  ISETP.NE.AND.EX P2, PT, RZ, UR9, PT, P2 ;  /* 0x00000009ff007c0c */ /* 0x000fe4000bf45320 */
[----:B--2---:R-:W-:-:S05]  /*211d0*/  SHF.R.S32.HI R0, RZ, 0x1f, R31 ;  /* 0x0000001fff007819 */ /* 0x004fca000001141f */
[C---:B------:R-:W-:Y:S01]  /*211e0*/  @P0 LEA R2, P1, R31.reuse, UR4, 0x2 ;  /* 0x000000041f020c11 */ /* 0x040fe2000f8210ff */
[C---:B------:R-:W-:Y:S01]  /*211f0*/  IMAD.SHL.U32 R24, R31.reuse, 0x4, RZ ;  /* 0x000000041f187824 */ /* 0x040fe200078e00ff */
[C-C-:B------:R-:W-:Y:S01]  /*21200*/  SHF.L.U64.HI R25, R31.reuse, 0x2, R0.reuse ;  /* 0x000000021f197819 */ /* 0x140fe20000010200 */
[----:B------:R0:W-:Y:S01]  /*21210*/  STL [R1+0x1c], R0 ;  /* 0x00001c0001007387 */ /* 0x0001e20000100800 */
[----:B------:R-:W-:Y:S01]  /*21220*/  @P0 LEA.HI.X R3, R31, UR5, R0, 0x2, P1 ;  /* 0x000000051f030c11 */ /* 0x000fe200088f1400 */
[----:B------:R-:W-:-:S04]  /*21230*/  ULDC.64 UR4, c[0x0][0xa00] ;  /* 0x0002800000047ab9 */ /* 0x000fc80000000a00 */
[----:B------:R1:W2:Y:S01]  /*21240*/  @P0 LDG.E R9, desc[UR10][R2.64] ;  /* 0x0000000a02090981 */ /* 0x0002a2000c1e1900 */
[----:B------:R-:W-:Y:S01]  /*21250*/  ISETP.NE.U32.AND P0, PT, RZ, UR4, PT ;  /* 0x00000004ff007c0c */ /* 0x000fe2000bf05070 */
[----:B------:R-:W-:Y:S01]  /*21260*/  IMAD.MOV.U32 R35, RZ, RZ, RZ ;  /* 0x000000ffff237224 */ /* 0x000fe200078e00ff */
[----:B------:R-:W-:Y:S01]  /*21270*/  ISETP.NE.U32.AND P1, PT, RZ, UR6, PT ;  /* 0x00000006ff007c0c */ /* 0x000fe2000bf25070 */
[----:B0-----:R-:W-:Y:S01]  /*21280*/  IMAD.MOV.U32 R0, RZ, RZ, RZ ;  /* 0x000000ffff007224 */ /* 0x001fe200078e00ff */
[----:B------:R-:W-:Y:S02]  /*21290*/  ISETP.NE.AND.EX P0, PT, RZ, UR5, PT, P0 ;  /* 0x00000005ff007c0c */ /* 0x000fe4000bf05300 */
[----:B------:R-:W-:Y:S02]  /*212a0*/  ISETP.NE.AND.EX P1, PT, RZ, UR7, PT, P1 ;  /* 0x00000007ff007c0c */ /* 0x000fe4000bf25310 */
[C---:B------:R-:W-:Y:S02]  /*212b0*/  IADD3 R4, P4, R24.reuse, UR6, RZ ;  /* 0x0000000618047c10 */ /* 0x040fe4000ff9e0ff */
[----:B-1----:R-:W-:Y:S01]  /*212c0*/  IADD3 R2, P3, R24, UR4, RZ ;  /* 0x0000000418027c10 */ /* 0x002fe2000ff7e0ff */
[----:B------:R-:W-:Y:S01]  /*212d0*/  ULDC UR4, c[0x0][0x288] ;  /* 0x0000a20000047ab9 */ /* 0x000fe20000000800 */
[----:B------:R-:W-:-:S02]  /*212e0*/  IADD3.X R5, R25, UR7, RZ, P4, !PT ;  /* 0x0000000719057c10 */ /* 0x000fc4000a7fe4ff */
[C---:B------:R-:W-:Y:S02]  /*212f0*/  IADD3.X R3, R25.reuse, UR5, RZ, P3, !PT ;  /* 0x0000000519037c10 */ /* 0x040fe40009ffe4ff */
[----:B------:R-:W-:Y:S01]  /*21300*/  @P2 IADD3 R6, P3, R24, UR8, RZ ;  /* 0x0000000818062c10 */ /* 0x000fe2000ff7e0ff */
[----:B------:R-:W-:Y:S01]  /*21310*/  IMAD.U32 R8, RZ, RZ, UR4 ;  /* 0x00000004ff087e24 */ /* 0x000fe2000f8e00ff */
[----:B------:R-:W-:Y:S01]  /*21320*/  ULDC.64 UR4, c[0x0][0x418] ;  /* 0x0001060000047ab9 */ /* 0x000fe20000000a00 */
[----:B------:R-:W5:Y:S01]  /*21330*/  @P0 LDG.E R35, desc[UR10][R2.64] ;  /* 0x0000000a02230981 */ /* 0x000f62000c1e1900 */
[----:B------:R-:W-:-:S03]  /*21340*/  @P2 IADD3.X R7, R25, UR9, RZ, P3, !PT ;  /* 0x0000000919072c10 */ /* 0x000fc60009ffe4ff */
[----:B------:R-:W5:Y:S04]  /*21350*/  @P1 LDG.E R0, desc[UR10][R4.64] ;  /* 0x0000000a04001981 */ /* 0x000f68000c1e1900 */
[----:B------:R0:W3:Y:S01]  /*21360*/  @P2 LDG.E R8, desc[UR10][R6.64] ;  /* 0x0000000a06082981 */ /* 0x0000e2000c1e1900 */
[----:B------:R-:W-:-:S03]  /*21370*/  UISETP.NE.U32.AND UP0, UPT, UR4, URZ, UPT ;  /* 0x0000003f0400728c */ /* 0x000fc6000bf05070 */
[----:B------:R-:W-:Y:S01]  /*21380*/  ULDC UR4, c[0x0][0x424] ;  /* 0x0001090000047ab9 */ /* 0x000fe20000000800 */
[----:B------:R-:W-:-:S03]  /*21390*/  UISETP.NE.AND.EX UP0, UPT, UR5, URZ, UPT, UP0 ;  /* 0x0000003f0500728c */ /* 0x000fc6000bf05300 */
[----:B------:R-:W-:Y:S01]  /*213a0*/  ULDC UR5, c[0x0][0x2f0] ;  /* 0x0000bc0000057ab9 */ /* 0x000fe20000000800 */
[----:B------:R-:W-:-:S04]  /*213b0*/  USEL UR4, UR4, 0x1, UP0 ;  /* 0x0000000104047887 */ /* 0x000fc80008000000 */
[----:B------:R-:W-:-:S03]  /*213c0*/  UIMAD UR4, UR4, UR5, URZ ;  /* 0x00000005040472a4 */ /* 0x000fc6000f8e023f */
[----:B------:R-:W-:Y:S02]  /*213d0*/  ULDC UR5, c[0x0][0x348] ;  /* 0x0000d20000057ab9 */ /* 0x000fe40000000800 */
[----:B0-----:R-:W-:Y:S01]  /*213e0*/  IMAD.U32 R6, RZ, RZ, UR5 ;  /* 0x00000005ff067e24 */ /* 0x001fe2000f8e00ff */
[----:B--2---:R-:W-:Y:S04]  /*213f0*/  STL [R1+0x10], R9 ;  /* 0x0000100901007387 */ /* 0x004fe80000100800 */
[----:B---3--:R0:W-:Y:S02]  /*21400*/  STL [R1+0x28], R8 ;  /* 0x0000280801007387 */ /* 0x0081e40000100800 */
[----:B0-----:R-:W-:Y:S01]  /*21410*/  IMAD.U32 R8, RZ, RZ, UR4 ;  /* 0x00000004ff087e24 */ /* 0x001fe2000f8e00ff */
[----:B------:R-:W-:Y:S06]  /*21420*/  @P2 BRA `(.L_x_685) ;  /* 0x0000000000182947 */ /* 0x000fec0003800000 */
[----:B------:R-:W-:Y:S05]  /*21430*/  @!P0 BRA `(.L_x_685) ;  /* 0x0000000000148947 */ /* 0x000fea0003800000 */
[----:B------:R-:W-:Y:S02]  /*21440*/  ULDC.64 UR4, c[0x0][0x208] ;  /* 0x0000820000047ab9 */ /* 0x000fe40000000a00 */
[----:B------:R-:W2:Y:S04]  /*21450*/  LDG.E R10, desc[UR4][R2.64] ;  /* 0x00000004020a7981 */ /* 0x000ea8000c1e1900 */
[----:B------:R-:W2:Y:S02]  /*21460*/  LDG.E R7, desc[UR4][R2.64+0x4] ;  /* 0x0000040402077981 */ /* 0x000ea4000c1e1900 */
[----:B--2---:R-:W-:-:S05]  /*21470*/  IMAD.IADD R2, R7, 0x1, -R10 ;  /* 0x0000000107027824 */ /* 0x004fca00078e0a0a */
[----:B------:R0:W-:Y:S02]  /*21480*/  STL [R1+0x28], R2 ;  /* 0x0000280201007387 */ /* 0x0001e40000100800 */
.L_x_685:
[----:B------:R-:W-:Y:S01]  /*21490*/  ULDC.64 UR4, c[0x0][0xa20] ;  /* 0x0002880000047ab9 */ /* 0x000fe20000000a00 */
[----:B------:R-:W-:Y:S01]  /*214a0*/  IMAD.MOV.U32 R33, RZ, RZ, R31 ;  /* 0x000000ffff217224 */ /* 0x000fe200078e001f */
[----:B------:R-:W-:-:S04]  /*214b0*/  ISETP.NE.U32.AND P0, PT, RZ, UR4, PT ;  /* 0x00000004ff007c0c */ /* 0x000fc8000bf05070 */
[----:B------:R-:W-:-:S13]  /*214c0*/  ISETP.NE.AND.EX P0, PT, RZ, UR5, PT, P0 ;  /* 0x00000005ff007c0c */ /* 0x000fda000bf05300 */
[----:B------:R-:W-:Y:S05]  /*214d0*/  @!P0 BRA `(.L_x_686) ;  /* 0x0000000000148947 */ /* 0x000fea0003800000 */
[----:B0-----:R-:W-:Y:S01]  /*214e0*/  IADD3 R2, P0, R24, UR4, RZ ;  /* 0x0000000418027c10 */ /* 0x001fe2000ff1e0ff */
[----:B------:R-:W-:-:S03]  /*214f0*/  ULDC.64 UR6, c[0x0][0x208] ;  /* 0x0000820000067ab9 */ /* 0x000fc60000000a00 */
[----:B------:R-:W-:-:S05]  /*21500*/  IADD3.X R3, R25, UR5, RZ, P0, !PT ;  /* 0x0000000519037c10 */ /* 0x000fca00087fe4ff */
[----:B------:R1:W5:Y:S01]  /*21510*/  LDG.E R8, desc[UR6][R2.64] ;  /* 0x0000000602087981 */ /* 0x000362000c1e1900 */
[----:B------:R-:W-:Y:S05]  /*21520*/  BRA `(.L_x_687) ;  /* 0x0000000000287947 */ /* 0x000fea0003800000 */
.L_x_686:
[----:B------:R-:W-:Y:S02]  /*21530*/  ULDC.64 UR4, c[0x0][0xa08] ;  /* 0x0002820000047ab9 */ /* 0x000fe40000000a00 */
[----:B------:R-:W-:-:S04]  /*21540*/  ISETP.NE.U32.AND P0, PT, RZ, UR4, PT ;  /* 0x00000004ff007c0c */ /* 0x000fc8000bf05070 */
[----:B------:R-:W-:-:S13]  /*21550*/  ISETP.NE.AND.EX P0, PT, RZ, UR5, PT, P0 ;  /* 0x00000005ff007c0c */ /* 0x000fda000bf05300 */
[----:B------:R-:W-:Y:S05]  /*21560*/  @!P0 BRA `(.L_x_687) ;  /* 0x0000000000188947 */ /* 0x000fea0003800000 */
[----:B0-----:R-:W0:Y:S01]  /*21570*/  LDC.64 R2, c[0x0][0xa08] ;  /* 0x00028200ff027b82 */ /* 0x001e220000000a00 */
[----:B------:R-:W-:Y:S01]  /*21580*/  ULDC.64 UR4, c[0x0][0x208] ;  /* 0x0000820000047ab9 */ /* 0x000fe20000000a00 */
[----:B0-----:R-:W-:-:S05]  /*21590*/  IMAD.WIDE R2, R33, 0x4, R2 ;  /* 0x0000000421027825 */ /* 0x001fca00078e0202 */
[----:B------:R-:W2:Y:S04]  /*215a0*/  LDG.E R8, desc[UR4][R2.64] ;  /* 0x0000000402087981 */ /* 0x000ea8000c1e1900 */
[----:B------:R-:W2:Y:S02]  /*215b0*/  LDG.E R7, desc[UR4][R2.64+0x4] ;  /* 0x0000040402077981 */ /* 0x000ea4000c1e1900 */
[----:B--2---:R-:W-:-:S07]  /*215c0*/  IMAD.IADD R8, R7, 0x1, -R8 ;  /* 0x0000000107087824 */ /* 0x004fce00078e0a08 */
.L_x_687:
[----:B------:R-:W-:Y:S02]  /*215d0*/  ULDC.64 UR4, c[0x0][0x208] ;  /* 0x0000820000047ab9 */ /* 0x000fe40000000a00 */
[----:B-1----:R-:W2:Y:S04]  /*215e0*/  @P1 LDG.E R3, desc[UR4][R4.64] ;  /* 0x0000000404031981 */ /* 0x002ea8000c1e1900 */
[----:B0-----:R-:W2:Y:S01]  /*215f0*/  @P1 LDG.E R2, desc[UR4][R4.64+0x4] ;  /* 0x0000040404021981 */ /* 0x001ea2000c1e1900 */
[----:B------:R-:W-:Y:S01]  /*21600*/  BSSY B0, `(.L_x_688) ;  /* 0x0000197000007945 */ /* 0x000fe20003800000 */
[----:B--2---:R-:W-:Y:S02]  /*21610*/  @P1 IMAD.IADD R6, R2, 0x1, -R3 ;  /* 0x0000000102061824 */ /* 0x004fe400078e0a03 */
[----:B-----5:R-:W-:-:S04]  /*21620*/  IMAD.IADD R3, R8, 0x1, -R9 ;  /* 0x0000000108037824 */ /* 0x020fc800078e0a09 */
[----:B------:R-:W-:-:S05]  /*21630*/  IMAD.IADD R2, R3, 0x1, R6 ;  /* 0x0000000103027824 */ /* 0x000fca00078e0206 */
[----:B------:R0:W-:Y:S02]  /*21640*/  STL [R1+0xc], R2 ;  /* 0x00000c0201007387 */ /* 0x0001e40000100800 */
[----:B0-----:R-:W-:-:S04]  /*21650*/  VIADD R2, R2, 0x4f ;  /* 0x0000004f02027836 */ /* 0x001fc80000000000 */
[----:B------:R-:W-:-:S05]  /*21660*/  IMAD.HI R2, R2, 0x66666667, RZ ;  /* 0x6666666702027827 */ /* 0x000fca00078e02ff */
[----:B------:R-:W-:-:S04]  /*21670*/  SHF.R.U32.HI R7, RZ, 0x1f, R2 ;  /* 0x0000001fff077819 */ /* 0x000fc80000011602 */
[----:B------:R-:W-:-:S05]  /*21680*/  LEA.HI.SX32 R4, R2, R7, 0x1b ;  /* 0x0000000702047211 */ /* 0x000fca00078fdaff */
[--C-:B------:R-:W-:Y:S01]  /*21690*/  IMAD R7, R4, 0x50, -R3.reuse ;  /* 0x0000005004077824 */ /* 0x100fe200078e0a03 */
[----:B------:R0:W-:Y:S01]  /*216a0*/  STL [R1+0x2c], R4 ;  /* 0x00002c0401007387 */ /* 0x0001e20000100800 */
[----:B------:R-:W-:-:S03]  /*216b0*/  IMAD.MOV R3, RZ, RZ, -R3 ;  /* 0x000000ffff037224 */ /* 0x000fc600078e0a03 */
[----:B------:R-:W-:Y:S02]  /*216c0*/  VIMNMX R7, R7, R6, PT ;  /* 0x0000000607077248 */ /* 0x000fe40003fe0100 */
[----:B0-----:R-:W-:-:S04]  /*216d0*/  VIMNMX R4, RZ, R3, !PT ;  /* 0x00000003ff047248 */ /* 0x001fc80007fe0100 */
[----:B------:R-:W-:Y:S01]  /*216e0*/  ISETP.GT.AND P0, PT, R7, R4, PT ;  /* 0x000000040700720c */ /* 0x000fe20003f04270 */
[----:B------:R-:W-:-:S05]  /*216f0*/  IMAD.WIDE.U32 R4, R4, -0x33333333, RZ ;  /* 0xcccccccd04047825 */ /* 0x000fca00078e00ff */
[----:B------:R-:W-:-:S05]  /*21700*/  SHF.R.U32.HI R4, RZ, 0x6, R5 ;  /* 0x00000006ff047819 */ /* 0x000fca0000011605 */
[----:B------:R-:W-:Y:S02]  /*21710*/  IMAD.MOV.U32 R3, RZ, RZ, R4 ;  /* 0x000000ffff037224 */ /* 0x000fe400078e0004 */
[----:B------:R-:W-:-:S05]  /*21720*/  @P0 IADD3 R2, R7, 0x4f, RZ ;  /* 0x0000004f07020810 */ /* 0x000fca0007ffe0ff */
[----:B------:R-:W-:-:S05]  /*21730*/  @P0 IMAD.HI R2, R2, 0x66666667, RZ ;  /* 0x6666666702020827 */ /* 0x000fca00078e02ff */
[----:B------:R-:W-:-:S04]  /*21740*/  @P0 SHF.R.U32.HI R5, RZ, 0x1f, R2 ;  /* 0x0000001fff050819 */ /* 0x000fc80000011602 */
[----:B------:R-:W-:Y:S02]  /*21750*/  @P0 LEA.HI.SX32 R3, R2, R5, 0x1b ;  /* 0x0000000502030211 */ /* 0x000fe400078fdaff */
[----:B------:R-:W-:Y:S02]  /*21760*/  PLOP3.LUT P0, PT, PT, PT, PT, 0x80, 0x0 ;  /* 0x000000000000781c */ /* 0x000fe40003f0f070 */
[----:B------:R-:W-:-:S13]  /*21770*/  ISETP.GT.AND P2, PT, R3, R4, PT ;  /* 0x000000040300720c */ /* 0x000fda0003f44270 */
[----:B------:R-:W-:Y:S05]  /*21780*/  @!P2 BRA `(.L_x_689) ;  /* 0x0000001400f8a947 */ /* 0x000fea0003800000 */
[----:B------:R-:W-:Y:S01]  /*21790*/  UMOV UR4, 0xffffffff ;  /* 0xffffffff00047882 */ /* 0x000fe20000000000 */
[----:B------:R-:W-:Y:S02]  /*217a0*/  SEL R2, R33, RZ, !P1 ;  /* 0x000000ff21027207 */ /* 0x000fe40004800000 */
[----:B------:R-:W-:Y:S05]  /*217b0*/  BRA.DIV UR4, `(.L_x_690) ;  /* 0x0000007204347947 */ /* 0x000fea000b800000 */
[----:B------:R-:W0:Y:S02]  /*217c0*/  S2R R5, SR_TID.X ;  /* 0x0000000000057919 */ /* 0x000e240000002100 */
[----:B0-----:R-:W-:-:S04]  /*217d0*/  SHF.R.U32.HI R5, RZ, 0x5, R5 ;  /* 0x00000005ff057819 */ /* 0x001fc80000011605 */
[----:B------:R-:W-:-:S05]  /*217e0*/  LOP3.LUT R5, R5, 0x3, RZ, 0xc0, !PT ;  /* 0x0000000305057812 */ /* 0x000fca00078ec0ff */
[----:B------:R0:W1:Y:S02]  /*217f0*/  SHFL.IDX PT, R14, R5, RZ, 0x1f ;  /* 0x00001fff050e7589 */ /* 0x00006400000e0000 */
.L_x_861:
[----:B-1----:R-:W-:Y:S02]  /*21800*/  ISETP.NE.AND P0, PT, R14, RZ, PT ;  /* 0x000000ff0e00720c */ /* 0x002fe40003f05270 */
[----:B------:R-:W-:-:S11]  /*21810*/  PLOP3.LUT P6, PT, PT, PT, PT, 0x8, 0x0 ;  /* 0x000000000000781c */ /* 0x000fd60003fce170 */
[----:B------:R-:W-:Y:S05]  /*21820*/  @P0 BRA `(.L_x_691) ;  /* 0x00000000000c0947 */ /* 0x000fea0003800000 */
[----:B------:R-:W-:-:S03]  /*21830*/  UMOV UR4, 0xffffffff ;  /* 0xffffffff00047882 */ /* 0x000fc60000000000 */
[----:B------:R-:W-:Y:S05]  /*21840*/  BRA.DIV UR4, `(.L_x_692) ;  /* 0x0000007204447947 */ /* 0x000fea000b800000 */
[----:B------:R-:W-:-:S13]  /*21850*/  ELECT P6, URZ, PT ;  /* 0x00000000003f782f */ /* 0x000fda00038c0000 */
.L_x_691:
[----:B0-----:R-:W2:Y:S01]  /*21860*/  LDL R5, [R1+0x30] ;  /* 0x0000300001057983 */ /* 0x001ea20000100800 */
[----:B------:R-:W-:Y:S01]  /*21870*/  BSSY B1, `(.L_x_693) ;  /* 0x0000008000017945 */ /* 0x000fe20003800000 */
[----:B--2---:R-:W-:-:S05]  /*21880*/  VIADD R5, R5, 0x1 ;  /* 0x0000000105057836 */ /* 0x004fca0000000000 */
[----:B------:R-:W-:-:S04]  /*21890*/  LEA.HI R6, R5, R5, RZ, 0x1 ;  /* 0x0000000505067211 */ /* 0x000fc800078f08ff */
[----:B------:R-:W-:-:S05]  /*218a0*/  LOP3.LUT R6, R6, 0xfffffffe, RZ, 0xc0, !PT ;  /* 0xfffffffe06067812 */ /* 0x000fca00078ec0ff */
[----:B------:R-:W-:-:S05]  /*218b0*/  IMAD.IADD R5, R5, 0x1, -R6 ;  /* 0x0000000105057824 */ /* 0x000fca00078e0a06 */
[----:B------:R-:W-:-:S04]  /*218c0*/  SHF.L.U32 R5, R5, 0x1f, RZ ;  /* 0x0000001f05057819 */ /* 0x000fc800000006ff */
[----:B------:R-:W0:Y:S02]  /*218d0*/  SYNCS.PHASECHK.TRANS64.TRYWAIT P0, [R22+URZ+0x38820], R5 ;  /* 0x03882005160075a7 */ /* 0x000e24000800017f */
[----:B0-----:R-:W-:Y:S05]  /*218e0*/  @!P0 BRA `(.L_x_694) ;  /* 0x00000070003c8947 */ /* 0x001fea0003800000 */
.L_x_864:
[----:B------:R-:W-:Y:S05]  /*218f0*/  BSYNC B1 ;  /* 0x0000000000017941 */ /* 0x000fea0003800000 */
.L_x_693:
[----:B------:R-:W-:Y:S04]  /*21900*/  BSSY B1, `(.L_x_695) ;  /* 0x00000aa000017945 */ /* 0x000fe80003800000 */
[----:B------:R-:W-:Y:S05]  /*21910*/  @!P6 BRA `(.L_x_696) ;  /* 0x0000000800a0e947 */ /* 0x000fea0003800000 */
[----:B------:R-:W-:Y:S01]  /*21920*/  IMAD R9, R28, 0x8, R22 ;  /* 0x000000081c097824 */ /* 0x000fe200078e0216 */
[----:B------:R-:W-:Y:S01]  /*21930*/  SHF.L.U32 R8, R30, 0x1f, RZ ;  /* 0x0000001f1e087819 */ /* 0x000fe200000006ff */
[----:B------:R-:W1:Y:S01]  /*21940*/  S2R R6, SR_TID.X ;  /* 0x0000000000067919 */ /* 0x000e620000002100 */
[----:B------:R-:W-:Y:S02]  /*21950*/  BSSY B2, `(.L_x_697) ;  /* 0x0000005000027945 */ /* 0x000fe40003800000 */
[----:B------:R-:W2:Y:S01]  /*21960*/  SYNCS.PHASECHK.TRANS64.TRYWAIT P0, [R9+URZ+0x388a0], R8 ;  /* 0x0388a008090075a7 */ /* 0x000ea2000800017f */
[----:B-1----:R-:W-:-:S04]  /*21970*/  LOP3.LUT R6, R6, 0x7f, RZ, 0xc0, !PT ;  /* 0x0000007f06067812 */ /* 0x002fc800078ec0ff */
[----:B------:R-:W-:Y:S01]  /*21980*/  ISETP.NE.AND P1, PT, R6, RZ, PT ;  /* 0x000000ff0600720c */ /* 0x000fe20003f25270 */
[----:B--2---:R-:W-:-:S12]  /*21990*/  @!P0 BRA `(.L_x_698) ;  /* 0x0000007000248947 */ /* 0x004fd80003800000 */
.L_x_865:
[----:B------:R-:W-:Y:S05]  /*219a0*/  BSYNC B2 ;  /* 0x0000000000027941 */ /* 0x000fea0003800000 */
.L_x_697:
[----:B------:R-:W-:Y:S04]  /*219b0*/  BSSY B2, `(.L_x_699) ;  /* 0x0000009000027945 */ /* 0x000fe80003800000 */
[----:B------:R-:W-:Y:S05]  /*219c0*/  @P1 BRA `(.L_x_700) ;  /* 0x00000000001c1947 */ /* 0x000fea0003800000 */
[----:B------:R-:W2:Y:S01]  /*219d0*/  S2R R6, SR_TID.X ;  /* 0x0000000000067919 */ /* 0x000ea20000002100 */
[----:B0-----:R-:W-:-:S04]  /*219e0*/  IMAD.MOV.U32 R5, RZ, RZ, 0xa000 ;  /* 0x0000a000ff057424 */ /* 0x001fc800078e00ff */
[----:B------:R3:W-:Y:S01]  /*219f0*/  SYNCS.ARRIVE.TRANS64 RZ, [R9+URZ+0x38890], R5 ;  /* 0x0388900509ff79a7 */ /* 0x0007e2000800003f */
[----:B--2---:R-:W-:-:S04]  /*21a00*/  LOP3.LUT R6, R6, 0x1f, RZ, 0xc0, !PT ;  /* 0x0000001f06067812 */ /* 0x004fc800078ec0ff */
[----:B------:R-:W-:-:S13]  /*21a10*/  ISETP.NE.AND P0, PT, R6, RZ, PT ;  /* 0x000000ff0600720c */ /* 0x000fda0003f05270 */
[----:B---3--:R-:W-:Y:S05]  /*21a20*/  @!P0 BRA `(.L_x_700) ;  /* 0x0000000000048947 */ /* 0x008fea0003800000 */
[----:B------:R-:W-:Y:S01]  /*21a30*/  BPT.TRAP 0x1 ;  /* 0x000000040000795c */ /* 0x000fe20000300000 */
.L_x_700:
[----:B------:R-:W-:Y:S05]  /*21a40*/  BSYNC B2 ;  /* 0x0000000000027941 */ /* 0x000fea0003800000 */
.L_x_699:
[----:B------:R-:W-:Y:S01]  /*21a50*/  IMAD.MOV.U32 R15, RZ, RZ, RZ ;  /* 0x000000ffff0f7224 */ /* 0x000fe200078e00ff */
[----:B------:R-:W-:Y:S01]  /*21a60*/  UIADD3 UR4, UP0, UR38, 0x570, URZ ;  /* 0x0000057026047890 */ /* 0x000fe2000ff1e03f */
[----:B------:R-:W-:Y:S01]  /*21a70*/  IMAD R6, R3, 0x50, R0 ;  /* 0x0000005003067824 */ /* 0x000fe200078e0200 */
[----:B------:R-:W-:Y:S01]  /*21a80*/  PLOP3.LUT P0, PT, PT, PT, PT, 0x80, 0x0 ;  /* 0x000000000000781c */ /* 0x000fe20003f0f070 */
[----:B------:R-:W-:Y:S01]  /*21a90*/  IMAD R7, R28, 0xa000, R22 ;  /* 0x0000a0001c077824 */ /* 0x000fe200078e0216 */
[----:B------:R-:W-:Y:S01]  /*21aa0*/  R2UR UR10, R15 ;  /* 0x000000000f0a72ca */ /* 0x000fe200000e0000 */
[----:B------:R-:W-:Y:S01]  /*21ab0*/  VIADD R6, R6, 0xffffffb0 ;  /* 0xffffffb006067836 */ /* 0x000fe20000000000 */
[----:B------:R-:W-:Y:S01]  /*21ac0*/  UIADD3.X UR5, URZ, UR39, URZ, UP0, !UPT ;  /* 0x000000273f057290 */ /* 0x000fe200087fe43f */
[----:B0-----:R-:W-:Y:S01]  /*21ad0*/  VIADD R5, R9, 0x38890 ;  /* 0x0003889009057836 */ /* 0x001fe20000000000 */
[----:B------:R-:W-:Y:S01]  /*21ae0*/  UMOV UR6, 0x0 ;  /* 0x0000000000067882 */ /* 0x000fe20000000000 */
[----:B------:R-:W-:Y:S01]  /*21af0*/  VIADD R10, R7, 0x24400 ;  /* 0x00024400070a7836 */ /* 0x000fe20000000000 */
[----:B------:R-:W-:-:S09]  /*21b00*/  UMOV UR7, 0x12f00000 ;  /* 0x12f0000000077882 */ /* 0x000fd20000000000 */
.L_x_701:
[----:B------:R-:W-:-:S13]  /*21b10*/  @P0 ELECT P2, URZ, PT ;  /* 0x00000000003f082f */ /* 0x000fda0003840000 */
[----:B------:R-:W-:Y:S02]  /*21b20*/  @P2 R2UR UR13, R2 ;  /* 0x00000000020d22ca */ /* 0x000fe400000e0000 */
[----:B------:R-:W-:Y:S02]  /*21b30*/  @P2 R2UR UR12, R18 ;  /* 0x00000000120c22ca */ /* 0x000fe400000e0000 */
[----:B------:R-:W-:Y:S02]  /*21b40*/  @P2 R2UR UR11, R6 ;  /* 0x00000000060b22ca */ /* 0x000fe400000e0000 */
[----:B------:R-:W-:Y:S02]  /*21b50*/  @P2 R2UR UR9, R5 ;  /* 0x00000000050922ca */ /* 0x000fe400000e0000 */
[----:B------:R-:W-:Y:S02]  /*21b60*/  @P2 R2UR UR8, R10 ;  /* 0x000000000a0822ca */ /* 0x000fe400000e0000 */
[----:B------:R-:W-:-:S02]  /*21b70*/  @P2 PLOP3.LUT P0, PT, P2, PT, PT, 0x8, 0x0 ;  /* 0x000000000000281c */ /* 0x000fc4000170e170 */
[----:B------:R-:W-:-:S09]  /*21b80*/  PLOP3.LUT P2, PT, PT, PT, PT, 0x8, 0x0 ;  /* 0x000000000000781c */ /* 0x000fd20003f4e170 */
[----:B------:R0:W-:Y:S02]  /*21b90*/  UTMALDG.4D [UR8], [UR4], desc[UR6] ;  /* 0x00000608040075b4 */ /* 0x0001e40008019000 */
[----:B0-----:R-:W-:Y:S05]  /*21ba0*/  @P0 BRA.U.ANY `(.L_x_701) ;  /* 0xfffffffd00d80947 */ /* 0x001fea000393ffff */
[----:B------:R-:W-:Y:S01]  /*21bb0*/  IMAD.MOV.U32 R14, RZ, RZ, 0x40 ;  /* 0x00000040ff0e7424 */ /* 0x000fe200078e00ff */
[----:B------:R-:W-:Y:S01]  /*21bc0*/  PLOP3.LUT P0, PT, PT, PT, PT, 0x80, 0x0 ;  /* 0x000000000000781c */ /* 0x000fe20003f0f070 */
[----:B------:R-:W-:Y:S01]  /*21bd0*/  VIADD R10, R7, 0x26c00 ;  /* 0x00026c00070a7836 */ /* 0x000fe20000000000 */
[----:B------:R-:W-:Y:S01]  /*21be0*/  UMOV UR6, 0x0 ;  /* 0x0000000000067882 */ /* 0x000fe20000000000 */
[----:B------:R-:W-:Y:S01]  /*21bf0*/  UMOV UR7, 0x12f00000 ;  /* 0x12f0000000077882 */ /* 0x000fe20000000000 */
[----:B------:R-:W-:-:S15]  /*21c00*/  R2UR UR10, R14 ;  /* 0x000000000e0a72ca */ /* 0x000fde00000e0000 */
.L_x_702:
        /* <DEDUP_REMOVED lines=16> */
.L_x_703:
        /* <DEDUP_REMOVED lines=16> */
.L_x_704:
        /* <DEDUP_REMOVED lines=10> */
[----:B------:R-:W0:Y:S01]  /*21eb0*/  SYNCS.PHASECHK.TRANS64.TRYWAIT P0, [R9+URZ+0x388c0], R8 ;  /* 0x0388c008090075a7 */ /* 0x000e22000800017f */
[----:B------:R-:W-:Y:S04]  /*21ec0*/  BSSY B2, `(.L_x_705) ;  /* 0x0000002000027945 */ /* 0x000fe80003800000 */
[----:B0-----:R-:W-:Y:S05]  /*21ed0*/  @!P0 BRA `(.L_x_706) ;  /* 0x0000006800e88947 */ /* 0x001fea0003800000 */
.L_x_866:
[----:B------:R-:W-:Y:S05]  /*21ee0*/  BSYNC B2 ;  /* 0x0000000000027941 */ /* 0x000fea0003800000 */
.L_x_705:
[----:B------:R-:W-:Y:S01]  /*21ef0*/  BSSY B2, `(.L_x_707) ;  /* 0x000000b000027945 */ /* 0x000fe20003800000 */
[----:B------:R-:W-:Y:S01]  /*21f00*/  MOV R10, 0x0 ;  /* 0x00000000000a7802 */ /* 0x000fe20000000f00 */
[----:B------:R-:W-:Y:S02]  /*21f10*/  IMAD.MOV.U32 R11, RZ, RZ, 0x12f00000 ;  /* 0x12f00000ff0b7424 */ /* 0x000fe400078e00ff */
[----:B------:R-:W-:Y:S05]  /*21f20*/  @P1 BRA `(.L_x_708) ;  /* 0x00000000001c1947 */ /* 0x000fea0003800000 */
[----:B------:R-:W2:Y:S01]  /*21f30*/  S2R R20, SR_TID.X ;  /* 0x0000000000147919 */ /* 0x000ea20000002100 */
[----:B------:R-:W-:-:S04]  /*21f40*/  IMAD.MOV.U32 R5, RZ, RZ, 0xa000 ;  /* 0x0000a000ff057424 */ /* 0x000fc800078e00ff */
[----:B------:R3:W-:Y:S01]  /*21f50*/  SYNCS.ARRIVE.TRANS64 RZ, [R9+URZ+0x388b0], R5 ;  /* 0x0388b00509ff79a7 */ /* 0x0007e2000800003f */
[----:B--2---:R-:W-:-:S04]  /*21f60*/  LOP3.LUT R20, R20, 0x1f, RZ, 0xc0, !PT ;  /* 0x0000001f14147812 */ /* 0x004fc800078ec0ff */
[----:B------:R-:W-:-:S13]  /*21f70*/  ISETP.NE.AND P0, PT, R20, RZ, PT ;  /* 0x000000ff1400720c */ /* 0x000fda0003f05270 */
[----:B---3--:R-:W-:Y:S05]  /*21f80*/  @!P0 BRA `(.L_x_708) ;  /* 0x0000000000048947 */ /* 0x008fea0003800000 */
[----:B------:R-:W-:Y:S01]  /*21f90*/  BPT.TRAP 0x1 ;  /* 0x000000040000795c */ /* 0x000fe20000300000 */
.L_x_708:
[----:B------:R-:W-:Y:S05]  /*21fa0*/  BSYNC B2 ;  /* 0x0000000000027941 */ /* 0x000fea0003800000 */
.L_x_707:
[----:B------:R-:W-:Y:S01]  /*21fb0*/  R2UR UR10, R15 ;  /* 0x000000000f0a72ca */ /* 0x000fe200000e0000 */
[----:B------:R-:W-:Y:S01]  /*21fc0*/  UIADD3 UR4, UP0, UR38, 0x670, URZ ;  /* 0x0000067026047890 */ /* 0x000fe2000ff1e03f */
[----:B------:R-:W-:Y:S01]  /*21fd0*/  R2UR UR6, R10 ;  /* 0x000000000a0672ca */ /* 0x000fe200000e0000 */
[----:B01----:R-:W-:Y:S01]  /*21fe0*/  VIADD R9, R9, 0x388b0 ;  /* 0x000388b009097836 */ /* 0x003fe20000000000 */
[----:B------:R-:W-:Y:S01]  /*21ff0*/  R2UR UR7, R11 ;  /* 0x000000000b0772ca */ /* 0x000fe200000e0000 */
[----:B------:R-:W-:Y:S01]  /*22000*/  VIADD R5, R7, 0x400 ;  /* 0x0000040007057836 */ /* 0x000fe20000000000 */
[----:B------:R-:W-:Y:S01]  /*22010*/  PLOP3.LUT P0, PT, PT, PT, PT, 0x80, 0x0 ;  /* 0x000000000000781c */ /* 0x000fe20003f0f070 */
[----:B------:R-:W-:-:S12]  /*22020*/  UIADD3.X UR5, URZ, UR39, URZ, UP0, !UPT ;  /* 0x000000273f057290 */ /* 0x000fd800087fe43f */
.L_x_709:
        /* <DEDUP_REMOVED lines=10> */
[----:B------:R-:W-:Y:S01]  /*220d0*/  R2UR UR10, R14 ;  /* 0x000000000e0a72ca */ /* 0x000fe200000e0000 */
[----:B------:R-:W-:Y:S01]  /*220e0*/  VIADD R5, R7, 0x2c00 ;  /* 0x00002c0007057836 */ /* 0x000fe20000000000 */
[----:B------:R-:W-:Y:S02]  /*220f0*/  R2UR UR6, R10 ;  /* 0x000000000a0672ca */ /* 0x000fe400000e0000 */
[----:B------:R-:W-:Y:S02]  /*22100*/  R2UR UR7, R11 ;  /* 0x000000000b0772ca */ /* 0x000fe400000e0000 */
[----:B------:R-:W-:-:S13]  /*22110*/  PLOP3.LUT P0, PT, PT, PT, PT, 0x80, 0x0 ;  /* 0x000000000000781c */ /* 0x000fda0003f0f070 */
.L_x_710:
        /* <DEDUP_REMOVED lines=15> */
.L_x_711:
        /* <DEDUP_REMOVED lines=15> */
.L_x_712:
        /* <DEDUP_REMOVED lines=9> */
[----:B-1----:R-:W-:Y:S05]  /*22390*/  @P0 BRA.U.ANY `(.L_x_712) ;  /* 0xfffffffd00d80947 */ /* 0x002fea000393ffff */
.L_x_696:
[----:B------:R-:W-:Y:S05]  /*223a0*/  BSYNC B1 ;  /* 0x0000000000017941 */ /* 0x000fea0003800000 */
.L_x_695:
[----:B------:R-:W-:Y:S01]  /*223b0*/  VIADD R9, R3, 0xfffffffe ;  /* 0xfffffffe03097836 */ /* 0x000fe20000000000 */
[----:B------:R-:W-:Y:S01]  /*223c0*/  PLOP3.LUT P0, PT, PT, PT, PT, 0x8, 0x0 ;  /* 0x000000000000781c */ /* 0x000fe20003f0e170 */
[----:B------:R-:W-:-:S03]  /*223d0*/  VIADD R28, R28, 0x1 ;  /* 0x000000011c1c7836 */ /* 0x000fc60000000000 */
[----:B------:R-:W-:Y:S02]  /*223e0*/  ISETP.GE.AND P2, PT, R9, R4, PT ;  /* 0x000000040900720c */ /* 0x000fe40003f46270 */
[----:B------:R-:W-:-:S04]  /*223f0*/  ISETP.NE.AND P1, PT, R28, 0x2, PT ;  /* 0x000000021c00780c */ /* 0x000fc80003f25270 */
[----:B------:R-:W-:Y:S02]  /*22400*/  SEL R3, RZ, 0x1, P1 ;  /* 0x00000001ff037807 */ /* 0x000fe40000800000 */
[----:B------:R-:W-:Y:S02]  /*22410*/  SEL R28, R28, RZ, P1 ;  /* 0x000000ff1c1c7207 */ /* 0x000fe40000800000 */
[----:B------:R-:W-:-:S03]  /*22420*/  LOP3.LUT R30, R30, R3, RZ, 0x3c, !PT ;  /* 0x000000031e1e7212 */ /* 0x000fc600078e3cff */
[----:B------:R-:W-:Y:S05]  /*22430*/  @!P2 BRA `(.L_x_689) ;  /* 0x0000000800cca947 */ /* 0x000fea0003800000 */
.L_x_731:
[----:B------:R-:W-:Y:S05]  /*22440*/  YIELD ;  /* 0x0000000000007946 */ /* 0x000fea0003800000 */
        /* <DEDUP_REMOVED lines=10> */
.L_x_867:
[----:B------:R-:W-:Y:S05]  /*224f0*/  BSYNC B2 ;  /* 0x0000000000027941 */ /* 0x000fea0003800000 */
.L_x_715:
[----:B------:R-:W-:Y:S04]  /*22500*/  BSSY B2, `(.L_x_717) ;  /* 0x0000009000027945 */ /* 0x000fe80003800000 */
[----:B------:R-:W-:Y:S05]  /*22510*/  @P2 BRA `(.L_x_718) ;  /* 0x00000000001c2947 */ /* 0x000fea0003800000 */
[----:B0-----:R-:W0:Y:S01]  /*22520*/  S2R R5, SR_TID.X ;  /* 0x0000000000057919 */ /* 0x001e220000002100 */
[----:B------:R-:W-:-:S04]  /*22530*/  IMAD.MOV.U32 R3, RZ, RZ, 0xa000 ;  /* 0x0000a000ff037424 */ /* 0x000fc800078e00ff */
[----:B------:R2:W-:Y:S01]  /*22540*/  SYNCS.ARRIVE.TRANS64 RZ, [R8+URZ+0x38890], R3 ;  /* 0x0388900308ff79a7 */ /* 0x0005e2000800003f */
[----:B0-----:R-:W-:-:S04]  /*22550*/  LOP3.LUT R5, R5, 0x1f, RZ, 0xc0, !PT ;  /* 0x0000001f05057812 */ /* 0x001fc800078ec0ff */
[----:B------:R-:W-:-:S13]  /*22560*/  ISETP.NE.AND P1, PT, R5, RZ, PT ;  /* 0x000000ff0500720c */ /* 0x000fda0003f25270 */
[----:B--2---:R-:W-:Y:S05]  /*22570*/  @!P1 BRA `(.L_x_718) ;  /* 0x0000000000049947 */ /* 0x004fea0003800000 */
[----:B------:R-:W-:Y:S01]  /*22580*/  BPT.TRAP 0x1 ;  /* 0x000000040000795c */ /* 0x000fe20000300000 */
.L_x_718:
[----:B------:R-:W-:Y:S05]  /*22590*/  BSYNC B2 ;  /* 0x0000000000027941 */ /* 0x000fea0003800000 */
.L_x_717:
[----:B------:R-:W-:Y:S01]  /*225a0*/  IMAD.MOV.U32 R12, RZ, RZ, RZ ;  /* 0x000000ffff0c7224 */ /* 0x000fe200078e00ff */
[----:B------:R-:W-:Y:S01]  /*225b0*/  UIADD3 UR4, UP0, UR38, 0x570, URZ ;  /* 0x0000057026047890 */ /* 0x000fe2000ff1e03f */
[----:B------:R-:W-:Y:S01]  /*225c0*/  IMAD R6, R28, 0xa000, R22 ;  /* 0x0000a0001c067824 */ /* 0x000fe200078e0216 */
[----:B------:R-:W-:Y:S01]  /*225d0*/  PLOP3.LUT P1, PT, PT, PT, PT, 0x80, 0x0 ;  /* 0x000000000000781c */ /* 0x000fe20003f2f070 */
[----:B0-----:R-:W-:Y:S01]  /*225e0*/  IMAD R5, R9, 0x50, R0 ;  /* 0x0000005009057824 */ /* 0x001fe200078e0200 */
[----:B------:R-:W-:Y:S01]  /*225f0*/  R2UR UR10, R12 ;  /* 0x000000000c0a72ca */ /* 0x000fe200000e0000 */
[----:B------:R-:W-:Y:S01]  /*22600*/  VIADD R3, R8, 0x38890 ;  /* 0x0003889008037836 */ /* 0x000fe20000000000 */
[----:B------:R-:W-:Y:S01]  /*22610*/  UIADD3.X UR5, URZ, UR39, URZ, UP0, !UPT ;  /* 0x000000273f057290 */ /* 0x000fe200087fe43f */
[----:B------:R-:W-:Y:S01]  /*22620*/  VIADD R10, R6, 0x24400 ;  /* 0x00024400060a7836 */ /* 0x000fe20000000000 */
[----:B------:R-:W-:Y:S01]  /*22630*/  UMOV UR6, 0x0 ;  /* 0x0000000000067882 */ /* 0x000fe20000000000 */
[----:B------:R-:W-:-:S10]  /*22640*/  UMOV UR7, 0x12f00000 ;  /* 0x12f0000000077882 */ /* 0x000fd40000000000 */
.L_x_719:
        /* <DEDUP_REMOVED lines=12> */
[----:B------:R-:W-:Y:S01]  /*22710*/  UMOV UR6, 0x0 ;  /* 0x0000000000067882 */ /* 0x000fe20000000000 */
[----:B------:R-:W-:Y:S01]  /*22720*/  IADD3 R10, R6, 0x26c00, RZ ;  /* 0x00026c00060a7810 */ /* 0x000fe20007ffe0ff */
[----:B------:R-:W-:Y:S01]  /*22730*/  UMOV UR7, 0x12f00000 ;  /* 0x12f0000000077882 */ /* 0x000fe20000000000 */
[----:B------:R-:W-:-:S15]  /*22740*/  R2UR UR10, R15 ;  /* 0x000000000f0a72ca */ /* 0x000fde00000e0000 */
.L_x_720:
        /* <DEDUP_REMOVED lines=16> */
.L_x_721:
        /* <DEDUP_REMOVED lines=16> */
.L_x_722:
        /* <DEDUP_REMOVED lines=13> */
.L_x_868:
[----:B------:R-:W-:Y:S05]  /*22a20*/  BSYNC B2 ;  /* 0x0000000000027941 */ /* 0x000fea0003800000 */
.L_x_723:
[----:B------:R-:W-:Y:S01]  /*22a30*/  BSSY B2, `(.L_x_725) ;  /* 0x000000b000027945 */ /* 0x000fe20003800000 */
[----:B------:R-:W-:Y:S02]  /*22a40*/  IMAD.MOV.U32 R10, RZ, RZ, 0x0 ;  /* 0x00000000ff0a7424 */ /* 0x000fe400078e00ff */
[----:B------:R-:W-:Y:S01]  /*22a50*/  IMAD.MOV.U32 R11, RZ, RZ, 0x12f00000 ;  /* 0x12f00000ff0b7424 */ /* 0x000fe200078e00ff */
[----:B------:R-:W-:Y:S06]  /*22a60*/  @P2 BRA `(.L_x_726) ;  /* 0x00000000001c2947 */ /* 0x000fec0003800000 */
[----:B------:R-:W2:Y:S01]  /*22a70*/  S2R R20, SR_TID.X ;  /* 0x0000000000147919 */ /* 0x000ea20000002100 */
[----:B------:R-:W-:-:S04]  /*22a80*/  IMAD.MOV.U32 R3, RZ, RZ, 0xa000 ;  /* 0x0000a000ff037424 */ /* 0x000fc800078e00ff */
[----:B------:R3:W-:Y:S01]  /*22a90*/  SYNCS.ARRIVE.TRANS64 RZ, [R8+URZ+0x388b0], R3 ;  /* 0x0388b00308ff79a7 */ /* 0x0007e2000800003f */
[----:B--2---:R-:W-:-:S04]  /*22aa0*/  LOP3.LUT R20, R20, 0x1f, RZ, 0xc0, !PT ;  /* 0x0000001f14147812 */ /* 0x004fc800078ec0ff */
[----:B------:R-:W-:-:S13]  /*22ab0*/  ISETP.NE.AND P1, PT, R20, RZ, PT ;  /* 0x000000ff1400720c */ /* 0x000fda0003f25270 */
[----:B---3--:R-:W-:Y:S05]  /*22ac0*/  @!P1 BRA `(.L_x_726) ;  /* 0x0000000000049947 */ /* 0x008fea0003800000 */
[----:B------:R-:W-:Y:S01]  /*22ad0*/  BPT.TRAP 0x1 ;  /* 0x000000040000795c */ /* 0x000fe20000300000 */
.L_x_726:
[----:B------:R-:W-:Y:S05]  /*22ae0*/  BSYNC B2 ;  /* 0x0000000000027941 */ /* 0x000fea0003800000 */
.L_x_725:
        /* <DEDUP_REMOVED lines=8> */
.L_x_727:
        /* <DEDUP_REMOVED lines=15> */
.L_x_728:
        /* <DEDUP_REMOVED lines=15> */
.L_x_729:
        /* <DEDUP_REMOVED lines=15> */
.L_x_730:
        /* <DEDUP_REMOVED lines=10> */
.L_x_714:
[----:B------:R-:W-:Y:S05]  /*22ee0*/  BSYNC B1 ;  /* 0x0000000000017941 */ /* 0x000fea0003800000 */
.L_x_713:
[C---:B------:R-:W-:Y:S01]  /*22ef0*/  ISETP.GT.AND P2, PT, R9.reuse, R4, PT ;  /* 0x000000040900720c */ /* 0x040fe20003f44270 */
[----:B------:R-:W-:Y:S02]  /*22f00*/  VIADD R28, R28, 0x1 ;  /* 0x000000011c1c7836 */ /* 0x000fe40000000000 */
[----:B------:R-:W-:-:S03]  /*22f10*/  VIADD R9, R9, 0xffffffff ;  /* 0xffffffff09097836 */ /* 0x000fc60000000000 */
[----:B------:R-:W-:-:S04]  /*22f20*/  ISETP.NE.AND P1, PT, R28, 0x2, PT ;  /* 0x000000021c00780c */ /* 0x000fc80003f25270 */
[----:B------:R-:W-:Y:S02]  /*22f30*/  SEL R3, RZ, 0x1, P1 ;  /* 0x00000001ff037807 */ /* 0x000fe40000800000 */
[----:B------:R-:W-:Y:S02]  /*22f40*/  SEL R28, R28, RZ, P1 ;  /* 0x000000ff1c1c7207 */ /* 0x000fe40000800000 */
[----:B------:R-:W-:Y:S01]  /*22f50*/  LOP3.LUT R30, R30, R3, RZ, 0x3c, !PT ;  /* 0x000000031e1e7212 */ /* 0x000fe200078e3cff */
[----:B------:R-:W-:Y:S06]  /*22f60*/  @P2 BRA `(.L_x_731) ;  /* 0xfffffff400342947 */ /* 0x000fec000383ffff */
.L_x_689:
[----:B------:R-:W-:Y:S05]  /*22f70*/  BSYNC B0 ;  /* 0x0000000000007941 */ /* 0x000fea0003800000 */
.L_x_688:
[----:B------:R-:W2:Y:S01]  /*22f80*/  LDL R32, [R1+0xc] ;  /* 0x00000c0001207983 */ /* 0x000ea20000100800 */
[----:B------:R-:W-:Y:S05]  /*22f90*/  @!P0 WARPSYNC.ALL ;  /* 0x0000000000008948 */ /* 0x000fea0003800000 */
[----:B------:R-:W-:Y:S06]  /*22fa0*/  @!P0 BAR.SYNC.DEFER_BLOCKING 0xc, 0x180 ;  /* 0x0306000000008b1d */ /* 0x000fec0000010000 */
[----:B------:R-:W-:Y:S01]  /*22fb0*/  BSSY B7, `(.L_x_732) ;  /* 0x000039d000077945 */ /* 0x000fe20003800000 */
[----:B--2---:R-:W-:-:S13]  /*22fc0*/  ISETP.GT.AND P0, PT, R32, RZ, PT ;  /* 0x000000ff2000720c */ /* 0x004fda0003f04270 */
[----:B------:R-:W-:Y:S05]  /*22fd0*/  @P0 BRA `(.L_x_733) ;  /* 0x0000000000480947 */ /* 0x000fea0003800000 */
[----:B------:R-:W1:Y:S02]  /*22fe0*/  S2R R3, SR_TID.X ;  /* 0x0000000000037919 */ /* 0x000e640000002100 */
[----:B-1----:R-:W-:-:S04]  /*22ff0*/  LOP3.LUT R3, R3, 0x7f, RZ, 0xc0, !PT ;  /* 0x0000007f03037812 */ /* 0x002fc800078ec0ff */
[----:B------:R-:W-:-:S13]  /*23000*/  ISETP.NE.AND P0, PT, R3, RZ, PT ;  /* 0x000000ff0300720c */ /* 0x000fda0003f05270 */
[----:B------:R-:W-:Y:S05]  /*23010*/  @P0 BRA `(.L_x_734) ;  /* 0x0000003800580947 */ /* 0x000fea0003800000 */
[----:B0-----:R-:W0:Y:S01]  /*23020*/  S2R R5, SR_LANEID ;  /* 0x0000000000057919 */ /* 0x001e220000000000 */
[----:B------:R-:W-:Y:S01]  /*23030*/  VOTEU.ANY UR4, UPT, PT ;  /* 0x0000000000047886 */ /* 0x000fe200038e0100 */
[----:B------:R-:W1:Y:S01]  /*23040*/  LDC.64 R2, c[0x0][0xc60] ;  /* 0x00031800ff027b82 */ /* 0x000e620000000a00 */
[----:B------:R-:W0:Y:S01]  /*23050*/  FLO.U32 R0, UR4 ;  /* 0x0000000400007d00 */ /* 0x000e2200080e0000 */
[----:B------:R-:W-:Y:S01]  /*23060*/  ULDC.64 UR6, c[0x0][0x208] ;  /* 0x0000820000067ab9 */ /* 0x000fe20000000a00 */
[----:B0-----:R-:W-:-:S06]  /*23070*/  ISETP.EQ.U32.AND P0, PT, R0, R5, PT ;  /* 0x000000050000720c */ /* 0x001fcc0003f02070 */
[----:B------:R-:W1:Y:S07]  /*23080*/  POPC R5, UR4 ;  /* 0x0000000400057d09 */ /* 0x000e6e0008000000 */
[----:B-1----:R-:W2:Y:S01]  /*23090*/  @P0 ATOMG.E.ADD.STRONG.GPU PT, R3, desc[UR6][R2.64], R5 ;  /* 0x00000005020309a8 */ /* 0x002ea200081ee1c6 */
[----:B------:R-:W0:Y:S02]  /*230a0*/  S2R R4, SR_LTMASK ;  /* 0x0000000000047919 */ /* 0x000e240000003900 */
[----:B0-----:R-:W-:-:S04]  /*230b0*/  LOP3.LUT R4, R4, UR4, RZ, 0xc0, !PT ;  /* 0x0000000404047c12 */ /* 0x001fc8000f8ec0ff */
[----:B------:R-:W0:Y:S01]  /*230c0*/  POPC R7, R4 ;  /* 0x0000000400077309 */ /* 0x000e220000000000 */
[----:B--2---:R-:W0:Y:S02]  /*230d0*/  SHFL.IDX PT, R0, R3, R0, 0x1f ;  /* 0x00001f0003007589 */ /* 0x004e2400000e0000 */
[----:B0-----:R-:W-:Y:S01]  /*230e0*/  IADD3 R16, R0, UR36, R7 ;  /* 0x0000002400107c10 */ /* 0x001fe2000fffe007 */
[----:B------:R-:W-:Y:S06]  /*230f0*/  BRA `(.L_x_734) ;  /* 0x0000003800207947 */ /* 0x000fec0003800000 */
.L_x_733:
        /* <DEDUP_REMOVED lines=8> */
[----:B------:R-:W-:Y:S01]  /*23180*/  MOV R4, UR6 ;  /* 0x0000000600047c02 */ /* 0x000fe20008000f00 */
[----:B0-----:R-:W-:Y:S01]  /*23190*/  IMAD.U32 R5, RZ, RZ, UR7 ;  /* 0x00000007ff057e24 */ /* 0x001fe2000f8e00ff */
[----:B------:R-:W0:Y:S01]  /*231a0*/  LDC.64 R2, c[0x4][R2] ;  /* 0x0100000002027b82 */ /* 0x000e220000000a00 */
[----:B------:R-:W-:Y:S02]  /*231b0*/  IMAD.U32 R6, RZ, RZ, UR8 ;  /* 0x00000008ff067e24 */ /* 0x000fe4000f8e00ff */
[----:B------:R-:W-:Y:S02]  /*231c0*/  IMAD.U32 R7, RZ, RZ, UR9 ;  /* 0x00000009ff077e24 */ /* 0x000fe4000f8e00ff */
[----:B------:R-:W-:-:S02]  /*231d0*/  IMAD.U32 R10, RZ, RZ, UR4 ;  /* 0x00000004ff0a7e24 */ /* 0x000fc4000f8e00ff */
[----:B------:R-:W-:Y:S02]  /*231e0*/  IMAD.U32 R11, RZ, RZ, UR5 ;  /* 0x00000005ff0b7e24 */ /* 0x000fe4000f8e00ff */
[----:B------:R-:W-:Y:S02]  /*231f0*/  IMAD.MOV.U32 R8, RZ, RZ, 0x70 ;  /* 0x00000070ff087424 */ /* 0x000fe400078e00ff */
[----:B------:R-:W-:Y:S02]  /*23200*/  IMAD.MOV.U32 R12, RZ, RZ, 0x1 ;  /* 0x00000001ff0c7424 */ /* 0x000fe400078e00ff */
[----:B------:R-:W-:-:S07]  /*23210*/  IMAD.MOV.U32 R13, RZ, RZ, RZ ;  /* 0x000000ffff0d7224 */ /* 0x000fce00078e00ff */
[----:B------:R-:W-:-:S07]  /*23220*/  LEPC R20, `(.L_x_736) ;  /* 0x000000001014794e */ /* 0x000fce0000000000 */
[----:B0-----:R-:W-:Y:S05]  /*23230*/  CALL.ABS.NOINC R2 ;  /* 0x0000000002007343 */ /* 0x001fea0003c00000 */
.L_x_736:
[----:B------:R-:W-:Y:S05]  /*23240*/  BSYNC B6 ;  /* 0x0000000000067941 */ /* 0x000fea0003800000 */
.L_x_735:
        /* <DEDUP_REMOVED lines=9> */
[----:B------:R-:W-:Y:S01]  /*232e0*/  IMAD.U32 R4, RZ, RZ, UR6 ;  /* 0x00000006ff047e24 */ /* 0x000fe2000f8e00ff */
[----:B------:R-:W-:Y:S01]  /*232f0*/  MOV R8, 0x70 ;  /* 0x0000007000087802 */ /* 0x000fe20000000f00 */
[----:B0-----:R-:W-:Y:S02]  /*23300*/  IMAD.U32 R5, RZ, RZ, UR7 ;  /* 0x00000007ff057e24 */ /* 0x001fe4000f8e00ff */
[----:B------:R-:W-:Y:S02]  /*23310*/  IMAD.U32 R6, RZ, RZ, UR8 ;  /* 0x00000008ff067e24 */ /* 0x000fe4000f8e00ff */
[----:B------:R-:W-:-:S02]  /*23320*/  IMAD.U32 R7, RZ, RZ, UR9 ;  /* 0x00000009ff077e24 */ /* 0x000fc4000f8e00ff */
[----:B------:R-:W-:Y:S02]  /*23330*/  IMAD.U32 R10, RZ, RZ, UR4 ;  /* 0x00000004ff0a7e24 */ /* 0x000fe4000f8e00ff */
[----:B------:R-:W-:Y:S02]  /*23340*/  IMAD.U32 R11, RZ, RZ, UR5 ;  /* 0x00000005ff0b7e24 */ /* 0x000fe4000f8e00ff */
[----:B------:R-:W-:Y:S02]  /*23350*/  IMAD.MOV.U32 R12, RZ, RZ, 0x1 ;  /* 0x00000001ff0c7424 */ /* 0x000fe400078e00ff */
[----:B-1----:R-:W-:-:S07]  /*23360*/  IMAD.MOV.U32 R13, RZ, RZ, RZ ;  /* 0x000000ffff0d7224 */ /* 0x002fce00078e00ff */
[----:B------:R-:W-:-:S07]  /*23370*/  LEPC R20, `(.L_x_739) ;  /* 0x000000001014794e */ /* 0x000fce0000000000 */
[----:B--2---:R-:W-:Y:S05]  /*23380*/  CALL.ABS.NOINC R2 ;  /* 0x0000000002007343 */ /* 0x004fea0003c00000 */
.L_x_739:
[----:B------:R0:W1:Y:S01]  /*23390*/  LDC.64 R2, c[0x4][R26] ;  /* 0x010000001a027b82 */ /* 0x0000620000000a00 */
[----:B------:R-:W-:Y:S01]  /*233a0*/  ULDC.64 UR4, c[0x4][0x138] ;  /* 0x01004e0000047ab9 */ /* 0x000fe20000000a00 */
[----:B------:R-:W-:Y:S01]  /*233b0*/  ULDC.64 UR6, c[0x4][0x140] ;  /* 0x0100500000067ab9 */ /* 0x000fe20000000a00 */
[----:B------:R-:W-:Y:S01]  /*233c0*/  ULDC.64 UR8, c[0x4][0xa8] ;  /* 0x01002a0000087ab9 */ /* 0x000fe20000000a00 */
[----:B------:R-:W-:Y:S02]  /*233d0*/  IMAD.U32 R4, RZ, RZ, UR4 ;  /* 0x00000004ff047e24 */ /* 0x000fe4000f8e00ff */
[----:B------:R-:W-:Y:S02]  /*233e0*/  IMAD.U32 R5, RZ, RZ, UR5 ;  /* 0x00000005ff057e24 */ /* 0x000fe4000f8e00ff */
[----:B------:R-:W-:Y:S02]  /*233f0*/  IMAD.U32 R6, RZ, RZ, UR6 ;  /* 0x00000006ff067e24 */ /* 0x000fe4000f8e00ff */
[----:B------:R-:W-:-:S02]  /*23400*/  IMAD.U32 R7, RZ, RZ, UR7 ;  /* 0x00000007ff077e24 */ /* 0x000fc4000f8e00ff */
[----:B------:R-:W-:Y:S02]  /*23410*/  IMAD.U32 R10, RZ, RZ, UR8 ;  /* 0x00000008ff0a7e24 */ /* 0x000fe4000f8e00ff */
[----:B------:R-:W-:Y:S02]  /*23420*/  IMAD.U32 R11, RZ, RZ, UR9 ;  /* 0x00000009ff0b7e24 */ /* 0x000fe4000f8e00ff */
[----:B------:R-:W-:Y:S02]  /*23430*/  IMAD.MOV.U32 R8, RZ, RZ, 0x70 ;  /* 0x00000070ff087424 */ /* 0x000fe400078e00ff */
[----:B------:R-:W-:Y:S02]  /*23440*/  IMAD.MOV.U32 R12, RZ, RZ, 0x1 ;  /* 0x00000001ff0c7424 */ /* 0x000fe400078e00ff */
[----:B0-----:R-:W-:-:S07]  /*23450*/  IMAD.MOV.U32 R13, RZ, RZ, RZ ;  /* 0x000000ffff0d7224 */ /* 0x001fce00078e00ff */
[----:B------:R-:W-:-:S07]  /*23460*/  LEPC R20, `(.L_x_738) ;  /* 0x000000001014794e */ /* 0x000fce0000000000 */
[----:B-1----:R-:W-:Y:S05]  /*23470*/  CALL.ABS.NOINC R2 ;  /* 0x0000000002007343 */ /* 0x002fea0003c00000 */
.L_x_738:
[----:B------:R-:W-:Y:S05]  /*23480*/  BSYNC B6 ;  /* 0x0000000000067941 */ /* 0x000fea0003800000 */
.L_x_737:
[----:B------:R-:W2:Y:S01]  /*23490*/  LDL R21, [R1+0x2c] ;  /* 0x00002c0001157983 */ /* 0x000ea20000100800 */
[----:B------:R-:W-:-:S03]  /*234a0*/  ULDC.64 UR4, c[0x0][0x9f8] ;  /* 0x00027e0000047ab9 */ /* 0x000fc60000000a00 */
[----:B------:R-:W3:Y:S01]  /*234b0*/  LDL R2, [R1+0x10] ;  /* 0x0000100001027983 */ /* 0x000ee20000100800 */
[----:B------:R-:W-:Y:S01]  /*234c0*/  ISETP.NE.U32.AND P0, PT, RZ, UR4, PT ;  /* 0x00000004ff007c0c */ /* 0x000fe2000bf05070 */
[----:B------:R-:W-:Y:S01]  /*234d0*/  ULDC.64 UR6, c[0x0][0x208] ;  /* 0x0000820000067ab9 */ /* 0x000fe20000000a00 */
[----:B------:R-:W1:Y:S01]  /*234e0*/  LDC R0, c[0x0][0x430] ;  /* 0x00010c00ff007b82 */ /* 0x000e620000000800 */
[----:B------:R-:W4:Y:S01]  /*234f0*/  S2R R20, SR_TID.X ;  /* 0x0000000000147919 */ /* 0x000f220000002100 */
[----:B------:R-:W-:-:S13]  /*23500*/  ISETP.NE.AND.EX P0, PT, RZ, UR5, PT, P0 ;  /* 0x00000005ff007c0c */ /* 0x000fda000bf05300 */
[----:B------:R-:W-:Y:S01]  /*23510*/  @P0 IADD3 R24, P1, R24, UR4, RZ ;  /* 0x0000000418180c10 */ /* 0x000fe2000ff3e0ff */
[----:B------:R-:W-:-:S03]  /*23520*/  ULDC UR4, c[0x0][0x2f4] ;  /* 0x0000bd0000047ab9 */ /* 0x000fc60000000800 */
[----:B------:R-:W-:-:S05]  /*23530*/  @P0 IADD3.X R25, R25, UR5, RZ, P1, !PT ;  /* 0x0000000519190c10 */ /* 0x000fca0008ffe4ff */
[----:B------:R-:W3:Y:S01]  /*23540*/  @P0 LDG.E R33, desc[UR6][R24.64] ;  /* 0x0000000618210981 */ /* 0x000ee2000c1e1900 */
[----:B----4-:R-:W-:-:S04]  /*23550*/  LOP3.LUT R20, R20, 0x7f, RZ, 0xc0, !PT ;  /* 0x0000007f14147812 */ /* 0x010fc800078ec0ff */
[----:B------:R-:W-:Y:S02]  /*23560*/  SHF.R.U32.HI R26, RZ, 0x3, R20 ;  /* 0x00000003ff1a7819 */ /* 0x000fe40000011614 */
[----:B------:R-:W4:Y:S01]  /*23570*/  S2R R20, SR_TID.X ;  /* 0x0000000000147919 */ /* 0x000f220000002100 */
[----:B-1----:R-:W-:-:S13]  /*23580*/  ISETP.NE.AND P1, PT, R0, 0x1, PT ;  /* 0x000000010000780c */ /* 0x002fda0003f25270 */
[----:B------:R-:W1:Y:S08]  /*23590*/  @P1 LDC R7, c[0x0][0x434] ;  /* 0x00010d00ff071b82 */ /* 0x000e700000000800 */
[----:B0-----:R-:W0:Y:S01]  /*235a0*/  @P1 LDC R5, c[0x0][0x438] ;  /* 0x00010e00ff051b82 */ /* 0x001e220000000800 */
[----:B----4-:R-:W-:-:S05]  /*235b0*/  IMAD.SHL.U32 R20, R20, 0x10, RZ ;  /* 0x0000001014147824 */ /* 0x010fca00078e00ff */
[----:B------:R-:W-:Y:S02]  /*235c0*/  LOP3.LUT R20, R26, 0x70, R20, 0xf8, !PT ;  /* 0x000000701a147812 */ /* 0x000fe400078ef814 */
[----:B------:R-:W-:Y:S02]  /*235d0*/  LOP3.LUT R23, R23, 0xfffffffe, RZ, 0xc0, !PT ;  /* 0xfffffffe17177812 */ /* 0x000fe400078ec0ff */
[----:B------:R-:W-:Y:S01]  /*235e0*/  LOP3.LUT R9, R36, 0x80, RZ, 0xfc, !PT ;  /* 0x0000008024097812 */ /* 0x000fe200078efcff */
[----:B------:R-:W-:Y:S01]  /*235f0*/  UMOV UR5, 0xffffffff ;  /* 0xffffffff00057882 */ /* 0x000fe20000000000 */
[----:B--2---:R-:W-:-:S04]  /*23600*/  VIADD R26, R21, 0xffffffff ;  /* 0xffffffff151a7836 */ /* 0x004fc80000000000 */
[----:B------:R-:W-:-:S05]  /*23610*/  IMAD R6, R26, 0x50, R20 ;  /* 0x000000501a067824 */ /* 0x000fca00078e0214 */
[----:B------:R-:W-:-:S04]  /*23620*/  ISETP.GE.AND P0, PT, R6, R32, PT ;  /* 0x000000200600720c */ /* 0x000fc80003f06270 */
[----:B------:R-:W-:Y:S01]  /*23630*/  ISETP.GT.U32.OR P0, PT, R20, 0x4f, P0 ;  /* 0x0000004f1400780c */ /* 0x000fe20000704470 */
[----:B---3--:R-:W-:-:S04]  /*23640*/  IMAD.IADD R6, R6, 0x1, R2 ;  /* 0x0000000106067824 */ /* 0x008fc800078e0202 */
[----:B-1----:R-:W-:-:S08]  /*23650*/  @P1 IMAD.HI.U32 R7, R6, R7, RZ ;  /* 0x0000000706071227 */ /* 0x002fd000078e00ff */
[----:B------:R-:W1:Y:S01]  /*23660*/  @!P0 LDC.64 R2, c[0x0][0x428] ;  /* 0x00010a00ff028b82 */ /* 0x000e620000000a00 */
[----:B------:R-:W-:Y:S01]  /*23670*/  IMAD.MOV.U32 R4, RZ, RZ, R6 ;  /* 0x000000ffff047224 */ /* 0x000fe200078e0006 */
[----:B0-----:R-:W-:-:S04]  /*23680*/  @P1 SHF.R.U32.HI R4, RZ, R5, R7 ;  /* 0x00000005ff041219 */ /* 0x001fc80000011607 */
[----:B------:R-:W-:Y:S02]  /*23690*/  IADD3 R5, -R4, RZ, RZ ;  /* 0x000000ff04057210 */ /* 0x000fe40007ffe1ff */
[----:B------:R-:W-:-:S03]  /*236a0*/  SHF.R.S32.HI R8, RZ, 0x1f, R33 ;  /* 0x0000001fff087819 */ /* 0x000fc60000011421 */
[----:B------:R-:W-:Y:S01]  /*236b0*/  IMAD R0, R0, R5, R6 ;  /* 0x0000000500007224 */ /* 0x000fe200078e0206 */
[--C-:B------:R-:W-:Y:S01]  /*236c0*/  @!P0 SHF.R.S32.HI R5, RZ, 0x1f, R4.reuse ;  /* 0x0000001fff058819 */ /* 0x100fe20000011404 */
[-C--:B-1----:R-:W-:Y:S02]  /*236d0*/  @!P0 IMAD R6, R8, R2.reuse, RZ ;  /* 0x0000000208068224 */ /* 0x082fe400078e02ff */
[----:B------:R-:W-:-:S04]  /*236e0*/  @!P0 IMAD.WIDE.U32 R4, R33, R2, R4 ;  /* 0x0000000221048225 */ /* 0x000fc800078e0004 */
[----:B------:R-:W-:Y:S02]  /*236f0*/  @!P0 IMAD R6, R33, R3, R6 ;  /* 0x0000000321068224 */ /* 0x000fe400078e0206 */
[----:B------:R-:W0:Y:S02]  /*23700*/  @!P0 LDC.64 R2, c[0x0][0x418] ;  /* 0x00010600ff028b82 */ /* 0x000e240000000a00 */
[----:B------:R-:W-:Y:S02]  /*23710*/  @!P0 IMAD.IADD R6, R5, 0x1, R6 ;  /* 0x0000000105068824 */ /* 0x000fe400078e0206 */
[----:B------:R-:W-:Y:S01]  /*23720*/  IMAD.U32 R7, RZ, RZ, UR37 ;  /* 0x00000025ff077e24 */ /* 0x000fe2000f8e00ff */
[----:B0-----:R-:W-:-:S04]  /*23730*/  @!P0 LEA R2, P1, R4, R2, 0x2 ;  /* 0x0000000204028211 */ /* 0x001fc800078210ff */
[----:B------:R-:W-:Y:S01]  /*23740*/  @!P0 LEA.HI.X R3, R4, R3, R6, 0x2, P1 ;  /* 0x0000000304038211 */ /* 0x000fe200008f1406 */
[----:B------:R-:W-:-:S06]  /*23750*/  IMAD.MOV.U32 R4, RZ, RZ, RZ ;  /* 0x000000ffff047224 */ /* 0x000fcc00078e00ff */
[----:B------:R0:W5:Y:S01]  /*23760*/  @!P0 LDG.E R4, desc[UR6][R2.64] ;  /* 0x0000000602048981 */ /* 0x000162000c1e1900 */
[----:B------:R-:W-:Y:S02]  /*23770*/  ISETP.GT.U32.AND P0, PT, R20, 0x4f, PT ;  /* 0x0000004f1400780c */ /* 0x000fe40003f04070 */
[----:B------:R-:W-:Y:S01]  /*23780*/  ISETP.NE.AND P2, PT, R7, 0x3, PT ;  /* 0x000000030700780c */ /* 0x000fe20003f45270 */
[----:B------:R1:W-:Y:S10]  /*23790*/  STL [R1+0x14], R8 ;  /* 0x0000140801007387 */ /* 0x0003f40000100800 */
[----:B------:R-:W-:-:S02]  /*237a0*/  @P0 LOP3.LUT R23, R23, 0x1, RZ, 0xfc, !PT ;  /* 0x0000000117170812 */ /* 0x000fc400078efcff */
[C---:B------:R-:W-:Y:S02]  /*237b0*/  ISETP.GE.AND P0, PT, R36.reuse, UR4, PT ;  /* 0x0000000424007c0c */ /* 0x040fe4000bf06270 */
[----:B------:R-:W-:Y:S02]  /*237c0*/  LOP3.LUT R23, R23, 0xffffffdf, RZ, 0xc0, !PT ;  /* 0xffffffdf17177812 */ /* 0x000fe400078ec0ff */
[----:B-1----:R-:W-:Y:S02]  /*237d0*/  LOP3.LUT R8, R36, 0x40, RZ, 0xfc, !PT ;  /* 0x0000004024087812 */ /* 0x002fe400078efcff */
[----:B------:R-:W-:Y:S02]  /*237e0*/  @P2 LOP3.LUT R23, R23, 0x20, RZ, 0xfc, !PT ;  /* 0x0000002017172812 */ /* 0x000fe400078efcff */
[----:B------:R-:W-:Y:S02]  /*237f0*/  ISETP.GE.AND P3, PT, R8, UR4, PT ;  /* 0x0000000408007c0c */ /* 0x000fe4000bf66270 */
[----:B------:R-:W-:-:S04]  /*23800*/  LOP3.LUT R23, R23, 0xffffffef, RZ, 0xc0, !PT ;  /* 0xffffffef17177812 */ /* 0x000fc800078ec0ff */
[----:B------:R-:W-:-:S04]  /*23810*/  @P0 LOP3.LUT R23, R23, 0x10, RZ, 0xfc, !PT ;  /* 0x0000001017170812 */ /* 0x000fc800078efcff */
[----:B------:R-:W-:Y:S02]  /*23820*/  LOP3.LUT R23, R23, 0xfffffff7, RZ, 0xc0, !PT ;  /* 0xfffffff717177812 */ /* 0x000fe400078ec0ff */
[----:B------:R-:W-:Y:S02]  /*23830*/  LOP3.LUT R8, R36, 0xc0, RZ, 0xfc, !PT ;  /* 0x000000c024087812 */ /* 0x000fe400078efcff */
[----:B------:R-:W-:Y:S02]  /*23840*/  ISETP.GE.AND P1, PT, R9, UR4, PT ;  /* 0x0000000409007c0c */ /* 0x000fe4000bf26270 */
[----:B------:R-:W-:Y:S02]  /*23850*/  @P3 LOP3.LUT R23, R23, 0x8, RZ, 0xfc, !PT ;  /* 0x0000000817173812 */ /* 0x000fe400078efcff */
[----:B------:R-:W-:Y:S02]  /*23860*/  ISETP.GE.AND P0, PT, R8, UR4, PT ;  /* 0x0000000408007c0c */ /* 0x000fe4000bf06270 */
[----:B------:R-:W-:-:S04]  /*23870*/  LOP3.LUT R23, R23, 0xfffffffd, RZ, 0xc0, !PT ;  /* 0xfffffffd17177812 */ /* 0x000fc800078ec0ff */
[----:B------:R-:W-:-:S04]  /*23880*/  LOP3.LUT R23, R23, 0xfffffffb, RZ, 0xc0, !PT ;  /* 0xfffffffb17177812 */ /* 0x000fc800078ec0ff */
[----:B------:R-:W-:-:S04]  /*23890*/  @P1 LOP3.LUT R23, R23, 0x4, RZ, 0xfc, !PT ;  /* 0x0000000417171812 */ /* 0x000fc800078efcff */
[----:B------:R-:W-:Y:S01]  /*238a0*/  @P0 LOP3.LUT R23, R23, 0x2, RZ, 0xfc, !PT ;  /* 0x0000000217170812 */ /* 0x000fe200078efcff */
[----:B0-----:R-:W-:Y:S06]  /*238b0*/  BRA.DIV UR5, `(.L_x_740) ;  /* 0x0000005205ac7947 */ /* 0x001fec000b800000 */
.L_x_871:
[----:B------:R-:W-:Y:S01]  /*238c0*/  SHF.R.S32.HI R32, RZ, 0x1f, R18 ;  /* 0x0000001fff207819 */ /* 0x000fe20000011412 */
[----:B------:R-:W-:Y:S06]  /*238d0*/  @!P2 BRA `(.L_x_741) ;  /* 0x000000000004a947 */ /* 0x000fec0003800000 */
[----:B------:R-:W-:Y:S01]  /*238e0*/  BPT.TRAP 0x1 ;  /* 0x000000040000795c */ /* 0x000fe20000300000 */
.L_x_741:
        /* <DEDUP_REMOVED lines=20> */
[----:B------:R-:W-:Y:S01]  /*23a30*/  LEA.HI.X R25, R2, UR5, R5, 0x1, P0 ;  /* 0x0000000502197c11 */ /* 0x000fe200080f0c05 */
[----:B------:R-:W-:Y:S01]  /*23a40*/  IMAD R5, R27, 0x8, R22 ;  /* 0x000000081b057824 */ /* 0x000fe200078e0216 */
[----:B------:R-:W-:-:S04]  /*23a50*/  SHF.L.U32 R2, R29, 0x1f, RZ ;  /* 0x0000001f1d027819 */ /* 0x000fc800000006ff */
[----:B------:R-:W0:Y:S02]  /*23a60*/  SYNCS.PHASECHK.TRANS64.TRYWAIT P0, [R5+URZ+0x38840], R2 ;  /* 0x03884002050075a7 */ /* 0x000e24000800017f */
[----:B0-----:R-:W-:Y:S05]  /*23a70*/  @!P0 BRA `(.L_x_743) ;  /* 0x0000005000708947 */ /* 0x001fea0003800000 */
.L_x_872:
[----:B------:R-:W-:Y:S05]  /*23a80*/  BSYNC B0 ;  /* 0x0000000000007941 */ /* 0x000fea0003800000 */
.L_x_742:
[----:B------:R-:W2:Y:S01]  /*23a90*/  LDL R9, [R1+0xc] ;  /* 0x00000c0001097983 */ /* 0x000ea20000100800 */
        /* <DEDUP_REMOVED lines=32> */
[C---:B------:R-:W-:Y:S01]  /*23ca0*/  LOP3.LUT P3, RZ, R23.reuse, 0x4, RZ, 0xc0, !PT ;  /* 0x0000000417ff7812 */ /* 0x040fe2000786c0ff */
[----:B------:R-:W-:Y:S01]  /*23cb0*/  ULDC.64 UR4, c[0x0][0x208] ;  /* 0x0000820000047ab9 */ /* 0x000fe20000000a00 */
[----:B------:R-:W-:Y:S01]  /*23cc0*/  LOP3.LUT P2, RZ, R23, 0x2, RZ, 0xc0, !PT ;  /* 0x0000000217ff7812 */ /* 0x000fe2000784c0ff */
[----:B------:R-:W-:Y:S01]  /*23cd0*/  SHFL.IDX PT, R8, R6, 0x1, 0x181f ;  /* 0x00381f0006087f89 */ /* 0x000fe200000e0000 */
[----:B0-----:R-:W-:-:S05]  /*23ce0*/  @P0 LEA R3, P1, R36, R3, 0x1 ;  /* 0x0000000324030211 */ /* 0x001fca00078208ff */
[----:B-1----:R-:W-:Y:S01]  /*23cf0*/  @P0 IMAD.X R2, RZ, RZ, R2, P1 ;  /* 0x000000ffff020224 */ /* 0x002fe200008e0602 */
[----:B------:R-:W-:-:S04]  /*23d00*/  ISETP.GE.AND P1, PT, R4, 0x11, PT ;  /* 0x000000110400780c */ /* 0x000fc80003f26270 */
[----:B------:R-:W-:-:S04]  /*23d10*/  @P0 LOP3.LUT R3, R3, R2, RZ, 0x3c, !PT ;  /* 0x0000000203030212 */ /* 0x000fc800078e3cff */
[----:B------:R-:W-:-:S04]  /*23d20*/  @P0 LOP3.LUT R2, R3, R2, RZ, 0x3c, !PT ;  /* 0x0000000203020212 */ /* 0x000fc800078e3cff */
[----:B------:R-:W-:Y:S01]  /*23d30*/  @P0 LOP3.LUT R3, R3, R2, RZ, 0x3c, !PT ;  /* 0x0000000203030212 */ /* 0x000fe200078e3cff */
[----:B------:R-:W-:-:S04]  /*23d40*/  @P1 IMAD R21, R7, 0x2, R22 ;  /* 0x0000000207151824 */ /* 0x000fc800078e0216 */
[----:B------:R-:W-:Y:S04]  /*23d50*/  @P0 LDGSTS.E.BYPASS.LTC128B.128 [R9+0x24400], desc[UR4][R2.64], !P5 ;  /* 0x2440000002090fae */ /* 0x000fe8000e901d44 */
[----:B------:R-:W-:Y:S04]  /*23d60*/  @P0 LDGSTS.E.BYPASS.LTC128B.128 [R9+0x26c00], desc[UR4][R2.64+0x80], !P4 ;  /* 0x26c0008002090fae */ /* 0x000fe8000e101d44 */
[----:B------:R-:W-:Y:S04]  /*23d70*/  @P0 LDGSTS.E.BYPASS.LTC128B.128 [R9+0x29400], desc[UR4][R2.64+0x100], !P3 ;  /* 0x2940010002090fae */ /* 0x000fe8000d901d44 */
[----:B------:R0:W-:Y:S04]  /*23d80*/  @P0 LDGSTS.E.BYPASS.LTC128B.128 [R9+0x2bc00], desc[UR4][R2.64+0x180], !P2 ;  /* 0x2bc0018002090fae */ /* 0x0001e8000d101d44 */
[----:B0-----:R-:W0:Y:S02]  /*23d90*/  SHFL.IDX PT, R2, R0, 0x1, 0x181f ;  /* 0x00381f0000027f89 */ /* 0x001e2400000e0000 */
        /* <DEDUP_REMOVED lines=10> */
[----:B0-----:R-:W-:-:S04]  /*23e40*/  @P1 LEA R2, P0, R36, R2, 0x1 ;  /* 0x0000000224021211 */ /* 0x001fc800078008ff */
[----:B------:R-:W-:Y:S02]  /*23e50*/  @P1 IADD3.X R3, RZ, R8, RZ, P0, !PT ;  /* 0x00000008ff031210 */ /* 0x000fe400007fe4ff */
        /* <DEDUP_REMOVED lines=16> */
.L_x_884:
[----:B------:R-:W-:Y:S01]  /*23f60*/  ISETP.GE.AND P0, PT, R4, 0x41, PT ;  /* 0x000000410400780c */ /* 0x000fe20003f06270 */
[----:B------:R-:W-:-:S12]  /*23f70*/  BSSY B0, `(.L_x_745) ;  /* 0x0000011000007945 */ /* 0x000fd80003800000 */
[----:B------:R-:W-:Y:S05]  /*23f80*/  @!P0 BRA `(.L_x_746) ;  /* 0x00000000003c8947 */ /* 0x000fea0003800000 */
[----:B------:R-:W-:Y:S01]  /*23f90*/  LOP3.LUT P4, RZ, R23, 0x10, RZ, 0xc0, !PT ;  /* 0x0000001017ff7812 */ /* 0x000fe2000788c0ff */
[----:B------:R-:W-:Y:S01]  /*23fa0*/  IMAD R7, R7, 0x2, R22 ;  /* 0x0000000207077824 */ /* 0x000fe200078e0216 */
[C---:B------:R-:W-:Y:S01]  /*23fb0*/  LOP3.LUT P3, RZ, R23.reuse, 0x8, RZ, 0xc0, !PT ;  /* 0x0000000817ff7812 */ /* 0x040fe2000786c0ff */
[----:B------:R-:W-:Y:S01]  /*23fc0*/  ULDC.64 UR4, c[0x0][0x208] ;  /* 0x0000820000047ab9 */ /* 0x000fe20000000a00 */
        /* <DEDUP_REMOVED lines=11> */
.L_x_746:
[----:B------:R-:W-:Y:S05]  /*24080*/  BSYNC B0 ;  /* 0x0000000000007941 */ /* 0x000fea0003800000 */
.L_x_745:
[----:B------:R-:W-:Y:S01]  /*24090*/  NOP ;  /* 0x0000000000007918 */ /* 0x000fe20000000000 */
[----:B------:R-:W-:-:S13]  /*240a0*/  PLOP3.LUT P0, PT, PT, PT, PT, 0x80, 0x0 ;  /* 0x000000000000781c */ /* 0x000fda0003f0f070 */
.L_x_747:
[----:B------:R-:W-:Y:S02]  /*240b0*/  PLOP3.LUT P1, PT, P1, P0, PT, 0xa2, 0x0 ;  /* 0x000000000000781c */ /* 0x000fe40000f21472 */
[----:B------:R-:W-:-:S08]  /*240c0*/  @P0 R2UR P1, UR4, R5 ;  /* 0x00000000050402ca */ /* 0x000fd00000020000 */
[----:B------:R-:W-:-:S05]  /*240d0*/  @P0 PLOP3.LUT P0, PT, P1, PT, PT, 0x80, 0x0 ;  /* 0x000000000000081c */ /* 0x000fca0000f0f070 */
[----:B------:R-:W-:Y:S01]  /*240e0*/  @!P1 SYNCS.ARRIVE.TRANS64.RED.A0T1 RZ, [UR4+0x38830], RZ ;  /* 0x038830ffffff99a7 */ /* 0x000fe20008200404 */
[----:B------:R-:W-:Y:S07]  /*240f0*/  @!P1 ARRIVES.LDGSTSBAR.64.TRANSCNT [UR4+0x38830] ;  /* 0x03883000ff0099b0 */ /* 0x000fee0008000a84 */
[----:B------:R-:W-:Y:S05]  /*24100*/  @P0 BRA.U.ANY `(.L_x_747) ;  /* 0xfffffffd00e80947 */ /* 0x000fea000393ffff */
[----:B------:R-:W-:Y:S01]  /*24110*/  NOP ;  /* 0x0000000000007918 */ /* 0x000fe20000000000 */
[----:B------:R-:W-:-:S05]  /*24120*/  IMAD.U32 R0, RZ, RZ, UR37 ;  /* 0x00000025ff007e24 */ /* 0x000fca000f8e00ff */
[----:B------:R-:W-:-:S13]  /*24130*/  ISETP.NE.AND P2, PT, R0, 0x3, PT ;  /* 0x000000030000780c */ /* 0x000fda0003f45270 */
[----:B------:R-:W-:Y:S05]  /*24140*/  @!P2 BRA `(.L_x_748) ;  /* 0x000000000004a947 */ /* 0x000fea0003800000 */
[----:B------:R-:W-:Y:S01]  /*24150*/  BPT.TRAP 0x1 ;  /* 0x000000040000795c */ /* 0x000fe20000300000 */
.L_x_748:
[----:B------:R3:W5:Y:S01]  /*24160*/  LDL.LU R0, [R1+0x1c] ;  /* 0x00001c0001007983 */ /* 0x0007620000300800 */
[----:B------:R3:W-:Y:S02]  /*24170*/  SYNCS.ARRIVE.TRANS64.A1T0 RZ, [R5+URZ+0x38830], RZ ;  /* 0x038830ff05ff79a7 */ /* 0x0007e4000810003f */
[----:B------:R-:W-:Y:S05]  /*24180*/  WARPSYNC.ALL ;  /* 0x0000000000007948 */ /* 0x000fea0003800000 */
[----:B------:R-:W-:Y:S01]  /*24190*/  ULDC.64 UR4, c[0x0][0xa00] ;  /* 0x0002800000047ab9 */ /* 0x000fe20000000a00 */
[----:B------:R-:W-:Y:S01]  /*241a0*/  BSSY B6, `(.L_x_749) ;  /* 0x0000021000067945 */ /* 0x000fe20003800000 */
[----:B------:R-:W-:Y:S01]  /*241b0*/  BAR.SYNC.DEFER_BLOCKING 0x8, 0x180 ;  /* 0x0206000000007b1d */ /* 0x000fe20000010000 */
[----:B------:R-:W-:-:S04]  /*241c0*/  ISETP.NE.U32.AND P0, PT, RZ, UR4, PT ;  /* 0x00000004ff007c0c */ /* 0x000fc8000bf05070 */
[----:B------:R-:W-:Y:S01]  /*241d0*/  ISETP.NE.AND.EX P0, PT, RZ, UR5, PT, P0 ;  /* 0x00000005ff007c0c */ /* 0x000fe2000bf05300 */
[----:B------:R-:W-:Y:S02]  /*241e0*/  ULDC.64 UR4, c[0x0][0x298] ;  /* 0x0000a60000047ab9 */ /* 0x000fe40000000a00 */
[----:B---3--:R-:W-:Y:S01]  /*241f0*/  IMAD.WIDE.U32 R4, R35, UR4, RZ ;  /* 0x0000000423047c25 */ /* 0x008fe2000f8e00ff */
[----:B------:R-:W-:Y:S02]  /*24200*/  SEL R31, R31, RZ, !P0 ;  /* 0x000000ff1f1f7207 */ /* 0x000fe40004000000 */
[----:B01---5:R-:W-:Y:S02]  /*24210*/  SEL R2, R0, RZ, !P0 ;  /* 0x000000ff00027207 */ /* 0x023fe40004000000 */
[----:B------:R-:W-:-:S03]  /*24220*/  SHF.R.S32.HI R0, RZ, 0x1f, R35 ;  /* 0x0000001fff007819 */ /* 0x000fc60000011423 */
[----:B------:R0:W-:Y:S02]  /*24230*/  STL [R1+0x1c], R2 ;  /* 0x00001c0201007387 */ /* 0x0001e40000100800 */
[----:B------:R-:W-:Y:S02]  /*24240*/  IMAD R0, R0, UR4, RZ ;  /* 0x0000000400007c24 */ /* 0x000fe4000f8e02ff */
[----:B------:R1:W-:Y:S02]  /*24250*/  STL.64 [R1+0x20], R4 ;  /* 0x0000200401007387 */ /* 0x0003e40000100a00 */
[----:B------:R-:W-:Y:S02]  /*24260*/  IMAD R0, R35, UR5, R0 ;  /* 0x0000000523007c24 */ /* 0x000fe4000f8e0200 */
[----:B0-----:R-:W-:Y:S02]  /*24270*/  VIADD R2, R22, 0x14400 ;  /* 0x0001440016027836 */ /* 0x001fe40000000000 */
[----:B------:R-:W-:-:S03]  /*24280*/  IMAD.IADD R35, R5, 0x1, R0 ;  /* 0x0000000105237824 */ /* 0x000fc600078e0200 */
[----:B------:R-:W-:-:S13]  /*24290*/  LOP3.LUT P0, RZ, R2, 0x3ff, RZ, 0xc0, !PT ;  /* 0x000003ff02ff7812 */ /* 0x000fda000780c0ff */
[----:B-1----:R-:W-:Y:S05]  /*242a0*/  @!P0 BRA `(.L_x_750) ;  /* 0x0000000000408947 */ /* 0x002fea0003800000 */
[----:B------:R-:W-:Y:S01]  /*242b0*/  MOV R2, 0x0 ;  /* 0x0000000000027802 */ /* 0x000fe20000000f00 */
[----:B------:R-:W-:Y:S01]  /*242c0*/  ULDC.64 UR4, c[0x4][0x138] ;  /* 0x01004e0000047ab9 */ /* 0x000fe20000000a00 */
[----:B------:R-:W-:Y:S01]  /*242d0*/  ULDC.64 UR6, c[0x4][0x140] ;  /* 0x0100500000067ab9 */ /* 0x000fe20000000a00 */
[----:B------:R-:W-:Y:S01]  /*242e0*/  ULDC.64 UR8, c[0x4][0xb0] ;  /* 0x01002c0000087ab9 */ /* 0x000fe20000000a00 */
[----:B------:R-:W-:Y:S01]  /*242f0*/  IMAD.U32 R4, RZ, RZ, UR4 ;  /* 0x00000004ff047e24 */ /* 0x000fe2000f8e00ff */
[----:B------:R-:W-:Y:S01]  /*24300*/  MOV R12, 0x1 ;  /* 0x00000001000c7802 */ /* 0x000fe20000000f00 */
[----:B------:R-:W0:Y:S01]  /*24310*/  LDC.64 R2, c[0x4][R2] ;  /* 0x0100000002027b82 */ /* 0x000e220000000a00 */
[----:B------:R-:W-:Y:S02]  /*24320*/  IMAD.U32 R5, RZ, RZ, UR5 ;  /* 0x00000005ff057e24 */ /* 0x000fe4000f8e00ff */
        /* <DEDUP_REMOVED lines=8> */
.L_x_750:
[----:B------:R-:W-:Y:S05]  /*243b0*/  BSYNC B6 ;  /* 0x0000000000067941 */ /* 0x000fea0003800000 */
.L_x_749:
[----:B------:R-:W3:Y:S01]  /*243c0*/  LDL.LU R20, [R1+0x1c] ;  /* 0x00001c0001147983 */ /* 0x000ee20000300800 */
[----:B------:R-:W-:Y:S01]  /*243d0*/  ULDC.64 UR4, c[0x0][0x2d8] ;  /* 0x0000b60000047ab9 */ /* 0x000fe20000000a00 */
[----:B--2---:R-:W0:Y:S02]  /*243e0*/  LDC R8, c[0x0][0x448] ;  /* 0x00011200ff087b82 */ /* 0x004e240000000800 */
[----:B------:R-:W2:Y:S01]  /*243f0*/  LDL.LU.64 R2, [R1+0x20] ;  /* 0x0000200001027983 */ /* 0x000ea20000300a00 */
[----:B------:R-:W-:-:S03]  /*24400*/  IMAD R0, R32, UR4, RZ ;  /* 0x0000000420007c24 */ /* 0x000fc6000f8e02ff */
[----:B------:R1:W5:Y:S01]  /*24410*/  LDL R10, [R1+0x28] ;  /* 0x00002800010a7983 */ /* 0x0003620000100800 */
[----:B------:R-:W-:Y:S01]  /*24420*/  IMAD R0, R18, UR5, R0 ;  /* 0x0000000512007c24 */ /* 0x000fe2000f8e0200 */
[----:B0-----:R-:W-:-:S13]  /*24430*/  ISETP.NE.AND P0, PT, R8, 0x1, PT ;  /* 0x000000010800780c */ /* 0x001fda0003f05270 */
[----:B------:R-:W0:Y:S08]  /*24440*/  @P0 LDC R5, c[0x0][0x44c] ;  /* 0x00011300ff050b82 */ /* 0x000e300000000800 */
[----:B------:R-:W4:Y:S01]  /*24450*/  @P0 LDC R4, c[0x0][0x450] ;  /* 0x00011400ff040b82 */ /* 0x000f220000000800 */
[C---:B------:R-:W-:Y:S02]  /*24460*/  LOP3.LUT R12, R36.reuse, 0x40, RZ, 0xfc, !PT ;  /* 0x00000040240c7812 */ /* 0x040fe400078efcff */
[----:B------:R-:W-:-:S02]  /*24470*/  LOP3.LUT R9, R36, 0x80, RZ, 0xfc, !PT ;  /* 0x0000008024097812 */ /* 0x000fc400078efcff */
[----:B------:R-:W-:Y:S01]  /*24480*/  LOP3.LUT R11, R36, 0xc0, RZ, 0xfc, !PT ;  /* 0x000000c0240b7812 */ /* 0x000fe200078efcff */
[----:B--2---:R-:W-:Y:S02]  /*24490*/  IMAD.MOV.U32 R3, RZ, RZ, R35 ;  /* 0x000000ffff037224 */ /* 0x004fe400078e0023 */
[----:B------:R-:W-:Y:S01]  /*244a0*/  IMAD.WIDE.U32 R2, R18, UR4, R2 ;  /* 0x0000000412027c25 */ /* 0x000fe2000f8e0002 */
[----:B------:R-:W-:-:S03]  /*244b0*/  ULDC.64 UR4, c[0x0][0x2e0] ;  /* 0x0000b80000047ab9 */ /* 0x000fc60000000a00 */
[----:B------:R-:W-:Y:S02]  /*244c0*/  IMAD.IADD R3, R3, 0x1, R0 ;  /* 0x0000000103037824 */ /* 0x000fe400078e0200 */
[----:B---3--:R-:W-:Y:S02]  /*244d0*/  IMAD R0, R20, UR4, RZ ;  /* 0x0000000414007c24 */ /* 0x008fe4000f8e02ff */
[----:B------:R-:W2:Y:S01]  /*244e0*/  S2R R20, SR_TID.X ;  /* 0x0000000000147919 */ /* 0x000ea20000002100 */
[----:B------:R-:W-:-:S04]  /*244f0*/  IMAD.WIDE.U32 R2, R31, UR4, R2 ;  /* 0x000000041f027c25 */ /* 0x000fc8000f8e0002 */
[----:B------:R-:W-:Y:S01]  /*24500*/  IMAD R0, R31, UR5, R0 ;  /* 0x000000051f007c24 */ /* 0x000fe2000f8e0200 */
[----:B------:R-:W-:-:S03]  /*24510*/  ULDC.64 UR4, c[0x0][0x2d0] ;  /* 0x0000b40000047ab9 */ /* 0x000fc60000000a00 */
[----:B------:R-:W-:Y:S02]  /*24520*/  IMAD.IADD R3, R3, 0x1, R0 ;  /* 0x0000000103037824 */ /* 0x000fe400078e0200 */
[----:B------:R-:W-:Y:S01]  /*24530*/  IMAD.SHL.U32 R0, R17, 0x80, RZ ;  /* 0x0000008011007824 */ /* 0x000fe200078e00ff */
[----:B--2---:R-:W-:-:S04]  /*24540*/  LOP3.LUT R20, R20, 0x7f, RZ, 0xc0, !PT ;  /* 0x0000007f14147812 */ /* 0x004fc800078ec0ff */
[----:B------:R-:W-:Y:S02]  /*24550*/  SHF.R.U32.HI R21, RZ, 0x3, R20 ;  /* 0x00000003ff157819 */ /* 0x000fe40000011614 */
[----:B------:R-:W2:Y:S02]  /*24560*/  S2R R20, SR_TID.X ;  /* 0x0000000000147919 */ /* 0x000ea40000002100 */
[----:B--2---:R-:W-:-:S05]  /*24570*/  IMAD.SHL.U32 R20, R20, 0x10, RZ ;  /* 0x0000001014147824 */ /* 0x004fca00078e00ff */
[----:B------:R-:W-:-:S04]  /*24580*/  LOP3.LUT R20, R21, 0x70, R20, 0xf8, !PT ;  /* 0x0000007015147812 */ /* 0x000fc800078ef814 */
[----:B------:R-:W-:-:S05]  /*24590*/  LOP3.LUT R6, R20, R0, RZ, 0xfc, !PT ;  /* 0x0000000014067212 */ /* 0x000fca00078efcff */
[----:B0-----:R-:W-:-:S04]  /*245a0*/  @P0 IMAD.HI.U32 R7, R6, R5, RZ ;  /* 0x0000000506070227 */ /* 0x001fc800078e00ff */
[----:B------:R-:W-:Y:S01]  /*245b0*/  IMAD.MOV.U32 R5, RZ, RZ, R6 ;  /* 0x000000ffff057224 */ /* 0x000fe200078e0006 */
[----:B----4-:R-:W-:Y:S01]  /*245c0*/  @P0 SHF.R.U32.HI R5, RZ, R4, R7 ;  /* 0x00000004ff050219 */ /* 0x010fe20000011607 */
        /* <DEDUP_REMOVED lines=27> */
[----:B-----5:R-:W-:Y:S01]  /*24780*/  IMAD R6, R10, R8, RZ ;  /* 0x000000080a067224 */ /* 0x020fe200078e02ff */
[----:B------:R-:W-:Y:S01]  /*24790*/  ULDC.64 UR4, c[0x0][0x208] ;  /* 0x0000820000047ab9 */ /* 0x000fe20000000a00 */
[----:B------:R-:W-:Y:S01]  /*247a0*/  IMAD.IADD R0, R9, 0x1, R0 ;  /* 0x0000000109007824 */ /* 0x000fe200078e0200 */
[----:B------:R-:W1:Y:S04]  /*247b0*/  SHFL.IDX PT, R2, R4, RZ, 0x181f ;  /* 0x00181fff04027589 */ /* 0x000e6800000e0000 */
[----:B------:R-:W-:Y:S01]  /*247c0*/  ISETP.GE.AND P1, PT, R0, R6, PT ;  /* 0x000000060000720c */ /* 0x000fe20003f26270 */
[----:B------:R-:W-:-:S12]  /*247d0*/  SHFL.IDX PT, R14, R5, 0x7, 0x181f ;  /* 0x00f81f00050e7f89 */ /* 0x000fd800000e0000 */
[----:B0-----:R-:W-:-:S05]  /*247e0*/  @!P1 LEA R7, P5, R36, R3, 0x1 ;  /* 0x0000000324079211 */ /* 0x001fca00078a08ff */
[----:B-1----:R-:W-:Y:S02]  /*247f0*/  @!P1 IMAD.X R3, RZ, RZ, R2, P5 ;  /* 0x000000ffff039224 */ /* 0x002fe400028e0602 */
[----:B------:R-:W-:Y:S02]  /*24800*/  @!P1 IMAD.MOV.U32 R2, RZ, RZ, R7 ;  /* 0x000000ffff029224 */ /* 0x000fe400078e0007 */
[----:B------:R-:W-:-:S03]  /*24810*/  VIADD R7, R0, 0x10 ;  /* 0x0000001000077836 */ /* 0x000fc60000000000 */
[----:B------:R-:W-:Y:S04]  /*24820*/  @!P1 LDGSTS.E.BYPASS.LTC128B.128 [R37+0x14400], desc[UR4][R2.64], !P4 ;  /* 0x1440000002259fae */ /* 0x000fe8000e101d44 */
[----:B------:R-:W-:Y:S04]  /*24830*/  @!P1 LDGSTS.E.BYPASS.LTC128B.128 [R37+0x18400], desc[UR4][R2.64+0x80], !P3 ;  /* 0x1840008002259fae */ /* 0x000fe8000d901d44 */
[----:B------:R-:W-:Y:S04]  /*24840*/  @!P1 LDGSTS.E.BYPASS.LTC128B.128 [R37+0x1c400], desc[UR4][R2.64+0x100], !P2 ;  /* 0x1c40010002259fae */ /* 0x000fe8000d101d44 */
[----:B------:R0:W-:Y:S01]  /*24850*/  @!P1 LDGSTS.E.BYPASS.LTC128B.128 [R37+0x20400], desc[UR4][R2.64+0x180], !P0 ;  /* 0x2040018002259fae */ /* 0x0001e2000c101d44 */
[----:B------:R-:W-:-:S03]  /*24860*/  ISETP.GE.AND P1, PT, R7, R6, PT ;  /* 0x000000060700720c */ /* 0x000fc60003f26270 */
[----:B0-----:R-:W0:Y:S04]  /*24870*/  SHFL.IDX PT, R3, R5, 0x1, 0x181f ;  /* 0x00381f0005037f89 */ /* 0x001e2800000e0000 */
[----:B------:R-:W1:Y:S06]  /*24880*/  SHFL.IDX PT, R2, R4, 0x1, 0x181f ;  /* 0x00381f0004027f89 */ /* 0x000e6c00000e0000 */
[----:B0-----:R-:W-:-:S05]  /*24890*/  @!P1 LEA R7, P5, R36, R3, 0x1 ;  /* 0x0000000324079211 */ /* 0x001fca00078a08ff */
[----:B-1----:R-:W-:Y:S01]  /*248a0*/  @!P1 IMAD.X R8, RZ, RZ, R2, P5 ;  /* 0x000000ffff089224 */ /* 0x002fe200028e0602 */
[----:B------:R-:W-:Y:S01]  /*248b0*/  @!P1 MOV R2, R7 ;  /* 0x0000000700029202 */ /* 0x000fe20000000f00 */
[----:B------:R-:W-:Y:S02]  /*248c0*/  VIADD R7, R0, 0x20 ;  /* 0x0000002000077836 */ /* 0x000fe40000000000 */
[----:B------:R-:W-:-:S05]  /*248d0*/  @!P1 IMAD.MOV.U32 R3, RZ, RZ, R8 ;  /* 0x000000ffff039224 */ /* 0x000fca00078e0008 */
        /* <DEDUP_REMOVED lines=8> */
[----:B-1----:R-:W-:Y:S02]  /*24960*/  @!P1 IMAD.X R8, RZ, RZ, R2, P5 ;  /* 0x000000ffff089224 */ /* 0x002fe400028e0602 */
[----:B------:R-:W-:Y:S02]  /*24970*/  @!P1 IMAD.MOV.U32 R2, RZ, RZ, R7 ;  /* 0x000000ffff029224 */ /* 0x000fe400078e0007 */
        /* <DEDUP_REMOVED lines=53> */
[----:B------:R0:W-:Y:S02]  /*24cd0*/  @!P1 LDGSTS.E.BYPASS.LTC128B.128 [R37+0x23400], desc[UR4][R2.64+0x180], !P0 ;  /* 0x2340018002259fae */ /* 0x0001e4000c101d44 */
.L_x_901:
[----:B0-----:R-:W-:Y:S01]  /*24ce0*/  VIADD R3, R0, 0x70 ;  /* 0x0000007000037836 */ /* 0x001fe20000000000 */
[----:B------:R-:W-:Y:S04]  /*24cf0*/  BSSY B0, `(.L_x_752) ;  /* 0x000000d000007945 */ /* 0x000fe80003800000 */
[----:B------:R-:W-:-:S13]  /*24d00*/  ISETP.GE.AND P1, PT, R3, R6, PT ;  /* 0x000000060300720c */ /* 0x000fda0003f26270 */
[----:B------:R-:W-:Y:S05]  /*24d10*/  @P1 BRA `(.L_x_753) ;  /* 0x0000000000281947 */ /* 0x000fea0003800000 */
[----:B------:R-:W-:Y:S01]  /*24d20*/  LEA R2, P1, R36, R14, 0x1 ;  /* 0x0000000e24027211 */ /* 0x000fe200078208ff */
[----:B------:R-:W-:-:S04]  /*24d30*/  ULDC.64 UR4, c[0x0][0x208] ;  /* 0x0000820000047ab9 */ /* 0x000fc80000000a00 */
[----:B-1----:R-:W-:-:S05]  /*24d40*/  IMAD.X R3, RZ, RZ, R7, P1 ;  /* 0x000000ffff037224 */ /* 0x002fca00008e0607 */
[----:B------:R-:W-:Y:S01]  /*24d50*/  @!PT LDS RZ, [RZ] ;  /* 0x00000000fffff984 */ /* 0x000fe20000000800 */
[----:B------:R-:W-:Y:S01]  /*24d60*/  @!PT LDS RZ, [RZ] ;  /* 0x00000000fffff984 */ /* 0x000fe20000000800 */
[----:B------:R-:W-:Y:S01]  /*24d70*/  @!PT LDS RZ, [RZ] ;  /* 0x00000000fffff984 */ /* 0x000fe20000000800 */
[----:B------:R0:W-:Y:S04]  /*24d80*/  LDGSTS.E.BYPASS.LTC128B.128 [R37+0x17c00], desc[UR4][R2.64], !P4 ;  /* 0x17c0000002257fae */ /* 0x0001e8000e101d44 */
[----:B------:R0:W-:Y:S04]  /*24d90*/  LDGSTS.E.BYPASS.LTC128B.128 [R37+0x1bc00], desc[UR4][R2.64+0x80], !P3 ;  /* 0x1bc0008002257fae */ /* 0x0001e8000d901d44 */
[----:B------:R0:W-:Y:S04]  /*24da0*/  LDGSTS.E.BYPASS.LTC128B.128 [R37+0x1fc00], desc[UR4][R2.64+0x100], !P2 ;  /* 0x1fc0010002257fae */ /* 0x0001e8000d101d44 */
[----:B------:R0:W-:Y:S02]  /*24db0*/  LDGSTS.E.BYPASS.LTC128B.128 [R37+0x23c00], desc[UR4][R2.64+0x180], !P0 ;  /* 0x23c0018002257fae */ /* 0x0001e4000c101d44 */
.L_x_753:
[----:B------:R-:W-:Y:S05]  /*24dc0*/  BSYNC B0 ;  /* 0x0000000000007941 */ /* 0x000fea0003800000 */
.L_x_752:
[----:B------:R-:W-:Y:S01]  /*24dd0*/  NOP ;  /* 0x0000000000007918 */ /* 0x000fe20000000000 */
[----:B------:R-:W-:-:S13]  /*24de0*/  PLOP3.LUT P0, PT, PT, PT, PT, 0x80, 0x0 ;  /* 0x000000000000781c */ /* 0x000fda0003f0f070 */
.L_x_754:
[----:B------:R-:W-:Y:S02]  /*24df0*/  PLOP3.LUT P1, PT, P1, P0, PT, 0xa2, 0x0 ;  /* 0x000000000000781c */ /* 0x000fe40000f21472 */
[----:B------:R-:W-:-:S08]  /*24e00*/  @P0 R2UR P1, UR4, R22 ;  /* 0x00000000160402ca */ /* 0x000fd00000020000 */
[----:B------:R-:W-:-:S05]  /*24e10*/  @P0 PLOP3.LUT P0, PT, P1, PT, PT, 0x80, 0x0 ;  /* 0x000000000000081c */ /* 0x000fca0000f0f070 */
[----:B------:R-:W-:Y:S01]  /*24e20*/  @!P1 SYNCS.ARRIVE.TRANS64.RED.A0T1 RZ, [UR4+0x38800], RZ ;  /* 0x038800ffffff99a7 */ /* 0x000fe20008200404 */
[----:B------:R-:W-:Y:S07]  /*24e30*/  @!P1 ARRIVES.LDGSTSBAR.64.TRANSCNT [UR4+0x38800] ;  /* 0x03880000ff0099b0 */ /* 0x000fee0008000a84 */
[----:B------:R-:W-:Y:S05]  /*24e40*/  @P0 BRA.U.ANY `(.L_x_754) ;  /* 0xfffffffd00e80947 */ /* 0x000fea000393ffff */
[----:B0-----:R-:W2:Y:S02]  /*24e50*/  LDL.LU R2, [R1+0x30] ;  /* 0x0000300001027983 */ /* 0x001ea40000300800 */
[----:B--2---:R-:W-:-:S05]  /*24e60*/  VIADD R2, R2, 0x1 ;  /* 0x0000000102027836 */ /* 0x004fca0000000000 */
        /* <DEDUP_REMOVED lines=8> */
[----:B------:R-:W2:Y:S03]  /*24ef0*/  SYNCS.PHASECHK.TRANS64.TRYWAIT P0, [R22+URZ+0x38820], R3 ;  /* 0x03882003160075a7 */ /* 0x000ea6000800017f */
[----:B0-2---:R-:W-:Y:S05]  /*24f00*/  @!P0 BRA `(.L_x_756) ;  /* 0x0000005000248947 */ /* 0x005fea0003800000 */
.L_x_902:
[----:B------:R-:W-:Y:S05]  /*24f10*/  BSYNC B0 ;  /* 0x0000000000007941 */ /* 0x000fea0003800000 */
.L_x_755:
[----:B------:R-:W2:Y:S01]  /*24f20*/  LDL R0, [R1+0xc] ;  /* 0x00000c0001007983 */ /* 0x000ea20000100800 */
[----:B------:R-:W-:Y:S01]  /*24f30*/  BSSY B0, `(.L_x_757) ;  /* 0x0000120000007945 */ /* 0x000fe20003800000 */
[----:B--2---:R-:W-:-:S13]  /*24f40*/  ISETP.GE.AND P0, PT, R0, 0x51, PT ;  /* 0x000000510000780c */ /* 0x004fda0003f06270 */
[----:B------:R-:W-:Y:S05]  /*24f50*/  @!P0 BRA `(.L_x_758) ;  /* 0x0000001000748947 */ /* 0x000fea0003800000 */
[----:B------:R-:W2:Y:S01]  /*24f60*/  LDL.LU R0, [R1+0x2c] ;  /* 0x00002c0001007983 */ /* 0x000ea20000300800 */
[C---:B------:R-:W-:Y:S01]  /*24f70*/  LOP3.LUT R5, R36.reuse, 0x40, RZ, 0xfc, !PT ;  /* 0x0000004024057812 */ /* 0x040fe200078efcff */
[----:B------:R-:W-:Y:S01]  /*24f80*/  ULDC UR4, c[0x0][0x2f4] ;  /* 0x0000bd0000047ab9 */ /* 0x000fe20000000800 */
[C---:B------:R-:W-:Y:S01]  /*24f90*/  LOP3.LUT R4, R36.reuse, 0x80, RZ, 0xfc, !PT ;  /* 0x0000008024047812 */ /* 0x040fe200078efcff */
[----:B------:R-:W-:Y:S01]  /*24fa0*/  IMAD.MOV.U32 R17, RZ, RZ, R29 ;  /* 0x000000ffff117224 */ /* 0x000fe200078e001d */
[C---:B------:R-:W-:Y:S01]  /*24fb0*/  LOP3.LUT R2, R36.reuse, 0xc0, RZ, 0xfc, !PT ;  /* 0x000000c024027812 */ /* 0x040fe200078efcff */
[----:B-1----:R-:W-:Y:S01]  /*24fc0*/  IMAD.MOV.U32 R7, RZ, RZ, R27 ;  /* 0x000000ffff077224 */ /* 0x002fe200078e001b */
[----:B------:R-:W-:Y:S01]  /*24fd0*/  ISETP.GE.AND P4, PT, R36, UR4, PT ;  /* 0x0000000424007c0c */ /* 0x000fe2000bf86270 */
[----:B------:R-:W-:Y:S01]  /*24fe0*/  IMAD.MOV.U32 R31, RZ, RZ, R26 ;  /* 0x000000ffff1f7224 */ /* 0x000fe200078e001a */
[----:B------:R-:W-:Y:S02]  /*24ff0*/  ISETP.GE.AND P3, PT, R5, UR4, PT ;  /* 0x0000000405007c0c */ /* 0x000fe4000bf66270 */
[----:B------:R-:W-:-:S02]  /*25000*/  ISETP.GE.AND P2, PT, R4, UR4, PT ;  /* 0x0000000404007c0c */ /* 0x000fc4000bf46270 */
[----:B------:R-:W-:Y:S01]  /*25010*/  ISETP.GE.AND P1, PT, R2, UR4, PT ;  /* 0x0000000402007c0c */ /* 0x000fe2000bf26270 */
[----:B--2---:R-:W-:-:S12]  /*25020*/  VIADD R0, R0, 0xfffffffe ;  /* 0xfffffffe00007836 */ /* 0x004fd80000000000 */
.L_x_771:
[----:B------:R-:W2:Y:S01]  /*25030*/  LDL R5, [R1+0x10] ;  /* 0x0000100001057983 */ /* 0x000ea20000100800 */
[----:B------:R-:W1:Y:S03]  /*25040*/  LDC R11, c[0x0][0x430] ;  /* 0x00010c00ff0b7b82 */ /* 0x000e660000000800 */
[----:B------:R-:W3:Y:S01]  /*25050*/  LDL R8, [R1+0x14] ;  /* 0x0000140001087983 */ /* 0x000ee20000100800 */
[----:B------:R-:W4:Y:S01]  /*25060*/  S2R R2, SR_TID.X ;  /* 0x0000000000027919 */ /* 0x000f220000002100 */
[----:B------:R-:W4:Y:S01]  /*25070*/  S2R R4, SR_TID.X ;  /* 0x0000000000047919 */ /* 0x000f220000002100 */
[----:B-1----:R-:W-:-:S13]  /*25080*/  ISETP.NE.AND P0, PT, R11, 0x1, PT ;  /* 0x000000010b00780c */ /* 0x002fda0003f05270 */
[----:B0-----:R-:W0:Y:S01]  /*25090*/  @P0 LDC R3, c[0x0][0x434] ;  /* 0x00010d00ff030b82 */ /* 0x001e220000000800 */
[----:B----4-:R-:W-:Y:S01]  /*250a0*/  LOP3.LUT R2, R2, 0x7f, RZ, 0xc0, !PT ;  /* 0x0000007f02027812 */ /* 0x010fe200078ec0ff */
[----:B------:R-:W-:-:S03]  /*250b0*/  IMAD.SHL.U32 R4, R4, 0x10, RZ ;  /* 0x0000001004047824 */ /* 0x000fc600078e00ff */
[----:B------:R-:W-:-:S04]  /*250c0*/  SHF.R.U32.HI R2, RZ, 0x3, R2 ;  /* 0x00000003ff027819 */ /* 0x000fc80000011602 */
[----:B------:R-:W-:Y:S02]  /*250d0*/  LOP3.LUT R4, R2, 0x70, R4, 0xf8, !PT ;  /* 0x0000007002047812 */ /* 0x000fe400078ef804 */
[----:B------:R-:W1:Y:S02]  /*250e0*/  @P0 LDC R2, c[0x0][0x438] ;  /* 0x00010e00ff020b82 */ /* 0x000e640000000800 */
[----:B------:R-:W-:Y:S01]  /*250f0*/  ISETP.GT.U32.AND P5, PT, R4, 0x4f, PT ;  /* 0x0000004f0400780c */ /* 0x000fe20003fa4070 */
[----:B------:R-:W-:Y:S01]  /*25100*/  IMAD.U32 R12, RZ, RZ, UR37 ;  /* 0x00000025ff0c7e24 */ /* 0x000fe2000f8e00ff */
[----:B------:R-:W-:Y:S01]  /*25110*/  ULDC.64 UR4, c[0x0][0x208] ;  /* 0x0000820000047ab9 */ /* 0x000fe20000000a00 */
[----:B------:R-:W-:Y:S02]  /*25120*/  VIADD R27, R7, 0x1 ;  /* 0x00000001071b7836 */ /* 0x000fe40000000000 */
[----:B------:R-:W-:Y:S02]  /*25130*/  IMAD.MOV.U32 R26, RZ, RZ, R0 ;  /* 0x000000ffff1a7224 */ /* 0x000fe400078e0000 */
[----:B--2---:R-:W-:-:S04]  /*25140*/  IMAD R6, R0, 0x50, R5 ;  /* 0x0000005000067824 */ /* 0x004fc800078e0205 */
[----:B------:R-:W-:Y:S02]  /*25150*/  IMAD.IADD R6, R4, 0x1, R6 ;  /* 0x0000000104067824 */ /* 0x000fe400078e0206 */
[----:B------:R-:W2:Y:S02]  /*25160*/  @!P5 LDC.64 R4, c[0x0][0x428] ;  /* 0x00010a00ff04db82 */ /* 0x000ea40000000a00 */
[----:B0-----:R-:W-:Y:S01]  /*25170*/  @P0 IMAD.HI.U32 R3, R6, R3, RZ ;  /* 0x0000000306030227 */ /* 0x001fe200078e00ff */
[----:B------:R-:W-:-:S04]  /*25180*/  MOV R10, R6 ;  /* 0x00000006000a7202 */ /* 0x000fc80000000f00 */
[----:B-1----:R-:W-:-:S04]  /*25190*/  @P0 SHF.R.U32.HI R10, RZ, R2, R3 ;  /* 0x00000002ff0a0219 */ /* 0x002fc80000011603 */
[--C-:B------:R-:W-:Y:S01]  /*251a0*/  @!P5 SHF.R.S32.HI R3, RZ, 0x1f, R10.reuse ;  /* 0x0000001fff03d819 */ /* 0x100fe2000001140a */
[----:B------:R-:W-:-:S04]  /*251b0*/  @!P5 IMAD.MOV.U32 R2, RZ, RZ, R10 ;  /* 0x000000ffff02d224 */ /* 0x000fc800078e000a */
[----:B--2---:R-:W-:-:S04]  /*251c0*/  @!P5 IMAD.WIDE.U32 R2, R33, R4, R2 ;  /* 0x000000042102d225 */ /* 0x004fc800078e0002 */
[----:B---3--:R-:W-:Y:S02]  /*251d0*/  @!P5 IMAD R4, R8, R4, RZ ;  /* 0x000000040804d224 */ /* 0x008fe400078e02ff */
[----:B------:R-:W0:Y:S02]  /*251e0*/  @!P5 LDC.64 R8, c[0x0][0x418] ;  /* 0x00010600ff08db82 */ /* 0x000e240000000a00 */
[----:B------:R-:W-:-:S04]  /*251f0*/  @!P5 IMAD R5, R33, R5, R4 ;  /* 0x000000052105d224 */ /* 0x000fc800078e0204 */
[----:B------:R-:W-:Y:S02]  /*25200*/  @!P5 IMAD.IADD R3, R5, 0x1, R3 ;  /* 0x000000010503d824 */ /* 0x000fe400078e0203 */
[----:B------:R-:W-:Y:S01]  /*25210*/  IMAD.MOV.U32 R4, RZ, RZ, RZ ;  /* 0x000000ffff047224 */ /* 0x000fe200078e00ff */
[----:B0-----:R-:W-:-:S04]  /*25220*/  @!P5 LEA R8, P0, R2, R8, 0x2 ;  /* 0x000000080208d211 */ /* 0x001fc800078010ff */
[----:B------:R-:W-:-:S05]  /*25230*/  @!P5 LEA.HI.X R9, R2, R9, R3, 0x2, P0 ;  /* 0x000000090209d211 */ /* 0x000fca00000f1403 */
[----:B------:R0:W5:Y:S01]  /*25240*/  @!P5 LDG.E R4, desc[UR4][R8.64] ;  /* 0x000000040804d981 */ /* 0x000162000c1e1900 */
[----:B------:R-:W-:Y:S02]  /*25250*/  ISETP.NE.AND P5, PT, R12, 0x3, PT ;  /* 0x000000030c00780c */ /* 0x000fe40003fa5270 */
[----:B------:R-:W-:Y:S01]  /*25260*/  ISETP.NE.AND P0, PT, R27, 0x2, PT ;  /* 0x000000021b00780c */ /* 0x000fe20003f05270 */
[----:B------:R-:W-:Y:S01]  /*25270*/  IMAD.MOV R5, RZ, RZ, -R10 ;  /* 0x000000ffff057224 */ /* 0x000fe200078e0a0a */
[----:B------:R-:W-:Y:S05]  /*25280*/  YIELD ;  /* 0x0000000000007946 */ /* 0x000fea0003800000 */
[----:B------:R-:W-:Y:S01]  /*25290*/  SEL R29, RZ, 0x1, P0 ;  /* 0x00000001ff1d7807 */ /* 0x000fe20000000000 */
[----:B------:R-:W-:Y:S01]  /*252a0*/  IMAD R5, R11, R5, R6 ;  /* 0x000000050b057224 */ /* 0x000fe200078e0206 */
[----:B------:R-:W-:-:S02]  /*252b0*/  SEL R27, R27, RZ, P0 ;  /* 0x000000ff1b1b7207 */ /* 0x000fc40000000000 */
[----:B------:R-:W-:Y:S01]  /*252c0*/  LOP3.LUT R29, R17, R29, RZ, 0x3c, !PT ;  /* 0x0000001d111d7212 */ /* 0x000fe200078e3cff */
[----:B0-----:R-:W-:Y:S06]  /*252d0*/  @!P5 BRA `(.L_x_759) ;  /* 0x000000000004d947 */ /* 0x001fec0003800000 */
[----:B------:R-:W-:Y:S01]  /*252e0*/  BPT.TRAP 0x1 ;  /* 0x000000040000795c */ /* 0x000fe20000300000 */
.L_x_759:
[----:B------:R-:W-:Y:S01]  /*252f0*/  IMAD R6, R27, 0x8, R22 ;  /* 0x000000081b067824 */ /* 0x000fe200078e0216 */
[----:B------:R-:W-:Y:S01]  /*25300*/  SHF.L.U32 R3, R29, 0x1f, RZ ;  /* 0x0000001f1d037819 */ /* 0x000fe200000006ff */
[----:B------:R-:W-:Y:S03]  /*25310*/  BSSY B1, `(.L_x_760) ;  /* 0x0000003000017945 */ /* 0x000fe60003800000 */
[----:B------:R-:W0:Y:S02]  /*25320*/  SYNCS.PHASECHK.TRANS64.TRYWAIT P0, [R6+URZ+0x38840], R3 ;  /* 0x03884003060075a7 */ /* 0x000e24000800017f */
[----:B0-----:R-:W-:Y:S05]  /*25330*/  @!P0 BRA `(.L_x_761) ;  /* 0x0000004c002c8947 */ /* 0x001fea0003800000 */
.L_x_903:
[----:B------:R-:W-:Y:S05]  /*25340*/  BSYNC B1 ;  /* 0x0000000000017941 */ /* 0x000fea0003800000 */
.L_x_760:
        /* <DEDUP_REMOVED lines=26> */
[----:B------:R-:W-:Y:S01]  /*254f0*/  IMAD.SHL.U32 R0, R36, 0x2, RZ ;  /* 0x0000000224007824 */ /* 0x000fe200078e00ff */
[----:B------:R-:W-:Y:S01]  /*25500*/  ULDC.64 UR4, c[0x0][0x208] ;  /* 0x0000820000047ab9 */ /* 0x000fe20000000a00 */
        /* <DEDUP_REMOVED lines=42> */
.L_x_915:
[----:B------:R-:W-:Y:S01]  /*257b0*/  LOP3.LUT R23, R23, 0xffffff7f, RZ, 0xc0, !PT ;  /* 0xffffff7f17177812 */ /* 0x000fe200078ec0ff */
[----:B------:R-:W-:Y:S01]  /*257c0*/  ULDC.64 UR4, c[0x0][0x208] ;  /* 0x0000820000047ab9 */ /* 0x000fe20000000a00 */
        /* <DEDUP_REMOVED lines=16> */
.L_x_763:
[----:B------:R-:W-:Y:S02]  /*258d0*/  PLOP3.LUT P5, PT, P5, P0, PT, 0xa2, 0x0 ;  /* 0x000000000000781c */ /* 0x000fe40002fa1472 */
[----:B------:R-:W-:-:S08]  /*258e0*/  @P0 R2UR P5, UR4, R6 ;  /* 0x00000000060402ca */ /* 0x000fd000000a0000 */
[----:B------:R-:W-:-:S05]  /*258f0*/  @P0 PLOP3.LUT P0, PT, P5, PT, PT, 0x80, 0x0 ;  /* 0x000000000000081c */ /* 0x000fca0002f0f070 */
[----:B------:R-:W-:Y:S01]  /*25900*/  @!P5 SYNCS.ARRIVE.TRANS64.RED.A0T1 RZ, [UR4+0x38830], RZ ;  /* 0x038830ffffffd9a7 */ /* 0x000fe20008200404 */
[----:B------:R-:W-:Y:S07]  /*25910*/  @!P5 ARRIVES.LDGSTSBAR.64.TRANSCNT [UR4+0x38830] ;  /* 0x03883000ff00d9b0 */ /* 0x000fee0008000a84 */
[----:B------:R-:W-:Y:S05]  /*25920*/  @P0 BRA.U.ANY `(.L_x_763) ;  /* 0xfffffffd00e80947 */ /* 0x000fea000393ffff */
[----:B------:R-:W-:Y:S01]  /*25930*/  NOP ;  /* 0x0000000000007918 */ /* 0x000fe20000000000 */
[----:B-1----:R-:W-:-:S05]  /*25940*/  IMAD.U32 R2, RZ, RZ, UR37 ;  /* 0x00000025ff027e24 */ /* 0x002fca000f8e00ff */
[----:B------:R-:W-:-:S13]  /*25950*/  ISETP.NE.AND P6, PT, R2, 0x3, PT ;  /* 0x000000030200780c */ /* 0x000fda0003fc5270 */
[----:B------:R-:W-:Y:S05]  /*25960*/  @!P6 BRA `(.L_x_764) ;  /* 0x000000000004e947 */ /* 0x000fea0003800000 */
[----:B------:R-:W-:Y:S01]  /*25970*/  BPT.TRAP 0x1 ;  /* 0x000000040000795c */ /* 0x000fe20000300000 */
.L_x_764:
[----:B------:R1:W-:Y:S01]  /*25980*/  SYNCS.ARRIVE.TRANS64.A1T0 RZ, [R6+URZ+0x38830], RZ ;  /* 0x038830ff06ff79a7 */ /* 0x0003e2000810003f */
[----:B------:R-:W-:Y:S05]  /*25990*/  @!P6 BRA `(.L_x_765) ;  /* 0x000000000004e947 */ /* 0x000fea0003800000 */
[----:B------:R-:W-:Y:S01]  /*259a0*/  BPT.TRAP 0x1 ;  /* 0x000000040000795c */ /* 0x000fe20000300000 */
.L_x_765:
[----:B------:R-:W-:Y:S01]  /*259b0*/  SHF.L.U32 R2, R17, 0x1f, RZ ;  /* 0x0000001f11027819 */ /* 0x000fe200000006ff */
[----:B-1----:R-:W-:Y:S01]  /*259c0*/  IMAD R6, R7, 0x8, R22 ;  /* 0x0000000807067824 */ /* 0x002fe200078e0216 */
[----:B------:R-:W-:Y:S03]  /*259d0*/  BSSY B1, `(.L_x_766) ;  /* 0x0000003000017945 */ /* 0x000fe60003800000 */
[----:B------:R-:W1:Y:S02]  /*259e0*/  SYNCS.PHASECHK.TRANS64.TRYWAIT P0, [R6+URZ+0x38860], R2 ;  /* 0x03886002060075a7 */ /* 0x000e64000800017f */
[----:B-1----:R-:W-:Y:S05]  /*259f0*/  @!P0 BRA `(.L_x_767) ;  /* 0x0000004c00648947 */ /* 0x002fea0003800000 */
.L_x_916:
[----:B------:R-:W-:Y:S05]  /*25a00*/  BSYNC B1 ;  /* 0x0000000000017941 */ /* 0x000fea0003800000 */
.L_x_766:
[----:B0-----:R-:W2:Y:S01]  /*25a10*/  LDL R8, [R1+0xc] ;  /* 0x00000c0001087983 */ /* 0x001ea20000100800 */
        /* <DEDUP_REMOVED lines=9> */
[----:B------:R-:W-:Y:S01]  /*25ab0*/  IMAD R7, R7, 0x2, R22 ;  /* 0x0000000207077824 */ /* 0x000fe200078e0216 */
[----:B------:R-:W-:Y:S02]  /*25ac0*/  ULDC.64 UR4, c[0x0][0x208] ;  /* 0x0000820000047ab9 */ /* 0x000fe40000000a00 */
[----:B------:R-:W1:Y:S01]  /*25ad0*/  SHFL.IDX PT, R3, R25, RZ, 0x181f ;  /* 0x00181fff19037589 */ /* 0x000e6200000e0000 */
[----:B0-----:R-:W-:-:S05]  /*25ae0*/  IADD3 R2, P0, R2, R0, RZ ;  /* 0x0000000002027210 */ /* 0x001fca0007f1e0ff */
[----:B-1----:R-:W-:Y:S01]  /*25af0*/  IMAD.X R3, RZ, RZ, R3, P0 ;  /* 0x000000ffff037224 */ /* 0x002fe200000e0603 */
[----:B------:R-:W-:-:S13]  /*25b00*/  ISETP.LT.OR P0, PT, R8, 0x1, P4 ;  /* 0x000000010800780c */ /* 0x000fda0002701670 */
[----:B------:R-:W-:Y:S01]  /*25b10*/  @!PT LDS RZ, [RZ] ;  /* 0x00000000fffff984 */ /* 0x000fe20000000800 */
        /* <DEDUP_REMOVED lines=44> */
[----:B0-2---:R0:W1:Y:S02]  /*25de0*/  SHFL.IDX PT, R2, R24, 0x4, 0x181f ;  /* 0x00981f0018027f89 */ /* 0x00506400000e0000 */
.L_x_928:
[----:B-1----:R-:W-:Y:S01]  /*25df0*/  IADD3 R2, P0, R2, R0, RZ ;  /* 0x0000000002027210 */ /* 0x002fe20007f1e0ff */
[----:B------:R-:W-:-:S04]  /*25e00*/  ULDC.64 UR4, c[0x0][0x208] ;  /* 0x0000820000047ab9 */ /* 0x000fc80000000a00 */
[----:B------:R-:W-:Y:S01]  /*25e10*/  IMAD.X R3, RZ, RZ, R25, P0 ;  /* 0x000000ffff037224 */ /* 0x000fe200000e0619 */
        /* <DEDUP_REMOVED lines=11> */
[----:B------:R-:W-:Y:S02]  /*25ed0*/  ULDC.64 UR4, c[0x0][0x328] ;  /* 0x0000ca0000047ab9 */ /* 0x000fe40000000a00 */
[----:B------:R-:W-:Y:S01]  /*25ee0*/  IMAD R20, R20, UR4, RZ ;  /* 0x0000000414147c24 */ /* 0x000fe2000f8e02ff */
[----:B------:R-:W-:-:S03]  /*25ef0*/  NOP ;  /* 0x0000000000007918 */ /* 0x000fc60000000000 */
[C---:B------:R-:W-:Y:S02]  /*25f00*/  IMAD R9, R5.reuse, UR5, R20 ;  /* 0x0000000505097c24 */ /* 0x040fe4000f8e0214 */
[----:B-1----:R-:W-:Y:S01]  /*25f10*/  IMAD.WIDE.U32 R2, R5, UR4, RZ ;  /* 0x0000000405027c25 */ /* 0x002fe2000f8e00ff */
        /* <DEDUP_REMOVED lines=12> */
[----:B0-----:R-:W-:-:S04]  /*25fe0*/  LEA R24, P0, R2, UR4, 0x1 ;  /* 0x0000000402187c11 */ /* 0x001fc8000f8008ff */
[----:B------:R-:W-:Y:S02]  /*25ff0*/  LEA.HI.X R25, R2, UR5, R3, 0x1, P0 ;  /* 0x0000000502197c11 */ /* 0x000fe400080f0c03 */
[----:B------:R-:W-:-:S13]  /*26000*/  PLOP3.LUT P0, PT, PT, PT, PT, 0x80, 0x0 ;  /* 0x000000000000781c */ /* 0x000fda0003f0f070 */
.L_x_769:
        /* <DEDUP_REMOVED lines=11> */
.L_x_770:
[C---:B------:R-:W-:Y:S01]  /*260c0*/  ISETP.GT.AND P0, PT, R26.reuse, RZ, PT ;  /* 0x000000ff1a00720c */ /* 0x040fe20003f04270 */
[----:B------:R2:W-:Y:S01]  /*260d0*/  SYNCS.ARRIVE.TRANS64.A1T0 RZ, [R6+URZ+0x38850], RZ ;  /* 0x038850ff06ff79a7 */ /* 0x0005e2000810003f */
[----:B------:R-:W-:Y:S01]  /*260e0*/  IADD3 R0, R26, -0x1, RZ ;  /* 0xffffffff1a007810 */ /* 0x000fe20007ffe0ff */
[----:B------:R-:W-:Y:S02]  /*260f0*/  IMAD.MOV.U32 R17, RZ, RZ, R29 ;  /* 0x000000ffff117224 */ /* 0x000fe400078e001d */
[----:B------:R-:W-:Y:S02]  /*26100*/  IMAD.MOV.U32 R7, RZ, RZ, R27 ;  /* 0x000000ffff077224 */ /* 0x000fe400078e001b */
[----:B------:R-:W-:-:S06]  /*26110*/  IMAD.MOV.U32 R31, RZ, RZ, R26 ;  /* 0x000000ffff1f7224 */ /* 0x000fcc00078e001a */
[----:B--2---:R-:W-:Y:S05]  /*26120*/  @P0 BRA `(.L_x_771) ;  /* 0xffffffec00c00947 */ /* 0x004fea000383ffff */
.L_x_758:
[----:B------:R-:W-:Y:S05]  /*26130*/  BSYNC B0 ;  /* 0x0000000000007941 */ /* 0x000fea0003800000 */
.L_x_757:
[----:B------:R-:W2:Y:S01]  /*26140*/  S2R R2, SR_TID.X ;  /* 0x0000000000027919 */ /* 0x000ea20000002100 */
[----:B------:R-:W-:Y:S01]  /*26150*/  BSSY B0, `(.L_x_772) ;  /* 0x0000011000007945 */ /* 0x000fe20003800000 */
[----:B--2---:R-:W-:-:S04]  /*26160*/  LOP3.LUT R2, R2, 0x7f, RZ, 0xc0, !PT ;  /* 0x0000007f02027812 */ /* 0x004fc800078ec0ff */
[----:B------:R-:W-:-:S13]  /*26170*/  ISETP.NE.AND P0, PT, R2, RZ, PT ;  /* 0x000000ff0200720c */ /* 0x000fda0003f05270 */
[----:B------:R-:W-:Y:S05]  /*26180*/  @P0 BRA `(.L_x_773) ;  /* 0x0000000000340947 */ /* 0x000fea0003800000 */
[----:B------:R-:W2:Y:S01]  /*26190*/  S2R R5, SR_LANEID ;  /* 0x0000000000057919 */ /* 0x000ea20000000000 */
[----:B------:R-:W-:Y:S01]  /*261a0*/  VOTEU.ANY UR4, UPT, PT ;  /* 0x0000000000047886 */ /* 0x000fe200038e0100 */
[----:B0-----:R-:W0:Y:S01]  /*261b0*/  LDC.64 R2, c[0x0][0xc60] ;  /* 0x00031800ff027b82 */ /* 0x001e220000000a00 */
[----:B------:R-:W2:Y:S01]  /*261c0*/  FLO.U32 R0, UR4 ;  /* 0x0000000400007d00 */ /* 0x000ea200080e0000 */
[----:B------:R-:W-:Y:S01]  /*261d0*/  ULDC.64 UR6, c[0x0][0x208] ;  /* 0x0000820000067ab9 */ /* 0x000fe20000000a00 */
[----:B--2---:R-:W-:-:S06]  /*261e0*/  ISETP.EQ.U32.AND P0, PT, R0, R5, PT ;  /* 0x000000050000720c */ /* 0x004fcc0003f02070 */
[----:B------:R-:W0:Y:S07]  /*261f0*/  POPC R5, UR4 ;  /* 0x0000000400057d09 */ /* 0x000e2e0008000000 */
[----:B0-----:R-:W2:Y:S01]  /*26200*/  @P0 ATOMG.E.ADD.STRONG.GPU PT, R3, desc[UR6][R2.64], R5 ;  /* 0x00000005020309a8 */ /* 0x001ea200081ee1c6 */
[----:B------:R-:W0:Y:S02]  /*26210*/  S2R R4, SR_LTMASK ;  /* 0x0000000000047919 */ /* 0x000e240000003900 */
[----:B0-----:R-:W-:-:S04]  /*26220*/  LOP3.LUT R4, R4, UR4, RZ, 0xc0, !PT ;  /* 0x0000000404047c12 */ /* 0x001fc8000f8ec0ff */
[----:B-1----:R-:W0:Y:S01]  /*26230*/  POPC R7, R4 ;  /* 0x0000000400077309 */ /* 0x002e220000000000 */
[----:B--2---:R-:W0:Y:S02]  /*26240*/  SHFL.IDX PT, R0, R3, R0, 0x1f ;  /* 0x00001f0003007589 */ /* 0x004e2400000e0000 */
[----:B0-----:R-:W-:-:S07]  /*26250*/  IADD3 R16, R0, UR36, R7 ;  /* 0x0000002400107c10 */ /* 0x001fce000fffe007 */
.L_x_773:
[----:B------:R-:W-:Y:S05]  /*26260*/  BSYNC B0 ;  /* 0x0000000000007941 */ /* 0x000fea0003800000 */
.L_x_772:
[----:B------:R-:W-:-:S05]  /*26270*/  IMAD.U32 R0, RZ, RZ, UR37 ;  /* 0x00000025ff007e24 */ /* 0x000fca000f8e00ff */
[----:B------:R-:W-:-:S13]  /*26280*/  ISETP.NE.AND P0, PT, R0, 0x3, PT ;  /* 0x000000030000780c */ /* 0x000fda0003f05270 */
[----:B------:R-:W-:Y:S05]  /*26290*/  @!P0 BRA `(.L_x_774) ;  /* 0x0000000000048947 */ /* 0x000fea0003800000 */
[----:B------:R-:W-:Y:S01]  /*262a0*/  BPT.TRAP 0x1 ;  /* 0x000000040000795c */ /* 0x000fe20000300000 */
.L_x_774:
[----:B------:R-:W2:Y:S01]  /*262b0*/  LDL.LU R0, [R1+0xc] ;  /* 0x00000c0001007983 */ /* 0x000ea20000300800 */
[----:B------:R-:W-:Y:S01]  /*262c0*/  IMAD R4, R27, 0x8, R22 ;  /* 0x000000081b047824 */ /* 0x000fe200078e0216 */
[----:B0-----:R-:W-:Y:S01]  /*262d0*/  SHF.L.U32 R3, R29, 0x1f, RZ ;  /* 0x0000001f1d037819 */ /* 0x001fe200000006ff */
[----:B------:R-:W-:Y:S03]  /*262e0*/  BSSY B0, `(.L_x_775) ;  /* 0x0000004000007945 */ /* 0x000fe60003800000 */
[----:B------:R-:W0:Y:S01]  /*262f0*/  SYNCS.PHASECHK.TRANS64.TRYWAIT P0, [R4+URZ+0x38860], R3 ;  /* 0x03886003040075a7 */ /* 0x000e22000800017f */
[----:B--2---:R-:W-:Y:S01]  /*26300*/  IMAD R5, R26, -0x50, R0 ;  /* 0xffffffb01a057824 */ /* 0x004fe200078e0200 */
[----:B0-----:R-:W-:Y:S06]  /*26310*/  @!P0 BRA `(.L_x_776) ;  /* 0x0000004c00108947 */ /* 0x001fec0003800000 */
.L_x_929:
[----:B------:R-:W-:Y:S05]  /*26320*/  BSYNC B0 ;  /* 0x0000000000007941 */ /* 0x000fea0003800000 */
.L_x_775:
[----:B------:R-:W2:Y:S01]  /*26330*/  S2R R0, SR_TID.X ;  /* 0x0000000000007919 */ /* 0x000ea20000002100 */
[----:B------:R-:W-:Y:S01]  /*26340*/  UMOV UR4, 0xffffffff ;  /* 0xffffffff00047882 */ /* 0x000fe20000000000 */
[----:B-1----:R-:W-:Y:S01]  /*26350*/  IMAD R7, R27, 0x5000, R34 ;  /* 0x000050001b077824 */ /* 0x002fe200078e0222 */
[----:B--2---:R-:W-:-:S04]  /*26360*/  LOP3.LUT R0, R0, 0x7f, RZ, 0xc0, !PT ;  /* 0x0000007f00007812 */ /* 0x004fc800078ec0ff */
[----:B------:R-:W-:-:S05]  /*26370*/  SHF.R.U32.HI R0, RZ, 0x3, R0 ;  /* 0x00000003ff007819 */ /* 0x000fca0000011600 */
[----:B------:R-:W-:Y:S01]  /*26380*/  IMAD.IADD R5, R5, 0x1, -R0 ;  /* 0x0000000105057824 */ /* 0x000fe200078e0a00 */
[----:B------:R-:W-:Y:S06]  /*26390*/  BRA.DIV UR4, `(.L_x_777) ;  /* 0x0000004e04047947 */ /* 0x000fec000b800000 */
[----:B------:R-:W1:Y:S01]  /*263a0*/  SHFL.IDX PT, R14, R24, RZ, 0x181f ;  /* 0x00181fff180e7589 */ /* 0x000e6200000e0000 */
[----:B------:R-:W-:Y:S01]  /*263b0*/  ULDC UR4, c[0x0][0x2f4] ;  /* 0x0000bd0000047ab9 */ /* 0x000fe20000000800 */
[C---:B------:R-:W-:Y:S01]  /*263c0*/  IMAD.SHL.U32 R8, R36.reuse, 0x2, RZ ;  /* 0x0000000224087824 */ /* 0x040fe200078e00ff */
[C---:B------:R-:W-:Y:S01]  /*263d0*/  ISETP.GE.AND P3, PT, R36.reuse, UR4, PT ;  /* 0x0000000424007c0c */ /* 0x040fe2000bf66270 */
[----:B0-----:R-:W0:Y:S01]  /*263e0*/  SHFL.IDX PT, R3, R25, RZ, 0x181f ;  /* 0x00181fff19037589 */ /* 0x001e2200000e0000 */
[----:B------:R-:W-:Y:S01]  /*263f0*/  LOP3.LUT R2, R36, 0x40, RZ, 0xfc, !PT ;  /* 0x0000004024027812 */ /* 0x000fe200078efcff */
[----:B------:R-:W-:Y:S01]  /*26400*/  IMAD R0, R7, 0x2, R22 ;  /* 0x0000000207007824 */ /* 0x000fe200078e0216 */
[----:B------:R-:W-:Y:S01]  /*26410*/  ISETP.LT.OR P4, PT, R5, 0x1, P3 ;  /* 0x000000010500780c */ /* 0x000fe20001f81670 */
[----:B------:R-:W-:Y:S01]  /*26420*/  ULDC.64 UR6, c[0x0][0x208] ;  /* 0x0000820000067ab9 */ /* 0x000fe20000000a00 */
[----:B------:R-:W-:Y:S02]  /*26430*/  ISETP.GE.AND P2, PT, R2, UR4, PT ;  /* 0x0000000402007c0c */ /* 0x000fe4000bf46270 */
[----:B------:R-:W-:-:S04]  /*26440*/  LOP3.LUT R2, R36, 0x80, RZ, 0xfc, !PT ;  /* 0x0000008024027812 */ /* 0x000fc800078efcff */
[----:B------:R-:W-:Y:S02]  /*26450*/  ISETP.GE.AND P1, PT, R2, UR4, PT ;  /* 0x0000000402007c0c */ /* 0x000fe4000bf26270 */
[----:B------:R-:W-:Y:S02]  /*26460*/  LOP3.LUT R2, R36, 0xc0, RZ, 0xfc, !PT ;  /* 0x000000c024027812 */ /* 0x000fe400078efcff */
[----:B-1----:R-:W-:Y:S02]  /*26470*/  IADD3 R6, P0, R14, R8, RZ ;  /* 0x000000080e067210 */ /* 0x002fe40007f1e0ff */
[----:B------:R-:W1:Y:S03]  /*26480*/  SHFL.IDX PT, R14, R24, 0x1, 0x181f ;  /* 0x00381f00180e7f89 */ /* 0x000e6600000e0000 */
[----:B0-----:R-:W-:Y:S01]  /*26490*/  IMAD.X R7, RZ, RZ, R3, P0 ;  /* 0x000000ffff077224 */ /* 0x001fe200000e0603 */
[C---:B------:R-:W-:Y:S01]  /*264a0*/  ISETP.LT.OR P0, PT, R5.reuse, 0x1, P2 ;  /* 0x000000010500780c */ /* 0x040fe20001701670 */
[----:B------:R-:W0:Y:S04]  /*264b0*/  SHFL.IDX PT, R3, R25, 0x1, 0x181f ;  /* 0x00381f0019037f89 */ /* 0x000e2800000e0000 */
[----:B------:R-:W-:Y:S01]  /*264c0*/  LDGSTS.E.BYPASS.LTC128B.128 [R0+0x400], desc[UR6][R6.64], !P4 ;  /* 0x0040000006007fae */ /* 0x000fe2000e101d46 */
[----:B------:R-:W-:-:S07]  /*264d0*/  ISETP.LT.OR P4, PT, R5, 0x1, P1 ;  /* 0x000000010500780c */ /* 0x000fce0000f81670 */
[----:B------:R-:W-:Y:S01]  /*264e0*/  LDGSTS.E.BYPASS.LTC128B.128 [R0+0x2c00], desc[UR6][R6.64+0x80], !P0 ;  /* 0x02c0008006007fae */ /* 0x000fe2000c101d46 */
[----:B------:R-:W-:-:S05]  /*264f0*/  ISETP.GE.AND P0, PT, R2, UR4, PT ;  /* 0x0000000402007c0c */ /* 0x000fca000bf06270 */
[----:B------:R-:W-:Y:S01]  /*26500*/  LDGSTS.E.BYPASS.LTC128B.128 [R0+0x5400], desc[UR6][R6.64+0x100], !P4 ;  /* 0x0540010006007fae */ /* 0x000fe2000e101d46 */
[----:B------:R-:W-:-:S13]  /*26510*/  ISETP.LT.OR P4, PT, R5, 0x1, P0 ;  /* 0x000000010500780c */ /* 0x000fda0000781670 */
[----:B------:R2:W-:Y:S01]  /*26520*/  LDGSTS.E.BYPASS.LTC128B.128 [R0+0x7c00], desc[UR6][R6.64+0x180], !P4 ;  /* 0x07c0018006007fae */ /* 0x0005e2000e101d46 */
[----:B-1----:R-:W-:-:S03]  /*26530*/  IADD3 R2, P4, R14, R8, RZ ;  /* 0x000000080e027210 */ /* 0x002fc60007f9e0ff */
[----:B------:R-:W1:Y:S02]  /*26540*/  SHFL.IDX PT, R14, R24, 0x2, 0x181f ;  /* 0x00581f00180e7f89 */ /* 0x000e6400000e0000 */
[----:B0-----:R-:W-:Y:S01]  /*26550*/  IMAD.X R3, RZ, RZ, R3, P4 ;  /* 0x000000ffff037224 */ /* 0x001fe200020e0603 */
[----:B------:R-:W-:Y:S01]  /*26560*/  ISETP.LT.OR P4, PT, R5, 0x11, P3 ;  /* 0x000000110500780c */ /* 0x000fe20001f81670 */
[----:B--2---:R-:W0:-:S12]  /*26570*/  SHFL.IDX PT, R7, R25, 0x2, 0x181f ;  /* 0x00581f0019077f89 */ /* 0x004e1800000e0000 */
[----:B------:R-:W-:Y:S01]  /*26580*/  LDGSTS.E.BYPASS.LTC128B.128 [R0+0xc00], desc[UR6][R2.64], !P4 ;  /* 0x00c0000002007fae */ /* 0x000fe2000e101d46 */
[----:B------:R-:W-:-:S13]  /*26590*/  ISETP.LT.OR P4, PT, R5, 0x11, P2 ;  /* 0x000000110500780c */ /* 0x000fda0001781670 */
[----:B------:R-:W-:Y:S01]  /*265a0*/  LDGSTS.E.BYPASS.LTC128B.128 [R0+0x3400], desc[UR6][R2.64+0x80], !P4 ;  /* 0x0340008002007fae */ /* 0x000fe2000e101d46 */
[----:B------:R-:W-:-:S13]  /*265b0*/  ISETP.LT.OR P4, PT, R5, 0x11, P1 ;  /* 0x000000110500780c */ /* 0x000fda0000f81670 */
[----:B------:R-:W-:Y:S01]  /*265c0*/  LDGSTS.E.BYPASS.LTC128B.128 [R0+0x5c00], desc[UR6][R2.64+0x100], !P4 ;  /* 0x05c0010002007fae */ /* 0x000fe2000e101d46 */
[----:B------:R-:W-:-:S13]  /*265d0*/  ISETP.LT.OR P4, PT, R5, 0x11, P0 ;  /* 0x000000110500780c */ /* 0x000fda0000781670 */
[----:B------:R2:W-:Y:S01]  /*265e0*/  LDGSTS.E.BYPASS.LTC128B.128 [R0+0x8400], desc[UR6][R2.64+0x180], !P4 ;  /* 0x0840018002007fae */ /* 0x0005e2000e101d46 */
[----:B-1----:R-:W-:-:S03]  /*265f0*/  IADD3 R6, P4, R14, R8, RZ ;  /* 0x000000080e067210 */ /* 0x002fc60007f9e0ff */
[----:B------:R-:W1:Y:S02]  /*26600*/  SHFL.IDX PT, R14, R24, 0x3, 0x181f ;  /* 0x00781f00180e7f89 */ /* 0x000e6400000e0000 */
[----:B0-----:R-:W-:Y:S01]  /*26610*/  IMAD.X R7, RZ, RZ, R7, P4 ;  /* 0x000000ffff077224 */ /* 0x001fe200020e0607 */
[C---:B------:R-:W-:Y:S01]  /*26620*/  ISETP.LT.OR P4, PT, R5.reuse, 0x21, P3 ;  /* 0x000000210500780c */ /* 0x040fe20001f81670 */
[----:B--2---:R-:W0:Y:S04]  /*26630*/  SHFL.IDX PT, R3, R25, 0x3, 0x181f ;  /* 0x00781f0019037f89 */ /* 0x004e2800000e0000 */
[----:B------:R-:W2:Y:S08]  /*26640*/  SHFL.IDX PT, R25, R25, 0x4, 0x181f ;  /* 0x00981f0019197f89 */ /* 0x000eb000000e0000 */
[----:B------:R3:W-:Y:S01]  /*26650*/  LDGSTS.E.BYPASS.LTC128B.128 [R0+0x1400], desc[UR6][R6.64], !P4 ;  /* 0x0140000006007fae */ /* 0x0007e2000e101d46 */
[----:B------:R-:W-:-:S13]  /*26660*/  ISETP.LT.OR P4, PT, R5, 0x21, P2 ;  /* 0x000000210500780c */ /* 0x000fda0001781670 */
[----:B------:R3:W-:Y:S01]  /*26670*/  LDGSTS.E.BYPASS.LTC128B.128 [R0+0x3c00], desc[UR6][R6.64+0x80], !P4 ;  /* 0x03c0008006007fae */ /* 0x0007e2000e101d46 */
[----:B------:R-:W-:-:S13]  /*26680*/  ISETP.LT.OR P4, PT, R5, 0x21, P1 ;  /* 0x000000210500780c */ /* 0x000fda0000f81670 */
[----:B------:R3:W-:Y:S01]  /*26690*/  LDGSTS.E.BYPASS.LTC128B.128 [R0+0x6400], desc[UR6][R6.64+0x100], !P4 ;  /* 0x0640010006007fae */ /* 0x0007e2000e101d46 */
[----:B------:R-:W-:-:S13]  /*266a0*/  ISETP.LT.OR P4, PT, R5, 0x21, P0 ;  /* 0x000000210500780c */ /* 0x000fda0000781670 */
[----:B------:R3:W-:Y:S01]  /*266b0*/  LDGSTS.E.BYPASS.LTC128B.128 [R0+0x8c00], desc[UR6][R6.64+0x180], !P4 ;  /* 0x08c0018006007fae */ /* 0x0007e2000e101d46 */
[----:B-1----:R-:W-:-:S03]  /*266c0*/  IADD3 R2, P4, R14, R8, RZ ;  /* 0x000000080e027210 */ /* 0x002fc60007f9e0ff */
[----:B------:R3:W1:Y:S02]  /*266d0*/  SHFL.IDX PT, R14, R24, 0x4, 0x181f ;  /* 0x00981f00180e7f89 */ /* 0x00066400000e0000 */
        /* <DEDUP_REMOVED lines=8> */
[----:B-12---:R3:W-:Y:S02]  /*26760*/  LDGSTS.E.BYPASS.LTC128B.128 [R0+0x9400], desc[UR6][R2.64+0x180], !P4 ;  /* 0x0940018002007fae */ /* 0x0067e4000e101d46 */
.L_x_941:
[C---:B------:R-:W-:Y:S01]  /*26770*/  ISETP.LT.OR P3, PT, R5.reuse, 0x41, P3 ;  /* 0x000000410500780c */ /* 0x040fe20001f61670 */
[----:B------:R-:W-:Y:S01]  /*26780*/  ULDC.64 UR4, c[0x0][0x208] ;  /* 0x0000820000047ab9 */ /* 0x000fe20000000a00 */
[C---:B------:R-:W-:Y:S02]  /*26790*/  ISETP.LT.OR P2, PT, R5.reuse, 0x41, P2 ;  /* 0x000000410500780c */ /* 0x040fe40001741670 */
[C---:B------:R-:W-:Y:S02]  /*267a0*/  ISETP.LT.OR P1, PT, R5.reuse, 0x41, P1 ;  /* 0x000000410500780c */ /* 0x040fe40000f21670 */
[----:B---3--:R-:W-:Y:S02]  /*267b0*/  IADD3 R2, P4, R14, R8, RZ ;  /* 0x000000080e027210 */ /* 0x008fe40007f9e0ff */
        /* <DEDUP_REMOVED lines=11> */
.L_x_778:
[----:B------:R-:W-:Y:S02]  /*26870*/  PLOP3.LUT P1, PT, P1, P0, PT, 0xa2, 0x0 ;  /* 0x000000000000781c */ /* 0x000fe40000f21472 */
[----:B------:R-:W-:-:S08]  /*26880*/  @P0 R2UR P1, UR4, R4 ;  /* 0x00000000040402ca */ /* 0x000fd00000020000 */
[----:B------:R-:W-:-:S05]  /*26890*/  @P0 PLOP3.LUT P0, PT, P1, PT, PT, 0x80, 0x0 ;  /* 0x000000000000081c */ /* 0x000fca0000f0f070 */
[----:B------:R-:W-:Y:S01]  /*268a0*/  @!P1 SYNCS.ARRIVE.TRANS64.RED.A0T1 RZ, [UR4+0x38850], RZ ;  /* 0x038850ffffff99a7 */ /* 0x000fe20008200404 */
[----:B------:R-:W-:Y:S07]  /*268b0*/  @!P1 ARRIVES.LDGSTSBAR.64.TRANSCNT [UR4+0x38850] ;  /* 0x03885000ff0099b0 */ /* 0x000fee0008000a84 */
[----:B------:R-:W-:Y:S05]  /*268c0*/  @P0 BRA.U.ANY `(.L_x_778) ;  /* 0xfffffffd00e80947 */ /* 0x000fea000393ffff */
[----:B------:R-:W-:Y:S01]  /*268d0*/  NOP ;  /* 0x0000000000007918 */ /* 0x000fe20000000000 */
[----:B0-----:R-:W-:-:S05]  /*268e0*/  IMAD.U32 R0, RZ, RZ, UR37 ;  /* 0x00000025ff007e24 */ /* 0x001fca000f8e00ff */
[----:B------:R-:W-:-:S13]  /*268f0*/  ISETP.NE.AND P2, PT, R0, 0x3, PT ;  /* 0x000000030000780c */ /* 0x000fda0003f45270 */
[----:B------:R-:W-:Y:S05]  /*26900*/  @!P2 BRA `(.L_x_779) ;  /* 0x000000000004a947 */ /* 0x000fea0003800000 */
[----:B------:R-:W-:Y:S01]  /*26910*/  BPT.TRAP 0x1 ;  /* 0x000000040000795c */ /* 0x000fe20000300000 */
.L_x_779:
[----:B------:R0:W-:Y:S01]  /*26920*/  SYNCS.ARRIVE.TRANS64.A1T0 RZ, [R4+URZ+0x38850], RZ ;  /* 0x038850ff04ff79a7 */ /* 0x0001e2000810003f */
[----:B------:R-:W-:-:S05]  /*26930*/  VIADD R27, R27, 0x1 ;  /* 0x000000011b1b7836 */ /* 0x000fca0000000000 */
[----:B------:R-:W-:-:S04]  /*26940*/  ISETP.NE.AND P0, PT, R27, 0x2, PT ;  /* 0x000000021b00780c */ /* 0x000fc80003f05270 */
[----:B------:R-:W-:Y:S02]  /*26950*/  SEL R0, RZ, 0x1, P0 ;  /* 0x00000001ff007807 */ /* 0x000fe40000000000 */
[----:B------:R-:W-:Y:S02]  /*26960*/  SEL R27, R27, RZ, P0 ;  /* 0x000000ff1b1b7207 */ /* 0x000fe40000000000 */
[----:B0-----:R-:W-:-:S07]  /*26970*/  LOP3.LUT R29, R29, R0, RZ, 0x3c, !PT ;  /* 0x000000001d1d7212 */ /* 0x001fce00078e3cff */
.L_x_734:
[----:B------:R-:W-:Y:S05]  /*26980*/  BSYNC B7 ;  /* 0x0000000000077941 */ /* 0x000fea0003800000 */
.L_x_732:
[----:B------:R-:W-:-:S13]  /*26990*/  LOP3.LUT P0, RZ, R23, 0x40, RZ, 0xc0, !PT ;  /* 0x0000004017ff7812 */ /* 0x000fda000780c0ff */
[----:B------:R-:W-:Y:S05]  /*269a0*/  @!P0 BRA `(.L_x_780) ;  /* 0x0000000000248947 */ /* 0x000fea0003800000 */
[----:B------:R-:W-:Y:S05]  /*269b0*/  WARPSYNC.ALL ;  /* 0x0000000000007948 */ /* 0x000fea0003800000 */
[----:B------:R-:W1:Y:S08]  /*269c0*/  S2UR UR5, SR_CgaCtaId ;  /* 0x00000000000579c3 */ /* 0x000e700000008800 */
[----:B------:R-:W-:Y:S06]  /*269d0*/  BAR.SYNC.DEFER_BLOCKING 0x5, 0x180 ;  /* 0x0146000000007b1d */ /* 0x000fec0000010000 */
[----:B------:R-:W-:-:S02]  /*269e0*/  UMOV UR4, 0x400 ;  /* 0x0000040000047882 */ /* 0x000fc40000000000 */
[----:B-1----:R-:W-:-:S06]  /*269f0*/  ULEA UR4, UR5, UR4, 0x18 ;  /* 0x0000000405047291 */ /* 0x002fcc000f8ec03f */
[----:B0-----:R-:W-:-:S05]  /*26a00*/  MOV R22, UR4 ;  /* 0x0000000400167c02 */ /* 0x001fca0008000f00 */
[----:B------:R0:W1:Y:S01]  /*26a10*/  LDS.128 R16, [R22+0x388d0] ;  /* 0x0388d00016107984 */ /* 0x0000620000000c00 */
[----:B------:R-:W-:Y:S06]  /*26a20*/  BAR.ARV 0x4, 0x180 ;  /* 0x0106000000007b1d */ /* 0x000fec0000002000 */
[----:B------:R-:W-:Y:S05]  /*26a30*/  BRA `(.L_x_781) ;  /* 0x0000000800487947 */ /* 0x000fea0003800000 */
.L_x_780:
[----:B------:R-:W1:Y:S01]  /*26a40*/  S2R R8, SR_TID.X ;  /* 0x0000000000087919 */ /* 0x000e620000002100 */
[----:B------:R-:W-:Y:S01]  /*26a50*/  UMOV UR4, 0xffffffff ;  /* 0xffffffff00047882 */ /* 0x000fe20000000000 */
[----:B-1----:R-:W-:-:S04]  /*26a60*/  LOP3.LUT R8, R8, 0x1f, RZ, 0xc0, !PT ;  /* 0x0000001f08087812 */ /* 0x002fc800078ec0ff */
[----:B------:R-:W-:Y:S01]  /*26a70*/  ISETP.NE.AND P0, PT, R8, 0x1f, PT ;  /* 0x0000001f0800780c */ /* 0x000fe20003f05270 */
[----:B------:R-:W-:-:S12]  /*26a80*/  BRA.DIV UR4, `(.L_x_782) ;  /* 0x0000004e04387947 */ /* 0x000fd8000b800000 */
[----:B0-----:R-:W-:Y:S01]  /*26a90*/  IMAD.IADD R5, R19, 0x1, R8 ;  /* 0x0000000113057824 */ /* 0x001fe200078e0208 */
[----:B------:R-:W-:Y:S01]  /*26aa0*/  ULDC UR4, c[0x0][0xc3c] ;  /* 0x00030f0000047ab9 */ /* 0x000fe20000000800 */
[----:B------:R-:W-:-:S03]  /*26ab0*/  ULDC.64 UR6, c[0x0][0x208] ;  /* 0x0000820000067ab9 */ /* 0x000fc60000000a00 */
[----:B------:R-:W-:-:S13]  /*26ac0*/  ISETP.GE.OR P1, PT, R5, UR4, !P0 ;  /* 0x0000000405007c0c */ /* 0x000fda000c726670 */
[----:B------:R-:W0:Y:S02]  /*26ad0*/  @!P1 LDC.64 R2, c[0x0][0xc80] ;  /* 0x00032000ff029b82 */ /* 0x000e240000000a00 */
[----:B0-----:R-:W-:-:S06]  /*26ae0*/  @!P1 IMAD.WIDE R2, R5, 0x4, R2 ;  /* 0x0000000405029825 */ /* 0x001fcc00078e0202 */
[----:B------:R-:W2:Y:S01]  /*26af0*/  @!P1 LDG.E R2, desc[UR6][R2.64] ;  /* 0x0000000602029981 */ /* 0x000ea2000c1e1900 */
[----:B------:R-:W-:Y:S01]  /*26b00*/  IMAD.MOV.U32 R4, RZ, RZ, RZ ;  /* 0x000000ffff047224 */ /* 0x000fe200078e00ff */
        /* <DEDUP_REMOVED lines=8> */
[----:B0-----:R-:W-:-:S05]  /*26b90*/  SEL R5, R14, RZ, P1 ;  /* 0x000000ff0e057207 */ /* 0x001fca0000800000 */
[----:B------:R-:W-:Y:S02]  /*26ba0*/  IMAD.IADD R6, R4, 0x1, R5 ;  /* 0x0000000104067824 */ /* 0x000fe400078e0205 */
        /* <DEDUP_REMOVED lines=14> */
.L_x_951:
[----:B------:R-:W-:Y:S02]  /*26c90*/  ULDC UR4, c[0x0][0xc38] ;  /* 0x00030e0000047ab9 */ /* 0x000fe40000000800 */
[----:B------:R-:W-:-:S04]  /*26ca0*/  IMAD.U32 R7, RZ, RZ, UR4 ;  /* 0x00000004ff077e24 */ /* 0x000fc8000f8e00ff */
[----:B-1----:R-:W-:-:S04]  /*26cb0*/  IMAD R3, R14, R7, RZ ;  /* 0x000000070e037224 */ /* 0x002fc800078e02ff */
[----:B------:R-:W-:-:S05]  /*26cc0*/  IMAD.IADD R6, R0, 0x1, R3 ;  /* 0x0000000100067824 */ /* 0x000fca00078e0203 */
[----:B------:R-:W-:-:S13]  /*26cd0*/  ISETP.GT.AND P6, PT, R6, R5, PT ;  /* 0x000000050600720c */ /* 0x000fda0003fc4270 */
[----:B------:R-:W-:Y:S05]  /*26ce0*/  @P6 BRA `(.L_x_783) ;  /* 0x0000000000a06947 */ /* 0x000fea0003800000 */
.L_x_788:
[----:B------:R-:W1:Y:S01]  /*26cf0*/  LDC R0, c[0x0][0xc3c] ;  /* 0x00030f00ff007b82 */ /* 0x000e620000000800 */
[----:B------:R-:W-:-:S05]  /*26d00*/  VIADD R19, R19, 0x1f ;  /* 0x0000001f13137836 */ /* 0x000fca0000000000 */
[----:B-1----:R-:W-:-:S13]  /*26d10*/  ISETP.GE.AND P6, PT, R19, R0, PT ;  /* 0x000000001300720c */ /* 0x002fda0003fc6270 */
[----:B------:R-:W-:Y:S05]  /*26d20*/  @P6 BRA `(.L_x_784) ;  /* 0x0000000400486947 */ /* 0x000fea0003800000 */
[----:B0-----:R-:W0:Y:S01]  /*26d30*/  S2R R2, SR_TID.X ;  /* 0x0000000000027919 */ /* 0x001e220000002100 */
[----:B------:R-:W-:Y:S01]  /*26d40*/  BSSY B0, `(.L_x_785) ;  /* 0x000000a000007945 */ /* 0x000fe20003800000 */
[----:B------:R-:W-:Y:S01]  /*26d50*/  IMAD.MOV.U32 R4, RZ, RZ, RZ ;  /* 0x000000ffff047224 */ /* 0x000fe200078e00ff */
[----:B0-----:R-:W-:-:S05]  /*26d60*/  LOP3.LUT R2, R2, 0x1f, RZ, 0xc0, !PT ;  /* 0x0000001f02027812 */ /* 0x001fca00078ec0ff */
[----:B------:R-:W-:-:S05]  /*26d70*/  IMAD.IADD R7, R19, 0x1, R2 ;  /* 0x0000000113077824 */ /* 0x000fca00078e0202 */
[----:B------:R-:W-:-:S13]  /*26d80*/  ISETP.GE.OR P6, PT, R7, R0, !P0 ;  /* 0x000000000700720c */ /* 0x000fda00047c6670 */
[----:B------:R-:W-:Y:S05]  /*26d90*/  @P6 BRA `(.L_x_786) ;  /* 0x0000000000106947 */ /* 0x000fea0003800000 */
[----:B------:R-:W0:Y:S01]  /*26da0*/  LDC.64 R2, c[0x0][0xc80] ;  /* 0x00032000ff027b82 */ /* 0x000e220000000a00 */
[----:B------:R-:W-:Y:S01]  /*26db0*/  ULDC.64 UR4, c[0x0][0x208] ;  /* 0x0000820000047ab9 */ /* 0x000fe20000000a00 */
[----:B0-----:R-:W-:-:S05]  /*26dc0*/  IMAD.WIDE R2, R7, 0x4, R2 ;  /* 0x0000000407027825 */ /* 0x001fca00078e0202 */
[----:B------:R0:W5:Y:S02]  /*26dd0*/  LDG.E R4, desc[UR4][R2.64] ;  /* 0x0000000402047981 */ /* 0x000164000c1e1900 */
.L_x_786:
[----:B------:R-:W-:Y:S05]  /*26de0*/  BSYNC B0 ;  /* 0x0000000000007941 */ /* 0x000fea0003800000 */
.L_x_785:
[----:B------:R-:W-:-:S03]  /*26df0*/  UMOV UR4, 0xffffffff ;  /* 0xffffffff00047882 */ /* 0x000fc60000000000 */
[----:B------:R-:W-:Y:S05]  /*26e00*/  BRA.DIV UR4, `(.L_x_787) ;  /* 0x0000004e04807947 */ /* 0x000fea000b800000 */
[----:B-----5:R-:W1:Y:S02]  /*26e10*/  SHFL.UP PT, R14, R4, 0x1, RZ ;  /* 0x04200000040e7989 */ /* 0x020e6400000e00ff */
[----:B-1----:R-:W-:-:S05]  /*26e20*/  SEL R13, R14, RZ, P1 ;  /* 0x000000ff0e0d7207 */ /* 0x002fca0000800000 */
[----:B------:R-:W-:-:S05]  /*26e30*/  IMAD.IADD R13, R4, 0x1, R13 ;  /* 0x00000001040d7824 */ /* 0x000fca00078e020d */
[----:B------:R-:W1:Y:S02]  /*26e40*/  SHFL.UP PT, R14, R13, 0x2, RZ ;  /* 0x044000000d0e7989 */ /* 0x000e6400000e00ff */
[----:B-1----:R-:W-:-:S05]  /*26e50*/  SEL R0, R14, RZ, P2 ;  /* 0x000000ff0e007207 */ /* 0x002fca0001000000 */
[----:B------:R-:W-:-:S05]  /*26e60*/  IMAD.IADD R0, R13, 0x1, R0 ;  /* 0x000000010d007824 */ /* 0x000fca00078e0200 */
[----:B------:R-:W0:Y:S02]  /*26e70*/  SHFL.UP PT, R14, R0, 0x4, RZ ;  /* 0x04800000000e7989 */ /* 0x000e2400000e00ff */
[----:B0-----:R-:W-:-:S04]  /*26e80*/  SEL R3, R14, RZ, P3 ;  /* 0x000000ff0e037207 */ /* 0x001fc80001800000 */
[----:B------:R-:W-:-:S05]  /*26e90*/  IADD3 R2, R0, R3, RZ ;  /* 0x0000000300027210 */ /* 0x000fca0007ffe0ff */
[----:B------:R-:W0:Y:S02]  /*26ea0*/  SHFL.UP PT, R14, R2, 0x8, RZ ;  /* 0x05000000020e7989 */ /* 0x000e2400000e00ff */
[----:B0-----:R-:W-:-:S05]  /*26eb0*/  SEL R3, R14, RZ, P4 ;  /* 0x000000ff0e037207 */ /* 0x001fca0002000000 */
[----:B------:R-:W-:-:S05]  /*26ec0*/  IMAD.IADD R3, R2, 0x1, R3 ;  /* 0x0000000102037824 */ /* 0x000fca00078e0203 */
[----:B------:R-:W0:Y:S02]  /*26ed0*/  SHFL.UP PT, R14, R3, 0x10, RZ ;  /* 0x06000000030e7989 */ /* 0x000e2400000e00ff */
[----:B0-----:R-:W-:-:S05]  /*26ee0*/  SEL R14, R14, RZ, P5 ;  /* 0x000000ff0e0e7207 */ /* 0x001fca0002800000 */
[----:B------:R-:W-:-:S05]  /*26ef0*/  IMAD.IADD R2, R3, 0x1, R14 ;  /* 0x0000000103027824 */ /* 0x000fca00078e020e */
[----:B------:R0:W1:Y:S02]  /*26f00*/  SHFL.IDX PT, R14, R2, 0x1f, 0x1f ;  /* 0x03e01f00020e7f89 */ /* 0x00006400000e0000 */
.L_x_959:
[----:B------:R-:W-:Y:S02]  /*26f10*/  ULDC UR4, c[0x0][0xc38] ;  /* 0x00030e0000047ab9 */ /* 0x000fe40000000800 */
[----:B------:R-:W-:-:S04]  /*26f20*/  IMAD.U32 R7, RZ, RZ, UR4 ;  /* 0x00000004ff077e24 */ /* 0x000fc8000f8e00ff */
[----:B-1----:R-:W-:-:S04]  /*26f30*/  IMAD R3, R14, R7, RZ ;  /* 0x000000070e037224 */ /* 0x002fc800078e02ff */
[----:B------:R-:W-:-:S05]  /*26f40*/  IMAD.IADD R6, R3, 0x1, R6 ;  /* 0x0000000103067824 */ /* 0x000fca00078e0206 */
[----:B------:R-:W-:-:S13]  /*26f50*/  ISETP.GT.AND P6, PT, R6, R5, PT ;  /* 0x000000050600720c */ /* 0x000fda0003fc4270 */
[----:B------:R-:W-:Y:S05]  /*26f60*/  @!P6 BRA `(.L_x_788) ;  /* 0xfffffffc0060e947 */ /* 0x000fea000383ffff */
.L_x_783:
        /* <DEDUP_REMOVED lines=8> */
.L_x_963:
[----:B------:R-:W-:Y:S01]  /*26ff0*/  ISETP.NE.AND P0, PT, R3, RZ, PT ;  /* 0x000000ff0300720c */ /* 0x000fe20003f05270 */
[----:B------:R-:W-:-:S12]  /*27000*/  IMAD.MOV.U32 R14, RZ, RZ, RZ ;  /* 0x000000ffff0e7224 */ /* 0x000fd800078e00ff */
[----:B------:R-:W-:Y:S05]  /*27010*/  @!P0 BRA `(.L_x_790) ;  /* 0x0000000000108947 */ /* 0x000fea0003800000 */
[----:B------:R-:W-:Y:S01]  /*27020*/  UMOV UR4, 0xffffffff ;  /* 0xffffffff00047882 */ /* 0x000fe20000000000 */
[----:B------:R-:W-:Y:S02]  /*27030*/  VIADD R12, R0, 0xffffffff ;  /* 0xffffffff000c7836 */ /* 0x000fe40000000000 */
[----:B------:R-:W-:Y:S05]  /*27040*/  BRA.DIV UR4, `(.L_x_791) ;  /* 0x0000004e04f47947 */ /* 0x000fea000b800000 */
[----:B------:R3:W4:Y:S02]  /*27050*/  SHFL.IDX PT, R14, R2, R12, 0x1f ;  /* 0x00001f0c020e7589 */ /* 0x00072400000e0000 */
.L_x_790:
[----:B--2---:R-:W-:Y:S01]  /*27060*/  IABS R8, R4 ;  /* 0x0000000400087213 */ /* 0x004fe20000000000 */
[----:B----4-:R-:W-:Y:S02]  /*27070*/  IMAD R16, R14, R7, R6 ;  /* 0x000000070e107224 */ /* 0x010fe400078e0206 */
[----:B------:R-:W-:Y:S01]  /*27080*/  IMAD.IADD R19, R0, 0x1, R19 ;  /* 0x0000000100137824 */ /* 0x000fe200078e0213 */
[----:B------:R-:W2:Y:S08]  /*27090*/  I2F.RP R9, R8 ;  /* 0x0000000800097306 */ /* 0x000eb00000209400 */
[----:B--2---:R-:W0:Y:S02]  /*270a0*/  MUFU.RCP R9, R9 ;  /* 0x0000000900097308 */ /* 0x004e240000001000 */
[----:B0--3--:R-:W-:-:S06]  /*270b0*/  VIADD R2, R9, 0xffffffe ;  /* 0x0ffffffe09027836 */ /* 0x009fcc0000000000 */
[----:B------:R0:W2:Y:S02]  /*270c0*/  F2I.FTZ.U32.TRUNC.NTZ R3, R2 ;  /* 0x0000000200037305 */ /* 0x0000a4000021f000 */
[----:B0-----:R-:W-:Y:S02]  /*270d0*/  IMAD.MOV.U32 R2, RZ, RZ, RZ ;  /* 0x000000ffff027224 */ /* 0x001fe400078e00ff */
[----:B--2---:R-:W-:-:S04]  /*270e0*/  IMAD.MOV R7, RZ, RZ, -R3 ;  /* 0x000000ffff077224 */ /* 0x004fc800078e0a03 */
[----:B------:R-:W-:-:S04]  /*270f0*/  IMAD R7, R7, R8, RZ ;  /* 0x0000000807077224 */ /* 0x000fc800078e02ff */
[----:B------:R-:W-:-:S04]  /*27100*/  IMAD.HI.U32 R3, R3, R7, R2 ;  /* 0x0000000703037227 */ /* 0x000fc800078e0002 */
[----:B------:R-:W-:Y:S01]  /*27110*/  IMAD.IADD R7, R5, 0x1, -R16 ;  /* 0x0000000105077824 */ /* 0x000fe200078e0a10 */
[----:B------:R-:W-:-:S04]  /*27120*/  IABS R5, R4 ;  /* 0x0000000400057213 */ /* 0x000fc80000000000 */
[----:B------:R-:W-:Y:S01]  /*27130*/  IABS R2, R7 ;  /* 0x0000000700027213 */ /* 0x000fe20000000000 */
[----:B------:R-:W-:-:S04]  /*27140*/  IMAD.MOV R5, RZ, RZ, -R5 ;  /* 0x000000ffff057224 */ /* 0x000fc800078e0a05 */
        /* <DEDUP_REMOVED lines=9> */
[----:B------:R-:W-:-:S05]  /*271e0*/  @P0 VIADD R3, R3, 0x1 ;  /* 0x0000000103030836 */ /* 0x000fca0000000000 */
[----:B------:R-:W-:Y:S02]  /*271f0*/  @!P2 IADD3 R3, -R3, RZ, RZ ;  /* 0x000000ff0303a210 */ /* 0x000fe40007ffe1ff */
[----:B------:R-:W-:-:S05]  /*27200*/  @!P1 LOP3.LUT R3, RZ, R4, RZ, 0x33, !PT ;  /* 0x00000004ff039212 */ /* 0x000fca00078e33ff */
[--C-:B------:R-:W-:Y:S02]  /*27210*/  IMAD.MOV R17, RZ, RZ, -R3.reuse ;  /* 0x000000ffff117224 */ /* 0x100fe400078e0a03 */
[----:B------:R-:W-:Y:S02]  /*27220*/  IMAD.MOV.U32 R18, RZ, RZ, R3 ;  /* 0x000000ffff127224 */ /* 0x000fe400078e0003 */
[----:B------:R-:W-:Y:S01]  /*27230*/  IMAD R17, R4, R17, R7 ;  /* 0x0000001104117224 */ /* 0x000fe200078e0207 */
[----:B------:R-:W-:Y:S06]  /*27240*/  BRA `(.L_x_792) ;  /* 0x00000000001c7947 */ /* 0x000fec0003800000 */
.L_x_784:
[----:B------:R-:W-:Y:S01]  /*27250*/  UMOV UR4, URZ ;  /* 0x0000003f00047c82 */ /* 0x000fe20008000000 */
[----:B------:R-:W-:Y:S01]  /*27260*/  UMOV UR5, URZ ;  /* 0x0000003f00057c82 */ /* 0x000fe20008000000 */
[----:B------:R-:W-:Y:S01]  /*27270*/  ULDC UR6, c[0x0][0xc3c] ;  /* 0x00030f0000067ab9 */ /* 0x000fe20000000800 */
[----:B------:R-:W-:Y:S02]  /*27280*/  IMAD.MOV.U32 R16, RZ, RZ, R5 ;  /* 0x000000ffff107224 */ /* 0x000fe400078e0005 */
[----:B------:R-:W-:Y:S02]  /*27290*/  IMAD.U32 R17, RZ, RZ, UR4 ;  /* 0x00000004ff117e24 */ /* 0x000fe4000f8e00ff */
[----:B------:R-:W-:Y:S02]  /*272a0*/  IMAD.U32 R18, RZ, RZ, UR5 ;  /* 0x00000005ff127e24 */ /* 0x000fe4000f8e00ff */
[----:B------:R-:W-:-:S07]  /*272b0*/  IMAD.U32 R19, RZ, RZ, UR6 ;  /* 0x00000006ff137e24 */ /* 0x000fce000f8e00ff */
.L_x_792:
        /* <DEDUP_REMOVED lines=10> */
.L_x_781:
[----:B------:R-:W-:Y:S02]  /*27360*/  ULDC UR4, c[0x0][0xc3c] ;  /* 0x00030f0000047ab9 */ /* 0x000fe40000000800 */
[----:B-1----:R-:W-:-:S13]  /*27370*/  ISETP.GE.AND P0, PT, R19, UR4, PT ;  /* 0x0000000413007c0c */ /* 0x002fda000bf06270 */
[----:B------:R-:W-:Y:S05]  /*27380*/  @!P0 BRA `(.L_x_793) ;  /* 0xffffff9c00588947 */ /* 0x000fea000383ffff */
[----:B------:R-:W-:Y:S05]  /*27390*/  BSYNC B8 ;  /* 0x0000000000087941 */ /* 0x000fea0003800000 */
.L_x_684:
[----:B------:R-:W3:Y:S01]  /*273a0*/  LDL.LU R0, [R1+0x30] ;  /* 0x0000300001007983 */ /* 0x000ee20000300800 */
[----:B------:R-:W-:Y:S01]  /*273b0*/  BSSY B0, `(.L_x_794) ;  /* 0x000000b000007945 */ /* 0x000fe20003800000 */
[----:B------:R-:W4:Y:S01]  /*273c0*/  S2R R5, SR_CgaCtaId ;  /* 0x0000000000057919 */ /* 0x000f220000008800 */
[----:B---3--:R-:W-:-:S05]  /*273d0*/  VIADD R0, R0, 0x1 ;  /* 0x0000000100007836 */ /* 0x008fca0000000000 */
[----:B01----:R-:W-:-:S04]  /*273e0*/  LEA.HI R2, R0, R0, RZ, 0x1 ;  /* 0x0000000000027211 */ /* 0x003fc800078f08ff */
[----:B------:R-:W-:Y:S02]  /*273f0*/  LOP3.LUT R3, R2, 0xfffffffe, RZ, 0xc0, !PT ;  /* 0xfffffffe02037812 */ /* 0x000fe400078ec0ff */
[----:B------:R-:W-:-:S03]  /*27400*/  MOV R2, 0x400 ;  /* 0x0000040000027802 */ /* 0x000fc60000000f00 */
[----:B------:R-:W-:Y:S01]  /*27410*/  IMAD.IADD R0, R0, 0x1, -R3 ;  /* 0x0000000100007824 */ /* 0x000fe200078e0a03 */
[----:B----4-:R-:W-:-:S04]  /*27420*/  LEA R5, R5, R2, 0x18 ;  /* 0x0000000205057211 */ /* 0x010fc800078ec0ff */
[----:B------:R-:W-:-:S04]  /*27430*/  SHF.L.U32 R0, R0, 0x1f, RZ ;  /* 0x0000001f00007819 */ /* 0x000fc800000006ff */
[----:B------:R-:W0:Y:S02]  /*27440*/  SYNCS.PHASECHK.TRANS64.TRYWAIT P0, [R5+URZ+0x38820], R0 ;  /* 0x03882000050075a7 */ /* 0x000e24000800017f */
[----:B0-----:R-:W-:Y:S05]  /*27450*/  @!P0 BRA `(.L_x_795) ;  /* 0x0000004c00148947 */ /* 0x001fea0003800000 */
.L_x_966:
[----:B------:R-:W-:Y:S05]  /*27460*/  BSYNC B0 ;  /* 0x0000000000007941 */ /* 0x000fea0003800000 */
.L_x_794:
[----:B------:R-:W-:-:S03]  /*27470*/  UMOV UR4, 0xffffffff ;  /* 0xffffffff00047882 */ /* 0x000fc60000000000 */
[----:B------:R-:W-:Y:S05]  /*27480*/  BRA.DIV UR4, `(.L_x_796) ;  /* 0x0000004e041c7947 */ /* 0x000fea000b800000 */
[----:B0-----:R-:W0:Y:S02]  /*27490*/  S2R R0, SR_TID.X ;  /* 0x0000000000007919 */ /* 0x001e240000002100 */
[----:B0-----:R-:W-:-:S04]  /*274a0*/  SHF.R.U32.HI R0, RZ, 0x5, R0 ;  /* 0x00000005ff007819 */ /* 0x001fc80000011600 */
[----:B------:R-:W-:-:S05]  /*274b0*/  LOP3.LUT R0, R0, 0x3, RZ, 0xc0, !PT ;  /* 0x0000000300007812 */ /* 0x000fca00078ec0ff */
[----:B------:R0:W1:Y:S02]  /*274c0*/  SHFL.IDX PT, R14, R0, RZ, 0x1f ;  /* 0x00001fff000e7589 */ /* 0x00006400000e0000 */
.L_x_969:
[----:B-1----:R-:W-:-:S13]  /*274d0*/  ISETP.NE.AND P0, PT, R14, RZ, PT ;  /* 0x000000ff0e00720c */ /* 0x002fda0003f05270 */
[----:B------:R-:W-:Y:S05]  /*274e0*/  @P0 BRA `(.L_x_436) ;  /* 0x0000000000880947 */ /* 0x000fea0003800000 */
[----:B------:R-:W-:-:S03]  /*274f0*/  UMOV UR4, 0xffffffff ;  /* 0xffffffff00047882 */ /* 0x000fc60000000000 */
[----:B------:R-:W-:Y:S05]  /*27500*/  BRA.DIV UR4, `(.L_x_797) ;  /* 0x0000004e04307947 */ /* 0x000fea000b800000 */
[----:B------:R-:W-:-:S13]  /*27510*/  ELECT P6, URZ, PT ;  /* 0x00000000003f782f */ /* 0x000fda00038c0000 */
.L_x_972:
[----:B------:R-:W-:Y:S05]  /*27520*/  @!P6 BRA `(.L_x_436) ;  /* 0x000000000078e947 */ /* 0x000fea0003800000 */
[----:B------:R-:W-:-:S06]  /*27530*/  ULOP3.LUT UR4, UR60, 0x2, URZ, 0xfc, !UPT ;  /* 0x000000023c047892 */ /* 0x000fcc000f8efc3f */
[----:B0-----:R-:W-:-:S05]  /*27540*/  IMAD.U32 R0, RZ, RZ, UR4 ;  /* 0x00000004ff007e24 */ /* 0x001fca000f8e00ff */
[----:B------:R-:W-:-:S13]  /*27550*/  ISETP.NE.AND P0, PT, R0, 0x3, PT ;  /* 0x000000030000780c */ /* 0x000fda0003f05270 */
[----:B------:R-:W-:Y:S05]  /*27560*/  @!P0 BRA `(.L_x_798) ;  /* 0x0000000000048947 */ /* 0x000fea0003800000 */
[----:B------:R-:W-:Y:S01]  /*27570*/  BPT.TRAP 0x1 ;  /* 0x000000040000795c */ /* 0x000fe20000300000 */
.L_x_798:
[----:B------:R-:W-:Y:S01]  /*27580*/  IMAD R3, R27, 0x8, R5 ;  /* 0x000000081b037824 */ /* 0x000fe200078e0205 */
[----:B------:R-:W-:Y:S01]  /*27590*/  SHF.L.U32 R2, R29, 0x1f, RZ ;  /* 0x0000001f1d027819 */ /* 0x000fe200000006ff */
[----:B------:R-:W-:-:S03]  /*275a0*/  VIADD R27, R27, 0x1 ;  /* 0x000000011b1b7836 */ /* 0x000fc60000000000 */
[----:B------:R-:W0:Y:S02]  /*275b0*/  SYNCS.PHASECHK.TRANS64.TRYWAIT P1, [R3+URZ+0x38840], R2 ;  /* 0x03884002030075a7 */ /* 0x000e24000802017f */
[----:B------:R-:W-:-:S04]  /*275c0*/  ISETP.NE.AND P2, PT, R27, 0x2, PT ;  /* 0x000000021b00780c */ /* 0x000fc80003f45270 */
[----:B------:R-:W-:Y:S01]  /*275d0*/  SEL R0, RZ, 0x1, P2 ;  /* 0x00000001ff007807 */ /* 0x000fe20001000000 */
[----:B0-----:R-:W-:Y:S08]  /*275e0*/  @!P1 BRA `(.L_x_799) ;  /* 0x0000004c00189947 */ /* 0x001ff00003800000 */
.L_x_973:
[----:B------:R-:W-:Y:S02]  /*275f0*/  SEL R27, R27, RZ, P2 ;  /* 0x000000ff1b1b7207 */ /* 0x000fe40001000000 */
[----:B------:R-:W-:Y:S01]  /*27600*/  LOP3.LUT R0, R29, R0, RZ, 0x3c, !PT ;  /* 0x000000001d007212 */ /* 0x000fe200078e3cff */
[----:B------:R-:W-:Y:S06]  /*27610*/  @!P0 BRA `(.L_x_800) ;  /* 0x0000000000048947 */ /* 0x000fec0003800000 */
[----:B------:R-:W-:Y:S01]  /*27620*/  BPT.TRAP 0x1 ;  /* 0x000000040000795c */ /* 0x000fe20000300000 */
.L_x_800:
[----:B------:R-:W-:Y:S01]  /*27630*/  IMAD R27, R27, 0x8, R5 ;  /* 0x000000081b1b7824 */ /* 0x000fe200078e0205 */
[----:B------:R-:W-:-:S04]  /*27640*/  SHF.L.U32 R0, R0, 0x1f, RZ ;  /* 0x0000001f00007819 */ /* 0x000fc800000006ff */
[----:B------:R-:W1:Y:S02]  /*27650*/  SYNCS.PHASECHK.TRANS64.TRYWAIT P1, [R27+URZ+0x38840], R0 ;  /* 0x038840001b0075a7 */ /* 0x000e64000802017f */
[----:B-1----:R-:W-:Y:S05]  /*27660*/  @!P1 BRA `(.L_x_801) ;  /* 0x0000004c000c9947 */ /* 0x002fea0003800000 */
.L_x_974:
[----:B------:R-:W-:Y:S05]  /*27670*/  @!P0 BRA `(.L_x_802) ;  /* 0x0000000000048947 */ /* 0x000fea0003800000 */
[----:B------:R-:W-:Y:S01]  /*27680*/  BPT.TRAP 0x1 ;  /* 0x000000040000795c */ /* 0x000fe20000300000 */
.L_x_802:
[----:B------:R-:W3:Y:S02]  /*27690*/  SYNCS.PHASECHK.TRANS64.TRYWAIT P1, [R3+URZ+0x38860], R2 ;  /* 0x03886002030075a7 */ /* 0x000ee4000802017f */
[----:B---3--:R-:W-:Y:S05]  /*276a0*/  @!P1 BRA `(.L_x_803) ;  /* 0x0000004c00109947 */ /* 0x008fea0003800000 */
.L_x_975:
[----:B------:R-:W-:Y:S05]  /*276b0*/  @!P0 BRA `(.L_x_804) ;  /* 0x0000000000048947 */ /* 0x000fea0003800000 */
[----:B------:R-:W-:Y:S01]  /*276c0*/  BPT.TRAP 0x1 ;  /* 0x000000040000795c */ /* 0x000fe20000300000 */
.L_x_804:
[----:B----4-:R4:W0:Y:S02]  /*276d0*/  SYNCS.PHASECHK.TRANS64.TRYWAIT P0, [R27+URZ+0x38860], R0 ;  /* 0x038860001b0075a7 */ /* 0x010824000800017f */
[----:B0-----:R-:W-:Y:S05]  /*276e0*/  @!P0 NANOSLEEP.SYNCS 0x989680 ;  /* 0x009896800000895d */ /* 0x001fea0003900000 */
[----:B------:R-:W0:Y:S02]  /*276f0*/  @!P0 SYNCS.PHASECHK.TRANS64 P0, [R27+URZ+0x38860], R0 ;  /* 0x038860001b0085a7 */ /* 0x000e24000800007f */
[----:B0-----:R-:W-:Y:S05]  /*27700*/  @!P0 BRA `(.L_x_804) ;  /* 0xfffffffc00f08947 */ /* 0x001fea000383ffff */
.L_x_436:
[----:B------:R-:W-:Y:S05]  /*27710*/  BSYNC B9 ;  /* 0x0000000000097941 */ /* 0x000fea0003800000 */
.L_x_433:
[----:B------:R-:W-:Y:S05]  /*27720*/  EXIT ;  /* 0x000000000000794d */ /* 0x000fea0003800000 */
.L_x_456:
[----:B0-----:R0:W1:Y:S02]  /*27730*/  SYNCS.PHASECHK.TRANS64.TRYWAIT P6, [R89+URZ+0x38890], R90 ;  /* 0x0388905a590075a7 */ /* 0x00106400080c017f */
[----:B-1----:R-:W-:Y:S05]  /*27740*/  @!P6 NANOSLEEP.SYNCS 0x989680 ;  /* 0x009896800000e95d */ /* 0x002fea0003900000 */
[----:B------:R-:W1:Y:S02]  /*27750*/  @!P6 SYNCS.PHASECHK.TRANS64 P6, [R89+URZ+0x38890], R90 ;  /* 0x0388905a5900e5a7 */ /* 0x000e6400080c007f */
[----:B-1----:R-:W-:Y:S05]  /*27760*/  @!P6 BRA `(.L_x_456) ;  /* 0xfffffffc00f0e947 */ /* 0x002fea000383ffff */
[----:B------:R-:W-:Y:S05]  /*27770*/  BRA `(.L_x_805) ;  /* 0xfffffdbc001c7947 */ /* 0x000fea000383ffff */
.L_x_457:
[----:B------:R-:W-:Y:S01]  /*27780*/  BSSY B1, `(.L_x_806) ;  /* 0x0000008000017945 */ /* 0x000fe20003800000 */
[----:B------:R-:W-:Y:S01]  /*27790*/  IMAD.MOV.U32 R13, RZ, RZ, R117 ;  /* 0x000000ffff0d7224 */ /* 0x000fe200078e0075 */
[----:B------:R-:W-:Y:S01]  /*277a0*/  MOV R11, 0x181f ;  /* 0x0000181f000b7802 */ /* 0x000fe20000000f00 */
[----:B------:R-:W-:Y:S02]  /*277b0*/  IMAD.MOV.U32 R12, RZ, RZ, RZ ;  /* 0x000000ffff0c7224 */ /* 0x000fe400078e00ff */
[----:B------:R-:W-:-:S07]  /*277c0*/  IMAD.MOV.U32 R15, RZ, RZ, -0x1 ;  /* 0xffffffffff0f7424 */ /* 0x000fce00078e00ff */
[----:B0-----:R-:W-:Y:S05]  /*277d0*/  WARPSYNC.COLLECTIVE R15, `(.L_x_807) ;  /* 0x000000000f087348 */ /* 0x001fea0003c00000 */
[----:B------:R1:W2:Y:S02]  /*277e0*/  SHFL.IDX P6, R14, R13, R12, R11 ;  /* 0x0000000c0d0e7389 */ /* 0x0002a400000c000b */
[----:B012---:R-:W-:Y:S01]  /*277f0*/  ENDCOLLECTIVE ;  /* 0x000000000000791b */ /* 0x007fe20003800000 */
.L_x_807:
[----:B------:R-:W-:Y:S05]  /*27800*/  BSYNC B1 ;  /* 0x0000000000017941 */ /* 0x000fea0003800000 */
.L_x_806:
[----:B------:R-:W-:Y:S02]  /*27810*/  IMAD.MOV.U32 R13, RZ, RZ, R118 ;  /* 0x000000ffff0d7224 */ /* 0x000fe400078e0076 */
[----:B------:R-:W-:Y:S02]  /*27820*/  IMAD.MOV.U32 R12, RZ, RZ, RZ ;  /* 0x000000ffff0c7224 */ /* 0x000fe400078e00ff */
[----:B------:R-:W-:Y:S02]  /*27830*/  IMAD.MOV.U32 R11, RZ, RZ, 0x181f ;  /* 0x0000181fff0b7424 */ /* 0x000fe400078e00ff */
[----:B------:R-:W-:Y:S02]  /*27840*/  IMAD.MOV.U32 R15, RZ, RZ, -0x1 ;  /* 0xffffffffff0f7424 */ /* 0x000fe400078e00ff */
[----:B------:R-:W-:-:S07]  /*27850*/  IMAD.MOV.U32 R83, RZ, RZ, R14 ;  /* 0x000000ffff537224 */ /* 0x000fce00078e000e */
[----:B------:R-:W-:Y:S05]  /*27860*/  WARPSYNC.COLLECTIVE R15, `(.L_x_808) ;  /* 0x000000000f087348 */ /* 0x000fea0003c00000 */
[----:B------:R0:W1:Y:S02]  /*27870*/  SHFL.IDX P6, R14, R13, R12, R11 ;  /* 0x0000000c0d0e7389 */ /* 0x00006400000c000b */
[----:B01----:R-:W-:Y:S01]  /*27880*/  ENDCOLLECTIVE ;  /* 0x000000000000791b */ /* 0x003fe20003800000 */
.L_x_808:
[----:B------:R-:W-:Y:S01]  /*27890*/  IMAD.MOV.U32 R82, RZ, RZ, R14 ;  /* 0x000000ffff527224 */ /* 0x000fe200078e000e */
[----:B------:R-:W-:Y:S06]  /*278a0*/  BRA `(.L_x_809) ;  /* 0xfffffdb800e47947 */ /* 0x000fec000383ffff */
.L_x_474:
[----:B------:R-:W-:Y:S01]  /*278b0*/  BSSY B1, `(.L_x_810) ;  /* 0x0000008000017945 */ /* 0x000fe20003800000 */
[----:B0---4-:R-:W-:Y:S02]  /*278c0*/  IMAD.MOV.U32 R13, RZ, RZ, R117 ;  /* 0x000000ffff0d7224 */ /* 0x011fe400078e0075 */
[----:B------:R-:W-:Y:S02]  /*278d0*/  IMAD.MOV.U32 R12, RZ, RZ, 0x1 ;  /* 0x00000001ff0c7424 */ /* 0x000fe400078e00ff */
[----:B------:R-:W-:Y:S02]  /*278e0*/  IMAD.MOV.U32 R11, RZ, RZ, 0x181f ;  /* 0x0000181fff0b7424 */ /* 0x000fe400078e00ff */
[----:B------:R-:W-:-:S07]  /*278f0*/  IMAD.MOV.U32 R15, RZ, RZ, -0x1 ;  /* 0xffffffffff0f7424 */ /* 0x000fce00078e00ff */
[----:B-123--:R-:W-:Y:S05]  /*27900*/  WARPSYNC.COLLECTIVE R15, `(.L_x_811) ;  /* 0x000000000f087348 */ /* 0x00efea0003c00000 */
[----:B------:R0:W4:Y:S02]  /*27910*/  SHFL.IDX P6, R14, R13, R12, R11 ;  /* 0x0000000c0d0e7389 */ /* 0x00012400000c000b */
[----:B01234-:R-:W-:Y:S01]  /*27920*/  ENDCOLLECTIVE ;  /* 0x000000000000791b */ /* 0x01ffe20003800000 */
.L_x_811:
[----:B------:R-:W-:Y:S05]  /*27930*/  BSYNC B1 ;  /* 0x0000000000017941 */ /* 0x000fea0003800000 */
.L_x_810:
[----:B------:R-:W-:Y:S01]  /*27940*/  IMAD.MOV.U32 R13, RZ, RZ, R118 ;  /* 0x000000ffff0d7224 */ /* 0x000fe200078e0076 */
[----:B------:R-:W-:Y:S01]  /*27950*/  MOV R15, 0xffffffff ;  /* 0xffffffff000f7802 */ /* 0x000fe20000000f00 */
[----:B------:R-:W-:Y:S02]  /*27960*/  IMAD.MOV.U32 R12, RZ, RZ, 0x1 ;  /* 0x00000001ff0c7424 */ /* 0x000fe400078e00ff */
[----:B------:R-:W-:Y:S02]  /*27970*/  IMAD.MOV.U32 R11, RZ, RZ, 0x181f ;  /* 0x0000181fff0b7424 */ /* 0x000fe400078e00ff */
[----:B------:R-:W-:-:S07]  /*27980*/  IMAD.MOV.U32 R67, RZ, RZ, R14 ;  /* 0x000000ffff437224 */ /* 0x000fce00078e000e */
[----:B------:R-:W-:Y:S05]  /*27990*/  WARPSYNC.COLLECTIVE R15, `(.L_x_812) ;  /* 0x000000000f087348 */ /* 0x000fea0003c00000 */
[----:B------:R0:W1:Y:S02]  /*279a0*/  SHFL.IDX P6, R14, R13, R12, R11 ;  /* 0x0000000c0d0e7389 */ /* 0x00006400000c000b */
[----:B01----:R-:W-:Y:S01]  /*279b0*/  ENDCOLLECTIVE ;  /* 0x000000000000791b */ /* 0x003fe20003800000 */
.L_x_812:
[----:B------:R-:W-:Y:S01]  /*279c0*/  IMAD.MOV.U32 R66, RZ, RZ, R14 ;  /* 0x000000ffff427224 */ /* 0x000fe200078e000e */
[----:B------:R-:W-:Y:S06]  /*279d0*/  BRA `(.L_x_813) ;  /* 0xfffffdc800547947 */ /* 0x000fec000383ffff */
.L_x_491:
        /* <DEDUP_REMOVED lines=8> */
.L_x_815:
[----:B------:R-:W-:Y:S05]  /*27a60*/  BSYNC B1 ;  /* 0x0000000000017941 */ /* 0x000fea0003800000 */
.L_x_814:
[----:B------:R-:W-:Y:S02]  /*27a70*/  IMAD.MOV.U32 R13, RZ, RZ, R118 ;  /* 0x000000ffff0d7224 */ /* 0x000fe400078e0076 */
[----:B------:R-:W-:Y:S02]  /*27a80*/  IMAD.MOV.U32 R12, RZ, RZ, 0x2 ;  /* 0x00000002ff0c7424 */ /* 0x000fe400078e00ff */
[----:B------:R-:W-:Y:S02]  /*27a90*/  IMAD.MOV.U32 R11, RZ, RZ, 0x181f ;  /* 0x0000181fff0b7424 */ /* 0x000fe400078e00ff */
[----:B------:R-:W-:Y:S02]  /*27aa0*/  IMAD.MOV.U32 R15, RZ, RZ, -0x1 ;  /* 0xffffffffff0f7424 */ /* 0x000fe400078e00ff */
[----:B------:R-:W-:-:S07]  /*27ab0*/  IMAD.MOV.U32 R117, RZ, RZ, R14 ;  /* 0x000000ffff757224 */ /* 0x000fce00078e000e */
[----:B------:R-:W-:Y:S05]  /*27ac0*/  WARPSYNC.COLLECTIVE R15, `(.L_x_816) ;  /* 0x000000000f087348 */ /* 0x000fea0003c00000 */
[----:B------:R0:W1:Y:S02]  /*27ad0*/  SHFL.IDX P6, R14, R13, R12, R11 ;  /* 0x0000000c0d0e7389 */ /* 0x00006400000c000b */
[----:B01----:R-:W-:Y:S01]  /*27ae0*/  ENDCOLLECTIVE ;  /* 0x000000000000791b */ /* 0x003fe20003800000 */
.L_x_816:
[----:B------:R-:W-:Y:S01]  /*27af0*/  IMAD.MOV.U32 R118, RZ, RZ, R14 ;  /* 0x000000ffff767224 */ /* 0x000fe200078e000e */
[----:B------:R-:W-:Y:S06]  /*27b00*/  BRA `(.L_x_817) ;  /* 0xfffffdd400c87947 */ /* 0x000fec000383ffff */
.L_x_515:
[----:B-1----:R1:W2:Y:S02]  /*27b10*/  SYNCS.PHASECHK.TRANS64.TRYWAIT P6, [R89+URZ+0x38890], R90 ;  /* 0x0388905a590075a7 */ /* 0x0022a400080c017f */
[----:B--2---:R-:W-:Y:S05]  /*27b20*/  @!P6 NANOSLEEP.SYNCS 0x989680 ;  /* 0x009896800000e95d */ /* 0x004fea0003900000 */
[----:B------:R-:W2:Y:S02]  /*27b30*/  @!P6 SYNCS.PHASECHK.TRANS64 P6, [R89+URZ+0x38890], R90 ;  /* 0x0388905a5900e5a7 */ /* 0x000ea400080c007f */
[----:B--2---:R-:W-:Y:S05]  /*27b40*/  @!P6 BRA `(.L_x_515) ;  /* 0xfffffffc00f0e947 */ /* 0x004fea000383ffff */
[----:B------:R-:W-:Y:S05]  /*27b50*/  BRA `(.L_x_818) ;  /* 0xfffffdf000c47947 */ /* 0x000fea000383ffff */
.L_x_516:
[----:B------:R-:W-:Y:S01]  /*27b60*/  BSSY B1, `(.L_x_819) ;  /* 0x0000008000017945 */ /* 0x000fe20003800000 */
[----:B------:R-:W-:Y:S02]  /*27b70*/  IMAD.MOV.U32 R13, RZ, RZ, R117 ;  /* 0x000000ffff0d7224 */ /* 0x000fe400078e0075 */
[----:B------:R-:W-:Y:S02]  /*27b80*/  IMAD.MOV.U32 R12, RZ, RZ, RZ ;  /* 0x000000ffff0c7224 */ /* 0x000fe400078e00ff */
[----:B------:R-:W-:Y:S02]  /*27b90*/  IMAD.MOV.U32 R11, RZ, RZ, 0x181f ;  /* 0x0000181fff0b7424 */ /* 0x000fe400078e00ff */
[----:B------:R-:W-:-:S07]  /*27ba0*/  IMAD.MOV.U32 R15, RZ, RZ, -0x1 ;  /* 0xffffffffff0f7424 */ /* 0x000fce00078e00ff */
[----:B-1----:R-:W-:Y:S05]  /*27bb0*/  WARPSYNC.COLLECTIVE R15, `(.L_x_820) ;  /* 0x000000000f087348 */ /* 0x002fea0003c00000 */
[----:B------:R0:W2:Y:S02]  /*27bc0*/  SHFL.IDX P6, R14, R13, R12, R11 ;  /* 0x0000000c0d0e7389 */ /* 0x0000a400000c000b */
[----:B012---:R-:W-:Y:S01]  /*27bd0*/  ENDCOLLECTIVE ;  /* 0x000000000000791b */ /* 0x007fe20003800000 */
.L_x_820:
[----:B------:R-:W-:Y:S05]  /*27be0*/  BSYNC B1 ;  /* 0x0000000000017941 */ /* 0x000fea0003800000 */
.L_x_819:
[----:B------:R-:W-:Y:S01]  /*27bf0*/  IMAD.MOV.U32 R13, RZ, RZ, R118 ;  /* 0x000000ffff0d7224 */ /* 0x000fe200078e0076 */
[----:B------:R-:W-:Y:S01]  /*27c00*/  MOV R123, R14 ;  /* 0x0000000e007b7202 */ /* 0x000fe20000000f00 */
[----:B------:R-:W-:Y:S02]  /*27c10*/  IMAD.MOV.U32 R12, RZ, RZ, RZ ;  /* 0x000000ffff0c7224 */ /* 0x000fe400078e00ff */
[----:B------:R-:W-:Y:S02]  /*27c20*/  IMAD.MOV.U32 R11, RZ, RZ, 0x181f ;  /* 0x0000181fff0b7424 */ /* 0x000fe400078e00ff */
[----:B------:R-:W-:-:S07]  /*27c30*/  IMAD.MOV.U32 R15, RZ, RZ, -0x1 ;  /* 0xffffffffff0f7424 */ /* 0x000fce00078e00ff */
[----:B------:R-:W-:Y:S05]  /*27c40*/  WARPSYNC.COLLECTIVE R15, `(.L_x_821) ;  /* 0x000000000f087348 */ /* 0x000fea0003c00000 */
[----:B------:R0:W1:Y:S02]  /*27c50*/  SHFL.IDX P6, R14, R13, R12, R11 ;  /* 0x0000000c0d0e7389 */ /* 0x00006400000c000b */
[----:B01----:R-:W-:Y:S01]  /*27c60*/  ENDCOLLECTIVE ;  /* 0x000000000000791b */ /* 0x003fe20003800000 */
.L_x_821:
[----:B------:R-:W-:Y:S01]  /*27c70*/  IMAD.MOV.U32 R122, RZ, RZ, R14 ;  /* 0x000000ffff7a7224 */ /* 0x000fe200078e000e */
[----:B------:R-:W-:Y:S06]  /*27c80*/  BRA `(.L_x_822) ;  /* 0xfffffdf000907947 */ /* 0x000fec000383ffff */
.L_x_525:
[----:B------:R-:W-:Y:S01]  /*27c90*/  BSSY B1, `(.L_x_823) ;  /* 0x0000008000017945 */ /* 0x000fe20003800000 */
[----:B---34-:R-:W-:Y:S02]  /*27ca0*/  IMAD.MOV.U32 R13, RZ, RZ, R117 ;  /* 0x000000ffff0d7224 */ /* 0x018fe400078e0075 */
[----:B------:R-:W-:Y:S02]  /*27cb0*/  IMAD.MOV.U32 R12, RZ, RZ, 0x1 ;  /* 0x00000001ff0c7424 */ /* 0x000fe400078e00ff */
[----:B--2---:R-:W-:Y:S02]  /*27cc0*/  IMAD.MOV.U32 R11, RZ, RZ, 0x181f ;  /* 0x0000181fff0b7424 */ /* 0x004fe400078e00ff */
[----:B------:R-:W-:-:S07]  /*27cd0*/  IMAD.MOV.U32 R15, RZ, RZ, -0x1 ;  /* 0xffffffffff0f7424 */ /* 0x000fce00078e00ff */
[----:B01----:R-:W-:Y:S05]  /*27ce0*/  WARPSYNC.COLLECTIVE R15, `(.L_x_824) ;  /* 0x000000000f087348 */ /* 0x003fea0003c00000 */
[----:B------:R2:W3:Y:S02]  /*27cf0*/  SHFL.IDX P6, R14, R13, R12, R11 ;  /* 0x0000000c0d0e7389 */ /* 0x0004e400000c000b */
[----:B0123--:R-:W-:Y:S01]  /*27d00*/  ENDCOLLECTIVE ;  /* 0x000000000000791b */ /* 0x00ffe20003800000 */
.L_x_824:
[----:B------:R-:W-:Y:S05]  /*27d10*/  BSYNC B1 ;  /* 0x0000000000017941 */ /* 0x000fea0003800000 */
.L_x_823:
        /* <DEDUP_REMOVED lines=8> */
.L_x_825:
[----:B------:R-:W-:Y:S01]  /*27da0*/  IMAD.MOV.U32 R36, RZ, RZ, R14 ;  /* 0x000000ffff247224 */ /* 0x000fe200078e000e */
[----:B------:R-:W-:Y:S06]  /*27db0*/  BRA `(.L_x_826) ;  /* 0xfffffe0000547947 */ /* 0x000fec000383ffff */
.L_x_534:
[----:B------:R-:W-:Y:S01]  /*27dc0*/  BSSY B1, `(.L_x_827) ;  /* 0x0000008000017945 */ /* 0x000fe20003800000 */
[----:B--2-4-:R-:W-:Y:S01]  /*27dd0*/  MOV R13, R117 ;  /* 0x00000075000d7202 */ /* 0x014fe20000000f00 */
[----:B------:R-:W-:Y:S02]  /*27de0*/  IMAD.MOV.U32 R12, RZ, RZ, 0x2 ;  /* 0x00000002ff0c7424 */ /* 0x000fe400078e00ff */
[----:B0-----:R-:W-:Y:S02]  /*27df0*/  IMAD.MOV.U32 R11, RZ, RZ, 0x181f ;  /* 0x0000181fff0b7424 */ /* 0x001fe400078e00ff */
[----:B------:R-:W-:-:S07]  /*27e00*/  IMAD.MOV.U32 R15, RZ, RZ, -0x1 ;  /* 0xffffffffff0f7424 */ /* 0x000fce00078e00ff */
[----:B-1-3--:R-:W-:Y:S05]  /*27e10*/  WARPSYNC.COLLECTIVE R15, `(.L_x_828) ;  /* 0x000000000f087348 */ /* 0x00afea0003c00000 */
[----:B------:R0:W2:Y:S02]  /*27e20*/  SHFL.IDX P6, R14, R13, R12, R11 ;  /* 0x0000000c0d0e7389 */ /* 0x0000a400000c000b */
[----:B0123--:R-:W-:Y:S01]  /*27e30*/  ENDCOLLECTIVE ;  /* 0x000000000000791b */ /* 0x00ffe20003800000 */
.L_x_828:
[----:B------:R-:W-:Y:S05]  /*27e40*/  BSYNC B1 ;  /* 0x0000000000017941 */ /* 0x000fea0003800000 */
.L_x_827:
        /* <DEDUP_REMOVED lines=8> */
.L_x_829:
[----:B------:R-:W-:Y:S01]  /*27ed0*/  IMAD.MOV.U32 R36, RZ, RZ, R14 ;  /* 0x000000ffff247224 */ /* 0x000fe200078e000e */
[----:B------:R-:W-:Y:S06]  /*27ee0*/  BRA `(.L_x_830) ;  /* 0xfffffe1000447947 */ /* 0x000fec000383ffff */
.L_x_543:
[----:B0-----:R0:W1:Y:S02]  /*27ef0*/  SYNCS.PHASECHK.TRANS64.TRYWAIT P3, [R89+URZ+0x38890], R90 ;  /* 0x0388905a590075a7 */ /* 0x001064000806017f */
[----:B-1----:R-:W-:Y:S05]  /*27f00*/  @!P3 NANOSLEEP.SYNCS 0x989680 ;  /* 0x009896800000b95d */ /* 0x002fea0003900000 */
[----:B------:R-:W1:Y:S02]  /*27f10*/  @!P3 SYNCS.PHASECHK.TRANS64 P3, [R89+URZ+0x38890], R90 ;  /* 0x0388905a5900b5a7 */ /* 0x000e64000806007f */
[----:B-1----:R-:W-:Y:S05]  /*27f20*/  @!P3 BRA `(.L_x_543) ;  /* 0xfffffffc00f0b947 */ /* 0x002fea000383ffff */
[----:B------:R-:W-:Y:S05]  /*27f30*/  BRA `(.L_x_831) ;  /* 0xfffffe2000887947 */ /* 0x000fea000383ffff */
.L_x_544:
        /* <DEDUP_REMOVED lines=8> */
.L_x_833:
[----:B------:R-:W-:Y:S05]  /*27fc0*/  BSYNC B1 ;  /* 0x0000000000017941 */ /* 0x000fea0003800000 */
.L_x_832:
[----:B------:R-:W-:Y:S01]  /*27fd0*/  IMAD.MOV.U32 R13, RZ, RZ, R40 ;  /* 0x000000ffff0d7224 */ /* 0x000fe200078e0028 */
[----:B------:R-:W-:Y:S01]  /*27fe0*/  MOV R12, RZ ;  /* 0x000000ff000c7202 */ /* 0x000fe20000000f00 */
[----:B------:R-:W-:Y:S02]  /*27ff0*/  IMAD.MOV.U32 R11, RZ, RZ, 0x181f ;  /* 0x0000181fff0b7424 */ /* 0x000fe400078e00ff */
[----:B------:R-:W-:Y:S02]  /*28000*/  IMAD.MOV.U32 R15, RZ, RZ, -0x1 ;  /* 0xffffffffff0f7424 */ /* 0x000fe400078e00ff */
[----:B------:R-:W-:-:S07]  /*28010*/  IMAD.MOV.U32 R33, RZ, RZ, R14 ;  /* 0x000000ffff217224 */ /* 0x000fce00078e000e */
[----:B------:R-:W-:Y:S05]  /*28020*/  WARPSYNC.COLLECTIVE R15, `(.L_x_834) ;  /* 0x000000000f087348 */ /* 0x000fea0003c00000 */
[----:B------:R0:W1:Y:S02]  /*28030*/  SHFL.IDX P6, R14, R13, R12, R11 ;  /* 0x0000000c0d0e7389 */ /* 0x00006400000c000b */
[----:B01----:R-:W-:Y:S01]  /*28040*/  ENDCOLLECTIVE ;  /* 0x000000000000791b */ /* 0x003fe20003800000 */
.L_x_834:
[----:B------:R-:W-:Y:S01]  /*28050*/  IMAD.MOV.U32 R32, RZ, RZ, R14 ;  /* 0x000000ffff207224 */ /* 0x000fe200078e000e */
[----:B------:R-:W-:Y:S06]  /*28060*/  BRA `(.L_x_835) ;  /* 0xfffffe2000ac7947 */ /* 0x000fec000383ffff */
.L_x_547:
[----:B------:R-:W-:Y:S01]  /*28070*/  BSSY B1, `(.L_x_836) ;  /* 0x0000008000017945 */ /* 0x000fe20003800000 */
[----:B----4-:R-:W-:Y:S02]  /*28080*/  IMAD.MOV.U32 R13, RZ, RZ, R41 ;  /* 0x000000ffff0d7224 */ /* 0x010fe400078e0029 */
[----:B------:R-:W-:Y:S02]  /*28090*/  IMAD.MOV.U32 R12, RZ, RZ, 0x1 ;  /* 0x00000001ff0c7424 */ /* 0x000fe400078e00ff */
[----:B------:R-:W-:Y:S02]  /*280a0*/  IMAD.MOV.U32 R11, RZ, RZ, 0x181f ;  /* 0x0000181fff0b7424 */ /* 0x000fe400078e00ff */
[----:B------:R-:W-:-:S07]  /*280b0*/  IMAD.MOV.U32 R15, RZ, RZ, -0x1 ;  /* 0xffffffffff0f7424 */ /* 0x000fce00078e00ff */
[----:B0123--:R-:W-:Y:S05]  /*280c0*/  WARPSYNC.COLLECTIVE R15, `(.L_x_837) ;  /* 0x000000000f087348 */ /* 0x00ffea0003c00000 */
[----:B------:R4:W0:Y:S02]  /*280d0*/  SHFL.IDX P6, R14, R13, R12, R11 ;  /* 0x0000000c0d0e7389 */ /* 0x00082400000c000b */
[----:B01234-:R-:W-:Y:S01]  /*280e0*/  ENDCOLLECTIVE ;  /* 0x000000000000791b */ /* 0x01ffe20003800000 */
.L_x_837:
[----:B------:R-:W-:Y:S05]  /*280f0*/  BSYNC B1 ;  /* 0x0000000000017941 */ /* 0x000fea0003800000 */
.L_x_836:
        /* <DEDUP_REMOVED lines=8> */
.L_x_838:
[----:B------:R-:W-:Y:S01]  /*28180*/  IMAD.MOV.U32 R32, RZ, RZ, R14 ;  /* 0x000000ffff207224 */ /* 0x000fe200078e000e */
[----:B------:R-:W-:Y:S06]  /*28190*/  BRA `(.L_x_839) ;  /* 0xfffffe2000d47947 */ /* 0x000fec000383ffff */
.L_x_550:
[----:B------:R-:W-:Y:S01]  /*281a0*/  BSSY B1, `(.L_x_840) ;  /* 0x0000008000017945 */ /* 0x000fe20003800000 */
[----:B---3--:R-:W-:Y:S01]  /*281b0*/  IMAD.MOV.U32 R13, RZ, RZ, R41 ;  /* 0x000000ffff0d7224 */ /* 0x008fe200078e0029 */
[----:B------:R-:W-:Y:S01]  /*281c0*/  MOV R11, 0x181f ;  /* 0x0000181f000b7802 */ /* 0x000fe20000000f00 */
[----:B------:R-:W-:Y:S02]  /*281d0*/  IMAD.MOV.U32 R12, RZ, RZ, 0x2 ;  /* 0x00000002ff0c7424 */ /* 0x000fe400078e00ff */
[----:B------:R-:W-:-:S07]  /*281e0*/  IMAD.MOV.U32 R15, RZ, RZ, -0x1 ;  /* 0xffffffffff0f7424 */ /* 0x000fce00078e00ff */
[----:B012-4-:R-:W-:Y:S05]  /*281f0*/  WARPSYNC.COLLECTIVE R15, `(.L_x_841) ;  /* 0x000000000f087348 */ /* 0x017fea0003c00000 */
[----:B------:R3:W0:Y:S02]  /*28200*/  SHFL.IDX P6, R14, R13, R12, R11 ;  /* 0x0000000c0d0e7389 */ /* 0x00062400000c000b */
[----:B01234-:R-:W-:Y:S01]  /*28210*/  ENDCOLLECTIVE ;  /* 0x000000000000791b */ /* 0x01ffe20003800000 */
.L_x_841:
[----:B------:R-:W-:Y:S05]  /*28220*/  BSYNC B1 ;  /* 0x0000000000017941 */ /* 0x000fea0003800000 */
.L_x_840:
        /* <DEDUP_REMOVED lines=8> */
.L_x_842:
[----:B------:R-:W-:Y:S01]  /*282b0*/  IMAD.MOV.U32 R32, RZ, RZ, R14 ;  /* 0x000000ffff207224 */ /* 0x000fe200078e000e */
[----:B------:R-:W-:Y:S06]  /*282c0*/  BRA `(.L_x_843) ;  /* 0xfffffe2400007947 */ /* 0x000fec000383ffff */
.L_x_554:
[----:B------:R0:W0:Y:S02]  /*282d0*/  SYNCS.PHASECHK.TRANS64.TRYWAIT P0, [R89+URZ+0x388b0], R90 ;  /* 0x0388b05a590075a7 */ /* 0x000024000800017f */
[----:B0-----:R-:W-:Y:S05]  /*282e0*/  @!P0 NANOSLEEP.SYNCS 0x989680 ;  /* 0x009896800000895d */ /* 0x001fea0003900000 */
[----:B------:R-:W0:Y:S02]  /*282f0*/  @!P0 SYNCS.PHASECHK.TRANS64 P0, [R89+URZ+0x388b0], R90 ;  /* 0x0388b05a590085a7 */ /* 0x000e24000800007f */
[----:B0-----:R-:W-:Y:S05]  /*28300*/  @!P0 BRA `(.L_x_554) ;  /* 0xfffffffc00f08947 */ /* 0x001fea000383ffff */
[----:B------:R-:W-:Y:S05]  /*28310*/  BRA `(.L_x_844) ;  /* 0xfffffe2400a87947 */ /* 0x000fea000383ffff */
.L_x_574:
        /* <DEDUP_REMOVED lines=8> */
.L_x_846:
[----:B------:R-:W-:Y:S05]  /*283a0*/  BSYNC B1 ;  /* 0x0000000000017941 */ /* 0x000fea0003800000 */
.L_x_845:
[----:B------:R-:W-:Y:S01]  /*283b0*/  IMAD.MOV.U32 R13, RZ, RZ, R2 ;  /* 0x000000ffff0d7224 */ /* 0x000fe200078e0002 */
[----:B------:R-:W-:Y:S01]  /*283c0*/  MOV R15, 0xffffffff ;  /* 0xffffffff000f7802 */ /* 0x000fe20000000f00 */
[----:B------:R-:W-:Y:S02]  /*283d0*/  IMAD.MOV.U32 R12, RZ, RZ, RZ ;  /* 0x000000ffff0c7224 */ /* 0x000fe400078e00ff */
[----:B------:R-:W-:Y:S02]  /*283e0*/  IMAD.MOV.U32 R11, RZ, RZ, 0x181f ;  /* 0x0000181fff0b7424 */ /* 0x000fe400078e00ff */
[----:B------:R-:W-:-:S07]  /*283f0*/  IMAD.MOV.U32 R3, RZ, RZ, R14 ;  /* 0x000000ffff037224 */ /* 0x000fce00078e000e */
[----:B------:R-:W-:Y:S05]  /*28400*/  WARPSYNC.COLLECTIVE R15, `(.L_x_847) ;  /* 0x000000000f087348 */ /* 0x000fea0003c00000 */
[----:B------:R0:W1:Y:S02]  /*28410*/  SHFL.IDX P6, R14, R13, R12, R11 ;  /* 0x0000000c0d0e7389 */ /* 0x00006400000c000b */
[----:B01----:R-:W-:Y:S01]  /*28420*/  ENDCOLLECTIVE ;  /* 0x000000000000791b */ /* 0x003fe20003800000 */
.L_x_847:
[----:B------:R-:W-:Y:S02]  /*28430*/  IMAD.MOV.U32 R13, RZ, RZ, R26 ;  /* 0x000000ffff0d7224 */ /* 0x000fe400078e001a */
[----:B------:R-:W-:-:S07]  /*28440*/  IMAD.MOV.U32 R2, RZ, RZ, R14 ;  /* 0x000000ffff027224 */ /* 0x000fce00078e000e */
[----:B------:R-:W-:Y:S05]  /*28450*/  WARPSYNC.COLLECTIVE R15, `(.L_x_848) ;  /* 0x000000000f087348 */ /* 0x000fea0003c00000 */
[----:B------:R0:W1:Y:S02]  /*28460*/  SHFL.IDX P6, R14, R13, R12, R11 ;  /* 0x0000000c0d0e7389 */ /* 0x00006400000c000b */
[----:B01----:R-:W-:Y:S01]  /*28470*/  ENDCOLLECTIVE ;  /* 0x000000000000791b */ /* 0x003fe20003800000 */
.L_x_848:
[----:B------:R-:W-:Y:S02]  /*28480*/  IMAD.MOV.U32 R13, RZ, RZ, R25 ;  /* 0x000000ffff0d7224 */ /* 0x000fe400078e0019 */
[----:B------:R-:W-:-:S07]  /*28490*/  IMAD.MOV.U32 R5, RZ, RZ, R14 ;  /* 0x000000ffff057224 */ /* 0x000fce00078e000e */
[----:B------:R-:W-:Y:S05]  /*284a0*/  WARPSYNC.COLLECTIVE R15, `(.L_x_849) ;  /* 0x000000000f087348 */ /* 0x000fea0003c00000 */
[----:B------:R0:W1:Y:S02]  /*284b0*/  SHFL.IDX P6, R14, R13, R12, R11 ;  /* 0x0000000c0d0e7389 */ /* 0x00006400000c000b */
[----:B01----:R-:W-:Y:S01]  /*284c0*/  ENDCOLLECTIVE ;  /* 0x000000000000791b */ /* 0x003fe20003800000 */
.L_x_849:
[----:B------:R-:W-:Y:S05]  /*284d0*/  BRA `(.L_x_850) ;  /* 0xfffffe3400fc7947 */ /* 0x000fea000383ffff */
.L_x_578:
[----:B0-----:R0:W1:Y:S02]  /*284e0*/  SYNCS.PHASECHK.TRANS64.TRYWAIT P0, [R22+URZ+0x38800], R3 ;  /* 0x03880003160075a7 */ /* 0x001064000800017f */
[----:B-1----:R-:W-:Y:S05]  /*284f0*/  @!P0 NANOSLEEP.SYNCS 0x989680 ;  /* 0x009896800000895d */ /* 0x002fea0003900000 */
[----:B------:R-:W1:Y:S02]  /*28500*/  @!P0 SYNCS.PHASECHK.TRANS64 P0, [R22+URZ+0x38800], R3 ;  /* 0x03880003160085a7 */ /* 0x000e64000800007f */
[----:B-1----:R-:W-:Y:S05]  /*28510*/  @!P0 BRA `(.L_x_578) ;  /* 0xfffffffc00f08947 */ /* 0x002fea000383ffff */
[----:B------:R-:W-:Y:S05]  /*28520*/  BRA `(.L_x_851) ;  /* 0xfffffe3c00b47947 */ /* 0x000fea000383ffff */
.L_x_610:
        /* <DEDUP_REMOVED lines=8> */
.L_x_853:
[----:B------:R-:W-:Y:S05]  /*285b0*/  BSYNC B1 ;  /* 0x0000000000017941 */ /* 0x000fea0003800000 */
.L_x_852:
        /* <DEDUP_REMOVED lines=8> */
.L_x_854:
[----:B------:R-:W-:Y:S02]  /*28640*/  IMAD.MOV.U32 R13, RZ, RZ, R26 ;  /* 0x000000ffff0d7224 */ /* 0x000fe400078e001a */
[----:B------:R-:W-:-:S07]  /*28650*/  IMAD.MOV.U32 R2, RZ, RZ, R14 ;  /* 0x000000ffff027224 */ /* 0x000fce00078e000e */
[----:B------:R-:W-:Y:S05]  /*28660*/  WARPSYNC.COLLECTIVE R15, `(.L_x_855) ;  /* 0x000000000f087348 */ /* 0x000fea0003c00000 */
[----:B------:R0:W1:Y:S02]  /*28670*/  SHFL.IDX P6, R14, R13, R12, R11 ;  /* 0x0000000c0d0e7389 */ /* 0x00006400000c000b */
[----:B01----:R-:W-:Y:S01]  /*28680*/  ENDCOLLECTIVE ;  /* 0x000000000000791b */ /* 0x003fe20003800000 */
.L_x_855:
[----:B------:R-:W-:Y:S01]  /*28690*/  IMAD.MOV.U32 R13, RZ, RZ, R25 ;  /* 0x000000ffff0d7224 */ /* 0x000fe200078e0019 */
[----:B------:R-:W-:-:S07]  /*286a0*/  MOV R3, R14 ;  /* 0x0000000e00037202 */ /* 0x000fce0000000f00 */
[----:B------:R-:W-:Y:S05]  /*286b0*/  WARPSYNC.COLLECTIVE R15, `(.L_x_856) ;  /* 0x000000000f087348 */ /* 0x000fea0003c00000 */
[----:B------:R0:W1:Y:S02]  /*286c0*/  SHFL.IDX P6, R14, R13, R12, R11 ;  /* 0x0000000c0d0e7389 */ /* 0x00006400000c000b */
[----:B01----:R-:W-:Y:S01]  /*286d0*/  ENDCOLLECTIVE ;  /* 0x000000000000791b */ /* 0x003fe20003800000 */
.L_x_856:
[----:B------:R-:W-:Y:S01]  /*286e0*/  IMAD.MOV.U32 R20, RZ, RZ, R14 ;  /* 0x000000ffff147224 */ /* 0x000fe200078e000e */
[----:B------:R-:W-:Y:S06]  /*286f0*/  BRA `(.L_x_857) ;  /* 0xfffffe6800187947 */ /* 0x000fec000383ffff */
.L_x_614:
[----:B0-----:R0:W1:Y:S02]  /*28700*/  SYNCS.PHASECHK.TRANS64.TRYWAIT P0, [R22+URZ+0x38800], R9 ;  /* 0x03880009160075a7 */ /* 0x001064000800017f */
[----:B-1----:R-:W-:Y:S05]  /*28710*/  @!P0 NANOSLEEP.SYNCS 0x989680 ;  /* 0x009896800000895d */ /* 0x002fea0003900000 */
[----:B------:R-:W1:Y:S02]  /*28720*/  @!P0 SYNCS.PHASECHK.TRANS64 P0, [R22+URZ+0x38800], R9 ;  /* 0x03880009160085a7 */ /* 0x000e64000800007f */
[----:B-1----:R-:W-:Y:S05]  /*28730*/  @!P0 BRA `(.L_x_614) ;  /* 0xfffffffc00f08947 */ /* 0x002fea000383ffff */
[----:B------:R-:W-:Y:S05]  /*28740*/  BRA `(.L_x_858) ;  /* 0xfffffe6c00847947 */ /* 0x000fea000383ffff */
.L_x_632:
[----:B-1----:R1:W0:Y:S02]  /*28750*/  SYNCS.PHASECHK.TRANS64.TRYWAIT P1, [R0+URZ+0x38830], R3 ;  /* 0x03883003000075a7 */ /* 0x002224000802017f */
[----:B0-----:R-:W-:Y:S05]  /*28760*/  @!P1 NANOSLEEP.SYNCS 0x989680 ;  /* 0x009896800000995d */ /* 0x001fea0003900000 */
[----:B------:R-:W0:Y:S02]  /*28770*/  @!P1 SYNCS.PHASECHK.TRANS64 P1, [R0+URZ+0x38830], R3 ;  /* 0x03883003000095a7 */ /* 0x000e24000802007f */
[----:B0-----:R-:W-:Y:S05]  /*28780*/  @!P1 BRA `(.L_x_632) ;  /* 0xfffffffc00f09947 */ /* 0x001fea000383ffff */
[----:B------:R-:W-:Y:S05]  /*28790*/  BRA `(.L_x_631) ;  /* 0xfffffea0007c7947 */ /* 0x000fea000383ffff */
.L_x_640:
[----:B0-----:R0:W2:Y:S02]  /*287a0*/  SYNCS.PHASECHK.TRANS64.TRYWAIT P1, [R9+URZ+0x38830], R6 ;  /* 0x03883006090075a7 */ /* 0x0010a4000802017f */
[----:B--2---:R-:W-:Y:S05]  /*287b0*/  @!P1 NANOSLEEP.SYNCS 0x989680 ;  /* 0x009896800000995d */ /* 0x004fea0003900000 */
[----:B------:R-:W2:Y:S02]  /*287c0*/  @!P1 SYNCS.PHASECHK.TRANS64 P1, [R9+URZ+0x38830], R6 ;  /* 0x03883006090095a7 */ /* 0x000ea4000802007f */
[----:B--2---:R-:W-:Y:S05]  /*287d0*/  @!P1 BRA `(.L_x_640) ;  /* 0xfffffffc00f09947 */ /* 0x004fea000383ffff */
[----:B------:R-:W-:Y:S05]  /*287e0*/  BRA `(.L_x_639) ;  /* 0xfffffef000187947 */ /* 0x000fea000383ffff */
.L_x_645:
[----:B-1----:R1:W2:Y:S02]  /*287f0*/  SYNCS.PHASECHK.TRANS64.TRYWAIT P1, [R6+URZ+0x38850], R0 ;  /* 0x03885000060075a7 */ /* 0x0022a4000802017f */
[----:B--2---:R-:W-:Y:S05]  /*28800*/  @!P1 NANOSLEEP.SYNCS 0x989680 ;  /* 0x009896800000995d */ /* 0x004fea0003900000 */
[----:B------:R-:W2:Y:S02]  /*28810*/  @!P1 SYNCS.PHASECHK.TRANS64 P1, [R6+URZ+0x38850], R0 ;  /* 0x03885000060095a7 */ /* 0x000ea4000802007f */
[----:B--2---:R-:W-:Y:S05]  /*28820*/  @!P1 BRA `(.L_x_645) ;  /* 0xfffffffc00f09947 */ /* 0x004fea000383ffff */
[----:B------:R-:W-:Y:S05]  /*28830*/  BRA `(.L_x_644) ;  /* 0xffffff2400dc7947 */ /* 0x000fea000383ffff */
.L_x_653:
[----:B-1----:R1:W2:Y:S02]  /*28840*/  SYNCS.PHASECHK.TRANS64.TRYWAIT P1, [R8+URZ+0x38850], R7 ;  /* 0x03885007080075a7 */ /* 0x0022a4000802017f */
[----:B--2---:R-:W-:Y:S05]  /*28850*/  @!P1 NANOSLEEP.SYNCS 0x989680 ;  /* 0x009896800000995d */ /* 0x004fea0003900000 */
[----:B------:R-:W2:Y:S02]  /*28860*/  @!P1 SYNCS.PHASECHK.TRANS64 P1, [R8+URZ+0x38850], R7 ;  /* 0x03885007080095a7 */ /* 0x000ea4000802007f */
[----:B--2---:R-:W-:Y:S05]  /*28870*/  @!P1 BRA `(.L_x_653) ;  /* 0xfffffffc00f09947 */ /* 0x004fea000383ffff */
[----:B------:R-:W-:Y:S05]  /*28880*/  BRA `(.L_x_652) ;  /* 0xffffff4000207947 */ /* 0x000fea000383ffff */
.L_x_690:
[----:B------:R-:W0:Y:S01]  /*28890*/  S2R R9, SR_TID.X ;  /* 0x0000000000097919 */ /* 0x000e220000002100 */
[----:B------:R-:W-:Y:S01]  /*288a0*/  BSSY B1, `(.L_x_859) ;  /* 0x000000a000017945 */ /* 0x000fe20003800000 */
[----:B------:R-:W-:Y:S02]  /*288b0*/  IMAD.MOV.U32 R12, RZ, RZ, RZ ;  /* 0x000000ffff0c7224 */ /* 0x000fe400078e00ff */
[----:B------:R-:W-:Y:S02]  /*288c0*/  IMAD.MOV.U32 R11, RZ, RZ, 0x1f ;  /* 0x0000001fff0b7424 */ /* 0x000fe400078e00ff */
[----:B------:R-:W-:Y:S01]  /*288d0*/  IMAD.MOV.U32 R15, RZ, RZ, -0x1 ;  /* 0xffffffffff0f7424 */ /* 0x000fe200078e00ff */
[----:B0-----:R-:W-:-:S04]  /*288e0*/  SHF.R.U32.HI R9, RZ, 0x5, R9 ;  /* 0x00000005ff097819 */ /* 0x001fc80000011609 */
[----:B------:R-:W-:-:S05]  /*288f0*/  LOP3.LUT R9, R9, 0x3, RZ, 0xc0, !PT ;  /* 0x0000000309097812 */ /* 0x000fca00078ec0ff */
[----:B------:R-:W-:-:S07]  /*28900*/  IMAD.MOV.U32 R13, RZ, RZ, R9 ;  /* 0x000000ffff0d7224 */ /* 0x000fce00078e0009 */
[----:B------:R-:W-:Y:S05]  /*28910*/  WARPSYNC.COLLECTIVE R15, `(.L_x_860) ;  /* 0x000000000f087348 */ /* 0x000fea0003c00000 */
[----:B------:R0:W1:Y:S02]  /*28920*/  SHFL.IDX P6, R14, R13, R12, R11 ;  /* 0x0000000c0d0e7389 */ /* 0x00006400000c000b */
[----:B01----:R-:W-:Y:S01]  /*28930*/  ENDCOLLECTIVE ;  /* 0x000000000000791b */ /* 0x003fe20003800000 */
.L_x_860:
[----:B------:R-:W-:Y:S05]  /*28940*/  BSYNC B1 ;  /* 0x0000000000017941 */ /* 0x000fea0003800000 */
.L_x_859:
[----:B------:R-:W-:Y:S05]  /*28950*/  BRA `(.L_x_861) ;  /* 0xffffff8c00a87947 */ /* 0x000fea000383ffff */
.L_x_692:
[----:B------:R-:W-:Y:S01]  /*28960*/  BSSY B1, `(.L_x_862) ;  /* 0x0000006000017945 */ /* 0x000fe20003800000 */
[----:B------:R-:W-:-:S07]  /*28970*/  IMAD.MOV.U32 R15, RZ, RZ, -0x1 ;  /* 0xffffffffff0f7424 */ /* 0x000fce00078e00ff */
[----:B0-----:R-:W-:Y:S05]  /*28980*/  WARPSYNC.COLLECTIVE R15, `(.L_x_863) ;  /* 0x000000000f0c7348 */ /* 0x001fea0003c00000 */
[----:B------:R-:W-:Y:S02]  /*28990*/  ELECT P6, UR62, PT ;  /* 0x00000000003e782f */ /* 0x000fe400038c0000 */
[----:B------:R-:W-:Y:S01]  /*289a0*/  MOV R14, UR62 ;  /* 0x0000003e000e7c02 */ /* 0x000fe20008000f00 */
[----:B0-----:R-:W-:Y:S10]  /*289b0*/  ENDCOLLECTIVE ;  /* 0x000000000000791b */ /* 0x001ff40003800000 */
.L_x_863:
[----:B------:R-:W-:Y:S05]  /*289c0*/  BSYNC B1 ;  /* 0x0000000000017941 */ /* 0x000fea0003800000 */
.L_x_862:
[----:B------:R-:W-:Y:S05]  /*289d0*/  BRA `(.L_x_691) ;  /* 0xffffff8c00a07947 */ /* 0x000fea000383ffff */
.L_x_694:
[----:B0-----:R0:W1:Y:S02]  /*289e0*/  SYNCS.PHASECHK.TRANS64.TRYWAIT P0, [R22+URZ+0x38820], R5 ;  /* 0x03882005160075a7 */ /* 0x001064000800017f */
[----:B-1----:R-:W-:Y:S05]  /*289f0*/  @!P0 NANOSLEEP.SYNCS 0x989680 ;  /* 0x009896800000895d */ /* 0x002fea0003900000 */
[----:B------:R-:W1:Y:S02]  /*28a00*/  @!P0 SYNCS.PHASECHK.TRANS64 P0, [R22+URZ+0x38820], R5 ;  /* 0x03882005160085a7 */ /* 0x000e64000800007f */
[----:B-1----:R-:W-:Y:S05]  /*28a10*/  @!P0 BRA `(.L_x_694) ;  /* 0xfffffffc00f08947 */ /* 0x002fea000383ffff */
[----:B------:R-:W-:Y:S05]  /*28a20*/  BRA `(.L_x_864) ;  /* 0xffffff8c00b07947 */ /* 0x000fea000383ffff */
.L_x_698:
[----:B-1----:R1:W2:Y:S02]  /*28a30*/  SYNCS.PHASECHK.TRANS64.TRYWAIT P0, [R9+URZ+0x388a0], R8 ;  /* 0x0388a008090075a7 */ /* 0x0022a4000800017f */
[----:B--2---:R-:W-:Y:S05]  /*28a40*/  @!P0 NANOSLEEP.SYNCS 0x989680 ;  /* 0x009896800000895d */ /* 0x004fea0003900000 */
[----:B------:R-:W2:Y:S02]  /*28a50*/  @!P0 SYNCS.PHASECHK.TRANS64 P0, [R9+URZ+0x388a0], R8 ;  /* 0x0388a008090085a7 */ /* 0x000ea4000800007f */
[----:B--2---:R-:W-:Y:S05]  /*28a60*/  @!P0 BRA `(.L_x_698) ;  /* 0xfffffffc00f08947 */ /* 0x004fea000383ffff */
[----:B------:R-:W-:Y:S05]  /*28a70*/  BRA `(.L_x_865) ;  /* 0xffffff8c00c87947 */ /* 0x000fea000383ffff */
.L_x_706:
[----:B0-----:R0:W2:Y:S02]  /*28a80*/  SYNCS.PHASECHK.TRANS64.TRYWAIT P0, [R9+URZ+0x388c0], R8 ;  /* 0x0388c008090075a7 */ /* 0x0010a4000800017f */
[----:B--2---:R-:W-:Y:S05]  /*28a90*/  @!P0 NANOSLEEP.SYNCS 0x989680 ;  /* 0x009896800000895d */ /* 0x004fea0003900000 */
[----:B------:R-:W2:Y:S02]  /*28aa0*/  @!P0 SYNCS.PHASECHK.TRANS64 P0, [R9+URZ+0x388c0], R8 ;  /* 0x0388c008090085a7 */ /* 0x000ea4000800007f */
[----:B--2---:R-:W-:Y:S05]  /*28ab0*/  @!P0 BRA `(.L_x_706) ;  /* 0xfffffffc00f08947 */ /* 0x004fea000383ffff */
[----:B------:R-:W-:Y:S05]  /*28ac0*/  BRA `(.L_x_866) ;  /* 0xffffff9400047947 */ /* 0x000fea000383ffff */
.L_x_716:
[----:B-1----:R1:W2:Y:S02]  /*28ad0*/  SYNCS.PHASECHK.TRANS64.TRYWAIT P1, [R8+URZ+0x388a0], R7 ;  /* 0x0388a007080075a7 */ /* 0x0022a4000802017f */
[----:B--2---:R-:W-:Y:S05]  /*28ae0*/  @!P1 NANOSLEEP.SYNCS 0x989680 ;  /* 0x009896800000995d */ /* 0x004fea0003900000 */
[----:B------:R-:W2:Y:S02]  /*28af0*/  @!P1 SYNCS.PHASECHK.TRANS64 P1, [R8+URZ+0x388a0], R7 ;  /* 0x0388a007080095a7 */ /* 0x000ea4000802007f */
[----:B--2---:R-:W-:Y:S05]  /*28b00*/  @!P1 BRA `(.L_x_716) ;  /* 0xfffffffc00f09947 */ /* 0x004fea000383ffff */
[----:B------:R-:W-:Y:S05]  /*28b10*/  BRA `(.L_x_867) ;  /* 0xffffff9800747947 */ /* 0x000fea000383ffff */
.L_x_724:
[----:B0-----:R0:W2:Y:S02]  /*28b20*/  SYNCS.PHASECHK.TRANS64.TRYWAIT P1, [R8+URZ+0x388c0], R7 ;  /* 0x0388c007080075a7 */ /* 0x0010a4000802017f */
[----:B--2---:R-:W-:Y:S05]  /*28b30*/  @!P1 NANOSLEEP.SYNCS 0x989680 ;  /* 0x009896800000995d */ /* 0x004fea0003900000 */
[----:B------:R-:W2:Y:S02]  /*28b40*/  @!P1 SYNCS.PHASECHK.TRANS64 P1, [R8+URZ+0x388c0], R7 ;  /* 0x0388c007080095a7 */ /* 0x000ea4000802007f */
[----:B--2---:R-:W-:Y:S05]  /*28b50*/  @!P1 BRA `(.L_x_724) ;  /* 0xfffffffc00f09947 */ /* 0x004fea000383ffff */
[----:B------:R-:W-:Y:S05]  /*28b60*/  BRA `(.L_x_868) ;  /* 0xffffff9c00ac7947 */ /* 0x000fea000383ffff */
.L_x_740:
        /* <DEDUP_REMOVED lines=8> */
[----:B-----5:R-:W-:Y:S05]  /*28bf0*/  WARPSYNC.COLLECTIVE R15, `(.L_x_870) ;  /* 0x000000000f087348 */ /* 0x020fea0003c00000 */
[----:B------:R0:W1:Y:S02]  /*28c00*/  SHFL.IDX P6, R14, R13, R12, R11 ;  /* 0x0000000c0d0e7389 */ /* 0x00006400000c000b */
[----:B01---5:R-:W-:Y:S01]  /*28c10*/  ENDCOLLECTIVE ;  /* 0x000000000000791b */ /* 0x023fe20003800000 */
.L_x_870:
[----:B------:R-:W-:Y:S05]  /*28c20*/  BSYNC B0 ;  /* 0x0000000000007941 */ /* 0x000fea0003800000 */
.L_x_869:
[----:B------:R-:W-:Y:S05]  /*28c30*/  BRA `(.L_x_871) ;  /* 0xffffffac00207947 */ /* 0x000fea000383ffff */
.L_x_743:
[----:B0-----:R0:W1:Y:S02]  /*28c40*/  SYNCS.PHASECHK.TRANS64.TRYWAIT P0, [R5+URZ+0x38840], R2 ;  /* 0x03884002050075a7 */ /* 0x001064000800017f */
[----:B-1----:R-:W-:Y:S05]  /*28c50*/  @!P0 NANOSLEEP.SYNCS 0x989680 ;  /* 0x009896800000895d */ /* 0x002fea0003900000 */
[----:B------:R-:W1:Y:S02]  /*28c60*/  @!P0 SYNCS.PHASECHK.TRANS64 P0, [R5+URZ+0x38840], R2 ;  /* 0x03884002050085a7 */ /* 0x000e64000800007f */
[----:B-1----:R-:W-:Y:S05]  /*28c70*/  @!P0 BRA `(.L_x_743) ;  /* 0xfffffffc00f08947 */ /* 0x002fea000383ffff */
[----:B------:R-:W-:Y:S05]  /*28c80*/  BRA `(.L_x_872) ;  /* 0xffffffac007c7947 */ /* 0x000fea000383ffff */
.L_x_744:
        /* <DEDUP_REMOVED lines=8> */
.L_x_874:
[----:B------:R-:W-:Y:S05]  /*28d10*/  BSYNC B0 ;  /* 0x0000000000007941 */ /* 0x000fea0003800000 */
.L_x_873:
[----:B------:R-:W-:Y:S01]  /*28d20*/  IMAD.MOV.U32 R13, RZ, RZ, R0 ;  /* 0x000000ffff0d7224 */ /* 0x000fe200078e0000 */
[----:B------:R-:W-:Y:S01]  /*28d30*/  MOV R2, R14 ;  /* 0x0000000e00027202 */ /* 0x000fe20000000f00 */
[----:B------:R-:W-:Y:S01]  /*28d40*/  IMAD.MOV.U32 R12, RZ, RZ, RZ ;  /* 0x000000ffff0c7224 */ /* 0x000fe200078e00ff */
[C---:B------:R-:W-:Y:S01]  /*28d50*/  LOP3.LUT P5, RZ, R23.reuse, 0x10, RZ, 0xc0, !PT ;  /* 0x0000001017ff7812 */ /* 0x040fe200078ac0ff */
[----:B------:R-:W-:Y:S01]  /*28d60*/  IMAD.MOV.U32 R11, RZ, RZ, 0x181f ;  /* 0x0000181fff0b7424 */ /* 0x000fe200078e00ff */
[C---:B------:R-:W-:Y:S01]  /*28d70*/  LOP3.LUT P4, RZ, R23.reuse, 0x8, RZ, 0xc0, !PT ;  /* 0x0000000817ff7812 */ /* 0x040fe2000788c0ff */
[----:B------:R-:W-:Y:S01]  /*28d80*/  IMAD.MOV.U32 R15, RZ, RZ, -0x1 ;  /* 0xffffffffff0f7424 */ /* 0x000fe200078e00ff */
[----:B------:R-:W-:Y:S01]  /*28d90*/  LOP3.LUT P3, RZ, R23, 0x4, RZ, 0xc0, !PT ;  /* 0x0000000417ff7812 */ /* 0x000fe2000786c0ff */
[----:B------:R-:W-:Y:S01]  /*28da0*/  @P0 IMAD R9, R7, 0x2, R22 ;  /* 0x0000000207090824 */ /* 0x000fe200078e0216 */
[----:B------:R-:W-:-:S13]  /*28db0*/  LOP3.LUT P2, RZ, R23, 0x2, RZ, 0xc0, !PT ;  /* 0x0000000217ff7812 */ /* 0x000fda000784c0ff */
[----:B------:R-:W-:Y:S05]  /*28dc0*/  WARPSYNC.COLLECTIVE R15, `(.L_x_875) ;  /* 0x000000000f087348 */ /* 0x000fea0003c00000 */
[----:B------:R0:W1:Y:S02]  /*28dd0*/  SHFL.IDX P6, R14, R13, R12, R11 ;  /* 0x0000000c0d0e7389 */ /* 0x00006400000c000b */
[----:B01----:R-:W-:Y:S01]  /*28de0*/  ENDCOLLECTIVE ;  /* 0x000000000000791b */ /* 0x003fe20003800000 */
.L_x_875:
[----:B------:R-:W-:Y:S01]  /*28df0*/  ULDC.64 UR4, c[0x0][0x208] ;  /* 0x0000820000047ab9 */ /* 0x000fe20000000a00 */
[----:B------:R-:W-:Y:S02]  /*28e00*/  IMAD.MOV.U32 R13, RZ, RZ, R6 ;  /* 0x000000ffff0d7224 */ /* 0x000fe400078e0006 */
[----:B------:R-:W-:Y:S02]  /*28e10*/  IMAD.MOV.U32 R12, RZ, RZ, 0x1 ;  /* 0x00000001ff0c7424 */ /* 0x000fe400078e00ff */
[----:B------:R-:W-:-:S05]  /*28e20*/  IMAD.MOV.U32 R3, RZ, RZ, R14 ;  /* 0x000000ffff037224 */ /* 0x000fca00078e000e */
[----:B------:R-:W-:-:S05]  /*28e30*/  @P0 LEA R3, P1, R36, R3, 0x1 ;  /* 0x0000000324030211 */ /* 0x000fca00078208ff */
[----:B------:R-:W-:Y:S01]  /*28e40*/  @P0 IMAD.X R2, RZ, RZ, R2, P1 ;  /* 0x000000ffff020224 */ /* 0x000fe200008e0602 */
[----:B------:R-:W-:-:S04]  /*28e50*/  ISETP.GE.AND P1, PT, R4, 0x11, PT ;  /* 0x000000110400780c */ /* 0x000fc80003f26270 */
[----:B------:R-:W-:-:S04]  /*28e60*/  @P0 LOP3.LUT R3, R3, R2, RZ, 0x3c, !PT ;  /* 0x0000000203030212 */ /* 0x000fc800078e3cff */
[----:B------:R-:W-:-:S04]  /*28e70*/  @P0 LOP3.LUT R2, R3, R2, RZ, 0x3c, !PT ;  /* 0x0000000203020212 */ /* 0x000fc800078e3cff */
[----:B------:R-:W-:Y:S01]  /*28e80*/  @P0 LOP3.LUT R3, R3, R2, RZ, 0x3c, !PT ;  /* 0x0000000203030212 */ /* 0x000fe200078e3cff */
[----:B------:R-:W-:-:S04]  /*28e90*/  @P1 IMAD R21, R7, 0x2, R22 ;  /* 0x0000000207151824 */ /* 0x000fc800078e0216 */
[----:B------:R-:W-:Y:S01]  /*28ea0*/  @!PT LDS RZ, [RZ] ;  /* 0x00000000fffff984 */ /* 0x000fe20000000800 */
[----:B------:R-:W-:Y:S01]  /*28eb0*/  @!PT LDS RZ, [RZ] ;  /* 0x00000000fffff984 */ /* 0x000fe20000000800 */
[----:B------:R-:W-:Y:S01]  /*28ec0*/  @!PT LDS RZ, [RZ] ;  /* 0x00000000fffff984 */ /* 0x000fe20000000800 */
[----:B------:R0:W-:Y:S04]  /*28ed0*/  @P0 LDGSTS.E.BYPASS.LTC128B.128 [R9+0x24400], desc[UR4][R2.64], !P5 ;  /* 0x2440000002090fae */ /* 0x0001e8000e901d44 */
[----:B------:R0:W-:Y:S04]  /*28ee0*/  @P0 LDGSTS.E.BYPASS.LTC128B.128 [R9+0x26c00], desc[UR4][R2.64+0x80], !P4 ;  /* 0x26c0008002090fae */ /* 0x0001e8000e101d44 */
[----:B------:R0:W-:Y:S04]  /*28ef0*/  @P0 LDGSTS.E.BYPASS.LTC128B.128 [R9+0x29400], desc[UR4][R2.64+0x100], !P3 ;  /* 0x2940010002090fae */ /* 0x0001e8000d901d44 */
[----:B------:R0:W-:Y:S02]  /*28f00*/  @P0 LDGSTS.E.BYPASS.LTC128B.128 [R9+0x2bc00], desc[UR4][R2.64+0x180], !P2 ;  /* 0x2bc0018002090fae */ /* 0x0001e4000d101d44 */
[----:B0-----:R-:W-:Y:S05]  /*28f10*/  WARPSYNC.COLLECTIVE R15, `(.L_x_876) ;  /* 0x000000000f087348 */ /* 0x001fea0003c00000 */
[----:B------:R1:W2:Y:S02]  /*28f20*/  SHFL.IDX P6, R14, R13, R12, R11 ;  /* 0x0000000c0d0e7389 */ /* 0x0002a400000c000b */
[----:B012---:R-:W-:Y:S01]  /*28f30*/  ENDCOLLECTIVE ;  /* 0x000000000000791b */ /* 0x007fe20003800000 */
.L_x_876:
[----:B------:R-:W-:Y:S02]  /*28f40*/  IMAD.MOV.U32 R13, RZ, RZ, R0 ;  /* 0x000000ffff0d7224 */ /* 0x000fe400078e0000 */
[----:B------:R-:W-:-:S07]  /*28f50*/  IMAD.MOV.U32 R8, RZ, RZ, R14 ;  /* 0x000000ffff087224 */ /* 0x000fce00078e000e */
[----:B------:R-:W-:Y:S05]  /*28f60*/  WARPSYNC.COLLECTIVE R15, `(.L_x_877) ;  /* 0x000000000f087348 */ /* 0x000fea0003c00000 */
[----:B------:R0:W1:Y:S02]  /*28f70*/  SHFL.IDX P6, R14, R13, R12, R11 ;  /* 0x0000000c0d0e7389 */ /* 0x00006400000c000b */
[----:B01----:R-:W-:Y:S01]  /*28f80*/  ENDCOLLECTIVE ;  /* 0x000000000000791b */ /* 0x003fe20003800000 */
.L_x_877:
[----:B------:R-:W-:Y:S01]  /*28f90*/  ULDC.64 UR4, c[0x0][0x208] ;  /* 0x0000820000047ab9 */ /* 0x000fe20000000a00 */
[----:B------:R-:W-:Y:S01]  /*28fa0*/  IMAD.MOV.U32 R13, RZ, RZ, R6 ;  /* 0x000000ffff0d7224 */ /* 0x000fe200078e0006 */
[----:B------:R-:W-:Y:S01]  /*28fb0*/  MOV R12, 0x2 ;  /* 0x00000002000c7802 */ /* 0x000fe20000000f00 */
[----:B------:R-:W-:-:S05]  /*28fc0*/  IMAD.MOV.U32 R2, RZ, RZ, R14 ;  /* 0x000000ffff027224 */ /* 0x000fca00078e000e */
[----:B------:R-:W-:-:S05]  /*28fd0*/  @P1 LEA R2, P0, R36, R2, 0x1 ;  /* 0x0000000224021211 */ /* 0x000fca00078008ff */
[----:B------:R-:W-:-:S05]  /*28fe0*/  @P1 IMAD.X R3, RZ, RZ, R8, P0 ;  /* 0x000000ffff031224 */ /* 0x000fca00000e0608 */
[----:B------:R-:W-:Y:S01]  /*28ff0*/  @!PT LDS RZ, [RZ] ;  /* 0x00000000fffff984 */ /* 0x000fe20000000800 */
[----:B------:R-:W-:Y:S01]  /*29000*/  @!PT LDS RZ, [RZ] ;  /* 0x00000000fffff984 */ /* 0x000fe20000000800 */
[----:B------:R-:W-:Y:S01]  /*29010*/  @!PT LDS RZ, [RZ] ;  /* 0x00000000fffff984 */ /* 0x000fe20000000800 */
[----:B------:R0:W-:Y:S04]  /*29020*/  @P1 LDGSTS.E.BYPASS.LTC128B.128 [R21+0x24c00], desc[UR4][R2.64], !P5 ;  /* 0x24c0000002151fae */ /* 0x0001e8000e901d44 */
[----:B------:R0:W-:Y:S04]  /*29030*/  @P1 LDGSTS.E.BYPASS.LTC128B.128 [R21+0x27400], desc[UR4][R2.64+0x80], !P4 ;  /* 0x2740008002151fae */ /* 0x0001e8000e101d44 */
[----:B------:R0:W-:Y:S04]  /*29040*/  @P1 LDGSTS.E.BYPASS.LTC128B.128 [R21+0x29c00], desc[UR4][R2.64+0x100], !P3 ;  /* 0x29c0010002151fae */ /* 0x0001e8000d901d44 */
[----:B------:R0:W-:Y:S01]  /*29050*/  @P1 LDGSTS.E.BYPASS.LTC128B.128 [R21+0x2c400], desc[UR4][R2.64+0x180], !P2 ;  /* 0x2c40018002151fae */ /* 0x0001e2000d101d44 */
[----:B------:R-:W-:-:S13]  /*29060*/  ISETP.GE.AND P1, PT, R4, 0x21, PT ;  /* 0x000000210400780c */ /* 0x000fda0003f26270 */
[----:B0-----:R-:W-:Y:S05]  /*29070*/  WARPSYNC.COLLECTIVE R15, `(.L_x_878) ;  /* 0x000000000f087348 */ /* 0x001fea0003c00000 */
[----:B------:R1:W2:Y:S02]  /*29080*/  SHFL.IDX P6, R14, R13, R12, R11 ;  /* 0x0000000c0d0e7389 */ /* 0x0002a400000c000b */
[----:B012---:R-:W-:Y:S01]  /*29090*/  ENDCOLLECTIVE ;  /* 0x000000000000791b */ /* 0x007fe20003800000 */
.L_x_878:
[----:B------:R-:W-:Y:S02]  /*290a0*/  @P1 IMAD R9, R7, 0x2, R22 ;  /* 0x0000000207091824 */ /* 0x000fe400078e0216 */
[----:B------:R-:W-:Y:S02]  /*290b0*/  IMAD.MOV.U32 R13, RZ, RZ, R0 ;  /* 0x000000ffff0d7224 */ /* 0x000fe400078e0000 */
[----:B------:R-:W-:-:S07]  /*290c0*/  IMAD.MOV.U32 R8, RZ, RZ, R14 ;  /* 0x000000ffff087224 */ /* 0x000fce00078e000e */
[----:B------:R-:W-:Y:S05]  /*290d0*/  WARPSYNC.COLLECTIVE R15, `(.L_x_879) ;  /* 0x000000000f087348 */ /* 0x000fea0003c00000 */
[----:B------:R0:W1:Y:S02]  /*290e0*/  SHFL.IDX P6, R14, R13, R12, R11 ;  /* 0x0000000c0d0e7389 */ /* 0x00006400000c000b */
[----:B01----:R-:W-:Y:S01]  /*290f0*/  ENDCOLLECTIVE ;  /* 0x000000000000791b */ /* 0x003fe20003800000 */
.L_x_879:
[----:B------:R-:W-:Y:S01]  /*29100*/  ULDC.64 UR4, c[0x0][0x208] ;  /* 0x0000820000047ab9 */ /* 0x000fe20000000a00 */
[----:B------:R-:W-:Y:S02]  /*29110*/  IMAD.MOV.U32 R13, RZ, RZ, R6 ;  /* 0x000000ffff0d7224 */ /* 0x000fe400078e0006 */
[----:B------:R-:W-:Y:S02]  /*29120*/  IMAD.MOV.U32 R12, RZ, RZ, 0x3 ;  /* 0x00000003ff0c7424 */ /* 0x000fe400078e00ff */
        /* <DEDUP_REMOVED lines=14> */
.L_x_880:
[----:B------:R-:W-:Y:S02]  /*29210*/  @P1 IMAD R21, R7, 0x2, R22 ;  /* 0x0000000207151824 */ /* 0x000fe400078e0216 */
[----:B------:R-:W-:Y:S02]  /*29220*/  IMAD.MOV.U32 R13, RZ, RZ, R0 ;  /* 0x000000ffff0d7224 */ /* 0x000fe400078e0000 */
[----:B------:R-:W-:-:S07]  /*29230*/  IMAD.MOV.U32 R8, RZ, RZ, R14 ;  /* 0x000000ffff087224 */ /* 0x000fce00078e000e */
[----:B------:R-:W-:Y:S05]  /*29240*/  WARPSYNC.COLLECTIVE R15, `(.L_x_881) ;  /* 0x000000000f087348 */ /* 0x000fea0003c00000 */
[----:B------:R0:W1:Y:S02]  /*29250*/  SHFL.IDX P6, R14, R13, R12, R11 ;  /* 0x0000000c0d0e7389 */ /* 0x00006400000c000b */
[----:B01----:R-:W-:Y:S01]  /*29260*/  ENDCOLLECTIVE ;  /* 0x000000000000791b */ /* 0x003fe20003800000 */
.L_x_881:
        /* <DEDUP_REMOVED lines=16> */
.L_x_882:
[----:B------:R-:W-:Y:S01]  /*29370*/  MOV R13, R0 ;  /* 0x00000000000d7202 */ /* 0x000fe20000000f00 */
[----:B------:R-:W-:-:S07]  /*29380*/  IMAD.MOV.U32 R8, RZ, RZ, R14 ;  /* 0x000000ffff087224 */ /* 0x000fce00078e000e */
[----:B------:R-:W-:Y:S05]  /*29390*/  WARPSYNC.COLLECTIVE R15, `(.L_x_883) ;  /* 0x000000000f087348 */ /* 0x000fea0003c00000 */
[----:B------:R0:W1:Y:S02]  /*293a0*/  SHFL.IDX P6, R14, R13, R12, R11 ;  /* 0x0000000c0d0e7389 */ /* 0x00006400000c000b */
[----:B01----:R-:W-:Y:S01]  /*293b0*/  ENDCOLLECTIVE ;  /* 0x000000000000791b */ /* 0x003fe20003800000 */
.L_x_883:
[----:B------:R-:W-:Y:S01]  /*293c0*/  IMAD.MOV.U32 R0, RZ, RZ, R14 ;  /* 0x000000ffff007224 */ /* 0x000fe200078e000e */
[----:B------:R-:W-:Y:S06]  /*293d0*/  BRA `(.L_x_884) ;  /* 0xffffffa800e07947 */ /* 0x000fec000383ffff */
.L_x_751:
[----:B------:R-:W-:Y:S02]  /*293e0*/  IMAD.MOV.U32 R13, RZ, RZ, R4 ;  /* 0x000000ffff0d7224 */ /* 0x000fe400078e0004 */
[----:B------:R-:W-:Y:S02]  /*293f0*/  IMAD.MOV.U32 R12, RZ, RZ, RZ ;  /* 0x000000ffff0c7224 */ /* 0x000fe400078e00ff */
[----:B------:R-:W-:Y:S02]  /*29400*/  IMAD.MOV.U32 R11, RZ, RZ, 0x181f ;  /* 0x0000181fff0b7424 */ /* 0x000fe400078e00ff */
[----:B------:R-:W-:Y:S02]  /*29410*/  IMAD.MOV.U32 R15, RZ, RZ, -0x1 ;  /* 0xffffffffff0f7424 */ /* 0x000fe400078e00ff */
[----:B-----5:R-:W-:Y:S02]  /*29420*/  IMAD R6, R10, R8, RZ ;  /* 0x000000080a067224 */ /* 0x020fe400078e02ff */
[----:B------:R-:W-:-:S07]  /*29430*/  IMAD.IADD R0, R9, 0x1, R0 ;  /* 0x0000000109007824 */ /* 0x000fce00078e0200 */
[----:B------:R-:W-:Y:S05]  /*29440*/  WARPSYNC.COLLECTIVE R15, `(.L_x_885) ;  /* 0x000000000f087348 */ /* 0x000fea0003c00000 */
[----:B------:R0:W1:Y:S02]  /*29450*/  SHFL.IDX P6, R14, R13, R12, R11 ;  /* 0x0000000c0d0e7389 */ /* 0x00006400000c000b */
[----:B01----:R-:W-:Y:S01]  /*29460*/  ENDCOLLECTIVE ;  /* 0x000000000000791b */ /* 0x003fe20003800000 */
.L_x_885:
[----:B------:R-:W-:Y:S01]  /*29470*/  ISETP.GE.AND P1, PT, R0, R6, PT ;  /* 0x000000060000720c */ /* 0x000fe20003f26270 */
[----:B------:R-:W-:Y:S02]  /*29480*/  IMAD.MOV.U32 R13, RZ, RZ, R5 ;  /* 0x000000ffff0d7224 */ /* 0x000fe400078e0005 */
[----:B------:R-:W-:-:S10]  /*29490*/  IMAD.MOV.U32 R2, RZ, RZ, R14 ;  /* 0x000000ffff027224 */ /* 0x000fd400078e000e */
[----:B------:R-:W-:Y:S05]  /*294a0*/  WARPSYNC.COLLECTIVE R15, `(.L_x_886) ;  /* 0x000000000f087348 */ /* 0x000fea0003c00000 */
[----:B------:R0:W1:Y:S02]  /*294b0*/  SHFL.IDX P6, R14, R13, R12, R11 ;  /* 0x0000000c0d0e7389 */ /* 0x00006400000c000b */
[----:B01----:R-:W-:Y:S01]  /*294c0*/  ENDCOLLECTIVE ;  /* 0x000000000000791b */ /* 0x003fe20003800000 */
.L_x_886:
[----:B------:R-:W-:Y:S01]  /*294d0*/  ULDC.64 UR4, c[0x0][0x208] ;  /* 0x0000820000047ab9 */ /* 0x000fe20000000a00 */
[----:B------:R-:W-:Y:S02]  /*294e0*/  IMAD.MOV.U32 R13, RZ, RZ, R4 ;  /* 0x000000ffff0d7224 */ /* 0x000fe400078e0004 */
[----:B------:R-:W-:Y:S02]  /*294f0*/  IMAD.MOV.U32 R12, RZ, RZ, 0x1 ;  /* 0x00000001ff0c7424 */ /* 0x000fe400078e00ff */
[----:B------:R-:W-:-:S05]  /*29500*/  IMAD.MOV.U32 R3, RZ, RZ, R14 ;  /* 0x000000ffff037224 */ /* 0x000fca00078e000e */
[----:B------:R-:W-:-:S05]  /*29510*/  @!P1 LEA R7, P5, R36, R3, 0x1 ;  /* 0x0000000324079211 */ /* 0x000fca00078a08ff */
[----:B------:R-:W-:Y:S02]  /*29520*/  @!P1 IMAD.X R3, RZ, RZ, R2, P5 ;  /* 0x000000ffff039224 */ /* 0x000fe400028e0602 */
[----:B------:R-:W-:Y:S02]  /*29530*/  @!P1 IMAD.MOV.U32 R2, RZ, RZ, R7 ;  /* 0x000000ffff029224 */ /* 0x000fe400078e0007 */
[----:B------:R-:W-:-:S03]  /*29540*/  VIADD R7, R0, 0x10 ;  /* 0x0000001000077836 */ /* 0x000fc60000000000 */
[----:B------:R-:W-:Y:S01]  /*29550*/  @!PT LDS RZ, [RZ] ;  /* 0x00000000fffff984 */ /* 0x000fe20000000800 */
[----:B------:R-:W-:Y:S01]  /*29560*/  @!PT LDS RZ, [RZ] ;  /* 0x00000000fffff984 */ /* 0x000fe20000000800 */
[----:B------:R-:W-:Y:S01]  /*29570*/  @!PT LDS RZ, [RZ] ;  /* 0x00000000fffff984 */ /* 0x000fe20000000800 */
[----:B------:R0:W-:Y:S04]  /*29580*/  @!P1 LDGSTS.E.BYPASS.LTC128B.128 [R37+0x14400], desc[UR4][R2.64], !P4 ;  /* 0x1440000002259fae */ /* 0x0001e8000e101d44 */
[----:B------:R0:W-:Y:S04]  /*29590*/  @!P1 LDGSTS.E.BYPASS.LTC128B.128 [R37+0x18400], desc[UR4][R2.64+0x80], !P3 ;  /* 0x1840008002259fae */ /* 0x0001e8000d901d44 */
[----:B------:R0:W-:Y:S04]  /*295a0*/  @!P1 LDGSTS.E.BYPASS.LTC128B.128 [R37+0x1c400], desc[UR4][R2.64+0x100], !P2 ;  /* 0x1c40010002259fae */ /* 0x0001e8000d101d44 */
[----:B------:R0:W-:Y:S01]  /*295b0*/  @!P1 LDGSTS.E.BYPASS.LTC128B.128 [R37+0x20400], desc[UR4][R2.64+0x180], !P0 ;  /* 0x2040018002259fae */ /* 0x0001e2000c101d44 */
[----:B------:R-:W-:-:S13]  /*295c0*/  ISETP.GE.AND P1, PT, R7, R6, PT ;  /* 0x000000060700720c */ /* 0x000fda0003f26270 */
[----:B0-----:R-:W-:Y:S05]  /*295d0*/  WARPSYNC.COLLECTIVE R15, `(.L_x_887) ;  /* 0x000000000f087348 */ /* 0x001fea0003c00000 */
[----:B------:R1:W2:Y:S02]  /*295e0*/  SHFL.IDX P6, R14, R13, R12, R11 ;  /* 0x0000000c0d0e7389 */ /* 0x0002a400000c000b */
[----:B012---:R-:W-:Y:S01]  /*295f0*/  ENDCOLLECTIVE ;  /* 0x000000000000791b */ /* 0x007fe20003800000 */
.L_x_887:
[----:B------:R-:W-:Y:S01]  /*29600*/  MOV R13, R5 ;  /* 0x00000005000d7202 */ /* 0x000fe20000000f00 */
[----:B------:R-:W-:-:S07]  /*29610*/  IMAD.MOV.U32 R2, RZ, RZ, R14 ;  /* 0x000000ffff027224 */ /* 0x000fce00078e000e */
[----:B------:R-:W-:Y:S05]  /*29620*/  WARPSYNC.COLLECTIVE R15, `(.L_x_888) ;  /* 0x000000000f087348 */ /* 0x000fea0003c00000 */
[----:B------:R0:W1:Y:S02]  /*29630*/  SHFL.IDX P6, R14, R13, R12, R11 ;  /* 0x0000000c0d0e7389 */ /* 0x00006400000c000b */
[----:B01----:R-:W-:Y:S01]  /*29640*/  ENDCOLLECTIVE ;  /* 0x000000000000791b */ /* 0x003fe20003800000 */
.L_x_888:
[----:B------:R-:W-:Y:S01]  /*29650*/  ULDC.64 UR4, c[0x0][0x208] ;  /* 0x0000820000047ab9 */ /* 0x000fe20000000a00 */
[----:B------:R-:W-:Y:S02]  /*29660*/  IMAD.MOV.U32 R13, RZ, RZ, R4 ;  /* 0x000000ffff0d7224 */ /* 0x000fe400078e0004 */
[----:B------:R-:W-:Y:S02]  /*29670*/  IMAD.MOV.U32 R12, RZ, RZ, 0x2 ;  /* 0x00000002ff0c7424 */ /* 0x000fe400078e00ff */
[----:B------:R-:W-:-:S05]  /*29680*/  IMAD.MOV.U32 R3, RZ, RZ, R14 ;  /* 0x000000ffff037224 */ /* 0x000fca00078e000e */
[----:B------:R-:W-:-:S05]  /*29690*/  @!P1 LEA R7, P5, R36, R3, 0x1 ;  /* 0x0000000324079211 */ /* 0x000fca00078a08ff */
[----:B------:R-:W-:Y:S02]  /*296a0*/  @!P1 IMAD.X R8, RZ, RZ, R2, P5 ;  /* 0x000000ffff089224 */ /* 0x000fe400028e0602 */
[----:B------:R-:W-:Y:S02]  /*296b0*/  @!P1 IMAD.MOV.U32 R2, RZ, RZ, R7 ;  /* 0x000000ffff029224 */ /* 0x000fe400078e0007 */
        /* <DEDUP_REMOVED lines=13> */
.L_x_889:
[----:B------:R-:W-:Y:S02]  /*29790*/  IMAD.MOV.U32 R13, RZ, RZ, R5 ;  /* 0x000000ffff0d7224 */ /* 0x000fe400078e0005 */
[----:B------:R-:W-:-:S07]  /*297a0*/  IMAD.MOV.U32 R2, RZ, RZ, R14 ;  /* 0x000000ffff027224 */ /* 0x000fce00078e000e */
[----:B------:R-:W-:Y:S05]  /*297b0*/  WARPSYNC.COLLECTIVE R15, `(.L_x_890) ;  /* 0x000000000f087348 */ /* 0x000fea0003c00000 */
[----:B------:R0:W1:Y:S02]  /*297c0*/  SHFL.IDX P6, R14, R13, R12, R11 ;  /* 0x0000000c0d0e7389 */ /* 0x00006400000c000b */
[----:B01----:R-:W-:Y:S01]  /*297d0*/  ENDCOLLECTIVE ;  /* 0x000000000000791b */ /* 0x003fe20003800000 */
.L_x_890:
[----:B------:R-:W-:Y:S01]  /*297e0*/  ULDC.64 UR4, c[0x0][0x208] ;  /* 0x0000820000047ab9 */ /* 0x000fe20000000a00 */
[----:B------:R-:W-:Y:S01]  /*297f0*/  IMAD.MOV.U32 R13, RZ, RZ, R4 ;  /* 0x000000ffff0d7224 */ /* 0x000fe200078e0004 */
[----:B------:R-:W-:Y:S01]  /*29800*/  MOV R12, 0x3 ;  /* 0x00000003000c7802 */ /* 0x000fe20000000f00 */
        /* <DEDUP_REMOVED lines=17> */
.L_x_891:
[----:B------:R-:W-:Y:S02]  /*29920*/  IMAD.MOV.U32 R13, RZ, RZ, R5 ;  /* 0x000000ffff0d7224 */ /* 0x000fe400078e0005 */
[----:B------:R-:W-:-:S07]  /*29930*/  IMAD.MOV.U32 R2, RZ, RZ, R14 ;  /* 0x000000ffff027224 */ /* 0x000fce00078e000e */
[----:B------:R-:W-:Y:S05]  /*29940*/  WARPSYNC.COLLECTIVE R15, `(.L_x_892) ;  /* 0x000000000f087348 */ /* 0x000fea0003c00000 */
[----:B------:R0:W1:Y:S02]  /*29950*/  SHFL.IDX P6, R14, R13, R12, R11 ;  /* 0x0000000c0d0e7389 */ /* 0x00006400000c000b */
[----:B01----:R-:W-:Y:S01]  /*29960*/  ENDCOLLECTIVE ;  /* 0x000000000000791b */ /* 0x003fe20003800000 */
.L_x_892:
        /* <DEDUP_REMOVED lines=20> */
.L_x_893:
[----:B------:R-:W-:Y:S02]  /*29ab0*/  IMAD.MOV.U32 R13, RZ, RZ, R5 ;  /* 0x000000ffff0d7224 */ /* 0x000fe400078e0005 */
[----:B------:R-:W-:-:S07]  /*29ac0*/  IMAD.MOV.U32 R2, RZ, RZ, R14 ;  /* 0x000000ffff027224 */ /* 0x000fce00078e000e */
[----:B------:R-:W-:Y:S05]  /*29ad0*/  WARPSYNC.COLLECTIVE R15, `(.L_x_894) ;  /* 0x000000000f087348 */ /* 0x000fea0003c00000 */
[----:B------:R0:W1:Y:S02]  /*29ae0*/  SHFL.IDX P6, R14, R13, R12, R11 ;  /* 0x0000000c0d0e7389 */ /* 0x00006400000c000b */
[----:B01----:R-:W-:Y:S01]  /*29af0*/  ENDCOLLECTIVE ;  /* 0x000000000000791b */ /* 0x003fe20003800000 */
.L_x_894:
[----:B------:R-:W-:Y:S01]  /*29b00*/  ULDC.64 UR4, c[0x0][0x208] ;  /* 0x0000820000047ab9 */ /* 0x000fe20000000a00 */
[----:B------:R-:W-:Y:S02]  /*29b10*/  IMAD.MOV.U32 R13, RZ, RZ, R4 ;  /* 0x000000ffff0d7224 */ /* 0x000fe400078e0004 */
[----:B------:R-:W-:Y:S02]  /*29b20*/  IMAD.MOV.U32 R12, RZ, RZ, 0x5 ;  /* 0x00000005ff0c7424 */ /* 0x000fe400078e00ff */
[----:B------:R-:W-:-:S05]  /*29b30*/  IMAD.MOV.U32 R3, RZ, RZ, R14 ;  /* 0x000000ffff037224 */ /* 0x000fca00078e000e */
[----:B------:R-:W-:-:S05]  /*29b40*/  @!P1 LEA R7, P5, R36, R3, 0x1 ;  /* 0x0000000324079211 */ /* 0x000fca00078a08ff */
[----:B------:R-:W-:Y:S02]  /*29b50*/  @!P1 IMAD.X R8, RZ, RZ, R2, P5 ;  /* 0x000000ffff089224 */ /* 0x000fe400028e0602 */
[----:B------:R-:W-:Y:S01]  /*29b60*/  @!P1 IMAD.MOV.U32 R2, RZ, RZ, R7 ;  /* 0x000000ffff029224 */ /* 0x000fe200078e0007 */
[----:B------:R-:W-:Y:S01]  /*29b70*/  IADD3 R7, R0, 0x50, RZ ;  /* 0x0000005000077810 */ /* 0x000fe20007ffe0ff */
[----:B------:R-:W-:-:S05]  /*29b80*/  @!P1 IMAD.MOV.U32 R3, RZ, RZ, R8 ;  /* 0x000000ffff039224 */ /* 0x000fca00078e0008 */
        /* <DEDUP_REMOVED lines=11> */
.L_x_895:
[----:B------:R-:W-:Y:S02]  /*29c40*/  IMAD.MOV.U32 R13, RZ, RZ, R5 ;  /* 0x000000ffff0d7224 */ /* 0x000fe400078e0005 */
[----:B------:R-:W-:-:S07]  /*29c50*/  IMAD.MOV.U32 R2, RZ, RZ, R14 ;  /* 0x000000ffff027224 */ /* 0x000fce00078e000e */
[----:B------:R-:W-:Y:S05]  /*29c60*/  WARPSYNC.COLLECTIVE R15, `(.L_x_896) ;  /* 0x000000000f087348 */ /* 0x000fea0003c00000 */
[----:B------:R0:W1:Y:S02]  /*29c70*/  SHFL.IDX P6, R14, R13, R12, R11 ;  /* 0x0000000c0d0e7389 */ /* 0x00006400000c000b */
[----:B01----:R-:W-:Y:S01]  /*29c80*/  ENDCOLLECTIVE ;  /* 0x000000000000791b */ /* 0x003fe20003800000 */
.L_x_896:
        /* <DEDUP_REMOVED lines=20> */
.L_x_897:
[----:B------:R-:W-:Y:S02]  /*29dd0*/  IMAD.MOV.U32 R13, RZ, RZ, R5 ;  /* 0x000000ffff0d7224 */ /* 0x000fe400078e0005 */
[----:B------:R-:W-:-:S07]  /*29de0*/  IMAD.MOV.U32 R2, RZ, RZ, R14 ;  /* 0x000000ffff027224 */ /* 0x000fce00078e000e */
[----:B------:R-:W-:Y:S05]  /*29df0*/  WARPSYNC.COLLECTIVE R15, `(.L_x_898) ;  /* 0x000000000f087348 */ /* 0x000fea0003c00000 */
[----:B------:R0:W1:Y:S02]  /*29e00*/  SHFL.IDX P6, R14, R13, R12, R11 ;  /* 0x0000000c0d0e7389 */ /* 0x00006400000c000b */
[----:B01----:R-:W-:Y:S01]  /*29e10*/  ENDCOLLECTIVE ;  /* 0x000000000000791b */ /* 0x003fe20003800000 */
.L_x_898:
[----:B------:R-:W-:Y:S01]  /*29e20*/  ULDC.64 UR4, c[0x0][0x208] ;  /* 0x0000820000047ab9 */ /* 0x000fe20000000a00 */
[----:B------:R-:W-:Y:S02]  /*29e30*/  IMAD.MOV.U32 R13, RZ, RZ, R4 ;  /* 0x000000ffff0d7224 */ /* 0x000fe400078e0004 */
[----:B------:R-:W-:Y:S02]  /*29e40*/  IMAD.MOV.U32 R12, RZ, RZ, 0x7 ;  /* 0x00000007ff0c7424 */ /* 0x000fe400078e00ff */
[----:B------:R-:W-:-:S05]  /*29e50*/  IMAD.MOV.U32 R3, RZ, RZ, R14 ;  /* 0x000000ffff037224 */ /* 0x000fca00078e000e */
[----:B------:R-:W-:-:S05]  /*29e60*/  @!P1 LEA R7, P5, R36, R3, 0x1 ;  /* 0x0000000324079211 */ /* 0x000fca00078a08ff */
[----:B------:R-:W-:Y:S01]  /*29e70*/  @!P1 IMAD.X R8, RZ, RZ, R2, P5 ;  /* 0x000000ffff089224 */ /* 0x000fe200028e0602 */
[----:B------:R-:W-:-:S03]  /*29e80*/  @!P1 MOV R2, R7 ;  /* 0x0000000700029202 */ /* 0x000fc60000000f00 */
[----:B------:R-:W-:-:S05]  /*29e90*/  @!P1 IMAD.MOV.U32 R3, RZ, RZ, R8 ;  /* 0x000000ffff039224 */ /* 0x000fca00078e0008 */
[----:B------:R-:W-:Y:S01]  /*29ea0*/  @!PT LDS RZ, [RZ] ;  /* 0x00000000fffff984 */ /* 0x000fe20000000800 */
[----:B------:R-:W-:Y:S01]  /*29eb0*/  @!PT LDS RZ, [RZ] ;  /* 0x00000000fffff984 */ /* 0x000fe20000000800 */
[----:B------:R-:W-:Y:S01]  /*29ec0*/  @!PT LDS RZ, [RZ] ;  /* 0x00000000fffff984 */ /* 0x000fe20000000800 */
[----:B------:R0:W-:Y:S04]  /*29ed0*/  @!P1 LDGSTS.E.BYPASS.LTC128B.128 [R37+0x17400], desc[UR4][R2.64], !P4 ;  /* 0x1740000002259fae */ /* 0x0001e8000e101d44 */
[----:B------:R0:W-:Y:S04]  /*29ee0*/  @!P1 LDGSTS.E.BYPASS.LTC128B.128 [R37+0x1b400], desc[UR4][R2.64+0x80], !P3 ;  /* 0x1b40008002259fae */ /* 0x0001e8000d901d44 */
[----:B------:R0:W-:Y:S04]  /*29ef0*/  @!P1 LDGSTS.E.BYPASS.LTC128B.128 [R37+0x1f400], desc[UR4][R2.64+0x100], !P2 ;  /* 0x1f40010002259fae */ /* 0x0001e8000d101d44 */
[----:B------:R0:W-:Y:S02]  /*29f00*/  @!P1 LDGSTS.E.BYPASS.LTC128B.128 [R37+0x23400], desc[UR4][R2.64+0x180], !P0 ;  /* 0x2340018002259fae */ /* 0x0001e4000c101d44 */
[----:B0-----:R-:W-:Y:S05]  /*29f10*/  WARPSYNC.COLLECTIVE R15, `(.L_x_899) ;  /* 0x000000000f087348 */ /* 0x001fea0003c00000 */
[----:B------:R1:W2:Y:S02]  /*29f20*/  SHFL.IDX P6, R14, R13, R12, R11 ;  /* 0x0000000c0d0e7389 */ /* 0x0002a400000c000b */
[----:B012---:R-:W-:Y:S01]  /*29f30*/  ENDCOLLECTIVE ;  /* 0x000000000000791b */ /* 0x007fe20003800000 */
.L_x_899:
[----:B------:R-:W-:Y:S02]  /*29f40*/  IMAD.MOV.U32 R13, RZ, RZ, R5 ;  /* 0x000000ffff0d7224 */ /* 0x000fe400078e0005 */
[----:B------:R-:W-:-:S07]  /*29f50*/  IMAD.MOV.U32 R7, RZ, RZ, R14 ;  /* 0x000000ffff077224 */ /* 0x000fce00078e000e */
[----:B------:R-:W-:Y:S05]  /*29f60*/  WARPSYNC.COLLECTIVE R15, `(.L_x_900) ;  /* 0x000000000f087348 */ /* 0x000fea0003c00000 */
[----:B------:R0:W1:Y:S02]  /*29f70*/  SHFL.IDX P6, R14, R13, R12, R11 ;  /* 0x0000000c0d0e7389 */ /* 0x00006400000c000b */
[----:B01----:R-:W-:Y:S01]  /*29f80*/  ENDCOLLECTIVE ;  /* 0x000000000000791b */ /* 0x003fe20003800000 */
.L_x_900:
[----:B------:R-:W-:Y:S05]  /*29f90*/  BRA `(.L_x_901) ;  /* 0xffffffac00507947 */ /* 0x000fea000383ffff */
.L_x_756:
[----:B0-----:R0:W2:Y:S02]  /*29fa0*/  SYNCS.PHASECHK.TRANS64.TRYWAIT P0, [R22+URZ+0x38820], R3 ;  /* 0x03882003160075a7 */ /* 0x0010a4000800017f */
[----:B--2---:R-:W-:Y:S05]  /*29fb0*/  @!P0 NANOSLEEP.SYNCS 0x989680 ;  /* 0x009896800000895d */ /* 0x004fea0003900000 */
[----:B------:R-:W2:Y:S02]  /*29fc0*/  @!P0 SYNCS.PHASECHK.TRANS64 P0, [R22+URZ+0x38820], R3 ;  /* 0x03882003160085a7 */ /* 0x000ea4000800007f */
[----:B--2---:R-:W-:Y:S05]  /*29fd0*/  @!P0 BRA `(.L_x_756) ;  /* 0xfffffffc00f08947 */ /* 0x004fea000383ffff */
[----:B------:R-:W-:Y:S05]  /*29fe0*/  BRA `(.L_x_902) ;  /* 0xffffffac00c87947 */ /* 0x000fea000383ffff */
.L_x_761:
[----:B0-----:R0:W1:Y:S02]  /*29ff0*/  SYNCS.PHASECHK.TRANS64.TRYWAIT P0, [R6+URZ+0x38840], R3 ;  /* 0x03884003060075a7 */ /* 0x001064000800017f */
[----:B-1----:R-:W-:Y:S05]  /*2a000*/  @!P0 NANOSLEEP.SYNCS 0x989680 ;  /* 0x009896800000895d */ /* 0x002fea0003900000 */
[----:B------:R-:W1:Y:S02]  /*2a010*/  @!P0 SYNCS.PHASECHK.TRANS64 P0, [R6+URZ+0x38840], R3 ;  /* 0x03884003060085a7 */ /* 0x000e64000800007f */
[----:B-1----:R-:W-:Y:S05]  /*2a020*/  @!P0 BRA `(.L_x_761) ;  /* 0xfffffffc00f08947 */ /* 0x002fea000383ffff */
[----:B------:R-:W-:Y:S05]  /*2a030*/  BRA `(.L_x_903) ;  /* 0xffffffb000c07947 */ /* 0x000fea000383ffff */
.L_x_762:
        /* <DEDUP_REMOVED lines=8> */
.L_x_905:
[----:B------:R-:W-:Y:S05]  /*2a0c0*/  BSYNC B1 ;  /* 0x0000000000017941 */ /* 0x000fea0003800000 */
.L_x_904:
[----:B------:R-:W-:Y:S01]  /*2a0d0*/  IMAD.MOV.U32 R13, RZ, RZ, R8 ;  /* 0x000000ffff0d7224 */ /* 0x000fe200078e0008 */
[----:B------:R-:W-:Y:S01]  /*2a0e0*/  LOP3.LUT R23, R23, 0xfffffdff, RZ, 0xc0, !PT ;  /* 0xfffffdff17177812 */ /* 0x000fe200078ec0ff */
[----:B------:R-:W-:Y:S01]  /*2a0f0*/  IMAD.MOV.U32 R12, RZ, RZ, RZ ;  /* 0x000000ffff0c7224 */ /* 0x000fe200078e00ff */
[----:B------:R-:W-:Y:S01]  /*2a100*/  SHF.L.U32 R0, R36, 0x1, RZ ;  /* 0x0000000124007819 */ /* 0x000fe200000006ff */
[----:B------:R-:W-:Y:S01]  /*2a110*/  IMAD.MOV.U32 R11, RZ, RZ, 0x181f ;  /* 0x0000181fff0b7424 */ /* 0x000fe200078e00ff */
[----:B------:R-:W-:Y:S01]  /*2a120*/  @P3 LOP3.LUT R23, R23, 0x200, RZ, 0xfc, !PT ;  /* 0x0000020017173812 */ /* 0x000fe200078efcff */
[----:B------:R-:W-:Y:S02]  /*2a130*/  IMAD.MOV.U32 R15, RZ, RZ, -0x1 ;  /* 0xffffffffff0f7424 */ /* 0x000fe400078e00ff */
[----:B------:R-:W-:Y:S01]  /*2a140*/  IMAD.MOV.U32 R3, RZ, RZ, R14 ;  /* 0x000000ffff037224 */ /* 0x000fe200078e000e */
[----:B------:R-:W-:Y:S01]  /*2a150*/  LOP3.LUT P3, RZ, R23, 0x10, RZ, 0xc0, !PT ;  /* 0x0000001017ff7812 */ /* 0x000fe2000786c0ff */
[----:B------:R-:W-:-:S12]  /*2a160*/  IMAD R9, R9, 0x2, R22 ;  /* 0x0000000209097824 */ /* 0x000fd800078e0216 */
[----:B------:R-:W-:Y:S05]  /*2a170*/  WARPSYNC.COLLECTIVE R15, `(.L_x_906) ;  /* 0x000000000f087348 */ /* 0x000fea0003c00000 */
[----:B------:R0:W1:Y:S02]  /*2a180*/  SHFL.IDX P6, R14, R13, R12, R11 ;  /* 0x0000000c0d0e7389 */ /* 0x00006400000c000b */
[----:B01----:R-:W-:Y:S01]  /*2a190*/  ENDCOLLECTIVE ;  /* 0x000000000000791b */ /* 0x003fe20003800000 */
.L_x_906:
[----:B------:R-:W-:Y:S01]  /*2a1a0*/  LOP3.LUT R23, R23, 0xfffffeff, RZ, 0xc0, !PT ;  /* 0xfffffeff17177812 */ /* 0x000fe200078ec0ff */
[----:B------:R-:W-:-:S03]  /*2a1b0*/  ULDC.64 UR4, c[0x0][0x208] ;  /* 0x0000820000047ab9 */ /* 0x000fc60000000a00 */
[----:B------:R-:W-:-:S04]  /*2a1c0*/  @P2 LOP3.LUT R23, R23, 0x100, RZ, 0xfc, !PT ;  /* 0x0000010017172812 */ /* 0x000fc800078efcff */
[C---:B------:R-:W-:Y:S02]  /*2a1d0*/  LOP3.LUT P2, RZ, R23.reuse, 0x8, RZ, 0xc0, !PT ;  /* 0x0000000817ff7812 */ /* 0x040fe4000784c0ff */
[----:B------:R-:W-:Y:S01]  /*2a1e0*/  LOP3.LUT R23, R23, 0xffffff7f, RZ, 0xc0, !PT ;  /* 0xffffff7f17177812 */ /* 0x000fe200078ec0ff */
[----:B------:R-:W-:-:S03]  /*2a1f0*/  IMAD.MOV.U32 R13, RZ, RZ, R10 ;  /* 0x000000ffff0d7224 */ /* 0x000fc600078e000a */
[----:B------:R-:W-:Y:S01]  /*2a200*/  @P1 LOP3.LUT R23, R23, 0x80, RZ, 0xfc, !PT ;  /* 0x0000008017171812 */ /* 0x000fe200078efcff */
[----:B------:R-:W-:-:S03]  /*2a210*/  IMAD.MOV.U32 R12, RZ, RZ, 0x1 ;  /* 0x00000001ff0c7424 */ /* 0x000fc600078e00ff */
[----:B------:R-:W-:Y:S01]  /*2a220*/  LOP3.LUT P1, RZ, R23, 0x4, RZ, 0xc0, !PT ;  /* 0x0000000417ff7812 */ /* 0x000fe2000782c0ff */
[----:B------:R-:W-:-:S05]  /*2a230*/  IMAD.MOV.U32 R2, RZ, RZ, R14 ;  /* 0x000000ffff027224 */ /* 0x000fca00078e000e */
[----:B------:R-:W-:-:S05]  /*2a240*/  IADD3 R2, P0, R2, R0, RZ ;  /* 0x0000000002027210 */ /* 0x000fca0007f1e0ff */
[----:B------:R-:W-:-:S05]  /*2a250*/  IMAD.X R3, RZ, RZ, R3, P0 ;  /* 0x000000ffff037224 */ /* 0x000fca00000e0603 */
[----:B------:R-:W-:Y:S01]  /*2a260*/  @!PT LDS RZ, [RZ] ;  /* 0x00000000fffff984 */ /* 0x000fe20000000800 */
[----:B------:R-:W-:Y:S01]  /*2a270*/  @!PT LDS RZ, [RZ] ;  /* 0x00000000fffff984 */ /* 0x000fe20000000800 */
[----:B------:R-:W-:Y:S01]  /*2a280*/  @!PT LDS RZ, [RZ] ;  /* 0x00000000fffff984 */ /* 0x000fe20000000800 */
[----:B------:R0:W-:Y:S04]  /*2a290*/  LDGSTS.E.BYPASS.LTC128B.128 [R9+0x24400], desc[UR4][R2.64], !P3 ;  /* 0x2440000002097fae */ /* 0x0001e8000d901d44 */
[----:B------:R0:W-:Y:S04]  /*2a2a0*/  LDGSTS.E.BYPASS.LTC128B.128 [R9+0x26c00], desc[UR4][R2.64+0x80], !P2 ;  /* 0x26c0008002097fae */ /* 0x0001e8000d101d44 */
[----:B------:R0:W-:Y:S04]  /*2a2b0*/  LDGSTS.E.BYPASS.LTC128B.128 [R9+0x29400], desc[UR4][R2.64+0x100], !P1 ;  /* 0x2940010002097fae */ /* 0x0001e8000c901d44 */
[----:B------:R0:W-:Y:S02]  /*2a2c0*/  LDGSTS.E.BYPASS.LTC128B.128 [R9+0x2bc00], desc[UR4][R2.64+0x180], !P5 ;  /* 0x2bc0018002097fae */ /* 0x0001e4000e901d44 */
[----:B0-----:R-:W-:Y:S05]  /*2a2d0*/  WARPSYNC.COLLECTIVE R15, `(.L_x_907) ;  /* 0x000000000f087348 */ /* 0x001fea0003c00000 */
[----:B------:R1:W2:Y:S02]  /*2a2e0*/  SHFL.IDX P6, R14, R13, R12, R11 ;  /* 0x0000000c0d0e7389 */ /* 0x0002a400000c000b */
[----:B012---:R-:W-:Y:S01]  /*2a2f0*/  ENDCOLLECTIVE ;  /* 0x000000000000791b */ /* 0x007fe20003800000 */
.L_x_907:
[----:B------:R-:W-:Y:S02]  /*2a300*/  IMAD.MOV.U32 R13, RZ, RZ, R8 ;  /* 0x000000ffff0d7224 */ /* 0x000fe400078e0008 */
[----:B------:R-:W-:-:S07]  /*2a310*/  IMAD.MOV.U32 R35, RZ, RZ, R14 ;  /* 0x000000ffff237224 */ /* 0x000fce00078e000e */
[----:B------:R-:W-:Y:S05]  /*2a320*/  WARPSYNC.COLLECTIVE R15, `(.L_x_908) ;  /* 0x000000000f087348 */ /* 0x000fea0003c00000 */
[----:B------:R0:W1:Y:S02]  /*2a330*/  SHFL.IDX P6, R14, R13, R12, R11 ;  /* 0x0000000c0d0e7389 */ /* 0x00006400000c000b */
[----:B01----:R-:W-:Y:S01]  /*2a340*/  ENDCOLLECTIVE ;  /* 0x000000000000791b */ /* 0x003fe20003800000 */
.L_x_908:
[----:B------:R-:W-:Y:S01]  /*2a350*/  ULDC.64 UR4, c[0x0][0x208] ;  /* 0x0000820000047ab9 */ /* 0x000fe20000000a00 */
[----:B------:R-:W-:Y:S02]  /*2a360*/  IMAD.MOV.U32 R13, RZ, RZ, R10 ;  /* 0x000000ffff0d7224 */ /* 0x000fe400078e000a */
[----:B------:R-:W-:Y:S02]  /*2a370*/  IMAD.MOV.U32 R12, RZ, RZ, 0x2 ;  /* 0x00000002ff0c7424 */ /* 0x000fe400078e00ff */
        /* <DEDUP_REMOVED lines=13> */
.L_x_909:
[----:B------:R-:W-:Y:S02]  /*2a450*/  IMAD.MOV.U32 R13, RZ, RZ, R8 ;  /* 0x000000ffff0d7224 */ /* 0x000fe400078e0008 */
[----:B------:R-:W-:-:S07]  /*2a460*/  IMAD.MOV.U32 R35, RZ, RZ, R14 ;  /* 0x000000ffff237224 */ /* 0x000fce00078e000e */
[----:B------:R-:W-:Y:S05]  /*2a470*/  WARPSYNC.COLLECTIVE R15, `(.L_x_910) ;  /* 0x000000000f087348 */ /* 0x000fea0003c00000 */
[----:B------:R0:W1:Y:S02]  /*2a480*/  SHFL.IDX P6, R14, R13, R12, R11 ;  /* 0x0000000c0d0e7389 */ /* 0x00006400000c000b */
[----:B01----:R-:W-:Y:S01]  /*2a490*/  ENDCOLLECTIVE ;  /* 0x000000000000791b */ /* 0x003fe20003800000 */
.L_x_910:
[----:B------:R-:W-:Y:S01]  /*2a4a0*/  ULDC.64 UR4, c[0x0][0x208] ;  /* 0x0000820000047ab9 */ /* 0x000fe20000000a00 */
[----:B------:R-:W-:Y:S01]  /*2a4b0*/  IMAD.MOV.U32 R13, RZ, RZ, R10 ;  /* 0x000000ffff0d7224 */ /* 0x000fe200078e000a */
[----:B------:R-:W-:Y:S01]  /*2a4c0*/  MOV R12, 0x3 ;  /* 0x00000003000c7802 */ /* 0x000fe20000000f00 */
        /* <DEDUP_REMOVED lines=13> */
.L_x_911:
[----:B------:R-:W-:Y:S02]  /*2a5a0*/  IMAD.MOV.U32 R13, RZ, RZ, R8 ;  /* 0x000000ffff0d7224 */ /* 0x000fe400078e0008 */
[----:B------:R-:W-:-:S07]  /*2a5b0*/  IMAD.MOV.U32 R35, RZ, RZ, R14 ;  /* 0x000000ffff237224 */ /* 0x000fce00078e000e */
[----:B------:R-:W-:Y:S05]  /*2a5c0*/  WARPSYNC.COLLECTIVE R15, `(.L_x_912) ;  /* 0x000000000f087348 */ /* 0x000fea0003c00000 */
[----:B------:R0:W1:Y:S02]  /*2a5d0*/  SHFL.IDX P6, R14, R13, R12, R11 ;  /* 0x0000000c0d0e7389 */ /* 0x00006400000c000b */
[----:B01----:R-:W-:Y:S01]  /*2a5e0*/  ENDCOLLECTIVE ;  /* 0x000000000000791b */ /* 0x003fe20003800000 */
.L_x_912:
        /* <DEDUP_REMOVED lines=9> */
[----:B------:R0:W-:Y:S01]  /*2a680*/  LDGSTS.E.BYPASS.LTC128B.128 [R9+0x25c00], desc[UR4][R2.64], !P3 ;  /* 0x25c0000002097fae */ /* 0x0001e2000d901d44 */
[----:B------:R-:W-:-:S03]  /*2a690*/  LOP3.LUT P3, RZ, R23, 0x200, RZ, 0xc0, !PT ;  /* 0x0000020017ff7812 */ /* 0x000fc6000786c0ff */
[----:B------:R0:W-:Y:S01]  /*2a6a0*/  LDGSTS.E.BYPASS.LTC128B.128 [R9+0x28400], desc[UR4][R2.64+0x80], !P2 ;  /* 0x2840008002097fae */ /* 0x0001e2000d101d44 */
[----:B------:R-:W-:-:S03]  /*2a6b0*/  LOP3.LUT P2, RZ, R23, 0x100, RZ, 0xc0, !PT ;  /* 0x0000010017ff7812 */ /* 0x000fc6000784c0ff */
[----:B------:R0:W-:Y:S01]  /*2a6c0*/  LDGSTS.E.BYPASS.LTC128B.128 [R9+0x2ac00], desc[UR4][R2.64+0x100], !P1 ;  /* 0x2ac0010002097fae */ /* 0x0001e2000c901d44 */
[----:B------:R-:W-:-:S03]  /*2a6d0*/  LOP3.LUT P1, RZ, R23, 0x80, RZ, 0xc0, !PT ;  /* 0x0000008017ff7812 */ /* 0x000fc6000782c0ff */
[----:B------:R0:W-:Y:S10]  /*2a6e0*/  LDGSTS.E.BYPASS.LTC128B.128 [R9+0x2d400], desc[UR4][R2.64+0x180], !P5 ;  /* 0x2d40018002097fae */ /* 0x0001f4000e901d44 */
[----:B0-----:R-:W-:Y:S05]  /*2a6f0*/  WARPSYNC.COLLECTIVE R15, `(.L_x_913) ;  /* 0x000000000f087348 */ /* 0x001fea0003c00000 */
[----:B------:R1:W2:Y:S02]  /*2a700*/  SHFL.IDX P6, R14, R13, R12, R11 ;  /* 0x0000000c0d0e7389 */ /* 0x0002a400000c000b */
[----:B012---:R-:W-:Y:S01]  /*2a710*/  ENDCOLLECTIVE ;  /* 0x000000000000791b */ /* 0x007fe20003800000 */
.L_x_913:
[----:B------:R-:W-:Y:S02]  /*2a720*/  IMAD.MOV.U32 R13, RZ, RZ, R8 ;  /* 0x000000ffff0d7224 */ /* 0x000fe400078e0008 */
[----:B------:R-:W-:-:S07]  /*2a730*/  IMAD.MOV.U32 R35, RZ, RZ, R14 ;  /* 0x000000ffff237224 */ /* 0x000fce00078e000e */
[----:B------:R-:W-:Y:S05]  /*2a740*/  WARPSYNC.COLLECTIVE R15, `(.L_x_914) ;  /* 0x000000000f087348 */ /* 0x000fea0003c00000 */
[----:B------:R0:W1:Y:S02]  /*2a750*/  SHFL.IDX P6, R14, R13, R12, R11 ;  /* 0x0000000c0d0e7389 */ /* 0x00006400000c000b */
[----:B01----:R-:W-:Y:S01]  /*2a760*/  ENDCOLLECTIVE ;  /* 0x000000000000791b */ /* 0x003fe20003800000 */
.L_x_914:
[----:B------:R-:W-:Y:S01]  /*2a770*/  IMAD.MOV.U32 R2, RZ, RZ, R14 ;  /* 0x000000ffff027224 */ /* 0x000fe200078e000e */
[----:B------:R-:W-:Y:S06]  /*2a780*/  BRA `(.L_x_915) ;  /* 0xffffffb000087947 */ /* 0x000fec000383ffff */
.L_x_767:
[----:B-1----:R1:W2:Y:S02]  /*2a790*/  SYNCS.PHASECHK.TRANS64.TRYWAIT P0, [R6+URZ+0x38860], R2 ;  /* 0x03886002060075a7 */ /* 0x0022a4000800017f */
[----:B--2---:R-:W-:Y:S05]  /*2a7a0*/  @!P0 NANOSLEEP.SYNCS 0x989680 ;  /* 0x009896800000895d */ /* 0x004fea0003900000 */
[----:B------:R-:W2:Y:S02]  /*2a7b0*/  @!P0 SYNCS.PHASECHK.TRANS64 P0, [R6+URZ+0x38860], R2 ;  /* 0x03886002060085a7 */ /* 0x000ea4000800007f */
[----:B--2---:R-:W-:Y:S05]  /*2a7c0*/  @!P0 BRA `(.L_x_767) ;  /* 0xfffffffc00f08947 */ /* 0x004fea000383ffff */
[----:B------:R-:W-:Y:S05]  /*2a7d0*/  BRA `(.L_x_916) ;  /* 0xffffffb000887947 */ /* 0x000fea000383ffff */
.L_x_768:
        /* <DEDUP_REMOVED lines=8> */
.L_x_918:
[----:B------:R-:W-:Y:S05]  /*2a860*/  BSYNC B1 ;  /* 0x0000000000017941 */ /* 0x000fea0003800000 */
.L_x_917:
[----:B------:R-:W-:Y:S01]  /*2a870*/  IMAD.MOV.U32 R13, RZ, RZ, R24 ;  /* 0x000000ffff0d7224 */ /* 0x000fe200078e0018 */
[----:B------:R-:W-:Y:S01]  /*2a880*/  MOV R12, RZ ;  /* 0x000000ff000c7202 */ /* 0x000fe20000000f00 */
[----:B------:R-:W-:Y:S02]  /*2a890*/  IMAD.MOV.U32 R11, RZ, RZ, 0x181f ;  /* 0x0000181fff0b7424 */ /* 0x000fe400078e00ff */
[----:B------:R-:W-:Y:S02]  /*2a8a0*/  IMAD.MOV.U32 R15, RZ, RZ, -0x1 ;  /* 0xffffffffff0f7424 */ /* 0x000fe400078e00ff */
[----:B------:R-:W-:Y:S02]  /*2a8b0*/  IMAD.MOV.U32 R3, RZ, RZ, R14 ;  /* 0x000000ffff037224 */ /* 0x000fe400078e000e */
[----:B------:R-:W-:-:S07]  /*2a8c0*/  IMAD R7, R7, 0x2, R22 ;  /* 0x0000000207077824 */ /* 0x000fce00078e0216 */
[----:B------:R-:W-:Y:S05]  /*2a8d0*/  WARPSYNC.COLLECTIVE R15, `(.L_x_919) ;  /* 0x000000000f087348 */ /* 0x000fea0003c00000 */
[----:B------:R0:W1:Y:S02]  /*2a8e0*/  SHFL.IDX P6, R14, R13, R12, R11 ;  /* 0x0000000c0d0e7389 */ /* 0x00006400000c000b */
[----:B01----:R-:W-:Y:S01]  /*2a8f0*/  ENDCOLLECTIVE ;  /* 0x000000000000791b */ /* 0x003fe20003800000 */
.L_x_919:
[----:B------:R-:W-:Y:S01]  /*2a900*/  ULDC.64 UR4, c[0x0][0x208] ;  /* 0x0000820000047ab9 */ /* 0x000fe20000000a00 */
[----:B------:R-:W-:Y:S02]  /*2a910*/  IMAD.MOV.U32 R13, RZ, RZ, R25 ;  /* 0x000000ffff0d7224 */ /* 0x000fe400078e0019 */
[----:B------:R-:W-:Y:S02]  /*2a920*/  IMAD.MOV.U32 R12, RZ, RZ, 0x1 ;  /* 0x00000001ff0c7424 */ /* 0x000fe400078e00ff */
[----:B------:R-:W-:-:S05]  /*2a930*/  IMAD.MOV.U32 R2, RZ, RZ, R14 ;  /* 0x000000ffff027224 */ /* 0x000fca00078e000e */
[----:B------:R-:W-:-:S05]  /*2a940*/  IADD3 R2, P0, R2, R0, RZ ;  /* 0x0000000002027210 */ /* 0x000fca0007f1e0ff */
        /* <DEDUP_REMOVED lines=11> */
[----:B------:R0:W-:Y:S02]  /*2aa00*/  LDGSTS.E.BYPASS.LTC128B.128 [R7+0x7c00], desc[UR4][R2.64+0x180], !P0 ;  /* 0x07c0018002077fae */ /* 0x0001e4000c101d44 */
[----:B0-----:R-:W-:Y:S05]  /*2aa10*/  WARPSYNC.COLLECTIVE R15, `(.L_x_920) ;  /* 0x000000000f087348 */ /* 0x001fea0003c00000 */
[----:B------:R1:W2:Y:S02]  /*2aa20*/  SHFL.IDX P6, R14, R13, R12, R11 ;  /* 0x0000000c0d0e7389 */ /* 0x0002a400000c000b */
[----:B012---:R-:W-:Y:S01]  /*2aa30*/  ENDCOLLECTIVE ;  /* 0x000000000000791b */ /* 0x007fe20003800000 */
.L_x_920:
[----:B------:R-:W-:Y:S02]  /*2aa40*/  IMAD.MOV.U32 R13, RZ, RZ, R24 ;  /* 0x000000ffff0d7224 */ /* 0x000fe400078e0018 */
[----:B------:R-:W-:-:S07]  /*2aa50*/  IMAD.MOV.U32 R3, RZ, RZ, R14 ;  /* 0x000000ffff037224 */ /* 0x000fce00078e000e */
[----:B------:R-:W-:Y:S05]  /*2aa60*/  WARPSYNC.COLLECTIVE R15, `(.L_x_921) ;  /* 0x000000000f087348 */ /* 0x000fea0003c00000 */
[----:B------:R0:W1:Y:S02]  /*2aa70*/  SHFL.IDX P6, R14, R13, R12, R11 ;  /* 0x0000000c0d0e7389 */ /* 0x00006400000c000b */
[----:B01----:R-:W-:Y:S01]  /*2aa80*/  ENDCOLLECTIVE ;  /* 0x000000000000791b */ /* 0x003fe20003800000 */
.L_x_921:
        /* <DEDUP_REMOVED lines=20> */
.L_x_922:
[----:B------:R-:W-:Y:S02]  /*2abd0*/  IMAD.MOV.U32 R13, RZ, RZ, R24 ;  /* 0x000000ffff0d7224 */ /* 0x000fe400078e0018 */
[----:B------:R-:W-:-:S07]  /*2abe0*/  IMAD.MOV.U32 R3, RZ, RZ, R14 ;  /* 0x000000ffff037224 */ /* 0x000fce00078e000e */
[----:B------:R-:W-:Y:S05]  /*2abf0*/  WARPSYNC.COLLECTIVE R15, `(.L_x_923) ;  /* 0x000000000f087348 */ /* 0x000fea0003c00000 */
[----:B------:R0:W1:Y:S02]  /*2ac00*/  SHFL.IDX P6, R14, R13, R12, R11 ;  /* 0x0000000c0d0e7389 */ /* 0x00006400000c000b */
[----:B01----:R-:W-:Y:S01]  /*2ac10*/  ENDCOLLECTIVE ;  /* 0x000000000000791b */ /* 0x003fe20003800000 */
.L_x_923:
[----:B------:R-:W-:Y:S01]  /*2ac20*/  ULDC.64 UR4, c[0x0][0x208] ;  /* 0x0000820000047ab9 */ /* 0x000fe20000000a00 */
[----:B------:R-:W-:Y:S02]  /*2ac30*/  IMAD.MOV.U32 R13, RZ, RZ, R25 ;  /* 0x000000ffff0d7224 */ /* 0x000fe400078e0019 */
[----:B------:R-:W-:Y:S01]  /*2ac40*/  IMAD.MOV.U32 R12, RZ, RZ, 0x3 ;  /* 0x00000003ff0c7424 */ /* 0x000fe200078e00ff */
[----:B------:R-:W-:-:S04]  /*2ac50*/  MOV R2, R14 ;  /* 0x0000000e00027202 */ /* 0x000fc80000000f00 */
        /* <DEDUP_REMOVED lines=16> */
.L_x_924:
[----:B------:R-:W-:Y:S02]  /*2ad60*/  IMAD.MOV.U32 R13, RZ, RZ, R24 ;  /* 0x000000ffff0d7224 */ /* 0x000fe400078e0018 */
[----:B------:R-:W-:-:S07]  /*2ad70*/  IMAD.MOV.U32 R3, RZ, RZ, R14 ;  /* 0x000000ffff037224 */ /* 0x000fce00078e000e */
[----:B------:R-:W-:Y:S05]  /*2ad80*/  WARPSYNC.COLLECTIVE R15, `(.L_x_925) ;  /* 0x000000000f087348 */ /* 0x000fea0003c00000 */
[----:B------:R0:W1:Y:S02]  /*2ad90*/  SHFL.IDX P6, R14, R13, R12, R11 ;  /* 0x0000000c0d0e7389 */ /* 0x00006400000c000b */
[----:B01----:R-:W-:Y:S01]  /*2ada0*/  ENDCOLLECTIVE ;  /* 0x000000000000791b */ /* 0x003fe20003800000 */
.L_x_925:
        /* <DEDUP_REMOVED lines=20> */
.L_x_926:
[----:B------:R-:W-:Y:S02]  /*2aef0*/  IMAD.MOV.U32 R13, RZ, RZ, R24 ;  /* 0x000000ffff0d7224 */ /* 0x000fe400078e0018 */
[----:B------:R-:W-:-:S07]  /*2af00*/  IMAD.MOV.U32 R25, RZ, RZ, R14 ;  /* 0x000000ffff197224 */ /* 0x000fce00078e000e */
[----:B------:R-:W-:Y:S05]  /*2af10*/  WARPSYNC.COLLECTIVE R15, `(.L_x_927) ;  /* 0x000000000f087348 */ /* 0x000fea0003c00000 */
[----:B------:R0:W1:Y:S02]  /*2af20*/  SHFL.IDX P6, R14, R13, R12, R11 ;  /* 0x0000000c0d0e7389 */ /* 0x00006400000c000b */
[----:B01----:R-:W-:Y:S01]  /*2af30*/  ENDCOLLECTIVE ;  /* 0x000000000000791b */ /* 0x003fe20003800000 */
.L_x_927:
[----:B------:R-:W-:Y:S01]  /*2af40*/  IMAD.MOV.U32 R2, RZ, RZ, R14 ;  /* 0x000000ffff027224 */ /* 0x000fe200078e000e */
[----:B------:R-:W-:Y:S06]  /*2af50*/  BRA `(.L_x_928) ;  /* 0xffffffac00a47947 */ /* 0x000fec000383ffff */
.L_x_776:
[----:B0-----:R0:W2:Y:S02]  /*2af60*/  SYNCS.PHASECHK.TRANS64.TRYWAIT P0, [R4+URZ+0x38860], R3 ;  /* 0x03886003040075a7 */ /* 0x0010a4000800017f */
[----:B--2---:R-:W-:Y:S05]  /*2af70*/  @!P0 NANOSLEEP.SYNCS 0x989680 ;  /* 0x009896800000895d */ /* 0x004fea0003900000 */
[----:B------:R-:W2:Y:S02]  /*2af80*/  @!P0 SYNCS.PHASECHK.TRANS64 P0, [R4+URZ+0x38860], R3 ;  /* 0x03886003040085a7 */ /* 0x000ea4000800007f */
[----:B--2---:R-:W-:Y:S05]  /*2af90*/  @!P0 BRA `(.L_x_776) ;  /* 0xfffffffc00f08947 */ /* 0x004fea000383ffff */
[----:B------:R-:W-:Y:S05]  /*2afa0*/  BRA `(.L_x_929) ;  /* 0xffffffb000dc7947 */ /* 0x000fea000383ffff */
.L_x_777:
[----:B------:R-:W-:Y:S01]  /*2afb0*/  BSSY B0, `(.L_x_930) ;  /* 0x0000008000007945 */ /* 0x000fe20003800000 */
[----:B------:R-:W-:Y:S01]  /*2afc0*/  IMAD.MOV.U32 R13, RZ, RZ, R25 ;  /* 0x000000ffff0d7224 */ /* 0x000fe200078e0019 */
[----:B------:R-:W-:Y:S01]  /*2afd0*/  MOV R15, 0xffffffff ;  /* 0xffffffff000f7802 */ /* 0x000fe20000000f00 */
[----:B------:R-:W-:Y:S02]  /*2afe0*/  IMAD.MOV.U32 R12, RZ, RZ, RZ ;  /* 0x000000ffff0c7224 */ /* 0x000fe400078e00ff */
[----:B------:R-:W-:-:S07]  /*2aff0*/  IMAD.MOV.U32 R11, RZ, RZ, 0x181f ;  /* 0x0000181fff0b7424 */ /* 0x000fce00078e00ff */
[----:B0-----:R-:W-:Y:S05]  /*2b000*/  WARPSYNC.COLLECTIVE R15, `(.L_x_931) ;  /* 0x000000000f087348 */ /* 0x001fea0003c00000 */
[----:B------:R1:W2:Y:S02]  /*2b010*/  SHFL.IDX P6, R14, R13, R12, R11 ;  /* 0x0000000c0d0e7389 */ /* 0x0002a400000c000b */
[----:B012---:R-:W-:Y:S01]  /*2b020*/  ENDCOLLECTIVE ;  /* 0x000000000000791b */ /* 0x007fe20003800000 */
.L_x_931:
[----:B------:R-:W-:Y:S05]  /*2b030*/  BSYNC B0 ;  /* 0x0000000000007941 */ /* 0x000fea0003800000 */
.L_x_930:
[----:B------:R-:W-:Y:S01]  /*2b040*/  IMAD.MOV.U32 R13, RZ, RZ, R24 ;  /* 0x000000ffff0d7224 */ /* 0x000fe200078e0018 */
[C---:B------:R-:W-:Y:S01]  /*2b050*/  LOP3.LUT R0, R36.reuse, 0x40, RZ, 0xfc, !PT ;  /* 0x0000004024007812 */ /* 0x040fe200078efcff */
[----:B------:R-:W-:Y:S01]  /*2b060*/  IMAD.MOV.U32 R12, RZ, RZ, RZ ;  /* 0x000000ffff0c7224 */ /* 0x000fe200078e00ff */
[C---:B------:R-:W-:Y:S01]  /*2b070*/  LOP3.LUT R6, R36.reuse, 0x80, RZ, 0xfc, !PT ;  /* 0x0000008024067812 */ /* 0x040fe200078efcff */
[----:B------:R-:W-:Y:S02]  /*2b080*/  IMAD.MOV.U32 R11, RZ, RZ, 0x181f ;  /* 0x0000181fff0b7424 */ /* 0x000fe400078e00ff */
[----:B------:R-:W-:Y:S02]  /*2b090*/  IMAD.MOV.U32 R15, RZ, RZ, -0x1 ;  /* 0xffffffffff0f7424 */ /* 0x000fe400078e00ff */
[----:B------:R-:W-:Y:S02]  /*2b0a0*/  IMAD.MOV.U32 R3, RZ, RZ, R14 ;  /* 0x000000ffff037224 */ /* 0x000fe400078e000e */
[----:B------:R-:W-:-:S07]  /*2b0b0*/  IMAD.SHL.U32 R8, R36, 0x2, RZ ;  /* 0x0000000224087824 */ /* 0x000fce00078e00ff */
[----:B------:R-:W-:Y:S05]  /*2b0c0*/  WARPSYNC.COLLECTIVE R15, `(.L_x_932) ;  /* 0x000000000f087348 */ /* 0x000fea0003c00000 */
[----:B------:R0:W1:Y:S02]  /*2b0d0*/  SHFL.IDX P6, R14, R13, R12, R11 ;  /* 0x0000000c0d0e7389 */ /* 0x00006400000c000b */
[----:B01----:R-:W-:Y:S01]  /*2b0e0*/  ENDCOLLECTIVE ;  /* 0x000000000000791b */ /* 0x003fe20003800000 */
.L_x_932:
[----:B------:R-:W-:Y:S01]  /*2b0f0*/  ULDC UR4, c[0x0][0x2f4] ;  /* 0x0000bd0000047ab9 */ /* 0x000fe20000000800 */
[----:B------:R-:W-:Y:S01]  /*2b100*/  ULDC.64 UR6, c[0x0][0x208] ;  /* 0x0000820000067ab9 */ /* 0x000fe20000000a00 */
[----:B------:R-:W-:Y:S02]  /*2b110*/  ISETP.GE.AND P3, PT, R36, UR4, PT ;  /* 0x0000000424007c0c */ /* 0x000fe4000bf66270 */
[----:B------:R-:W-:Y:S01]  /*2b120*/  ISETP.GE.AND P2, PT, R0, UR4, PT ;  /* 0x0000000400007c0c */ /* 0x000fe2000bf46270 */
[----:B------:R-:W-:Y:S01]  /*2b130*/  IMAD R0, R7, 0x2, R22 ;  /* 0x0000000207007824 */ /* 0x000fe200078e0216 */
[----:B------:R-:W-:Y:S02]  /*2b140*/  ISETP.LT.OR P4, PT, R5, 0x1, P3 ;  /* 0x000000010500780c */ /* 0x000fe40001f81670 */
[----:B------:R-:W-:Y:S02]  /*2b150*/  ISETP.GE.AND P1, PT, R6, UR4, PT ;  /* 0x0000000406007c0c */ /* 0x000fe4000bf26270 */
[----:B------:R-:W-:Y:S01]  /*2b160*/  LOP3.LUT R6, R36, 0xc0, RZ, 0xfc, !PT ;  /* 0x000000c024067812 */ /* 0x000fe200078efcff */
[----:B------:R-:W-:-:S02]  /*2b170*/  IMAD.MOV.U32 R13, RZ, RZ, R25 ;  /* 0x000000ffff0d7224 */ /* 0x000fc400078e0019 */
        /* <DEDUP_REMOVED lines=10> */
[----:B------:R-:W-:-:S04]  /*2b220*/  ISETP.GE.AND P0, PT, R6, UR4, PT ;  /* 0x0000000406007c0c */ /* 0x000fc8000bf06270 */
[----:B------:R0:W-:Y:S01]  /*2b230*/  LDGSTS.E.BYPASS.LTC128B.128 [R0+0x5400], desc[UR6][R2.64+0x100], !P4 ;  /* 0x0540010002007fae */ /* 0x0001e2000e101d46 */
[----:B------:R-:W-:-:S13]  /*2b240*/  ISETP.LT.OR P4, PT, R5, 0x1, P0 ;  /* 0x000000010500780c */ /* 0x000fda0000781670 */
[----:B------:R0:W-:Y:S02]  /*2b250*/  LDGSTS.E.BYPASS.LTC128B.128 [R0+0x7c00], desc[UR6][R2.64+0x180], !P4 ;  /* 0x07c0018002007fae */ /* 0x0001e4000e101d46 */
[----:B0-----:R-:W-:Y:S05]  /*2b260*/  WARPSYNC.COLLECTIVE R15, `(.L_x_933) ;  /* 0x000000000f087348 */ /* 0x001fea0003c00000 */
[----:B------:R1:W2:Y:S02]  /*2b270*/  SHFL.IDX P6, R14, R13, R12, R11 ;  /* 0x0000000c0d0e7389 */ /* 0x0002a400000c000b */
[----:B012---:R-:W-:Y:S01]  /*2b280*/  ENDCOLLECTIVE ;  /* 0x000000000000791b */ /* 0x007fe20003800000 */
.L_x_933:
[----:B------:R-:W-:Y:S02]  /*2b290*/  IMAD.MOV.U32 R13, RZ, RZ, R24 ;  /* 0x000000ffff0d7224 */ /* 0x000fe400078e0018 */
[----:B------:R-:W-:-:S07]  /*2b2a0*/  IMAD.MOV.U32 R3, RZ, RZ, R14 ;  /* 0x000000ffff037224 */ /* 0x000fce00078e000e */
[----:B------:R-:W-:Y:S05]  /*2b2b0*/  WARPSYNC.COLLECTIVE R15, `(.L_x_934) ;  /* 0x000000000f087348 */ /* 0x000fea0003c00000 */
[----:B------:R0:W1:Y:S02]  /*2b2c0*/  SHFL.IDX P6, R14, R13, R12, R11 ;  /* 0x0000000c0d0e7389 */ /* 0x00006400000c000b */
[----:B01----:R-:W-:Y:S01]  /*2b2d0*/  ENDCOLLECTIVE ;  /* 0x000000000000791b */ /* 0x003fe20003800000 */
.L_x_934:
[----:B------:R-:W-:Y:S01]  /*2b2e0*/  ULDC.64 UR4, c[0x0][0x208] ;  /* 0x0000820000047ab9 */ /* 0x000fe20000000a00 */
[----:B------:R-:W-:Y:S02]  /*2b2f0*/  IMAD.MOV.U32 R13, RZ, RZ, R25 ;  /* 0x000000ffff0d7224 */ /* 0x000fe400078e0019 */
[----:B------:R-:W-:Y:S01]  /*2b300*/  IMAD.MOV.U32 R12, RZ, RZ, 0x2 ;  /* 0x00000002ff0c7424 */ /* 0x000fe200078e00ff */
        /* <DEDUP_REMOVED lines=16> */
.L_x_935:
[----:B------:R-:W-:Y:S01]  /*2b410*/  IMAD.MOV.U32 R13, RZ, RZ, R24 ;  /* 0x000000ffff0d7224 */ /* 0x000fe200078e0018 */
[----:B------:R-:W-:-:S07]  /*2b420*/  MOV R7, R14 ;  /* 0x0000000e00077202 */ /* 0x000fce0000000f00 */
[----:B------:R-:W-:Y:S05]  /*2b430*/  WARPSYNC.COLLECTIVE R15, `(.L_x_936) ;  /* 0x000000000f087348 */ /* 0x000fea0003c00000 */
[----:B------:R0:W1:Y:S02]  /*2b440*/  SHFL.IDX P6, R14, R13, R12, R11 ;  /* 0x0000000c0d0e7389 */ /* 0x00006400000c000b */
[----:B01----:R-:W-:Y:S01]  /*2b450*/  ENDCOLLECTIVE ;  /* 0x000000000000791b */ /* 0x003fe20003800000 */
.L_x_936:
        /* <DEDUP_REMOVED lines=19> */
.L_x_937:
[----:B------:R-:W-:Y:S02]  /*2b590*/  IMAD.MOV.U32 R13, RZ, RZ, R24 ;  /* 0x000000ffff0d7224 */ /* 0x000fe400078e0018 */
[----:B------:R-:W-:-:S07]  /*2b5a0*/  IMAD.MOV.U32 R3, RZ, RZ, R14 ;  /* 0x000000ffff037224 */ /* 0x000fce00078e000e */
[----:B------:R-:W-:Y:S05]  /*2b5b0*/  WARPSYNC.COLLECTIVE R15, `(.L_x_938) ;  /* 0x000000000f087348 */ /* 0x000fea0003c00000 */
[----:B------:R0:W1:Y:S02]  /*2b5c0*/  SHFL.IDX P6, R14, R13, R12, R11 ;  /* 0x0000000c0d0e7389 */ /* 0x00006400000c000b */
[----:B01----:R-:W-:Y:S01]  /*2b5d0*/  ENDCOLLECTIVE ;  /* 0x000000000000791b */ /* 0x003fe20003800000 */
.L_x_938:
        /* <DEDUP_REMOVED lines=19> */
.L_x_939:
[----:B------:R-:W-:Y:S02]  /*2b710*/  IMAD.MOV.U32 R13, RZ, RZ, R24 ;  /* 0x000000ffff0d7224 */ /* 0x000fe400078e0018 */
[----:B------:R-:W-:-:S07]  /*2b720*/  IMAD.MOV.U32 R25, RZ, RZ, R14 ;  /* 0x000000ffff197224 */ /* 0x000fce00078e000e */
[----:B------:R-:W-:Y:S05]  /*2b730*/  WARPSYNC.COLLECTIVE R15, `(.L_x_940) ;  /* 0x000000000f087348 */ /* 0x000fea0003c00000 */
[----:B------:R0:W1:Y:S02]  /*2b740*/  SHFL.IDX P6, R14, R13, R12, R11 ;  /* 0x0000000c0d0e7389 */ /* 0x00006400000c000b */
[----:B01----:R-:W-:Y:S01]  /*2b750*/  ENDCOLLECTIVE ;  /* 0x000000000000791b */ /* 0x003fe20003800000 */
.L_x_940:
[----:B------:R-:W-:Y:S05]  /*2b760*/  BRA `(.L_x_941) ;  /* 0xffffffb000007947 */ /* 0x000fea000383ffff */
.L_x_782:
        /* <DEDUP_REMOVED lines=8> */
.L_x_943:
[----:B------:R-:W-:Y:S05]  /*2b7f0*/  BSYNC B0 ;  /* 0x0000000000007941 */ /* 0x000fea0003800000 */
.L_x_942:
[----:B------:R-:W-:Y:S01]  /*2b800*/  IMAD.MOV.U32 R13, RZ, RZ, R16 ;  /* 0x000000ffff0d7224 */ /* 0x000fe200078e0010 */
[----:B------:R-:W-:Y:S01]  /*2b810*/  MOV R5, R14 ;  /* 0x0000000e00057202 */ /* 0x000fe20000000f00 */
[----:B------:R-:W-:Y:S02]  /*2b820*/  IMAD.MOV.U32 R12, RZ, RZ, 0x1 ;  /* 0x00000001ff0c7424 */ /* 0x000fe400078e00ff */
[----:B------:R-:W-:Y:S02]  /*2b830*/  IMAD.MOV.U32 R11, RZ, RZ, 0x1f ;  /* 0x0000001fff0b7424 */ /* 0x000fe400078e00ff */
[----:B------:R-:W-:Y:S02]  /*2b840*/  IMAD.MOV.U32 R15, RZ, RZ, -0x1 ;  /* 0xffffffffff0f7424 */ /* 0x000fe400078e00ff */
[----:B------:R-:W-:-:S07]  /*2b850*/  IMAD.IADD R7, R19, 0x1, R8 ;  /* 0x0000000113077824 */ /* 0x000fce00078e0208 */
[----:B------:R-:W-:Y:S05]  /*2b860*/  WARPSYNC.COLLECTIVE R15, `(.L_x_944) ;  /* 0x000000000f087348 */ /* 0x000fea0003c00000 */
[----:B------:R0:W1:Y:S02]  /*2b870*/  SHFL.IDX P6, R14, R13, R12, R11 ;  /* 0x0000000c0d0e7389 */ /* 0x00006400000c000b */
[----:B01----:R-:W-:Y:S01]  /*2b880*/  ENDCOLLECTIVE ;  /* 0x000000000000791b */ /* 0x003fe20003800000 */
.L_x_944:
[----:B------:R-:W-:Y:S01]  /*2b890*/  ULDC UR4, c[0x0][0xc3c] ;  /* 0x00030f0000047ab9 */ /* 0x000fe20000000800 */
[----:B------:R-:W-:Y:S01]  /*2b8a0*/  ULDC.64 UR6, c[0x0][0x208] ;  /* 0x0000820000067ab9 */ /* 0x000fe20000000a00 */
        /* <DEDUP_REMOVED lines=10> */
[C---:B------:R-:W-:Y:S01]  /*2b950*/  ISETP.GE.U32.AND P5, PT, R8.reuse, 0x10, PT ;  /* 0x000000100800780c */ /* 0x040fe20003fa6070 */
[----:B--2---:R-:W-:Y:S01]  /*2b960*/  @!P1 IMAD.MOV.U32 R4, RZ, RZ, R2 ;  /* 0x000000ffff049224 */ /* 0x004fe200078e0002 */
[----:B------:R-:W-:-:S03]  /*2b970*/  ISETP.NE.AND P1, PT, R8, RZ, PT ;  /* 0x000000ff0800720c */ /* 0x000fc60003f25270 */
[----:B------:R-:W-:-:S10]  /*2b980*/  IMAD.MOV.U32 R13, RZ, RZ, R4 ;  /* 0x000000ffff0d7224 */ /* 0x000fd400078e0004 */
[----:B------:R-:W-:Y:S05]  /*2b990*/  WARPSYNC.COLLECTIVE R15, `(.L_x_945) ;  /* 0x000000000f087348 */ /* 0x000fea0003c00000 */
[----:B------:R0:W1:Y:S02]  /*2b9a0*/  SHFL.UP P6, R14, R13, R12, R11 ;  /* 0x0400000c0d0e7389 */ /* 0x00006400000c000b */
[----:B01----:R-:W-:Y:S01]  /*2b9b0*/  ENDCOLLECTIVE ;  /* 0x000000000000791b */ /* 0x003fe20003800000 */
.L_x_945:
[----:B------:R-:W-:Y:S01]  /*2b9c0*/  IMAD.MOV.U32 R12, RZ, RZ, 0x2 ;  /* 0x00000002ff0c7424 */ /* 0x000fe200078e00ff */
[----:B------:R-:W-:-:S05]  /*2b9d0*/  SEL R7, R14, RZ, P1 ;  /* 0x000000ff0e077207 */ /* 0x000fca0000800000 */
[----:B------:R-:W-:-:S04]  /*2b9e0*/  IMAD.IADD R6, R4, 0x1, R7 ;  /* 0x0000000104067824 */ /* 0x000fc800078e0207 */
[----:B------:R-:W-:-:S07]  /*2b9f0*/  IMAD.MOV.U32 R13, RZ, RZ, R6 ;  /* 0x000000ffff0d7224 */ /* 0x000fce00078e0006 */
[----:B------:R-:W-:Y:S05]  /*2ba00*/  WARPSYNC.COLLECTIVE R15, `(.L_x_946) ;  /* 0x000000000f087348 */ /* 0x000fea0003c00000 */
[----:B------:R0:W1:Y:S02]  /*2ba10*/  SHFL.UP P6, R14, R13, R12, R11 ;  /* 0x0400000c0d0e7389 */ /* 0x00006400000c000b */
[----:B01----:R-:W-:Y:S01]  /*2ba20*/  ENDCOLLECTIVE ;  /* 0x000000000000791b */ /* 0x003fe20003800000 */
.L_x_946:
[----:B------:R-:W-:Y:S02]  /*2ba30*/  MOV R12, 0x4 ;  /* 0x00000004000c7802 */ /* 0x000fe40000000f00 */
[----:B------:R-:W-:-:S05]  /*2ba40*/  SEL R7, R14, RZ, P2 ;  /* 0x000000ff0e077207 */ /* 0x000fca0001000000 */
[----:B------:R-:W-:-:S04]  /*2ba50*/  IMAD.IADD R7, R6, 0x1, R7 ;  /* 0x0000000106077824 */ /* 0x000fc800078e0207 */
[----:B------:R-:W-:-:S07]  /*2ba60*/  IMAD.MOV.U32 R13, RZ, RZ, R7 ;  /* 0x000000ffff0d7224 */ /* 0x000fce00078e0007 */
[----:B------:R-:W-:Y:S05]  /*2ba70*/  WARPSYNC.COLLECTIVE R15, `(.L_x_947) ;  /* 0x000000000f087348 */ /* 0x000fea0003c00000 */
[----:B------:R0:W1:Y:S02]  /*2ba80*/  SHFL.UP P6, R14, R13, R12, R11 ;  /* 0x0400000c0d0e7389 */ /* 0x00006400000c000b */
[----:B01----:R-:W-:Y:S01]  /*2ba90*/  ENDCOLLECTIVE ;  /* 0x000000000000791b */ /* 0x003fe20003800000 */
.L_x_947:
[----:B------:R-:W-:Y:S01]  /*2baa0*/  IMAD.MOV.U32 R12, RZ, RZ, 0x8 ;  /* 0x00000008ff0c7424 */ /* 0x000fe200078e00ff */
[----:B------:R-:W-:-:S05]  /*2bab0*/  SEL R2, R14, RZ, P3 ;  /* 0x000000ff0e027207 */ /* 0x000fca0001800000 */
[----:B------:R-:W-:-:S04]  /*2bac0*/  IMAD.IADD R2, R7, 0x1, R2 ;  /* 0x0000000107027824 */ /* 0x000fc800078e0202 */
[----:B------:R-:W-:-:S07]  /*2bad0*/  IMAD.MOV.U32 R13, RZ, RZ, R2 ;  /* 0x000000ffff0d7224 */ /* 0x000fce00078e0002 */
[----:B------:R-:W-:Y:S05]  /*2bae0*/  WARPSYNC.COLLECTIVE R15, `(.L_x_948) ;  /* 0x000000000f087348 */ /* 0x000fea0003c00000 */
[----:B------:R0:W1:Y:S02]  /*2baf0*/  SHFL.UP P6, R14, R13, R12, R11 ;  /* 0x0400000c0d0e7389 */ /* 0x00006400000c000b */
[----:B01----:R-:W-:Y:S01]  /*2bb00*/  ENDCOLLECTIVE ;  /* 0x000000000000791b */ /* 0x003fe20003800000 */
.L_x_948:
[----:B------:R-:W-:Y:S01]  /*2bb10*/  IMAD.MOV.U32 R12, RZ, RZ, 0x10 ;  /* 0x00000010ff0c7424 */ /* 0x000fe200078e00ff */
[----:B------:R-:W-:-:S05]  /*2bb20*/  SEL R3, R14, RZ, P4 ;  /* 0x000000ff0e037207 */ /* 0x000fca0002000000 */
[----:B------:R-:W-:-:S04]  /*2bb30*/  IMAD.IADD R3, R2, 0x1, R3 ;  /* 0x0000000102037824 */ /* 0x000fc800078e0203 */
[----:B------:R-:W-:-:S07]  /*2bb40*/  IMAD.MOV.U32 R13, RZ, RZ, R3 ;  /* 0x000000ffff0d7224 */ /* 0x000fce00078e0003 */
[----:B------:R-:W-:Y:S05]  /*2bb50*/  WARPSYNC.COLLECTIVE R15, `(.L_x_949) ;  /* 0x000000000f087348 */ /* 0x000fea0003c00000 */
[----:B------:R0:W1:Y:S02]  /*2bb60*/  SHFL.UP P6, R14, R13, R12, R11 ;  /* 0x0400000c0d0e7389 */ /* 0x00006400000c000b */
[----:B01----:R-:W-:Y:S01]  /*2bb70*/  ENDCOLLECTIVE ;  /* 0x000000000000791b */ /* 0x003fe20003800000 */
.L_x_949:
        /* <DEDUP_REMOVED lines=8> */
.L_x_950:
[----:B------:R-:W-:Y:S05]  /*2bc00*/  BRA `(.L_x_951) ;  /* 0xffffffb000207947 */ /* 0x000fea000383ffff */
.L_x_787:
[----:B------:R-:W-:Y:S01]  /*2bc10*/  BSSY B0, `(.L_x_952) ;  /* 0x0000008000007945 */ /* 0x000fe20003800000 */
[----:B-----5:R-:W-:Y:S02]  /*2bc20*/  IMAD.MOV.U32 R13, RZ, RZ, R4 ;  /* 0x000000ffff0d7224 */ /* 0x020fe400078e0004 */
[----:B------:R-:W-:Y:S02]  /*2bc30*/  IMAD.MOV.U32 R12, RZ, RZ, 0x1 ;  /* 0x00000001ff0c7424 */ /* 0x000fe400078e00ff */
[----:B------:R-:W-:Y:S02]  /*2bc40*/  IMAD.MOV.U32 R11, RZ, RZ, RZ ;  /* 0x000000ffff0b7224 */ /* 0x000fe400078e00ff */
[----:B------:R-:W-:-:S07]  /*2bc50*/  IMAD.MOV.U32 R15, RZ, RZ, -0x1 ;  /* 0xffffffffff0f7424 */ /* 0x000fce00078e00ff */
[----:B0-----:R-:W-:Y:S05]  /*2bc60*/  WARPSYNC.COLLECTIVE R15, `(.L_x_953) ;  /* 0x000000000f087348 */ /* 0x001fea0003c00000 */
[----:B------:R1:W2:Y:S02]  /*2bc70*/  SHFL.UP P6, R14, R13, R12, R11 ;  /* 0x0400000c0d0e7389 */ /* 0x0002a400000c000b */
[----:B012---:R-:W-:Y:S01]  /*2bc80*/  ENDCOLLECTIVE ;  /* 0x000000000000791b */ /* 0x007fe20003800000 */
.L_x_953:
[----:B------:R-:W-:Y:S05]  /*2bc90*/  BSYNC B0 ;  /* 0x0000000000007941 */ /* 0x000fea0003800000 */
.L_x_952:
[----:B------:R-:W-:Y:S01]  /*2bca0*/  SEL R13, R14, RZ, P1 ;  /* 0x000000ff0e0d7207 */ /* 0x000fe20000800000 */
[----:B------:R-:W-:Y:S01]  /*2bcb0*/  IMAD.MOV.U32 R11, RZ, RZ, RZ ;  /* 0x000000ffff0b7224 */ /* 0x000fe200078e00ff */
[----:B------:R-:W-:Y:S01]  /*2bcc0*/  MOV R12, 0x2 ;  /* 0x00000002000c7802 */ /* 0x000fe20000000f00 */
[----:B------:R-:W-:Y:S02]  /*2bcd0*/  IMAD.MOV.U32 R15, RZ, RZ, -0x1 ;  /* 0xffffffffff0f7424 */ /* 0x000fe400078e00ff */
[----:B------:R-:W-:-:S07]  /*2bce0*/  IMAD.IADD R13, R4, 0x1, R13 ;  /* 0x00000001040d7824 */ /* 0x000fce00078e020d */
[----:B------:R-:W-:Y:S05]  /*2bcf0*/  WARPSYNC.COLLECTIVE R15, `(.L_x_954) ;  /* 0x000000000f087348 */ /* 0x000fea0003c00000 */
[----:B------:R0:W1:Y:S02]  /*2bd00*/  SHFL.UP P6, R14, R13, R12, R11 ;  /* 0x0400000c0d0e7389 */ /* 0x00006400000c000b */
[----:B01----:R-:W-:Y:S01]  /*2bd10*/  ENDCOLLECTIVE ;  /* 0x000000000000791b */ /* 0x003fe20003800000 */
.L_x_954:
[----:B------:R-:W-:Y:S01]  /*2bd20*/  IMAD.MOV.U32 R12, RZ, RZ, 0x4 ;  /* 0x00000004ff0c7424 */ /* 0x000fe200078e00ff */
[----:B------:R-:W-:-:S05]  /*2bd30*/  SEL R0, R14, RZ, P2 ;  /* 0x000000ff0e007207 */ /* 0x000fca0001000000 */
[----:B------:R-:W-:-:S04]  /*2bd40*/  IMAD.IADD R0, R13, 0x1, R0 ;  /* 0x000000010d007824 */ /* 0x000fc800078e0200 */
[----:B------:R-:W-:-:S07]  /*2bd50*/  IMAD.MOV.U32 R13, RZ, RZ, R0 ;  /* 0x000000ffff0d7224 */ /* 0x000fce00078e0000 */
[----:B------:R-:W-:Y:S05]  /*2bd60*/  WARPSYNC.COLLECTIVE R15, `(.L_x_955) ;  /* 0x000000000f087348 */ /* 0x000fea0003c00000 */
[----:B------:R0:W1:Y:S02]  /*2bd70*/  SHFL.UP P6, R14, R13, R12, R11 ;  /* 0x0400000c0d0e7389 */ /* 0x00006400000c000b */
[----:B01----:R-:W-:Y:S01]  /*2bd80*/  ENDCOLLECTIVE ;  /* 0x000000000000791b */ /* 0x003fe20003800000 */
.L_x_955:
[----:B------:R-:W-:Y:S01]  /*2bd90*/  IMAD.MOV.U32 R12, RZ, RZ, 0x8 ;  /* 0x00000008ff0c7424 */ /* 0x000fe200078e00ff */
[----:B------:R-:W-:-:S05]  /*2bda0*/  SEL R3, R14, RZ, P3 ;  /* 0x000000ff0e037207 */ /* 0x000fca0001800000 */
[----:B------:R-:W-:-:S04]  /*2bdb0*/  IMAD.IADD R2, R0, 0x1, R3 ;  /* 0x0000000100027824 */ /* 0x000fc800078e0203 */
[----:B------:R-:W-:-:S07]  /*2bdc0*/  IMAD.MOV.U32 R13, RZ, RZ, R2 ;  /* 0x000000ffff0d7224 */ /* 0x000fce00078e0002 */
[----:B------:R-:W-:Y:S05]  /*2bdd0*/  WARPSYNC.COLLECTIVE R15, `(.L_x_956) ;  /* 0x000000000f087348 */ /* 0x000fea0003c00000 */
[----:B------:R0:W1:Y:S02]  /*2bde0*/  SHFL.UP P6, R14, R13, R12, R11 ;  /* 0x0400000c0d0e7389 */ /* 0x00006400000c000b */
[----:B01----:R-:W-:Y:S01]  /*2bdf0*/  ENDCOLLECTIVE ;  /* 0x000000000000791b */ /* 0x003fe20003800000 */
.L_x_956:
[----:B------:R-:W-:Y:S01]  /*2be00*/  IMAD.MOV.U32 R12, RZ, RZ, 0x10 ;  /* 0x00000010ff0c7424 */ /* 0x000fe200078e00ff */
[----:B------:R-:W-:-:S05]  /*2be10*/  SEL R3, R14, RZ, P4 ;  /* 0x000000ff0e037207 */ /* 0x000fca0002000000 */
[----:B------:R-:W-:-:S04]  /*2be20*/  IMAD.IADD R3, R2, 0x1, R3 ;  /* 0x0000000102037824 */ /* 0x000fc800078e0203 */
[----:B------:R-:W-:-:S07]  /*2be30*/  IMAD.MOV.U32 R13, RZ, RZ, R3 ;  /* 0x000000ffff0d7224 */ /* 0x000fce00078e0003 */
[----:B------:R-:W-:Y:S05]  /*2be40*/  WARPSYNC.COLLECTIVE R15, `(.L_x_957) ;  /* 0x000000000f087348 */ /* 0x000fea0003c00000 */
[----:B------:R0:W1:Y:S02]  /*2be50*/  SHFL.UP P6, R14, R13, R12, R11 ;  /* 0x0400000c0d0e7389 */ /* 0x00006400000c000b */
[----:B01----:R-:W-:Y:S01]  /*2be60*/  ENDCOLLECTIVE ;  /* 0x000000000000791b */ /* 0x003fe20003800000 */
.L_x_957:
        /* <DEDUP_REMOVED lines=8> */
.L_x_958:
[----:B------:R-:W-:Y:S05]  /*2bef0*/  BRA `(.L_x_959) ;  /* 0xffffffb000047947 */ /* 0x000fea000383ffff */
.L_x_789:
[----:B------:R-:W-:Y:S01]  /*2bf00*/  BSSY B0, `(.L_x_960) ;  /* 0x0000006000007945 */ /* 0x000fe20003800000 */
[----:B------:R-:W-:Y:S02]  /*2bf10*/  PLOP3.LUT P6, PT, P6, PT, PT, 0x8, 0x0 ;  /* 0x000000000000781c */ /* 0x000fe400037ce170 */
[----:B------:R-:W-:-:S11]  /*2bf20*/  MOV R15, 0xffffffff ;  /* 0xffffffff000f7802 */ /* 0x000fd60000000f00 */
[----:B0-----:R-:W-:Y:S05]  /*2bf30*/  WARPSYNC.COLLECTIVE R15, `(.L_x_961) ;  /* 0x000000000f087348 */ /* 0x001fea0003c00000 */
[----:B------:R-:W-:Y:S01]  /*2bf40*/  VOTE.ANY R14, PT, P6 ;  /* 0x00000000000e7806 */ /* 0x000fe200030e0100 */
[----:B0-----:R-:W-:Y:S06]  /*2bf50*/  ENDCOLLECTIVE ;  /* 0x000000000000791b */ /* 0x001fec0003800000 */
.L_x_961:
[----:B------:R-:W-:Y:S05]  /*2bf60*/  BSYNC B0 ;  /* 0x0000000000007941 */ /* 0x000fea0003800000 */
.L_x_960:
[----:B------:R-:W-:Y:S02]  /*2bf70*/  IMAD.MOV.U32 R3, RZ, RZ, R14 ;  /* 0x000000ffff037224 */ /* 0x000fe400078e000e */
[----:B------:R-:W-:Y:S02]  /*2bf80*/  IMAD.MOV.U32 R13, RZ, RZ, R4 ;  /* 0x000000ffff0d7224 */ /* 0x000fe400078e0004 */
[----:B------:R-:W0:Y:S01]  /*2bf90*/  POPC R0, R3 ;  /* 0x0000000300007309 */ /* 0x000e220000000000 */
[----:B------:R-:W-:Y:S02]  /*2bfa0*/  IMAD.MOV.U32 R11, RZ, RZ, 0x1f ;  /* 0x0000001fff0b7424 */ /* 0x000fe400078e00ff */
[----:B------:R-:W-:Y:S02]  /*2bfb0*/  IMAD.MOV.U32 R15, RZ, RZ, -0x1 ;  /* 0xffffffffff0f7424 */ /* 0x000fe400078e00ff */
[----:B0-----:R-:W-:-:S07]  /*2bfc0*/  IMAD.MOV.U32 R12, RZ, RZ, R0 ;  /* 0x000000ffff0c7224 */ /* 0x001fce00078e0000 */
[----:B------:R-:W-:Y:S05]  /*2bfd0*/  WARPSYNC.COLLECTIVE R15, `(.L_x_962) ;  /* 0x000000000f087348 */ /* 0x000fea0003c00000 */
[----:B------:R0:W1:Y:S02]  /*2bfe0*/  SHFL.IDX P6, R14, R13, R12, R11 ;  /* 0x0000000c0d0e7389 */ /* 0x00006400000c000b */
[----:B01----:R-:W-:Y:S01]  /*2bff0*/  ENDCOLLECTIVE ;  /* 0x000000000000791b */ /* 0x003fe20003800000 */
.L_x_962:
[----:B------:R-:W-:Y:S01]  /*2c000*/  IMAD.MOV.U32 R4, RZ, RZ, R14 ;  /* 0x000000ffff047224 */ /* 0x000fe200078e000e */
[----:B------:R-:W-:Y:S06]  /*2c010*/  BRA `(.L_x_963) ;  /* 0xffffffac00f47947 */ /* 0x000fec000383ffff */
.L_x_791:
[----:B------:R-:W-:Y:S01]  /*2c020*/  BSSY B0, `(.L_x_964) ;  /* 0x0000007000007945 */ /* 0x000fe20003800000 */
[----:B------:R-:W-:Y:S02]  /*2c030*/  IMAD.MOV.U32 R13, RZ, RZ, R2 ;  /* 0x000000ffff0d7224 */ /* 0x000fe400078e0002 */
[----:B------:R-:W-:Y:S02]  /*2c040*/  IMAD.MOV.U32 R11, RZ, RZ, 0x1f ;  /* 0x0000001fff0b7424 */ /* 0x000fe400078e00ff */
[----:B------:R-:W-:-:S07]  /*2c050*/  IMAD.MOV.U32 R15, RZ, RZ, -0x1 ;  /* 0xffffffffff0f7424 */ /* 0x000fce00078e00ff */
[----:B012---:R-:W-:Y:S05]  /*2c060*/  WARPSYNC.COLLECTIVE R15, `(.L_x_965) ;  /* 0x000000000f087348 */ /* 0x007fea0003c00000 */
[----:B------:R3:W4:Y:S02]  /*2c070*/  SHFL.IDX P6, R14, R13, R12, R11 ;  /* 0x0000000c0d0e7389 */ /* 0x00072400000c000b */
[----:B01234-:R-:W-:Y:S01]  /*2c080*/  ENDCOLLECTIVE ;  /* 0x000000000000791b */ /* 0x01ffe20003800000 */
.L_x_965:
[----:B------:R-:W-:Y:S05]  /*2c090*/  BSYNC B0 ;  /* 0x0000000000007941 */ /* 0x000fea0003800000 */
.L_x_964:
[----:B------:R-:W-:Y:S05]  /*2c0a0*/  BRA `(.L_x_790) ;  /* 0xffffffac00ec7947 */ /* 0x000fea000383ffff */
.L_x_795:
[----:B0-----:R0:W1:Y:S02]  /*2c0b0*/  SYNCS.PHASECHK.TRANS64.TRYWAIT P0, [R5+URZ+0x38820], R0 ;  /* 0x03882000050075a7 */ /* 0x001064000800017f */
[----:B-1----:R-:W-:Y:S05]  /*2c0c0*/  @!P0 NANOSLEEP.SYNCS 0x989680 ;  /* 0x009896800000895d */ /* 0x002fea0003900000 */
[----:B------:R-:W1:Y:S02]  /*2c0d0*/  @!P0 SYNCS.PHASECHK.TRANS64 P0, [R5+URZ+0x38820], R0 ;  /* 0x03882000050085a7 */ /* 0x000e64000800007f */
[----:B-1----:R-:W-:Y:S05]  /*2c0e0*/  @!P0 BRA `(.L_x_795) ;  /* 0xfffffffc00f08947 */ /* 0x002fea000383ffff */
[----:B------:R-:W-:Y:S05]  /*2c0f0*/  BRA `(.L_x_966) ;  /* 0xffffffb000d87947 */ /* 0x000fea000383ffff */
.L_x_796:
[----:B------:R-:W1:Y:S01]  /*2c100*/  S2R R2, SR_TID.X ;  /* 0x0000000000027919 */ /* 0x000e620000002100 */
[----:B------:R-:W-:Y:S01]  /*2c110*/  BSSY B0, `(.L_x_967) ;  /* 0x000000a000007945 */ /* 0x000fe20003800000 */
[----:B------:R-:W-:Y:S02]  /*2c120*/  IMAD.MOV.U32 R12, RZ, RZ, RZ ;  /* 0x000000ffff0c7224 */ /* 0x000fe400078e00ff */
[----:B------:R-:W-:Y:S02]  /*2c130*/  IMAD.MOV.U32 R11, RZ, RZ, 0x1f ;  /* 0x0000001fff0b7424 */ /* 0x000fe400078e00ff */
[----:B------:R-:W-:Y:S01]  /*2c140*/  IMAD.MOV.U32 R15, RZ, RZ, -0x1 ;  /* 0xffffffffff0f7424 */ /* 0x000fe200078e00ff */
[----:B-1----:R-:W-:-:S04]  /*2c150*/  SHF.R.U32.HI R2, RZ, 0x5, R2 ;  /* 0x00000005ff027819 */ /* 0x002fc80000011602 */
[----:B------:R-:W-:-:S05]  /*2c160*/  LOP3.LUT R2, R2, 0x3, RZ, 0xc0, !PT ;  /* 0x0000000302027812 */ /* 0x000fca00078ec0ff */
[----:B------:R-:W-:-:S07]  /*2c170*/  IMAD.MOV.U32 R13, RZ, RZ, R2 ;  /* 0x000000ffff0d7224 */ /* 0x000fce00078e0002 */
[----:B0-2---:R-:W-:Y:S05]  /*2c180*/  WARPSYNC.COLLECTIVE R15, `(.L_x_968) ;  /* 0x000000000f087348 */ /* 0x005fea0003c00000 */
[----:B------:R1:W3:Y:S02]  /*2c190*/  SHFL.IDX P6, R14, R13, R12, R11 ;  /* 0x0000000c0d0e7389 */ /* 0x0002e400000c000b */
[----:B0123--:R-:W-:Y:S01]  /*2c1a0*/  ENDCOLLECTIVE ;  /* 0x000000000000791b */ /* 0x00ffe20003800000 */
.L_x_968:
[----:B------:R-:W-:Y:S05]  /*2c1b0*/  BSYNC B0 ;  /* 0x0000000000007941 */ /* 0x000fea0003800000 */
.L_x_967:
[----:B------:R-:W-:Y:S05]  /*2c1c0*/  BRA `(.L_x_969) ;  /* 0xffffffb000c07947 */ /* 0x000fea000383ffff */
.L_x_797:
[----:B------:R-:W-:Y:S01]  /*2c1d0*/  BSSY B0, `(.L_x_970) ;  /* 0x0000006000007945 */ /* 0x000fe20003800000 */
[----:B------:R-:W-:-:S07]  /*2c1e0*/  IMAD.MOV.U32 R15, RZ, RZ, -0x1 ;  /* 0xffffffffff0f7424 */ /* 0x000fce00078e00ff */
[----:B0-2---:R-:W-:Y:S05]  /*2c1f0*/  WARPSYNC.COLLECTIVE R15, `(.L_x_971) ;  /* 0x000000000f0c7348 */ /* 0x005fea0003c00000 */
[----:B------:R-:W-:Y:S02]  /*2c200*/  ELECT P6, UR62, PT ;  /* 0x00000000003e782f */ /* 0x000fe400038c0000 */
[----:B------:R-:W-:Y:S01]  /*2c210*/  MOV R14, UR62 ;  /* 0x0000003e000e7c02 */ /* 0x000fe20008000f00 */
[----:B0-2---:R-:W-:Y:S10]  /*2c220*/  ENDCOLLECTIVE ;  /* 0x000000000000791b */ /* 0x005ff40003800000 */
.L_x_971:
[----:B------:R-:W-:Y:S05]  /*2c230*/  BSYNC B0 ;  /* 0x0000000000007941 */ /* 0x000fea0003800000 */
.L_x_970:
[----:B------:R-:W-:Y:S05]  /*2c240*/  BRA `(.L_x_972) ;  /* 0xffffffb000b47947 */ /* 0x000fea000383ffff */
.L_x_799:
[----:B0-----:R0:W1:Y:S02]  /*2c250*/  SYNCS.PHASECHK.TRANS64.TRYWAIT P1, [R3+URZ+0x38840], R2 ;  /* 0x03884002030075a7 */ /* 0x001064000802017f */
[----:B-1----:R-:W-:Y:S05]  /*2c260*/  @!P1 NANOSLEEP.SYNCS 0x989680 ;  /* 0x009896800000995d */ /* 0x002fea0003900000 */
[----:B------:R-:W1:Y:S02]  /*2c270*/  @!P1 SYNCS.PHASECHK.TRANS64 P1, [R3+URZ+0x38840], R2 ;  /* 0x03884002030095a7 */ /* 0x000e64000802007f */
[----:B-1----:R-:W-:Y:S05]  /*2c280*/  @!P1 BRA `(.L_x_799) ;  /* 0xfffffffc00f09947 */ /* 0x002fea000383ffff */
[----:B------:R-:W-:Y:S05]  /*2c290*/  BRA `(.L_x_973) ;  /* 0xffffffb000d47947 */ /* 0x000fea000383ffff */
.L_x_801:
[----:B-1----:R1:W3:Y:S02]  /*2c2a0*/  SYNCS.PHASECHK.TRANS64.TRYWAIT P1, [R27+URZ+0x38840], R0 ;  /* 0x038840001b0075a7 */ /* 0x0022e4000802017f */
[----:B---3--:R-:W-:Y:S05]  /*2c2b0*/  @!P1 NANOSLEEP.SYNCS 0x989680 ;  /* 0x009896800000995d */ /* 0x008fea0003900000 */
[----:B------:R-:W3:Y:S02]  /*2c2c0*/  @!P1 SYNCS.PHASECHK.TRANS64 P1, [R27+URZ+0x38840], R0 ;  /* 0x038840001b0095a7 */ /* 0x000ee4000802007f */
[----:B---3--:R-:W-:Y:S05]  /*2c2d0*/  @!P1 BRA `(.L_x_801) ;  /* 0xfffffffc00f09947 */ /* 0x008fea000383ffff */
[----:B------:R-:W-:Y:S05]  /*2c2e0*/  BRA `(.L_x_974) ;  /* 0xffffffb000e07947 */ /* 0x000fea000383ffff */
.L_x_803:
[----:B---3--:R3:W4:Y:S02]  /*2c2f0*/  SYNCS.PHASECHK.TRANS64.TRYWAIT P1, [R3+URZ+0x38860], R2 ;  /* 0x03886002030075a7 */ /* 0x008724000802017f */
[----:B----4-:R-:W-:Y:S05]  /*2c300*/  @!P1 NANOSLEEP.SYNCS 0x989680 ;  /* 0x009896800000995d */ /* 0x010fea0003900000 */
[----:B------:R-:W4:Y:S02]  /*2c310*/  @!P1 SYNCS.PHASECHK.TRANS64 P1, [R3+URZ+0x38860], R2 ;  /* 0x03886002030095a7 */ /* 0x000f24000802007f */
[----:B----4-:R-:W-:Y:S05]  /*2c320*/  @!P1 BRA `(.L_x_803) ;  /* 0xfffffffc00f09947 */ /* 0x010fea000383ffff */
[----:B------:R-:W-:Y:S05]  /*2c330*/  BRA `(.L_x_975) ;  /* 0xffffffb000dc7947 */ /* 0x000fea000383ffff */
.L_x_976:
        /* <DEDUP_REMOVED lines=12> */
.L_x_15826:


//--------------------- .text._ZN7cutlass13device_kernelIN5flash11enable_sm90INS1_16FlashAttnFwdSm90INS1_25CollectiveMainloopFwdSm90ILi2EN4cute5tupleIJNS5_1CILi1EEES8_S8_EEENS6_IJNS7_ILi128EEENS7_ILi64EEENS7_ILi256EEEEEELi256ENS_10bfloat16_tEfNS_4arch4Sm90ELb0ELb1ELb0ELb0ELb1ELb0ELb0ELb1ELb1ELb1ELb0ELb0EEENS1_21CollectiveEpilogueFwdINS6_IJSA_SC_SB_EEES9_SE_SG_Li256ELb0ELb1ELb0ELb0EEENS1_30DynamicPersistentTileSchedulerILi256ELi128ELb0ELb1ELb1EEEEEEEEEvNT_6ParamsE --------------------------
	.section	.text._ZN7cutlass13device_kernelIN5flash11enable_sm90INS1_16FlashAttnFwdSm90INS1_25CollectiveMainloopFwdSm90ILi2EN4cute5tupleIJNS5_1CILi1EEES8_S8_EEENS6_IJNS7_ILi128EEENS7_ILi64EEENS7_ILi256EEEEEELi256ENS_10bfloat16_tEfNS_4arch4Sm90ELb0ELb1ELb0ELb0ELb1ELb0ELb0ELb1ELb1ELb1ELb0ELb0EEENS1_21CollectiveEpilogueFwdINS6_IJSA_SC_SB_EEES9_SE_SG_Li256ELb0ELb1ELb0ELb0EEENS1_30DynamicPersistentTileSchedulerILi256ELi128ELb0ELb1ELb1EEEEEEEEEvNT_6ParamsE,"ax",@progbits
	.align	128
.text._ZN7cutlass13device_kernelIN5flash11enable_sm90INS1_16FlashAttnFwdSm90INS1_25CollectiveMainloopFwdSm90ILi2EN4cute5tupleIJNS5_1CILi1EEES8_S8_EEENS6_IJNS7_ILi128EEENS7_ILi64EEENS7_ILi256EEEEEELi256ENS_10bfloat16_tEfNS_4arch4Sm90ELb0ELb1ELb0ELb0ELb1ELb0ELb0ELb1ELb1ELb1ELb0ELb0EEENS1_21CollectiveEpilogueFwdINS6_IJSA_SC_SB_EEES9_SE_SG_Li256ELb0ELb1ELb0ELb0EEENS1_30DynamicPersistentTileSchedulerILi256ELi128ELb0ELb1ELb1EEEEEEEEEvNT_6ParamsE:
        .type           _ZN7cutlass13device_kernelIN5flash11enable_sm90INS1_16FlashAttnFwdSm90INS1_25CollectiveMainloopFwdSm90ILi2EN4cute5tupleIJNS5_1CILi1EEES8_S8_EEENS6_IJNS7_ILi128EEENS7_ILi64EEENS7_ILi256EEEEEELi256ENS_10bfloat16_tEfNS_4arch4Sm90ELb0ELb1ELb0ELb0ELb1ELb0ELb0ELb1ELb1ELb1ELb0ELb0EEENS1_21CollectiveEpilogueFwdINS6_IJSA_SC_SB_EEES9_SE_SG_Li256ELb0ELb1ELb0ELb0EEENS1_30DynamicPersistentTileSchedulerILi256ELi128ELb0ELb1ELb1EEEEEEEEEvNT_6ParamsE,@function
        .size           _ZN7cutlass13device_kernelIN5flash11enable_sm90INS1_16FlashAttnFwdSm90INS1_25CollectiveMainloopFwdSm90ILi2EN4cute5tupleIJNS5_1CILi1EEES8_S8_EEENS6_IJNS7_ILi128EEENS7_ILi64EEENS7_ILi256EEEEEELi256ENS_10bfloat16_tEfNS_4arch4Sm90ELb0ELb1ELb0ELb0ELb1ELb0ELb0ELb1ELb1ELb1ELb0ELb0EEENS1_21CollectiveEpilogueFwdINS6_IJSA_SC_SB_EEES9_SE_SG_Li256ELb0ELb1ELb0ELb0EEENS1_30DynamicPersistentTileSchedulerILi256ELi128ELb0ELb1ELb1EEEEEEEEEvNT_6ParamsE,(.L_x_15827 - _ZN7cutlass13device_kernelIN5flash11enable_sm90INS1_16FlashAttnFwdSm90INS1_25CollectiveMainloopFwdSm90ILi2EN4cute5tupleIJNS5_1CILi1EEES8_S8_EEENS6_IJNS7_ILi128EEENS7_ILi64EEENS7_ILi256EEEEEELi256ENS_10bfloat16_tEfNS_4arch4Sm90ELb0ELb1ELb0ELb0ELb1ELb0ELb0ELb1ELb1ELb1ELb0ELb0EEENS1_21CollectiveEpilogueFwdINS6_IJSA_SC_SB_EEES9_SE_SG_Li256ELb0ELb1ELb0ELb0EEENS1_30DynamicPersistentTileSchedulerILi256ELi128ELb0ELb1ELb1EEEEEEEEEvNT_6ParamsE)
        .other          _ZN7cutlass13device_kernelIN5flash11enable_sm90INS1_16FlashAttnFwdSm90INS1_25CollectiveMainloopFwdSm90ILi2EN4cute5tupleIJNS5_1CILi1EEES8_S8_EEENS6_IJNS7_ILi128EEENS7_ILi64EEENS7_ILi256EEEEEELi256ENS_10bfloat16_tEfNS_4arch4Sm90ELb0ELb1ELb0ELb0ELb1ELb0ELb0ELb1ELb1ELb1ELb0ELb0EEENS1_21CollectiveEpilogueFwdINS6_IJSA_SC_SB_EEES9_SE_SG_Li256ELb0ELb1ELb0ELb0EEENS1_30DynamicPersistentTileSchedulerILi256ELi128ELb0ELb1ELb1EEEEEEEEEvNT_6ParamsE,@"STO_CUDA_ENTRY STV_DEFAULT"
_ZN7cutlass13device_kernelIN5flash11enable_sm90INS1_16FlashAttnFwdSm90INS1_25CollectiveMainloopFwdSm90ILi2EN4cute5tupleIJNS5_1CILi1EEES8_S8_EEENS6_IJNS7_ILi128EEENS7_ILi64EEENS7_ILi256EEEEEELi256ENS_10bfloat16_tEfNS_4arch4Sm90ELb0ELb1ELb0ELb0ELb1ELb0ELb0ELb1ELb1ELb1ELb0ELb0EEENS1_21CollectiveEpilogueFwdINS6_IJSA_SC_SB_EEES9_SE_SG_Li256ELb0ELb1ELb0ELb0EEENS1_30DynamicPersistentTileSchedulerILi256ELi128ELb0ELb1ELb1EEEEEEEEEvNT_6ParamsE:
        /* <DEDUP_REMOVED lines=45> */
.L_x_977:
        /* <DEDUP_REMOVED lines=22> */
.L_x_978:
        /* <DEDUP_REMOVED lines=18> */
.L_x_979:
        /* <DEDUP_REMOVED lines=22> */
.L_x_980:
        /* <DEDUP_REMOVED lines=23> */
.L_x_981:
        /* <DEDUP_REMOVED lines=10> */
.L_x_983:
[----:B------:R-:W-:-:S08]  /*08c0*/  NOP ;  /* 0x0000000000007918 */ /* 0x000fd00000000000 */
[----:B------:R-:W1:Y:S02]  /*08d0*/  USETMAXREG.TRY_ALLOC.CTAPOOL UP0, 0xe8 ;  /* 0x000000e8000079c8 */ /* 0x000e640008000600 */
[----:B-1----:R-:W-:-:S13]  /*08e0*/  PLOP3.LUT P0, PT, PT, PT, UP0, 0x80, 0x0 ;  /* 0x000000000000781c */ /* 0x002fda0003f0f008 */
[----:B------:R-:W-:Y:S05]  /*08f0*/  @!P0 BRA `(.L_x_983) ;  /* 0xfffffffc00f08947 */ /* 0x000fea000383ffff */
[----:B------:R-:W1:Y:S08]  /*0900*/  S2UR UR4, SR_CTAID.X ;  /* 0x00000000000479c3 */ /* 0x000e700000002500 */
[----:B------:R-:W-:Y:S08]  /*0910*/  BAR.ARV 0x4, 0x180 ;  /* 0x0106000000007b1d */ /* 0x000ff00000002000 */
[----:B------:R-:W1:Y:S08]  /*0920*/  LDC R0, c[0x0][0xc38] ;  /* 0x00030e00ff007b82 */ /* 0x000e700000000800 */
[----:B------:R-:W-:Y:S06]  /*0930*/  BAR.ARV 0x8, 0x180 ;  /* 0x0206000000007b1d */ /* 0x000fec0000002000 */
[----:B-1----:R-:W-:-:S13]  /*0940*/  ISETP.LE.AND P0, PT, R0, UR4, PT ;  /* 0x0000000400007c0c */ /* 0x002fda000bf03270 */
[----:B------:R-:W-:Y:S05]  /*0950*/  @P0 EXIT ;  /* 0x000000000000094d */ /* 0x000fea0003800000 */
[----:B0-----:R-:W2:Y:S01]  /*0960*/  LDL R2, [R1+0x4] ;  /* 0x0000040001027983 */ /* 0x001ea20000100800 */
[----:B------:R-:W-:Y:S01]  /*0970*/  VIADD R218, R5, 0xffffff80 ;  /* 0xffffff8005da7836 */ /* 0x000fe20000000000 */
[----:B------:R-:W-:Y:S01]  /*0980*/  UMOV UR38, URZ ;  /* 0x0000003f00267c82 */ /* 0x000fe20008000000 */
[----:B------:R-:W-:-:S03]  /*0990*/  UMOV UR39, URZ ;  /* 0x0000003f00277c82 */ /* 0x000fc60008000000 */
[----:B------:R-:W-:-:S04]  /*09a0*/  SHF.R.S32.HI R3, RZ, 0x1f, R218 ;  /* 0x0000001fff037819 */ /* 0x000fc800000114da */
[CC--:B------:R-:W-:Y:S02]  /*09b0*/  LEA.HI R5, R3.reuse, R218.reuse, RZ, 0x7 ;  /* 0x000000da03057211 */ /* 0x0c0fe400078f38ff */
[----:B------:R-:W-:Y:S02]  /*09c0*/  LEA.HI R0, R3, R218, RZ, 0x4 ;  /* 0x000000da03007211 */ /* 0x000fe400078f20ff */
[----:B------:R-:W-:Y:S02]  /*09d0*/  LOP3.LUT R209, R5, 0xffffff80, RZ, 0xc0, !PT ;  /* 0xffffff8005d17812 */ /* 0x000fe400078ec0ff */
[----:B------:R-:W-:Y:S02]  /*09e0*/  SHF.R.S32.HI R9, RZ, 0x4, R0 ;  /* 0x00000004ff097819 */ /* 0x000fe40000011400 */
[----:B------:R-:W-:Y:S01]  /*09f0*/  LOP3.LUT R7, R0, 0x3fffff0, RZ, 0xc0, !PT ;  /* 0x03fffff000077812 */ /* 0x000fe200078ec0ff */
[----:B------:R-:W-:Y:S01]  /*0a00*/  IMAD.IADD R209, R218, 0x1, -R209 ;  /* 0x00000001dad17824 */ /* 0x000fe200078e0ad1 */
[----:B------:R-:W-:-:S02]  /*0a10*/  LEA.HI R0, R0, R9, RZ, 0x1 ;  /* 0x0000000900007211 */ /* 0x000fc400078f08ff */
[----:B------:R-:W-:Y:S01]  /*0a20*/  LEA.HI R10, R3, R218, RZ, 0x2 ;  /* 0x000000da030a7211 */ /* 0x000fe200078f10ff */
[----:B------:R-:W-:Y:S01]  /*0a30*/  IMAD.IADD R7, R218, 0x1, -R7 ;  /* 0x00000001da077824 */ /* 0x000fe200078e0a07 */
[----:B------:R-:W-:Y:S02]  /*0a40*/  SHF.R.S32.HI R4, RZ, 0x1f, R209 ;  /* 0x0000001fff047819 */ /* 0x000fe400000114d1 */
[----:B------:R-:W-:Y:S02]  /*0a50*/  LOP3.LUT R0, R0, 0x1ffffffe, RZ, 0xc0, !PT ;  /* 0x1ffffffe00007812 */ /* 0x000fe400078ec0ff */
[----:B------:R-:W-:Y:S02]  /*0a60*/  LEA.HI R6, R4, R209, RZ, 0x2 ;  /* 0x000000d104067211 */ /* 0x000fe400078f10ff */
[----:B------:R-:W-:Y:S01]  /*0a70*/  SHF.R.S32.HI R210, RZ, 0x7, R5 ;  /* 0x00000007ffd27819 */ /* 0x000fe20000011405 */
[----:B------:R-:W-:Y:S01]  /*0a80*/  IMAD.IADD R0, R9, 0x1, -R0 ;  /* 0x0000000109007824 */ /* 0x000fe200078e0a00 */
[----:B------:R-:W-:-:S02]  /*0a90*/  SHF.R.S32.HI R8, RZ, 0x2, R6 ;  /* 0x00000002ff087819 */ /* 0x000fc40000011406 */
[----:B------:R-:W-:Y:S02]  /*0aa0*/  SHF.R.S32.HI R11, RZ, 0x1f, R6 ;  /* 0x0000001fff0b7819 */ /* 0x000fe40000011406 */
[----:B------:R-:W-:Y:S02]  /*0ab0*/  LOP3.LUT R9, R10, 0xfffffffc, RZ, 0xc0, !PT ;  /* 0xfffffffc0a097812 */ /* 0x000fe400078ec0ff */
[----:B------:R-:W-:Y:S02]  /*0ac0*/  LEA.HI R11, R11, R8, RZ, 0x3 ;  /* 0x000000080b0b7211 */ /* 0x000fe400078f18ff */
[----:B------:R-:W-:Y:S02]  /*0ad0*/  LEA.HI R5, R5, R210, RZ, 0x1 ;  /* 0x000000d205057211 */ /* 0x000fe400078f08ff */
[----:B------:R-:W-:Y:S02]  /*0ae0*/  LOP3.LUT R11, R11, 0xfffffff8, RZ, 0xc0, !PT ;  /* 0xfffffff80b0b7812 */ /* 0x000fe400078ec0ff */
[----:B------:R-:W-:-:S02]  /*0af0*/  LEA.HI R4, R4, R209, RZ, 0x5 ;  /* 0x000000d104047211 */ /* 0x000fc400078f28ff */
[----:B------:R-:W-:Y:S01]  /*0b00*/  LOP3.LUT R6, R6, 0x7ffffffc, RZ, 0xc0, !PT ;  /* 0x7ffffffc06067812 */ /* 0x000fe200078ec0ff */
[----:B------:R-:W-:Y:S01]  /*0b10*/  IMAD.IADD R11, R8, 0x1, -R11 ;  /* 0x00000001080b7824 */ /* 0x000fe200078e0a0b */
[----:B------:R-:W-:-:S03]  /*0b20*/  SHF.R.S32.HI R4, RZ, 0x5, R4 ;  /* 0x00000005ff047819 */ /* 0x000fc60000011404 */
[----:B------:R-:W-:Y:S02]  /*0b30*/  IMAD.IADD R19, R209, 0x1, -R6 ;  /* 0x00000001d1137824 */ /* 0x000fe400078e0a06 */
[----:B------:R-:W-:Y:S01]  /*0b40*/  IMAD R4, R4, 0x10, R11 ;  /* 0x0000001004047824 */ /* 0x000fe200078e020b */
[----:B--2---:R-:W-:Y:S02]  /*0b50*/  R2UR UR5, R2 ;  /* 0x00000000020572ca */ /* 0x004fe400000e0000 */
[CC--:B------:R-:W-:Y:S02]  /*0b60*/  LEA.HI R2, R3.reuse, R218.reuse, RZ, 0x5 ;  /* 0x000000da03027211 */ /* 0x0c0fe400078f28ff */
[----:B------:R-:W-:-:S03]  /*0b70*/  LEA.HI R3, R3, R218, RZ, 0x3 ;  /* 0x000000da03037211 */ /* 0x000fc600078f18ff */
[----:B------:R-:W-:Y:S01]  /*0b80*/  IMAD.SHL.U32 R2, R2, 0x20, RZ ;  /* 0x0000002002027824 */ /* 0x000fe200078e00ff */
[----:B------:R-:W-:-:S04]  /*0b90*/  SHF.R.S32.HI R207, RZ, 0x3, R3 ;  /* 0x00000003ffcf7819 */ /* 0x000fc80000011403 */
[----:B------:R-:W-:Y:S01]  /*0ba0*/  LOP3.LUT R2, R2, 0xfffffc00, RZ, 0xc0, !PT ;  /* 0xfffffc0002027812 */ /* 0x000fe200078ec0ff */
[----:B------:R-:W-:-:S03]  /*0bb0*/  ULOP3.LUT UR6, UR5, 0x1, URZ, 0xfc, !UPT ;  /* 0x0000000105067892 */ /* 0x000fc6000f8efc3f */
[----:B------:R-:W-:Y:S01]  /*0bc0*/  UMOV UR5, URZ ;  /* 0x0000003f00057c82 */ /* 0x000fe20008000000 */
[----:B------:R-:W-:Y:S02]  /*0bd0*/  IMAD R7, R7, 0x40, R2 ;  /* 0x0000004007077824 */ /* 0x000fe400078e0202 */
[----:B------:R-:W-:Y:S01]  /*0be0*/  IMAD.IADD R2, R218, 0x1, -R9 ;  /* 0x00000001da027824 */ /* 0x000fe200078e0a09 */
[----:B------:R-:W-:Y:S01]  /*0bf0*/  LOP3.LUT R9, R5, 0x3fffffe, RZ, 0xc0, !PT ;  /* 0x03fffffe05097812 */ /* 0x000fe200078ec0ff */
[----:B------:R-:W-:Y:S01]  /*0c00*/  IMAD R212, R0, 0x8, R7 ;  /* 0x0000000800d47824 */ /* 0x000fe200078e0207 */
[----:B------:R-:W-:Y:S01]  /*0c10*/  LOP3.LUT R5, R3, 0xfffffff8, RZ, 0xc0, !PT ;  /* 0xfffffff803057812 */ /* 0x000fe200078ec0ff */
[----:B------:R-:W-:Y:S01]  /*0c20*/  IMAD.U32 R213, RZ, RZ, UR6 ;  /* 0x00000006ffd57e24 */ /* 0x000fe2000f8e00ff */
[----:B------:R-:W-:Y:S01]  /*0c30*/  LEA.HI R8, R2, R2, RZ, 0x1 ;  /* 0x0000000202087211 */ /* 0x000fe200078f08ff */
[----:B------:R-:W-:Y:S02]  /*0c40*/  IMAD.IADD R9, R210, 0x1, -R9 ;  /* 0x00000001d2097824 */ /* 0x000fe400078e0a09 */
[----:B------:R-:W-:Y:S01]  /*0c50*/  IMAD.IADD R204, R218, 0x1, -R5 ;  /* 0x00000001dacc7824 */ /* 0x000fe200078e0a05 */
[----:B------:R-:W-:Y:S01]  /*0c60*/  LOP3.LUT R11, R8, 0x1ffffffe, RZ, 0xc0, !PT ;  /* 0x1ffffffe080b7812 */ /* 0x000fe200078ec0ff */
[----:B------:R-:W-:-:S02]  /*0c70*/  IMAD R211, R9, 0x40, R4 ;  /* 0x0000004009d37824 */ /* 0x000fc400078e0204 */
[----:B------:R-:W-:Y:S02]  /*0c80*/  IMAD.SHL.U32 R22, R204, 0x8, RZ ;  /* 0x00000008cc167824 */ /* 0x000fe400078e00ff */
[----:B------:R-:W-:Y:S02]  /*0c90*/  IMAD.IADD R2, R2, 0x1, -R11 ;  /* 0x0000000102027824 */ /* 0x000fe400078e0a0b */
[C---:B------:R-:W-:Y:S01]  /*0ca0*/  VIADD R201, R22.reuse, 0x80 ;  /* 0x0000008016c97836 */ /* 0x040fe20000000000 */
[C---:B------:R-:W-:Y:S01]  /*0cb0*/  IADD3 R202, R22.reuse, 0x40, RZ ;  /* 0x0000004016ca7810 */ /* 0x040fe20007ffe0ff */
[----:B------:R-:W-:Y:S01]  /*0cc0*/  VIADD R203, R22, 0xc0 ;  /* 0x000000c016cb7836 */ /* 0x000fe20000000000 */
[----:B------:R-:W-:Y:S01]  /*0cd0*/  SHF.R.S32.HI R217, RZ, 0x1f, R22 ;  /* 0x0000001fffd97819 */ /* 0x000fe20000011416 */
[----:B------:R-:W-:Y:S01]  /*0ce0*/  IMAD.U32 R208, RZ, RZ, UR5 ;  /* 0x00000005ffd07e24 */ /* 0x000fe2000f8e00ff */
[----:B------:R-:W-:Y:S01]  /*0cf0*/  SHF.R.S32.HI R216, RZ, 0x1f, R202 ;  /* 0x0000001fffd87819 */ /* 0x000fe200000114ca */
[----:B------:R-:W-:Y:S01]  /*0d00*/  IMAD R23, R2, 0x8, R211 ;  /* 0x0000000802177824 */ /* 0x000fe200078e02d3 */
[----:B------:R-:W-:-:S02]  /*0d10*/  SHF.R.S32.HI R215, RZ, 0x1f, R201 ;  /* 0x0000001fffd77819 */ /* 0x000fc400000114c9 */
[----:B------:R-:W-:-:S07]  /*0d20*/  SHF.R.S32.HI R214, RZ, 0x1f, R203 ;  /* 0x0000001fffd67819 */ /* 0x000fce00000114cb */
.L_x_1088:
[----:B------:R-:W-:Y:S01]  /*0d30*/  ULDC UR5, c[0x0][0xc60] ;  /* 0x0003180000057ab9 */ /* 0x000fe20000000800 */
[----:B------:R-:W-:Y:S01]  /*0d40*/  UMOV UR8, UR4 ;  /* 0x0000000400087c82 */ /* 0x000fe20008000000 */
[----:B------:R-:W-:-:S11]  /*0d50*/  UISETP.NE.AND UP0, UPT, UR5, 0x1, UPT ;  /* 0x000000010500788c */ /* 0x000fd6000bf05270 */
[----:B------:R-:W-:Y:S01]  /*0d60*/  @UP0 ULDC UR6, c[0x0][0xc64] ;  /* 0x0003190000060ab9 */ /* 0x000fe20000000800 */
[----:B------:R-:W-:Y:S01]  /*0d70*/  @UP0 ULDC UR9, c[0x0][0xc68] ;  /* 0x00031a0000090ab9 */ /* 0x000fe20000000800 */
[----:B------:R-:W-:-:S04]  /*0d80*/  UIMAD.WIDE.U32 UR6, UR4, UR6, URZ ;  /* 0x00000006040672a5 */ /* 0x000fc8000f8e003f */
[----:B------:R-:W-:-:S03]  /*0d90*/  @UP0 USHF.R.U32.HI UR8, URZ, UR9, UR7 ;  /* 0x000000093f080299 */ /* 0x000fc60008011607 */
[----:B------:R-:W-:Y:S02]  /*0da0*/  ULDC UR6, c[0x0][0xc78] ;  /* 0x00031e0000067ab9 */ /* 0x000fe40000000800 */
[----:B------:R-:W-:Y:S02]  /*0db0*/  UISETP.GE.AND UP0, UPT, UR8, UR6, UPT ;  /* 0x000000060800728c */ /* 0x000fe4000bf06270 */
[----:B------:R-:W-:-:S04]  /*0dc0*/  UIADD3 UR6, -UR8, URZ, URZ ;  /* 0x0000003f08067290 */ /* 0x000fc8000fffe13f */
[----:B------:R-:W-:Y:S01]  /*0dd0*/  PLOP3.LUT P0, PT, PT, PT, UP0, 0x80, 0x0 ;  /* 0x000000000000781c */ /* 0x000fe20003f0f008 */
[----:B------:R-:W-:-:S12]  /*0de0*/  UIMAD UR9, UR5, UR6, UR4 ;  /* 0x00000006050972a4 */ /* 0x000fd8000f8e0204 */
[----:B01234-:R-:W-:Y:S05]  /*0df0*/  @!P0 BRA `(.L_x_984) ;  /* 0x0000000000208947 */ /* 0x01ffea0003800000 */
[----:B------:R-:W-:Y:S01]  /*0e00*/  ULDC UR7, c[0x0][0xc6c] ;  /* 0x00031b0000077ab9 */ /* 0x000fe20000000800 */
[----:B------:R-:W-:Y:S01]  /*0e10*/  UMOV UR6, UR9 ;  /* 0x0000000900067c82 */ /* 0x000fe20008000000 */
[----:B------:R-:W-:-:S11]  /*0e20*/  UISETP.NE.AND UP0, UPT, UR7, 0x1, UPT ;  /* 0x000000010700788c */ /* 0x000fd6000bf05270 */
[----:B------:R-:W-:Y:S02]  /*0e30*/  @UP0 ULDC.64 UR10, c[0x0][0xc70] ;  /* 0x00031c00000a0ab9 */ /* 0x000fe40000000a00 */
[----:B------:R-:W-:-:S04]  /*0e40*/  UIMAD.WIDE.U32 UR4, UR9, UR10, URZ ;  /* 0x0000000a090472a5 */ /* 0x000fc8000f8e003f */
[----:B------:R-:W-:-:S04]  /*0e50*/  @UP0 USHF.R.U32.HI UR6, URZ, UR11, UR5 ;  /* 0x0000000b3f060299 */ /* 0x000fc80008011605 */
[----:B------:R-:W-:Y:S01]  /*0e60*/  UIMAD UR4, UR6, UR7, URZ ;  /* 0x00000007060472a4 */ /* 0x000fe2000f8e023f */
[----:B------:R-:W-:Y:S11]  /*0e70*/  BRA `(.L_x_985) ;  /* 0x00000000001c7947 */ /* 0x000ff60003800000 */
.L_x_984:
[----:B------:R-:W-:Y:S01]  /*0e80*/  ULDC UR7, c[0x0][0xc54] ;  /* 0x0003150000077ab9 */ /* 0x000fe20000000800 */
[----:B------:R-:W-:Y:S01]  /*0e90*/  UMOV UR6, UR9 ;  /* 0x0000000900067c82 */ /* 0x000fe20008000000 */
[----:B------:R-:W-:-:S11]  /*0ea0*/  UISETP.NE.AND UP0, UPT, UR7, 0x1, UPT ;  /* 0x000000010700788c */ /* 0x000fd6000bf05270 */
[----:B------:R-:W-:Y:S02]  /*0eb0*/  @UP0 ULDC.64 UR10, c[0x0][0xc58] ;  /* 0x00031600000a0ab9 */ /* 0x000fe40000000a00 */
[----:B------:R-:W-:-:S04]  /*0ec0*/  UIMAD.WIDE.U32 UR4, UR9, UR10, URZ ;  /* 0x0000000a090472a5 */ /* 0x000fc8000f8e003f */
[----:B------:R-:W-:-:S04]  /*0ed0*/  @UP0 USHF.R.U32.HI UR6, URZ, UR11, UR5 ;  /* 0x0000000b3f060299 */ /* 0x000fc80008011605 */
[----:B------:R-:W-:-:S12]  /*0ee0*/  UIMAD UR4, UR6, UR7, URZ ;  /* 0x00000007060472a4 */ /* 0x000fd8000f8e023f */
.L_x_985:
[----:B------:R-:W-:Y:S01]  /*0ef0*/  ULOP3.LUT UR6, URZ, UR6, URZ, 0x33, !UPT ;  /* 0x000000063f067292 */ /* 0x000fe2000f8e333f */
[----:B------:R-:W-:Y:S01]  /*0f00*/  ULDC UR12, c[0x0][0xc48] ;  /* 0x00031200000c7ab9 */ /* 0x000fe20000000800 */
[----:B------:R-:W-:Y:S01]  /*0f10*/  ULDC UR7, c[0x0][0x448] ;  /* 0x0001120000077ab9 */ /* 0x000fe20000000800 */
[----:B------:R-:W-:Y:S01]  /*0f20*/  ULDC UR5, c[0x0][0xc3c] ;  /* 0x00030f0000057ab9 */ /* 0x000fe20000000800 */
[----:B------:R-:W-:Y:S02]  /*0f30*/  UISETP.NE.AND UP1, UPT, UR12, 0x1, UPT ;  /* 0x000000010c00788c */ /* 0x000fe4000bf25270 */
[----:B------:R-:W-:Y:S02]  /*0f40*/  UISETP.NE.AND UP3, UPT, UR7, 0x1, UPT ;  /* 0x000000010700788c */ /* 0x000fe4000bf65270 */
[----:B------:R-:W-:Y:S01]  /*0f50*/  UIADD3 UR6, UR6, UR5, URZ ;  /* 0x0000000506067290 */ /* 0x000fe2000fffe03f */
[----:B------:R-:W-:Y:S01]  /*0f60*/  ULDC.64 UR10, c[0x0][0x418] ;  /* 0x00010600000a7ab9 */ /* 0x000fe20000000a00 */
[----:B------:R-:W-:-:S02]  /*0f70*/  UIADD3 UR4, UR9, -UR4, URZ ;  /* 0x8000000409047290 */ /* 0x000fc4000fffe03f */
[----:B------:R-:W-:Y:S02]  /*0f80*/  UISETP.NE.U32.AND UP0, UPT, UR10, URZ, UPT ;  /* 0x0000003f0a00728c */ /* 0x000fe4000bf05070 */
[----:B------:R-:W-:Y:S01]  /*0f90*/  USHF.L.U32 UR43, UR6, 0x7, URZ ;  /* 0x00000007062b7899 */ /* 0x000fe2000800063f */
[----:B------:R-:W-:Y:S01]  /*0fa0*/  ULDC UR14, c[0x0][0xc54] ;  /* 0x00031500000e7ab9 */ /* 0x000fe20000000800 */
[----:B------:R-:W-:Y:S02]  /*0fb0*/  UISETP.NE.AND.EX UP0, UPT, UR11, URZ, UPT, UP0 ;  /* 0x0000003f0b00728c */ /* 0x000fe4000bf05300 */
[----:B------:R-:W-:Y:S02]  /*0fc0*/  UIMAD UR14, UR8, UR14, UR4 ;  /* 0x0000000e080e72a4 */ /* 0x000fe4000f8e0204 */
[----:B------:R-:W-:Y:S01]  /*0fd0*/  UIADD3 UR10, UR43, 0x7f, URZ ;  /* 0x0000007f2b0a7890 */ /* 0x000fe2000fffe03f */
[----:B------:R-:W-:Y:S01]  /*0fe0*/  ULDC UR41, c[0x0][0x424] ;  /* 0x0001090000297ab9 */ /* 0x000fe20000000800 */
[----:B------:R-:W-:Y:S01]  /*0ff0*/  ULDC UR48, c[0x0][0x288] ;  /* 0x0000a20000307ab9 */ /* 0x000fe20000000800 */
[----:B------:R-:W-:Y:S01]  /*1000*/  ULDC.64 UR4, c[0x0][0x9e0] ;  /* 0x0002780000047ab9 */ /* 0x000fe20000000a00 */
[----:B------:R-:W-:Y:S01]  /*1010*/  @UP1 ULDC UR6, c[0x0][0xc4c] ;  /* 0x0003130000061ab9 */ /* 0x000fe20000000800 */
[----:B------:R-:W-:Y:S01]  /*1020*/  @UP3 ULDC UR8, c[0x0][0x44c] ;  /* 0x0001130000083ab9 */ /* 0x000fe20000000800 */
[----:B------:R-:W-:-:S02]  /*1030*/  UIADD3 UR11, -UR48, 0x1, URZ ;  /* 0x00000001300b7890 */ /* 0x000fc4000fffe13f */
[----:B------:R-:W-:Y:S02]  /*1040*/  UISETP.GE.AND UP2, UPT, UR5, 0x1, UPT ;  /* 0x000000010500788c */ /* 0x000fe4000bf46270 */
[----:B------:R-:W-:Y:S02]  /*1050*/  USEL UR41, UR41, 0x1, UP0 ;  /* 0x0000000129297887 */ /* 0x000fe40008000000 */
[----:B------:R-:W-:Y:S02]  /*1060*/  UIMAD.WIDE.U32 UR8, UR10, UR8, URZ ;  /* 0x000000080a0872a5 */ /* 0x000fe4000f8e003f */
[----:B------:R-:W-:Y:S01]  /*1070*/  UIMAD.WIDE.U32 UR6, UR14, UR6, URZ ;  /* 0x000000060e0672a5 */ /* 0x000fe2000f8e003f */
[----:B------:R-:W-:Y:S01]  /*1080*/  PLOP3.LUT P0, PT, PT, PT, UP2, 0x40, 0x0 ;  /* 0x000000000000781c */ /* 0x000fe20003f0e828 */
[----:B------:R-:W-:Y:S01]  /*1090*/  ULDC UR13, c[0x0][0x2f0] ;  /* 0x0000bc00000d7ab9 */ /* 0x000fe20000000800 */
[----:B------:R-:W-:Y:S01]  /*10a0*/  @UP1 ULDC UR15, c[0x0][0xc50] ;  /* 0x00031400000f1ab9 */ /* 0x000fe20000000800 */
[----:B------:R-:W-:Y:S01]  /*10b0*/  @UP3 ULDC UR16, c[0x0][0x450] ;  /* 0x0001140000103ab9 */ /* 0x000fe20000000800 */
[----:B------:R-:W-:Y:S01]  /*10c0*/  UMOV UR17, UR14 ;  /* 0x0000000e00117c82 */ /* 0x000fe20008000000 */
[----:B------:R-:W-:-:S02]  /*10d0*/  UIMAD UR11, UR41, UR13, UR11 ;  /* 0x0000000d290b72a4 */ /* 0x000fc4000f8e020b */
[----:B------:R-:W-:Y:S02]  /*10e0*/  @UP3 USHF.R.U32.HI UR10, URZ, UR16, UR9 ;  /* 0x000000103f0a3299 */ /* 0x000fe40008011609 */
[----:B------:R-:W-:Y:S02]  /*10f0*/  @UP1 USHF.R.U32.HI UR17, URZ, UR15, UR7 ;  /* 0x0000000f3f111299 */ /* 0x000fe40008011607 */
[----:B------:R-:W-:Y:S02]  /*1100*/  UIADD3 UR10, UR11, UR10, URZ ;  /* 0x0000000a0b0a7290 */ /* 0x000fe4000fffe03f */
[----:B------:R-:W-:Y:S02]  /*1110*/  UIADD3 UR6, -UR17, URZ, URZ ;  /* 0x0000003f11067290 */ /* 0x000fe4000fffe13f */
[----:B------:R-:W-:Y:S01]  /*1120*/  UIADD3 UR4, UR10, UR4, URZ ;  /* 0x000000040a047290 */ /* 0x000fe2000fffe03f */
[----:B------:R-:W-:Y:S01]  /*1130*/  IMAD.U32 R206, RZ, RZ, UR17 ;  /* 0x00000011ffce7e24 */ /* 0x000fe2000f8e00ff */
[----:B------:R-:W-:-:S02]  /*1140*/  UIMAD UR6, UR12, UR6, UR14 ;  /* 0x000000060c0672a4 */ /* 0x000fc4000f8e020e */
[----:B------:R-:W-:Y:S02]  /*1150*/  UP2UR UR61, UPR, URZ, 0x8 ;  /* 0x000000083f3d7883 */ /* 0x000fe40008000000 */
[----:B------:R-:W-:Y:S01]  /*1160*/  UP2UR UR42, UPR, URZ, 0x4 ;  /* 0x000000043f2a7883 */ /* 0x000fe20008000000 */
[----:B------:R-:W-:Y:S02]  /*1170*/  IMAD.U32 R0, RZ, RZ, UR4 ;  /* 0x00000004ff007e24 */ /* 0x000fe4000f8e00ff */
[----:B------:R-:W-:Y:S01]  /*1180*/  IMAD.U32 R205, RZ, RZ, UR6 ;  /* 0x00000006ffcd7e24 */ /* 0x000fe2000f8e00ff */
[----:B------:R-:W-:Y:S08]  /*1190*/  @P0 BRA `(.L_x_986) ;  /* 0x0000000000400947 */ /* 0x000ff00003800000 */
[----:B------:R-:W-:Y:S01]  /*11a0*/  ISETP.LT.AND P0, PT, RZ, UR10, PT ;  /* 0x0000000aff007c0c */ /* 0x000fe2000bf01270 */
[----:B------:R-:W-:-:S12]  /*11b0*/  UIADD3 UR4, UR10, -0x1, URZ ;  /* 0xffffffff0a047890 */ /* 0x000fd8000fffe03f */
[----:B------:R-:W-:Y:S05]  /*11c0*/  @P0 BRA `(.L_x_987) ;  /* 0x00000000001c0947 */ /* 0x000fea0003800000 */
[----:B------:R-:W-:Y:S02]  /*11d0*/  UISETP.NE.AND UP0, UPT, UR5, 0x1, UPT ;  /* 0x000000010500788c */ /* 0x000fe4000bf05270 */
[----:B------:R-:W-:-:S09]  /*11e0*/  UIADD3 UR4, -UR10, URZ, URZ ;  /* 0x0000003f0a047290 */ /* 0x000fd2000fffe13f */
[----:B------:R-:W-:Y:S02]  /*11f0*/  @UP0 ULDC.64 UR8, c[0x0][0x9e8] ;  /* 0x00027a0000080ab9 */ /* 0x000fe40000000a00 */
[----:B------:R-:W-:-:S04]  /*1200*/  UIMAD.WIDE.U32 UR6, UR4, UR8, URZ ;  /* 0x00000008040672a5 */ /* 0x000fc8000f8e003f */
[----:B------:R-:W-:-:S04]  /*1210*/  @UP0 USHF.R.U32.HI UR4, URZ, UR9, UR7 ;  /* 0x000000093f040299 */ /* 0x000fc80008011607 */
[----:B------:R-:W-:Y:S01]  /*1220*/  ULOP3.LUT UR4, URZ, UR4, URZ, 0x33, !UPT ;  /* 0x000000043f047292 */ /* 0x000fe2000f8e333f */
[----:B------:R-:W-:Y:S11]  /*1230*/  BRA `(.L_x_988) ;  /* 0x0000000000107947 */ /* 0x000ff60003800000 */
.L_x_987:
[----:B------:R-:W-:-:S11]  /*1240*/  UISETP.NE.AND UP0, UPT, UR5, 0x1, UPT ;  /* 0x000000010500788c */ /* 0x000fd6000bf05270 */
[----:B------:R-:W-:Y:S02]  /*1250*/  @UP0 ULDC.64 UR8, c[0x0][0x9e8] ;  /* 0x00027a0000080ab9 */ /* 0x000fe40000000a00 */
[----:B------:R-:W-:-:S04]  /*1260*/  UIMAD.WIDE.U32 UR6, UR4, UR8, URZ ;  /* 0x00000008040672a5 */ /* 0x000fc8000f8e003f */
[----:B------:R-:W-:-:S12]  /*1270*/  @UP0 USHF.R.U32.HI UR4, URZ, UR9, UR7 ;  /* 0x000000093f040299 */ /* 0x000fd80008011607 */
.L_x_988:
[----:B------:R-:W-:-:S06]  /*1280*/  UIMAD UR4, UR4, UR5, UR5 ;  /* 0x00000005040472a4 */ /* 0x000fcc000f8e0205 */
[----:B------:R-:W-:-:S07]  /*1290*/  VIMNMX R0, R0, UR4, PT ;  /* 0x0000000400007c48 */ /* 0x000fce000bfe0100 */
.L_x_986:
[----:B------:R-:W-:Y:S01]  /*12a0*/  UISETP.NE.AND UP0, UPT, UR61, URZ, UPT ;  /* 0x0000003f3d00728c */ /* 0x000fe2000bf05270 */
[----:B------:R-:W-:Y:S01]  /*12b0*/  VIADD R0, R0, 0x3f ;  /* 0x0000003f00007836 */ /* 0x000fe20000000000 */
[----:B------:R-:W-:Y:S01]  /*12c0*/  UMOV UR9, UR43 ;  /* 0x0000002b00097c82 */ /* 0x000fe20008000000 */
[----:B------:R-:W-:Y:S02]  /*12d0*/  UIMAD UR4, UR41, UR13, 0x3f ;  /* 0x0000003f290474a4 */ /* 0x000fe4000f8e020d */
[----:B------:R-:W-:Y:S01]  /*12e0*/  UIMAD UR48, UR41, UR13, -UR48 ;  /* 0x0000000d293072a4 */ /* 0x000fe2000f8e0a30 */
[----:B------:R-:W-:Y:S01]  /*12f0*/  SHF.R.S32.HI R3, RZ, 0x1f, R0 ;  /* 0x0000001fff037819 */ /* 0x000fe20000011400 */
[----:B------:R-:W-:Y:S01]  /*1300*/  USHF.R.S32.HI UR8, URZ, 0x1f, UR4 ;  /* 0x0000001f3f087899 */ /* 0x000fe20008011404 */
[----:B------:R-:W-:Y:S02]  /*1310*/  ULDC UR10, c[0x0][0x9dc] ;  /* 0x00027700000a7ab9 */ /* 0x000fe40000000800 */
[----:B------:R-:W-:Y:S01]  /*1320*/  LEA.HI R3, R3, R0, RZ, 0x6 ;  /* 0x0000000003037211 */ /* 0x000fe200078f30ff */
[----:B------:R-:W-:Y:S01]  /*1330*/  @UP0 ULDC UR6, c[0x0][0x44c] ;  /* 0x0001130000060ab9 */ /* 0x000fe20000000800 */
[----:B------:R-:W-:Y:S01]  /*1340*/  @UP0 ULDC UR11, c[0x0][0x450] ;  /* 0x00011400000b0ab9 */ /* 0x000fe20000000800 */
[----:B------:R-:W-:Y:S01]  /*1350*/  UIMAD.WIDE.U32 UR6, UR43, UR6, URZ ;  /* 0x000000062b0672a5 */ /* 0x000fe2000f8e003f */
[----:B------:R-:W-:Y:S01]  /*1360*/  SHF.R.S32.HI R3, RZ, 0x6, R3 ;  /* 0x00000006ff037819 */ /* 0x000fe20000011403 */
[----:B------:R-:W-:-:S02]  /*1370*/  ULEA.HI UR8, UR8, UR4, URZ, 0x6 ;  /* 0x0000000408087291 */ /* 0x000fc4000f8f303f */
[----:B------:R-:W-:Y:S02]  /*1380*/  @UP0 USHF.R.U32.HI UR9, URZ, UR11, UR7 ;  /* 0x0000000b3f090299 */ /* 0x000fe40008011607 */
[----:B------:R-:W-:Y:S02]  /*1390*/  UISETP.GE.AND UP0, UPT, UR5, 0x1, UPT ;  /* 0x000000010500788c */ /* 0x000fe4000bf06270 */
[----:B------:R-:W-:Y:S02]  /*13a0*/  USHF.R.S32.HI UR8, URZ, 0x6, UR8 ;  /* 0x000000063f087899 */ /* 0x000fe40008011408 */
[----:B------:R-:W-:Y:S02]  /*13b0*/  UIADD3 UR4, UR48, UR9, URZ ;  /* 0x0000000930047290 */ /* 0x000fe4000fffe03f */
[----:B------:R-:W-:Y:S02]  /*13c0*/  PLOP3.LUT P0, PT, PT, PT, UP0, 0x40, 0x0 ;  /* 0x000000000000781c */ /* 0x000fe40003f0e808 */
[----:B------:R-:W-:Y:S01]  /*13d0*/  UIADD3 UR9, UR4, -UR10, URZ ;  /* 0x8000000a04097290 */ /* 0x000fe2000fffe03f */
[----:B------:R-:W-:-:S10]  /*13e0*/  VIMNMX R98, R3, UR8, PT ;  /* 0x0000000803627c48 */ /* 0x000fd4000bfe0100 */
[----:B------:R-:W-:Y:S05]  /*13f0*/  @P0 BRA `(.L_x_989) ;  /* 0x0000000000440947 */ /* 0x000fea0003800000 */
[----:B------:R-:W-:-:S06]  /*1400*/  UISETP.GT.AND UP0, UPT, UR4, -0x1, UPT ;  /* 0xffffffff0400788c */ /* 0x000fcc000bf04270 */
[----:B------:R-:W-:-:S13]  /*1410*/  PLOP3.LUT P0, PT, PT, PT, UP0, 0x80, 0x0 ;  /* 0x000000000000781c */ /* 0x000fda0003f0f008 */
[----:B------:R-:W-:Y:S05]  /*1420*/  @P0 BRA `(.L_x_990) ;  /* 0x00000000001c0947 */ /* 0x000fea0003800000 */
[----:B------:R-:W-:Y:S02]  /*1430*/  UISETP.NE.AND UP0, UPT, UR5, 0x1, UPT ;  /* 0x000000010500788c */ /* 0x000fe4000bf05270 */
[----:B------:R-:W-:-:S09]  /*1440*/  ULOP3.LUT UR4, URZ, UR4, URZ, 0x33, !UPT ;  /* 0x000000043f047292 */ /* 0x000fd2000f8e333f */
[----:B------:R-:W-:Y:S02]  /*1450*/  @UP0 ULDC.64 UR10, c[0x0][0x9e8] ;  /* 0x00027a00000a0ab9 */ /* 0x000fe40000000a00 */
[----:B------:R-:W-:-:S04]  /*1460*/  UIMAD.WIDE.U32 UR6, UR4, UR10, URZ ;  /* 0x0000000a040672a5 */ /* 0x000fc8000f8e003f */
[----:B------:R-:W-:-:S04]  /*1470*/  @UP0 USHF.R.U32.HI UR4, URZ, UR11, UR7 ;  /* 0x0000000b3f040299 */ /* 0x000fc80008011607 */
[----:B------:R-:W-:Y:S01]  /*1480*/  ULOP3.LUT UR4, URZ, UR4, URZ, 0x33, !UPT ;  /* 0x000000043f047292 */ /* 0x000fe2000f8e333f */
[----:B------:R-:W-:Y:S11]  /*1490*/  BRA `(.L_x_991) ;  /* 0x0000000000107947 */ /* 0x000ff60003800000 */
.L_x_990:
[----:B------:R-:W-:-:S11]  /*14a0*/  UISETP.NE.AND UP0, UPT, UR5, 0x1, UPT ;  /* 0x000000010500788c */ /* 0x000fd6000bf05270 */
[----:B------:R-:W-:Y:S02]  /*14b0*/  @UP0 ULDC.64 UR10, c[0x0][0x9e8] ;  /* 0x00027a00000a0ab9 */ /* 0x000fe40000000a00 */
[----:B------:R-:W-:-:S04]  /*14c0*/  UIMAD.WIDE.U32 UR6, UR4, UR10, URZ ;  /* 0x0000000a040672a5 */ /* 0x000fc8000f8e003f */
[----:B------:R-:W-:-:S12]  /*14d0*/  @UP0 USHF.R.U32.HI UR4, URZ, UR11, UR7 ;  /* 0x0000000b3f040299 */ /* 0x000fd80008011607 */
.L_x_991:
[----:B------:R-:W-:-:S04]  /*14e0*/  UIMAD UR4, UR4, UR5, URZ ;  /* 0x00000005040472a4 */ /* 0x000fc8000f8e023f */
[----:B------:R-:W-:-:S04]  /*14f0*/  UISETP.LT.AND UP0, UPT, UR9, UR4, UPT ;  /* 0x000000040900728c */ /* 0x000fc8000bf01270 */
[----:B------:R-:W-:-:S12]  /*1500*/  USEL UR9, UR9, UR4, !UP0 ;  /* 0x0000000409097287 */ /* 0x000fd8000c000000 */
.L_x_989:
[----:B------:R-:W-:Y:S01]  /*1510*/  USHF.R.S32.HI UR4, URZ, 0x1f, UR9 ;  /* 0x0000001f3f047899 */ /* 0x000fe20008011409 */
[----:B------:R-:W-:Y:S02]  /*1520*/  PLOP3.LUT P0, PT, PT, PT, PT, 0x80, 0x0 ;  /* 0x000000000000781c */ /* 0x000fe40003f0f070 */
[----:B------:R-:W-:Y:S01]  /*1530*/  CS2R R2, SRZ ;  /* 0x0000000000027805 */ /* 0x000fe2000001ff00 */
[----:B------:R-:W-:Y:S01]  /*1540*/  IMAD.MOV.U32 R0, RZ, RZ, RZ ;  /* 0x000000ffff007224 */ /* 0x000fe200078e00ff */
[----:B------:R-:W-:Y:S01]  /*1550*/  ULEA.HI UR4, UR4, UR9, URZ, 0x6 ;  /* 0x0000000904047291 */ /* 0x000fe2000f8f303f */
[----:B------:R-:W-:Y:S02]  /*1560*/  CS2R R168, SRZ ;  /* 0x0000000000a87805 */ /* 0x000fe4000001ff00 */
[----:B------:R-:W-:Y:S02]  /*1570*/  CS2R R166, SRZ ;  /* 0x0000000000a67805 */ /* 0x000fe4000001ff00 */
[----:B------:R-:W-:Y:S01]  /*1580*/  CS2R R148, SRZ ;  /* 0x0000000000947805 */ /* 0x000fe2000001ff00 */
[----:B------:R-:W-:Y:S01]  /*1590*/  USHF.R.S32.HI UR4, URZ, 0x6, UR4 ;  /* 0x000000063f047899 */ /* 0x000fe20008011404 */
[----:B------:R-:W-:-:S02]  /*15a0*/  CS2R R164, SRZ ;  /* 0x0000000000a47805 */ /* 0x000fc4000001ff00 */
[----:B------:R-:W-:Y:S02]  /*15b0*/  CS2R R144, SRZ ;  /* 0x0000000000907805 */ /* 0x000fe4000001ff00 */
[----:B------:R-:W-:Y:S01]  /*15c0*/  CS2R R162, SRZ ;  /* 0x0000000000a27805 */ /* 0x000fe2000001ff00 */
[----:B------:R-:W-:Y:S01]  /*15d0*/  UISETP.LT.AND UP0, UPT, URZ, UR4, UPT ;  /* 0x000000043f00728c */ /* 0x000fe2000bf01270 */
[----:B------:R-:W-:Y:S02]  /*15e0*/  CS2R R140, SRZ ;  /* 0x00000000008c7805 */ /* 0x000fe4000001ff00 */
[----:B------:R-:W-:Y:S02]  /*15f0*/  CS2R R128, SRZ ;  /* 0x0000000000807805 */ /* 0x000fe4000001ff00 */
[----:B------:R-:W-:Y:S01]  /*1600*/  CS2R R104, SRZ ;  /* 0x0000000000687805 */ /* 0x000fe2000001ff00 */
[----:B------:R-:W-:Y:S01]  /*1610*/  USEL UR5, URZ, UR4, !UP0 ;  /* 0x000000043f057287 */ /* 0x000fe2000c000000 */
[----:B------:R-:W-:-:S02]  /*1620*/  CS2R R136, SRZ ;  /* 0x0000000000887805 */ /* 0x000fc4000001ff00 */
[----:B------:R-:W-:Y:S02]  /*1630*/  CS2R R100, SRZ ;  /* 0x0000000000647805 */ /* 0x000fe4000001ff00 */
[----:B------:R-:W-:Y:S02]  /*1640*/  CS2R R96, SRZ ;  /* 0x0000000000607805 */ /* 0x000fe4000001ff00 */
[----:B------:R-:W-:Y:S02]  /*1650*/  CS2R R132, SRZ ;  /* 0x0000000000847805 */ /* 0x000fe4000001ff00 */
[----:B------:R-:W-:Y:S02]  /*1660*/  CS2R R92, SRZ ;  /* 0x00000000005c7805 */ /* 0x000fe4000001ff00 */
[----:B------:R-:W-:Y:S01]  /*1670*/  ISETP.GT.AND P1, PT, R98, UR5, PT ;  /* 0x0000000562007c0c */ /* 0x000fe2000bf24270 */
        /* <DEDUP_REMOVED lines=21> */
[----:B------:R-:W-:Y:S01]  /*17d0*/  CS2R R188, SRZ ;  /* 0x0000000000bc7805 */ /* 0x000fe2000001ff00 */
[----:B------:R-:W-:Y:S01]  /*17e0*/  IMAD.MOV.U32 R18, RZ, RZ, RZ ;  /* 0x000000ffff127224 */ /* 0x000fe200078e00ff */
        /* <DEDUP_REMOVED lines=27> */
[----:B------:R-:W-:Y:S01]  /*19a0*/  CS2R R24, SRZ ;  /* 0x0000000000187805 */ /* 0x000fe2000001ff00 */
[----:B------:R-:W-:Y:S06]  /*19b0*/  @!P1 BRA `(.L_x_992) ;  /* 0x000000b000309947 */ /* 0x000fec0003800000 */
        /* <DEDUP_REMOVED lines=30> */
[----:B-1----:R-:W-:Y:S05]  /*1ba0*/  CALL.ABS.NOINC R2 ;  /* 0x0000000002007343 */ /* 0x002fea0003c00000 */
.L_x_993:
        /* <DEDUP_REMOVED lines=11> */
.L_x_1158:
[----:B------:R-:W-:Y:S05]  /*1c60*/  @!P0 BRA `(.L_x_995) ;  /* 0x0000000000048947 */ /* 0x000fea0003800000 */
[----:B------:R-:W-:Y:S01]  /*1c70*/  BPT.TRAP 0x1 ;  /* 0x000000040000795c */ /* 0x000fe20000300000 */
.L_x_995:
[----:B0-----:R-:W-:Y:S02]  /*1c80*/  IMAD.U32 R3, RZ, RZ, UR39 ;  /* 0x00000027ff037e24 */ /* 0x001fe4000f8e00ff */
[----:B------:R-:W-:-:S03]  /*1c90*/  IMAD.U32 R0, RZ, RZ, UR38 ;  /* 0x00000026ff007e24 */ /* 0x000fc6000f8e00ff */
[----:B------:R-:W-:Y:S02]  /*1ca0*/  LEA R3, R3, UR40, 0x3 ;  /* 0x0000002803037c11 */ /* 0x000fe4000f8e18ff */
[----:B------:R-:W-:-:S04]  /*1cb0*/  SHF.L.U32 R0, R0, 0x1f, RZ ;  /* 0x0000001f00007819 */ /* 0x000fc800000006ff */
[----:B------:R0:W1:Y:S01]  /*1cc0*/  SYNCS.PHASECHK.TRANS64.TRYWAIT P1, [R3+URZ+0x30830], R0 ;  /* 0x03083000030075a7 */ /* 0x000062000802017f */
[----:B------:R-:W-:Y:S05]  /*1cd0*/  @!P0 BRA `(.L_x_996) ;  /* 0x0000000000048947 */ /* 0x000fea0003800000 */
[----:B------:R-:W-:Y:S01]  /*1ce0*/  BPT.TRAP 0x1 ;  /* 0x000000040000795c */ /* 0x000fe20000300000 */
.L_x_996:
[----:B-1----:R-:W-:Y:S05]  /*1cf0*/  @P1 BRA `(.L_x_997) ;  /* 0x0000000000081947 */ /* 0x002fea0003800000 */
[----:B------:R-:W1:Y:S02]  /*1d00*/  SYNCS.PHASECHK.TRANS64.TRYWAIT P1, [R3+URZ+0x30830], R0 ;  /* 0x03083000030075a7 */ /* 0x000e64000802017f */
[----:B-1----:R-:W-:Y:S05]  /*1d10*/  @!P1 BRA `(.L_x_998) ;  /* 0x0000011800fc9947 */ /* 0x002fea0003800000 */
.L_x_997:
[----:B------:R-:W-:Y:S05]  /*1d20*/  WARPSYNC.ALL ;  /* 0x0000000000007948 */ /* 0x000fea0003800000 */
[----:B------:R-:W-:Y:S01]  /*1d30*/  UIADD3 UR4, UR40, 0x20400, URZ ;  /* 0x0002040028047890 */ /* 0x000fe2000fffe03f */
[----:B------:R-:W-:Y:S01]  /*1d40*/  WARPGROUP.ARRIVE ;  /* 0x00000000000079c5 */ /* 0x000fe20000000000 */
[----:B------:R-:W-:Y:S01]  /*1d50*/  UMOV UR9, 0x40000040 ;  /* 0x4000004000097882 */ /* 0x000fe20000000000 */
[----:B------:R-:W-:Y:S01]  /*1d60*/  UMOV UR11, 0x40000040 ;  /* 0x40000040000b7882 */ /* 0x000fe20000000000 */
[----:B------:R-:W-:Y:S01]  /*1d70*/  USHF.R.U32.HI UR4, URZ, 0x4, UR4 ;  /* 0x000000043f047899 */ /* 0x000fe20008011604 */
[----:B------:R-:W-:Y:S01]  /*1d80*/  IMAD.U32 R17, RZ, RZ, UR9 ;  /* 0x00000009ff117e24 */ /* 0x000fe2000f8e00ff */
[----:B------:R-:W-:Y:S01]  /*1d90*/  UMOV UR57, 0x40000040 ;  /* 0x4000004000397882 */ /* 0x000fe20000000000 */
[----:B------:R-:W-:Y:S01]  /*1da0*/  UMOV UR59, 0x40000040 ;  /* 0x40000040003b7882 */ /* 0x000fe20000000000 */
[----:B------:R-:W-:Y:S01]  /*1db0*/  ULOP3.LUT UR4, UR4, 0x3fff, URZ, 0xc0, !UPT ;  /* 0x00003fff04047892 */ /* 0x000fe2000f8ec03f */
[----:B------:R-:W-:Y:S01]  /*1dc0*/  UMOV UR13, 0x40000040 ;  /* 0x40000040000d7882 */ /* 0x000fe20000000000 */
[----:B------:R-:W-:-:S02]  /*1dd0*/  UMOV UR15, 0x40000040 ;  /* 0x40000040000f7882 */ /* 0x000fc40000000000 */
[----:B------:R-:W-:Y:S02]  /*1de0*/  ULOP3.LUT UR60, UR4, 0x10000, URZ, 0xfc, !UPT ;  /* 0x00010000043c7892 */ /* 0x000fe4000f8efc3f */
[----:B------:R-:W-:Y:S02]  /*1df0*/  ULOP3.LUT UR4, UR44, 0x10000, URZ, 0xfc, !UPT ;  /* 0x000100002c047892 */ /* 0x000fe4000f8efc3f */
[----:B------:R-:W-:Y:S02]  /*1e00*/  ULEA UR5, UR39, UR60, 0xb ;  /* 0x0000003c27057291 */ /* 0x000fe4000f8e583f */
[----:B------:R-:W-:Y:S02]  /*1e10*/  UIADD3 UR6, UR4, 0x2, URZ ;  /* 0x0000000204067890 */ /* 0x000fe4000fffe03f */
[----:B------:R-:W-:Y:S01]  /*1e20*/  UIADD3 UR7, UR5, 0x2, URZ ;  /* 0x0000000205077890 */ /* 0x000fe2000fffe03f */
[----:B------:R-:W-:Y:S02]  /*1e30*/  UMOV UR8, UR4 ;  /* 0x0000000400087c82 */ /* 0x000fe40008000000 */
[----:B------:R-:W-:Y:S01]  /*1e40*/  UMOV UR10, UR5 ;  /* 0x00000005000a7c82 */ /* 0x000fe20008000000 */
[----:B------:R-:W-:Y:S01]  /*1e50*/  IMAD.U32 R16, RZ, RZ, UR8 ;  /* 0x00000008ff107e24 */ /* 0x000fe2000f8e00ff */
[----:B------:R-:W-:Y:S01]  /*1e60*/  HGMMA.64x64x16.F32.BF16 R24, gdesc[UR8], RZ, !UPT, gsb0 ;  /* 0x00e00000081879f0 */ /* 0x000fe2000c0018ff */
[----:B------:R-:W-:Y:S01]  /*1e70*/  UMOV UR8, UR6 ;  /* 0x0000000600087c82 */ /* 0x000fe20008000000 */
[----:B------:R-:W-:Y:S01]  /*1e80*/  UMOV UR9, 0x40000040 ;  /* 0x4000004000097882 */ /* 0x000fe20000000000 */
[----:B------:R-:W-:Y:S01]  /*1e90*/  UMOV UR10, UR7 ;  /* 0x00000007000a7c82 */ /* 0x000fe20008000000 */
[----:B------:R-:W-:Y:S01]  /*1ea0*/  UMOV UR11, 0x40000040 ;  /* 0x40000040000b7882 */ /* 0x000fe20000000000 */
[----:B------:R-:W-:Y:S01]  /*1eb0*/  UIADD3 UR6, UR4, 0x4, URZ ;  /* 0x0000000404067890 */ /* 0x000fe2000fffe03f */
[----:B------:R-:W-:Y:S01]  /*1ec0*/  IMAD.U32 R14, RZ, RZ, UR8 ;  /* 0x00000008ff0e7e24 */ /* 0x000fe2000f8e00ff */
[----:B------:R-:W-:Y:S01]  /*1ed0*/  UIADD3 UR7, UR5, 0x4, URZ ;  /* 0x0000000405077890 */ /* 0x000fe2000fffe03f */
[----:B------:R-:W-:Y:S01]  /*1ee0*/  IMAD.U32 R15, RZ, RZ, UR9 ;  /* 0x00000009ff0f7e24 */ /* 0x000fe2000f8e00ff */
[----:B------:R-:W-:-:S02]  /*1ef0*/  UIADD3 UR56, UR4, 0x404, URZ ;  /* 0x0000040404387890 */ /* 0x000fc4000fffe03f */
[----:B------:R-:W-:Y:S02]  /*1f00*/  UIADD3 UR58, UR5, 0x204, URZ ;  /* 0x00000204053a7890 */ /* 0x000fe4000fffe03f */
[----:B------:R-:W-:Y:S02]  /*1f10*/  UIADD3 UR12, UR4, 0x800, URZ ;  /* 0x00000800040c7890 */ /* 0x000fe4000fffe03f */
[----:B------:R-:W-:Y:S02]  /*1f20*/  UIADD3 UR14, UR5, 0x400, URZ ;  /* 0x00000400050e7890 */ /* 0x000fe4000fffe03f */
[----:B------:R-:W-:Y:S02]  /*1f30*/  UIADD3 UR16, UR4, 0x802, URZ ;  /* 0x0000080204107890 */ /* 0x000fe4000fffe03f */
[----:B------:R-:W-:Y:S01]  /*1f40*/  UIADD3 UR18, UR5, 0x402, URZ ;  /* 0x0000040205127890 */ /* 0x000fe2000fffe03f */
[----:B------:R-:W-:Y:S01]  /*1f50*/  UMOV UR17, 0x40000040 ;  /* 0x4000004000117882 */ /* 0x000fe20000000000 */
[----:B------:R-:W-:Y:S01]  /*1f60*/  UMOV UR19, 0x40000040 ;  /* 0x4000004000137882 */ /* 0x000fe20000000000 */
[----:B------:R-:W-:-:S02]  /*1f70*/  UIADD3 UR20, UR4, 0x804, URZ ;  /* 0x0000080404147890 */ /* 0x000fc4000fffe03f */
[----:B------:R-:W-:Y:S01]  /*1f80*/  UIADD3 UR22, UR5, 0x404, URZ ;  /* 0x0000040405167890 */ /* 0x000fe2000fffe03f */
[----:B------:R-:W-:Y:S01]  /*1f90*/  UMOV UR21, 0x40000040 ;  /* 0x4000004000157882 */ /* 0x000fe20000000000 */
[----:B------:R-:W-:Y:S01]  /*1fa0*/  UMOV UR23, 0x40000040 ;  /* 0x4000004000177882 */ /* 0x000fe20000000000 */
[----:B------:R-:W-:Y:S02]  /*1fb0*/  UIADD3 UR24, UR4, 0x806, URZ ;  /* 0x0000080604187890 */ /* 0x000fe4000fffe03f */
[----:B------:R-:W-:Y:S01]  /*1fc0*/  UIADD3 UR26, UR5, 0x406, URZ ;  /* 0x00000406051a7890 */ /* 0x000fe2000fffe03f */
[----:B------:R-:W-:Y:S01]  /*1fd0*/  UMOV UR25, 0x40000040 ;  /* 0x4000004000197882 */ /* 0x000fe20000000000 */
[----:B------:R-:W-:Y:S01]  /*1fe0*/  UMOV UR27, 0x40000040 ;  /* 0x40000040001b7882 */ /* 0x000fe20000000000 */
        /* <DEDUP_REMOVED lines=16> */
[----:B------:R-:W-:-:S02]  /*20f0*/  WARPGROUP.DEPBAR.LE gsb0, 0x0 ;  /* 0x00008000000079c5 */ /* 0x000fc40000010000 */
[----:B------:R-:W-:-:S06]  /*2100*/  WARPGROUP.ARRIVE ;  /* 0x00000000000079c5 */ /* 0x000fcc0000000000 */
[----:B------:R-:W-:Y:S01]  /*2110*/  HGMMA.64x64x16.F32.BF16 R24, gdesc[UR8], R24, gsb0 ;  /* 0x00e00000081879f0 */ /* 0x000fe20008001818 */
        /* <DEDUP_REMOVED lines=8> */
[----:B------:R-:W-:Y:S02]  /*21a0*/  WARPGROUP.DEPBAR.LE gsb0, 0x0 ;  /* 0x00008000000079c5 */ /* 0x000fe40000010000 */
        /* <DEDUP_REMOVED lines=28> */
[----:B------:R-:W-:Y:S02]  /*2370*/  IMAD.U32 R6, RZ, RZ, UR8 ;  /* 0x00000008ff067e24 */ /* 0x000fe4000f8e00ff */
[----:B------:R-:W-:Y:S01]  /*2380*/  IMAD.U32 R7, RZ, RZ, UR9 ;  /* 0x00000009ff077e24 */ /* 0x000fe2000f8e00ff */
[----:B------:R-:W-:Y:S02]  /*2390*/  WARPGROUP.DEPBAR.LE gsb0, 0x0 ;  /* 0x00008000000079c5 */ /* 0x000fe40000010000 */
[----:B------:R-:W-:-:S06]  /*23a0*/  WARPGROUP.ARRIVE ;  /* 0x00000000000079c5 */ /* 0x000fcc0000000000 */
[----:B------:R-:W-:Y:S01]  /*23b0*/  HGMMA.64x64x16.F32.BF16 R24, gdesc[UR8], R24, gsb0 ;  /* 0x00e00000081879f0 */ /* 0x000fe20008001818 */
[----:B------:R-:W-:Y:S02]  /*23c0*/  UIADD3 UR8, UR4, 0x406, URZ ;  /* 0x0000040604087890 */ /* 0x000fe4000fffe03f */
[----:B------:R-:W-:Y:S01]  /*23d0*/  UIADD3 UR10, UR5, 0x206, URZ ;  /* 0x00000206050a7890 */ /* 0x000fe2000fffe03f */
[----:B------:R-:W-:Y:S01]  /*23e0*/  UMOV UR9, 0x40000040 ;  /* 0x4000004000097882 */ /* 0x000fe20000000000 */
[----:B------:R-:W-:Y:S01]  /*23f0*/  UMOV UR11, 0x40000040 ;  /* 0x40000040000b7882 */ /* 0x000fe20000000000 */
[----:B------:R-:W-:Y:S02]  /*2400*/  WARPGROUP.DEPBAR.LE gsb0, 0x0 ;  /* 0x00008000000079c5 */ /* 0x000fe40000010000 */
[----:B------:R-:W-:-:S06]  /*2410*/  WARPGROUP.ARRIVE ;  /* 0x00000000000079c5 */ /* 0x000fcc0000000000 */
[----:B------:R-:W-:Y:S03]  /*2420*/  HGMMA.64x64x16.F32.BF16 R24, gdesc[UR56], R24, gsb0 ;  /* 0x00e00000381879f0 */ /* 0x000fe60008001818 */
        /* <DEDUP_REMOVED lines=28> */
[----:B------:R-:W-:Y:S05]  /*25f0*/  @!P0 BRA `(.L_x_999) ;  /* 0x0000000000048947 */ /* 0x000fea0003800000 */
[----:B------:R-:W-:Y:S01]  /*2600*/  BPT.TRAP 0x1 ;  /* 0x000000040000795c */ /* 0x000fe20000300000 */
.L_x_999:
[----:B------:R-:W-:Y:S01]  /*2610*/  UISETP.NE.AND UP1, UPT, UR61, URZ, UPT ;  /* 0x0000003f3d00728c */ /* 0x000fe2000bf25270 */
[----:B------:R-:W2:Y:S01]  /*2620*/  S2UR UR7, SR_CgaCtaId ;  /* 0x00000000000779c3 */ /* 0x000ea20000008800 */
[----:B01----:R-:W-:Y:S01]  /*2630*/  VIADD R0, R23, UR43 ;  /* 0x0000002b17007c36 */ /* 0x003fe20008000000 */
[----:B------:R-:W-:Y:S01]  /*2640*/  R2UR UR4, R3 ;  /* 0x00000000030472ca */ /* 0x000fe200000e0000 */
[----:B------:R-:W-:Y:S01]  /*2650*/  IMAD.MOV.U32 R3, RZ, RZ, -0x40 ;  /* 0xffffffc0ff037424 */ /* 0x000fe200078e00ff */
[----:B------:R-:W-:Y:S01]  /*2660*/  UISETP.NE.AND UP0, UPT, UR42, URZ, UPT ;  /* 0x0000003f2a00728c */ /* 0x000fe2000bf05270 */
[----:B------:R-:W-:Y:S01]  /*2670*/  PLOP3.LUT P1, PT, PT, PT, UP1, 0x80, 0x0 ;  /* 0x000000000000781c */ /* 0x000fe20003f2f018 */
[----:B------:R-:W-:Y:S01]  /*2680*/  ULDC UR11, c[0x0][0x9dc] ;  /* 0x00027700000b7ab9 */ /* 0x000fe20000000800 */
[----:B------:R-:W-:Y:S01]  /*2690*/  PLOP3.LUT P2, PT, PT, PT, UP1, 0x80, 0x0 ;  /* 0x000000000000781c */ /* 0x000fe20003f4f018 */
[----:B------:R-:W0:Y:S01]  /*26a0*/  LDC R20, c[0x0][0x2f0] ;  /* 0x0000bc00ff147b82 */ /* 0x000e220000000800 */
[----:B------:R-:W-:Y:S01]  /*26b0*/  MOV R2, R0 ;  /* 0x0000000000027202 */ /* 0x000fe20000000f00 */
[----:B------:R-:W-:Y:S01]  /*26c0*/  @UP1 ULDC UR5, c[0x0][0x44c] ;  /* 0x0001130000051ab9 */ /* 0x000fe20000000800 */
[----:B------:R-:W-:Y:S01]  /*26d0*/  @UP1 ULDC UR6, c[0x0][0x450] ;  /* 0x0001140000061ab9 */ /* 0x000fe20000000800 */
[C---:B------:R-:W-:Y:S01]  /*26e0*/  IMAD R57, R98.reuse, R3, 0x40 ;  /* 0x0000004062397424 */ /* 0x040fe200078e0203 */
[----:B------:R-:W-:Y:S01]  /*26f0*/  ULDC UR14, c[0x0][0x9e0] ;  /* 0x00027800000e7ab9 */ /* 0x000fe20000000800 */
[----:B------:R-:W-:Y:S01]  /*2700*/  LEA R18, R98, 0xffffffc0, 0x6 ;  /* 0xffffffc062127811 */ /* 0x000fe200078e30ff */
[----:B------:R-:W-:Y:S01]  /*2710*/  UIADD3 UR4, UR4, 0x30840, URZ ;  /* 0x0003084004047890 */ /* 0x000fe2000fffe03f */
[----:B------:R-:W1:Y:S02]  /*2720*/  LDC R21, c[0x0][0x288] ;  /* 0x0000a200ff157b82 */ /* 0x000e640000000800 */
[----:B------:R-:W-:Y:S01]  /*2730*/  @P1 IMAD.HI.U32 R4, R0, UR5, RZ ;  /* 0x0000000500041c27 */ /* 0x000fe2000f8e00ff */
[----:B------:R-:W-:-:S03]  /*2740*/  PLOP3.LUT P1, PT, PT, PT, UP0, 0x40, 0x0 ;  /* 0x000000000000781c */ /* 0x000fc60003f2e808 */
[----:B------:R-:W-:Y:S01]  /*2750*/  VIADD R0, R57, 0x1 ;  /* 0x0000000139007836 */ /* 0x000fe20000000000 */
[----:B------:R-:W-:Y:S01]  /*2760*/  @P2 SHF.R.U32.HI R2, RZ, UR6, R4 ;  /* 0x00000006ff022c19 */ /* 0x000fe20008011604 */
[----:B--2---:R-:W-:Y:S02]  /*2770*/  UPRMT UR4, UR7, 0x654, UR4 ;  /* 0x0000065407047896 */ /* 0x004fe40008000004 */
[----:B------:R-:W-:Y:S02]  /*2780*/  IMAD R3, R19, -0x2, R0 ;  /* 0xfffffffe13037824 */ /* 0x000fe400078e0200 */
[----:B------:R-:W2:Y:S02]  /*2790*/  SHFL.IDX PT, R5, R2, RZ, 0x1c1f ;  /* 0x001c1fff02057589 */ /* 0x000ea400000e0000 */
[----:B0-----:R-:W-:-:S03]  /*27a0*/  IMAD R4, R20, UR41, R3 ;  /* 0x0000002914047c24 */ /* 0x001fc6000f8e0203 */
[----:B------:R-:W-:Y:S01]  /*27b0*/  SYNCS.ARRIVE.TRANS64.RED.A1T0 RZ, [UR4], RZ ;  /* 0x000000ffffff79a7 */ /* 0x000fe20008100404 */
[----:B------:R-:W-:Y:S01]  /*27c0*/  ULOP3.LUT UR4, URZ, UR11, URZ, 0x33, !UPT ;  /* 0x0000000b3f047292 */ /* 0x000fe2000f8e333f */
[----:B------:R-:W-:-:S04]  /*27d0*/  IMAD R0, R20, UR41, R57 ;  /* 0x0000002914007c24 */ /* 0x000fc8000f8e0239 */
[----:B------:R-:W-:Y:S02]  /*27e0*/  IMAD R56, R19, -0x2, R0 ;  /* 0xfffffffe13387824 */ /* 0x000fe400078e0200 */
[----:B-1----:R-:W-:-:S04]  /*27f0*/  IMAD.IADD R4, R4, 0x1, -R21 ;  /* 0x0000000104047824 */ /* 0x002fc800078e0a15 */
[C---:B------:R-:W-:Y:S02]  /*2800*/  VIADD R59, R4.reuse, UR14 ;  /* 0x0000000e043b7c36 */ /* 0x040fe40008000000 */
[----:B------:R-:W-:-:S03]  /*2810*/  VIADD R58, R4, UR4 ;  /* 0x00000004043a7c36 */ /* 0x000fc60008000000 */
[----:B--2---:R-:W-:Y:S01]  /*2820*/  VIADDMNMX R0, R5, R59, R56, PT ;  /* 0x0000003b05007246 */ /* 0x004fe20003800138 */
[----:B------:R-:W-:Y:S01]  /*2830*/  IMAD.IADD R3, R58, 0x1, R5 ;  /* 0x000000013a037824 */ /* 0x000fe200078e0205 */
[----:B------:R-:W-:Y:S06]  /*2840*/  @P1 BRA `(.L_x_1000) ;  /* 0x0000000000641947 */ /* 0x000fec0003800000 */
[----:B------:R-:W-:Y:S01]  /*2850*/  IMAD R4, R20, UR41, R5 ;  /* 0x0000002914047c24 */ /* 0x000fe2000f8e0205 */
[----:B------:R-:W-:Y:S03]  /*2860*/  BSSY B0, `(.L_x_1001) ;  /* 0x0000013000007945 */ /* 0x000fe60003800000 */
[----:B------:R-:W-:-:S05]  /*2870*/  IMAD.IADD R5, R4, 0x1, -R21 ;  /* 0x0000000104057824 */ /* 0x000fca00078e0a15 */
[----:B------:R-:W-:-:S13]  /*2880*/  ISETP.GT.AND P1, PT, R5, -0x1, PT ;  /* 0xffffffff0500780c */ /* 0x000fda0003f24270 */
[----:B------:R-:W-:Y:S05]  /*2890*/  @P1 BRA `(.L_x_1002) ;  /* 0x0000000000241947 */ /* 0x000fea0003800000 */
[----:B------:R-:W-:Y:S01]  /*28a0*/  ULDC UR4, c[0x0][0x9e4] ;  /* 0x0002790000047ab9 */ /* 0x000fe20000000800 */
[----:B------:R-:W-:Y:S01]  /*28b0*/  LOP3.LUT R5, RZ, R5, RZ, 0x33, !PT ;  /* 0x00000005ff057212 */ /* 0x000fe200078e33ff */
[----:B------:R-:W-:-:S05]  /*28c0*/  IMAD.U32 R61, RZ, RZ, UR4 ;  /* 0x00000004ff3d7e24 */ /* 0x000fca000f8e00ff */
[----:B------:R-:W-:-:S13]  /*28d0*/  ISETP.NE.AND P1, PT, R61, 0x1, PT ;  /* 0x000000013d00780c */ /* 0x000fda0003f25270 */
[----:B------:R-:W0:Y:S02]  /*28e0*/  @P1 LDC.64 R62, c[0x0][0x9e8] ;  /* 0x00027a00ff3e1b82 */ /* 0x000e240000000a00 */
[----:B0-----:R-:W-:-:S05]  /*28f0*/  @P1 IMAD.HI.U32 R4, R5, R62, RZ ;  /* 0x0000003e05041227 */ /* 0x001fca00078e00ff */
[----:B------:R-:W-:-:S04]  /*2900*/  @P1 SHF.R.U32.HI R5, RZ, R63, R4 ;  /* 0x0000003fff051219 */ /* 0x000fc80000011604 */
[----:B------:R-:W-:Y:S01]  /*2910*/  LOP3.LUT R5, RZ, R5, RZ, 0x33, !PT ;  /* 0x00000005ff057212 */ /* 0x000fe200078e33ff */
[----:B------:R-:W-:Y:S06]  /*2920*/  BRA `(.L_x_1003) ;  /* 0x0000000000187947 */ /* 0x000fec0003800000 */
.L_x_1002:
[----:B------:R-:W-:Y:S02]  /*2930*/  ULDC UR4, c[0x0][0x9e4] ;  /* 0x0002790000047ab9 */ /* 0x000fe40000000800 */
[----:B------:R-:W-:-:S05]  /*2940*/  IMAD.U32 R61, RZ, RZ, UR4 ;  /* 0x00000004ff3d7e24 */ /* 0x000fca000f8e00ff */
[----:B------:R-:W-:-:S13]  /*2950*/  ISETP.NE.AND P1, PT, R61, 0x1, PT ;  /* 0x000000013d00780c */ /* 0x000fda0003f25270 */
[----:B------:R-:W0:Y:S02]  /*2960*/  @P1 LDC.64 R62, c[0x0][0x9e8] ;  /* 0x00027a00ff3e1b82 */ /* 0x000e240000000a00 */
[----:B0-----:R-:W-:-:S05]  /*2970*/  @P1 IMAD.HI.U32 R4, R5, R62, RZ ;  /* 0x0000003e05041227 */ /* 0x001fca00078e00ff */
[----:B------:R-:W-:-:S07]  /*2980*/  @P1 SHF.R.U32.HI R5, RZ, R63, R4 ;  /* 0x0000003fff051219 */ /* 0x000fce0000011604 */
.L_x_1003:
[----:B------:R-:W-:Y:S05]  /*2990*/  BSYNC B0 ;  /* 0x0000000000007941 */ /* 0x000fea0003800000 */
.L_x_1001:
[----:B------:R-:W-:-:S04]  /*29a0*/  IMAD R4, R5, R61, -R18 ;  /* 0x0000003d05047224 */ /* 0x000fc800078e0a12 */
[----:B------:R-:W-:-:S05]  /*29b0*/  IMAD R4, R19, -0x2, R4 ;  /* 0xfffffffe13047824 */ /* 0x000fca00078e0204 */
[----:B------:R-:W-:Y:S02]  /*29c0*/  VIADDMNMX R0, R4, R61, R0, PT ;  /* 0x0000003d04007246 */ /* 0x000fe40003800100 */
[----:B------:R-:W-:-:S07]  /*29d0*/  VIMNMX R3, R3, R4, !PT ;  /* 0x0000000403037248 */ /* 0x000fce0007fe0100 */
.L_x_1000:
[C---:B------:R-:W-:Y:S01]  /*29e0*/  ISETP.GE.AND P2, PT, R57.reuse, 0x9, PT ;  /* 0x000000093900780c */ /* 0x040fe20003f46270 */
[----:B------:R-:W0:Y:S01]  /*29f0*/  SHFL.IDX PT, R5, R2, 0x1, 0x1c1f ;  /* 0x003c1f0002057f89 */ /* 0x000e2200000e0000 */
[----:B------:R-:W-:Y:S01]  /*2a00*/  ISETP.GE.AND P1, PT, R57, 0x2, PT ;  /* 0x000000023900780c */ /* 0x000fe20003f26270 */
[----:B------:R-:W-:Y:S01]  /*2a10*/  UISETP.NE.AND UP0, UPT, UR42, URZ, UPT ;  /* 0x0000003f2a00728c */ /* 0x000fe2000bf05270 */
[C---:B------:R-:W-:Y:S02]  /*2a20*/  ISETP.GT.AND P3, PT, R3.reuse, 0x8, !P2 ;  /* 0x000000080300780c */ /* 0x040fe40005764270 */
[----:B------:R-:W-:Y:S02]  /*2a30*/  ISETP.GT.AND P4, PT, R3, 0x1, !P1 ;  /* 0x000000010300780c */ /* 0x000fe40004f84270 */
[----:B------:R-:W-:Y:S02]  /*2a40*/  ISETP.LT.OR P3, PT, R0, 0x9, P3 ;  /* 0x000000090000780c */ /* 0x000fe40001f61670 */
[----:B------:R-:W-:-:S02]  /*2a50*/  ISETP.GE.AND P5, PT, R57, 0x11, PT ;  /* 0x000000113900780c */ /* 0x000fc40003fa6270 */
[----:B------:R-:W-:Y:S02]  /*2a60*/  FSEL R63, R28, -INF , !P3 ;  /* 0xff8000001c3f7808 */ /* 0x000fe40005800000 */
[----:B------:R-:W-:Y:S02]  /*2a70*/  ISETP.LT.OR P4, PT, R0, 0x2, P4 ;  /* 0x000000020000780c */ /* 0x000fe40002781670 */
[----:B------:R-:W-:Y:S02]  /*2a80*/  ISETP.GT.AND P3, PT, R3, 0x10, !P5 ;  /* 0x000000100300780c */ /* 0x000fe40006f64270 */
[----:B------:R-:W-:Y:S02]  /*2a90*/  ISETP.GE.AND P6, PT, R57, 0xa, PT ;  /* 0x0000000a3900780c */ /* 0x000fe40003fc6270 */
[----:B------:R-:W-:Y:S02]  /*2aa0*/  FSEL R61, R25, -INF , !P4 ;  /* 0xff800000193d7808 */ /* 0x000fe40006000000 */
[----:B------:R-:W-:-:S02]  /*2ab0*/  P2R R62, PR, RZ, 0x20 ;  /* 0x00000020ff3e7803 */ /* 0x000fc40000000000 */
[----:B------:R-:W-:Y:S02]  /*2ac0*/  ISETP.LT.OR P3, PT, R0, 0x11, P3 ;  /* 0x000000110000780c */ /* 0x000fe40001f61670 */
[----:B------:R-:W-:Y:S02]  /*2ad0*/  ISETP.GT.AND P4, PT, R3, 0x9, !P6 ;  /* 0x000000090300780c */ /* 0x000fe40007784270 */
[----:B------:R-:W-:Y:S02]  /*2ae0*/  ISETP.GE.AND P5, PT, R57, 0x12, PT ;  /* 0x000000123900780c */ /* 0x000fe40003fa6270 */
[----:B------:R-:W-:Y:S02]  /*2af0*/  FSEL R67, R32, -INF , !P3 ;  /* 0xff80000020437808 */ /* 0x000fe40005800000 */
[----:B------:R-:W-:Y:S02]  /*2b00*/  ISETP.LT.OR P4, PT, R0, 0xa, P4 ;  /* 0x0000000a0000780c */ /* 0x000fe40002781670 */
[----:B------:R-:W-:-:S02]  /*2b10*/  ISETP.GT.AND P3, PT, R3, 0x11, !P5 ;  /* 0x000000110300780c */ /* 0x000fc40006f64270 */
[----:B------:R-:W-:Y:S02]  /*2b20*/  FSEL R65, R29, -INF , !P4 ;  /* 0xff8000001d417808 */ /* 0x000fe40006000000 */
[----:B------:R-:W-:Y:S02]  /*2b30*/  ISETP.LT.OR P3, PT, R0, 0x12, P3 ;  /* 0x000000120000780c */ /* 0x000fe40001f61670 */
[----:B------:R-:W-:Y:S02]  /*2b40*/  ISETP.GE.AND P4, PT, R57, 0x19, PT ;  /* 0x000000193900780c */ /* 0x000fe40003f86270 */
[----:B------:R-:W-:Y:S02]  /*2b50*/  FSEL R33, R33, -INF , !P3 ;  /* 0xff80000021217808 */ /* 0x000fe40005800000 */
[----:B------:R-:W-:Y:S02]  /*2b60*/  ISETP.GT.AND P3, PT, R3, 0x18, !P4 ;  /* 0x000000180300780c */ /* 0x000fe40006764270 */
[----:B------:R-:W-:-:S02]  /*2b70*/  P2R R32, PR, RZ, 0x10 ;  /* 0x00000010ff207803 */ /* 0x000fc40000000000 */
[----:B------:R-:W-:Y:S02]  /*2b80*/  ISETP.LT.OR P3, PT, R0, 0x19, P3 ;  /* 0x000000190000780c */ /* 0x000fe40001f61670 */
[----:B------:R-:W-:Y:S02]  /*2b90*/  ISETP.GE.AND P4, PT, R57, 0x1a, PT ;  /* 0x0000001a3900780c */ /* 0x000fe40003f86270 */
[----:B------:R-:W-:Y:S02]  /*2ba0*/  FSEL R69, R36, -INF , !P3 ;  /* 0xff80000024457808 */ /* 0x000fe40005800000 */
[----:B------:R-:W-:Y:S02]  /*2bb0*/  ISETP.GT.AND P3, PT, R3, 0x19, !P4 ;  /* 0x000000190300780c */ /* 0x000fe40006764270 */
[----:B------:R-:W-:Y:S02]  /*2bc0*/  P2R R36, PR, RZ, 0x10 ;  /* 0x00000010ff247803 */ /* 0x000fe40000000000 */
[----:B------:R-:W-:-:S02]  /*2bd0*/  ISETP.LT.OR P3, PT, R0, 0x1a, P3 ;  /* 0x0000001a0000780c */ /* 0x000fc40001f61670 */
[----:B------:R-:W-:Y:S02]  /*2be0*/  ISETP.GE.AND P4, PT, R57, 0x21, PT ;  /* 0x000000213900780c */ /* 0x000fe40003f86270 */
[----:B------:R-:W-:Y:S02]  /*2bf0*/  FSEL R37, R37, -INF , !P3 ;  /* 0xff80000025257808 */ /* 0x000fe40005800000 */
[----:B------:R-:W-:Y:S02]  /*2c00*/  ISETP.GT.AND P3, PT, R3, 0x20, !P4 ;  /* 0x000000200300780c */ /* 0x000fe40006764270 */
[----:B------:R-:W-:Y:S02]  /*2c10*/  P2R R64, PR, RZ, 0x10 ;  /* 0x00000010ff407803 */ /* 0x000fe40000000000 */
[----:B------:R-:W-:Y:S02]  /*2c20*/  ISETP.LT.OR P3, PT, R0, 0x21, P3 ;  /* 0x000000210000780c */ /* 0x000fe40001f61670 */
[----:B------:R-:W-:-:S02]  /*2c30*/  ISETP.GE.AND P4, PT, R57, 0x22, PT ;  /* 0x000000223900780c */ /* 0x000fc40003f86270 */
[----:B------:R-:W-:Y:S02]  /*2c40*/  FSEL R71, R40, -INF , !P3 ;  /* 0xff80000028477808 */ /* 0x000fe40005800000 */
[----:B------:R-:W-:Y:S02]  /*2c50*/  ISETP.GT.AND P3, PT, R3, 0x21, !P4 ;  /* 0x000000210300780c */ /* 0x000fe40006764270 */
[----:B------:R-:W-:Y:S02]  /*2c60*/  P2R R40, PR, RZ, 0x10 ;  /* 0x00000010ff287803 */ /* 0x000fe40000000000 */
[----:B------:R-:W-:Y:S02]  /*2c70*/  ISETP.LT.OR P3, PT, R0, 0x22, P3 ;  /* 0x000000220000780c */ /* 0x000fe40001f61670 */
[----:B------:R-:W-:Y:S02]  /*2c80*/  ISETP.GE.AND P4, PT, R57, 0x29, PT ;  /* 0x000000293900780c */ /* 0x000fe40003f86270 */
[----:B------:R-:W-:-:S02]  /*2c90*/  FSEL R41, R41, -INF , !P3 ;  /* 0xff80000029297808 */ /* 0x000fc40005800000 */
[----:B------:R-:W-:Y:S02]  /*2ca0*/  ISETP.GT.AND P3, PT, R3, 0x28, !P4 ;  /* 0x000000280300780c */ /* 0x000fe40006764270 */
[----:B------:R-:W-:Y:S02]  /*2cb0*/  P2R R66, PR, RZ, 0x10 ;  /* 0x00000010ff427803 */ /* 0x000fe40000000000 */
[----:B------:R-:W-:Y:S02]  /*2cc0*/  ISETP.LT.OR P3, PT, R0, 0x29, P3 ;  /* 0x000000290000780c */ /* 0x000fe40001f61670 */
[----:B------:R-:W-:Y:S02]  /*2cd0*/  ISETP.GE.AND P4, PT, R57, 0x2a, PT ;  /* 0x0000002a3900780c */ /* 0x000fe40003f86270 */
[----:B------:R-:W-:Y:S02]  /*2ce0*/  FSEL R73, R44, -INF , !P3 ;  /* 0xff8000002c497808 */ /* 0x000fe40005800000 */
[----:B------:R-:W-:-:S02]  /*2cf0*/  ISETP.GT.AND P3, PT, R3, 0x29, !P4 ;  /* 0x000000290300780c */ /* 0x000fc40006764270 */
[----:B------:R-:W-:Y:S02]  /*2d00*/  P2R R44, PR, RZ, 0x10 ;  /* 0x00000010ff2c7803 */ /* 0x000fe40000000000 */
[----:B------:R-:W-:Y:S02]  /*2d10*/  ISETP.LT.OR P3, PT, R0, 0x2a, P3 ;  /* 0x0000002a0000780c */ /* 0x000fe40001f61670 */
[----:B------:R-:W-:Y:S02]  /*2d20*/  P2R R28, PR, RZ, 0x20 ;  /* 0x00000020ff1c7803 */ /* 0x000fe40000000000 */
[----:B------:R-:W-:Y:S02]  /*2d30*/  FSEL R45, R45, -INF , !P3 ;  /* 0xff8000002d2d7808 */ /* 0x000fe40005800000 */
[----:B------:R-:W-:Y:S02]  /*2d40*/  ISETP.GE.AND P3, PT, R57, 0x31, PT ;  /* 0x000000313900780c */ /* 0x000fe40003f66270 */
[----:B------:R-:W-:-:S02]  /*2d50*/  P2R R60, PR, RZ, 0x40 ;  /* 0x00000040ff3c7803 */ /* 0x000fc40000000000 */
[----:B------:R-:W-:-:S04]  /*2d60*/  ISETP.GT.AND P4, PT, R3, 0x30, !P3 ;  /* 0x000000300300780c */ /* 0x000fc80005f84270 */
[----:B------:R-:W-:-:S04]  /*2d70*/  ISETP.LT.OR P4, PT, R0, 0x31, P4 ;  /* 0x000000310000780c */ /* 0x000fc80002781670 */
[----:B------:R-:W-:Y:S02]  /*2d80*/  FSEL R75, R48, -INF , !P4 ;  /* 0xff800000304b7808 */ /* 0x000fe40006000000 */
[----:B------:R-:W-:-:S04]  /*2d90*/  ISETP.GE.AND P4, PT, R57, 0x32, PT ;  /* 0x000000323900780c */ /* 0x000fc80003f86270 */
        /* <DEDUP_REMOVED lines=8> */
[----:B------:R-:W-:Y:S02]  /*2e20*/  P2R R4, PR, RZ, 0x40 ;  /* 0x00000040ff047803 */ /* 0x000fe40000000000 */
[----:B------:R-:W-:-:S04]  /*2e30*/  ISETP.GT.AND P6, PT, R3, RZ, !P6 ;  /* 0x000000ff0300720c */ /* 0x000fc800077c4270 */
[----:B------:R-:W-:-:S04]  /*2e40*/  ISETP.LT.OR P6, PT, R0, 0x1, P6 ;  /* 0x000000010000780c */ /* 0x000fc800037c1670 */
[----:B------:R-:W-:Y:S02]  /*2e50*/  FSEL R29, R24, -INF , !P6 ;  /* 0xff800000181d7808 */ /* 0x000fe40007000000 */
[----:B------:R-:W-:-:S04]  /*2e60*/  ISETP.GE.AND P6, PT, R57, 0x3a, PT ;  /* 0x0000003a3900780c */ /* 0x000fc80003fc6270 */
[----:B------:R-:W-:Y:S02]  /*2e70*/  P2R R24, PR, RZ, 0x40 ;  /* 0x00000040ff187803 */ /* 0x000fe40000000000 */
[----:B------:R-:W-:Y:S01]  /*2e80*/  ISETP.GT.AND P6, PT, R3, 0x39, !P6 ;  /* 0x000000390300780c */ /* 0x000fe200077c4270 */
[----:B0-----:R-:W-:-:S03]  /*2e90*/  IMAD.IADD R3, R58, 0x1, R5 ;  /* 0x000000013a037824 */ /* 0x001fc600078e0205 */
[----:B------:R-:W-:Y:S02]  /*2ea0*/  ISETP.LT.OR P6, PT, R0, 0x3a, P6 ;  /* 0x0000003a0000780c */ /* 0x000fe400037c1670 */
[----:B------:R-:W-:Y:S02]  /*2eb0*/  VIADDMNMX R0, R5, R59, R56, PT ;  /* 0x0000003b05007246 */ /* 0x000fe40003800138 */
[----:B------:R-:W-:Y:S02]  /*2ec0*/  FSEL R53, R53, -INF , !P6 ;  /* 0xff80000035357808 */ /* 0x000fe40007000000 */
[----:B------:R-:W-:-:S13]  /*2ed0*/  PLOP3.LUT P6, PT, PT, PT, UP0, 0x40, 0x0 ;  /* 0x000000000000781c */ /* 0x000fda0003fce808 */
[----:B------:R-:W-:Y:S05]  /*2ee0*/  @P6 BRA `(.L_x_1004) ;  /* 0x0000000000646947 */ /* 0x000fea0003800000 */
        /* <DEDUP_REMOVED lines=14> */
.L_x_1006:
[----:B------:R-:W-:Y:S02]  /*2fd0*/  ULDC UR4, c[0x0][0x9e4] ;  /* 0x0002790000047ab9 */ /* 0x000fe40000000800 */
[----:B------:R-:W-:-:S05]  /*2fe0*/  IMAD.U32 R25, RZ, RZ, UR4 ;  /* 0x00000004ff197e24 */ /* 0x000fca000f8e00ff */
[----:B------:R-:W-:-:S13]  /*2ff0*/  ISETP.NE.AND P6, PT, R25, 0x1, PT ;  /* 0x000000011900780c */ /* 0x000fda0003fc5270 */
[----:B------:R-:W0:Y:S02]  /*3000*/  @P6 LDC.64 R56, c[0x0][0x9e8] ;  /* 0x00027a00ff386b82 */ /* 0x000e240000000a00 */
[----:B0-----:R-:W-:-:S05]  /*3010*/  @P6 IMAD.HI.U32 R2, R5, R56, RZ ;  /* 0x0000003805026227 */ /* 0x001fca00078e00ff */
[----:B------:R-:W-:-:S07]  /*3020*/  @P6 SHF.R.U32.HI R5, RZ, R57, R2 ;  /* 0x00000039ff056219 */ /* 0x000fce0000011602 */
.L_x_1007:
[----:B------:R-:W-:Y:S05]  /*3030*/  BSYNC B0 ;  /* 0x0000000000007941 */ /* 0x000fea0003800000 */
.L_x_1005:
[----:B------:R-:W-:-:S04]  /*3040*/  IMAD R2, R5, R25, -R18 ;  /* 0x0000001905027224 */ /* 0x000fc800078e0a12 */
[----:B------:R-:W-:-:S05]  /*3050*/  IMAD R2, R19, -0x2, R2 ;  /* 0xfffffffe13027824 */ /* 0x000fca00078e0202 */
[----:B------:R-:W-:Y:S02]  /*3060*/  VIADDMNMX R0, R2, R25, R0, PT ;  /* 0x0000001902007246 */ /* 0x000fe40003800100 */
[----:B------:R-:W-:-:S07]  /*3070*/  VIMNMX R3, R3, R2, !PT ;  /* 0x0000000203037248 */ /* 0x000fce0007fe0100 */
.L_x_1004:
[----:B------:R-:W-:Y:S01]  /*3080*/  ISETP.GT.AND P1, PT, R3, 0x1, !P1 ;  /* 0x000000010300780c */ /* 0x000fe20004f24270 */
[----:B------:R-:W-:Y:S01]  /*3090*/  ULDC UR10, c[0x0][0x988] ;  /* 0x00026200000a7ab9 */ /* 0x000fe20000000800 */
[----:B------:R-:W-:Y:S01]  /*30a0*/  FMNMX.FTZ R2, R29, R61, !PT ;  /* 0x0000003d1d027209 */ /* 0x000fe20007810000 */
[----:B------:R-:W-:Y:S01]  /*30b0*/  UISETP.NE.AND UP1, UPT, UR61, URZ, UPT ;  /* 0x0000003f3d00728c */ /* 0x000fe2000bf25270 */
[----:B------:R-:W-:Y:S01]  /*30c0*/  ISETP.LT.OR P1, PT, R0, 0x2, P1 ;  /* 0x000000020000780c */ /* 0x000fe20000f21670 */
[----:B------:R-:W-:Y:S01]  /*30d0*/  UISETP.NE.AND UP0, UPT, UR42, URZ, UPT ;  /* 0x0000003f2a00728c */ /* 0x000fe2000bf05270 */
[----:B------:R-:W-:Y:S01]  /*30e0*/  FMNMX.FTZ R2, R63, R2, !PT ;  /* 0x000000023f027209 */ /* 0x000fe20007810000 */
[----:B------:R-:W-:Y:S01]  /*30f0*/  UMOV UR6, UR43 ;  /* 0x0000002b00067c82 */ /* 0x000fe20008000000 */
[----:B------:R-:W-:Y:S01]  /*3100*/  FSEL R27, R27, -INF , !P1 ;  /* 0xff8000001b1b7808 */ /* 0x000fe20004800000 */
[----:B------:R-:W-:Y:S01]  /*3110*/  VIADD R221, R98, 0xfffffffe ;  /* 0xfffffffe62dd7836 */ /* 0x000fe20000000000 */
[----:B------:R-:W-:-:S02]  /*3120*/  ISETP.NE.AND P1, PT, R60, RZ, PT ;  /* 0x000000ff3c00720c */ /* 0x000fc40003f25270 */
[----:B------:R-:W-:Y:S02]  /*3130*/  FMNMX.FTZ R2, R65, R2, !PT ;  /* 0x0000000241027209 */ /* 0x000fe40007810000 */
[----:B------:R-:W-:Y:S01]  /*3140*/  ISETP.GT.AND P1, PT, R3, 0x9, !P1 ;  /* 0x000000090300780c */ /* 0x000fe20004f24270 */
[----:B------:R-:W-:Y:S01]  /*3150*/  @UP1 ULDC UR4, c[0x0][0x44c] ;  /* 0x0001130000041ab9 */ /* 0x000fe20000000800 */
[----:B------:R-:W-:Y:S01]  /*3160*/  FMNMX.FTZ R2, R67, R2, !PT ;  /* 0x0000000243027209 */ /* 0x000fe20007810000 */
[----:B------:R-:W-:Y:S01]  /*3170*/  UIMAD.WIDE.U32 UR4, UR43, UR4, URZ ;  /* 0x000000042b0472a5 */ /* 0x000fe2000f8e003f */
[----:B------:R-:W-:Y:S01]  /*3180*/  ISETP.LT.OR P1, PT, R0, 0xa, P1 ;  /* 0x0000000a0000780c */ /* 0x000fe20000f21670 */
[----:B------:R-:W-:Y:S01]  /*3190*/  @UP1 ULDC UR7, c[0x0][0x450] ;  /* 0x0001140000071ab9 */ /* 0x000fe20000000800 */
[----:B------:R-:W-:Y:S01]  /*31a0*/  FMNMX.FTZ R2, R33, R2, !PT ;  /* 0x0000000221027209 */ /* 0x000fe20007810000 */
[----:B------:R-:W-:Y:S01]  /*31b0*/  @UP1 USHF.R.U32.HI UR6, URZ, UR7, UR5 ;  /* 0x000000073f061299 */ /* 0x000fe20008011605 */
[----:B------:R-:W-:-:S02]  /*31c0*/  FSEL R31, R31, -INF , !P1 ;  /* 0xff8000001f1f7808 */ /* 0x000fc40004800000 */
[----:B------:R-:W-:Y:S01]  /*31d0*/  ISETP.NE.AND P1, PT, R62, RZ, PT ;  /* 0x000000ff3e00720c */ /* 0x000fe20003f25270 */
[----:B------:R-:W-:Y:S01]  /*31e0*/  UIADD3 UR48, UR48, UR6, URZ ;  /* 0x0000000630307290 */ /* 0x000fe2000fffe03f */
[----:B------:R-:W-:Y:S02]  /*31f0*/  FMNMX.FTZ R2, R69, R2, !PT ;  /* 0x0000000245027209 */ /* 0x000fe40007810000 */
[----:B------:R-:W-:Y:S01]  /*3200*/  ISETP.GT.AND P1, PT, R3, 0x10, !P1 ;  /* 0x000000100300780c */ /* 0x000fe20004f24270 */
[----:B------:R-:W-:Y:S01]  /*3210*/  UIADD3 UR14, UR48, UR14, URZ ;  /* 0x0000000e300e7290 */ /* 0x000fe2000fffe03f */
[----:B------:R-:W-:Y:S02]  /*3220*/  FMNMX.FTZ R2, R37, R2, !PT ;  /* 0x0000000225027209 */ /* 0x000fe40007810000 */
[----:B------:R-:W-:Y:S02]  /*3230*/  ISETP.LT.OR P1, PT, R0, 0x11, P1 ;  /* 0x000000110000780c */ /* 0x000fe40000f21670 */
[----:B------:R-:W-:-:S02]  /*3240*/  FMNMX.FTZ R2, R71, R2, !PT ;  /* 0x0000000247027209 */ /* 0x000fc40007810000 */
[----:B------:R-:W-:Y:S02]  /*3250*/  FSEL R34, R34, -INF , !P1 ;  /* 0xff80000022227808 */ /* 0x000fe40004800000 */
[----:B------:R-:W-:Y:S02]  /*3260*/  ISETP.NE.AND P1, PT, R28, RZ, PT ;  /* 0x000000ff1c00720c */ /* 0x000fe40003f25270 */
[----:B------:R-:W-:Y:S02]  /*3270*/  FMNMX.FTZ R2, R41, R2, !PT ;  /* 0x0000000229027209 */ /* 0x000fe40007810000 */
[----:B------:R-:W-:Y:S02]  /*3280*/  ISETP.GT.AND P1, PT, R3, 0x11, !P1 ;  /* 0x000000110300780c */ /* 0x000fe40004f24270 */
[----:B------:R-:W-:Y:S02]  /*3290*/  FMNMX.FTZ R2, R73, R2, !PT ;  /* 0x0000000249027209 */ /* 0x000fe40007810000 */
[----:B------:R-:W-:-:S02]  /*32a0*/  ISETP.LT.OR P1, PT, R0, 0x12, P1 ;  /* 0x000000120000780c */ /* 0x000fc40000f21670 */
[----:B------:R-:W-:Y:S02]  /*32b0*/  FMNMX.FTZ R2, R45, R2, !PT ;  /* 0x000000022d027209 */ /* 0x000fe40007810000 */
[----:B------:R-:W-:Y:S02]  /*32c0*/  FSEL R35, R35, -INF , !P1 ;  /* 0xff80000023237808 */ /* 0x000fe40004800000 */
[----:B------:R-:W-:Y:S02]  /*32d0*/  ISETP.NE.AND P1, PT, R32, RZ, PT ;  /* 0x000000ff2000720c */ /* 0x000fe40003f25270 */
[----:B------:R-:W-:Y:S02]  /*32e0*/  FMNMX.FTZ R2, R75, R2, !PT ;  /* 0x000000024b027209 */ /* 0x000fe40007810000 */
[----:B------:R-:W-:Y:S02]  /*32f0*/  ISETP.GT.AND P1, PT, R3, 0x18, !P1 ;  /* 0x000000180300780c */ /* 0x000fe40004f24270 */
[----:B------:R-:W-:-:S02]  /*3300*/  FMNMX.FTZ R2, R49, R2, !PT ;  /* 0x0000000231027209 */ /* 0x000fc40007810000 */
[----:B------:R-:W-:Y:S02]  /*3310*/  ISETP.LT.OR P1, PT, R0, 0x19, P1 ;  /* 0x000000190000780c */ /* 0x000fe40000f21670 */
[----:B------:R-:W-:Y:S02]  /*3320*/  FMNMX.FTZ R2, R77, R2, !PT ;  /* 0x000000024d027209 */ /* 0x000fe40007810000 */
[----:B------:R-:W-:Y:S02]  /*3330*/  FSEL R38, R38, -INF , !P1 ;  /* 0xff80000026267808 */ /* 0x000fe40004800000 */
[----:B------:R-:W-:Y:S02]  /*3340*/  ISETP.NE.AND P1, PT, R36, RZ, PT ;  /* 0x000000ff2400720c */ /* 0x000fe40003f25270 */
[----:B------:R-:W-:Y:S02]  /*3350*/  FMNMX.FTZ R18, R53, R2, !PT ;  /* 0x0000000235127209 */ /* 0x000fe40007810000 */
[----:B------:R-:W-:-:S02]  /*3360*/  ISETP.GT.AND P1, PT, R3, 0x19, !P1 ;  /* 0x000000190300780c */ /* 0x000fc40004f24270 */
[----:B------:R-:W-:Y:S01]  /*3370*/  ISETP.GT.AND P2, PT, R3, 0x8, !P2 ;  /* 0x000000080300780c */ /* 0x000fe20005744270 */
[----:B------:R-:W0:Y:S01]  /*3380*/  SHFL.BFLY PT, R5, R18, 0x2, 0x1f ;  /* 0x0c401f0012057f89 */ /* 0x000e2200000e0000 */
[C---:B------:R-:W-:Y:S02]  /*3390*/  ISETP.LT.OR P1, PT, R0.reuse, 0x1a, P1 ;  /* 0x0000001a0000780c */ /* 0x040fe40000f21670 */
[----:B------:R-:W-:Y:S02]  /*33a0*/  ISETP.LT.OR P2, PT, R0, 0x9, P2 ;  /* 0x000000090000780c */ /* 0x000fe40001741670 */
[----:B------:R-:W-:Y:S02]  /*33b0*/  FSEL R39, R39, -INF , !P1 ;  /* 0xff80000027277808 */ /* 0x000fe40004800000 */
[----:B------:R-:W-:Y:S02]  /*33c0*/  ISETP.NE.AND P1, PT, R64, RZ, PT ;  /* 0x000000ff4000720c */ /* 0x000fe40003f25270 */
[----:B------:R-:W-:-:S02]  /*33d0*/  FSEL R30, R30, -INF , !P2 ;  /* 0xff8000001e1e7808 */ /* 0x000fc40005000000 */
[C---:B------:R-:W-:Y:S02]  /*33e0*/  ISETP.GT.AND P1, PT, R3.reuse, 0x20, !P1 ;  /* 0x000000200300780c */ /* 0x040fe40004f24270 */
[----:B------:R-:W-:Y:S02]  /*33f0*/  ISETP.NE.AND P2, PT, R40, RZ, PT ;  /* 0x000000ff2800720c */ /* 0x000fe40003f45270 */
[----:B------:R-:W-:Y:S02]  /*3400*/  ISETP.LT.OR P1, PT, R0, 0x21, P1 ;  /* 0x000000210000780c */ /* 0x000fe40000f21670 */
[----:B------:R-:W-:Y:S02]  /*3410*/  ISETP.NE.AND P6, PT, R4, RZ, PT ;  /* 0x000000ff0400720c */ /* 0x000fe40003fc5270 */
[----:B------:R-:W-:Y:S02]  /*3420*/  FSEL R42, R42, -INF , !P1 ;  /* 0xff8000002a2a7808 */ /* 0x000fe40004800000 */
[----:B------:R-:W-:-:S02]  /*3430*/  ISETP.GT.AND P1, PT, R3, 0x21, !P2 ;  /* 0x000000210300780c */ /* 0x000fc40005724270 */
[----:B------:R-:W-:Y:S02]  /*3440*/  ISETP.NE.AND P2, PT, R44, RZ, PT ;  /* 0x000000ff2c00720c */ /* 0x000fe40003f45270 */
[----:B------:R-:W-:Y:S02]  /*3450*/  ISETP.LT.OR P1, PT, R0, 0x22, P1 ;  /* 0x000000220000780c */ /* 0x000fe40000f21670 */
[----:B------:R-:W-:Y:S02]  /*3460*/  ISETP.GT.AND P2, PT, R3, 0x29, !P2 ;  /* 0x000000290300780c */ /* 0x000fe40005744270 */
[----:B------:R-:W-:Y:S02]  /*3470*/  FSEL R43, R43, -INF , !P1 ;  /* 0xff8000002b2b7808 */ /* 0x000fe40004800000 */
[----:B------:R-:W-:Y:S02]  /*3480*/  ISETP.GT.AND P1, PT, R3, RZ, !P6 ;  /* 0x000000ff0300720c */ /* 0x000fe40007724270 */
[----:B------:R-:W-:-:S02]  /*3490*/  ISETP.NE.AND P6, PT, R24, RZ, PT ;  /* 0x000000ff1800720c */ /* 0x000fc40003fc5270 */
[----:B0-----:R-:W-:Y:S02]  /*34a0*/  FMNMX.FTZ R24, R18, R5, !PT ;  /* 0x0000000512187209 */ /* 0x001fe40007810000 */
[----:B------:R-:W-:Y:S02]  /*34b0*/  ISETP.LT.OR P1, PT, R0, 0x1, P1 ;  /* 0x000000010000780c */ /* 0x000fe40000f21670 */
[----:B------:R-:W-:Y:S01]  /*34c0*/  ISETP.GT.AND P3, PT, R3, 0x30, !P3 ;  /* 0x000000300300780c */ /* 0x000fe20005f64270 */
[----:B------:R-:W0:Y:S01]  /*34d0*/  SHFL.BFLY PT, R25, R24, 0x1, 0x1f ;  /* 0x0c201f0018197f89 */ /* 0x000e2200000e0000 */
[----:B------:R-:W-:Y:S02]  /*34e0*/  FSEL R26, R26, -INF , !P1 ;  /* 0xff8000001a1a7808 */ /* 0x000fe40004800000 */
[----:B------:R-:W-:Y:S02]  /*34f0*/  ISETP.NE.AND P1, PT, R66, RZ, PT ;  /* 0x000000ff4200720c */ /* 0x000fe40003f25270 */
[----:B------:R-:W-:-:S02]  /*3500*/  FMNMX.FTZ R5, R26, R27, !PT ;  /* 0x0000001b1a057209 */ /* 0x000fc40007810000 */
[----:B------:R-:W-:Y:S02]  /*3510*/  ISETP.GT.AND P1, PT, R3, 0x28, !P1 ;  /* 0x000000280300780c */ /* 0x000fe40004f24270 */
[----:B------:R-:W-:Y:S02]  /*3520*/  FMNMX.FTZ R2, R30, R5, !PT ;  /* 0x000000051e027209 */ /* 0x000fe40007810000 */
[----:B------:R-:W-:Y:S02]  /*3530*/  ISETP.LT.OR P1, PT, R0, 0x29, P1 ;  /* 0x000000290000780c */ /* 0x000fe40000f21670 */
[----:B------:R-:W-:Y:S02]  /*3540*/  FMNMX.FTZ R5, R31, R2, !PT ;  /* 0x000000021f057209 */ /* 0x000fe40007810000 */
[----:B------:R-:W-:Y:S02]  /*3550*/  FSEL R46, R46, -INF , !P1 ;  /* 0xff8000002e2e7808 */ /* 0x000fe40004800000 */
[----:B------:R-:W-:-:S02]  /*3560*/  FMNMX.FTZ R2, R34, R5, !PT ;  /* 0x0000000522027209 */ /* 0x000fc40007810000 */
[----:B------:R-:W-:Y:S02]  /*3570*/  ISETP.GT.AND P4, PT, R3, 0x31, !P4 ;  /* 0x000000310300780c */ /* 0x000fe40006784270 */
[----:B------:R-:W-:Y:S02]  /*3580*/  FMNMX.FTZ R5, R35, R2, !PT ;  /* 0x0000000223057209 */ /* 0x000fe40007810000 */
[----:B------:R-:W-:Y:S02]  /*3590*/  ISETP.GT.AND P5, PT, R3, 0x38, !P5 ;  /* 0x000000380300780c */ /* 0x000fe40006fa4270 */
[----:B0-----:R-:W-:Y:S02]  /*35a0*/  FMNMX.FTZ R4, R24, R25, !PT ;  /* 0x0000001918047209 */ /* 0x001fe40007810000 */
[----:B------:R-:W-:Y:S02]  /*35b0*/  FMNMX.FTZ R2, R38, R5, !PT ;  /* 0x0000000526027209 */ /* 0x000fe40007810000 */
[C---:B------:R-:W-:Y:S01]  /*35c0*/  FSETP.NEU.FTZ.AND P1, PT, R4.reuse, -INF , PT ;  /* 0xff8000000400780b */ /* 0x040fe20003f3d000 */
[----:B------:R-:W-:Y:S01]  /*35d0*/  FMUL.FTZ R18, R4, UR10 ;  /* 0x0000000a04127c20 */ /* 0x000fe20008410000 */
[----:B------:R-:W-:-:S02]  /*35e0*/  FMNMX.FTZ R5, R39, R2, !PT ;  /* 0x0000000227057209 */ /* 0x000fc40007810000 */
[----:B------:R-:W-:Y:S02]  /*35f0*/  ISETP.LT.OR P2, PT, R0, 0x2a, P2 ;  /* 0x0000002a0000780c */ /* 0x000fe40001741670 */
[----:B------:R-:W-:Y:S02]  /*3600*/  FMNMX.FTZ R2, R42, R5, !PT ;  /* 0x000000052a027209 */ /* 0x000fe40007810000 */
[----:B------:R-:W-:Y:S02]  /*3610*/  FSEL R18, R18, RZ, P1 ;  /* 0x000000ff12127208 */ /* 0x000fe40000800000 */
[----:B------:R-:W-:Y:S02]  /*3620*/  ISETP.GT.AND P1, PT, R3, 0x39, !P6 ;  /* 0x000000390300780c */ /* 0x000fe40007724270 */
[----:B------:R-:W-:Y:S01]  /*3630*/  FMNMX.FTZ R3, R43, R2, !PT ;  /* 0x000000022b037209 */ /* 0x000fe20007810000 */
[--C-:B------:R-:W-:Y:S01]  /*3640*/  FFMA.FTZ R5, R29, UR10, -R18.reuse ;  /* 0x0000000a1d057c23 */ /* 0x100fe20008010812 */
[----:B------:R-:W-:Y:S01]  /*3650*/  ISETP.LT.OR P3, PT, R0, 0x31, P3 ;  /* 0x000000310000780c */ /* 0x000fe20001f61670 */
[--C-:B------:R-:W-:Y:S01]  /*3660*/  FFMA.FTZ R24, R61, UR10, -R18.reuse ;  /* 0x0000000a3d187c23 */ /* 0x100fe20008010812 */
[----:B------:R-:W-:Y:S01]  /*3670*/  FSEL R47, R47, -INF , !P2 ;  /* 0xff8000002f2f7808 */ /* 0x000fe20005000000 */
[--C-:B------:R-:W-:Y:S01]  /*3680*/  FFMA.FTZ R25, R65, UR10, -R18.reuse ;  /* 0x0000000a41197c23 */ /* 0x100fe20008010812 */
[----:B------:R-:W-:Y:S01]  /*3690*/  FMNMX.FTZ R2, R46, R3, !PT ;  /* 0x000000032e027209 */ /* 0x000fe20007810000 */
[----:B------:R-:W-:Y:S01]  /*36a0*/  MUFU.EX2 R5, R5 ;  /* 0x0000000500057308 */ /* 0x000fe20000000800 */
[----:B------:R-:W-:Y:S01]  /*36b0*/  ISETP.LT.OR P4, PT, R0, 0x32, P4 ;  /* 0x000000320000780c */ /* 0x000fe20002781670 */
[--C-:B------:R-:W-:Y:S01]  /*36c0*/  FFMA.FTZ R29, R33, UR10, -R18.reuse ;  /* 0x0000000a211d7c23 */ /* 0x100fe20008010812 */
[----:B------:R-:W-:Y:S01]  /*36d0*/  FSEL R50, R50, -INF , !P3 ;  /* 0xff80000032327808 */ /* 0x000fe20005800000 */
[--C-:B------:R-:W-:Y:S01]  /*36e0*/  FFMA.FTZ R33, R37, UR10, -R18.reuse ;  /* 0x0000000a25217c23 */ /* 0x100fe20008010812 */
[----:B------:R-:W-:Y:S01]  /*36f0*/  FMNMX.FTZ R3, R47, R2, !PT ;  /* 0x000000022f037209 */ /* 0x000fe20007810000 */
[--C-:B------:R-:W-:Y:S01]  /*3700*/  FFMA.FTZ R28, R67, UR10, -R18.reuse ;  /* 0x0000000a431c7c23 */ /* 0x100fe20008010812 */
[----:B------:R-:W-:Y:S01]  /*3710*/  ISETP.LT.OR P5, PT, R0, 0x39, P5 ;  /* 0x000000390000780c */ /* 0x000fe20002fa1670 */
[----:B------:R-:W0:Y:S01]  /*3720*/  MUFU.EX2 R24, R24 ;  /* 0x0000001800187308 */ /* 0x000e220000000800 */
[----:B------:R-:W-:Y:S01]  /*3730*/  FSEL R51, R51, -INF , !P4 ;  /* 0xff80000033337808 */ /* 0x000fe20006000000 */
[--C-:B------:R-:W-:Y:S01]  /*3740*/  FFMA.FTZ R32, R69, UR10, -R18.reuse ;  /* 0x0000000a45207c23 */ /* 0x100fe20008010812 */
[----:B------:R-:W-:Y:S01]  /*3750*/  FMNMX.FTZ R2, R50, R3, !PT ;  /* 0x0000000332027209 */ /* 0x000fe20007810000 */
[--C-:B------:R-:W-:Y:S01]  /*3760*/  FFMA.FTZ R36, R71, UR10, -R18.reuse ;  /* 0x0000000a47247c23 */ /* 0x100fe20008010812 */
[----:B------:R-:W-:Y:S01]  /*3770*/  ISETP.LT.OR P1, PT, R0, 0x3a, P1 ;  /* 0x0000003a0000780c */ /* 0x000fe20000f21670 */
[--C-:B------:R-:W-:Y:S01]  /*3780*/  FFMA.FTZ R40, R73, UR10, -R18.reuse ;  /* 0x0000000a49287c23 */ /* 0x100fe20008010812 */
[----:B------:R-:W-:Y:S01]  /*3790*/  FSEL R54, R54, -INF , !P5 ;  /* 0xff80000036367808 */ /* 0x000fe20006800000 */
[----:B------:R-:W-:Y:S01]  /*37a0*/  MUFU.EX2 R25, R25 ;  /* 0x0000001900197308 */ /* 0x000fe20000000800 */
[----:B------:R-:W-:Y:S01]  /*37b0*/  FMNMX.FTZ R3, R51, R2, !PT ;  /* 0x0000000233037209 */ /* 0x000fe20007810000 */
[--C-:B------:R-:W-:Y:S01]  /*37c0*/  FFMA.FTZ R2, R63, UR10, -R18.reuse ;  /* 0x0000000a3f027c23 */ /* 0x100fe20008010812 */
[----:B------:R-:W-:Y:S01]  /*37d0*/  FSEL R55, R55, -INF , !P1 ;  /* 0xff80000037377808 */ /* 0x000fe20004800000 */
[----:B------:R-:W-:Y:S01]  /*37e0*/  FFMA.FTZ R44, R75, UR10, -R18 ;  /* 0x0000000a4b2c7c23 */ /* 0x000fe20008010812 */
[----:B------:R-:W-:-:S03]  /*37f0*/  FMNMX.FTZ R0, R54, R3, !PT ;  /* 0x0000000336007209 */ /* 0x000fc60007810000 */
[----:B------:R1:W-:Y:S01]  /*3800*/  MUFU.EX2 R198, R2 ;  /* 0x0000000200c67308 */ /* 0x0003e20000000800 */
[----:B------:R-:W-:Y:S02]  /*3810*/  FMNMX.FTZ R0, R55, R0, !PT ;  /* 0x0000000037007209 */ /* 0x000fe40007810000 */
[----:B0-----:R-:W-:-:S03]  /*3820*/  F2FP.BF16.F32.PACK_AB R196, R24, R5 ;  /* 0x0000000518c4723e */ /* 0x001fc600000010ff */
[----:B------:R-:W1:Y:S02]  /*3830*/  SHFL.BFLY PT, R3, R0, 0x2, 0x1f ;  /* 0x0c401f0000037f89 */ /* 0x000e6400000e0000 */
[----:B------:R-:W-:Y:S08]  /*3840*/  MUFU.EX2 R28, R28 ;  /* 0x0000001c001c7308 */ /* 0x000ff00000000800 */
[----:B------:R-:W0:Y:S08]  /*3850*/  MUFU.EX2 R29, R29 ;  /* 0x0000001d001d7308 */ /* 0x000e300000000800 */
[----:B------:R-:W-:Y:S01]  /*3860*/  MUFU.EX2 R32, R32 ;  /* 0x0000002000207308 */ /* 0x000fe20000000800 */
[----:B-1----:R-:W-:Y:S01]  /*3870*/  FMNMX.FTZ R2, R0, R3, !PT ;  /* 0x0000000300027209 */ /* 0x002fe20007810000 */
[--C-:B------:R-:W-:Y:S01]  /*3880*/  FFMA.FTZ R0, R41, UR10, -R18.reuse ;  /* 0x0000000a29007c23 */ /* 0x100fe20008010812 */
[--C-:B------:R-:W-:Y:S01]  /*3890*/  FFMA.FTZ R41, R45, UR10, -R18.reuse ;  /* 0x0000000a2d297c23 */ /* 0x100fe20008010812 */
[----:B------:R-:W-:-:S04]  /*38a0*/  FFMA.FTZ R45, R49, UR10, -R18 ;  /* 0x0000000a312d7c23 */ /* 0x000fc80008010812 */
[----:B------:R-:W1:Y:S01]  /*38b0*/  MUFU.EX2 R33, R33 ;  /* 0x0000002100217308 */ /* 0x000e620000000800 */
[----:B------:R-:W2:Y:S01]  /*38c0*/  SHFL.BFLY PT, R3, R2, 0x1, 0x1f ;  /* 0x0c201f0002037f89 */ /* 0x000ea200000e0000 */
[----:B0-----:R-:W-:-:S06]  /*38d0*/  F2FP.BF16.F32.PACK_AB R192, R29, R28 ;  /* 0x0000001c1dc0723e */ /* 0x001fcc00000010ff */
[----:B------:R0:W-:Y:S08]  /*38e0*/  MUFU.EX2 R37, R0 ;  /* 0x0000000000257308 */ /* 0x0001f00000000800 */
[----:B------:R-:W3:Y:S01]  /*38f0*/  MUFU.EX2 R36, R36 ;  /* 0x0000002400247308 */ /* 0x000ee20000000800 */
[----:B-1----:R-:W-:-:S07]  /*3900*/  F2FP.BF16.F32.PACK_AB R194, R33, R32 ;  /* 0x0000002021c2723e */ /* 0x002fce00000010ff */
[----:B------:R-:W-:Y:S01]  /*3910*/  MUFU.EX2 R40, R40 ;  /* 0x0000002800287308 */ /* 0x000fe20000000800 */
[----:B--2---:R-:W-:Y:S01]  /*3920*/  FMNMX.FTZ R3, R2, R3, !PT ;  /* 0x0000000302037209 */ /* 0x004fe20007810000 */
[--C-:B------:R-:W-:Y:S01]  /*3930*/  FFMA.FTZ R2, R77, UR10, -R18.reuse ;  /* 0x0000000a4d027c23 */ /* 0x100fe20008010812 */
[----:B------:R-:W-:Y:S01]  /*3940*/  FFMA.FTZ R18, R53, UR10, -R18 ;  /* 0x0000000a35127c23 */ /* 0x000fe20008010812 */
[----:B------:R-:W-:Y:S01]  /*3950*/  FADD.FTZ R53, R5, R24 ;  /* 0x0000001805357221 */ /* 0x000fe20000010000 */
[C---:B------:R-:W-:Y:S01]  /*3960*/  FSETP.NEU.FTZ.AND P1, PT, R3.reuse, -INF , PT ;  /* 0xff8000000300780b */ /* 0x040fe20003f3d000 */
[----:B0-----:R-:W-:Y:S02]  /*3970*/  FMUL.FTZ R0, R3, UR10 ;  /* 0x0000000a03007c20 */ /* 0x001fe40008410000 */
[----:B------:R0:W-:Y:S01]  /*3980*/  MUFU.EX2 R49, R18 ;  /* 0x0000001200317308 */ /* 0x0001e20000000800 */
[----:B---3--:R-:W-:Y:S02]  /*3990*/  F2FP.BF16.F32.PACK_AB R188, R37, R36 ;  /* 0x0000002425bc723e */ /* 0x008fe400000010ff */
[----:B------:R-:W-:-:S02]  /*39a0*/  FSEL R0, R0, RZ, P1 ;  /* 0x000000ff00007208 */ /* 0x000fc40000800000 */
[----:B------:R-:W-:-:S03]  /*39b0*/  PLOP3.LUT P1, PT, PT, PT, UP0, 0x40, 0x0 ;  /* 0x000000000000781c */ /* 0x000fc60003f2e808 */
[--C-:B------:R-:W-:Y:S01]  /*39c0*/  FFMA.FTZ R26, R26, UR10, -R0.reuse ;  /* 0x0000000a1a1a7c23 */ /* 0x100fe20008010800 */
[--C-:B------:R-:W-:Y:S01]  /*39d0*/  FFMA.FTZ R27, R27, UR10, -R0.reuse ;  /* 0x0000000a1b1b7c23 */ /* 0x100fe20008010800 */
[--C-:B------:R-:W-:Y:S01]  /*39e0*/  FFMA.FTZ R30, R30, UR10, -R0.reuse ;  /* 0x0000000a1e1e7c23 */ /* 0x100fe20008010800 */
[----:B0-----:R-:W-:Y:S01]  /*39f0*/  FADD.FTZ R18, R198, R53 ;  /* 0x00000035c6127221 */ /* 0x001fe20000010000 */
[--C-:B------:R-:W-:Y:S01]  /*3a00*/  FFMA.FTZ R31, R31, UR10, -R0.reuse ;  /* 0x0000000a1f1f7c23 */ /* 0x100fe20008010800 */
[----:B------:R-:W-:Y:S01]  /*3a10*/  FFMA.FTZ R34, R34, UR10, -R0 ;  /* 0x0000000a22227c23 */ /* 0x000fe20008010800 */
[----:B------:R-:W-:Y:S01]  /*3a20*/  MUFU.EX2 R26, R26 ;  /* 0x0000001a001a7308 */ /* 0x000fe20000000800 */
[----:B------:R-:W-:Y:S01]  /*3a30*/  FADD.FTZ R53, R25, R18 ;  /* 0x0000001219357221 */ /* 0x000fe20000010000 */
[--C-:B------:R-:W-:Y:S01]  /*3a40*/  FFMA.FTZ R35, R35, UR10, -R0.reuse ;  /* 0x0000000a23237c23 */ /* 0x100fe20008010800 */
[--C-:B------:R-:W-:Y:S01]  /*3a50*/  FFMA.FTZ R38, R38, UR10, -R0.reuse ;  /* 0x0000000a26267c23 */ /* 0x100fe20008010800 */
[--C-:B------:R-:W-:Y:S01]  /*3a60*/  FFMA.FTZ R39, R39, UR10, -R0.reuse ;  /* 0x0000000a27277c23 */ /* 0x100fe20008010800 */
[----:B------:R-:W-:Y:S01]  /*3a70*/  FADD.FTZ R18, R28, R53 ;  /* 0x000000351c127221 */ /* 0x000fe20000010000 */
[--C-:B------:R-:W-:Y:S01]  /*3a80*/  FFMA.FTZ R42, R42, UR10, -R0.reuse ;  /* 0x0000000a2a2a7c23 */ /* 0x100fe20008010800 */
[----:B------:R-:W-:Y:S01]  /*3a90*/  FFMA.FTZ R43, R43, UR10, -R0 ;  /* 0x0000000a2b2b7c23 */ /* 0x000fe20008010800 */
[----:B------:R-:W0:Y:S01]  /*3aa0*/  MUFU.EX2 R27, R27 ;  /* 0x0000001b001b7308 */ /* 0x000e220000000800 */
[----:B------:R-:W-:Y:S01]  /*3ab0*/  FADD.FTZ R53, R29, R18 ;  /* 0x000000121d357221 */ /* 0x000fe20000010000 */
[--C-:B------:R-:W-:Y:S01]  /*3ac0*/  FFMA.FTZ R46, R46, UR10, -R0.reuse ;  /* 0x0000000a2e2e7c23 */ /* 0x100fe20008010800 */
[--C-:B------:R-:W-:Y:S01]  /*3ad0*/  FFMA.FTZ R47, R47, UR10, -R0.reuse ;  /* 0x0000000a2f2f7c23 */ /* 0x100fe20008010800 */
[--C-:B------:R-:W-:Y:S01]  /*3ae0*/  FFMA.FTZ R50, R50, UR10, -R0.reuse ;  /* 0x0000000a32327c23 */ /* 0x100fe20008010800 */
[----:B------:R-:W-:Y:S01]  /*3af0*/  FADD.FTZ R18, R32, R53 ;  /* 0x0000003520127221 */ /* 0x000fe20000010000 */
[--C-:B------:R-:W-:Y:S01]  /*3b00*/  FFMA.FTZ R51, R51, UR10, -R0.reuse ;  /* 0x0000000a33337c23 */ /* 0x100fe20008010800 */
[----:B------:R-:W-:Y:S01]  /*3b10*/  FFMA.FTZ R54, R54, UR10, -R0 ;  /* 0x0000000a36367c23 */ /* 0x000fe20008010800 */
[----:B------:R-:W1:Y:S01]  /*3b20*/  MUFU.EX2 R30, R30 ;  /* 0x0000001e001e7308 */ /* 0x000e620000000800 */
[----:B------:R-:W-:Y:S01]  /*3b30*/  FADD.FTZ R57, R33, R18 ;  /* 0x0000001221397221 */ /* 0x000fe20000010000 */
[----:B------:R-:W-:Y:S01]  /*3b40*/  F2FP.BF16.F32.PACK_AB R198, R25, R198 ;  /* 0x000000c619c6723e */ /* 0x000fe200000010ff */
[----:B------:R-:W-:-:S02]  /*3b50*/  FFMA.FTZ R0, R55, UR10, -R0 ;  /* 0x0000000a37007c23 */ /* 0x000fc40008010800 */
[----:B------:R-:W-:-:S03]  /*3b60*/  FADD.FTZ R48, R36, R57 ;  /* 0x0000003924307221 */ /* 0x000fc60000010000 */
[----:B------:R-:W2:Y:S01]  /*3b70*/  MUFU.EX2 R31, R31 ;  /* 0x0000001f001f7308 */ /* 0x000ea20000000800 */
[----:B0-----:R-:W-:Y:S01]  /*3b80*/  FADD.FTZ R53, R26, R27 ;  /* 0x0000001b1a357221 */ /* 0x001fe20000010000 */
[----:B------:R-:W-:Y:S01]  /*3b90*/  FADD.FTZ R57, R37, R48 ;  /* 0x0000003025397221 */ /* 0x000fe20000010000 */
[----:B------:R-:W-:-:S03]  /*3ba0*/  F2FP.BF16.F32.PACK_AB R197, R27, R26 ;  /* 0x0000001a1bc5723e */ /* 0x000fc600000010ff */
[----:B------:R-:W-:Y:S02]  /*3bb0*/  FADD.FTZ R48, R40, R57 ;  /* 0x0000003928307221 */ /* 0x000fe40000010000 */
[----:B------:R-:W0:Y:S01]  /*3bc0*/  MUFU.EX2 R34, R34 ;  /* 0x0000002200227308 */ /* 0x000e220000000800 */
[----:B-1----:R-:W-:-:S07]  /*3bd0*/  FADD.FTZ R18, R30, R53 ;  /* 0x000000351e127221 */ /* 0x002fce0000010000 */
[----:B------:R-:W1:Y:S01]  /*3be0*/  MUFU.EX2 R35, R35 ;  /* 0x0000002300237308 */ /* 0x000e620000000800 */
[C---:B--2---:R-:W-:Y:S01]  /*3bf0*/  FADD.FTZ R53, R31.reuse, R18 ;  /* 0x000000121f357221 */ /* 0x044fe20000010000 */
[----:B------:R-:W-:-:S06]  /*3c00*/  F2FP.BF16.F32.PACK_AB R199, R31, R30 ;  /* 0x0000001e1fc7723e */ /* 0x000fcc00000010ff */
[----:B------:R-:W2:Y:S01]  /*3c10*/  MUFU.EX2 R38, R38 ;  /* 0x0000002600267308 */ /* 0x000ea20000000800 */
[----:B0-----:R-:W-:-:S07]  /*3c20*/  FADD.FTZ R18, R34, R53 ;  /* 0x0000003522127221 */ /* 0x001fce0000010000 */
[----:B------:R-:W0:Y:S01]  /*3c30*/  MUFU.EX2 R41, R41 ;  /* 0x0000002900297308 */ /* 0x000e220000000800 */
[C---:B-1----:R-:W-:Y:S01]  /*3c40*/  FADD.FTZ R5, R35.reuse, R18 ;  /* 0x0000001223057221 */ /* 0x042fe20000010000 */
[----:B------:R-:W-:-:S06]  /*3c50*/  F2FP.BF16.F32.PACK_AB R193, R35, R34 ;  /* 0x0000002223c1723e */ /* 0x000fcc00000010ff */
[----:B------:R-:W1:Y:S01]  /*3c60*/  MUFU.EX2 R39, R39 ;  /* 0x0000002700277308 */ /* 0x000e620000000800 */
[----:B--2---:R-:W-:-:S07]  /*3c70*/  FADD.FTZ R18, R38, R5 ;  /* 0x0000000526127221 */ /* 0x004fce0000010000 */
[----:B------:R-:W2:Y:S01]  /*3c80*/  MUFU.EX2 R44, R44 ;  /* 0x0000002c002c7308 */ /* 0x000ea20000000800 */
[C---:B0-----:R-:W-:Y:S01]  /*3c90*/  FADD.FTZ R53, R41.reuse, R48 ;  /* 0x0000003029357221 */ /* 0x041fe20000010000 */
[----:B------:R-:W-:-:S06]  /*3ca0*/  F2FP.BF16.F32.PACK_AB R190, R41, R40 ;  /* 0x0000002829be723e */ /* 0x000fcc00000010ff */
[----:B------:R-:W0:Y:S01]  /*3cb0*/  MUFU.EX2 R42, R42 ;  /* 0x0000002a002a7308 */ /* 0x000e220000000800 */
[C---:B-1----:R-:W-:Y:S01]  /*3cc0*/  FADD.FTZ R5, R39.reuse, R18 ;  /* 0x0000001227057221 */ /* 0x042fe20000010000 */
[----:B------:R-:W-:-:S06]  /*3cd0*/  F2FP.BF16.F32.PACK_AB R195, R39, R38 ;  /* 0x0000002627c3723e */ /* 0x000fcc00000010ff */
[----:B------:R-:W1:Y:S01]  /*3ce0*/  MUFU.EX2 R45, R45 ;  /* 0x0000002d002d7308 */ /* 0x000e620000000800 */
[----:B--2---:R-:W-:-:S07]  /*3cf0*/  FADD.FTZ R24, R44, R53 ;  /* 0x000000352c187221 */ /* 0x004fce0000010000 */
[----:B------:R-:W2:Y:S01]  /*3d00*/  MUFU.EX2 R43, R43 ;  /* 0x0000002b002b7308 */ /* 0x000ea20000000800 */
[----:B0-----:R-:W-:-:S07]  /*3d10*/  FADD.FTZ R18, R42, R5 ;  /* 0x000000052a127221 */ /* 0x001fce0000010000 */
[----:B------:R-:W0:Y:S01]  /*3d20*/  MUFU.EX2 R2, R2 ;  /* 0x0000000200027308 */ /* 0x000e220000000800 */
[C---:B-1----:R-:W-:Y:S01]  /*3d30*/  FADD.FTZ R25, R45.reuse, R24 ;  /* 0x000000182d197221 */ /* 0x042fe20000010000 */
[----:B------:R-:W-:-:S06]  /*3d40*/  F2FP.BF16.F32.PACK_AB R184, R45, R44 ;  /* 0x0000002c2db8723e */ /* 0x000fcc00000010ff */
[----:B------:R-:W1:Y:S01]  /*3d50*/  MUFU.EX2 R46, R46 ;  /* 0x0000002e002e7308 */ /* 0x000e620000000800 */
[C---:B--2---:R-:W-:Y:S01]  /*3d60*/  FADD.FTZ R5, R43.reuse, R18 ;  /* 0x000000122b057221 */ /* 0x044fe20000010000 */
[----:B------:R-:W-:-:S06]  /*3d70*/  F2FP.BF16.F32.PACK_AB R189, R43, R42 ;  /* 0x0000002a2bbd723e */ /* 0x000fcc00000010ff */
[----:B------:R-:W2:Y:S01]  /*3d80*/  MUFU.EX2 R47, R47 ;  /* 0x0000002f002f7308 */ /* 0x000ea20000000800 */
[----:B0-----:R-:W-:Y:S01]  /*3d90*/  FADD.FTZ R24, R2, R25 ;  /* 0x0000001902187221 */ /* 0x001fe20000010000 */
[----:B------:R-:W-:-:S03]  /*3da0*/  F2FP.BF16.F32.PACK_AB R186, R49, R2 ;  /* 0x0000000231ba723e */ /* 0x000fc600000010ff */
[----:B------:R-:W-:-:S03]  /*3db0*/  FADD.FTZ R18, R49, R24 ;  /* 0x0000001831127221 */ /* 0x000fc60000010000 */
[----:B------:R-:W0:Y:S01]  /*3dc0*/  MUFU.EX2 R50, R50 ;  /* 0x0000003200327308 */ /* 0x000e220000000800 */
[----:B-1----:R-:W-:-:S07]  /*3dd0*/  FADD.FTZ R2, R46, R5 ;  /* 0x000000052e027221 */ /* 0x002fce0000010000 */
[----:B------:R-:W1:Y:S01]  /*3de0*/  MUFU.EX2 R51, R51 ;  /* 0x0000003300337308 */ /* 0x000e620000000800 */
[C---:B--2---:R-:W-:Y:S01]  /*3df0*/  FADD.FTZ R5, R47.reuse, R2 ;  /* 0x000000022f057221 */ /* 0x044fe20000010000 */
[----:B------:R-:W-:-:S06]  /*3e00*/  F2FP.BF16.F32.PACK_AB R191, R47, R46 ;  /* 0x0000002e2fbf723e */ /* 0x000fcc00000010ff */
[----:B------:R-:W2:Y:S01]  /*3e10*/  MUFU.EX2 R54, R54 ;  /* 0x0000003600367308 */ /* 0x000ea20000000800 */
[----:B0-----:R-:W-:-:S07]  /*3e20*/  FADD.FTZ R2, R50, R5 ;  /* 0x0000000532027221 */ /* 0x001fce0000010000 */
[----:B------:R2:W0:Y:S01]  /*3e30*/  MUFU.EX2 R187, R0 ;  /* 0x0000000000bb7308 */ /* 0x0004220000000800 */
[C---:B-1----:R-:W-:Y:S01]  /*3e40*/  FADD.FTZ R5, R51.reuse, R2 ;  /* 0x0000000233057221 */ /* 0x042fe20000010000 */
[----:B------:R-:W-:-:S03]  /*3e50*/  F2FP.BF16.F32.PACK_AB R185, R51, R50 ;  /* 0x0000003233b9723e */ /* 0x000fc600000010ff */
[----:B--2---:R-:W-:-:S04]  /*3e60*/  FADD.FTZ R0, R54, R5 ;  /* 0x0000000536007221 */ /* 0x004fc80000010000 */
[C---:B0-----:R-:W-:Y:S01]  /*3e70*/  FADD.FTZ R5, R187.reuse, R0 ;  /* 0x00000000bb057221 */ /* 0x041fe20000010000 */
[----:B------:R-:W-:Y:S01]  /*3e80*/  F2FP.BF16.F32.PACK_AB R187, R187, R54 ;  /* 0x00000036bbbb723e */ /* 0x000fe200000010ff */
[----:B------:R-:W-:Y:S06]  /*3e90*/  @P1 BRA `(.L_x_1008) ;  /* 0x00000000004c1947 */ /* 0x000fec0003800000 */
[----:B------:R-:W-:Y:S01]  /*3ea0*/  ISETP.LT.AND P1, PT, RZ, UR48, PT ;  /* 0x00000030ff007c0c */ /* 0x000fe2000bf21270 */
[----:B------:R-:W-:-:S12]  /*3eb0*/  UIADD3 UR18, UR48, -0x1, URZ ;  /* 0xffffffff30127890 */ /* 0x000fd8000fffe03f */
[----:B------:R-:W-:Y:S05]  /*3ec0*/  @P1 BRA `(.L_x_1009) ;  /* 0x0000000000201947 */ /* 0x000fea0003800000 */
[----:B------:R-:W-:Y:S01]  /*3ed0*/  ULDC UR15, c[0x0][0x9e4] ;  /* 0x00027900000f7ab9 */ /* 0x000fe20000000800 */
[----:B------:R-:W-:Y:S02]  /*3ee0*/  UIADD3 UR18, -UR48, URZ, URZ ;  /* 0x0000003f30127290 */ /* 0x000fe4000fffe13f */
[----:B------:R-:W-:-:S11]  /*3ef0*/  UISETP.NE.AND UP0, UPT, UR15, 0x1, UPT ;  /* 0x000000010f00788c */ /* 0x000fd6000bf05270 */
[----:B------:R-:W-:Y:S02]  /*3f00*/  @UP0 ULDC.64 UR4, c[0x0][0x9e8] ;  /* 0x00027a0000040ab9 */ /* 0x000fe40000000a00 */
[----:B------:R-:W-:-:S04]  /*3f10*/  UIMAD.WIDE.U32 UR6, UR18, UR4, URZ ;  /* 0x00000004120672a5 */ /* 0x000fc8000f8e003f */
[----:B------:R-:W-:-:S04]  /*3f20*/  @UP0 USHF.R.U32.HI UR18, URZ, UR5, UR7 ;  /* 0x000000053f120299 */ /* 0x000fc80008011607 */
[----:B------:R-:W-:Y:S01]  /*3f30*/  ULOP3.LUT UR18, URZ, UR18, URZ, 0x33, !UPT ;  /* 0x000000123f127292 */ /* 0x000fe2000f8e333f */
[----:B------:R-:W-:Y:S11]  /*3f40*/  BRA `(.L_x_1010) ;  /* 0x0000000000147947 */ /* 0x000ff60003800000 */
.L_x_1009:
[----:B------:R-:W-:Y:S02]  /*3f50*/  ULDC UR15, c[0x0][0x9e4] ;  /* 0x00027900000f7ab9 */ /* 0x000fe40000000800 */
[----:B------:R-:W-:-:S11]  /*3f60*/  UISETP.NE.AND UP0, UPT, UR15, 0x1, UPT ;  /* 0x000000010f00788c */ /* 0x000fd6000bf05270 */
[----:B------:R-:W-:Y:S02]  /*3f70*/  @UP0 ULDC.64 UR4, c[0x0][0x9e8] ;  /* 0x00027a0000040ab9 */ /* 0x000fe40000000a00 */
[----:B------:R-:W-:-:S04]  /*3f80*/  UIMAD.WIDE.U32 UR6, UR18, UR4, URZ ;  /* 0x00000004120672a5 */ /* 0x000fc8000f8e003f */
[----:B------:R-:W-:-:S12]  /*3f90*/  @UP0 USHF.R.U32.HI UR18, URZ, UR5, UR7 ;  /* 0x000000053f120299 */ /* 0x000fd80008011607 */
.L_x_1010:
[----:B------:R-:W-:-:S04]  /*3fa0*/  UIMAD UR15, UR18, UR15, UR15 ;  /* 0x0000000f120f72a4 */ /* 0x000fc8000f8e020f */
[----:B------:R-:W-:-:S04]  /*3fb0*/  UISETP.LT.AND UP0, UPT, UR14, UR15, UPT ;  /* 0x0000000f0e00728c */ /* 0x000fc8000bf01270 */
[----:B------:R-:W-:-:S12]  /*3fc0*/  USEL UR14, UR14, UR15, UP0 ;  /* 0x0000000f0e0e7287 */ /* 0x000fd80008000000 */
.L_x_1008:
[----:B------:R-:W-:Y:S01]  /*3fd0*/  R2UR UR5, R200 ;  /* 0x00000000c80572ca */ /* 0x000fe200000e0000 */
[----:B------:R-:W-:Y:S01]  /*3fe0*/  USHF.R.S32.HI UR4, URZ, 0x1f, UR14 ;  /* 0x0000001f3f047899 */ /* 0x000fe2000801140e */
[----:B------:R-:W-:Y:S01]  /*3ff0*/  IMAD.MOV.U32 R2, RZ, RZ, 0x3f800000 ;  /* 0x3f800000ff027424 */ /* 0x000fe200078e00ff */
[----:B------:R-:W-:Y:S01]  /*4000*/  CS2R R150, SRZ ;  /* 0x0000000000967805 */ /* 0x000fe2000001ff00 */
[----:B------:R-:W-:Y:S01]  /*4010*/  IMAD.MOV.U32 R0, RZ, RZ, 0x3f800000 ;  /* 0x3f800000ff007424 */ /* 0x000fe200078e00ff */
        /* <DEDUP_REMOVED lines=8> */
[----:B------:R-:W-:Y:S01]  /*40a0*/  UISETP.LT.AND UP0, UPT, UR5, UR4, UPT ;  /* 0x000000040500728c */ /* 0x000fe2000bf01270 */
[----:B------:R-:W-:Y:S02]  /*40b0*/  CS2R R136, SRZ ;  /* 0x0000000000887805 */ /* 0x000fe4000001ff00 */
[----:B------:R-:W-:Y:S02]  /*40c0*/  CS2R R134, SRZ ;  /* 0x0000000000867805 */ /* 0x000fe4000001ff00 */
[----:B------:R-:W-:Y:S01]  /*40d0*/  CS2R R132, SRZ ;  /* 0x0000000000847805 */ /* 0x000fe2000001ff00 */
[----:B------:R-:W-:Y:S01]  /*40e0*/  USEL UR54, UR5, UR4, !UP0 ;  /* 0x0000000405367287 */ /* 0x000fe2000c000000 */
[----:B------:R-:W-:-:S02]  /*40f0*/  CS2R R130, SRZ ;  /* 0x0000000000827805 */ /* 0x000fc4000001ff00 */
[----:B------:R-:W-:Y:S02]  /*4100*/  CS2R R128, SRZ ;  /* 0x0000000000807805 */ /* 0x000fe4000001ff00 */
[----:B------:R-:W-:Y:S02]  /*4110*/  CS2R R126, SRZ ;  /* 0x00000000007e7805 */ /* 0x000fe4000001ff00 */
[----:B------:R-:W-:Y:S02]  /*4120*/  CS2R R124, SRZ ;  /* 0x00000000007c7805 */ /* 0x000fe4000001ff00 */
[----:B------:R-:W-:Y:S02]  /*4130*/  CS2R R122, SRZ ;  /* 0x00000000007a7805 */ /* 0x000fe4000001ff00 */
[----:B------:R-:W-:Y:S02]  /*4140*/  ISETP.GE.AND P1, PT, R221, UR54, PT ;  /* 0x00000036dd007c0c */ /* 0x000fe4000bf26270 */
        /* <DEDUP_REMOVED lines=50> */
[----:B------:R-:W-:Y:S01]  /*4470*/  IMAD.MOV.U32 R219, RZ, RZ, R3 ;  /* 0x000000ffffdb7224 */ /* 0x000fe200078e0003 */
[----:B------:R-:W-:Y:S01]  /*4480*/  MOV R2, 0x3f800000 ;  /* 0x3f80000000027802 */ /* 0x000fe20000000f00 */
[----:B------:R-:W-:Y:S01]  /*4490*/  IMAD.MOV.U32 R220, RZ, RZ, R4 ;  /* 0x000000ffffdc7224 */ /* 0x000fe200078e0004 */
[----:B------:R-:W-:Y:S01]  /*44a0*/  UMOV UR7, UR38 ;  /* 0x0000002600077c82 */ /* 0x000fe20008000000 */
[----:B------:R-:W-:Y:S01]  /*44b0*/  IMAD.MOV.U32 R151, RZ, RZ, RZ ;  /* 0x000000ffff977224 */ /* 0x000fe200078e00ff */
[----:B------:R-:W-:Y:S01]  /*44c0*/  UMOV UR4, UR39 ;  /* 0x0000002700047c82 */ /* 0x000fe20008000000 */
[----:B------:R-:W-:Y:S01]  /*44d0*/  ULDC UR55, c[0x0][0x9e4] ;  /* 0x0002790000377ab9 */ /* 0x000fe20000000800 */
[----:B------:R-:W-:Y:S01]  /*44e0*/  ULDC UR59, c[0x0][0x9dc] ;  /* 0x00027700003b7ab9 */ /* 0x000fe20000000800 */
[----:B------:R-:W-:-:S05]  /*44f0*/  ULDC UR58, c[0x0][0x988] ;  /* 0x00026200003a7ab9 */ /* 0x000fca0000000800 */
.L_x_1030:
[----:B------:R-:W-:-:S04]  /*4500*/  UISETP.NE.AND UP0, UPT, UR4, 0x1, UPT ;  /* 0x000000010400788c */ /* 0x000fc8000bf05270 */
[----:B------:R-:W-:-:S04]  /*4510*/  USEL UR38, URZ, 0x1, UP0 ;  /* 0x000000013f267887 */ /* 0x000fc80008000000 */
[----:B------:R-:W-:Y:S01]  /*4520*/  ULOP3.LUT UR38, UR7, UR38, URZ, 0x3c, !UPT ;  /* 0x0000002607267292 */ /* 0x000fe2000f8e3c3f */
[----:B------:R-:W-:Y:S11]  /*4530*/  @!P0 BRA `(.L_x_1012) ;  /* 0x0000000000048947 */ /* 0x000ff60003800000 */
[----:B------:R-:W-:Y:S01]  /*4540*/  BPT.TRAP 0x1 ;  /* 0x000000040000795c */ /* 0x000fe20000300000 */
.L_x_1012:
[----:B------:R-:W-:Y:S01]  /*4550*/  UIADD3 UR39, UR4, 0x1, URZ ;  /* 0x0000000104277890 */ /* 0x000fe2000fffe03f */
[----:B------:R-:W-:-:S03]  /*4560*/  IMAD.U32 R3, RZ, RZ, UR38 ;  /* 0x00000026ff037e24 */ /* 0x000fc6000f8e00ff */
[----:B------:R-:W-:Y:S02]  /*4570*/  UISETP.NE.AND UP0, UPT, UR39, 0x2, UPT ;  /* 0x000000022700788c */ /* 0x000fe4000bf05270 */
[----:B------:R-:W-:Y:S02]  /*4580*/  SHF.L.U32 R3, R3, 0x1f, RZ ;  /* 0x0000001f03037819 */ /* 0x000fe400000006ff */
[----:B------:R-:W-:-:S04]  /*4590*/  USEL UR39, UR39, URZ, UP0 ;  /* 0x0000003f27277287 */ /* 0x000fc80008000000 */
[----:B------:R-:W-:-:S09]  /*45a0*/  ULEA UR6, UR39, UR40, 0x3 ;  /* 0x0000002827067291 */ /* 0x000fd2000f8e183f */
[----:B------:R0:W1:Y:S01]  /*45b0*/  SYNCS.PHASECHK.TRANS64.TRYWAIT P1, [UR6+0x30830], R3 ;  /* 0x03083003ff0075a7 */ /* 0x0000620008020146 */
[----:B------:R-:W-:Y:S05]  /*45c0*/  @!P0 BRA `(.L_x_1013) ;  /* 0x0000000000048947 */ /* 0x000fea0003800000 */
[----:B------:R-:W-:Y:S01]  /*45d0*/  BPT.TRAP 0x1 ;  /* 0x000000040000795c */ /* 0x000fe20000300000 */
.L_x_1013:
[----:B-1----:R-:W-:Y:S05]  /*45e0*/  @P1 BRA `(.L_x_1014) ;  /* 0x0000000000081947 */ /* 0x002fea0003800000 */
[----:B------:R-:W1:Y:S02]  /*45f0*/  SYNCS.PHASECHK.TRANS64.TRYWAIT P1, [UR6+0x30830], R3 ;  /* 0x03083003ff0075a7 */ /* 0x000e640008020146 */
[----:B-1----:R-:W-:Y:S05]  /*4600*/  @!P1 BRA `(.L_x_1015) ;  /* 0x000000f000d49947 */ /* 0x002fea0003800000 */
.L_x_1014:
[----:B------:R-:W-:Y:S01]  /*4610*/  R2UR UR48, R16 ;  /* 0x00000000103072ca */ /* 0x000fe200000e0000 */
[----:B------:R-:W-:Y:S01]  /*4620*/  ULEA UR5, UR39, UR60, 0xb ;  /* 0x0000003c27057291 */ /* 0x000fe2000f8e583f */
[----:B------:R-:W-:Y:S01]  /*4630*/  R2UR UR49, R17 ;  /* 0x00000000113172ca */ /* 0x000fe200000e0000 */
[----:B------:R-:W-:Y:S01]  /*4640*/  WARPGROUP.ARRIVE ;  /* 0x00000000000079c5 */ /* 0x000fe20000000000 */
[----:B------:R-:W-:Y:S01]  /*4650*/  UMOV UR51, 0x40000040 ;  /* 0x4000004000337882 */ /* 0x000fe20000000000 */
[----:B------:R-:W-:Y:S01]  /*4660*/  UIADD3 UR10, UR5, 0x206, URZ ;  /* 0x00000206050a7890 */ /* 0x000fe2000fffe03f */
[-C--:B------:R-:W-:Y:S01]  /*4670*/  FMUL.FTZ R24, R24, R0.reuse ;  /* 0x0000000018187220 */ /* 0x080fe20000410000 */
[----:B------:R-:W-:Y:S01]  /*4680*/  UMOV UR11, 0x40000040 ;  /* 0x40000040000b7882 */ /* 0x000fe20000000000 */
[----:B------:R-:W-:Y:S01]  /*4690*/  UMOV UR50, UR5 ;  /* 0x0000000500327c82 */ /* 0x000fe20008000000 */
[----:B------:R-:W-:Y:S01]  /*46a0*/  UIADD3 UR14, UR5, 0x400, URZ ;  /* 0x00000400050e7890 */ /* 0x000fe2000fffe03f */
[-C--:B------:R-:W-:Y:S01]  /*46b0*/  FMUL.FTZ R25, R25, R0.reuse ;  /* 0x0000000019197220 */ /* 0x080fe20000410000 */
[----:B------:R-:W-:Y:S01]  /*46c0*/  UMOV UR15, 0x40000040 ;  /* 0x40000040000f7882 */ /* 0x000fe20000000000 */
[----:B------:R-:W-:Y:S01]  /*46d0*/  UIADD3 UR18, UR5, 0x402, URZ ;  /* 0x0000040205127890 */ /* 0x000fe2000fffe03f */
[-C--:B------:R-:W-:Y:S01]  /*46e0*/  FMUL.FTZ R28, R28, R0.reuse ;  /* 0x000000001c1c7220 */ /* 0x080fe20000410000 */
[----:B------:R-:W-:Y:S01]  /*46f0*/  UMOV UR19, 0x40000040 ;  /* 0x4000004000137882 */ /* 0x000fe20000000000 */
[----:B------:R-:W-:Y:S01]  /*4700*/  HGMMA.64x64x16.F32.BF16 R152, gdesc[UR48], RZ, !UPT, gsb0 ;  /* 0x00e00000309879f0 */ /* 0x000fe2000c0018ff */
[----:B------:R-:W-:Y:S01]  /*4710*/  R2UR UR48, R14 ;  /* 0x000000000e3072ca */ /* 0x000fe200000e0000 */
[----:B------:R-:W-:Y:S01]  /*4720*/  UIADD3 UR50, UR5, 0x2, URZ ;  /* 0x0000000205327890 */ /* 0x000fe2000fffe03f */
[----:B------:R-:W-:Y:S01]  /*4730*/  R2UR UR49, R15 ;  /* 0x000000000f3172ca */ /* 0x000fe200000e0000 */
[----:B------:R-:W-:Y:S01]  /*4740*/  UMOV UR51, 0x40000040 ;  /* 0x4000004000337882 */ /* 0x000fe20000000000 */
        /* <DEDUP_REMOVED lines=78> */
[----:B------:R-:W-:Y:S01]  /*4c30*/  HGMMA.64x64x16.F32.BF16 R152, gdesc[UR48], R152, gsb0 ;  /* 0x00e00000309879f0 */ /* 0x000fe20008001898 */
[----:B------:R-:W-:Y:S01]  /*4c40*/  R2UR UR48, R12 ;  /* 0x000000000c3072ca */ /* 0x000fe200000e0000 */
[----:B------:R-:W-:Y:S01]  /*4c50*/  UIADD3 UR50, UR5, 0x4, URZ ;  /* 0x0000000405327890 */ /* 0x000fe2000fffe03f */
[----:B------:R-:W-:Y:S01]  /*4c60*/  R2UR UR49, R13 ;  /* 0x000000000d3172ca */ /* 0x000fe200000e0000 */
        /* <DEDUP_REMOVED lines=62> */
[----:B------:R-:W-:Y:S01]  /*5050*/  HGMMA.64x64x16.F32.BF16 R152, gdesc[UR48], R152, gsb0 ;  /* 0x00e00000309879f0 */ /* 0x000fe20008001898 */
[----:B------:R-:W-:Y:S01]  /*5060*/  R2UR UR48, R10 ;  /* 0x000000000a3072ca */ /* 0x000fe200000e0000 */
[----:B------:R-:W-:Y:S01]  /*5070*/  UIADD3 UR50, UR5, 0x6, URZ ;  /* 0x0000000605327890 */ /* 0x000fe2000fffe03f */
[----:B------:R-:W-:Y:S01]  /*5080*/  R2UR UR49, R11 ;  /* 0x000000000b3172ca */ /* 0x000fe200000e0000 */
[----:B------:R-:W-:Y:S01]  /*5090*/  UMOV UR51, 0x40000040 ;  /* 0x4000004000337882 */ /* 0x000fe20000000000 */
[----:B------:R-:W-:Y:S02]  /*50a0*/  WARPGROUP.DEPBAR.LE gsb0, 0x0 ;  /* 0x00008000000079c5 */ /* 0x000fe40000010000 */
[----:B------:R-:W-:-:S09]  /*50b0*/  WARPGROUP.ARRIVE ;  /* 0x00000000000079c5 */ /* 0x000fd20000000000 */
        /* <DEDUP_REMOVED lines=15> */
[----:B------:R-:W-:Y:S01]  /*51b0*/  UIADD3 UR50, UR5, 0x204, URZ ;  /* 0x0000020405327890 */ /* 0x000fe2000fffe03f */
[----:B------:R-:W-:Y:S01]  /*51c0*/  UMOV UR51, 0x40000040 ;  /* 0x4000004000337882 */ /* 0x000fe20000000000 */
[----:B------:R-:W-:Y:S01]  /*51d0*/  UMOV UR48, UR56 ;  /* 0x0000003800307c82 */ /* 0x000fe20008000000 */
[----:B------:R-:W-:Y:S01]  /*51e0*/  UMOV UR49, UR57 ;  /* 0x0000003900317c82 */ /* 0x000fe20008000000 */
[----:B------:R-:W-:Y:S02]  /*51f0*/  WARPGROUP.DEPBAR.LE gsb0, 0x0 ;  /* 0x00008000000079c5 */ /* 0x000fe40000010000 */
[----:B------:R-:W-:-:S06]  /*5200*/  WARPGROUP.ARRIVE ;  /* 0x00000000000079c5 */ /* 0x000fcc0000000000 */
[----:B------:R-:W-:Y:S01]  /*5210*/  HGMMA.64x64x16.F32.BF16 R152, gdesc[UR48], R152, gsb0 ;  /* 0x00e00000309879f0 */ /* 0x000fe20008001898 */
[----:B------:R-:W-:Y:S01]  /*5220*/  UIADD3 UR50, UR5, 0x606, URZ ;  /* 0x0000060605327890 */ /* 0x000fe2000fffe03f */
[----:B------:R-:W-:Y:S01]  /*5230*/  UMOV UR48, UR52 ;  /* 0x0000003400307c82 */ /* 0x000fe20008000000 */
[----:B------:R-:W-:Y:S01]  /*5240*/  UMOV UR49, UR53 ;  /* 0x0000003500317c82 */ /* 0x000fe20008000000 */
        /* <DEDUP_REMOVED lines=31> */
.L_x_1016:
[----:B------:R-:W-:Y:S01]  /*5440*/  ULEA UR5, UR4, UR40, 0x3 ;  /* 0x0000002804057291 */ /* 0x000fe2000f8e183f */
[----:B------:R-:W-:-:S05]  /*5450*/  IMAD.U32 R0, RZ, RZ, UR7 ;  /* 0x00000007ff007e24 */ /* 0x000fca000f8e00ff */
[----:B------:R-:W-:-:S04]  /*5460*/  SHF.L.U32 R0, R0, 0x1f, RZ ;  /* 0x0000001f00007819 */ /* 0x000fc800000006ff */
[----:B------:R2:W3:Y:S01]  /*5470*/  SYNCS.PHASECHK.TRANS64.TRYWAIT P1, [UR5+0x30850], R0 ;  /* 0x03085000ff0075a7 */ /* 0x0004e20008020145 */
[----:B------:R-:W-:Y:S05]  /*5480*/  @!P0 BRA `(.L_x_1017) ;  /* 0x0000000000048947 */ /* 0x000fea0003800000 */
[----:B------:R-:W-:Y:S01]  /*5490*/  BPT.TRAP 0x1 ;  /* 0x000000040000795c */ /* 0x000fe20000300000 */
.L_x_1017:
[----:B---3--:R-:W-:Y:S05]  /*54a0*/  @P1 BRA `(.L_x_1018) ;  /* 0x0000000000081947 */ /* 0x008fea0003800000 */
[----:B------:R-:W3:Y:S02]  /*54b0*/  SYNCS.PHASECHK.TRANS64.TRYWAIT P1, [UR5+0x30850], R0 ;  /* 0x03085000ff0075a7 */ /* 0x000ee40008020145 */
[----:B---3--:R-:W-:Y:S05]  /*54c0*/  @!P1 BRA `(.L_x_1019) ;  /* 0x000000e4003c9947 */ /* 0x008fea0003800000 */
.L_x_1018:
[----:B------:R-:W-:Y:S01]  /*54d0*/  UIADD3 UR7, UR40, 0x400, URZ ;  /* 0x0000040028077890 */ /* 0x000fe2000fffe03f */
[----:B------:R-:W-:Y:S01]  /*54e0*/  WARPGROUP.ARRIVE ;  /* 0x00000000000079c5 */ /* 0x000fe20000000000 */
[----:B------:R-:W-:Y:S02]  /*54f0*/  UMOV UR11, 0x40000040 ;  /* 0x40000040000b7882 */ /* 0x000fe40000000000 */
[----:B------:R-:W-:-:S04]  /*5500*/  USHF.R.U32.HI UR7, URZ, 0x4, UR7 ;  /* 0x000000043f077899 */ /* 0x000fc80008011607 */
[----:B------:R-:W-:-:S04]  /*5510*/  ULOP3.LUT UR7, UR7, 0x3fff, URZ, 0xc0, !UPT ;  /* 0x00003fff07077892 */ /* 0x000fc8000f8ec03f */
[----:B------:R-:W-:-:S04]  /*5520*/  ULOP3.LUT UR7, UR7, 0x2000000, URZ, 0xfc, !UPT ;  /* 0x0200000007077892 */ /* 0x000fc8000f8efc3f */
[----:B------:R-:W-:-:S07]  /*5530*/  ULEA UR4, UR4, UR7, 0xb ;  /* 0x0000000704047291 */ /* 0x000fce000f8e583f */
        /* <DEDUP_REMOVED lines=23> */
.L_x_1020:
[----:B------:R-:W-:Y:S01]  /*56b0*/  UISETP.NE.AND UP1, UPT, UR61, URZ, UPT ;  /* 0x0000003f3d00728c */ /* 0x000fe2000bf25270 */
[----:B------:R-:W-:Y:S01]  /*56c0*/  VIADD R188, R23, UR43 ;  /* 0x0000002b17bc7c36 */ /* 0x000fe20008000000 */
[----:B------:R-:W3:Y:S01]  /*56d0*/  LDC R20, c[0x0][0x2f0] ;  /* 0x0000bc00ff147b82 */ /* 0x000ee20000000800 */
[----:B-1----:R-:W-:Y:S01]  /*56e0*/  IMAD.SHL.U32 R4, R221, 0x40, RZ ;  /* 0x00000040dd047824 */ /* 0x002fe200078e00ff */
[----:B------:R-:W-:Y:S02]  /*56f0*/  UISETP.NE.AND UP0, UPT, UR42, URZ, UPT ;  /* 0x0000003f2a00728c */ /* 0x000fe4000bf05270 */
[----:B------:R-:W-:Y:S01]  /*5700*/  PLOP3.LUT P1, PT, PT, PT, UP1, 0x80, 0x0 ;  /* 0x000000000000781c */ /* 0x000fe20003f2f018 */
[----:B------:R-:W-:Y:S01]  /*5710*/  UIADD3 UR6, UR6, 0x30840, URZ ;  /* 0x0003084006067890 */ /* 0x000fe2000fffe03f */
[----:B------:R-:W-:Y:S01]  /*5720*/  PLOP3.LUT P2, PT, PT, PT, UP1, 0x80, 0x0 ;  /* 0x000000000000781c */ /* 0x000fe20003f4f018 */
[----:B------:R-:W-:Y:S01]  /*5730*/  UMOV UR11, UR59 ;  /* 0x0000003b000b7c82 */ /* 0x000fe20008000000 */
[----:B------:R-:W1:Y:S01]  /*5740*/  S2UR UR7, SR_CgaCtaId ;  /* 0x00000000000779c3 */ /* 0x000e620000008800 */
[----:B------:R-:W-:-:S07]  /*5750*/  @UP1 ULDC UR4, c[0x0][0x44c] ;  /* 0x0001130000041ab9 */ /* 0x000fce0000000800 */
[----:B------:R-:W4:Y:S01]  /*5760*/  LDC R21, c[0x0][0x288] ;  /* 0x0000a200ff157b82 */ /* 0x000f220000000800 */
[----:B0-2---:R-:W-:Y:S01]  /*5770*/  @P1 IMAD.HI.U32 R0, R188, UR4, RZ ;  /* 0x00000004bc001c27 */ /* 0x005fe2000f8e00ff */
[----:B------:R-:W-:Y:S01]  /*5780*/  @UP1 ULDC UR4, c[0x0][0x450] ;  /* 0x0001140000041ab9 */ /* 0x000fe20000000800 */
[----:B------:R-:W-:-:S03]  /*5790*/  PLOP3.LUT P1, PT, PT, PT, UP0, 0x40, 0x0 ;  /* 0x000000000000781c */ /* 0x000fc60003f2e808 */
[----:B------:R-:W-:Y:S01]  /*57a0*/  @P2 SHF.R.U32.HI R188, RZ, UR4, R0 ;  /* 0x00000004ffbc2c19 */ /* 0x000fe20008011600 */
[----:B------:R-:W-:Y:S01]  /*57b0*/  ULOP3.LUT UR4, URZ, UR11, URZ, 0x33, !UPT ;  /* 0x0000000b3f047292 */ /* 0x000fe2000f8e333f */
[----:B------:R-:W-:-:S03]  /*57c0*/  IADD3 R0, -R4, 0x1, RZ ;  /* 0x0000000104007810 */ /* 0x000fc60007ffe1ff */
[----:B------:R-:W0:Y:S02]  /*57d0*/  SHFL.IDX PT, R185, R188, RZ, 0x1c1f ;  /* 0x001c1fffbcb97589 */ /* 0x000e2400000e0000 */
[----:B------:R-:W-:Y:S01]  /*57e0*/  IMAD R3, R19, -0x2, R0 ;  /* 0xfffffffe13037824 */ /* 0x000fe200078e0200 */
[----:B-1----:R-:W-:-:S03]  /*57f0*/  UPRMT UR6, UR7, 0x654, UR6 ;  /* 0x0000065407067896 */ /* 0x002fc60008000006 */
[----:B---3--:R-:W-:Y:S01]  /*5800*/  IMAD R0, R20, UR41, R3 ;  /* 0x0000002914007c24 */ /* 0x008fe2000f8e0203 */
[----:B------:R-:W-:-:S03]  /*5810*/  ULDC UR7, c[0x0][0x9e0] ;  /* 0x0002780000077ab9 */ /* 0x000fc60000000800 */
[----:B----4-:R-:W-:Y:S02]  /*5820*/  IMAD.IADD R184, R0, 0x1, -R21 ;  /* 0x0000000100b87824 */ /* 0x010fe400078e0a15 */
[----:B------:R-:W-:Y:S02]  /*5830*/  SYNCS.ARRIVE.TRANS64.RED.A1T0 RZ, [UR6], RZ ;  /* 0x000000ffffff79a7 */ /* 0x000fe40008100406 */
[C---:B------:R-:W-:Y:S02]  /*5840*/  VIADD R0, R184.reuse, UR7 ;  /* 0x00000007b8007c36 */ /* 0x040fe40008000000 */
[----:B------:R-:W-:Y:S02]  /*5850*/  VIADD R184, R184, UR4 ;  /* 0x00000004b8b87c36 */ /* 0x000fe40008000000 */
[--C-:B0-----:R-:W-:Y:S02]  /*5860*/  IMAD.IADD R186, R0, 0x1, R185.reuse ;  /* 0x0000000100ba7824 */ /* 0x101fe400078e02b9 */
[----:B------:R-:W-:Y:S01]  /*5870*/  IMAD.IADD R187, R184, 0x1, R185 ;  /* 0x00000001b8bb7824 */ /* 0x000fe200078e02b9 */
[----:B------:R-:W-:Y:S06]  /*5880*/  @P1 BRA `(.L_x_1021) ;  /* 0x00000000005c1947 */ /* 0x000fec0003800000 */
[----:B------:R-:W-:Y:S01]  /*5890*/  IMAD R2, R20, UR41, R185 ;  /* 0x0000002914027c24 */ /* 0x000fe2000f8e02b9 */
[----:B------:R-:W-:Y:S03]  /*58a0*/  BSSY B0, `(.L_x_1022) ;  /* 0x0000011000007945 */ /* 0x000fe60003800000 */
[----:B------:R-:W-:-:S05]  /*58b0*/  IMAD.IADD R185, R2, 0x1, -R21 ;  /* 0x0000000102b97824 */ /* 0x000fca00078e0a15 */
[----:B------:R-:W-:-:S13]  /*58c0*/  ISETP.GT.AND P1, PT, R185, -0x1, PT ;  /* 0xffffffffb900780c */ /* 0x000fda0003f24270 */
[----:B------:R-:W-:Y:S05]  /*58d0*/  @P1 BRA `(.L_x_1023) ;  /* 0x0000000000201947 */ /* 0x000fea0003800000 */
[----:B------:R-:W-:Y:S01]  /*58e0*/  IMAD.U32 R189, RZ, RZ, UR55 ;  /* 0x00000037ffbd7e24 */ /* 0x000fe2000f8e00ff */
[----:B------:R-:W-:-:S04]  /*58f0*/  LOP3.LUT R185, RZ, R185, RZ, 0x33, !PT ;  /* 0x000000b9ffb97212 */ /* 0x000fc800078e33ff */
[----:B------:R-:W-:-:S13]  /*5900*/  ISETP.NE.AND P1, PT, R189, 0x1, PT ;  /* 0x00000001bd00780c */ /* 0x000fda0003f25270 */
[----:B------:R-:W0:Y:S02]  /*5910*/  @P1 LDC.64 R2, c[0x0][0x9e8] ;  /* 0x00027a00ff021b82 */ /* 0x000e240000000a00 */
[----:B0-----:R-:W-:-:S05]  /*5920*/  @P1 IMAD.HI.U32 R2, R185, R2, RZ ;  /* 0x00000002b9021227 */ /* 0x001fca00078e00ff */
[----:B------:R-:W-:-:S04]  /*5930*/  @P1 SHF.R.U32.HI R185, RZ, R3, R2 ;  /* 0x00000003ffb91219 */ /* 0x000fc80000011602 */
[----:B------:R-:W-:Y:S01]  /*5940*/  LOP3.LUT R185, RZ, R185, RZ, 0x33, !PT ;  /* 0x000000b9ffb97212 */ /* 0x000fe200078e33ff */
[----:B------:R-:W-:Y:S06]  /*5950*/  BRA `(.L_x_1024) ;  /* 0x0000000000147947 */ /* 0x000fec0003800000 */
.L_x_1023:
[----:B------:R-:W-:-:S05]  /*5960*/  IMAD.U32 R189, RZ, RZ, UR55 ;  /* 0x00000037ffbd7e24 */ /* 0x000fca000f8e00ff */
[----:B------:R-:W-:-:S13]  /*5970*/  ISETP.NE.AND P1, PT, R189, 0x1, PT ;  /* 0x00000001bd00780c */ /* 0x000fda0003f25270 */
[----:B------:R-:W0:Y:S02]  /*5980*/  @P1 LDC.64 R2, c[0x0][0x9e8] ;  /* 0x00027a00ff021b82 */ /* 0x000e240000000a00 */
[----:B0-----:R-:W-:-:S05]  /*5990*/  @P1 IMAD.HI.U32 R2, R185, R2, RZ ;  /* 0x00000002b9021227 */ /* 0x001fca00078e00ff */
[----:B------:R-:W-:-:S07]  /*59a0*/  @P1 SHF.R.U32.HI R185, RZ, R3, R2 ;  /* 0x00000003ffb91219 */ /* 0x000fce0000011602 */
.L_x_1024:
[----:B------:R-:W-:Y:S05]  /*59b0*/  BSYNC B0 ;  /* 0x0000000000007941 */ /* 0x000fea0003800000 */
.L_x_1022:
[----:B------:R-:W-:-:S04]  /*59c0*/  IMAD R2, R185, R189, -R4 ;  /* 0x000000bdb9027224 */ /* 0x000fc800078e0a04 */
[----:B------:R-:W-:-:S05]  /*59d0*/  IMAD R2, R19, -0x2, R2 ;  /* 0xfffffffe13027824 */ /* 0x000fca00078e0202 */
[----:B------:R-:W-:Y:S02]  /*59e0*/  VIADDMNMX R186, R2, R189, R186, PT ;  /* 0x000000bd02ba7246 */ /* 0x000fe400038001ba */
[----:B------:R-:W-:-:S07]  /*59f0*/  VIMNMX R187, R187, R2, !PT ;  /* 0x00000002bbbb7248 */ /* 0x000fce0007fe0100 */
.L_x_1021:
[----:B------:R-:W-:Y:S01]  /*5a00*/  ISETP.GT.AND P1, PT, R221, -0x1, PT ;  /* 0xffffffffdd00780c */ /* 0x000fe20003f24270 */
[----:B------:R-:W0:Y:S01]  /*5a10*/  SHFL.IDX PT, R3, R188, 0x1, 0x1c1f ;  /* 0x003c1f00bc037f89 */ /* 0x000e2200000e0000 */
[----:B------:R-:W-:Y:S02]  /*5a20*/  UISETP.NE.AND UP0, UPT, UR42, URZ, UPT ;  /* 0x0000003f2a00728c */ /* 0x000fe4000bf05270 */
[C---:B------:R-:W-:Y:S02]  /*5a30*/  ISETP.GT.AND P4, PT, R187.reuse, 0x1, P1 ;  /* 0x00000001bb00780c */ /* 0x040fe40000f84270 */
[----:B------:R-:W-:Y:S02]  /*5a40*/  ISETP.GT.AND P5, PT, R187, RZ, P1 ;  /* 0x000000ffbb00720c */ /* 0x000fe40000fa4270 */
[C---:B------:R-:W-:Y:S02]  /*5a50*/  ISETP.LT.OR P4, PT, R186.reuse, 0x2, P4 ;  /* 0x00000002ba00780c */ /* 0x040fe40002781670 */
[----:B------:R-:W-:-:S02]  /*5a60*/  ISETP.LT.OR P5, PT, R186, 0x1, P5 ;  /* 0x00000001ba00780c */ /* 0x000fc40002fa1670 */
[----:B------:R-:W-:Y:S02]  /*5a70*/  FSEL R153, R153, -INF , !P4 ;  /* 0xff80000099997808 */ /* 0x000fe40006000000 */
[C---:B------:R-:W-:Y:S02]  /*5a80*/  ISETP.GT.AND P4, PT, R187.reuse, 0x18, P1 ;  /* 0x00000018bb00780c */ /* 0x040fe40000f84270 */
[----:B------:R-:W-:Y:S02]  /*5a90*/  FSEL R185, R152, -INF , !P5 ;  /* 0xff80000098b97808 */ /* 0x000fe40006800000 */
[----:B------:R-:W-:Y:S02]  /*5aa0*/  ISETP.LT.OR P4, PT, R186, 0x19, P4 ;  /* 0x00000019ba00780c */ /* 0x000fe40002781670 */
[C---:B------:R-:W-:Y:S02]  /*5ab0*/  ISETP.GT.AND P6, PT, R187.reuse, 0x8, P1 ;  /* 0x00000008bb00780c */ /* 0x040fe40000fc4270 */
[----:B------:R-:W-:-:S02]  /*5ac0*/  ISETP.GT.AND P2, PT, R187, 0x9, P1 ;  /* 0x00000009bb00780c */ /* 0x000fc40000f44270 */
[C---:B------:R-:W-:Y:S01]  /*5ad0*/  ISETP.GT.AND P3, PT, R187.reuse, 0x10, P1 ;  /* 0x00000010bb00780c */ /* 0x040fe20000f64270 */
[--C-:B0-----:R-:W-:Y:S01]  /*5ae0*/  IMAD.IADD R0, R0, 0x1, R3.reuse ;  /* 0x0000000100007824 */ /* 0x101fe200078e0203 */
[C---:B------:R-:W-:Y:S01]  /*5af0*/  ISETP.GT.AND P5, PT, R187.reuse, 0x11, P1 ;  /* 0x00000011bb00780c */ /* 0x040fe20000fa4270 */
[----:B------:R-:W-:Y:S01]  /*5b00*/  IMAD.IADD R184, R184, 0x1, R3 ;  /* 0x00000001b8b87824 */ /* 0x000fe200078e0203 */
[----:B------:R-:W-:Y:S02]  /*5b10*/  FSEL R164, R164, -INF , !P4 ;  /* 0xff800000a4a47808 */ /* 0x000fe40006000000 */
[----:B------:R-:W-:Y:S02]  /*5b20*/  ISETP.GT.AND P4, PT, R187, 0x29, P1 ;  /* 0x00000029bb00780c */ /* 0x000fe40000f84270 */
[C---:B------:R-:W-:Y:S02]  /*5b30*/  ISETP.LT.OR P6, PT, R186.reuse, 0x9, P6 ;  /* 0x00000009ba00780c */ /* 0x040fe400037c1670 */
[----:B------:R-:W-:-:S02]  /*5b40*/  ISETP.LT.OR P2, PT, R186, 0xa, P2 ;  /* 0x0000000aba00780c */ /* 0x000fc40001741670 */
[C---:B------:R-:W-:Y:S02]  /*5b50*/  ISETP.LT.OR P3, PT, R186.reuse, 0x11, P3 ;  /* 0x00000011ba00780c */ /* 0x040fe40001f61670 */
[C---:B------:R-:W-:Y:S02]  /*5b60*/  ISETP.LT.OR P5, PT, R186.reuse, 0x12, P5 ;  /* 0x00000012ba00780c */ /* 0x040fe40002fa1670 */
[----:B------:R-:W-:Y:S02]  /*5b70*/  ISETP.LT.OR P4, PT, R186, 0x2a, P4 ;  /* 0x0000002aba00780c */ /* 0x000fe40002781670 */
[----:B------:R-:W-:Y:S02]  /*5b80*/  FSEL R156, R156, -INF , !P6 ;  /* 0xff8000009c9c7808 */ /* 0x000fe40007000000 */
[----:B------:R-:W-:Y:S02]  /*5b90*/  FSEL R157, R157, -INF , !P2 ;  /* 0xff8000009d9d7808 */ /* 0x000fe40005000000 */
[----:B------:R-:W-:-:S02]  /*5ba0*/  FSEL R160, R160, -INF , !P3 ;  /* 0xff800000a0a07808 */ /* 0x000fc40005800000 */
[----:B------:R-:W-:Y:S02]  /*5bb0*/  FSEL R161, R161, -INF , !P5 ;  /* 0xff800000a1a17808 */ /* 0x000fe40006800000 */
[C---:B------:R-:W-:Y:S02]  /*5bc0*/  ISETP.GT.AND P6, PT, R187.reuse, 0x19, P1 ;  /* 0x00000019bb00780c */ /* 0x040fe40000fc4270 */
[C---:B------:R-:W-:Y:S02]  /*5bd0*/  ISETP.GT.AND P2, PT, R187.reuse, 0x20, P1 ;  /* 0x00000020bb00780c */ /* 0x040fe40000f44270 */
[C---:B------:R-:W-:Y:S02]  /*5be0*/  ISETP.GT.AND P3, PT, R187.reuse, 0x21, P1 ;  /* 0x00000021bb00780c */ /* 0x040fe40000f64270 */
[----:B------:R-:W-:Y:S02]  /*5bf0*/  ISETP.GT.AND P5, PT, R187, 0x28, P1 ;  /* 0x00000028bb00780c */ /* 0x000fe40000fa4270 */
[----:B------:R-:W-:-:S02]  /*5c00*/  FSEL R173, R173, -INF , !P4 ;  /* 0xff800000adad7808 */ /* 0x000fc40006000000 */
[----:B------:R-:W-:Y:S02]  /*5c10*/  PLOP3.LUT P4, PT, PT, PT, UP0, 0x40, 0x0 ;  /* 0x000000000000781c */ /* 0x000fe40003f8e808 */
[C---:B------:R-:W-:Y:S02]  /*5c20*/  ISETP.LT.OR P6, PT, R186.reuse, 0x1a, P6 ;  /* 0x0000001aba00780c */ /* 0x040fe400037c1670 */
[C---:B------:R-:W-:Y:S02]  /*5c30*/  ISETP.LT.OR P2, PT, R186.reuse, 0x21, P2 ;  /* 0x00000021ba00780c */ /* 0x040fe40001741670 */
[C---:B------:R-:W-:Y:S02]  /*5c40*/  ISETP.LT.OR P3, PT, R186.reuse, 0x22, P3 ;  /* 0x00000022ba00780c */ /* 0x040fe40001f61670 */
[----:B------:R-:W-:Y:S02]  /*5c50*/  ISETP.LT.OR P5, PT, R186, 0x29, P5 ;  /* 0x00000029ba00780c */ /* 0x000fe40002fa1670 */
[----:B------:R-:W-:-:S02]  /*5c60*/  FSEL R165, R165, -INF , !P6 ;  /* 0xff800000a5a57808 */ /* 0x000fc40007000000 */
[----:B------:R-:W-:Y:S02]  /*5c70*/  FSEL R168, R168, -INF , !P2 ;  /* 0xff800000a8a87808 */ /* 0x000fe40005000000 */
[----:B------:R-:W-:Y:S02]  /*5c80*/  FSEL R169, R169, -INF , !P3 ;  /* 0xff800000a9a97808 */ /* 0x000fe40005800000 */
[----:B------:R-:W-:Y:S02]  /*5c90*/  FSEL R172, R172, -INF , !P5 ;  /* 0xff800000acac7808 */ /* 0x000fe40006800000 */
[C---:B------:R-:W-:Y:S02]  /*5ca0*/  ISETP.GT.AND P6, PT, R187.reuse, 0x30, P1 ;  /* 0x00000030bb00780c */ /* 0x040fe40000fc4270 */
[C---:B------:R-:W-:Y:S02]  /*5cb0*/  ISETP.GT.AND P2, PT, R187.reuse, 0x31, P1 ;  /* 0x00000031bb00780c */ /* 0x040fe40000f44270 */
[----:B------:R-:W-:-:S02]  /*5cc0*/  ISETP.GT.AND P3, PT, R187, 0x38, P1 ;  /* 0x00000038bb00780c */ /* 0x000fc40000f64270 */
[----:B------:R-:W-:Y:S02]  /*5cd0*/  ISETP.GT.AND P5, PT, R187, 0x39, P1 ;  /* 0x00000039bb00780c */ /* 0x000fe40000fa4270 */
[C---:B------:R-:W-:Y:S02]  /*5ce0*/  ISETP.LT.OR P6, PT, R186.reuse, 0x31, P6 ;  /* 0x00000031ba00780c */ /* 0x040fe400037c1670 */
[C---:B------:R-:W-:Y:S02]  /*5cf0*/  ISETP.LT.OR P2, PT, R186.reuse, 0x32, P2 ;  /* 0x00000032ba00780c */ /* 0x040fe40001741670 */
[C---:B------:R-:W-:Y:S02]  /*5d00*/  ISETP.LT.OR P3, PT, R186.reuse, 0x39, P3 ;  /* 0x00000039ba00780c */ /* 0x040fe40001f61670 */
[----:B------:R-:W-:Y:S02]  /*5d10*/  ISETP.LT.OR P5, PT, R186, 0x3a, P5 ;  /* 0x0000003aba00780c */ /* 0x000fe40002fa1670 */
[----:B------:R-:W-:-:S02]  /*5d20*/  FSEL R176, R176, -INF , !P6 ;  /* 0xff800000b0b07808 */ /* 0x000fc40007000000 */
[----:B------:R-:W-:Y:S02]  /*5d30*/  FSEL R177, R177, -INF , !P2 ;  /* 0xff800000b1b17808 */ /* 0x000fe40005000000 */
[----:B------:R-:W-:Y:S02]  /*5d40*/  FSEL R180, R180, -INF , !P3 ;  /* 0xff800000b4b47808 */ /* 0x000fe40005800000 */
[----:B------:R-:W-:Y:S01]  /*5d50*/  FSEL R181, R181, -INF , !P5 ;  /* 0xff800000b5b57808 */ /* 0x000fe20006800000 */
        /* <DEDUP_REMOVED lines=14> */
.L_x_1027:
[----:B------:R-:W-:-:S05]  /*5e40*/  IMAD.U32 R152, RZ, RZ, UR55 ;  /* 0x00000037ff987e24 */ /* 0x000fca000f8e00ff */
[----:B------:R-:W-:-:S13]  /*5e50*/  ISETP.NE.AND P2, PT, R152, 0x1, PT ;  /* 0x000000019800780c */ /* 0x000fda0003f45270 */
[----:B------:R-:W0:Y:S02]  /*5e60*/  @P2 LDC.64 R2, c[0x0][0x9e8] ;  /* 0x00027a00ff022b82 */ /* 0x000e240000000a00 */
[----:B0-----:R-:W-:-:S05]  /*5e70*/  @P2 IMAD.HI.U32 R2, R187, R2, RZ ;  /* 0x00000002bb022227 */ /* 0x001fca00078e00ff */
[----:B------:R-:W-:-:S07]  /*5e80*/  @P2 SHF.R.U32.HI R187, RZ, R3, R2 ;  /* 0x00000003ffbb2219 */ /* 0x000fce0000011602 */
.L_x_1028:
[----:B------:R-:W-:Y:S05]  /*5e90*/  BSYNC B0 ;  /* 0x0000000000007941 */ /* 0x000fea0003800000 */
.L_x_1026:
[----:B------:R-:W-:-:S04]  /*5ea0*/  IMAD R4, R187, R152, -R4 ;  /* 0x00000098bb047224 */ /* 0x000fc800078e0a04 */
[----:B------:R-:W-:-:S05]  /*5eb0*/  IMAD R3, R19, -0x2, R4 ;  /* 0xfffffffe13037824 */ /* 0x000fca00078e0204 */
[----:B------:R-:W-:Y:S02]  /*5ec0*/  VIADDMNMX R0, R3, R152, R0, PT ;  /* 0x0000009803007246 */ /* 0x000fe40003800100 */
[----:B------:R-:W-:-:S07]  /*5ed0*/  VIMNMX R184, R184, R3, !PT ;  /* 0x00000003b8b87248 */ /* 0x000fce0007fe0100 */
.L_x_1025:
[----:B------:R-:W-:Y:S01]  /*5ee0*/  FMNMX.FTZ R2, R185, R220, !PT ;  /* 0x000000dcb9027209 */ /* 0x000fe20007810000 */
[----:B------:R-:W-:Y:S01]  /*5ef0*/  UMOV UR10, UR58 ;  /* 0x0000003a000a7c82 */ /* 0x000fe20008000000 */
[C---:B------:R-:W-:Y:S02]  /*5f00*/  ISETP.GT.AND P3, PT, R184.reuse, RZ, P1 ;  /* 0x000000ffb800720c */ /* 0x040fe40000f64270 */
[----:B------:R-:W-:Y:S02]  /*5f10*/  FMNMX.FTZ R3, R153, R2, !PT ;  /* 0x0000000299037209 */ /* 0x000fe40007810000 */
[----:B------:R-:W-:Y:S02]  /*5f20*/  ISETP.GT.AND P4, PT, R184, 0x1, P1 ;  /* 0x00000001b800780c */ /* 0x000fe40000f84270 */
[----:B------:R-:W-:Y:S02]  /*5f30*/  FMNMX.FTZ R2, R156, R3, !PT ;  /* 0x000000039c027209 */ /* 0x000fe40007810000 */
[----:B------:R-:W-:-:S02]  /*5f40*/  ISETP.LT.OR P3, PT, R0, 0x1, P3 ;  /* 0x000000010000780c */ /* 0x000fc40001f61670 */
[----:B------:R-:W-:Y:S02]  /*5f50*/  FMNMX.FTZ R3, R157, R2, !PT ;  /* 0x000000029d037209 */ /* 0x000fe40007810000 */
[----:B------:R-:W-:Y:S02]  /*5f60*/  ISETP.GT.AND P6, PT, R184, 0x8, P1 ;  /* 0x00000008b800780c */ /* 0x000fe40000fc4270 */
[----:B------:R-:W-:Y:S02]  /*5f70*/  FMNMX.FTZ R2, R160, R3, !PT ;  /* 0x00000003a0027209 */ /* 0x000fe40007810000 */
[----:B------:R-:W-:Y:S02]  /*5f80*/  ISETP.LT.OR P4, PT, R0, 0x2, P4 ;  /* 0x000000020000780c */ /* 0x000fe40002781670 */
[----:B------:R-:W-:Y:S02]  /*5f90*/  FMNMX.FTZ R3, R161, R2, !PT ;  /* 0x00000002a1037209 */ /* 0x000fe40007810000 */
[----:B------:R-:W-:-:S02]  /*5fa0*/  FSEL R154, R154, -INF , !P3 ;  /* 0xff8000009a9a7808 */ /* 0x000fc40005800000 */
        /* <DEDUP_REMOVED lines=15> */
[----:B------:R-:W-:Y:S02]  /*60a0*/  FSEL R159, R159, -INF , !P2 ;  /* 0xff8000009f9f7808 */ /* 0x000fe40005000000 */
[----:B------:R-:W-:Y:S02]  /*60b0*/  FMNMX.FTZ R2, R180, R3, !PT ;  /* 0x00000003b4027209 */ /* 0x000fe40007810000 */
[----:B------:R-:W-:-:S02]  /*60c0*/  ISETP.LT.OR P5, PT, R0, 0x11, P5 ;  /* 0x000000110000780c */ /* 0x000fc40002fa1670 */
[----:B------:R-:W-:Y:S02]  /*60d0*/  FMNMX.FTZ R2, R181, R2, !PT ;  /* 0x00000002b5027209 */ /* 0x000fe40007810000 */
[C---:B------:R-:W-:Y:S02]  /*60e0*/  ISETP.GT.AND P3, PT, R184.reuse, 0x20, P1 ;  /* 0x00000020b800780c */ /* 0x040fe40000f64270 */
[----:B------:R-:W-:Y:S01]  /*60f0*/  ISETP.GT.AND P6, PT, R184, 0x18, P1 ;  /* 0x00000018b800780c */ /* 0x000fe20000fc4270 */
[----:B------:R-:W0:Y:S01]  /*6100*/  SHFL.BFLY PT, R3, R2, 0x2, 0x1f ;  /* 0x0c401f0002037f89 */ /* 0x000e2200000e0000 */
[----:B------:R-:W-:Y:S02]  /*6110*/  ISETP.LT.OR P4, PT, R0, 0x12, P4 ;  /* 0x000000120000780c */ /* 0x000fe40002781670 */
[----:B------:R-:W-:Y:S02]  /*6120*/  FSEL R162, R162, -INF , !P5 ;  /* 0xff800000a2a27808 */ /* 0x000fe40006800000 */
[----:B------:R-:W-:-:S02]  /*6130*/  ISETP.LT.OR P3, PT, R0, 0x21, P3 ;  /* 0x000000210000780c */ /* 0x000fc40001f61670 */
[----:B------:R-:W-:Y:S02]  /*6140*/  ISETP.GT.AND P2, PT, R184, 0x19, P1 ;  /* 0x00000019b800780c */ /* 0x000fe40000f44270 */
[----:B------:R-:W-:Y:S02]  /*6150*/  ISETP.LT.OR P6, PT, R0, 0x19, P6 ;  /* 0x000000190000780c */ /* 0x000fe400037c1670 */
[----:B------:R-:W-:Y:S02]  /*6160*/  FSEL R163, R163, -INF , !P4 ;  /* 0xff800000a3a37808 */ /* 0x000fe40006000000 */
[----:B------:R-:W-:Y:S02]  /*6170*/  FSEL R170, R170, -INF , !P3 ;  /* 0xff800000aaaa7808 */ /* 0x000fe40005800000 */
[----:B------:R-:W-:Y:S02]  /*6180*/  FSEL R166, R166, -INF , !P6 ;  /* 0xff800000a6a67808 */ /* 0x000fe40007000000 */
[----:B------:R-:W-:-:S02]  /*6190*/  ISETP.LT.OR P2, PT, R0, 0x1a, P2 ;  /* 0x0000001a0000780c */ /* 0x000fc40001741670 */
[C---:B------:R-:W-:Y:S02]  /*61a0*/  ISETP.GT.AND P5, PT, R184.reuse, 0x21, P1 ;  /* 0x00000021b800780c */ /* 0x040fe40000fa4270 */
[----:B------:R-:W-:Y:S02]  /*61b0*/  FSEL R167, R167, -INF , !P2 ;  /* 0xff800000a7a77808 */ /* 0x000fe40005000000 */
[----:B------:R-:W-:Y:S02]  /*61c0*/  ISETP.GT.AND P4, PT, R184, 0x28, P1 ;  /* 0x00000028b800780c */ /* 0x000fe40000f84270 */
[----:B0-----:R-:W-:Y:S02]  /*61d0*/  FMNMX.FTZ R3, R2, R3, !PT ;  /* 0x0000000302037209 */ /* 0x001fe40007810000 */
[----:B------:R-:W-:Y:S02]  /*61e0*/  FMNMX.FTZ R2, R154, R219, !PT ;  /* 0x000000db9a027209 */ /* 0x000fe40007810000 */
[----:B------:R-:W-:Y:S01]  /*61f0*/  ISETP.LT.OR P5, PT, R0, 0x22, P5 ;  /* 0x000000220000780c */ /* 0x000fe20002fa1670 */
[----:B------:R-:W0:Y:S01]  /*6200*/  SHFL.BFLY PT, R4, R3, 0x1, 0x1f ;  /* 0x0c201f0003047f89 */ /* 0x000e2200000e0000 */
[----:B------:R-:W-:-:S02]  /*6210*/  ISETP.GT.AND P6, PT, R184, 0x29, P1 ;  /* 0x00000029b800780c */ /* 0x000fc40000fc4270 */
[----:B------:R-:W-:Y:S02]  /*6220*/  ISETP.LT.OR P4, PT, R0, 0x29, P4 ;  /* 0x000000290000780c */ /* 0x000fe40002781670 */
[----:B------:R-:W-:Y:S02]  /*6230*/  FSEL R171, R171, -INF , !P5 ;  /* 0xff800000abab7808 */ /* 0x000fe40006800000 */
[----:B------:R-:W-:Y:S02]  /*6240*/  ISETP.GT.AND P2, PT, R184, 0x30, P1 ;  /* 0x00000030b800780c */ /* 0x000fe40000f44270 */
[----:B------:R-:W-:Y:S02]  /*6250*/  FSEL R174, R174, -INF , !P4 ;  /* 0xff800000aeae7808 */ /* 0x000fe40006000000 */
[----:B------:R-:W-:Y:S02]  /*6260*/  ISETP.LT.OR P6, PT, R0, 0x2a, P6 ;  /* 0x0000002a0000780c */ /* 0x000fe400037c1670 */
[----:B------:R-:W-:-:S02]  /*6270*/  ISETP.GT.AND P5, PT, R184, 0x31, P1 ;  /* 0x00000031b800780c */ /* 0x000fc40000fa4270 */
[----:B------:R-:W-:Y:S02]  /*6280*/  ISETP.LT.OR P2, PT, R0, 0x31, P2 ;  /* 0x000000310000780c */ /* 0x000fe40001741670 */
[----:B------:R-:W-:Y:S02]  /*6290*/  FSEL R175, R175, -INF , !P6 ;  /* 0xff800000afaf7808 */ /* 0x000fe40007000000 */
[----:B------:R-:W-:Y:S02]  /*62a0*/  ISETP.GT.AND P4, PT, R184, 0x38, P1 ;  /* 0x00000038b800780c */ /* 0x000fe40000f84270 */
[----:B------:R-:W-:Y:S02]  /*62b0*/  ISETP.LT.OR P5, PT, R0, 0x32, P5 ;  /* 0x000000320000780c */ /* 0x000fe40002fa1670 */
[----:B------:R-:W-:Y:S02]  /*62c0*/  FSEL R178, R178, -INF , !P2 ;  /* 0xff800000b2b27808 */ /* 0x000fe40005000000 */
[----:B0-----:R-:W-:-:S02]  /*62d0*/  FMNMX.FTZ R4, R3, R4, !PT ;  /* 0x0000000403047209 */ /* 0x001fc40007810000 */
[----:B------:R-:W-:Y:S02]  /*62e0*/  FMNMX.FTZ R3, R155, R2, !PT ;  /* 0x000000029b037209 */ /* 0x000fe40007810000 */
[C---:B------:R-:W-:Y:S01]  /*62f0*/  FSETP.NEU.FTZ.AND P3, PT, R4.reuse, -INF , PT ;  /* 0xff8000000400780b */ /* 0x040fe20003f7d000 */
[----:B------:R-:W-:Y:S01]  /*6300*/  FMUL.FTZ R152, R4, UR10 ;  /* 0x0000000a04987c20 */ /* 0x000fe20008410000 */
[----:B------:R-:W-:Y:S02]  /*6310*/  FMNMX.FTZ R2, R158, R3, !PT ;  /* 0x000000039e027209 */ /* 0x000fe40007810000 */
[----:B------:R-:W-:Y:S02]  /*6320*/  ISETP.GT.AND P1, PT, R184, 0x39, P1 ;  /* 0x00000039b800780c */ /* 0x000fe40000f24270 */
[----:B------:R-:W-:Y:S02]  /*6330*/  FMNMX.FTZ R3, R159, R2, !PT ;  /* 0x000000029f037209 */ /* 0x000fe40007810000 */
[----:B------:R-:W-:-:S02]  /*6340*/  ISETP.LT.OR P4, PT, R0, 0x39, P4 ;  /* 0x000000390000780c */ /* 0x000fc40002781670 */
[----:B------:R-:W-:Y:S02]  /*6350*/  FMNMX.FTZ R2, R162, R3, !PT ;  /* 0x00000003a2027209 */ /* 0x000fe40007810000 */
[----:B------:R-:W-:Y:S02]  /*6360*/  FSEL R179, R179, -INF , !P5 ;  /* 0xff800000b3b37808 */ /* 0x000fe40006800000 */
[----:B------:R-:W-:Y:S02]  /*6370*/  FMNMX.FTZ R3, R163, R2, !PT ;  /* 0x00000002a3037209 */ /* 0x000fe40007810000 */
[----:B------:R-:W-:Y:S02]  /*6380*/  FSEL R2, R152, RZ, P3 ;  /* 0x000000ff98027208 */ /* 0x000fe40001800000 */
[----:B------:R-:W-:Y:S02]  /*6390*/  FMNMX.FTZ R152, R166, R3, !PT ;  /* 0x00000003a6987209 */ /* 0x000fe40007810000 */
[----:B------:R-:W-:Y:S01]  /*63a0*/  ISETP.LT.OR P1, PT, R0, 0x3a, P1 ;  /* 0x0000003a0000780c */ /* 0x000fe20000f21670 */
[--C-:B------:R-:W-:Y:S01]  /*63b0*/  FFMA.FTZ R196, R153, UR10, -R2.reuse ;  /* 0x0000000a99c47c23 */ /* 0x100fe20008010802 */
[----:B------:R-:W-:Y:S01]  /*63c0*/  FMNMX.FTZ R3, R167, R152, !PT ;  /* 0x00000098a7037209 */ /* 0x000fe20007810000 */
[--C-:B------:R-:W-:Y:S01]  /*63d0*/  FFMA.FTZ R187, R157, UR10, -R2.reuse ;  /* 0x0000000a9dbb7c23 */ /* 0x100fe20008010802 */
[----:B------:R-:W-:Y:S01]  /*63e0*/  FSEL R182, R182, -INF , !P4 ;  /* 0xff800000b6b67808 */ /* 0x000fe20006000000 */
[--C-:B------:R-:W-:Y:S01]  /*63f0*/  FFMA.FTZ R185, R185, UR10, -R2.reuse ;  /* 0x0000000ab9b97c23 */ /* 0x100fe20008010802 */
[----:B------:R-:W-:Y:S01]  /*6400*/  FMNMX.FTZ R152, R170, R3, !PT ;  /* 0x00000003aa987209 */ /* 0x000fe20007810000 */
[--C-:B------:R-:W-:Y:S01]  /*6410*/  FFMA.FTZ R198, R156, UR10, -R2.reuse ;  /* 0x0000000a9cc67c23 */ /* 0x100fe20008010802 */
[--C-:B------:R-:W-:Y:S01]  /*6420*/  FFMA.FTZ R192, R160, UR10, -R2.reuse ;  /* 0x0000000aa0c07c23 */ /* 0x100fe20008010802 */
        /* <DEDUP_REMOVED lines=10> */
[----:B------:R-:W-:Y:S01]  /*64d0*/  FFMA.FTZ R186, R180, UR10, -R2 ;  /* 0x0000000ab4ba7c23 */ /* 0x000fe20008010802 */
[----:B------:R-:W-:Y:S02]  /*64e0*/  MUFU.EX2 R185, R185 ;  /* 0x000000b900b97308 */ /* 0x000fe40000000800 */
[----:B------:R-:W-:-:S04]  /*64f0*/  FMNMX.FTZ R152, R178, R3, !PT ;  /* 0x00000003b2987209 */ /* 0x000fc80007810000 */
[----:B------:R-:W-:Y:S02]  /*6500*/  FMNMX.FTZ R3, R179, R152, !PT ;  /* 0x00000098b3037209 */ /* 0x000fe40007810000 */
[----:B------:R-:W-:Y:S01]  /*6510*/  FSEL R152, R183, -INF , !P1 ;  /* 0xff800000b7987808 */ /* 0x000fe20004800000 */
[--C-:B------:R-:W-:Y:S01]  /*6520*/  FFMA.FTZ R183, R161, UR10, -R2.reuse ;  /* 0x0000000aa1b77c23 */ /* 0x100fe20008010802 */
[----:B------:R-:W-:Y:S01]  /*6530*/  FMNMX.FTZ R3, R182, R3, !PT ;  /* 0x00000003b6037209 */ /* 0x000fe20007810000 */
[--C-:B------:R-:W-:Y:S01]  /*6540*/  FFMA.FTZ R161, R169, UR10, -R2.reuse ;  /* 0x0000000aa9a17c23 */ /* 0x100fe20008010802 */
[----:B------:R-:W-:Y:S01]  /*6550*/  FSEL R169, R4, RZ, P3 ;  /* 0x000000ff04a97208 */ /* 0x000fe20001800000 */
[----:B------:R-:W-:Y:S01]  /*6560*/  FFMA.FTZ R2, R181, UR10, -R2 ;  /* 0x0000000ab5027c23 */ /* 0x000fe20008010802 */
[----:B------:R-:W-:Y:S01]  /*6570*/  FMNMX.FTZ R3, R152, R3, !PT ;  /* 0x0000000398037209 */ /* 0x000fe20007810000 */
[----:B------:R-:W-:Y:S04]  /*6580*/  MUFU.EX2 R196, R196 ;  /* 0x000000c400c47308 */ /* 0x000fe80000000800 */
[----:B------:R-:W0:Y:S04]  /*6590*/  SHFL.BFLY PT, R0, R3, 0x2, 0x1f ;  /* 0x0c401f0003007f89 */ /* 0x000e2800000e0000 */
[----:B------:R-:W-:Y:S08]  /*65a0*/  MUFU.EX2 R198, R198 ;  /* 0x000000c600c67308 */ /* 0x000ff00000000800 */
[----:B------:R-:W-:Y:S08]  /*65b0*/  MUFU.EX2 R187, R187 ;  /* 0x000000bb00bb7308 */ /* 0x000ff00000000800 */
[----:B------:R-:W-:Y:S01]  /*65c0*/  MUFU.EX2 R192, R192 ;  /* 0x000000c000c07308 */ /* 0x000fe20000000800 */
[----:B0-----:R-:W-:-:S07]  /*65d0*/  FMNMX.FTZ R0, R3, R0, !PT ;  /* 0x0000000003007209 */ /* 0x001fce0007810000 */
[----:B------:R-:W-:Y:S01]  /*65e0*/  MUFU.EX2 R183, R183 ;  /* 0x000000b700b77308 */ /* 0x000fe20000000800 */
[----:B------:R-:W0:Y:S07]  /*65f0*/  SHFL.BFLY PT, R3, R0, 0x1, 0x1f ;  /* 0x0c201f0000037f89 */ /* 0x000e2e00000e0000 */
[----:B------:R-:W-:Y:S08]  /*6600*/  MUFU.EX2 R194, R194 ;  /* 0x000000c200c27308 */ /* 0x000ff00000000800 */
[----:B------:R-:W-:Y:S08]  /*6610*/  MUFU.EX2 R165, R165 ;  /* 0x000000a500a57308 */ /* 0x000ff00000000800 */
[----:B------:R-:W-:Y:S01]  /*6620*/  MUFU.EX2 R188, R188 ;  /* 0x000000bc00bc7308 */ /* 0x000fe20000000800 */
[----:B0-----:R-:W-:Y:S01]  /*6630*/  FMNMX.FTZ R3, R0, R3, !PT ;  /* 0x0000000300037209 */ /* 0x001fe20007810000 */
[----:B------:R-:W-:-:S03]  /*6640*/  FADD.FTZ R0, -R169, R220 ;  /* 0x000000dca9007221 */ /* 0x000fc60000010100 */
[C---:B------:R-:W-:Y:S01]  /*6650*/  FSETP.NEU.FTZ.AND P1, PT, R3.reuse, -INF , PT ;  /* 0xff8000000300780b */ /* 0x040fe20003f3d000 */
[----:B------:R-:W-:Y:S01]  /*6660*/  FMUL.FTZ R173, R3, UR10 ;  /* 0x0000000a03ad7c20 */ /* 0x000fe20008410000 */
[----:B------:R-:W-:Y:S01]  /*6670*/  FMUL.FTZ R0, R0, UR10 ;  /* 0x0000000a00007c20 */ /* 0x000fe20008410000 */
[----:B------:R0:W-:Y:S03]  /*6680*/  MUFU.EX2 R169, R2 ;  /* 0x0000000200a97308 */ /* 0x0001e60000000800 */
[----:B------:R-:W-:-:S05]  /*6690*/  FSEL R173, R173, RZ, P1 ;  /* 0x000000ffadad7208 */ /* 0x000fca0000800000 */
[--C-:B------:R-:W-:Y:S01]  /*66a0*/  FFMA.FTZ R197, R154, UR10, -R173.reuse ;  /* 0x0000000a9ac57c23 */ /* 0x100fe200080108ad */
[----:B0-----:R-:W-:Y:S01]  /*66b0*/  FSEL R2, R3, RZ, P1 ;  /* 0x000000ff03027208 */ /* 0x001fe20000800000 */
[--C-:B------:R-:W-:Y:S01]  /*66c0*/  FFMA.FTZ R154, R155, UR10, -R173.reuse ;  /* 0x0000000a9b9a7c23 */ /* 0x100fe200080108ad */
[----:B------:R-:W0:Y:S01]  /*66d0*/  MUFU.EX2 R0, R0 ;  /* 0x0000000000007308 */ /* 0x000e220000000800 */
[--C-:B------:R-:W-:Y:S01]  /*66e0*/  FFMA.FTZ R199, R158, UR10, -R173.reuse ;  /* 0x0000000a9ec77c23 */ /* 0x100fe200080108ad */
[----:B------:R-:W-:Y:S01]  /*66f0*/  FFMA.FTZ R156, R159, UR10, -R173 ;  /* 0x0000000a9f9c7c23 */ /* 0x000fe200080108ad */
[----:B------:R-:W-:Y:S01]  /*6700*/  FADD.FTZ R2, -R2, R219 ;  /* 0x000000db02027221 */ /* 0x000fe20000010100 */
[--C-:B------:R-:W-:Y:S01]  /*6710*/  FFMA.FTZ R193, R162, UR10, -R173.reuse ;  /* 0x0000000aa2c17c23 */ /* 0x100fe200080108ad */
[--C-:B------:R-:W-:Y:S01]  /*6720*/  FFMA.FTZ R158, R163, UR10, -R173.reuse ;  /* 0x0000000aa39e7c23 */ /* 0x100fe200080108ad */
[--C-:B------:R-:W-:Y:S01]  /*6730*/  FFMA.FTZ R195, R166, UR10, -R173.reuse ;  /* 0x0000000aa6c37c23 */ /* 0x100fe200080108ad */
[----:B------:R-:W-:Y:S01]  /*6740*/  FMUL.FTZ R2, R2, UR10 ;  /* 0x0000000a02027c20 */ /* 0x000fe20008410000 */
[----:B------:R-:W-:Y:S01]  /*6750*/  MUFU.EX2 R197, R197 ;  /* 0x000000c500c57308 */ /* 0x000fe20000000800 */
[--C-:B------:R-:W-:Y:S01]  /*6760*/  FFMA.FTZ R160, R167, UR10, -R173.reuse ;  /* 0x0000000aa7a07c23 */ /* 0x100fe200080108ad */
[--C-:B------:R-:W-:Y:S01]  /*6770*/  FFMA.FTZ R189, R170, UR10, -R173.reuse ;  /* 0x0000000aaabd7c23 */ /* 0x100fe200080108ad */
[--C-:B------:R-:W-:Y:S01]  /*6780*/  FFMA.FTZ R162, R171, UR10, -R173.reuse ;  /* 0x0000000aaba27c23 */ /* 0x100fe200080108ad */
[--C-:B------:R-:W-:Y:S01]  /*6790*/  FFMA.FTZ R191, R174, UR10, -R173.reuse ;  /* 0x0000000aaebf7c23 */ /* 0x100fe200080108ad */
[--C-:B------:R-:W-:Y:S01]  /*67a0*/  FFMA.FTZ R164, R175, UR10, -R173.reuse ;  /* 0x0000000aafa47c23 */ /* 0x100fe200080108ad */
[----:B------:R-:W-:-:S02]  /*67b0*/  FFMA.FTZ R152, R152, UR10, -R173 ;  /* 0x0000000a98987c23 */ /* 0x000fc400080108ad */
[----:B------:R-:W1:Y:S01]  /*67c0*/  MUFU.EX2 R2, R2 ;  /* 0x0000000200027308 */ /* 0x000e620000000800 */
[----:B0-----:R-:W-:-:S04]  /*67d0*/  FFMA.FTZ R155, R0, R18, R185 ;  /* 0x00000012009b7223 */ /* 0x001fc800000100b9 */
[----:B------:R-:W-:-:S03]  /*67e0*/  FADD.FTZ R155, R196, R155 ;  /* 0x0000009bc49b7221 */ /* 0x000fc60000010000 */
[----:B------:R-:W0:Y:S01]  /*67f0*/  MUFU.EX2 R154, R154 ;  /* 0x0000009a009a7308 */ /* 0x000e220000000800 */
[----:B------:R-:W-:Y:S01]  /*6800*/  FADD.FTZ R166, R198, R155 ;  /* 0x0000009bc6a67221 */ /* 0x000fe20000010000 */
[----:B------:R-:W-:-:S03]  /*6810*/  FFMA.FTZ R155, R178, UR10, -R173 ;  /* 0x0000000ab29b7c23 */ /* 0x000fc600080108ad */
[----:B------:R-:W-:-:S03]  /*6820*/  FADD.FTZ R159, R187, R166 ;  /* 0x000000a6bb9f7221 */ /* 0x000fc60000010000 */
[----:B------:R-:W2:Y:S01]  /*6830*/  MUFU.EX2 R199, R199 ;  /* 0x000000c700c77308 */ /* 0x000ea20000000800 */
[----:B-1----:R-:W-:Y:S01]  /*6840*/  FFMA.FTZ R5, R2, R5, R197 ;  /* 0x0000000502057223 */ /* 0x002fe200000100c5 */
[----:B------:R-:W-:-:S04]  /*6850*/  FADD.FTZ R166, R192, R159 ;  /* 0x0000009fc0a67221 */ /* 0x000fc80000010000 */
[----:B------:R-:W-:Y:S01]  /*6860*/  FADD.FTZ R159, R183, R166 ;  /* 0x000000a6b79f7221 */ /* 0x000fe20000010000 */
[----:B------:R-:W-:Y:S01]  /*6870*/  FFMA.FTZ R166, R179, UR10, -R173 ;  /* 0x0000000ab3a67c23 */ /* 0x000fe200080108ad */
[----:B------:R-:W1:Y:S01]  /*6880*/  MUFU.EX2 R156, R156 ;  /* 0x0000009c009c7308 */ /* 0x000e620000000800 */
[----:B0-----:R-:W-:Y:S01]  /*6890*/  FADD.FTZ R18, R154, R5 ;  /* 0x000000059a127221 */ /* 0x001fe20000010000 */
[----:B------:R-:W-:Y:S01]  /*68a0*/  FADD.FTZ R168, R194, R159 ;  /* 0x0000009fc2a87221 */ /* 0x000fe20000010000 */
[----:B------:R-:W-:-:S03]  /*68b0*/  FFMA.FTZ R159, R182, UR10, -R173 ;  /* 0x0000000ab69f7c23 */ /* 0x000fc600080108ad */
[----:B------:R-:W-:Y:S02]  /*68c0*/  FADD.FTZ R163, R165, R168 ;  /* 0x000000a8a5a37221 */ /* 0x000fe40000010000 */
[----:B------:R-:W0:Y:S01]  /*68d0*/  MUFU.EX2 R193, R193 ;  /* 0x000000c100c17308 */ /* 0x000e220000000800 */
[----:B--2---:R-:W-:Y:S01]  /*68e0*/  FADD.FTZ R5, R199, R18 ;  /* 0x00000012c7057221 */ /* 0x004fe20000010000 */
[----:B------:R-:W-:-:S06]  /*68f0*/  FADD.FTZ R168, R188, R163 ;  /* 0x000000a3bca87221 */ /* 0x000fcc0000010000 */
        /* <DEDUP_REMOVED lines=33> */
[----:B0-----:R-:W-:Y:S01]  /*6b10*/  FADD.FTZ R168, R186, R163 ;  /* 0x000000a3baa87221 */ /* 0x001fe20000010000 */
[----:B--2---:R-:W-:-:S03]  /*6b20*/  FADD.FTZ R5, R159, R18 ;  /* 0x000000129f057221 */ /* 0x004fc60000010000 */
[----:B------:R-:W-:Y:S01]  /*6b30*/  FADD.FTZ R18, R169, R168 ;  /* 0x000000a8a9127221 */ /* 0x000fe20000010000 */
[----:B-1----:R-:W-:Y:S01]  /*6b40*/  FADD.FTZ R5, R152, R5 ;  /* 0x0000000598057221 */ /* 0x002fe20000010000 */
[----:B------:R-:W-:Y:S06]  /*6b50*/  @!P0 BRA `(.L_x_1029) ;  /* 0x0000000000048947 */ /* 0x000fec0003800000 */
[----:B------:R-:W-:Y:S01]  /*6b60*/  BPT.TRAP 0x1 ;  /* 0x000000040000795c */ /* 0x000fe20000300000 */
.L_x_1029:
[----:B------:R-:W0:Y:S01]  /*6b70*/  S2UR UR4, SR_CgaCtaId ;  /* 0x00000000000479c3 */ /* 0x000e220000008800 */
[----:B------:R-:W-:Y:S01]  /*6b80*/  UIADD3 UR5, UR5, 0x30860, URZ ;  /* 0x0003086005057890 */ /* 0x000fe2000fffe03f */
[----:B------:R-:W-:Y:S01]  /*6b90*/  ISETP.GT.AND P1, PT, R221, UR54, PT ;  /* 0x00000036dd007c0c */ /* 0x000fe2000bf24270 */
[----:B------:R-:W-:Y:S01]  /*6ba0*/  UMOV UR7, UR38 ;  /* 0x0000002600077c82 */ /* 0x000fe20008000000 */
[----:B------:R-:W-:Y:S01]  /*6bb0*/  F2FP.BF16.F32.PACK_AB R196, R196, R185 ;  /* 0x000000b9c4c4723e */ /* 0x000fe200000010ff */
[----:B------:R-:W-:Y:S01]  /*6bc0*/  IMAD.MOV.U32 R219, RZ, RZ, R3 ;  /* 0x000000ffffdb7224 */ /* 0x000fe200078e0003 */
[----:B------:R-:W-:Y:S01]  /*6bd0*/  F2FP.BF16.F32.PACK_AB R198, R187, R198 ;  /* 0x000000c6bbc6723e */ /* 0x000fe200000010ff */
[----:B------:R-:W-:Y:S01]  /*6be0*/  IMAD.MOV.U32 R220, RZ, RZ, R4 ;  /* 0x000000ffffdc7224 */ /* 0x000fe200078e0004 */
[----:B------:R-:W-:Y:S02]  /*6bf0*/  F2FP.BF16.F32.PACK_AB R197, R154, R197 ;  /* 0x000000c59ac5723e */ /* 0x000fe400000010ff */
[----:B------:R-:W-:-:S02]  /*6c00*/  F2FP.BF16.F32.PACK_AB R199, R156, R199 ;  /* 0x000000c79cc7723e */ /* 0x000fc400000010ff */
[----:B------:R-:W-:Y:S02]  /*6c10*/  F2FP.BF16.F32.PACK_AB R192, R183, R192 ;  /* 0x000000c0b7c0723e */ /* 0x000fe400000010ff */
[----:B------:R-:W-:Y:S02]  /*6c20*/  F2FP.BF16.F32.PACK_AB R193, R158, R193 ;  /* 0x000000c19ec1723e */ /* 0x000fe400000010ff */
[----:B------:R-:W-:Y:S02]  /*6c30*/  F2FP.BF16.F32.PACK_AB R194, R165, R194 ;  /* 0x000000c2a5c2723e */ /* 0x000fe400000010ff */
[----:B------:R-:W-:Y:S02]  /*6c40*/  F2FP.BF16.F32.PACK_AB R195, R160, R195 ;  /* 0x000000c3a0c3723e */ /* 0x000fe400000010ff */
[----:B------:R-:W-:Y:S02]  /*6c50*/  F2FP.BF16.F32.PACK_AB R188, R161, R188 ;  /* 0x000000bca1bc723e */ /* 0x000fe400000010ff */
[----:B------:R-:W-:Y:S01]  /*6c60*/  F2FP.BF16.F32.PACK_AB R189, R162, R189 ;  /* 0x000000bda2bd723e */ /* 0x000fe200000010ff */
[----:B0-----:R-:W-:Y:S01]  /*6c70*/  UPRMT UR5, UR4, 0x654, UR5 ;  /* 0x0000065404057896 */ /* 0x001fe20008000005 */
[----:B------:R-:W-:-:S02]  /*6c80*/  F2FP.BF16.F32.PACK_AB R190, R157, R190 ;  /* 0x000000be9dbe723e */ /* 0x000fc400000010ff */
[----:B------:R-:W-:Y:S01]  /*6c90*/  UMOV UR4, UR39 ;  /* 0x0000002700047c82 */ /* 0x000fe20008000000 */
[----:B------:R-:W-:Y:S02]  /*6ca0*/  F2FP.BF16.F32.PACK_AB R191, R164, R191 ;  /* 0x000000bfa4bf723e */ /* 0x000fe400000010ff */
[----:B------:R-:W-:Y:S02]  /*6cb0*/  F2FP.BF16.F32.PACK_AB R184, R153, R184 ;  /* 0x000000b899b8723e */ /* 0x000fe400000010ff */
[----:B------:R-:W-:Y:S01]  /*6cc0*/  F2FP.BF16.F32.PACK_AB R185, R166, R155 ;  /* 0x0000009ba6b9723e */ /* 0x000fe200000010ff */
[----:B------:R-:W-:Y:S01]  /*6cd0*/  SYNCS.ARRIVE.TRANS64.RED.A1T0 RZ, [UR5], RZ ;  /* 0x000000ffffff79a7 */ /* 0x000fe20008100405 */
[----:B------:R-:W-:Y:S02]  /*6ce0*/  F2FP.BF16.F32.PACK_AB R186, R169, R186 ;  /* 0x000000baa9ba723e */ /* 0x000fe400000010ff */
[----:B------:R-:W-:Y:S02]  /*6cf0*/  IADD3 R221, R221, -0x1, RZ ;  /* 0xffffffffdddd7810 */ /* 0x000fe40007ffe0ff */
[----:B------:R-:W-:Y:S01]  /*6d00*/  F2FP.BF16.F32.PACK_AB R187, R152, R159 ;  /* 0x0000009f98bb723e */ /* 0x000fe200000010ff */
[----:B------:R-:W-:Y:S06]  /*6d10*/  @P1 BRA `(.L_x_1030) ;  /* 0xffffffd400f81947 */ /* 0x000fec000383ffff */
.L_x_1011:
[----:B------:R-:W-:Y:S01]  /*6d20*/  UISETP.NE.AND UP1, UPT, UR61, URZ, UPT ;  /* 0x0000003f3d00728c */ /* 0x000fe2000bf25270 */
[----:B------:R-:W-:Y:S01]  /*6d30*/  IADD3 R21, -R21, 0x1, RZ ;  /* 0x0000000115157810 */ /* 0x000fe20007ffe1ff */
[----:B------:R-:W-:Y:S02]  /*6d40*/  UISETP.NE.AND UP0, UPT, UR42, URZ, UPT ;  /* 0x0000003f2a00728c */ /* 0x000fe4000bf05270 */
[----:B------:R-:W-:Y:S02]  /*6d50*/  UIADD3 UR6, UR43, 0x7f, URZ ;  /* 0x0000007f2b067890 */ /* 0x000fe4000fffe03f */
[----:B------:R-:W-:Y:S02]  /*6d60*/  IMAD R20, R20, UR41, R21 ;  /* 0x0000002914147c24 */ /* 0x000fe4000f8e0215 */
[----:B------:R-:W-:-:S03]  /*6d70*/  PLOP3.LUT P1, PT, PT, PT, UP0, 0x40, 0x0 ;  /* 0x000000000000781c */ /* 0x000fc60003f2e808 */
[----:B------:R-:W-:Y:S01]  /*6d80*/  @UP1 ULDC UR4, c[0x0][0x44c] ;  /* 0x0001130000041ab9 */ /* 0x000fe20000000800 */
[----:B------:R-:W-:Y:S01]  /*6d90*/  @UP1 ULDC UR7, c[0x0][0x450] ;  /* 0x0001140000071ab9 */ /* 0x000fe20000000800 */
[----:B------:R-:W-:-:S04]  /*6da0*/  UIMAD.WIDE.U32 UR4, UR6, UR4, URZ ;  /* 0x00000004060472a5 */ /* 0x000fc8000f8e003f */
[----:B------:R-:W-:-:S06]  /*6db0*/  @UP1 USHF.R.U32.HI UR6, URZ, UR7, UR5 ;  /* 0x000000073f061299 */ /* 0x000fcc0008011605 */
[----:B------:R-:W-:-:S04]  /*6dc0*/  VIADD R20, R20, UR6 ;  /* 0x0000000614147c36 */ /* 0x000fc80008000000 */
[----:B------:R-:W-:Y:S01]  /*6dd0*/  VIADD R21, R20, -UR11 ;  /* 0x8000000b14157c36 */ /* 0x000fe20008000000 */
[----:B------:R-:W-:Y:S06]  /*6de0*/  @P1 BRA `(.L_x_1031) ;  /* 0x0000000000441947 */ /* 0x000fec0003800000 */
[----:B------:R-:W-:-:S13]  /*6df0*/  ISETP.GT.AND P1, PT, R20, -0x1, PT ;  /* 0xffffffff1400780c */ /* 0x000fda0003f24270 */
[----:B------:R-:W-:Y:S05]  /*6e00*/  @P1 BRA `(.L_x_1032) ;  /* 0x0000000000201947 */ /* 0x000fea0003800000 */
[----:B------:R-:W0:Y:S01]  /*6e10*/  LDC R155, c[0x0][0x9e4] ;  /* 0x00027900ff9b7b82 */ /* 0x000e220000000800 */
[----:B------:R-:W-:Y:S02]  /*6e20*/  LOP3.LUT R153, RZ, R20, RZ, 0x33, !PT ;  /* 0x00000014ff997212 */ /* 0x000fe400078e33ff */
[----:B0-----:R-:W-:-:S13]  /*6e30*/  ISETP.NE.AND P1, PT, R155, 0x1, PT ;  /* 0x000000019b00780c */ /* 0x001fda0003f25270 */
[----:B------:R-:W0:Y:S02]  /*6e40*/  @P1 LDC.64 R156, c[0x0][0x9e8] ;  /* 0x00027a00ff9c1b82 */ /* 0x000e240000000a00 */
[----:B0-----:R-:W-:-:S05]  /*6e50*/  @P1 IMAD.HI.U32 R20, R153, R156, RZ ;  /* 0x0000009c99141227 */ /* 0x001fca00078e00ff */
[----:B------:R-:W-:-:S04]  /*6e60*/  @P1 SHF.R.U32.HI R153, RZ, R157, R20 ;  /* 0x0000009dff991219 */ /* 0x000fc80000011614 */
[----:B------:R-:W-:Y:S01]  /*6e70*/  LOP3.LUT R20, RZ, R153, RZ, 0x33, !PT ;  /* 0x00000099ff147212 */ /* 0x000fe200078e33ff */
[----:B------:R-:W-:Y:S06]  /*6e80*/  BRA `(.L_x_1033) ;  /* 0x0000000000147947 */ /* 0x000fec0003800000 */
.L_x_1032:
[----:B------:R-:W0:Y:S02]  /*6e90*/  LDC R155, c[0x0][0x9e4] ;  /* 0x00027900ff9b7b82 */ /* 0x000e240000000800 */
[----:B0-----:R-:W-:-:S13]  /*6ea0*/  ISETP.NE.AND P1, PT, R155, 0x1, PT ;  /* 0x000000019b00780c */ /* 0x001fda0003f25270 */
[----:B------:R-:W0:Y:S02]  /*6eb0*/  @P1 LDC.64 R152, c[0x0][0x9e8] ;  /* 0x00027a00ff981b82 */ /* 0x000e240000000a00 */
[----:B0-----:R-:W-:-:S05]  /*6ec0*/  @P1 IMAD.HI.U32 R152, R20, R152, RZ ;  /* 0x0000009814981227 */ /* 0x001fca00078e00ff */
[----:B------:R-:W-:-:S07]  /*6ed0*/  @P1 SHF.R.U32.HI R20, RZ, R153, R152 ;  /* 0x00000099ff141219 */ /* 0x000fce0000011698 */
.L_x_1033:
[----:B------:R-:W-:-:S05]  /*6ee0*/  IMAD R20, R20, R155, RZ ;  /* 0x0000009b14147224 */ /* 0x000fca00078e02ff */
[----:B------:R-:W-:-:S07]  /*6ef0*/  VIMNMX R21, R21, R20, !PT ;  /* 0x0000001415157248 */ /* 0x000fce0007fe0100 */
.L_x_1031:
[----:B------:R-:W-:Y:S01]  /*6f00*/  VIADD R21, R21, 0x3f ;  /* 0x0000003f15157836 */ /* 0x000fe20000000000 */
[----:B------:R-:W-:-:S04]  /*6f10*/  R2UR UR4, R200 ;  /* 0x00000000c80472ca */ /* 0x000fc800000e0000 */
[----:B------:R-:W-:-:S04]  /*6f20*/  SHF.R.S32.HI R20, RZ, 0x1f, R21 ;  /* 0x0000001fff147819 */ /* 0x000fc80000011415 */
[----:B------:R-:W-:-:S04]  /*6f30*/  LEA.HI R20, R20, R21, RZ, 0x6 ;  /* 0x0000001514147211 */ /* 0x000fc800078f30ff */
[----:B------:R-:W-:-:S04]  /*6f40*/  SHF.R.S32.HI R20, RZ, 0x6, R20 ;  /* 0x00000006ff147819 */ /* 0x000fc80000011414 */
[----:B------:R-:W-:-:S04]  /*6f50*/  VIMNMX R20, R20, UR4, !PT ;  /* 0x0000000414147c48 */ /* 0x000fc8000ffe0100 */
[----:B------:R-:W-:-:S13]  /*6f60*/  ISETP.GE.AND P1, PT, R221, R20, PT ;  /* 0x00000014dd00720c */ /* 0x000fda0003f26270 */
[----:B------:R-:W-:Y:S05]  /*6f70*/  @!P1 BRA `(.L_x_1034) ;  /* 0x0000001c00489947 */ /* 0x000fea0003800000 */
[----:B------:R-:W-:Y:S01]  /*6f80*/  IMAD.MOV.U32 R219, RZ, RZ, R3 ;  /* 0x000000ffffdb7224 */ /* 0x000fe200078e0003 */
[----:B------:R-:W-:Y:S01]  /*6f90*/  UMOV UR7, UR38 ;  /* 0x0000002600077c82 */ /* 0x000fe20008000000 */
[----:B------:R-:W-:Y:S01]  /*6fa0*/  IMAD.MOV.U32 R21, RZ, RZ, R4 ;  /* 0x000000ffff157224 */ /* 0x000fe200078e0004 */
[----:B------:R-:W-:Y:S01]  /*6fb0*/  UMOV UR4, UR39 ;  /* 0x0000002700047c82 */ /* 0x000fe20008000000 */
[----:B------:R-:W-:-:S05]  /*6fc0*/  ULDC UR54, c[0x0][0x988] ;  /* 0x0002620000367ab9 */ /* 0x000fca0000000800 */
.L_x_1045:
[----:B------:R-:W-:-:S04]  /*6fd0*/  UISETP.NE.AND UP0, UPT, UR4, 0x1, UPT ;  /* 0x000000010400788c */ /* 0x000fc8000bf05270 */
[----:B------:R-:W-:-:S04]  /*6fe0*/  USEL UR38, URZ, 0x1, UP0 ;  /* 0x000000013f267887 */ /* 0x000fc80008000000 */
[----:B------:R-:W-:Y:S01]  /*6ff0*/  ULOP3.LUT UR38, UR7, UR38, URZ, 0x3c, !UPT ;  /* 0x0000002607267292 */ /* 0x000fe2000f8e3c3f */
[----:B------:R-:W-:Y:S11]  /*7000*/  @!P0 BRA `(.L_x_1035) ;  /* 0x0000000000048947 */ /* 0x000ff60003800000 */
[----:B------:R-:W-:Y:S01]  /*7010*/  BPT.TRAP 0x1 ;  /* 0x000000040000795c */ /* 0x000fe20000300000 */
.L_x_1035:
        /* <DEDUP_REMOVED lines=9> */
.L_x_1036:
[----:B-1----:R-:W-:Y:S05]  /*70b0*/  @P1 BRA `(.L_x_1037) ;  /* 0x0000000000081947 */ /* 0x002fea0003800000 */
[----:B------:R-:W1:Y:S02]  /*70c0*/  SYNCS.PHASECHK.TRANS64.TRYWAIT P1, [UR6+0x30830], R3 ;  /* 0x03083003ff0075a7 */ /* 0x000e640008020146 */
[----:B-1----:R-:W-:Y:S05]  /*70d0*/  @!P1 BRA `(.L_x_1038) ;  /* 0x000000c800509947 */ /* 0x002fea0003800000 */
.L_x_1037:
        /* <DEDUP_REMOVED lines=187> */
[----:B------:R-:W-:Y:S01]  /*7c90*/  UMOV UR48, UR56 ;  /* 0x0000003800307c82 */ /* 0x000fe20008000000 */
[----:B------:R-:W-:Y:S01]  /*7ca0*/  UMOV UR49, UR57 ;  /* 0x0000003900317c82 */ /* 0x000fe20008000000 */
[----:B------:R-:W-:Y:S01]  /*7cb0*/  UMOV UR51, 0x40000040 ;  /* 0x4000004000337882 */ /* 0x000fe20000000000 */
        /* <DEDUP_REMOVED lines=37> */
.L_x_1039:
[----:B------:R-:W-:Y:S01]  /*7f10*/  ULEA UR5, UR4, UR40, 0x3 ;  /* 0x0000002804057291 */ /* 0x000fe2000f8e183f */
[----:B------:R-:W-:-:S05]  /*7f20*/  IMAD.U32 R0, RZ, RZ, UR7 ;  /* 0x00000007ff007e24 */ /* 0x000fca000f8e00ff */
[----:B------:R-:W-:-:S04]  /*7f30*/  SHF.L.U32 R0, R0, 0x1f, RZ ;  /* 0x0000001f00007819 */ /* 0x000fc800000006ff */
[----:B------:R2:W3:Y:S01]  /*7f40*/  SYNCS.PHASECHK.TRANS64.TRYWAIT P1, [UR5+0x30850], R0 ;  /* 0x03085000ff0075a7 */ /* 0x0004e20008020145 */
[----:B------:R-:W-:Y:S05]  /*7f50*/  @!P0 BRA `(.L_x_1040) ;  /* 0x0000000000048947 */ /* 0x000fea0003800000 */
[----:B------:R-:W-:Y:S01]  /*7f60*/  BPT.TRAP 0x1 ;  /* 0x000000040000795c */ /* 0x000fe20000300000 */
.L_x_1040:
[----:B---3--:R-:W-:Y:S05]  /*7f70*/  @P1 BRA `(.L_x_1041) ;  /* 0x0000000000081947 */ /* 0x008fea0003800000 */
[----:B------:R-:W3:Y:S02]  /*7f80*/  SYNCS.PHASECHK.TRANS64.TRYWAIT P1, [UR5+0x30850], R0 ;  /* 0x03085000ff0075a7 */ /* 0x000ee40008020145 */
[----:B---3--:R-:W-:Y:S05]  /*7f90*/  @!P1 BRA `(.L_x_1042) ;  /* 0x000000b800b89947 */ /* 0x008fea0003800000 */
.L_x_1041:
        /* <DEDUP_REMOVED lines=30> */
.L_x_1043:
[----:B0-2---:R-:W-:Y:S01]  /*8180*/  FMNMX.FTZ R0, R152, R21, !PT ;  /* 0x0000001598007209 */ /* 0x005fe20007810000 */
[----:B------:R-:W-:Y:S01]  /*8190*/  UMOV UR10, UR54 ;  /* 0x00000036000a7c82 */ /* 0x000fe20008000000 */
        /* <DEDUP_REMOVED lines=43> */
[C---:B------:R-:W-:Y:S01]  /*8450*/  FADD.FTZ R21, -R4.reuse, R21 ;  /* 0x0000001504157221 */ /* 0x040fe20000010100 */
[----:B------:R-:W-:-:S03]  /*8460*/  FMUL.FTZ R189, R4, UR10 ;  /* 0x0000000a04bd7c20 */ /* 0x000fc60008410000 */
[----:B------:R-:W-:Y:S01]  /*8470*/  FMUL.FTZ R186, R21, UR10 ;  /* 0x0000000a15ba7c20 */ /* 0x000fe20008410000 */
[----:B------:R-:W-:Y:S01]  /*8480*/  FADD.FTZ R21, -R3, R219 ;  /* 0x000000db03157221 */ /* 0x000fe20000010100 */
[--C-:B------:R-:W-:Y:S01]  /*8490*/  FFMA.FTZ R196, R153, UR10, -R189.reuse ;  /* 0x0000000a99c47c23 */ /* 0x100fe200080108bd */
[--C-:B------:R-:W-:Y:S01]  /*84a0*/  FFMA.FTZ R198, R156, UR10, -R189.reuse ;  /* 0x0000000a9cc67c23 */ /* 0x100fe200080108bd */
[----:B------:R0:W-:Y:S01]  /*84b0*/  MUFU.EX2 R0, R186 ;  /* 0x000000ba00007308 */ /* 0x0001e20000000800 */
[----:B------:R-:W-:Y:S01]  /*84c0*/  FMUL.FTZ R2, R21, UR10 ;  /* 0x0000000a15027c20 */ /* 0x000fe20008410000 */
[--C-:B------:R-:W-:Y:S01]  /*84d0*/  FFMA.FTZ R21, R152, UR10, -R189.reuse ;  /* 0x0000000a98157c23 */ /* 0x100fe200080108bd */
[----:B------:R-:W-:Y:S01]  /*84e0*/  FMUL.FTZ R152, R3, UR10 ;  /* 0x0000000a03987c20 */ /* 0x000fe20008410000 */
        /* <DEDUP_REMOVED lines=14> */
[--C-:B------:R-:W-:Y:S01]  /*85d0*/  FFMA.FTZ R160, R167, UR10, -R152.reuse ;  /* 0x0000000aa7a07c23 */ /* 0x100fe20008010898 */
[--C-:B------:R-:W-:Y:S01]  /*85e0*/  FFMA.FTZ R161, R169, UR10, -R189.reuse ;  /* 0x0000000aa9a17c23 */ /* 0x100fe200080108bd */
[--C-:B------:R-:W-:Y:S01]  /*85f0*/  FFMA.FTZ R188, R168, UR10, -R189.reuse ;  /* 0x0000000aa8bc7c23 */ /* 0x100fe200080108bd */
[--C-:B------:R-:W-:Y:S01]  /*8600*/  FFMA.FTZ R190, R172, UR10, -R189.reuse ;  /* 0x0000000aacbe7c23 */ /* 0x100fe200080108bd */
[--C-:B------:R-:W-:Y:S01]  /*8610*/  FFMA.FTZ R157, R173, UR10, -R189.reuse ;  /* 0x0000000aad9d7c23 */ /* 0x100fe200080108bd */
[--C-:B------:R-:W-:Y:S01]  /*8620*/  FFMA.FTZ R184, R176, UR10, -R189.reuse ;  /* 0x0000000ab0b87c23 */ /* 0x100fe200080108bd */
[--C-:B------:R-:W-:Y:S01]  /*8630*/  FFMA.FTZ R153, R177, UR10, -R189.reuse ;  /* 0x0000000ab1997c23 */ /* 0x100fe200080108bd */
[----:B------:R-:W2:Y:S01]  /*8640*/  MUFU.EX2 R197, R197 ;  /* 0x000000c500c57308 */ /* 0x000ea20000000800 */
[--C-:B0-----:R-:W-:Y:S01]  /*8650*/  FFMA.FTZ R186, R180, UR10, -R189.reuse ;  /* 0x0000000ab4ba7c23 */ /* 0x101fe200080108bd */
[----:B------:R-:W-:Y:S01]  /*8660*/  FFMA.FTZ R169, R181, UR10, -R189 ;  /* 0x0000000ab5a97c23 */ /* 0x000fe200080108bd */
[--C-:B------:R-:W-:Y:S01]  /*8670*/  FFMA.FTZ R189, R170, UR10, -R152.reuse ;  /* 0x0000000aaabd7c23 */ /* 0x100fe20008010898 */
[--C-:B------:R-:W-:Y:S01]  /*8680*/  FFMA.FTZ R162, R171, UR10, -R152.reuse ;  /* 0x0000000aaba27c23 */ /* 0x100fe20008010898 */
[--C-:B------:R-:W-:Y:S01]  /*8690*/  FFMA.FTZ R191, R174, UR10, -R152.reuse ;  /* 0x0000000aaebf7c23 */ /* 0x100fe20008010898 */
[----:B------:R-:W-:-:S02]  /*86a0*/  FFMA.FTZ R164, R175, UR10, -R152 ;  /* 0x0000000aafa47c23 */ /* 0x000fc40008010898 */
[----:B------:R-:W0:Y:S01]  /*86b0*/  MUFU.EX2 R196, R196 ;  /* 0x000000c400c47308 */ /* 0x000e220000000800 */
[----:B-1----:R-:W-:-:S07]  /*86c0*/  FFMA.FTZ R155, R0, R18, R21 ;  /* 0x00000012009b7223 */ /* 0x002fce0000010015 */
[----:B------:R-:W1:Y:S01]  /*86d0*/  MUFU.EX2 R154, R154 ;  /* 0x0000009a009a7308 */ /* 0x000e620000000800 */
[----:B--2---:R-:W-:-:S07]  /*86e0*/  FFMA.FTZ R5, R2, R5, R197 ;  /* 0x0000000502057223 */ /* 0x004fce00000100c5 */
[----:B------:R-:W2:Y:S01]  /*86f0*/  MUFU.EX2 R198, R198 ;  /* 0x000000c600c67308 */ /* 0x000ea20000000800 */
[----:B0-----:R-:W-:-:S07]  /*8700*/  FADD.FTZ R155, R196, R155 ;  /* 0x0000009bc49b7221 */ /* 0x001fce0000010000 */
[----:B------:R-:W0:Y:S01]  /*8710*/  MUFU.EX2 R199, R199 ;  /* 0x000000c700c77308 */ /* 0x000e220000000800 */
[----:B-1----:R-:W-:-:S07]  /*8720*/  FADD.FTZ R18, R154, R5 ;  /* 0x000000059a127221 */ /* 0x002fce0000010000 */
[----:B------:R-:W1:Y:S01]  /*8730*/  MUFU.EX2 R187, R187 ;  /* 0x000000bb00bb7308 */ /* 0x000e620000000800 */
[----:B--2---:R-:W-:Y:S01]  /*8740*/  FADD.FTZ R166, R198, R155 ;  /* 0x0000009bc6a67221 */ /* 0x004fe20000010000 */
[----:B------:R-:W-:-:S06]  /*8750*/  FFMA.FTZ R155, R178, UR10, -R152 ;  /* 0x0000000ab29b7c23 */ /* 0x000fcc0008010898 */
[----:B------:R-:W2:Y:S01]  /*8760*/  MUFU.EX2 R156, R156 ;  /* 0x0000009c009c7308 */ /* 0x000ea20000000800 */
[----:B0-----:R-:W-:-:S07]  /*8770*/  FADD.FTZ R5, R199, R18 ;  /* 0x00000012c7057221 */ /* 0x001fce0000010000 */
[----:B------:R-:W0:Y:S01]  /*8780*/  MUFU.EX2 R192, R192 ;  /* 0x000000c000c07308 */ /* 0x000e220000000800 */
[----:B-1----:R-:W-:-:S07]  /*8790*/  FADD.FTZ R159, R187, R166 ;  /* 0x000000a6bb9f7221 */ /* 0x002fce0000010000 */
[----:B------:R-:W1:Y:S01]  /*87a0*/  MUFU.EX2 R193, R193 ;  /* 0x000000c100c17308 */ /* 0x000e620000000800 */
[----:B--2---:R-:W-:-:S07]  /*87b0*/  FADD.FTZ R18, R156, R5 ;  /* 0x000000059c127221 */ /* 0x004fce0000010000 */
        /* <DEDUP_REMOVED lines=10> */
[----:B-1----:R-:W-:Y:S01]  /*8860*/  FADD.FTZ R168, R194, R159 ;  /* 0x0000009fc2a87221 */ /* 0x002fe20000010000 */
[--C-:B------:R-:W-:Y:S01]  /*8870*/  FFMA.FTZ R159, R182, UR10, -R152.reuse ;  /* 0x0000000ab69f7c23 */ /* 0x100fe20008010898 */
[----:B------:R-:W-:-:S05]  /*8880*/  FFMA.FTZ R152, R183, UR10, -R152 ;  /* 0x0000000ab7987c23 */ /* 0x000fca0008010898 */
[----:B------:R-:W1:Y:S01]  /*8890*/  MUFU.EX2 R160, R160 ;  /* 0x000000a000a07308 */ /* 0x000e620000000800 */
[----:B--2---:R-:W-:-:S07]  /*88a0*/  FADD.FTZ R5, R195, R18 ;  /* 0x00000012c3057221 */ /* 0x004fce0000010000 */
        /* <DEDUP_REMOVED lines=31> */
[----:B0-----:R-:W-:Y:S01]  /*8aa0*/  FADD.FTZ R5, R159, R18 ;  /* 0x000000129f057221 */ /* 0x001fe20000010000 */
[----:B-1----:R-:W-:-:S03]  /*8ab0*/  FADD.FTZ R18, R169, R168 ;  /* 0x000000a8a9127221 */ /* 0x002fc60000010000 */
[----:B--2---:R-:W-:Y:S01]  /*8ac0*/  FADD.FTZ R5, R152, R5 ;  /* 0x0000000598057221 */ /* 0x004fe20000010000 */
[----:B------:R-:W-:Y:S06]  /*8ad0*/  @!P0 BRA `(.L_x_1044) ;  /* 0x0000000000048947 */ /* 0x000fec0003800000 */
[----:B------:R-:W-:Y:S01]  /*8ae0*/  BPT.TRAP 0x1 ;  /* 0x000000040000795c */ /* 0x000fe20000300000 */
.L_x_1044:
[----:B------:R-:W0:Y:S01]  /*8af0*/  S2UR UR4, SR_CgaCtaId ;  /* 0x00000000000479c3 */ /* 0x000e220000008800 */
[----:B------:R-:W-:Y:S01]  /*8b00*/  UIADD3 UR5, UR5, 0x30860, URZ ;  /* 0x0003086005057890 */ /* 0x000fe2000fffe03f */
[C---:B------:R-:W-:Y:S01]  /*8b10*/  ISETP.GT.AND P1, PT, R221.reuse, R20, PT ;  /* 0x00000014dd00720c */ /* 0x040fe20003f24270 */
[----:B------:R-:W-:Y:S01]  /*8b20*/  UMOV UR7, UR38 ;  /* 0x0000002600077c82 */ /* 0x000fe20008000000 */
[----:B------:R-:W-:Y:S01]  /*8b30*/  F2FP.BF16.F32.PACK_AB R196, R196, R21 ;  /* 0x00000015c4c4723e */ /* 0x000fe200000010ff */
[----:B------:R-:W-:Y:S01]  /*8b40*/  VIADD R221, R221, 0xffffffff ;  /* 0xffffffffdddd7836 */ /* 0x000fe20000000000 */
[----:B------:R-:W-:Y:S01]  /*8b50*/  F2FP.BF16.F32.PACK_AB R198, R187, R198 ;  /* 0x000000c6bbc6723e */ /* 0x000fe200000010ff */
[----:B------:R-:W-:Y:S01]  /*8b60*/  IMAD.MOV.U32 R219, RZ, RZ, R3 ;  /* 0x000000ffffdb7224 */ /* 0x000fe200078e0003 */
        /* <DEDUP_REMOVED lines=17> */
[----:B------:R-:W-:Y:S01]  /*8c80*/  F2FP.BF16.F32.PACK_AB R187, R152, R159 ;  /* 0x0000009f98bb723e */ /* 0x000fe200000010ff */
[----:B------:R-:W-:Y:S06]  /*8c90*/  @P1 BRA `(.L_x_1045) ;  /* 0xffffffe000cc1947 */ /* 0x000fec000383ffff */
.L_x_1034:
[----:B------:R-:W-:-:S13]  /*8ca0*/  R2UR UR4, R200 ;  /* 0x00000000c80472ca */ /* 0x000fda00000e0000 */
[----:B------:R-:W-:-:S13]  /*8cb0*/  ISETP.GE.AND P1, PT, R221, UR4, PT ;  /* 0x00000004dd007c0c */ /* 0x000fda000bf26270 */
[----:B------:R-:W-:Y:S05]  /*8cc0*/  @!P1 BRA `(.L_x_1046) ;  /* 0x0000002800289947 */ /* 0x000fea0003800000 */
[----:B------:R-:W-:Y:S01]  /*8cd0*/  IMAD.MOV.U32 R21, RZ, RZ, R3 ;  /* 0x000000ffff157224 */ /* 0x000fe200078e0003 */
[----:B------:R-:W-:Y:S01]  /*8ce0*/  UMOV UR6, UR38 ;  /* 0x0000002600067c82 */ /* 0x000fe20008000000 */
[----:B------:R-:W-:Y:S01]  /*8cf0*/  IMAD.MOV.U32 R20, RZ, RZ, R4 ;  /* 0x000000ffff147224 */ /* 0x000fe200078e0004 */
[----:B------:R-:W-:Y:S01]  /*8d00*/  UMOV UR4, UR39 ;  /* 0x0000002700047c82 */ /* 0x000fe20008000000 */
[----:B------:R-:W-:Y:S01]  /*8d10*/  ULDC UR54, c[0x0][0x9e4] ;  /* 0x0002790000367ab9 */ /* 0x000fe20000000800 */
[----:B------:R-:W-:Y:S01]  /*8d20*/  ULDC UR58, c[0x0][0x9dc] ;  /* 0x00027700003a7ab9 */ /* 0x000fe20000000800 */
[----:B------:R-:W-:Y:S01]  /*8d30*/  ULDC UR55, c[0x0][0x288] ;  /* 0x0000a20000377ab9 */ /* 0x000fe20000000800 */
[----:B------:R-:W-:-:S05]  /*8d40*/  ULDC UR59, c[0x0][0x988] ;  /* 0x00026200003b7ab9 */ /* 0x000fca0000000800 */
.L_x_1065:
[----:B------:R-:W-:-:S04]  /*8d50*/  UIADD3 UR7, UR4, 0x1, URZ ;  /* 0x0000000104077890 */ /* 0x000fc8000fffe03f */
[----:B------:R-:W-:-:S04]  /*8d60*/  UISETP.NE.AND UP0, UPT, UR7, 0x2, UPT ;  /* 0x000000020700788c */ /* 0x000fc8000bf05270 */
[----:B------:R-:W-:Y:S02]  /*8d70*/  USEL UR7, UR7, URZ, UP0 ;  /* 0x0000003f07077287 */ /* 0x000fe40008000000 */
[----:B------:R-:W-:-:S04]  /*8d80*/  USEL UR38, URZ, 0x1, UP0 ;  /* 0x000000013f267887 */ /* 0x000fc80008000000 */
[----:B------:R-:W-:Y:S01]  /*8d90*/  ULOP3.LUT UR38, UR6, UR38, URZ, 0x3c, !UPT ;  /* 0x0000002606267292 */ /* 0x000fe2000f8e3c3f */
[----:B------:R-:W-:Y:S01]  /*8da0*/  UMOV UR39, UR7 ;  /* 0x0000000700277c82 */ /* 0x000fe20008000000 */
[----:B------:R-:W-:Y:S10]  /*8db0*/  @!P0 BRA `(.L_x_1047) ;  /* 0x0000000000048947 */ /* 0x000ff40003800000 */
[----:B------:R-:W-:Y:S01]  /*8dc0*/  BPT.TRAP 0x1 ;  /* 0x000000040000795c */ /* 0x000fe20000300000 */
.L_x_1047:
[----:B------:R-:W-:Y:S01]  /*8dd0*/  ULEA UR5, UR39, UR40, 0x3 ;  /* 0x0000002827057291 */ /* 0x000fe2000f8e183f */
[----:B------:R-:W-:-:S05]  /*8de0*/  IMAD.U32 R3, RZ, RZ, UR38 ;  /* 0x00000026ff037e24 */ /* 0x000fca000f8e00ff */
[----:B------:R-:W-:-:S04]  /*8df0*/  SHF.L.U32 R3, R3, 0x1f, RZ ;  /* 0x0000001f03037819 */ /* 0x000fc800000006ff */
[----:B------:R0:W1:Y:S01]  /*8e00*/  SYNCS.PHASECHK.TRANS64.TRYWAIT P1, [UR5+0x30830], R3 ;  /* 0x03083003ff0075a7 */ /* 0x0000620008020145 */
[----:B------:R-:W-:Y:S05]  /*8e10*/  @!P0 BRA `(.L_x_1048) ;  /* 0x0000000000048947 */ /* 0x000fea0003800000 */
[----:B------:R-:W-:Y:S01]  /*8e20*/  BPT.TRAP 0x1 ;  /* 0x000000040000795c */ /* 0x000fe20000300000 */
.L_x_1048:
[----:B-1----:R-:W-:Y:S05]  /*8e30*/  @P1 BRA `(.L_x_1049) ;  /* 0x0000000000081947 */ /* 0x002fea0003800000 */
[----:B------:R-:W1:Y:S02]  /*8e40*/  SYNCS.PHASECHK.TRANS64.TRYWAIT P1, [UR5+0x30830], R3 ;  /* 0x03083003ff0075a7 */ /* 0x000e640008020145 */
[----:B-1----:R-:W-:Y:S05]  /*8e50*/  @!P1 BRA `(.L_x_1050) ;  /* 0x000000ac00209947 */ /* 0x002fea0003800000 */
.L_x_1049:
        /* <DEDUP_REMOVED lines=227> */
.L_x_1051:
[----:B------:R-:W-:Y:S01]  /*9c90*/  ULEA UR5, UR4, UR40, 0x3 ;  /* 0x0000002804057291 */ /* 0x000fe2000f8e183f */
[----:B------:R-:W-:-:S05]  /*9ca0*/  IMAD.U32 R0, RZ, RZ, UR6 ;  /* 0x00000006ff007e24 */ /* 0x000fca000f8e00ff */
[----:B------:R-:W-:-:S04]  /*9cb0*/  SHF.L.U32 R0, R0, 0x1f, RZ ;  /* 0x0000001f00007819 */ /* 0x000fc800000006ff */
[----:B------:R2:W3:Y:S01]  /*9cc0*/  SYNCS.PHASECHK.TRANS64.TRYWAIT P1, [UR5+0x30850], R0 ;  /* 0x03085000ff0075a7 */ /* 0x0004e20008020145 */
[----:B------:R-:W-:Y:S05]  /*9cd0*/  @!P0 BRA `(.L_x_1052) ;  /* 0x0000000000048947 */ /* 0x000fea0003800000 */
[----:B------:R-:W-:Y:S01]  /*9ce0*/  BPT.TRAP 0x1 ;  /* 0x000000040000795c */ /* 0x000fe20000300000 */
.L_x_1052:
[----:B---3--:R-:W-:Y:S05]  /*9cf0*/  @P1 BRA `(.L_x_1053) ;  /* 0x0000000000081947 */ /* 0x008fea0003800000 */
[----:B------:R-:W3:Y:S02]  /*9d00*/  SYNCS.PHASECHK.TRANS64.TRYWAIT P1, [UR5+0x30850], R0 ;  /* 0x03085000ff0075a7 */ /* 0x000ee40008020145 */
[----:B---3--:R-:W-:Y:S05]  /*9d10*/  @!P1 BRA `(.L_x_1054) ;  /* 0x0000009c00889947 */ /* 0x008fea0003800000 */
.L_x_1053:
        /* <DEDUP_REMOVED lines=30> */
.L_x_1055:
[----:B------:R-:W-:Y:S01]  /*9f00*/  UISETP.NE.AND UP1, UPT, UR61, URZ, UPT ;  /* 0x0000003f3d00728c */ /* 0x000fe2000bf25270 */
[----:B------:R-:W3:Y:S01]  /*9f10*/  S2UR UR10, SR_CgaCtaId ;  /* 0x00000000000a79c3 */ /* 0x000ee20000008800 */
[----:B------:R-:W-:Y:S01]  /*9f20*/  VIADD R189, R23, UR43 ;  /* 0x0000002b17bd7c36 */ /* 0x000fe20008000000 */
[----:B------:R-:W-:Y:S01]  /*9f30*/  ULEA UR4, UR7, UR40, 0x3 ;  /* 0x0000002807047291 */ /* 0x000fe2000f8e183f */
[----:B-1----:R-:W-:Y:S01]  /*9f40*/  IMAD.SHL.U32 R4, R221, 0x40, RZ ;  /* 0x00000040dd047824 */ /* 0x002fe200078e00ff */
[----:B------:R-:W-:Y:S01]  /*9f50*/  UISETP.NE.AND UP0, UPT, UR42, URZ, UPT ;  /* 0x0000003f2a00728c */ /* 0x000fe2000bf05270 */
[----:B------:R-:W-:Y:S01]  /*9f60*/  PLOP3.LUT P1, PT, PT, PT, UP1, 0x80, 0x0 ;  /* 0x000000000000781c */ /* 0x000fe20003f2f018 */
[----:B------:R-:W-:Y:S01]  /*9f70*/  UIADD3 UR4, UR4, 0x30840, URZ ;  /* 0x0003084004047890 */ /* 0x000fe2000fffe03f */
[----:B------:R-:W-:Y:S01]  /*9f80*/  PLOP3.LUT P2, PT, PT, PT, UP1, 0x80, 0x0 ;  /* 0x000000000000781c */ /* 0x000fe20003f4f018 */
[----:B------:R-:W1:Y:S02]  /*9f90*/  LDC R184, c[0x0][0x2f0] ;  /* 0x0000bc00ffb87b82 */ /* 0x000e640000000800 */
[----:B------:R-:W-:-:S08]  /*9fa0*/  @UP1 ULDC UR6, c[0x0][0x44c] ;  /* 0x0001130000061ab9 */ /* 0x000fd00000000800 */
[----:B0-2---:R-:W-:Y:S01]  /*9fb0*/  @P1 IMAD.HI.U32 R0, R189, UR6, RZ ;  /* 0x00000006bd001c27 */ /* 0x005fe2000f8e00ff */
[----:B------:R-:W-:Y:S01]  /*9fc0*/  @UP1 ULDC UR6, c[0x0][0x450] ;  /* 0x0001140000061ab9 */ /* 0x000fe20000000800 */
[----:B------:R-:W-:-:S03]  /*9fd0*/  PLOP3.LUT P1, PT, PT, PT, UP0, 0x40, 0x0 ;  /* 0x000000000000781c */ /* 0x000fc60003f2e808 */
[----:B------:R-:W-:Y:S01]  /*9fe0*/  @P2 SHF.R.U32.HI R189, RZ, UR6, R0 ;  /* 0x00000006ffbd2c19 */ /* 0x000fe20008011600 */
[----:B---3--:R-:W-:Y:S01]  /*9ff0*/  UPRMT UR4, UR10, 0x654, UR4 ;  /* 0x000006540a047896 */ /* 0x008fe20008000004 */
[----:B------:R-:W-:Y:S02]  /*a000*/  IADD3 R0, -R4, 0x1, RZ ;  /* 0x0000000104007810 */ /* 0x000fe40007ffe1ff */
[----:B------:R-:W-:Y:S01]  /*a010*/  ULDC UR10, c[0x0][0x9e0] ;  /* 0x00027800000a7ab9 */ /* 0x000fe20000000800 */
[----:B------:R-:W0:Y:S02]  /*a020*/  SHFL.IDX PT, R185, R189, RZ, 0x1c1f ;  /* 0x001c1fffbdb97589 */ /* 0x000e2400000e0000 */
[----:B------:R-:W-:-:S03]  /*a030*/  IMAD R3, R19, -0x2, R0 ;  /* 0xfffffffe13037824 */ /* 0x000fc600078e0200 */
[----:B------:R-:W-:Y:S01]  /*a040*/  SYNCS.ARRIVE.TRANS64.RED.A1T0 RZ, [UR4], RZ ;  /* 0x000000ffffff79a7 */ /* 0x000fe20008100404 */
[----:B-1----:R-:W-:Y:S01]  /*a050*/  IMAD R3, R184, UR41, R3 ;  /* 0x00000029b8037c24 */ /* 0x002fe2000f8e0203 */
[----:B------:R-:W-:-:S04]  /*a060*/  ULOP3.LUT UR4, URZ, UR58, URZ, 0x33, !UPT ;  /* 0x0000003a3f047292 */ /* 0x000fc8000f8e333f */
[----:B------:R-:W-:-:S05]  /*a070*/  IADD3 R3, R3, -UR55, RZ ;  /* 0x8000003703037c10 */ /* 0x000fca000fffe0ff */
[C---:B------:R-:W-:Y:S02]  /*a080*/  VIADD R0, R3.reuse, UR10 ;  /* 0x0000000a03007c36 */ /* 0x040fe40008000000 */
[----:B------:R-:W-:Y:S02]  /*a090*/  VIADD R186, R3, UR4 ;  /* 0x0000000403ba7c36 */ /* 0x000fe40008000000 */
[--C-:B0-----:R-:W-:Y:S02]  /*a0a0*/  IMAD.IADD R187, R0, 0x1, R185.reuse ;  /* 0x0000000100bb7824 */ /* 0x101fe400078e02b9 */
[----:B------:R-:W-:Y:S01]  /*a0b0*/  IMAD.IADD R188, R186, 0x1, R185 ;  /* 0x00000001babc7824 */ /* 0x000fe200078e02b9 */
[----:B------:R-:W-:Y:S06]  /*a0c0*/  @P1 BRA `(.L_x_1056) ;  /* 0x00000000005c1947 */ /* 0x000fec0003800000 */
[----:B------:R-:W-:Y:S01]  /*a0d0*/  IMAD R2, R184, UR41, R185 ;  /* 0x00000029b8027c24 */ /* 0x000fe2000f8e02b9 */
[----:B------:R-:W-:Y:S03]  /*a0e0*/  BSSY B0, `(.L_x_1057) ;  /* 0x0000011000007945 */ /* 0x000fe60003800000 */
[----:B------:R-:W-:-:S05]  /*a0f0*/  VIADD R185, R2, -UR55 ;  /* 0x8000003702b97c36 */ /* 0x000fca0008000000 */
        /* <DEDUP_REMOVED lines=10> */
.L_x_1058:
[----:B------:R-:W-:-:S05]  /*a1a0*/  IMAD.U32 R190, RZ, RZ, UR54 ;  /* 0x00000036ffbe7e24 */ /* 0x000fca000f8e00ff */
[----:B------:R-:W-:-:S13]  /*a1b0*/  ISETP.NE.AND P1, PT, R190, 0x1, PT ;  /* 0x00000001be00780c */ /* 0x000fda0003f25270 */
[----:B------:R-:W0:Y:S02]  /*a1c0*/  @P1 LDC.64 R2, c[0x0][0x9e8] ;  /* 0x00027a00ff021b82 */ /* 0x000e240000000a00 */
[----:B0-----:R-:W-:-:S05]  /*a1d0*/  @P1 IMAD.HI.U32 R2, R185, R2, RZ ;  /* 0x00000002b9021227 */ /* 0x001fca00078e00ff */
[----:B------:R-:W-:-:S07]  /*a1e0*/  @P1 SHF.R.U32.HI R185, RZ, R3, R2 ;  /* 0x00000003ffb91219 */ /* 0x000fce0000011602 */
.L_x_1059:
[----:B------:R-:W-:Y:S05]  /*a1f0*/  BSYNC B0 ;  /* 0x0000000000007941 */ /* 0x000fea0003800000 */
.L_x_1057:
[----:B------:R-:W-:-:S04]  /*a200*/  IMAD R2, R185, R190, -R4 ;  /* 0x000000beb9027224 */ /* 0x000fc800078e0a04 */
[----:B------:R-:W-:-:S05]  /*a210*/  IMAD R2, R19, -0x2, R2 ;  /* 0xfffffffe13027824 */ /* 0x000fca00078e0202 */
[----:B------:R-:W-:Y:S02]  /*a220*/  VIADDMNMX R187, R2, R190, R187, PT ;  /* 0x000000be02bb7246 */ /* 0x000fe400038001bb */
[----:B------:R-:W-:-:S07]  /*a230*/  VIMNMX R188, R188, R2, !PT ;  /* 0x00000002bcbc7248 */ /* 0x000fce0007fe0100 */
.L_x_1056:
        /* <DEDUP_REMOVED lines=8> */
[----:B------:R-:W-:Y:S02]  /*a2c0*/  ISETP.GT.AND P4, PT, R188, 0x18, P1 ;  /* 0x00000018bc00780c */ /* 0x000fe40000f84270 */
[----:B------:R-:W-:Y:S02]  /*a2d0*/  FSEL R185, R152, -INF , !P5 ;  /* 0xff80000098b97808 */ /* 0x000fe40006800000 */
[----:B------:R-:W-:Y:S02]  /*a2e0*/  ISETP.LT.OR P4, PT, R187, 0x19, P4 ;  /* 0x00000019bb00780c */ /* 0x000fe40002781670 */
[C---:B------:R-:W-:Y:S02]  /*a2f0*/  ISETP.GT.AND P6, PT, R188.reuse, 0x8, P1 ;  /* 0x00000008bc00780c */ /* 0x040fe40000fc4270 */
[----:B------:R-:W-:-:S02]  /*a300*/  ISETP.GT.AND P2, PT, R188, 0x9, P1 ;  /* 0x00000009bc00780c */ /* 0x000fc40000f44270 */
[----:B------:R-:W-:Y:S01]  /*a310*/  ISETP.GT.AND P3, PT, R188, 0x10, P1 ;  /* 0x00000010bc00780c */ /* 0x000fe20000f64270 */
[--C-:B0-----:R-:W-:Y:S01]  /*a320*/  IMAD.IADD R0, R0, 0x1, R189.reuse ;  /* 0x0000000100007824 */ /* 0x101fe200078e02bd */
[----:B------:R-:W-:Y:S01]  /*a330*/  ISETP.GT.AND P5, PT, R188, 0x11, P1 ;  /* 0x00000011bc00780c */ /* 0x000fe20000fa4270 */
        /* <DEDUP_REMOVED lines=52> */
.L_x_1062:
[----:B------:R-:W-:-:S05]  /*a680*/  IMAD.U32 R152, RZ, RZ, UR54 ;  /* 0x00000036ff987e24 */ /* 0x000fca000f8e00ff */
[----:B------:R-:W-:-:S13]  /*a690*/  ISETP.NE.AND P2, PT, R152, 0x1, PT ;  /* 0x000000019800780c */ /* 0x000fda0003f45270 */
[----:B------:R-:W0:Y:S02]  /*a6a0*/  @P2 LDC.64 R2, c[0x0][0x9e8] ;  /* 0x00027a00ff022b82 */ /* 0x000e240000000a00 */
[----:B0-----:R-:W-:-:S05]  /*a6b0*/  @P2 IMAD.HI.U32 R2, R187, R2, RZ ;  /* 0x00000002bb022227 */ /* 0x001fca00078e00ff */
[----:B------:R-:W-:-:S07]  /*a6c0*/  @P2 SHF.R.U32.HI R187, RZ, R3, R2 ;  /* 0x00000003ffbb2219 */ /* 0x000fce0000011602 */
.L_x_1063:
[----:B------:R-:W-:Y:S05]  /*a6d0*/  BSYNC B0 ;  /* 0x0000000000007941 */ /* 0x000fea0003800000 */
.L_x_1061:
[----:B------:R-:W-:-:S04]  /*a6e0*/  IMAD R4, R187, R152, -R4 ;  /* 0x00000098bb047224 */ /* 0x000fc800078e0a04 */
[----:B------:R-:W-:-:S05]  /*a6f0*/  IMAD R3, R19, -0x2, R4 ;  /* 0xfffffffe13037824 */ /* 0x000fca00078e0204 */
[----:B------:R-:W-:Y:S02]  /*a700*/  VIADDMNMX R0, R3, R152, R0, PT ;  /* 0x0000009803007246 */ /* 0x000fe40003800100 */
[----:B------:R-:W-:-:S07]  /*a710*/  VIMNMX R186, R186, R3, !PT ;  /* 0x00000003baba7248 */ /* 0x000fce0007fe0100 */
.L_x_1060:
        /* <DEDUP_REMOVED lines=201> */
.L_x_1064:
[----:B------:R-:W0:Y:S01]  /*b3b0*/  S2UR UR6, SR_CgaCtaId ;  /* 0x00000000000679c3 */ /* 0x000e220000008800 */
[----:B------:R-:W-:Y:S01]  /*b3c0*/  R2UR UR4, R200 ;  /* 0x00000000c80472ca */ /* 0x000fe200000e0000 */
[----:B------:R-:W-:Y:S01]  /*b3d0*/  UIADD3 UR5, UR5, 0x30860, URZ ;  /* 0x0003086005057890 */ /* 0x000fe2000fffe03f */
[----:B------:R-:W-:Y:S02]  /*b3e0*/  F2FP.BF16.F32.PACK_AB R196, R196, R185 ;  /* 0x000000b9c4c4723e */ /* 0x000fe400000010ff */
[----:B------:R-:W-:Y:S01]  /*b3f0*/  F2FP.BF16.F32.PACK_AB R197, R20, R197 ;  /* 0x000000c514c5723e */ /* 0x000fe200000010ff */
[----:B------:R-:W-:Y:S01]  /*b400*/  IMAD.MOV.U32 R20, RZ, RZ, R4 ;  /* 0x000000ffff147224 */ /* 0x000fe200078e0004 */
[----:B------:R-:W-:Y:S02]  /*b410*/  F2FP.BF16.F32.PACK_AB R198, R187, R198 ;  /* 0x000000c6bbc6723e */ /* 0x000fe400000010ff */
[----:B------:R-:W-:Y:S01]  /*b420*/  F2FP.BF16.F32.PACK_AB R185, R164, R21 ;  /* 0x00000015a4b9723e */ /* 0x000fe200000010ff */
[----:B------:R-:W-:Y:S01]  /*b430*/  IMAD.MOV.U32 R21, RZ, RZ, R3 ;  /* 0x000000ffff157224 */ /* 0x000fe200078e0003 */
[----:B------:R-:W-:-:S02]  /*b440*/  F2FP.BF16.F32.PACK_AB R199, R154, R199 ;  /* 0x000000c79ac7723e */ /* 0x000fc400000010ff */
[----:B------:R-:W-:Y:S02]  /*b450*/  F2FP.BF16.F32.PACK_AB R192, R183, R192 ;  /* 0x000000c0b7c0723e */ /* 0x000fe400000010ff */
[C---:B------:R-:W-:Y:S01]  /*b460*/  ISETP.GT.AND P1, PT, R221.reuse, UR4, PT ;  /* 0x00000004dd007c0c */ /* 0x040fe2000bf24270 */
[----:B------:R-:W-:Y:S01]  /*b470*/  UMOV UR4, UR39 ;  /* 0x0000002700047c82 */ /* 0x000fe20008000000 */
[----:B------:R-:W-:Y:S01]  /*b480*/  F2FP.BF16.F32.PACK_AB R193, R156, R193 ;  /* 0x000000c19cc1723e */ /* 0x000fe200000010ff */
[----:B------:R-:W-:Y:S01]  /*b490*/  VIADD R221, R221, 0xffffffff ;  /* 0xffffffffdddd7836 */ /* 0x000fe20000000000 */
        /* <DEDUP_REMOVED lines=13> */
.L_x_1046:
        /* <DEDUP_REMOVED lines=131> */
.L_x_1066:
[----:B------:R-:W-:Y:S01]  /*bda0*/  ULEA UR5, UR39, UR40, 0x3 ;  /* 0x0000002827057291 */ /* 0x000fe2000f8e183f */
[----:B------:R-:W-:-:S05]  /*bdb0*/  IMAD.U32 R0, RZ, RZ, UR38 ;  /* 0x00000026ff007e24 */ /* 0x000fca000f8e00ff */
[----:B------:R-:W-:-:S04]  /*bdc0*/  SHF.L.U32 R0, R0, 0x1f, RZ ;  /* 0x0000001f00007819 */ /* 0x000fc800000006ff */
[----:B------:R0:W1:Y:S01]  /*bdd0*/  SYNCS.PHASECHK.TRANS64.TRYWAIT P1, [UR5+0x30850], R0 ;  /* 0x03085000ff0075a7 */ /* 0x0000620008020145 */
[----:B------:R-:W-:Y:S05]  /*bde0*/  @!P0 BRA `(.L_x_1067) ;  /* 0x0000000000048947 */ /* 0x000fea0003800000 */
[----:B------:R-:W-:Y:S01]  /*bdf0*/  BPT.TRAP 0x1 ;  /* 0x000000040000795c */ /* 0x000fe20000300000 */
.L_x_1067:
[----:B-1----:R-:W-:Y:S05]  /*be00*/  @P1 BRA `(.L_x_1068) ;  /* 0x0000000000081947 */ /* 0x002fea0003800000 */
[----:B------:R-:W1:Y:S02]  /*be10*/  SYNCS.PHASECHK.TRANS64.TRYWAIT P1, [UR5+0x30850], R0 ;  /* 0x03085000ff0075a7 */ /* 0x000e640008020145 */
[----:B-1----:R-:W-:Y:S05]  /*be20*/  @!P1 BRA `(.L_x_1069) ;  /* 0x0000007c005c9947 */ /* 0x002fea0003800000 */
.L_x_1068:
        /* <DEDUP_REMOVED lines=10> */
[----:B------:R-:W-:-:S07]  /*bed0*/  ULEA UR4, UR39, UR4, 0xb ;  /* 0x0000000427047291 */ /* 0x000fce000f8e583f */
[----:B------:R-:W-:Y:S02]  /*bee0*/  UMOV UR6, UR4 ;  /* 0x0000000400067c82 */ /* 0x000fe40008000000 */
[----:B------:R-:W-:Y:S01]  /*bef0*/  HGMMA.64x256x16.F32.BF16 R24, R196, gdesc[UR4].tnspB, R24, gsb0 ;  /* 0x43e00004c4187df0 */ /* 0x000fe20008001818 */
[----:B------:R-:W-:Y:S01]  /*bf00*/  UIADD3 UR6, UR4, 0x80, URZ ;  /* 0x0000008004067890 */ /* 0x000fe2000fffe03f */
[----:B-1----:R-:W-:Y:S01]  /*bf10*/  FADD.FTZ R7, R7, R18 ;  /* 0x0000001207077221 */ /* 0x002fe20000010000 */
[----:B------:R-:W-:Y:S01]  /*bf20*/  UMOV UR7, 0x40000040 ;  /* 0x4000004000077882 */ /* 0x000fe20000000000 */
[----:B0-----:R-:W-:Y:S01]  /*bf30*/  FADD.FTZ R2, R0, R5 ;  /* 0x0000000500027221 */ /* 0x001fe20000010000 */
[----:B------:R-:W-:Y:S02]  /*bf40*/  IMAD.MOV.U32 R5, RZ, RZ, RZ ;  /* 0x000000ffff057224 */ /* 0x000fe400078e00ff */
[----:B------:R-:W0:Y:S04]  /*bf50*/  SHFL.BFLY PT, R0, R7, 0x1, 0x1f ;  /* 0x0c201f0007007f89 */ /* 0x000e2800000e0000 */
[----:B------:R-:W1:Y:S01]  /*bf60*/  SHFL.BFLY PT, R9, R2, 0x1, 0x1f ;  /* 0x0c201f0002097f89 */ /* 0x000e6200000e0000 */
[----:B0-----:R-:W-:Y:S01]  /*bf70*/  FADD.FTZ R11, R7, R0 ;  /* 0x00000000070b7221 */ /* 0x001fe20000010000 */
[----:B------:R-:W-:Y:S01]  /*bf80*/  MOV R7, UR10 ;  /* 0x0000000a00077c02 */ /* 0x000fe20008000f00 */
[----:B------:R-:W-:-:S02]  /*bf90*/  IMAD.MOV.U32 R0, RZ, RZ, -0x800000 ;  /* 0xff800000ff007424 */ /* 0x000fc400078e00ff */
[----:B-1----:R-:W-:Y:S01]  /*bfa0*/  FADD.FTZ R12, R2, R9 ;  /* 0x00000009020c7221 */ /* 0x002fe20000010000 */
[----:B------:R-:W-:Y:S01]  /*bfb0*/  FSETP.NE.FTZ.AND P1, PT, R11, RZ, PT ;  /* 0x000000ff0b00720b */ /* 0x000fe20003f35000 */
[----:B------:R-:W-:-:S03]  /*bfc0*/  IMAD.MOV.U32 R2, RZ, RZ, -0x800000 ;  /* 0xff800000ff027424 */ /* 0x000fc600078e00ff */
        /* <DEDUP_REMOVED lines=14> */
[----:B------:R-:W-:Y:S01]  /*c0b0*/  UIADD3 UR6, UR4, 0x100, URZ ;  /* 0x0000010004067890 */ /* 0x000fe2000fffe03f */
[----:B------:R-:W-:Y:S01]  /*c0c0*/  UMOV UR7, 0x40000040 ;  /* 0x4000004000077882 */ /* 0x000fe20000000000 */
[----:B------:R-:W-:Y:S01]  /*c0d0*/  UIADD3 UR4, UR4, 0x180, URZ ;  /* 0x0000018004047890 */ /* 0x000fe2000fffe03f */
[----:B------:R-:W-:Y:S02]  /*c0e0*/  WARPGROUP.DEPBAR.LE gsb0, 0x0 ;  /* 0x00008000000079c5 */ /* 0x000fe40000010000 */
[----:B------:R-:W-:-:S15]  /*c0f0*/  WARPGROUP.ARRIVE ;  /* 0x00000000000079c5 */ /* 0x000fde0000000000 */
[----:B------:R-:W-:-:S07]  /*c100*/  NOP ;  /* 0x0000000000007918 */ /* 0x000fce0000000000 */
        /* <DEDUP_REMOVED lines=10> */
.L_x_1070:
[----:B------:R-:W0:Y:S01]  /*c1b0*/  S2UR UR7, SR_CgaCtaId ;  /* 0x00000000000779c3 */ /* 0x000e220000008800 */
[----:B------:R-:W-:Y:S01]  /*c1c0*/  R2UR UR6, R208 ;  /* 0x00000000d00672ca */ /* 0x000fe200000e0000 */
[----:B------:R-:W-:Y:S01]  /*c1d0*/  UIADD3 UR4, UR5, 0x30860, URZ ;  /* 0x0003086005047890 */ /* 0x000fe2000fffe03f */
[-C--:B------:R-:W-:Y:S01]  /*c1e0*/  FMUL.FTZ R172, R32, R6.reuse ;  /* 0x0000000620ac7220 */ /* 0x080fe20000410000 */
[----:B------:R-:W-:Y:S01]  /*c1f0*/  UIADD3 UR39, UR39, 0x1, URZ ;  /* 0x0000000127277890 */ /* 0x000fe2000fffe03f */
[-C--:B------:R-:W-:Y:S01]  /*c200*/  FMUL.FTZ R173, R36, R6.reuse ;  /* 0x0000000624ad7220 */ /* 0x080fe20000410000 */
[-C--:B------:R-:W-:Y:S01]  /*c210*/  FMUL.FTZ R174, R40, R6.reuse ;  /* 0x0000000628ae7220 */ /* 0x080fe20000410000 */
[-C--:B------:R-:W-:Y:S01]  /*c220*/  FMUL.FTZ R175, R44, R6.reuse ;  /* 0x000000062caf7220 */ /* 0x080fe20000410000 */
[----:B------:R-:W-:Y:S01]  /*c230*/  UISETP.NE.AND UP0, UPT, UR39, 0x2, UPT ;  /* 0x000000022700788c */ /* 0x000fe2000bf05270 */
[-C--:B------:R-:W-:Y:S01]  /*c240*/  FMUL.FTZ R176, R48, R6.reuse ;  /* 0x0000000630b07220 */ /* 0x080fe20000410000 */
[-C--:B------:R-:W-:Y:S01]  /*c250*/  FMUL.FTZ R177, R52, R6.reuse ;  /* 0x0000000634b17220 */ /* 0x080fe20000410000 */
[-C--:B------:R-:W-:Y:S01]  /*c260*/  FMUL.FTZ R178, R56, R6.reuse ;  /* 0x0000000638b27220 */ /* 0x080fe20000410000 */
[-C--:B------:R-:W-:Y:S01]  /*c270*/  FMUL.FTZ R179, R60, R6.reuse ;  /* 0x000000063cb37220 */ /* 0x080fe20000410000 */
[-C--:B------:R-:W-:Y:S01]  /*c280*/  FMUL.FTZ R180, R64, R6.reuse ;  /* 0x0000000640b47220 */ /* 0x080fe20000410000 */
        /* <DEDUP_REMOVED lines=10> */
[----:B0-----:R-:W-:Y:S01]  /*c330*/  UPRMT UR4, UR7, 0x654, UR4 ;  /* 0x0000065407047896 */ /* 0x001fe20008000004 */
        /* <DEDUP_REMOVED lines=111> */
[-C--:B------:R-:W-:Y:S01]  /*ca30*/  FMUL.FTZ R165, R147, R5.reuse ;  /* 0x0000000593a57220 */ /* 0x080fe20000410000 */
[-C--:B------:R-:W-:Y:S01]  /*ca40*/  FMUL.FTZ R166, R150, R5.reuse ;  /* 0x0000000596a67220 */ /* 0x080fe20000410000 */
[----:B------:R-:W-:Y:S01]  /*ca50*/  FMUL.FTZ R168, R151, R5 ;  /* 0x0000000597a87220 */ /* 0x000fe20000410000 */
[----:B------:R-:W-:-:S02]  /*ca60*/  USEL UR39, UR39, URZ, UP0 ;  /* 0x0000003f27277287 */ /* 0x000fc40008000000 */
[----:B------:R-:W-:-:S12]  /*ca70*/  ULOP3.LUT UR38, UR38, UR4, URZ, 0x3c, !UPT ;  /* 0x0000000426267292 */ /* 0x000fd8000f8e3c3f */
.L_x_992:
[----:B------:R-:W0:Y:S01]  /*ca80*/  S2R R4, SR_CgaCtaId ;  /* 0x0000000000047919 */ /* 0x000e220000008800 */
[----:B------:R-:W-:Y:S01]  /*ca90*/  MOV R197, 0x400 ;  /* 0x0000040000c57802 */ /* 0x000fe20000000f00 */
[----:B------:R-:W-:Y:S01]  /*caa0*/  BSSY B0, `(.L_x_1071) ;  /* 0x0000297000007945 */ /* 0x000fe20003800000 */
[----:B------:R-:W-:Y:S02]  /*cab0*/  BAR.SYNC.DEFER_BLOCKING 0x5, 0x180 ;  /* 0x0146000000007b1d */ /* 0x000fe40000010000 */
[----:B0-----:R-:W-:-:S05]  /*cac0*/  LEA R197, R4, R197, 0x18 ;  /* 0x000000c504c57211 */ /* 0x001fca00078ec0ff */
[----:B------:R-:W0:Y:S02]  /*cad0*/  LDS R4, [R197+0x308d0] ;  /* 0x0308d000c5047984 */ /* 0x000e240000000800 */
[----:B0-----:R-:W-:Y:S01]  /*cae0*/  R2UR UR4, R4 ;  /* 0x00000000040472ca */ /* 0x001fe200000e0000 */
[----:B------:R-:W-:Y:S06]  /*caf0*/  BAR.ARV 0x4, 0x180 ;  /* 0x0106000000007b1d */ /* 0x000fec0000002000 */
[----:B------:R-:W-:Y:S08]  /*cb00*/  @P0 BRA `(.L_x_1072) ;  /* 0x0000001c00540947 */ /* 0x000ff00003800000 */
[----:B------:R-:W0:Y:S01]  /*cb10*/  S2R R4, SR_SWINHI ;  /* 0x0000000000047919 */ /* 0x000e220000002f00 */
[----:B------:R-:W-:Y:S01]  /*cb20*/  IMAD R5, R207, 0x40, R22 ;  /* 0x00000040cf057824 */ /* 0x000fe200078e0216 */
[----:B------:R-:W1:Y:S01]  /*cb30*/  LDC R198, c[0x0][0xbe8] ;  /* 0x0002fa00ffc67b82 */ /* 0x000e620000000800 */
[----:B------:R-:W-:Y:S01]  /*cb40*/  R2UR UR11, R205 ;  /* 0x00000000cd0b72ca */ /* 0x000fe200000e0000 */
[----:B------:R-:W-:Y:S01]  /*cb50*/  ULDC.64 UR8, c[0x0][0xb90] ;  /* 0x0002e40000087ab9 */ /* 0x000fe20000000a00 */
[----:B------:R-:W-:Y:S02]  /*cb60*/  F2FP.BF16.F32.PACK_AB R24, R25, R24 ;  /* 0x000000181918723e */ /* 0x000fe400000010ff */
[----:B------:R-:W-:Y:S02]  /*cb70*/  F2FP.BF16.F32.PACK_AB R25, R27, R26 ;  /* 0x0000001a1b19723e */ /* 0x000fe400000010ff */
[----:B------:R-:W-:Y:S02]  /*cb80*/  F2FP.BF16.F32.PACK_AB R27, R31, R30 ;  /* 0x0000001e1f1b723e */ /* 0x000fe400000010ff */
[----:B------:R-:W-:-:S02]  /*cb90*/  R2UR UR13, R206 ;  /* 0x00000000ce0d72ca */ /* 0x000fc400000e0000 */
[----:B------:R-:W-:Y:S02]  /*cba0*/  F2FP.BF16.F32.PACK_AB R26, R29, R28 ;  /* 0x0000001c1d1a723e */ /* 0x000fe400000010ff */
[----:B------:R-:W-:Y:S01]  /*cbb0*/  F2FP.BF16.F32.PACK_AB R136, R137, R136 ;  /* 0x000000888988723e */ /* 0x000fe200000010ff */
[----:B------:R-:W-:Y:S01]  /*cbc0*/  USHF.R.S32.HI UR10, URZ, 0x1f, UR11 ;  /* 0x0000001f3f0a7899 */ /* 0x000fe2000801140b */
[----:B------:R-:W-:Y:S01]  /*cbd0*/  F2FP.BF16.F32.PACK_AB R137, R128, R104 ;  /* 0x000000688089723e */ /* 0x000fe200000010ff */
[----:B------:R-:W-:Y:S01]  /*cbe0*/  UIMAD.WIDE.U32 UR6, UR11, UR8, URZ ;  /* 0x000000080b0672a5 */ /* 0x000fe2000f8e003f */
[----:B------:R-:W-:Y:S01]  /*cbf0*/  F2FP.BF16.F32.PACK_AB R144, R145, R144 ;  /* 0x000000909190723e */ /* 0x000fe200000010ff */
[----:B------:R-:W-:Y:S01]  /*cc00*/  UIMAD UR5, UR10, UR8, URZ ;  /* 0x000000080a0572a4 */ /* 0x000fe2000f8e023f */
[----:B------:R-:W-:-:S03]  /*cc10*/  F2FP.BF16.F32.PACK_AB R145, R165, R164 ;  /* 0x000000a4a591723e */ /* 0x000fc600000010ff */
[----:B------:R-:W-:Y:S02]  /*cc20*/  UIMAD UR5, UR11, UR9, UR5 ;  /* 0x000000090b0572a4 */ /* 0x000fe4000f8e0205 */
[----:B------:R-:W-:Y:S01]  /*cc30*/  USHF.R.S32.HI UR12, URZ, 0x1f, UR13 ;  /* 0x0000001f3f0c7899 */ /* 0x000fe2000801140d */
[----:B------:R-:W-:Y:S01]  /*cc40*/  ULDC.64 UR8, c[0x0][0xb98] ;  /* 0x0002e60000087ab9 */ /* 0x000fe20000000a00 */
[----:B------:R-:W-:Y:S02]  /*cc50*/  UIADD3 UR7, UR7, UR5, URZ ;  /* 0x0000000507077290 */ /* 0x000fe4000fffe03f */
[----:B------:R-:W-:Y:S01]  /*cc60*/  UIMAD UR5, UR12, UR8, URZ ;  /* 0x000000080c0572a4 */ /* 0x000fe2000f8e023f */
[----:B------:R-:W-:Y:S02]  /*cc70*/  MOV R158, R197 ;  /* 0x000000c5009e7202 */ /* 0x000fe40000000f00 */
[----:B0-----:R-:W-:Y:S01]  /*cc80*/  MOV R159, R4 ;  /* 0x00000004009f7202 */ /* 0x001fe20000000f00 */
[----:B------:R-:W-:-:S02]  /*cc90*/  UIMAD.WIDE.U32 UR6, UR13, UR8, UR6 ;  /* 0x000000080d0672a5 */ /* 0x000fc4000f8e0006 */
[----:B------:R-:W-:Y:S01]  /*cca0*/  UIMAD UR5, UR13, UR9, UR5 ;  /* 0x000000090d0572a4 */ /* 0x000fe2000f8e0205 */
[--C-:B------:R-:W-:Y:S02]  /*ccb0*/  IMAD.WIDE R16, R212, 0x2, R158.reuse ;  /* 0x00000002d4107825 */ /* 0x100fe400078e029e */
[----:B------:R-:W-:Y:S02]  /*ccc0*/  ULDC.64 UR8, c[0x0][0xae8] ;  /* 0x0002ba0000087ab9 */ /* 0x000fe40000000a00 */
[----:B------:R-:W-:Y:S01]  /*ccd0*/  IMAD.WIDE R158, R5, 0x2, R158 ;  /* 0x00000002059e7825 */ /* 0x000fe200078e029e */
[C---:B------:R-:W-:Y:S02]  /*cce0*/  IADD3 R7, P3, R16.reuse, 0xc060, RZ ;  /* 0x0000c06010077810 */ /* 0x040fe40007f7e0ff */
[C---:B------:R-:W-:Y:S02]  /*ccf0*/  IADD3 R119, P4, R16.reuse, 0xc040, RZ ;  /* 0x0000c04010777810 */ /* 0x040fe40007f9e0ff */
[----:B------:R-:W-:Y:S01]  /*cd00*/  LOP3.LUT R4, R7, 0x380, RZ, 0xc0, !PT ;  /* 0x0000038007047812 */ /* 0x000fe200078ec0ff */
[----:B------:R-:W-:Y:S01]  /*cd10*/  IMAD.X R5, RZ, RZ, R17, P3 ;  /* 0x000000ffff057224 */ /* 0x000fe200018e0611 */
[----:B------:R-:W-:-:S02]  /*cd20*/  IADD3 R117, P5, R16, 0xc020, RZ ;  /* 0x0000c02010757810 */ /* 0x000fc40007fbe0ff */
[----:B------:R-:W-:Y:S02]  /*cd30*/  SHF.R.U64 R4, R4, 0x3, RZ ;  /* 0x0000000304047819 */ /* 0x000fe400000012ff */
[C---:B------:R-:W-:Y:S01]  /*cd40*/  IADD3 R115, P6, R16.reuse, 0xc000, RZ ;  /* 0x0000c00010737810 */ /* 0x040fe20007fde0ff */
[--C-:B------:R-:W-:Y:S01]  /*cd50*/  IMAD.X R9, RZ, RZ, R17.reuse, P5 ;  /* 0x000000ffff097224 */ /* 0x100fe200028e0611 */
[C---:B------:R-:W-:Y:S02]  /*cd60*/  IADD3 R113, P0, R16.reuse, 0x8060, RZ ;  /* 0x0000806010717810 */ /* 0x040fe40007f1e0ff */
[C---:B------:R-:W-:Y:S01]  /*cd70*/  IADD3 R99, P1, R16.reuse, 0x20, RZ ;  /* 0x0000002010637810 */ /* 0x040fe20007f3e0ff */
[--C-:B------:R-:W-:Y:S01]  /*cd80*/  IMAD.X R11, RZ, RZ, R17.reuse, P6 ;  /* 0x000000ffff0b7224 */ /* 0x100fe200030e0611 */
[C---:B------:R-:W-:Y:S01]  /*cd90*/  IADD3 R111, P2, R16.reuse, 0x8040, RZ ;  /* 0x00008040106f7810 */ /* 0x040fe20007f5e0ff */
[--C-:B------:R-:W-:Y:S01]  /*cda0*/  IMAD.X R13, RZ, RZ, R17.reuse, P0 ;  /* 0x000000ffff0d7224 */ /* 0x100fe200000e0611 */
[C---:B------:R-:W-:Y:S01]  /*cdb0*/  IADD3 R106, P3, R16.reuse, 0x8020, RZ ;  /* 0x00008020106a7810 */ /* 0x040fe20007f7e0ff */
[--C-:B------:R-:W-:Y:S01]  /*cdc0*/  IMAD.X R15, RZ, RZ, R17.reuse, P1 ;  /* 0x000000ffff0f7224 */ /* 0x100fe200008e0611 */
[----:B------:R-:W-:Y:S01]  /*cdd0*/  LOP3.LUT R161, R16, 0x380, RZ, 0xc0, !PT ;  /* 0x0000038010a17812 */ /* 0x000fe200078ec0ff */
[--C-:B------:R-:W-:Y:S01]  /*cde0*/  IMAD.X R135, RZ, RZ, R17.reuse, P2 ;  /* 0x000000ffff877224 */ /* 0x100fe200010e0611 */
[----:B------:R-:W-:Y:S01]  /*cdf0*/  LOP3.LUT R4, R4, R7, RZ, 0x3c, !PT ;  /* 0x0000000704047212 */ /* 0x000fe200078e3cff */
[--C-:B------:R-:W-:Y:S01]  /*ce00*/  IMAD.X R7, RZ, RZ, R17.reuse, P4 ;  /* 0x000000ffff077224 */ /* 0x100fe200020e0611 */
[----:B------:R-:W-:Y:S01]  /*ce10*/  LOP3.LUT R108, R111, 0x380, RZ, 0xc0, !PT ;  /* 0x000003806f6c7812 */ /* 0x000fe200078ec0ff */
[----:B------:R-:W-:Y:S01]  /*ce20*/  IMAD.X R139, RZ, RZ, R17, P3 ;  /* 0x000000ffff8b7224 */ /* 0x000fe200018e0611 */
[----:B------:R-:W-:-:S02]  /*ce30*/  IADD3 R109, P4, R16, 0x8000, RZ ;  /* 0x00008000106d7810 */ /* 0x000fc40007f9e0ff */
[C---:B------:R-:W-:Y:S02]  /*ce40*/  IADD3 R107, P5, R16.reuse, 0x4060, RZ ;  /* 0x00004060106b7810 */ /* 0x040fe40007fbe0ff */
[C---:B------:R-:W-:Y:S01]  /*ce50*/  IADD3 R103, P6, R16.reuse, 0x40, RZ ;  /* 0x0000004010677810 */ /* 0x040fe20007fde0ff */
[--C-:B------:R-:W-:Y:S01]  /*ce60*/  IMAD.X R143, RZ, RZ, R17.reuse, P4 ;  /* 0x000000ffff8f7224 */ /* 0x100fe200020e0611 */
[C---:B------:R-:W-:Y:S01]  /*ce70*/  IADD3 R102, P0, R16.reuse, 0x4040, RZ ;  /* 0x0000404010667810 */ /* 0x040fe20007f1e0ff */
[--C-:B------:R-:W-:Y:S01]  /*ce80*/  IMAD.X R147, RZ, RZ, R17.reuse, P5 ;  /* 0x000000ffff937224 */ /* 0x100fe200028e0611 */
[C---:B------:R-:W-:Y:S01]  /*ce90*/  IADD3 R98, P1, R16.reuse, 0x4020, RZ ;  /* 0x0000402010627810 */ /* 0x040fe20007f3e0ff */
[--C-:B------:R-:W-:Y:S01]  /*cea0*/  IMAD.X R151, RZ, RZ, R17.reuse, P6 ;  /* 0x000000ffff977224 */ /* 0x100fe200030e0611 */
[C---:B------:R-:W-:Y:S01]  /*ceb0*/  IADD3 R20, P3, R16.reuse, 0x60, RZ ;  /* 0x0000006010147810 */ /* 0x040fe20007f7e0ff */
[--C-:B------:R-:W-:Y:S01]  /*cec0*/  IMAD.X R153, RZ, RZ, R17.reuse, P0 ;  /* 0x000000ffff997224 */ /* 0x100fe200000e0611 */
[----:B------:R-:W-:Y:S01]  /*ced0*/  SHF.R.U64 R161, R161, 0x3, RZ ;  /* 0x00000003a1a17819 */ /* 0x000fe200000012ff */
[--C-:B------:R-:W-:Y:S01]  /*cee0*/  IMAD.X R155, RZ, RZ, R17.reuse, P1 ;  /* 0x000000ffff9b7224 */ /* 0x100fe200008e0611 */
[----:B------:R-:W-:Y:S01]  /*cef0*/  IADD3 R21, P2, R16, 0x4000, RZ ;  /* 0x0000400010157810 */ /* 0x000fe20007f5e0ff */
[----:B------:R-:W-:Y:S01]  /*cf00*/  IMAD.X R157, RZ, RZ, R17, P3 ;  /* 0x000000ffff9d7224 */ /* 0x000fe200018e0611 */
[----:B------:R-:W-:-:S02]  /*cf10*/  SHF.R.U64 R108, R108, 0x3, RZ ;  /* 0x000000036c6c7819 */ /* 0x000fc400000012ff */
[----:B------:R-:W-:Y:S01]  /*cf20*/  LOP3.LUT R160, R161, R16, RZ, 0x3c, !PT ;  /* 0x00000010a1a07212 */ /* 0x000fe200078e3cff */
[----:B------:R-:W-:Y:S01]  /*cf30*/  IMAD.MOV.U32 R161, RZ, RZ, R17 ;  /* 0x000000ffffa17224 */ /* 0x000fe200078e0011 */
[----:B------:R-:W-:Y:S02]  /*cf40*/  IADD3.X R131, RZ, R17, RZ, P2, !PT ;  /* 0x00000011ff837210 */ /* 0x000fe400017fe4ff */
[----:B------:R-:W-:Y:S02]  /*cf50*/  LOP3.LUT R17, R106, 0x380, RZ, 0xc0, !PT ;  /* 0x000003806a117812 */ /* 0x000fe400078ec0ff */
[----:B------:R-:W-:Y:S02]  /*cf60*/  LOP3.LUT R134, R108, R111, RZ, 0x3c, !PT ;  /* 0x0000006f6c867212 */ /* 0x000fe400078e3cff */
[----:B------:R-:W-:Y:S02]  /*cf70*/  IADD3 R111, P2, R158, 0x7000, RZ ;  /* 0x000070009e6f7810 */ /* 0x000fe40007f5e0ff */
[----:B------:R-:W-:-:S02]  /*cf80*/  LOP3.LUT R16, R109, 0x380, RZ, 0xc0, !PT ;  /* 0x000003806d107812 */ /* 0x000fc400078ec0ff */
[----:B------:R-:W-:Y:S02]  /*cf90*/  SHF.R.U64 R17, R17, 0x3, RZ ;  /* 0x0000000311117819 */ /* 0x000fe400000012ff */
[----:B------:R-:W-:Y:S02]  /*cfa0*/  LOP3.LUT R110, R111, 0x380, RZ, 0xc0, !PT ;  /* 0x000003806f6e7812 */ /* 0x000fe400078ec0ff */
[----:B------:R-:W-:Y:S02]  /*cfb0*/  SHF.R.U64 R16, R16, 0x3, RZ ;  /* 0x0000000310107819 */ /* 0x000fe400000012ff */
[----:B------:R-:W-:Y:S02]  /*cfc0*/  LOP3.LUT R14, R99, 0x380, RZ, 0xc0, !PT ;  /* 0x00000380630e7812 */ /* 0x000fe400078ec0ff */
[----:B------:R-:W-:Y:S02]  /*cfd0*/  LOP3.LUT R138, R17, R106, RZ, 0x3c, !PT ;  /* 0x0000006a118a7212 */ /* 0x000fe400078e3cff */
[----:B------:R-:W-:-:S02]  /*cfe0*/  LOP3.LUT R17, R98, 0x380, RZ, 0xc0, !PT ;  /* 0x0000038062117812 */ /* 0x000fc400078ec0ff */
[----:B------:R-:W-:Y:S02]  /*cff0*/  SHF.R.U64 R110, R110, 0x3, RZ ;  /* 0x000000036e6e7819 */ /* 0x000fe400000012ff */
[----:B------:R-:W-:Y:S02]  /*d000*/  LOP3.LUT R142, R16, R109, RZ, 0x3c, !PT ;  /* 0x0000006d108e7212 */ /* 0x000fe400078e3cff */
[----:B------:R-:W-:Y:S02]  /*d010*/  SHF.R.U64 R14, R14, 0x3, RZ ;  /* 0x000000030e0e7819 */ /* 0x000fe400000012ff */
[----:B------:R-:W-:Y:S02]  /*d020*/  LOP3.LUT R16, R103, 0x380, RZ, 0xc0, !PT ;  /* 0x0000038067107812 */ /* 0x000fe400078ec0ff */
[----:B------:R-:W-:Y:S02]  /*d030*/  SHF.R.U64 R17, R17, 0x3, RZ ;  /* 0x0000000311117819 */ /* 0x000fe400000012ff */
[----:B------:R-:W-:Y:S01]  /*d040*/  LOP3.LUT R110, R110, R111, RZ, 0x3c, !PT ;  /* 0x0000006f6e6e7212 */ /* 0x000fe200078e3cff */
[----:B------:R-:W-:Y:S01]  /*d050*/  IMAD.X R111, RZ, RZ, R159, P2 ;  /* 0x000000ffff6f7224 */ /* 0x000fe200010e069f */
[----:B------:R-:W-:-:S02]  /*d060*/  IADD3 R127, P2, R158, 0xe000, RZ ;  /* 0x0000e0009e7f7810 */ /* 0x000fc40007f5e0ff */
[----:B------:R-:W-:Y:S02]  /*d070*/  LOP3.LUT R14, R14, R99, RZ, 0x3c, !PT ;  /* 0x000000630e0e7212 */ /* 0x000fe400078e3cff */
[----:B------:R-:W-:Y:S02]  /*d080*/  SHF.R.U64 R16, R16, 0x3, RZ ;  /* 0x0000000310107819 */ /* 0x000fe400000012ff */
[----:B------:R-:W-:Y:S02]  /*d090*/  LOP3.LUT R99, R102, 0x380, RZ, 0xc0, !PT ;  /* 0x0000038066637812 */ /* 0x000fe400078ec0ff */
[----:B------:R-:W-:Y:S02]  /*d0a0*/  LOP3.LUT R154, R17, R98, RZ, 0x3c, !PT ;  /* 0x00000062119a7212 */ /* 0x000fe400078e3cff */
[----:B------:R-:W-:Y:S02]  /*d0b0*/  IADD3 R98, P4, R158, 0x2000, RZ ;  /* 0x000020009e627810 */ /* 0x000fe40007f9e0ff */
[----:B------:R-:W-:-:S02]  /*d0c0*/  LOP3.LUT R126, R127, 0x380, RZ, 0xc0, !PT ;  /* 0x000003807f7e7812 */ /* 0x000fc400078ec0ff */
[----:B------:R-:W-:Y:S02]  /*d0d0*/  LOP3.LUT R150, R16, R103, RZ, 0x3c, !PT ;  /* 0x0000006710967212 */ /* 0x000fe400078e3cff */
[----:B------:R-:W-:Y:S02]  /*d0e0*/  SHF.R.U64 R99, R99, 0x3, RZ ;  /* 0x0000000363637819 */ /* 0x000fe400000012ff */
[----:B------:R-:W-:Y:S02]  /*d0f0*/  LOP3.LUT R103, R20, 0x380, RZ, 0xc0, !PT ;  /* 0x0000038014677812 */ /* 0x000fe400078ec0ff */
[----:B------:R-:W-:Y:S02]  /*d100*/  LOP3.LUT R17, R98, 0x380, RZ, 0xc0, !PT ;  /* 0x0000038062117812 */ /* 0x000fe400078ec0ff */
[----:B------:R-:W-:Y:S02]  /*d110*/  LOP3.LUT R12, R113, 0x380, RZ, 0xc0, !PT ;  /* 0x00000380710c7812 */ /* 0x000fe400078ec0ff */
[----:B------:R-:W-:-:S02]  /*d120*/  SHF.R.U64 R126, R126, 0x3, RZ ;  /* 0x000000037e7e7819 */ /* 0x000fc400000012ff */
[----:B------:R-:W-:Y:S02]  /*d130*/  LOP3.LUT R152, R99, R102, RZ, 0x3c, !PT ;  /* 0x0000006663987212 */ /* 0x000fe400078e3cff */
[----:B------:R-:W-:Y:S02]  /*d140*/  SHF.R.U64 R103, R103, 0x3, RZ ;  /* 0x0000000367677819 */ /* 0x000fe400000012ff */
[----:B------:R-:W-:Y:S02]  /*d150*/  IADD3 R99, P3, R158, 0x1000, RZ ;  /* 0x000010009e637810 */ /* 0x000fe40007f7e0ff */
[----:B------:R-:W-:Y:S02]  /*d160*/  SHF.R.U64 R17, R17, 0x3, RZ ;  /* 0x0000000311117819 */ /* 0x000fe400000012ff */
[----:B------:R-:W-:Y:S02]  /*d170*/  SHF.R.U64 R12, R12, 0x3, RZ ;  /* 0x000000030c0c7819 */ /* 0x000fe400000012ff */
[----:B------:R-:W-:Y:S01]  /*d180*/  LOP3.LUT R126, R126, R127, RZ, 0x3c, !PT ;  /* 0x0000007f7e7e7212 */ /* 0x000fe200078e3cff */
[----:B------:R-:W-:Y:S01]  /*d190*/  IMAD.X R127, RZ, RZ, R159, P2 ;  /* 0x000000ffff7f7224 */ /* 0x000fe200010e069f */
[----:B------:R-:W-:-:S02]  /*d1a0*/  LOP3.LUT R156, R103, R20, RZ, 0x3c, !PT ;  /* 0x00000014679c7212 */ /* 0x000fc400078e3cff */
[----:B-1----:R-:W-:Y:S02]  /*d1b0*/  ISETP.NE.AND P2, PT, R198, 0x1, PT ;  /* 0x00000001c600780c */ /* 0x002fe40003f45270 */
[----:B------:R-:W-:Y:S01]  /*d1c0*/  LOP3.LUT R20, R17, R98, RZ, 0x3c, !PT ;  /* 0x0000006211147212 */ /* 0x000fe200078e3cff */
[----:B------:R-:W-:Y:S01]  /*d1d0*/  IMAD.X R17, RZ, RZ, R159, P3 ;  /* 0x000000ffff117224 */ /* 0x000fe200018e069f */
[----:B------:R-:W-:Y:S02]  /*d1e0*/  LOP3.LUT R12, R12, R113, RZ, 0x3c, !PT ;  /* 0x000000710c0c7212 */ /* 0x000fe400078e3cff */
[----:B------:R-:W-:Y:S02]  /*d1f0*/  LOP3.LUT R106, R107, 0x380, RZ, 0xc0, !PT ;  /* 0x000003806b6a7812 */ /* 0x000fe400078ec0ff */
[----:B------:R-:W-:Y:S02]  /*d200*/  LOP3.LUT R16, R99, 0x380, RZ, 0xc0, !PT ;  /* 0x0000038063107812 */ /* 0x000fe400078ec0ff */
[----:B------:R-:W-:-:S02]  /*d210*/  IADD3 R113, P3, R158, 0x8000, RZ ;  /* 0x000080009e717810 */ /* 0x000fc40007f7e0ff */
[----:B------:R-:W-:Y:S02]  /*d220*/  SHF.R.U64 R106, R106, 0x3, RZ ;  /* 0x000000036a6a7819 */ /* 0x000fe400000012ff */
[----:B------:R-:W-:Y:S02]  /*d230*/  LOP3.LUT R102, R21, 0x380, RZ, 0xc0, !PT ;  /* 0x0000038015667812 */ /* 0x000fe400078ec0ff */
[----:B------:R-:W-:Y:S02]  /*d240*/  SHF.R.U64 R16, R16, 0x3, RZ ;  /* 0x0000000310107819 */ /* 0x000fe400000012ff */
[----:B------:R-:W-:Y:S02]  /*d250*/  LOP3.LUT R112, R113, 0x380, RZ, 0xc0, !PT ;  /* 0x0000038071707812 */ /* 0x000fe400078ec0ff */
[----:B------:R-:W-:Y:S02]  /*d260*/  LOP3.LUT R146, R106, R107, RZ, 0x3c, !PT ;  /* 0x0000006b6a927212 */ /* 0x000fe400078e3cff */
[----:B------:R-:W-:-:S02]  /*d270*/  SHF.R.U64 R102, R102, 0x3, RZ ;  /* 0x0000000366667819 */ /* 0x000fc400000012ff */
[----:B------:R-:W-:Y:S02]  /*d280*/  LOP3.LUT R16, R16, R99, RZ, 0x3c, !PT ;  /* 0x0000006310107212 */ /* 0x000fe400078e3cff */
[----:B------:R-:W-:Y:S02]  /*d290*/  SHF.R.U64 R112, R112, 0x3, RZ ;  /* 0x0000000370707819 */ /* 0x000fe400000012ff */
[----:B------:R-:W-:Y:S02]  /*d2a0*/  MOV R196, R4 ;  /* 0x0000000400c47202 */ /* 0x000fe40000000f00 */
[C---:B------:R-:W-:Y:S02]  /*d2b0*/  IADD3 R99, P5, R158.reuse, 0x3000, RZ ;  /* 0x000030009e637810 */ /* 0x040fe40007fbe0ff */
[C---:B------:R-:W-:Y:S02]  /*d2c0*/  IADD3 R103, P6, R158.reuse, 0x4000, RZ ;  /* 0x000040009e677810 */ /* 0x040fe40007fde0ff */
[----:B------:R-:W-:-:S02]  /*d2d0*/  IADD3 R107, P0, R158, 0x5000, RZ ;  /* 0x000050009e6b7810 */ /* 0x000fc40007f1e0ff */
[----:B------:R-:W-:Y:S02]  /*d2e0*/  IADD3 R109, P1, R158, 0x6000, RZ ;  /* 0x000060009e6d7810 */ /* 0x000fe40007f3e0ff */
[----:B------:R-:W-:Y:S02]  /*d2f0*/  F2FP.BF16.F32.PACK_AB R5, R35, R34 ;  /* 0x000000222305723e */ /* 0x000fe400000010ff */
[----:B------:R-:W0:Y:S01]  /*d300*/  @P2 LDC R34, c[0x0][0xbec] ;  /* 0x0002fb00ff222b82 */ /* 0x000e220000000800 */
[----:B------:R-:W-:Y:S01]  /*d310*/  LOP3.LUT R130, R102, R21, RZ, 0x3c, !PT ;  /* 0x0000001566827212 */ /* 0x000fe200078e3cff */
[--C-:B------:R-:W-:Y:S01]  /*d320*/  IMAD.X R21, RZ, RZ, R159.reuse, P4 ;  /* 0x000000ffff157224 */ /* 0x100fe200020e069f */
[----:B------:R-:W-:Y:S01]  /*d330*/  LOP3.LUT R112, R112, R113, RZ, 0x3c, !PT ;  /* 0x0000007170707212 */ /* 0x000fe200078e3cff */
[----:B------:R-:W-:Y:S01]  /*d340*/  IMAD.X R113, RZ, RZ, R159, P3 ;  /* 0x000000ffff717224 */ /* 0x000fe200018e069f */
[----:B------:R-:W-:Y:S02]  /*d350*/  LOP3.LUT R98, R99, 0x380, RZ, 0xc0, !PT ;  /* 0x0000038063627812 */ /* 0x000fe400078ec0ff */
[----:B------:R-:W-:Y:S01]  /*d360*/  LOP3.LUT R102, R103, 0x380, RZ, 0xc0, !PT ;  /* 0x0000038067667812 */ /* 0x000fe200078ec0ff */
[----:B------:R-:W1:Y:S01]  /*d370*/  @P2 LDC R35, c[0x0][0xbf0] ;  /* 0x0002fc00ff232b82 */ /* 0x000e620000000800 */
[----:B------:R-:W-:-:S02]  /*d380*/  LOP3.LUT R106, R107, 0x380, RZ, 0xc0, !PT ;  /* 0x000003806b6a7812 */ /* 0x000fc400078ec0ff */
[----:B------:R-:W-:Y:S02]  /*d390*/  LOP3.LUT R108, R109, 0x380, RZ, 0xc0, !PT ;  /* 0x000003806d6c7812 */ /* 0x000fe400078ec0ff */
[----:B------:R-:W-:-:S03]  /*d3a0*/  MOV R200, R160 ;  /* 0x000000a000c87202 */ /* 0x000fc60000000f00 */
[----:B------:R-:W-:Y:S01]  /*d3b0*/  BAR.SYNC.DEFER_BLOCKING 0x1, 0x100 ;  /* 0x0044000000007b1d */ /* 0x000fe20000010000 */
[----:B------:R-:W-:Y:S02]  /*d3c0*/  LOP3.LUT R6, R119, 0x380, RZ, 0xc0, !PT ;  /* 0x0000038077067812 */ /* 0x000fe400078ec0ff */
[----:B------:R-:W-:Y:S02]  /*d3d0*/  LOP3.LUT R8, R117, 0x380, RZ, 0xc0, !PT ;  /* 0x0000038075087812 */ /* 0x000fe400078ec0ff */
[----:B------:R-:W-:Y:S02]  /*d3e0*/  LOP3.LUT R10, R115, 0x380, RZ, 0xc0, !PT ;  /* 0x00000380730a7812 */ /* 0x000fe400078ec0ff */
[----:B------:R-:W-:Y:S02]  /*d3f0*/  IADD3 R161, P3, R158, 0xf000, RZ ;  /* 0x0000f0009ea17810 */ /* 0x000fe40007f7e0ff */
[----:B------:R-:W-:Y:S02]  /*d400*/  SHF.R.U64 R98, R98, 0x3, RZ ;  /* 0x0000000362627819 */ /* 0x000fe400000012ff */
[----:B------:R-:W-:Y:S01]  /*d410*/  SHF.R.U64 R102, R102, 0x3, RZ ;  /* 0x0000000366667819 */ /* 0x000fe200000012ff */
[----:B------:R-:W-:Y:S01]  /*d420*/  IMAD.X R31, RZ, RZ, R159, P3 ;  /* 0x000000ffff1f7224 */ /* 0x000fe200018e069f */
[----:B------:R-:W-:-:S02]  /*d430*/  SHF.R.U64 R106, R106, 0x3, RZ ;  /* 0x000000036a6a7819 */ /* 0x000fc400000012ff */
[----:B------:R-:W-:Y:S02]  /*d440*/  SHF.R.U64 R108, R108, 0x3, RZ ;  /* 0x000000036c6c7819 */ /* 0x000fe400000012ff */
[----:B------:R-:W-:Y:S02]  /*d450*/  SHF.R.U64 R6, R6, 0x3, RZ ;  /* 0x0000000306067819 */ /* 0x000fe400000012ff */
[----:B------:R-:W-:Y:S02]  /*d460*/  SHF.R.U64 R8, R8, 0x3, RZ ;  /* 0x0000000308087819 */ /* 0x000fe400000012ff */
[----:B------:R-:W-:Y:S02]  /*d470*/  SHF.R.U64 R10, R10, 0x3, RZ ;  /* 0x000000030a0a7819 */ /* 0x000fe400000012ff */
[----:B------:R-:W-:Y:S01]  /*d480*/  LOP3.LUT R30, R161, 0x380, RZ, 0xc0, !PT ;  /* 0x00000380a11e7812 */ /* 0x000fe200078ec0ff */
[----:B------:R2:W-:Y:S01]  /*d490*/  STSM.16.M88.4 [R200], R24 ;  /* 0x00000018c8007844 */ /* 0x0005e20000000200 */
        /* <DEDUP_REMOVED lines=8> */
[----:B------:R-:W-:-:S02]  /*d520*/  LOP3.LUT R6, R6, R119, RZ, 0x3c, !PT ;  /* 0x0000007706067212 */ /* 0x000fc400078e3cff */
[----:B------:R-:W-:Y:S02]  /*d530*/  LOP3.LUT R8, R8, R117, RZ, 0x3c, !PT ;  /* 0x0000007508087212 */ /* 0x000fe400078e3cff */
[----:B------:R-:W-:Y:S02]  /*d540*/  LOP3.LUT R10, R10, R115, RZ, 0x3c, !PT ;  /* 0x000000730a0a7212 */ /* 0x000fe400078e3cff */
[----:B------:R-:W-:Y:S02]  /*d550*/  SHF.R.U64 R30, R30, 0x3, RZ ;  /* 0x000000031e1e7819 */ /* 0x000fe400000012ff */
[C---:B------:R-:W-:Y:S02]  /*d560*/  IADD3 R115, P4, R158.reuse, 0x9000, RZ ;  /* 0x000090009e737810 */ /* 0x040fe40007f9e0ff */
[C---:B------:R-:W-:Y:S02]  /*d570*/  IADD3 R117, P5, R158.reuse, 0xa000, RZ ;  /* 0x0000a0009e757810 */ /* 0x040fe40007fbe0ff */
[----:B------:R-:W-:-:S02]  /*d580*/  IADD3 R119, P6, R158, 0xb000, RZ ;  /* 0x0000b0009e777810 */ /* 0x000fc40007fde0ff */
[C---:B------:R-:W-:Y:S02]  /*d590*/  IADD3 R121, P0, R158.reuse, 0xc000, RZ ;  /* 0x0000c0009e797810 */ /* 0x040fe40007f1e0ff */
[----:B------:R-:W-:Y:S02]  /*d5a0*/  IADD3 R123, P1, R158, 0xd000, RZ ;  /* 0x0000d0009e7b7810 */ /* 0x000fe40007f3e0ff */
[----:B------:R-:W-:Y:S02]  /*d5b0*/  LOP3.LUT R30, R30, R161, RZ, 0x3c, !PT ;  /* 0x000000a11e1e7212 */ /* 0x000fe400078e3cff */
[----:B------:R-:W-:Y:S02]  /*d5c0*/  LOP3.LUT R114, R115, 0x380, RZ, 0xc0, !PT ;  /* 0x0000038073727812 */ /* 0x000fe400078ec0ff */
[----:B------:R-:W-:Y:S02]  /*d5d0*/  LOP3.LUT R116, R117, 0x380, RZ, 0xc0, !PT ;  /* 0x0000038075747812 */ /* 0x000fe400078ec0ff */
[----:B------:R-:W-:-:S02]  /*d5e0*/  LOP3.LUT R118, R119, 0x380, RZ, 0xc0, !PT ;  /* 0x0000038077767812 */ /* 0x000fc400078ec0ff */
[----:B------:R-:W-:Y:S02]  /*d5f0*/  LOP3.LUT R120, R121, 0x380, RZ, 0xc0, !PT ;  /* 0x0000038079787812 */ /* 0x000fe400078ec0ff */
[----:B------:R-:W-:Y:S02]  /*d600*/  LOP3.LUT R122, R123, 0x380, RZ, 0xc0, !PT ;  /* 0x000003807b7a7812 */ /* 0x000fe400078ec0ff */
[----:B------:R-:W-:Y:S02]  /*d610*/  LOP3.LUT R29, R158, 0x380, RZ, 0xc0, !PT ;  /* 0x000003809e1d7812 */ /* 0x000fe400078ec0ff */
[----:B------:R-:W-:Y:S02]  /*d620*/  MOV R161, R6 ;  /* 0x0000000600a17202 */ /* 0x000fe40000000f00 */
[----:B------:R-:W-:Y:S02]  /*d630*/  F2FP.BF16.F32.PACK_AB R6, R37, R173 ;  /* 0x000000ad2506723e */ /* 0x000fe400000010ff */
[----:B------:R-:W-:-:S02]  /*d640*/  IADD3 R37, R23, UR43, RZ ;  /* 0x0000002b17257c10 */ /* 0x000fc4000fffe0ff */
[----:B------:R-:W-:Y:S02]  /*d650*/  SHF.R.U64 R114, R114, 0x3, RZ ;  /* 0x0000000372727819 */ /* 0x000fe400000012ff */
[----:B------:R-:W-:Y:S01]  /*d660*/  SHF.R.U64 R116, R116, 0x3, RZ ;  /* 0x0000000374747819 */ /* 0x000fe200000012ff */
[----:B0-----:R-:W-:Y:S01]  /*d670*/  @P2 IMAD.HI.U32 R34, R37, R34, RZ ;  /* 0x0000002225222227 */ /* 0x001fe200078e00ff */
[----:B------:R-:W-:Y:S02]  /*d680*/  SHF.R.U64 R118, R118, 0x3, RZ ;  /* 0x0000000376767819 */ /* 0x000fe400000012ff */
[----:B------:R-:W-:Y:S02]  /*d690*/  SHF.R.U64 R120, R120, 0x3, RZ ;  /* 0x0000000378787819 */ /* 0x000fe400000012ff */
[----:B------:R-:W-:Y:S02]  /*d6a0*/  SHF.R.U64 R122, R122, 0x3, RZ ;  /* 0x000000037a7a7819 */ /* 0x000fe400000012ff */
[----:B------:R-:W-:-:S02]  /*d6b0*/  SHF.R.U64 R29, R29, 0x3, RZ ;  /* 0x000000031d1d7819 */ /* 0x000fc400000012ff */
        /* <DEDUP_REMOVED lines=11> */
[----:B------:R-:W-:Y:S01]  /*d770*/  IMAD.MOV.U32 R29, RZ, RZ, R159 ;  /* 0x000000ffff1d7224 */ /* 0x000fe200078e009f */
[----:B------:R-:W-:-:S02]  /*d780*/  MOV R160, R8 ;  /* 0x0000000800a07202 */ /* 0x000fc40000000f00 */
[----:B------:R-:W-:Y:S02]  /*d790*/  MOV R159, R10 ;  /* 0x0000000a009f7202 */ /* 0x000fe40000000f00 */
[----:B------:R-:W-:Y:S02]  /*d7a0*/  MOV R199, R14 ;  /* 0x0000000e00c77202 */ /* 0x000fe40000000f00 */
[----:B------:R-:W-:Y:S01]  /*d7b0*/  F2FP.BF16.F32.PACK_AB R4, R33, R172 ;  /* 0x000000ac2104723e */ /* 0x000fe200000010ff */
[----:B------:R-:W-:Y:S01]  /*d7c0*/  IMAD.MOV.U32 R33, RZ, RZ, R37 ;  /* 0x000000ffff217224 */ /* 0x000fe200078e0025 */
[----:B------:R-:W-:Y:S02]  /*d7d0*/  F2FP.BF16.F32.PACK_AB R7, R39, R38 ;  /* 0x000000262707723e */ /* 0x000fe400000010ff */
[----:B------:R-:W-:Y:S02]  /*d7e0*/  MOV R158, R12 ;  /* 0x0000000c009e7202 */ /* 0x000fe40000000f00 */
[----:B------:R-:W-:Y:S01]  /*d7f0*/  MOV R150, R150 ;  /* 0x0000009600967202 */ /* 0x000fe20000000f00 */
[----:B------:R0:W-:Y:S01]  /*d800*/  STSM.16.M88.4 [R199], R4 ;  /* 0x00000004c7007844 */ /* 0x0001e20000000200 */
[----:B------:R-:W-:-:S02]  /*d810*/  F2FP.BF16.F32.PACK_AB R8, R41, R174 ;  /* 0x000000ae2908723e */ /* 0x000fc400000010ff */
[----:B------:R-:W-:Y:S02]  /*d820*/  F2FP.BF16.F32.PACK_AB R9, R43, R42 ;  /* 0x0000002a2b09723e */ /* 0x000fe400000010ff */
[----:B------:R-:W-:Y:S02]  /*d830*/  F2FP.BF16.F32.PACK_AB R10, R45, R175 ;  /* 0x000000af2d0a723e */ /* 0x000fe400000010ff */
[----:B------:R-:W-:Y:S02]  /*d840*/  F2FP.BF16.F32.PACK_AB R11, R47, R46 ;  /* 0x0000002e2f0b723e */ /* 0x000fe400000010ff */
[----:B------:R-:W-:Y:S02]  /*d850*/  MOV R156, R156 ;  /* 0x0000009c009c7202 */ /* 0x000fe40000000f00 */
[----:B------:R-:W-:Y:S01]  /*d860*/  F2FP.BF16.F32.PACK_AB R12, R49, R176 ;  /* 0x000000b0310c723e */ /* 0x000fe200000010ff */
[----:B------:R3:W-:Y:S01]  /*d870*/  STSM.16.M88.4 [R150], R8 ;  /* 0x0000000896007844 */ /* 0x0007e20000000200 */
[----:B------:R-:W-:-:S02]  /*d880*/  F2FP.BF16.F32.PACK_AB R13, R51, R50 ;  /* 0x00000032330d723e */ /* 0x000fc400000010ff */
[----:B------:R-:W-:Y:S02]  /*d890*/  F2FP.BF16.F32.PACK_AB R14, R53, R177 ;  /* 0x000000b1350e723e */ /* 0x000fe400000010ff */
[----:B------:R-:W-:Y:S02]  /*d8a0*/  F2FP.BF16.F32.PACK_AB R15, R55, R54 ;  /* 0x00000036370f723e */ /* 0x000fe400000010ff */
[----:B-1----:R-:W-:Y:S02]  /*d8b0*/  @P2 SHF.R.U32.HI R33, RZ, R35, R34 ;  /* 0x00000023ff212219 */ /* 0x002fe40000011622 */
[----:B------:R-:W-:Y:S01]  /*d8c0*/  MOV R130, R130 ;  /* 0x0000008200827202 */ /* 0x000fe20000000f00 */
[----:B------:R1:W-:Y:S01]  /*d8d0*/  STSM.16.M88.4 [R156], R12 ;  /* 0x0000000c9c007844 */ /* 0x0003e20000000200 */
[----:B--2---:R-:W-:Y:S01]  /*d8e0*/  F2FP.BF16.F32.PACK_AB R24, R57, R178 ;  /* 0x000000b23918723e */ /* 0x004fe200000010ff */
[----:B------:R-:W-:Y:S01]  /*d8f0*/  IMAD.MOV R35, RZ, RZ, -R33 ;  /* 0x000000ffff237224 */ /* 0x000fe200078e0a21 */
[----:B------:R-:W-:-:S02]  /*d900*/  F2FP.BF16.F32.PACK_AB R25, R59, R58 ;  /* 0x0000003a3b19723e */ /* 0x000fc400000010ff */
[----:B------:R-:W-:Y:S01]  /*d910*/  F2FP.BF16.F32.PACK_AB R26, R61, R179 ;  /* 0x000000b33d1a723e */ /* 0x000fe200000010ff */
[----:B------:R-:W-:Y:S01]  /*d920*/  IMAD R35, R198, R35, R37 ;  /* 0x00000023c6237224 */ /* 0x000fe200078e0225 */
[----:B------:R-:W-:Y:S01]  /*d930*/  F2FP.BF16.F32.PACK_AB R27, R63, R62 ;  /* 0x0000003e3f1b723e */ /* 0x000fe200000010ff */
[----:B------:R-:W2:Y:S01]  /*d940*/  @P2 LDC R61, c[0x0][0xbf0] ;  /* 0x0002fc00ff3d2b82 */ /* 0x000ea20000000800 */
[----:B------:R-:W-:Y:S02]  /*d950*/  MOV R154, R154 ;  /* 0x0000009a009a7202 */ /* 0x000fe40000000f00 */
[----:B0-----:R-:W-:Y:S01]  /*d960*/  F2FP.BF16.F32.PACK_AB R4, R65, R180 ;  /* 0x000000b44104723e */ /* 0x001fe200000010ff */
[----:B------:R-:W-:Y:S01]  /*d970*/  STSM.16.M88.4 [R130], R24 ;  /* 0x0000001882007844 */ /* 0x000fe20000000200 */
[----:B------:R-:W-:Y:S02]  /*d980*/  F2FP.BF16.F32.PACK_AB R5, R67, R66 ;  /* 0x000000424305723e */ /* 0x000fe400000010ff */
[----:B------:R-:W-:-:S02]  /*d990*/  F2FP.BF16.F32.PACK_AB R6, R69, R181 ;  /* 0x000000b54506723e */ /* 0x000fc400000010ff */
[----:B------:R-:W-:Y:S02]  /*d9a0*/  F2FP.BF16.F32.PACK_AB R7, R71, R70 ;  /* 0x000000464707723e */ /* 0x000fe400000010ff */
[----:B------:R-:W-:Y:S02]  /*d9b0*/  MOV R152, R152 ;  /* 0x0000009800987202 */ /* 0x000fe40000000f00 */
[----:B---3--:R-:W-:Y:S01]  /*d9c0*/  F2FP.BF16.F32.PACK_AB R8, R73, R182 ;  /* 0x000000b64908723e */ /* 0x008fe200000010ff */
[----:B------:R0:W-:Y:S01]  /*d9d0*/  STSM.16.M88.4 [R154], R4 ;  /* 0x000000049a007844 */ /* 0x0001e20000000200 */
[----:B------:R-:W-:Y:S02]  /*d9e0*/  F2FP.BF16.F32.PACK_AB R9, R75, R74 ;  /* 0x0000004a4b09723e */ /* 0x000fe400000010ff */
[----:B------:R-:W-:Y:S02]  /*d9f0*/  F2FP.BF16.F32.PACK_AB R10, R77, R183 ;  /* 0x000000b74d0a723e */ /* 0x000fe400000010ff */
[----:B------:R-:W-:-:S02]  /*da00*/  F2FP.BF16.F32.PACK_AB R11, R79, R78 ;  /* 0x0000004e4f0b723e */ /* 0x000fc400000010ff */
[----:B------:R-:W-:Y:S02]  /*da10*/  MOV R146, R146 ;  /* 0x0000009200927202 */ /* 0x000fe40000000f00 */
[----:B-1----:R-:W-:Y:S01]  /*da20*/  F2FP.BF16.F32.PACK_AB R12, R81, R184 ;  /* 0x000000b8510c723e */ /* 0x002fe200000010ff */
[----:B------:R1:W-:Y:S01]  /*da30*/  STSM.16.M88.4 [R152], R8 ;  /* 0x0000000898007844 */ /* 0x0003e20000000200 */
[----:B------:R-:W-:Y:S02]  /*da40*/  F2FP.BF16.F32.PACK_AB R13, R83, R82 ;  /* 0x00000052530d723e */ /* 0x000fe400000010ff */
[----:B------:R-:W-:Y:S02]  /*da50*/  F2FP.BF16.F32.PACK_AB R14, R85, R185 ;  /* 0x000000b9550e723e */ /* 0x000fe400000010ff */
[----:B------:R-:W-:Y:S02]  /*da60*/  F2FP.BF16.F32.PACK_AB R15, R87, R86 ;  /* 0x00000056570f723e */ /* 0x000fe400000010ff */
[----:B0-----:R-:W-:-:S02]  /*da70*/  F2FP.BF16.F32.PACK_AB R5, R18, R3 ;  /* 0x000000031205723e */ /* 0x001fc400000010ff */
[----:B------:R-:W-:Y:S01]  /*da80*/  SHF.R.S32.HI R3, RZ, 0x1f, R35 ;  /* 0x0000001fff037819 */ /* 0x000fe20000011423 */
[----:B------:R0:W-:Y:S01]  /*da90*/  STSM.16.M88.4 [R146], R12 ;  /* 0x0000000c92007844 */ /* 0x0001e20000000200 */
[----:B------:R-:W-:Y:S02]  /*daa0*/  MOV R142, R142 ;  /* 0x0000008e008e7202 */ /* 0x000fe40000000f00 */
[----:B------:R-:W-:Y:S02]  /*dab0*/  F2FP.BF16.F32.PACK_AB R24, R89, R186 ;  /* 0x000000ba5918723e */ /* 0x000fe400000010ff */
[----:B------:R-:W-:Y:S01]  /*dac0*/  F2FP.BF16.F32.PACK_AB R25, R91, R90 ;  /* 0x0000005a5b19723e */ /* 0x000fe200000010ff */
[----:B-1----:R-:W-:Y:S01]  /*dad0*/  IMAD.U32 R9, RZ, RZ, UR5 ;  /* 0x00000005ff097e24 */ /* 0x002fe2000f8e00ff */
[----:B------:R-:W-:Y:S01]  /*dae0*/  SHF.R.S32.HI R8, RZ, 0x1f, R33 ;  /* 0x0000001fff087819 */ /* 0x000fe20000011421 */
[----:B------:R-:W-:Y:S01]  /*daf0*/  ULDC UR5, c[0x0][0xa88] ;  /* 0x0002a20000057ab9 */ /* 0x000fe20000000800 */
[----:B------:R-:W-:-:S02]  /*db00*/  F2FP.BF16.F32.PACK_AB R26, R93, R187 ;  /* 0x000000bb5d1a723e */ /* 0x000fc400000010ff */
[----:B------:R-:W-:Y:S02]  /*db10*/  F2FP.BF16.F32.PACK_AB R27, R95, R94 ;  /* 0x0000005e5f1b723e */ /* 0x000fe400000010ff */
[----:B------:R-:W-:Y:S02]  /*db20*/  MOV R138, R138 ;  /* 0x0000008a008a7202 */ /* 0x000fe40000000f00 */
[----:B------:R-:W-:Y:S01]  /*db30*/  F2FP.BF16.F32.PACK_AB R4, R97, R188 ;  /* 0x000000bc6104723e */ /* 0x000fe200000010ff */
[----:B0-----:R-:W-:Y:S01]  /*db40*/  VIADD R14, R211, UR43 ;  /* 0x0000002bd30e7c36 */ /* 0x001fe20008000000 */
[----:B------:R-:W-:Y:S01]  /*db50*/  IADD3 R12, P0, R33, UR6, RZ ;  /* 0x00000006210c7c10 */ /* 0x000fe2000ff1e0ff */
[----:B------:R-:W-:Y:S01]  /*db60*/  STSM.16.M88.4 [R142], R24 ;  /* 0x000000188e007844 */ /* 0x000fe20000000200 */
[----:B------:R-:W-:Y:S02]  /*db70*/  F2FP.BF16.F32.PACK_AB R6, R101, R189 ;  /* 0x000000bd6506723e */ /* 0x000fe400000010ff */
[----:B------:R-:W-:Y:S01]  /*db80*/  IADD3.X R13, R8, UR7, R9, P0, !PT ;  /* 0x00000007080d7c10 */ /* 0x000fe200087fe409 */
[----:B------:R-:W-:Y:S01]  /*db90*/  ULDC.64 UR6, c[0x0][0xb88] ;  /* 0x0002e20000067ab9 */ /* 0x000fe20000000a00 */
[----:B------:R-:W-:Y:S01]  /*dba0*/  F2FP.BF16.F32.PACK_AB R7, R36, R32 ;  /* 0x000000202407723e */ /* 0x000fe200000010ff */
[----:B------:R-:W-:Y:S01]  /*dbb0*/  IMAD R8, R3, UR6, RZ ;  /* 0x0000000603087c24 */ /* 0x000fe2000f8e02ff */
[----:B------:R-:W-:Y:S01]  /*dbc0*/  LOP3.LUT P0, RZ, R209, 0x3, RZ, 0xc0, !PT ;  /* 0x00000003d1ff7812 */ /* 0x000fe2000780c0ff */
[C---:B------:R-:W-:Y:S01]  /*dbd0*/  IMAD.WIDE.U32 R12, R35.reuse, UR6, R12 ;  /* 0x00000006230c7c25 */ /* 0x040fe2000f8e000c */
[----:B------:R-:W-:Y:S01]  /*dbe0*/  MOV R134, R134 ;  /* 0x0000008600867202 */ /* 0x000fe20000000f00 */
[----:B------:R0:W-:Y:S01]  /*dbf0*/  STSM.16.M88.4 [R138], R4 ;  /* 0x000000048a007844 */ /* 0x0001e20000000200 */
[----:B------:R-:W-:Y:S01]  /*dc00*/  F2FP.BF16.F32.PACK_AB R9, R44, R40 ;  /* 0x000000282c09723e */ /* 0x000fe200000010ff */
[----:B------:R-:W-:Y:S01]  /*dc10*/  IMAD R35, R35, UR7, R8 ;  /* 0x0000000723237c24 */ /* 0x000fe2000f8e0208 */
[----:B------:R-:W-:Y:S01]  /*dc20*/  ULDC.64 UR6, c[0x0][0xb50] ;  /* 0x0002d40000067ab9 */ /* 0x000fe20000000a00 */
[----:B------:R-:W-:Y:S01]  /*dc30*/  IMAD R3, R198, UR5, RZ ;  /* 0x00000005c6037c24 */ /* 0x000fe2000f8e02ff */
[----:B------:R-:W-:-:S02]  /*dc40*/  F2FP.BF16.F32.PACK_AB R8, R105, R190 ;  /* 0x000000be6908723e */ /* 0x000fc400000010ff */
[----:B------:R-:W-:Y:S02]  /*dc50*/  F2FP.BF16.F32.PACK_AB R10, R167, R191 ;  /* 0x000000bfa70a723e */ /* 0x000fe400000010ff */
[----:B------:R-:W-:Y:S02]  /*dc60*/  F2FP.BF16.F32.PACK_AB R11, R52, R48 ;  /* 0x00000030340b723e */ /* 0x000fe400000010ff */
[----:B------:R-:W-:Y:S02]  /*dc70*/  LEA R18, P3, R12, UR6, 0x2 ;  /* 0x000000060c127c11 */ /* 0x000fe4000f8610ff */
[----:B------:R-:W-:Y:S01]  /*dc80*/  ISETP.GE.OR P1, PT, R14, R3, P0 ;  /* 0x000000030e00720c */ /* 0x000fe20000726670 */
[----:B------:R1:W-:Y:S01]  /*dc90*/  STSM.16.M88.4 [R134], R8 ;  /* 0x0000000886007844 */ /* 0x0003e20000000200 */
[----:B------:R-:W-:Y:S01]  /*dca0*/  F2FP.BF16.F32.PACK_AB R15, R100, R96 ;  /* 0x00000060640f723e */ /* 0x000fe200000010ff */
[----:B0-----:R-:W-:Y:S01]  /*dcb0*/  VIADD R4, R14, 0x8 ;  /* 0x000000080e047836 */ /* 0x001fe20000000000 */
[----:B------:R-:W-:Y:S01]  /*dcc0*/  F2FP.BF16.F32.PACK_AB R6, R170, R193 ;  /* 0x000000c1aa06723e */ /* 0x000fe200000010ff */
[----:B------:R-:W-:Y:S01]  /*dcd0*/  IMAD.IADD R5, R13, 0x1, R35 ;  /* 0x000000010d057824 */ /* 0x000fe200078e0223 */
[----:B------:R-:W-:Y:S01]  /*dce0*/  F2FP.BF16.F32.PACK_AB R7, R68, R64 ;  /* 0x000000404407723e */ /* 0x000fe200000010ff */
[----:B------:R-:W-:Y:S01]  /*dcf0*/  SHFL.IDX PT, R40, R18, RZ, 0x1c1f ;  /* 0x001c1fff12287589 */ /* 0x000fe200000e0000 */
[----:B------:R-:W-:-:S02]  /*dd00*/  ISETP.GE.OR P0, PT, R4, R3, P0 ;  /* 0x000000030400720c */ /* 0x000fc40000706670 */
[----:B------:R-:W-:Y:S01]  /*dd10*/  LEA.HI.X R24, R12, UR7, R5, 0x2, P3 ;  /* 0x000000070c187c11 */ /* 0x000fe200098f1405 */
[----:B------:R-:W-:Y:S01]  /*dd20*/  SHFL.IDX PT, R42, R18, 0x1, 0x1c1f ;  /* 0x003c1f00122a7f89 */ /* 0x000fe200000e0000 */
[----:B------:R-:W-:Y:S02]  /*dd30*/  F2FP.BF16.F32.PACK_AB R4, R169, R192 ;  /* 0x000000c0a904723e */ /* 0x000fe400000010ff */
[----:B------:R-:W-:Y:S01]  /*dd40*/  F2FP.BF16.F32.PACK_AB R5, R60, R56 ;  /* 0x000000383c05723e */ /* 0x000fe200000010ff */
[----:B------:R-:W0:Y:S01]  /*dd50*/  SHFL.IDX PT, R41, R24, RZ, 0x1c1f ;  /* 0x001c1fff18297589 */ /* 0x000e2200000e0000 */
[----:B------:R-:W-:Y:S02]  /*dd60*/  F2FP.BF16.F32.PACK_AB R12, R129, R195 ;  /* 0x000000c3810c723e */ /* 0x000fe400000010ff */
[----:B-1----:R-:W-:Y:S01]  /*dd70*/  F2FP.BF16.F32.PACK_AB R8, R171, R194 ;  /* 0x000000c2ab08723e */ /* 0x002fe200000010ff */
[----:B------:R-:W-:Y:S01]  /*dd80*/  STSM.16.M88.4 [R158], R4 ;  /* 0x000000049e007844 */ /* 0x000fe20000000200 */
[----:B------:R-:W-:-:S02]  /*dd90*/  F2FP.BF16.F32.PACK_AB R9, R76, R72 ;  /* 0x000000484c09723e */ /* 0x000fc400000010ff */
[----:B------:R-:W-:Y:S01]  /*dda0*/  F2FP.BF16.F32.PACK_AB R10, R125, R124 ;  /* 0x0000007c7d0a723e */ /* 0x000fe200000010ff */
[----:B------:R-:W1:Y:S01]  /*ddb0*/  SHFL.IDX PT, R43, R24, 0x1, 0x1c1f ;  /* 0x003c1f00182b7f89 */ /* 0x000e6200000e0000 */
[----:B------:R-:W-:Y:S02]  /*ddc0*/  F2FP.BF16.F32.PACK_AB R11, R84, R80 ;  /* 0x00000050540b723e */ /* 0x000fe400000010ff */
[----:B------:R-:W-:Y:S02]  /*ddd0*/  F2FP.BF16.F32.PACK_AB R13, R92, R88 ;  /* 0x000000585c0d723e */ /* 0x000fe400000010ff */
[----:B------:R-:W-:Y:S01]  /*dde0*/  F2FP.BF16.F32.PACK_AB R14, R133, R132 ;  /* 0x00000084850e723e */ /* 0x000fe200000010ff */
[----:B------:R-:W-:Y:S01]  /*ddf0*/  STSM.16.M88.4 [R159], R8 ;  /* 0x000000089f007844 */ /* 0x000fe20000000200 */
[----:B------:R-:W-:Y:S02]  /*de00*/  F2FP.BF16.F32.PACK_AB R138, R141, R140 ;  /* 0x0000008c8d8a723e */ /* 0x000fe400000010ff */
[----:B------:R-:W-:Y:S01]  /*de10*/  F2FP.BF16.F32.PACK_AB R139, R163, R162 ;  /* 0x000000a2a38b723e */ /* 0x000fe200000010ff */
[----:B------:R-:W-:Y:S01]  /*de20*/  STSM.16.M88.4 [R160], R12 ;  /* 0x0000000ca0007844 */ /* 0x000fe20000000200 */
[----:B------:R-:W-:-:S02]  /*de30*/  F2FP.BF16.F32.PACK_AB R146, R149, R148 ;  /* 0x000000949592723e */ /* 0x000fc400000010ff */
[----:B------:R-:W-:Y:S01]  /*de40*/  F2FP.BF16.F32.PACK_AB R147, R168, R166 ;  /* 0x000000a6a893723e */ /* 0x000fe200000010ff */
[----:B------:R-:W-:Y:S04]  /*de50*/  STSM.16.M88.4 [R161], R136 ;  /* 0x00000088a1007844 */ /* 0x000fe80000000200 */
[----:B------:R-:W-:Y:S01]  /*de60*/  STSM.16.M88.4 [R196], R144 ;  /* 0x00000090c4007844 */ /* 0x000fe20000000200 */
[----:B------:R-:W-:Y:S01]  /*de70*/  BAR.SYNC.DEFER_BLOCKING 0x1, 0x100 ;  /* 0x0044000000007b1d */ /* 0x000fe20000010000 */
[----:B------:R-:W-:-:S05]  /*de80*/  UIMAD UR5, UR10, UR8, URZ ;  /* 0x000000080a0572a4 */ /* 0x000fca000f8e023f */
[----:B0-----:R0:W-:Y:S04]  /*de90*/  @!P1 ST.E desc[UR36][R40.64], R0 ;  /* 0x0000000028009985 */ /* 0x0011e8000c101924 */
[----:B-1----:R1:W-:Y:S04]  /*dea0*/  @!P0 ST.E desc[UR36][R42.64], R2 ;  /* 0x000000022a008985 */ /* 0x0023e8000c101924 */
[----:B------:R3:W5:Y:S01]  /*deb0*/  LD.E.128 R32, desc[UR36][R16.64] ;  /* 0x0000002410207980 */ /* 0x000762000c101d00 */
[----:B0-----:R-:W-:Y:S01]  /*dec0*/  IMAD R0, R204, 0x20, R207 ;  /* 0x00000020cc007824 */ /* 0x001fe200078e02cf */
[----:B------:R-:W-:-:S02]  /*ded0*/  UIMAD.WIDE.U32 UR6, UR11, UR8, URZ ;  /* 0x000000080b0672a5 */ /* 0x000fc4000f8e003f */
[----:B------:R0:W5:Y:S01]  /*dee0*/  LD.E.128 R36, desc[UR36][R20.64] ;  /* 0x0000002414247980 */ /* 0x000162000c101d00 */
[----:B---3--:R-:W3:Y:S01]  /*def0*/  @P2 LDC R17, c[0x0][0xbec] ;  /* 0x0002fb00ff112b82 */ /* 0x008ee20000000800 */
[----:B-1----:R-:W-:Y:S01]  /*df00*/  VIADD R2, R0, UR43 ;  /* 0x0000002b00027c36 */ /* 0x002fe20008000000 */
[----:B------:R-:W-:Y:S01]  /*df10*/  UIMAD UR5, UR11, UR9, UR5 ;  /* 0x000000090b0572a4 */ /* 0x000fe2000f8e0205 */
[----:B------:R1:W5:Y:S02]  /*df20*/  LD.E.128 R24, desc[UR36][R28.64] ;  /* 0x000000241c187980 */ /* 0x000364000c101d00 */
[----:B------:R-:W-:Y:S01]  /*df30*/  ULDC.64 UR10, c[0x0][0xaf0] ;  /* 0x0002bc00000a7ab9 */ /* 0x000fe20000000a00 */
[----:B------:R-:W-:Y:S01]  /*df40*/  UIADD3 UR7, UR7, UR5, URZ ;  /* 0x0000000507077290 */ /* 0x000fe2000fffe03f */
[----:B------:R-:W5:Y:S01]  /*df50*/  LD.E.128 R96, desc[UR36][R98.64] ;  /* 0x0000002462607980 */ /* 0x000f62000c101d00 */
[----:B------:R-:W-:Y:S01]  /*df60*/  UIMAD UR8, UR12, UR10, URZ ;  /* 0x0000000a0c0872a4 */ /* 0x000fe2000f8e023f */
[----:B0-----:R-:W-:Y:S01]  /*df70*/  IMAD.MOV.U32 R21, RZ, RZ, R2 ;  /* 0x000000ffff157224 */ /* 0x001fe200078e0002 */
[----:B------:R-:W-:Y:S01]  /*df80*/  UIMAD.WIDE.U32 UR6, UR13, UR10, UR6 ;  /* 0x0000000a0d0672a5 */ /* 0x000fe2000f8e0006 */
[----:B------:R-:W5:Y:S01]  /*df90*/  LD.E.128 R100, desc[UR36][R102.64] ;  /* 0x0000002466647980 */ /* 0x000f62000c101d00 */
[----:B------:R-:W-:-:S03]  /*dfa0*/  UIMAD UR5, UR13, UR11, UR8 ;  /* 0x0000000b0d0572a4 */ /* 0x000fc6000f8e0208 */
[----:B------:R-:W-:Y:S01]  /*dfb0*/  ULDC.64 UR8, c[0x0][0xae0] ;  /* 0x0002b80000087ab9 */ /* 0x000fe20000000a00 */
[----:B------:R-:W5:Y:S04]  /*dfc0*/  LD.E.128 R104, desc[UR36][R106.64] ;  /* 0x000000246a687980 */ /* 0x000f68000c101d00 */
[----:B------:R1:W5:Y:S01]  /*dfd0*/  LD.E.128 R4, desc[UR36][R108.64] ;  /* 0x000000246c047980 */ /* 0x000362000c101d00 */
[----:B---3--:R-:W-:-:S03]  /*dfe0*/  @P2 IMAD.HI.U32 R0, R2, R17, RZ ;  /* 0x0000001102002227 */ /* 0x008fc600078e00ff */
[----:B------:R1:W5:Y:S02]  /*dff0*/  LD.E.128 R8, desc[UR36][R110.64] ;  /* 0x000000246e087980 */ /* 0x000364000c101d00 */
[----:B--2---:R-:W-:Y:S01]  /*e000*/  @P2 SHF.R.U32.HI R21, RZ, R61, R0 ;  /* 0x0000003dff152219 */ /* 0x004fe20000011600 */
[----:B------:R-:W-:Y:S01]  /*e010*/  UIADD3 UR5, UR7, UR5, URZ ;  /* 0x0000000507057290 */ /* 0x000fe2000fffe03f */
[----:B------:R1:W5:Y:S02]  /*e020*/  LD.E.128 R48, desc[UR36][R112.64] ;  /* 0x0000002470307980 */ /* 0x000364000c101d00 */
[--C-:B------:R-:W-:Y:S01]  /*e030*/  SHF.R.S32.HI R0, RZ, 0x1f, R21.reuse ;  /* 0x0000001fff007819 */ /* 0x100fe20000011415 */
[----:B------:R-:W-:Y:S01]  /*e040*/  IMAD.MOV R61, RZ, RZ, -R21 ;  /* 0x000000ffff3d7224 */ /* 0x000fe200078e0a15 */
[----:B------:R1:W5:Y:S01]  /*e050*/  LD.E.128 R12, desc[UR36][R114.64] ;  /* 0x00000024720c7980 */ /* 0x000362000c101d00 */
[----:B------:R-:W-:Y:S02]  /*e060*/  IMAD.U32 R17, RZ, RZ, UR7 ;  /* 0x00000007ff117e24 */ /* 0x000fe4000f8e00ff */
[----:B------:R-:W-:Y:S01]  /*e070*/  IMAD R0, R0, UR8, RZ ;  /* 0x0000000800007c24 */ /* 0x000fe2000f8e02ff */
[----:B------:R1:W5:Y:S01]  /*e080*/  LD.E.128 R40, desc[UR36][R116.64] ;  /* 0x0000002474287980 */ /* 0x000362000c101d00 */
[----:B------:R-:W-:-:S02]  /*e090*/  IMAD R61, R198, R61, R2 ;  /* 0x0000003dc63d7224 */ /* 0x000fc400078e0202 */
[----:B------:R-:W-:Y:S01]  /*e0a0*/  IMAD.U32 R16, RZ, RZ, UR6 ;  /* 0x00000006ff107e24 */ /* 0x000fe2000f8e00ff */
[----:B------:R1:W5:Y:S01]  /*e0b0*/  LD.E.128 R44, desc[UR36][R118.64] ;  /* 0x00000024762c7980 */ /* 0x000362000c101d00 */
[----:B------:R-:W-:Y:S01]  /*e0c0*/  IMAD.U32 R17, RZ, RZ, UR5 ;  /* 0x00000005ff117e24 */ /* 0x000fe2000f8e00ff */
[----:B------:R-:W-:Y:S01]  /*e0d0*/  ULDC.64 UR6, c[0x0][0xad8] ;  /* 0x0002b60000067ab9 */ /* 0x000fe20000000a00 */
[----:B------:R-:W-:Y:S01]  /*e0e0*/  IMAD R63, R21, UR9, R0 ;  /* 0x00000009153f7c24 */ /* 0x000fe2000f8e0200 */
[----:B------:R1:W5:Y:S01]  /*e0f0*/  LD.E.128 R56, desc[UR36][R120.64] ;  /* 0x0000002478387980 */ /* 0x000362000c101d00 */
[----:B------:R-:W-:-:S03]  /*e100*/  SHF.R.S32.HI R0, RZ, 0x1f, R61 ;  /* 0x0000001fff007819 */ /* 0x000fc6000001143d */
[----:B------:R1:W5:Y:S01]  /*e110*/  LD.E.128 R52, desc[UR36][R122.64] ;  /* 0x000000247a347980 */ /* 0x000362000c101d00 */
[----:B------:R-:W-:-:S03]  /*e120*/  IMAD.WIDE.U32 R16, R21, UR8, R16 ;  /* 0x0000000815107c25 */ /* 0x000fc6000f8e0010 */
        /* <DEDUP_REMOVED lines=10> */
[----:B------:R-:W-:Y:S02]  /*e1d0*/  VIADD R64, R207, UR43 ;  /* 0x0000002bcf407c36 */ /* 0x000fe40008000000 */
[C---:B------:R-:W-:Y:S02]  /*e1e0*/  IMAD R21, R61.reuse, UR7, R2 ;  /* 0x000000073d157c24 */ /* 0x040fe4000f8e0202 */
[----:B------:R-:W-:Y:S01]  /*e1f0*/  IMAD.WIDE.U32 R16, R61, UR6, R16 ;  /* 0x000000063d107c25 */ /* 0x000fe2000f8e0010 */
[C---:B------:R-:W-:Y:S01]  /*e200*/  ISETP.GE.AND P2, PT, R64.reuse, R3, PT ;  /* 0x000000034000720c */ /* 0x040fe20003f46270 */
[----:B------:R-:W-:Y:S02]  /*e210*/  ULDC.64 UR6, c[0x0][0xa80] ;  /* 0x0002a00000067ab9 */ /* 0x000fe40000000a00 */
[----:B------:R-:W-:Y:S01]  /*e220*/  VIADD R0, R64, 0x20 ;  /* 0x0000002040007836 */ /* 0x000fe20000000000 */
[----:B------:R-:W-:Y:S01]  /*e230*/  IADD3 R17, R17, R21, RZ ;  /* 0x0000001511117210 */ /* 0x000fe20007ffe0ff */
[----:B------:R-:W-:Y:S01]  /*e240*/  VIADD R197, R197, 0x30820 ;  /* 0x00030820c5c57836 */ /* 0x000fe20000000000 */
[----:B------:R-:W-:-:S02]  /*e250*/  LEA R2, P3, R16, UR6, 0x1 ;  /* 0x0000000610027c11 */ /* 0x000fc4000f8608ff */
[-C--:B------:R-:W-:Y:S01]  /*e260*/  ISETP.GE.AND P1, PT, R0, R3.reuse, PT ;  /* 0x000000030000720c */ /* 0x080fe20003f26270 */
[----:B------:R-:W-:Y:S01]  /*e270*/  VIADD R0, R64, 0x40 ;  /* 0x0000004040007836 */ /* 0x000fe20000000000 */
[----:B------:R-:W-:Y:S02]  /*e280*/  LEA.HI.X R18, R16, UR7, R17, 0x1, P3 ;  /* 0x0000000710127c11 */ /* 0x000fe400098f0c11 */
[----:B------:R-:W-:Y:S01]  /*e290*/  PRMT R197, RZ, 0x654, R197 ;  /* 0x00000654ffc57816 */ /* 0x000fe200000000c5 */
[----:B0-----:R1:W0:Y:S01]  /*e2a0*/  SHFL.IDX PT, R62, R2, RZ, 0x181f ;  /* 0x00181fff023e7589 */ /* 0x00122200000e0000 */
[----:B------:R-:W-:Y:S01]  /*e2b0*/  ISETP.GE.AND P0, PT, R0, R3, PT ;  /* 0x000000030000720c */ /* 0x000fe20003f06270 */
[----:B------:R-:W-:Y:S01]  /*e2c0*/  BSSY B1, `(.L_x_1073) ;  /* 0x0000015000017945 */ /* 0x000fe20003800000 */
[----:B------:R1:W-:Y:S01]  /*e2d0*/  SYNCS.ARRIVE.TRANS64.RED.A1T0 RZ, [R197+URZ], RZ ;  /* 0x000000ffc5ff79a7 */ /* 0x0003e2000810043f */
[----:B------:R1:W2:Y:S02]  /*e2e0*/  SHFL.IDX PT, R0, R18, RZ, 0x181f ;  /* 0x00181fff12007589 */ /* 0x0002a400000e0000 */
[----:B------:R-:W-:Y:S08]  /*e2f0*/  @P2 BRA `(.L_x_1074) ;  /* 0x0000000000442947 */ /* 0x000ff00003800000 */
[----:B------:R-:W-:Y:S02]  /*e300*/  ULDC UR5, c[0x0][0xac8] ;  /* 0x0002b20000057ab9 */ /* 0x000fe40000000800 */
[----:B------:R-:W-:Y:S02]  /*e310*/  ISETP.GE.AND P5, PT, R22, UR5, PT ;  /* 0x0000000516007c0c */ /* 0x000fe4000bfa6270 */
[----:B------:R-:W-:Y:S02]  /*e320*/  ISETP.GE.AND P4, PT, R202, UR5, PT ;  /* 0x00000005ca007c0c */ /* 0x000fe4000bf86270 */
[----:B------:R-:W-:Y:S02]  /*e330*/  ISETP.GE.AND P3, PT, R201, UR5, PT ;  /* 0x00000005c9007c0c */ /* 0x000fe4000bf66270 */
[----:B------:R-:W-:-:S07]  /*e340*/  ISETP.GE.AND P2, PT, R203, UR5, PT ;  /* 0x00000005cb007c0c */ /* 0x000fce000bf46270 */
[----:B0-----:R-:W-:-:S04]  /*e350*/  @!P5 LEA R16, P6, R22, R62, 0x1 ;  /* 0x0000003e1610d211 */ /* 0x001fc800078c08ff */
        /* <DEDUP_REMOVED lines=11> */
.L_x_1074:
[----:B------:R-:W-:Y:S05]  /*e410*/  BSYNC B1 ;  /* 0x0000000000017941 */ /* 0x000fea0003800000 */
.L_x_1073:
[----:B--2---:R2:W4:Y:S01]  /*e420*/  SHFL.IDX PT, R0, R18, 0x1, 0x181f ;  /* 0x00381f0012007f89 */ /* 0x00452200000e0000 */
        /* <DEDUP_REMOVED lines=9> */
[----:B------:R-:W-:Y:S02]  /*e4c0*/  @!P3 LEA R20, P5, R202, R26, 0x1 ;  /* 0x0000001aca14b211 */ /* 0x000fe400078a08ff */
        /* <DEDUP_REMOVED lines=10> */
.L_x_1076:
[----:B------:R-:W-:Y:S05]  /*e570*/  BSYNC B1 ;  /* 0x0000000000017941 */ /* 0x000fea0003800000 */
.L_x_1075:
[----:B----4-:R4:W0:Y:S01]  /*e580*/  SHFL.IDX PT, R0, R18, 0x2, 0x181f ;  /* 0x00581f0012007f89 */ /* 0x01082200000e0000 */
        /* <DEDUP_REMOVED lines=20> */
.L_x_1078:
[----:B------:R-:W-:Y:S05]  /*e6d0*/  BSYNC B1 ;  /* 0x0000000000017941 */ /* 0x000fea0003800000 */
.L_x_1077:
[----:B0-----:R-:W-:Y:S01]  /*e6e0*/  VIADD R0, R64, 0x60 ;  /* 0x0000006040007836 */ /* 0x001fe20000000000 */
[----:B-12-4-:R-:W0:Y:S04]  /*e6f0*/  SHFL.IDX PT, R18, R18, 0x3, 0x181f ;  /* 0x00781f0012127f89 */ /* 0x016e2800000e0000 */
[----:B------:R-:W-:Y:S01]  /*e700*/  ISETP.GE.AND P0, PT, R0, R3, PT ;  /* 0x000000030000720c */ /* 0x000fe20003f06270 */
[----:B------:R1:W2:-:S12]  /*e710*/  SHFL.IDX PT, R12, R2, 0x3, 0x181f ;  /* 0x00781f00020c7f89 */ /* 0x00029800000e0000 */
[----:B-1----:R-:W-:Y:S05]  /*e720*/  @P0 BRA `(.L_x_1079) ;  /* 0x0000000c00380947 */ /* 0x002fea0003800000 */
        /* <DEDUP_REMOVED lines=15> */
[----:B-1----:R-:W-:-:S04]  /*e820*/  LEA R2, P0, R203, R12, 0x1 ;  /* 0x0000000ccb027211 */ /* 0x002fc800078008ff */
[----:B------:R-:W-:-:S05]  /*e830*/  LEA.HI.X R3, R203, R18, R214, 0x1, P0 ;  /* 0x00000012cb037211 */ /* 0x000fca00000f0cd6 */
[----:B------:R4:W-:Y:S01]  /*e840*/  ST.E.128 desc[UR36][R2.64], R28 ;  /* 0x0000001c02007985 */ /* 0x0009e2000c101d24 */
[----:B------:R-:W-:Y:S05]  /*e850*/  BRA `(.L_x_1079) ;  /* 0x0000000800ec7947 */ /* 0x000fea0003800000 */
.L_x_1072:
[----:B------:R-:W0:Y:S01]  /*e860*/  LDC R8, c[0x0][0xbe8] ;  /* 0x0002fa00ff087b82 */ /* 0x000e220000000800 */
[----:B------:R-:W-:Y:S01]  /*e870*/  R2UR UR6, R205 ;  /* 0x00000000cd0672ca */ /* 0x000fe200000e0000 */
[----:B------:R-:W-:Y:S01]  /*e880*/  BSSY B1, `(.L_x_1080) ;  /* 0x0000034000017945 */ /* 0x000fe20003800000 */
[----:B------:R-:W-:Y:S01]  /*e890*/  R2UR UR5, R206 ;  /* 0x00000000ce0572ca */ /* 0x000fe200000e0000 */
[----:B------:R-:W-:Y:S01]  /*e8a0*/  IMAD R6, R204, 0x20, R207 ;  /* 0x00000020cc067824 */ /* 0x000fe200078e02cf */
[----:B------:R-:W-:-:S09]  /*e8b0*/  ISETP.GE.AND P0, PT, R218, 0x80, PT ;  /* 0x00000080da00780c */ /* 0x000fd20003f06270 */
[----:B------:R-:W-:Y:S02]  /*e8c0*/  USHF.R.S32.HI UR8, URZ, 0x1f, UR6 ;  /* 0x0000001f3f087899 */ /* 0x000fe40008011406 */
[----:B------:R-:W-:Y:S01]  /*e8d0*/  USHF.R.S32.HI UR9, URZ, 0x1f, UR5 ;  /* 0x0000001f3f097899 */ /* 0x000fe20008011405 */
[----:B0-----:R-:W-:-:S13]  /*e8e0*/  ISETP.NE.AND P1, PT, R8, 0x1, PT ;  /* 0x000000010800780c */ /* 0x001fda0003f25270 */
[----:B------:R-:W0:Y:S08]  /*e8f0*/  @P1 LDC R9, c[0x0][0xbec] ;  /* 0x0002fb00ff091b82 */ /* 0x000e300000000800 */
[----:B------:R-:W1:Y:S01]  /*e900*/  @P1 LDC R11, c[0x0][0xbf0] ;  /* 0x0002fc00ff0b1b82 */ /* 0x000e620000000800 */
[----:B------:R-:W-:Y:S05]  /*e910*/  @P0 BRA `(.L_x_1081) ;  /* 0x0000000000a80947 */ /* 0x000fea0003800000 */
[----:B------:R-:W2:Y:S01]  /*e920*/  S2R R4, SR_TID.X ;  /* 0x0000000000047919 */ /* 0x000ea20000002100 */
[----:B------:R-:W3:Y:S01]  /*e930*/  LDC R3, c[0x0][0xbe8] ;  /* 0x0002fa00ff037b82 */ /* 0x000ee20000000800 */
[----:B------:R-:W-:Y:S01]  /*e940*/  IMAD.U32 R7, RZ, RZ, UR43 ;  /* 0x0000002bff077e24 */ /* 0x000fe2000f8e00ff */
[----:B------:R-:W-:Y:S02]  /*e950*/  ULDC UR5, c[0x0][0xa88] ;  /* 0x0002a20000057ab9 */ /* 0x000fe40000000800 */
[----:B---3--:R-:W-:Y:S02]  /*e960*/  IMAD R5, R3, UR5, RZ ;  /* 0x0000000503057c24 */ /* 0x008fe4000f8e02ff */
[----:B--2---:R-:W-:-:S04]  /*e970*/  IADD3 R4, R7, -0x80, R4 ;  /* 0xffffff8007047810 */ /* 0x004fc80007ffe004 */
[----:B------:R-:W-:-:S13]  /*e980*/  ISETP.GE.AND P0, PT, R4, R5, PT ;  /* 0x000000050400720c */ /* 0x000fda0003f06270 */
[----:B------:R-:W-:Y:S05]  /*e990*/  @P0 BRA `(.L_x_1081) ;  /* 0x0000000000880947 */ /* 0x000fea0003800000 */
[----:B------:R-:W-:Y:S01]  /*e9a0*/  ISETP.NE.AND P0, PT, R3, 0x1, PT ;  /* 0x000000010300780c */ /* 0x000fe20003f05270 */
[----:B------:R-:W-:Y:S01]  /*e9b0*/  ULDC.64 UR10, c[0x0][0xb90] ;  /* 0x0002e400000a7ab9 */ /* 0x000fe20000000a00 */
[----:B------:R-:W-:Y:S01]  /*e9c0*/  R2UR UR13, R205 ;  /* 0x00000000cd0d72ca */ /* 0x000fe200000e0000 */
[----:B------:R-:W-:Y:S01]  /*e9d0*/  UIMAD UR5, UR8, UR10, URZ ;  /* 0x0000000a080572a4 */ /* 0x000fe2000f8e023f */
[----:B------:R-:W-:Y:S01]  /*e9e0*/  R2UR UR12, R206 ;  /* 0x00000000ce0c72ca */ /* 0x000fe200000e0000 */
[----:B------:R-:W-:-:S08]  /*e9f0*/  IMAD.MOV.U32 R2, RZ, RZ, R4 ;  /* 0x000000ffff027224 */ /* 0x000fd000078e0004 */
[----:B------:R-:W2:Y:S02]  /*ea00*/  @P0 LDC R5, c[0x0][0xbec] ;  /* 0x0002fb00ff050b82 */ /* 0x000ea40000000800 */
[----:B------:R-:W-:Y:S02]  /*ea10*/  UIMAD.WIDE.U32 UR6, UR13, UR10, URZ ;  /* 0x0000000a0d0672a5 */ /* 0x000fe4000f8e003f */
[----:B------:R-:W-:-:S03]  /*ea20*/  UIMAD UR5, UR13, UR11, UR5 ;  /* 0x0000000b0d0572a4 */ /* 0x000fc6000f8e0205 */
[----:B------:R-:W-:Y:S01]  /*ea30*/  ULDC.64 UR10, c[0x0][0xb98] ;  /* 0x0002e600000a7ab9 */ /* 0x000fe20000000a00 */
[----:B------:R-:W3:Y:S01]  /*ea40*/  @P0 LDC R7, c[0x0][0xbf0] ;  /* 0x0002fc00ff070b82 */ /* 0x000ee20000000800 */
[----:B------:R-:W-:Y:S02]  /*ea50*/  UIADD3 UR7, UR7, UR5, URZ ;  /* 0x0000000507077290 */ /* 0x000fe4000fffe03f */
[----:B------:R-:W-:Y:S02]  /*ea60*/  UIMAD UR5, UR9, UR10, URZ ;  /* 0x0000000a090572a4 */ /* 0x000fe4000f8e023f */
[----:B------:R-:W-:Y:S02]  /*ea70*/  UIMAD.WIDE.U32 UR6, UR12, UR10, UR6 ;  /* 0x0000000a0c0672a5 */ /* 0x000fe4000f8e0006 */
[----:B------:R-:W-:-:S03]  /*ea80*/  UIMAD UR5, UR12, UR11, UR5 ;  /* 0x0000000b0c0572a4 */ /* 0x000fc6000f8e0205 */
[----:B------:R-:W-:Y:S01]  /*ea90*/  ULDC.64 UR10, c[0x0][0xb88] ;  /* 0x0002e200000a7ab9 */ /* 0x000fe20000000a00 */
[----:B--2---:R-:W-:-:S05]  /*eaa0*/  @P0 IMAD.HI.U32 R0, R4, R5, RZ ;  /* 0x0000000504000227 */ /* 0x004fca00078e00ff */
[----:B---3--:R-:W-:-:S05]  /*eab0*/  @P0 SHF.R.U32.HI R2, RZ, R7, R0 ;  /* 0x00000007ff020219 */ /* 0x008fca0000011600 */
[----:B------:R-:W-:-:S04]  /*eac0*/  IMAD.MOV R5, RZ, RZ, -R2 ;  /* 0x000000ffff057224 */ /* 0x000fc800078e0a02 */
[----:B------:R-:W-:Y:S01]  /*ead0*/  IMAD R5, R3, R5, R4 ;  /* 0x0000000503057224 */ /* 0x000fe200078e0204 */
[----:B------:R-:W-:Y:S01]  /*eae0*/  SHF.R.S32.HI R3, RZ, 0x1f, R2 ;  /* 0x0000001fff037819 */ /* 0x000fe20000011402 */
[----:B------:R-:W-:Y:S01]  /*eaf0*/  IMAD.U32 R4, RZ, RZ, UR5 ;  /* 0x00000005ff047e24 */ /* 0x000fe2000f8e00ff */
[----:B------:R-:W-:Y:S02]  /*eb00*/  IADD3 R2, P0, R2, UR6, RZ ;  /* 0x0000000602027c10 */ /* 0x000fe4000ff1e0ff */
[----:B------:R-:W-:Y:S02]  /*eb10*/  SHF.R.S32.HI R0, RZ, 0x1f, R5 ;  /* 0x0000001fff007819 */ /* 0x000fe40000011405 */
[----:B------:R-:W-:Y:S01]  /*eb20*/  IADD3.X R3, R3, UR7, R4, P0, !PT ;  /* 0x0000000703037c10 */ /* 0x000fe200087fe404 */
[----:B------:R-:W-:Y:S02]  /*eb30*/  ULDC.64 UR6, c[0x0][0xb50] ;  /* 0x0002d40000067ab9 */ /* 0x000fe40000000a00 */
[----:B------:R-:W-:-:S02]  /*eb40*/  IMAD R0, R0, UR10, RZ ;  /* 0x0000000a00007c24 */ /* 0x000fc4000f8e02ff */
[----:B------:R-:W-:-:S04]  /*eb50*/  IMAD.WIDE.U32 R2, R5, UR10, R2 ;  /* 0x0000000a05027c25 */ /* 0x000fc8000f8e0002 */
[----:B------:R-:W-:Y:S01]  /*eb60*/  IMAD R7, R5, UR11, R0 ;  /* 0x0000000b05077c24 */ /* 0x000fe2000f8e0200 */
[----:B------:R-:W-:-:S03]  /*eb70*/  LEA R4, P0, R2, UR6, 0x2 ;  /* 0x0000000602047c11 */ /* 0x000fc6000f8010ff */
[----:B------:R-:W-:-:S05]  /*eb80*/  IMAD.IADD R3, R3, 0x1, R7 ;  /* 0x0000000103037824 */ /* 0x000fca00078e0207 */
[----:B------:R-:W-:Y:S01]  /*eb90*/  LEA.HI.X R5, R2, UR7, R3, 0x2, P0 ;  /* 0x0000000702057c11 */ /* 0x000fe200080f1403 */
[----:B------:R-:W-:-:S05]  /*eba0*/  IMAD.MOV.U32 R3, RZ, RZ, -0x800000 ;  /* 0xff800000ff037424 */ /* 0x000fca00078e00ff */
[----:B------:R2:W-:Y:S02]  /*ebb0*/  STG.E desc[UR36][R4.64], R3 ;  /* 0x0000000304007986 */ /* 0x0005e4000c101924 */
.L_x_1081:
[----:B------:R-:W-:Y:S05]  /*ebc0*/  BSYNC B1 ;  /* 0x0000000000017941 */ /* 0x000fea0003800000 */
.L_x_1080:
[----:B------:R-:W-:Y:S01]  /*ebd0*/  R2UR UR13, R205 ;  /* 0x00000000cd0d72ca */ /* 0x000fe200000e0000 */
[----:B------:R-:W-:Y:S01]  /*ebe0*/  ULDC.64 UR10, c[0x0][0xae8] ;  /* 0x0002ba00000a7ab9 */ /* 0x000fe20000000a00 */
[----:B------:R-:W-:Y:S01]  /*ebf0*/  R2UR UR12, R206 ;  /* 0x00000000ce0c72ca */ /* 0x000fe200000e0000 */
[----:B------:R-:W-:Y:S01]  /*ec00*/  UIMAD UR5, UR8, UR10, URZ ;  /* 0x0000000a080572a4 */ /* 0x000fe2000f8e023f */
[----:B------:R-:W-:Y:S01]  /*ec10*/  VIADD R6, R6, UR43 ;  /* 0x0000002b06067c36 */ /* 0x000fe20008000000 */
[----:B------:R-:W-:Y:S03]  /*ec20*/  BSSY B1, `(.L_x_1082) ;  /* 0x000003c000017945 */ /* 0x000fe60003800000 */
[----:B0-----:R-:W-:-:S04]  /*ec30*/  @P1 IMAD.HI.U32 R0, R6, R9, RZ ;  /* 0x0000000906001227 */ /* 0x001fc800078e00ff */
[----:B--2---:R-:W-:Y:S01]  /*ec40*/  IMAD.MOV.U32 R5, RZ, RZ, R6 ;  /* 0x000000ffff057224 */ /* 0x004fe200078e0006 */
[----:B------:R-:W-:Y:S01]  /*ec50*/  UIMAD.WIDE.U32 UR6, UR13, UR10, URZ ;  /* 0x0000000a0d0672a5 */ /* 0x000fe2000f8e003f */
[----:B-1----:R-:W-:Y:S01]  /*ec60*/  @P1 SHF.R.U32.HI R5, RZ, R11, R0 ;  /* 0x0000000bff051219 */ /* 0x002fe20000011600 */
[----:B------:R-:W-:-:S03]  /*ec70*/  UIMAD UR5, UR13, UR11, UR5 ;  /* 0x0000000b0d0572a4 */ /* 0x000fc6000f8e0205 */
[----:B------:R-:W-:Y:S01]  /*ec80*/  ULDC.64 UR10, c[0x0][0xaf0] ;  /* 0x0002bc00000a7ab9 */ /* 0x000fe20000000a00 */
[----:B------:R-:W-:Y:S01]  /*ec90*/  UIADD3 UR7, UR7, UR5, URZ ;  /* 0x0000000507077290 */ /* 0x000fe2000fffe03f */
[--C-:B------:R-:W-:Y:S01]  /*eca0*/  SHF.R.S32.HI R0, RZ, 0x1f, R5.reuse ;  /* 0x0000001fff007819 */ /* 0x100fe20000011405 */
[----:B------:R-:W-:Y:S01]  /*ecb0*/  UIMAD UR5, UR9, UR10, URZ ;  /* 0x0000000a090572a4 */ /* 0x000fe2000f8e023f */
[----:B------:R-:W-:Y:S01]  /*ecc0*/  IMAD.MOV R7, RZ, RZ, -R5 ;  /* 0x000000ffff077224 */ /* 0x000fe200078e0a05 */
[----:B------:R-:W-:Y:S02]  /*ecd0*/  UIMAD.WIDE.U32 UR6, UR12, UR10, UR6 ;  /* 0x0000000a0c0672a5 */ /* 0x000fe4000f8e0006 */
[----:B------:R-:W-:Y:S01]  /*ece0*/  UIMAD UR5, UR12, UR11, UR5 ;  /* 0x0000000b0c0572a4 */ /* 0x000fe2000f8e0205 */
[----:B------:R-:W-:Y:S01]  /*ecf0*/  IMAD R7, R8, R7, R6 ;  /* 0x0000000708077224 */ /* 0x000fe200078e0206 */
[----:B------:R-:W-:Y:S01]  /*ed00*/  ULDC.64 UR8, c[0x0][0xae0] ;  /* 0x0002b80000087ab9 */ /* 0x000fe20000000a00 */
[----:B------:R-:W-:Y:S01]  /*ed10*/  VIADD R6, R207, UR43 ;  /* 0x0000002bcf067c36 */ /* 0x000fe20008000000 */
[----:B------:R-:W-:Y:S01]  /*ed20*/  UIADD3 UR5, UR7, UR5, URZ ;  /* 0x0000000507057290 */ /* 0x000fe2000fffe03f */
[----:B------:R-:W-:-:S02]  /*ed30*/  IMAD R0, R0, UR8, RZ ;  /* 0x0000000800007c24 */ /* 0x000fc4000f8e02ff */
[----:B------:R-:W-:Y:S02]  /*ed40*/  IMAD.U32 R3, RZ, RZ, UR7 ;  /* 0x00000007ff037e24 */ /* 0x000fe4000f8e00ff */
[----:B------:R-:W-:Y:S01]  /*ed50*/  IMAD.U32 R2, RZ, RZ, UR6 ;  /* 0x00000006ff027e24 */ /* 0x000fe2000f8e00ff */
[----:B------:R-:W-:Y:S01]  /*ed60*/  ULDC.64 UR6, c[0x0][0xad8] ;  /* 0x0002b60000067ab9 */ /* 0x000fe20000000a00 */
[----:B------:R-:W-:Y:S01]  /*ed70*/  IMAD.U32 R3, RZ, RZ, UR5 ;  /* 0x00000005ff037e24 */ /* 0x000fe2000f8e00ff */
[----:B------:R-:W-:Y:S01]  /*ed80*/  ULDC UR5, c[0x0][0xa88] ;  /* 0x0002a20000057ab9 */ /* 0x000fe20000000800 */
[C---:B------:R-:W-:Y:S01]  /*ed90*/  IMAD R9, R5.reuse, UR9, R0 ;  /* 0x0000000905097c24 */ /* 0x040fe2000f8e0200 */
[----:B------:R-:W-:Y:S01]  /*eda0*/  SHF.R.S32.HI R0, RZ, 0x1f, R7 ;  /* 0x0000001fff007819 */ /* 0x000fe20000011407 */
[----:B------:R-:W-:-:S04]  /*edb0*/  IMAD.WIDE.U32 R2, R5, UR8, R2 ;  /* 0x0000000805027c25 */ /* 0x000fc8000f8e0002 */
[----:B------:R-:W-:Y:S02]  /*edc0*/  IMAD.IADD R3, R3, 0x1, R9 ;  /* 0x0000000103037824 */ /* 0x000fe400078e0209 */
[----:B------:R-:W-:Y:S02]  /*edd0*/  IMAD R4, R0, UR6, RZ ;  /* 0x0000000600047c24 */ /* 0x000fe4000f8e02ff */
[----:B------:R-:W-:Y:S02]  /*ede0*/  IMAD R9, R8, UR5, RZ ;  /* 0x0000000508097c24 */ /* 0x000fe4000f8e02ff */
[C---:B------:R-:W-:Y:S02]  /*edf0*/  IMAD R5, R7.reuse, UR7, R4 ;  /* 0x0000000707057c24 */ /* 0x040fe4000f8e0204 */
[----:B------:R-:W-:Y:S01]  /*ee00*/  IMAD.WIDE.U32 R2, R7, UR6, R2 ;  /* 0x0000000607027c25 */ /* 0x000fe2000f8e0002 */
[----:B------:R-:W-:Y:S01]  /*ee10*/  ISETP.GE.AND P2, PT, R6, R9, PT ;  /* 0x000000090600720c */ /* 0x000fe20003f46270 */
[----:B------:R-:W-:-:S02]  /*ee20*/  ULDC.64 UR6, c[0x0][0xa80] ;  /* 0x0002a00000067ab9 */ /* 0x000fc40000000a00 */
[----:B------:R-:W-:Y:S01]  /*ee30*/  VIADD R0, R6, 0x20 ;  /* 0x0000002006007836 */ /* 0x000fe20000000000 */
[----:B------:R-:W-:Y:S02]  /*ee40*/  IADD3 R3, R3, R5, RZ ;  /* 0x0000000503037210 */ /* 0x000fe40007ffe0ff */
[----:B------:R-:W-:Y:S02]  /*ee50*/  LEA R4, P3, R2, UR6, 0x1 ;  /* 0x0000000602047c11 */ /* 0x000fe4000f8608ff */
[-C--:B------:R-:W-:Y:S01]  /*ee60*/  ISETP.GE.AND P1, PT, R0, R9.reuse, PT ;  /* 0x000000090000720c */ /* 0x080fe20003f26270 */
[----:B------:R-:W-:Y:S01]  /*ee70*/  VIADD R0, R6, 0x40 ;  /* 0x0000004006007836 */ /* 0x000fe20000000000 */
[----:B------:R-:W-:Y:S02]  /*ee80*/  LEA.HI.X R5, R2, UR7, R3, 0x1, P3 ;  /* 0x0000000702057c11 */ /* 0x000fe400098f0c03 */
[----:B------:R0:W1:Y:S02]  /*ee90*/  SHFL.IDX PT, R2, R4, RZ, 0x181f ;  /* 0x00181fff04027589 */ /* 0x00006400000e0000 */
[----:B------:R-:W-:-:S02]  /*eea0*/  ISETP.GE.AND P0, PT, R0, R9, PT ;  /* 0x000000090000720c */ /* 0x000fc40003f06270 */
        /* <DEDUP_REMOVED lines=19> */
.L_x_1083:
[----:B------:R-:W-:Y:S05]  /*efe0*/  BSYNC B1 ;  /* 0x0000000000017941 */ /* 0x000fea0003800000 */
.L_x_1082:
        /* <DEDUP_REMOVED lines=21> */
.L_x_1085:
[----:B------:R-:W-:Y:S05]  /*f140*/  BSYNC B1 ;  /* 0x0000000000017941 */ /* 0x000fea0003800000 */
.L_x_1084:
        /* <DEDUP_REMOVED lines=21> */
.L_x_1087:
[----:B------:R-:W-:Y:S05]  /*f2a0*/  BSYNC B1 ;  /* 0x0000000000017941 */ /* 0x000fea0003800000 */
.L_x_1086:
[----:B0-----:R-:W-:Y:S01]  /*f2b0*/  VIADD R0, R6, 0x60 ;  /* 0x0000006006007836 */ /* 0x001fe20000000000 */
[----:B--2-4-:R-:W0:Y:S04]  /*f2c0*/  SHFL.IDX PT, R5, R5, 0x3, 0x181f ;  /* 0x00781f0005057f89 */ /* 0x014e2800000e0000 */
[----:B------:R-:W-:Y:S01]  /*f2d0*/  ISETP.GE.AND P0, PT, R0, R9, PT ;  /* 0x000000090000720c */ /* 0x000fe20003f06270 */
[----:B-1-3--:R1:W2:-:S12]  /*f2e0*/  SHFL.IDX PT, R2, R4, 0x3, 0x181f ;  /* 0x00781f0004027f89 */ /* 0x00a29800000e0000 */
[----:B-1----:R-:W-:Y:S05]  /*f2f0*/  @P0 BRA `(.L_x_1079) ;  /* 0x0000000000440947 */ /* 0x002fea0003800000 */
[----:B------:R-:W-:Y:S02]  /*f300*/  ULDC UR5, c[0x0][0xac8] ;  /* 0x0002b20000057ab9 */ /* 0x000fe40000000800 */
[----:B------:R-:W-:Y:S02]  /*f310*/  ISETP.GE.AND P3, PT, R22, UR5, PT ;  /* 0x0000000516007c0c */ /* 0x000fe4000bf66270 */
[----:B------:R-:W-:Y:S02]  /*f320*/  ISETP.GE.AND P2, PT, R202, UR5, PT ;  /* 0x00000005ca007c0c */ /* 0x000fe4000bf46270 */
[----:B------:R-:W-:Y:S02]  /*f330*/  ISETP.GE.AND P1, PT, R201, UR5, PT ;  /* 0x00000005c9007c0c */ /* 0x000fe4000bf26270 */
[----:B------:R-:W-:-:S07]  /*f340*/  ISETP.GE.AND P0, PT, R203, UR5, PT ;  /* 0x00000005cb007c0c */ /* 0x000fce000bf06270 */
[-C--:B--2---:R-:W-:Y:S02]  /*f350*/  @!P3 LEA R6, P6, R22, R2.reuse, 0x1 ;  /* 0x000000021606b211 */ /* 0x084fe400078c08ff */
[-C--:B------:R-:W-:Y:S02]  /*f360*/  @!P2 LEA R8, P5, R202, R2.reuse, 0x1 ;  /* 0x00000002ca08a211 */ /* 0x080fe400078a08ff */
[-C--:B------:R-:W-:Y:S02]  /*f370*/  @!P1 LEA R10, P4, R201, R2.reuse, 0x1 ;  /* 0x00000002c90a9211 */ /* 0x080fe400078808ff */
[-C--:B0-----:R-:W-:Y:S02]  /*f380*/  @!P3 LEA.HI.X R7, R22, R5.reuse, R217, 0x1, P6 ;  /* 0x000000051607b211 */ /* 0x081fe400030f0cd9 */
        /* <DEDUP_REMOVED lines=8> */
.L_x_1079:
[----:B------:R-:W-:Y:S05]  /*f410*/  BSYNC B0 ;  /* 0x0000000000007941 */ /* 0x000fea0003800000 */
.L_x_1071:
[----:B------:R-:W-:Y:S02]  /*f420*/  ULDC UR5, c[0x0][0xc38] ;  /* 0x00030e0000057ab9 */ /* 0x000fe40000000800 */
[----:B------:R-:W-:-:S06]  /*f430*/  UISETP.GE.AND UP0, UPT, UR4, UR5, UPT ;  /* 0x000000050400728c */ /* 0x000fcc000bf06270 */
[----:B------:R-:W-:-:S13]  /*f440*/  PLOP3.LUT P0, PT, PT, PT, UP0, 0x80, 0x0 ;  /* 0x000000000000781c */ /* 0x000fda0003f0f008 */
[----:B------:R-:W-:Y:S05]  /*f450*/  @!P0 BRA `(.L_x_1088) ;  /* 0xffffff1800348947 */ /* 0x000fea000383ffff */
[----:B------:R-:W-:Y:S05]  /*f460*/  EXIT ;  /* 0x000000000000794d */ /* 0x000fea0003800000 */
.L_x_982:
[----:B------:R-:W-:-:S08]  /*f470*/  NOP ;  /* 0x0000000000007918 */ /* 0x000fd00000000000 */
[----:B0-----:R-:W0:-:S00]  /*f480*/  USETMAXREG.DEALLOC.CTAPOOL 0x28 ;  /* 0x00000028000079c8 */ /* 0x001e0000080e0500 */
[----:B0-----:R-:W-:-:S06]  /*f490*/  LOP3.LUT R0, R0, 0x3, RZ, 0xc0, !PT ;  /* 0x0000000300007812 */ /* 0x001fcc00078ec0ff */
[----:B------:R-:W0:Y:S01]  /*f4a0*/  S2UR UR10, SR_CTAID.X ;  /* 0x00000000000a79c3 */ /* 0x000e220000002500 */
[----:B------:R-:W-:Y:S01]  /*f4b0*/  LOP3.LUT R16, R16, 0xffff7fff, RZ, 0xc0, !PT ;  /* 0xffff7fff10107812 */ /* 0x000fe200078ec0ff */
[----:B------:R-:W-:Y:S01]  /*f4c0*/  STL [R1], RZ ;  /* 0x000000ff01007387 */ /* 0x000fe20000100800 */
[----:B------:R-:W-:Y:S02]  /*f4d0*/  IMAD.MOV.U32 R23, RZ, RZ, RZ ;  /* 0x000000ffff177224 */ /* 0x000fe400078e00ff */
[----:B------:R-:W-:Y:S01]  /*f4e0*/  IMAD.MOV.U32 R25, RZ, RZ, 0x1 ;  /* 0x00000001ff197424 */ /* 0x000fe200078e00ff */
[----:B------:R1:W2:Y:S02]  /*f4f0*/  SHFL.IDX PT, R2, R0, RZ, 0x1f ;  /* 0x00001fff00027589 */ /* 0x0002a400000e0000 */
[----:B-1----:R-:W0:Y:S01]  /*f500*/  LDC R0, c[0x0][0xc38] ;  /* 0x00030e00ff007b82 */ /* 0x002e220000000800 */
[----:B--2---:R-:W-:-:S13]  /*f510*/  ISETP.NE.AND P0, PT, R2, RZ, PT ;  /* 0x000000ff0200720c */ /* 0x004fda0003f05270 */
[----:B------:R-:W-:Y:S01]  /*f520*/  @P0 LOP3.LUT R16, R16, 0x8000, RZ, 0xfc, !PT ;  /* 0x0000800010100812 */ /* 0x000fe200078efcff */
[----:B------:R-:W-:Y:S06]  /*f530*/  @P0 BAR.ARV 0x4, 0x180 ;  /* 0x0106000000000b1d */ /* 0x000fec0000002000 */
[----:B0-----:R-:W-:-:S13]  /*f540*/  ISETP.LE.AND P0, PT, R0, UR10, PT ;  /* 0x0000000a00007c0c */ /* 0x001fda000bf03270 */
[----:B------:R-:W-:Y:S05]  /*f550*/  @P0 BRA `(.L_x_1089) ;  /* 0x0000003c00e40947 */ /* 0x000fea0003800000 */
[----:B------:R-:W2:Y:S01]  /*f560*/  LDL R3, [R1+0x4] ;  /* 0x0000040001037983 */ /* 0x000ea20000100800 */
[C---:B------:R-:W-:Y:S01]  /*f570*/  IMAD.SHL.U32 R30, R5.reuse, 0x8, RZ ;  /* 0x00000008051e7824 */ /* 0x040fe200078e00ff */
[----:B------:R-:W-:Y:S01]  /*f580*/  ULDC.64 UR6, c[0x0][0x2f0] ;  /* 0x0000bc0000067ab9 */ /* 0x000fe20000000a00 */
[----:B------:R-:W-:Y:S01]  /*f590*/  ULDC UR9, c[0x0][0x2b8] ;  /* 0x0000ae0000097ab9 */ /* 0x000fe20000000800 */
[----:B------:R-:W-:Y:S01]  /*f5a0*/  LOP3.LUT R16, R16, 0xfffffff7, RZ, 0xc0, !PT ;  /* 0xfffffff710107812 */ /* 0x000fe200078ec0ff */
[----:B------:R-:W0:Y:S01]  /*f5b0*/  S2UR UR8, SR_CgaCtaId ;  /* 0x00000000000879c3 */ /* 0x000e220000008800 */
[C---:B------:R-:W-:Y:S01]  /*f5c0*/  LOP3.LUT R0, R30.reuse, 0x1f8, RZ, 0xc0, !PT ;  /* 0x000001f81e007812 */ /* 0x040fe200078ec0ff */
[----:B------:R-:W-:Y:S01]  /*f5d0*/  ULDC.64 UR4, c[0x0][0x418] ;  /* 0x0001060000047ab9 */ /* 0x000fe20000000a00 */
[----:B------:R-:W-:Y:S01]  /*f5e0*/  LOP3.LUT R37, R30, 0x38, RZ, 0xc0, !PT ;  /* 0x000000381e257812 */ /* 0x000fe200078ec0ff */
[----:B------:R-:W-:Y:S01]  /*f5f0*/  UISETP.NE.U32.AND UP0, UPT, UR4, URZ, UPT ;  /* 0x0000003f0400728c */ /* 0x000fe2000bf05070 */
[----:B------:R-:W-:Y:S01]  /*f600*/  LOP3.LUT R2, R5, 0x7f, RZ, 0xc0, !PT ;  /* 0x0000007f05027812 */ /* 0x000fe200078ec0ff */
[----:B------:R1:W-:Y:S01]  /*f610*/  STL [R1], RZ ;  /* 0x000000ff01007387 */ /* 0x0003e20000100800 */
[----:B------:R-:W-:Y:S01]  /*f620*/  ULDC UR4, c[0x0][0x424] ;  /* 0x0001090000047ab9 */ /* 0x000fe20000000800 */
[----:B------:R-:W-:Y:S01]  /*f630*/  UISETP.NE.AND.EX UP0, UPT, UR5, URZ, UPT, UP0 ;  /* 0x0000003f0500728c */ /* 0x000fe2000bf05300 */
[----:B------:R-:W-:Y:S01]  /*f640*/  SHF.R.U32.HI R36, RZ, 0x3, R2 ;  /* 0x00000003ff247819 */ /* 0x000fe20000011602 */
[----:B------:R-:W-:Y:S01]  /*f650*/  ULDC UR40, c[0x0][0x288] ;  /* 0x0000a20000287ab9 */ /* 0x000fe20000000800 */
[----:B------:R-:W-:Y:S01]  /*f660*/  UMOV UR5, 0x400 ;  /* 0x0000040000057882 */ /* 0x000fe20000000000 */
[----:B------:R-:W-:Y:S01]  /*f670*/  USEL UR4, UR4, 0x1, UP0 ;  /* 0x0000000104047887 */ /* 0x000fe20008000000 */
[----:B------:R-:W-:Y:S01]  /*f680*/  IMAD.U32 R34, RZ, RZ, UR10 ;  /* 0x0000000aff227e24 */ /* 0x000fe2000f8e00ff */
[----:B------:R-:W-:Y:S01]  /*f690*/  ULDC UR39, c[0x0][0x448] ;  /* 0x0001120000277ab9 */ /* 0x000fe20000000800 */
[----:B------:R-:W-:Y:S01]  /*f6a0*/  IMAD.MOV.U32 R25, RZ, RZ, 0x1 ;  /* 0x00000001ff197424 */ /* 0x000fe200078e00ff */
[----:B------:R-:W-:Y:S01]  /*f6b0*/  UIMAD UR38, UR4, UR6, URZ ;  /* 0x00000006042672a4 */ /* 0x000fe2000f8e023f */
[----:B------:R-:W-:Y:S01]  /*f6c0*/  IMAD.MOV.U32 R23, RZ, RZ, RZ ;  /* 0x000000ffff177224 */ /* 0x000fe200078e00ff */
[----:B------:R-:W-:-:S02]  /*f6d0*/  UIMAD UR39, UR39, UR40, URZ ;  /* 0x00000028272772a4 */ /* 0x000fc4000f8e023f */
[----:B------:R-:W-:Y:S02]  /*f6e0*/  UIADD3 UR4, UR38, 0x3f, URZ ;  /* 0x0000003f26047890 */ /* 0x000fe4000fffe03f */
[----:B------:R-:W-:Y:S02]  /*f6f0*/  UIADD3 UR49, UR38, 0x1, -UR40 ;  /* 0x0000000126317890 */ /* 0x000fe4000fffe828 */
[----:B0-----:R-:W-:Y:S02]  /*f700*/  ULEA UR8, UR8, UR5, 0x18 ;  /* 0x0000000508087291 */ /* 0x001fe4000f8ec03f */
[----:B------:R-:W-:Y:S01]  /*f710*/  USHF.R.S32.HI UR5, URZ, 0x1f, UR4 ;  /* 0x0000001f3f057899 */ /* 0x000fe20008011404 */
[----:B------:R-:W-:Y:S01]  /*f720*/  ULDC UR47, c[0x0][0xc] ;  /* 0x00000300002f7ab9 */ /* 0x000fe20000000800 */
[----:B------:R-:W-:Y:S02]  /*f730*/  UIADD3 UR40, UR38, -UR40, URZ ;  /* 0x8000002826287290 */ /* 0x000fe4000fffe03f */
[----:B------:R-:W-:Y:S01]  /*f740*/  IMAD.U32 R17, RZ, RZ, UR8 ;  /* 0x00000008ff117e24 */ /* 0x000fe2000f8e00ff */
[----:B------:R-:W-:-:S04]  /*f750*/  ULEA.HI UR5, UR5, UR4, URZ, 0x6 ;  /* 0x0000000405057291 */ /* 0x000fc8000f8f303f */
[----:B------:R-:W-:Y:S01]  /*f760*/  USHF.R.S32.HI UR41, URZ, 0x6, UR5 ;  /* 0x000000063f297899 */ /* 0x000fe20008011405 */
[----:B--2---:R-:W-:Y:S02]  /*f770*/  R2UR UR11, R3 ;  /* 0x00000000030b72ca */ /* 0x004fe400000e0000 */
[----:B------:R-:W-:Y:S02]  /*f780*/  LOP3.LUT R3, R0, 0x38, R5, 0x78, !PT ;  /* 0x0000003800037812 */ /* 0x000fe400078e7805 */
[----:B------:R-:W-:Y:S02]  /*f790*/  LOP3.LUT R0, R37, 0x40, RZ, 0xfc, !PT ;  /* 0x0000004025007812 */ /* 0x000fe400078efcff */
[----:B------:R-:W-:Y:S01]  /*f7a0*/  LOP3.LUT R30, R3, 0x200, R30, 0xf8, !PT ;  /* 0x00000200031e7812 */ /* 0x000fe200078ef81e */
[----:B------:R-:W-:Y:S01]  /*f7b0*/  IMAD.SHL.U32 R3, R5, 0x10, RZ ;  /* 0x0000001005037824 */ /* 0x000fe200078e00ff */
[C---:B------:R-:W-:Y:S02]  /*f7c0*/  ISETP.GE.AND P2, PT, R0.reuse, UR7, PT ;  /* 0x0000000700007c0c */ /* 0x040fe4000bf46270 */
[----:B------:R-:W-:Y:S01]  /*f7d0*/  ISETP.GE.AND P1, PT, R0, UR9, PT ;  /* 0x0000000900007c0c */ /* 0x000fe2000bf26270 */
[----:B------:R-:W-:Y:S01]  /*f7e0*/  IMAD R31, R30, 0x2, R17 ;  /* 0x000000021e1f7824 */ /* 0x000fe200078e0211 */
[----:B------:R-:W-:Y:S01]  /*f7f0*/  ISETP.GE.AND P0, PT, R0, UR7, PT ;  /* 0x0000000700007c0c */ /* 0x000fe2000bf06270 */
[----:B------:R-:W-:Y:S01]  /*f800*/  ULOP3.LUT UR48, UR11, 0x2, URZ, 0xfc, !UPT ;  /* 0x000000020b307892 */ /* 0x000fe2000f8efc3f */
[----:B------:R-:W-:-:S07]  /*f810*/  LOP3.LUT R0, R37, 0x80, RZ, 0xfc, !PT ;  /* 0x0000008025007812 */ /* 0x000fce00078efcff */
[----:B------:R-:W-:Y:S02]  /*f820*/  @P2 LOP3.LUT R16, R16, 0x8, RZ, 0xfc, !PT ;  /* 0x0000000810102812 */ /* 0x000fe400078efcff */
[----:B------:R-:W-:Y:S02]  /*f830*/  ISETP.GE.AND P2, PT, R0, UR7, PT ;  /* 0x0000000700007c0c */ /* 0x000fe4000bf46270 */
[----:B------:R-:W-:-:S04]  /*f840*/  LOP3.LUT R16, R16, 0xffffdfff, RZ, 0xc0, !PT ;  /* 0xffffdfff10107812 */ /* 0x000fc800078ec0ff */
[----:B------:R-:W-:Y:S02]  /*f850*/  @P1 LOP3.LUT R16, R16, 0x2000, RZ, 0xfc, !PT ;  /* 0x0000200010101812 */ /* 0x000fe400078efcff */
[----:B------:R-:W-:Y:S02]  /*f860*/  ISETP.GE.AND P1, PT, R0, UR9, PT ;  /* 0x0000000900007c0c */ /* 0x000fe4000bf26270 */
[----:B------:R-:W-:-:S04]  /*f870*/  LOP3.LUT R16, R16, 0xffffff7f, RZ, 0xc0, !PT ;  /* 0xffffff7f10107812 */ /* 0x000fc800078ec0ff */
[----:B------:R-:W-:Y:S02]  /*f880*/  @P0 LOP3.LUT R16, R16, 0x80, RZ, 0xfc, !PT ;  /* 0x0000008010100812 */ /* 0x000fe400078efcff */
[----:B------:R-:W-:Y:S02]  /*f890*/  ISETP.GE.AND P0, PT, R0, UR7, PT ;  /* 0x0000000700007c0c */ /* 0x000fe4000bf06270 */
[----:B------:R-:W-:Y:S02]  /*f8a0*/  LOP3.LUT R16, R16, 0xfffffffb, RZ, 0xc0, !PT ;  /* 0xfffffffb10107812 */ /* 0x000fe400078ec0ff */
[----:B------:R-:W-:Y:S02]  /*f8b0*/  LOP3.LUT R0, R36, 0x70, R3, 0xf8, !PT ;  /* 0x0000007024007812 */ /* 0x000fe400078ef803 */
[----:B------:R-:W-:Y:S02]  /*f8c0*/  @P2 LOP3.LUT R16, R16, 0x4, RZ, 0xfc, !PT ;  /* 0x0000000410102812 */ /* 0x000fe400078efcff */
[----:B------:R-:W-:-:S02]  /*f8d0*/  LOP3.LUT R0, R37, 0xc0, RZ, 0xfc, !PT ;  /* 0x000000c025007812 */ /* 0x000fc400078efcff */
[----:B------:R-:W-:Y:S02]  /*f8e0*/  LOP3.LUT R16, R16, 0xffffefff, RZ, 0xc0, !PT ;  /* 0xffffefff10107812 */ /* 0x000fe400078ec0ff */
[----:B------:R-:W-:Y:S02]  /*f8f0*/  ISETP.GE.AND P2, PT, R37, UR7, PT ;  /* 0x0000000725007c0c */ /* 0x000fe4000bf46270 */
[----:B------:R-:W-:Y:S02]  /*f900*/  @P1 LOP3.LUT R16, R16, 0x1000, RZ, 0xfc, !PT ;  /* 0x0000100010101812 */ /* 0x000fe400078efcff */
[----:B------:R-:W-:Y:S02]  /*f910*/  ISETP.GE.AND P1, PT, R0, UR9, PT ;  /* 0x0000000900007c0c */ /* 0x000fe4000bf26270 */
[----:B------:R-:W-:-:S04]  /*f920*/  LOP3.LUT R16, R16, 0xffffffbf, RZ, 0xc0, !PT ;  /* 0xffffffbf10107812 */ /* 0x000fc800078ec0ff */
[----:B------:R-:W-:Y:S02]  /*f930*/  @P0 LOP3.LUT R16, R16, 0x40, RZ, 0xfc, !PT ;  /* 0x0000004010100812 */ /* 0x000fe400078efcff */
[----:B------:R-:W-:Y:S02]  /*f940*/  ISETP.GE.AND P0, PT, R0, UR7, PT ;  /* 0x0000000700007c0c */ /* 0x000fe4000bf06270 */
[----:B------:R-:W-:-:S11]  /*f950*/  LOP3.LUT R16, R16, 0xfffffffd, RZ, 0xc0, !PT ;  /* 0xfffffffd10107812 */ /* 0x000fd600078ec0ff */
        /* <DEDUP_REMOVED lines=13> */
[----:B-1----:R-:W-:-:S07]  /*fa30*/  @P0 LOP3.LUT R16, R16, 0x4000, RZ, 0xfc, !PT ;  /* 0x0000400010100812 */ /* 0x002fce00078efcff */
.L_x_1144:
[----:B------:R-:W-:Y:S01]  /*fa40*/  ULDC UR7, c[0x0][0xc60] ;  /* 0x0003180000077ab9 */ /* 0x000fe20000000800 */
[C---:B------:R-:W-:Y:S01]  /*fa50*/  R2UR UR42, R34.reuse ;  /* 0x00000000222a72ca */ /* 0x040fe200000e0000 */
[----:B------:R-:W-:Y:S01]  /*fa60*/  UISETP.NE.AND UP0, UPT, UR7, 0x1, UPT ;  /* 0x000000010700788c */ /* 0x000fe2000bf05270 */
[----:B------:R-:W-:-:S10]  /*fa70*/  R2UR UR6, R34 ;  /* 0x00000000220672ca */ /* 0x000fd400000e0000 */
        /* <DEDUP_REMOVED lines=9> */
[----:B0----5:R-:W-:Y:S05]  /*fb10*/  @P0 BRA `(.L_x_1090) ;  /* 0x0000000000200947 */ /* 0x021fea0003800000 */
        /* <DEDUP_REMOVED lines=8> */
.L_x_1090:
[----:B------:R-:W-:Y:S01]  /*fba0*/  ULDC UR8, c[0x0][0xc54] ;  /* 0x0003150000087ab9 */ /* 0x000fe20000000800 */
[----:B------:R-:W-:Y:S01]  /*fbb0*/  UMOV UR6, UR7 ;  /* 0x0000000700067c82 */ /* 0x000fe20008000000 */
[----:B------:R-:W-:-:S11]  /*fbc0*/  UISETP.NE.AND UP0, UPT, UR8, 0x1, UPT ;  /* 0x000000010800788c */ /* 0x000fd6000bf05270 */
[----:B------:R-:W-:Y:S02]  /*fbd0*/  @UP0 ULDC.64 UR10, c[0x0][0xc58] ;  /* 0x00031600000a0ab9 */ /* 0x000fe40000000a00 */
[----:B------:R-:W-:-:S04]  /*fbe0*/  UIMAD.WIDE.U32 UR4, UR7, UR10, URZ ;  /* 0x0000000a070472a5 */ /* 0x000fc8000f8e003f */
[----:B------:R-:W-:-:S04]  /*fbf0*/  @UP0 USHF.R.U32.HI UR6, URZ, UR11, UR5 ;  /* 0x0000000b3f060299 */ /* 0x000fc80008011605 */
[----:B------:R-:W-:-:S12]  /*fc00*/  UIMAD UR4, UR6, UR8, URZ ;  /* 0x00000008060472a4 */ /* 0x000fd8000f8e023f */
.L_x_1091:
[----:B------:R-:W-:Y:S01]  /*fc10*/  ULDC UR5, c[0x0][0xc48] ;  /* 0x0003120000057ab9 */ /* 0x000fe20000000800 */
[----:B------:R-:W-:Y:S01]  /*fc20*/  ULDC.64 UR8, c[0x0][0xa28] ;  /* 0x00028a0000087ab9 */ /* 0x000fe20000000a00 */
[----:B------:R-:W-:Y:S01]  /*fc30*/  UISETP.NE.AND UP1, UPT, UR5, 0x1, UPT ;  /* 0x000000010500788c */ /* 0x000fe2000bf25270 */
[----:B------:R-:W-:Y:S01]  /*fc40*/  IMAD.MOV.U32 R32, RZ, RZ, RZ ;  /* 0x000000ffff207224 */ /* 0x000fe200078e00ff */
[----:B------:R-:W-:Y:S02]  /*fc50*/  UIADD3 UR4, UR7, -UR4, URZ ;  /* 0x8000000407047290 */ /* 0x000fe4000fffe03f */
[----:B------:R-:W-:Y:S01]  /*fc60*/  UISETP.NE.U32.AND UP0, UPT, UR8, URZ, UPT ;  /* 0x0000003f0800728c */ /* 0x000fe2000bf05070 */
[----:B------:R-:W-:Y:S02]  /*fc70*/  ULDC UR5, c[0x0][0xc54] ;  /* 0x0003150000057ab9 */ /* 0x000fe40000000800 */
[----:B------:R-:W-:Y:S02]  /*fc80*/  UIMAD UR42, UR42, UR5, UR4 ;  /* 0x000000052a2a72a4 */ /* 0x000fe4000f8e0204 */
[----:B------:R-:W-:-:S02]  /*fc90*/  UISETP.NE.AND.EX UP0, UPT, UR9, URZ, UPT, UP0 ;  /* 0x0000003f0900728c */ /* 0x000fc4000bf05300 */
[----:B------:R-:W-:Y:S01]  /*fca0*/  @UP1 ULDC UR4, c[0x0][0xc4c] ;  /* 0x0003130000041ab9 */ /* 0x000fe20000000800 */
[----:B------:R-:W-:Y:S01]  /*fcb0*/  @UP1 ULDC UR7, c[0x0][0xc50] ;  /* 0x0003140000071ab9 */ /* 0x000fe20000000800 */
[----:B------:R-:W-:Y:S02]  /*fcc0*/  UIMAD.WIDE.U32 UR4, UR42, UR4, URZ ;  /* 0x000000042a0472a5 */ /* 0x000fe4000f8e003f */
[----:B------:R-:W-:Y:S01]  /*fcd0*/  UMOV UR43, UR42 ;  /* 0x0000002a002b7c82 */ /* 0x000fe20008000000 */
[----:B------:R-:W-:Y:S01]  /*fce0*/  ULOP3.LUT UR6, UR6, 0x1ffffff, URZ, 0x3c, !UPT ;  /* 0x01ffffff06067892 */ /* 0x000fe2000f8e3c3f */
[----:B------:R-:W-:Y:S01]  /*fcf0*/  PLOP3.LUT P0, PT, PT, PT, UP0, 0x80, 0x0 ;  /* 0x000000000000781c */ /* 0x000fe20003f0f008 */
[----:B------:R-:W-:-:S03]  /*fd00*/  @UP1 USHF.R.U32.HI UR43, URZ, UR7, UR5 ;  /* 0x000000073f2b1299 */ /* 0x000fc60008011605 */
[----:B------:R-:W-:Y:S02]  /*fd10*/  @UP0 ULDC.64 UR4, c[0x0][0xa28] ;  /* 0x00028a0000040ab9 */ /* 0x000fe40000000a00 */
[----:B------:R-:W-:-:S06]  /*fd20*/  @UP0 UIMAD.WIDE UR4, UR43, 0x4, UR4 ;  /* 0x000000042b0408a5 */ /* 0x000fcc000f8e0204 */
[----:B------:R-:W-:Y:S01]  /*fd30*/  IMAD.U32 R3, RZ, RZ, UR5 ;  /* 0x00000005ff037e24 */ /* 0x000fe2000f8e00ff */
[----:B------:R-:W-:Y:S01]  /*fd40*/  ULDC UR5, c[0x0][0x448] ;  /* 0x0001120000057ab9 */ /* 0x000fe20000000800 */
[----:B------:R-:W-:Y:S01]  /*fd50*/  IMAD.U32 R2, RZ, RZ, UR4 ;  /* 0x00000004ff027e24 */ /* 0x000fe2000f8e00ff */
[----:B------:R-:W-:Y:S01]  /*fd60*/  ULDC UR4, c[0x0][0xc3c] ;  /* 0x00030f0000047ab9 */ /* 0x000fe20000000800 */
[----:B------:R-:W-:Y:S02]  /*fd70*/  UISETP.NE.AND UP2, UPT, UR5, 0x1, UPT ;  /* 0x000000010500788c */ /* 0x000fe4000bf45270 */
[----:B------:R-:W-:Y:S01]  /*fd80*/  UIADD3 UR6, UR6, UR4, URZ ;  /* 0x0000000406067290 */ /* 0x000fe2000fffe03f */
[----:B------:R0:W5:Y:S01]  /*fd90*/  @P0 LDG.E R32, desc[UR36][R2.64] ;  /* 0x0000002402200981 */ /* 0x000162000c1e1900 */
[----:B------:R-:W-:Y:S02]  /*fda0*/  UP2UR UR50, UPR, URZ, 0x4 ;  /* 0x000000043f327883 */ /* 0x000fe40008000000 */
[----:B------:R-:W-:-:S04]  /*fdb0*/  USHF.L.U32 UR44, UR6, 0x7, URZ ;  /* 0x00000007062c7899 */ /* 0x000fc8000800063f */
[----:B------:R-:W-:Y:S01]  /*fdc0*/  UIADD3 UR6, UR44, 0x7f, URZ ;  /* 0x0000007f2c067890 */ /* 0x000fe2000fffe03f */
[----:B------:R-:W-:Y:S01]  /*fdd0*/  @UP2 ULDC UR4, c[0x0][0x44c] ;  /* 0x0001130000042ab9 */ /* 0x000fe20000000800 */
[----:B------:R-:W-:Y:S02]  /*fde0*/  @UP2 ULDC UR7, c[0x0][0x450] ;  /* 0x0001140000072ab9 */ /* 0x000fe40000000800 */
[----:B------:R-:W-:-:S04]  /*fdf0*/  UIMAD.WIDE.U32 UR4, UR6, UR4, URZ ;  /* 0x00000004060472a5 */ /* 0x000fc8000f8e003f */
[----:B------:R-:W-:-:S03]  /*fe00*/  @UP2 USHF.R.U32.HI UR6, URZ, UR7, UR5 ;  /* 0x000000073f062299 */ /* 0x000fc60008011605 */
[----:B------:R-:W-:Y:S01]  /*fe10*/  ULDC.64 UR4, c[0x0][0x9e0] ;  /* 0x0002780000047ab9 */ /* 0x000fe20000000a00 */
[----:B------:R-:W-:Y:S02]  /*fe20*/  UIADD3 UR6, UR49, UR6, URZ ;  /* 0x0000000631067290 */ /* 0x000fe4000fffe03f */
[----:B------:R-:W-:Y:S02]  /*fe30*/  UISETP.GE.AND UP0, UPT, UR5, 0x1, UPT ;  /* 0x000000010500788c */ /* 0x000fe4000bf06270 */
[----:B------:R-:W-:-:S04]  /*fe40*/  UIADD3 UR4, UR6, UR4, URZ ;  /* 0x0000000406047290 */ /* 0x000fc8000fffe03f */
[----:B------:R-:W-:-:S13]  /*fe50*/  PLOP3.LUT P0, PT, PT, PT, UP0, 0x40, 0x0 ;  /* 0x000000000000781c */ /* 0x000fda0003f0e808 */
[----:B0-----:R-:W-:Y:S05]  /*fe60*/  @P0 BRA `(.L_x_1092) ;  /* 0x0000000000440947 */ /* 0x001fea0003800000 */
        /* <DEDUP_REMOVED lines=10> */
.L_x_1093:
[----:B------:R-:W-:-:S11]  /*ff10*/  UISETP.NE.AND UP1, UPT, UR5, 0x1, UPT ;  /* 0x000000010500788c */ /* 0x000fd6000bf25270 */
[----:B------:R-:W-:Y:S02]  /*ff20*/  @UP1 ULDC.64 UR10, c[0x0][0x9e8] ;  /* 0x00027a00000a1ab9 */ /* 0x000fe40000000a00 */
[----:B------:R-:W-:-:S04]  /*ff30*/  UIMAD.WIDE.U32 UR6, UR8, UR10, URZ ;  /* 0x0000000a080672a5 */ /* 0x000fc8000f8e003f */
[----:B------:R-:W-:-:S12]  /*ff40*/  @UP1 USHF.R.U32.HI UR8, URZ, UR11, UR7 ;  /* 0x0000000b3f081299 */ /* 0x000fd80008011607 */
.L_x_1094:
[----:B------:R-:W-:-:S04]  /*ff50*/  UIMAD UR8, UR8, UR5, UR5 ;  /* 0x00000005080872a4 */ /* 0x000fc8000f8e0205 */
[----:B------:R-:W-:-:S04]  /*ff60*/  UISETP.LT.AND UP1, UPT, UR4, UR8, UPT ;  /* 0x000000080400728c */ /* 0x000fc8000bf21270 */
[----:B------:R-:W-:-:S12]  /*ff70*/  USEL UR4, UR4, UR8, UP1 ;  /* 0x0000000804047287 */ /* 0x000fd80008800000 */
.L_x_1092:
[----:B------:R-:W-:Y:S01]  /*ff80*/  UISETP.NE.AND UP1, UPT, UR50, URZ, UPT ;  /* 0x0000003f3200728c */ /* 0x000fe2000bf25270 */
[----:B------:R-:W-:Y:S01]  /*ff90*/  PLOP3.LUT P0, PT, PT, PT, UP0, 0x40, 0x0 ;  /* 0x000000000000781c */ /* 0x000fe20003f0e808 */
[----:B------:R-:W-:-:S04]  /*ffa0*/  UIADD3 UR4, UR4, 0x3f, URZ ;  /* 0x0000003f04047890 */ /* 0x000fc8000fffe03f */
[----:B------:R-:W-:-:S04]  /*ffb0*/  USHF.R.S32.HI UR8, URZ, 0x1f, UR4 ;  /* 0x0000001f3f087899 */ /* 0x000fc80008011404 */
[----:B------:R-:W-:Y:S01]  /*ffc0*/  ULEA.HI UR8, UR8, UR4, URZ, 0x6 ;  /* 0x0000000408087291 */ /* 0x000fe2000f8f303f */
[----:B------:R-:W-:Y:S01]  /*ffd0*/  @UP1 ULDC UR6, c[0x0][0x44c] ;  /* 0x0001130000061ab9 */ /* 0x000fe20000000800 */
[----:B------:R-:W-:Y:S01]  /*ffe0*/  @UP1 ULDC UR9, c[0x0][0x450] ;  /* 0x0001140000091ab9 */ /* 0x000fe20000000800 */
[----:B------:R-:W-:Y:S02]  /*fff0*/  UIMAD.WIDE.U32 UR6, UR44, UR6, URZ ;  /* 0x000000062c0672a5 */ /* 0x000fe4000f8e003f */
[----:B------:R-:W-:Y:S01]  /*10000*/  UMOV UR4, UR44 ;  /* 0x0000002c00047c82 */ /* 0x000fe20008000000 */
[----:B------:R-:W-:Y:S02]  /*10010*/  USHF.R.S32.HI UR8, URZ, 0x6, UR8 ;  /* 0x000000063f087899 */ /* 0x000fe40008011408 */
[----:B------:R-:W-:Y:S02]  /*10020*/  @UP1 USHF.R.U32.HI UR4, URZ, UR9, UR7 ;  /* 0x000000093f041299 */ /* 0x000fe40008011607 */
[----:B------:R-:W-:-:S02]  /*10030*/  UISETP.LT.AND UP1, UPT, UR41, UR8, UPT ;  /* 0x000000082900728c */ /* 0x000fc4000bf21270 */
[----:B------:R-:W-:Y:S01]  /*10040*/  UIADD3 UR4, UR40, UR4, URZ ;  /* 0x0000000428047290 */ /* 0x000fe2000fffe03f */
[----:B------:R-:W-:Y:S01]  /*10050*/  ULDC UR6, c[0x0][0x9dc] ;  /* 0x0002770000067ab9 */ /* 0x000fe20000000800 */
[----:B------:R-:W-:Y:S02]  /*10060*/  USEL UR45, UR41, UR8, UP1 ;  /* 0x00000008292d7287 */ /* 0x000fe40008800000 */
[----:B------:R-:W-:Y:S01]  /*10070*/  UIADD3 UR8, UR4, -UR6, URZ ;  /* 0x8000000604087290 */ /* 0x000fe2000fffe03f */
[----:B------:R-:W-:Y:S11]  /*10080*/  @P0 BRA `(.L_x_1095) ;  /* 0x0000000000440947 */ /* 0x000ff60003800000 */
        /* <DEDUP_REMOVED lines=10> */
.L_x_1096:
[----:B------:R-:W-:-:S11]  /*10130*/  UISETP.NE.AND UP0, UPT, UR5, 0x1, UPT ;  /* 0x000000010500788c */ /* 0x000fd6000bf05270 */
[----:B------:R-:W-:Y:S02]  /*10140*/  @UP0 ULDC.64 UR10, c[0x0][0x9e8] ;  /* 0x00027a00000a0ab9 */ /* 0x000fe40000000a00 */
[----:B------:R-:W-:-:S04]  /*10150*/  UIMAD.WIDE.U32 UR6, UR4, UR10, URZ ;  /* 0x0000000a040672a5 */ /* 0x000fc8000f8e003f */
[----:B------:R-:W-:-:S12]  /*10160*/  @UP0 USHF.R.U32.HI UR4, URZ, UR11, UR7 ;  /* 0x0000000b3f040299 */ /* 0x000fd80008011607 */
.L_x_1097:
[----:B------:R-:W-:-:S04]  /*10170*/  UIMAD UR4, UR4, UR5, URZ ;  /* 0x00000005040472a4 */ /* 0x000fc8000f8e023f */
[----:B------:R-:W-:-:S04]  /*10180*/  UISETP.LT.AND UP0, UPT, UR8, UR4, UPT ;  /* 0x000000040800728c */ /* 0x000fc8000bf01270 */
[----:B------:R-:W-:-:S12]  /*10190*/  USEL UR8, UR8, UR4, !UP0 ;  /* 0x0000000408087287 */ /* 0x000fd8000c000000 */
.L_x_1095:
[----:B------:R-:W-:Y:S01]  /*101a0*/  USHF.R.S32.HI UR4, URZ, 0x1f, UR8 ;  /* 0x0000001f3f047899 */ /* 0x000fe20008011408 */
[----:B------:R-:W-:Y:S03]  /*101b0*/  BSSY B7, `(.L_x_1098) ;  /* 0x000031a000077945 */ /* 0x000fe60003800000 */
[----:B------:R-:W-:-:S04]  /*101c0*/  ULEA.HI UR4, UR4, UR8, URZ, 0x6 ;  /* 0x0000000804047291 */ /* 0x000fc8000f8f303f */
[----:B------:R-:W-:-:S04]  /*101d0*/  USHF.R.S32.HI UR4, URZ, 0x6, UR4 ;  /* 0x000000063f047899 */ /* 0x000fc80008011404 */
[----:B------:R-:W-:-:S04]  /*101e0*/  UISETP.LT.AND UP0, UPT, URZ, UR4, UPT ;  /* 0x000000043f00728c */ /* 0x000fc8000bf01270 */
[----:B------:R-:W-:-:S04]  /*101f0*/  USEL UR46, URZ, UR4, !UP0 ;  /* 0x000000043f2e7287 */ /* 0x000fc8000c000000 */
[----:B------:R-:W-:-:S06]  /*10200*/  UISETP.GT.AND UP0, UPT, UR45, UR46, UPT ;  /* 0x0000002e2d00728c */ /* 0x000fcc000bf04270 */
[----:B------:R-:W-:-:S13]  /*10210*/  PLOP3.LUT P0, PT, PT, PT, UP0, 0x80, 0x0 ;  /* 0x000000000000781c */ /* 0x000fda0003f0f008 */
[----:B------:R-:W-:Y:S05]  /*10220*/  @P0 BRA `(.L_x_1099) ;  /* 0x0000000000440947 */ /* 0x000fea0003800000 */
[----:B------:R-:W0:Y:S02]  /*10230*/  S2R R0, SR_TID.X ;  /* 0x0000000000007919 */ /* 0x000e240000002100 */
[----:B0-----:R-:W-:-:S04]  /*10240*/  LOP3.LUT R0, R0, 0x7f, RZ, 0xc0, !PT ;  /* 0x0000007f00007812 */ /* 0x001fc800078ec0ff */
[----:B------:R-:W-:-:S13]  /*10250*/  ISETP.NE.AND P2, PT, R0, RZ, PT ;  /* 0x000000ff0000720c */ /* 0x000fda0003f45270 */
[----:B------:R-:W-:Y:S05]  /*10260*/  @P2 BRA `(.L_x_1100) ;  /* 0x0000003000382947 */ /* 0x000fea0003800000 */
[----:B------:R-:W0:Y:S01]  /*10270*/  S2R R7, SR_LANEID ;  /* 0x0000000000077919 */ /* 0x000e220000000000 */
[----:B------:R-:W-:Y:S01]  /*10280*/  VOTEU.ANY UR4, UPT, PT ;  /* 0x0000000000047886 */ /* 0x000fe200038e0100 */
[----:B------:R-:W1:Y:S01]  /*10290*/  LDC.64 R2, c[0x0][0xc80] ;  /* 0x00032000ff027b82 */ /* 0x000e620000000a00 */
[----:B------:R-:W0:Y:S08]  /*102a0*/  FLO.U32 R0, UR4 ;  /* 0x0000000400007d00 */ /* 0x000e3000080e0000 */
[----:B------:R-:W1:Y:S01]  /*102b0*/  POPC R5, UR4 ;  /* 0x0000000400057d09 */ /* 0x000e620008000000 */
[----:B0-----:R-:W-:-:S13]  /*102c0*/  ISETP.EQ.U32.AND P0, PT, R0, R7, PT ;  /* 0x000000070000720c */ /* 0x001fda0003f02070 */
[----:B-1----:R-:W2:Y:S01]  /*102d0*/  @P0 ATOMG.E.ADD.STRONG.GPU PT, R3, desc[UR36][R2.64], R5 ;  /* 0x00000005020309a8 */ /* 0x002ea200081ee1e4 */
[----:B------:R-:W0:Y:S02]  /*102e0*/  S2R R4, SR_LTMASK ;  /* 0x0000000000047919 */ /* 0x000e240000003900 */
[----:B0-----:R-:W-:-:S04]  /*102f0*/  LOP3.LUT R4, R4, UR4, RZ, 0xc0, !PT ;  /* 0x0000000404047c12 */ /* 0x001fc8000f8ec0ff */
[----:B------:R-:W0:Y:S01]  /*10300*/  POPC R7, R4 ;  /* 0x0000000400077309 */ /* 0x000e220000000000 */
[----:B--2---:R-:W0:Y:S02]  /*10310*/  SHFL.IDX PT, R0, R3, R0, 0x1f ;  /* 0x00001f0003007589 */ /* 0x004e2400000e0000 */
[----:B0-----:R-:W-:Y:S01]  /*10320*/  IADD3 R34, R0, UR47, R7 ;  /* 0x0000002f00227c10 */ /* 0x001fe2000fffe007 */
[----:B------:R-:W-:Y:S06]  /*10330*/  BRA `(.L_x_1100) ;  /* 0x0000003000047947 */ /* 0x000fec0003800000 */
.L_x_1099:
[----:B------:R-:W-:Y:S01]  /*10340*/  VIADD R0, R17, 0x20400 ;  /* 0x0002040011007836 */ /* 0x000fe20000000000 */
[----:B------:R-:W-:Y:S04]  /*10350*/  BSSY B6, `(.L_x_1101) ;  /* 0x0000013000067945 */ /* 0x000fe80003800000 */
[----:B------:R-:W-:-:S13]  /*10360*/  LOP3.LUT P0, RZ, R0, 0x3ff, RZ, 0xc0, !PT ;  /* 0x000003ff00ff7812 */ /* 0x000fda000780c0ff */
[----:B------:R-:W-:Y:S05]  /*10370*/  @!P0 BRA `(.L_x_1102) ;  /* 0x0000000000408947 */ /* 0x000fea0003800000 */
[----:B------:R-:W-:Y:S01]  /*10380*/  MOV R2, 0x0 ;  /* 0x0000000000027802 */ /* 0x000fe20000000f00 */
[----:B------:R-:W-:Y:S01]  /*10390*/  ULDC.64 UR4, c[0x4][0x138] ;  /* 0x01004e0000047ab9 */ /* 0x000fe20000000a00 */
[----:B------:R-:W-:Y:S01]  /*103a0*/  ULDC.64 UR6, c[0x4][0x140] ;  /* 0x0100500000067ab9 */ /* 0x000fe20000000a00 */
[----:B------:R-:W-:Y:S02]  /*103b0*/  IMAD.U32 R4, RZ, RZ, UR4 ;  /* 0x00000004ff047e24 */ /* 0x000fe4000f8e00ff */
[----:B------:R-:W-:Y:S01]  /*103c0*/  IMAD.U32 R5, RZ, RZ, UR5 ;  /* 0x00000005ff057e24 */ /* 0x000fe2000f8e00ff */
[----:B------:R-:W0:Y:S01]  /*103d0*/  LDC.64 R2, c[0x4][R2] ;  /* 0x0100000002027b82 */ /* 0x000e220000000a00 */
[----:B------:R-:W-:Y:S01]  /*103e0*/  ULDC.64 UR4, c[0x4][0xc0] ;  /* 0x0100300000047ab9 */ /* 0x000fe20000000a00 */
[----:B------:R-:W-:Y:S01]  /*103f0*/  IMAD.U32 R6, RZ, RZ, UR6 ;  /* 0x00000006ff067e24 */ /* 0x000fe2000f8e00ff */
[----:B------:R-:W-:Y:S01]  /*10400*/  MOV R10, UR4 ;  /* 0x00000004000a7c02 */ /* 0x000fe20008000f00 */
[----:B------:R-:W-:-:S02]  /*10410*/  IMAD.U32 R7, RZ, RZ, UR7 ;  /* 0x00000007ff077e24 */ /* 0x000fc4000f8e00ff */
[----:B------:R-:W-:Y:S02]  /*10420*/  IMAD.U32 R11, RZ, RZ, UR5 ;  /* 0x00000005ff0b7e24 */ /* 0x000fe4000f8e00ff */
[----:B------:R-:W-:Y:S02]  /*10430*/  IMAD.MOV.U32 R8, RZ, RZ, 0x70 ;  /* 0x00000070ff087424 */ /* 0x000fe400078e00ff */
[----:B------:R-:W-:Y:S02]  /*10440*/  IMAD.MOV.U32 R12, RZ, RZ, 0x1 ;  /* 0x00000001ff0c7424 */ /* 0x000fe400078e00ff */
[----:B------:R-:W-:-:S07]  /*10450*/  IMAD.MOV.U32 R13, RZ, RZ, RZ ;  /* 0x000000ffff0d7224 */ /* 0x000fce00078e00ff */
[----:B------:R-:W-:-:S07]  /*10460*/  LEPC R20, `(.L_x_1102) ;  /* 0x000000001014794e */ /* 0x000fce0000000000 */
[----:B0----5:R-:W-:Y:S05]  /*10470*/  CALL.ABS.NOINC R2 ;  /* 0x0000000002007343 */ /* 0x021fea0003c00000 */
.L_x_1102:
[----:B------:R-:W-:Y:S05]  /*10480*/  BSYNC B6 ;  /* 0x0000000000067941 */ /* 0x000fea0003800000 */
.L_x_1101:
        /* <DEDUP_REMOVED lines=20> */
.L_x_1105:
[----:B------:R0:W1:Y:S01]  /*105d0*/  LDC.64 R2, c[0x4][R18] ;  /* 0x0100000012027b82 */ /* 0x0000620000000a00 */
[----:B------:R-:W-:Y:S01]  /*105e0*/  ULDC.64 UR4, c[0x4][0x138] ;  /* 0x01004e0000047ab9 */ /* 0x000fe20000000a00 */
[----:B------:R-:W-:Y:S01]  /*105f0*/  ULDC.64 UR6, c[0x4][0x140] ;  /* 0x0100500000067ab9 */ /* 0x000fe20000000a00 */
[----:B------:R-:W-:Y:S02]  /*10600*/  IMAD.U32 R4, RZ, RZ, UR4 ;  /* 0x00000004ff047e24 */ /* 0x000fe4000f8e00ff */
        /* <DEDUP_REMOVED lines=11> */
.L_x_1104:
[----:B------:R-:W-:Y:S05]  /*106c0*/  BSYNC B6 ;  /* 0x0000000000067941 */ /* 0x000fea0003800000 */
.L_x_1103:
[----:B------:R-:W-:Y:S01]  /*106d0*/  ULDC.64 UR4, c[0x0][0x9f8] ;  /* 0x00027e0000047ab9 */ /* 0x000fe20000000a00 */
[----:B------:R-:W-:Y:S01]  /*106e0*/  IMAD.U32 R29, RZ, RZ, UR43 ;  /* 0x0000002bff1d7e24 */ /* 0x000fe2000f8e00ff */
[----:B------:R-:W-:Y:S01]  /*106f0*/  UISETP.NE.U32.AND UP0, UPT, UR4, URZ, UPT ;  /* 0x0000003f0400728c */ /* 0x000fe2000bf05070 */
[----:B------:R-:W0:Y:S03]  /*10700*/  LDC R10, c[0x0][0x430] ;  /* 0x00010c00ff0a7b82 */ /* 0x000e260000000800 */
[----:B------:R-:W-:-:S06]  /*10710*/  UISETP.NE.AND.EX UP0, UPT, UR5, URZ, UPT, UP0 ;  /* 0x0000003f0500728c */ /* 0x000fcc000bf05300 */
[----:B------:R-:W-:-:S05]  /*10720*/  PLOP3.LUT P0, PT, PT, PT, UP0, 0x80, 0x0 ;  /* 0x000000000000781c */ /* 0x000fca0003f0f008 */
[----:B------:R-:W-:Y:S02]  /*10730*/  @UP0 ULDC.64 UR4, c[0x0][0x9f8] ;  /* 0x00027e0000040ab9 */ /* 0x000fe40000000a00 */
[----:B------:R-:W-:-:S06]  /*10740*/  @UP0 UIMAD.WIDE UR4, UR43, 0x4, UR4 ;  /* 0x000000042b0408a5 */ /* 0x000fcc000f8e0204 */
[----:B------:R-:W-:Y:S01]  /*10750*/  IMAD.U32 R2, RZ, RZ, UR4 ;  /* 0x00000004ff027e24 */ /* 0x000fe2000f8e00ff */
[----:B------:R-:W1:Y:S01]  /*10760*/  S2R R18, SR_TID.X ;  /* 0x0000000000127919 */ /* 0x000e620000002100 */
[----:B------:R-:W-:Y:S01]  /*10770*/  IMAD.U32 R3, RZ, RZ, UR5 ;  /* 0x00000005ff037e24 */ /* 0x000fe2000f8e00ff */
[----:B------:R-:W-:-:S04]  /*10780*/  ULDC UR4, c[0x0][0xc48] ;  /* 0x0003120000047ab9 */ /* 0x000fc80000000800 */
[----:B------:R2:W5:Y:S01]  /*10790*/  @P0 LDG.E R29, desc[UR36][R2.64] ;  /* 0x00000024021d0981 */ /* 0x000562000c1e1900 */
[----:B------:R-:W-:Y:S01]  /*107a0*/  IMAD.U32 R0, RZ, RZ, UR45 ;  /* 0x0000002dff007e24 */ /* 0x000fe2000f8e00ff */
[----:B------:R-:W-:Y:S01]  /*107b0*/  UMOV UR5, 0xffffffff ;  /* 0xffffffff00057882 */ /* 0x000fe20000000000 */
[----:B------:R-:W-:Y:S02]  /*107c0*/  IMAD.U32 R22, RZ, RZ, UR4 ;  /* 0x00000004ff167e24 */ /* 0x000fe4000f8e00ff */
[----:B------:R-:W-:Y:S02]  /*107d0*/  VIADD R0, R0, 0xffffffff ;  /* 0xffffffff00007836 */ /* 0x000fe40000000000 */
[----:B-1----:R-:W-:-:S05]  /*107e0*/  IMAD.SHL.U32 R18, R18, 0x10, RZ ;  /* 0x0000001012127824 */ /* 0x002fca00078e00ff */
[----:B------:R-:W-:-:S05]  /*107f0*/  LOP3.LUT R18, R36, 0x70, R18, 0xf8, !PT ;  /* 0x0000007024127812 */ /* 0x000fca00078ef812 */
[----:B------:R-:W-:Y:S01]  /*10800*/  IMAD R7, R0, 0x40, R18 ;  /* 0x0000004000077824 */ /* 0x000fe200078e0212 */
[----:B0-2---:R-:W-:Y:S06]  /*10810*/  BRA.DIV UR5, `(.L_x_1106) ;  /* 0x0000003205f87947 */ /* 0x005fec000b800000 */
.L_x_1160:
[----:B------:R-:W-:Y:S01]  /*10820*/  ISETP.NE.AND P1, PT, R10, 0x1, PT ;  /* 0x000000010a00780c */ /* 0x000fe20003f25270 */
[C---:B-----5:R-:W-:Y:S01]  /*10830*/  IMAD.IADD R8, R7.reuse, 0x1, R32 ;  /* 0x0000000107087824 */ /* 0x060fe200078e0220 */
[----:B------:R-:W-:Y:S02]  /*10840*/  ISETP.GE.AND P0, PT, R7, UR38, PT ;  /* 0x0000002607007c0c */ /* 0x000fe4000bf06270 */
[----:B------:R-:W-:Y:S01]  /*10850*/  SHF.R.S32.HI R33, RZ, 0x1f, R29 ;  /* 0x0000001fff217819 */ /* 0x000fe2000001141d */
[----:B------:R-:W-:Y:S01]  /*10860*/  IMAD.MOV.U32 R9, RZ, RZ, R8 ;  /* 0x000000ffff097224 */ /* 0x000fe200078e0008 */
[----:B------:R-:W-:Y:S02]  /*10870*/  ISETP.GT.U32.OR P0, PT, R18, 0x3f, P0 ;  /* 0x0000003f1200780c */ /* 0x000fe40000704470 */
[----:B------:R-:W-:-:S05]  /*10880*/  LOP3.LUT R16, R16, 0xfffffbff, RZ, 0xc0, !PT ;  /* 0xfffffbff10107812 */ /* 0x000fca00078ec0ff */
[----:B------:R-:W0:Y:S01]  /*10890*/  @P1 LDC R3, c[0x0][0x434] ;  /* 0x00010d00ff031b82 */ /* 0x000e220000000800 */
[----:B------:R-:W-:-:S07]  /*108a0*/  @P1 LOP3.LUT R16, R16, 0x400, RZ, 0xfc, !PT ;  /* 0x0000040010101812 */ /* 0x000fce00078efcff */
[----:B------:R-:W1:Y:S08]  /*108b0*/  @P1 LDC R5, c[0x0][0x438] ;  /* 0x00010e00ff051b82 */ /* 0x000e700000000800 */
[----:B------:R-:W2:Y:S01]  /*108c0*/  @!P0 LDC.64 R6, c[0x0][0x428] ;  /* 0x00010a00ff068b82 */ /* 0x000ea20000000a00 */
[----:B0-----:R-:W-:-:S05]  /*108d0*/  @P1 IMAD.HI.U32 R2, R8, R3, RZ ;  /* 0x0000000308021227 */ /* 0x001fca00078e00ff */
[----:B-1----:R-:W-:Y:S02]  /*108e0*/  @P1 SHF.R.U32.HI R9, RZ, R5, R2 ;  /* 0x00000005ff091219 */ /* 0x002fe40000011602 */
[----:B------:R-:W0:Y:S02]  /*108f0*/  @!P0 LDC.64 R4, c[0x0][0x418] ;  /* 0x00010600ff048b82 */ /* 0x000e240000000a00 */
[----:B------:R-:W-:Y:S01]  /*10900*/  @!P0 SHF.R.S32.HI R3, RZ, 0x1f, R9 ;  /* 0x0000001fff038819 */ /* 0x000fe20000011409 */
[----:B--2---:R-:W-:-:S04]  /*10910*/  @!P0 IMAD R2, R33, R6, RZ ;  /* 0x0000000621028224 */ /* 0x004fc800078e02ff */
[----:B------:R-:W-:Y:S02]  /*10920*/  @!P0 IMAD R7, R29, R7, R2 ;  /* 0x000000071d078224 */ /* 0x000fe400078e0202 */
[----:B------:R-:W-:-:S04]  /*10930*/  @!P0 IMAD.MOV.U32 R2, RZ, RZ, R9 ;  /* 0x000000ffff028224 */ /* 0x000fc800078e0009 */
[----:B------:R-:W-:-:S04]  /*10940*/  @!P0 IMAD.WIDE.U32 R2, R29, R6, R2 ;  /* 0x000000061d028225 */ /* 0x000fc800078e0002 */
[----:B------:R-:W-:Y:S02]  /*10950*/  @!P0 IMAD.IADD R3, R3, 0x1, R7 ;  /* 0x0000000103038824 */ /* 0x000fe400078e0207 */
[----:B------:R-:W-:Y:S01]  /*10960*/  IMAD.MOV.U32 R6, RZ, RZ, RZ ;  /* 0x000000ffff067224 */ /* 0x000fe200078e00ff */
[----:B0-----:R-:W-:-:S04]  /*10970*/  @!P0 LEA R4, P1, R2, R4, 0x2 ;  /* 0x0000000402048211 */ /* 0x001fc800078210ff */
[----:B------:R-:W-:Y:S01]  /*10980*/  @!P0 LEA.HI.X R5, R2, R5, R3, 0x2, P1 ;  /* 0x0000000502058211 */ /* 0x000fe200008f1403 */
[----:B------:R-:W-:Y:S01]  /*10990*/  IMAD.U32 R2, RZ, RZ, UR48 ;  /* 0x00000030ff027e24 */ /* 0x000fe2000f8e00ff */
[----:B------:R-:W-:-:S03]  /*109a0*/  LOP3.LUT R16, R16, 0xfffffdff, RZ, 0xc0, !PT ;  /* 0xfffffdff10107812 */ /* 0x000fc600078ec0ff */
[----:B------:R0:W5:Y:S01]  /*109b0*/  @!P0 LDG.E R6, desc[UR36][R4.64] ;  /* 0x0000002404068981 */ /* 0x000162000c1e1900 */
[----:B------:R-:W-:Y:S01]  /*109c0*/  ISETP.NE.AND P2, PT, R2, 0x3, PT ;  /* 0x000000030200780c */ /* 0x000fe20003f45270 */
[----:B------:R-:W-:Y:S01]  /*109d0*/  IMAD.MOV R7, RZ, RZ, -R9 ;  /* 0x000000ffff077224 */ /* 0x000fe200078e0a09 */
[----:B------:R-:W-:Y:S01]  /*109e0*/  ISETP.GT.U32.AND P0, PT, R18, 0x3f, PT ;  /* 0x0000003f1200780c */ /* 0x000fe20003f04070 */
[----:B------:R-:W-:Y:S01]  /*109f0*/  IMAD.MOV.U32 R24, RZ, RZ, R0 ;  /* 0x000000ffff187224 */ /* 0x000fe200078e0000 */
[----:B------:R-:W-:Y:S01]  /*10a00*/  IADD3 R3, RZ, -UR43, RZ ;  /* 0x8000002bff037c10 */ /* 0x000fe2000fffe0ff */
[----:B------:R-:W-:-:S04]  /*10a10*/  IMAD R7, R10, R7, R8 ;  /* 0x000000070a077224 */ /* 0x000fc800078e0208 */
[----:B------:R-:W-:-:S04]  /*10a20*/  IMAD R22, R22, R3, UR42 ;  /* 0x0000002a16167e24 */ /* 0x000fc8000f8e0203 */
[----:B------:R-:W-:Y:S02]  /*10a30*/  @P2 LOP3.LUT R16, R16, 0x200, RZ, 0xfc, !PT ;  /* 0x0000020010102812 */ /* 0x000fe400078efcff */
[----:B------:R-:W-:Y:S02]  /*10a40*/  SHF.R.S32.HI R26, RZ, 0x1f, R22 ;  /* 0x0000001fff1a7819 */ /* 0x000fe40000011416 */
[----:B------:R-:W-:-:S04]  /*10a50*/  LOP3.LUT R16, R16, 0xfffffffe, RZ, 0xc0, !PT ;  /* 0xfffffffe10107812 */ /* 0x000fc800078ec0ff */
[----:B------:R-:W-:Y:S01]  /*10a60*/  @P0 LOP3.LUT R16, R16, 0x1, RZ, 0xfc, !PT ;  /* 0x0000000110100812 */ /* 0x000fe200078efcff */
[----:B0-----:R-:W-:Y:S06]  /*10a70*/  @!P2 BRA `(.L_x_1107) ;  /* 0x000000000004a947 */ /* 0x001fec0003800000 */
[----:B------:R-:W-:Y:S01]  /*10a80*/  BPT.TRAP 0x1 ;  /* 0x000000040000795c */ /* 0x000fe20000300000 */
.L_x_1107:
[----:B------:R-:W-:Y:S01]  /*10a90*/  SHF.R.S32.HI R8, RZ, 0x1f, R7 ;  /* 0x0000001fff087819 */ /* 0x000fe20000011407 */
[----:B------:R-:W-:Y:S01]  /*10aa0*/  ULDC.64 UR4, c[0x0][0x328] ;  /* 0x0000ca0000047ab9 */ /* 0x000fe20000000a00 */
[----:B------:R-:W-:Y:S01]  /*10ab0*/  IMAD R4, R23, 0x8, R17 ;  /* 0x0000000817047824 */ /* 0x000fe200078e0211 */
[----:B------:R-:W-:Y:S02]  /*10ac0*/  BSSY B0, `(.L_x_1108) ;  /* 0x0000016000007945 */ /* 0x000fe40003800000 */
[----:B------:R-:W-:-:S04]  /*10ad0*/  IMAD R2, R8, UR4, RZ ;  /* 0x0000000408027c24 */ /* 0x000fc8000f8e02ff */
[C---:B------:R-:W-:Y:S02]  /*10ae0*/  IMAD R5, R7.reuse, UR5, R2 ;  /* 0x0000000507057c24 */ /* 0x040fe4000f8e0202 */
[----:B------:R-:W-:Y:S01]  /*10af0*/  IMAD.WIDE.U32 R2, R7, UR4, RZ ;  /* 0x0000000407027c25 */ /* 0x000fe2000f8e00ff */
[----:B------:R-:W-:-:S03]  /*10b00*/  ULDC.64 UR4, c[0x0][0x338] ;  /* 0x0000ce0000047ab9 */ /* 0x000fc60000000a00 */
[----:B------:R-:W-:Y:S01]  /*10b10*/  IMAD.IADD R3, R3, 0x1, R5 ;  /* 0x0000000103037824 */ /* 0x000fe200078e0205 */
[----:B-----5:R-:W-:Y:S01]  /*10b20*/  SHF.R.S32.HI R5, RZ, 0x1f, R6 ;  /* 0x0000001fff057819 */ /* 0x020fe20000011406 */
[----:B------:R-:W-:-:S04]  /*10b30*/  IMAD.WIDE.U32 R2, R6, UR4, R2 ;  /* 0x0000000406027c25 */ /* 0x000fc8000f8e0002 */
[----:B------:R-:W-:-:S04]  /*10b40*/  IMAD R9, R5, UR4, RZ ;  /* 0x0000000405097c24 */ /* 0x000fc8000f8e02ff */
        /* <DEDUP_REMOVED lines=9> */
[----:B------:R-:W-:-:S04]  /*10be0*/  SHF.L.U32 R3, R25, 0x1f, RZ ;  /* 0x0000001f19037819 */ /* 0x000fc800000006ff */
[----:B------:R-:W-:-:S06]  /*10bf0*/  LEA.HI.X R19, R2, UR5, R19, 0x1, P0 ;  /* 0x0000000502137c11 */ /* 0x000fcc00080f0c13 */
[----:B------:R-:W0:Y:S02]  /*10c00*/  SYNCS.PHASECHK.TRANS64.TRYWAIT P0, [R4+URZ+0x30840], R3 ;  /* 0x03084003040075a7 */ /* 0x000e24000800017f */
[----:B0-----:R-:W-:Y:S05]  /*10c10*/  @!P0 BRA `(.L_x_1109) ;  /* 0x0000003000248947 */ /* 0x001fea0003800000 */
.L_x_1161:
[----:B------:R-:W-:Y:S05]  /*10c20*/  BSYNC B0 ;  /* 0x0000000000007941 */ /* 0x000fea0003800000 */
.L_x_1108:
[----:B------:R-:W-:Y:S01]  /*10c30*/  ULDC.64 UR4, c[0x0][0x300] ;  /* 0x0000c00000047ab9 */ /* 0x000fe20000000a00 */
[----:B------:R-:W-:Y:S01]  /*10c40*/  LOP3.LUT P5, RZ, R16, 0x10, RZ, 0xc0, !PT ;  /* 0x0000001010ff7812 */ /* 0x000fe200078ac0ff */
[----:B------:R-:W-:Y:S01]  /*10c50*/  IMAD R8, R8, UR4, RZ ;  /* 0x0000000408087c24 */ /* 0x000fe2000f8e02ff */
[C---:B------:R-:W-:Y:S01]  /*10c60*/  LOP3.LUT P4, RZ, R16.reuse, 0x8, RZ, 0xc0, !PT ;  /* 0x0000000810ff7812 */ /* 0x040fe2000788c0ff */
[C---:B0-----:R-:W-:Y:S01]  /*10c70*/  IMAD.WIDE.U32 R2, R7.reuse, UR4, RZ ;  /* 0x0000000407027c25 */ /* 0x041fe2000f8e00ff */
[C---:B------:R-:W-:Y:S02]  /*10c80*/  LOP3.LUT P3, RZ, R16.reuse, 0x4, RZ, 0xc0, !PT ;  /* 0x0000000410ff7812 */ /* 0x040fe4000786c0ff */
[----:B------:R-:W-:Y:S01]  /*10c90*/  LOP3.LUT P2, RZ, R16, 0x2, RZ, 0xc0, !PT ;  /* 0x0000000210ff7812 */ /* 0x000fe2000784c0ff */
[----:B------:R-:W-:Y:S01]  /*10ca0*/  IMAD R9, R7, UR5, R8 ;  /* 0x0000000507097c24 */ /* 0x000fe2000f8e0208 */
[----:B------:R-:W-:Y:S01]  /*10cb0*/  ULDC.64 UR4, c[0x0][0x310] ;  /* 0x0000c40000047ab9 */ /* 0x000fe20000000a00 */
[----:B------:R-:W-:-:S02]  /*10cc0*/  IMAD.MOV.U32 R7, RZ, RZ, -0x40 ;  /* 0xffffffc0ff077424 */ /* 0x000fc400078e00ff */
[----:B------:R-:W-:Y:S02]  /*10cd0*/  IMAD.IADD R3, R3, 0x1, R9 ;  /* 0x0000000103037824 */ /* 0x000fe400078e0209 */
[----:B------:R-:W-:Y:S02]  /*10ce0*/  IMAD R5, R5, UR4, RZ ;  /* 0x0000000405057c24 */ /* 0x000fe4000f8e02ff */
[----:B------:R-:W-:-:S04]  /*10cf0*/  IMAD.WIDE.U32 R2, R6, UR4, R2 ;  /* 0x0000000406027c25 */ /* 0x000fc8000f8e0002 */
[----:B------:R-:W-:Y:S01]  /*10d00*/  IMAD R5, R6, UR5, R5 ;  /* 0x0000000506057c24 */ /* 0x000fe2000f8e0205 */
[----:B------:R-:W-:Y:S01]  /*10d10*/  ULDC.64 UR4, c[0x0][0x308] ;  /* 0x0000c20000047ab9 */ /* 0x000fe20000000a00 */
[----:B------:R-:W-:Y:S02]  /*10d20*/  IMAD R7, R0, R7, UR38 ;  /* 0x0000002600077e24 */ /* 0x000fe4000f8e0207 */
[----:B------:R-:W-:Y:S02]  /*10d30*/  IMAD.IADD R3, R3, 0x1, R5 ;  /* 0x0000000103037824 */ /* 0x000fe400078e0205 */
[----:B------:R-:W-:Y:S02]  /*10d40*/  IMAD R5, R26, UR4, RZ ;  /* 0x000000041a057c24 */ /* 0x000fe4000f8e02ff */
[----:B------:R-:W-:-:S04]  /*10d50*/  IMAD.WIDE.U32 R2, R22, UR4, R2 ;  /* 0x0000000416027c25 */ /* 0x000fc8000f8e0002 */
[----:B------:R-:W-:Y:S01]  /*10d60*/  IMAD R5, R22, UR5, R5 ;  /* 0x0000000516057c24 */ /* 0x000fe2000f8e0205 */
[----:B------:R-:W-:Y:S01]  /*10d70*/  ULDC.64 UR4, c[0x0][0x2e8] ;  /* 0x0000ba0000047ab9 */ /* 0x000fe20000000a00 */
[----:B------:R-:W-:Y:S02]  /*10d80*/  IMAD.IADD R7, R7, 0x1, -R36 ;  /* 0x0000000107077824 */ /* 0x000fe400078e0a24 */
[----:B------:R-:W-:Y:S01]  /*10d90*/  IMAD.IADD R3, R3, 0x1, R5 ;  /* 0x0000000103037824 */ /* 0x000fe200078e0205 */
[C---:B------:R-:W-:Y:S01]  /*10da0*/  LEA R5, P0, R2.reuse, UR4, 0x1 ;  /* 0x0000000402057c11 */ /* 0x040fe2000f8008ff */
[----:B------:R-:W-:Y:S01]  /*10db0*/  UMOV UR4, 0xffffffff ;  /* 0xffffffff00047882 */ /* 0x000fe20000000000 */
[----:B------:R-:W-:Y:S02]  /*10dc0*/  IMAD R0, R23, 0x4000, R30 ;  /* 0x0000400017007824 */ /* 0x000fe400078e021e */
[----:B------:R-:W-:Y:S02]  /*10dd0*/  LEA.HI.X R6, R2, UR5, R3, 0x1, P0 ;  /* 0x0000000502067c11 */ /* 0x000fe400080f0c03 */
[----:B------:R-:W-:Y:S01]  /*10de0*/  ISETP.GE.AND P0, PT, R7, 0x1, PT ;  /* 0x000000010700780c */ /* 0x000fe20003f06270 */
[----:B------:R-:W-:-:S12]  /*10df0*/  BRA.DIV UR4, `(.L_x_1110) ;  /* 0x0000002e04c07947 */ /* 0x000fd8000b800000 */
[----:B------:R-:W0:Y:S01]  /*10e00*/  SHFL.IDX PT, R14, R5, RZ, 0x181f ;  /* 0x00181fff050e7589 */ /* 0x000e2200000e0000 */
[----:B------:R-:W-:-:S03]  /*10e10*/  @P0 IMAD R9, R0, 0x2, R17 ;  /* 0x0000000200090824 */ /* 0x000fc600078e0211 */
[----:B------:R-:W1:Y:S04]  /*10e20*/  SHFL.IDX PT, R2, R6, RZ, 0x181f ;  /* 0x00181fff06027589 */ /* 0x000e6800000e0000 */
[----:B------:R-:W-:Y:S01]  /*10e30*/  SHFL.IDX PT, R8, R6, 0x1, 0x181f ;  /* 0x00381f0006087f89 */ /* 0x000fe200000e0000 */
        /* <DEDUP_REMOVED lines=8> */
[----:B------:R-:W-:-:S13]  /*10ec0*/  ISETP.GE.AND P0, PT, R7, 0x11, PT ;  /* 0x000000110700780c */ /* 0x000fda0003f06270 */
[----:B0-----:R-:W-:Y:S01]  /*10ed0*/  @P0 LEA R14, P1, R37, R14, 0x1 ;  /* 0x0000000e250e0211 */ /* 0x001fe200078208ff */
[----:B------:R-:W-:-:S04]  /*10ee0*/  @P0 IMAD R27, R0, 0x2, R17 ;  /* 0x00000002001b0824 */ /* 0x000fc800078e0211 */
[----:B------:R-:W-:Y:S02]  /*10ef0*/  @P0 IMAD.X R21, RZ, RZ, R8, P1 ;  /* 0x000000ffff150224 */ /* 0x000fe400008e0608 */
[----:B-1----:R-:W-:Y:S01]  /*10f00*/  @P0 IMAD.MOV.U32 R2, RZ, RZ, R14 ;  /* 0x000000ffff020224 */ /* 0x002fe200078e000e */
[----:B------:R-:W-:Y:S02]  /*10f10*/  SHFL.IDX PT, R8, R6, 0x2, 0x181f ;  /* 0x00581f0006087f89 */ /* 0x000fe400000e0000 */
[----:B------:R-:W-:Y:S02]  /*10f20*/  @P0 MOV R3, R21 ;  /* 0x0000001500030202 */ /* 0x000fe40000000f00 */
        /* <DEDUP_REMOVED lines=10> */
[----:B------:R0:W1:Y:S01]  /*10fd0*/  SHFL.IDX PT, R8, R6, 0x3, 0x181f ;  /* 0x00781f0006087f89 */ /* 0x00006200000e0000 */
[----:B------:R-:W-:-:S03]  /*10fe0*/  @P0 IMAD.MOV.U32 R3, RZ, RZ, R9 ;  /* 0x000000ffff030224 */ /* 0x000fc600078e0009 */
[----:B------:R0:W2:Y:S04]  /*10ff0*/  SHFL.IDX PT, R14, R5, 0x3, 0x181f ;  /* 0x00781f00050e7f89 */ /* 0x0000a800000e0000 */
[----:B------:R0:W-:Y:S04]  /*11000*/  @P0 LDGSTS.E.BYPASS.LTC128B.128 [R21+0x21400], desc[UR36][R2.64], !P5 ;  /* 0x2140000002150fae */ /* 0x0001e8000e901d64 */
[----:B------:R0:W-:Y:S04]  /*11010*/  @P0 LDGSTS.E.BYPASS.LTC128B.128 [R21+0x23400], desc[UR36][R2.64+0x80], !P4 ;  /* 0x2340008002150fae */ /* 0x0001e8000e101d64 */
[----:B------:R0:W-:Y:S04]  /*11020*/  @P0 LDGSTS.E.BYPASS.LTC128B.128 [R21+0x25400], desc[UR36][R2.64+0x100], !P3 ;  /* 0x2540010002150fae */ /* 0x0001e8000d901d64 */
[----:B------:R0:W-:Y:S02]  /*11030*/  @P0 LDGSTS.E.BYPASS.LTC128B.128 [R21+0x27400], desc[UR36][R2.64+0x180], !P2 ;  /* 0x2740018002150fae */ /* 0x0001e4000d101d64 */
.L_x_1171:
[----:B------:R-:W-:-:S13]  /*11040*/  ISETP.GE.AND P0, PT, R7, 0x31, PT ;  /* 0x000000310700780c */ /* 0x000fda0003f06270 */
[----:B0-2---:R-:W-:Y:S01]  /*11050*/  @P0 LEA R2, P1, R37, R14, 0x1 ;  /* 0x0000000e25020211 */ /* 0x005fe200078208ff */
[----:B------:R-:W-:-:S04]  /*11060*/  @P0 IMAD R5, R0, 0x2, R17 ;  /* 0x0000000200050824 */ /* 0x000fc800078e0211 */
[----:B-1----:R-:W-:-:S05]  /*11070*/  @P0 IMAD.X R3, RZ, RZ, R8, P1 ;  /* 0x000000ffff030224 */ /* 0x002fca00008e0608 */
[----:B------:R-:W-:Y:S01]  /*11080*/  @!PT LDS RZ, [RZ] ;  /* 0x00000000fffff984 */ /* 0x000fe20000000800 */
[----:B------:R-:W-:Y:S01]  /*11090*/  @!PT LDS RZ, [RZ] ;  /* 0x00000000fffff984 */ /* 0x000fe20000000800 */
[----:B------:R-:W-:Y:S01]  /*110a0*/  @!PT LDS RZ, [RZ] ;  /* 0x00000000fffff984 */ /* 0x000fe20000000800 */
[----:B------:R0:W-:Y:S04]  /*110b0*/  @P0 LDGSTS.E.BYPASS.LTC128B.128 [R5+0x21c00], desc[UR36][R2.64], !P5 ;  /* 0x21c0000002050fae */ /* 0x0001e8000e901d64 */
[----:B------:R0:W-:Y:S04]  /*110c0*/  @P0 LDGSTS.E.BYPASS.LTC128B.128 [R5+0x23c00], desc[UR36][R2.64+0x80], !P4 ;  /* 0x23c0008002050fae */ /* 0x0001e8000e101d64 */
[----:B------:R0:W-:Y:S04]  /*110d0*/  @P0 LDGSTS.E.BYPASS.LTC128B.128 [R5+0x25c00], desc[UR36][R2.64+0x100], !P3 ;  /* 0x25c0010002050fae */ /* 0x0001e8000d901d64 */
[----:B------:R0:W-:Y:S01]  /*110e0*/  @P0 LDGSTS.E.BYPASS.LTC128B.128 [R5+0x27c00], desc[UR36][R2.64+0x180], !P2 ;  /* 0x27c0018002050fae */ /* 0x0001e2000d101d64 */
[----:B------:R-:W-:Y:S01]  /*110f0*/  PLOP3.LUT P0, PT, PT, PT, PT, 0x80, 0x0 ;  /* 0x000000000000781c */ /* 0x000fe20003f0f070 */
[----:B------:R-:W-:-:S12]  /*11100*/  NOP ;  /* 0x0000000000007918 */ /* 0x000fd80000000000 */
.L_x_1111:
        /* <DEDUP_REMOVED lines=10> */
.L_x_1112:
[----:B------:R-:W-:Y:S01]  /*111b0*/  VIADD R0, R17, 0x10400 ;  /* 0x0001040011007836 */ /* 0x000fe20000000000 */
[----:B------:R1:W-:Y:S06]  /*111c0*/  SYNCS.ARRIVE.TRANS64.A1T0 RZ, [R4+URZ+0x30830], RZ ;  /* 0x030830ff04ff79a7 */ /* 0x0003ec000810003f */
[----:B------:R-:W-:Y:S05]  /*111d0*/  WARPSYNC.ALL ;  /* 0x0000000000007948 */ /* 0x000fea0003800000 */
[----:B------:R-:W-:Y:S01]  /*111e0*/  BAR.SYNC.DEFER_BLOCKING 0x8, 0x180 ;  /* 0x0206000000007b1d */ /* 0x000fe20000010000 */
[----:B------:R-:W-:-:S05]  /*111f0*/  LOP3.LUT P0, RZ, R0, 0x3ff, RZ, 0xc0, !PT ;  /* 0x000003ff00ff7812 */ /* 0x000fca000780c0ff */
[----:B------:R-:W-:Y:S08]  /*11200*/  BSSY B6, `(.L_x_1113) ;  /* 0x0000012000067945 */ /* 0x000ff00003800000 */
[----:B------:R-:W-:Y:S05]  /*11210*/  @!P0 BRA `(.L_x_1114) ;  /* 0x0000000000408947 */ /* 0x000fea0003800000 */
[----:B0-----:R-:W-:Y:S01]  /*11220*/  MOV R2, 0x0 ;  /* 0x0000000000027802 */ /* 0x001fe20000000f00 */
[----:B------:R-:W-:Y:S01]  /*11230*/  ULDC.64 UR6, c[0x4][0x138] ;  /* 0x01004e0000067ab9 */ /* 0x000fe20000000a00 */
[----:B------:R-:W-:Y:S01]  /*11240*/  ULDC.64 UR8, c[0x4][0x140] ;  /* 0x0100500000087ab9 */ /* 0x000fe20000000a00 */
[----:B------:R-:W-:Y:S01]  /*11250*/  ULDC.64 UR4, c[0x4][0xb0] ;  /* 0x01002c0000047ab9 */ /* 0x000fe20000000a00 */
[----:B-1----:R-:W-:Y:S02]  /*11260*/  IMAD.U32 R4, RZ, RZ, UR6 ;  /* 0x00000006ff047e24 */ /* 0x002fe4000f8e00ff */
[----:B------:R-:W0:Y:S01]  /*11270*/  LDC.64 R2, c[0x4][R2] ;  /* 0x0100000002027b82 */ /* 0x000e220000000a00 */
[----:B------:R-:W-:Y:S02]  /*11280*/  IMAD.U32 R5, RZ, RZ, UR7 ;  /* 0x00000007ff057e24 */ /* 0x000fe4000f8e00ff */
[----:B------:R-:W-:Y:S02]  /*11290*/  IMAD.U32 R6, RZ, RZ, UR8 ;  /* 0x00000008ff067e24 */ /* 0x000fe4000f8e00ff */
[----:B------:R-:W-:-:S02]  /*112a0*/  IMAD.U32 R7, RZ, RZ, UR9 ;  /* 0x00000009ff077e24 */ /* 0x000fc4000f8e00ff */
[----:B------:R-:W-:Y:S02]  /*112b0*/  IMAD.U32 R10, RZ, RZ, UR4 ;  /* 0x00000004ff0a7e24 */ /* 0x000fe4000f8e00ff */
[----:B------:R-:W-:Y:S02]  /*112c0*/  IMAD.U32 R11, RZ, RZ, UR5 ;  /* 0x00000005ff0b7e24 */ /* 0x000fe4000f8e00ff */
[----:B------:R-:W-:Y:S02]  /*112d0*/  IMAD.MOV.U32 R8, RZ, RZ, 0x70 ;  /* 0x00000070ff087424 */ /* 0x000fe400078e00ff */
[----:B------:R-:W-:Y:S02]  /*112e0*/  IMAD.MOV.U32 R12, RZ, RZ, 0x1 ;  /* 0x00000001ff0c7424 */ /* 0x000fe400078e00ff */
[----:B------:R-:W-:-:S07]  /*112f0*/  IMAD.MOV.U32 R13, RZ, RZ, RZ ;  /* 0x000000ffff0d7224 */ /* 0x000fce00078e00ff */
[----:B------:R-:W-:-:S07]  /*11300*/  LEPC R20, `(.L_x_1114) ;  /* 0x000000001014794e */ /* 0x000fce0000000000 */
[----:B0-----:R-:W-:Y:S05]  /*11310*/  CALL.ABS.NOINC R2 ;  /* 0x0000000002007343 */ /* 0x001fea0003c00000 */
.L_x_1114:
[----:B------:R-:W-:Y:S05]  /*11320*/  BSYNC B6 ;  /* 0x0000000000067941 */ /* 0x000fea0003800000 */
.L_x_1113:
[----:B0-----:R-:W0:Y:S01]  /*11330*/  S2R R2, SR_TID.X ;  /* 0x0000000000027919 */ /* 0x001e220000002100 */
[----:B------:R-:W-:Y:S01]  /*11340*/  UISETP.NE.AND UP0, UPT, UR50, URZ, UPT ;  /* 0x0000003f3200728c */ /* 0x000fe2000bf05270 */
[----:B------:R-:W-:Y:S01]  /*11350*/  R2UR UR6, R26 ;  /* 0x000000001a0672ca */ /* 0x000fe200000e0000 */
[----:B------:R-:W-:Y:S01]  /*11360*/  ULDC.64 UR8, c[0x0][0x2d8] ;  /* 0x0000b60000087ab9 */ /* 0x000fe20000000a00 */
[----:B------:R-:W-:Y:S02]  /*11370*/  R2UR UR7, R22 ;  /* 0x00000000160772ca */ /* 0x000fe400000e0000 */
[C---:B------:R-:W-:Y:S02]  /*11380*/  LOP3.LUT P2, RZ, R16.reuse, 0x4000, RZ, 0xc0, !PT ;  /* 0x0000400010ff7812 */ /* 0x040fe4000784c0ff */
[----:B------:R-:W-:Y:S02]  /*11390*/  PLOP3.LUT P0, PT, PT, PT, UP0, 0x80, 0x0 ;  /* 0x000000000000781c */ /* 0x000fe40003f0f008 */
[----:B------:R-:W-:-:S02]  /*113a0*/  LOP3.LUT P3, RZ, R16, 0x2000, RZ, 0xc0, !PT ;  /* 0x0000200010ff7812 */ /* 0x000fc4000786c0ff */
[----:B------:R-:W-:Y:S01]  /*113b0*/  @UP0 ULDC UR4, c[0x0][0x44c] ;  /* 0x0001130000040ab9 */ /* 0x000fe20000000800 */
[C---:B------:R-:W-:Y:S02]  /*113c0*/  LOP3.LUT P4, RZ, R16.reuse, 0x1000, RZ, 0xc0, !PT ;  /* 0x0000100010ff7812 */ /* 0x040fe4000788c0ff */
[----:B------:R-:W-:Y:S01]  /*113d0*/  UIMAD UR6, UR6, UR8, URZ ;  /* 0x00000008060672a4 */ /* 0x000fe2000f8e023f */
[----:B------:R-:W-:-:S03]  /*113e0*/  LOP3.LUT P5, RZ, R16, 0x800, RZ, 0xc0, !PT ;  /* 0x0000080010ff7812 */ /* 0x000fc600078ac0ff */
[----:B------:R-:W-:Y:S02]  /*113f0*/  UIMAD UR7, UR7, UR9, UR6 ;  /* 0x00000009070772a4 */ /* 0x000fe4000f8e0206 */
[----:B------:R-:W-:Y:S01]  /*11400*/  USHF.R.S32.HI UR6, URZ, 0x1f, UR43 ;  /* 0x0000001f3f067899 */ /* 0x000fe2000801142b */
[----:B0-----:R-:W-:-:S05]  /*11410*/  IMAD.SHL.U32 R2, R2, 0x10, RZ ;  /* 0x0000001002027824 */ /* 0x001fca00078e00ff */
[----:B------:R-:W-:-:S05]  /*11420*/  LOP3.LUT R2, R36, 0x70, R2, 0xf8, !PT ;  /* 0x0000007024027812 */ /* 0x000fca00078ef802 */
[----:B------:R-:W-:-:S04]  /*11430*/  VIADD R0, R2, UR44 ;  /* 0x0000002c02007c36 */ /* 0x000fc80008000000 */
[----:B------:R-:W-:Y:S01]  /*11440*/  @P0 IMAD.HI.U32 R3, R0, UR4, RZ ;  /* 0x0000000400030c27 */ /* 0x000fe2000f8e00ff */
[----:B------:R-:W-:Y:S01]  /*11450*/  PLOP3.LUT P0, PT, PT, PT, UP0, 0x80, 0x0 ;  /* 0x000000000000781c */ /* 0x000fe20003f0f008 */
[----:B------:R-:W-:Y:S01]  /*11460*/  @UP0 ULDC UR4, c[0x0][0x450] ;  /* 0x0001140000040ab9 */ /* 0x000fe20000000800 */
[----:B------:R-:W-:-:S11]  /*11470*/  MOV R2, R0 ;  /* 0x0000000000027202 */ /* 0x000fd60000000f00 */
[----:B------:R-:W-:Y:S02]  /*11480*/  @P0 SHF.R.U32.HI R2, RZ, UR4, R3 ;  /* 0x00000004ff020c19 */ /* 0x000fe40008011603 */
[----:B------:R-:W-:-:S03]  /*11490*/  R2UR UR4, R22 ;  /* 0x00000000160472ca */ /* 0x000fc600000e0000 */
[----:B------:R-:W-:-:S10]  /*114a0*/  IMAD.MOV R5, RZ, RZ, -R2 ;  /* 0x000000ffff057224 */ /* 0x000fd400078e0a02 */
[----:B------:R-:W-:-:S03]  /*114b0*/  UIMAD.WIDE.U32 UR4, UR4, UR8, URZ ;  /* 0x00000008040472a5 */ /* 0x000fc6000f8e003f */
[----:B------:R-:W-:Y:S01]  /*114c0*/  ULDC.64 UR8, c[0x0][0x2e0] ;  /* 0x0000b80000087ab9 */ /* 0x000fe20000000a00 */
[----:B------:R-:W-:Y:S02]  /*114d0*/  UIADD3 UR5, UR5, UR7, URZ ;  /* 0x0000000705057290 */ /* 0x000fe4000fffe03f */
[----:B------:R-:W-:Y:S01]  /*114e0*/  UIMAD UR6, UR6, UR8, URZ ;  /* 0x00000008060672a4 */ /* 0x000fe2000f8e023f */
[----:B------:R-:W-:Y:S01]  /*114f0*/  ULDC UR7, c[0x0][0x448] ;  /* 0x0001120000077ab9 */ /* 0x000fe20000000800 */
[----:B------:R-:W-:Y:S01]  /*11500*/  UIMAD.WIDE.U32 UR4, UR43, UR8, UR4 ;  /* 0x000000082b0472a5 */ /* 0x000fe2000f8e0004 */
[----:B------:R-:W-:Y:S01]  /*11510*/  IMAD R5, R5, UR7, R0 ;  /* 0x0000000705057c24 */ /* 0x000fe2000f8e0200 */
[----:B------:R-:W-:Y:S01]  /*11520*/  UIMAD UR6, UR43, UR9, UR6 ;  /* 0x000000092b0672a4 */ /* 0x000fe2000f8e0206 */
[----:B------:R-:W-:Y:S02]  /*11530*/  SHF.R.S32.HI R0, RZ, 0x1f, R2 ;  /* 0x0000001fff007819 */ /* 0x000fe40000011402 */
[----:B------:R-:W-:Y:S01]  /*11540*/  ULDC.64 UR8, c[0x0][0x2d0] ;  /* 0x0000b40000087ab9 */ /* 0x000fe20000000a00 */
[----:B------:R-:W-:Y:S01]  /*11550*/  UIADD3 UR5, UR5, UR6, URZ ;  /* 0x0000000605057290 */ /* 0x000fe2000fffe03f */
[----:B------:R-:W-:-:S02]  /*11560*/  IMAD.U32 R9, RZ, RZ, UR8 ;  /* 0x00000008ff097e24 */ /* 0x000fc4000f8e00ff */
[----:B------:R-:W-:Y:S01]  /*11570*/  IMAD R3, R0, UR8, RZ ;  /* 0x0000000800037c24 */ /* 0x000fe2000f8e02ff */
[----:B------:R-:W-:-:S03]  /*11580*/  SHF.R.S32.HI R0, RZ, 0x1f, R5 ;  /* 0x0000001fff007819 */ /* 0x000fc60000011405 */
[C---:B------:R-:W-:Y:S02]  /*11590*/  IMAD R7, R2.reuse, UR9, R3 ;  /* 0x0000000902077c24 */ /* 0x040fe4000f8e0203 */
[----:B------:R-:W-:Y:S01]  /*115a0*/  IMAD.WIDE.U32 R2, R2, R9, UR4 ;  /* 0x0000000402027e25 */ /* 0x000fe2000f8e0009 */
        /* <DEDUP_REMOVED lines=9> */
[----:B-1----:R-:W-:Y:S01]  /*11640*/  LEA.HI.X R4, R2, UR5, R3, 0x1, P0 ;  /* 0x0000000502047c11 */ /* 0x002fe200080f0c03 */
[----:B------:R-:W-:Y:S06]  /*11650*/  BRA.DIV UR4, `(.L_x_1115) ;  /* 0x0000002a04fc7947 */ /* 0x000fec000b800000 */
[----:B------:R-:W0:Y:S01]  /*11660*/  SHFL.IDX PT, R14, R5, RZ, 0x181f ;  /* 0x00181fff050e7589 */ /* 0x000e2200000e0000 */
[----:B------:R-:W-:-:S03]  /*11670*/  VIADD R0, R36, UR44 ;  /* 0x0000002c24007c36 */ /* 0x000fc60008000000 */
[----:B------:R-:W1:Y:S01]  /*11680*/  SHFL.IDX PT, R2, R4, RZ, 0x181f ;  /* 0x00181fff04027589 */ /* 0x000e6200000e0000 */
[C---:B------:R-:W-:Y:S01]  /*11690*/  VIADD R7, R0.reuse, 0x10 ;  /* 0x0000001000077836 */ /* 0x040fe20000000000 */
[----:B------:R-:W-:Y:S02]  /*116a0*/  ISETP.GE.AND P0, PT, R0, UR39, PT ;  /* 0x0000002700007c0c */ /* 0x000fe4000bf06270 */
[----:B------:R-:W-:Y:S11]  /*116b0*/  SHFL.IDX PT, R6, R4, 0x1, 0x181f ;  /* 0x00381f0004067f89 */ /* 0x000ff600000e0000 */
        /* <DEDUP_REMOVED lines=8> */
[----:B------:R-:W-:-:S13]  /*11740*/  ISETP.GE.AND P0, PT, R7, UR39, PT ;  /* 0x0000002707007c0c */ /* 0x000fda000bf06270 */
[----:B0-----:R-:W-:-:S05]  /*11750*/  @!P0 LEA R14, P1, R37, R14, 0x1 ;  /* 0x0000000e250e8211 */ /* 0x001fca00078208ff */
[----:B------:R-:W-:Y:S02]  /*11760*/  @!P0 IMAD.X R7, RZ, RZ, R6, P1 ;  /* 0x000000ffff078224 */ /* 0x000fe400008e0606 */
[----:B-1----:R-:W-:Y:S01]  /*11770*/  @!P0 IMAD.MOV.U32 R2, RZ, RZ, R14 ;  /* 0x000000ffff028224 */ /* 0x002fe200078e000e */
[----:B------:R-:W-:Y:S01]  /*11780*/  SHFL.IDX PT, R6, R4, 0x2, 0x181f ;  /* 0x00581f0004067f89 */ /* 0x000fe200000e0000 */
[----:B------:R-:W-:Y:S02]  /*11790*/  @!P0 IMAD.MOV.U32 R3, RZ, RZ, R7 ;  /* 0x000000ffff038224 */ /* 0x000fe400078e0007 */
[----:B------:R-:W-:Y:S01]  /*117a0*/  VIADD R7, R0, 0x20 ;  /* 0x0000002000077836 */ /* 0x000fe20000000000 */
        /* <DEDUP_REMOVED lines=30> */
[----:B0-----:R-:W-:-:S05]  /*11990*/  @!P0 LEA R14, P1, R37, R14, 0x1 ;  /* 0x0000000e250e8211 */ /* 0x001fca00078208ff */
[----:B-1----:R-:W-:Y:S02]  /*119a0*/  @!P0 IMAD.X R7, RZ, RZ, R6, P1 ;  /* 0x000000ffff078224 */ /* 0x002fe400008e0606 */
[----:B--2---:R-:W-:Y:S01]  /*119b0*/  @!P0 IMAD.MOV.U32 R2, RZ, RZ, R14 ;  /* 0x000000ffff028224 */ /* 0x004fe200078e000e */
        /* <DEDUP_REMOVED lines=24> */
[----:B------:R0:W1:Y:S01]  /*11b40*/  SHFL.IDX PT, R6, R4, 0x7, 0x181f ;  /* 0x00f81f0004067f89 */ /* 0x00006200000e0000 */
[----:B------:R-:W-:-:S03]  /*11b50*/  @!P0 IMAD.MOV.U32 R3, RZ, RZ, R7 ;  /* 0x000000ffff038224 */ /* 0x000fc600078e0007 */
[----:B------:R0:W2:Y:S04]  /*11b60*/  SHFL.IDX PT, R14, R5, 0x7, 0x181f ;  /* 0x00f81f00050e7f89 */ /* 0x0000a800000e0000 */
[----:B------:R0:W-:Y:S04]  /*11b70*/  @!P0 LDGSTS.E.BYPASS.LTC128B.128 [R31+0x13400], desc[UR36][R2.64], !P2 ;  /* 0x13400000021f8fae */ /* 0x0001e8000d101d64 */
[----:B------:R0:W-:Y:S04]  /*11b80*/  @!P0 LDGSTS.E.BYPASS.LTC128B.128 [R31+0x17400], desc[UR36][R2.64+0x80], !P3 ;  /* 0x17400080021f8fae */ /* 0x0001e8000d901d64 */
[----:B------:R0:W-:Y:S04]  /*11b90*/  @!P0 LDGSTS.E.BYPASS.LTC128B.128 [R31+0x1b400], desc[UR36][R2.64+0x100], !P4 ;  /* 0x1b400100021f8fae */ /* 0x0001e8000e101d64 */
[----:B------:R0:W-:Y:S02]  /*11ba0*/  @!P0 LDGSTS.E.BYPASS.LTC128B.128 [R31+0x1f400], desc[UR36][R2.64+0x180], !P5 ;  /* 0x1f400180021f8fae */ /* 0x0001e4000e901d64 */
.L_x_1188:
[----:B------:R-:W-:-:S05]  /*11bb0*/  VIADD R0, R0, 0x70 ;  /* 0x0000007000007836 */ /* 0x000fca0000000000 */
[----:B------:R-:W-:-:S13]  /*11bc0*/  ISETP.GE.AND P0, PT, R0, UR39, PT ;  /* 0x0000002700007c0c */ /* 0x000fda000bf06270 */
[----:B0-2---:R-:W-:-:S05]  /*11bd0*/  @!P0 LEA R2, P1, R37, R14, 0x1 ;  /* 0x0000000e25028211 */ /* 0x005fca00078208ff */
[----:B-1----:R-:W-:-:S05]  /*11be0*/  @!P0 IMAD.X R3, RZ, RZ, R6, P1 ;  /* 0x000000ffff038224 */ /* 0x002fca00008e0606 */
[----:B------:R-:W-:Y:S01]  /*11bf0*/  @!PT LDS RZ, [RZ] ;  /* 0x00000000fffff984 */ /* 0x000fe20000000800 */
[----:B------:R-:W-:Y:S01]  /*11c00*/  @!PT LDS RZ, [RZ] ;  /* 0x00000000fffff984 */ /* 0x000fe20000000800 */
[----:B------:R-:W-:Y:S01]  /*11c10*/  @!PT LDS RZ, [RZ] ;  /* 0x00000000fffff984 */ /* 0x000fe20000000800 */
[----:B------:R0:W-:Y:S04]  /*11c20*/  @!P0 LDGSTS.E.BYPASS.LTC128B.128 [R31+0x13c00], desc[UR36][R2.64], !P2 ;  /* 0x13c00000021f8fae */ /* 0x0001e8000d101d64 */
[----:B------:R0:W-:Y:S04]  /*11c30*/  @!P0 LDGSTS.E.BYPASS.LTC128B.128 [R31+0x17c00], desc[UR36][R2.64+0x80], !P3 ;  /* 0x17c00080021f8fae */ /* 0x0001e8000d901d64 */
[----:B------:R0:W-:Y:S04]  /*11c40*/  @!P0 LDGSTS.E.BYPASS.LTC128B.128 [R31+0x1bc00], desc[UR36][R2.64+0x100], !P4 ;  /* 0x1bc00100021f8fae */ /* 0x0001e8000e101d64 */
[----:B------:R0:W-:Y:S01]  /*11c50*/  @!P0 LDGSTS.E.BYPASS.LTC128B.128 [R31+0x1fc00], desc[UR36][R2.64+0x180], !P5 ;  /* 0x1fc00180021f8fae */ /* 0x0001e2000e901d64 */
[----:B------:R-:W-:Y:S01]  /*11c60*/  PLOP3.LUT P0, PT, PT, PT, PT, 0x80, 0x0 ;  /* 0x000000000000781c */ /* 0x000fe20003f0f070 */
[----:B------:R-:W-:-:S12]  /*11c70*/  NOP ;  /* 0x0000000000007918 */ /* 0x000fd80000000000 */
.L_x_1116:
[----:B------:R-:W-:Y:S02]  /*11c80*/  PLOP3.LUT P1, PT, P1, P0, PT, 0xa2, 0x0 ;  /* 0x000000000000781c */ /* 0x000fe40000f21472 */
[----:B------:R-:W-:-:S08]  /*11c90*/  @P0 R2UR P1, UR4, R17 ;  /* 0x00000000110402ca */ /* 0x000fd00000020000 */
[----:B------:R-:W-:-:S05]  /*11ca0*/  @P0 PLOP3.LUT P0, PT, P1, PT, PT, 0x80, 0x0 ;  /* 0x000000000000081c */ /* 0x000fca0000f0f070 */
[----:B------:R-:W-:Y:S01]  /*11cb0*/  @!P1 SYNCS.ARRIVE.TRANS64.RED.A0T1 RZ, [UR4+0x30800], RZ ;  /* 0x030800ffffff99a7 */ /* 0x000fe20008200404 */
[----:B------:R-:W-:Y:S07]  /*11cc0*/  @!P1 ARRIVES.LDGSTSBAR.64.TRANSCNT [UR4+0x30800] ;  /* 0x03080000ff0099b0 */ /* 0x000fee0008000a84 */
[----:B------:R-:W-:Y:S05]  /*11cd0*/  @P0 BRA.U.ANY `(.L_x_1116) ;  /* 0xfffffffd00e80947 */ /* 0x000fea000393ffff */
[----:B0-----:R-:W2:Y:S02]  /*11ce0*/  LDL.LU R2, [R1] ;  /* 0x0000000001027983 */ /* 0x001ea40000300800 */
[----:B--2---:R-:W-:-:S05]  /*11cf0*/  VIADD R2, R2, 0x1 ;  /* 0x0000000102027836 */ /* 0x004fca0000000000 */
[----:B------:R0:W-:Y:S01]  /*11d00*/  STL [R1], R2 ;  /* 0x0000000201007387 */ /* 0x0001e20000100800 */
[----:B------:R-:W-:-:S04]  /*11d10*/  LEA.HI R0, R2, R2, RZ, 0x1 ;  /* 0x0000000202007211 */ /* 0x000fc800078f08ff */
[----:B------:R-:W-:-:S05]  /*11d20*/  LOP3.LUT R0, R0, 0xfffffffe, RZ, 0xc0, !PT ;  /* 0xfffffffe00007812 */ /* 0x000fca00078ec0ff */
[----:B------:R-:W-:-:S05]  /*11d30*/  IMAD.IADD R0, R2, 0x1, -R0 ;  /* 0x0000000102007824 */ /* 0x000fca00078e0a00 */
[----:B------:R-:W-:Y:S01]  /*11d40*/  SHF.L.U32 R0, R0, 0x1f, RZ ;  /* 0x0000001f00007819 */ /* 0x000fe200000006ff */
[----:B------:R-:W-:Y:S01]  /*11d50*/  NOP ;  /* 0x0000000000007918 */ /* 0x000fe20000000000 */
[----:B------:R0:W-:Y:S01]  /*11d60*/  SYNCS.ARRIVE.TRANS64.A1T0 RZ, [R17+URZ+0x30800], RZ ;  /* 0x030800ff11ff79a7 */ /* 0x0001e2000810003f */
[----:B------:R-:W-:Y:S01]  /*11d70*/  BSSY B0, `(.L_x_1117) ;  /* 0x0000003000007945 */ /* 0x000fe20003800000 */
[----:B------:R-:W1:Y:S03]  /*11d80*/  SYNCS.PHASECHK.TRANS64.TRYWAIT P0, [R17+URZ+0x30820], R0 ;  /* 0x03082000110075a7 */ /* 0x000e66000800017f */
[----:B01----:R-:W-:Y:S05]  /*11d90*/  @!P0 BRA `(.L_x_1118) ;  /* 0x0000002c00e08947 */ /* 0x003fea0003800000 */
.L_x_1189:
[----:B------:R-:W-:Y:S05]  /*11da0*/  BSYNC B0 ;  /* 0x0000000000007941 */ /* 0x000fea0003800000 */
.L_x_1117:
[----:B------:R-:W-:-:S04]  /*11db0*/  UIADD3 UR4, UR45, -0x2, URZ ;  /* 0xfffffffe2d047890 */ /* 0x000fc8000fffe03f */
[----:B------:R-:W-:-:S06]  /*11dc0*/  UISETP.GE.AND UP0, UPT, UR4, UR46, UPT ;  /* 0x0000002e0400728c */ /* 0x000fcc000bf06270 */
[----:B------:R-:W-:-:S13]  /*11dd0*/  PLOP3.LUT P0, PT, PT, PT, UP0, 0x40, 0x0 ;  /* 0x000000000000781c */ /* 0x000fda0003f0e808 */
[----:B------:R-:W-:Y:S05]  /*11de0*/  @P0 BRA `(.L_x_1119) ;  /* 0x0000000c00a80947 */ /* 0x000fea0003800000 */
[----:B------:R-:W-:Y:S01]  /*11df0*/  BSSY B0, `(.L_x_1119) ;  /* 0x00000e9000007945 */ /* 0x000fe20003800000 */
[----:B------:R-:W-:Y:S01]  /*11e00*/  MOV R8, R25 ;  /* 0x0000001900087202 */ /* 0x000fe20000000f00 */
[----:B------:R-:W-:Y:S02]  /*11e10*/  IMAD.MOV.U32 R6, RZ, RZ, R23 ;  /* 0x000000ffff067224 */ /* 0x000fe400078e0017 */
[----:B------:R-:W-:Y:S02]  /*11e20*/  IMAD.MOV.U32 R28, RZ, RZ, R24 ;  /* 0x000000ffff1c7224 */ /* 0x000fe400078e0018 */
[----:B------:R-:W-:-:S07]  /*11e30*/  IMAD.U32 R7, RZ, RZ, UR4 ;  /* 0x00000004ff077e24 */ /* 0x000fce000f8e00ff */
.L_x_1132:
[----:B------:R-:W1:Y:S01]  /*11e40*/  S2R R4, SR_TID.X ;  /* 0x0000000000047919 */ /* 0x000e620000002100 */
[----:B0-----:R-:W0:Y:S01]  /*11e50*/  LDC R0, c[0x0][0x430] ;  /* 0x00010c00ff007b82 */ /* 0x001e220000000800 */
[----:B------:R-:W-:Y:S01]  /*11e60*/  IMAD R9, R7, 0x40, R32 ;  /* 0x0000004007097824 */ /* 0x000fe200078e0220 */
[----:B------:R-:W-:Y:S01]  /*11e70*/  LOP3.LUT P1, RZ, R16, 0x200, RZ, 0xc0, !PT ;  /* 0x0000020010ff7812 */ /* 0x000fe2000782c0ff */
[----:B------:R-:W-:Y:S01]  /*11e80*/  VIADD R23, R6, 0x1 ;  /* 0x0000000106177836 */ /* 0x000fe20000000000 */
[----:B0-----:R-:W-:Y:S01]  /*11e90*/  ISETP.NE.AND P0, PT, R0, 0x1, PT ;  /* 0x000000010000780c */ /* 0x001fe20003f05270 */
[----:B-1----:R-:W-:-:S05]  /*11ea0*/  IMAD.SHL.U32 R4, R4, 0x10, RZ ;  /* 0x0000001004047824 */ /* 0x002fca00078e00ff */
[----:B------:R-:W-:-:S07]  /*11eb0*/  LOP3.LUT R4, R36, 0x70, R4, 0xf8, !PT ;  /* 0x0000007024047812 */ /* 0x000fce00078ef804 */
[----:B------:R-:W0:Y:S01]  /*11ec0*/  @P0 LDC R0, c[0x0][0x434] ;  /* 0x00010d00ff000b82 */ /* 0x000e220000000800 */
[C---:B------:R-:W-:Y:S01]  /*11ed0*/  ISETP.GT.U32.AND P2, PT, R4.reuse, 0x3f, PT ;  /* 0x0000003f0400780c */ /* 0x040fe20003f44070 */
[----:B------:R-:W-:-:S06]  /*11ee0*/  IMAD.IADD R9, R4, 0x1, R9 ;  /* 0x0000000104097824 */ /* 0x000fcc00078e0209 */
[----:B------:R-:W1:Y:S01]  /*11ef0*/  @P0 LDC R3, c[0x0][0x438] ;  /* 0x00010e00ff030b82 */ /* 0x000e620000000800 */
[----:B------:R-:W-:-:S07]  /*11f00*/  IMAD.MOV.U32 R12, RZ, RZ, R9 ;  /* 0x000000ffff0c7224 */ /* 0x000fce00078e0009 */
[----:B------:R-:W2:Y:S08]  /*11f10*/  @!P2 LDC.64 R10, c[0x0][0x428] ;  /* 0x00010a00ff0aab82 */ /* 0x000eb00000000a00 */
[----:B------:R-:W3:Y:S01]  /*11f20*/  @!P2 LDC.64 R4, c[0x0][0x418] ;  /* 0x00010600ff04ab82 */ /* 0x000ee20000000a00 */
[----:B0-----:R-:W-:-:S05]  /*11f30*/  @P0 IMAD.HI.U32 R0, R9, R0, RZ ;  /* 0x0000000009000227 */ /* 0x001fca00078e00ff */
[----:B-1----:R-:W-:-:S04]  /*11f40*/  @P0 SHF.R.U32.HI R12, RZ, R3, R0 ;  /* 0x00000003ff0c0219 */ /* 0x002fc80000011600 */
[--C-:B------:R-:W-:Y:S01]  /*11f50*/  @!P2 SHF.R.S32.HI R3, RZ, 0x1f, R12.reuse ;  /* 0x0000001fff03a819 */ /* 0x100fe2000001140c */
[----:B------:R-:W-:Y:S02]  /*11f60*/  @!P2 IMAD.MOV.U32 R2, RZ, RZ, R12 ;  /* 0x000000ffff02a224 */ /* 0x000fe400078e000c */
[-C--:B--2---:R-:W-:Y:S02]  /*11f70*/  @!P2 IMAD R0, R33, R10.reuse, RZ ;  /* 0x0000000a2100a224 */ /* 0x084fe400078e02ff */
[----:B------:R-:W-:-:S04]  /*11f80*/  @!P2 IMAD.WIDE.U32 R2, R29, R10, R2 ;  /* 0x0000000a1d02a225 */ /* 0x000fc800078e0002 */
[----:B------:R-:W-:Y:S01]  /*11f90*/  @!P2 IMAD R11, R29, R11, R0 ;  /* 0x0000000b1d0ba224 */ /* 0x000fe200078e0200 */
[----:B---3--:R-:W-:-:S03]  /*11fa0*/  @!P2 LEA R4, P0, R2, R4, 0x2 ;  /* 0x000000040204a211 */ /* 0x008fc600078010ff */
[----:B------:R-:W-:-:S05]  /*11fb0*/  @!P2 IMAD.IADD R0, R11, 0x1, R3 ;  /* 0x000000010b00a824 */ /* 0x000fca00078e0203 */
[----:B------:R-:W-:Y:S01]  /*11fc0*/  @!P2 LEA.HI.X R5, R2, R5, R0, 0x2, P0 ;  /* 0x000000050205a211 */ /* 0x000fe200000f1400 */
[----:B------:R-:W-:Y:S01]  /*11fd0*/  IMAD.MOV.U32 R0, RZ, RZ, RZ ;  /* 0x000000ffff007224 */ /* 0x000fe200078e00ff */
[C---:B------:R-:W-:Y:S01]  /*11fe0*/  ISETP.NE.AND P0, PT, R23.reuse, 0x2, PT ;  /* 0x000000021700780c */ /* 0x040fe20003f05270 */
[----:B------:R-:W-:Y:S01]  /*11ff0*/  IMAD.MOV R2, RZ, RZ, -R12 ;  /* 0x000000ffff027224 */ /* 0x000fe200078e0a0c */
[----:B------:R-:W-:Y:S05]  /*12000*/  YIELD ;  /* 0x0000000000007946 */ /* 0x000fea0003800000 */
[----:B------:R-:W-:Y:S01]  /*12010*/  ULDC UR4, c[0x0][0x430] ;  /* 0x00010c0000047ab9 */ /* 0x000fe20000000800 */
[----:B------:R-:W-:Y:S01]  /*12020*/  SEL R25, RZ, 0x1, P0 ;  /* 0x00000001ff197807 */ /* 0x000fe20000000000 */
[----:B------:R0:W5:Y:S01]  /*12030*/  @!P2 LDG.E R0, desc[UR36][R4.64] ;  /* 0x000000240400a981 */ /* 0x000162000c1e1900 */
[----:B------:R-:W-:Y:S01]  /*12040*/  SEL R23, R23, RZ, P0 ;  /* 0x000000ff17177207 */ /* 0x000fe20000000000 */
[----:B------:R-:W-:Y:S01]  /*12050*/  IMAD.MOV.U32 R24, RZ, RZ, R7 ;  /* 0x000000ffff187224 */ /* 0x000fe200078e0007 */
[----:B------:R-:W-:Y:S01]  /*12060*/  LOP3.LUT R25, R8, R25, RZ, 0x3c, !PT ;  /* 0x0000001908197212 */ /* 0x000fe200078e3cff */
[----:B0-----:R-:W-:Y:S01]  /*12070*/  IMAD R5, R2, UR4, R9 ;  /* 0x0000000402057c24 */ /* 0x001fe2000f8e0209 */
[----:B------:R-:W-:Y:S06]  /*12080*/  @!P1 BRA `(.L_x_1120) ;  /* 0x0000000000049947 */ /* 0x000fec0003800000 */
[----:B------:R-:W-:Y:S01]  /*12090*/  BPT.TRAP 0x1 ;  /* 0x000000040000795c */ /* 0x000fe20000300000 */
.L_x_1120:
[----:B------:R-:W-:Y:S01]  /*120a0*/  IMAD R7, R23, 0x8, R17 ;  /* 0x0000000817077824 */ /* 0x000fe200078e0211 */
[----:B------:R-:W-:Y:S01]  /*120b0*/  SHF.L.U32 R2, R25, 0x1f, RZ ;  /* 0x0000001f19027819 */ /* 0x000fe200000006ff */
[----:B------:R-:W-:Y:S03]  /*120c0*/  BSSY B1, `(.L_x_1121) ;  /* 0x0000003000017945 */ /* 0x000fe60003800000 */
[----:B------:R-:W0:Y:S02]  /*120d0*/  SYNCS.PHASECHK.TRANS64.TRYWAIT P0, [R7+URZ+0x30840], R2 ;  /* 0x03084002070075a7 */ /* 0x000e24000800017f */
[----:B0-----:R-:W-:Y:S05]  /*120e0*/  @!P0 BRA `(.L_x_1122) ;  /* 0x0000002c00208947 */ /* 0x001fea0003800000 */
.L_x_1190:
[----:B------:R-:W-:Y:S05]  /*120f0*/  BSYNC B1 ;  /* 0x0000000000017941 */ /* 0x000fea0003800000 */
.L_x_1121:
[----:B------:R-:W-:Y:S01]  /*12100*/  SHF.R.S32.HI R9, RZ, 0x1f, R5 ;  /* 0x0000001fff097819 */ /* 0x000fe20000011405 */
[----:B------:R-:W-:Y:S01]  /*12110*/  ULDC.64 UR4, c[0x0][0x300] ;  /* 0x0000c00000047ab9 */ /* 0x000fe20000000a00 */
[----:B-----5:R-:W-:Y:S02]  /*12120*/  SHF.R.S32.HI R10, RZ, 0x1f, R0 ;  /* 0x0000001fff0a7819 */ /* 0x020fe40000011400 */
[C---:B------:R-:W-:Y:S01]  /*12130*/  LOP3.LUT P4, RZ, R16.reuse, 0x10, RZ, 0xc0, !PT ;  /* 0x0000001010ff7812 */ /* 0x040fe2000788c0ff */
[----:B0-----:R-:W-:Y:S01]  /*12140*/  IMAD R2, R9, UR4, RZ ;  /* 0x0000000409027c24 */ /* 0x001fe2000f8e02ff */
[C---:B------:R-:W-:Y:S02]  /*12150*/  LOP3.LUT P3, RZ, R16.reuse, 0x8, RZ, 0xc0, !PT ;  /* 0x0000000810ff7812 */ /* 0x040fe4000786c0ff */
[C---:B------:R-:W-:Y:S01]  /*12160*/  LOP3.LUT P2, RZ, R16.reuse, 0x4, RZ, 0xc0, !PT ;  /* 0x0000000410ff7812 */ /* 0x040fe2000784c0ff */
[C---:B------:R-:W-:Y:S01]  /*12170*/  IMAD R11, R5.reuse, UR5, R2 ;  /* 0x00000005050b7c24 */ /* 0x040fe2000f8e0202 */
[----:B------:R-:W-:Y:S01]  /*12180*/  LOP3.LUT P1, RZ, R16, 0x2, RZ, 0xc0, !PT ;  /* 0x0000000210ff7812 */ /* 0x000fe2000782c0ff */
[----:B------:R-:W-:Y:S01]  /*12190*/  IMAD.WIDE.U32 R2, R5, UR4, RZ ;  /* 0x0000000405027c25 */ /* 0x000fe2000f8e00ff */
[----:B------:R-:W-:Y:S01]  /*121a0*/  ULDC.64 UR4, c[0x0][0x310] ;  /* 0x0000c40000047ab9 */ /* 0x000fe20000000a00 */
[----:B------:R-:W-:-:S02]  /*121b0*/  LEA R21, R23, R30, 0xe ;  /* 0x0000001e17157211 */ /* 0x000fc400078e70ff */
        /* <DEDUP_REMOVED lines=16> */
[----:B------:R-:W-:Y:S02]  /*122c0*/  IMAD.SHL.U32 R4, R37, 0x2, RZ ;  /* 0x0000000225047824 */ /* 0x000fe400078e00ff */
[----:B------:R-:W-:Y:S01]  /*122d0*/  IMAD R21, R21, 0x2, R17 ;  /* 0x0000000215157824 */ /* 0x000fe200078e0211 */
        /* <DEDUP_REMOVED lines=18> */
[----:B------:R0:W2:Y:S03]  /*12400*/  SHFL.IDX PT, R14, R20, 0x3, 0x181f ;  /* 0x00781f00140e7f89 */ /* 0x0000a600000e0000 */
[----:B-1----:R-:W-:Y:S02]  /*12410*/  IMAD.X R3, RZ, RZ, R35, P0 ;  /* 0x000000ffff037224 */ /* 0x002fe400000e0623 */
[----:B------:R0:W1:Y:S04]  /*12420*/  SHFL.IDX PT, R35, R27, 0x3, 0x181f ;  /* 0x00781f001b237f89 */ /* 0x00006800000e0000 */
[----:B------:R0:W-:Y:S04]  /*12430*/  LDGSTS.E.BYPASS.LTC128B.128 [R21+0x21400], desc[UR36][R2.64], !P4 ;  /* 0x2140000002157fae */ /* 0x0001e8000e101d64 */
[----:B------:R0:W-:Y:S04]  /*12440*/  LDGSTS.E.BYPASS.LTC128B.128 [R21+0x23400], desc[UR36][R2.64+0x80], !P3 ;  /* 0x2340008002157fae */ /* 0x0001e8000d901d64 */
[----:B------:R0:W-:Y:S04]  /*12450*/  LDGSTS.E.BYPASS.LTC128B.128 [R21+0x25400], desc[UR36][R2.64+0x100], !P2 ;  /* 0x2540010002157fae */ /* 0x0001e8000d101d64 */
[----:B------:R0:W-:Y:S02]  /*12460*/  LDGSTS.E.BYPASS.LTC128B.128 [R21+0x27400], desc[UR36][R2.64+0x180], !P1 ;  /* 0x2740018002157fae */ /* 0x0001e4000c901d64 */
.L_x_1200:
        /* <DEDUP_REMOVED lines=11> */
.L_x_1124:
        /* <DEDUP_REMOVED lines=10> */
.L_x_1125:
[----:B------:R1:W-:Y:S01]  /*125c0*/  SYNCS.ARRIVE.TRANS64.A1T0 RZ, [R7+URZ+0x30830], RZ ;  /* 0x030830ff07ff79a7 */ /* 0x0003e2000810003f */
[----:B------:R-:W-:Y:S05]  /*125d0*/  @!P2 BRA `(.L_x_1126) ;  /* 0x000000000004a947 */ /* 0x000fea0003800000 */
[----:B------:R-:W-:Y:S01]  /*125e0*/  BPT.TRAP 0x1 ;  /* 0x000000040000795c */ /* 0x000fe20000300000 */
.L_x_1126:
[----:B0-----:R-:W-:Y:S01]  /*125f0*/  SHF.L.U32 R2, R8, 0x1f, RZ ;  /* 0x0000001f08027819 */ /* 0x001fe200000006ff */
[----:B-1----:R-:W-:Y:S01]  /*12600*/  IMAD R7, R6, 0x8, R17 ;  /* 0x0000000806077824 */ /* 0x002fe200078e0211 */
[----:B------:R-:W-:Y:S03]  /*12610*/  BSSY B1, `(.L_x_1127) ;  /* 0x0000003000017945 */ /* 0x000fe60003800000 */
[----:B------:R-:W0:Y:S02]  /*12620*/  SYNCS.PHASECHK.TRANS64.TRYWAIT P0, [R7+URZ+0x30860], R2 ;  /* 0x03086002070075a7 */ /* 0x000e24000800017f */
[----:B0-----:R-:W-:Y:S05]  /*12630*/  @!P0 BRA `(.L_x_1128) ;  /* 0x0000002c00148947 */ /* 0x001fea0003800000 */
.L_x_1201:
[----:B------:R-:W-:Y:S05]  /*12640*/  BSYNC B1 ;  /* 0x0000000000017941 */ /* 0x000fea0003800000 */
.L_x_1127:
[----:B------:R-:W-:Y:S01]  /*12650*/  IMAD.MOV.U32 R3, RZ, RZ, -0x40 ;  /* 0xffffffc0ff037424 */ /* 0x000fe200078e00ff */
[----:B------:R-:W-:Y:S01]  /*12660*/  UMOV UR4, 0xffffffff ;  /* 0xffffffff00047882 */ /* 0x000fe20000000000 */
[----:B------:R-:W-:Y:S01]  /*12670*/  LOP3.LUT P4, RZ, R16, 0x100, RZ, 0xc0, !PT ;  /* 0x0000010010ff7812 */ /* 0x000fe2000788c0ff */
[----:B------:R-:W-:Y:S01]  /*12680*/  IMAD R6, R6, 0x4000, R30 ;  /* 0x0000400006067824 */ /* 0x000fe200078e021e */
[----:B------:R-:W-:Y:S01]  /*12690*/  LOP3.LUT P3, RZ, R16, 0x80, RZ, 0xc0, !PT ;  /* 0x0000008010ff7812 */ /* 0x000fe2000786c0ff */
[----:B------:R-:W-:Y:S01]  /*126a0*/  IMAD R3, R28, R3, UR38 ;  /* 0x000000261c037e24 */ /* 0x000fe2000f8e0203 */
[C---:B------:R-:W-:Y:S02]  /*126b0*/  LOP3.LUT P2, RZ, R16.reuse, 0x40, RZ, 0xc0, !PT ;  /* 0x0000004010ff7812 */ /* 0x040fe4000784c0ff */
[----:B------:R-:W-:Y:S01]  /*126c0*/  LOP3.LUT P1, RZ, R16, 0x20, RZ, 0xc0, !PT ;  /* 0x0000002010ff7812 */ /* 0x000fe2000782c0ff */
[----:B------:R-:W-:Y:S01]  /*126d0*/  IMAD.IADD R8, R3, 0x1, -R36 ;  /* 0x0000000103087824 */ /* 0x000fe200078e0a24 */
[----:B------:R-:W-:Y:S11]  /*126e0*/  BRA.DIV UR4, `(.L_x_1129) ;  /* 0x0000002a04fc7947 */ /* 0x000ff6000b800000 */
[----:B------:R-:W0:Y:S01]  /*126f0*/  SHFL.IDX PT, R14, R18, RZ, 0x181f ;  /* 0x00181fff120e7589 */ /* 0x000e2200000e0000 */
[----:B------:R-:W-:-:S03]  /*12700*/  IMAD R6, R6, 0x2, R17 ;  /* 0x0000000206067824 */ /* 0x000fc600078e0211 */
[----:B------:R-:W1:Y:S01]  /*12710*/  SHFL.IDX PT, R3, R19, RZ, 0x181f ;  /* 0x00181fff13037589 */ /* 0x000e6200000e0000 */
        /* <DEDUP_REMOVED lines=36> */
.L_x_1211:
[----:B0--3--:R-:W-:Y:S01]  /*12960*/  IADD3 R2, P0, R14, R4, RZ ;  /* 0x000000040e027210 */ /* 0x009fe20007f1e0ff */
        /* <DEDUP_REMOVED lines=15> */
[----:B0-----:R-:W-:Y:S01]  /*12a60*/  IMAD.WIDE.U32 R2, R5, UR4, RZ ;  /* 0x0000000405027c25 */ /* 0x001fe2000f8e00ff */
[----:B------:R-:W-:-:S03]  /*12a70*/  ULDC.64 UR4, c[0x0][0x338] ;  /* 0x0000ce0000047ab9 */ /* 0x000fc60000000a00 */
[----:B------:R-:W-:Y:S02]  /*12a80*/  IMAD.IADD R3, R3, 0x1, R9 ;  /* 0x0000000103037824 */ /* 0x000fe400078e0209 */
[----:B------:R-:W-:Y:S02]  /*12a90*/  IMAD R5, R10, UR4, RZ ;  /* 0x000000040a057c24 */ /* 0x000fe4000f8e02ff */
[----:B------:R-:W-:-:S04]  /*12aa0*/  IMAD.WIDE.U32 R2, R0, UR4, R2 ;  /* 0x0000000400027c25 */ /* 0x000fc8000f8e0002 */
[----:B------:R-:W-:Y:S01]  /*12ab0*/  IMAD R5, R0, UR5, R5 ;  /* 0x0000000500057c24 */ /* 0x000fe2000f8e0205 */
[----:B------:R-:W-:Y:S01]  /*12ac0*/  ULDC.64 UR4, c[0x0][0x330] ;  /* 0x0000cc0000047ab9 */ /* 0x000fe20000000a00 */
[----:B------:R-:W-:Y:S02]  /*12ad0*/  NOP ;  /* 0x0000000000007918 */ /* 0x000fe40000000000 */
[----:B------:R-:W-:Y:S02]  /*12ae0*/  IMAD.IADD R3, R3, 0x1, R5 ;  /* 0x0000000103037824 */ /* 0x000fe400078e0205 */
[----:B------:R-:W-:Y:S02]  /*12af0*/  IMAD R5, R26, UR4, RZ ;  /* 0x000000041a057c24 */ /* 0x000fe4000f8e02ff */
[----:B------:R-:W-:-:S04]  /*12b00*/  IMAD.WIDE.U32 R2, R22, UR4, R2 ;  /* 0x0000000416027c25 */ /* 0x000fc8000f8e0002 */
[----:B------:R-:W-:Y:S01]  /*12b10*/  IMAD R5, R22, UR5, R5 ;  /* 0x0000000516057c24 */ /* 0x000fe2000f8e0205 */
[----:B------:R-:W-:Y:S02]  /*12b20*/  ULDC.64 UR4, c[0x0][0x318] ;  /* 0x0000c60000047ab9 */ /* 0x000fe40000000a00 */
[----:B------:R-:W-:Y:S02]  /*12b30*/  LEA R18, P0, R2, UR4, 0x1 ;  /* 0x0000000402127c11 */ /* 0x000fe4000f8008ff */
[----:B------:R-:W-:-:S04]  /*12b40*/  IADD3 R3, R5, R3, RZ ;  /* 0x0000000305037210 */ /* 0x000fc80007ffe0ff */
[----:B------:R-:W-:Y:S02]  /*12b50*/  LEA.HI.X R19, R2, UR5, R3, 0x1, P0 ;  /* 0x0000000502137c11 */ /* 0x000fe400080f0c03 */
[----:B------:R-:W-:-:S13]  /*12b60*/  PLOP3.LUT P0, PT, PT, PT, PT, 0x80, 0x0 ;  /* 0x000000000000781c */ /* 0x000fda0003f0f070 */
.L_x_1130:
        /* <DEDUP_REMOVED lines=10> */
.L_x_1131:
[C---:B------:R-:W-:Y:S01]  /*12c10*/  ISETP.GT.AND P0, PT, R24.reuse, UR46, PT ;  /* 0x0000002e18007c0c */ /* 0x040fe2000bf04270 */
[----:B------:R0:W-:Y:S01]  /*12c20*/  SYNCS.ARRIVE.TRANS64.A1T0 RZ, [R7+URZ+0x30850], RZ ;  /* 0x030850ff07ff79a7 */ /* 0x0001e2000810003f */
[----:B------:R-:W-:Y:S02]  /*12c30*/  IMAD.MOV.U32 R8, RZ, RZ, R25 ;  /* 0x000000ffff087224 */ /* 0x000fe400078e0019 */
[----:B------:R-:W-:Y:S02]  /*12c40*/  IMAD.MOV.U32 R6, RZ, RZ, R23 ;  /* 0x000000ffff067224 */ /* 0x000fe400078e0017 */
[----:B------:R-:W-:Y:S02]  /*12c50*/  IMAD.MOV.U32 R28, RZ, RZ, R24 ;  /* 0x000000ffff1c7224 */ /* 0x000fe400078e0018 */
[----:B0-----:R-:W-:-:S05]  /*12c60*/  VIADD R7, R24, 0xffffffff ;  /* 0xffffffff18077836 */ /* 0x001fca0000000000 */
[----:B------:R-:W-:Y:S05]  /*12c70*/  @P0 BRA `(.L_x_1132) ;  /* 0xfffffff000700947 */ /* 0x000fea000383ffff */
[----:B------:R-:W-:Y:S05]  /*12c80*/  BSYNC B0 ;  /* 0x0000000000007941 */ /* 0x000fea0003800000 */
.L_x_1119:
[----:B0-----:R-:W0:Y:S01]  /*12c90*/  S2R R0, SR_TID.X ;  /* 0x0000000000007919 */ /* 0x001e220000002100 */
[----:B------:R-:W-:Y:S01]  /*12ca0*/  BSSY B0, `(.L_x_1133) ;  /* 0x0000010000007945 */ /* 0x000fe20003800000 */
        /* <DEDUP_REMOVED lines=14> */
[----:B0-----:R-:W-:-:S07]  /*12d90*/  IADD3 R34, R0, UR47, R7 ;  /* 0x0000002f00227c10 */ /* 0x001fce000fffe007 */
.L_x_1134:
[----:B------:R-:W-:Y:S05]  /*12da0*/  BSYNC B0 ;  /* 0x0000000000007941 */ /* 0x000fea0003800000 */
.L_x_1133:
[----:B------:R-:W-:-:S13]  /*12db0*/  LOP3.LUT P0, RZ, R16, 0x200, RZ, 0xc0, !PT ;  /* 0x0000020010ff7812 */ /* 0x000fda000780c0ff */
[----:B------:R-:W-:Y:S05]  /*12dc0*/  @!P0 BRA `(.L_x_1135) ;  /* 0x0000000000048947 */ /* 0x000fea0003800000 */
[----:B------:R-:W-:Y:S01]  /*12dd0*/  BPT.TRAP 0x1 ;  /* 0x000000040000795c */ /* 0x000fe20000300000 */
.L_x_1135:
[----:B------:R-:W-:Y:S01]  /*12de0*/  IMAD R4, R23, 0x8, R17 ;  /* 0x0000000817047824 */ /* 0x000fe200078e0211 */
[----:B------:R-:W-:Y:S01]  /*12df0*/  SHF.L.U32 R3, R25, 0x1f, RZ ;  /* 0x0000001f19037819 */ /* 0x000fe200000006ff */
[----:B------:R-:W-:Y:S01]  /*12e00*/  IMAD.MOV.U32 R5, RZ, RZ, -0x40 ;  /* 0xffffffc0ff057424 */ /* 0x000fe200078e00ff */
[----:B------:R-:W-:Y:S02]  /*12e10*/  BSSY B0, `(.L_x_1136) ;  /* 0x0000004000007945 */ /* 0x000fe40003800000 */
[----:B------:R-:W0:Y:S01]  /*12e20*/  SYNCS.PHASECHK.TRANS64.TRYWAIT P0, [R4+URZ+0x30860], R3 ;  /* 0x03086003040075a7 */ /* 0x000e22000800017f */
[----:B------:R-:W-:Y:S01]  /*12e30*/  IMAD R5, R24, R5, UR38 ;  /* 0x0000002618057e24 */ /* 0x000fe2000f8e0205 */
[----:B0-----:R-:W-:Y:S06]  /*12e40*/  @!P0 BRA `(.L_x_1137) ;  /* 0x0000002800908947 */ /* 0x001fec0003800000 */
.L_x_1212:
[----:B------:R-:W-:Y:S05]  /*12e50*/  BSYNC B0 ;  /* 0x0000000000007941 */ /* 0x000fea0003800000 */
.L_x_1136:
[----:B------:R-:W-:Y:S01]  /*12e60*/  UMOV UR4, 0xffffffff ;  /* 0xffffffff00047882 */ /* 0x000fe20000000000 */
[C---:B------:R-:W-:Y:S01]  /*12e70*/  LOP3.LUT P5, RZ, R16.reuse, 0x100, RZ, 0xc0, !PT ;  /* 0x0000010010ff7812 */ /* 0x040fe200078ac0ff */
        /* <DEDUP_REMOVED lines=8> */
[----:B------:R-:W0:Y:S04]  /*12f00*/  SHFL.IDX PT, R0, R19, RZ, 0x181f ;  /* 0x00181fff13007589 */ /* 0x000e2800000e0000 */
[----:B------:R-:W-:Y:S01]  /*12f10*/  SHFL.IDX PT, R7, R19, 0x1, 0x181f ;  /* 0x00381f0013077f89 */ /* 0x000fe200000e0000 */
[----:B-1----:R-:W-:-:S03]  /*12f20*/  IADD3 R2, P0, R14, R6, RZ ;  /* 0x000000060e027210 */ /* 0x002fc60007f1e0ff */
[----:B------:R-:W1:Y:S02]  /*12f30*/  SHFL.IDX PT, R14, R18, 0x1, 0x181f ;  /* 0x00381f00120e7f89 */ /* 0x000e6400000e0000 */
[----:B0-----:R-:W-:Y:S01]  /*12f40*/  IMAD.X R3, RZ, RZ, R0, P0 ;  /* 0x000000ffff037224 */ /* 0x001fe200000e0600 */
[----:B------:R-:W-:Y:S01]  /*12f50*/  ISETP.LT.OR P0, PT, R5, 0x1, P5 ;  /* 0x000000010500780c */ /* 0x000fe20002f01670 */
[----:B------:R-:W-:-:S12]  /*12f60*/  IMAD R0, R8, 0x2, R17 ;  /* 0x0000000208007824 */ /* 0x000fd800078e0211 */
        /* <DEDUP_REMOVED lines=8> */
[----:B------:R-:W0:Y:S03]  /*12ff0*/  SHFL.IDX PT, R14, R18, 0x2, 0x181f ;  /* 0x00581f00120e7f89 */ /* 0x000e2600000e0000 */
[----:B------:R-:W-:Y:S01]  /*13000*/  IMAD.X R3, RZ, RZ, R7, P0 ;  /* 0x000000ffff037224 */ /* 0x000fe200000e0607 */
        /* <DEDUP_REMOVED lines=21> */
.L_x_1222:
[----:B0--3--:R-:W-:-:S05]  /*13160*/  IADD3 R2, P0, R14, R6, RZ ;  /* 0x000000060e027210 */ /* 0x009fca0007f1e0ff */
        /* <DEDUP_REMOVED lines=14> */
.L_x_1139:
        /* <DEDUP_REMOVED lines=10> */
.L_x_1140:
[----:B------:R1:W-:Y:S01]  /*132f0*/  SYNCS.ARRIVE.TRANS64.A1T0 RZ, [R4+URZ+0x30850], RZ ;  /* 0x030850ff04ff79a7 */ /* 0x0003e2000810003f */
[----:B------:R-:W-:-:S05]  /*13300*/  VIADD R23, R23, 0x1 ;  /* 0x0000000117177836 */ /* 0x000fca0000000000 */
[----:B------:R-:W-:-:S04]  /*13310*/  ISETP.NE.AND P0, PT, R23, 0x2, PT ;  /* 0x000000021700780c */ /* 0x000fc80003f05270 */
[----:B0-----:R-:W-:Y:S02]  /*13320*/  SEL R0, RZ, 0x1, P0 ;  /* 0x00000001ff007807 */ /* 0x001fe40000000000 */
[----:B------:R-:W-:Y:S02]  /*13330*/  SEL R23, R23, RZ, P0 ;  /* 0x000000ff17177207 */ /* 0x000fe40000000000 */
[----:B-1----:R-:W-:-:S07]  /*13340*/  LOP3.LUT R25, R25, R0, RZ, 0x3c, !PT ;  /* 0x0000000019197212 */ /* 0x002fce00078e3cff */
.L_x_1100:
[----:B------:R-:W-:Y:S05]  /*13350*/  BSYNC B7 ;  /* 0x0000000000077941 */ /* 0x000fea0003800000 */
.L_x_1098:
[----:B------:R-:W-:-:S13]  /*13360*/  LOP3.LUT P0, RZ, R16, 0x8000, RZ, 0xc0, !PT ;  /* 0x0000800010ff7812 */ /* 0x000fda000780c0ff */
[----:B------:R-:W-:Y:S05]  /*13370*/  @!P0 BRA `(.L_x_1141) ;  /* 0x0000000000248947 */ /* 0x000fea0003800000 */
[----:B------:R-:W-:Y:S05]  /*13380*/  WARPSYNC.ALL ;  /* 0x0000000000007948 */ /* 0x000fea0003800000 */
[----:B------:R-:W0:Y:S08]  /*13390*/  S2UR UR5, SR_CgaCtaId ;  /* 0x00000000000579c3 */ /* 0x000e300000008800 */
[----:B------:R-:W-:Y:S06]  /*133a0*/  BAR.SYNC.DEFER_BLOCKING 0x5, 0x180 ;  /* 0x0146000000007b1d */ /* 0x000fec0000010000 */
[----:B------:R-:W-:-:S02]  /*133b0*/  UMOV UR4, 0x400 ;  /* 0x0000040000047882 */ /* 0x000fc40000000000 */
[----:B0-----:R-:W-:-:S06]  /*133c0*/  ULEA UR4, UR5, UR4, 0x18 ;  /* 0x0000000405047291 */ /* 0x001fcc000f8ec03f */
[----:B------:R-:W-:-:S05]  /*133d0*/  IMAD.U32 R17, RZ, RZ, UR4 ;  /* 0x00000004ff117e24 */ /* 0x000fca000f8e00ff */
[----:B------:R0:W1:Y:S01]  /*133e0*/  LDS R34, [R17+0x308d0] ;  /* 0x0308d00011227984 */ /* 0x0000620000000800 */
[----:B------:R-:W-:Y:S06]  /*133f0*/  BAR.ARV 0x4, 0x180 ;  /* 0x0106000000007b1d */ /* 0x000fec0000002000 */
[----:B------:R-:W-:Y:S05]  /*13400*/  BRA `(.L_x_1142) ;  /* 0x00000000002c7947 */ /* 0x000fea0003800000 */
.L_x_1141:
[----:B------:R-:W-:-:S03]  /*13410*/  UMOV UR4, 0xffffffff ;  /* 0xffffffff00047882 */ /* 0x000fc60000000000 */
[----:B------:R-:W-:Y:S05]  /*13420*/  BRA.DIV UR4, `(.L_x_1143) ;  /* 0x0000002a04b47947 */ /* 0x000fea000b800000 */
[----:B------:R0:W1:Y:S02]  /*13430*/  SHFL.IDX PT, R14, R34, RZ, 0x1f ;  /* 0x00001fff220e7589 */ /* 0x00006400000e0000 */
.L_x_1225:
[----:B------:R-:W2:Y:S01]  /*13440*/  @!P2 S2R R3, SR_CgaCtaId ;  /* 0x000000000003a919 */ /* 0x000ea20000008800 */
[----:B------:R-:W-:Y:S05]  /*13450*/  WARPSYNC.ALL ;  /* 0x0000000000007948 */ /* 0x000fea0003800000 */
[----:B------:R-:W-:Y:S01]  /*13460*/  BAR.SYNC.DEFER_BLOCKING 0x4, 0x180 ;  /* 0x0106000000007b1d */ /* 0x000fe20000010000 */
[----:B------:R-:W-:-:S04]  /*13470*/  @!P2 MOV R0, 0x400 ;  /* 0x000004000000a802 */ /* 0x000fc80000000f00 */
[----:B--2---:R-:W-:-:S05]  /*13480*/  @!P2 LEA R17, R3, R0, 0x18 ;  /* 0x000000000311a211 */ /* 0x004fca00078ec0ff */
[----:B------:R0:W-:Y:S02]  /*13490*/  @!P2 STS [R17+0x308d0], R34 ;  /* 0x0308d0221100a388 */ /* 0x0001e40000000800 */
[----:B01----:R-:W-:Y:S01]  /*134a0*/  IMAD.MOV.U32 R34, RZ, RZ, R14 ;  /* 0x000000ffff227224 */ /* 0x003fe200078e000e */
[----:B------:R-:W-:Y:S06]  /*134b0*/  BAR.ARV 0x5, 0x180 ;  /* 0x0146000000007b1d */ /* 0x000fec0000002000 */
.L_x_1142:
[----:B------:R-:W-:Y:S02]  /*134c0*/  ULDC UR4, c[0x0][0xc38] ;  /* 0x00030e0000047ab9 */ /* 0x000fe40000000800 */
[----:B-1----:R-:W-:-:S13]  /*134d0*/  ISETP.GE.AND P0, PT, R34, UR4, PT ;  /* 0x0000000422007c0c */ /* 0x002fda000bf06270 */
[----:B------:R-:W-:Y:S05]  /*134e0*/  @!P0 BRA `(.L_x_1144) ;  /* 0xffffffc400548947 */ /* 0x000fea000383ffff */
.L_x_1089:
[----:B------:R-:W2:Y:S01]  /*134f0*/  LDL.LU R0, [R1] ;  /* 0x0000000001007983 */ /* 0x000ea20000300800 */
[----:B------:R-:W-:Y:S01]  /*13500*/  BSSY B0, `(.L_x_1145) ;  /* 0x000000b000007945 */ /* 0x000fe20003800000 */
[----:B------:R-:W1:Y:S01]  /*13510*/  S2R R5, SR_CgaCtaId ;  /* 0x0000000000057919 */ /* 0x000e620000008800 */
[----:B--2---:R-:W-:-:S04]  /*13520*/  IADD3 R0, R0, 0x1, RZ ;  /* 0x0000000100007810 */ /* 0x004fc80007ffe0ff */
[----:B------:R-:W-:-:S04]  /*13530*/  LEA.HI R2, R0, R0, RZ, 0x1 ;  /* 0x0000000000027211 */ /* 0x000fc800078f08ff */
[----:B------:R-:W-:Y:S02]  /*13540*/  LOP3.LUT R3, R2, 0xfffffffe, RZ, 0xc0, !PT ;  /* 0xfffffffe02037812 */ /* 0x000fe400078ec0ff */
[----:B------:R-:W-:-:S03]  /*13550*/  MOV R2, 0x400 ;  /* 0x0000040000027802 */ /* 0x000fc60000000f00 */
[----:B------:R-:W-:Y:S01]  /*13560*/  IMAD.IADD R0, R0, 0x1, -R3 ;  /* 0x0000000100007824 */ /* 0x000fe200078e0a03 */
[----:B-1----:R-:W-:-:S04]  /*13570*/  LEA R5, R5, R2, 0x18 ;  /* 0x0000000205057211 */ /* 0x002fc800078ec0ff */
[----:B------:R-:W-:-:S04]  /*13580*/  SHF.L.U32 R0, R0, 0x1f, RZ ;  /* 0x0000001f00007819 */ /* 0x000fc800000006ff */
[----:B------:R-:W1:Y:S02]  /*13590*/  SYNCS.PHASECHK.TRANS64.TRYWAIT P0, [R5+URZ+0x30820], R0 ;  /* 0x03082000050075a7 */ /* 0x000e64000800017f */
[----:B-1----:R-:W-:Y:S05]  /*135a0*/  @!P0 BRA `(.L_x_1146) ;  /* 0x00000028007c8947 */ /* 0x002fea0003800000 */
.L_x_1226:
[----:B------:R-:W-:Y:S05]  /*135b0*/  BSYNC B0 ;  /* 0x0000000000007941 */ /* 0x000fea0003800000 */
.L_x_1145:
[----:B------:R-:W-:-:S03]  /*135c0*/  UMOV UR4, 0xffffffff ;  /* 0xffffffff00047882 */ /* 0x000fc60000000000 */
[----:B------:R-:W-:Y:S05]  /*135d0*/  BRA.DIV UR4, `(.L_x_1147) ;  /* 0x0000002a04847947 */ /* 0x000fea000b800000 */
[----:B-1----:R-:W1:Y:S02]  /*135e0*/  S2R R0, SR_TID.X ;  /* 0x0000000000007919 */ /* 0x002e640000002100 */
[----:B-1----:R-:W-:-:S04]  /*135f0*/  SHF.R.U32.HI R0, RZ, 0x5, R0 ;  /* 0x00000005ff007819 */ /* 0x002fc80000011600 */
[----:B------:R-:W-:-:S05]  /*13600*/  LOP3.LUT R0, R0, 0x3, RZ, 0xc0, !PT ;  /* 0x0000000300007812 */ /* 0x000fca00078ec0ff */
[----:B------:R1:W2:Y:S02]  /*13610*/  SHFL.IDX PT, R14, R0, RZ, 0x1f ;  /* 0x00001fff000e7589 */ /* 0x0002a400000e0000 */
.L_x_1229:
[----:B--2---:R-:W-:Y:S01]  /*13620*/  ISETP.NE.AND P0, PT, R14, RZ, PT ;  /* 0x000000ff0e00720c */ /* 0x004fe20003f05270 */
[----:B------:R-:W-:-:S12]  /*13630*/  BSSY B0, `(.L_x_1148) ;  /* 0x0000026000007945 */ /* 0x000fd80003800000 */
[----:B------:R-:W-:Y:S05]  /*13640*/  @P0 BRA `(.L_x_1149) ;  /* 0x0000000000900947 */ /* 0x000fea0003800000 */
[----:B------:R-:W-:-:S03]  /*13650*/  UMOV UR4, 0xffffffff ;  /* 0xffffffff00047882 */ /* 0x000fc60000000000 */
[----:B------:R-:W-:Y:S05]  /*13660*/  BRA.DIV UR4, `(.L_x_1150) ;  /* 0x0000002a04947947 */ /* 0x000fea000b800000 */
[----:B------:R-:W-:-:S13]  /*13670*/  ELECT P6, URZ, PT ;  /* 0x00000000003f782f */ /* 0x000fda00038c0000 */
.L_x_1232:
[----:B------:R-:W-:Y:S05]  /*13680*/  @!P6 BRA `(.L_x_1149) ;  /* 0x000000000080e947 */ /* 0x000fea0003800000 */
[----:B-1----:R-:W2:Y:S02]  /*13690*/  LDL R0, [R1+0x4] ;  /* 0x0000040001007983 */ /* 0x002ea40000100800 */
[----:B--2---:R-:W-:-:S13]  /*136a0*/  R2UR UR4, R0 ;  /* 0x00000000000472ca */ /* 0x004fda00000e0000 */
[----:B------:R-:W-:-:S06]  /*136b0*/  ULOP3.LUT UR4, UR4, 0x2, URZ, 0xfc, !UPT ;  /* 0x0000000204047892 */ /* 0x000fcc000f8efc3f */
[----:B------:R-:W-:-:S05]  /*136c0*/  IMAD.U32 R0, RZ, RZ, UR4 ;  /* 0x00000004ff007e24 */ /* 0x000fca000f8e00ff */
[----:B------:R-:W-:-:S13]  /*136d0*/  ISETP.NE.AND P0, PT, R0, 0x3, PT ;  /* 0x000000030000780c */ /* 0x000fda0003f05270 */
[----:B------:R-:W-:Y:S05]  /*136e0*/  @!P0 BRA `(.L_x_1151) ;  /* 0x0000000000048947 */ /* 0x000fea0003800000 */
[----:B------:R-:W-:Y:S01]  /*136f0*/  BPT.TRAP 0x1 ;  /* 0x000000040000795c */ /* 0x000fe20000300000 */
.L_x_1151:
[----:B------:R-:W-:Y:S01]  /*13700*/  IMAD R3, R23, 0x8, R5 ;  /* 0x0000000817037824 */ /* 0x000fe200078e0205 */
[----:B------:R-:W-:Y:S01]  /*13710*/  SHF.L.U32 R2, R25, 0x1f, RZ ;  /* 0x0000001f19027819 */ /* 0x000fe200000006ff */
[----:B------:R-:W-:-:S03]  /*13720*/  VIADD R23, R23, 0x1 ;  /* 0x0000000117177836 */ /* 0x000fc60000000000 */
[----:B------:R-:W1:Y:S02]  /*13730*/  SYNCS.PHASECHK.TRANS64.TRYWAIT P1, [R3+URZ+0x30840], R2 ;  /* 0x03084002030075a7 */ /* 0x000e64000802017f */
[----:B------:R-:W-:-:S04]  /*13740*/  ISETP.NE.AND P2, PT, R23, 0x2, PT ;  /* 0x000000021700780c */ /* 0x000fc80003f45270 */
[----:B------:R-:W-:Y:S01]  /*13750*/  SEL R0, RZ, 0x1, P2 ;  /* 0x00000001ff007807 */ /* 0x000fe20001000000 */
[----:B-1----:R-:W-:Y:S08]  /*13760*/  @!P1 BRA `(.L_x_1152) ;  /* 0x0000002800749947 */ /* 0x002ff00003800000 */
.L_x_1233:
[----:B------:R-:W-:Y:S02]  /*13770*/  SEL R23, R23, RZ, P2 ;  /* 0x000000ff17177207 */ /* 0x000fe40001000000 */
[----:B------:R-:W-:Y:S01]  /*13780*/  LOP3.LUT R0, R25, R0, RZ, 0x3c, !PT ;  /* 0x0000000019007212 */ /* 0x000fe200078e3cff */
[----:B------:R-:W-:Y:S06]  /*13790*/  @!P0 BRA `(.L_x_1153) ;  /* 0x0000000000048947 */ /* 0x000fec0003800000 */
[----:B------:R-:W-:Y:S01]  /*137a0*/  BPT.TRAP 0x1 ;  /* 0x000000040000795c */ /* 0x000fe20000300000 */
.L_x_1153:
[----:B------:R-:W-:Y:S01]  /*137b0*/  IMAD R23, R23, 0x8, R5 ;  /* 0x0000000817177824 */ /* 0x000fe200078e0205 */
[----:B------:R-:W-:-:S04]  /*137c0*/  SHF.L.U32 R0, R0, 0x1f, RZ ;  /* 0x0000001f00007819 */ /* 0x000fc800000006ff */
[----:B------:R-:W2:Y:S02]  /*137d0*/  SYNCS.PHASECHK.TRANS64.TRYWAIT P1, [R23+URZ+0x30840], R0 ;  /* 0x03084000170075a7 */ /* 0x000ea4000802017f */
[----:B--2---:R-:W-:Y:S05]  /*137e0*/  @!P1 BRA `(.L_x_1154) ;  /* 0x0000002800689947 */ /* 0x004fea0003800000 */
.L_x_1234:
[----:B------:R-:W-:Y:S05]  /*137f0*/  @!P0 BRA `(.L_x_1155) ;  /* 0x0000000000048947 */ /* 0x000fea0003800000 */
[----:B------:R-:W-:Y:S01]  /*13800*/  BPT.TRAP 0x1 ;  /* 0x000000040000795c */ /* 0x000fe20000300000 */
.L_x_1155:
[----:B------:R-:W3:Y:S02]  /*13810*/  SYNCS.PHASECHK.TRANS64.TRYWAIT P1, [R3+URZ+0x30860], R2 ;  /* 0x03086002030075a7 */ /* 0x000ee4000802017f */
[----:B---3--:R-:W-:Y:S05]  /*13820*/  @!P1 BRA `(.L_x_1156) ;  /* 0x00000028006c9947 */ /* 0x008fea0003800000 */
.L_x_1235:
[----:B------:R-:W-:Y:S05]  /*13830*/  @!P0 BRA `(.L_x_1157) ;  /* 0x0000000000048947 */ /* 0x000fea0003800000 */
[----:B------:R-:W-:Y:S01]  /*13840*/  BPT.TRAP 0x1 ;  /* 0x000000040000795c */ /* 0x000fe20000300000 */
.L_x_1157:
[----:B----4-:R4:W0:Y:S02]  /*13850*/  SYNCS.PHASECHK.TRANS64.TRYWAIT P0, [R23+URZ+0x30860], R0 ;  /* 0x03086000170075a7 */ /* 0x010824000800017f */
[----:B0-----:R-:W-:Y:S05]  /*13860*/  @!P0 NANOSLEEP.SYNCS 0x989680 ;  /* 0x009896800000895d */ /* 0x001fea0003900000 */
[----:B------:R-:W0:Y:S02]  /*13870*/  @!P0 SYNCS.PHASECHK.TRANS64 P0, [R23+URZ+0x30860], R0 ;  /* 0x03086000170085a7 */ /* 0x000e24000800007f */
[----:B0-----:R-:W-:Y:S05]  /*13880*/  @!P0 BRA `(.L_x_1157) ;  /* 0xfffffffc00f08947 */ /* 0x001fea000383ffff */
.L_x_1149:
[----:B------:R-:W-:Y:S05]  /*13890*/  BSYNC B0 ;  /* 0x0000000000007941 */ /* 0x000fea0003800000 */
.L_x_1148:
[----:B------:R-:W-:Y:S05]  /*138a0*/  EXIT ;  /* 0x000000000000794d */ /* 0x000fea0003800000 */
.L_x_994:
[----:B0-----:R-:W-:-:S04]  /*138b0*/  IMAD.U32 R3, RZ, RZ, UR40 ;  /* 0x00000028ff037e24 */ /* 0x001fc8000f8e00ff */
[----:B------:R0:W1:Y:S03]  /*138c0*/  SYNCS.PHASECHK.TRANS64.TRYWAIT P1, [R3+URZ+0x30800], R0 ;  /* 0x03080000030075a7 */ /* 0x000066000802017f */
[----:B-1----:R-:W-:Y:S05]  /*138d0*/  @!P1 NANOSLEEP.SYNCS 0x989680 ;  /* 0x009896800000995d */ /* 0x002fea0003900000 */
[----:B------:R-:W1:Y:S02]  /*138e0*/  @!P1 SYNCS.PHASECHK.TRANS64 P1, [R3+URZ+0x30800], R0 ;  /* 0x03080000030095a7 */ /* 0x000e64000802007f */
[----:B-1----:R-:W-:Y:S05]  /*138f0*/  @!P1 BRA `(.L_x_994) ;  /* 0xfffffffc00ec9947 */ /* 0x002fea000383ffff */
[----:B------:R-:W-:Y:S05]  /*13900*/  BRA `(.L_x_1158) ;  /* 0xfffffee000d47947 */ /* 0x000fea000383ffff */
.L_x_998:
[----:B-1----:R1:W2:Y:S02]  /*13910*/  SYNCS.PHASECHK.TRANS64.TRYWAIT P1, [R3+URZ+0x30830], R0 ;  /* 0x03083000030075a7 */ /* 0x0022a4000802017f */
[----:B--2---:R-:W-:Y:S05]  /*13920*/  @!P1 NANOSLEEP.SYNCS 0x989680 ;  /* 0x009896800000995d */ /* 0x004fea0003900000 */
[----:B------:R-:W2:Y:S02]  /*13930*/  @!P1 SYNCS.PHASECHK.TRANS64 P1, [R3+URZ+0x30830], R0 ;  /* 0x03083000030095a7 */ /* 0x000ea4000802007f */
[----:B--2---:R-:W-:Y:S05]  /*13940*/  @!P1 BRA `(.L_x_998) ;  /* 0xfffffffc00f09947 */ /* 0x004fea000383ffff */
[----:B------:R-:W-:Y:S05]  /*13950*/  BRA `(.L_x_997) ;  /* 0xfffffee000f07947 */ /* 0x000fea000383ffff */
.L_x_1015:
[----:B-1----:R-:W-:-:S04]  /*13960*/  IMAD.U32 R4, RZ, RZ, UR6 ;  /* 0x00000006ff047e24 */ /* 0x002fc8000f8e00ff */
[----:B------:R1:W2:Y:S03]  /*13970*/  SYNCS.PHASECHK.TRANS64.TRYWAIT P1, [R4+URZ+0x30830], R3 ;  /* 0x03083003040075a7 */ /* 0x0002a6000802017f */
[----:B--2---:R-:W-:Y:S05]  /*13980*/  @!P1 NANOSLEEP.SYNCS 0x989680 ;  /* 0x009896800000995d */ /* 0x004fea0003900000 */
[----:B------:R-:W2:Y:S02]  /*13990*/  @!P1 SYNCS.PHASECHK.TRANS64 P1, [R4+URZ+0x30830], R3 ;  /* 0x03083003040095a7 */ /* 0x000ea4000802007f */
[----:B--2---:R-:W-:Y:S05]  /*139a0*/  @!P1 BRA `(.L_x_1015) ;  /* 0xfffffffc00ec9947 */ /* 0x004fea000383ffff */
[----:B------:R-:W-:Y:S05]  /*139b0*/  BRA `(.L_x_1014) ;  /* 0xffffff0c00147947 */ /* 0x000fea000383ffff */
.L_x_1019:
[----:B01----:R-:W-:-:S04]  /*139c0*/  IMAD.U32 R3, RZ, RZ, UR5 ;  /* 0x00000005ff037e24 */ /* 0x003fc8000f8e00ff */
[----:B------:R0:W1:Y:S03]  /*139d0*/  SYNCS.PHASECHK.TRANS64.TRYWAIT P1, [R3+URZ+0x30850], R0 ;  /* 0x03085000030075a7 */ /* 0x000066000802017f */
[----:B-1----:R-:W-:Y:S05]  /*139e0*/  @!P1 NANOSLEEP.SYNCS 0x989680 ;  /* 0x009896800000995d */ /* 0x002fea0003900000 */
[----:B------:R-:W1:Y:S02]  /*139f0*/  @!P1 SYNCS.PHASECHK.TRANS64 P1, [R3+URZ+0x30850], R0 ;  /* 0x03085000030095a7 */ /* 0x000e64000802007f */
[----:B-1----:R-:W-:Y:S05]  /*13a00*/  @!P1 BRA `(.L_x_1019) ;  /* 0xfffffffc00ec9947 */ /* 0x002fea000383ffff */
[----:B------:R-:W-:Y:S05]  /*13a10*/  BRA `(.L_x_1018) ;  /* 0xffffff1800ac7947 */ /* 0x000fea000383ffff */
.L_x_1038:
[----:B-1----:R-:W-:-:S04]  /*13a20*/  IMAD.U32 R4, RZ, RZ, UR6 ;  /* 0x00000006ff047e24 */ /* 0x002fc8000f8e00ff */
[----:B------:R1:W2:Y:S03]  /*13a30*/  SYNCS.PHASECHK.TRANS64.TRYWAIT P1, [R4+URZ+0x30830], R3 ;  /* 0x03083003040075a7 */ /* 0x0002a6000802017f */
[----:B--2---:R-:W-:Y:S05]  /*13a40*/  @!P1 NANOSLEEP.SYNCS 0x989680 ;  /* 0x009896800000995d */ /* 0x004fea0003900000 */
[----:B------:R-:W2:Y:S02]  /*13a50*/  @!P1 SYNCS.PHASECHK.TRANS64 P1, [R4+URZ+0x30830], R3 ;  /* 0x03083003040095a7 */ /* 0x000ea4000802007f */
[----:B--2---:R-:W-:Y:S05]  /*13a60*/  @!P1 BRA `(.L_x_1038) ;  /* 0xfffffffc00ec9947 */ /* 0x004fea000383ffff */
[----:B------:R-:W-:Y:S05]  /*13a70*/  BRA `(.L_x_1037) ;  /* 0xffffff3400987947 */ /* 0x000fea000383ffff */
.L_x_1042:
[----:B01----:R-:W-:-:S04]  /*13a80*/  IMAD.U32 R3, RZ, RZ, UR5 ;  /* 0x00000005ff037e24 */ /* 0x003fc8000f8e00ff */
[----:B------:R0:W1:Y:S03]  /*13a90*/  SYNCS.PHASECHK.TRANS64.TRYWAIT P1, [R3+URZ+0x30850], R0 ;  /* 0x03085000030075a7 */ /* 0x000066000802017f */
[----:B-1----:R-:W-:Y:S05]  /*13aa0*/  @!P1 NANOSLEEP.SYNCS 0x989680 ;  /* 0x009896800000995d */ /* 0x002fea0003900000 */
[----:B------:R-:W1:Y:S02]  /*13ab0*/  @!P1 SYNCS.PHASECHK.TRANS64 P1, [R3+URZ+0x30850], R0 ;  /* 0x03085000030095a7 */ /* 0x000e64000802007f */
[----:B-1----:R-:W-:Y:S05]  /*13ac0*/  @!P1 BRA `(.L_x_1042) ;  /* 0xfffffffc00ec9947 */ /* 0x002fea000383ffff */
[----:B------:R-:W-:Y:S05]  /*13ad0*/  BRA `(.L_x_1041) ;  /* 0xffffff4400307947 */ /* 0x000fea000383ffff */
.L_x_1050:
[----:B-1----:R-:W-:-:S04]  /*13ae0*/  IMAD.U32 R4, RZ, RZ, UR5 ;  /* 0x00000005ff047e24 */ /* 0x002fc8000f8e00ff */
[----:B------:R1:W2:Y:S03]  /*13af0*/  SYNCS.PHASECHK.TRANS64.TRYWAIT P1, [R4+URZ+0x30830], R3 ;  /* 0x03083003040075a7 */ /* 0x0002a6000802017f */
[----:B--2---:R-:W-:Y:S05]  /*13b00*/  @!P1 NANOSLEEP.SYNCS 0x989680 ;  /* 0x009896800000995d */ /* 0x004fea0003900000 */
[----:B------:R-:W2:Y:S02]  /*13b10*/  @!P1 SYNCS.PHASECHK.TRANS64 P1, [R4+URZ+0x30830], R3 ;  /* 0x03083003040095a7 */ /* 0x000ea4000802007f */
[----:B--2---:R-:W-:Y:S05]  /*13b20*/  @!P1 BRA `(.L_x_1050) ;  /* 0xfffffffc00ec9947 */ /* 0x004fea000383ffff */
[----:B------:R-:W-:Y:S05]  /*13b30*/  BRA `(.L_x_1049) ;  /* 0xffffff5000c87947 */ /* 0x000fea000383ffff */
.L_x_1054:
[----:B01----:R-:W-:-:S04]  /*13b40*/  IMAD.U32 R3, RZ, RZ, UR5 ;  /* 0x00000005ff037e24 */ /* 0x003fc8000f8e00ff */
[----:B------:R0:W1:Y:S03]  /*13b50*/  SYNCS.PHASECHK.TRANS64.TRYWAIT P1, [R3+URZ+0x30850], R0 ;  /* 0x03085000030075a7 */ /* 0x000066000802017f */
[----:B-1----:R-:W-:Y:S05]  /*13b60*/  @!P1 NANOSLEEP.SYNCS 0x989680 ;  /* 0x009896800000995d */ /* 0x002fea0003900000 */
[----:B------:R-:W1:Y:S02]  /*13b70*/  @!P1 SYNCS.PHASECHK.TRANS64 P1, [R3+URZ+0x30850], R0 ;  /* 0x03085000030095a7 */ /* 0x000e64000802007f */
[----:B-1----:R-:W-:Y:S05]  /*13b80*/  @!P1 BRA `(.L_x_1054) ;  /* 0xfffffffc00ec9947 */ /* 0x002fea000383ffff */
[----:B------:R-:W-:Y:S05]  /*13b90*/  BRA `(.L_x_1053) ;  /* 0xffffff6000607947 */ /* 0x000fea000383ffff */
.L_x_1069:
[----:B-1----:R-:W-:-:S04]  /*13ba0*/  IMAD.U32 R7, RZ, RZ, UR5 ;  /* 0x00000005ff077e24 */ /* 0x002fc8000f8e00ff */
[----:B------:R1:W2:Y:S03]  /*13bb0*/  SYNCS.PHASECHK.TRANS64.TRYWAIT P1, [R7+URZ+0x30850], R0 ;  /* 0x03085000070075a7 */ /* 0x0002a6000802017f */
[----:B--2---:R-:W-:Y:S05]  /*13bc0*/  @!P1 NANOSLEEP.SYNCS 0x989680 ;  /* 0x009896800000995d */ /* 0x004fea0003900000 */
[----:B------:R-:W2:Y:S02]  /*13bd0*/  @!P1 SYNCS.PHASECHK.TRANS64 P1, [R7+URZ+0x30850], R0 ;  /* 0x03085000070095a7 */ /* 0x000ea4000802007f */
[----:B--2---:R-:W-:Y:S05]  /*13be0*/  @!P1 BRA `(.L_x_1069) ;  /* 0xfffffffc00ec9947 */ /* 0x004fea000383ffff */
[----:B------:R-:W-:Y:S05]  /*13bf0*/  BRA `(.L_x_1068) ;  /* 0xffffff80008c7947 */ /* 0x000fea000383ffff */
.L_x_1106:
[----:B------:R-:W0:Y:S01]  /*13c00*/  S2R R19, SR_TID.X ;  /* 0x0000000000137919 */ /* 0x000e220000002100 */
        /* <DEDUP_REMOVED lines=9> */
.L_x_1159:
[----:B------:R-:W-:Y:S05]  /*13ca0*/  BRA `(.L_x_1160) ;  /* 0xffffffc800dc7947 */ /* 0x000fea000383ffff */
.L_x_1109:
[----:B0-----:R0:W1:Y:S02]  /*13cb0*/  SYNCS.PHASECHK.TRANS64.TRYWAIT P0, [R4+URZ+0x30840], R3 ;  /* 0x03084003040075a7 */ /* 0x001064000800017f */
[----:B-1----:R-:W-:Y:S05]  /*13cc0*/  @!P0 NANOSLEEP.SYNCS 0x989680 ;  /* 0x009896800000895d */ /* 0x002fea0003900000 */
[----:B------:R-:W1:Y:S02]  /*13cd0*/  @!P0 SYNCS.PHASECHK.TRANS64 P0, [R4+URZ+0x30840], R3 ;  /* 0x03084003040085a7 */ /* 0x000e64000800007f */
[----:B-1----:R-:W-:Y:S05]  /*13ce0*/  @!P0 BRA `(.L_x_1109) ;  /* 0xfffffffc00f08947 */ /* 0x002fea000383ffff */
[----:B------:R-:W-:Y:S05]  /*13cf0*/  BRA `(.L_x_1161) ;  /* 0xffffffcc00c87947 */ /* 0x000fea000383ffff */
.L_x_1110:
[----:B------:R-:W-:Y:S01]  /*13d00*/  BSSY B0, `(.L_x_1162) ;  /* 0x0000008000007945 */ /* 0x000fe20003800000 */
[----:B------:R-:W-:Y:S01]  /*13d10*/  MOV R13, R6 ;  /* 0x00000006000d7202 */ /* 0x000fe20000000f00 */
[----:B------:R-:W-:Y:S02]  /*13d20*/  IMAD.MOV.U32 R12, RZ, RZ, RZ ;  /* 0x000000ffff0c7224 */ /* 0x000fe400078e00ff */
[----:B------:R-:W-:Y:S02]  /*13d30*/  IMAD.MOV.U32 R11, RZ, RZ, 0x181f ;  /* 0x0000181fff0b7424 */ /* 0x000fe400078e00ff */
[----:B------:R-:W-:-:S07]  /*13d40*/  IMAD.MOV.U32 R15, RZ, RZ, -0x1 ;  /* 0xffffffffff0f7424 */ /* 0x000fce00078e00ff */
[----:B------:R-:W-:Y:S05]  /*13d50*/  WARPSYNC.COLLECTIVE R15, `(.L_x_1163) ;  /* 0x000000000f087348 */ /* 0x000fea0003c00000 */
[----:B------:R0:W1:Y:S02]  /*13d60*/  SHFL.IDX P6, R14, R13, R12, R11 ;  /* 0x0000000c0d0e7389 */ /* 0x00006400000c000b */
[----:B01----:R-:W-:Y:S01]  /*13d70*/  ENDCOLLECTIVE ;  /* 0x000000000000791b */ /* 0x003fe20003800000 */
.L_x_1163:
[----:B------:R-:W-:Y:S05]  /*13d80*/  BSYNC B0 ;  /* 0x0000000000007941 */ /* 0x000fea0003800000 */
.L_x_1162:
[----:B------:R-:W-:Y:S02]  /*13d90*/  IMAD.MOV.U32 R13, RZ, RZ, R5 ;  /* 0x000000ffff0d7224 */ /* 0x000fe400078e0005 */
[----:B------:R-:W-:Y:S02]  /*13da0*/  IMAD.MOV.U32 R12, RZ, RZ, RZ ;  /* 0x000000ffff0c7224 */ /* 0x000fe400078e00ff */
[----:B------:R-:W-:Y:S02]  /*13db0*/  IMAD.MOV.U32 R11, RZ, RZ, 0x181f ;  /* 0x0000181fff0b7424 */ /* 0x000fe400078e00ff */
[----:B------:R-:W-:Y:S02]  /*13dc0*/  IMAD.MOV.U32 R15, RZ, RZ, -0x1 ;  /* 0xffffffffff0f7424 */ /* 0x000fe400078e00ff */
[----:B------:R-:W-:Y:S02]  /*13dd0*/  IMAD.MOV.U32 R2, RZ, RZ, R14 ;  /* 0x000000ffff027224 */ /* 0x000fe400078e000e */
[----:B------:R-:W-:-:S07]  /*13de0*/  @P0 IMAD R9, R0, 0x2, R17 ;  /* 0x0000000200090824 */ /* 0x000fce00078e0211 */
[----:B------:R-:W-:Y:S05]  /*13df0*/  WARPSYNC.COLLECTIVE R15, `(.L_x_1164) ;  /* 0x000000000f087348 */ /* 0x000fea0003c00000 */
[----:B------:R0:W1:Y:S02]  /*13e00*/  SHFL.IDX P6, R14, R13, R12, R11 ;  /* 0x0000000c0d0e7389 */ /* 0x00006400000c000b */
[----:B01----:R-:W-:Y:S01]  /*13e10*/  ENDCOLLECTIVE ;  /* 0x000000000000791b */ /* 0x003fe20003800000 */
.L_x_1164:
[----:B------:R-:W-:Y:S02]  /*13e20*/  IMAD.MOV.U32 R13, RZ, RZ, R6 ;  /* 0x000000ffff0d7224 */ /* 0x000fe400078e0006 */
[----:B------:R-:W-:Y:S01]  /*13e30*/  IMAD.MOV.U32 R12, RZ, RZ, 0x1 ;  /* 0x00000001ff0c7424 */ /* 0x000fe200078e00ff */
[----:B------:R-:W-:-:S05]  /*13e40*/  @P0 LEA R14, P1, R37, R14, 0x1 ;  /* 0x0000000e250e0211 */ /* 0x000fca00078208ff */
[----:B------:R-:W-:Y:S02]  /*13e50*/  @P0 IMAD.X R3, RZ, RZ, R2, P1 ;  /* 0x000000ffff030224 */ /* 0x000fe400008e0602 */
[----:B------:R-:W-:-:S07]  /*13e60*/  @P0 IMAD.MOV.U32 R2, RZ, RZ, R14 ;  /* 0x000000ffff020224 */ /* 0x000fce00078e000e */
[----:B------:R-:W-:Y:S05]  /*13e70*/  WARPSYNC.COLLECTIVE R15, `(.L_x_1165) ;  /* 0x000000000f087348 */ /* 0x000fea0003c00000 */
[----:B------:R0:W1:Y:S02]  /*13e80*/  SHFL.IDX P6, R14, R13, R12, R11 ;  /* 0x0000000c0d0e7389 */ /* 0x00006400000c000b */
[----:B01----:R-:W-:Y:S01]  /*13e90*/  ENDCOLLECTIVE ;  /* 0x000000000000791b */ /* 0x003fe20003800000 */
.L_x_1165:
        /* <DEDUP_REMOVED lines=8> */
[----:B------:R-:W-:Y:S01]  /*13f20*/  ISETP.GE.AND P0, PT, R7, 0x11, PT ;  /* 0x000000110700780c */ /* 0x000fe20003f06270 */
[----:B------:R-:W-:-:S12]  /*13f30*/  IMAD.MOV.U32 R8, RZ, RZ, R14 ;  /* 0x000000ffff087224 */ /* 0x000fd800078e000e */
[----:B0-----:R-:W-:Y:S05]  /*13f40*/  WARPSYNC.COLLECTIVE R15, `(.L_x_1166) ;  /* 0x000000000f087348 */ /* 0x001fea0003c00000 */
[----:B------:R1:W2:Y:S02]  /*13f50*/  SHFL.IDX P6, R14, R13, R12, R11 ;  /* 0x0000000c0d0e7389 */ /* 0x0002a400000c000b */
[----:B012---:R-:W-:Y:S01]  /*13f60*/  ENDCOLLECTIVE ;  /* 0x000000000000791b */ /* 0x007fe20003800000 */
.L_x_1166:
[----:B------:R-:W-:Y:S02]  /*13f70*/  @P0 IMAD R27, R0, 0x2, R17 ;  /* 0x00000002001b0824 */ /* 0x000fe400078e0211 */
[----:B------:R-:W-:Y:S02]  /*13f80*/  IMAD.MOV.U32 R13, RZ, RZ, R6 ;  /* 0x000000ffff0d7224 */ /* 0x000fe400078e0006 */
[----:B------:R-:W-:Y:S01]  /*13f90*/  IMAD.MOV.U32 R12, RZ, RZ, 0x2 ;  /* 0x00000002ff0c7424 */ /* 0x000fe200078e00ff */
[----:B------:R-:W-:-:S04]  /*13fa0*/  @P0 LEA R14, P1, R37, R14, 0x1 ;  /* 0x0000000e250e0211 */ /* 0x000fc800078208ff */
[----:B------:R-:W-:Y:S01]  /*13fb0*/  @P0 MOV R2, R14 ;  /* 0x0000000e00020202 */ /* 0x000fe20000000f00 */
[----:B------:R-:W-:-:S08]  /*13fc0*/  @P0 IMAD.X R21, RZ, RZ, R8, P1 ;  /* 0x000000ffff150224 */ /* 0x000fd000008e0608 */
[----:B------:R-:W-:Y:S05]  /*13fd0*/  WARPSYNC.COLLECTIVE R15, `(.L_x_1167) ;  /* 0x000000000f087348 */ /* 0x000fea0003c00000 */
[----:B------:R0:W1:Y:S02]  /*13fe0*/  SHFL.IDX P6, R14, R13, R12, R11 ;  /* 0x0000000c0d0e7389 */ /* 0x00006400000c000b */
[----:B01----:R-:W-:Y:S01]  /*13ff0*/  ENDCOLLECTIVE ;  /* 0x000000000000791b */ /* 0x003fe20003800000 */
.L_x_1167:
        /* <DEDUP_REMOVED lines=9> */
[----:B------:R-:W-:Y:S01]  /*14090*/  ISETP.GE.AND P0, PT, R7, 0x21, PT ;  /* 0x000000210700780c */ /* 0x000fe20003f06270 */
[----:B------:R-:W-:-:S12]  /*140a0*/  IMAD.MOV.U32 R8, RZ, RZ, R14 ;  /* 0x000000ffff087224 */ /* 0x000fd800078e000e */
[----:B0-----:R-:W-:Y:S05]  /*140b0*/  WARPSYNC.COLLECTIVE R15, `(.L_x_1168) ;  /* 0x000000000f087348 */ /* 0x001fea0003c00000 */
[----:B------:R1:W2:Y:S02]  /*140c0*/  SHFL.IDX P6, R14, R13, R12, R11 ;  /* 0x0000000c0d0e7389 */ /* 0x0002a400000c000b */
[----:B012---:R-:W-:Y:S01]  /*140d0*/  ENDCOLLECTIVE ;  /* 0x000000000000791b */ /* 0x007fe20003800000 */
.L_x_1168:
[----:B------:R-:W-:Y:S02]  /*140e0*/  @P0 IMAD R21, R0, 0x2, R17 ;  /* 0x0000000200150824 */ /* 0x000fe400078e0211 */
[----:B------:R-:W-:Y:S02]  /*140f0*/  IMAD.MOV.U32 R13, RZ, RZ, R6 ;  /* 0x000000ffff0d7224 */ /* 0x000fe400078e0006 */
[----:B------:R-:W-:Y:S01]  /*14100*/  IMAD.MOV.U32 R12, RZ, RZ, 0x3 ;  /* 0x00000003ff0c7424 */ /* 0x000fe200078e00ff */
[----:B------:R-:W-:-:S05]  /*14110*/  @P0 LEA R14, P1, R37, R14, 0x1 ;  /* 0x0000000e250e0211 */ /* 0x000fca00078208ff */
[----:B------:R-:W-:-:S08]  /*14120*/  @P0 IMAD.MOV.U32 R2, RZ, RZ, R14 ;  /* 0x000000ffff020224 */ /* 0x000fd000078e000e */
[----:B------:R-:W-:Y:S05]  /*14130*/  WARPSYNC.COLLECTIVE R15, `(.L_x_1169) ;  /* 0x000000000f087348 */ /* 0x000fea0003c00000 */
[----:B------:R0:W1:Y:S02]  /*14140*/  SHFL.IDX P6, R14, R13, R12, R11 ;  /* 0x0000000c0d0e7389 */ /* 0x00006400000c000b */
[----:B01----:R-:W-:Y:S01]  /*14150*/  ENDCOLLECTIVE ;  /* 0x000000000000791b */ /* 0x003fe20003800000 */
.L_x_1169:
        /* <DEDUP_REMOVED lines=10> */
[----:B------:R-:W-:-:S07]  /*14200*/  IMAD.MOV.U32 R8, RZ, RZ, R14 ;  /* 0x000000ffff087224 */ /* 0x000fce00078e000e */
[----:B0-----:R-:W-:Y:S05]  /*14210*/  WARPSYNC.COLLECTIVE R15, `(.L_x_1170) ;  /* 0x000000000f087348 */ /* 0x001fea0003c00000 */
[----:B------:R1:W2:Y:S02]  /*14220*/  SHFL.IDX P6, R14, R13, R12, R11 ;  /* 0x0000000c0d0e7389 */ /* 0x0002a400000c000b */
[----:B012---:R-:W-:Y:S01]  /*14230*/  ENDCOLLECTIVE ;  /* 0x000000000000791b */ /* 0x007fe20003800000 */
.L_x_1170:
[----:B------:R-:W-:Y:S05]  /*14240*/  BRA `(.L_x_1171) ;  /* 0xffffffcc007c7947 */ /* 0x000fea000383ffff */
.L_x_1115:
[----:B------:R-:W-:Y:S02]  /*14250*/  IMAD.MOV.U32 R13, RZ, RZ, R4 ;  /* 0x000000ffff0d7224 */ /* 0x000fe400078e0004 */
[----:B------:R-:W-:Y:S02]  /*14260*/  IMAD.MOV.U32 R12, RZ, RZ, RZ ;  /* 0x000000ffff0c7224 */ /* 0x000fe400078e00ff */
[----:B------:R-:W-:Y:S02]  /*14270*/  IMAD.MOV.U32 R11, RZ, RZ, 0x181f ;  /* 0x0000181fff0b7424 */ /* 0x000fe400078e00ff */
[----:B------:R-:W-:Y:S02]  /*14280*/  IMAD.MOV.U32 R15, RZ, RZ, -0x1 ;  /* 0xffffffffff0f7424 */ /* 0x000fe400078e00ff */
[----:B------:R-:W-:-:S07]  /*14290*/  VIADD R0, R36, UR44 ;  /* 0x0000002c24007c36 */ /* 0x000fce0008000000 */
[----:B------:R-:W-:Y:S05]  /*142a0*/  WARPSYNC.COLLECTIVE R15, `(.L_x_1172) ;  /* 0x000000000f087348 */ /* 0x000fea0003c00000 */
[----:B------:R0:W1:Y:S02]  /*142b0*/  SHFL.IDX P6, R14, R13, R12, R11 ;  /* 0x0000000c0d0e7389 */ /* 0x00006400000c000b */
[----:B01----:R-:W-:Y:S01]  /*142c0*/  ENDCOLLECTIVE ;  /* 0x000000000000791b */ /* 0x003fe20003800000 */
.L_x_1172:
[C---:B------:R-:W-:Y:S01]  /*142d0*/  VIADD R6, R0.reuse, 0x10 ;  /* 0x0000001000067836 */ /* 0x040fe20000000000 */
[----:B------:R-:W-:Y:S01]  /*142e0*/  ISETP.GE.AND P0, PT, R0, UR39, PT ;  /* 0x0000002700007c0c */ /* 0x000fe2000bf06270 */
[----:B------:R-:W-:Y:S01]  /*142f0*/  IMAD.MOV.U32 R13, RZ, RZ, R5 ;  /* 0x000000ffff0d7224 */ /* 0x000fe200078e0005 */
[----:B------:R-:W-:-:S11]  /*14300*/  MOV R2, R14 ;  /* 0x0000000e00027202 */ /* 0x000fd60000000f00 */
[----:B------:R-:W-:Y:S05]  /*14310*/  WARPSYNC.COLLECTIVE R15, `(.L_x_1173) ;  /* 0x000000000f087348 */ /* 0x000fea0003c00000 */
[----:B------:R0:W1:Y:S02]  /*14320*/  SHFL.IDX P6, R14, R13, R12, R11 ;  /* 0x0000000c0d0e7389 */ /* 0x00006400000c000b */
[----:B01----:R-:W-:Y:S01]  /*14330*/  ENDCOLLECTIVE ;  /* 0x000000000000791b */ /* 0x003fe20003800000 */
.L_x_1173:
        /* <DEDUP_REMOVED lines=8> */
.L_x_1174:
[----:B------:R-:W-:Y:S01]  /*143c0*/  @!PT LDS RZ, [RZ] ;  /* 0x00000000fffff984 */ /* 0x000fe20000000800 */
[----:B------:R-:W-:Y:S01]  /*143d0*/  @!PT LDS RZ, [RZ] ;  /* 0x00000000fffff984 */ /* 0x000fe20000000800 */
[----:B------:R-:W-:Y:S01]  /*143e0*/  @!PT LDS RZ, [RZ] ;  /* 0x00000000fffff984 */ /* 0x000fe20000000800 */
[----:B------:R0:W-:Y:S04]  /*143f0*/  @!P0 LDGSTS.E.BYPASS.LTC128B.128 [R31+0x10400], desc[UR36][R2.64], !P2 ;  /* 0x10400000021f8fae */ /* 0x0001e8000d101d64 */
[----:B------:R0:W-:Y:S04]  /*14400*/  @!P0 LDGSTS.E.BYPASS.LTC128B.128 [R31+0x14400], desc[UR36][R2.64+0x80], !P3 ;  /* 0x14400080021f8fae */ /* 0x0001e8000d901d64 */
[----:B------:R0:W-:Y:S01]  /*14410*/  @!P0 LDGSTS.E.BYPASS.LTC128B.128 [R31+0x18400], desc[UR36][R2.64+0x100], !P4 ;  /* 0x18400100021f8fae */ /* 0x0001e2000e101d64 */
[----:B------:R-:W-:-:S03]  /*14420*/  IMAD.MOV.U32 R13, RZ, RZ, R5 ;  /* 0x000000ffff0d7224 */ /* 0x000fc600078e0005 */
[----:B------:R0:W-:Y:S01]  /*14430*/  @!P0 LDGSTS.E.BYPASS.LTC128B.128 [R31+0x1c400], desc[UR36][R2.64+0x180], !P5 ;  /* 0x1c400180021f8fae */ /* 0x0001e2000e901d64 */
[----:B------:R-:W-:Y:S01]  /*14440*/  ISETP.GE.AND P0, PT, R6, UR39, PT ;  /* 0x0000002706007c0c */ /* 0x000fe2000bf06270 */
[----:B------:R-:W-:-:S12]  /*14450*/  IMAD.MOV.U32 R6, RZ, RZ, R14 ;  /* 0x000000ffff067224 */ /* 0x000fd800078e000e */
[----:B0-----:R-:W-:Y:S05]  /*14460*/  WARPSYNC.COLLECTIVE R15, `(.L_x_1175) ;  /* 0x000000000f087348 */ /* 0x001fea0003c00000 */
[----:B------:R1:W2:Y:S02]  /*14470*/  SHFL.IDX P6, R14, R13, R12, R11 ;  /* 0x0000000c0d0e7389 */ /* 0x0002a400000c000b */
[----:B012---:R-:W-:Y:S01]  /*14480*/  ENDCOLLECTIVE ;  /* 0x000000000000791b */ /* 0x007fe20003800000 */
.L_x_1175:
[----:B------:R-:W-:Y:S02]  /*14490*/  IMAD.MOV.U32 R13, RZ, RZ, R4 ;  /* 0x000000ffff0d7224 */ /* 0x000fe400078e0004 */
[----:B------:R-:W-:Y:S01]  /*144a0*/  IMAD.MOV.U32 R12, RZ, RZ, 0x2 ;  /* 0x00000002ff0c7424 */ /* 0x000fe200078e00ff */
[----:B------:R-:W-:-:S05]  /*144b0*/  @!P0 LEA R14, P1, R37, R14, 0x1 ;  /* 0x0000000e250e8211 */ /* 0x000fca00078208ff */
[----:B------:R-:W-:-:S08]  /*144c0*/  @!P0 IMAD.MOV.U32 R2, RZ, RZ, R14 ;  /* 0x000000ffff028224 */ /* 0x000fd000078e000e */
[----:B------:R-:W-:Y:S05]  /*144d0*/  WARPSYNC.COLLECTIVE R15, `(.L_x_1176) ;  /* 0x000000000f087348 */ /* 0x000fea0003c00000 */
[----:B------:R0:W1:Y:S02]  /*144e0*/  SHFL.IDX P6, R14, R13, R12, R11 ;  /* 0x0000000c0d0e7389 */ /* 0x00006400000c000b */
[----:B01----:R-:W-:Y:S01]  /*144f0*/  ENDCOLLECTIVE ;  /* 0x000000000000791b */ /* 0x003fe20003800000 */
.L_x_1176:
[----:B------:R-:W-:Y:S02]  /*14500*/  @!P0 IMAD.X R7, RZ, RZ, R6, P1 ;  /* 0x000000ffff078224 */ /* 0x000fe400008e0606 */
[----:B------:R-:W-:Y:S02]  /*14510*/  VIADD R6, R0, 0x20 ;  /* 0x0000002000067836 */ /* 0x000fe40000000000 */
        /* <DEDUP_REMOVED lines=9> */
[----:B------:R-:W-:Y:S01]  /*145b0*/  ISETP.GE.AND P0, PT, R6, UR39, PT ;  /* 0x0000002706007c0c */ /* 0x000fe2000bf06270 */
[----:B------:R-:W-:-:S12]  /*145c0*/  IMAD.MOV.U32 R6, RZ, RZ, R14 ;  /* 0x000000ffff067224 */ /* 0x000fd800078e000e */
[----:B0-----:R-:W-:Y:S05]  /*145d0*/  WARPSYNC.COLLECTIVE R15, `(.L_x_1177) ;  /* 0x000000000f087348 */ /* 0x001fea0003c00000 */
[----:B------:R1:W2:Y:S02]  /*145e0*/  SHFL.IDX P6, R14, R13, R12, R11 ;  /* 0x0000000c0d0e7389 */ /* 0x0002a400000c000b */
[----:B012---:R-:W-:Y:S01]  /*145f0*/  ENDCOLLECTIVE ;  /* 0x000000000000791b */ /* 0x007fe20003800000 */
.L_x_1177:
[----:B------:R-:W-:Y:S02]  /*14600*/  IMAD.MOV.U32 R13, RZ, RZ, R4 ;  /* 0x000000ffff0d7224 */ /* 0x000fe400078e0004 */
[----:B------:R-:W-:Y:S01]  /*14610*/  IMAD.MOV.U32 R12, RZ, RZ, 0x3 ;  /* 0x00000003ff0c7424 */ /* 0x000fe200078e00ff */
[----:B------:R-:W-:-:S04]  /*14620*/  @!P0 LEA R14, P1, R37, R14, 0x1 ;  /* 0x0000000e250e8211 */ /* 0x000fc800078208ff */
[----:B------:R-:W-:Y:S01]  /*14630*/  @!P0 IADD3.X R7, RZ, R6, RZ, P1, !PT ;  /* 0x00000006ff078210 */ /* 0x000fe20000ffe4ff */
[----:B------:R-:W-:-:S08]  /*14640*/  @!P0 IMAD.MOV.U32 R2, RZ, RZ, R14 ;  /* 0x000000ffff028224 */ /* 0x000fd000078e000e */
[----:B------:R-:W-:Y:S05]  /*14650*/  WARPSYNC.COLLECTIVE R15, `(.L_x_1178) ;  /* 0x000000000f087348 */ /* 0x000fea0003c00000 */
[----:B------:R0:W1:Y:S02]  /*14660*/  SHFL.IDX P6, R14, R13, R12, R11 ;  /* 0x0000000c0d0e7389 */ /* 0x00006400000c000b */
[----:B01----:R-:W-:Y:S01]  /*14670*/  ENDCOLLECTIVE ;  /* 0x000000000000791b */ /* 0x003fe20003800000 */
.L_x_1178:
        /* <DEDUP_REMOVED lines=15> */
.L_x_1179:
[----:B------:R-:W-:Y:S02]  /*14770*/  IMAD.MOV.U32 R13, RZ, RZ, R4 ;  /* 0x000000ffff0d7224 */ /* 0x000fe400078e0004 */
[----:B------:R-:W-:Y:S01]  /*14780*/  IMAD.MOV.U32 R12, RZ, RZ, 0x4 ;  /* 0x00000004ff0c7424 */ /* 0x000fe200078e00ff */
[----:B------:R-:W-:-:S05]  /*14790*/  @!P0 LEA R14, P1, R37, R14, 0x1 ;  /* 0x0000000e250e8211 */ /* 0x000fca00078208ff */
[----:B------:R-:W-:-:S08]  /*147a0*/  @!P0 IMAD.MOV.U32 R2, RZ, RZ, R14 ;  /* 0x000000ffff028224 */ /* 0x000fd000078e000e */
[----:B------:R-:W-:Y:S05]  /*147b0*/  WARPSYNC.COLLECTIVE R15, `(.L_x_1180) ;  /* 0x000000000f087348 */ /* 0x000fea0003c00000 */
[----:B------:R0:W1:Y:S02]  /*147c0*/  SHFL.IDX P6, R14, R13, R12, R11 ;  /* 0x0000000c0d0e7389 */ /* 0x00006400000c000b */
[----:B01----:R-:W-:Y:S01]  /*147d0*/  ENDCOLLECTIVE ;  /* 0x000000000000791b */ /* 0x003fe20003800000 */
.L_x_1180:
        /* <DEDUP_REMOVED lines=16> */
.L_x_1181:
[----:B------:R-:W-:Y:S02]  /*148e0*/  IMAD.MOV.U32 R13, RZ, RZ, R4 ;  /* 0x000000ffff0d7224 */ /* 0x000fe400078e0004 */
[----:B------:R-:W-:Y:S01]  /*148f0*/  IMAD.MOV.U32 R12, RZ, RZ, 0x5 ;  /* 0x00000005ff0c7424 */ /* 0x000fe200078e00ff */
[----:B------:R-:W-:-:S05]  /*14900*/  @!P0 LEA R14, P1, R37, R14, 0x1 ;  /* 0x0000000e250e8211 */ /* 0x000fca00078208ff */
[----:B------:R-:W-:-:S08]  /*14910*/  @!P0 IMAD.MOV.U32 R2, RZ, RZ, R14 ;  /* 0x000000ffff028224 */ /* 0x000fd000078e000e */
[----:B------:R-:W-:Y:S05]  /*14920*/  WARPSYNC.COLLECTIVE R15, `(.L_x_1182) ;  /* 0x000000000f087348 */ /* 0x000fea0003c00000 */
[----:B------:R0:W1:Y:S02]  /*14930*/  SHFL.IDX P6, R14, R13, R12, R11 ;  /* 0x0000000c0d0e7389 */ /* 0x00006400000c000b */
[----:B01----:R-:W-:Y:S01]  /*14940*/  ENDCOLLECTIVE ;  /* 0x000000000000791b */ /* 0x003fe20003800000 */
.L_x_1182:
[----:B------:R-:W-:Y:S02]  /*14950*/  @!P0 IMAD.X R7, RZ, RZ, R6, P1 ;  /* 0x000000ffff078224 */ /* 0x000fe400008e0606 */
[----:B------:R-:W-:-:S03]  /*14960*/  VIADD R6, R0, 0x50 ;  /* 0x0000005000067836 */ /* 0x000fc60000000000 */
[----:B------:R-:W-:-:S05]  /*14970*/  @!P0 MOV R3, R7 ;  /* 0x0000000700038202 */ /* 0x000fca0000000f00 */
        /* <DEDUP_REMOVED lines=8> */
[----:B------:R-:W-:Y:S01]  /*14a00*/  ISETP.GE.AND P0, PT, R6, UR39, PT ;  /* 0x0000002706007c0c */ /* 0x000fe2000bf06270 */
[----:B------:R-:W-:-:S12]  /*14a10*/  IMAD.MOV.U32 R6, RZ, RZ, R14 ;  /* 0x000000ffff067224 */ /* 0x000fd800078e000e */
[----:B0-----:R-:W-:Y:S05]  /*14a20*/  WARPSYNC.COLLECTIVE R15, `(.L_x_1183) ;  /* 0x000000000f087348 */ /* 0x001fea0003c00000 */
[----:B------:R1:W2:Y:S02]  /*14a30*/  SHFL.IDX P6, R14, R13, R12, R11 ;  /* 0x0000000c0d0e7389 */ /* 0x0002a400000c000b */
[----:B012---:R-:W-:Y:S01]  /*14a40*/  ENDCOLLECTIVE ;  /* 0x000000000000791b */ /* 0x007fe20003800000 */
.L_x_1183:
[----:B------:R-:W-:Y:S02]  /*14a50*/  IMAD.MOV.U32 R13, RZ, RZ, R4 ;  /* 0x000000ffff0d7224 */ /* 0x000fe400078e0004 */
[----:B------:R-:W-:Y:S01]  /*14a60*/  IMAD.MOV.U32 R12, RZ, RZ, 0x6 ;  /* 0x00000006ff0c7424 */ /* 0x000fe200078e00ff */
[----:B------:R-:W-:-:S05]  /*14a70*/  @!P0 LEA R14, P1, R37, R14, 0x1 ;  /* 0x0000000e250e8211 */ /* 0x000fca00078208ff */
[----:B------:R-:W-:-:S08]  /*14a80*/  @!P0 IMAD.MOV.U32 R2, RZ, RZ, R14 ;  /* 0x000000ffff028224 */ /* 0x000fd000078e000e */
[----:B------:R-:W-:Y:S05]  /*14a90*/  WARPSYNC.COLLECTIVE R15, `(.L_x_1184) ;  /* 0x000000000f087348 */ /* 0x000fea0003c00000 */
[----:B------:R0:W1:Y:S02]  /*14aa0*/  SHFL.IDX P6, R14, R13, R12, R11 ;  /* 0x0000000c0d0e7389 */ /* 0x00006400000c000b */
[----:B01----:R-:W-:Y:S01]  /*14ab0*/  ENDCOLLECTIVE ;  /* 0x000000000000791b */ /* 0x003fe20003800000 */
.L_x_1184:
        /* <DEDUP_REMOVED lines=16> */
.L_x_1185:
[----:B------:R-:W-:Y:S01]  /*14bc0*/  IMAD.MOV.U32 R13, RZ, RZ, R4 ;  /* 0x000000ffff0d7224 */ /* 0x000fe200078e0004 */
[----:B------:R-:W-:Y:S02]  /*14bd0*/  MOV R12, 0x7 ;  /* 0x00000007000c7802 */ /* 0x000fe40000000f00 */
[----:B------:R-:W-:-:S05]  /*14be0*/  @!P0 LEA R14, P1, R37, R14, 0x1 ;  /* 0x0000000e250e8211 */ /* 0x000fca00078208ff */
[----:B------:R-:W-:-:S08]  /*14bf0*/  @!P0 IMAD.MOV.U32 R2, RZ, RZ, R14 ;  /* 0x000000ffff028224 */ /* 0x000fd000078e000e */
[----:B------:R-:W-:Y:S05]  /*14c00*/  WARPSYNC.COLLECTIVE R15, `(.L_x_1186) ;  /* 0x000000000f087348 */ /* 0x000fea0003c00000 */
[----:B------:R0:W1:Y:S02]  /*14c10*/  SHFL.IDX P6, R14, R13, R12, R11 ;  /* 0x0000000c0d0e7389 */ /* 0x00006400000c000b */
[----:B01----:R-:W-:Y:S01]  /*14c20*/  ENDCOLLECTIVE ;  /* 0x000000000000791b */ /* 0x003fe20003800000 */
.L_x_1186:
        /* <DEDUP_REMOVED lines=14> */
.L_x_1187:
[----:B------:R-:W-:Y:S05]  /*14d10*/  BRA `(.L_x_1188) ;  /* 0xffffffcc00a47947 */ /* 0x000fea000383ffff */
.L_x_1118:
[----:B0-----:R0:W1:Y:S02]  /*14d20*/  SYNCS.PHASECHK.TRANS64.TRYWAIT P0, [R17+URZ+0x30820], R0 ;  /* 0x03082000110075a7 */ /* 0x001064000800017f */
[----:B-1----:R-:W-:Y:S05]  /*14d30*/  @!P0 NANOSLEEP.SYNCS 0x989680 ;  /* 0x009896800000895d */ /* 0x002fea0003900000 */
[----:B------:R-:W1:Y:S02]  /*14d40*/  @!P0 SYNCS.PHASECHK.TRANS64 P0, [R17+URZ+0x30820], R0 ;  /* 0x03082000110085a7 */ /* 0x000e64000800007f */
[----:B-1----:R-:W-:Y:S05]  /*14d50*/  @!P0 BRA `(.L_x_1118) ;  /* 0xfffffffc00f08947 */ /* 0x002fea000383ffff */
[----:B------:R-:W-:Y:S05]  /*14d60*/  BRA `(.L_x_1189) ;  /* 0xffffffd0000c7947 */ /* 0x000fea000383ffff */
.L_x_1122:
[----:B0-----:R0:W1:Y:S02]  /*14d70*/  SYNCS.PHASECHK.TRANS64.TRYWAIT P0, [R7+URZ+0x30840], R2 ;  /* 0x03084002070075a7 */ /* 0x001064000800017f */
[----:B-1----:R-:W-:Y:S05]  /*14d80*/  @!P0 NANOSLEEP.SYNCS 0x989680 ;  /* 0x009896800000895d */ /* 0x002fea0003900000 */
[----:B------:R-:W1:Y:S02]  /*14d90*/  @!P0 SYNCS.PHASECHK.TRANS64 P0, [R7+URZ+0x30840], R2 ;  /* 0x03084002070085a7 */ /* 0x000e64000800007f */
[----:B-1----:R-:W-:Y:S05]  /*14da0*/  @!P0 BRA `(.L_x_1122) ;  /* 0xfffffffc00f08947 */ /* 0x002fea000383ffff */
[----:B------:R-:W-:Y:S05]  /*14db0*/  BRA `(.L_x_1190) ;  /* 0xffffffd000cc7947 */ /* 0x000fea000383ffff */
.L_x_1123:
        /* <DEDUP_REMOVED lines=8> */
.L_x_1192:
[----:B------:R-:W-:Y:S05]  /*14e40*/  BSYNC B1 ;  /* 0x0000000000017941 */ /* 0x000fea0003800000 */
.L_x_1191:
[----:B------:R-:W-:Y:S02]  /*14e50*/  IMAD.MOV.U32 R13, RZ, RZ, R20 ;  /* 0x000000ffff0d7224 */ /* 0x000fe400078e0014 */
[----:B------:R-:W-:Y:S02]  /*14e60*/  IMAD.MOV.U32 R12, RZ, RZ, RZ ;  /* 0x000000ffff0c7224 */ /* 0x000fe400078e00ff */
[----:B------:R-:W-:Y:S02]  /*14e70*/  IMAD.MOV.U32 R11, RZ, RZ, 0x181f ;  /* 0x0000181fff0b7424 */ /* 0x000fe400078e00ff */
[----:B------:R-:W-:Y:S02]  /*14e80*/  IMAD.MOV.U32 R15, RZ, RZ, -0x1 ;  /* 0xffffffffff0f7424 */ /* 0x000fe400078e00ff */
[----:B------:R-:W-:Y:S02]  /*14e90*/  IMAD.MOV.U32 R3, RZ, RZ, R14 ;  /* 0x000000ffff037224 */ /* 0x000fe400078e000e */
[----:B------:R-:W-:-:S07]  /*14ea0*/  IMAD.SHL.U32 R4, R37, 0x2, RZ ;  /* 0x0000000225047824 */ /* 0x000fce00078e00ff */
[----:B------:R-:W-:Y:S05]  /*14eb0*/  WARPSYNC.COLLECTIVE R15, `(.L_x_1193) ;  /* 0x000000000f087348 */ /* 0x000fea0003c00000 */
[----:B------:R0:W1:Y:S02]  /*14ec0*/  SHFL.IDX P6, R14, R13, R12, R11 ;  /* 0x0000000c0d0e7389 */ /* 0x00006400000c000b */
[----:B01----:R-:W-:Y:S01]  /*14ed0*/  ENDCOLLECTIVE ;  /* 0x000000000000791b */ /* 0x003fe20003800000 */
.L_x_1193:
[----:B------:R-:W-:Y:S02]  /*14ee0*/  IMAD R21, R21, 0x2, R17 ;  /* 0x0000000215157824 */ /* 0x000fe400078e0211 */
[----:B------:R-:W-:Y:S02]  /*14ef0*/  IMAD.MOV.U32 R13, RZ, RZ, R27 ;  /* 0x000000ffff0d7224 */ /* 0x000fe400078e001b */
[----:B------:R-:W-:Y:S01]  /*14f00*/  IMAD.MOV.U32 R12, RZ, RZ, 0x1 ;  /* 0x00000001ff0c7424 */ /* 0x000fe200078e00ff */
[----:B------:R-:W-:-:S13]  /*14f10*/  IADD3 R2, P0, R14, R4, RZ ;  /* 0x000000040e027210 */ /* 0x000fda0007f1e0ff */
[----:B------:R-:W-:Y:S05]  /*14f20*/  WARPSYNC.COLLECTIVE R15, `(.L_x_1194) ;  /* 0x000000000f087348 */ /* 0x000fea0003c00000 */
[----:B------:R0:W1:Y:S02]  /*14f30*/  SHFL.IDX P6, R14, R13, R12, R11 ;  /* 0x0000000c0d0e7389 */ /* 0x00006400000c000b */
[----:B01----:R-:W-:Y:S01]  /*14f40*/  ENDCOLLECTIVE ;  /* 0x000000000000791b */ /* 0x003fe20003800000 */
.L_x_1194:
[----:B------:R-:W-:-:S05]  /*14f50*/  IMAD.X R3, RZ, RZ, R3, P0 ;  /* 0x000000ffff037224 */ /* 0x000fca00000e0603 */
        /* <DEDUP_REMOVED lines=12> */
.L_x_1195:
[----:B------:R-:W-:Y:S02]  /*15020*/  IMAD.MOV.U32 R13, RZ, RZ, R27 ;  /* 0x000000ffff0d7224 */ /* 0x000fe400078e001b */
[----:B------:R-:W-:Y:S01]  /*15030*/  IMAD.MOV.U32 R12, RZ, RZ, 0x2 ;  /* 0x00000002ff0c7424 */ /* 0x000fe200078e00ff */
[----:B------:R-:W-:-:S13]  /*15040*/  IADD3 R2, P0, R14, R4, RZ ;  /* 0x000000040e027210 */ /* 0x000fda0007f1e0ff */
[----:B------:R-:W-:Y:S05]  /*15050*/  WARPSYNC.COLLECTIVE R15, `(.L_x_1196) ;  /* 0x000000000f087348 */ /* 0x000fea0003c00000 */
[----:B------:R0:W1:Y:S02]  /*15060*/  SHFL.IDX P6, R14, R13, R12, R11 ;  /* 0x0000000c0d0e7389 */ /* 0x00006400000c000b */
[----:B01----:R-:W-:Y:S01]  /*15070*/  ENDCOLLECTIVE ;  /* 0x000000000000791b */ /* 0x003fe20003800000 */
.L_x_1196:
        /* <DEDUP_REMOVED lines=13> */
.L_x_1197:
[----:B------:R-:W-:Y:S02]  /*15150*/  IMAD.MOV.U32 R13, RZ, RZ, R27 ;  /* 0x000000ffff0d7224 */ /* 0x000fe400078e001b */
[----:B------:R-:W-:Y:S01]  /*15160*/  IMAD.MOV.U32 R12, RZ, RZ, 0x3 ;  /* 0x00000003ff0c7424 */ /* 0x000fe200078e00ff */
[----:B------:R-:W-:-:S13]  /*15170*/  IADD3 R2, P0, R14, R4, RZ ;  /* 0x000000040e027210 */ /* 0x000fda0007f1e0ff */
[----:B------:R-:W-:Y:S05]  /*15180*/  WARPSYNC.COLLECTIVE R15, `(.L_x_1198) ;  /* 0x000000000f087348 */ /* 0x000fea0003c00000 */
[----:B------:R0:W1:Y:S02]  /*15190*/  SHFL.IDX P6, R14, R13, R12, R11 ;  /* 0x0000000c0d0e7389 */ /* 0x00006400000c000b */
[----:B01----:R-:W-:Y:S01]  /*151a0*/  ENDCOLLECTIVE ;  /* 0x000000000000791b */ /* 0x003fe20003800000 */
.L_x_1198:
        /* <DEDUP_REMOVED lines=13> */
.L_x_1199:
[----:B------:R-:W-:Y:S05]  /*15280*/  BRA `(.L_x_1200) ;  /* 0xffffffd000787947 */ /* 0x000fea000383ffff */
.L_x_1128:
[----:B0-----:R0:W1:Y:S02]  /*15290*/  SYNCS.PHASECHK.TRANS64.TRYWAIT P0, [R7+URZ+0x30860], R2 ;  /* 0x03086002070075a7 */ /* 0x001064000800017f */
[----:B-1----:R-:W-:Y:S05]  /*152a0*/  @!P0 NANOSLEEP.SYNCS 0x989680 ;  /* 0x009896800000895d */ /* 0x002fea0003900000 */
[----:B------:R-:W1:Y:S02]  /*152b0*/  @!P0 SYNCS.PHASECHK.TRANS64 P0, [R7+URZ+0x30860], R2 ;  /* 0x03086002070085a7 */ /* 0x000e64000800007f */
[----:B-1----:R-:W-:Y:S05]  /*152c0*/  @!P0 BRA `(.L_x_1128) ;  /* 0xfffffffc00f08947 */ /* 0x002fea000383ffff */
[----:B------:R-:W-:Y:S05]  /*152d0*/  BRA `(.L_x_1201) ;  /* 0xffffffd000d87947 */ /* 0x000fea000383ffff */
.L_x_1129:
        /* <DEDUP_REMOVED lines=8> */
.L_x_1203:
[----:B------:R-:W-:Y:S05]  /*15360*/  BSYNC B1 ;  /* 0x0000000000017941 */ /* 0x000fea0003800000 */
.L_x_1202:
        /* <DEDUP_REMOVED lines=9> */
.L_x_1204:
[----:B------:R-:W-:Y:S02]  /*15400*/  IMAD.MOV.U32 R13, RZ, RZ, R19 ;  /* 0x000000ffff0d7224 */ /* 0x000fe400078e0013 */
[----:B------:R-:W-:Y:S01]  /*15410*/  IMAD.MOV.U32 R12, RZ, RZ, 0x1 ;  /* 0x00000001ff0c7424 */ /* 0x000fe200078e00ff */
[----:B------:R-:W-:-:S13]  /*15420*/  IADD3 R2, P0, R14, R4, RZ ;  /* 0x000000040e027210 */ /* 0x000fda0007f1e0ff */
[----:B------:R-:W-:Y:S05]  /*15430*/  WARPSYNC.COLLECTIVE R15, `(.L_x_1205) ;  /* 0x000000000f087348 */ /* 0x000fea0003c00000 */
[----:B------:R0:W1:Y:S02]  /*15440*/  SHFL.IDX P6, R14, R13, R12, R11 ;  /* 0x0000000c0d0e7389 */ /* 0x00006400000c000b */
[----:B01----:R-:W-:Y:S01]  /*15450*/  ENDCOLLECTIVE ;  /* 0x000000000000791b */ /* 0x003fe20003800000 */
.L_x_1205:
        /* <DEDUP_REMOVED lines=17> */
.L_x_1206:
[----:B------:R-:W-:Y:S02]  /*15570*/  IMAD.MOV.U32 R13, RZ, RZ, R19 ;  /* 0x000000ffff0d7224 */ /* 0x000fe400078e0013 */
[----:B------:R-:W-:Y:S01]  /*15580*/  IMAD.MOV.U32 R12, RZ, RZ, 0x2 ;  /* 0x00000002ff0c7424 */ /* 0x000fe200078e00ff */
[----:B------:R-:W-:-:S13]  /*15590*/  IADD3 R2, P0, R14, R4, RZ ;  /* 0x000000040e027210 */ /* 0x000fda0007f1e0ff */
[----:B------:R-:W-:Y:S05]  /*155a0*/  WARPSYNC.COLLECTIVE R15, `(.L_x_1207) ;  /* 0x000000000f087348 */ /* 0x000fea0003c00000 */
[----:B------:R0:W1:Y:S02]  /*155b0*/  SHFL.IDX P6, R14, R13, R12, R11 ;  /* 0x0000000c0d0e7389 */ /* 0x00006400000c000b */
[----:B01----:R-:W-:Y:S01]  /*155c0*/  ENDCOLLECTIVE ;  /* 0x000000000000791b */ /* 0x003fe20003800000 */
.L_x_1207:
        /* <DEDUP_REMOVED lines=17> */
.L_x_1208:
[----:B------:R-:W-:Y:S02]  /*156e0*/  IMAD.MOV.U32 R13, RZ, RZ, R19 ;  /* 0x000000ffff0d7224 */ /* 0x000fe400078e0013 */
[----:B------:R-:W-:Y:S01]  /*156f0*/  IMAD.MOV.U32 R12, RZ, RZ, 0x3 ;  /* 0x00000003ff0c7424 */ /* 0x000fe200078e00ff */
[----:B------:R-:W-:-:S13]  /*15700*/  IADD3 R2, P0, R14, R4, RZ ;  /* 0x000000040e027210 */ /* 0x000fda0007f1e0ff */
[----:B------:R-:W-:Y:S05]  /*15710*/  WARPSYNC.COLLECTIVE R15, `(.L_x_1209) ;  /* 0x000000000f087348 */ /* 0x000fea0003c00000 */
[----:B------:R0:W1:Y:S02]  /*15720*/  SHFL.IDX P6, R14, R13, R12, R11 ;  /* 0x0000000c0d0e7389 */ /* 0x00006400000c000b */
[----:B01----:R-:W-:Y:S01]  /*15730*/  ENDCOLLECTIVE ;  /* 0x000000000000791b */ /* 0x003fe20003800000 */
.L_x_1209:
        /* <DEDUP_REMOVED lines=12> */
.L_x_1210:
        /* <DEDUP_REMOVED lines=9> */
.L_x_1137:
[----:B0-----:R0:W1:Y:S02]  /*15890*/  SYNCS.PHASECHK.TRANS64.TRYWAIT P0, [R4+URZ+0x30860], R3 ;  /* 0x03086003040075a7 */ /* 0x001064000800017f */
[----:B-1----:R-:W-:Y:S05]  /*158a0*/  @!P0 NANOSLEEP.SYNCS 0x989680 ;  /* 0x009896800000895d */ /* 0x002fea0003900000 */
[----:B------:R-:W1:Y:S02]  /*158b0*/  @!P0 SYNCS.PHASECHK.TRANS64 P0, [R4+URZ+0x30860], R3 ;  /* 0x03086003040085a7 */ /* 0x000e64000800007f */
[----:B-1----:R-:W-:Y:S05]  /*158c0*/  @!P0 BRA `(.L_x_1137) ;  /* 0xfffffffc00f08947 */ /* 0x002fea000383ffff */
[----:B------:R-:W-:Y:S05]  /*158d0*/  BRA `(.L_x_1212) ;  /* 0xffffffd4005c7947 */ /* 0x000fea000383ffff */
.L_x_1138:
        /* <DEDUP_REMOVED lines=8> */
.L_x_1214:
[----:B------:R-:W-:Y:S05]  /*15960*/  BSYNC B0 ;  /* 0x0000000000007941 */ /* 0x000fea0003800000 */
.L_x_1213:
        /* <DEDUP_REMOVED lines=9> */
.L_x_1215:
[----:B------:R-:W-:Y:S02]  /*15a00*/  IMAD.MOV.U32 R13, RZ, RZ, R19 ;  /* 0x000000ffff0d7224 */ /* 0x000fe400078e0013 */
[----:B------:R-:W-:Y:S01]  /*15a10*/  IMAD.MOV.U32 R12, RZ, RZ, 0x1 ;  /* 0x00000001ff0c7424 */ /* 0x000fe200078e00ff */
[----:B------:R-:W-:-:S13]  /*15a20*/  IADD3 R2, P0, R14, R6, RZ ;  /* 0x000000060e027210 */ /* 0x000fda0007f1e0ff */
[----:B------:R-:W-:Y:S05]  /*15a30*/  WARPSYNC.COLLECTIVE R15, `(.L_x_1216) ;  /* 0x000000000f087348 */ /* 0x000fea0003c00000 */
[----:B------:R0:W1:Y:S02]  /*15a40*/  SHFL.IDX P6, R14, R13, R12, R11 ;  /* 0x0000000c0d0e7389 */ /* 0x00006400000c000b */
[----:B01----:R-:W-:Y:S01]  /*15a50*/  ENDCOLLECTIVE ;  /* 0x000000000000791b */ /* 0x003fe20003800000 */
.L_x_1216:
[----:B------:R-:W-:Y:S01]  /*15a60*/  IMAD.X R3, RZ, RZ, R0, P0 ;  /* 0x000000ffff037224 */ /* 0x000fe200000e0600 */
[----:B------:R-:W-:Y:S01]  /*15a70*/  ISETP.LT.OR P0, PT, R5, 0x1, P5 ;  /* 0x000000010500780c */ /* 0x000fe20002f01670 */
[----:B------:R-:W-:Y:S02]  /*15a80*/  IMAD R0, R8, 0x2, R17 ;  /* 0x0000000208007824 */ /* 0x000fe400078e0211 */
        /* <DEDUP_REMOVED lines=10> */
.L_x_1217:
[----:B------:R-:W-:Y:S01]  /*15b30*/  @!PT LDS RZ, [RZ] ;  /* 0x00000000fffff984 */ /* 0x000fe20000000800 */
[----:B------:R-:W-:Y:S01]  /*15b40*/  @!PT LDS RZ, [RZ] ;  /* 0x00000000fffff984 */ /* 0x000fe20000000800 */
[----:B------:R-:W-:Y:S01]  /*15b50*/  @!PT LDS RZ, [RZ] ;  /* 0x00000000fffff984 */ /* 0x000fe20000000800 */
[----:B------:R-:W-:Y:S01]  /*15b60*/  LDGSTS.E.BYPASS.LTC128B.128 [R0+0x2400], desc[UR36][R2.64+0x80], !P0 ;  /* 0x0240008002007fae */ /* 0x000fe2000c101d64 */
[----:B------:R-:W-:Y:S01]  /*15b70*/  ISETP.LT.OR P0, PT, R5, 0x1, P3 ;  /* 0x000000010500780c */ /* 0x000fe20001f01670 */
[----:B------:R-:W-:Y:S01]  /*15b80*/  IMAD.MOV.U32 R13, RZ, RZ, R19 ;  /* 0x000000ffff0d7224 */ /* 0x000fe200078e0013 */
[----:B------:R-:W-:-:S11]  /*15b90*/  MOV R12, 0x2 ;  /* 0x00000002000c7802 */ /* 0x000fd60000000f00 */
[----:B------:R-:W-:Y:S01]  /*15ba0*/  LDGSTS.E.BYPASS.LTC128B.128 [R0+0x4400], desc[UR36][R2.64+0x100], !P0 ;  /* 0x0440010002007fae */ /* 0x000fe2000c101d64 */
[----:B------:R-:W-:-:S13]  /*15bb0*/  ISETP.LT.OR P0, PT, R5, 0x1, P1 ;  /* 0x000000010500780c */ /* 0x000fda0000f01670 */
[----:B------:R0:W-:Y:S02]  /*15bc0*/  LDGSTS.E.BYPASS.LTC128B.128 [R0+0x6400], desc[UR36][R2.64+0x180], !P0 ;  /* 0x0640018002007fae */ /* 0x0001e4000c101d64 */
[----:B0-----:R-:W-:-:S13]  /*15bd0*/  IADD3 R2, P0, R14, R6, RZ ;  /* 0x000000060e027210 */ /* 0x001fda0007f1e0ff */
[----:B------:R-:W-:Y:S05]  /*15be0*/  WARPSYNC.COLLECTIVE R15, `(.L_x_1218) ;  /* 0x000000000f087348 */ /* 0x000fea0003c00000 */
[----:B------:R0:W1:Y:S02]  /*15bf0*/  SHFL.IDX P6, R14, R13, R12, R11 ;  /* 0x0000000c0d0e7389 */ /* 0x00006400000c000b */
[----:B01----:R-:W-:Y:S01]  /*15c00*/  ENDCOLLECTIVE ;  /* 0x000000000000791b */ /* 0x003fe20003800000 */
.L_x_1218:
        /* <DEDUP_REMOVED lines=12> */
.L_x_1219:
        /* <DEDUP_REMOVED lines=14> */
.L_x_1220:
        /* <DEDUP_REMOVED lines=12> */
.L_x_1221:
        /* <DEDUP_REMOVED lines=9> */
.L_x_1143:
[----:B------:R-:W-:Y:S01]  /*15f00*/  BSSY B0, `(.L_x_1223) ;  /* 0x0000008000007945 */ /* 0x000fe20003800000 */
[----:B------:R-:W-:Y:S02]  /*15f10*/  IMAD.MOV.U32 R13, RZ, RZ, R34 ;  /* 0x000000ffff0d7224 */ /* 0x000fe400078e0022 */
[----:B------:R-:W-:Y:S02]  /*15f20*/  IMAD.MOV.U32 R12, RZ, RZ, RZ ;  /* 0x000000ffff0c7224 */ /* 0x000fe400078e00ff */
[----:B------:R-:W-:Y:S02]  /*15f30*/  IMAD.MOV.U32 R11, RZ, RZ, 0x1f ;  /* 0x0000001fff0b7424 */ /* 0x000fe400078e00ff */
[----:B------:R-:W-:-:S07]  /*15f40*/  IMAD.MOV.U32 R15, RZ, RZ, -0x1 ;  /* 0xffffffffff0f7424 */ /* 0x000fce00078e00ff */
[----:B-----5:R-:W-:Y:S05]  /*15f50*/  WARPSYNC.COLLECTIVE R15, `(.L_x_1224) ;  /* 0x000000000f087348 */ /* 0x020fea0003c00000 */
[----:B------:R0:W1:Y:S02]  /*15f60*/  SHFL.IDX P6, R14, R13, R12, R11 ;  /* 0x0000000c0d0e7389 */ /* 0x00006400000c000b */
[----:B01---5:R-:W-:Y:S01]  /*15f70*/  ENDCOLLECTIVE ;  /* 0x000000000000791b */ /* 0x023fe20003800000 */
.L_x_1224:
[----:B------:R-:W-:Y:S05]  /*15f80*/  BSYNC B0 ;  /* 0x0000000000007941 */ /* 0x000fea0003800000 */
.L_x_1223:
[----:B------:R-:W-:Y:S05]  /*15f90*/  BRA `(.L_x_1225) ;  /* 0xffffffd400287947 */ /* 0x000fea000383ffff */
.L_x_1146:
[----:B-1----:R1:W2:Y:S02]  /*15fa0*/  SYNCS.PHASECHK.TRANS64.TRYWAIT P0, [R5+URZ+0x30820], R0 ;  /* 0x03082000050075a7 */ /* 0x0022a4000800017f */
[----:B--2---:R-:W-:Y:S05]  /*15fb0*/  @!P0 NANOSLEEP.SYNCS 0x989680 ;  /* 0x009896800000895d */ /* 0x004fea0003900000 */
[----:B------:R-:W2:Y:S02]  /*15fc0*/  @!P0 SYNCS.PHASECHK.TRANS64 P0, [R5+URZ+0x30820], R0 ;  /* 0x03082000050085a7 */ /* 0x000ea4000800007f */
[----:B--2---:R-:W-:Y:S05]  /*15fd0*/  @!P0 BRA `(.L_x_1146) ;  /* 0xfffffffc00f08947 */ /* 0x004fea000383ffff */
[----:B------:R-:W-:Y:S05]  /*15fe0*/  BRA `(.L_x_1226) ;  /* 0xffffffd400707947 */ /* 0x000fea000383ffff */
.L_x_1147:
[----:B------:R-:W2:Y:S01]  /*15ff0*/  S2R R2, SR_TID.X ;  /* 0x0000000000027919 */ /* 0x000ea20000002100 */
[----:B------:R-:W-:Y:S01]  /*16000*/  BSSY B0, `(.L_x_1227) ;  /* 0x000000a000007945 */ /* 0x000fe20003800000 */
[----:B------:R-:W-:Y:S02]  /*16010*/  IMAD.MOV.U32 R12, RZ, RZ, RZ ;  /* 0x000000ffff0c7224 */ /* 0x000fe400078e00ff */
[----:B------:R-:W-:Y:S02]  /*16020*/  IMAD.MOV.U32 R11, RZ, RZ, 0x1f ;  /* 0x0000001fff0b7424 */ /* 0x000fe400078e00ff */
[----:B------:R-:W-:Y:S01]  /*16030*/  IMAD.MOV.U32 R15, RZ, RZ, -0x1 ;  /* 0xffffffffff0f7424 */ /* 0x000fe200078e00ff */
[----:B--2---:R-:W-:-:S04]  /*16040*/  SHF.R.U32.HI R2, RZ, 0x5, R2 ;  /* 0x00000005ff027819 */ /* 0x004fc80000011602 */
[----:B------:R-:W-:-:S05]  /*16050*/  LOP3.LUT R2, R2, 0x3, RZ, 0xc0, !PT ;  /* 0x0000000302027812 */ /* 0x000fca00078ec0ff */
[----:B------:R-:W-:-:S07]  /*16060*/  IMAD.MOV.U32 R13, RZ, RZ, R2 ;  /* 0x000000ffff0d7224 */ /* 0x000fce00078e0002 */
[----:B01---5:R-:W-:Y:S05]  /*16070*/  WARPSYNC.COLLECTIVE R15, `(.L_x_1228) ;  /* 0x000000000f087348 */ /* 0x023fea0003c00000 */
[----:B------:R2:W3:Y:S02]  /*16080*/  SHFL.IDX P6, R14, R13, R12, R11 ;  /* 0x0000000c0d0e7389 */ /* 0x0004e400000c000b */
[----:B0123-5:R-:W-:Y:S01]  /*16090*/  ENDCOLLECTIVE ;  /* 0x000000000000791b */ /* 0x02ffe20003800000 */
.L_x_1228:
[----:B------:R-:W-:Y:S05]  /*160a0*/  BSYNC B0 ;  /* 0x0000000000007941 */ /* 0x000fea0003800000 */
.L_x_1227:
[----:B------:R-:W-:Y:S05]  /*160b0*/  BRA `(.L_x_1229) ;  /* 0xffffffd400587947 */ /* 0x000fea000383ffff */
.L_x_1150:
[----:B------:R-:W-:Y:S01]  /*160c0*/  BSSY B1, `(.L_x_1230) ;  /* 0x0000006000017945 */ /* 0x000fe20003800000 */
[----:B------:R-:W-:-:S07]  /*160d0*/  IMAD.MOV.U32 R15, RZ, RZ, -0x1 ;  /* 0xffffffffff0f7424 */ /* 0x000fce00078e00ff */
[----:B01---5:R-:W-:Y:S05]  /*160e0*/  WARPSYNC.COLLECTIVE R15, `(.L_x_1231) ;  /* 0x000000000f0c7348 */ /* 0x023fea0003c00000 */
[----:B------:R-:W-:Y:S02]  /*160f0*/  ELECT P6, UR62, PT ;  /* 0x00000000003e782f */ /* 0x000fe400038c0000 */
[----:B------:R-:W-:Y:S01]  /*16100*/  MOV R14, UR62 ;  /* 0x0000003e000e7c02 */ /* 0x000fe20008000f00 */
[----:B01---5:R-:W-:Y:S10]  /*16110*/  ENDCOLLECTIVE ;  /* 0x000000000000791b */ /* 0x023ff40003800000 */
.L_x_1231:
[----:B------:R-:W-:Y:S05]  /*16120*/  BSYNC B1 ;  /* 0x0000000000017941 */ /* 0x000fea0003800000 */
.L_x_1230:
[----:B------:R-:W-:Y:S05]  /*16130*/  BRA `(.L_x_1232) ;  /* 0xffffffd400507947 */ /* 0x000fea000383ffff */
.L_x_1152:
[----:B-1----:R1:W2:Y:S02]  /*16140*/  SYNCS.PHASECHK.TRANS64.TRYWAIT P1, [R3+URZ+0x30840], R2 ;  /* 0x03084002030075a7 */ /* 0x0022a4000802017f */
[----:B--2---:R-:W-:Y:S05]  /*16150*/  @!P1 NANOSLEEP.SYNCS 0x989680 ;  /* 0x009896800000995d */ /* 0x004fea0003900000 */
[----:B------:R-:W2:Y:S02]  /*16160*/  @!P1 SYNCS.PHASECHK.TRANS64 P1, [R3+URZ+0x30840], R2 ;  /* 0x03084002030095a7 */ /* 0x000ea4000802007f */
[----:B--2---:R-:W-:Y:S05]  /*16170*/  @!P1 BRA `(.L_x_1152) ;  /* 0xfffffffc00f09947 */ /* 0x004fea000383ffff */
[----:B------:R-:W-:Y:S05]  /*16180*/  BRA `(.L_x_1233) ;  /* 0xffffffd400787947 */ /* 0x000fea000383ffff */
.L_x_1154:
[----:B--2---:R2:W3:Y:S02]  /*16190*/  SYNCS.PHASECHK.TRANS64.TRYWAIT P1, [R23+URZ+0x30840], R0 ;  /* 0x03084000170075a7 */ /* 0x0044e4000802017f */
[----:B---3--:R-:W-:Y:S05]  /*161a0*/  @!P1 NANOSLEEP.SYNCS 0x989680 ;  /* 0x009896800000995d */ /* 0x008fea0003900000 */
[----:B------:R-:W3:Y:S02]  /*161b0*/  @!P1 SYNCS.PHASECHK.TRANS64 P1, [R23+URZ+0x30840], R0 ;  /* 0x03084000170095a7 */ /* 0x000ee4000802007f */
[----:B---3--:R-:W-:Y:S05]  /*161c0*/  @!P1 BRA `(.L_x_1154) ;  /* 0xfffffffc00f09947 */ /* 0x008fea000383ffff */
[----:B------:R-:W-:Y:S05]  /*161d0*/  BRA `(.L_x_1234) ;  /* 0xffffffd400847947 */ /* 0x000fea000383ffff */
.L_x_1156:
[----:B---3--:R3:W4:Y:S02]  /*161e0*/  SYNCS.PHASECHK.TRANS64.TRYWAIT P1, [R3+URZ+0x30860], R2 ;  /* 0x03086002030075a7 */ /* 0x008724000802017f */
[----:B----4-:R-:W-:Y:S05]  /*161f0*/  @!P1 NANOSLEEP.SYNCS 0x989680 ;  /* 0x009896800000995d */ /* 0x010fea0003900000 */
[----:B------:R-:W4:Y:S02]  /*16200*/  @!P1 SYNCS.PHASECHK.TRANS64 P1, [R3+URZ+0x30860], R2 ;  /* 0x03086002030095a7 */ /* 0x000f24000802007f */
[----:B----4-:R-:W-:Y:S05]  /*16210*/  @!P1 BRA `(.L_x_1156) ;  /* 0xfffffffc00f09947 */ /* 0x010fea000383ffff */
[----:B------:R-:W-:Y:S05]  /*16220*/  BRA `(.L_x_1235) ;  /* 0xffffffd400807947 */ /* 0x000fea000383ffff */
.L_x_1236:
        /* <DEDUP_REMOVED lines=13> */
.L_x_15827:


//--------------------- .text._ZN7cutlass13device_kernelIN5flash11enable_sm90INS1_16FlashAttnFwdSm90INS1_25CollectiveMainloopFwdSm90ILi2EN4cute5tupleIJNS5_1CILi1EEES8_S8_EEENS6_IJNS7_ILi128EEENS7_ILi64EEENS7_ILi256EEEEEELi256ENS_10bfloat16_tEfNS_4arch4Sm90ELb0ELb1ELb0ELb1ELb1ELb0ELb0ELb1ELb1ELb1ELb0ELb0EEENS1_21CollectiveEpilogueFwdINS6_IJSA_SC_SB_EEES9_SE_SG_Li256ELb1ELb1ELb0ELb0EEENS1_36VarlenDynamicPersistentTileSchedulerILi128ELi64ELi256ELi128ELb0ELb1ELb1ELb1ELb0ELb1EEEEEEEEEvNT_6ParamsE --------------------------
	.section	.text._ZN7cutlass13device_kernelIN5flash11enable_sm90INS1_16FlashAttnFwdSm90INS1_25CollectiveMainloopFwdSm90ILi2EN4cute5tupleIJNS5_1CILi1EEES8_S8_EEENS6_IJNS7_ILi128EEENS7_ILi64EEENS7_ILi256EEEEEELi256ENS_10bfloat16_tEfNS_4arch4Sm90ELb0ELb1ELb0ELb1ELb1ELb0ELb0ELb1ELb1ELb1ELb0ELb0EEENS1_21CollectiveEpilogueFwdINS6_IJSA_SC_SB_EEES9_SE_SG_Li256ELb1ELb1ELb0ELb0EEENS1_36VarlenDynamicPersistentTileSchedulerILi128ELi64ELi256ELi128ELb0ELb1ELb1ELb1ELb0ELb1EEEEEEEEEvNT_6ParamsE,"ax",@progbits
	.align	128
.text._ZN7cutlass13device_kernelIN5flash11enable_sm90INS1_16FlashAttnFwdSm90INS1_25CollectiveMainloopFwdSm90ILi2EN4cute5tupleIJNS5_1CILi1EEES8_S8_EEENS6_IJNS7_ILi128EEENS7_ILi64EEENS7_ILi256EEEEEELi256ENS_10bfloat16_tEfNS_4arch4Sm90ELb0ELb1ELb0ELb1ELb1ELb0ELb0ELb1ELb1ELb1ELb0ELb0EEENS1_21CollectiveEpilogueFwdINS6_IJSA_SC_SB_EEES9_SE_SG_Li256ELb1ELb1ELb0ELb0EEENS1_36VarlenDynamicPersistentTileSchedulerILi128ELi64ELi256ELi128ELb0ELb1ELb1ELb1ELb0ELb1EEEEEEEEEvNT_6ParamsE:
        .type           _ZN7cutlass13device_kernelIN5flash11enable_sm90INS1_16FlashAttnFwdSm90INS1_25CollectiveMainloopFwdSm90ILi2EN4cute5tupleIJNS5_1CILi1EEES8_S8_EEENS6_IJNS7_ILi128EEENS7_ILi64EEENS7_ILi256EEEEEELi256ENS_10bfloat16_tEfNS_4arch4Sm90ELb0ELb1ELb0ELb1ELb1ELb0ELb0ELb1ELb1ELb1ELb0ELb0EEENS1_21CollectiveEpilogueFwdINS6_IJSA_SC_SB_EEES9_SE_SG_Li256ELb1ELb1ELb0ELb0EEENS1_36VarlenDynamicPersistentTileSchedulerILi128ELi64ELi256ELi128ELb0ELb1ELb1ELb1ELb0ELb1EEEEEEEEEvNT_6ParamsE,@function
        .size           _ZN7cutlass13device_kernelIN5flash11enable_sm90INS1_16FlashAttnFwdSm90INS1_25CollectiveMainloopFwdSm90ILi2EN4cute5tupleIJNS5_1CILi1EEES8_S8_EEENS6_IJNS7_ILi128EEENS7_ILi64EEENS7_ILi256EEEEEELi256ENS_10bfloat16_tEfNS_4arch4Sm90ELb0ELb1ELb0ELb1ELb1ELb0ELb0ELb1ELb1ELb1ELb0ELb0EEENS1_21CollectiveEpilogueFwdINS6_IJSA_SC_SB_EEES9_SE_SG_Li256ELb1ELb1ELb0ELb0EEENS1_36VarlenDynamicPersistentTileSchedulerILi128ELi64ELi256ELi128ELb0ELb1ELb1ELb1ELb0ELb1EEEEEEEEEvNT_6ParamsE,(.L_x_15828 - _ZN7cutlass13device_kernelIN5flash11enable_sm90INS1_16FlashAttnFwdSm90INS1_25CollectiveMainloopFwdSm90ILi2EN4cute5tupleIJNS5_1CILi1EEES8_S8_EEENS6_IJNS7_ILi128EEENS7_ILi64EEENS7_ILi256EEEEEELi256ENS_10bfloat16_tEfNS_4arch4Sm90ELb0ELb1ELb0ELb1ELb1ELb0ELb0ELb1ELb1ELb1ELb0ELb0EEENS1_21CollectiveEpilogueFwdINS6_IJSA_SC_SB_EEES9_SE_SG_Li256ELb1ELb1ELb0ELb0EEENS1_36VarlenDynamicPersistentTileSchedulerILi128ELi64ELi256ELi128ELb0ELb1ELb1ELb1ELb0ELb1EEEEEEEEEvNT_6ParamsE)
        .other          _ZN7cutlass13device_kernelIN5flash11enable_sm90INS1_16FlashAttnFwdSm90INS1_25CollectiveMainloopFwdSm90ILi2EN4cute5tupleIJNS5_1CILi1EEES8_S8_EEENS6_IJNS7_ILi128EEENS7_ILi64EEENS7_ILi256EEEEEELi256ENS_10bfloat16_tEfNS_4arch4Sm90ELb0ELb1ELb0ELb1ELb1ELb0ELb0ELb1ELb1ELb1ELb0ELb0EEENS1_21CollectiveEpilogueFwdINS6_IJSA_SC_SB_EEES9_SE_SG_Li256ELb1ELb1ELb0ELb0EEENS1_36VarlenDynamicPersistentTileSchedulerILi128ELi64ELi256ELi128ELb0ELb1ELb1ELb1ELb0ELb1EEEEEEEEEvNT_6ParamsE,@"STO_CUDA_ENTRY STV_DEFAULT"
_ZN7cutlass13device_kernelIN5flash11enable_sm90INS1_16FlashAttnFwdSm90INS1_25CollectiveMainloopFwdSm90ILi2EN4cute5tupleIJNS5_1CILi1EEES8_S8_EEENS6_IJNS7_ILi128EEENS7_ILi64EEENS7_ILi256EEEEEELi256ENS_10bfloat16_tEfNS_4arch4Sm90ELb0ELb1ELb0ELb1ELb1ELb0ELb0ELb1ELb1ELb1ELb0ELb0EEENS1_21CollectiveEpilogueFwdINS6_IJSA_SC_SB_EEES9_SE_SG_Li256ELb1ELb1ELb0ELb0EEENS1_36VarlenDynamicPersistentTileSchedulerILi128ELi64ELi256ELi128ELb0ELb1ELb1ELb1ELb0ELb1EEEEEEEEEvNT_6ParamsE:
        /* <DEDUP_REMOVED lines=45> */
.L_x_1237:
        /* <DEDUP_REMOVED lines=22> */
.L_x_1238:
        /* <DEDUP_REMOVED lines=18> */
.L_x_1239:
        /* <DEDUP_REMOVED lines=22> */
.L_x_1240:
        /* <DEDUP_REMOVED lines=23> */
.L_x_1241:
        /* <DEDUP_REMOVED lines=10> */
.L_x_1243:
        /* <DEDUP_REMOVED lines=14> */
[----:B------:R-:W2:Y:S01]  /*09a0*/  LDL R2, [R1+0x20] ;  /* 0x0000200001027983 */ /* 0x000ea20000100800 */
[----:B------:R-:W-:Y:S01]  /*09b0*/  VIADD R219, R0, 0xffffff80 ;  /* 0xffffff8000db7836 */ /* 0x000fe20000000000 */
[----:B------:R-:W-:Y:S01]  /*09c0*/  R2UR UR6, R11 ;  /* 0x000000000b0672ca */ /* 0x000fe200000e0000 */
[----:B------:R-:W-:Y:S01]  /*09d0*/  UMOV UR38, URZ ;  /* 0x0000003f00267c82 */ /* 0x000fe20008000000 */
[----:B------:R-:W-:Y:S01]  /*09e0*/  R2UR UR5, R9 ;  /* 0x00000000090572ca */ /* 0x000fe200000e0000 */
[----:B------:R-:W-:Y:S01]  /*09f0*/  UMOV UR39, URZ ;  /* 0x0000003f00277c82 */ /* 0x000fe20008000000 */
[----:B------:R-:W-:Y:S02]  /*0a00*/  SHF.R.S32.HI R0, RZ, 0x1f, R219 ;  /* 0x0000001fff007819 */ /* 0x000fe400000114db */
[----:B------:R-:W-:Y:S02]  /*0a10*/  R2UR UR7, R10 ;  /* 0x000000000a0772ca */ /* 0x000fe400000e0000 */
[----:B0-----:R-:W-:-:S02]  /*0a20*/  LEA.HI R3, R0, R219, RZ, 0x4 ;  /* 0x000000db00037211 */ /* 0x001fc400078f20ff */
[CC--:B------:R-:W-:Y:S02]  /*0a30*/  LEA.HI R4, R0.reuse, R219.reuse, RZ, 0x5 ;  /* 0x000000db00047211 */ /* 0x0c0fe400078f28ff */
[----:B------:R-:W-:Y:S02]  /*0a40*/  SHF.R.S32.HI R6, RZ, 0x4, R3 ;  /* 0x00000004ff067819 */ /* 0x000fe40000011403 */
[----:B------:R-:W-:Y:S01]  /*0a50*/  LEA.HI R11, R0, R219, RZ, 0x2 ;  /* 0x000000db000b7211 */ /* 0x000fe200078f10ff */
[----:B------:R-:W-:Y:S01]  /*0a60*/  IMAD.SHL.U32 R5, R4, 0x20, RZ ;  /* 0x0000002004057824 */ /* 0x000fe200078e00ff */
[C---:B------:R-:W-:Y:S02]  /*0a70*/  LOP3.LUT R4, R3.reuse, 0x3fffff0, RZ, 0xc0, !PT ;  /* 0x03fffff003047812 */ /* 0x040fe400078ec0ff */
[----:B------:R-:W-:Y:S02]  /*0a80*/  LEA.HI R3, R3, R6, RZ, 0x1 ;  /* 0x0000000603037211 */ /* 0x000fe400078f08ff */
[----:B------:R-:W-:Y:S01]  /*0a90*/  LOP3.LUT R5, R5, 0xfffffc00, RZ, 0xc0, !PT ;  /* 0xfffffc0005057812 */ /* 0x000fe200078ec0ff */
[----:B------:R-:W-:Y:S01]  /*0aa0*/  IMAD.IADD R4, R219, 0x1, -R4 ;  /* 0x00000001db047824 */ /* 0x000fe200078e0a04 */
[----:B------:R-:W-:-:S03]  /*0ab0*/  LOP3.LUT R3, R3, 0x1ffffffe, RZ, 0xc0, !PT ;  /* 0x1ffffffe03037812 */ /* 0x000fc600078ec0ff */
[----:B------:R-:W-:Y:S02]  /*0ac0*/  IMAD R4, R4, 0x40, R5 ;  /* 0x0000004004047824 */ /* 0x000fe400078e0205 */
[----:B------:R-:W-:Y:S01]  /*0ad0*/  IMAD.IADD R3, R6, 0x1, -R3 ;  /* 0x0000000106037824 */ /* 0x000fe200078e0a03 */
[----:B------:R-:W-:-:S03]  /*0ae0*/  LOP3.LUT R6, R11, 0xfffffffc, RZ, 0xc0, !PT ;  /* 0xfffffffc0b067812 */ /* 0x000fc600078ec0ff */
[----:B------:R-:W-:Y:S02]  /*0af0*/  IMAD R213, R3, 0x8, R4 ;  /* 0x0000000803d57824 */ /* 0x000fe400078e0204 */
[----:B------:R-:W-:Y:S01]  /*0b00*/  IMAD.IADD R5, R219, 0x1, -R6 ;  /* 0x00000001db057824 */ /* 0x000fe200078e0a06 */
[----:B--2---:R-:W-:Y:S02]  /*0b10*/  R2UR UR4, R2 ;  /* 0x00000000020472ca */ /* 0x004fe400000e0000 */
[CC--:B------:R-:W-:Y:S02]  /*0b20*/  LEA.HI R2, R0.reuse, R219.reuse, RZ, 0x7 ;  /* 0x000000db00027211 */ /* 0x0c0fe400078f38ff */
[----:B------:R-:W-:Y:S02]  /*0b30*/  LEA.HI R0, R0, R219, RZ, 0x3 ;  /* 0x000000db00007211 */ /* 0x000fe400078f18ff */
[----:B------:R-:W-:Y:S02]  /*0b40*/  LOP3.LUT R210, R2, 0xffffff80, RZ, 0xc0, !PT ;  /* 0xffffff8002d27812 */ /* 0x000fe400078ec0ff */
[----:B------:R-:W-:-:S02]  /*0b50*/  SHF.R.S32.HI R211, RZ, 0x7, R2 ;  /* 0x00000007ffd37819 */ /* 0x000fc40000011402 */
[----:B------:R-:W-:Y:S01]  /*0b60*/  SHF.R.S32.HI R207, RZ, 0x3, R0 ;  /* 0x00000003ffcf7819 */ /* 0x000fe20000011400 */
[----:B------:R-:W-:Y:S01]  /*0b70*/  IMAD.IADD R210, R219, 0x1, -R210 ;  /* 0x00000001dbd27824 */ /* 0x000fe200078e0ad2 */
[----:B------:R-:W-:Y:S01]  /*0b80*/  LEA.HI R2, R2, R211, RZ, 0x1 ;  /* 0x000000d302027211 */ /* 0x000fe200078f08ff */
[----:B------:R-:W-:-:S03]  /*0b90*/  ULOP3.LUT UR8, UR4, 0x1, URZ, 0xfc, !UPT ;  /* 0x0000000104087892 */ /* 0x000fc6000f8efc3f */
[----:B------:R-:W-:Y:S01]  /*0ba0*/  SHF.R.S32.HI R7, RZ, 0x1f, R210 ;  /* 0x0000001fff077819 */ /* 0x000fe200000114d2 */
[----:B------:R-:W-:Y:S01]  /*0bb0*/  UMOV UR4, URZ ;  /* 0x0000003f00047c82 */ /* 0x000fe20008000000 */
[----:B------:R-:W-:Y:S01]  /*0bc0*/  LOP3.LUT R6, R2, 0x3fffffe, RZ, 0xc0, !PT ;  /* 0x03fffffe02067812 */ /* 0x000fe200078ec0ff */
[----:B------:R-:W-:Y:S01]  /*0bd0*/  IMAD.U32 R214, RZ, RZ, UR8 ;  /* 0x00000008ffd67e24 */ /* 0x000fe2000f8e00ff */
[-C--:B------:R-:W-:Y:S01]  /*0be0*/  LEA.HI R8, R7, R210.reuse, RZ, 0x2 ;  /* 0x000000d207087211 */ /* 0x080fe200078f10ff */
[----:B------:R-:W-:Y:S01]  /*0bf0*/  IMAD.U32 R209, RZ, RZ, UR4 ;  /* 0x00000004ffd17e24 */ /* 0x000fe2000f8e00ff */
[----:B------:R-:W-:Y:S01]  /*0c00*/  LOP3.LUT R2, R0, 0xfffffff8, RZ, 0xc0, !PT ;  /* 0xfffffff800027812 */ /* 0x000fe200078ec0ff */
[----:B------:R-:W-:Y:S01]  /*0c10*/  IMAD.IADD R6, R211, 0x1, -R6 ;  /* 0x00000001d3067824 */ /* 0x000fe200078e0a06 */
[--C-:B------:R-:W-:Y:S02]  /*0c20*/  SHF.R.S32.HI R9, RZ, 0x2, R8.reuse ;  /* 0x00000002ff097819 */ /* 0x100fe40000011408 */
[----:B------:R-:W-:Y:S01]  /*0c30*/  SHF.R.S32.HI R10, RZ, 0x1f, R8 ;  /* 0x0000001fff0a7819 */ /* 0x000fe20000011408 */
[----:B------:R-:W-:Y:S01]  /*0c40*/  IMAD.IADD R205, R219, 0x1, -R2 ;  /* 0x00000001dbcd7824 */ /* 0x000fe200078e0a02 */
[----:B------:R-:W-:-:S02]  /*0c50*/  LEA.HI R7, R7, R210, RZ, 0x5 ;  /* 0x000000d207077211 */ /* 0x000fc400078f28ff */
[----:B------:R-:W-:Y:S02]  /*0c60*/  LEA.HI R10, R10, R9, RZ, 0x3 ;  /* 0x000000090a0a7211 */ /* 0x000fe400078f18ff */
[----:B------:R-:W-:Y:S02]  /*0c70*/  SHF.R.S32.HI R7, RZ, 0x5, R7 ;  /* 0x00000005ff077819 */ /* 0x000fe40000011407 */
[----:B------:R-:W-:Y:S02]  /*0c80*/  LOP3.LUT R10, R10, 0xfffffff8, RZ, 0xc0, !PT ;  /* 0xfffffff80a0a7812 */ /* 0x000fe400078ec0ff */
[----:B------:R-:W-:Y:S02]  /*0c90*/  SHF.L.U32 R23, R205, 0x3, RZ ;  /* 0x00000003cd177819 */ /* 0x000fe400000006ff */
[----:B------:R-:W-:Y:S01]  /*0ca0*/  LOP3.LUT R19, R8, 0x7ffffffc, RZ, 0xc0, !PT ;  /* 0x7ffffffc08137812 */ /* 0x000fe200078ec0ff */
[----:B------:R-:W-:Y:S01]  /*0cb0*/  IMAD.IADD R10, R9, 0x1, -R10 ;  /* 0x00000001090a7824 */ /* 0x000fe200078e0a0a */
[----:B------:R-:W-:Y:S01]  /*0cc0*/  LEA.HI R9, R5, R5, RZ, 0x1 ;  /* 0x0000000505097211 */ /* 0x000fe200078f08ff */
[----:B------:R-:W-:Y:S01]  /*0cd0*/  VIADD R203, R23, 0x40 ;  /* 0x0000004017cb7836 */ /* 0x000fe20000000000 */
[----:B------:R-:W-:Y:S01]  /*0ce0*/  SHF.R.S32.HI R218, RZ, 0x1f, R23 ;  /* 0x0000001fffda7819 */ /* 0x000fe20000011417 */
[----:B------:R-:W-:Y:S01]  /*0cf0*/  IMAD R7, R7, 0x10, R10 ;  /* 0x0000001007077824 */ /* 0x000fe200078e020a */
[----:B------:R-:W-:Y:S01]  /*0d00*/  LOP3.LUT R10, R9, 0x1ffffffe, RZ, 0xc0, !PT ;  /* 0x1ffffffe090a7812 */ /* 0x000fe200078ec0ff */
[C---:B------:R-:W-:Y:S01]  /*0d10*/  VIADD R202, R23.reuse, 0x80 ;  /* 0x0000008017ca7836 */ /* 0x040fe20000000000 */
[----:B------:R-:W-:Y:S01]  /*0d20*/  SHF.R.S32.HI R217, RZ, 0x1f, R203 ;  /* 0x0000001fffd97819 */ /* 0x000fe200000114cb */
[----:B------:R-:W-:-:S02]  /*0d30*/  VIADD R204, R23, 0xc0 ;  /* 0x000000c017cc7836 */ /* 0x000fc40000000000 */
[----:B------:R-:W-:Y:S01]  /*0d40*/  IMAD.IADD R5, R5, 0x1, -R10 ;  /* 0x0000000105057824 */ /* 0x000fe200078e0a0a */
[----:B------:R-:W-:Y:S01]  /*0d50*/  SHF.R.S32.HI R216, RZ, 0x1f, R202 ;  /* 0x0000001fffd87819 */ /* 0x000fe200000114ca */
[----:B------:R-:W-:Y:S01]  /*0d60*/  IMAD R212, R6, 0x40, R7 ;  /* 0x0000004006d47824 */ /* 0x000fe200078e0207 */
[----:B------:R-:W-:Y:S01]  /*0d70*/  SHF.R.S32.HI R215, RZ, 0x1f, R204 ;  /* 0x0000001fffd77819 */ /* 0x000fe200000114cc */
[----:B------:R-:W-:Y:S02]  /*0d80*/  IMAD.IADD R19, R210, 0x1, -R19 ;  /* 0x00000001d2137824 */ /* 0x000fe400078e0a13 */
[----:B------:R-:W-:-:S07]  /*0d90*/  IMAD R200, R5, 0x8, R212 ;  /* 0x0000000805c87824 */ /* 0x000fce00078e02d4 */
.L_x_1351:
[----:B------:R-:W-:Y:S01]  /*0da0*/  ULDC.64 UR8, c[0x0][0xa28] ;  /* 0x00028a0000087ab9 */ /* 0x000fe20000000a00 */
[----:B------:R-:W-:Y:S01]  /*0db0*/  ULDC UR4, c[0x0][0x424] ;  /* 0x0001090000047ab9 */ /* 0x000fe20000000800 */
[----:B------:R-:W-:-:S04]  /*0dc0*/  UISETP.NE.U32.AND UP0, UPT, UR8, URZ, UPT ;  /* 0x0000003f0800728c */ /* 0x000fc8000bf05070 */
[----:B------:R-:W-:-:S03]  /*0dd0*/  UISETP.NE.AND.EX UP0, UPT, UR9, URZ, UPT, UP0 ;  /* 0x0000003f0900728c */ /* 0x000fc6000bf05300 */
[----:B------:R-:W-:Y:S02]  /*0de0*/  ULDC.64 UR8, c[0x0][0xa18] ;  /* 0x0002860000087ab9 */ /* 0x000fe40000000a00 */
[----:B------:R-:W-:Y:S01]  /*0df0*/  UISETP.NE.U32.AND UP1, UPT, UR8, URZ, UPT ;  /* 0x0000003f0800728c */ /* 0x000fe2000bf25070 */
[----:B------:R-:W-:-:S03]  /*0e00*/  PLOP3.LUT P0, PT, PT, PT, UP0, 0x80, 0x0 ;  /* 0x000000000000781c */ /* 0x000fc60003f0f008 */
[----:B------:R-:W-:-:S03]  /*0e10*/  UISETP.NE.AND.EX UP1, UPT, UR9, URZ, UPT, UP1 ;  /* 0x0000003f0900728c */ /* 0x000fc6000bf25310 */
[----:B------:R-:W-:Y:S02]  /*0e20*/  @UP0 ULDC.64 UR8, c[0x0][0xa28] ;  /* 0x00028a0000080ab9 */ /* 0x000fe40000000a00 */
[----:B------:R-:W-:Y:S01]  /*0e30*/  @UP0 UIMAD.WIDE UR8, UR6, 0x4, UR8 ;  /* 0x00000004060808a5 */ /* 0x000fe2000f8e0208 */
[----:B------:R-:W-:-:S05]  /*0e40*/  PLOP3.LUT P2, PT, PT, PT, UP1, 0x80, 0x0 ;  /* 0x000000000000781c */ /* 0x000fca0003f4f018 */
[----:B------:R-:W-:Y:S01]  /*0e50*/  @UP1 ULDC.64 UR10, c[0x0][0xa18] ;  /* 0x00028600000a1ab9 */ /* 0x000fe20000000a00 */
[----:B0-2-4-:R-:W-:Y:S02]  /*0e60*/  IMAD.U32 R2, RZ, RZ, UR8 ;  /* 0x00000008ff027e24 */ /* 0x015fe4000f8e00ff */
[----:B------:R-:W-:Y:S01]  /*0e70*/  IMAD.U32 R3, RZ, RZ, UR9 ;  /* 0x00000009ff037e24 */ /* 0x000fe2000f8e00ff */
[----:B------:R-:W-:-:S04]  /*0e80*/  @UP1 UIMAD.WIDE UR8, UR6, 0x4, UR10 ;  /* 0x00000004060818a5 */ /* 0x000fc8000f8e020a */
[----:B------:R-:W2:Y:S02]  /*0e90*/  @P0 LDG.E R2, desc[UR36][R2.64] ;  /* 0x0000002402020981 */ /* 0x000ea4000c1e1900 */
[----:B------:R-:W-:Y:S02]  /*0ea0*/  IMAD.U32 R4, RZ, RZ, UR8 ;  /* 0x00000008ff047e24 */ /* 0x000fe4000f8e00ff */
[----:B------:R-:W-:Y:S01]  /*0eb0*/  IMAD.U32 R5, RZ, RZ, UR9 ;  /* 0x00000009ff057e24 */ /* 0x000fe2000f8e00ff */
[----:B------:R-:W-:-:S04]  /*0ec0*/  ULDC.64 UR8, c[0x0][0x418] ;  /* 0x0001060000087ab9 */ /* 0x000fc80000000a00 */
[----:B---3--:R-:W3:Y:S01]  /*0ed0*/  @P2 LDG.E R4, desc[UR36][R4.64] ;  /* 0x0000002404042981 */ /* 0x008ee2000c1e1900 */
[----:B------:R-:W-:Y:S01]  /*0ee0*/  UISETP.NE.U32.AND UP0, UPT, UR8, URZ, UPT ;  /* 0x0000003f0800728c */ /* 0x000fe2000bf05070 */
[----:B------:R-:W-:Y:S01]  /*0ef0*/  IMAD.U32 R206, RZ, RZ, UR7 ;  /* 0x00000007ffce7e24 */ /* 0x000fe2000f8e00ff */
[----:B------:R-:W-:Y:S02]  /*0f00*/  UMOV UR42, URZ ;  /* 0x0000003f002a7c82 */ /* 0x000fe40008000000 */
[----:B------:R-:W-:-:S03]  /*0f10*/  UISETP.NE.AND.EX UP0, UPT, UR9, URZ, UPT, UP0 ;  /* 0x0000003f0900728c */ /* 0x000fc6000bf05300 */
[----:B------:R-:W-:Y:S01]  /*0f20*/  ULDC.64 UR8, c[0x0][0xa20] ;  /* 0x0002880000087ab9 */ /* 0x000fe20000000a00 */
[----:B------:R-:W-:Y:S01]  /*0f30*/  USEL UR4, UR4, 0x1, UP0 ;  /* 0x0000000104047887 */ /* 0x000fe20008000000 */
[----:B------:R-:W-:Y:S01]  /*0f40*/  ISETP.NE.U32.AND P1, PT, RZ, UR8, PT ;  /* 0x00000008ff007c0c */ /* 0x000fe2000bf25070 */
[----:B------:R-:W-:Y:S02]  /*0f50*/  ULDC UR8, c[0x0][0x2f0] ;  /* 0x0000bc0000087ab9 */ /* 0x000fe40000000800 */
[----:B------:R-:W-:Y:S01]  /*0f60*/  UIMAD UR4, UR4, UR8, URZ ;  /* 0x00000008040472a4 */ /* 0x000fe2000f8e023f */
[----:B------:R-:W-:Y:S02]  /*0f70*/  ISETP.NE.AND.EX P1, PT, RZ, UR9, PT, P1 ;  /* 0x00000009ff007c0c */ /* 0x000fe4000bf25310 */
[----:B--2---:R-:W-:Y:S02]  /*0f80*/  @P0 R2UR UR42, R2 ;  /* 0x00000000022a02ca */ /* 0x004fe400000e0000 */
[----:B---3--:R-:W-:Y:S01]  /*0f90*/  @P2 R2UR UR41, R4 ;  /* 0x00000000042922ca */ /* 0x008fe200000e0000 */
[----:B-1----:R-:W-:-:S14]  /*0fa0*/  @P2 BRA `(.L_x_1244) ;  /* 0x0000000000382947 */ /* 0x002fdc0003800000 */
[----:B------:R-:W-:Y:S01]  /*0fb0*/  ULDC.64 UR8, c[0x0][0xa00] ;  /* 0x0002800000087ab9 */ /* 0x000fe20000000a00 */
[----:B------:R-:W-:Y:S01]  /*0fc0*/  ULDC UR41, c[0x0][0x288] ;  /* 0x0000a20000297ab9 */ /* 0x000fe20000000800 */
[----:B------:R-:W-:-:S04]  /*0fd0*/  ISETP.NE.U32.AND P0, PT, RZ, UR8, PT ;  /* 0x00000008ff007c0c */ /* 0x000fc8000bf05070 */
[----:B------:R-:W-:-:S13]  /*0fe0*/  ISETP.NE.AND.EX P0, PT, RZ, UR9, PT, P0 ;  /* 0x00000009ff007c0c */ /* 0x000fda000bf05300 */
[----:B------:R-:W-:Y:S05]  /*0ff0*/  @!P0 BRA `(.L_x_1244) ;  /* 0x0000000000248947 */ /* 0x000fea0003800000 */
[----:B------:R-:W-:Y:S02]  /*1000*/  ULDC.64 UR8, c[0x0][0xa00] ;  /* 0x0002800000087ab9 */ /* 0x000fe40000000a00 */
[----:B------:R-:W-:-:S06]  /*1010*/  UIMAD.WIDE UR8, UR6, 0x4, UR8 ;  /* 0x00000004060878a5 */ /* 0x000fcc000f8e0208 */
[----:B------:R-:W-:Y:S02]  /*1020*/  IMAD.U32 R2, RZ, RZ, UR8 ;  /* 0x00000008ff027e24 */ /* 0x000fe4000f8e00ff */
[----:B------:R-:W-:-:S05]  /*1030*/  IMAD.U32 R3, RZ, RZ, UR9 ;  /* 0x00000009ff037e24 */ /* 0x000fca000f8e00ff */
[----:B------:R-:W2:Y:S04]  /*1040*/  LDG.E R4, desc[UR36][R2.64] ;  /* 0x0000002402047981 */ /* 0x000ea8000c1e1900 */
[----:B------:R-:W3:Y:S01]  /*1050*/  LDG.E R0, desc[UR36][R2.64+0x4] ;  /* 0x0000042402007981 */ /* 0x000ee2000c1e1900 */
[----:B--2---:R-:W-:Y:S02]  /*1060*/  R2UR UR41, R4 ;  /* 0x00000000042972ca */ /* 0x004fe400000e0000 */
[----:B---3--:R-:W-:-:S13]  /*1070*/  R2UR UR7, R0 ;  /* 0x00000000000772ca */ /* 0x008fda00000e0000 */
[----:B------:R-:W-:-:S12]  /*1080*/  UIADD3 UR41, -UR41, UR7, URZ ;  /* 0x0000000729297290 */ /* 0x000fd8000fffe13f */
.L_x_1244:
[----:B------:R-:W-:Y:S01]  /*1090*/  IMAD.U32 R208, RZ, RZ, UR6 ;  /* 0x00000006ffd07e24 */ /* 0x000fe2000f8e00ff */
[----:B------:R-:W-:Y:S06]  /*10a0*/  @!P1 BRA `(.L_x_1245) ;  /* 0x00000000001c9947 */ /* 0x000fec0003800000 */
[----:B------:R-:W-:Y:S02]  /*10b0*/  ULDC.64 UR8, c[0x0][0xa20] ;  /* 0x0002880000087ab9 */ /* 0x000fe40000000a00 */
[----:B------:R-:W-:-:S06]  /*10c0*/  UIMAD.WIDE UR6, UR6, 0x4, UR8 ;  /* 0x00000004060678a5 */ /* 0x000fcc000f8e0208 */
[----:B------:R-:W-:Y:S01]  /*10d0*/  IMAD.U32 R2, RZ, RZ, UR6 ;  /* 0x00000006ff027e24 */ /* 0x000fe2000f8e00ff */
[----:B------:R-:W-:-:S05]  /*10e0*/  MOV R3, UR7 ;  /* 0x0000000700037c02 */ /* 0x000fca0008000f00 */
[----:B------:R-:W2:Y:S02]  /*10f0*/  LDG.E R2, desc[UR36][R2.64] ;  /* 0x0000002402027981 */ /* 0x000ea4000c1e1900 */
[----:B--2---:R-:W-:Y:S01]  /*1100*/  R2UR UR4, R2 ;  /* 0x00000000020472ca */ /* 0x004fe200000e0000 */
[----:B------:R-:W-:-:S14]  /*1110*/  BRA `(.L_x_1246) ;  /* 0x0000000000347947 */ /* 0x000fdc0003800000 */
.L_x_1245:
[----:B------:R-:W-:Y:S02]  /*1120*/  ULDC.64 UR8, c[0x0][0xa08] ;  /* 0x0002820000087ab9 */ /* 0x000fe40000000a00 */
        /* <DEDUP_REMOVED lines=12> */
.L_x_1246:
[----:B------:R-:W-:Y:S01]  /*11f0*/  ULDC UR6, c[0x0][0x448] ;  /* 0x0001120000067ab9 */ /* 0x000fe20000000800 */
[----:B------:R-:W-:Y:S02]  /*1200*/  USHF.L.U32 UR60, UR5, 0x7, URZ ;  /* 0x00000007053c7899 */ /* 0x000fe4000800063f */
[----:B------:R-:W-:Y:S02]  /*1210*/  UISETP.NE.AND UP0, UPT, UR6, 0x1, UPT ;  /* 0x000000010600788c */ /* 0x000fe4000bf05270 */
[----:B------:R-:W-:Y:S02]  /*1220*/  UIADD3 UR42, -UR42, UR4, URZ ;  /* 0x000000042a2a7290 */ /* 0x000fe4000fffe13f */
[----:B------:R-:W-:Y:S02]  /*1230*/  UIADD3 UR8, UR60, 0x7f, URZ ;  /* 0x0000007f3c087890 */ /* 0x000fe4000fffe03f */
[----:B------:R-:W-:Y:S02]  /*1240*/  UP2UR UR4, UPR, URZ, 0x1 ;  /* 0x000000013f047883 */ /* 0x000fe40008000000 */
[----:B------:R-:W-:-:S03]  /*1250*/  UIADD3 UR9, UR42, 0x1, -UR41 ;  /* 0x000000012a097890 */ /* 0x000fc6000fffe829 */
[----:B------:R-:W-:Y:S01]  /*1260*/  @UP0 ULDC UR6, c[0x0][0x44c] ;  /* 0x0001130000060ab9 */ /* 0x000fe20000000800 */
[----:B------:R-:W-:Y:S01]  /*1270*/  IMAD.U32 R22, RZ, RZ, UR4 ;  /* 0x00000004ff167e24 */ /* 0x000fe2000f8e00ff */
[----:B------:R-:W-:Y:S01]  /*1280*/  UIMAD.WIDE.U32 UR6, UR8, UR6, URZ ;  /* 0x00000006080672a5 */ /* 0x000fe2000f8e003f */
[----:B------:R-:W-:Y:S01]  /*1290*/  @UP0 ULDC UR10, c[0x0][0x450] ;  /* 0x00011400000a0ab9 */ /* 0x000fe20000000800 */
[----:B------:R-:W-:Y:S02]  /*12a0*/  ULDC.64 UR4, c[0x0][0x9e0] ;  /* 0x0002780000047ab9 */ /* 0x000fe40000000a00 */
[----:B------:R-:W-:Y:S02]  /*12b0*/  @UP0 USHF.R.U32.HI UR8, URZ, UR10, UR7 ;  /* 0x0000000a3f080299 */ /* 0x000fe40008011607 */
[----:B------:R-:W-:Y:S02]  /*12c0*/  UISETP.GE.AND UP0, UPT, UR5, 0x1, UPT ;  /* 0x000000010500788c */ /* 0x000fe4000bf06270 */
[----:B------:R-:W-:-:S02]  /*12d0*/  UIADD3 UR8, UR9, UR8, URZ ;  /* 0x0000000809087290 */ /* 0x000fc4000fffe03f */
[----:B------:R-:W-:Y:S02]  /*12e0*/  UP2UR UR43, UPR, URZ, 0x1 ;  /* 0x000000013f2b7883 */ /* 0x000fe40008000000 */
[----:B------:R-:W-:Y:S01]  /*12f0*/  PLOP3.LUT P0, PT, PT, PT, UP0, 0x40, 0x0 ;  /* 0x000000000000781c */ /* 0x000fe20003f0e808 */
[----:B------:R-:W-:-:S06]  /*1300*/  UIADD3 UR4, UR8, UR4, URZ ;  /* 0x0000000408047290 */ /* 0x000fcc000fffe03f */
[----:B------:R-:W-:-:S06]  /*1310*/  IMAD.U32 R0, RZ, RZ, UR4 ;  /* 0x00000004ff007e24 */ /* 0x000fcc000f8e00ff */
[----:B------:R-:W-:Y:S05]  /*1320*/  @P0 BRA `(.L_x_1247) ;  /* 0x0000000000400947 */ /* 0x000fea0003800000 */
        /* <DEDUP_REMOVED lines=10> */
.L_x_1248:
[----:B------:R-:W-:-:S11]  /*13d0*/  UISETP.NE.AND UP0, UPT, UR5, 0x1, UPT ;  /* 0x000000010500788c */ /* 0x000fd6000bf05270 */
[----:B------:R-:W-:Y:S02]  /*13e0*/  @UP0 ULDC.64 UR8, c[0x0][0x9e8] ;  /* 0x00027a0000080ab9 */ /* 0x000fe40000000a00 */
[----:B------:R-:W-:-:S04]  /*13f0*/  UIMAD.WIDE.U32 UR6, UR4, UR8, URZ ;  /* 0x00000008040672a5 */ /* 0x000fc8000f8e003f */
[----:B------:R-:W-:-:S12]  /*1400*/  @UP0 USHF.R.U32.HI UR4, URZ, UR9, UR7 ;  /* 0x000000093f040299 */ /* 0x000fd80008011607 */
.L_x_1249:
[----:B------:R-:W-:-:S06]  /*1410*/  UIMAD UR4, UR4, UR5, UR5 ;  /* 0x00000005040472a4 */ /* 0x000fcc000f8e0205 */
[----:B------:R-:W-:-:S07]  /*1420*/  VIMNMX R0, R0, UR4, PT ;  /* 0x0000000400007c48 */ /* 0x000fce000bfe0100 */
.L_x_1247:
[----:B------:R-:W-:Y:S01]  /*1430*/  R2UR UR4, R22 ;  /* 0x00000000160472ca */ /* 0x000fe200000e0000 */
[----:B------:R-:W-:Y:S01]  /*1440*/  UMOV UR9, UR60 ;  /* 0x0000003c00097c82 */ /* 0x000fe20008000000 */
[----:B------:R-:W-:Y:S01]  /*1450*/  VIADD R0, R0, 0x3f ;  /* 0x0000003f00007836 */ /* 0x000fe20000000000 */
[----:B------:R-:W-:Y:S01]  /*1460*/  UIADD3 UR48, UR42, -UR41, URZ ;  /* 0x800000292a307290 */ /* 0x000fe2000fffe03f */
[----:B------:R-:W-:-:S03]  /*1470*/  ULDC UR10, c[0x0][0x9dc] ;  /* 0x00027700000a7ab9 */ /* 0x000fc60000000800 */
[----:B------:R-:W-:-:S04]  /*1480*/  SHF.R.S32.HI R3, RZ, 0x1f, R0 ;  /* 0x0000001fff037819 */ /* 0x000fc80000011400 */
[----:B------:R-:W-:Y:S02]  /*1490*/  LEA.HI R3, R3, R0, RZ, 0x6 ;  /* 0x0000000003037211 */ /* 0x000fe400078f30ff */
[----:B------:R-:W-:Y:S02]  /*14a0*/  UISETP.NE.AND UP0, UPT, UR4, URZ, UPT ;  /* 0x0000003f0400728c */ /* 0x000fe4000bf05270 */
[----:B------:R-:W-:Y:S01]  /*14b0*/  UIADD3 UR4, UR42, 0x3f, URZ ;  /* 0x0000003f2a047890 */ /* 0x000fe2000fffe03f */
[----:B------:R-:W-:-:S03]  /*14c0*/  SHF.R.S32.HI R3, RZ, 0x6, R3 ;  /* 0x00000006ff037819 */ /* 0x000fc60000011403 */
[----:B------:R-:W-:-:S04]  /*14d0*/  USHF.R.S32.HI UR8, URZ, 0x1f, UR4 ;  /* 0x0000001f3f087899 */ /* 0x000fc80008011404 */
[----:B------:R-:W-:Y:S01]  /*14e0*/  ULEA.HI UR8, UR8, UR4, URZ, 0x6 ;  /* 0x0000000408087291 */ /* 0x000fe2000f8f303f */
[----:B------:R-:W-:Y:S01]  /*14f0*/  @UP0 ULDC UR6, c[0x0][0x44c] ;  /* 0x0001130000060ab9 */ /* 0x000fe20000000800 */
[----:B------:R-:W-:Y:S01]  /*1500*/  @UP0 ULDC UR11, c[0x0][0x450] ;  /* 0x00011400000b0ab9 */ /* 0x000fe20000000800 */
[----:B------:R-:W-:Y:S02]  /*1510*/  UIMAD.WIDE.U32 UR6, UR60, UR6, URZ ;  /* 0x000000063c0672a5 */ /* 0x000fe4000f8e003f */
[----:B------:R-:W-:Y:S02]  /*1520*/  USHF.R.S32.HI UR8, URZ, 0x6, UR8 ;  /* 0x000000063f087899 */ /* 0x000fe40008011408 */
[----:B------:R-:W-:Y:S02]  /*1530*/  @UP0 USHF.R.U32.HI UR9, URZ, UR11, UR7 ;  /* 0x0000000b3f090299 */ /* 0x000fe40008011607 */
[----:B------:R-:W-:Y:S02]  /*1540*/  UISETP.GE.AND UP0, UPT, UR5, 0x1, UPT ;  /* 0x000000010500788c */ /* 0x000fe4000bf06270 */
[----:B------:R-:W-:Y:S01]  /*1550*/  UIADD3 UR4, UR48, UR9, URZ ;  /* 0x0000000930047290 */ /* 0x000fe2000fffe03f */
[----:B------:R-:W-:-:S03]  /*1560*/  VIMNMX R62, R3, UR8, PT ;  /* 0x00000008033e7c48 */ /* 0x000fc6000bfe0100 */
[----:B------:R-:W-:Y:S01]  /*1570*/  PLOP3.LUT P0, PT, PT, PT, UP0, 0x40, 0x0 ;  /* 0x000000000000781c */ /* 0x000fe20003f0e808 */
[----:B------:R-:W-:-:S12]  /*1580*/  UIADD3 UR9, UR4, -UR10, URZ ;  /* 0x8000000a04097290 */ /* 0x000fd8000fffe03f */
        /* <DEDUP_REMOVED lines=11> */
.L_x_1251:
[----:B------:R-:W-:-:S11]  /*1640*/  UISETP.NE.AND UP0, UPT, UR5, 0x1, UPT ;  /* 0x000000010500788c */ /* 0x000fd6000bf05270 */
[----:B------:R-:W-:Y:S02]  /*1650*/  @UP0 ULDC.64 UR10, c[0x0][0x9e8] ;  /* 0x00027a00000a0ab9 */ /* 0x000fe40000000a00 */
[----:B------:R-:W-:-:S04]  /*1660*/  UIMAD.WIDE.U32 UR6, UR4, UR10, URZ ;  /* 0x0000000a040672a5 */ /* 0x000fc8000f8e003f */
[----:B------:R-:W-:-:S12]  /*1670*/  @UP0 USHF.R.U32.HI UR4, URZ, UR11, UR7 ;  /* 0x0000000b3f040299 */ /* 0x000fd80008011607 */
.L_x_1252:
[----:B------:R-:W-:-:S04]  /*1680*/  UIMAD UR4, UR4, UR5, URZ ;  /* 0x00000005040472a4 */ /* 0x000fc8000f8e023f */
[----:B------:R-:W-:-:S04]  /*1690*/  UISETP.LT.AND UP0, UPT, UR9, UR4, UPT ;  /* 0x000000040900728c */ /* 0x000fc8000bf01270 */
[----:B------:R-:W-:-:S12]  /*16a0*/  USEL UR9, UR9, UR4, !UP0 ;  /* 0x0000000409097287 */ /* 0x000fd8000c000000 */
.L_x_1250:
        /* <DEDUP_REMOVED lines=33> */
[----:B------:R-:W-:Y:S01]  /*18c0*/  CS2R R104, SRZ ;  /* 0x0000000000687805 */ /* 0x000fe2000001ff00 */
[----:B------:R-:W-:Y:S01]  /*18d0*/  IMAD.MOV.U32 R166, RZ, RZ, RZ ;  /* 0x000000ffffa67224 */ /* 0x000fe200078e00ff */
        /* <DEDUP_REMOVED lines=36> */
[----:B------:R-:W-:Y:S01]  /*1b20*/  IMAD.MOV.U32 R8, RZ, RZ, RZ ;  /* 0x000000ffff087224 */ /* 0x000fe200078e00ff */
        /* <DEDUP_REMOVED lines=35> */
.L_x_1254:
        /* <DEDUP_REMOVED lines=11> */
.L_x_1446:
[----:B------:R-:W-:Y:S05]  /*1e10*/  @!P0 BRA `(.L_x_1256) ;  /* 0x0000000000048947 */ /* 0x000fea0003800000 */
[----:B------:R-:W-:Y:S01]  /*1e20*/  BPT.TRAP 0x1 ;  /* 0x000000040000795c */ /* 0x000fe20000300000 */
.L_x_1256:
[----:B0-----:R-:W-:Y:S02]  /*1e30*/  IMAD.U32 R3, RZ, RZ, UR39 ;  /* 0x00000027ff037e24 */ /* 0x001fe4000f8e00ff */
[----:B------:R-:W-:-:S03]  /*1e40*/  IMAD.U32 R0, RZ, RZ, UR38 ;  /* 0x00000026ff007e24 */ /* 0x000fc6000f8e00ff */
[----:B------:R-:W-:Y:S02]  /*1e50*/  LEA R3, R3, UR40, 0x3 ;  /* 0x0000002803037c11 */ /* 0x000fe4000f8e18ff */
[----:B------:R-:W-:-:S04]  /*1e60*/  SHF.L.U32 R0, R0, 0x1f, RZ ;  /* 0x0000001f00007819 */ /* 0x000fc800000006ff */
[----:B------:R0:W1:Y:S01]  /*1e70*/  SYNCS.PHASECHK.TRANS64.TRYWAIT P1, [R3+URZ+0x30830], R0 ;  /* 0x03083000030075a7 */ /* 0x000062000802017f */
[----:B------:R-:W-:Y:S05]  /*1e80*/  @!P0 BRA `(.L_x_1257) ;  /* 0x0000000000048947 */ /* 0x000fea0003800000 */
[----:B------:R-:W-:Y:S01]  /*1e90*/  BPT.TRAP 0x1 ;  /* 0x000000040000795c */ /* 0x000fe20000300000 */
.L_x_1257:
[----:B-1----:R-:W-:Y:S05]  /*1ea0*/  @P1 BRA `(.L_x_1258) ;  /* 0x0000000000081947 */ /* 0x002fea0003800000 */
[----:B------:R-:W1:Y:S02]  /*1eb0*/  SYNCS.PHASECHK.TRANS64.TRYWAIT P1, [R3+URZ+0x30830], R0 ;  /* 0x03083000030075a7 */ /* 0x000e64000802017f */
[----:B-1----:R-:W-:Y:S05]  /*1ec0*/  @!P1 BRA `(.L_x_1259) ;  /* 0x0000013400a09947 */ /* 0x002fea0003800000 */
.L_x_1258:
        /* <DEDUP_REMOVED lines=101> */
[----:B------:R-:W-:Y:S01]  /*2520*/  MOV R6, UR8 ;  /* 0x0000000800067c02 */ /* 0x000fe20008000f00 */
        /* <DEDUP_REMOVED lines=41> */
.L_x_1260:
[----:B------:R-:W-:Y:S01]  /*27c0*/  R2UR UR4, R22 ;  /* 0x00000000160472ca */ /* 0x000fe200000e0000 */
[----:B------:R-:W2:Y:S01]  /*27d0*/  S2UR UR6, SR_CgaCtaId ;  /* 0x00000000000679c3 */ /* 0x000ea20000008800 */
[----:B01----:R-:W-:Y:S01]  /*27e0*/  VIADD R0, R200, UR60 ;  /* 0x0000003cc8007c36 */ /* 0x003fe20008000000 */
[----:B------:R-:W-:Y:S01]  /*27f0*/  UISETP.NE.AND UP0, UPT, UR43, URZ, UPT ;  /* 0x0000003f2b00728c */ /* 0x000fe2000bf05270 */
[----:B------:R-:W-:Y:S01]  /*2800*/  IMAD.U32 R18, RZ, RZ, UR41 ;  /* 0x00000029ff127e24 */ /* 0x000fe2000f8e00ff */
[----:B------:R-:W-:Y:S01]  /*2810*/  ULDC UR7, c[0x0][0x9e0] ;  /* 0x0002780000077ab9 */ /* 0x000fe20000000800 */
[----:B------:R-:W-:-:S07]  /*2820*/  IMAD.MOV.U32 R2, RZ, RZ, R0 ;  /* 0x000000ffff027224 */ /* 0x000fce00078e0000 */
[----:B------:R-:W-:Y:S01]  /*2830*/  UISETP.NE.AND UP1, UPT, UR4, URZ, UPT ;  /* 0x0000003f0400728c */ /* 0x000fe2000bf25270 */
[----:B------:R-:W-:-:S05]  /*2840*/  R2UR UR4, R3 ;  /* 0x00000000030472ca */ /* 0x000fca00000e0000 */
[----:B------:R-:W-:Y:S02]  /*2850*/  PLOP3.LUT P1, PT, PT, PT, UP1, 0x80, 0x0 ;  /* 0x000000000000781c */ /* 0x000fe40003f2f018 */
[----:B------:R-:W-:-:S03]  /*2860*/  PLOP3.LUT P2, PT, PT, PT, UP1, 0x80, 0x0 ;  /* 0x000000000000781c */ /* 0x000fc60003f4f018 */
[----:B------:R-:W-:-:S03]  /*2870*/  @UP1 ULDC UR5, c[0x0][0x44c] ;  /* 0x0001130000051ab9 */ /* 0x000fc60000000800 */
[----:B------:R-:W-:-:S04]  /*2880*/  UIADD3 UR4, UR4, 0x30840, URZ ;  /* 0x0003084004047890 */ /* 0x000fc8000fffe03f */
[----:B--2---:R-:W-:Y:S01]  /*2890*/  UPRMT UR4, UR6, 0x654, UR4 ;  /* 0x0000065406047896 */ /* 0x004fe20008000004 */
[----:B------:R-:W-:Y:S01]  /*28a0*/  @P1 IMAD.HI.U32 R3, R0, UR5, RZ ;  /* 0x0000000500031c27 */ /* 0x000fe2000f8e00ff */
[----:B------:R-:W-:Y:S01]  /*28b0*/  @UP1 ULDC UR5, c[0x0][0x450] ;  /* 0x0001140000051ab9 */ /* 0x000fe20000000800 */
[----:B------:R-:W-:Y:S01]  /*28c0*/  PLOP3.LUT P1, PT, PT, PT, UP0, 0x40, 0x0 ;  /* 0x000000000000781c */ /* 0x000fe20003f2e808 */
[----:B------:R-:W-:Y:S02]  /*28d0*/  ULDC UR6, c[0x0][0x9dc] ;  /* 0x0002770000067ab9 */ /* 0x000fe40000000800 */
[----:B------:R-:W-:Y:S01]  /*28e0*/  @P2 SHF.R.U32.HI R2, RZ, UR5, R3 ;  /* 0x00000005ff022c19 */ /* 0x000fe20008011603 */
[----:B------:R-:W-:Y:S02]  /*28f0*/  IMAD.MOV.U32 R3, RZ, RZ, -0x40 ;  /* 0xffffffc0ff037424 */ /* 0x000fe400078e00ff */
[----:B------:R-:W-:Y:S01]  /*2900*/  SYNCS.ARRIVE.TRANS64.RED.A1T0 RZ, [UR4], RZ ;  /* 0x000000ffffff79a7 */ /* 0x000fe20008100404 */
[----:B------:R-:W-:Y:S01]  /*2910*/  ULOP3.LUT UR4, URZ, UR6, URZ, 0x33, !UPT ;  /* 0x000000063f047292 */ /* 0x000fe2000f8e333f */
[----:B------:R-:W0:Y:S01]  /*2920*/  SHFL.IDX PT, R4, R2, RZ, 0x1c1f ;  /* 0x001c1fff02047589 */ /* 0x000e2200000e0000 */
[----:B------:R-:W-:-:S04]  /*2930*/  IMAD R20, R62, R3, 0x40 ;  /* 0x000000403e147424 */ /* 0x000fc800078e0203 */
[----:B------:R-:W-:-:S04]  /*2940*/  VIADD R0, R20, 0x1 ;  /* 0x0000000114007836 */ /* 0x000fc80000000000 */
[----:B------:R-:W-:Y:S02]  /*2950*/  IMAD R3, R19, -0x2, R0 ;  /* 0xfffffffe13037824 */ /* 0x000fe400078e0200 */
[----:B------:R-:W-:-:S03]  /*2960*/  VIADD R0, R20, UR42 ;  /* 0x0000002a14007c36 */ /* 0x000fc60008000000 */
[----:B------:R-:W-:Y:S01]  /*2970*/  IADD3 R3, -R18, UR42, R3 ;  /* 0x0000002a12037c10 */ /* 0x000fe2000fffe103 */
[----:B------:R-:W-:Y:S01]  /*2980*/  IMAD R21, R19, -0x2, R0 ;  /* 0xfffffffe13157824 */ /* 0x000fe200078e0200 */
[----:B------:R-:W-:-:S03]  /*2990*/  LEA R18, R62, 0xffffffc0, 0x6 ;  /* 0xffffffc03e127811 */ /* 0x000fc600078e30ff */
[C---:B------:R-:W-:Y:S02]  /*29a0*/  VIADD R56, R3.reuse, UR7 ;  /* 0x0000000703387c36 */ /* 0x040fe40008000000 */
[----:B------:R-:W-:-:S03]  /*29b0*/  VIADD R57, R3, UR4 ;  /* 0x0000000403397c36 */ /* 0x000fc60008000000 */
[----:B0-----:R-:W-:Y:S01]  /*29c0*/  VIADDMNMX R0, R4, R56, R21, PT ;  /* 0x0000003804007246 */ /* 0x001fe20003800115 */
[----:B------:R-:W-:Y:S01]  /*29d0*/  IMAD.IADD R3, R57, 0x1, R4 ;  /* 0x0000000139037824 */ /* 0x000fe200078e0204 */
[----:B------:R-:W-:Y:S06]  /*29e0*/  @P1 BRA `(.L_x_1261) ;  /* 0x0000000000641947 */ /* 0x000fec0003800000 */
[----:B------:R-:W-:Y:S01]  /*29f0*/  IMAD.U32 R5, RZ, RZ, UR41 ;  /* 0x00000029ff057e24 */ /* 0x000fe2000f8e00ff */
[----:B------:R-:W-:Y:S04]  /*2a00*/  BSSY B0, `(.L_x_1262) ;  /* 0x0000013000007945 */ /* 0x000fe80003800000 */
[----:B------:R-:W-:-:S04]  /*2a10*/  IADD3 R5, -R5, UR42, R4 ;  /* 0x0000002a05057c10 */ /* 0x000fc8000fffe104 */
        /* <DEDUP_REMOVED lines=11> */
.L_x_1263:
[----:B------:R-:W-:Y:S02]  /*2ad0*/  ULDC UR4, c[0x0][0x9e4] ;  /* 0x0002790000047ab9 */ /* 0x000fe40000000800 */
[----:B------:R-:W-:-:S05]  /*2ae0*/  IMAD.U32 R59, RZ, RZ, UR4 ;  /* 0x00000004ff3b7e24 */ /* 0x000fca000f8e00ff */
[----:B------:R-:W-:-:S13]  /*2af0*/  ISETP.NE.AND P1, PT, R59, 0x1, PT ;  /* 0x000000013b00780c */ /* 0x000fda0003f25270 */
[----:B------:R-:W0:Y:S02]  /*2b00*/  @P1 LDC.64 R60, c[0x0][0x9e8] ;  /* 0x00027a00ff3c1b82 */ /* 0x000e240000000a00 */
[----:B0-----:R-:W-:-:S05]  /*2b10*/  @P1 IMAD.HI.U32 R4, R5, R60, RZ ;  /* 0x0000003c05041227 */ /* 0x001fca00078e00ff */
[----:B------:R-:W-:-:S07]  /*2b20*/  @P1 SHF.R.U32.HI R5, RZ, R61, R4 ;  /* 0x0000003dff051219 */ /* 0x000fce0000011604 */
.L_x_1264:
[----:B------:R-:W-:Y:S05]  /*2b30*/  BSYNC B0 ;  /* 0x0000000000007941 */ /* 0x000fea0003800000 */
.L_x_1262:
[----:B------:R-:W-:-:S04]  /*2b40*/  IMAD R4, R5, R59, -R18 ;  /* 0x0000003b05047224 */ /* 0x000fc800078e0a12 */
[----:B------:R-:W-:-:S05]  /*2b50*/  IMAD R4, R19, -0x2, R4 ;  /* 0xfffffffe13047824 */ /* 0x000fca00078e0204 */
[----:B------:R-:W-:Y:S02]  /*2b60*/  VIADDMNMX R0, R4, R59, R0, PT ;  /* 0x0000003b04007246 */ /* 0x000fe40003800100 */
[----:B------:R-:W-:-:S07]  /*2b70*/  VIMNMX R3, R3, R4, !PT ;  /* 0x0000000403037248 */ /* 0x000fce0007fe0100 */
.L_x_1261:
        /* <DEDUP_REMOVED lines=15> */
[C---:B------:R-:W-:Y:S02]  /*2c70*/  ISETP.GT.AND P4, PT, R3.reuse, 0x9, !P6 ;  /* 0x000000090300780c */ /* 0x040fe40007784270 */
        /* <DEDUP_REMOVED lines=28> */
[C---:B------:R-:W-:Y:S02]  /*2e40*/  ISETP.GT.AND P3, PT, R3.reuse, 0x28, !P4 ;  /* 0x000000280300780c */ /* 0x040fe40006764270 */
        /* <DEDUP_REMOVED lines=50> */
.L_x_1267:
[----:B------:R-:W-:Y:S02]  /*3170*/  ULDC UR4, c[0x0][0x9e4] ;  /* 0x0002790000047ab9 */ /* 0x000fe40000000800 */
[----:B------:R-:W-:-:S04]  /*3180*/  MOV R21, UR4 ;  /* 0x0000000400157c02 */ /* 0x000fc80008000f00 */
[----:B------:R-:W-:-:S13]  /*3190*/  ISETP.NE.AND P6, PT, R21, 0x1, PT ;  /* 0x000000011500780c */ /* 0x000fda0003fc5270 */
[----:B------:R-:W0:Y:S02]  /*31a0*/  @P6 LDC.64 R56, c[0x0][0x9e8] ;  /* 0x00027a00ff386b82 */ /* 0x000e240000000a00 */
[----:B0-----:R-:W-:-:S05]  /*31b0*/  @P6 IMAD.HI.U32 R2, R5, R56, RZ ;  /* 0x0000003805026227 */ /* 0x001fca00078e00ff */
[----:B------:R-:W-:-:S07]  /*31c0*/  @P6 SHF.R.U32.HI R5, RZ, R57, R2 ;  /* 0x00000039ff056219 */ /* 0x000fce0000011602 */
.L_x_1268:
[----:B------:R-:W-:Y:S05]  /*31d0*/  BSYNC B0 ;  /* 0x0000000000007941 */ /* 0x000fea0003800000 */
.L_x_1266:
[----:B------:R-:W-:-:S04]  /*31e0*/  IMAD R2, R5, R21, -R18 ;  /* 0x0000001505027224 */ /* 0x000fc800078e0a12 */
[----:B------:R-:W-:-:S05]  /*31f0*/  IMAD R2, R19, -0x2, R2 ;  /* 0xfffffffe13027824 */ /* 0x000fca00078e0202 */
[----:B------:R-:W-:Y:S02]  /*3200*/  VIADDMNMX R0, R2, R21, R0, PT ;  /* 0x0000001502007246 */ /* 0x000fe40003800100 */
[----:B------:R-:W-:-:S07]  /*3210*/  VIMNMX R3, R3, R2, !PT ;  /* 0x0000000203037248 */ /* 0x000fce0007fe0100 */
.L_x_1265:
[----:B------:R-:W-:Y:S01]  /*3220*/  ISETP.GT.AND P1, PT, R3, 0x1, !P1 ;  /* 0x000000010300780c */ /* 0x000fe20004f24270 */
[----:B------:R-:W-:Y:S01]  /*3230*/  ULDC UR10, c[0x0][0x988] ;  /* 0x00026200000a7ab9 */ /* 0x000fe20000000800 */
[----:B------:R-:W-:Y:S01]  /*3240*/  FMNMX.FTZ R2, R25, R59, !PT ;  /* 0x0000003b19027209 */ /* 0x000fe20007810000 */
[----:B------:R-:W-:Y:S01]  /*3250*/  UISETP.NE.AND UP0, UPT, UR43, URZ, UPT ;  /* 0x0000003f2b00728c */ /* 0x000fe2000bf05270 */
[----:B------:R-:W-:Y:S01]  /*3260*/  ISETP.LT.OR P1, PT, R0, 0x2, P1 ;  /* 0x000000020000780c */ /* 0x000fe20000f21670 */
[----:B------:R-:W-:Y:S01]  /*3270*/  UMOV UR11, UR60 ;  /* 0x0000003c000b7c82 */ /* 0x000fe20008000000 */
[----:B------:R-:W-:Y:S01]  /*3280*/  FMNMX.FTZ R2, R61, R2, !PT ;  /* 0x000000023d027209 */ /* 0x000fe20007810000 */
[----:B------:R-:W-:Y:S01]  /*3290*/  VIADD R220, R62, 0xfffffffe ;  /* 0xfffffffe3edc7836 */ /* 0x000fe20000000000 */
[----:B------:R-:W-:Y:S02]  /*32a0*/  FSEL R27, R27, -INF , !P1 ;  /* 0xff8000001b1b7808 */ /* 0x000fe40004800000 */
[----:B------:R-:W-:-:S02]  /*32b0*/  ISETP.NE.AND P1, PT, R58, RZ, PT ;  /* 0x000000ff3a00720c */ /* 0x000fc40003f25270 */
[----:B------:R-:W-:Y:S02]  /*32c0*/  FMNMX.FTZ R2, R29, R2, !PT ;  /* 0x000000021d027209 */ /* 0x000fe40007810000 */
[----:B------:R-:W-:Y:S02]  /*32d0*/  ISETP.GT.AND P1, PT, R3, 0x9, !P1 ;  /* 0x000000090300780c */ /* 0x000fe40004f24270 */
[----:B------:R-:W-:Y:S02]  /*32e0*/  FMNMX.FTZ R2, R63, R2, !PT ;  /* 0x000000023f027209 */ /* 0x000fe40007810000 */
[----:B------:R-:W-:Y:S02]  /*32f0*/  ISETP.LT.OR P1, PT, R0, 0xa, P1 ;  /* 0x0000000a0000780c */ /* 0x000fe40000f21670 */
[----:B------:R-:W-:Y:S02]  /*3300*/  FMNMX.FTZ R2, R33, R2, !PT ;  /* 0x0000000221027209 */ /* 0x000fe40007810000 */
[----:B------:R-:W-:-:S02]  /*3310*/  FSEL R31, R31, -INF , !P1 ;  /* 0xff8000001f1f7808 */ /* 0x000fc40004800000 */
[----:B------:R-:W-:Y:S02]  /*3320*/  ISETP.NE.AND P1, PT, R60, RZ, PT ;  /* 0x000000ff3c00720c */ /* 0x000fe40003f25270 */
[----:B------:R-:W-:Y:S02]  /*3330*/  FMNMX.FTZ R2, R65, R2, !PT ;  /* 0x0000000241027209 */ /* 0x000fe40007810000 */
[----:B------:R-:W-:Y:S02]  /*3340*/  ISETP.GT.AND P1, PT, R3, 0x10, !P1 ;  /* 0x000000100300780c */ /* 0x000fe40004f24270 */
        /* <DEDUP_REMOVED lines=92> */
[--C-:B------:R-:W-:Y:S01]  /*3910*/  FFMA.FTZ R37, R45, UR10, -R18.reuse ;  /* 0x0000000a2d257c23 */ /* 0x100fe20008010812 */
[----:B------:R-:W-:Y:S01]  /*3920*/  FMNMX.FTZ R0, R54, R3, !PT ;  /* 0x0000000336007209 */ /* 0x000fe20007810000 */
[----:B------:R-:W-:Y:S01]  /*3930*/  FFMA.FTZ R40, R71, UR10, -R18 ;  /* 0x0000000a47287c23 */ /* 0x000fe20008010812 */
[----:B------:R-:W-:Y:S01]  /*3940*/  R2UR UR4, R22 ;  /* 0x00000000160472ca */ /* 0x000fe200000e0000 */
[----:B------:R1:W-:Y:S01]  /*3950*/  MUFU.EX2 R198, R2 ;  /* 0x0000000200c67308 */ /* 0x0003e20000000800 */
[----:B------:R-:W-:-:S02]  /*3960*/  FMNMX.FTZ R0, R55, R0, !PT ;  /* 0x0000000037007209 */ /* 0x000fc40007810000 */
[----:B0-----:R-:W-:-:S03]  /*3970*/  F2FP.BF16.F32.PACK_AB R196, R20, R5 ;  /* 0x0000000514c4723e */ /* 0x001fc600000010ff */
[----:B------:R-:W1:Y:S02]  /*3980*/  SHFL.BFLY PT, R3, R0, 0x2, 0x1f ;  /* 0x0c401f0000037f89 */ /* 0x000e6400000e0000 */
[----:B------:R-:W-:Y:S04]  /*3990*/  MUFU.EX2 R24, R24 ;  /* 0x0000001800187308 */ /* 0x000fe80000000800 */
[----:B------:R-:W-:-:S04]  /*39a0*/  UISETP.NE.AND UP1, UPT, UR4, URZ, UPT ;  /* 0x0000003f0400728c */ /* 0x000fc8000bf25270 */
[----:B------:R-:W0:Y:S07]  /*39b0*/  MUFU.EX2 R25, R25 ;  /* 0x0000001900197308 */ /* 0x000e2e0000000800 */
[----:B------:R-:W-:Y:S01]  /*39c0*/  @UP1 ULDC UR4, c[0x0][0x44c] ;  /* 0x0001130000041ab9 */ /* 0x000fe20000000800 */
[----:B------:R-:W-:Y:S01]  /*39d0*/  MUFU.EX2 R28, R28 ;  /* 0x0000001c001c7308 */ /* 0x000fe20000000800 */
[----:B------:R-:W-:Y:S01]  /*39e0*/  UIMAD.WIDE.U32 UR4, UR60, UR4, URZ ;  /* 0x000000043c0472a5 */ /* 0x000fe2000f8e003f */
[----:B------:R-:W-:-:S03]  /*39f0*/  @UP1 ULDC UR14, c[0x0][0x450] ;  /* 0x00011400000e1ab9 */ /* 0x000fc60000000800 */
[----:B------:R-:W-:Y:S01]  /*3a00*/  @UP1 USHF.R.U32.HI UR11, URZ, UR14, UR5 ;  /* 0x0000000e3f0b1299 */ /* 0x000fe20008011605 */
[----:B-1----:R-:W-:Y:S01]  /*3a10*/  FMNMX.FTZ R2, R0, R3, !PT ;  /* 0x0000000300027209 */ /* 0x002fe20007810000 */
[--C-:B------:R-:W-:Y:S01]  /*3a20*/  FFMA.FTZ R0, R41, UR10, -R18.reuse ;  /* 0x0000000a29007c23 */ /* 0x100fe20008010812 */
[----:B------:R-:W-:Y:S01]  /*3a30*/  FFMA.FTZ R41, R49, UR10, -R18 ;  /* 0x0000000a31297c23 */ /* 0x000fe20008010812 */
[----:B------:R-:W-:Y:S01]  /*3a40*/  FADD.FTZ R49, R5, R20 ;  /* 0x0000001405317221 */ /* 0x000fe20000010000 */
[----:B------:R-:W1:Y:S01]  /*3a50*/  MUFU.EX2 R29, R29 ;  /* 0x0000001d001d7308 */ /* 0x000e620000000800 */
[----:B------:R-:W2:Y:S01]  /*3a60*/  SHFL.BFLY PT, R3, R2, 0x1, 0x1f ;  /* 0x0c201f0002037f89 */ /* 0x000ea200000e0000 */
[----:B------:R-:W-:Y:S01]  /*3a70*/  UIADD3 UR48, UR48, UR11, URZ ;  /* 0x0000000b30307290 */ /* 0x000fe2000fffe03f */
[----:B0-----:R-:W-:-:S03]  /*3a80*/  F2FP.BF16.F32.PACK_AB R192, R25, R24 ;  /* 0x0000001819c0723e */ /* 0x001fc600000010ff */
[----:B------:R-:W-:Y:S02]  /*3a90*/  UIADD3 UR7, UR48, UR7, URZ ;  /* 0x0000000730077290 */ /* 0x000fe4000fffe03f */
[----:B------:R0:W-:Y:S08]  /*3aa0*/  MUFU.EX2 R33, R0 ;  /* 0x0000000000217308 */ /* 0x0001f00000000800 */
[----:B------:R-:W3:Y:S01]  /*3ab0*/  MUFU.EX2 R32, R32 ;  /* 0x0000002000207308 */ /* 0x000ee20000000800 */
[----:B-1----:R-:W-:-:S07]  /*3ac0*/  F2FP.BF16.F32.PACK_AB R194, R29, R28 ;  /* 0x0000001c1dc2723e */ /* 0x002fce00000010ff */
[----:B------:R-:W-:Y:S01]  /*3ad0*/  MUFU.EX2 R36, R36 ;  /* 0x0000002400247308 */ /* 0x000fe20000000800 */
[----:B--2---:R-:W-:Y:S01]  /*3ae0*/  FMNMX.FTZ R3, R2, R3, !PT ;  /* 0x0000000302037209 */ /* 0x004fe20007810000 */
[--C-:B------:R-:W-:Y:S01]  /*3af0*/  FFMA.FTZ R2, R73, UR10, -R18.reuse ;  /* 0x0000000a49027c23 */ /* 0x100fe20008010812 */
[----:B------:R-:W-:Y:S02]  /*3b00*/  FFMA.FTZ R18, R53, UR10, -R18 ;  /* 0x0000000a35127c23 */ /* 0x000fe40008010812 */
        /* <DEDUP_REMOVED lines=95> */
.L_x_1270:
[----:B------:R-:W-:Y:S02]  /*4100*/  ULDC UR11, c[0x0][0x9e4] ;  /* 0x00027900000b7ab9 */ /* 0x000fe40000000800 */
[----:B------:R-:W-:-:S11]  /*4110*/  UISETP.NE.AND UP0, UPT, UR11, 0x1, UPT ;  /* 0x000000010b00788c */ /* 0x000fd6000bf05270 */
[----:B------:R-:W-:Y:S02]  /*4120*/  @UP0 ULDC.64 UR4, c[0x0][0x9e8] ;  /* 0x00027a0000040ab9 */ /* 0x000fe40000000a00 */
[----:B------:R-:W-:-:S04]  /*4130*/  UIMAD.WIDE.U32 UR14, UR18, UR4, URZ ;  /* 0x00000004120e72a5 */ /* 0x000fc8000f8e003f */
[----:B------:R-:W-:-:S12]  /*4140*/  @UP0 USHF.R.U32.HI UR18, URZ, UR5, UR15 ;  /* 0x000000053f120299 */ /* 0x000fd8000801160f */
.L_x_1271:
[----:B------:R-:W-:-:S04]  /*4150*/  UIMAD UR11, UR18, UR11, UR11 ;  /* 0x0000000b120b72a4 */ /* 0x000fc8000f8e020b */
[----:B------:R-:W-:-:S04]  /*4160*/  UISETP.LT.AND UP0, UPT, UR7, UR11, UPT ;  /* 0x0000000b0700728c */ /* 0x000fc8000bf01270 */
[----:B------:R-:W-:-:S12]  /*4170*/  USEL UR7, UR7, UR11, UP0 ;  /* 0x0000000b07077287 */ /* 0x000fd80008000000 */
.L_x_1269:
        /* <DEDUP_REMOVED lines=75> */
[----:B------:R-:W-:Y:S01]  /*4630*/  UMOV UR7, UR38 ;  /* 0x0000002600077c82 */ /* 0x000fe20008000000 */
[----:B------:R-:W-:Y:S01]  /*4640*/  IMAD.MOV.U32 R21, RZ, RZ, R4 ;  /* 0x000000ffff157224 */ /* 0x000fe200078e0004 */
[----:B------:R-:W-:Y:S01]  /*4650*/  UMOV UR4, UR39 ;  /* 0x0000002700047c82 */ /* 0x000fe20008000000 */
[----:B------:R-:W-:Y:S01]  /*4660*/  IMAD.MOV.U32 R2, RZ, RZ, 0x3f800000 ;  /* 0x3f800000ff027424 */ /* 0x000fe200078e00ff */
[----:B------:R-:W-:Y:S01]  /*4670*/  ULDC UR55, c[0x0][0x9e4] ;  /* 0x0002790000377ab9 */ /* 0x000fe20000000800 */
[----:B------:R-:W-:Y:S01]  /*4680*/  IMAD.MOV.U32 R151, RZ, RZ, RZ ;  /* 0x000000ffff977224 */ /* 0x000fe200078e00ff */
[----:B------:R-:W-:Y:S01]  /*4690*/  ULDC UR59, c[0x0][0x9dc] ;  /* 0x00027700003b7ab9 */ /* 0x000fe20000000800 */
[----:B------:R-:W-:-:S05]  /*46a0*/  ULDC UR58, c[0x0][0x988] ;  /* 0x00026200003a7ab9 */ /* 0x000fca0000000800 */
.L_x_1291:
[----:B------:R-:W-:-:S04]  /*46b0*/  UISETP.NE.AND UP0, UPT, UR4, 0x1, UPT ;  /* 0x000000010400788c */ /* 0x000fc8000bf05270 */
[----:B------:R-:W-:-:S04]  /*46c0*/  USEL UR38, URZ, 0x1, UP0 ;  /* 0x000000013f267887 */ /* 0x000fc80008000000 */
[----:B------:R-:W-:Y:S01]  /*46d0*/  ULOP3.LUT UR38, UR7, UR38, URZ, 0x3c, !UPT ;  /* 0x0000002607267292 */ /* 0x000fe2000f8e3c3f */
[----:B------:R-:W-:Y:S11]  /*46e0*/  @!P0 BRA `(.L_x_1273) ;  /* 0x0000000000048947 */ /* 0x000ff60003800000 */
[----:B------:R-:W-:Y:S01]  /*46f0*/  BPT.TRAP 0x1 ;  /* 0x000000040000795c */ /* 0x000fe20000300000 */
.L_x_1273:
        /* <DEDUP_REMOVED lines=9> */
.L_x_1274:
[----:B-1----:R-:W-:Y:S05]  /*4790*/  @P1 BRA `(.L_x_1275) ;  /* 0x0000000000081947 */ /* 0x002fea0003800000 */
[----:B------:R-:W1:Y:S02]  /*47a0*/  SYNCS.PHASECHK.TRANS64.TRYWAIT P1, [UR6+0x30830], R3 ;  /* 0x03083003ff0075a7 */ /* 0x000e640008020146 */
[----:B-1----:R-:W-:Y:S05]  /*47b0*/  @!P1 BRA `(.L_x_1276) ;  /* 0x0000010c00789947 */ /* 0x002fea0003800000 */
.L_x_1275:
        /* <DEDUP_REMOVED lines=227> */
.L_x_1277:
[----:B------:R-:W-:Y:S01]  /*55f0*/  ULEA UR5, UR4, UR40, 0x3 ;  /* 0x0000002804057291 */ /* 0x000fe2000f8e183f */
[----:B------:R-:W-:-:S05]  /*5600*/  IMAD.U32 R0, RZ, RZ, UR7 ;  /* 0x00000007ff007e24 */ /* 0x000fca000f8e00ff */
[----:B------:R-:W-:-:S04]  /*5610*/  SHF.L.U32 R0, R0, 0x1f, RZ ;  /* 0x0000001f00007819 */ /* 0x000fc800000006ff */
[----:B------:R2:W3:Y:S01]  /*5620*/  SYNCS.PHASECHK.TRANS64.TRYWAIT P1, [UR5+0x30850], R0 ;  /* 0x03085000ff0075a7 */ /* 0x0004e20008020145 */
[----:B------:R-:W-:Y:S05]  /*5630*/  @!P0 BRA `(.L_x_1278) ;  /* 0x0000000000048947 */ /* 0x000fea0003800000 */
[----:B------:R-:W-:Y:S01]  /*5640*/  BPT.TRAP 0x1 ;  /* 0x000000040000795c */ /* 0x000fe20000300000 */
.L_x_1278:
[----:B---3--:R-:W-:Y:S05]  /*5650*/  @P1 BRA `(.L_x_1279) ;  /* 0x0000000000081947 */ /* 0x008fea0003800000 */
[----:B------:R-:W3:Y:S02]  /*5660*/  SYNCS.PHASECHK.TRANS64.TRYWAIT P1, [UR5+0x30850], R0 ;  /* 0x03085000ff0075a7 */ /* 0x000ee40008020145 */
[----:B---3--:R-:W-:Y:S05]  /*5670*/  @!P1 BRA `(.L_x_1280) ;  /* 0x000000fc00e09947 */ /* 0x008fea0003800000 */
.L_x_1279:
        /* <DEDUP_REMOVED lines=30> */
.L_x_1281:
[----:B------:R-:W-:Y:S01]  /*5860*/  R2UR UR4, R22 ;  /* 0x00000000160472ca */ /* 0x000fe200000e0000 */
[----:B------:R-:W3:Y:S01]  /*5870*/  S2UR UR7, SR_CgaCtaId ;  /* 0x00000000000779c3 */ /* 0x000ee20000008800 */
[----:B------:R-:W-:Y:S01]  /*5880*/  VIADD R187, R200, UR60 ;  /* 0x0000003cc8bb7c36 */ /* 0x000fe20008000000 */
[----:B------:R-:W-:Y:S01]  /*5890*/  UIADD3 UR6, UR6, 0x30840, URZ ;  /* 0x0003084006067890 */ /* 0x000fe2000fffe03f */
[----:B-1----:R-:W-:Y:S01]  /*58a0*/  IMAD.SHL.U32 R4, R220, 0x40, RZ ;  /* 0x00000040dc047824 */ /* 0x002fe200078e00ff */
[----:B------:R-:W-:Y:S01]  /*58b0*/  UISETP.NE.AND UP0, UPT, UR43, URZ, UPT ;  /* 0x0000003f2b00728c */ /* 0x000fe2000bf05270 */
[----:B0-----:R-:W-:-:S07]  /*58c0*/  IMAD.U32 R3, RZ, RZ, UR41 ;  /* 0x00000029ff037e24 */ /* 0x001fce000f8e00ff */
[----:B------:R-:W-:-:S06]  /*58d0*/  UISETP.NE.AND UP1, UPT, UR4, URZ, UPT ;  /* 0x0000003f0400728c */ /* 0x000fcc000bf25270 */
[----:B------:R-:W-:Y:S02]  /*58e0*/  PLOP3.LUT P1, PT, PT, PT, UP1, 0x80, 0x0 ;  /* 0x000000000000781c */ /* 0x000fe40003f2f018 */
[----:B------:R-:W-:-:S03]  /*58f0*/  PLOP3.LUT P2, PT, PT, PT, UP1, 0x80, 0x0 ;  /* 0x000000000000781c */ /* 0x000fc60003f4f018 */
[----:B------:R-:W-:Y:S01]  /*5900*/  @UP1 ULDC UR4, c[0x0][0x44c] ;  /* 0x0001130000041ab9 */ /* 0x000fe20000000800 */
[----:B---3--:R-:W-:-:S03]  /*5910*/  UPRMT UR6, UR7, 0x654, UR6 ;  /* 0x0000065407067896 */ /* 0x008fc60008000006 */
[----:B------:R-:W-:-:S04]  /*5920*/  ULDC UR7, c[0x0][0x9e0] ;  /* 0x0002780000077ab9 */ /* 0x000fc80000000800 */
[----:B--2---:R-:W-:Y:S01]  /*5930*/  @P1 IMAD.HI.U32 R0, R187, UR4, RZ ;  /* 0x00000004bb001c27 */ /* 0x004fe2000f8e00ff */
[----:B------:R-:W-:Y:S01]  /*5940*/  @UP1 ULDC UR4, c[0x0][0x450] ;  /* 0x0001140000041ab9 */ /* 0x000fe20000000800 */
[----:B------:R-:W-:Y:S01]  /*5950*/  PLOP3.LUT P1, PT, PT, PT, UP0, 0x40, 0x0 ;  /* 0x000000000000781c */ /* 0x000fe20003f2e808 */
[----:B------:R-:W-:Y:S01]  /*5960*/  SYNCS.ARRIVE.TRANS64.RED.A1T0 RZ, [UR6], RZ ;  /* 0x000000ffffff79a7 */ /* 0x000fe20008100406 */
[----:B------:R-:W-:Y:S01]  /*5970*/  UMOV UR6, UR59 ;  /* 0x0000003b00067c82 */ /* 0x000fe20008000000 */
[----:B------:R-:W-:Y:S01]  /*5980*/  @P2 SHF.R.U32.HI R187, RZ, UR4, R0 ;  /* 0x00000004ffbb2c19 */ /* 0x000fe20008011600 */
[----:B------:R-:W-:Y:S01]  /*5990*/  ULOP3.LUT UR4, URZ, UR6, URZ, 0x33, !UPT ;  /* 0x000000063f047292 */ /* 0x000fe2000f8e333f */
[----:B------:R-:W-:-:S03]  /*59a0*/  IADD3 R0, -R4, 0x1, RZ ;  /* 0x0000000104007810 */ /* 0x000fc60007ffe1ff */
[----:B------:R-:W0:Y:S02]  /*59b0*/  SHFL.IDX PT, R189, R187, RZ, 0x1c1f ;  /* 0x001c1fffbbbd7589 */ /* 0x000e2400000e0000 */
[----:B------:R-:W-:-:S05]  /*59c0*/  IMAD R0, R19, -0x2, R0 ;  /* 0xfffffffe13007824 */ /* 0x000fca00078e0200 */
[----:B------:R-:W-:-:S05]  /*59d0*/  IADD3 R184, -R3, UR42, R0 ;  /* 0x0000002a03b87c10 */ /* 0x000fca000fffe100 */
[C---:B------:R-:W-:Y:S02]  /*59e0*/  VIADD R0, R184.reuse, UR7 ;  /* 0x00000007b8007c36 */ /* 0x040fe40008000000 */
[----:B------:R-:W-:Y:S02]  /*59f0*/  VIADD R184, R184, UR4 ;  /* 0x00000004b8b87c36 */ /* 0x000fe40008000000 */
[--C-:B0-----:R-:W-:Y:S02]  /*5a00*/  IMAD.IADD R186, R0, 0x1, R189.reuse ;  /* 0x0000000100ba7824 */ /* 0x101fe400078e02bd */
[----:B------:R-:W-:Y:S01]  /*5a10*/  IMAD.IADD R185, R184, 0x1, R189 ;  /* 0x00000001b8b97824 */ /* 0x000fe200078e02bd */
[----:B------:R-:W-:Y:S06]  /*5a20*/  @P1 BRA `(.L_x_1282) ;  /* 0x00000000005c1947 */ /* 0x000fec0003800000 */
[----:B------:R-:W-:Y:S01]  /*5a30*/  MOV R2, UR41 ;  /* 0x0000002900027c02 */ /* 0x000fe20008000f00 */
[----:B------:R-:W-:Y:S03]  /*5a40*/  BSSY B0, `(.L_x_1283) ;  /* 0x0000011000007945 */ /* 0x000fe60003800000 */
[----:B------:R-:W-:-:S04]  /*5a50*/  IADD3 R189, -R2, UR42, R189 ;  /* 0x0000002a02bd7c10 */ /* 0x000fc8000fffe1bd */
        /* <DEDUP_REMOVED lines=10> */
.L_x_1284:
[----:B------:R-:W-:-:S05]  /*5b00*/  IMAD.U32 R191, RZ, RZ, UR55 ;  /* 0x00000037ffbf7e24 */ /* 0x000fca000f8e00ff */
[----:B------:R-:W-:-:S13]  /*5b10*/  ISETP.NE.AND P1, PT, R191, 0x1, PT ;  /* 0x00000001bf00780c */ /* 0x000fda0003f25270 */
[----:B------:R-:W0:Y:S02]  /*5b20*/  @P1 LDC.64 R2, c[0x0][0x9e8] ;  /* 0x00027a00ff021b82 */ /* 0x000e240000000a00 */
[----:B0-----:R-:W-:-:S05]  /*5b30*/  @P1 IMAD.HI.U32 R2, R189, R2, RZ ;  /* 0x00000002bd021227 */ /* 0x001fca00078e00ff */
[----:B------:R-:W-:-:S07]  /*5b40*/  @P1 SHF.R.U32.HI R189, RZ, R3, R2 ;  /* 0x00000003ffbd1219 */ /* 0x000fce0000011602 */
.L_x_1285:
[----:B------:R-:W-:Y:S05]  /*5b50*/  BSYNC B0 ;  /* 0x0000000000007941 */ /* 0x000fea0003800000 */
.L_x_1283:
[----:B------:R-:W-:-:S04]  /*5b60*/  IMAD R2, R189, R191, -R4 ;  /* 0x000000bfbd027224 */ /* 0x000fc800078e0a04 */
[----:B------:R-:W-:-:S05]  /*5b70*/  IMAD R2, R19, -0x2, R2 ;  /* 0xfffffffe13027824 */ /* 0x000fca00078e0202 */
[----:B------:R-:W-:Y:S02]  /*5b80*/  VIADDMNMX R186, R2, R191, R186, PT ;  /* 0x000000bf02ba7246 */ /* 0x000fe400038001ba */
[----:B------:R-:W-:-:S07]  /*5b90*/  VIMNMX R185, R185, R2, !PT ;  /* 0x00000002b9b97248 */ /* 0x000fce0007fe0100 */
.L_x_1282:
        /* <DEDUP_REMOVED lines=55> */
[----:B------:R-:W-:Y:S01]  /*5f10*/  IMAD.U32 R2, RZ, RZ, UR41 ;  /* 0x00000029ff027e24 */ /* 0x000fe2000f8e00ff */
[----:B------:R-:W-:Y:S04]  /*5f20*/  BSSY B0, `(.L_x_1287) ;  /* 0x0000011000007945 */ /* 0x000fe80003800000 */
        /* <DEDUP_REMOVED lines=11> */
.L_x_1288:
[----:B------:R-:W-:-:S05]  /*5fe0*/  IMAD.U32 R186, RZ, RZ, UR55 ;  /* 0x00000037ffba7e24 */ /* 0x000fca000f8e00ff */
[----:B------:R-:W-:-:S13]  /*5ff0*/  ISETP.NE.AND P2, PT, R186, 0x1, PT ;  /* 0x00000001ba00780c */ /* 0x000fda0003f45270 */
[----:B------:R-:W0:Y:S02]  /*6000*/  @P2 LDC.64 R2, c[0x0][0x9e8] ;  /* 0x00027a00ff022b82 */ /* 0x000e240000000a00 */
[----:B0-----:R-:W-:-:S05]  /*6010*/  @P2 IMAD.HI.U32 R2, R185, R2, RZ ;  /* 0x00000002b9022227 */ /* 0x001fca00078e00ff */
[----:B------:R-:W-:-:S07]  /*6020*/  @P2 SHF.R.U32.HI R185, RZ, R3, R2 ;  /* 0x00000003ffb92219 */ /* 0x000fce0000011602 */
.L_x_1289:
[----:B------:R-:W-:Y:S05]  /*6030*/  BSYNC B0 ;  /* 0x0000000000007941 */ /* 0x000fea0003800000 */
.L_x_1287:
[----:B------:R-:W-:-:S04]  /*6040*/  IMAD R4, R185, R186, -R4 ;  /* 0x000000bab9047224 */ /* 0x000fc800078e0a04 */
[----:B------:R-:W-:-:S05]  /*6050*/  IMAD R3, R19, -0x2, R4 ;  /* 0xfffffffe13037824 */ /* 0x000fca00078e0204 */
[----:B------:R-:W-:Y:S02]  /*6060*/  VIADDMNMX R0, R3, R186, R0, PT ;  /* 0x000000ba03007246 */ /* 0x000fe40003800100 */
[----:B------:R-:W-:-:S07]  /*6070*/  VIMNMX R184, R184, R3, !PT ;  /* 0x00000003b8b87248 */ /* 0x000fce0007fe0100 */
.L_x_1286:
        /* <DEDUP_REMOVED lines=84> */
[----:B------:R-:W-:Y:S01]  /*65c0*/  FSEL R154, R4, RZ, P3 ;  /* 0x000000ff049a7208 */ /* 0x000fe20001800000 */
[--C-:B------:R-:W-:Y:S01]  /*65d0*/  FFMA.FTZ R192, R160, UR10, -R2.reuse ;  /* 0x0000000aa0c07c23 */ /* 0x100fe20008010802 */
[----:B------:R-:W-:Y:S01]  /*65e0*/  FMNMX.FTZ R3, R171, R152, !PT ;  /* 0x00000098ab037209 */ /* 0x000fe20007810000 */
[--C-:B------:R-:W-:Y:S01]  /*65f0*/  FFMA.FTZ R194, R164, UR10, -R2.reuse ;  /* 0x0000000aa4c27c23 */ /* 0x100fe20008010802 */
[--C-:B------:R-:W-:Y:S01]  /*6600*/  FFMA.FTZ R165, R165, UR10, -R2.reuse ;  /* 0x0000000aa5a57c23 */ /* 0x100fe20008010802 */
[----:B------:R-:W-:Y:S01]  /*6610*/  FADD.FTZ R154, -R154, R21 ;  /* 0x000000159a9a7221 */ /* 0x000fe20000010100 */
[----:B------:R-:W-:Y:S01]  /*6620*/  FMNMX.FTZ R152, R174, R3, !PT ;  /* 0x00000003ae987209 */ /* 0x000fe20007810000 */
[--C-:B------:R-:W-:Y:S01]  /*6630*/  FFMA.FTZ R188, R168, UR10, -R2.reuse ;  /* 0x0000000aa8bc7c23 */ /* 0x100fe20008010802 */
[--C-:B------:R-:W-:Y:S01]  /*6640*/  FFMA.FTZ R190, R172, UR10, -R2.reuse ;  /* 0x0000000aacbe7c23 */ /* 0x100fe20008010802 */
[--C-:B------:R-:W-:Y:S01]  /*6650*/  FFMA.FTZ R157, R173, UR10, -R2.reuse ;  /* 0x0000000aad9d7c23 */ /* 0x100fe20008010802 */
[----:B------:R-:W-:Y:S01]  /*6660*/  FMNMX.FTZ R3, R175, R152, !PT ;  /* 0x00000098af037209 */ /* 0x000fe20007810000 */
[--C-:B------:R-:W-:Y:S01]  /*6670*/  FFMA.FTZ R184, R176, UR10, -R2.reuse ;  /* 0x0000000ab0b87c23 */ /* 0x100fe20008010802 */
[--C-:B------:R-:W-:Y:S01]  /*6680*/  FFMA.FTZ R153, R177, UR10, -R2.reuse ;  /* 0x0000000ab1997c23 */ /* 0x100fe20008010802 */
[----:B------:R-:W-:Y:S01]  /*6690*/  FFMA.FTZ R186, R180, UR10, -R2 ;  /* 0x0000000ab4ba7c23 */ /* 0x000fe20008010802 */
[----:B------:R-:W-:Y:S01]  /*66a0*/  FMNMX.FTZ R152, R178, R3, !PT ;  /* 0x00000003b2987209 */ /* 0x000fe20007810000 */
[----:B------:R-:W-:Y:S03]  /*66b0*/  MUFU.EX2 R187, R187 ;  /* 0x000000bb00bb7308 */ /* 0x000fe60000000800 */
[----:B------:R-:W-:-:S02]  /*66c0*/  FMNMX.FTZ R3, R179, R152, !PT ;  /* 0x00000098b3037209 */ /* 0x000fc40007810000 */
[----:B------:R-:W-:Y:S01]  /*66d0*/  FSEL R152, R183, -INF , !P1 ;  /* 0xff800000b7987808 */ /* 0x000fe20004800000 */
[--C-:B------:R-:W-:Y:S01]  /*66e0*/  FFMA.FTZ R183, R161, UR10, -R2.reuse ;  /* 0x0000000aa1b77c23 */ /* 0x100fe20008010802 */
[----:B------:R-:W-:Y:S01]  /*66f0*/  FMNMX.FTZ R3, R182, R3, !PT ;  /* 0x00000003b6037209 */ /* 0x000fe20007810000 */
[--C-:B------:R-:W-:Y:S01]  /*6700*/  FFMA.FTZ R161, R169, UR10, -R2.reuse ;  /* 0x0000000aa9a17c23 */ /* 0x100fe20008010802 */
[----:B------:R-:W-:Y:S01]  /*6710*/  FFMA.FTZ R2, R181, UR10, -R2 ;  /* 0x0000000ab5027c23 */ /* 0x000fe20008010802 */
[----:B------:R-:W-:Y:S01]  /*6720*/  MUFU.EX2 R196, R196 ;  /* 0x000000c400c47308 */ /* 0x000fe20000000800 */
[----:B------:R-:W-:-:S05]  /*6730*/  FMNMX.FTZ R3, R152, R3, !PT ;  /* 0x0000000398037209 */ /* 0x000fca0007810000 */
[----:B------:R-:W0:Y:S02]  /*6740*/  SHFL.BFLY PT, R0, R3, 0x2, 0x1f ;  /* 0x0c401f0003007f89 */ /* 0x000e2400000e0000 */
[----:B------:R1:W-:Y:S08]  /*6750*/  MUFU.EX2 R21, R2 ;  /* 0x0000000200157308 */ /* 0x0003f00000000800 */
        /* <DEDUP_REMOVED lines=9> */
[----:B------:R-:W-:-:S03]  /*67f0*/  FMUL.FTZ R0, R154, UR10 ;  /* 0x0000000a9a007c20 */ /* 0x000fc60008410000 */
[C---:B------:R-:W-:Y:S01]  /*6800*/  FSETP.NEU.FTZ.AND P1, PT, R3.reuse, -INF , PT ;  /* 0xff8000000300780b */ /* 0x040fe20003f3d000 */
[----:B------:R-:W-:Y:S02]  /*6810*/  FMUL.FTZ R156, R3, UR10 ;  /* 0x0000000a039c7c20 */ /* 0x000fe40008410000 */
[----:B------:R-:W-:Y:S03]  /*6820*/  MUFU.EX2 R188, R188 ;  /* 0x000000bc00bc7308 */ /* 0x000fe60000000800 */
[----:B------:R-:W-:-:S05]  /*6830*/  FSEL R154, R156, RZ, P1 ;  /* 0x000000ff9c9a7208 */ /* 0x000fca0000800000 */
[----:B------:R-:W0:Y:S01]  /*6840*/  MUFU.EX2 R0, R0 ;  /* 0x0000000000007308 */ /* 0x000e220000000800 */
[--C-:B------:R-:W-:Y:S01]  /*6850*/  FFMA.FTZ R156, R155, UR10, -R154.reuse ;  /* 0x0000000a9b9c7c23 */ /* 0x100fe2000801089a */
[----:B------:R-:W-:Y:S01]  /*6860*/  FSEL R155, R3, RZ, P1 ;  /* 0x000000ff039b7208 */ /* 0x000fe20000800000 */
[--C-:B------:R-:W-:Y:S01]  /*6870*/  FFMA.FTZ R197, R185, UR10, -R154.reuse ;  /* 0x0000000ab9c57c23 */ /* 0x100fe2000801089a */
[--C-:B------:R-:W-:Y:S01]  /*6880*/  FFMA.FTZ R199, R158, UR10, -R154.reuse ;  /* 0x0000000a9ec77c23 */ /* 0x100fe2000801089a */
[--C-:B------:R-:W-:Y:S01]  /*6890*/  FFMA.FTZ R158, R159, UR10, -R154.reuse ;  /* 0x0000000a9f9e7c23 */ /* 0x100fe2000801089a */
[----:B------:R-:W-:Y:S01]  /*68a0*/  FFMA.FTZ R193, R162, UR10, -R154 ;  /* 0x0000000aa2c17c23 */ /* 0x000fe2000801089a */
[----:B------:R-:W-:Y:S01]  /*68b0*/  FADD.FTZ R155, -R155, R20 ;  /* 0x000000149b9b7221 */ /* 0x000fe20000010100 */
[----:B------:R-:W-:Y:S01]  /*68c0*/  MUFU.EX2 R156, R156 ;  /* 0x0000009c009c7308 */ /* 0x000fe20000000800 */
[--C-:B------:R-:W-:Y:S01]  /*68d0*/  FFMA.FTZ R160, R163, UR10, -R154.reuse ;  /* 0x0000000aa3a07c23 */ /* 0x100fe2000801089a */
[--C-:B------:R-:W-:Y:S01]  /*68e0*/  FFMA.FTZ R195, R166, UR10, -R154.reuse ;  /* 0x0000000aa6c37c23 */ /* 0x100fe2000801089a */
[----:B-1----:R-:W-:Y:S01]  /*68f0*/  FMUL.FTZ R2, R155, UR10 ;  /* 0x0000000a9b027c20 */ /* 0x002fe20008410000 */
[--C-:B------:R-:W-:Y:S01]  /*6900*/  FFMA.FTZ R20, R167, UR10, -R154.reuse ;  /* 0x0000000aa7147c23 */ /* 0x100fe2000801089a */
[--C-:B------:R-:W-:Y:S01]  /*6910*/  FFMA.FTZ R155, R170, UR10, -R154.reuse ;  /* 0x0000000aaa9b7c23 */ /* 0x100fe2000801089a */
[--C-:B------:R-:W-:Y:S01]  /*6920*/  FFMA.FTZ R162, R171, UR10, -R154.reuse ;  /* 0x0000000aaba27c23 */ /* 0x100fe2000801089a */
[--C-:B------:R-:W-:Y:S01]  /*6930*/  FFMA.FTZ R191, R174, UR10, -R154.reuse ;  /* 0x0000000aaebf7c23 */ /* 0x100fe2000801089a */
[----:B------:R-:W-:Y:S01]  /*6940*/  MUFU.EX2 R197, R197 ;  /* 0x000000c500c57308 */ /* 0x000fe20000000800 */
[----:B0-----:R-:W-:Y:S01]  /*6950*/  FFMA.FTZ R159, R0, R18, R187 ;  /* 0x00000012009f7223 */ /* 0x001fe200000100bb */
[--C-:B------:R-:W-:Y:S01]  /*6960*/  FFMA.FTZ R164, R175, UR10, -R154.reuse ;  /* 0x0000000aafa47c23 */ /* 0x100fe2000801089a */
[--C-:B------:R-:W-:Y:S01]  /*6970*/  FFMA.FTZ R185, R178, UR10, -R154.reuse ;  /* 0x0000000ab2b97c23 */ /* 0x100fe2000801089a */
[----:B------:R-:W-:Y:S01]  /*6980*/  FFMA.FTZ R152, R152, UR10, -R154 ;  /* 0x0000000a98987c23 */ /* 0x000fe2000801089a */
[----:B------:R-:W-:-:S03]  /*6990*/  FADD.FTZ R159, R196, R159 ;  /* 0x0000009fc49f7221 */ /* 0x000fc60000010000 */
[----:B------:R-:W0:Y:S01]  /*69a0*/  MUFU.EX2 R2, R2 ;  /* 0x0000000200027308 */ /* 0x000e220000000800 */
[----:B------:R-:W-:-:S04]  /*69b0*/  FADD.FTZ R166, R198, R159 ;  /* 0x0000009fc6a67221 */ /* 0x000fc80000010000 */
[----:B------:R-:W-:-:S03]  /*69c0*/  FADD.FTZ R159, R189, R166 ;  /* 0x000000a6bd9f7221 */ /* 0x000fc60000010000 */
[----:B------:R-:W1:Y:S01]  /*69d0*/  MUFU.EX2 R199, R199 ;  /* 0x000000c700c77308 */ /* 0x000e620000000800 */
[----:B------:R-:W-:-:S04]  /*69e0*/  FADD.FTZ R166, R192, R159 ;  /* 0x0000009fc0a67221 */ /* 0x000fc80000010000 */
[----:B------:R-:W-:Y:S01]  /*69f0*/  FADD.FTZ R159, R183, R166 ;  /* 0x000000a6b79f7221 */ /* 0x000fe20000010000 */
[--C-:B------:R-:W-:Y:S02]  /*6a00*/  FFMA.FTZ R166, R179, UR10, -R154.reuse ;  /* 0x0000000ab3a67c23 */ /* 0x100fe4000801089a */
[----:B------:R-:W2:Y:S01]  /*6a10*/  MUFU.EX2 R158, R158 ;  /* 0x0000009e009e7308 */ /* 0x000ea20000000800 */
[----:B0-----:R-:W-:Y:S01]  /*6a20*/  FFMA.FTZ R5, R2, R5, R197 ;  /* 0x0000000502057223 */ /* 0x001fe200000100c5 */
[----:B------:R-:W-:Y:S01]  /*6a30*/  FADD.FTZ R168, R194, R159 ;  /* 0x0000009fc2a87221 */ /* 0x000fe20000010000 */
[----:B------:R-:W-:Y:S02]  /*6a40*/  FFMA.FTZ R159, R182, UR10, -R154 ;  /* 0x0000000ab69f7c23 */ /* 0x000fe4000801089a */
[----:B------:R-:W-:Y:S01]  /*6a50*/  FADD.FTZ R18, R156, R5 ;  /* 0x000000059c127221 */ /* 0x000fe20000010000 */
[----:B------:R-:W-:Y:S02]  /*6a60*/  FADD.FTZ R163, R165, R168 ;  /* 0x000000a8a5a37221 */ /* 0x000fe40000010000 */
[----:B------:R-:W0:Y:S01]  /*6a70*/  MUFU.EX2 R193, R193 ;  /* 0x000000c100c17308 */ /* 0x000e220000000800 */
[----:B-1----:R-:W-:Y:S01]  /*6a80*/  FADD.FTZ R5, R199, R18 ;  /* 0x00000012c7057221 */ /* 0x002fe20000010000 */
[----:B------:R-:W-:-:S06]  /*6a90*/  FADD.FTZ R168, R188, R163 ;  /* 0x000000a3bca87221 */ /* 0x000fcc0000010000 */
        /* <DEDUP_REMOVED lines=35> */
[----:B------:R-:W-:Y:S01]  /*6cd0*/  FADD.FTZ R18, R21, R154 ;  /* 0x0000009a15127221 */ /* 0x000fe20000010000 */
[----:B--2---:R-:W-:Y:S01]  /*6ce0*/  FADD.FTZ R5, R152, R5 ;  /* 0x0000000598057221 */ /* 0x004fe20000010000 */
[----:B------:R-:W-:Y:S06]  /*6cf0*/  @!P0 BRA `(.L_x_1290) ;  /* 0x0000000000048947 */ /* 0x000fec0003800000 */
[----:B------:R-:W-:Y:S01]  /*6d00*/  BPT.TRAP 0x1 ;  /* 0x000000040000795c */ /* 0x000fe20000300000 */
.L_x_1290:
[----:B------:R-:W0:Y:S01]  /*6d10*/  S2UR UR4, SR_CgaCtaId ;  /* 0x00000000000479c3 */ /* 0x000e220000008800 */
[----:B------:R-:W-:Y:S01]  /*6d20*/  UIADD3 UR5, UR5, 0x30860, URZ ;  /* 0x0003086005057890 */ /* 0x000fe2000fffe03f */
[----:B------:R-:W-:Y:S01]  /*6d30*/  ISETP.GT.AND P1, PT, R220, UR54, PT ;  /* 0x00000036dc007c0c */ /* 0x000fe2000bf24270 */
[----:B------:R-:W-:Y:S01]  /*6d40*/  UMOV UR7, UR38 ;  /* 0x0000002600077c82 */ /* 0x000fe20008000000 */
[----:B------:R-:W-:Y:S01]  /*6d50*/  F2FP.BF16.F32.PACK_AB R196, R196, R187 ;  /* 0x000000bbc4c4723e */ /* 0x000fe200000010ff */
[----:B------:R-:W-:Y:S01]  /*6d60*/  VIADD R220, R220, 0xffffffff ;  /* 0xffffffffdcdc7836 */ /* 0x000fe20000000000 */
[----:B------:R-:W-:Y:S02]  /*6d70*/  F2FP.BF16.F32.PACK_AB R198, R189, R198 ;  /* 0x000000c6bdc6723e */ /* 0x000fe400000010ff */
        /* <DEDUP_REMOVED lines=20> */
.L_x_1272:
[----:B------:R-:W-:Y:S01]  /*6ec0*/  R2UR UR4, R22 ;  /* 0x00000000160472ca */ /* 0x000fe200000e0000 */
[----:B------:R-:W-:Y:S02]  /*6ed0*/  UISETP.NE.AND UP0, UPT, UR43, URZ, UPT ;  /* 0x0000003f2b00728c */ /* 0x000fe4000bf05270 */
[----:B------:R-:W-:Y:S02]  /*6ee0*/  UIADD3 UR11, UR60, 0x7f, URZ ;  /* 0x0000007f3c0b7890 */ /* 0x000fe4000fffe03f */
[----:B------:R-:W-:Y:S02]  /*6ef0*/  UIADD3 UR7, UR42, 0x1, -UR41 ;  /* 0x000000012a077890 */ /* 0x000fe4000fffe829 */
[----:B------:R-:W-:-:S06]  /*6f00*/  PLOP3.LUT P1, PT, PT, PT, UP0, 0x40, 0x0 ;  /* 0x000000000000781c */ /* 0x000fcc0003f2e808 */
[----:B------:R-:W-:-:S11]  /*6f10*/  UISETP.NE.AND UP1, UPT, UR4, URZ, UPT ;  /* 0x0000003f0400728c */ /* 0x000fd6000bf25270 */
[----:B------:R-:W-:Y:S01]  /*6f20*/  @UP1 ULDC UR4, c[0x0][0x44c] ;  /* 0x0001130000041ab9 */ /* 0x000fe20000000800 */
[----:B------:R-:W-:Y:S01]  /*6f30*/  @UP1 ULDC UR14, c[0x0][0x450] ;  /* 0x00011400000e1ab9 */ /* 0x000fe20000000800 */
[----:B------:R-:W-:-:S04]  /*6f40*/  UIMAD.WIDE.U32 UR4, UR11, UR4, URZ ;  /* 0x000000040b0472a5 */ /* 0x000fc8000f8e003f */
[----:B------:R-:W-:-:S04]  /*6f50*/  @UP1 USHF.R.U32.HI UR11, URZ, UR14, UR5 ;  /* 0x0000000e3f0b1299 */ /* 0x000fc80008011605 */
[----:B------:R-:W-:-:S04]  /*6f60*/  UIADD3 UR15, UR7, UR11, URZ ;  /* 0x0000000b070f7290 */ /* 0x000fc8000fffe03f */
[----:B------:R-:W-:Y:S01]  /*6f70*/  UIADD3 UR11, UR15, -UR6, URZ ;  /* 0x800000060f0b7290 */ /* 0x000fe2000fffe03f */
[----:B------:R-:W-:Y:S11]  /*6f80*/  @P1 BRA `(.L_x_1292) ;  /* 0x00000000004c1947 */ /* 0x000ff60003800000 */
[----:B------:R-:W-:-:S06]  /*6f90*/  UISETP.GT.AND UP0, UPT, UR15, -0x1, UPT ;  /* 0xffffffff0f00788c */ /* 0x000fcc000bf04270 */
[----:B------:R-:W-:-:S13]  /*6fa0*/  PLOP3.LUT P1, PT, PT, PT, UP0, 0x80, 0x0 ;  /* 0x000000000000781c */ /* 0x000fda0003f2f008 */
[----:B------:R-:W-:Y:S05]  /*6fb0*/  @P1 BRA `(.L_x_1293) ;  /* 0x0000000000201947 */ /* 0x000fea0003800000 */
[----:B------:R-:W-:Y:S01]  /*6fc0*/  ULDC UR14, c[0x0][0x9e4] ;  /* 0x00027900000e7ab9 */ /* 0x000fe20000000800 */
[----:B------:R-:W-:Y:S02]  /*6fd0*/  ULOP3.LUT UR15, URZ, UR15, URZ, 0x33, !UPT ;  /* 0x0000000f3f0f7292 */ /* 0x000fe4000f8e333f */
[----:B------:R-:W-:-:S11]  /*6fe0*/  UISETP.NE.AND UP0, UPT, UR14, 0x1, UPT ;  /* 0x000000010e00788c */ /* 0x000fd6000bf05270 */
[----:B------:R-:W-:Y:S02]  /*6ff0*/  @UP0 ULDC.64 UR4, c[0x0][0x9e8] ;  /* 0x00027a0000040ab9 */ /* 0x000fe40000000a00 */
[----:B------:R-:W-:-:S04]  /*7000*/  UIMAD.WIDE.U32 UR6, UR15, UR4, URZ ;  /* 0x000000040f0672a5 */ /* 0x000fc8000f8e003f */
[----:B------:R-:W-:-:S04]  /*7010*/  @UP0 USHF.R.U32.HI UR15, URZ, UR5, UR7 ;  /* 0x000000053f0f0299 */ /* 0x000fc80008011607 */
[----:B------:R-:W-:Y:S01]  /*7020*/  ULOP3.LUT UR15, URZ, UR15, URZ, 0x33, !UPT ;  /* 0x0000000f3f0f7292 */ /* 0x000fe2000f8e333f */
[----:B------:R-:W-:Y:S11]  /*7030*/  BRA `(.L_x_1294) ;  /* 0x0000000000147947 */ /* 0x000ff60003800000 */
.L_x_1293:
[----:B------:R-:W-:Y:S02]  /*7040*/  ULDC UR14, c[0x0][0x9e4] ;  /* 0x00027900000e7ab9 */ /* 0x000fe40000000800 */
[----:B------:R-:W-:-:S11]  /*7050*/  UISETP.NE.AND UP0, UPT, UR14, 0x1, UPT ;  /* 0x000000010e00788c */ /* 0x000fd6000bf05270 */
[----:B------:R-:W-:Y:S02]  /*7060*/  @UP0 ULDC.64 UR4, c[0x0][0x9e8] ;  /* 0x00027a0000040ab9 */ /* 0x000fe40000000a00 */
[----:B------:R-:W-:-:S04]  /*7070*/  UIMAD.WIDE.U32 UR6, UR15, UR4, URZ ;  /* 0x000000040f0672a5 */ /* 0x000fc8000f8e003f */
[----:B------:R-:W-:-:S12]  /*7080*/  @UP0 USHF.R.U32.HI UR15, URZ, UR5, UR7 ;  /* 0x000000053f0f0299 */ /* 0x000fd80008011607 */
.L_x_1294:
[----:B------:R-:W-:-:S04]  /*7090*/  UIMAD UR14, UR15, UR14, URZ ;  /* 0x0000000e0f0e72a4 */ /* 0x000fc8000f8e023f */
[----:B------:R-:W-:-:S04]  /*70a0*/  UISETP.LT.AND UP0, UPT, UR11, UR14, UPT ;  /* 0x0000000e0b00728c */ /* 0x000fc8000bf01270 */
[----:B------:R-:W-:-:S12]  /*70b0*/  USEL UR11, UR11, UR14, !UP0 ;  /* 0x0000000e0b0b7287 */ /* 0x000fd8000c000000 */
.L_x_1292:
[----:B------:R-:W-:Y:S01]  /*70c0*/  UIADD3 UR11, UR11, 0x3f, URZ ;  /* 0x0000003f0b0b7890 */ /* 0x000fe2000fffe03f */
[----:B------:R-:W-:-:S03]  /*70d0*/  R2UR UR5, R201 ;  /* 0x00000000c90572ca */ /* 0x000fc600000e0000 */
[----:B------:R-:W-:-:S04]  /*70e0*/  USHF.R.S32.HI UR4, URZ, 0x1f, UR11 ;  /* 0x0000001f3f047899 */ /* 0x000fc8000801140b */
[----:B------:R-:W-:-:S04]  /*70f0*/  ULEA.HI UR4, UR4, UR11, URZ, 0x6 ;  /* 0x0000000b04047291 */ /* 0x000fc8000f8f303f */
[----:B------:R-:W-:-:S04]  /*7100*/  USHF.R.S32.HI UR4, URZ, 0x6, UR4 ;  /* 0x000000063f047899 */ /* 0x000fc80008011404 */
[----:B------:R-:W-:-:S04]  /*7110*/  UISETP.LT.AND UP0, UPT, UR5, UR4, UPT ;  /* 0x000000040500728c */ /* 0x000fc8000bf01270 */
[----:B------:R-:W-:-:S06]  /*7120*/  USEL UR54, UR5, UR4, !UP0 ;  /* 0x0000000405367287 */ /* 0x000fcc000c000000 */
[----:B------:R-:W-:-:S13]  /*7130*/  ISETP.GE.AND P1, PT, R220, UR54, PT ;  /* 0x00000036dc007c0c */ /* 0x000fda000bf26270 */
[----:B------:R-:W-:Y:S05]  /*7140*/  @!P1 BRA `(.L_x_1295) ;  /* 0x0000001c00489947 */ /* 0x000fea0003800000 */
[----:B------:R-:W-:Y:S01]  /*7150*/  IMAD.MOV.U32 R20, RZ, RZ, R3 ;  /* 0x000000ffff147224 */ /* 0x000fe200078e0003 */
[----:B------:R-:W-:Y:S01]  /*7160*/  UMOV UR7, UR38 ;  /* 0x0000002600077c82 */ /* 0x000fe20008000000 */
[----:B------:R-:W-:Y:S01]  /*7170*/  IMAD.MOV.U32 R21, RZ, RZ, R4 ;  /* 0x000000ffff157224 */ /* 0x000fe200078e0004 */
[----:B------:R-:W-:Y:S01]  /*7180*/  UMOV UR4, UR39 ;  /* 0x0000002700047c82 */ /* 0x000fe20008000000 */
[----:B------:R-:W-:-:S05]  /*7190*/  ULDC UR55, c[0x0][0x988] ;  /* 0x0002620000377ab9 */ /* 0x000fca0000000800 */
.L_x_1306:
[----:B------:R-:W-:-:S04]  /*71a0*/  UISETP.NE.AND UP0, UPT, UR4, 0x1, UPT ;  /* 0x000000010400788c */ /* 0x000fc8000bf05270 */
[----:B------:R-:W-:-:S04]  /*71b0*/  USEL UR38, URZ, 0x1, UP0 ;  /* 0x000000013f267887 */ /* 0x000fc80008000000 */
[----:B------:R-:W-:Y:S01]  /*71c0*/  ULOP3.LUT UR38, UR7, UR38, URZ, 0x3c, !UPT ;  /* 0x0000002607267292 */ /* 0x000fe2000f8e3c3f */
[----:B------:R-:W-:Y:S11]  /*71d0*/  @!P0 BRA `(.L_x_1296) ;  /* 0x0000000000048947 */ /* 0x000ff60003800000 */
[----:B------:R-:W-:Y:S01]  /*71e0*/  BPT.TRAP 0x1 ;  /* 0x000000040000795c */ /* 0x000fe20000300000 */
.L_x_1296:
        /* <DEDUP_REMOVED lines=9> */
.L_x_1297:
[----:B-1----:R-:W-:Y:S05]  /*7280*/  @P1 BRA `(.L_x_1298) ;  /* 0x0000000000081947 */ /* 0x002fea0003800000 */
[----:B------:R-:W1:Y:S02]  /*7290*/  SYNCS.PHASECHK.TRANS64.TRYWAIT P1, [UR6+0x30830], R3 ;  /* 0x03083003ff0075a7 */ /* 0x000e640008020146 */
[----:B-1----:R-:W-:Y:S05]  /*72a0*/  @!P1 BRA `(.L_x_1299) ;  /* 0x000000e000ec9947 */ /* 0x002fea0003800000 */
.L_x_1298:
        /* <DEDUP_REMOVED lines=227> */
.L_x_1300:
[----:B------:R-:W-:Y:S01]  /*80e0*/  ULEA UR5, UR4, UR40, 0x3 ;  /* 0x0000002804057291 */ /* 0x000fe2000f8e183f */
[----:B------:R-:W-:-:S05]  /*80f0*/  IMAD.U32 R0, RZ, RZ, UR7 ;  /* 0x00000007ff007e24 */ /* 0x000fca000f8e00ff */
[----:B------:R-:W-:-:S04]  /*8100*/  SHF.L.U32 R0, R0, 0x1f, RZ ;  /* 0x0000001f00007819 */ /* 0x000fc800000006ff */
[----:B------:R2:W3:Y:S01]  /*8110*/  SYNCS.PHASECHK.TRANS64.TRYWAIT P1, [UR5+0x30850], R0 ;  /* 0x03085000ff0075a7 */ /* 0x0004e20008020145 */
[----:B------:R-:W-:Y:S05]  /*8120*/  @!P0 BRA `(.L_x_1301) ;  /* 0x0000000000048947 */ /* 0x000fea0003800000 */
[----:B------:R-:W-:Y:S01]  /*8130*/  BPT.TRAP 0x1 ;  /* 0x000000040000795c */ /* 0x000fe20000300000 */
.L_x_1301:
[----:B---3--:R-:W-:Y:S05]  /*8140*/  @P1 BRA `(.L_x_1302) ;  /* 0x0000000000081947 */ /* 0x008fea0003800000 */
[----:B------:R-:W3:Y:S02]  /*8150*/  SYNCS.PHASECHK.TRANS64.TRYWAIT P1, [UR5+0x30850], R0 ;  /* 0x03085000ff0075a7 */ /* 0x000ee40008020145 */
[----:B---3--:R-:W-:Y:S05]  /*8160*/  @!P1 BRA `(.L_x_1303) ;  /* 0x000000d400549947 */ /* 0x008fea0003800000 */
.L_x_1302:
        /* <DEDUP_REMOVED lines=30> */
.L_x_1304:
        /* <DEDUP_REMOVED lines=68> */
[----:B------:R-:W-:Y:S03]  /*8790*/  MUFU.EX2 R2, R2 ;  /* 0x0000000200027308 */ /* 0x000fe60000000800 */
[--C-:B------:R-:W-:Y:S01]  /*87a0*/  FFMA.FTZ R197, R154, UR10, -R20.reuse ;  /* 0x0000000a9ac57c23 */ /* 0x100fe20008010814 */
[--C-:B------:R-:W-:Y:S01]  /*87b0*/  FFMA.FTZ R152, R155, UR10, -R20.reuse ;  /* 0x0000000a9b987c23 */ /* 0x100fe20008010814 */
[--C-:B------:R-:W-:Y:S01]  /*87c0*/  FFMA.FTZ R199, R158, UR10, -R20.reuse ;  /* 0x0000000a9ec77c23 */ /* 0x100fe20008010814 */
[--C-:B------:R-:W-:Y:S01]  /*87d0*/  FFMA.FTZ R154, R159, UR10, -R20.reuse ;  /* 0x0000000a9f9a7c23 */ /* 0x100fe20008010814 */
[--C-:B------:R-:W-:Y:S01]  /*87e0*/  FFMA.FTZ R193, R162, UR10, -R20.reuse ;  /* 0x0000000aa2c17c23 */ /* 0x100fe20008010814 */
[----:B------:R-:W0:Y:S01]  /*87f0*/  MUFU.EX2 R21, R21 ;  /* 0x0000001500157308 */ /* 0x000e220000000800 */
[--C-:B------:R-:W-:Y:S01]  /*8800*/  FFMA.FTZ R156, R163, UR10, -R20.reuse ;  /* 0x0000000aa39c7c23 */ /* 0x100fe20008010814 */
[--C-:B------:R-:W-:Y:S01]  /*8810*/  FFMA.FTZ R195, R166, UR10, -R20.reuse ;  /* 0x0000000aa6c37c23 */ /* 0x100fe20008010814 */
[--C-:B------:R-:W-:Y:S01]  /*8820*/  FFMA.FTZ R158, R167, UR10, -R20.reuse ;  /* 0x0000000aa79e7c23 */ /* 0x100fe20008010814 */
[--C-:B------:R-:W-:Y:S01]  /*8830*/  FFMA.FTZ R189, R170, UR10, -R20.reuse ;  /* 0x0000000aaabd7c23 */ /* 0x100fe20008010814 */
[--C-:B------:R-:W-:Y:S01]  /*8840*/  FFMA.FTZ R160, R171, UR10, -R20.reuse ;  /* 0x0000000aaba07c23 */ /* 0x100fe20008010814 */
[--C-:B------:R-:W-:Y:S01]  /*8850*/  FFMA.FTZ R191, R174, UR10, -R20.reuse ;  /* 0x0000000aaebf7c23 */ /* 0x100fe20008010814 */
[----:B------:R-:W-:Y:S01]  /*8860*/  FFMA.FTZ R162, R175, UR10, -R20 ;  /* 0x0000000aafa27c23 */ /* 0x000fe20008010814 */
[----:B------:R-:W1:Y:S08]  /*8870*/  MUFU.EX2 R197, R197 ;  /* 0x000000c500c57308 */ /* 0x000e700000000800 */
[----:B------:R-:W2:Y:S01]  /*8880*/  MUFU.EX2 R196, R196 ;  /* 0x000000c400c47308 */ /* 0x000ea20000000800 */
[----:B0-----:R-:W-:-:S07]  /*8890*/  FFMA.FTZ R155, R0, R18, R21 ;  /* 0x00000012009b7223 */ /* 0x001fce0000010015 */
[----:B------:R-:W0:Y:S01]  /*88a0*/  MUFU.EX2 R152, R152 ;  /* 0x0000009800987308 */ /* 0x000e220000000800 */
[----:B-1----:R-:W-:-:S07]  /*88b0*/  FFMA.FTZ R5, R2, R5, R197 ;  /* 0x0000000502057223 */ /* 0x002fce00000100c5 */
[----:B------:R-:W1:Y:S01]  /*88c0*/  MUFU.EX2 R198, R198 ;  /* 0x000000c600c67308 */ /* 0x000e620000000800 */
[----:B--2---:R-:W-:-:S07]  /*88d0*/  FADD.FTZ R155, R196, R155 ;  /* 0x0000009bc49b7221 */ /* 0x004fce0000010000 */
[----:B------:R-:W2:Y:S01]  /*88e0*/  MUFU.EX2 R199, R199 ;  /* 0x000000c700c77308 */ /* 0x000ea20000000800 */
[----:B0-----:R-:W-:-:S07]  /*88f0*/  FADD.FTZ R18, R152, R5 ;  /* 0x0000000598127221 */ /* 0x001fce0000010000 */
[----:B------:R-:W0:Y:S01]  /*8900*/  MUFU.EX2 R187, R187 ;  /* 0x000000bb00bb7308 */ /* 0x000e220000000800 */
[----:B-1----:R-:W-:Y:S01]  /*8910*/  FADD.FTZ R164, R198, R155 ;  /* 0x0000009bc6a47221 */ /* 0x002fe20000010000 */
[----:B------:R-:W-:-:S06]  /*8920*/  FFMA.FTZ R155, R178, UR10, -R20 ;  /* 0x0000000ab29b7c23 */ /* 0x000fcc0008010814 */
        /* <DEDUP_REMOVED lines=16> */
[----:B0-----:R-:W-:Y:S01]  /*8a30*/  FADD.FTZ R166, R194, R159 ;  /* 0x0000009fc2a67221 */ /* 0x001fe20000010000 */
[--C-:B------:R-:W-:Y:S01]  /*8a40*/  FFMA.FTZ R159, R182, UR10, -R20.reuse ;  /* 0x0000000ab69f7c23 */ /* 0x100fe20008010814 */
[----:B------:R-:W-:-:S05]  /*8a50*/  FFMA.FTZ R20, R183, UR10, -R20 ;  /* 0x0000000ab7147c23 */ /* 0x000fca0008010814 */
        /* <DEDUP_REMOVED lines=34> */
[----:B0-----:R-:W-:-:S03]  /*8c80*/  FADD.FTZ R18, R169, R166 ;  /* 0x000000a6a9127221 */ /* 0x001fc60000010000 */
[----:B-1----:R-:W-:Y:S01]  /*8c90*/  FADD.FTZ R5, R20, R5 ;  /* 0x0000000514057221 */ /* 0x002fe20000010000 */
[----:B------:R-:W-:Y:S06]  /*8ca0*/  @!P0 BRA `(.L_x_1305) ;  /* 0x0000000000048947 */ /* 0x000fec0003800000 */
[----:B------:R-:W-:Y:S01]  /*8cb0*/  BPT.TRAP 0x1 ;  /* 0x000000040000795c */ /* 0x000fe20000300000 */
.L_x_1305:
[----:B------:R-:W0:Y:S01]  /*8cc0*/  S2UR UR4, SR_CgaCtaId ;  /* 0x00000000000479c3 */ /* 0x000e220000008800 */
[----:B------:R-:W-:Y:S01]  /*8cd0*/  UIADD3 UR5, UR5, 0x30860, URZ ;  /* 0x0003086005057890 */ /* 0x000fe2000fffe03f */
[C---:B------:R-:W-:Y:S01]  /*8ce0*/  ISETP.GT.AND P1, PT, R220.reuse, UR54, PT ;  /* 0x00000036dc007c0c */ /* 0x040fe2000bf24270 */
[----:B------:R-:W-:Y:S01]  /*8cf0*/  UMOV UR7, UR38 ;  /* 0x0000002600077c82 */ /* 0x000fe20008000000 */
[----:B------:R-:W-:Y:S01]  /*8d00*/  F2FP.BF16.F32.PACK_AB R198, R187, R198 ;  /* 0x000000c6bbc6723e */ /* 0x000fe200000010ff */
[----:B------:R-:W-:Y:S01]  /*8d10*/  VIADD R220, R220, 0xffffffff ;  /* 0xffffffffdcdc7836 */ /* 0x000fe20000000000 */
[----:B------:R-:W-:Y:S02]  /*8d20*/  F2FP.BF16.F32.PACK_AB R196, R196, R21 ;  /* 0x00000015c4c4723e */ /* 0x000fe400000010ff */
[----:B------:R-:W-:Y:S02]  /*8d30*/  F2FP.BF16.F32.PACK_AB R192, R185, R192 ;  /* 0x000000c0b9c0723e */ /* 0x000fe400000010ff */
        /* <DEDUP_REMOVED lines=16> */
[----:B------:R-:W-:Y:S02]  /*8e40*/  F2FP.BF16.F32.PACK_AB R186, R169, R186 ;  /* 0x000000baa9ba723e */ /* 0x000fe400000010ff */
[----:B------:R-:W-:Y:S01]  /*8e50*/  MOV R21, R4 ;  /* 0x0000000400157202 */ /* 0x000fe20000000f00 */
[----:B------:R-:W-:Y:S06]  /*8e60*/  @P1 BRA `(.L_x_1306) ;  /* 0xffffffe000cc1947 */ /* 0x000fec000383ffff */
.L_x_1295:
        /* <DEDUP_REMOVED lines=11> */
.L_x_1326:
        /* <DEDUP_REMOVED lines=8> */
.L_x_1308:
[----:B------:R-:W-:Y:S01]  /*8fa0*/  ULEA UR5, UR39, UR40, 0x3 ;  /* 0x0000002827057291 */ /* 0x000fe2000f8e183f */
[----:B------:R-:W-:-:S05]  /*8fb0*/  IMAD.U32 R3, RZ, RZ, UR38 ;  /* 0x00000026ff037e24 */ /* 0x000fca000f8e00ff */
[----:B------:R-:W-:-:S04]  /*8fc0*/  SHF.L.U32 R3, R3, 0x1f, RZ ;  /* 0x0000001f03037819 */ /* 0x000fc800000006ff */
[----:B------:R0:W1:Y:S01]  /*8fd0*/  SYNCS.PHASECHK.TRANS64.TRYWAIT P1, [UR5+0x30830], R3 ;  /* 0x03083003ff0075a7 */ /* 0x0000620008020145 */
[----:B------:R-:W-:Y:S05]  /*8fe0*/  @!P0 BRA `(.L_x_1309) ;  /* 0x0000000000048947 */ /* 0x000fea0003800000 */
[----:B------:R-:W-:Y:S01]  /*8ff0*/  BPT.TRAP 0x1 ;  /* 0x000000040000795c */ /* 0x000fe20000300000 */
.L_x_1309:
[----:B-1----:R-:W-:Y:S05]  /*9000*/  @P1 BRA `(.L_x_1310) ;  /* 0x0000000000081947 */ /* 0x002fea0003800000 */
[----:B------:R-:W1:Y:S02]  /*9010*/  SYNCS.PHASECHK.TRANS64.TRYWAIT P1, [UR5+0x30830], R3 ;  /* 0x03083003ff0075a7 */ /* 0x000e640008020145 */
[----:B-1----:R-:W-:Y:S05]  /*9020*/  @!P1 BRA `(.L_x_1311) ;  /* 0x000000c400bc9947 */ /* 0x002fea0003800000 */
.L_x_1310:
        /* <DEDUP_REMOVED lines=227> */
.L_x_1312:
[----:B------:R-:W-:Y:S01]  /*9e60*/  ULEA UR5, UR4, UR40, 0x3 ;  /* 0x0000002804057291 */ /* 0x000fe2000f8e183f */
[----:B------:R-:W-:-:S05]  /*9e70*/  IMAD.U32 R0, RZ, RZ, UR6 ;  /* 0x00000006ff007e24 */ /* 0x000fca000f8e00ff */
[----:B------:R-:W-:-:S04]  /*9e80*/  SHF.L.U32 R0, R0, 0x1f, RZ ;  /* 0x0000001f00007819 */ /* 0x000fc800000006ff */
[----:B------:R2:W3:Y:S01]  /*9e90*/  SYNCS.PHASECHK.TRANS64.TRYWAIT P1, [UR5+0x30850], R0 ;  /* 0x03085000ff0075a7 */ /* 0x0004e20008020145 */
[----:B------:R-:W-:Y:S05]  /*9ea0*/  @!P0 BRA `(.L_x_1313) ;  /* 0x0000000000048947 */ /* 0x000fea0003800000 */
[----:B------:R-:W-:Y:S01]  /*9eb0*/  BPT.TRAP 0x1 ;  /* 0x000000040000795c */ /* 0x000fe20000300000 */
.L_x_1313:
[----:B---3--:R-:W-:Y:S05]  /*9ec0*/  @P1 BRA `(.L_x_1314) ;  /* 0x0000000000081947 */ /* 0x008fea0003800000 */
[----:B------:R-:W3:Y:S02]  /*9ed0*/  SYNCS.PHASECHK.TRANS64.TRYWAIT P1, [UR5+0x30850], R0 ;  /* 0x03085000ff0075a7 */ /* 0x000ee40008020145 */
[----:B---3--:R-:W-:Y:S05]  /*9ee0*/  @!P1 BRA `(.L_x_1315) ;  /* 0x000000b800249947 */ /* 0x008fea0003800000 */
.L_x_1314:
        /* <DEDUP_REMOVED lines=30> */
.L_x_1316:
[----:B------:R-:W-:Y:S01]  /*a0d0*/  R2UR UR4, R22 ;  /* 0x00000000160472ca */ /* 0x000fe200000e0000 */
[----:B------:R-:W3:Y:S01]  /*a0e0*/  S2UR UR10, SR_CgaCtaId ;  /* 0x00000000000a79c3 */ /* 0x000ee20000008800 */
[----:B------:R-:W-:Y:S01]  /*a0f0*/  VIADD R188, R200, UR60 ;  /* 0x0000003cc8bc7c36 */ /* 0x000fe20008000000 */
[----:B------:R-:W-:Y:S01]  /*a100*/  UISETP.NE.AND UP0, UPT, UR43, URZ, UPT ;  /* 0x0000003f2b00728c */ /* 0x000fe2000bf05270 */
[----:B-1----:R-:W-:Y:S02]  /*a110*/  IMAD.SHL.U32 R4, R220, 0x40, RZ ;  /* 0x00000040dc047824 */ /* 0x002fe400078e00ff */
[----:B0-----:R-:W-:-:S07]  /*a120*/  IMAD.U32 R3, RZ, RZ, UR41 ;  /* 0x00000029ff037e24 */ /* 0x001fce000f8e00ff */
[----:B------:R-:W-:Y:S02]  /*a130*/  UISETP.NE.AND UP1, UPT, UR4, URZ, UPT ;  /* 0x0000003f0400728c */ /* 0x000fe4000bf25270 */
[----:B------:R-:W-:-:S04]  /*a140*/  ULEA UR4, UR7, UR40, 0x3 ;  /* 0x0000002807047291 */ /* 0x000fc8000f8e183f */
[----:B------:R-:W-:Y:S01]  /*a150*/  PLOP3.LUT P1, PT, PT, PT, UP1, 0x80, 0x0 ;  /* 0x000000000000781c */ /* 0x000fe20003f2f018 */
[----:B------:R-:W-:Y:S01]  /*a160*/  UIADD3 UR4, UR4, 0x30840, URZ ;  /* 0x0003084004047890 */ /* 0x000fe2000fffe03f */
[----:B------:R-:W-:-:S03]  /*a170*/  PLOP3.LUT P2, PT, PT, PT, UP1, 0x80, 0x0 ;  /* 0x000000000000781c */ /* 0x000fc60003f4f018 */
[----:B------:R-:W-:Y:S01]  /*a180*/  @UP1 ULDC UR6, c[0x0][0x44c] ;  /* 0x0001130000061ab9 */ /* 0x000fe20000000800 */
[----:B---3--:R-:W-:-:S07]  /*a190*/  UPRMT UR4, UR10, 0x654, UR4 ;  /* 0x000006540a047896 */ /* 0x008fce0008000004 */
[----:B--2---:R-:W-:Y:S01]  /*a1a0*/  @P1 IMAD.HI.U32 R0, R188, UR6, RZ ;  /* 0x00000006bc001c27 */ /* 0x004fe2000f8e00ff */
[----:B------:R-:W-:Y:S01]  /*a1b0*/  @UP1 ULDC UR6, c[0x0][0x450] ;  /* 0x0001140000061ab9 */ /* 0x000fe20000000800 */
[----:B------:R-:W-:Y:S01]  /*a1c0*/  PLOP3.LUT P1, PT, PT, PT, UP0, 0x40, 0x0 ;  /* 0x000000000000781c */ /* 0x000fe20003f2e808 */
[----:B------:R-:W-:Y:S01]  /*a1d0*/  SYNCS.ARRIVE.TRANS64.RED.A1T0 RZ, [UR4], RZ ;  /* 0x000000ffffff79a7 */ /* 0x000fe20008100404 */
[----:B------:R-:W-:Y:S01]  /*a1e0*/  ULOP3.LUT UR4, URZ, UR55, URZ, 0x33, !UPT ;  /* 0x000000373f047292 */ /* 0x000fe2000f8e333f */
[----:B------:R-:W-:Y:S02]  /*a1f0*/  @P2 SHF.R.U32.HI R188, RZ, UR6, R0 ;  /* 0x00000006ffbc2c19 */ /* 0x000fe40008011600 */
        /* <DEDUP_REMOVED lines=22> */
.L_x_1319:
[----:B------:R-:W-:-:S05]  /*a360*/  IMAD.U32 R189, RZ, RZ, UR54 ;  /* 0x00000036ffbd7e24 */ /* 0x000fca000f8e00ff */
[----:B------:R-:W-:-:S13]  /*a370*/  ISETP.NE.AND P1, PT, R189, 0x1, PT ;  /* 0x00000001bd00780c */ /* 0x000fda0003f25270 */
[----:B------:R-:W0:Y:S02]  /*a380*/  @P1 LDC.64 R2, c[0x0][0x9e8] ;  /* 0x00027a00ff021b82 */ /* 0x000e240000000a00 */
[----:B0-----:R-:W-:-:S05]  /*a390*/  @P1 IMAD.HI.U32 R2, R185, R2, RZ ;  /* 0x00000002b9021227 */ /* 0x001fca00078e00ff */
[----:B------:R-:W-:-:S07]  /*a3a0*/  @P1 SHF.R.U32.HI R185, RZ, R3, R2 ;  /* 0x00000003ffb91219 */ /* 0x000fce0000011602 */
.L_x_1320:
[----:B------:R-:W-:Y:S05]  /*a3b0*/  BSYNC B0 ;  /* 0x0000000000007941 */ /* 0x000fea0003800000 */
.L_x_1318:
[----:B------:R-:W-:-:S04]  /*a3c0*/  IMAD R2, R185, R189, -R4 ;  /* 0x000000bdb9027224 */ /* 0x000fc800078e0a04 */
[----:B------:R-:W-:-:S05]  /*a3d0*/  IMAD R2, R19, -0x2, R2 ;  /* 0xfffffffe13027824 */ /* 0x000fca00078e0202 */
[----:B------:R-:W-:Y:S02]  /*a3e0*/  VIADDMNMX R187, R2, R189, R187, PT ;  /* 0x000000bd02bb7246 */ /* 0x000fe400038001bb */
[----:B------:R-:W-:-:S07]  /*a3f0*/  VIMNMX R186, R186, R2, !PT ;  /* 0x00000002baba7248 */ /* 0x000fce0007fe0100 */
.L_x_1317:
        /* <DEDUP_REMOVED lines=68> */
.L_x_1323:
[----:B------:R-:W-:-:S05]  /*a840*/  IMAD.U32 R152, RZ, RZ, UR54 ;  /* 0x00000036ff987e24 */ /* 0x000fca000f8e00ff */
[----:B------:R-:W-:-:S13]  /*a850*/  ISETP.NE.AND P2, PT, R152, 0x1, PT ;  /* 0x000000019800780c */ /* 0x000fda0003f45270 */
[----:B------:R-:W0:Y:S02]  /*a860*/  @P2 LDC.64 R2, c[0x0][0x9e8] ;  /* 0x00027a00ff022b82 */ /* 0x000e240000000a00 */
[----:B0-----:R-:W-:-:S05]  /*a870*/  @P2 IMAD.HI.U32 R2, R187, R2, RZ ;  /* 0x00000002bb022227 */ /* 0x001fca00078e00ff */
[----:B------:R-:W-:-:S07]  /*a880*/  @P2 SHF.R.U32.HI R187, RZ, R3, R2 ;  /* 0x00000003ffbb2219 */ /* 0x000fce0000011602 */
.L_x_1324:
[----:B------:R-:W-:Y:S05]  /*a890*/  BSYNC B0 ;  /* 0x0000000000007941 */ /* 0x000fea0003800000 */
.L_x_1322:
[----:B------:R-:W-:-:S04]  /*a8a0*/  IMAD R4, R187, R152, -R4 ;  /* 0x00000098bb047224 */ /* 0x000fc800078e0a04 */
[----:B------:R-:W-:-:S05]  /*a8b0*/  IMAD R3, R19, -0x2, R4 ;  /* 0xfffffffe13037824 */ /* 0x000fca00078e0204 */
[----:B------:R-:W-:Y:S02]  /*a8c0*/  VIADDMNMX R0, R3, R152, R0, PT ;  /* 0x0000009803007246 */ /* 0x000fe40003800100 */
[----:B------:R-:W-:-:S07]  /*a8d0*/  VIMNMX R184, R184, R3, !PT ;  /* 0x00000003b8b87248 */ /* 0x000fce0007fe0100 */
.L_x_1321:
        /* <DEDUP_REMOVED lines=201> */
.L_x_1325:
        /* <DEDUP_REMOVED lines=11> */
[----:B------:R-:W-:Y:S01]  /*b620*/  ISETP.GT.AND P1, PT, R220, UR4, PT ;  /* 0x00000004dc007c0c */ /* 0x000fe2000bf24270 */
        /* <DEDUP_REMOVED lines=16> */
.L_x_1307:
        /* <DEDUP_REMOVED lines=131> */
.L_x_1327:
[----:B------:R-:W-:Y:S01]  /*bf60*/  ULEA UR5, UR39, UR40, 0x3 ;  /* 0x0000002827057291 */ /* 0x000fe2000f8e183f */
[----:B------:R-:W-:-:S05]  /*bf70*/  IMAD.U32 R0, RZ, RZ, UR38 ;  /* 0x00000026ff007e24 */ /* 0x000fca000f8e00ff */
[----:B------:R-:W-:-:S04]  /*bf80*/  SHF.L.U32 R0, R0, 0x1f, RZ ;  /* 0x0000001f00007819 */ /* 0x000fc800000006ff */
[----:B------:R0:W1:Y:S01]  /*bf90*/  SYNCS.PHASECHK.TRANS64.TRYWAIT P1, [UR5+0x30850], R0 ;  /* 0x03085000ff0075a7 */ /* 0x0000620008020145 */
[----:B------:R-:W-:Y:S05]  /*bfa0*/  @!P0 BRA `(.L_x_1328) ;  /* 0x0000000000048947 */ /* 0x000fea0003800000 */
[----:B------:R-:W-:Y:S01]  /*bfb0*/  BPT.TRAP 0x1 ;  /* 0x000000040000795c */ /* 0x000fe20000300000 */
.L_x_1328:
[----:B-1----:R-:W-:Y:S05]  /*bfc0*/  @P1 BRA `(.L_x_1329) ;  /* 0x0000000000081947 */ /* 0x002fea0003800000 */
[----:B------:R-:W1:Y:S02]  /*bfd0*/  SYNCS.PHASECHK.TRANS64.TRYWAIT P1, [UR5+0x30850], R0 ;  /* 0x03085000ff0075a7 */ /* 0x000e640008020145 */
[----:B-1----:R-:W-:Y:S05]  /*bfe0*/  @!P1 BRA `(.L_x_1330) ;  /* 0x0000009400fc9947 */ /* 0x002fea0003800000 */
.L_x_1329:
        /* <DEDUP_REMOVED lines=21> */
[----:B------:R-:W-:-:S02]  /*c140*/  IMAD.U32 R7, RZ, RZ, UR10 ;  /* 0x0000000aff077e24 */ /* 0x000fc4000f8e00ff */
[----:B------:R-:W-:Y:S02]  /*c150*/  IMAD.MOV.U32 R0, RZ, RZ, -0x800000 ;  /* 0xff800000ff007424 */ /* 0x000fe400078e00ff */
        /* <DEDUP_REMOVED lines=33> */
.L_x_1331:
        /* <DEDUP_REMOVED lines=141> */
.L_x_1253:
[----:B------:R-:W0:Y:S01]  /*cc40*/  S2R R5, SR_CgaCtaId ;  /* 0x0000000000057919 */ /* 0x000e220000008800 */
[----:B------:R-:W-:Y:S01]  /*cc50*/  MOV R22, 0x400 ;  /* 0x0000040000167802 */ /* 0x000fe20000000f00 */
[----:B------:R-:W-:Y:S01]  /*cc60*/  BSSY B0, `(.L_x_1332) ;  /* 0x00002dd000007945 */ /* 0x000fe20003800000 */
[----:B------:R-:W-:Y:S02]  /*cc70*/  BAR.SYNC.DEFER_BLOCKING 0x5, 0x180 ;  /* 0x0146000000007b1d */ /* 0x000fe40000010000 */
[----:B0-----:R-:W-:-:S05]  /*cc80*/  LEA R22, R5, R22, 0x18 ;  /* 0x0000001605167211 */ /* 0x001fca00078ec0ff */
[----:B------:R-:W0:Y:S02]  /*cc90*/  LDS.128 R4, [R22+0x308d0] ;  /* 0x0308d00016047984 */ /* 0x000e240000000c00 */
[----:B0-----:R-:W-:Y:S02]  /*cca0*/  R2UR UR5, R5 ;  /* 0x00000000050572ca */ /* 0x001fe400000e0000 */
[----:B------:R-:W-:Y:S02]  /*ccb0*/  R2UR UR7, R6 ;  /* 0x00000000060772ca */ /* 0x000fe400000e0000 */
[----:B------:R-:W-:Y:S01]  /*ccc0*/  R2UR UR6, R7 ;  /* 0x00000000070672ca */ /* 0x000fe200000e0000 */
[----:B------:R-:W-:Y:S06]  /*ccd0*/  BAR.ARV 0x4, 0x180 ;  /* 0x0106000000007b1d */ /* 0x000fec0000002000 */
[----:B------:R-:W-:Y:S08]  /*cce0*/  @P0 BRA `(.L_x_1333) ;  /* 0x0000001c00dc0947 */ /* 0x000ff00003800000 */
[----:B------:R-:W0:Y:S01]  /*ccf0*/  S2R R7, SR_SWINHI ;  /* 0x0000000000077919 */ /* 0x000e220000002f00 */
[----:B------:R-:W-:Y:S01]  /*cd00*/  F2FP.BF16.F32.PACK_AB R24, R25, R24 ;  /* 0x000000181918723e */ /* 0x000fe200000010ff */
[----:B------:R-:W-:Y:S01]  /*cd10*/  ULDC.64 UR8, c[0x0][0xc00] ;  /* 0x0003000000087ab9 */ /* 0x000fe20000000a00 */
[----:B------:R-:W-:Y:S01]  /*cd20*/  F2FP.BF16.F32.PACK_AB R25, R161, R26 ;  /* 0x0000001aa119723e */ /* 0x000fe200000010ff */
[----:B------:R-:W-:Y:S01]  /*cd30*/  UISETP.NE.U32.AND UP0, UPT, UR8, URZ, UPT ;  /* 0x0000003f0800728c */ /* 0x000fe2000bf05070 */
[----:B------:R-:W-:Y:S02]  /*cd40*/  F2FP.BF16.F32.PACK_AB R26, R29, R28 ;  /* 0x0000001c1d1a723e */ /* 0x000fe400000010ff */
[----:B------:R-:W-:Y:S01]  /*cd50*/  F2FP.BF16.F32.PACK_AB R27, R8, R27 ;  /* 0x0000001b081b723e */ /* 0x000fe200000010ff */
[----:B------:R-:W-:Y:S01]  /*cd60*/  UISETP.NE.AND.EX UP0, UPT, UR9, URZ, UPT, UP0 ;  /* 0x0000003f0900728c */ /* 0x000fe2000bf05300 */
[----:B------:R-:W-:Y:S02]  /*cd70*/  F2FP.BF16.F32.PACK_AB R32, R33, R32 ;  /* 0x000000202120723e */ /* 0x000fe400000010ff */
[----:B------:R-:W-:Y:S01]  /*cd80*/  F2FP.BF16.F32.PACK_AB R33, R160, R34 ;  /* 0x00000022a021723e */ /* 0x000fe200000010ff */
[----:B------:R-:W-:Y:S01]  /*cd90*/  ULDC.64 UR8, c[0x0][0xc00] ;  /* 0x0003000000087ab9 */ /* 0x000fe20000000a00 */
        /* <DEDUP_REMOVED lines=10> */
[----:B------:R-:W-:Y:S02]  /*ce40*/  MOV R4, R22 ;  /* 0x0000001600047202 */ /* 0x000fe40000000f00 */
[----:B0-----:R-:W-:Y:S02]  /*ce50*/  MOV R5, R7 ;  /* 0x0000000700057202 */ /* 0x001fe40000000f00 */
[----:B------:R-:W-:-:S02]  /*ce60*/  F2FP.BF16.F32.PACK_AB R51, R155, R51 ;  /* 0x000000339b33723e */ /* 0x000fc400000010ff */
[----:B------:R-:W-:Y:S01]  /*ce70*/  F2FP.BF16.F32.PACK_AB R57, R154, R58 ;  /* 0x0000003a9a39723e */ /* 0x000fe200000010ff */
[----:B------:R-:W-:Y:S01]  /*ce80*/  IMAD.WIDE R102, R213, 0x2, R4 ;  /* 0x00000002d5667825 */ /* 0x000fe200078e0204 */
[----:B------:R-:W-:Y:S02]  /*ce90*/  F2FP.BF16.F32.PACK_AB R64, R65, R64 ;  /* 0x000000404140723e */ /* 0x000fe400000010ff */
[----:B------:R-:W-:Y:S02]  /*cea0*/  F2FP.BF16.F32.PACK_AB R58, R61, R60 ;  /* 0x0000003c3d3a723e */ /* 0x000fe400000010ff */
[C---:B------:R-:W-:Y:S02]  /*ceb0*/  IADD3 R169, P1, R102.reuse, 0x20, RZ ;  /* 0x0000002066a97810 */ /* 0x040fe40007f3e0ff */
        /* <DEDUP_REMOVED lines=9> */
[C---:B------:R-:W-:Y:S01]  /*cf50*/  LOP3.LUT R7, R102.reuse, 0x380, RZ, 0xc0, !PT ;  /* 0x0000038066077812 */ /* 0x040fe200078ec0ff */
[----:B------:R-:W-:Y:S01]  /*cf60*/  IMAD.X R31, RZ, RZ, R103, P5 ;  /* 0x000000ffff1f7224 */ /* 0x000fe200028e0667 */
[----:B------:R-:W-:-:S02]  /*cf70*/  IADD3 R167, P1, R102, 0xc060, RZ ;  /* 0x0000c06066a77810 */ /* 0x000fc40007f3e0ff */
[----:B------:R-:W-:Y:S02]  /*cf80*/  LOP3.LUT R10, R169, 0x380, RZ, 0xc0, !PT ;  /* 0x00000380a90a7812 */ /* 0x000fe400078ec0ff */
[C---:B------:R-:W-:Y:S01]  /*cf90*/  IADD3 R177, P6, R102.reuse, 0x4020, RZ ;  /* 0x0000402066b17810 */ /* 0x040fe20007fde0ff */
[--C-:B------:R-:W-:Y:S01]  /*cfa0*/  IMAD.X R9, RZ, RZ, R103.reuse, P1 ;  /* 0x000000ffff097224 */ /* 0x100fe200008e0667 */
[----:B------:R-:W-:Y:S02]  /*cfb0*/  IADD3 R181, P2, R102, 0x4060, RZ ;  /* 0x0000406066b57810 */ /* 0x000fe40007f5e0ff */
[----:B------:R-:W-:Y:S01]  /*cfc0*/  LOP3.LUT R12, R171, 0x380, RZ, 0xc0, !PT ;  /* 0x00000380ab0c7812 */ /* 0x000fe200078ec0ff */
[--C-:B------:R-:W-:Y:S01]  /*cfd0*/  IMAD.X R21, RZ, RZ, R103.reuse, P6 ;  /* 0x000000ffff157224 */ /* 0x100fe200030e0667 */
[----:B------:R-:W-:Y:S01]  /*cfe0*/  LOP3.LUT R14, R173, 0x380, RZ, 0xc0, !PT ;  /* 0x00000380ad0e7812 */ /* 0x000fe200078ec0ff */
[----:B------:R-:W-:Y:S01]  /*cff0*/  IMAD.X R39, RZ, RZ, R103, P2 ;  /* 0x000000ffff277224 */ /* 0x000fe200010e0667 */
[----:B------:R-:W-:-:S02]  /*d000*/  LOP3.LUT R16, R175, 0x380, RZ, 0xc0, !PT ;  /* 0x00000380af107812 */ /* 0x000fc400078ec0ff */
[----:B------:R-:W-:Y:S02]  /*d010*/  IADD3 R6, P5, R102, 0xc020, RZ ;  /* 0x0000c02066067810 */ /* 0x000fe40007fbe0ff */
[----:B------:R-:W-:Y:S02]  /*d020*/  SHF.R.U64 R7, R7, 0x3, RZ ;  /* 0x0000000307077819 */ /* 0x000fe400000012ff */
[----:B------:R-:W-:Y:S01]  /*d030*/  SHF.R.U64 R10, R10, 0x3, RZ ;  /* 0x000000030a0a7819 */ /* 0x000fe200000012ff */
[----:B------:R-:W-:Y:S01]  /*d040*/  IMAD.X R99, RZ, RZ, R103, P5 ;  /* 0x000000ffff637224 */ /* 0x000fe200028e0667 */
[----:B------:R-:W-:Y:S02]  /*d050*/  LOP3.LUT R161, R167, 0x380, RZ, 0xc0, !PT ;  /* 0x00000380a7a17812 */ /* 0x000fe400078ec0ff */
[----:B------:R-:W-:Y:S02]  /*d060*/  IADD3 R54, P0, R102, 0x8020, RZ ;  /* 0x0000802066367810 */ /* 0x000fe40007f1e0ff */
[----:B------:R-:W-:-:S02]  /*d070*/  SHF.R.U64 R12, R12, 0x3, RZ ;  /* 0x000000030c0c7819 */ /* 0x000fc400000012ff */
[----:B------:R-:W-:Y:S01]  /*d080*/  LOP3.LUT R20, R177, 0x380, RZ, 0xc0, !PT ;  /* 0x00000380b1147812 */ /* 0x000fe200078ec0ff */
[--C-:B------:R-:W-:Y:S01]  /*d090*/  IMAD.X R55, RZ, RZ, R103.reuse, P0 ;  /* 0x000000ffff377224 */ /* 0x100fe200000e0667 */
[----:B------:R-:W-:Y:S02]  /*d0a0*/  IADD3 R62, P4, R102, 0x8040, RZ ;  /* 0x00008040663e7810 */ /* 0x000fe40007f9e0ff */
[----:B------:R-:W-:Y:S02]  /*d0b0*/  IADD3.X R17, RZ, R103, RZ, P3, !PT ;  /* 0x00000067ff117210 */ /* 0x000fe40001ffe4ff */
[----:B------:R-:W-:Y:S01]  /*d0c0*/  SHF.R.U64 R14, R14, 0x3, RZ ;  /* 0x000000030e0e7819 */ /* 0x000fe200000012ff */
[----:B------:R-:W-:Y:S01]  /*d0d0*/  IMAD.X R63, RZ, RZ, R103, P4 ;  /* 0x000000ffff3f7224 */ /* 0x000fe200020e0667 */
[----:B------:R-:W-:Y:S02]  /*d0e0*/  LOP3.LUT R30, R179, 0x380, RZ, 0xc0, !PT ;  /* 0x00000380b31e7812 */ /* 0x000fe400078ec0ff */
[----:B------:R-:W-:-:S02]  /*d0f0*/  IADD3 R70, P3, R102, 0x8060, RZ ;  /* 0x0000806066467810 */ /* 0x000fc40007f7e0ff */
[C---:B------:R-:W-:Y:S02]  /*d100*/  IADD3 R94, P6, R102.reuse, 0xc000, RZ ;  /* 0x0000c000665e7810 */ /* 0x040fe40007fde0ff */
[----:B------:R-:W-:Y:S01]  /*d110*/  IADD3 R168, P2, R102, 0xc040, RZ ;  /* 0x0000c04066a87810 */ /* 0x000fe20007f5e0ff */
[--C-:B------:R-:W-:Y:S01]  /*d120*/  IMAD.X R71, RZ, RZ, R103.reuse, P3 ;  /* 0x000000ffff477224 */ /* 0x100fe200018e0667 */
[----:B------:R-:W-:Y:S01]  /*d130*/  SHF.R.U64 R16, R16, 0x3, RZ ;  /* 0x0000000310107819 */ /* 0x000fe200000012ff */
[--C-:B------:R-:W-:Y:S01]  /*d140*/  IMAD.X R95, RZ, RZ, R103.reuse, P6 ;  /* 0x000000ffff5f7224 */ /* 0x100fe200030e0667 */
[----:B------:R-:W-:Y:S02]  /*d150*/  LOP3.LUT R38, R181, 0x380, RZ, 0xc0, !PT ;  /* 0x00000380b5267812 */ /* 0x000fe400078ec0ff */
[----:B------:R-:W-:Y:S01]  /*d160*/  LOP3.LUT R102, R7, R102, RZ, 0x3c, !PT ;  /* 0x0000006607667212 */ /* 0x000fe200078e3cff */
[----:B------:R-:W-:Y:S01]  /*d170*/  IMAD.X R7, RZ, RZ, R103, P2 ;  /* 0x000000ffff077224 */ /* 0x000fe200010e0667 */
[----:B------:R-:W-:-:S02]  /*d180*/  LOP3.LUT R10, R10, R169, RZ, 0x3c, !PT ;  /* 0x000000a90a0a7212 */ /* 0x000fc400078e3cff */
[----:B------:R-:W-:Y:S02]  /*d190*/  LOP3.LUT R46, R183, 0x380, RZ, 0xc0, !PT ;  /* 0x00000380b72e7812 */ /* 0x000fe400078ec0ff */
[----:B------:R-:W-:Y:S02]  /*d1a0*/  LOP3.LUT R98, R6, 0x380, RZ, 0xc0, !PT ;  /* 0x0000038006627812 */ /* 0x000fe400078ec0ff */
[----:B------:R-:W-:Y:S02]  /*d1b0*/  SHF.R.U64 R28, R161, 0x3, RZ ;  /* 0x00000003a11c7819 */ /* 0x000fe400000012ff */
[----:B------:R-:W-:Y:S02]  /*d1c0*/  LOP3.LUT R12, R12, R171, RZ, 0x3c, !PT ;  /* 0x000000ab0c0c7212 */ /* 0x000fe400078e3cff */
[----:B------:R-:W-:Y:S02]  /*d1d0*/  SHF.R.U64 R20, R20, 0x3, RZ ;  /* 0x0000000314147819 */ /* 0x000fe400000012ff */
[----:B------:R-:W-:-:S02]  /*d1e0*/  LOP3.LUT R169, R54, 0x380, RZ, 0xc0, !PT ;  /* 0x0000038036a97812 */ /* 0x000fc400078ec0ff */
[----:B------:R-:W-:Y:S02]  /*d1f0*/  LOP3.LUT R14, R14, R173, RZ, 0x3c, !PT ;  /* 0x000000ad0e0e7212 */ /* 0x000fe400078e3cff */
[----:B------:R-:W-:Y:S02]  /*d200*/  SHF.R.U64 R30, R30, 0x3, RZ ;  /* 0x000000031e1e7819 */ /* 0x000fe400000012ff */
[----:B------:R-:W-:Y:S02]  /*d210*/  LOP3.LUT R171, R62, 0x380, RZ, 0xc0, !PT ;  /* 0x000003803eab7812 */ /* 0x000fe400078ec0ff */
[----:B------:R-:W-:Y:S02]  /*d220*/  LOP3.LUT R16, R16, R175, RZ, 0x3c, !PT ;  /* 0x000000af10107212 */ /* 0x000fe400078e3cff */
[----:B------:R-:W-:Y:S02]  /*d230*/  SHF.R.U64 R38, R38, 0x3, RZ ;  /* 0x0000000326267819 */ /* 0x000fe400000012ff */
[----:B------:R-:W-:-:S02]  /*d240*/  LOP3.LUT R173, R70, 0x380, RZ, 0xc0, !PT ;  /* 0x0000038046ad7812 */ /* 0x000fc400078ec0ff */
[----:B------:R-:W-:Y:S02]  /*d250*/  SHF.R.U64 R46, R46, 0x3, RZ ;  /* 0x000000032e2e7819 */ /* 0x000fe400000012ff */
[----:B------:R-:W-:Y:S02]  /*d260*/  LOP3.LUT R175, R94, 0x380, RZ, 0xc0, !PT ;  /* 0x000003805eaf7812 */ /* 0x000fe400078ec0ff */
[----:B------:R-:W-:Y:S01]  /*d270*/  MOV R102, R102 ;  /* 0x0000006600667202 */ /* 0x000fe20000000f00 */
[----:B------:R-:W-:Y:S01]  /*d280*/  BAR.SYNC.DEFER_BLOCKING 0x1, 0x100 ;  /* 0x0044000000007b1d */ /* 0x000fe20000010000 */
[----:B------:R-:W-:Y:S02]  /*d290*/  SHF.R.U64 R29, R98, 0x3, RZ ;  /* 0x00000003621d7819 */ /* 0x000fe400000012ff */
[----:B------:R-:W-:Y:S02]  /*d2a0*/  LOP3.LUT R8, R28, R167, RZ, 0x3c, !PT ;  /* 0x000000a71c087212 */ /* 0x000fe400078e3cff */
[----:B------:R-:W-:-:S02]  /*d2b0*/  LOP3.LUT R20, R20, R177, RZ, 0x3c, !PT ;  /* 0x000000b114147212 */ /* 0x000fc400078e3cff */
[----:B------:R-:W-:Y:S02]  /*d2c0*/  SHF.R.U64 R169, R169, 0x3, RZ ;  /* 0x00000003a9a97819 */ /* 0x000fe400000012ff */
[----:B------:R-:W-:Y:S02]  /*d2d0*/  MOV R28, R10 ;  /* 0x0000000a001c7202 */ /* 0x000fe40000000f00 */
[----:B------:R-:W-:Y:S02]  /*d2e0*/  LOP3.LUT R30, R30, R179, RZ, 0x3c, !PT ;  /* 0x000000b31e1e7212 */ /* 0x000fe400078e3cff */
[----:B------:R-:W-:Y:S02]  /*d2f0*/  SHF.R.U64 R171, R171, 0x3, RZ ;  /* 0x00000003abab7819 */ /* 0x000fe400000012ff */
[----:B------:R-:W-:Y:S02]  /*d300*/  LOP3.LUT R103, R168, 0x380, RZ, 0xc0, !PT ;  /* 0x00000380a8677812 */ /* 0x000fe400078ec0ff */
[----:B------:R-:W-:-:S02]  /*d310*/  MOV R12, R12 ;  /* 0x0000000c000c7202 */ /* 0x000fc40000000f00 */
[----:B------:R-:W-:Y:S02]  /*d320*/  LOP3.LUT R38, R38, R181, RZ, 0x3c, !PT ;  /* 0x000000b526267212 */ /* 0x000fe400078e3cff */
[----:B------:R-:W-:Y:S02]  /*d330*/  SHF.R.U64 R173, R173, 0x3, RZ ;  /* 0x00000003adad7819 */ /* 0x000fe400000012ff */
[----:B------:R-:W-:Y:S01]  /*d340*/  MOV R14, R14 ;  /* 0x0000000e000e7202 */ /* 0x000fe20000000f00 */
[----:B------:R-:W-:Y:S01]  /*d350*/  STSM.16.M88.4 [R102], R24 ;  /* 0x0000001866007844 */ /* 0x000fe20000000200 */
[----:B------:R-:W-:Y:S02]  /*d360*/  LOP3.LUT R46, R46, R183, RZ, 0x3c, !PT ;  /* 0x000000b72e2e7212 */ /* 0x000fe400078e3cff */
[----:B------:R-:W-:Y:S01]  /*d370*/  SHF.R.U64 R175, R175, 0x3, RZ ;  /* 0x00000003afaf7819 */ /* 0x000fe200000012ff */
[----:B------:R-:W-:Y:S01]  /*d380*/  STSM.16.M88.4 [R28], R32 ;  /* 0x000000201c007844 */ /* 0x000fe20000000200 */
[----:B------:R-:W-:-:S02]  /*d390*/  LOP3.LUT R98, R29, R6, RZ, 0x3c, !PT ;  /* 0x000000061d627212 */ /* 0x000fc400078e3cff */
[----:B------:R-:W-:Y:S01]  /*d3a0*/  MOV R16, R16 ;  /* 0x0000001000107202 */ /* 0x000fe20000000f00 */
[----:B------:R0:W-:Y:S01]  /*d3b0*/  STSM.16.M88.4 [R12], R40 ;  /* 0x000000280c007844 */ /* 0x0001e20000000200 */
[----:B------:R-:W-:Y:S02]  /*d3c0*/  F2FP.BF16.F32.PACK_AB R59, R153, R59 ;  /* 0x0000003b993b723e */ /* 0x000fe400000010ff */
[----:B------:R-:W-:Y:S01]  /*d3d0*/  F2FP.BF16.F32.PACK_AB R65, R152, R66 ;  /* 0x000000429841723e */ /* 0x000fe200000010ff */
[----:B------:R-:W-:Y:S01]  /*d3e0*/  STSM.16.M88.4 [R14], R48 ;  /* 0x000000300e007844 */ /* 0x000fe20000000200 */
[----:B------:R-:W-:Y:S02]  /*d3f0*/  F2FP.BF16.F32.PACK_AB R72, R73, R72 ;  /* 0x000000484948723e */ /* 0x000fe400000010ff */
[----:B------:R-:W-:Y:S01]  /*d400*/  LOP3.LUT R54, R169, R54, RZ, 0x3c, !PT ;  /* 0x00000036a9367212 */ /* 0x000fe200078e3cff */
[----:B------:R-:W-:Y:S01]  /*d410*/  STSM.16.M88.4 [R16], R56 ;  /* 0x0000003810007844 */ /* 0x000fe20000000200 */
[----:B------:R-:W-:-:S02]  /*d420*/  MOV R20, R20 ;  /* 0x0000001400147202 */ /* 0x000fc40000000f00 */
[----:B------:R-:W-:Y:S02]  /*d430*/  F2FP.BF16.F32.PACK_AB R66, R69, R68 ;  /* 0x000000444542723e */ /* 0x000fe400000010ff */
[----:B------:R-:W-:Y:S02]  /*d440*/  F2FP.BF16.F32.PACK_AB R67, R18, R67 ;  /* 0x000000431243723e */ /* 0x000fe400000010ff */
[----:B------:R-:W-:Y:S02]  /*d450*/  F2FP.BF16.F32.PACK_AB R73, R3, R74 ;  /* 0x0000004a0349723e */ /* 0x000fe400000010ff */
[----:B------:R-:W-:Y:S01]  /*d460*/  F2FP.BF16.F32.PACK_AB R80, R81, R80 ;  /* 0x000000505150723e */ /* 0x000fe200000010ff */
[----:B------:R-:W-:Y:S01]  /*d470*/  STSM.16.M88.4 [R20], R64 ;  /* 0x0000004014007844 */ /* 0x000fe20000000200 */
[----:B------:R-:W-:Y:S02]  /*d480*/  LOP3.LUT R62, R171, R62, RZ, 0x3c, !PT ;  /* 0x0000003eab3e7212 */ /* 0x000fe400078e3cff */
        /* <DEDUP_REMOVED lines=9> */
[----:B------:R-:W-:Y:S01]  /*d520*/  R2UR UR4, R208 ;  /* 0x00000000d00472ca */ /* 0x000fe200000e0000 */
[----:B------:R-:W-:Y:S01]  /*d530*/  ULDC UR10, c[0x0][0xa88] ;  /* 0x0002a200000a7ab9 */ /* 0x000fe20000000800 */
[----:B------:R-:W-:Y:S01]  /*d540*/  SHF.R.U64 R103, R103, 0x3, RZ ;  /* 0x0000000367677819 */ /* 0x000fe200000012ff */
[----:B------:R-:W1:Y:S01]  /*d550*/  LDC R18, c[0x0][0xbe8] ;  /* 0x0002fa00ff127b82 */ /* 0x000e620000000800 */
[----:B------:R-:W-:Y:S02]  /*d560*/  MOV R30, R30 ;  /* 0x0000001e001e7202 */ /* 0x000fe40000000f00 */
[----:B------:R-:W-:-:S02]  /*d570*/  F2FP.BF16.F32.PACK_AB R74, R77, R76 ;  /* 0x0000004c4d4a723e */ /* 0x000fc400000010ff */
[----:B------:R-:W-:Y:S02]  /*d580*/  F2FP.BF16.F32.PACK_AB R81, R83, R82 ;  /* 0x000000525351723e */ /* 0x000fe400000010ff */
[----:B------:R-:W-:Y:S01]  /*d590*/  LOP3.LUT R70, R173, R70, RZ, 0x3c, !PT ;  /* 0x00000046ad467212 */ /* 0x000fe200078e3cff */
[----:B------:R-:W-:Y:S01]  /*d5a0*/  STSM.16.M88.4 [R30], R72 ;  /* 0x000000481e007844 */ /* 0x000fe20000000200 */
[----:B------:R-:W-:Y:S01]  /*d5b0*/  MOV R38, R38 ;  /* 0x0000002600267202 */ /* 0x000fe20000000f00 */
[----:B------:R-:W-:Y:S01]  /*d5c0*/  UIMAD.WIDE UR8, UR4, 0x4, UR8 ;  /* 0x00000004040878a5 */ /* 0x000fe2000f8e0208 */
[----:B------:R-:W-:Y:S02]  /*d5d0*/  F2FP.BF16.F32.PACK_AB R82, R85, R84 ;  /* 0x000000545552723e */ /* 0x000fe400000010ff */
[----:B------:R-:W-:Y:S02]  /*d5e0*/  F2FP.BF16.F32.PACK_AB R83, R87, R86 ;  /* 0x000000565753723e */ /* 0x000fe400000010ff */
[----:B------:R-:W-:-:S02]  /*d5f0*/  LOP3.LUT R94, R175, R94, RZ, 0x3c, !PT ;  /* 0x0000005eaf5e7212 */ /* 0x000fc400078e3cff */
[----:B------:R-:W-:Y:S01]  /*d600*/  MOV R46, R46 ;  /* 0x0000002e002e7202 */ /* 0x000fe20000000f00 */
[----:B------:R-:W-:Y:S01]  /*d610*/  STSM.16.M88.4 [R38], R80 ;  /* 0x0000005026007844 */ /* 0x000fe20000000200 */
[----:B------:R-:W-:Y:S02]  /*d620*/  MOV R11, R98 ;  /* 0x00000062000b7202 */ /* 0x000fe40000000f00 */
[----:B------:R-:W-:Y:S02]  /*d630*/  F2FP.BF16.F32.PACK_AB R76, R89, R88 ;  /* 0x00000058594c723e */ /* 0x000fe400000010ff */
[----:B------:R-:W-:Y:S02]  /*d640*/  F2FP.BF16.F32.PACK_AB R77, R91, R90 ;  /* 0x0000005a5b4d723e */ /* 0x000fe400000010ff */
[----:B------:R-:W-:Y:S02]  /*d650*/  F2FP.BF16.F32.PACK_AB R78, R93, R92 ;  /* 0x0000005c5d4e723e */ /* 0x000fe400000010ff */
[----:B------:R-:W-:-:S02]  /*d660*/  MOV R54, R54 ;  /* 0x0000003600367202 */ /* 0x000fc40000000f00 */
[----:B------:R-:W-:Y:S01]  /*d670*/  F2FP.BF16.F32.PACK_AB R97, R164, R163 ;  /* 0x000000a3a461723e */ /* 0x000fe200000010ff */
[----:B------:R-:W-:Y:S01]  /*d680*/  STSM.16.M88.4 [R46], R76 ;  /* 0x0000004c2e007844 */ /* 0x000fe20000000200 */
[----:B------:R-:W-:Y:S02]  /*d690*/  F2FP.BF16.F32.PACK_AB R98, R101, R100 ;  /* 0x000000646562723e */ /* 0x000fe400000010ff */
[----:B------:R-:W-:Y:S02]  /*d6a0*/  F2FP.BF16.F32.PACK_AB R99, R166, R165 ;  /* 0x000000a5a663723e */ /* 0x000fe400000010ff */
[----:B------:R-:W-:Y:S02]  /*d6b0*/  F2FP.BF16.F32.PACK_AB R105, R107, R106 ;  /* 0x0000006a6b69723e */ /* 0x000fe400000010ff */
[----:B------:R-:W-:Y:S01]  /*d6c0*/  LOP3.LUT R6, R103, R168, RZ, 0x3c, !PT ;  /* 0x000000a867067212 */ /* 0x000fe200078e3cff */
[----:B------:R-:W-:Y:S01]  /*d6d0*/  STSM.16.M88.4 [R54], R96 ;  /* 0x0000006036007844 */ /* 0x000fe20000000200 */
[----:B------:R-:W-:-:S02]  /*d6e0*/  MOV R62, R62 ;  /* 0x0000003e003e7202 */ /* 0x000fc40000000f00 */
[----:B------:R-:W-:Y:S02]  /*d6f0*/  F2FP.BF16.F32.PACK_AB R106, R109, R108 ;  /* 0x0000006c6d6a723e */ /* 0x000fe400000010ff */
[----:B------:R-:W-:Y:S02]  /*d700*/  F2FP.BF16.F32.PACK_AB R107, R111, R110 ;  /* 0x0000006e6f6b723e */ /* 0x000fe400000010ff */
[----:B------:R-:W-:Y:S02]  /*d710*/  F2FP.BF16.F32.PACK_AB R113, R115, R114 ;  /* 0x000000727371723e */ /* 0x000fe400000010ff */
[----:B------:R-:W-:Y:S01]  /*d720*/  MOV R70, R70 ;  /* 0x0000004600467202 */ /* 0x000fe20000000f00 */
[----:B------:R-:W-:Y:S01]  /*d730*/  STSM.16.M88.4 [R62], R104 ;  /* 0x000000683e007844 */ /* 0x000fe20000000200 */
[----:B------:R-:W-:Y:S02]  /*d740*/  F2FP.BF16.F32.PACK_AB R114, R117, R116 ;  /* 0x000000747572723e */ /* 0x000fe400000010ff */
[----:B------:R-:W-:-:S02]  /*d750*/  F2FP.BF16.F32.PACK_AB R115, R119, R118 ;  /* 0x000000767773723e */ /* 0x000fc400000010ff */
[----:B------:R-:W-:Y:S02]  /*d760*/  F2FP.BF16.F32.PACK_AB R121, R123, R122 ;  /* 0x0000007a7b79723e */ /* 0x000fe400000010ff */
[----:B------:R-:W-:Y:S01]  /*d770*/  MOV R94, R94 ;  /* 0x0000005e005e7202 */ /* 0x000fe20000000f00 */
[----:B------:R-:W-:Y:S01]  /*d780*/  STSM.16.M88.4 [R70], R112 ;  /* 0x0000007046007844 */ /* 0x000fe20000000200 */
[----:B------:R-:W-:Y:S02]  /*d790*/  F2FP.BF16.F32.PACK_AB R122, R125, R124 ;  /* 0x0000007c7d7a723e */ /* 0x000fe400000010ff */
[----:B------:R-:W-:Y:S02]  /*d7a0*/  F2FP.BF16.F32.PACK_AB R123, R127, R126 ;  /* 0x0000007e7f7b723e */ /* 0x000fe400000010ff */
[----:B------:R-:W-:Y:S02]  /*d7b0*/  F2FP.BF16.F32.PACK_AB R129, R131, R130 ;  /* 0x000000828381723e */ /* 0x000fe400000010ff */
[----:B------:R-:W-:Y:S01]  /*d7c0*/  F2FP.BF16.F32.PACK_AB R130, R133, R132 ;  /* 0x000000848582723e */ /* 0x000fe200000010ff */
[----:B------:R-:W-:Y:S01]  /*d7d0*/  STSM.16.M88.4 [R94], R120 ;  /* 0x000000785e007844 */ /* 0x000fe20000000200 */
[----:B------:R-:W-:-:S02]  /*d7e0*/  F2FP.BF16.F32.PACK_AB R131, R135, R134 ;  /* 0x000000868783723e */ /* 0x000fc400000010ff */
[----:B------:R-:W-:Y:S02]  /*d7f0*/  F2FP.BF16.F32.PACK_AB R137, R139, R138 ;  /* 0x0000008a8b89723e */ /* 0x000fe400000010ff */
[----:B------:R-:W-:Y:S01]  /*d800*/  MOV R10, R6 ;  /* 0x00000006000a7202 */ /* 0x000fe20000000f00 */
[----:B------:R-:W-:Y:S01]  /*d810*/  STSM.16.M88.4 [R11], R128 ;  /* 0x000000800b007844 */ /* 0x000fe20000000200 */
        /* <DEDUP_REMOVED lines=13> */
[----:B------:R-:W4:Y:S01]  /*d8f0*/  @P0 LDG.E R3, desc[UR36][R6.64] ;  /* 0x0000002406030981 */ /* 0x000f22000c1e1900 */
[----:B------:R-:W-:Y:S01]  /*d900*/  UISETP.NE.U32.AND UP1, UPT, UR8, URZ, UPT ;  /* 0x0000003f0800728c */ /* 0x000fe2000bf25070 */
[----:B-1----:R-:W-:-:S03]  /*d910*/  ISETP.NE.AND P1, PT, R18, 0x1, PT ;  /* 0x000000011200780c */ /* 0x002fc60003f25270 */
[----:B------:R-:W-:-:S06]  /*d920*/  UISETP.NE.AND.EX UP1, UPT, UR9, URZ, UPT, UP1 ;  /* 0x0000003f0900728c */ /* 0x000fcc000bf25310 */
[----:B------:R-:W-:-:S04]  /*d930*/  PLOP3.LUT P2, PT, PT, PT, UP1, 0x80, 0x0 ;  /* 0x000000000000781c */ /* 0x000fc80003f4f018 */
[----:B------:R-:W1:Y:S01]  /*d940*/  @P1 LDC R9, c[0x0][0xbec] ;  /* 0x0002fb00ff091b82 */ /* 0x000e620000000800 */
[----:B------:R-:W-:Y:S02]  /*d950*/  @UP1 ULDC.64 UR8, c[0x0][0xc08] ;  /* 0x0003020000081ab9 */ /* 0x000fe40000000a00 */
[----:B------:R-:W-:-:S03]  /*d960*/  @UP1 UIMAD.WIDE UR8, UR4, 0x4, UR8 ;  /* 0x00000004040818a5 */ /* 0x000fc6000f8e0208 */
[----:B------:R-:W-:Y:S02]  /*d970*/  UMOV UR4, URZ ;  /* 0x0000003f00047c82 */ /* 0x000fe40008000000 */
[----:B0-----:R-:W0:Y:S01]  /*d980*/  @P1 LDC R12, c[0x0][0xbf0] ;  /* 0x0002fc00ff0c1b82 */ /* 0x001e220000000800 */
[----:B--2---:R-:W-:Y:S02]  /*d990*/  IMAD.U32 R10, RZ, RZ, UR8 ;  /* 0x00000008ff0a7e24 */ /* 0x004fe4000f8e00ff */
[----:B------:R-:W-:Y:S01]  /*d9a0*/  IMAD.U32 R11, RZ, RZ, UR9 ;  /* 0x00000009ff0b7e24 */ /* 0x000fe2000f8e00ff */
[----:B----4-:R-:W-:Y:S01]  /*d9b0*/  @P0 R2UR UR4, R3 ;  /* 0x00000000030402ca */ /* 0x010fe200000e0000 */
[----:B------:R-:W-:-:S06]  /*d9c0*/  IMAD.U32 R3, RZ, RZ, UR10 ;  /* 0x0000000aff037e24 */ /* 0x000fcc000f8e00ff */
[----:B------:R3:W5:Y:S01]  /*d9d0*/  @P2 LDG.E R3, desc[UR36][R10.64] ;  /* 0x000000240a032981 */ /* 0x000762000c1e1900 */
[----:B01----:R-:W-:Y:S07]  /*d9e0*/  @P2 BRA `(.L_x_1334) ;  /* 0x0000000000102947 */ /* 0x003fee0003800000 */
[----:B------:R-:W-:Y:S05]  /*d9f0*/  @!P0 BRA `(.L_x_1334) ;  /* 0x00000000000c8947 */ /* 0x000fea0003800000 */
[----:B---3--:R-:W2:Y:S04]  /*da00*/  LDG.E R8, desc[UR36][R6.64] ;  /* 0x0000002406087981 */ /* 0x008ea8000c1e1900 */
[----:B-----5:R-:W2:Y:S02]  /*da10*/  LDG.E R3, desc[UR36][R6.64+0x4] ;  /* 0x0000042406037981 */ /* 0x020ea4000c1e1900 */
[----:B--2---:R-:W-:-:S07]  /*da20*/  IADD3 R3, -R8, R3, RZ ;  /* 0x0000000308037210 */ /* 0x004fce0007ffe1ff */
.L_x_1334:
[----:B------:R-:W-:Y:S01]  /*da30*/  R2UR UR19, R206 ;  /* 0x00000000ce1372ca */ /* 0x000fe200000e0000 */
[----:B------:R-:W-:Y:S01]  /*da40*/  USHF.R.S32.HI UR9, URZ, 0x1f, UR4 ;  /* 0x0000001f3f097899 */ /* 0x000fe20008011404 */
[----:B------:R-:W-:Y:S01]  /*da50*/  R2UR UR13, R208 ;  /* 0x00000000d00d72ca */ /* 0x000fe200000e0000 */
[----:B------:R-:W-:Y:S01]  /*da60*/  ULDC.64 UR14, c[0x0][0xb90] ;  /* 0x0002e400000e7ab9 */ /* 0x000fe20000000a00 */
[----:B------:R-:W-:Y:S01]  /*da70*/  UMOV UR8, UR4 ;  /* 0x0000000400087c82 */ /* 0x000fe20008000000 */
[----:B---3--:R-:W-:Y:S02]  /*da80*/  VIADD R8, R200, UR60 ;  /* 0x0000003cc8087c36 */ /* 0x008fe40008000000 */
[----:B------:R-:W-:Y:S02]  /*da90*/  VIADD R26, R212, UR60 ;  /* 0x0000003cd41a7c36 */ /* 0x000fe40008000000 */
[----:B------:R-:W-:-:S04]  /*daa0*/  @P1 IMAD.HI.U32 R7, R8, R9, RZ ;  /* 0x0000000908071227 */ /* 0x000fc800078e00ff */
[----:B------:R-:W-:Y:S01]  /*dab0*/  USHF.R.S32.HI UR16, URZ, 0x1f, UR19 ;  /* 0x0000001f3f107899 */ /* 0x000fe20008011413 */
[----:B------:R-:W-:Y:S01]  /*dac0*/  IMAD.MOV.U32 R6, RZ, RZ, R8 ;  /* 0x000000ffff067224 */ /* 0x000fe200078e0008 */
[----:B------:R-:W-:Y:S01]  /*dad0*/  UIMAD.WIDE.U32 UR10, UR19, UR14, UR8 ;  /* 0x0000000e130a72a5 */ /* 0x000fe2000f8e0008 */
[----:B------:R-:W-:Y:S01]  /*dae0*/  @P1 SHF.R.U32.HI R6, RZ, R12, R7 ;  /* 0x0000000cff061219 */ /* 0x000fe20000011607 */
[----:B------:R-:W-:Y:S01]  /*daf0*/  USHF.R.S32.HI UR8, URZ, 0x1f, UR13 ;  /* 0x0000001f3f087899 */ /* 0x000fe2000801140d */
[----:B------:R-:W-:Y:S01]  /*db00*/  IMAD R7, R207, 0x40, R23 ;  /* 0x00000040cf077824 */ /* 0x000fe200078e0217 */
[----:B------:R-:W-:Y:S01]  /*db10*/  UIMAD UR12, UR16, UR14, URZ ;  /* 0x0000000e100c72a4 */ /* 0x000fe2000f8e023f */
[----:B-----5:R-:W-:Y:S01]  /*db20*/  IMAD R79, R3, R18, RZ ;  /* 0x00000012034f7224 */ /* 0x020fe200078e02ff */
[----:B------:R-:W-:Y:S01]  /*db30*/  USEL UR18, UR8, URZ, !UP0 ;  /* 0x0000003f08127287 */ /* 0x000fe2000c000000 */
[----:B------:R-:W-:Y:S01]  /*db40*/  IMAD.MOV R9, RZ, RZ, -R6 ;  /* 0x000000ffff097224 */ /* 0x000fe200078e0a06 */
[----:B------:R-:W-:Y:S01]  /*db50*/  UIMAD UR12, UR19, UR15, UR12 ;  /* 0x0000000f130c72a4 */ /* 0x000fe2000f8e020c */
[----:B------:R-:W-:Y:S01]  /*db60*/  IMAD.WIDE R4, R7, 0x2, R4 ;  /* 0x0000000207047825 */ /* 0x000fe200078e0204 */
[----:B------:R-:W-:Y:S01]  /*db70*/  USEL UR17, UR13, URZ, !UP0 ;  /* 0x0000003f0d117287 */ /* 0x000fe2000c000000 */
[----:B------:R-:W-:Y:S01]  /*db80*/  SHF.R.S32.HI R7, RZ, 0x1f, R6 ;  /* 0x0000001fff077819 */ /* 0x000fe20000011406 */
[----:B------:R-:W-:Y:S01]  /*db90*/  ULDC.64 UR14, c[0x0][0xb98] ;  /* 0x0002e600000e7ab9 */ /* 0x000fe20000000a00 */
[----:B------:R-:W-:Y:S01]  /*dba0*/  UIADD3 UR11, UR11, UR12, URZ ;  /* 0x0000000c0b0b7290 */ /* 0x000fe2000fffe03f */
[----:B------:R-:W-:Y:S01]  /*dbb0*/  IMAD R9, R18, R9, R8 ;  /* 0x0000000912097224 */ /* 0x000fe200078e0208 */
[----:B------:R-:W-:Y:S01]  /*dbc0*/  UIMAD UR8, UR18, UR14, URZ ;  /* 0x0000000e120872a4 */ /* 0x000fe2000f8e023f */
[C---:B------:R-:W-:Y:S01]  /*dbd0*/  IADD3 R11, P5, R4.reuse, 0x1000, RZ ;  /* 0x00001000040b7810 */ /* 0x040fe20007fbe0ff */
[----:B------:R-:W-:Y:S01]  /*dbe0*/  UIMAD.WIDE.U32 UR10, UR17, UR14, UR10 ;  /* 0x0000000e110a72a5 */ /* 0x000fe2000f8e000a */
[C---:B------:R-:W-:Y:S01]  /*dbf0*/  IADD3 R53, P3, R4.reuse, 0x4000, RZ ;  /* 0x0000400004357810 */ /* 0x040fe20007f7e0ff */
[----:B------:R-:W-:Y:S01]  /*dc00*/  UIMAD UR8, UR17, UR15, UR8 ;  /* 0x0000000f110872a4 */ /* 0x000fe2000f8e0208 */
[----:B------:R-:W-:Y:S01]  /*dc10*/  SHF.R.S32.HI R8, RZ, 0x1f, R9 ;  /* 0x0000001fff087819 */ /* 0x000fe20000011409 */
[----:B------:R-:W-:Y:S01]  /*dc20*/  ULDC.64 UR12, c[0x0][0xaa0] ;  /* 0x0002a800000c7ab9 */ /* 0x000fe20000000a00 */
[----:B------:R-:W-:-:S02]  /*dc30*/  IADD3 R29, P2, R4, 0x5000, RZ ;  /* 0x00005000041d7810 */ /* 0x000fc40007f5e0ff */
[----:B------:R-:W-:Y:S01]  /*dc40*/  IADD3 R6, P0, R6, UR10, RZ ;  /* 0x0000000a06067c10 */ /* 0x000fe2000ff1e0ff */
[----:B------:R-:W-:Y:S01]  /*dc50*/  IMAD.U32 R10, RZ, RZ, UR8 ;  /* 0x00000008ff0a7e24 */ /* 0x000fe2000f8e00ff */
[----:B------:R-:W-:Y:S02]  /*dc60*/  LOP3.LUT R52, R53, 0x380, RZ, 0xc0, !PT ;  /* 0x0000038035347812 */ /* 0x000fe400078ec0ff */
[----:B------:R-:W-:Y:S02]  /*dc70*/  LOP3.LUT R28, R29, 0x380, RZ, 0xc0, !PT ;  /* 0x000003801d1c7812 */ /* 0x000fe400078ec0ff */
[----:B------:R-:W-:Y:S01]  /*dc80*/  IADD3.X R7, R7, UR11, R10, P0, !PT ;  /* 0x0000000b07077c10 */ /* 0x000fe200087fe40a */
[----:B------:R-:W-:Y:S01]  /*dc90*/  ULDC.64 UR10, c[0x0][0xb88] ;  /* 0x0002e200000a7ab9 */ /* 0x000fe20000000a00 */
[----:B------:R-:W-:Y:S01]  /*dca0*/  SHF.R.U64 R52, R52, 0x3, RZ ;  /* 0x0000000334347819 */ /* 0x000fe200000012ff */
[----:B------:R-:W-:Y:S01]  /*dcb0*/  IMAD R10, R8, UR10, RZ ;  /* 0x0000000a080a7c24 */ /* 0x000fe2000f8e02ff */
[----:B------:R-:W-:Y:S01]  /*dcc0*/  LOP3.LUT R8, R11, 0x380, RZ, 0xc0, !PT ;  /* 0x000003800b087812 */ /* 0x000fe200078ec0ff */
[----:B------:R-:W-:Y:S01]  /*dcd0*/  IMAD.WIDE.U32 R6, R9, UR10, R6 ;  /* 0x0000000a09067c25 */ /* 0x000fe2000f8e0006 */
[----:B------:R-:W-:-:S02]  /*dce0*/  SHF.R.U64 R28, R28, 0x3, RZ ;  /* 0x000000031c1c7819 */ /* 0x000fc400000012ff */
[----:B------:R-:W-:Y:S01]  /*dcf0*/  SHF.R.U64 R8, R8, 0x3, RZ ;  /* 0x0000000308087819 */ /* 0x000fe200000012ff */
[----:B------:R-:W-:Y:S01]  /*dd00*/  IMAD R15, R9, UR11, R10 ;  /* 0x0000000b090f7c24 */ /* 0x000fe2000f8e020a */
[----:B------:R-:W-:Y:S01]  /*dd10*/  ULDC.64 UR10, c[0x0][0xb50] ;  /* 0x0002d400000a7ab9 */ /* 0x000fe20000000a00 */
[----:B------:R-:W-:Y:S01]  /*dd20*/  LOP3.LUT R52, R52, R53, RZ, 0x3c, !PT ;  /* 0x0000003534347212 */ /* 0x000fe200078e3cff */
[----:B------:R-:W-:Y:S01]  /*dd30*/  IMAD.X R53, RZ, RZ, R5, P3 ;  /* 0x000000ffff357224 */ /* 0x000fe200018e0605 */
[----:B------:R-:W-:Y:S01]  /*dd40*/  LEA R14, P0, R6, UR10, 0x2 ;  /* 0x0000000a060e7c11 */ /* 0x000fe2000f8010ff */
[----:B------:R-:W-:Y:S01]  /*dd50*/  IMAD.IADD R7, R7, 0x1, R15 ;  /* 0x0000000107077824 */ /* 0x000fe200078e020f */
[----:B------:R-:W-:Y:S01]  /*dd60*/  LOP3.LUT R8, R8, R11, RZ, 0x3c, !PT ;  /* 0x0000000b08087212 */ /* 0x000fe200078e3cff */
[----:B------:R-:W-:Y:S01]  /*dd70*/  IMAD.X R9, RZ, RZ, R5, P5 ;  /* 0x000000ffff097224 */ /* 0x000fe200028e0605 */
[----:B------:R-:W-:Y:S01]  /*dd80*/  IADD3 R41, P3, R4, 0xa000, RZ ;  /* 0x0000a00004297810 */ /* 0x000fe20007f7e0ff */
[----:B------:R-:W-:Y:S01]  /*dd90*/  SHFL.IDX PT, R16, R14, RZ, 0x1c1f ;  /* 0x001c1fff0e107589 */ /* 0x000fe200000e0000 */
[----:B------:R-:W-:-:S02]  /*dda0*/  LEA.HI.X R11, R6, UR11, R7, 0x2, P0 ;  /* 0x0000000b060b7c11 */ /* 0x000fc400080f1407 */
[----:B------:R-:W-:Y:S01]  /*ddb0*/  IADD3 R25, P0, R4, 0x3000, RZ ;  /* 0x0000300004197810 */ /* 0x000fe20007f1e0ff */
[----:B------:R-:W-:Y:S01]  /*ddc0*/  SHFL.IDX PT, R20, R14, 0x1, 0x1c1f ;  /* 0x003c1f000e147f89 */ /* 0x000fe200000e0000 */
[----:B------:R-:W-:Y:S01]  /*ddd0*/  LOP3.LUT R28, R28, R29, RZ, 0x3c, !PT ;  /* 0x0000001d1c1c7212 */ /* 0x000fe200078e3cff */
[----:B------:R-:W-:Y:S01]  /*dde0*/  IMAD.X R29, RZ, RZ, R5, P2 ;  /* 0x000000ffff1d7224 */ /* 0x000fe200010e0605 */
[----:B------:R-:W-:Y:S01]  /*ddf0*/  LOP3.LUT R24, R25, 0x380, RZ, 0xc0, !PT ;  /* 0x0000038019187812 */ /* 0x000fe200078ec0ff */
[----:B------:R-:W0:Y:S01]  /*de00*/  SHFL.IDX PT, R17, R11, RZ, 0x1c1f ;  /* 0x001c1fff0b117589 */ /* 0x000e2200000e0000 */
[----:B------:R-:W-:Y:S02]  /*de10*/  LOP3.LUT R40, R41, 0x380, RZ, 0xc0, !PT ;  /* 0x0000038029287812 */ /* 0x000fe400078ec0ff */
[----:B------:R-:W-:Y:S01]  /*de20*/  SHF.R.U64 R24, R24, 0x3, RZ ;  /* 0x0000000318187819 */ /* 0x000fe200000012ff */
[----:B------:R-:W1:Y:S01]  /*de30*/  SHFL.IDX PT, R21, R11, 0x1, 0x1c1f ;  /* 0x003c1f000b157f89 */ /* 0x000e6200000e0000 */
[----:B------:R-:W-:-:S02]  /*de40*/  IADD3 R45, P2, R4, 0xb000, RZ ;  /* 0x0000b000042d7810 */ /* 0x000fc40007f5e0ff */
[----:B------:R-:W-:Y:S01]  /*de50*/  LOP3.LUT R24, R24, R25, RZ, 0x3c, !PT ;  /* 0x0000001918187212 */ /* 0x000fe200078e3cff */
[----:B------:R-:W-:Y:S01]  /*de60*/  IMAD.X R25, RZ, RZ, R5, P0 ;  /* 0x000000ffff197224 */ /* 0x000fe200000e0605 */
[----:B------:R-:W-:Y:S02]  /*de70*/  IADD3 R57, P0, R4, 0x9000, RZ ;  /* 0x0000900004397810 */ /* 0x000fe40007f1e0ff */
[----:B------:R-:W-:Y:S02]  /*de80*/  SHF.R.U64 R40, R40, 0x3, RZ ;  /* 0x0000000328287819 */ /* 0x000fe400000012ff */
[----:B------:R-:W-:Y:S02]  /*de90*/  LOP3.LUT R56, R57, 0x380, RZ, 0xc0, !PT ;  /* 0x0000038039387812 */ /* 0x000fe400078ec0ff */
[----:B------:R-:W-:Y:S02]  /*dea0*/  LOP3.LUT R44, R45, 0x380, RZ, 0xc0, !PT ;  /* 0x000003802d2c7812 */ /* 0x000fe400078ec0ff */
[----:B------:R-:W-:-:S02]  /*deb0*/  SHF.R.U64 R56, R56, 0x3, RZ ;  /* 0x0000000338387819 */ /* 0x000fc400000012ff */
[----:B------:R-:W-:Y:S01]  /*dec0*/  LOP3.LUT R40, R40, R41, RZ, 0x3c, !PT ;  /* 0x0000002928287212 */ /* 0x000fe200078e3cff */
[--C-:B------:R-:W-:Y:S01]  /*ded0*/  IMAD.X R41, RZ, RZ, R5.reuse, P3 ;  /* 0x000000ffff297224 */ /* 0x100fe200018e0605 */
[----:B------:R-:W-:Y:S01]  /*dee0*/  LOP3.LUT R56, R56, R57, RZ, 0x3c, !PT ;  /* 0x0000003938387212 */ /* 0x000fe200078e3cff */
[----:B------:R-:W-:Y:S01]  /*def0*/  IMAD.X R57, RZ, RZ, R5, P0 ;  /* 0x000000ffff397224 */ /* 0x000fe200000e0605 */
[----:B------:R-:W-:Y:S02]  /*df00*/  SHF.R.U64 R44, R44, 0x3, RZ ;  /* 0x000000032c2c7819 */ /* 0x000fe400000012ff */
[----:B------:R-:W-:Y:S02]  /*df10*/  LOP3.LUT P0, RZ, R210, 0x3, RZ, 0xc0, !PT ;  /* 0x00000003d2ff7812 */ /* 0x000fe4000780c0ff */
[----:B------:R-:W-:Y:S02]  /*df20*/  IADD3 R10, P3, R4, 0xf000, RZ ;  /* 0x0000f000040a7810 */ /* 0x000fe40007f7e0ff */
[----:B------:R-:W-:-:S02]  /*df30*/  IADD3 R6, R26, 0x8, RZ ;  /* 0x000000081a067810 */ /* 0x000fc40007ffe0ff */
[----:B------:R-:W-:Y:S01]  /*df40*/  LOP3.LUT R44, R44, R45, RZ, 0x3c, !PT ;  /* 0x0000002d2c2c7212 */ /* 0x000fe200078e3cff */
[--C-:B------:R-:W-:Y:S01]  /*df50*/  IMAD.X R45, RZ, RZ, R5.reuse, P2 ;  /* 0x000000ffff2d7224 */ /* 0x100fe200010e0605 */
[-C--:B------:R-:W-:Y:S02]  /*df60*/  ISETP.GE.OR P2, PT, R26, R79.reuse, P0 ;  /* 0x0000004f1a00720c */ /* 0x080fe40000746670 */
[----:B------:R-:W-:Y:S01]  /*df70*/  IADD3 R13, P4, R4, 0x2000, RZ ;  /* 0x00002000040d7810 */ /* 0x000fe20007f9e0ff */
[----:B------:R-:W-:Y:S01]  /*df80*/  UIMAD UR10, UR9, UR12, URZ ;  /* 0x0000000c090a72a4 */ /* 0x000fe2000f8e023f */
[----:B------:R-:W-:Y:S01]  /*df90*/  LOP3.LUT R3, R10, 0x380, RZ, 0xc0, !PT ;  /* 0x000003800a037812 */ /* 0x000fe200078ec0ff */
[----:B------:R-:W-:Y:S01]  /*dfa0*/  IMAD.X R49, RZ, RZ, R5, P3 ;  /* 0x000000ffff317224 */ /* 0x000fe200018e0605 */
[----:B------:R-:W-:Y:S02]  /*dfb0*/  ISETP.GE.OR P0, PT, R6, R79, P0 ;  /* 0x0000004f0600720c */ /* 0x000fe40000706670 */
[----:B------:R-:W-:-:S02]  /*dfc0*/  SHF.R.U64 R3, R3, 0x3, RZ ;  /* 0x0000000303037819 */ /* 0x000fc400000012ff */
[----:B------:R-:W-:Y:S02]  /*dfd0*/  LOP3.LUT R12, R13, 0x380, RZ, 0xc0, !PT ;  /* 0x000003800d0c7812 */ /* 0x000fe400078ec0ff */
[----:B------:R-:W-:Y:S01]  /*dfe0*/  LOP3.LUT R48, R3, R10, RZ, 0x3c, !PT ;  /* 0x0000000a03307212 */ /* 0x000fe200078e3cff */
[----:B0-----:R0:W-:Y:S01]  /*dff0*/  @!P2 ST.E desc[UR36][R16.64], R0 ;  /* 0x000000001000a985 */ /* 0x0011e2000c101924 */
[----:B------:R-:W2:Y:S01]  /*e000*/  @P1 LDC R3, c[0x0][0xbec] ;  /* 0x0002fb00ff031b82 */ /* 0x000ea20000000800 */
[----:B------:R-:W-:Y:S02]  /*e010*/  SHF.R.U64 R12, R12, 0x3, RZ ;  /* 0x000000030c0c7819 */ /* 0x000fe400000012ff */
[----:B------:R-:W-:Y:S02]  /*e020*/  IADD3 R33, P6, R4, 0x6000, RZ ;  /* 0x0000600004217810 */ /* 0x000fe40007fde0ff */
[----:B-1----:R1:W-:Y:S01]  /*e030*/  @!P0 ST.E desc[UR36][R20.64], R2 ;  /* 0x0000000214008985 */ /* 0x0023e2000c101924 */
[----:B------:R-:W-:Y:S01]  /*e040*/  LOP3.LUT R12, R12, R13, RZ, 0x3c, !PT ;  /* 0x0000000d0c0c7212 */ /* 0x000fe200078e3cff */
[----:B------:R-:W-:Y:S01]  /*e050*/  IMAD.X R13, RZ, RZ, R5, P4 ;  /* 0x000000ffff0d7224 */ /* 0x000fe200020e0605 */
[C---:B------:R-:W-:Y:S01]  /*e060*/  IADD3 R37, P5, R4.reuse, 0x7000, RZ ;  /* 0x0000700004257810 */ /* 0x040fe20007fbe0ff */
[----:B------:R-:W-:Y:S01]  /*e070*/  UIMAD.WIDE.U32 UR8, UR4, UR12, URZ ;  /* 0x0000000c040872a5 */ /* 0x000fe2000f8e003f */
[----:B------:R-:W-:Y:S01]  /*e080*/  IADD3 R65, P4, R4, 0x8000, RZ ;  /* 0x0000800004417810 */ /* 0x000fe20007f9e0ff */
[----:B------:R-:W-:Y:S01]  /*e090*/  UIMAD UR10, UR4, UR13, UR10 ;  /* 0x0000000d040a72a4 */ /* 0x000fe2000f8e020a */
[----:B------:R-:W-:Y:S01]  /*e0a0*/  LOP3.LUT R32, R33, 0x380, RZ, 0xc0, !PT ;  /* 0x0000038021207812 */ /* 0x000fe200078ec0ff */
[----:B0-----:R-:W-:Y:S01]  /*e0b0*/  IMAD R0, R205, 0x20, R207 ;  /* 0x00000020cd007824 */ /* 0x001fe200078e02cf */
[----:B------:R-:W-:Y:S01]  /*e0c0*/  LOP3.LUT R36, R37, 0x380, RZ, 0xc0, !PT ;  /* 0x0000038025247812 */ /* 0x000fe200078ec0ff */
[----:B------:R-:W-:Y:S01]  /*e0d0*/  ULDC.64 UR12, c[0x0][0xae8] ;  /* 0x0002ba00000c7ab9 */ /* 0x000fe20000000a00 */
[----:B------:R-:W-:Y:S01]  /*e0e0*/  LOP3.LUT R64, R65, 0x380, RZ, 0xc0, !PT ;  /* 0x0000038041407812 */ /* 0x000fe200078ec0ff */
[----:B-1----:R-:W0:Y:S01]  /*e0f0*/  @P1 LDC R21, c[0x0][0xbf0] ;  /* 0x0002fc00ff151b82 */ /* 0x002e220000000800 */
[----:B------:R-:W-:Y:S01]  /*e100*/  SHF.R.U64 R32, R32, 0x3, RZ ;  /* 0x0000000320207819 */ /* 0x000fe200000012ff */
[----:B------:R-:W-:Y:S01]  /*e110*/  UIADD3 UR9, UR9, UR10, URZ ;  /* 0x0000000a09097290 */ /* 0x000fe2000fffe03f */
[----:B------:R-:W-:Y:S01]  /*e120*/  SHF.R.U64 R36, R36, 0x3, RZ ;  /* 0x0000000324247819 */ /* 0x000fe200000012ff */
[----:B------:R-:W-:Y:S01]  /*e130*/  UIMAD UR4, UR16, UR12, URZ ;  /* 0x0000000c100472a4 */ /* 0x000fe2000f8e023f */
[----:B------:R-:W-:Y:S01]  /*e140*/  SHF.R.U64 R64, R64, 0x3, RZ ;  /* 0x0000000340407819 */ /* 0x000fe200000012ff */
[----:B------:R-:W-:Y:S01]  /*e150*/  VIADD R16, R0, UR60 ;  /* 0x0000003c00107c36 */ /* 0x000fe20008000000 */
[----:B------:R-:W-:Y:S01]  /*e160*/  LOP3.LUT R32, R32, R33, RZ, 0x3c, !PT ;  /* 0x0000002120207212 */ /* 0x000fe200078e3cff */
[--C-:B------:R-:W-:Y:S01]  /*e170*/  IMAD.X R33, RZ, RZ, R5.reuse, P6 ;  /* 0x000000ffff217224 */ /* 0x100fe200030e0605 */
[----:B------:R-:W-:Y:S01]  /*e180*/  LOP3.LUT R36, R36, R37, RZ, 0x3c, !PT ;  /* 0x0000002524247212 */ /* 0x000fe200078e3cff */
[--C-:B------:R-:W-:Y:S01]  /*e190*/  IMAD.X R37, RZ, RZ, R5.reuse, P5 ;  /* 0x000000ffff257224 */ /* 0x100fe200028e0605 */
[----:B------:R-:W-:Y:S01]  /*e1a0*/  LOP3.LUT R64, R64, R65, RZ, 0x3c, !PT ;  /* 0x0000004140407212 */ /* 0x000fe200078e3cff */
[----:B------:R-:W-:Y:S01]  /*e1b0*/  IMAD.X R65, RZ, RZ, R5, P4 ;  /* 0x000000ffff417224 */ /* 0x000fe200020e0605 */
[----:B------:R-:W-:Y:S01]  /*e1c0*/  UIMAD UR4, UR19, UR13, UR4 ;  /* 0x0000000d130472a4 */ /* 0x000fe2000f8e0204 */
[C---:B------:R-:W-:Y:S01]  /*e1d0*/  IADD3 R73, P6, R4.reuse, 0xc000, RZ ;  /* 0x0000c00004497810 */ /* 0x040fe20007fde0ff */
[----:B------:R-:W-:Y:S01]  /*e1e0*/  UIMAD.WIDE.U32 UR8, UR19, UR12, UR8 ;  /* 0x0000000c130872a5 */ /* 0x000fe2000f8e0008 */
[C---:B------:R-:W-:Y:S01]  /*e1f0*/  IADD3 R69, P5, R4.reuse, 0xd000, RZ ;  /* 0x0000d00004457810 */ /* 0x040fe20007fbe0ff */
[----:B------:R-:W-:Y:S01]  /*e200*/  ULDC.64 UR10, c[0x0][0xaf0] ;  /* 0x0002bc00000a7ab9 */ /* 0x000fe20000000a00 */
[----:B------:R-:W-:Y:S01]  /*e210*/  IADD3 R61, P4, R4, 0xe000, RZ ;  /* 0x0000e000043d7810 */ /* 0x000fe20007f9e0ff */
[----:B--2---:R-:W-:Y:S01]  /*e220*/  @P1 IMAD.HI.U32 R0, R16, R3, RZ ;  /* 0x0000000310001227 */ /* 0x004fe200078e00ff */
[----:B------:R-:W-:Y:S01]  /*e230*/  UIADD3 UR9, UR9, UR4, URZ ;  /* 0x0000000409097290 */ /* 0x000fe2000fffe03f */
[----:B------:R-:W-:Y:S01]  /*e240*/  LOP3.LUT R72, R73, 0x380, RZ, 0xc0, !PT ;  /* 0x0000038049487812 */ /* 0x000fe200078ec0ff */
[----:B------:R-:W-:Y:S01]  /*e250*/  UIMAD UR4, UR18, UR10, URZ ;  /* 0x0000000a120472a4 */ /* 0x000fe2000f8e023f */
[----:B------:R-:W-:Y:S01]  /*e260*/  LOP3.LUT R68, R69, 0x380, RZ, 0xc0, !PT ;  /* 0x0000038045447812 */ /* 0x000fe200078ec0ff */
[----:B------:R-:W-:Y:S01]  /*e270*/  IMAD.MOV.U32 R17, RZ, RZ, R16 ;  /* 0x000000ffff117224 */ /* 0x000fe200078e0010 */
[----:B------:R-:W-:-:S02]  /*e280*/  LOP3.LUT R60, R61, 0x380, RZ, 0xc0, !PT ;  /* 0x000003803d3c7812 */ /* 0x000fc400078ec0ff */
[----:B------:R-:W-:Y:S01]  /*e290*/  LOP3.LUT R7, R4, 0x380, RZ, 0xc0, !PT ;  /* 0x0000038004077812 */ /* 0x000fe200078ec0ff */
[----:B------:R-:W-:Y:S01]  /*e2a0*/  UIMAD UR4, UR17, UR11, UR4 ;  /* 0x0000000b110472a4 */ /* 0x000fe2000f8e0204 */
[----:B0-----:R-:W-:Y:S01]  /*e2b0*/  @P1 SHF.R.U32.HI R17, RZ, R21, R0 ;  /* 0x00000015ff111219 */ /* 0x001fe20000011600 */
[----:B------:R-:W-:Y:S01]  /*e2c0*/  UIMAD.WIDE.U32 UR8, UR17, UR10, UR8 ;  /* 0x0000000a110872a5 */ /* 0x000fe2000f8e0008 */
[----:B------:R-:W-:Y:S01]  /*e2d0*/  SHF.R.U64 R72, R72, 0x3, RZ ;  /* 0x0000000348487819 */ /* 0x000fe200000012ff */
[----:B------:R-:W5:Y:S01]  /*e2e0*/  LD.E.128 R8, desc[UR36][R8.64] ;  /* 0x0000002408087980 */ /* 0x000f62000c101d00 */
[----:B------:R-:W-:Y:S02]  /*e2f0*/  SHF.R.U64 R68, R68, 0x3, RZ ;  /* 0x0000000344447819 */ /* 0x000fe400000012ff */
[----:B------:R-:W-:Y:S01]  /*e300*/  SHF.R.U64 R60, R60, 0x3, RZ ;  /* 0x000000033c3c7819 */ /* 0x000fe200000012ff */
[----:B------:R-:W5:Y:S01]  /*e310*/  LD.E.128 R12, desc[UR36][R12.64] ;  /* 0x000000240c0c7980 */ /* 0x000f62000c101d00 */
[----:B------:R-:W-:Y:S01]  /*e320*/  SHF.R.U64 R7, R7, 0x3, RZ ;  /* 0x0000000307077819 */ /* 0x000fe200000012ff */
[----:B------:R-:W-:Y:S01]  /*e330*/  UIADD3 UR4, UR9, UR4, URZ ;  /* 0x0000000409047290 */ /* 0x000fe2000fffe03f */
[--C-:B------:R-:W-:Y:S01]  /*e340*/  SHF.R.S32.HI R0, RZ, 0x1f, R17.reuse ;  /* 0x0000001fff007819 */ /* 0x100fe20000011411 */
[----:B------:R-:W-:Y:S01]  /*e350*/  IMAD.MOV R21, RZ, RZ, -R17 ;  /* 0x000000ffff157224 */ /* 0x000fe200078e0a11 */
[----:B------:R-:W-:Y:S01]  /*e360*/  LOP3.LUT R72, R72, R73, RZ, 0x3c, !PT ;  /* 0x0000004948487212 */ /* 0x000fe200078e3cff */
[--C-:B------:R-:W-:Y:S01]  /*e370*/  IMAD.X R73, RZ, RZ, R5.reuse, P6 ;  /* 0x000000ffff497224 */ /* 0x100fe200030e0605 */
[----:B------:R-:W-:Y:S01]  /*e380*/  LOP3.LUT R68, R68, R69, RZ, 0x3c, !PT ;  /* 0x0000004544447212 */ /* 0x000fe200078e3cff */
[--C-:B------:R-:W-:Y:S01]  /*e390*/  IMAD.X R69, RZ, RZ, R5.reuse, P5 ;  /* 0x000000ffff457224 */ /* 0x100fe200028e0605 */
[----:B------:R-:W-:Y:S01]  /*e3a0*/  LOP3.LUT R60, R60, R61, RZ, 0x3c, !PT ;  /* 0x0000003d3c3c7212 */ /* 0x000fe200078e3cff */
[----:B------:R-:W-:Y:S01]  /*e3b0*/  IMAD.X R61, RZ, RZ, R5, P4 ;  /* 0x000000ffff3d7224 */ /* 0x000fe200020e0605 */
[----:B------:R-:W-:Y:S01]  /*e3c0*/  LOP3.LUT R4, R7, R4, RZ, 0x3c, !PT ;  /* 0x0000000407047212 */ /* 0x000fe200078e3cff */
[----:B------:R-:W-:Y:S01]  /*e3d0*/  ULDC.64 UR10, c[0x0][0xae0] ;  /* 0x0002b800000a7ab9 */ /* 0x000fe20000000a00 */
[----:B------:R-:W-:Y:S01]  /*e3e0*/  IMAD R21, R18, R21, R16 ;  /* 0x0000001512157224 */ /* 0x000fe200078e0210 */
[----:B------:R-:W5:Y:S01]  /*e3f0*/  LD.E.128 R24, desc[UR36][R24.64] ;  /* 0x0000002418187980 */ /* 0x000f62000c101d00 */
[----:B------:R-:W-:-:S02]  /*e400*/  IMAD R0, R0, UR10, RZ ;  /* 0x0000000a00007c24 */ /* 0x000fc4000f8e02ff */
[----:B------:R-:W-:Y:S01]  /*e410*/  IMAD.U32 R3, RZ, RZ, UR9 ;  /* 0x00000009ff037e24 */ /* 0x000fe2000f8e00ff */
[----:B------:R-:W5:Y:S01]  /*e420*/  LD.E.128 R4, desc[UR36][R4.64] ;  /* 0x0000002404047980 */ /* 0x000f62000c101d00 */
[----:B------:R-:W-:Y:S01]  /*e430*/  IMAD.U32 R2, RZ, RZ, UR8 ;  /* 0x00000008ff027e24 */ /* 0x000fe2000f8e00ff */
[----:B------:R-:W-:Y:S01]  /*e440*/  ULDC.64 UR8, c[0x0][0xad8] ;  /* 0x0002b60000087ab9 */ /* 0x000fe20000000a00 */
[----:B------:R-:W-:Y:S01]  /*e450*/  IMAD.U32 R3, RZ, RZ, UR4 ;  /* 0x00000004ff037e24 */ /* 0x000fe2000f8e00ff */
[----:B------:R-:W5:Y:S01]  /*e460*/  LD.E.128 R52, desc[UR36][R52.64] ;  /* 0x0000002434347980 */ /* 0x000f62000c101d00 */
[C---:B------:R-:W-:Y:S01]  /*e470*/  IMAD R77, R17.reuse, UR11, R0 ;  /* 0x0000000b114d7c24 */ /* 0x040fe2000f8e0200 */
[----:B------:R-:W-:Y:S02]  /*e480*/  SHF.R.S32.HI R0, RZ, 0x1f, R21 ;  /* 0x0000001fff007819 */ /* 0x000fe40000011415 */
[----:B------:R-:W5:Y:S01]  /*e490*/  LD.E.128 R28, desc[UR36][R28.64] ;  /* 0x000000241c1c7980 */ /* 0x000f62000c101d00 */
[----:B------:R-:W-:-:S03]  /*e4a0*/  IMAD.WIDE.U32 R2, R17, UR10, R2 ;  /* 0x0000000a11027c25 */ /* 0x000fc6000f8e0002 */
        /* <DEDUP_REMOVED lines=24> */
[----:B------:R-:W-:Y:S01]  /*e630*/  LEA R18, P3, R2, UR8, 0x1 ;  /* 0x0000000802127c11 */ /* 0x000fe2000f8608ff */
[----:B------:R-:W-:Y:S01]  /*e640*/  IMAD.IADD R3, R3, 0x1, R17 ;  /* 0x0000000103037824 */ /* 0x000fe200078e0211 */
[----:B------:R-:W-:-:S02]  /*e650*/  IADD3 R22, R22, 0x30820, RZ ;  /* 0x0003082016167810 */ /* 0x000fc40007ffe0ff */
[-C--:B------:R-:W-:Y:S01]  /*e660*/  ISETP.GE.AND P1, PT, R0, R79.reuse, PT ;  /* 0x0000004f0000720c */ /* 0x080fe20003f26270 */
[----:B------:R-:W-:Y:S01]  /*e670*/  VIADD R0, R80, 0x40 ;  /* 0x0000004050007836 */ /* 0x000fe20000000000 */
[----:B------:R-:W-:Y:S02]  /*e680*/  LEA.HI.X R78, R2, UR9, R3, 0x1, P3 ;  /* 0x00000009024e7c11 */ /* 0x000fe400098f0c03 */
[----:B------:R-:W-:Y:S01]  /*e690*/  PRMT R22, RZ, 0x654, R22 ;  /* 0x00000654ff167816 */ /* 0x000fe20000000016 */
[----:B0-----:R0:W1:Y:S01]  /*e6a0*/  SHFL.IDX PT, R76, R18, RZ, 0x181f ;  /* 0x00181fff124c7589 */ /* 0x00106200000e0000 */
        /* <DEDUP_REMOVED lines=22> */
.L_x_1336:
[----:B------:R-:W-:Y:S05]  /*e810*/  BSYNC B1 ;  /* 0x0000000000017941 */ /* 0x000fea0003800000 */
.L_x_1335:
        /* <DEDUP_REMOVED lines=21> */
.L_x_1338:
[----:B------:R-:W-:Y:S05]  /*e970*/  BSYNC B1 ;  /* 0x0000000000017941 */ /* 0x000fea0003800000 */
.L_x_1337:
        /* <DEDUP_REMOVED lines=21> */
.L_x_1340:
[----:B------:R-:W-:Y:S05]  /*ead0*/  BSYNC B1 ;  /* 0x0000000000017941 */ /* 0x000fea0003800000 */
.L_x_1339:
        /* <DEDUP_REMOVED lines=20> */
[----:B----4-:R-:W-:-:S04]  /*ec20*/  LEA R2, P0, R204, R18, 0x1 ;  /* 0x00000012cc027211 */ /* 0x010fc800078008ff */
[----:B------:R-:W-:-:S05]  /*ec30*/  LEA.HI.X R3, R204, R78, R215, 0x1, P0 ;  /* 0x0000004ecc037211 */ /* 0x000fca00000f0cd7 */
[----:B------:R0:W-:Y:S01]  /*ec40*/  ST.E.128 desc[UR36][R2.64], R48 ;  /* 0x0000003002007985 */ /* 0x0001e2000c101d24 */
[----:B------:R-:W-:Y:S05]  /*ec50*/  BRA `(.L_x_1341) ;  /* 0x0000000c00747947 */ /* 0x000fea0003800000 */
.L_x_1333:
[----:B------:R-:W-:Y:S01]  /*ec60*/  R2UR UR4, R208 ;  /* 0x00000000d00472ca */ /* 0x000fe200000e0000 */
[----:B------:R-:W-:Y:S01]  /*ec70*/  ULDC.64 UR8, c[0x0][0xc00] ;  /* 0x0003000000087ab9 */ /* 0x000fe20000000a00 */
[----:B------:R-:W0:Y:S01]  /*ec80*/  LDC R11, c[0x0][0xbe8] ;  /* 0x0002fa00ff0b7b82 */ /* 0x000e220000000800 */
[----:B------:R-:W-:Y:S01]  /*ec90*/  UISETP.NE.U32.AND UP0, UPT, UR8, URZ, UPT ;  /* 0x0000003f0800728c */ /* 0x000fe2000bf05070 */
[----:B------:R-:W-:-:S03]  /*eca0*/  R2UR UR10, R206 ;  /* 0x00000000ce0a72ca */ /* 0x000fc600000e0000 */
[----:B------:R-:W-:-:S03]  /*ecb0*/  UISETP.NE.AND.EX UP0, UPT, UR9, URZ, UPT, UP0 ;  /* 0x0000003f0900728c */ /* 0x000fc6000bf05300 */
[----:B------:R-:W-:-:S03]  /*ecc0*/  ULDC.64 UR8, c[0x0][0xc00] ;  /* 0x0003000000087ab9 */ /* 0x000fc60000000a00 */
[----:B------:R-:W-:Y:S01]  /*ecd0*/  UIMAD.WIDE UR8, UR4, 0x4, UR8 ;  /* 0x00000004040878a5 */ /* 0x000fe2000f8e0208 */
[----:B------:R-:W-:-:S05]  /*ece0*/  PLOP3.LUT P2, PT, PT, PT, UP0, 0x80, 0x0 ;  /* 0x000000000000781c */ /* 0x000fca0003f4f008 */
[----:B------:R-:W-:Y:S02]  /*ecf0*/  IMAD.U32 R2, RZ, RZ, UR8 ;  /* 0x00000008ff027e24 */ /* 0x000fe4000f8e00ff */
[----:B------:R-:W-:Y:S01]  /*ed00*/  IMAD.U32 R3, RZ, RZ, UR9 ;  /* 0x00000009ff037e24 */ /* 0x000fe2000f8e00ff */
[----:B------:R-:W-:Y:S02]  /*ed10*/  ULDC.64 UR8, c[0x0][0xc08] ;  /* 0x0003020000087ab9 */ /* 0x000fe40000000a00 */
[----:B------:R-:W-:-:S03]  /*ed20*/  UISETP.NE.U32.AND UP1, UPT, UR8, URZ, UPT ;  /* 0x0000003f0800728c */ /* 0x000fc6000bf25070 */
[----:B------:R-:W2:Y:S01]  /*ed30*/  @P2 LDG.E R6, desc[UR36][R2.64] ;  /* 0x0000002402062981 */ /* 0x000ea2000c1e1900 */
[----:B------:R-:W-:-:S06]  /*ed40*/  UISETP.NE.AND.EX UP1, UPT, UR9, URZ, UPT, UP1 ;  /* 0x0000003f0900728c */ /* 0x000fcc000bf25310 */
[----:B------:R-:W-:-:S05]  /*ed50*/  PLOP3.LUT P3, PT, PT, PT, UP1, 0x80, 0x0 ;  /* 0x000000000000781c */ /* 0x000fca0003f6f018 */
[----:B------:R-:W-:Y:S02]  /*ed60*/  @UP1 ULDC.64 UR8, c[0x0][0xc08] ;  /* 0x0003020000081ab9 */ /* 0x000fe40000000a00 */
[----:B------:R-:W-:-:S03]  /*ed70*/  @UP1 UIMAD.WIDE UR8, UR4, 0x4, UR8 ;  /* 0x00000004040818a5 */ /* 0x000fc6000f8e0208 */
[----:B------:R-:W-:Y:S02]  /*ed80*/  ULDC UR4, c[0x0][0xa88] ;  /* 0x0002a20000047ab9 */ /* 0x000fe40000000800 */
[----:B------:R-:W-:Y:S02]  /*ed90*/  IMAD.U32 R0, RZ, RZ, UR4 ;  /* 0x00000004ff007e24 */ /* 0x000fe4000f8e00ff */
[----:B------:R-:W-:Y:S02]  /*eda0*/  IMAD.U32 R4, RZ, RZ, UR8 ;  /* 0x00000008ff047e24 */ /* 0x000fe4000f8e00ff */
[----:B------:R-:W-:-:S05]  /*edb0*/  IMAD.U32 R5, RZ, RZ, UR9 ;  /* 0x00000009ff057e24 */ /* 0x000fca000f8e00ff */
[----:B------:R1:W5:Y:S01]  /*edc0*/  @P3 LDG.E R0, desc[UR36][R4.64] ;  /* 0x0000002404003981 */ /* 0x000362000c1e1900 */
[----:B0-----:R-:W-:Y:S01]  /*edd0*/  ISETP.NE.AND P0, PT, R11, 0x1, PT ;  /* 0x000000010b00780c */ /* 0x001fe20003f05270 */
[----:B------:R-:W-:Y:S01]  /*ede0*/  UMOV UR4, URZ ;  /* 0x0000003f00047c82 */ /* 0x000fe20008000000 */
[----:B------:R-:W-:Y:S01]  /*edf0*/  USHF.R.S32.HI UR12, URZ, 0x1f, UR10 ;  /* 0x0000001f3f0c7899 */ /* 0x000fe2000801140a */
[----:B------:R-:W-:-:S10]  /*ee00*/  ISETP.GE.AND P1, PT, R219, 0x80, PT ;  /* 0x00000080db00780c */ /* 0x000fd40003f26270 */
[----:B------:R-:W0:Y:S01]  /*ee10*/  @P0 LDC R9, c[0x0][0xbec] ;  /* 0x0002fb00ff090b82 */ /* 0x000e220000000800 */
[----:B--2---:R-:W-:Y:S01]  /*ee20*/  @P2 R2UR UR4, R6 ;  /* 0x00000000060422ca */ /* 0x004fe200000e0000 */
[----:B01----:R-:W-:-:S14]  /*ee30*/  @P3 BRA `(.L_x_1342) ;  /* 0x0000000000103947 */ /* 0x003fdc0003800000 */
[----:B------:R-:W-:Y:S05]  /*ee40*/  @!P2 BRA `(.L_x_1342) ;  /* 0x00000000000ca947 */ /* 0x000fea0003800000 */
[----:B------:R-:W2:Y:S04]  /*ee50*/  LDG.E R5, desc[UR36][R2.64] ;  /* 0x0000002402057981 */ /* 0x000ea8000c1e1900 */
[----:B-----5:R-:W2:Y:S02]  /*ee60*/  LDG.E R0, desc[UR36][R2.64+0x4] ;  /* 0x0000042402007981 */ /* 0x020ea4000c1e1900 */
[----:B--2---:R-:W-:-:S07]  /*ee70*/  IMAD.IADD R0, R0, 0x1, -R5 ;  /* 0x0000000100007824 */ /* 0x004fce00078e0a05 */
.L_x_1342:
[----:B------:R-:W-:Y:S01]  /*ee80*/  R2UR UR9, R208 ;  /* 0x00000000d00972ca */ /* 0x000fe200000e0000 */
[----:B------:R-:W-:Y:S01]  /*ee90*/  USHF.R.S32.HI UR11, URZ, 0x1f, UR4 ;  /* 0x0000001f3f0b7899 */ /* 0x000fe20008011404 */
[----:B------:R-:W-:Y:S11]  /*eea0*/  BSSY B1, `(.L_x_1343) ;  /* 0x000002f000017945 */ /* 0x000ff60003800000 */
[----:B------:R-:W-:-:S02]  /*eeb0*/  USHF.R.S32.HI UR8, URZ, 0x1f, UR9 ;  /* 0x0000001f3f087899 */ /* 0x000fc40008011409 */
[----:B------:R-:W-:Y:S02]  /*eec0*/  USEL UR13, UR9, URZ, !UP0 ;  /* 0x0000003f090d7287 */ /* 0x000fe4000c000000 */
[----:B------:R-:W-:Y:S01]  /*eed0*/  USEL UR14, UR8, URZ, !UP0 ;  /* 0x0000003f080e7287 */ /* 0x000fe2000c000000 */
[----:B------:R-:W-:Y:S11]  /*eee0*/  @P1 BRA `(.L_x_1344) ;  /* 0x0000000000a81947 */ /* 0x000ff60003800000 */
[----:B------:R-:W0:Y:S01]  /*eef0*/  S2R R4, SR_TID.X ;  /* 0x0000000000047919 */ /* 0x000e220000002100 */
[----:B------:R-:W1:Y:S01]  /*ef00*/  LDC R7, c[0x0][0xbe8] ;  /* 0x0002fa00ff077b82 */ /* 0x000e620000000800 */
[----:B------:R-:W-:Y:S02]  /*ef10*/  IMAD.U32 R3, RZ, RZ, UR60 ;  /* 0x0000003cff037e24 */ /* 0x000fe4000f8e00ff */
[----:B-1---5:R-:W-:-:S03]  /*ef20*/  IMAD R2, R0, R7, RZ ;  /* 0x0000000700027224 */ /* 0x022fc600078e02ff */
[----:B0-----:R-:W-:-:S04]  /*ef30*/  IADD3 R4, R3, -0x80, R4 ;  /* 0xffffff8003047810 */ /* 0x001fc80007ffe004 */
        /* <DEDUP_REMOVED lines=32> */
[----:B------:R-:W-:-:S03]  /*f140*/  LEA R4, P1, R2, UR8, 0x2 ;  /* 0x0000000802047c11 */ /* 0x000fc6000f8210ff */
[----:B------:R-:W-:-:S05]  /*f150*/  IMAD.IADD R3, R3, 0x1, R7 ;  /* 0x0000000103037824 */ /* 0x000fca00078e0207 */
[----:B------:R-:W-:Y:S01]  /*f160*/  LEA.HI.X R5, R2, UR9, R3, 0x2, P1 ;  /* 0x0000000902057c11 */ /* 0x000fe200088f1403 */
[----:B------:R-:W-:-:S05]  /*f170*/  IMAD.MOV.U32 R3, RZ, RZ, -0x800000 ;  /* 0xff800000ff037424 */ /* 0x000fca00078e00ff */
[----:B------:R0:W-:Y:S02]  /*f180*/  STG.E desc[UR36][R4.64], R3 ;  /* 0x0000000304007986 */ /* 0x0001e4000c101924 */
.L_x_1344:
[----:B------:R-:W-:Y:S05]  /*f190*/  BSYNC B1 ;  /* 0x0000000000017941 */ /* 0x000fea0003800000 */
.L_x_1343:
[----:B0-----:R-:W0:Y:S01]  /*f1a0*/  @P0 LDC R3, c[0x0][0xbf0] ;  /* 0x0002fc00ff030b82 */ /* 0x001e220000000800 */
[----:B------:R-:W-:Y:S01]  /*f1b0*/  ULDC.64 UR16, c[0x0][0xaa0] ;  /* 0x0002a80000107ab9 */ /* 0x000fe20000000a00 */
[----:B------:R-:W-:Y:S01]  /*f1c0*/  R2UR UR15, R206 ;  /* 0x00000000ce0f72ca */ /* 0x000fe200000e0000 */
[----:B------:R-:W-:Y:S01]  /*f1d0*/  UIMAD UR10, UR11, UR16, URZ ;  /* 0x000000100b0a72a4 */ /* 0x000fe2000f8e023f */
[----:B------:R-:W-:Y:S01]  /*f1e0*/  IMAD R2, R205, 0x20, R207 ;  /* 0x00000020cd027824 */ /* 0x000fe200078e02cf */
[----:B------:R-:W-:Y:S01]  /*f1f0*/  UIMAD.WIDE.U32 UR8, UR4, UR16, URZ ;  /* 0x00000010040872a5 */ /* 0x000fe2000f8e003f */
[----:B------:R-:W-:Y:S01]  /*f200*/  BSSY B1, `(.L_x_1345) ;  /* 0x0000040000017945 */ /* 0x000fe20003800000 */
[----:B------:R-:W-:Y:S02]  /*f210*/  UIMAD UR10, UR4, UR17, UR10 ;  /* 0x00000011040a72a4 */ /* 0x000fe4000f8e020a */
[----:B------:R-:W-:Y:S01]  /*f220*/  IADD3 R6, R2, UR60, RZ ;  /* 0x0000003c02067c10 */ /* 0x000fe2000fffe0ff */
[----:B------:R-:W-:Y:S01]  /*f230*/  ULDC.64 UR16, c[0x0][0xae8] ;  /* 0x0002ba0000107ab9 */ /* 0x000fe20000000a00 */
[----:B------:R-:W-:-:S02]  /*f240*/  UIADD3 UR9, UR9, UR10, URZ ;  /* 0x0000000a09097290 */ /* 0x000fc4000fffe03f */
[----:B------:R-:W-:Y:S01]  /*f250*/  UIMAD UR4, UR12, UR16, URZ ;  /* 0x000000100c0472a4 */ /* 0x000fe2000f8e023f */
[----:B------:R-:W-:Y:S01]  /*f260*/  @P0 IMAD.HI.U32 R2, R6, R9, RZ ;  /* 0x0000000906020227 */ /* 0x000fe200078e00ff */
[----:B------:R-:W-:Y:S02]  /*f270*/  UIMAD.WIDE.U32 UR8, UR15, UR16, UR8 ;  /* 0x000000100f0872a5 */ /* 0x000fe4000f8e0008 */
[----:B------:R-:W-:Y:S01]  /*f280*/  UIMAD UR4, UR15, UR17, UR4 ;  /* 0x000000110f0472a4 */ /* 0x000fe2000f8e0204 */
[----:B------:R-:W-:Y:S01]  /*f290*/  IMAD.MOV.U32 R5, RZ, RZ, R6 ;  /* 0x000000ffff057224 */ /* 0x000fe200078e0006 */
[----:B------:R-:W-:Y:S02]  /*f2a0*/  ULDC.64 UR10, c[0x0][0xaf0] ;  /* 0x0002bc00000a7ab9 */ /* 0x000fe40000000a00 */
[----:B------:R-:W-:Y:S02]  /*f2b0*/  UIADD3 UR9, UR9, UR4, URZ ;  /* 0x0000000409097290 */ /* 0x000fe4000fffe03f */
[----:B------:R-:W-:Y:S01]  /*f2c0*/  UIMAD UR4, UR14, UR10, URZ ;  /* 0x0000000a0e0472a4 */ /* 0x000fe2000f8e023f */
[----:B0-----:R-:W-:Y:S01]  /*f2d0*/  @P0 SHF.R.U32.HI R5, RZ, R3, R2 ;  /* 0x00000003ff050219 */ /* 0x001fe20000011602 */
[----:B------:R-:W-:-:S02]  /*f2e0*/  UIMAD.WIDE.U32 UR8, UR13, UR10, UR8 ;  /* 0x0000000a0d0872a5 */ /* 0x000fc4000f8e0008 */
[----:B------:R-:W-:Y:S01]  /*f2f0*/  UIMAD UR4, UR13, UR11, UR4 ;  /* 0x0000000b0d0472a4 */ /* 0x000fe2000f8e0204 */
[--C-:B------:R-:W-:Y:S01]  /*f300*/  SHF.R.S32.HI R2, RZ, 0x1f, R5.reuse ;  /* 0x0000001fff027819 */ /* 0x100fe20000011405 */
[----:B------:R-:W-:Y:S01]  /*f310*/  IMAD.MOV R7, RZ, RZ, -R5 ;  /* 0x000000ffff077224 */ /* 0x000fe200078e0a05 */
[----:B------:R-:W-:Y:S01]  /*f320*/  ULDC.64 UR10, c[0x0][0xae0] ;  /* 0x0002b800000a7ab9 */ /* 0x000fe20000000a00 */
[----:B------:R-:W-:Y:S02]  /*f330*/  UIADD3 UR4, UR9, UR4, URZ ;  /* 0x0000000409047290 */ /* 0x000fe4000fffe03f */
[----:B------:R-:W-:Y:S02]  /*f340*/  IMAD.U32 R3, RZ, RZ, UR9 ;  /* 0x00000009ff037e24 */ /* 0x000fe4000f8e00ff */
[----:B------:R-:W-:Y:S02]  /*f350*/  IMAD R4, R2, UR10, RZ ;  /* 0x0000000a02047c24 */ /* 0x000fe4000f8e02ff */
[----:B------:R-:W-:-:S02]  /*f360*/  IMAD R7, R11, R7, R6 ;  /* 0x000000070b077224 */ /* 0x000fc400078e0206 */
[----:B------:R-:W-:Y:S01]  /*f370*/  IMAD.U32 R2, RZ, RZ, UR8 ;  /* 0x00000008ff027e24 */ /* 0x000fe2000f8e00ff */
[----:B------:R-:W-:Y:S01]  /*f380*/  ULDC.64 UR8, c[0x0][0xad8] ;  /* 0x0002b60000087ab9 */ /* 0x000fe20000000a00 */
[----:B------:R-:W-:Y:S02]  /*f390*/  IMAD.U32 R3, RZ, RZ, UR4 ;  /* 0x00000004ff037e24 */ /* 0x000fe4000f8e00ff */
[C---:B------:R-:W-:Y:S01]  /*f3a0*/  IMAD R9, R5.reuse, UR11, R4 ;  /* 0x0000000b05097c24 */ /* 0x040fe2000f8e0204 */
[----:B------:R-:W-:Y:S01]  /*f3b0*/  SHF.R.S32.HI R4, RZ, 0x1f, R7 ;  /* 0x0000001fff047819 */ /* 0x000fe20000011407 */
[----:B------:R-:W-:-:S04]  /*f3c0*/  IMAD.WIDE.U32 R2, R5, UR10, R2 ;  /* 0x0000000a05027c25 */ /* 0x000fc8000f8e0002 */
[----:B------:R-:W-:Y:S02]  /*f3d0*/  IMAD.IADD R3, R3, 0x1, R9 ;  /* 0x0000000103037824 */ /* 0x000fe400078e0209 */
[----:B------:R-:W-:Y:S02]  /*f3e0*/  IMAD R4, R4, UR8, RZ ;  /* 0x0000000804047c24 */ /* 0x000fe4000f8e02ff */
[----:B------:R-:W-:Y:S02]  /*f3f0*/  VIADD R6, R207, UR60 ;  /* 0x0000003ccf067c36 */ /* 0x000fe40008000000 */
[----:B-----5:R-:W-:Y:S02]  /*f400*/  IMAD R11, R0, R11, RZ ;  /* 0x0000000b000b7224 */ /* 0x020fe400078e02ff */
[C---:B------:R-:W-:Y:S02]  /*f410*/  IMAD R5, R7.reuse, UR9, R4 ;  /* 0x0000000907057c24 */ /* 0x040fe4000f8e0204 */
[----:B------:R-:W-:Y:S01]  /*f420*/  IMAD.WIDE.U32 R2, R7, UR8, R2 ;  /* 0x0000000807027c25 */ /* 0x000fe2000f8e0002 */
[----:B------:R-:W-:Y:S01]  /*f430*/  ISETP.GE.AND P2, PT, R6, R11, PT ;  /* 0x0000000b0600720c */ /* 0x000fe20003f46270 */
[----:B------:R-:W-:-:S02]  /*f440*/  ULDC.64 UR8, c[0x0][0xa80] ;  /* 0x0002a00000087ab9 */ /* 0x000fc40000000a00 */
        /* <DEDUP_REMOVED lines=27> */
.L_x_1346:
[----:B------:R-:W-:Y:S05]  /*f600*/  BSYNC B1 ;  /* 0x0000000000017941 */ /* 0x000fea0003800000 */
.L_x_1345:
        /* <DEDUP_REMOVED lines=21> */
.L_x_1348:
[----:B------:R-:W-:Y:S05]  /*f760*/  BSYNC B1 ;  /* 0x0000000000017941 */ /* 0x000fea0003800000 */
.L_x_1347:
        /* <DEDUP_REMOVED lines=21> */
.L_x_1350:
[----:B------:R-:W-:Y:S05]  /*f8c0*/  BSYNC B1 ;  /* 0x0000000000017941 */ /* 0x000fea0003800000 */
.L_x_1349:
        /* <DEDUP_REMOVED lines=22> */
.L_x_1341:
[----:B------:R-:W-:Y:S05]  /*fa30*/  BSYNC B0 ;  /* 0x0000000000007941 */ /* 0x000fea0003800000 */
.L_x_1332:
[----:B------:R-:W-:Y:S02]  /*fa40*/  ULDC UR4, c[0x0][0xc3c] ;  /* 0x00030f0000047ab9 */ /* 0x000fe40000000800 */
[----:B------:R-:W-:-:S06]  /*fa50*/  UISETP.GE.AND UP0, UPT, UR6, UR4, UPT ;  /* 0x000000040600728c */ /* 0x000fcc000bf06270 */
[----:B------:R-:W-:-:S13]  /*fa60*/  PLOP3.LUT P0, PT, PT, PT, UP0, 0x80, 0x0 ;  /* 0x000000000000781c */ /* 0x000fda0003f0f008 */
[----:B------:R-:W-:Y:S05]  /*fa70*/  @!P0 BRA `(.L_x_1351) ;  /* 0xffffff1000c88947 */ /* 0x000fea000383ffff */
[----:B------:R-:W-:Y:S05]  /*fa80*/  EXIT ;  /* 0x000000000000794d */ /* 0x000fea0003800000 */
.L_x_1242:
[----:B------:R-:W-:-:S08]  /*fa90*/  NOP ;  /* 0x0000000000007918 */ /* 0x000fd00000000000 */
[----:B0-----:R-:W0:-:S00]  /*faa0*/  USETMAXREG.DEALLOC.CTAPOOL 0x28 ;  /* 0x00000028000079c8 */ /* 0x001e0000080e0500 */
        /* <DEDUP_REMOVED lines=14> */
.L_x_1352:
[----:B------:R-:W-:Y:S01]  /*fb90*/  LOP3.LUT R5, R0, 0x1f, RZ, 0xc0, !PT ;  /* 0x0000001f00057812 */ /* 0x000fe200078ec0ff */
[----:B------:R-:W-:Y:S01]  /*fba0*/  ULDC UR4, c[0x0][0xc3c] ;  /* 0x00030f0000047ab9 */ /* 0x000fe20000000800 */
[----:B------:R-:W0:Y:S01]  /*fbb0*/  S2UR UR6, SR_CTAID.X ;  /* 0x00000000000679c3 */ /* 0x000e220000002500 */
[----:B------:R-:W-:Y:S01]  /*fbc0*/  ULDC UR5, c[0x0][0xc38] ;  /* 0x00030e0000057ab9 */ /* 0x000fe20000000800 */
[----:B------:R-:W-:-:S04]  /*fbd0*/  ISETP.NE.AND P0, PT, R5, 0x1f, PT ;  /* 0x0000001f0500780c */ /* 0x000fc80003f05270 */
[----:B------:R-:W-:-:S13]  /*fbe0*/  ISETP.GE.OR P1, PT, R5, UR4, !P0 ;  /* 0x0000000405007c0c */ /* 0x000fda000c726670 */
[----:B------:R-:W1:Y:S02]  /*fbf0*/  @!P1 LDC.64 R2, c[0x0][0xc80] ;  /* 0x00032000ff029b82 */ /* 0x000e640000000a00 */
[----:B-1----:R-:W-:-:S05]  /*fc00*/  @!P1 IMAD.WIDE.U32 R2, R5, 0x4, R2 ;  /* 0x0000000405029825 */ /* 0x002fca00078e0002 */
        /* <DEDUP_REMOVED lines=21> */
[----:B-1----:R-:W-:-:S04]  /*fd60*/  SEL R7, R7, RZ, P5 ;  /* 0x000000ff07077207 */ /* 0x002fc80002800000 */
[----:B------:R-:W-:-:S05]  /*fd70*/  IADD3 R8, R2, R7, RZ ;  /* 0x0000000702087210 */ /* 0x000fca0007ffe0ff */
[----:B------:R-:W1:Y:S02]  /*fd80*/  SHFL.IDX PT, R6, R8, 0x1f, 0x1f ;  /* 0x03e01f0008067f89 */ /* 0x000e6400000e0000 */
[----:B-1----:R-:W-:-:S04]  /*fd90*/  IMAD R6, R6, UR5, RZ ;  /* 0x0000000506067c24 */ /* 0x002fc8000f8e02ff */
[----:B------:R-:W-:Y:S01]  /*fda0*/  IMAD.MOV.U32 R3, RZ, RZ, R6 ;  /* 0x000000ffff037224 */ /* 0x000fe200078e0006 */
[----:B0-----:R-:W-:-:S13]  /*fdb0*/  ISETP.GT.AND P6, PT, R6, UR6, PT ;  /* 0x0000000606007c0c */ /* 0x001fda000bfc4270 */
[----:B------:R-:W-:Y:S05]  /*fdc0*/  @P6 BRA `(.L_x_1354) ;  /* 0x0000000000906947 */ /* 0x000fea0003800000 */
[----:B------:R-:W-:Y:S01]  /*fdd0*/  IMAD.MOV.U32 R6, RZ, RZ, R3 ;  /* 0x000000ffff067224 */ /* 0x000fe200078e0003 */
[----:B------:R-:W-:Y:S01]  /*fde0*/  UMOV UR4, URZ ;  /* 0x0000003f00047c82 */ /* 0x000fe20008000000 */
[----:B------:R-:W-:-:S05]  /*fdf0*/  ULDC UR5, c[0x0][0xc38] ;  /* 0x00030e0000057ab9 */ /* 0x000fca0000000800 */
.L_x_1358:
        /* <DEDUP_REMOVED lines=12> */
.L_x_1357:
[----:B------:R-:W-:Y:S05]  /*fec0*/  BSYNC B0 ;  /* 0x0000000000007941 */ /* 0x000fea0003800000 */
.L_x_1356:
        /* <DEDUP_REMOVED lines=20> */
.L_x_1354:
[----:B------:R-:W-:-:S04]  /*10010*/  IMAD.IADD R13, R6, 0x1, -R3 ;  /* 0x00000001060d7824 */ /* 0x000fc800078e0a03 */
[----:B------:R-:W-:-:S05]  /*10020*/  IMAD R2, R8, UR5, R13 ;  /* 0x0000000508027c24 */ /* 0x000fca000f8e020d */
[----:B------:R-:W-:Y:S02]  /*10030*/  ISETP.GT.AND P0, PT, R2, UR6, PT ;  /* 0x0000000602007c0c */ /* 0x000fe4000bf04270 */
[----:B------:R-:W0:Y:S11]  /*10040*/  LDC.64 R2, c[0x0][0xc90] ;  /* 0x00032400ff027b82 */ /* 0x000e360000000a00 */
[----:B------:R-:W-:-:S04]  /*10050*/  VOTE.ANY R9, PT, !P0 ;  /* 0x0000000000097806 */ /* 0x000fc800040e0100 */
[----:B------:R-:W1:Y:S02]  /*10060*/  POPC R15, R9 ;  /* 0x00000009000f7309 */ /* 0x000e640000000000 */
[----:B-1----:R-:W-:-:S04]  /*10070*/  VIADD R19, R15, UR4 ;  /* 0x000000040f137c36 */ /* 0x002fc80008000000 */
[----:B0-----:R-:W-:-:S05]  /*10080*/  IMAD.WIDE R2, R19, 0x4, R2 ;  /* 0x0000000413027825 */ /* 0x001fca00078e0202 */
[----:B------:R-:W2:Y:S01]  /*10090*/  LDG.E R7, desc[UR36][R2.64] ;  /* 0x0000002402077981 */ /* 0x000ea2000c1e1900 */
[----:B------:R-:W-:-:S03]  /*100a0*/  ISETP.NE.AND P0, PT, R9, RZ, PT ;  /* 0x000000ff0900720c */ /* 0x000fc60003f05270 */
[----:B------:R-:W2:Y:S02]  /*100b0*/  SHFL.IDX PT, R4, R4, R15, 0x1f ;  /* 0x00001f0f04047589 */ /* 0x000ea400000e0000 */
[----:B--2---:R-:W-:-:S05]  /*100c0*/  IMAD R6, R4, R7, RZ ;  /* 0x0000000704067224 */ /* 0x004fca00078e02ff */
[----:B------:R-:W-:-:S04]  /*100d0*/  IABS R12, R6 ;  /* 0x00000006000c7213 */ /* 0x000fc80000000000 */
[----:B------:R-:W0:Y:S08]  /*100e0*/  I2F.RP R10, R12 ;  /* 0x0000000c000a7306 */ /* 0x000e300000209400 */
[----:B0-----:R-:W0:Y:S02]  /*100f0*/  MUFU.RCP R10, R10 ;  /* 0x0000000a000a7308 */ /* 0x001e240000001000 */
[----:B0-----:R-:W-:-:S06]  /*10100*/  VIADD R11, R10, 0xffffffe ;  /* 0x0ffffffe0a0b7836 */ /* 0x001fcc0000000000 */
[----:B------:R0:W1:Y:S01]  /*10110*/  F2I.FTZ.U32.TRUNC.NTZ R3, R11 ;  /* 0x0000000b00037305 */ /* 0x000062000021f000 */
[----:B------:R-:W-:Y:S05]  /*10120*/  @!P0 BRA `(.L_x_1359) ;  /* 0x0000000000088947 */ /* 0x000fea0003800000 */
[----:B------:R-:W-:-:S05]  /*10130*/  VIADD R9, R15, 0xffffffff ;  /* 0xffffffff0f097836 */ /* 0x000fca0000000000 */
[----:B------:R2:W3:Y:S02]  /*10140*/  SHFL.IDX PT, R16, R8, R9, 0x1f ;  /* 0x00001f0908107589 */ /* 0x0004e400000e0000 */
.L_x_1359:
[----:B---3--:R-:W-:Y:S01]  /*10150*/  IMAD R16, R16, UR5, R13 ;  /* 0x0000000510107c24 */ /* 0x008fe2000f8e020d */
[----:B------:R-:W-:Y:S01]  /*10160*/  IABS R2, R6 ;  /* 0x0000000600027213 */ /* 0x000fe20000000000 */
[----:B01----:R-:W-:-:S03]  /*10170*/  IMAD.MOV R11, RZ, RZ, -R3 ;  /* 0x000000ffff0b7224 */ /* 0x003fc600078e0a03 */
[----:B--2---:R-:W-:Y:S01]  /*10180*/  IADD3 R9, -R16, UR6, RZ ;  /* 0x0000000610097c10 */ /* 0x004fe2000fffe1ff */
[----:B------:R-:W-:Y:S01]  /*10190*/  IMAD R11, R11, R12, RZ ;  /* 0x0000000c0b0b7224 */ /* 0x000fe200078e02ff */
[----:B------:R-:W-:Y:S01]  /*101a0*/  IADD3 R10, RZ, -R2, RZ ;  /* 0x80000002ff0a7210 */ /* 0x000fe20007ffe0ff */
[----:B------:R-:W-:Y:S01]  /*101b0*/  IMAD.MOV.U32 R2, RZ, RZ, RZ ;  /* 0x000000ffff027224 */ /* 0x000fe200078e00ff */
        /* <DEDUP_REMOVED lines=16> */
[----:B------:R-:W-:Y:S02]  /*102c0*/  IMAD R13, R7, R2, RZ ;  /* 0x00000002070d7224 */ /* 0x000fe400078e02ff */
[----:B------:R-:W-:Y:S02]  /*102d0*/  IMAD.MOV R2, RZ, RZ, -R2 ;  /* 0x000000ffff027224 */ /* 0x000fe400078e0a02 */
[----:B------:R-:W-:Y:S02]  /*102e0*/  IMAD.MOV R8, RZ, RZ, -R13 ;  /* 0x000000ffff087224 */ /* 0x000fe400078e0a0d */
[----:B------:R-:W-:Y:S02]  /*102f0*/  IMAD R6, R6, R2, R9 ;  /* 0x0000000206067224 */ /* 0x000fe400078e0209 */
[----:B------:R-:W-:Y:S01]  /*10300*/  IMAD.MOV.U32 R2, RZ, RZ, RZ ;  /* 0x000000ffff027224 */ /* 0x000fe200078e00ff */
[----:B------:R-:W-:Y:S02]  /*10310*/  VIADDMNMX R15, R8, UR5, R7, PT ;  /* 0x00000005080f7c46 */ /* 0x000fe4000b800107 */
[----:B------:R-:W-:-:S02]  /*10320*/  IABS R11, R6 ;  /* 0x00000006000b7213 */ /* 0x000fc40000000000 */
[----:B------:R-:W-:Y:S01]  /*10330*/  IABS R8, R15 ;  /* 0x0000000f00087213 */ /* 0x000fe20000000000 */
[----:B------:R-:W-:-:S03]  /*10340*/  IMAD.MOV R18, RZ, RZ, -R15 ;  /* 0x000000ffff127224 */ /* 0x000fc600078e0a0f */
[----:B------:R-:W0:Y:S08]  /*10350*/  I2F.RP R7, R8 ;  /* 0x0000000800077306 */ /* 0x000e300000209400 */
[----:B0-----:R-:W0:Y:S02]  /*10360*/  MUFU.RCP R7, R7 ;  /* 0x0000000700077308 */ /* 0x001e240000001000 */
[----:B0-----:R-:W-:-:S06]  /*10370*/  VIADD R3, R7, 0xffffffe ;  /* 0x0ffffffe07037836 */ /* 0x001fcc0000000000 */
[----:B------:R-:W0:Y:S02]  /*10380*/  F2I.FTZ.U32.TRUNC.NTZ R3, R3 ;  /* 0x0000000300037305 */ /* 0x000e24000021f000 */
[----:B0-----:R-:W-:-:S04]  /*10390*/  IMAD.MOV R10, RZ, RZ, -R3 ;  /* 0x000000ffff0a7224 */ /* 0x001fc800078e0a03 */
[----:B------:R-:W-:Y:S01]  /*103a0*/  IMAD.MOV.U32 R9, RZ, RZ, R10 ;  /* 0x000000ffff097224 */ /* 0x000fe200078e000a */
[----:B------:R-:W-:-:S03]  /*103b0*/  IABS R10, R15 ;  /* 0x0000000f000a7213 */ /* 0x000fc60000000000 */
[----:B------:R-:W-:-:S04]  /*103c0*/  IMAD R9, R9, R8, RZ ;  /* 0x0000000809097224 */ /* 0x000fc800078e02ff */
[----:B------:R-:W-:-:S04]  /*103d0*/  IMAD.HI.U32 R2, R3, R9, R2 ;  /* 0x0000000903027227 */ /* 0x000fc800078e0002 */
[----:B------:R-:W-:Y:S02]  /*103e0*/  IMAD.MOV R3, RZ, RZ, -R10 ;  /* 0x000000ffff037224 */ /* 0x000fe400078e0a0a */
        /* <DEDUP_REMOVED lines=8> */
[----:B------:R-:W-:Y:S01]  /*10470*/  ISETP.GE.AND P2, PT, R3, RZ, PT ;  /* 0x000000ff0300720c */ /* 0x000fe20003f46270 */
[----:B------:R-:W-:-:S06]  /*10480*/  IMAD.IADD R3, R6, 0x1, R13 ;  /* 0x0000000106037824 */ /* 0x000fcc00078e020d */
[----:B------:R-:W-:-:S06]  /*10490*/  @P0 IADD3 R2, R2, 0x1, RZ ;  /* 0x0000000102020810 */ /* 0x000fcc0007ffe0ff */
[----:B------:R-:W-:Y:S01]  /*104a0*/  @!P2 IMAD.MOV R2, RZ, RZ, -R2 ;  /* 0x000000ffff02a224 */ /* 0x000fe200078e0a02 */
[----:B------:R-:W-:-:S04]  /*104b0*/  @!P1 LOP3.LUT R2, RZ, R15, RZ, 0x33, !PT ;  /* 0x0000000fff029212 */ /* 0x000fc800078e33ff */
[----:B------:R-:W-:Y:S01]  /*104c0*/  LOP3.LUT R17, RZ, R2, RZ, 0x33, !PT ;  /* 0x00000002ff117212 */ /* 0x000fe200078e33ff */
[----:B------:R-:W-:-:S04]  /*104d0*/  IMAD R18, R2, R18, R3 ;  /* 0x0000001202127224 */ /* 0x000fc800078e0203 */
[----:B------:R-:W-:Y:S01]  /*104e0*/  IMAD.IADD R17, R4, 0x1, R17 ;  /* 0x0000000104117824 */ /* 0x000fe200078e0211 */
[----:B------:R-:W-:Y:S06]  /*104f0*/  BRA `(.L_x_1360) ;  /* 0x0000000000147947 */ /* 0x000fec0003800000 */
.L_x_1355:
[----:B------:R-:W-:Y:S01]  /*10500*/  ULDC UR4, c[0x0][0xc3c] ;  /* 0x00030f0000047ab9 */ /* 0x000fe20000000800 */
[----:B------:R-:W-:Y:S02]  /*10510*/  IMAD.MOV.U32 R17, RZ, RZ, RZ ;  /* 0x000000ffff117224 */ /* 0x000fe400078e00ff */
[----:B------:R-:W-:Y:S02]  /*10520*/  IMAD.U32 R16, RZ, RZ, UR6 ;  /* 0x00000006ff107e24 */ /* 0x000fe4000f8e00ff */
[----:B------:R-:W-:Y:S02]  /*10530*/  IMAD.MOV.U32 R18, RZ, RZ, RZ ;  /* 0x000000ffff127224 */ /* 0x000fe400078e00ff */
[----:B------:R-:W-:-:S07]  /*10540*/  IMAD.U32 R19, RZ, RZ, UR4 ;  /* 0x00000004ff137e24 */ /* 0x000fce000f8e00ff */
.L_x_1360:
[----:B------:R-:W-:-:S13]  /*10550*/  ISETP.NE.AND P0, PT, R5, RZ, PT ;  /* 0x000000ff0500720c */ /* 0x000fda0003f05270 */
[----:B------:R-:W0:Y:S01]  /*10560*/  @!P0 S2R R3, SR_CgaCtaId ;  /* 0x0000000000038919 */ /* 0x000e220000008800 */
[----:B------:R-:W-:-:S04]  /*10570*/  @!P0 MOV R2, 0x400 ;  /* 0x0000040000028802 */ /* 0x000fc80000000f00 */
[----:B0-----:R-:W-:-:S05]  /*10580*/  @!P0 LEA R2, R3, R2, 0x18 ;  /* 0x0000000203028211 */ /* 0x001fca00078ec0ff */
[----:B------:R1:W-:Y:S01]  /*10590*/  @!P0 STS.128 [R2+0x308d0], R16 ;  /* 0x0308d01002008388 */ /* 0x0003e20000000c00 */
[----:B------:R-:W-:Y:S06]  /*105a0*/  BAR.ARV 0x5, 0x180 ;  /* 0x0146000000007b1d */ /* 0x000fec0000002000 */
.L_x_1353:
[----:B------:R2:W-:Y:S01]  /*105b0*/  STL [R1+0x1c], RZ ;  /* 0x00001cff01007387 */ /* 0x0005e20000100800 */
[----:B------:R-:W-:Y:S01]  /*105c0*/  ULDC UR4, c[0x0][0xc3c] ;  /* 0x00030f0000047ab9 */ /* 0x000fe20000000800 */
[----:B------:R-:W-:Y:S01]  /*105d0*/  IMAD.MOV.U32 R28, RZ, RZ, 0x1 ;  /* 0x00000001ff1c7424 */ /* 0x000fe200078e00ff */
[----:B0-----:R-:W-:Y:S01]  /*105e0*/  ISETP.GE.AND P0, PT, R19, UR4, PT ;  /* 0x0000000413007c0c */ /* 0x001fe2000bf06270 */
[----:B------:R-:W-:-:S12]  /*105f0*/  IMAD.MOV.U32 R25, RZ, RZ, RZ ;  /* 0x000000ffff197224 */ /* 0x000fd800078e00ff */
[----:B--2---:R-:W-:Y:S05]  /*10600*/  @P0 BRA `(.L_x_1361) ;  /* 0x0000004800c80947 */ /* 0x004fea0003800000 */
[----:B-1----:R-:W2:Y:S01]  /*10610*/  LDL R2, [R1+0x20] ;  /* 0x0000200001027983 */ /* 0x002ea20000100800 */
[----:B------:R-:W0:Y:S01]  /*10620*/  S2UR UR5, SR_CgaCtaId ;  /* 0x00000000000579c3 */ /* 0x000e220000008800 */
[----:B------:R-:W-:Y:S01]  /*10630*/  IMAD.SHL.U32 R34, R0, 0x8, RZ ;  /* 0x0000000800227824 */ /* 0x000fe200078e00ff */
[----:B------:R-:W-:Y:S01]  /*10640*/  BSSY B8, `(.L_x_1361) ;  /* 0x00004ae000087945 */ /* 0x000fe20003800000 */
[----:B------:R1:W-:Y:S01]  /*10650*/  STL [R1+0x1c], RZ ;  /* 0x00001cff01007387 */ /* 0x0003e20000100800 */
[----:B------:R-:W-:Y:S01]  /*10660*/  IMAD.MOV.U32 R28, RZ, RZ, 0x1 ;  /* 0x00000001ff1c7424 */ /* 0x000fe200078e00ff */
[----:B------:R-:W-:Y:S01]  /*10670*/  ULDC UR39, c[0x0][0xc] ;  /* 0x0000030000277ab9 */ /* 0x000fe20000000800 */
[----:B------:R-:W-:Y:S01]  /*10680*/  LOP3.LUT R3, R34, 0x1f8, RZ, 0xc0, !PT ;  /* 0x000001f822037812 */ /* 0x000fe200078ec0ff */
[----:B------:R-:W-:-:S03]  /*10690*/  IMAD.MOV.U32 R25, RZ, RZ, RZ ;  /* 0x000000ffff197224 */ /* 0x000fc600078e00ff */
[----:B------:R-:W-:-:S04]  /*106a0*/  LOP3.LUT R3, R3, 0x38, R0, 0x78, !PT ;  /* 0x0000003803037812 */ /* 0x000fc800078e7800 */
[----:B------:R-:W-:Y:S02]  /*106b0*/  LOP3.LUT R32, R3, 0x200, R34, 0xf8, !PT ;  /* 0x0000020003207812 */ /* 0x000fe400078ef822 */
[----:B------:R-:W-:-:S04]  /*106c0*/  LOP3.LUT R34, R34, 0x38, RZ, 0xc0, !PT ;  /* 0x0000003822227812 */ /* 0x000fc800078ec0ff */
[C---:B------:R-:W-:Y:S02]  /*106d0*/  LOP3.LUT R37, R34.reuse, 0x80, RZ, 0xfc, !PT ;  /* 0x0000008022257812 */ /* 0x040fe400078efcff */
[----:B------:R-:W-:Y:S02]  /*106e0*/  LOP3.LUT R36, R34, 0xc0, RZ, 0xfc, !PT ;  /* 0x000000c022247812 */ /* 0x000fe400078efcff */
[----:B--2---:R-:W-:Y:S02]  /*106f0*/  R2UR UR4, R2 ;  /* 0x00000000020472ca */ /* 0x004fe400000e0000 */
[C---:B------:R-:W-:Y:S01]  /*10700*/  LOP3.LUT R2, R0.reuse, 0x7f, RZ, 0xc0, !PT ;  /* 0x0000007f00027812 */ /* 0x040fe200078ec0ff */
[----:B------:R-:W-:-:S03]  /*10710*/  IMAD.SHL.U32 R0, R0, 0x10, RZ ;  /* 0x0000001000007824 */ /* 0x000fc600078e00ff */
[----:B------:R-:W-:-:S04]  /*10720*/  SHF.R.U32.HI R2, RZ, 0x3, R2 ;  /* 0x00000003ff027819 */ /* 0x000fc80000011602 */
[----:B------:R-:W-:Y:S02]  /*10730*/  LOP3.LUT R2, R2, 0x70, R0, 0xf8, !PT ;  /* 0x0000007002027812 */ /* 0x000fe400078ef800 */
[----:B------:R-:W-:Y:S01]  /*10740*/  LOP3.LUT R0, R34, 0x40, RZ, 0xfc, !PT ;  /* 0x0000004022007812 */ /* 0x000fe200078efcff */
[----:B------:R-:W-:-:S03]  /*10750*/  ULOP3.LUT UR38, UR4, 0x2, URZ, 0xfc, !UPT ;  /* 0x0000000204267892 */ /* 0x000fc6000f8efc3f */
[----:B------:R-:W-:Y:S02]  /*10760*/  UMOV UR4, 0x400 ;  /* 0x0000040000047882 */ /* 0x000fe40000000000 */
[----:B0-----:R-:W-:-:S06]  /*10770*/  ULEA UR4, UR5, UR4, 0x18 ;  /* 0x0000000405047291 */ /* 0x001fcc000f8ec03f */
[----:B------:R-:W-:-:S04]  /*10780*/  IMAD.U32 R22, RZ, RZ, UR4 ;  /* 0x00000004ff167e24 */ /* 0x000fc8000f8e00ff */
[----:B-1----:R-:W-:-:S07]  /*10790*/  IMAD R33, R32, 0x2, R22 ;  /* 0x0000000220217824 */ /* 0x002fce00078e0216 */
.L_x_1432:
[----:B------:R-:W-:Y:S05]  /*107a0*/  YIELD ;  /* 0x0000000000007946 */ /* 0x000fea0003800000 */
[----:B------:R-:W-:Y:S01]  /*107b0*/  ULDC.64 UR4, c[0x0][0xa28] ;  /* 0x00028a0000047ab9 */ /* 0x000fe20000000a00 */
[----:B------:R-:W-:Y:S02]  /*107c0*/  MOV R24, RZ ;  /* 0x000000ff00187202 */ /* 0x000fe40000000f00 */
[----:B------:R-:W-:-:S04]  /*107d0*/  ISETP.NE.U32.AND P0, PT, RZ, UR4, PT ;  /* 0x00000004ff007c0c */ /* 0x000fc8000bf05070 */
[----:B------:R-:W-:Y:S01]  /*107e0*/  ISETP.NE.AND.EX P0, PT, RZ, UR5, PT, P0 ;  /* 0x00000005ff007c0c */ /* 0x000fe2000bf05300 */
[----:B------:R-:W-:-:S12]  /*107f0*/  ULDC.64 UR4, c[0x0][0xa18] ;  /* 0x0002860000047ab9 */ /* 0x000fd80000000a00 */
[----:B0-----:R-:W0:Y:S02]  /*10800*/  @P0 LDC.64 R2, c[0x0][0xa28] ;  /* 0x00028a00ff020b82 */ /* 0x001e240000000a00 */
[----:B0-----:R-:W-:-:S05]  /*10810*/  @P0 IMAD.WIDE R2, R19, 0x4, R2 ;  /* 0x0000000413020825 */ /* 0x001fca00078e0202 */
[----:B------:R0:W2:Y:S01]  /*10820*/  @P0 LDG.E R24, desc[UR36][R2.64] ;  /* 0x0000002402180981 */ /* 0x0000a2000c1e1900 */
[----:B------:R-:W-:Y:S01]  /*10830*/  ISETP.NE.U32.AND P0, PT, RZ, UR4, PT ;  /* 0x00000004ff007c0c */ /* 0x000fe2000bf05070 */
[----:B------:R-:W-:Y:S01]  /*10840*/  IMAD.MOV.U32 R35, RZ, RZ, RZ ;  /* 0x000000ffff237224 */ /* 0x000fe200078e00ff */
[----:B------:R-:W-:Y:S02]  /*10850*/  LOP3.LUT R23, R23, 0xfffffeff, RZ, 0xc0, !PT ;  /* 0xfffffeff17177812 */ /* 0x000fe400078ec0ff */
[----:B------:R-:W-:Y:S01]  /*10860*/  ISETP.NE.AND.EX P1, PT, RZ, UR5, PT, P0 ;  /* 0x00000005ff007c0c */ /* 0x000fe2000bf25300 */
[----:B------:R-:W-:Y:S02]  /*10870*/  ULDC.64 UR4, c[0x0][0xa00] ;  /* 0x0002800000047ab9 */ /* 0x000fe40000000a00 */
[----:B------:R-:W-:Y:S01]  /*10880*/  ISETP.NE.U32.AND P0, PT, RZ, UR4, PT ;  /* 0x00000004ff007c0c */ /* 0x000fe2000bf05070 */
[----:B0-----:R-:W0:Y:S03]  /*10890*/  LDC.64 R2, c[0x0][0xa00] ;  /* 0x00028000ff027b82 */ /* 0x001e260000000a00 */
[----:B------:R-:W-:Y:S01]  /*108a0*/  ISETP.NE.AND.EX P2, PT, RZ, UR5, PT, P0 ;  /* 0x00000005ff007c0c */ /* 0x000fe2000bf45300 */
[----:B------:R-:W-:-:S05]  /*108b0*/  ULDC.64 UR4, c[0x0][0x418] ;  /* 0x0001060000047ab9 */ /* 0x000fca0000000a00 */
[----:B-1----:R-:W1:Y:S07]  /*108c0*/  @P1 LDC.64 R4, c[0x0][0xa18] ;  /* 0x00028600ff041b82 */ /* 0x002e6e0000000a00 */
[----:B------:R-:W-:Y:S01]  /*108d0*/  @P2 LOP3.LUT R23, R23, 0x100, RZ, 0xfc, !PT ;  /* 0x0000010017172812 */ /* 0x000fe200078efcff */
[----:B0-----:R-:W-:-:S05]  /*108e0*/  IMAD.WIDE R2, R19, 0x4, R2 ;  /* 0x0000000413027825 */ /* 0x001fca00078e0202 */
[----:B------:R0:W5:Y:S01]  /*108f0*/  @P2 LDG.E R35, desc[UR36][R2.64] ;  /* 0x0000002402232981 */ /* 0x000162000c1e1900 */
[----:B-1----:R-:W-:-:S05]  /*10900*/  @P1 IMAD.WIDE R4, R19, 0x4, R4 ;  /* 0x0000000413041825 */ /* 0x002fca00078e0204 */
[----:B------:R0:W5:Y:S01]  /*10910*/  @P1 LDG.E R29, desc[UR36][R4.64] ;  /* 0x00000024041d1981 */ /* 0x000162000c1e1900 */
[----:B------:R-:W-:-:S03]  /*10920*/  UISETP.NE.U32.AND UP0, UPT, UR4, URZ, UPT ;  /* 0x0000003f0400728c */ /* 0x000fc6000bf05070 */
[----:B------:R-:W-:Y:S01]  /*10930*/  ULDC UR4, c[0x0][0x424] ;  /* 0x0001090000047ab9 */ /* 0x000fe20000000800 */
[----:B------:R-:W-:-:S03]  /*10940*/  UISETP.NE.AND.EX UP0, UPT, UR5, URZ, UPT, UP0 ;  /* 0x0000003f0500728c */ /* 0x000fc6000bf05300 */
[----:B------:R-:W-:Y:S01]  /*10950*/  ULDC UR5, c[0x0][0x2f0] ;  /* 0x0000bc0000057ab9 */ /* 0x000fe20000000800 */
[----:B------:R-:W-:-:S04]  /*10960*/  USEL UR4, UR4, 0x1, UP0 ;  /* 0x0000000104047887 */ /* 0x000fc80008000000 */
[----:B------:R-:W-:-:S06]  /*10970*/  UIMAD UR4, UR4, UR5, URZ ;  /* 0x00000005040472a4 */ /* 0x000fcc000f8e023f */
[----:B------:R-:W-:Y:S01]  /*10980*/  IMAD.U32 R0, RZ, RZ, UR4 ;  /* 0x00000004ff007e24 */ /* 0x000fe2000f8e00ff */
[----:B--2---:R0:W-:Y:S01]  /*10990*/  STL [R1+0x4], R24 ;  /* 0x0000041801007387 */ /* 0x0041e20000100800 */
[----:B---3--:R-:W-:Y:S05]  /*109a0*/  @P1 BRA `(.L_x_1362) ;  /* 0x0000000000181947 */ /* 0x008fea0003800000 */
[----:B------:R-:W-:Y:S02]  /*109b0*/  ULDC UR4, c[0x0][0x288] ;  /* 0x0000a20000047ab9 */ /* 0x000fe40000000800 */
[----:B-----5:R-:W-:Y:S01]  /*109c0*/  IMAD.U32 R29, RZ, RZ, UR4 ;  /* 0x00000004ff1d7e24 */ /* 0x020fe2000f8e00ff */
[----:B------:R-:W-:Y:S06]  /*109d0*/  @!P2 BRA `(.L_x_1362) ;  /* 0x00000000000ca947 */ /* 0x000fec0003800000 */
[----:B0-----:R-:W2:Y:S04]  /*109e0*/  LDG.E R4, desc[UR36][R2.64] ;  /* 0x0000002402047981 */ /* 0x001ea8000c1e1900 */
[----:B------:R-:W2:Y:S02]  /*109f0*/  LDG.E R29, desc[UR36][R2.64+0x4] ;  /* 0x00000424021d7981 */ /* 0x000ea4000c1e1900 */
[----:B--2---:R-:W-:-:S07]  /*10a00*/  IMAD.IADD R29, R29, 0x1, -R4 ;  /* 0x000000011d1d7824 */ /* 0x004fce00078e0a04 */
.L_x_1362:
[----:B------:R-:W-:Y:S02]  /*10a10*/  ULDC.64 UR4, c[0x0][0xa20] ;  /* 0x0002880000047ab9 */ /* 0x000fe40000000a00 */
[----:B------:R-:W-:-:S04]  /*10a20*/  ISETP.NE.U32.AND P0, PT, RZ, UR4, PT ;  /* 0x00000004ff007c0c */ /* 0x000fc8000bf05070 */
[----:B------:R-:W-:-:S13]  /*10a30*/  ISETP.NE.AND.EX P0, PT, RZ, UR5, PT, P0 ;  /* 0x00000005ff007c0c */ /* 0x000fda000bf05300 */
[----:B------:R-:W-:Y:S05]  /*10a40*/  @!P0 BRA `(.L_x_1363) ;  /* 0x0000000000108947 */ /* 0x000fea0003800000 */
[----:B0-----:R-:W0:Y:S02]  /*10a50*/  LDC.64 R2, c[0x0][0xa20] ;  /* 0x00028800ff027b82 */ /* 0x001e240000000a00 */
[----:B0-----:R-:W-:-:S05]  /*10a60*/  IMAD.WIDE R2, R19, 0x4, R2 ;  /* 0x0000000413027825 */ /* 0x001fca00078e0202 */
[----:B------:R0:W5:Y:S01]  /*10a70*/  LDG.E R0, desc[UR36][R2.64] ;  /* 0x0000002402007981 */ /* 0x000162000c1e1900 */
[----:B------:R-:W-:Y:S05]  /*10a80*/  BRA `(.L_x_1364) ;  /* 0x0000000000247947 */ /* 0x000fea0003800000 */
.L_x_1363:
[----:B------:R-:W-:Y:S02]  /*10a90*/  ULDC.64 UR4, c[0x0][0xa08] ;  /* 0x0002820000047ab9 */ /* 0x000fe40000000a00 */
[----:B------:R-:W-:-:S04]  /*10aa0*/  ISETP.NE.U32.AND P0, PT, RZ, UR4, PT ;  /* 0x00000004ff007c0c */ /* 0x000fc8000bf05070 */
[----:B------:R-:W-:-:S13]  /*10ab0*/  ISETP.NE.AND.EX P0, PT, RZ, UR5, PT, P0 ;  /* 0x00000005ff007c0c */ /* 0x000fda000bf05300 */
[----:B------:R-:W-:Y:S05]  /*10ac0*/  @!P0 BRA `(.L_x_1364) ;  /* 0x0000000000148947 */ /* 0x000fea0003800000 */
[----:B0-----:R-:W0:Y:S02]  /*10ad0*/  LDC.64 R2, c[0x0][0xa08] ;  /* 0x00028200ff027b82 */ /* 0x001e240000000a00 */
[----:B0-----:R-:W-:-:S05]  /*10ae0*/  IMAD.WIDE R2, R19, 0x4, R2 ;  /* 0x0000000413027825 */ /* 0x001fca00078e0202 */
[----:B------:R-:W2:Y:S04]  /*10af0*/  LDG.E R0, desc[UR36][R2.64] ;  /* 0x0000002402007981 */ /* 0x000ea8000c1e1900 */
[----:B------:R-:W2:Y:S02]  /*10b00*/  LDG.E R5, desc[UR36][R2.64+0x4] ;  /* 0x0000042402057981 */ /* 0x000ea4000c1e1900 */
[----:B--2---:R-:W-:-:S07]  /*10b10*/  IMAD.IADD R0, R5, 0x1, -R0 ;  /* 0x0000000105007824 */ /* 0x004fce00078e0a00 */
.L_x_1364:
[----:B0-----:R-:W0:Y:S01]  /*10b20*/  LDC R2, c[0x0][0x448] ;  /* 0x00011200ff027b82 */ /* 0x001e220000000800 */
[----:B-----5:R-:W-:Y:S01]  /*10b30*/  IMAD.IADD R26, R0, 0x1, -R24 ;  /* 0x00000001001a7824 */ /* 0x020fe200078e0a18 */
[----:B------:R-:W-:Y:S01]  /*10b40*/  LOP3.LUT R23, R23, 0xffffff7f, RZ, 0xc0, !PT ;  /* 0xffffff7f17177812 */ /* 0x000fe200078ec0ff */
[----:B------:R-:W-:-:S03]  /*10b50*/  IMAD.SHL.U32 R27, R17, 0x80, RZ ;  /* 0x00000080111b7824 */ /* 0x000fc600078e00ff */
[----:B------:R1:W-:Y:S01]  /*10b60*/  STL [R1], R26 ;  /* 0x0000001a01007387 */ /* 0x0003e20000100800 */
[----:B------:R-:W-:Y:S01]  /*10b70*/  VIADD R4, R27, 0x7f ;  /* 0x0000007f1b047836 */ /* 0x000fe20000000000 */
[----:B0-----:R-:W-:Y:S02]  /*10b80*/  ISETP.NE.AND P2, PT, R2, 0x1, PT ;  /* 0x000000010200780c */ /* 0x001fe40003f45270 */
[----:B------:R-:W0:Y:S11]  /*10b90*/  LDC.64 R2, c[0x0][0x9e0] ;  /* 0x00027800ff027b82 */ /* 0x000e360000000a00 */
[----:B------:R-:W2:Y:S01]  /*10ba0*/  @P2 LDC R5, c[0x0][0x44c] ;  /* 0x00011300ff052b82 */ /* 0x000ea20000000800 */
[----:B------:R-:W-:-:S07]  /*10bb0*/  @P2 LOP3.LUT R23, R23, 0x80, RZ, 0xfc, !PT ;  /* 0x0000008017172812 */ /* 0x000fce00078efcff */
[----:B------:R-:W3:Y:S01]  /*10bc0*/  @P2 LDC R6, c[0x0][0x450] ;  /* 0x00011400ff062b82 */ /* 0x000ee20000000800 */
[----:B0-----:R-:W-:Y:S01]  /*10bd0*/  ISETP.GE.AND P1, PT, R3, 0x1, PT ;  /* 0x000000010300780c */ /* 0x001fe20003f26270 */
[----:B--2---:R-:W-:-:S05]  /*10be0*/  @P2 IMAD.HI.U32 R5, R4, R5, RZ ;  /* 0x0000000504052227 */ /* 0x004fca00078e00ff */
[----:B---3--:R-:W-:Y:S02]  /*10bf0*/  @P2 SHF.R.U32.HI R4, RZ, R6, R5 ;  /* 0x00000006ff042219 */ /* 0x008fe40000011605 */
[----:B------:R-:W-:-:S05]  /*10c00*/  IADD3 R5, R26, 0x1, -R29 ;  /* 0x000000011a057810 */ /* 0x000fca0007ffe81d */
[----:B------:R-:W-:-:S04]  /*10c10*/  IMAD.IADD R7, R5, 0x1, R4 ;  /* 0x0000000105077824 */ /* 0x000fc800078e0204 */
[----:B------:R-:W-:Y:S01]  /*10c20*/  IMAD.IADD R2, R7, 0x1, R2 ;  /* 0x0000000107027824 */ /* 0x000fe200078e0202 */
[----:B-1----:R-:W-:Y:S06]  /*10c30*/  @!P1 BRA `(.L_x_1365) ;  /* 0x0000000000489947 */ /* 0x002fec0003800000 */
[C---:B------:R-:W-:Y:S01]  /*10c40*/  ISETP.GT.AND P0, PT, R7.reuse, RZ, PT ;  /* 0x000000ff0700720c */ /* 0x040fe20003f04270 */
[----:B------:R-:W-:Y:S01]  /*10c50*/  BSSY B0, `(.L_x_1366) ;  /* 0x000000e000007945 */ /* 0x000fe20003800000 */
[----:B------:R-:W-:-:S11]  /*10c60*/  VIADD R0, R7, 0xffffffff ;  /* 0xffffffff07007836 */ /* 0x000fd60000000000 */
[----:B------:R-:W-:Y:S05]  /*10c70*/  @P0 BRA `(.L_x_1367) ;  /* 0x00000000001c0947 */ /* 0x000fea0003800000 */
[----:B------:R-:W-:Y:S01]  /*10c80*/  ISETP.NE.AND P0, PT, R3, 0x1, PT ;  /* 0x000000010300780c */ /* 0x000fe20003f05270 */
[----:B------:R-:W-:-:S12]  /*10c90*/  IMAD.MOV R7, RZ, RZ, -R7 ;  /* 0x000000ffff077224 */ /* 0x000fd800078e0a07 */
[----:B------:R-:W0:Y:S02]  /*10ca0*/  @P0 LDC.64 R4, c[0x0][0x9e8] ;  /* 0x00027a00ff040b82 */ /* 0x000e240000000a00 */
[----:B0-----:R-:W-:-:S05]  /*10cb0*/  @P0 IMAD.HI.U32 R4, R7, R4, RZ ;  /* 0x0000000407040227 */ /* 0x001fca00078e00ff */
[----:B------:R-:W-:-:S04]  /*10cc0*/  @P0 SHF.R.U32.HI R7, RZ, R5, R4 ;  /* 0x00000005ff070219 */ /* 0x000fc80000011604 */
[----:B------:R-:W-:Y:S01]  /*10cd0*/  LOP3.LUT R0, RZ, R7, RZ, 0x33, !PT ;  /* 0x00000007ff007212 */ /* 0x000fe200078e33ff */
[----:B------:R-:W-:Y:S06]  /*10ce0*/  BRA `(.L_x_1368) ;  /* 0x0000000000107947 */ /* 0x000fec0003800000 */
.L_x_1367:
[----:B------:R-:W-:-:S13]  /*10cf0*/  ISETP.NE.AND P0, PT, R3, 0x1, PT ;  /* 0x000000010300780c */ /* 0x000fda0003f05270 */
[----:B------:R-:W0:Y:S02]  /*10d00*/  @P0 LDC.64 R4, c[0x0][0x9e8] ;  /* 0x00027a00ff040b82 */ /* 0x000e240000000a00 */
[----:B0-----:R-:W-:-:S05]  /*10d10*/  @P0 IMAD.HI.U32 R4, R0, R4, RZ ;  /* 0x0000000400040227 */ /* 0x001fca00078e00ff */
[----:B------:R-:W-:-:S07]  /*10d20*/  @P0 SHF.R.U32.HI R0, RZ, R5, R4 ;  /* 0x00000005ff000219 */ /* 0x000fce0000011604 */
.L_x_1368:
[----:B------:R-:W-:Y:S05]  /*10d30*/  BSYNC B0 ;  /* 0x0000000000007941 */ /* 0x000fea0003800000 */
.L_x_1366:
[----:B------:R-:W-:-:S05]  /*10d40*/  IMAD R5, R0, R3, R3 ;  /* 0x0000000300057224 */ /* 0x000fca00078e0203 */
[----:B------:R-:W-:-:S07]  /*10d50*/  VIMNMX R2, R2, R5, PT ;  /* 0x0000000502027248 */ /* 0x000fce0003fe0100 */
.L_x_1365:
[----:B------:R-:W0:Y:S01]  /*10d60*/  @P2 LDC R4, c[0x0][0x44c] ;  /* 0x00011300ff042b82 */ /* 0x000e220000000800 */
[----:B------:R-:W-:Y:S01]  /*10d70*/  VIADD R2, R2, 0x3f ;  /* 0x0000003f02027836 */ /* 0x000fe20000000000 */
[----:B------:R-:W-:Y:S01]  /*10d80*/  ULDC UR4, c[0x0][0x9dc] ;  /* 0x0002770000047ab9 */ /* 0x000fe20000000800 */
[----:B------:R-:W-:-:S05]  /*10d90*/  IMAD.MOV.U32 R0, RZ, RZ, R27 ;  /* 0x000000ffff007224 */ /* 0x000fca00078e001b */
[----:B------:R-:W1:Y:S01]  /*10da0*/  @P2 LDC R5, c[0x0][0x450] ;  /* 0x00011400ff052b82 */ /* 0x000e620000000800 */
[----:B0-----:R-:W-:-:S05]  /*10db0*/  @P2 IMAD.HI.U32 R4, R27, R4, RZ ;  /* 0x000000041b042227 */ /* 0x001fca00078e00ff */
[----:B-1----:R-:W-:Y:S02]  /*10dc0*/  @P2 SHF.R.U32.HI R0, RZ, R5, R4 ;  /* 0x00000005ff002219 */ /* 0x002fe40000011604 */
[----:B------:R-:W-:-:S04]  /*10dd0*/  SHF.R.S32.HI R5, RZ, 0x1f, R2 ;  /* 0x0000001fff057819 */ /* 0x000fc80000011402 */
[----:B------:R-:W-:Y:S01]  /*10de0*/  LEA.HI R4, R5, R2, RZ, 0x6 ;  /* 0x0000000205047211 */ /* 0x000fe200078f30ff */
[----:B------:R-:W-:-:S03]  /*10df0*/  VIADD R2, R26, 0x3f ;  /* 0x0000003f1a027836 */ /* 0x000fc60000000000 */
[----:B------:R-:W-:Y:S02]  /*10e00*/  SHF.R.S32.HI R4, RZ, 0x6, R4 ;  /* 0x00000006ff047819 */ /* 0x000fe40000011404 */
[----:B------:R-:W-:-:S04]  /*10e10*/  SHF.R.S32.HI R5, RZ, 0x1f, R2 ;  /* 0x0000001fff057819 */ /* 0x000fc80000011402 */
[----:B------:R-:W-:Y:S02]  /*10e20*/  LEA.HI R5, R5, R2, RZ, 0x6 ;  /* 0x0000000205057211 */ /* 0x000fe400078f30ff */
[----:B------:R-:W-:Y:S02]  /*10e30*/  IADD3 R2, R0, R26, -R29 ;  /* 0x0000001a00027210 */ /* 0x000fe40007ffe81d */
[----:B------:R-:W-:-:S03]  /*10e40*/  SHF.R.S32.HI R5, RZ, 0x6, R5 ;  /* 0x00000006ff057819 */ /* 0x000fc60000011405 */
[----:B------:R-:W-:Y:S01]  /*10e50*/  VIADD R0, R2, -UR4 ;  /* 0x8000000402007c36 */ /* 0x000fe20008000000 */
[----:B------:R-:W-:-:S05]  /*10e60*/  VIMNMX R30, R5, R4, PT ;  /* 0x00000004051e7248 */ /* 0x000fca0003fe0100 */
[----:B------:R0:W-:Y:S01]  /*10e70*/  STL [R1+0x18], R30 ;  /* 0x0000181e01007387 */ /* 0x0001e20000100800 */
[----:B------:R-:W-:Y:S05]  /*10e80*/  @!P1 BRA `(.L_x_1369) ;  /* 0x0000000000449947 */ /* 0x000fea0003800000 */
[----:B------:R-:W-:Y:S01]  /*10e90*/  ISETP.GT.AND P0, PT, R2, -0x1, PT ;  /* 0xffffffff0200780c */ /* 0x000fe20003f04270 */
[----:B------:R-:W-:-:S12]  /*10ea0*/  BSSY B0, `(.L_x_1370) ;  /* 0x000000d000007945 */ /* 0x000fd80003800000 */
[----:B------:R-:W-:Y:S05]  /*10eb0*/  @P0 BRA `(.L_x_1371) ;  /* 0x00000000001c0947 */ /* 0x000fea0003800000 */
[----:B------:R-:W-:Y:S02]  /*10ec0*/  ISETP.NE.AND P0, PT, R3, 0x1, PT ;  /* 0x000000010300780c */ /* 0x000fe40003f05270 */
[----:B------:R-:W-:-:S11]  /*10ed0*/  LOP3.LUT R7, RZ, R2, RZ, 0x33, !PT ;  /* 0x00000002ff077212 */ /* 0x000fd600078e33ff */
[----:B------:R-:W1:Y:S02]  /*10ee0*/  @P0 LDC.64 R4, c[0x0][0x9e8] ;  /* 0x00027a00ff040b82 */ /* 0x000e640000000a00 */
[----:B-1----:R-:W-:-:S05]  /*10ef0*/  @P0 IMAD.HI.U32 R4, R7, R4, RZ ;  /* 0x0000000407040227 */ /* 0x002fca00078e00ff */
[----:B------:R-:W-:-:S04]  /*10f00*/  @P0 SHF.R.U32.HI R7, RZ, R5, R4 ;  /* 0x00000005ff070219 */ /* 0x000fc80000011604 */
[----:B------:R-:W-:Y:S01]  /*10f10*/  LOP3.LUT R2, RZ, R7, RZ, 0x33, !PT ;  /* 0x00000007ff027212 */ /* 0x000fe200078e33ff */
[----:B------:R-:W-:Y:S06]  /*10f20*/  BRA `(.L_x_1372) ;  /* 0x0000000000107947 */ /* 0x000fec0003800000 */
.L_x_1371:
[----:B------:R-:W-:-:S13]  /*10f30*/  ISETP.NE.AND P0, PT, R3, 0x1, PT ;  /* 0x000000010300780c */ /* 0x000fda0003f05270 */
[----:B------:R-:W1:Y:S02]  /*10f40*/  @P0 LDC.64 R4, c[0x0][0x9e8] ;  /* 0x00027a00ff040b82 */ /* 0x000e640000000a00 */
[----:B-1----:R-:W-:-:S05]  /*10f50*/  @P0 IMAD.HI.U32 R4, R2, R4, RZ ;  /* 0x0000000402040227 */ /* 0x002fca00078e00ff */
[----:B------:R-:W-:-:S07]  /*10f60*/  @P0 SHF.R.U32.HI R2, RZ, R5, R4 ;  /* 0x00000005ff020219 */ /* 0x000fce0000011604 */
.L_x_1372:
[----:B------:R-:W-:Y:S05]  /*10f70*/  BSYNC B0 ;  /* 0x0000000000007941 */ /* 0x000fea0003800000 */
.L_x_1370:
[----:B------:R-:W-:-:S05]  /*10f80*/  IMAD R3, R2, R3, RZ ;  /* 0x0000000302037224 */ /* 0x000fca00078e02ff */
[----:B------:R-:W-:-:S07]  /*10f90*/  VIMNMX R0, R0, R3, !PT ;  /* 0x0000000300007248 */ /* 0x000fce0007fe0100 */
.L_x_1369:
[----:B------:R-:W-:Y:S01]  /*10fa0*/  SHF.R.S32.HI R3, RZ, 0x1f, R0 ;  /* 0x0000001fff037819 */ /* 0x000fe20000011400 */
[----:B------:R-:W-:Y:S03]  /*10fb0*/  BSSY B7, `(.L_x_1373) ;  /* 0x0000355000077945 */ /* 0x000fe60003800000 */
[----:B------:R-:W-:-:S04]  /*10fc0*/  LEA.HI R3, R3, R0, RZ, 0x6 ;  /* 0x0000000003037211 */ /* 0x000fc800078f30ff */
[----:B------:R-:W-:-:S04]  /*10fd0*/  SHF.R.S32.HI R3, RZ, 0x6, R3 ;  /* 0x00000006ff037819 */ /* 0x000fc80000011403 */
[----:B------:R-:W-:-:S04]  /*10fe0*/  VIMNMX R2, RZ, R3, !PT ;  /* 0x00000003ff027248 */ /* 0x000fc80007fe0100 */
[----:B------:R-:W-:Y:S01]  /*10ff0*/  ISETP.GT.AND P0, PT, R30, R2, PT ;  /* 0x000000021e00720c */ /* 0x000fe20003f04270 */
[----:B------:R1:W-:-:S12]  /*11000*/  STL [R1+0x8], R2 ;  /* 0x0000080201007387 */ /* 0x0003d80000100800 */
[----:B-1----:R-:W-:Y:S05]  /*11010*/  @P0 BRA `(.L_x_1374) ;  /* 0x0000000000440947 */ /* 0x002fea0003800000 */
[----:B------:R-:W1:Y:S02]  /*11020*/  S2R R2, SR_TID.X ;  /* 0x0000000000027919 */ /* 0x000e640000002100 */
        /* <DEDUP_REMOVED lines=10> */
[----:B------:R-:W1:Y:S02]  /*110d0*/  S2R R4, SR_LTMASK ;  /* 0x0000000000047919 */ /* 0x000e640000003900 */
[----:B-1----:R-:W-:-:S04]  /*110e0*/  LOP3.LUT R4, R4, UR4, RZ, 0xc0, !PT ;  /* 0x0000000404047c12 */ /* 0x002fc8000f8ec0ff */
[----:B------:R-:W1:Y:S01]  /*110f0*/  POPC R7, R4 ;  /* 0x0000000400077309 */ /* 0x000e620000000000 */
[----:B--2---:R-:W1:Y:S02]  /*11100*/  SHFL.IDX PT, R0, R3, R0, 0x1f ;  /* 0x00001f0003007589 */ /* 0x004e6400000e0000 */
[----:B-1----:R-:W-:Y:S01]  /*11110*/  IADD3 R16, R0, UR39, R7 ;  /* 0x0000002700107c10 */ /* 0x002fe2000fffe007 */
[----:B------:R-:W-:Y:S06]  /*11120*/  BRA `(.L_x_1375) ;  /* 0x0000003000f47947 */ /* 0x000fec0003800000 */
.L_x_1374:
[----:B------:R-:W-:Y:S01]  /*11130*/  IADD3 R0, R22, 0x20400, RZ ;  /* 0x0002040016007810 */ /* 0x000fe20007ffe0ff */
[----:B------:R-:W-:Y:S03]  /*11140*/  BSSY B6, `(.L_x_1376) ;  /* 0x0000013000067945 */ /* 0x000fe60003800000 */
[----:B------:R-:W-:-:S13]  /*11150*/  LOP3.LUT P0, RZ, R0, 0x3ff, RZ, 0xc0, !PT ;  /* 0x000003ff00ff7812 */ /* 0x000fda000780c0ff */
[----:B------:R-:W-:Y:S05]  /*11160*/  @!P0 BRA `(.L_x_1377) ;  /* 0x0000000000408947 */ /* 0x000fea0003800000 */
[----:B------:R-:W-:Y:S01]  /*11170*/  MOV R2, 0x0 ;  /* 0x0000000000027802 */ /* 0x000fe20000000f00 */
[----:B------:R-:W-:Y:S01]  /*11180*/  ULDC.64 UR6, c[0x4][0x138] ;  /* 0x01004e0000067ab9 */ /* 0x000fe20000000a00 */
[----:B------:R-:W-:Y:S01]  /*11190*/  ULDC.64 UR8, c[0x4][0x140] ;  /* 0x0100500000087ab9 */ /* 0x000fe20000000a00 */
[----:B------:R-:W-:Y:S01]  /*111a0*/  ULDC.64 UR4, c[0x4][0xc0] ;  /* 0x0100300000047ab9 */ /* 0x000fe20000000a00 */
[----:B------:R-:W-:Y:S02]  /*111b0*/  IMAD.U32 R4, RZ, RZ, UR6 ;  /* 0x00000006ff047e24 */ /* 0x000fe4000f8e00ff */
[----:B------:R-:W1:Y:S01]  /*111c0*/  LDC.64 R2, c[0x4][R2] ;  /* 0x0100000002027b82 */ /* 0x000e620000000a00 */
        /* <DEDUP_REMOVED lines=9> */
[----:B01----:R-:W-:Y:S05]  /*11260*/  CALL.ABS.NOINC R2 ;  /* 0x0000000002007343 */ /* 0x003fea0003c00000 */
.L_x_1377:
[----:B------:R-:W-:Y:S05]  /*11270*/  BSYNC B6 ;  /* 0x0000000000067941 */ /* 0x000fea0003800000 */
.L_x_1376:
        /* <DEDUP_REMOVED lines=11> */
[----:B------:R-:W-:Y:S02]  /*11330*/  IMAD.U32 R5, RZ, RZ, UR7 ;  /* 0x00000007ff057e24 */ /* 0x000fe4000f8e00ff */
[----:B------:R-:W-:Y:S02]  /*11340*/  IMAD.U32 R6, RZ, RZ, UR8 ;  /* 0x00000008ff067e24 */ /* 0x000fe4000f8e00ff */
[----:B------:R-:W-:-:S02]  /*11350*/  IMAD.U32 R7, RZ, RZ, UR9 ;  /* 0x00000009ff077e24 */ /* 0x000fc4000f8e00ff */
[----:B------:R-:W-:Y:S02]  /*11360*/  IMAD.U32 R10, RZ, RZ, UR4 ;  /* 0x00000004ff0a7e24 */ /* 0x000fe4000f8e00ff */
[----:B------:R-:W-:Y:S02]  /*11370*/  IMAD.U32 R11, RZ, RZ, UR5 ;  /* 0x00000005ff0b7e24 */ /* 0x000fe4000f8e00ff */
[----:B------:R-:W-:Y:S02]  /*11380*/  IMAD.MOV.U32 R12, RZ, RZ, 0x1 ;  /* 0x00000001ff0c7424 */ /* 0x000fe400078e00ff */
[----:B-1----:R-:W-:-:S07]  /*11390*/  IMAD.MOV.U32 R13, RZ, RZ, RZ ;  /* 0x000000ffff0d7224 */ /* 0x002fce00078e00ff */
[----:B------:R-:W-:-:S07]  /*113a0*/  LEPC R20, `(.L_x_1380) ;  /* 0x000000001014794e */ /* 0x000fce0000000000 */
[----:B0-2---:R-:W-:Y:S05]  /*113b0*/  CALL.ABS.NOINC R2 ;  /* 0x0000000002007343 */ /* 0x005fea0003c00000 */
.L_x_1380:
        /* <DEDUP_REMOVED lines=15> */
.L_x_1379:
[----:B------:R-:W-:Y:S05]  /*114b0*/  BSYNC B6 ;  /* 0x0000000000067941 */ /* 0x000fea0003800000 */
.L_x_1378:
[----:B------:R-:W-:Y:S01]  /*114c0*/  ULDC.64 UR4, c[0x0][0x9f8] ;  /* 0x00027e0000047ab9 */ /* 0x000fe20000000a00 */
[----:B------:R-:W-:Y:S01]  /*114d0*/  IMAD.MOV.U32 R31, RZ, RZ, R19 ;  /* 0x000000ffff1f7224 */ /* 0x000fe200078e0013 */
[----:B------:R-:W-:Y:S01]  /*114e0*/  ISETP.NE.U32.AND P0, PT, RZ, UR4, PT ;  /* 0x00000004ff007c0c */ /* 0x000fe2000bf05070 */
[----:B------:R-:W-:Y:S01]  /*114f0*/  ULDC UR4, c[0x0][0x2f4] ;  /* 0x0000bd0000047ab9 */ /* 0x000fe20000000800 */
[----:B------:R-:W1:Y:S02]  /*11500*/  LDC R10, c[0x0][0x430] ;  /* 0x00010c00ff0a7b82 */ /* 0x000e640000000800 */
[----:B------:R-:W-:-:S13]  /*11510*/  ISETP.NE.AND.EX P0, PT, RZ, UR5, PT, P0 ;  /* 0x00000005ff007c0c */ /* 0x000fda000bf05300 */
[----:B------:R-:W2:Y:S01]  /*11520*/  @P0 LDC.64 R2, c[0x0][0x9f8] ;  /* 0x00027e00ff020b82 */ /* 0x000ea20000000a00 */
[----:B------:R-:W-:Y:S02]  /*11530*/  LOP3.LUT R17, R34, 0x40, RZ, 0xfc, !PT ;  /* 0x0000004022117812 */ /* 0x000fe400078efcff */
[----:B------:R-:W-:Y:S02]  /*11540*/  LOP3.LUT R23, R23, 0xffffffef, RZ, 0xc0, !PT ;  /* 0xffffffef17177812 */ /* 0x000fe400078ec0ff */
[----:B------:R-:W-:Y:S01]  /*11550*/  ISETP.GE.AND P2, PT, R17, UR4, PT ;  /* 0x0000000411007c0c */ /* 0x000fe2000bf46270 */
[----:B--2---:R-:W-:-:S05]  /*11560*/  @P0 IMAD.WIDE R2, R19, 0x4, R2 ;  /* 0x0000000413020825 */ /* 0x004fca00078e0202 */
[----:B------:R2:W5:Y:S01]  /*11570*/  @P0 LDG.E R31, desc[UR36][R2.64] ;  /* 0x00000024021f0981 */ /* 0x000562000c1e1900 */
[----:B------:R-:W-:Y:S01]  /*11580*/  ISETP.GE.AND P0, PT, R34, UR4, PT ;  /* 0x0000000422007c0c */ /* 0x000fe2000bf06270 */
[----:B------:R-:W-:Y:S01]  /*11590*/  UMOV UR5, 0xffffffff ;  /* 0xffffffff00057882 */ /* 0x000fe20000000000 */
[----:B------:R-:W-:Y:S01]  /*115a0*/  ISETP.GE.AND P1, PT, R37, UR4, PT ;  /* 0x0000000425007c0c */ /* 0x000fe2000bf26270 */
[----:B------:R-:W-:-:S10]  /*115b0*/  VIADD R7, R30, 0xffffffff ;  /* 0xffffffff1e077836 */ /* 0x000fd40000000000 */
[----:B------:R-:W-:Y:S02]  /*115c0*/  @P0 LOP3.LUT R23, R23, 0x10, RZ, 0xfc, !PT ;  /* 0x0000001017170812 */ /* 0x000fe400078efcff */
[----:B------:R-:W-:Y:S02]  /*115d0*/  ISETP.GE.AND P0, PT, R36, UR4, PT ;  /* 0x0000000424007c0c */ /* 0x000fe4000bf06270 */
[----:B------:R-:W-:-:S04]  /*115e0*/  LOP3.LUT R23, R23, 0xfffffff7, RZ, 0xc0, !PT ;  /* 0xfffffff717177812 */ /* 0x000fc800078ec0ff */
[----:B------:R-:W-:-:S04]  /*115f0*/  @P2 LOP3.LUT R23, R23, 0x8, RZ, 0xfc, !PT ;  /* 0x0000000817172812 */ /* 0x000fc800078efcff */
[----:B------:R-:W-:-:S04]  /*11600*/  LOP3.LUT R23, R23, 0xfffffffb, RZ, 0xc0, !PT ;  /* 0xfffffffb17177812 */ /* 0x000fc800078ec0ff */
[----:B------:R-:W-:-:S04]  /*11610*/  @P1 LOP3.LUT R23, R23, 0x4, RZ, 0xfc, !PT ;  /* 0x0000000417171812 */ /* 0x000fc800078efcff */
[----:B------:R-:W-:-:S04]  /*11620*/  LOP3.LUT R23, R23, 0xfffffffd, RZ, 0xc0, !PT ;  /* 0xfffffffd17177812 */ /* 0x000fc800078ec0ff */
[----:B------:R-:W-:Y:S01]  /*11630*/  @P0 LOP3.LUT R23, R23, 0x2, RZ, 0xfc, !PT ;  /* 0x0000000217170812 */ /* 0x000fe200078efcff */
[----:B-12---:R-:W-:Y:S06]  /*11640*/  BRA.DIV UR5, `(.L_x_1381) ;  /* 0x00000042057c7947 */ /* 0x006fec000b800000 */
.L_x_1449:
[----:B------:R-:W1:Y:S01]  /*11650*/  S2R R0, SR_TID.X ;  /* 0x0000000000007919 */ /* 0x000e620000002100 */
[----:B------:R-:W-:Y:S02]  /*11660*/  ISETP.NE.AND P1, PT, R10, 0x1, PT ;  /* 0x000000010a00780c */ /* 0x000fe40003f25270 */
[----:B-----5:R-:W-:Y:S01]  /*11670*/  SHF.R.S32.HI R11, RZ, 0x1f, R31 ;  /* 0x0000001fff0b7819 */ /* 0x020fe2000001141f */
[----:B------:R-:W2:Y:S01]  /*11680*/  S2R R9, SR_TID.X ;  /* 0x0000000000097919 */ /* 0x000ea20000002100 */
[----:B------:R-:W-:-:S03]  /*11690*/  LOP3.LUT R23, R23, 0xffffffbf, RZ, 0xc0, !PT ;  /* 0xffffffbf17177812 */ /* 0x000fc600078ec0ff */
[----:B------:R3:W-:Y:S06]  /*116a0*/  STL [R1+0xc], R11 ;  /* 0x00000c0b01007387 */ /* 0x0007ec0000100800 */
[----:B------:R-:W4:Y:S01]  /*116b0*/  @P1 LDC R5, c[0x0][0x434] ;  /* 0x00010d00ff051b82 */ /* 0x000f220000000800 */
[----:B------:R-:W-:Y:S02]  /*116c0*/  @P1 LOP3.LUT R23, R23, 0x40, RZ, 0xfc, !PT ;  /* 0x0000004017171812 */ /* 0x000fe400078efcff */
[----:B-1----:R-:W-:Y:S01]  /*116d0*/  LOP3.LUT R0, R0, 0x7f, RZ, 0xc0, !PT ;  /* 0x0000007f00007812 */ /* 0x002fe200078ec0ff */
[----:B--2---:R-:W-:-:S03]  /*116e0*/  IMAD.SHL.U32 R9, R9, 0x10, RZ ;  /* 0x0000001009097824 */ /* 0x004fc600078e00ff */
[----:B------:R-:W-:-:S04]  /*116f0*/  SHF.R.U32.HI R0, RZ, 0x3, R0 ;  /* 0x00000003ff007819 */ /* 0x000fc80000011600 */
[----:B------:R-:W-:Y:S02]  /*11700*/  LOP3.LUT R9, R0, 0x70, R9, 0xf8, !PT ;  /* 0x0000007000097812 */ /* 0x000fe400078ef809 */
[----:B------:R-:W1:Y:S03]  /*11710*/  @P1 LDC R0, c[0x0][0x438] ;  /* 0x00010e00ff001b82 */ /* 0x000e660000000800 */
[----:B------:R-:W-:-:S05]  /*11720*/  IMAD R6, R7, 0x40, R9 ;  /* 0x0000004007067824 */ /* 0x000fca00078e0209 */
[C---:B------:R-:W-:Y:S02]  /*11730*/  ISETP.GE.AND P0, PT, R6.reuse, R26, PT ;  /* 0x0000001a0600720c */ /* 0x040fe40003f06270 */
[----:B------:R-:W-:Y:S02]  /*11740*/  IADD3 R6, R6, R24, RZ ;  /* 0x0000001806067210 */ /* 0x000fe40007ffe0ff */
[----:B------:R-:W-:-:S03]  /*11750*/  ISETP.GT.U32.OR P0, PT, R9, 0x3f, P0 ;  /* 0x0000003f0900780c */ /* 0x000fc60000704470 */
[----:B----4-:R-:W-:-:S04]  /*11760*/  @P1 IMAD.HI.U32 R5, R6, R5, RZ ;  /* 0x0000000506051227 */ /* 0x010fc800078e00ff */
[----:B------:R-:W-:Y:S01]  /*11770*/  IMAD.MOV.U32 R8, RZ, RZ, R6 ;  /* 0x000000ffff087224 */ /* 0x000fe200078e0006 */
[----:B-1----:R-:W-:-:S05]  /*11780*/  @P1 SHF.R.U32.HI R8, RZ, R0, R5 ;  /* 0x00000000ff081219 */ /* 0x002fca0000011605 */
[----:B------:R-:W1:Y:S01]  /*11790*/  @!P0 LDC.64 R2, c[0x0][0x428] ;  /* 0x00010a00ff028b82 */ /* 0x000e620000000a00 */
[--C-:B------:R-:W-:Y:S01]  /*117a0*/  @!P0 SHF.R.S32.HI R5, RZ, 0x1f, R8.reuse ;  /* 0x0000001fff058819 */ /* 0x100fe20000011408 */
[----:B------:R-:W-:Y:S02]  /*117b0*/  @!P0 IMAD.MOV.U32 R4, RZ, RZ, R8 ;  /* 0x000000ffff048224 */ /* 0x000fe400078e0008 */
[-C--:B-1----:R-:W-:Y:S02]  /*117c0*/  @!P0 IMAD R0, R11, R2.reuse, RZ ;  /* 0x000000020b008224 */ /* 0x082fe400078e02ff */
[----:B------:R-:W-:-:S04]  /*117d0*/  @!P0 IMAD.WIDE.U32 R4, R31, R2, R4 ;  /* 0x000000021f048225 */ /* 0x000fc800078e0004 */
[----:B------:R-:W-:Y:S02]  /*117e0*/  @!P0 IMAD R0, R31, R3, R0 ;  /* 0x000000031f008224 */ /* 0x000fe400078e0200 */
[----:B------:R-:W1:Y:S02]  /*117f0*/  @!P0 LDC.64 R2, c[0x0][0x418] ;  /* 0x00010600ff028b82 */ /* 0x000e640000000a00 */
[----:B------:R-:W-:Y:S02]  /*11800*/  @!P0 IMAD.IADD R0, R5, 0x1, R0 ;  /* 0x0000000105008824 */ /* 0x000fe400078e0200 */
[----:B------:R-:W-:Y:S01]  /*11810*/  IMAD.MOV R5, RZ, RZ, -R8 ;  /* 0x000000ffff057224 */ /* 0x000fe200078e0a08 */
[----:B-1----:R-:W-:-:S04]  /*11820*/  @!P0 LEA R2, P1, R4, R2, 0x2 ;  /* 0x0000000204028211 */ /* 0x002fc800078210ff */
[----:B------:R-:W-:Y:S01]  /*11830*/  @!P0 LEA.HI.X R3, R4, R3, R0, 0x2, P1 ;  /* 0x0000000304038211 */ /* 0x000fe200008f1400 */
[----:B------:R-:W-:Y:S02]  /*11840*/  IMAD R4, R10, R5, R6 ;  /* 0x000000050a047224 */ /* 0x000fe400078e0206 */
[----:B------:R-:W-:Y:S02]  /*11850*/  IMAD.U32 R5, RZ, RZ, UR38 ;  /* 0x00000026ff057e24 */ /* 0x000fe4000f8e00ff */
[----:B------:R-:W-:-:S03]  /*11860*/  IMAD.MOV.U32 R0, RZ, RZ, RZ ;  /* 0x000000ffff007224 */ /* 0x000fc600078e00ff */
[----:B------:R-:W-:-:S03]  /*11870*/  ISETP.NE.AND P2, PT, R5, 0x3, PT ;  /* 0x000000030500780c */ /* 0x000fc60003f45270 */
[----:B------:R3:W5:Y:S01]  /*11880*/  @!P0 LDG.E R0, desc[UR36][R2.64] ;  /* 0x0000002402008981 */ /* 0x000762000c1e1900 */
[----:B------:R-:W-:Y:S01]  /*11890*/  ISETP.GT.U32.AND P0, PT, R9, 0x3f, PT ;  /* 0x0000003f0900780c */ /* 0x000fe20003f04070 */
[----:B------:R-:W-:Y:S01]  /*118a0*/  IMAD.MOV.U32 R26, RZ, RZ, R7 ;  /* 0x000000ffff1a7224 */ /* 0x000fe200078e0007 */
[----:B------:R-:W-:Y:S02]  /*118b0*/  LOP3.LUT R23, R23, 0xffffffdf, RZ, 0xc0, !PT ;  /* 0xffffffdf17177812 */ /* 0x000fe400078ec0ff */
[----:B0-----:R-:W-:-:S05]  /*118c0*/  SHF.R.S32.HI R30, RZ, 0x1f, R18 ;  /* 0x0000001fff1e7819 */ /* 0x001fca0000011412 */
[----:B------:R-:W-:-:S04]  /*118d0*/  @P2 LOP3.LUT R23, R23, 0x20, RZ, 0xfc, !PT ;  /* 0x0000002017172812 */ /* 0x000fc800078efcff */
[----:B------:R-:W-:-:S04]  /*118e0*/  LOP3.LUT R23, R23, 0xfffffffe, RZ, 0xc0, !PT ;  /* 0xfffffffe17177812 */ /* 0x000fc800078ec0ff */
[----:B------:R-:W-:Y:S01]  /*118f0*/  @P0 LOP3.LUT R23, R23, 0x1, RZ, 0xfc, !PT ;  /* 0x0000000117170812 */ /* 0x000fe200078efcff */
[----:B---3--:R-:W-:Y:S06]  /*11900*/  @!P2 BRA `(.L_x_1382) ;  /* 0x000000000004a947 */ /* 0x008fec0003800000 */
[----:B------:R-:W-:Y:S01]  /*11910*/  BPT.TRAP 0x1 ;  /* 0x000000040000795c */ /* 0x000fe20000300000 */
.L_x_1382:
        /* <DEDUP_REMOVED lines=25> */
.L_x_1450:
[----:B------:R-:W-:Y:S05]  /*11ab0*/  BSYNC B0 ;  /* 0x0000000000007941 */ /* 0x000fea0003800000 */
.L_x_1383:
[----:B------:R-:W2:Y:S01]  /*11ac0*/  LDL R10, [R1] ;  /* 0x00000000010a7983 */ /* 0x000ea20000100800 */
[----:B------:R-:W-:Y:S01]  /*11ad0*/  ULDC.64 UR4, c[0x0][0x300] ;  /* 0x0000c00000047ab9 */ /* 0x000fe20000000a00 */
[----:B------:R-:W-:Y:S01]  /*11ae0*/  LOP3.LUT P5, RZ, R23, 0x10, RZ, 0xc0, !PT ;  /* 0x0000001017ff7812 */ /* 0x000fe200078ac0ff */
[----:B------:R-:W-:Y:S01]  /*11af0*/  IMAD R5, R5, UR4, RZ ;  /* 0x0000000405057c24 */ /* 0x000fe2000f8e02ff */
[----:B------:R-:W1:Y:S01]  /*11b00*/  S2R R9, SR_TID.X ;  /* 0x0000000000097919 */ /* 0x000e620000002100 */
[C---:B0-----:R-:W-:Y:S01]  /*11b10*/  IMAD.WIDE.U32 R2, R4.reuse, UR4, RZ ;  /* 0x0000000404027c25 */ /* 0x041fe2000f8e00ff */
[C---:B------:R-:W-:Y:S02]  /*11b20*/  LOP3.LUT P4, RZ, R23.reuse, 0x8, RZ, 0xc0, !PT ;  /* 0x0000000817ff7812 */ /* 0x040fe4000788c0ff */
[C---:B------:R-:W-:Y:S01]  /*11b30*/  LOP3.LUT P3, RZ, R23.reuse, 0x4, RZ, 0xc0, !PT ;  /* 0x0000000417ff7812 */ /* 0x040fe2000786c0ff */
[----:B------:R-:W-:Y:S01]  /*11b40*/  IMAD R5, R4, UR5, R5 ;  /* 0x0000000504057c24 */ /* 0x000fe2000f8e0205 */
[----:B------:R-:W-:Y:S01]  /*11b50*/  ULDC.64 UR4, c[0x0][0x310] ;  /* 0x0000c40000047ab9 */ /* 0x000fe20000000a00 */
[----:B------:R-:W-:Y:S01]  /*11b60*/  LOP3.LUT P2, RZ, R23, 0x2, RZ, 0xc0, !PT ;  /* 0x0000000217ff7812 */ /* 0x000fe2000784c0ff */
[----:B------:R-:W-:-:S02]  /*11b70*/  IMAD R8, R8, UR4, RZ ;  /* 0x0000000408087c24 */ /* 0x000fc4000f8e02ff */
        /* <DEDUP_REMOVED lines=11> */
[----:B------:R-:W-:Y:S01]  /*11c30*/  UMOV UR4, 0xffffffff ;  /* 0xffffffff00047882 */ /* 0x000fe20000000000 */
[----:B-1----:R-:W-:-:S03]  /*11c40*/  LOP3.LUT R9, R9, 0x7f, RZ, 0xc0, !PT ;  /* 0x0000007f09097812 */ /* 0x002fc600078ec0ff */
[----:B------:R-:W-:Y:S02]  /*11c50*/  LEA.HI.X R0, R2, UR5, R0, 0x1, P0 ;  /* 0x0000000502007c11 */ /* 0x000fe400080f0c00 */
[----:B------:R-:W-:Y:S01]  /*11c60*/  SHF.R.U32.HI R9, RZ, 0x3, R9 ;  /* 0x00000003ff097819 */ /* 0x000fe20000011609 */
[----:B--2---:R-:W-:Y:S01]  /*11c70*/  IMAD R5, R7, -0x40, R10 ;  /* 0xffffffc007057824 */ /* 0x004fe200078e020a */
[----:B------:R-:W-:-:S03]  /*11c80*/  LEA R7, R25, R32, 0xe ;  /* 0x0000002019077211 */ /* 0x000fc600078e70ff */
[----:B------:R-:W-:-:S05]  /*11c90*/  IMAD.IADD R5, R5, 0x1, -R9 ;  /* 0x0000000105057824 */ /* 0x000fca00078e0a09 */
[----:B------:R-:W-:Y:S01]  /*11ca0*/  ISETP.GE.AND P0, PT, R5, 0x1, PT ;  /* 0x000000010500780c */ /* 0x000fe20003f06270 */
[----:B------:R-:W-:-:S12]  /*11cb0*/  BRA.DIV UR4, `(.L_x_1385) ;  /* 0x0000003e04287947 */ /* 0x000fd8000b800000 */
[----:B------:R-:W0:Y:S01]  /*11cc0*/  SHFL.IDX PT, R3, R4, RZ, 0x181f ;  /* 0x00181fff04037589 */ /* 0x000e2200000e0000 */
[----:B------:R-:W-:-:S03]  /*11cd0*/  @P0 IMAD R9, R7, 0x2, R22 ;  /* 0x0000000207090824 */ /* 0x000fc600078e0216 */
[----:B------:R-:W1:Y:S04]  /*11ce0*/  SHFL.IDX PT, R2, R0, RZ, 0x181f ;  /* 0x00181fff00027589 */ /* 0x000e6800000e0000 */
        /* <DEDUP_REMOVED lines=25> */
[----:B------:R0:W1:Y:S04]  /*11e80*/  SHFL.IDX PT, R8, R0, 0x3, 0x181f ;  /* 0x00781f0000087f89 */ /* 0x00006800000e0000 */
[----:B------:R-:W-:Y:S04]  /*11e90*/  @P0 LDGSTS.E.BYPASS.LTC128B.128 [R9+0x21400], desc[UR36][R2.64], !P5 ;  /* 0x2140000002090fae */ /* 0x000fe8000e901d64 */
[----:B------:R-:W-:Y:S04]  /*11ea0*/  @P0 LDGSTS.E.BYPASS.LTC128B.128 [R9+0x23400], desc[UR36][R2.64+0x80], !P4 ;  /* 0x2340008002090fae */ /* 0x000fe8000e101d64 */
[----:B------:R-:W-:Y:S04]  /*11eb0*/  @P0 LDGSTS.E.BYPASS.LTC128B.128 [R9+0x25400], desc[UR36][R2.64+0x100], !P3 ;  /* 0x2540010002090fae */ /* 0x000fe8000d901d64 */
[----:B------:R2:W-:Y:S04]  /*11ec0*/  @P0 LDGSTS.E.BYPASS.LTC128B.128 [R9+0x27400], desc[UR36][R2.64+0x180], !P2 ;  /* 0x2740018002090fae */ /* 0x0005e8000d101d64 */
[----:B-12---:R0:W2:Y:S02]  /*11ed0*/  SHFL.IDX PT, R2, R4, 0x3, 0x181f ;  /* 0x00781f0004027f89 */ /* 0x0060a400000e0000 */
.L_x_1460:
[----:B------:R-:W-:-:S13]  /*11ee0*/  ISETP.GE.AND P0, PT, R5, 0x31, PT ;  /* 0x000000310500780c */ /* 0x000fda0003f06270 */
[----:B--2---:R-:W-:Y:S01]  /*11ef0*/  @P0 LEA R2, P1, R34, R2, 0x1 ;  /* 0x0000000222020211 */ /* 0x004fe200078208ff */
[----:B------:R-:W-:-:S04]  /*11f00*/  @P0 IMAD R7, R7, 0x2, R22 ;  /* 0x0000000207070824 */ /* 0x000fc800078e0216 */
        /* <DEDUP_REMOVED lines=10> */
.L_x_1386:
        /* <DEDUP_REMOVED lines=10> */
.L_x_1387:
[----:B------:R2:W-:Y:S02]  /*12050*/  SYNCS.ARRIVE.TRANS64.A1T0 RZ, [R6+URZ+0x30830], RZ ;  /* 0x030830ff06ff79a7 */ /* 0x0005e4000810003f */
[----:B------:R-:W-:Y:S05]  /*12060*/  WARPSYNC.ALL ;  /* 0x0000000000007948 */ /* 0x000fea0003800000 */
[----:B------:R-:W-:Y:S01]  /*12070*/  ULDC.64 UR4, c[0x0][0x298] ;  /* 0x0000a60000047ab9 */ /* 0x000fe20000000a00 */
[----:B-1----:R-:W-:Y:S01]  /*12080*/  VIADD R2, R22, 0x10400 ;  /* 0x0001040016027836 */ /* 0x002fe20000000000 */
[----:B0-----:R-:W-:Y:S01]  /*12090*/  SHF.R.S32.HI R0, RZ, 0x1f, R35 ;  /* 0x0000001fff007819 */ /* 0x001fe20000011423 */
[----:B------:R-:W-:Y:S01]  /*120a0*/  IMAD.WIDE.U32 R4, R35, UR4, RZ ;  /* 0x0000000423047c25 */ /* 0x000fe2000f8e00ff */
[----:B------:R-:W-:Y:S01]  /*120b0*/  BSSY B6, `(.L_x_1388) ;  /* 0x0000018000067945 */ /* 0x000fe20003800000 */
[----:B------:R-:W-:Y:S01]  /*120c0*/  BAR.SYNC.DEFER_BLOCKING 0x8, 0x180 ;  /* 0x0206000000007b1d */ /* 0x000fe20000010000 */
[----:B------:R-:W-:Y:S01]  /*120d0*/  LOP3.LUT P0, RZ, R2, 0x3ff, RZ, 0xc0, !PT ;  /* 0x000003ff02ff7812 */ /* 0x000fe2000780c0ff */
[----:B------:R-:W-:-:S04]  /*120e0*/  IMAD R0, R0, UR4, RZ ;  /* 0x0000000400007c24 */ /* 0x000fc8000f8e02ff */
[----:B------:R-:W-:Y:S01]  /*120f0*/  IMAD R0, R35, UR5, R0 ;  /* 0x0000000523007c24 */ /* 0x000fe2000f8e0200 */
[----:B------:R0:W-:Y:S03]  /*12100*/  STL.64 [R1+0x10], R4 ;  /* 0x0000100401007387 */ /* 0x0001e60000100a00 */
[----:B------:R-:W-:-:S04]  /*12110*/  IMAD.IADD R35, R5, 0x1, R0 ;  /* 0x0000000105237824 */ /* 0x000fc800078e0200 */
[----:B------:R-:W-:Y:S05]  /*12120*/  @!P0 BRA `(.L_x_1389) ;  /* 0x0000000000408947 */ /* 0x000fea0003800000 */
[----:B------:R-:W-:Y:S01]  /*12130*/  MOV R2, 0x0 ;  /* 0x0000000000027802 */ /* 0x000fe20000000f00 */
[----:B------:R-:W-:Y:S01]  /*12140*/  ULDC.64 UR6, c[0x4][0x138] ;  /* 0x01004e0000067ab9 */ /* 0x000fe20000000a00 */
[----:B------:R-:W-:Y:S01]  /*12150*/  ULDC.64 UR8, c[0x4][0x140] ;  /* 0x0100500000087ab9 */ /* 0x000fe20000000a00 */
[----:B------:R-:W-:Y:S01]  /*12160*/  ULDC.64 UR4, c[0x4][0xb0] ;  /* 0x01002c0000047ab9 */ /* 0x000fe20000000a00 */
[----:B0-----:R-:W-:Y:S01]  /*12170*/  IMAD.U32 R4, RZ, RZ, UR6 ;  /* 0x00000006ff047e24 */ /* 0x001fe2000f8e00ff */
[----:B------:R-:W-:Y:S01]  /*12180*/  MOV R11, UR5 ;  /* 0x00000005000b7c02 */ /* 0x000fe20008000f00 */
[----:B------:R-:W0:Y:S01]  /*12190*/  LDC.64 R2, c[0x4][R2] ;  /* 0x0100000002027b82 */ /* 0x000e220000000a00 */
[----:B------:R-:W-:Y:S02]  /*121a0*/  IMAD.U32 R5, RZ, RZ, UR7 ;  /* 0x00000007ff057e24 */ /* 0x000fe4000f8e00ff */
[----:B--2---:R-:W-:Y:S02]  /*121b0*/  IMAD.U32 R6, RZ, RZ, UR8 ;  /* 0x00000008ff067e24 */ /* 0x004fe4000f8e00ff */
[----:B------:R-:W-:-:S02]  /*121c0*/  IMAD.U32 R7, RZ, RZ, UR9 ;  /* 0x00000009ff077e24 */ /* 0x000fc4000f8e00ff */
[----:B------:R-:W-:Y:S02]  /*121d0*/  IMAD.U32 R10, RZ, RZ, UR4 ;  /* 0x00000004ff0a7e24 */ /* 0x000fe4000f8e00ff */
[----:B------:R-:W-:Y:S02]  /*121e0*/  IMAD.MOV.U32 R8, RZ, RZ, 0x70 ;  /* 0x00000070ff087424 */ /* 0x000fe400078e00ff */
[----:B------:R-:W-:Y:S02]  /*121f0*/  IMAD.MOV.U32 R12, RZ, RZ, 0x1 ;  /* 0x00000001ff0c7424 */ /* 0x000fe400078e00ff */
[----:B------:R-:W-:-:S07]  /*12200*/  IMAD.MOV.U32 R13, RZ, RZ, RZ ;  /* 0x000000ffff0d7224 */ /* 0x000fce00078e00ff */
[----:B------:R-:W-:-:S07]  /*12210*/  LEPC R20, `(.L_x_1389) ;  /* 0x000000001014794e */ /* 0x000fce0000000000 */
[----:B0-----:R-:W-:Y:S05]  /*12220*/  CALL.ABS.NOINC R2 ;  /* 0x0000000002007343 */ /* 0x001fea0003c00000 */
.L_x_1389:
[----:B------:R-:W-:Y:S05]  /*12230*/  BSYNC B6 ;  /* 0x0000000000067941 */ /* 0x000fea0003800000 */
.L_x_1388:
[----:B------:R-:W3:Y:S01]  /*12240*/  LDL.LU.64 R20, [R1+0x10] ;  /* 0x0000100001147983 */ /* 0x000ee20000300a00 */
[----:B------:R-:W-:Y:S01]  /*12250*/  ULDC.64 UR4, c[0x0][0x2d8] ;  /* 0x0000b60000047ab9 */ /* 0x000fe20000000a00 */
[----:B------:R-:W-:Y:S01]  /*12260*/  LOP3.LUT P6, RZ, R23, 0x100, RZ, 0xc0, !PT ;  /* 0x0000010017ff7812 */ /* 0x000fe200078cc0ff */
[----:B------:R-:W-:Y:S01]  /*12270*/  IMAD R0, R30, UR4, RZ ;  /* 0x000000041e007c24 */ /* 0x000fe2000f8e02ff */
[----:B------:R-:W-:Y:S01]  /*12280*/  LOP3.LUT R7, R34, 0x40, RZ, 0xfc, !PT ;  /* 0x0000004022077812 */ /* 0x000fe200078efcff */
[----:B------:R-:W-:Y:S01]  /*12290*/  IMAD.MOV.U32 R3, RZ, RZ, R35 ;  /* 0x000000ffff037224 */ /* 0x000fe200078e0023 */
[----:B0-----:R-:W-:Y:S01]  /*122a0*/  SEL R4, R19, RZ, !P6 ;  /* 0x000000ff13047207 */ /* 0x001fe20007000000 */
[----:B------:R-:W-:Y:S01]  /*122b0*/  IMAD R5, R18, UR5, R0 ;  /* 0x0000000512057c24 */ /* 0x000fe2000f8e0200 */
[----:B------:R-:W-:-:S04]  /*122c0*/  SHF.R.S32.HI R0, RZ, 0x1f, R19 ;  /* 0x0000001fff007819 */ /* 0x000fc80000011413 */
[----:B------:R-:W-:Y:S01]  /*122d0*/  SEL R0, R0, RZ, !P6 ;  /* 0x000000ff00007207 */ /* 0x000fe20007000000 */
[----:B---3--:R-:W-:Y:S01]  /*122e0*/  IMAD.MOV.U32 R2, RZ, RZ, R20 ;  /* 0x000000ffff027224 */ /* 0x008fe200078e0014 */
[----:B------:R-:W0:Y:S01]  /*122f0*/  LDC R21, c[0x0][0x448] ;  /* 0x00011200ff157b82 */ /* 0x000e220000000800 */
[----:B------:R-:W1:Y:S02]  /*12300*/  S2R R20, SR_TID.X ;  /* 0x0000000000147919 */ /* 0x000e640000002100 */
[----:B------:R-:W-:Y:S01]  /*12310*/  IMAD.WIDE.U32 R2, R18, UR4, R2 ;  /* 0x0000000412027c25 */ /* 0x000fe2000f8e0002 */
[----:B------:R-:W-:-:S03]  /*12320*/  ULDC.64 UR4, c[0x0][0x2e0] ;  /* 0x0000b80000047ab9 */ /* 0x000fc60000000a00 */
[----:B------:R-:W-:Y:S02]  /*12330*/  IMAD.IADD R3, R3, 0x1, R5 ;  /* 0x0000000103037824 */ /* 0x000fe400078e0205 */
[----:B------:R-:W-:Y:S02]  /*12340*/  IMAD R0, R0, UR4, RZ ;  /* 0x0000000400007c24 */ /* 0x000fe4000f8e02ff */
[----:B------:R-:W-:-:S04]  /*12350*/  IMAD.WIDE.U32 R2, R4, UR4, R2 ;  /* 0x0000000404027c25 */ /* 0x000fc8000f8e0002 */
[----:B------:R-:W-:Y:S01]  /*12360*/  IMAD R0, R4, UR5, R0 ;  /* 0x0000000504007c24 */ /* 0x000fe2000f8e0200 */
[----:B------:R-:W-:-:S03]  /*12370*/  ULDC.64 UR4, c[0x0][0x2d0] ;  /* 0x0000b40000047ab9 */ /* 0x000fc60000000a00 */
[----:B------:R-:W-:Y:S01]  /*12380*/  IMAD.IADD R3, R3, 0x1, R0 ;  /* 0x0000000103037824 */ /* 0x000fe200078e0200 */
[----:B0-----:R-:W-:Y:S02]  /*12390*/  ISETP.NE.AND P6, PT, R21, 0x1, PT ;  /* 0x000000011500780c */ /* 0x001fe40003fc5270 */
[----:B-1----:R-:W-:-:S04]  /*123a0*/  LOP3.LUT R20, R20, 0x7f, RZ, 0xc0, !PT ;  /* 0x0000007f14147812 */ /* 0x002fc800078ec0ff */
[----:B------:R-:W-:-:S07]  /*123b0*/  SHF.R.U32.HI R21, RZ, 0x3, R20 ;  /* 0x00000003ff157819 */ /* 0x000fce0000011614 */
[----:B--2---:R-:W0:Y:S01]  /*123c0*/  @P6 LDC R6, c[0x0][0x44c] ;  /* 0x00011300ff066b82 */ /* 0x004e220000000800 */
[----:B------:R-:W1:Y:S07]  /*123d0*/  S2R R20, SR_TID.X ;  /* 0x0000000000147919 */ /* 0x000e6e0000002100 */
[----:B------:R-:W2:Y:S01]  /*123e0*/  @P6 LDC R5, c[0x0][0x450] ;  /* 0x00011400ff056b82 */ /* 0x000ea20000000800 */
[----:B-1----:R-:W-:-:S05]  /*123f0*/  IMAD.SHL.U32 R20, R20, 0x10, RZ ;  /* 0x0000001014147824 */ /* 0x002fca00078e00ff */
[----:B------:R-:W-:-:S05]  /*12400*/  LOP3.LUT R20, R21, 0x70, R20, 0xf8, !PT ;  /* 0x0000007015147812 */ /* 0x000fca00078ef814 */
[----:B------:R-:W-:Y:S02]  /*12410*/  IMAD.IADD R0, R20, 0x1, R27 ;  /* 0x0000000114007824 */ /* 0x000fe400078e021b */
[----:B------:R-:W1:Y:S02]  /*12420*/  S2R R20, SR_TID.X ;  /* 0x0000000000147919 */ /* 0x000e640000002100 */
[----:B0-----:R-:W-:-:S04]  /*12430*/  @P6 IMAD.HI.U32 R6, R0, R6, RZ ;  /* 0x0000000600066227 */ /* 0x001fc800078e00ff */
[----:B------:R-:W-:Y:S01]  /*12440*/  IMAD.MOV.U32 R4, RZ, RZ, R0 ;  /* 0x000000ffff047224 */ /* 0x000fe200078e0000 */
[----:B--2---:R-:W-:Y:S02]  /*12450*/  @P6 SHF.R.U32.HI R4, RZ, R5, R6 ;  /* 0x00000005ff046219 */ /* 0x004fe40000011606 */
[----:B------:R-:W0:Y:S03]  /*12460*/  LDC R6, c[0x0][0x448] ;  /* 0x00011200ff067b82 */ /* 0x000e260000000800 */
[----:B------:R-:W-:Y:S02]  /*12470*/  IMAD.MOV R5, RZ, RZ, -R4 ;  /* 0x000000ffff057224 */ /* 0x000fe400078e0a04 */
[----:B------:R-:W-:Y:S01]  /*12480*/  IMAD.WIDE.U32 R2, R4, UR4, R2 ;  /* 0x0000000404027c25 */ /* 0x000fe2000f8e0002 */
[----:B-1----:R-:W-:-:S03]  /*12490*/  LOP3.LUT R20, R20, 0x7f, RZ, 0xc0, !PT ;  /* 0x0000007f14147812 */ /* 0x002fc600078ec0ff */
[----:B0-----:R-:W-:Y:S01]  /*124a0*/  IMAD R0, R6, R5, R0 ;  /* 0x0000000506007224 */ /* 0x001fe200078e0200 */
[----:B------:R-:W-:Y:S02]  /*124b0*/  SHF.R.S32.HI R5, RZ, 0x1f, R4 ;  /* 0x0000001fff057819 */ /* 0x000fe40000011404 */
[----:B------:R-:W-:-:S03]  /*124c0*/  SHF.R.U32.HI R8, RZ, 0x3, R20 ;  /* 0x00000003ff087819 */ /* 0x000fc60000011614 */
        /* <DEDUP_REMOVED lines=11> */
[----:B------:R-:W-:Y:S02]  /*12580*/  ULDC UR4, c[0x0][0x2b8] ;  /* 0x0000ae0000047ab9 */ /* 0x000fe40000000800 */
[----:B------:R-:W-:Y:S02]  /*12590*/  ISETP.GE.AND P4, PT, R34, UR4, PT ;  /* 0x0000000422007c0c */ /* 0x000fe4000bf86270 */
[----:B------:R-:W-:Y:S01]  /*125a0*/  LEA.HI.X R0, R2, UR5, R0, 0x1, P0 ;  /* 0x0000000502007c11 */ /* 0x000fe200080f0c00 */
[----:B------:R-:W-:Y:S01]  /*125b0*/  UMOV UR5, 0xffffffff ;  /* 0xffffffff00057882 */ /* 0x000fe20000000000 */
[----:B------:R-:W-:-:S02]  /*125c0*/  ISETP.GE.AND P3, PT, R7, UR4, PT ;  /* 0x0000000407007c0c */ /* 0x000fc4000bf66270 */
[----:B------:R-:W-:Y:S02]  /*125d0*/  ISETP.GE.AND P2, PT, R37, UR4, PT ;  /* 0x0000000425007c0c */ /* 0x000fe4000bf46270 */
[----:B------:R-:W-:Y:S01]  /*125e0*/  ISETP.GE.AND P1, PT, R36, UR4, PT ;  /* 0x0000000424007c0c */ /* 0x000fe2000bf26270 */
[----:B------:R-:W-:-:S12]  /*125f0*/  BRA.DIV UR5, `(.L_x_1390) ;  /* 0x0000003a05347947 */ /* 0x000fd8000b800000 */
[----:B------:R-:W0:Y:S01]  /*12600*/  SHFL.IDX PT, R3, R4, RZ, 0x181f ;  /* 0x00181fff04037589 */ /* 0x000e2200000e0000 */
[----:B------:R-:W-:Y:S02]  /*12610*/  IMAD R5, R29, R6, RZ ;  /* 0x000000061d057224 */ /* 0x000fe400078e02ff */
[----:B------:R-:W-:Y:S01]  /*12620*/  IMAD.IADD R27, R8, 0x1, R27 ;  /* 0x00000001081b7824 */ /* 0x000fe200078e021b */
[----:B------:R-:W1:Y:S04]  /*12630*/  SHFL.IDX PT, R2, R0, RZ, 0x181f ;  /* 0x00181fff00027589 */ /* 0x000e6800000e0000 */
[----:B------:R-:W-:Y:S01]  /*12640*/  ISETP.GE.AND P0, PT, R27, R5, PT ;  /* 0x000000051b00720c */ /* 0x000fe20003f06270 */
[----:B------:R-:W-:-:S12]  /*12650*/  SHFL.IDX PT, R14, R4, 0x7, 0x181f ;  /* 0x00f81f00040e7f89 */ /* 0x000fd800000e0000 */
[----:B0-----:R-:W-:-:S05]  /*12660*/  @!P0 LEA R6, P5, R34, R3, 0x1 ;  /* 0x0000000322068211 */ /* 0x001fca00078a08ff */
[----:B-1----:R-:W-:Y:S01]  /*12670*/  @!P0 IMAD.X R3, RZ, RZ, R2, P5 ;  /* 0x000000ffff038224 */ /* 0x002fe200028e0602 */
[----:B------:R-:W-:Y:S01]  /*12680*/  @!P0 MOV R2, R6 ;  /* 0x0000000600028202 */ /* 0x000fe20000000f00 */
[----:B------:R-:W-:-:S04]  /*12690*/  VIADD R6, R27, 0x10 ;  /* 0x000000101b067836 */ /* 0x000fc80000000000 */
        /* <DEDUP_REMOVED lines=46> */
[----:B------:R-:W-:Y:S01]  /*12980*/  VIADD R6, R27, 0x50 ;  /* 0x000000501b067836 */ /* 0x000fe20000000000 */
[----:B------:R-:W-:-:S05]  /*12990*/  @!P0 MOV R3, R7 ;  /* 0x0000000700038202 */ /* 0x000fca0000000f00 */
        /* <DEDUP_REMOVED lines=28> */
.L_x_1477:
[----:B0-----:R-:W-:Y:S01]  /*12b60*/  VIADD R0, R27, 0x70 ;  /* 0x000000701b007836 */ /* 0x001fe20000000000 */
[----:B------:R-:W-:Y:S04]  /*12b70*/  BSSY B0, `(.L_x_1391) ;  /* 0x000000c000007945 */ /* 0x000fe80003800000 */
[----:B------:R-:W-:-:S13]  /*12b80*/  ISETP.GE.AND P0, PT, R0, R5, PT ;  /* 0x000000050000720c */ /* 0x000fda0003f06270 */
[----:B------:R-:W-:Y:S05]  /*12b90*/  @P0 BRA `(.L_x_1392) ;  /* 0x0000000000240947 */ /* 0x000fea0003800000 */
[----:B------:R-:W-:-:S05]  /*12ba0*/  LEA R2, P0, R34, R14, 0x1 ;  /* 0x0000000e22027211 */ /* 0x000fca00078008ff */
        /* <DEDUP_REMOVED lines=8> */
.L_x_1392:
[----:B------:R-:W-:Y:S05]  /*12c30*/  BSYNC B0 ;  /* 0x0000000000007941 */ /* 0x000fea0003800000 */
.L_x_1391:
[----:B------:R-:W-:Y:S01]  /*12c40*/  NOP ;  /* 0x0000000000007918 */ /* 0x000fe20000000000 */
[----:B------:R-:W-:-:S13]  /*12c50*/  PLOP3.LUT P0, PT, PT, PT, PT, 0x80, 0x0 ;  /* 0x000000000000781c */ /* 0x000fda0003f0f070 */
.L_x_1393:
[----:B------:R-:W-:Y:S02]  /*12c60*/  PLOP3.LUT P1, PT, P1, P0, PT, 0xa2, 0x0 ;  /* 0x000000000000781c */ /* 0x000fe40000f21472 */
[----:B------:R-:W-:-:S08]  /*12c70*/  @P0 R2UR P1, UR4, R22 ;  /* 0x00000000160402ca */ /* 0x000fd00000020000 */
[----:B------:R-:W-:-:S05]  /*12c80*/  @P0 PLOP3.LUT P0, PT, P1, PT, PT, 0x80, 0x0 ;  /* 0x000000000000081c */ /* 0x000fca0000f0f070 */
[----:B------:R-:W-:Y:S01]  /*12c90*/  @!P1 SYNCS.ARRIVE.TRANS64.RED.A0T1 RZ, [UR4+0x30800], RZ ;  /* 0x030800ffffff99a7 */ /* 0x000fe20008200404 */
[----:B------:R-:W-:Y:S07]  /*12ca0*/  @!P1 ARRIVES.LDGSTSBAR.64.TRANSCNT [UR4+0x30800] ;  /* 0x03080000ff0099b0 */ /* 0x000fee0008000a84 */
[----:B------:R-:W-:Y:S05]  /*12cb0*/  @P0 BRA.U.ANY `(.L_x_1393) ;  /* 0xfffffffd00e80947 */ /* 0x000fea000393ffff */
[----:B0-----:R-:W2:Y:S04]  /*12cc0*/  LDL.LU R3, [R1+0x1c] ;  /* 0x00001c0001037983 */ /* 0x001ea80000300800 */
[----:B------:R-:W3:Y:S01]  /*12cd0*/  LDL.LU R2, [R1+0x18] ;  /* 0x0000180001027983 */ /* 0x000ee20000300800 */
[----:B--2---:R-:W-:Y:S02]  /*12ce0*/  VIADD R3, R3, 0x1 ;  /* 0x0000000103037836 */ /* 0x004fe40000000000 */
[----:B---3--:R-:W-:-:S03]  /*12cf0*/  VIADD R7, R2, 0xfffffffe ;  /* 0xfffffffe02077836 */ /* 0x008fc60000000000 */
[----:B------:R-:W-:Y:S01]  /*12d00*/  LEA.HI R0, R3, R3, RZ, 0x1 ;  /* 0x0000000303007211 */ /* 0x000fe200078f08ff */
[----:B------:R0:W-:Y:S03]  /*12d10*/  STL [R1+0x1c], R3 ;  /* 0x00001c0301007387 */ /* 0x0001e60000100800 */
[----:B------:R-:W-:-:S05]  /*12d20*/  LOP3.LUT R0, R0, 0xfffffffe, RZ, 0xc0, !PT ;  /* 0xfffffffe00007812 */ /* 0x000fca00078ec0ff */
[----:B------:R-:W-:-:S05]  /*12d30*/  IMAD.IADD R0, R3, 0x1, -R0 ;  /* 0x0000000103007824 */ /* 0x000fca00078e0a00 */
[----:B0-----:R-:W-:Y:S01]  /*12d40*/  SHF.L.U32 R3, R0, 0x1f, RZ ;  /* 0x0000001f00037819 */ /* 0x001fe200000006ff */
[----:B------:R-:W-:Y:S01]  /*12d50*/  NOP ;  /* 0x0000000000007918 */ /* 0x000fe20000000000 */
[----:B------:R0:W-:Y:S01]  /*12d60*/  SYNCS.ARRIVE.TRANS64.A1T0 RZ, [R22+URZ+0x30800], RZ ;  /* 0x030800ff16ff79a7 */ /* 0x0001e2000810003f */
[----:B------:R-:W-:Y:S01]  /*12d70*/  BSSY B0, `(.L_x_1394) ;  /* 0x0000003000007945 */ /* 0x000fe20003800000 */
[----:B------:R-:W2:Y:S03]  /*12d80*/  SYNCS.PHASECHK.TRANS64.TRYWAIT P0, [R22+URZ+0x30820], R3 ;  /* 0x03082003160075a7 */ /* 0x000ea6000800017f */
[----:B0-2---:R-:W-:Y:S05]  /*12d90*/  @!P0 BRA `(.L_x_1395) ;  /* 0x0000003c00208947 */ /* 0x005fea0003800000 */
.L_x_1478:
[----:B------:R-:W-:Y:S05]  /*12da0*/  BSYNC B0 ;  /* 0x0000000000007941 */ /* 0x000fea0003800000 */
.L_x_1394:
[----:B------:R-:W2:Y:S01]  /*12db0*/  LDL R0, [R1+0x8] ;  /* 0x0000080001007983 */ /* 0x000ea20000100800 */
[----:B------:R-:W-:Y:S01]  /*12dc0*/  BSSY B0, `(.L_x_1396) ;  /* 0x0000102000007945 */ /* 0x000fe20003800000 */
[----:B--2---:R-:W-:-:S13]  /*12dd0*/  ISETP.GE.AND P0, PT, R7, R0, PT ;  /* 0x000000000700720c */ /* 0x004fda0003f06270 */
[----:B------:R-:W-:Y:S05]  /*12de0*/  @!P0 BRA `(.L_x_1397) ;  /* 0x0000000c00fc8947 */ /* 0x000fea0003800000 */
[C---:B------:R-:W-:Y:S01]  /*12df0*/  LOP3.LUT R0, R34.reuse, 0x40, RZ, 0xfc, !PT ;  /* 0x0000004022007812 */ /* 0x040fe200078efcff */
[----:B------:R-:W-:Y:S01]  /*12e00*/  ULDC UR4, c[0x0][0x2f4] ;  /* 0x0000bd0000047ab9 */ /* 0x000fe20000000800 */
[----:B------:R-:W-:Y:S01]  /*12e10*/  IMAD.MOV.U32 R10, RZ, RZ, R28 ;  /* 0x000000ffff0a7224 */ /* 0x000fe200078e001c */
[----:B------:R-:W-:Y:S01]  /*12e20*/  MOV R29, R26 ;  /* 0x0000001a001d7202 */ /* 0x000fe20000000f00 */
[----:B-1----:R-:W-:Y:S01]  /*12e30*/  IMAD.MOV.U32 R6, RZ, RZ, R25 ;  /* 0x000000ffff067224 */ /* 0x002fe200078e0019 */
[----:B------:R-:W-:Y:S02]  /*12e40*/  ISETP.GE.AND P4, PT, R34, UR4, PT ;  /* 0x0000000422007c0c */ /* 0x000fe4000bf86270 */
[----:B------:R-:W-:Y:S02]  /*12e50*/  ISETP.GE.AND P3, PT, R0, UR4, PT ;  /* 0x0000000400007c0c */ /* 0x000fe4000bf66270 */
[----:B------:R-:W-:Y:S02]  /*12e60*/  ISETP.GE.AND P2, PT, R37, UR4, PT ;  /* 0x0000000425007c0c */ /* 0x000fe4000bf46270 */
[----:B------:R-:W-:-:S13]  /*12e70*/  ISETP.GE.AND P1, PT, R36, UR4, PT ;  /* 0x0000000424007c0c */ /* 0x000fda000bf26270 */
.L_x_1410:
[----:B------:R-:W2:Y:S04]  /*12e80*/  LDL R0, [R1+0x4] ;  /* 0x0000040001007983 */ /* 0x000ea80000100800 */
[----:B------:R-:W3:Y:S01]  /*12e90*/  LDL R8, [R1+0xc] ;  /* 0x00000c0001087983 */ /* 0x000ee20000100800 */
[----:B------:R-:W1:Y:S01]  /*12ea0*/  S2R R2, SR_TID.X ;  /* 0x0000000000027919 */ /* 0x000e620000002100 */
[----:B------:R-:W4:Y:S01]  /*12eb0*/  S2R R9, SR_TID.X ;  /* 0x0000000000097919 */ /* 0x000f220000002100 */
[----:B-1----:R-:W-:-:S04]  /*12ec0*/  LOP3.LUT R2, R2, 0x7f, RZ, 0xc0, !PT ;  /* 0x0000007f02027812 */ /* 0x002fc800078ec0ff */
[----:B0-----:R-:W-:Y:S02]  /*12ed0*/  SHF.R.U32.HI R3, RZ, 0x3, R2 ;  /* 0x00000003ff037819 */ /* 0x001fe40000011602 */
[----:B------:R-:W0:Y:S01]  /*12ee0*/  LDC R2, c[0x0][0x430] ;  /* 0x00010c00ff027b82 */ /* 0x000e220000000800 */
[----:B----4-:R-:W-:-:S05]  /*12ef0*/  IMAD.SHL.U32 R9, R9, 0x10, RZ ;  /* 0x0000001009097824 */ /* 0x010fca00078e00ff */
[----:B------:R-:W-:-:S04]  /*12f00*/  LOP3.LUT R9, R3, 0x70, R9, 0xf8, !PT ;  /* 0x0000007003097812 */ /* 0x000fc800078ef809 */
[----:B------:R-:W-:-:S13]  /*12f10*/  ISETP.GT.U32.AND P6, PT, R9, 0x3f, PT ;  /* 0x0000003f0900780c */ /* 0x000fda0003fc4070 */
[----:B------:R-:W1:Y:S01]  /*12f20*/  @!P6 LDC.64 R4, c[0x0][0x428] ;  /* 0x00010a00ff04eb82 */ /* 0x000e620000000a00 */
[----:B0-----:R-:W-:-:S13]  /*12f30*/  ISETP.NE.AND P0, PT, R2, 0x1, PT ;  /* 0x000000010200780c */ /* 0x001fda0003f05270 */
[----:B------:R-:W0:Y:S08]  /*12f40*/  @P0 LDC R3, c[0x0][0x434] ;  /* 0x00010d00ff030b82 */ /* 0x000e300000000800 */
[----:B------:R-:W4:Y:S01]  /*12f50*/  @P0 LDC R2, c[0x0][0x438] ;  /* 0x00010e00ff020b82 */ /* 0x000f220000000800 */
[----:B------:R-:W-:Y:S05]  /*12f60*/  YIELD ;  /* 0x0000000000007946 */ /* 0x000fea0003800000 */
[----:B------:R-:W-:Y:S01]  /*12f70*/  ULDC UR4, c[0x0][0x430] ;  /* 0x00010c0000047ab9 */ /* 0x000fe20000000800 */
[----:B--2---:R-:W-:-:S04]  /*12f80*/  IMAD R0, R7, 0x40, R0 ;  /* 0x0000004007007824 */ /* 0x004fc800078e0200 */
[----:B------:R-:W-:-:S04]  /*12f90*/  IMAD.IADD R0, R9, 0x1, R0 ;  /* 0x0000000109007824 */ /* 0x000fc800078e0200 */
[----:B0-----:R-:W-:-:S04]  /*12fa0*/  @P0 IMAD.HI.U32 R3, R0, R3, RZ ;  /* 0x0000000300030227 */ /* 0x001fc800078e00ff */
[----:B------:R-:W-:Y:S01]  /*12fb0*/  IMAD.MOV.U32 R11, RZ, RZ, R0 ;  /* 0x000000ffff0b7224 */ /* 0x000fe200078e0000 */
[----:B----4-:R-:W-:-:S04]  /*12fc0*/  @P0 SHF.R.U32.HI R11, RZ, R2, R3 ;  /* 0x00000002ff0b0219 */ /* 0x010fc80000011603 */
[--C-:B------:R-:W-:Y:S01]  /*12fd0*/  @!P6 SHF.R.S32.HI R3, RZ, 0x1f, R11.reuse ;  /* 0x0000001fff03e819 */ /* 0x100fe2000001140b */
[----:B------:R-:W-:-:S04]  /*12fe0*/  @!P6 IMAD.MOV.U32 R2, RZ, RZ, R11 ;  /* 0x000000ffff02e224 */ /* 0x000fc800078e000b */
[----:B-1----:R-:W-:-:S04]  /*12ff0*/  @!P6 IMAD.WIDE.U32 R2, R31, R4, R2 ;  /* 0x000000041f02e225 */ /* 0x002fc800078e0002 */
[----:B---3--:R-:W-:Y:S02]  /*13000*/  @!P6 IMAD R4, R8, R4, RZ ;  /* 0x000000040804e224 */ /* 0x008fe400078e02ff */
[----:B------:R-:W0:Y:S02]  /*13010*/  @!P6 LDC.64 R8, c[0x0][0x418] ;  /* 0x00010600ff08eb82 */ /* 0x000e240000000a00 */
[----:B------:R-:W-:-:S04]  /*13020*/  @!P6 IMAD R5, R31, R5, R4 ;  /* 0x000000051f05e224 */ /* 0x000fc800078e0204 */
[----:B------:R-:W-:Y:S02]  /*13030*/  @!P6 IMAD.IADD R3, R5, 0x1, R3 ;  /* 0x000000010503e824 */ /* 0x000fe400078e0203 */
[----:B------:R-:W-:-:S04]  /*13040*/  IMAD.MOV R5, RZ, RZ, -R11 ;  /* 0x000000ffff057224 */ /* 0x000fc800078e0a0b */
[----:B------:R-:W-:Y:S02]  /*13050*/  IMAD R5, R5, UR4, R0 ;  /* 0x0000000405057c24 */ /* 0x000fe4000f8e0200 */
[----:B------:R-:W-:Y:S01]  /*13060*/  IMAD.MOV.U32 R0, RZ, RZ, RZ ;  /* 0x000000ffff007224 */ /* 0x000fe200078e00ff */
[----:B0-----:R-:W-:-:S04]  /*13070*/  @!P6 LEA R8, P0, R2, R8, 0x2 ;  /* 0x000000080208e211 */ /* 0x001fc800078010ff */
[----:B------:R-:W-:-:S05]  /*13080*/  @!P6 LEA.HI.X R9, R2, R9, R3, 0x2, P0 ;  /* 0x000000090209e211 */ /* 0x000fca00000f1403 */
[----:B------:R0:W5:Y:S01]  /*13090*/  @!P6 LDG.E R0, desc[UR36][R8.64] ;  /* 0x000000240800e981 */ /* 0x000162000c1e1900 */
[----:B------:R-:W-:Y:S01]  /*130a0*/  LOP3.LUT P5, RZ, R23, 0x20, RZ, 0xc0, !PT ;  /* 0x0000002017ff7812 */ /* 0x000fe200078ac0ff */
[----:B------:R-:W-:-:S05]  /*130b0*/  VIADD R25, R6, 0x1 ;  /* 0x0000000106197836 */ /* 0x000fca0000000000 */
[----:B------:R-:W-:-:S04]  /*130c0*/  ISETP.NE.AND P0, PT, R25, 0x2, PT ;  /* 0x000000021900780c */ /* 0x000fc80003f05270 */
[----:B------:R-:W-:Y:S01]  /*130d0*/  SEL R28, RZ, 0x1, P0 ;  /* 0x00000001ff1c7807 */ /* 0x000fe20000000000 */
[----:B------:R-:W-:Y:S01]  /*130e0*/  IMAD.MOV.U32 R26, RZ, RZ, R7 ;  /* 0x000000ffff1a7224 */ /* 0x000fe200078e0007 */
[----:B------:R-:W-:Y:S02]  /*130f0*/  SEL R25, R25, RZ, P0 ;  /* 0x000000ff19197207 */ /* 0x000fe40000000000 */
[----:B------:R-:W-:Y:S01]  /*13100*/  LOP3.LUT R28, R10, R28, RZ, 0x3c, !PT ;  /* 0x0000001c0a1c7212 */ /* 0x000fe200078e3cff */
[----:B0-----:R-:W-:Y:S06]  /*13110*/  @!P5 BRA `(.L_x_1398) ;  /* 0x000000000004d947 */ /* 0x001fec0003800000 */
[----:B------:R-:W-:Y:S01]  /*13120*/  BPT.TRAP 0x1 ;  /* 0x000000040000795c */ /* 0x000fe20000300000 */
.L_x_1398:
[----:B------:R-:W-:Y:S01]  /*13130*/  IMAD R7, R25, 0x8, R22 ;  /* 0x0000000819077824 */ /* 0x000fe200078e0216 */
[----:B------:R-:W-:Y:S01]  /*13140*/  SHF.L.U32 R2, R28, 0x1f, RZ ;  /* 0x0000001f1c027819 */ /* 0x000fe200000006ff */
[----:B------:R-:W-:Y:S03]  /*13150*/  BSSY B1, `(.L_x_1399) ;  /* 0x0000003000017945 */ /* 0x000fe60003800000 */
[----:B------:R-:W0:Y:S02]  /*13160*/  SYNCS.PHASECHK.TRANS64.TRYWAIT P0, [R7+URZ+0x30840], R2 ;  /* 0x03084002070075a7 */ /* 0x000e24000800017f */
[----:B0-----:R-:W-:Y:S05]  /*13170*/  @!P0 BRA `(.L_x_1400) ;  /* 0x00000038003c8947 */ /* 0x001fea0003800000 */
.L_x_1479:
[----:B------:R-:W-:Y:S05]  /*13180*/  BSYNC B1 ;  /* 0x0000000000017941 */ /* 0x000fea0003800000 */
.L_x_1399:
        /* <DEDUP_REMOVED lines=26> */
[----:B------:R-:W-:Y:S01]  /*13330*/  IMAD R20, R20, 0x2, R22 ;  /* 0x0000000214147824 */ /* 0x000fe200078e0216 */
[----:B------:R-:W-:Y:S01]  /*13340*/  SHF.L.U32 R4, R34, 0x1, RZ ;  /* 0x0000000122047819 */ /* 0x000fe200000006ff */
[----:B------:R-:W1:Y:S01]  /*13350*/  SHFL.IDX PT, R3, R27, RZ, 0x181f ;  /* 0x00181fff1b037589 */ /* 0x000e6200000e0000 */
[----:B------:R-:W-:-:S03]  /*13360*/  @P2 LOP3.LUT R23, R23, 0x1000, RZ, 0xfc, !PT ;  /* 0x0000100017172812 */ /* 0x000fc600078efcff */
        /* <DEDUP_REMOVED lines=31> */
.L_x_1489:
        /* <DEDUP_REMOVED lines=17> */
.L_x_1402:
        /* <DEDUP_REMOVED lines=10> */
.L_x_1403:
[----:B------:R2:W-:Y:S01]  /*13710*/  SYNCS.ARRIVE.TRANS64.A1T0 RZ, [R7+URZ+0x30830], RZ ;  /* 0x030830ff07ff79a7 */ /* 0x0005e2000810003f */
[----:B------:R-:W-:Y:S05]  /*13720*/  @!P6 BRA `(.L_x_1404) ;  /* 0x000000000004e947 */ /* 0x000fea0003800000 */
[----:B------:R-:W-:Y:S01]  /*13730*/  BPT.TRAP 0x1 ;  /* 0x000000040000795c */ /* 0x000fe20000300000 */
.L_x_1404:
[----:B-1----:R-:W-:Y:S01]  /*13740*/  SHF.L.U32 R2, R10, 0x1f, RZ ;  /* 0x0000001f0a027819 */ /* 0x002fe200000006ff */
[----:B--2---:R-:W-:Y:S01]  /*13750*/  IMAD R7, R6, 0x8, R22 ;  /* 0x0000000806077824 */ /* 0x004fe200078e0216 */
[----:B------:R-:W-:Y:S03]  /*13760*/  BSSY B1, `(.L_x_1405) ;  /* 0x0000003000017945 */ /* 0x000fe60003800000 */
[----:B------:R-:W1:Y:S02]  /*13770*/  SYNCS.PHASECHK.TRANS64.TRYWAIT P0, [R7+URZ+0x30860], R2 ;  /* 0x03086002070075a7 */ /* 0x000e64000800017f */
[----:B-1----:R-:W-:Y:S05]  /*13780*/  @!P0 BRA `(.L_x_1406) ;  /* 0x0000003800408947 */ /* 0x002fea0003800000 */
.L_x_1490:
[----:B------:R-:W-:Y:S05]  /*13790*/  BSYNC B1 ;  /* 0x0000000000017941 */ /* 0x000fea0003800000 */
.L_x_1405:
        /* <DEDUP_REMOVED lines=49> */
.L_x_1500:
[----:B-1----:R-:W-:Y:S01]  /*13ab0*/  IADD3 R2, P0, R2, R4, RZ ;  /* 0x0000000402027210 */ /* 0x002fe20007f1e0ff */
[----:B------:R-:W-:Y:S02]  /*13ac0*/  ULDC.64 UR4, c[0x0][0x328] ;  /* 0x0000ca0000047ab9 */ /* 0x000fe40000000a00 */
[----:B------:R-:W-:Y:S02]  /*13ad0*/  IMAD R8, R8, UR4, RZ ;  /* 0x0000000408087c24 */ /* 0x000fe4000f8e02ff */
        /* <DEDUP_REMOVED lines=13> */
[----:B-1----:R-:W-:Y:S01]  /*13bb0*/  IMAD.WIDE.U32 R2, R5, UR4, RZ ;  /* 0x0000000405027c25 */ /* 0x002fe2000f8e00ff */
[----:B------:R-:W-:-:S03]  /*13bc0*/  ULDC.64 UR4, c[0x0][0x338] ;  /* 0x0000ce0000047ab9 */ /* 0x000fc60000000a00 */
[----:B------:R-:W-:Y:S02]  /*13bd0*/  IMAD.IADD R3, R3, 0x1, R9 ;  /* 0x0000000103037824 */ /* 0x000fe400078e0209 */
[----:B------:R-:W-:Y:S02]  /*13be0*/  IMAD R21, R21, UR4, RZ ;  /* 0x0000000415157c24 */ /* 0x000fe4000f8e02ff */
[----:B------:R-:W-:-:S04]  /*13bf0*/  IMAD.WIDE.U32 R2, R0, UR4, R2 ;  /* 0x0000000400027c25 */ /* 0x000fc8000f8e0002 */
[----:B------:R-:W-:Y:S01]  /*13c00*/  IMAD R21, R0, UR5, R21 ;  /* 0x0000000500157c24 */ /* 0x000fe2000f8e0215 */
[----:B------:R-:W-:Y:S01]  /*13c10*/  ULDC.64 UR4, c[0x0][0x330] ;  /* 0x0000cc0000047ab9 */ /* 0x000fe20000000a00 */
[----:B------:R-:W-:Y:S01]  /*13c20*/  NOP ;  /* 0x0000000000007918 */ /* 0x000fe20000000000 */
[----:B------:R-:W-:Y:S02]  /*13c30*/  IMAD R5, R30, UR4, RZ ;  /* 0x000000041e057c24 */ /* 0x000fe4000f8e02ff */
[----:B------:R-:W-:Y:S02]  /*13c40*/  IMAD.IADD R3, R3, 0x1, R21 ;  /* 0x0000000103037824 */ /* 0x000fe400078e0215 */
[C---:B------:R-:W-:Y:S02]  /*13c50*/  IMAD R5, R18.reuse, UR5, R5 ;  /* 0x0000000512057c24 */ /* 0x040fe4000f8e0205 */
[----:B------:R-:W-:Y:S01]  /*13c60*/  IMAD.WIDE.U32 R2, R18, UR4, R2 ;  /* 0x0000000412027c25 */ /* 0x000fe2000f8e0002 */
[----:B------:R-:W-:-:S04]  /*13c70*/  ULDC.64 UR4, c[0x0][0x318] ;  /* 0x0000c60000047ab9 */ /* 0x000fc80000000a00 */
[----:B------:R-:W-:Y:S02]  /*13c80*/  IADD3 R3, R5, R3, RZ ;  /* 0x0000000305037210 */ /* 0x000fe40007ffe0ff */
[----:B0-----:R-:W-:-:S04]  /*13c90*/  LEA R17, P0, R2, UR4, 0x1 ;  /* 0x0000000402117c11 */ /* 0x001fc8000f8008ff */
[----:B------:R-:W-:Y:S02]  /*13ca0*/  LEA.HI.X R24, R2, UR5, R3, 0x1, P0 ;  /* 0x0000000502187c11 */ /* 0x000fe400080f0c03 */
[----:B------:R-:W-:-:S13]  /*13cb0*/  PLOP3.LUT P0, PT, PT, PT, PT, 0x80, 0x0 ;  /* 0x000000000000781c */ /* 0x000fda0003f0f070 */
.L_x_1408:
        /* <DEDUP_REMOVED lines=10> */
.L_x_1409:
[----:B------:R-:W2:Y:S01]  /*13d60*/  LDL R0, [R1+0x8] ;  /* 0x0000080001007983 */ /* 0x000ea20000100800 */
[----:B------:R0:W-:Y:S01]  /*13d70*/  SYNCS.ARRIVE.TRANS64.A1T0 RZ, [R7+URZ+0x30850], RZ ;  /* 0x030850ff07ff79a7 */ /* 0x0001e2000810003f */
[----:B------:R-:W-:Y:S02]  /*13d80*/  IMAD.MOV.U32 R10, RZ, RZ, R28 ;  /* 0x000000ffff0a7224 */ /* 0x000fe400078e001c */
[----:B------:R-:W-:Y:S02]  /*13d90*/  IMAD.MOV.U32 R6, RZ, RZ, R25 ;  /* 0x000000ffff067224 */ /* 0x000fe400078e0019 */
[----:B------:R-:W-:Y:S02]  /*13da0*/  IMAD.MOV.U32 R29, RZ, RZ, R26 ;  /* 0x000000ffff1d7224 */ /* 0x000fe400078e001a */
[C---:B0-----:R-:W-:Y:S01]  /*13db0*/  VIADD R7, R26.reuse, 0xffffffff ;  /* 0xffffffff1a077836 */ /* 0x041fe20000000000 */
[----:B--2---:R-:W-:-:S13]  /*13dc0*/  ISETP.GT.AND P0, PT, R26, R0, PT ;  /* 0x000000001a00720c */ /* 0x004fda0003f04270 */
[----:B------:R-:W-:Y:S05]  /*13dd0*/  @P0 BRA `(.L_x_1410) ;  /* 0xfffffff000280947 */ /* 0x000fea000383ffff */
.L_x_1397:
[----:B------:R-:W-:Y:S05]  /*13de0*/  BSYNC B0 ;  /* 0x0000000000007941 */ /* 0x000fea0003800000 */
.L_x_1396:
        /* <DEDUP_REMOVED lines=8> */
[----:B------:R-:W2:Y:S02]  /*13e70*/  FLO.U32 R0, UR4 ;  /* 0x0000000400007d00 */ /* 0x000ea400080e0000 */
[----:B--2---:R-:W-:-:S06]  /*13e80*/  ISETP.EQ.U32.AND P0, PT, R0, R5, PT ;  /* 0x000000050000720c */ /* 0x004fcc0003f02070 */
[----:B------:R-:W0:Y:S07]  /*13e90*/  POPC R5, UR4 ;  /* 0x0000000400057d09 */ /* 0x000e2e0008000000 */
[----:B0-----:R-:W2:Y:S01]  /*13ea0*/  @P0 ATOMG.E.ADD.STRONG.GPU PT, R3, desc[UR36][R2.64], R5 ;  /* 0x00000005020309a8 */ /* 0x001ea200081ee1e4 */
[----:B------:R-:W0:Y:S02]  /*13eb0*/  S2R R4, SR_LTMASK ;  /* 0x0000000000047919 */ /* 0x000e240000003900 */
[----:B0-----:R-:W-:-:S04]  /*13ec0*/  LOP3.LUT R4, R4, UR4, RZ, 0xc0, !PT ;  /* 0x0000000404047c12 */ /* 0x001fc8000f8ec0ff */
[----:B------:R-:W0:Y:S01]  /*13ed0*/  POPC R7, R4 ;  /* 0x0000000400077309 */ /* 0x000e220000000000 */
[----:B--2---:R-:W0:Y:S02]  /*13ee0*/  SHFL.IDX PT, R0, R3, R0, 0x1f ;  /* 0x00001f0003007589 */ /* 0x004e2400000e0000 */
[----:B0-----:R-:W-:-:S07]  /*13ef0*/  IADD3 R16, R0, UR39, R7 ;  /* 0x0000002700107c10 */ /* 0x001fce000fffe007 */
.L_x_1412:
[----:B------:R-:W-:Y:S05]  /*13f00*/  BSYNC B0 ;  /* 0x0000000000007941 */ /* 0x000fea0003800000 */
.L_x_1411:
[----:B------:R-:W-:-:S13]  /*13f10*/  LOP3.LUT P0, RZ, R23, 0x20, RZ, 0xc0, !PT ;  /* 0x0000002017ff7812 */ /* 0x000fda000780c0ff */
[----:B------:R-:W-:Y:S05]  /*13f20*/  @!P0 BRA `(.L_x_1413) ;  /* 0x0000000000048947 */ /* 0x000fea0003800000 */
[----:B------:R-:W-:Y:S01]  /*13f30*/  BPT.TRAP 0x1 ;  /* 0x000000040000795c */ /* 0x000fe20000300000 */
.L_x_1413:
[----:B------:R-:W2:Y:S01]  /*13f40*/  LDL.LU R2, [R1] ;  /* 0x0000000001027983 */ /* 0x000ea20000300800 */
[----:B------:R-:W-:Y:S01]  /*13f50*/  IMAD R0, R25, 0x8, R22 ;  /* 0x0000000819007824 */ /* 0x000fe200078e0216 */
[----:B0-----:R-:W-:Y:S01]  /*13f60*/  SHF.L.U32 R3, R28, 0x1f, RZ ;  /* 0x0000001f1c037819 */ /* 0x001fe200000006ff */
[----:B------:R-:W-:Y:S03]  /*13f70*/  BSSY B0, `(.L_x_1414) ;  /* 0x0000004000007945 */ /* 0x000fe60003800000 */
[----:B------:R-:W0:Y:S01]  /*13f80*/  SYNCS.PHASECHK.TRANS64.TRYWAIT P0, [R0+URZ+0x30860], R3 ;  /* 0x03086003000075a7 */ /* 0x000e22000800017f */
[----:B--2---:R-:W-:Y:S01]  /*13f90*/  IMAD R5, R26, -0x40, R2 ;  /* 0xffffffc01a057824 */ /* 0x004fe200078e0202 */
[----:B0-----:R-:W-:Y:S06]  /*13fa0*/  @!P0 BRA `(.L_x_1415) ;  /* 0x0000003400c88947 */ /* 0x001fec0003800000 */
.L_x_1501:
[----:B------:R-:W-:Y:S05]  /*13fb0*/  BSYNC B0 ;  /* 0x0000000000007941 */ /* 0x000fea0003800000 */
.L_x_1414:
[----:B------:R-:W2:Y:S01]  /*13fc0*/  S2R R2, SR_TID.X ;  /* 0x0000000000027919 */ /* 0x000ea20000002100 */
[----:B------:R-:W-:Y:S01]  /*13fd0*/  UMOV UR4, 0xffffffff ;  /* 0xffffffff00047882 */ /* 0x000fe20000000000 */
[----:B------:R-:W-:Y:S01]  /*13fe0*/  IMAD R7, R25, 0x4000, R32 ;  /* 0x0000400019077824 */ /* 0x000fe200078e0220 */
[----:B--2---:R-:W-:-:S04]  /*13ff0*/  LOP3.LUT R2, R2, 0x7f, RZ, 0xc0, !PT ;  /* 0x0000007f02027812 */ /* 0x004fc800078ec0ff */
[----:B------:R-:W-:-:S05]  /*14000*/  SHF.R.U32.HI R2, RZ, 0x3, R2 ;  /* 0x00000003ff027819 */ /* 0x000fca0000011602 */
[----:B------:R-:W-:Y:S01]  /*14010*/  IMAD.IADD R5, R5, 0x1, -R2 ;  /* 0x0000000105057824 */ /* 0x000fe200078e0a02 */
[----:B------:R-:W-:Y:S06]  /*14020*/  BRA.DIV UR4, `(.L_x_1416) ;  /* 0x0000003604bc7947 */ /* 0x000fec000b800000 */
[----:B------:R-:W2:Y:S01]  /*14030*/  SHFL.IDX PT, R14, R17, RZ, 0x181f ;  /* 0x00181fff110e7589 */ /* 0x000ea200000e0000 */
[----:B------:R-:W-:Y:S01]  /*14040*/  ULDC UR4, c[0x0][0x2f4] ;  /* 0x0000bd0000047ab9 */ /* 0x000fe20000000800 */
[C---:B-1----:R-:W-:Y:S01]  /*14050*/  IMAD.SHL.U32 R6, R34.reuse, 0x2, RZ ;  /* 0x0000000222067824 */ /* 0x042fe200078e00ff */
[C---:B------:R-:W-:Y:S01]  /*14060*/  ISETP.GE.AND P3, PT, R34.reuse, UR4, PT ;  /* 0x0000000422007c0c */ /* 0x040fe2000bf66270 */
[----:B0-----:R-:W0:Y:S01]  /*14070*/  SHFL.IDX PT, R3, R24, RZ, 0x181f ;  /* 0x00181fff18037589 */ /* 0x001e2200000e0000 */
[----:B------:R-:W-:Y:S01]  /*14080*/  LOP3.LUT R8, R34, 0x40, RZ, 0xfc, !PT ;  /* 0x0000004022087812 */ /* 0x000fe200078efcff */
[----:B------:R-:W-:Y:S01]  /*14090*/  IMAD R4, R7, 0x2, R22 ;  /* 0x0000000207047824 */ /* 0x000fe200078e0216 */
[----:B------:R-:W-:Y:S01]  /*140a0*/  ISETP.LT.OR P4, PT, R5, 0x1, P3 ;  /* 0x000000010500780c */ /* 0x000fe20001f81670 */
[----:B------:R-:W-:Y:S01]  /*140b0*/  SHFL.IDX PT, R7, R24, 0x1, 0x181f ;  /* 0x00381f0018077f89 */ /* 0x000fe200000e0000 */
[----:B------:R-:W-:Y:S02]  /*140c0*/  ISETP.GE.AND P2, PT, R8, UR4, PT ;  /* 0x0000000408007c0c */ /* 0x000fe4000bf46270 */
[----:B------:R-:W-:-:S02]  /*140d0*/  ISETP.GE.AND P1, PT, R37, UR4, PT ;  /* 0x0000000425007c0c */ /* 0x000fc4000bf26270 */
[----:B--2---:R-:W-:Y:S02]  /*140e0*/  IADD3 R2, P0, R14, R6, RZ ;  /* 0x000000060e027210 */ /* 0x004fe40007f1e0ff */
[----:B------:R-:W1:Y:S03]  /*140f0*/  SHFL.IDX PT, R14, R17, 0x1, 0x181f ;  /* 0x00381f00110e7f89 */ /* 0x000e6600000e0000 */
        /* <DEDUP_REMOVED lines=23> */
[----:B------:R0:W3:Y:S03]  /*14270*/  SHFL.IDX PT, R14, R17, 0x3, 0x181f ;  /* 0x00781f00110e7f89 */ /* 0x0000e600000e0000 */
        /* <DEDUP_REMOVED lines=9> */
.L_x_1511:
[C---:B------:R-:W-:Y:S02]  /*14310*/  ISETP.LT.OR P3, PT, R5.reuse, 0x31, P3 ;  /* 0x000000310500780c */ /* 0x040fe40001f61670 */
[C---:B------:R-:W-:Y:S02]  /*14320*/  ISETP.LT.OR P2, PT, R5.reuse, 0x31, P2 ;  /* 0x000000310500780c */ /* 0x040fe40001741670 */
[C---:B------:R-:W-:Y:S02]  /*14330*/  ISETP.LT.OR P1, PT, R5.reuse, 0x31, P1 ;  /* 0x000000310500780c */ /* 0x040fe40000f21670 */
[----:B01----:R-:W-:Y:S02]  /*14340*/  IADD3 R2, P4, R14, R6, RZ ;  /* 0x000000060e027210 */ /* 0x003fe40007f9e0ff */
        /* <DEDUP_REMOVED lines=11> */
.L_x_1417:
        /* <DEDUP_REMOVED lines=10> */
.L_x_1418:
[----:B------:R1:W-:Y:S01]  /*144a0*/  SYNCS.ARRIVE.TRANS64.A1T0 RZ, [R0+URZ+0x30850], RZ ;  /* 0x030850ff00ff79a7 */ /* 0x0003e2000810003f */
[----:B------:R-:W-:-:S05]  /*144b0*/  VIADD R25, R25, 0x1 ;  /* 0x0000000119197836 */ /* 0x000fca0000000000 */
[----:B------:R-:W-:-:S04]  /*144c0*/  ISETP.NE.AND P0, PT, R25, 0x2, PT ;  /* 0x000000021900780c */ /* 0x000fc80003f05270 */
[----:B0-----:R-:W-:Y:S02]  /*144d0*/  SEL R3, RZ, 0x1, P0 ;  /* 0x00000001ff037807 */ /* 0x001fe40000000000 */
[----:B------:R-:W-:Y:S02]  /*144e0*/  SEL R25, R25, RZ, P0 ;  /* 0x000000ff19197207 */ /* 0x000fe40000000000 */
[----:B-1----:R-:W-:-:S07]  /*144f0*/  LOP3.LUT R28, R28, R3, RZ, 0x3c, !PT ;  /* 0x000000031c1c7212 */ /* 0x002fce00078e3cff */
.L_x_1375:
[----:B------:R-:W-:Y:S05]  /*14500*/  BSYNC B7 ;  /* 0x0000000000077941 */ /* 0x000fea0003800000 */
.L_x_1373:
        /* <DEDUP_REMOVED lines=8> */
[----:B------:R1:W2:Y:S01]  /*14590*/  LDS.128 R16, [R22+0x308d0] ;  /* 0x0308d00016107984 */ /* 0x0002a20000000c00 */
[----:B------:R-:W-:Y:S06]  /*145a0*/  BAR.ARV 0x4, 0x180 ;  /* 0x0106000000007b1d */ /* 0x000fec0000002000 */
[----:B------:R-:W-:Y:S05]  /*145b0*/  BRA `(.L_x_1420) ;  /* 0x0000000800cc7947 */ /* 0x000fea0003800000 */
.L_x_1419:
[----:B------:R-:W1:Y:S01]  /*145c0*/  S2R R8, SR_TID.X ;  /* 0x0000000000087919 */ /* 0x000e620000002100 */
[----:B------:R-:W-:Y:S01]  /*145d0*/  UMOV UR4, 0xffffffff ;  /* 0xffffffff00047882 */ /* 0x000fe20000000000 */
[----:B-1----:R-:W-:-:S04]  /*145e0*/  LOP3.LUT R8, R8, 0x1f, RZ, 0xc0, !PT ;  /* 0x0000001f08087812 */ /* 0x002fc800078ec0ff */
[----:B------:R-:W-:Y:S01]  /*145f0*/  ISETP.NE.AND P0, PT, R8, 0x1f, PT ;  /* 0x0000001f0800780c */ /* 0x000fe20003f05270 */
[----:B------:R-:W-:-:S12]  /*14600*/  BRA.DIV UR4, `(.L_x_1421) ;  /* 0x0000003604e47947 */ /* 0x000fd8000b800000 */
[----:B------:R-:W-:Y:S01]  /*14610*/  IADD3 R5, R19, R8, RZ ;  /* 0x0000000813057210 */ /* 0x000fe20007ffe0ff */
[----:B------:R-:W-:-:S03]  /*14620*/  ULDC UR4, c[0x0][0xc3c] ;  /* 0x00030f0000047ab9 */ /* 0x000fc60000000800 */
[----:B------:R-:W-:-:S13]  /*14630*/  ISETP.GE.OR P1, PT, R5, UR4, !P0 ;  /* 0x0000000405007c0c */ /* 0x000fda000c726670 */
[----:B------:R-:W1:Y:S02]  /*14640*/  @!P1 LDC.64 R2, c[0x0][0xc80] ;  /* 0x00032000ff029b82 */ /* 0x000e640000000a00 */
[----:B-1----:R-:W-:-:S06]  /*14650*/  @!P1 IMAD.WIDE R2, R5, 0x4, R2 ;  /* 0x0000000405029825 */ /* 0x002fcc00078e0202 */
[----:B------:R-:W2:Y:S01]  /*14660*/  @!P1 LDG.E R2, desc[UR36][R2.64] ;  /* 0x0000002402029981 */ /* 0x000ea2000c1e1900 */
[----:B------:R-:W-:Y:S01]  /*14670*/  IMAD.MOV.U32 R5, RZ, RZ, RZ ;  /* 0x000000ffff057224 */ /* 0x000fe200078e00ff */
[C---:B------:R-:W-:Y:S02]  /*14680*/  ISETP.GE.U32.AND P2, PT, R8.reuse, 0x2, PT ;  /* 0x000000020800780c */ /* 0x040fe40003f46070 */
[C---:B------:R-:W-:Y:S01]  /*14690*/  ISETP.GE.U32.AND P3, PT, R8.reuse, 0x4, PT ;  /* 0x000000040800780c */ /* 0x040fe20003f66070 */
[----:B------:R-:W-:Y:S01]  /*146a0*/  SHFL.IDX PT, R0, R16, RZ, 0x1f ;  /* 0x00001fff10007589 */ /* 0x000fe200000e0000 */
[C---:B------:R-:W-:Y:S02]  /*146b0*/  ISETP.GE.U32.AND P4, PT, R8.reuse, 0x8, PT ;  /* 0x000000080800780c */ /* 0x040fe40003f86070 */
[C---:B------:R-:W-:Y:S01]  /*146c0*/  ISETP.GE.U32.AND P5, PT, R8.reuse, 0x10, PT ;  /* 0x000000100800780c */ /* 0x040fe20003fa6070 */
[----:B------:R-:W-:Y:S01]  /*146d0*/  SHFL.IDX PT, R4, R16, 0x1, 0x1f ;  /* 0x00201f0010047f89 */ /* 0x000fe200000e0000 */
[----:B--2---:R-:W-:Y:S01]  /*146e0*/  @!P1 IMAD.MOV.U32 R5, RZ, RZ, R2 ;  /* 0x000000ffff059224 */ /* 0x004fe200078e0002 */
[----:B------:R-:W-:-:S04]  /*146f0*/  ISETP.NE.AND P1, PT, R8, RZ, PT ;  /* 0x000000ff0800720c */ /* 0x000fc80003f25270 */
        /* <DEDUP_REMOVED lines=15> */
[----:B------:R1:W2:Y:S02]  /*147f0*/  SHFL.IDX PT, R14, R6, 0x1f, 0x1f ;  /* 0x03e01f00060e7f89 */ /* 0x0002a400000e0000 */
.L_x_1521:
[----:B------:R-:W-:Y:S02]  /*14800*/  ULDC UR4, c[0x0][0xc38] ;  /* 0x00030e0000047ab9 */ /* 0x000fe40000000800 */
[----:B------:R-:W-:-:S04]  /*14810*/  IMAD.U32 R7, RZ, RZ, UR4 ;  /* 0x00000004ff077e24 */ /* 0x000fc8000f8e00ff */
[----:B--2---:R-:W-:-:S04]  /*14820*/  IMAD R14, R14, R7, RZ ;  /* 0x000000070e0e7224 */ /* 0x004fc800078e02ff */
[----:B------:R-:W-:-:S05]  /*14830*/  IMAD.IADD R9, R4, 0x1, R14 ;  /* 0x0000000104097824 */ /* 0x000fca00078e020e */
[----:B------:R-:W-:-:S13]  /*14840*/  ISETP.GT.AND P6, PT, R9, R0, PT ;  /* 0x000000000900720c */ /* 0x000fda0003fc4270 */
[----:B------:R-:W-:Y:S05]  /*14850*/  @P6 BRA `(.L_x_1422) ;  /* 0x00000000009c6947 */ /* 0x000fea0003800000 */
.L_x_1427:
[----:B------:R-:W2:Y:S01]  /*14860*/  LDC R2, c[0x0][0xc3c] ;  /* 0x00030f00ff027b82 */ /* 0x000ea20000000800 */
[----:B------:R-:W-:-:S05]  /*14870*/  VIADD R19, R19, 0x1f ;  /* 0x0000001f13137836 */ /* 0x000fca0000000000 */
[----:B--2---:R-:W-:-:S13]  /*14880*/  ISETP.GE.AND P6, PT, R19, R2, PT ;  /* 0x000000021300720c */ /* 0x004fda0003fc6270 */
[----:B------:R-:W-:Y:S05]  /*14890*/  @P6 BRA `(.L_x_1423) ;  /* 0x0000000400d06947 */ /* 0x000fea0003800000 */
[----:B------:R-:W2:Y:S01]  /*148a0*/  S2R R3, SR_TID.X ;  /* 0x0000000000037919 */ /* 0x000ea20000002100 */
[----:B------:R-:W-:Y:S01]  /*148b0*/  BSSY B0, `(.L_x_1424) ;  /* 0x0000009000007945 */ /* 0x000fe20003800000 */
[----:B------:R-:W-:Y:S01]  /*148c0*/  IMAD.MOV.U32 R5, RZ, RZ, RZ ;  /* 0x000000ffff057224 */ /* 0x000fe200078e00ff */
[----:B--2---:R-:W-:-:S05]  /*148d0*/  LOP3.LUT R3, R3, 0x1f, RZ, 0xc0, !PT ;  /* 0x0000001f03037812 */ /* 0x004fca00078ec0ff */
[----:B------:R-:W-:-:S05]  /*148e0*/  IMAD.IADD R7, R19, 0x1, R3 ;  /* 0x0000000113077824 */ /* 0x000fca00078e0203 */
[----:B------:R-:W-:-:S13]  /*148f0*/  ISETP.GE.OR P6, PT, R7, R2, !P0 ;  /* 0x000000020700720c */ /* 0x000fda00047c6670 */
[----:B------:R-:W-:Y:S05]  /*14900*/  @P6 BRA `(.L_x_1425) ;  /* 0x00000000000c6947 */ /* 0x000fea0003800000 */
[----:B------:R-:W2:Y:S02]  /*14910*/  LDC.64 R2, c[0x0][0xc80] ;  /* 0x00032000ff027b82 */ /* 0x000ea40000000a00 */
[----:B--2---:R-:W-:-:S05]  /*14920*/  IMAD.WIDE R2, R7, 0x4, R2 ;  /* 0x0000000407027825 */ /* 0x004fca00078e0202 */
[----:B------:R2:W5:Y:S02]  /*14930*/  LDG.E R5, desc[UR36][R2.64] ;  /* 0x0000002402057981 */ /* 0x000564000c1e1900 */
.L_x_1425:
[----:B------:R-:W-:Y:S05]  /*14940*/  BSYNC B0 ;  /* 0x0000000000007941 */ /* 0x000fea0003800000 */
.L_x_1424:
[----:B------:R-:W-:-:S03]  /*14950*/  UMOV UR4, 0xffffffff ;  /* 0xffffffff00047882 */ /* 0x000fc60000000000 */
[----:B------:R-:W-:Y:S05]  /*14960*/  BRA.DIV UR4, `(.L_x_1426) ;  /* 0x0000003a04307947 */ /* 0x000fea000b800000 */
[----:B-----5:R-:W3:Y:S02]  /*14970*/  SHFL.UP PT, R14, R5, 0x1, RZ ;  /* 0x04200000050e7989 */ /* 0x020ee400000e00ff */
[----:B---3--:R-:W-:-:S05]  /*14980*/  SEL R14, R14, RZ, P1 ;  /* 0x000000ff0e0e7207 */ /* 0x008fca0000800000 */
[----:B------:R-:W-:-:S05]  /*14990*/  IMAD.IADD R13, R5, 0x1, R14 ;  /* 0x00000001050d7824 */ /* 0x000fca00078e020e */
[----:B------:R-:W2:Y:S02]  /*149a0*/  SHFL.UP PT, R14, R13, 0x2, RZ ;  /* 0x044000000d0e7989 */ /* 0x000ea400000e00ff */
[----:B--2---:R-:W-:-:S05]  /*149b0*/  SEL R2, R14, RZ, P2 ;  /* 0x000000ff0e027207 */ /* 0x004fca0001000000 */
[----:B------:R-:W-:-:S05]  /*149c0*/  IMAD.IADD R2, R13, 0x1, R2 ;  /* 0x000000010d027824 */ /* 0x000fca00078e0202 */
[----:B------:R-:W2:Y:S02]  /*149d0*/  SHFL.UP PT, R14, R2, 0x4, RZ ;  /* 0x04800000020e7989 */ /* 0x000ea400000e00ff */
[----:B--2---:R-:W-:-:S05]  /*149e0*/  SEL R3, R14, RZ, P3 ;  /* 0x000000ff0e037207 */ /* 0x004fca0001800000 */
[----:B------:R-:W-:-:S05]  /*149f0*/  IMAD.IADD R3, R2, 0x1, R3 ;  /* 0x0000000102037824 */ /* 0x000fca00078e0203 */
[----:B------:R-:W2:Y:S02]  /*14a00*/  SHFL.UP PT, R14, R3, 0x8, RZ ;  /* 0x05000000030e7989 */ /* 0x000ea400000e00ff */
[----:B--2---:R-:W-:-:S04]  /*14a10*/  SEL R4, R14, RZ, P4 ;  /* 0x000000ff0e047207 */ /* 0x004fc80002000000 */
[----:B------:R-:W-:-:S05]  /*14a20*/  IADD3 R4, R3, R4, RZ ;  /* 0x0000000403047210 */ /* 0x000fca0007ffe0ff */
[----:B------:R-:W2:Y:S02]  /*14a30*/  SHFL.UP PT, R14, R4, 0x10, RZ ;  /* 0x06000000040e7989 */ /* 0x000ea400000e00ff */
[----:B--2---:R-:W-:-:S05]  /*14a40*/  SEL R7, R14, RZ, P5 ;  /* 0x000000ff0e077207 */ /* 0x004fca0002800000 */
[----:B-1----:R-:W-:-:S05]  /*14a50*/  IMAD.IADD R6, R4, 0x1, R7 ;  /* 0x0000000104067824 */ /* 0x002fca00078e0207 */
[----:B------:R1:W2:Y:S02]  /*14a60*/  SHFL.IDX PT, R14, R6, 0x1f, 0x1f ;  /* 0x03e01f00060e7f89 */ /* 0x0002a400000e0000 */
.L_x_1529:
[----:B------:R-:W-:Y:S02]  /*14a70*/  ULDC UR4, c[0x0][0xc38] ;  /* 0x00030e0000047ab9 */ /* 0x000fe40000000800 */
[----:B------:R-:W-:-:S04]  /*14a80*/  IMAD.U32 R7, RZ, RZ, UR4 ;  /* 0x00000004ff077e24 */ /* 0x000fc8000f8e00ff */
[----:B--2---:R-:W-:-:S04]  /*14a90*/  IMAD R14, R14, R7, RZ ;  /* 0x000000070e0e7224 */ /* 0x004fc800078e02ff */
[----:B------:R-:W-:-:S05]  /*14aa0*/  IMAD.IADD R9, R14, 0x1, R9 ;  /* 0x000000010e097824 */ /* 0x000fca00078e0209 */
[----:B------:R-:W-:-:S13]  /*14ab0*/  ISETP.GT.AND P6, PT, R9, R0, PT ;  /* 0x000000000900720c */ /* 0x000fda0003fc4270 */
[----:B------:R-:W-:Y:S05]  /*14ac0*/  @!P6 BRA `(.L_x_1427) ;  /* 0xfffffffc0064e947 */ /* 0x000fea000383ffff */
.L_x_1422:
[----:B------:R-:W-:Y:S01]  /*14ad0*/  IMAD.IADD R16, R9, 0x1, -R14 ;  /* 0x0000000109107824 */ /* 0x000fe200078e0a0e */
[----:B------:R-:W-:-:S03]  /*14ae0*/  UMOV UR4, 0xffffffff ;  /* 0xffffffff00047882 */ /* 0x000fc60000000000 */
[----:B------:R-:W-:-:S05]  /*14af0*/  IMAD R3, R6, R7, R16 ;  /* 0x0000000706037224 */ /* 0x000fca00078e0210 */
[----:B------:R-:W-:Y:S01]  /*14b00*/  ISETP.GT.AND P6, PT, R3, R0, PT ;  /* 0x000000000300720c */ /* 0x000fe20003fc4270 */
[----:B------:R-:W-:-:S12]  /*14b10*/  BRA.DIV UR4, `(.L_x_1428) ;  /* 0x0000003a04807947 */ /* 0x000fd8000b800000 */
[----:B------:R-:W-:-:S04]  /*14b20*/  VOTE.ANY R2, PT, !P6 ;  /* 0x0000000000027806 */ /* 0x000fc800070e0100 */
[----:B------:R-:W2:Y:S02]  /*14b30*/  POPC R4, R2 ;  /* 0x0000000200047309 */ /* 0x000ea40000000000 */
[----:B--2---:R2:W3:Y:S02]  /*14b40*/  SHFL.IDX PT, R5, R5, R4, 0x1f ;  /* 0x00001f0405057589 */ /* 0x0044e400000e0000 */
.L_x_1533:
[----:B------:R-:W-:Y:S01]  /*14b50*/  ISETP.NE.AND P0, PT, R2, RZ, PT ;  /* 0x000000ff0200720c */ /* 0x000fe20003f05270 */
[----:B------:R-:W-:-:S12]  /*14b60*/  IMAD.MOV.U32 R14, RZ, RZ, RZ ;  /* 0x000000ffff0e7224 */ /* 0x000fd800078e00ff */
[----:B------:R-:W-:Y:S05]  /*14b70*/  @!P0 BRA `(.L_x_1429) ;  /* 0x0000000000108947 */ /* 0x000fea0003800000 */
[----:B------:R-:W-:Y:S01]  /*14b80*/  UMOV UR4, 0xffffffff ;  /* 0xffffffff00047882 */ /* 0x000fe20000000000 */
[----:B------:R-:W-:Y:S02]  /*14b90*/  VIADD R12, R4, 0xffffffff ;  /* 0xffffffff040c7836 */ /* 0x000fe40000000000 */
[----:B------:R-:W-:Y:S05]  /*14ba0*/  BRA.DIV UR4, `(.L_x_1430) ;  /* 0x0000003a04a47947 */ /* 0x000fea000b800000 */
[----:B------:R4:W0:Y:S02]  /*14bb0*/  SHFL.IDX PT, R14, R6, R12, 0x1f ;  /* 0x00001f0c060e7589 */ /* 0x00082400000e0000 */
.L_x_1429:
[----:B------:R-:W5:Y:S01]  /*14bc0*/  LDC.64 R2, c[0x0][0xc90] ;  /* 0x00032400ff027b82 */ /* 0x000f620000000a00 */
[----:B------:R-:W-:-:S04]  /*14bd0*/  IMAD.IADD R19, R4, 0x1, R19 ;  /* 0x0000000104137824 */ /* 0x000fc800078e0213 */
[----:B-----5:R-:W-:-:S05]  /*14be0*/  IMAD.WIDE R2, R19, 0x4, R2 ;  /* 0x0000000413027825 */ /* 0x020fca00078e0202 */
[----:B-1--4-:R1:W2:Y:S01]  /*14bf0*/  LDG.E R6, desc[UR36][R2.64] ;  /* 0x0000002402067981 */ /* 0x0122a2000c1e1900 */
[----:B0-----:R-:W-:Y:S02]  /*14c00*/  IMAD R16, R14, R7, R16 ;  /* 0x000000070e107224 */ /* 0x001fe400078e0210 */
[----:B-1----:R-:W-:Y:S02]  /*14c10*/  IMAD.MOV.U32 R2, RZ, RZ, RZ ;  /* 0x000000ffff027224 */ /* 0x002fe400078e00ff */
[----:B--23--:R-:W-:-:S05]  /*14c20*/  IMAD R4, R5, R6, RZ ;  /* 0x0000000605047224 */ /* 0x00cfca00078e02ff */
[----:B------:R-:W-:-:S04]  /*14c30*/  IABS R8, R4 ;  /* 0x0000000400087213 */ /* 0x000fc80000000000 */
[----:B------:R-:W0:Y:S08]  /*14c40*/  I2F.RP R10, R8 ;  /* 0x00000008000a7306 */ /* 0x000e300000209400 */
[----:B0-----:R-:W0:Y:S02]  /*14c50*/  MUFU.RCP R10, R10 ;  /* 0x0000000a000a7308 */ /* 0x001e240000001000 */
[----:B0-----:R-:W-:-:S06]  /*14c60*/  VIADD R11, R10, 0xffffffe ;  /* 0x0ffffffe0a0b7836 */ /* 0x001fcc0000000000 */
[----:B------:R-:W0:Y:S02]  /*14c70*/  F2I.FTZ.U32.TRUNC.NTZ R3, R11 ;  /* 0x0000000b00037305 */ /* 0x000e24000021f000 */
[----:B0-----:R-:W-:-:S04]  /*14c80*/  IMAD.MOV R9, RZ, RZ, -R3 ;  /* 0x000000ffff097224 */ /* 0x001fc800078e0a03 */
        /* <DEDUP_REMOVED lines=18> */
[----:B------:R-:W-:Y:S02]  /*14db0*/  IMAD R0, R6, R2, RZ ;  /* 0x0000000206007224 */ /* 0x000fe400078e02ff */
[----:B------:R-:W-:Y:S02]  /*14dc0*/  IMAD.MOV R2, RZ, RZ, -R2 ;  /* 0x000000ffff027224 */ /* 0x000fe400078e0a02 */
[----:B------:R-:W-:Y:S02]  /*14dd0*/  IMAD.MOV R3, RZ, RZ, -R0 ;  /* 0x000000ffff037224 */ /* 0x000fe400078e0a00 */
[----:B------:R-:W-:-:S03]  /*14de0*/  IMAD R9, R4, R2, R9 ;  /* 0x0000000204097224 */ /* 0x000fc600078e0209 */
[----:B------:R-:W-:-:S04]  /*14df0*/  VIADDMNMX R6, R3, R7, R6, PT ;  /* 0x0000000703067246 */ /* 0x000fc80003800106 */
[-C--:B------:R-:W-:Y:S02]  /*14e00*/  IABS R7, R6.reuse ;  /* 0x0000000600077213 */ /* 0x080fe40000000000 */
[----:B------:R-:W-:Y:S02]  /*14e10*/  IABS R4, R6 ;  /* 0x0000000600047213 */ /* 0x000fe40000000000 */
[----:B------:R-:W0:Y:S03]  /*14e20*/  I2F.RP R8, R7 ;  /* 0x0000000700087306 */ /* 0x000e260000209400 */
[----:B------:R-:W-:-:S05]  /*14e30*/  IMAD.MOV R4, RZ, RZ, -R4 ;  /* 0x000000ffff047224 */ /* 0x000fca00078e0a04 */
[----:B0-----:R-:W0:Y:S02]  /*14e40*/  MUFU.RCP R8, R8 ;  /* 0x0000000800087308 */ /* 0x001e240000001000 */
[----:B0-----:R-:W-:-:S06]  /*14e50*/  VIADD R3, R8, 0xffffffe ;  /* 0x0ffffffe08037836 */ /* 0x001fcc0000000000 */
[----:B------:R-:W0:Y:S02]  /*14e60*/  F2I.FTZ.U32.TRUNC.NTZ R3, R3 ;  /* 0x0000000300037305 */ /* 0x000e24000021f000 */
[----:B0-----:R-:W-:-:S04]  /*14e70*/  IMAD.MOV R2, RZ, RZ, -R3 ;  /* 0x000000ffff027224 */ /* 0x001fc800078e0a03 */
[----:B------:R-:W-:Y:S02]  /*14e80*/  IMAD R11, R2, R7, RZ ;  /* 0x00000007020b7224 */ /* 0x000fe400078e02ff */
[----:B------:R-:W-:-:S04]  /*14e90*/  IMAD.MOV.U32 R2, RZ, RZ, RZ ;  /* 0x000000ffff027224 */ /* 0x000fc800078e00ff */
[----:B------:R-:W-:Y:S01]  /*14ea0*/  IMAD.HI.U32 R2, R3, R11, R2 ;  /* 0x0000000b03027227 */ /* 0x000fe200078e0002 */
[----:B------:R-:W-:Y:S02]  /*14eb0*/  IABS R11, R9 ;  /* 0x00000009000b7213 */ /* 0x000fe40000000000 */
[C---:B------:R-:W-:Y:S01]  /*14ec0*/  LOP3.LUT R3, R9.reuse, R6, RZ, 0x3c, !PT ;  /* 0x0000000609037212 */ /* 0x040fe200078e3cff */
[----:B------:R-:W-:Y:S02]  /*14ed0*/  IMAD.IADD R9, R9, 0x1, R0 ;  /* 0x0000000109097824 */ /* 0x000fe400078e0200 */
[----:B------:R-:W-:Y:S01]  /*14ee0*/  IMAD.HI.U32 R2, R2, R11, RZ ;  /* 0x0000000b02027227 */ /* 0x000fe200078e00ff */
[----:B------:R-:W-:-:S03]  /*14ef0*/  ISETP.GE.AND P2, PT, R3, RZ, PT ;  /* 0x000000ff0300720c */ /* 0x000fc60003f46270 */
[----:B------:R-:W-:-:S05]  /*14f00*/  IMAD R4, R2, R4, R11 ;  /* 0x0000000402047224 */ /* 0x000fca00078e020b */
[----:B------:R-:W-:-:S13]  /*14f10*/  ISETP.GT.U32.AND P1, PT, R7, R4, PT ;  /* 0x000000040700720c */ /* 0x000fda0003f24070 */
[----:B------:R-:W-:Y:S02]  /*14f20*/  @!P1 IMAD.IADD R4, R4, 0x1, -R7 ;  /* 0x0000000104049824 */ /* 0x000fe400078e0a07 */
[----:B------:R-:W-:Y:S01]  /*14f30*/  @!P1 VIADD R2, R2, 0x1 ;  /* 0x0000000102029836 */ /* 0x000fe20000000000 */
[----:B------:R-:W-:Y:S02]  /*14f40*/  ISETP.NE.AND P1, PT, R6, RZ, PT ;  /* 0x000000ff0600720c */ /* 0x000fe40003f25270 */
[----:B------:R-:W-:-:S13]  /*14f50*/  ISETP.GE.U32.AND P0, PT, R4, R7, PT ;  /* 0x000000070400720c */ /* 0x000fda0003f06070 */
[----:B------:R-:W-:-:S04]  /*14f60*/  @P0 VIADD R2, R2, 0x1 ;  /* 0x0000000102020836 */ /* 0x000fc80000000000 */
[----:B------:R-:W-:Y:S01]  /*14f70*/  @!P2 IMAD.MOV R2, RZ, RZ, -R2 ;  /* 0x000000ffff02a224 */ /* 0x000fe200078e0a02 */
[----:B------:R-:W-:Y:S01]  /*14f80*/  @!P1 LOP3.LUT R2, RZ, R6, RZ, 0x33, !PT ;  /* 0x00000006ff029212 */ /* 0x000fe200078e33ff */
[----:B------:R-:W-:-:S04]  /*14f90*/  IMAD.MOV R6, RZ, RZ, -R6 ;  /* 0x000000ffff067224 */ /* 0x000fc800078e0a06 */
[----:B------:R-:W-:Y:S01]  /*14fa0*/  IMAD R18, R2, R6, R9 ;  /* 0x0000000602127224 */ /* 0x000fe200078e0209 */
[----:B------:R-:W-:-:S05]  /*14fb0*/  LOP3.LUT R2, RZ, R2, RZ, 0x33, !PT ;  /* 0x00000002ff027212 */ /* 0x000fca00078e33ff */
[----:B------:R-:W-:Y:S01]  /*14fc0*/  IMAD.IADD R17, R5, 0x1, R2 ;  /* 0x0000000105117824 */ /* 0x000fe200078e0202 */
[----:B------:R-:W-:Y:S06]  /*14fd0*/  BRA `(.L_x_1431) ;  /* 0x00000000001c7947 */ /* 0x000fec0003800000 */
.L_x_1423:
[----:B------:R-:W-:Y:S01]  /*14fe0*/  UMOV UR4, URZ ;  /* 0x0000003f00047c82 */ /* 0x000fe20008000000 */
[----:B------:R-:W-:Y:S01]  /*14ff0*/  UMOV UR5, URZ ;  /* 0x0000003f00057c82 */ /* 0x000fe20008000000 */
[----:B------:R-:W-:Y:S01]  /*15000*/  ULDC UR6, c[0x0][0xc3c] ;  /* 0x00030f0000067ab9 */ /* 0x000fe20000000800 */
[----:B------:R-:W-:Y:S01]  /*15010*/  IMAD.MOV.U32 R16, RZ, RZ, R0 ;  /* 0x000000ffff107224 */ /* 0x000fe200078e0000 */
[----:B------:R-:W-:Y:S01]  /*15020*/  MOV R18, UR5 ;  /* 0x0000000500127c02 */ /* 0x000fe20008000f00 */
[----:B------:R-:W-:Y:S02]  /*15030*/  IMAD.U32 R17, RZ, RZ, UR4 ;  /* 0x00000004ff117e24 */ /* 0x000fe4000f8e00ff */
[----:B------:R-:W-:-:S07]  /*15040*/  IMAD.U32 R19, RZ, RZ, UR6 ;  /* 0x00000006ff137e24 */ /* 0x000fce000f8e00ff */
.L_x_1431:
[----:B------:R-:W2:Y:S01]  /*15050*/  S2R R0, SR_TID.X ;  /* 0x0000000000007919 */ /* 0x000ea20000002100 */
[----:B------:R-:W-:Y:S05]  /*15060*/  WARPSYNC.ALL ;  /* 0x0000000000007948 */ /* 0x000fea0003800000 */
[----:B------:R-:W-:Y:S01]  /*15070*/  BAR.SYNC.DEFER_BLOCKING 0x4, 0x180 ;  /* 0x0106000000007b1d */ /* 0x000fe20000010000 */
[----:B--2---:R-:W-:-:S04]  /*15080*/  LOP3.LUT R0, R0, 0x1f, RZ, 0xc0, !PT ;  /* 0x0000001f00007812 */ /* 0x004fc800078ec0ff */
[----:B------:R-:W-:-:S13]  /*15090*/  ISETP.NE.AND P0, PT, R0, RZ, PT ;  /* 0x000000ff0000720c */ /* 0x000fda0003f05270 */
[----:B------:R-:W2:Y:S01]  /*150a0*/  @!P0 S2R R3, SR_CgaCtaId ;  /* 0x0000000000038919 */ /* 0x000ea20000008800 */
[----:B------:R-:W-:-:S04]  /*150b0*/  @!P0 MOV R0, 0x400 ;  /* 0x0000040000008802 */ /* 0x000fc80000000f00 */
[----:B--2---:R-:W-:-:S05]  /*150c0*/  @!P0 LEA R22, R3, R0, 0x18 ;  /* 0x0000000003168211 */ /* 0x004fca00078ec0ff */
[----:B------:R3:W-:Y:S01]  /*150d0*/  @!P0 STS.128 [R22+0x308d0], R16 ;  /* 0x0308d01016008388 */ /* 0x0007e20000000c00 */
[----:B------:R-:W-:Y:S06]  /*150e0*/  BAR.ARV 0x5, 0x180 ;  /* 0x0146000000007b1d */ /* 0x000fec0000002000 */
.L_x_1420:
[----:B------:R-:W-:Y:S02]  /*150f0*/  ULDC UR4, c[0x0][0xc3c] ;  /* 0x00030f0000047ab9 */ /* 0x000fe40000000800 */
[----:B--2---:R-:W-:-:S13]  /*15100*/  ISETP.GE.AND P0, PT, R19, UR4, PT ;  /* 0x0000000413007c0c */ /* 0x004fda000bf06270 */
[----:B------:R-:W-:Y:S05]  /*15110*/  @!P0 BRA `(.L_x_1432) ;  /* 0xffffffb400a08947 */ /* 0x000fea000383ffff */
[----:B------:R-:W-:Y:S05]  /*15120*/  BSYNC B8 ;  /* 0x0000000000087941 */ /* 0x000fea0003800000 */
.L_x_1361:
[----:B------:R-:W2:Y:S01]  /*15130*/  LDL.LU R0, [R1+0x1c] ;  /* 0x00001c0001007983 */ /* 0x000ea20000300800 */
[----:B------:R-:W-:Y:S01]  /*15140*/  BSSY B0, `(.L_x_1433) ;  /* 0x000000b000007945 */ /* 0x000fe20003800000 */
[----:B------:R-:W4:Y:S01]  /*15150*/  S2R R5, SR_CgaCtaId ;  /* 0x0000000000057919 */ /* 0x000f220000008800 */
[----:B--2---:R-:W-:-:S05]  /*15160*/  VIADD R0, R0, 0x1 ;  /* 0x0000000100007836 */ /* 0x004fca0000000000 */
[----:B-1----:R-:W-:-:S04]  /*15170*/  LEA.HI R2, R0, R0, RZ, 0x1 ;  /* 0x0000000000027211 */ /* 0x002fc800078f08ff */
[----:B------:R-:W-:Y:S02]  /*15180*/  LOP3.LUT R3, R2, 0xfffffffe, RZ, 0xc0, !PT ;  /* 0xfffffffe02037812 */ /* 0x000fe400078ec0ff */
[----:B------:R-:W-:-:S03]  /*15190*/  MOV R2, 0x400 ;  /* 0x0000040000027802 */ /* 0x000fc60000000f00 */
[----:B------:R-:W-:Y:S01]  /*151a0*/  IMAD.IADD R0, R0, 0x1, -R3 ;  /* 0x0000000100007824 */ /* 0x000fe200078e0a03 */
[----:B----4-:R-:W-:-:S04]  /*151b0*/  LEA R4, R5, R2, 0x18 ;  /* 0x0000000205047211 */ /* 0x010fc800078ec0ff */
[----:B------:R-:W-:-:S04]  /*151c0*/  SHF.L.U32 R0, R0, 0x1f, RZ ;  /* 0x0000001f00007819 */ /* 0x000fc800000006ff */
[----:B------:R-:W1:Y:S02]  /*151d0*/  SYNCS.PHASECHK.TRANS64.TRYWAIT P0, [R4+URZ+0x30820], R0 ;  /* 0x03082000040075a7 */ /* 0x000e64000800017f */
[----:B-1----:R-:W-:Y:S05]  /*151e0*/  @!P0 BRA `(.L_x_1434) ;  /* 0x0000003400388947 */ /* 0x002fea0003800000 */
.L_x_1536:
[----:B------:R-:W-:Y:S05]  /*151f0*/  BSYNC B0 ;  /* 0x0000000000007941 */ /* 0x000fea0003800000 */
.L_x_1433:
[----:B------:R-:W-:-:S03]  /*15200*/  UMOV UR4, 0xffffffff ;  /* 0xffffffff00047882 */ /* 0x000fc60000000000 */
[----:B------:R-:W-:Y:S05]  /*15210*/  BRA.DIV UR4, `(.L_x_1435) ;  /* 0x0000003604407947 */ /* 0x000fea000b800000 */
[----:B-1----:R-:W1:Y:S02]  /*15220*/  S2R R0, SR_TID.X ;  /* 0x0000000000007919 */ /* 0x002e640000002100 */
[----:B-1----:R-:W-:-:S04]  /*15230*/  SHF.R.U32.HI R0, RZ, 0x5, R0 ;  /* 0x00000005ff007819 */ /* 0x002fc80000011600 */
[----:B------:R-:W-:-:S05]  /*15240*/  LOP3.LUT R0, R0, 0x3, RZ, 0xc0, !PT ;  /* 0x0000000300007812 */ /* 0x000fca00078ec0ff */
[----:B------:R1:W2:Y:S02]  /*15250*/  SHFL.IDX PT, R14, R0, RZ, 0x1f ;  /* 0x00001fff000e7589 */ /* 0x0002a400000e0000 */
.L_x_1539:
[----:B--2---:R-:W-:Y:S01]  /*15260*/  ISETP.NE.AND P0, PT, R14, RZ, PT ;  /* 0x000000ff0e00720c */ /* 0x004fe20003f05270 */
[----:B------:R-:W-:-:S12]  /*15270*/  BSSY B0, `(.L_x_1436) ;  /* 0x0000026000007945 */ /* 0x000fd80003800000 */
[----:B------:R-:W-:Y:S05]  /*15280*/  @P0 BRA `(.L_x_1437) ;  /* 0x0000000000900947 */ /* 0x000fea0003800000 */
[----:B------:R-:W-:-:S03]  /*15290*/  UMOV UR4, 0xffffffff ;  /* 0xffffffff00047882 */ /* 0x000fc60000000000 */
[----:B------:R-:W-:Y:S05]  /*152a0*/  BRA.DIV UR4, `(.L_x_1438) ;  /* 0x0000003604507947 */ /* 0x000fea000b800000 */
[----:B------:R-:W-:-:S13]  /*152b0*/  ELECT P6, URZ, PT ;  /* 0x00000000003f782f */ /* 0x000fda00038c0000 */
.L_x_1542:
        /* <DEDUP_REMOVED lines=8> */
.L_x_1439:
[C---:B------:R-:W-:Y:S01]  /*15340*/  IMAD R5, R25.reuse, 0x8, R4 ;  /* 0x0000000819057824 */ /* 0x040fe200078e0204 */
[----:B------:R-:W-:Y:S01]  /*15350*/  SHF.L.U32 R0, R28, 0x1f, RZ ;  /* 0x0000001f1c007819 */ /* 0x000fe200000006ff */
[----:B------:R-:W-:-:S03]  /*15360*/  VIADD R25, R25, 0x1 ;  /* 0x0000000119197836 */ /* 0x000fc60000000000 */
[----:B------:R-:W1:Y:S02]  /*15370*/  SYNCS.PHASECHK.TRANS64.TRYWAIT P1, [R5+URZ+0x30840], R0 ;  /* 0x03084000050075a7 */ /* 0x000e64000802017f */
[----:B------:R-:W-:-:S04]  /*15380*/  ISETP.NE.AND P2, PT, R25, 0x2, PT ;  /* 0x000000021900780c */ /* 0x000fc80003f45270 */
[----:B------:R-:W-:Y:S01]  /*15390*/  SEL R3, RZ, 0x1, P2 ;  /* 0x00000001ff037807 */ /* 0x000fe20001000000 */
[----:B-1----:R-:W-:Y:S08]  /*153a0*/  @!P1 BRA `(.L_x_1440) ;  /* 0x0000003400309947 */ /* 0x002ff00003800000 */
.L_x_1543:
[----:B------:R-:W-:Y:S02]  /*153b0*/  SEL R25, R25, RZ, P2 ;  /* 0x000000ff19197207 */ /* 0x000fe40001000000 */
[----:B------:R-:W-:Y:S01]  /*153c0*/  LOP3.LUT R2, R28, R3, RZ, 0x3c, !PT ;  /* 0x000000031c027212 */ /* 0x000fe200078e3cff */
[----:B------:R-:W-:Y:S06]  /*153d0*/  @!P0 BRA `(.L_x_1441) ;  /* 0x0000000000048947 */ /* 0x000fec0003800000 */
[----:B------:R-:W-:Y:S01]  /*153e0*/  BPT.TRAP 0x1 ;  /* 0x000000040000795c */ /* 0x000fe20000300000 */
.L_x_1441:
[----:B------:R-:W-:Y:S01]  /*153f0*/  IMAD R25, R25, 0x8, R4 ;  /* 0x0000000819197824 */ /* 0x000fe200078e0204 */
[----:B------:R-:W-:-:S04]  /*15400*/  SHF.L.U32 R2, R2, 0x1f, RZ ;  /* 0x0000001f02027819 */ /* 0x000fc800000006ff */
[----:B------:R-:W2:Y:S02]  /*15410*/  SYNCS.PHASECHK.TRANS64.TRYWAIT P1, [R25+URZ+0x30840], R2 ;  /* 0x03084002190075a7 */ /* 0x000ea4000802017f */
[----:B--2---:R-:W-:Y:S05]  /*15420*/  @!P1 BRA `(.L_x_1442) ;  /* 0x0000003400249947 */ /* 0x004fea0003800000 */
.L_x_1544:
[----:B------:R-:W-:Y:S05]  /*15430*/  @!P0 BRA `(.L_x_1443) ;  /* 0x0000000000048947 */ /* 0x000fea0003800000 */
[----:B------:R-:W-:Y:S01]  /*15440*/  BPT.TRAP 0x1 ;  /* 0x000000040000795c */ /* 0x000fe20000300000 */
.L_x_1443:
[----:B------:R-:W4:Y:S02]  /*15450*/  SYNCS.PHASECHK.TRANS64.TRYWAIT P1, [R5+URZ+0x30860], R0 ;  /* 0x03086000050075a7 */ /* 0x000f24000802017f */
[----:B----4-:R-:W-:Y:S05]  /*15460*/  @!P1 BRA `(.L_x_1444) ;  /* 0x0000003400289947 */ /* 0x010fea0003800000 */
.L_x_1545:
[----:B------:R-:W-:Y:S05]  /*15470*/  @!P0 BRA `(.L_x_1445) ;  /* 0x0000000000048947 */ /* 0x000fea0003800000 */
[----:B------:R-:W-:Y:S01]  /*15480*/  BPT.TRAP 0x1 ;  /* 0x000000040000795c */ /* 0x000fe20000300000 */
.L_x_1445:
[----:B------:R0:W0:Y:S02]  /*15490*/  SYNCS.PHASECHK.TRANS64.TRYWAIT P0, [R25+URZ+0x30860], R2 ;  /* 0x03086002190075a7 */ /* 0x000024000800017f */
[----:B0-----:R-:W-:Y:S05]  /*154a0*/  @!P0 NANOSLEEP.SYNCS 0x989680 ;  /* 0x009896800000895d */ /* 0x001fea0003900000 */
[----:B------:R-:W0:Y:S02]  /*154b0*/  @!P0 SYNCS.PHASECHK.TRANS64 P0, [R25+URZ+0x30860], R2 ;  /* 0x03086002190085a7 */ /* 0x000e24000800007f */
[----:B0-----:R-:W-:Y:S05]  /*154c0*/  @!P0 BRA `(.L_x_1445) ;  /* 0xfffffffc00f08947 */ /* 0x001fea000383ffff */
.L_x_1437:
[----:B------:R-:W-:Y:S05]  /*154d0*/  BSYNC B0 ;  /* 0x0000000000007941 */ /* 0x000fea0003800000 */
.L_x_1436:
[----:B------:R-:W-:Y:S05]  /*154e0*/  EXIT ;  /* 0x000000000000794d */ /* 0x000fea0003800000 */
.L_x_1255:
[----:B0-----:R-:W-:-:S04]  /*154f0*/  IMAD.U32 R3, RZ, RZ, UR40 ;  /* 0x00000028ff037e24 */ /* 0x001fc8000f8e00ff */
[----:B------:R0:W1:Y:S03]  /*15500*/  SYNCS.PHASECHK.TRANS64.TRYWAIT P1, [R3+URZ+0x30800], R0 ;  /* 0x03080000030075a7 */ /* 0x000066000802017f */
[----:B-1----:R-:W-:Y:S05]  /*15510*/  @!P1 NANOSLEEP.SYNCS 0x989680 ;  /* 0x009896800000995d */ /* 0x002fea0003900000 */
[----:B------:R-:W1:Y:S02]  /*15520*/  @!P1 SYNCS.PHASECHK.TRANS64 P1, [R3+URZ+0x30800], R0 ;  /* 0x03080000030095a7 */ /* 0x000e64000802007f */
[----:B-1----:R-:W-:Y:S05]  /*15530*/  @!P1 BRA `(.L_x_1255) ;  /* 0xfffffffc00ec9947 */ /* 0x002fea000383ffff */
[----:B------:R-:W-:Y:S05]  /*15540*/  BRA `(.L_x_1446) ;  /* 0xfffffec800307947 */ /* 0x000fea000383ffff */
.L_x_1259:
[----:B-1----:R1:W2:Y:S02]  /*15550*/  SYNCS.PHASECHK.TRANS64.TRYWAIT P1, [R3+URZ+0x30830], R0 ;  /* 0x03083000030075a7 */ /* 0x0022a4000802017f */
[----:B--2---:R-:W-:Y:S05]  /*15560*/  @!P1 NANOSLEEP.SYNCS 0x989680 ;  /* 0x009896800000995d */ /* 0x004fea0003900000 */
[----:B------:R-:W2:Y:S02]  /*15570*/  @!P1 SYNCS.PHASECHK.TRANS64 P1, [R3+URZ+0x30830], R0 ;  /* 0x03083000030095a7 */ /* 0x000ea4000802007f */
[----:B--2---:R-:W-:Y:S05]  /*15580*/  @!P1 BRA `(.L_x_1259) ;  /* 0xfffffffc00f09947 */ /* 0x004fea000383ffff */
[----:B------:R-:W-:Y:S05]  /*15590*/  BRA `(.L_x_1258) ;  /* 0xfffffec8004c7947 */ /* 0x000fea000383ffff */
.L_x_1276:
[----:B-1----:R-:W-:-:S04]  /*155a0*/  IMAD.U32 R4, RZ, RZ, UR6 ;  /* 0x00000006ff047e24 */ /* 0x002fc8000f8e00ff */
[----:B------:R1:W2:Y:S03]  /*155b0*/  SYNCS.PHASECHK.TRANS64.TRYWAIT P1, [R4+URZ+0x30830], R3 ;  /* 0x03083003040075a7 */ /* 0x0002a6000802017f */
[----:B--2---:R-:W-:Y:S05]  /*155c0*/  @!P1 NANOSLEEP.SYNCS 0x989680 ;  /* 0x009896800000995d */ /* 0x004fea0003900000 */
[----:B------:R-:W2:Y:S02]  /*155d0*/  @!P1 SYNCS.PHASECHK.TRANS64 P1, [R4+URZ+0x30830], R3 ;  /* 0x03083003040095a7 */ /* 0x000ea4000802007f */
[----:B--2---:R-:W-:Y:S05]  /*155e0*/  @!P1 BRA `(.L_x_1276) ;  /* 0xfffffffc00ec9947 */ /* 0x004fea000383ffff */
[----:B------:R-:W-:Y:S05]  /*155f0*/  BRA `(.L_x_1275) ;  /* 0xfffffef000707947 */ /* 0x000fea000383ffff */
.L_x_1280:
[----:B01----:R-:W-:-:S04]  /*15600*/  IMAD.U32 R3, RZ, RZ, UR5 ;  /* 0x00000005ff037e24 */ /* 0x003fc8000f8e00ff */
[----:B------:R0:W1:Y:S03]  /*15610*/  SYNCS.PHASECHK.TRANS64.TRYWAIT P1, [R3+URZ+0x30850], R0 ;  /* 0x03085000030075a7 */ /* 0x000066000802017f */
[----:B-1----:R-:W-:Y:S05]  /*15620*/  @!P1 NANOSLEEP.SYNCS 0x989680 ;  /* 0x009896800000995d */ /* 0x002fea0003900000 */
[----:B------:R-:W1:Y:S02]  /*15630*/  @!P1 SYNCS.PHASECHK.TRANS64 P1, [R3+URZ+0x30850], R0 ;  /* 0x03085000030095a7 */ /* 0x000e64000802007f */
[----:B-1----:R-:W-:Y:S05]  /*15640*/  @!P1 BRA `(.L_x_1280) ;  /* 0xfffffffc00ec9947 */ /* 0x002fea000383ffff */
[----:B------:R-:W-:Y:S05]  /*15650*/  BRA `(.L_x_1279) ;  /* 0xffffff0000087947 */ /* 0x000fea000383ffff */
.L_x_1299:
[----:B-1----:R-:W-:-:S04]  /*15660*/  IMAD.U32 R4, RZ, RZ, UR6 ;  /* 0x00000006ff047e24 */ /* 0x002fc8000f8e00ff */
[----:B------:R1:W2:Y:S03]  /*15670*/  SYNCS.PHASECHK.TRANS64.TRYWAIT P1, [R4+URZ+0x30830], R3 ;  /* 0x03083003040075a7 */ /* 0x0002a6000802017f */
[----:B--2---:R-:W-:Y:S05]  /*15680*/  @!P1 NANOSLEEP.SYNCS 0x989680 ;  /* 0x009896800000995d */ /* 0x004fea0003900000 */
[----:B------:R-:W2:Y:S02]  /*15690*/  @!P1 SYNCS.PHASECHK.TRANS64 P1, [R4+URZ+0x30830], R3 ;  /* 0x03083003040095a7 */ /* 0x000ea4000802007f */
[----:B--2---:R-:W-:Y:S05]  /*156a0*/  @!P1 BRA `(.L_x_1299) ;  /* 0xfffffffc00ec9947 */ /* 0x004fea000383ffff */
[----:B------:R-:W-:Y:S05]  /*156b0*/  BRA `(.L_x_1298) ;  /* 0xffffff1800fc7947 */ /* 0x000fea000383ffff */
.L_x_1303:
[----:B01----:R-:W-:-:S04]  /*156c0*/  IMAD.U32 R3, RZ, RZ, UR5 ;  /* 0x00000005ff037e24 */ /* 0x003fc8000f8e00ff */
[----:B------:R0:W1:Y:S03]  /*156d0*/  SYNCS.PHASECHK.TRANS64.TRYWAIT P1, [R3+URZ+0x30850], R0 ;  /* 0x03085000030075a7 */ /* 0x000066000802017f */
[----:B-1----:R-:W-:Y:S05]  /*156e0*/  @!P1 NANOSLEEP.SYNCS 0x989680 ;  /* 0x009896800000995d */ /* 0x002fea0003900000 */
[----:B------:R-:W1:Y:S02]  /*156f0*/  @!P1 SYNCS.PHASECHK.TRANS64 P1, [R3+URZ+0x30850], R0 ;  /* 0x03085000030095a7 */ /* 0x000e64000802007f */
[----:B-1----:R-:W-:Y:S05]  /*15700*/  @!P1 BRA `(.L_x_1303) ;  /* 0xfffffffc00ec9947 */ /* 0x002fea000383ffff */
[----:B------:R-:W-:Y:S05]  /*15710*/  BRA `(.L_x_1302) ;  /* 0xffffff2800947947 */ /* 0x000fea000383ffff */
.L_x_1311:
[----:B-1----:R-:W-:-:S04]  /*15720*/  IMAD.U32 R4, RZ, RZ, UR5 ;  /* 0x00000005ff047e24 */ /* 0x002fc8000f8e00ff */
[----:B------:R1:W2:Y:S03]  /*15730*/  SYNCS.PHASECHK.TRANS64.TRYWAIT P1, [R4+URZ+0x30830], R3 ;  /* 0x03083003040075a7 */ /* 0x0002a6000802017f */
[----:B--2---:R-:W-:Y:S05]  /*15740*/  @!P1 NANOSLEEP.SYNCS 0x989680 ;  /* 0x009896800000995d */ /* 0x004fea0003900000 */
[----:B------:R-:W2:Y:S02]  /*15750*/  @!P1 SYNCS.PHASECHK.TRANS64 P1, [R4+URZ+0x30830], R3 ;  /* 0x03083003040095a7 */ /* 0x000ea4000802007f */
[----:B--2---:R-:W-:Y:S05]  /*15760*/  @!P1 BRA `(.L_x_1311) ;  /* 0xfffffffc00ec9947 */ /* 0x004fea000383ffff */
[----:B------:R-:W-:Y:S05]  /*15770*/  BRA `(.L_x_1310) ;  /* 0xffffff38002c7947 */ /* 0x000fea000383ffff */
.L_x_1315:
[----:B01----:R-:W-:-:S04]  /*15780*/  IMAD.U32 R3, RZ, RZ, UR5 ;  /* 0x00000005ff037e24 */ /* 0x003fc8000f8e00ff */
[----:B------:R0:W1:Y:S03]  /*15790*/  SYNCS.PHASECHK.TRANS64.TRYWAIT P1, [R3+URZ+0x30850], R0 ;  /* 0x03085000030075a7 */ /* 0x000066000802017f */
[----:B-1----:R-:W-:Y:S05]  /*157a0*/  @!P1 NANOSLEEP.SYNCS 0x989680 ;  /* 0x009896800000995d */ /* 0x002fea0003900000 */
[----:B------:R-:W1:Y:S02]  /*157b0*/  @!P1 SYNCS.PHASECHK.TRANS64 P1, [R3+URZ+0x30850], R0 ;  /* 0x03085000030095a7 */ /* 0x000e64000802007f */
[----:B-1----:R-:W-:Y:S05]  /*157c0*/  @!P1 BRA `(.L_x_1315) ;  /* 0xfffffffc00ec9947 */ /* 0x002fea000383ffff */
[----:B------:R-:W-:Y:S05]  /*157d0*/  BRA `(.L_x_1314) ;  /* 0xffffff4400c47947 */ /* 0x000fea000383ffff */
.L_x_1330:
[----:B-1----:R-:W-:-:S04]  /*157e0*/  IMAD.U32 R7, RZ, RZ, UR5 ;  /* 0x00000005ff077e24 */ /* 0x002fc8000f8e00ff */
[----:B------:R1:W2:Y:S03]  /*157f0*/  SYNCS.PHASECHK.TRANS64.TRYWAIT P1, [R7+URZ+0x30850], R0 ;  /* 0x03085000070075a7 */ /* 0x0002a6000802017f */
[----:B--2---:R-:W-:Y:S05]  /*15800*/  @!P1 NANOSLEEP.SYNCS 0x989680 ;  /* 0x009896800000995d */ /* 0x004fea0003900000 */
[----:B------:R-:W2:Y:S02]  /*15810*/  @!P1 SYNCS.PHASECHK.TRANS64 P1, [R7+URZ+0x30850], R0 ;  /* 0x03085000070095a7 */ /* 0x000ea4000802007f */
[----:B--2---:R-:W-:Y:S05]  /*15820*/  @!P1 BRA `(.L_x_1330) ;  /* 0xfffffffc00ec9947 */ /* 0x004fea000383ffff */
[----:B------:R-:W-:Y:S05]  /*15830*/  BRA `(.L_x_1329) ;  /* 0xffffff6400ec7947 */ /* 0x000fea000383ffff */
.L_x_1381:
[----:B------:R-:W1:Y:S01]  /*15840*/  S2R R17, SR_TID.X ;  /* 0x0000000000117919 */ /* 0x000e620000002100 */
[----:B------:R-:W-:Y:S01]  /*15850*/  BSSY B0, `(.L_x_1447) ;  /* 0x000000a000007945 */ /* 0x000fe20003800000 */
[----:B------:R-:W-:Y:S02]  /*15860*/  IMAD.MOV.U32 R12, RZ, RZ, RZ ;  /* 0x000000ffff0c7224 */ /* 0x000fe400078e00ff */
[----:B------:R-:W-:Y:S02]  /*15870*/  IMAD.MOV.U32 R11, RZ, RZ, 0x1f ;  /* 0x0000001fff0b7424 */ /* 0x000fe400078e00ff */
[----:B------:R-:W-:Y:S01]  /*15880*/  IMAD.MOV.U32 R15, RZ, RZ, -0x1 ;  /* 0xffffffffff0f7424 */ /* 0x000fe200078e00ff */
[----:B-1----:R-:W-:-:S04]  /*15890*/  SHF.R.U32.HI R17, RZ, 0x5, R17 ;  /* 0x00000005ff117819 */ /* 0x002fc80000011611 */
[----:B------:R-:W-:-:S04]  /*158a0*/  LOP3.LUT R17, R17, 0x3, RZ, 0xc0, !PT ;  /* 0x0000000311117812 */ /* 0x000fc800078ec0ff */
[----:B------:R-:W-:-:S07]  /*158b0*/  MOV R13, R17 ;  /* 0x00000011000d7202 */ /* 0x000fce0000000f00 */
[----:B0----5:R-:W-:Y:S05]  /*158c0*/  WARPSYNC.COLLECTIVE R15, `(.L_x_1448) ;  /* 0x000000000f087348 */ /* 0x021fea0003c00000 */
[----:B------:R1:W2:Y:S02]  /*158d0*/  SHFL.IDX P6, R14, R13, R12, R11 ;  /* 0x0000000c0d0e7389 */ /* 0x0002a400000c000b */
[----:B012--5:R-:W-:Y:S01]  /*158e0*/  ENDCOLLECTIVE ;  /* 0x000000000000791b */ /* 0x027fe20003800000 */
.L_x_1448:
[----:B------:R-:W-:Y:S05]  /*158f0*/  BSYNC B0 ;  /* 0x0000000000007941 */ /* 0x000fea0003800000 */
.L_x_1447:
[----:B------:R-:W-:Y:S05]  /*15900*/  BRA `(.L_x_1449) ;  /* 0xffffffbc00507947 */ /* 0x000fea000383ffff */
.L_x_1384:
[----:B0-----:R0:W1:Y:S02]  /*15910*/  SYNCS.PHASECHK.TRANS64.TRYWAIT P0, [R6+URZ+0x30840], R2 ;  /* 0x03084002060075a7 */ /* 0x001064000800017f */
[----:B-1----:R-:W-:Y:S05]  /*15920*/  @!P0 NANOSLEEP.SYNCS 0x989680 ;  /* 0x009896800000895d */ /* 0x002fea0003900000 */
[----:B------:R-:W1:Y:S02]  /*15930*/  @!P0 SYNCS.PHASECHK.TRANS64 P0, [R6+URZ+0x30840], R2 ;  /* 0x03084002060085a7 */ /* 0x000e64000800007f */
[----:B-1----:R-:W-:Y:S05]  /*15940*/  @!P0 BRA `(.L_x_1384) ;  /* 0xfffffffc00f08947 */ /* 0x002fea000383ffff */
[----:B------:R-:W-:Y:S05]  /*15950*/  BRA `(.L_x_1450) ;  /* 0xffffffc000547947 */ /* 0x000fea000383ffff */
.L_x_1385:
        /* <DEDUP_REMOVED lines=8> */
.L_x_1452:
[----:B------:R-:W-:Y:S05]  /*159e0*/  BSYNC B0 ;  /* 0x0000000000007941 */ /* 0x000fea0003800000 */
.L_x_1451:
        /* <DEDUP_REMOVED lines=9> */
.L_x_1453:
[----:B------:R-:W-:Y:S01]  /*15a80*/  MOV R13, R0 ;  /* 0x00000000000d7202 */ /* 0x000fe20000000f00 */
[----:B------:R-:W-:Y:S02]  /*15a90*/  IMAD.MOV.U32 R12, RZ, RZ, 0x1 ;  /* 0x00000001ff0c7424 */ /* 0x000fe400078e00ff */
[----:B------:R-:W-:-:S07]  /*15aa0*/  IMAD.MOV.U32 R3, RZ, RZ, R14 ;  /* 0x000000ffff037224 */ /* 0x000fce00078e000e */
[----:B------:R-:W-:Y:S05]  /*15ab0*/  WARPSYNC.COLLECTIVE R15, `(.L_x_1454) ;  /* 0x000000000f087348 */ /* 0x000fea0003c00000 */
[----:B------:R0:W1:Y:S02]  /*15ac0*/  SHFL.IDX P6, R14, R13, R12, R11 ;  /* 0x0000000c0d0e7389 */ /* 0x00006400000c000b */
[----:B01----:R-:W-:Y:S01]  /*15ad0*/  ENDCOLLECTIVE ;  /* 0x000000000000791b */ /* 0x003fe20003800000 */
.L_x_1454:
[----:B------:R-:W-:-:S05]  /*15ae0*/  @P0 LEA R3, P1, R34, R3, 0x1 ;  /* 0x0000000322030211 */ /* 0x000fca00078208ff */
[----:B------:R-:W-:-:S05]  /*15af0*/  @P0 IMAD.X R2, RZ, RZ, R2, P1 ;  /* 0x000000ffff020224 */ /* 0x000fca00008e0602 */
[----:B------:R-:W-:Y:S01]  /*15b00*/  @P0 LOP3.LUT R3, R3, R2, RZ, 0x3c, !PT ;  /* 0x0000000203030212 */ /* 0x000fe200078e3cff */
[----:B------:R-:W-:-:S03]  /*15b10*/  IMAD.MOV.U32 R13, RZ, RZ, R4 ;  /* 0x000000ffff0d7224 */ /* 0x000fc600078e0004 */
[----:B------:R-:W-:-:S04]  /*15b20*/  @P0 LOP3.LUT R2, R3, R2, RZ, 0x3c, !PT ;  /* 0x0000000203020212 */ /* 0x000fc800078e3cff */
[----:B------:R-:W-:Y:S01]  /*15b30*/  @P0 LOP3.LUT R3, R3, R2, RZ, 0x3c, !PT ;  /* 0x0000000203030212 */ /* 0x000fe200078e3cff */
[----:B------:R-:W-:-:S07]  /*15b40*/  IMAD.MOV.U32 R8, RZ, RZ, R14 ;  /* 0x000000ffff087224 */ /* 0x000fce00078e000e */
[----:B------:R-:W-:Y:S05]  /*15b50*/  WARPSYNC.COLLECTIVE R15, `(.L_x_1455) ;  /* 0x000000000f087348 */ /* 0x000fea0003c00000 */
[----:B------:R0:W1:Y:S02]  /*15b60*/  SHFL.IDX P6, R14, R13, R12, R11 ;  /* 0x0000000c0d0e7389 */ /* 0x00006400000c000b */
[----:B01----:R-:W-:Y:S01]  /*15b70*/  ENDCOLLECTIVE ;  /* 0x000000000000791b */ /* 0x003fe20003800000 */
.L_x_1455:
        /* <DEDUP_REMOVED lines=14> */
.L_x_1456:
[----:B------:R-:W-:Y:S01]  /*15c60*/  @P0 IMAD R21, R7, 0x2, R22 ;  /* 0x0000000207150824 */ /* 0x000fe200078e0216 */
        /* <DEDUP_REMOVED lines=15> */
.L_x_1457:
[----:B------:R-:W-:Y:S02]  /*15d60*/  @P0 IMAD R9, R7, 0x2, R22 ;  /* 0x0000000207090824 */ /* 0x000fe400078e0216 */
[----:B------:R-:W-:Y:S02]  /*15d70*/  IMAD.MOV.U32 R13, RZ, RZ, R0 ;  /* 0x000000ffff0d7224 */ /* 0x000fe400078e0000 */
[----:B------:R-:W-:Y:S02]  /*15d80*/  IMAD.MOV.U32 R12, RZ, RZ, 0x3 ;  /* 0x00000003ff0c7424 */ /* 0x000fe400078e00ff */
[----:B------:R-:W-:-:S07]  /*15d90*/  IMAD.MOV.U32 R2, RZ, RZ, R14 ;  /* 0x000000ffff027224 */ /* 0x000fce00078e000e */
[----:B------:R-:W-:Y:S05]  /*15da0*/  WARPSYNC.COLLECTIVE R15, `(.L_x_1458) ;  /* 0x000000000f087348 */ /* 0x000fea0003c00000 */
[----:B------:R0:W1:Y:S02]  /*15db0*/  SHFL.IDX P6, R14, R13, R12, R11 ;  /* 0x0000000c0d0e7389 */ /* 0x00006400000c000b */
[----:B01----:R-:W-:Y:S01]  /*15dc0*/  ENDCOLLECTIVE ;  /* 0x000000000000791b */ /* 0x003fe20003800000 */
.L_x_1458:
        /* <DEDUP_REMOVED lines=9> */
[----:B------:R-:W-:-:S03]  /*15e60*/  MOV R8, R14 ;  /* 0x0000000e00087202 */ /* 0x000fc60000000f00 */
[----:B------:R0:W-:Y:S04]  /*15e70*/  @P0 LDGSTS.E.BYPASS.LTC128B.128 [R9+0x27400], desc[UR36][R2.64+0x180], !P2 ;  /* 0x2740018002090fae */ /* 0x0001e8000d101d64 */
[----:B0-----:R-:W-:Y:S05]  /*15e80*/  WARPSYNC.COLLECTIVE R15, `(.L_x_1459) ;  /* 0x000000000f087348 */ /* 0x001fea0003c00000 */
[----:B------:R1:W2:Y:S02]  /*15e90*/  SHFL.IDX P6, R14, R13, R12, R11 ;  /* 0x0000000c0d0e7389 */ /* 0x0002a400000c000b */
[----:B012---:R-:W-:Y:S01]  /*15ea0*/  ENDCOLLECTIVE ;  /* 0x000000000000791b */ /* 0x007fe20003800000 */
.L_x_1459:
[----:B------:R-:W-:Y:S01]  /*15eb0*/  IMAD.MOV.U32 R2, RZ, RZ, R14 ;  /* 0x000000ffff027224 */ /* 0x000fe200078e000e */
[----:B------:R-:W-:Y:S06]  /*15ec0*/  BRA `(.L_x_1460) ;  /* 0xffffffc000047947 */ /* 0x000fec000383ffff */
.L_x_1390:
[----:B------:R-:W-:Y:S02]  /*15ed0*/  IMAD.MOV.U32 R13, RZ, RZ, R0 ;  /* 0x000000ffff0d7224 */ /* 0x000fe400078e0000 */
[----:B------:R-:W-:Y:S02]  /*15ee0*/  IMAD.MOV.U32 R12, RZ, RZ, RZ ;  /* 0x000000ffff0c7224 */ /* 0x000fe400078e00ff */
[----:B------:R-:W-:Y:S02]  /*15ef0*/  IMAD.MOV.U32 R11, RZ, RZ, 0x181f ;  /* 0x0000181fff0b7424 */ /* 0x000fe400078e00ff */
[----:B------:R-:W-:Y:S02]  /*15f00*/  IMAD.MOV.U32 R15, RZ, RZ, -0x1 ;  /* 0xffffffffff0f7424 */ /* 0x000fe400078e00ff */
[----:B------:R-:W-:Y:S02]  /*15f10*/  IMAD R5, R29, R6, RZ ;  /* 0x000000061d057224 */ /* 0x000fe400078e02ff */
[----:B------:R-:W-:-:S07]  /*15f20*/  IMAD.IADD R27, R8, 0x1, R27 ;  /* 0x00000001081b7824 */ /* 0x000fce00078e021b */
[----:B------:R-:W-:Y:S05]  /*15f30*/  WARPSYNC.COLLECTIVE R15, `(.L_x_1461) ;  /* 0x000000000f087348 */ /* 0x000fea0003c00000 */
[----:B------:R0:W1:Y:S02]  /*15f40*/  SHFL.IDX P6, R14, R13, R12, R11 ;  /* 0x0000000c0d0e7389 */ /* 0x00006400000c000b */
[----:B01----:R-:W-:Y:S01]  /*15f50*/  ENDCOLLECTIVE ;  /* 0x000000000000791b */ /* 0x003fe20003800000 */
.L_x_1461:
[----:B------:R-:W-:Y:S01]  /*15f60*/  ISETP.GE.AND P0, PT, R27, R5, PT ;  /* 0x000000051b00720c */ /* 0x000fe20003f06270 */
[----:B------:R-:W-:Y:S02]  /*15f70*/  IMAD.MOV.U32 R13, RZ, RZ, R4 ;  /* 0x000000ffff0d7224 */ /* 0x000fe400078e0004 */
[----:B------:R-:W-:-:S10]  /*15f80*/  IMAD.MOV.U32 R2, RZ, RZ, R14 ;  /* 0x000000ffff027224 */ /* 0x000fd400078e000e */
[----:B------:R-:W-:Y:S05]  /*15f90*/  WARPSYNC.COLLECTIVE R15, `(.L_x_1462) ;  /* 0x000000000f087348 */ /* 0x000fea0003c00000 */
[----:B------:R0:W1:Y:S02]  /*15fa0*/  SHFL.IDX P6, R14, R13, R12, R11 ;  /* 0x0000000c0d0e7389 */ /* 0x00006400000c000b */
[----:B01----:R-:W-:Y:S01]  /*15fb0*/  ENDCOLLECTIVE ;  /* 0x000000000000791b */ /* 0x003fe20003800000 */
.L_x_1462:
[----:B------:R-:W-:Y:S02]  /*15fc0*/  IMAD.MOV.U32 R13, RZ, RZ, R0 ;  /* 0x000000ffff0d7224 */ /* 0x000fe400078e0000 */
[----:B------:R-:W-:Y:S02]  /*15fd0*/  IMAD.MOV.U32 R12, RZ, RZ, 0x1 ;  /* 0x00000001ff0c7424 */ /* 0x000fe400078e00ff */
[----:B------:R-:W-:-:S07]  /*15fe0*/  IMAD.MOV.U32 R3, RZ, RZ, R14 ;  /* 0x000000ffff037224 */ /* 0x000fce00078e000e */
[----:B------:R-:W-:Y:S05]  /*15ff0*/  WARPSYNC.COLLECTIVE R15, `(.L_x_1463) ;  /* 0x000000000f087348 */ /* 0x000fea0003c00000 */
[----:B------:R0:W1:Y:S02]  /*16000*/  SHFL.IDX P6, R14, R13, R12, R11 ;  /* 0x0000000c0d0e7389 */ /* 0x00006400000c000b */
[----:B01----:R-:W-:Y:S01]  /*16010*/  ENDCOLLECTIVE ;  /* 0x000000000000791b */ /* 0x003fe20003800000 */
.L_x_1463:
[----:B------:R-:W-:-:S05]  /*16020*/  @!P0 LEA R6, P5, R34, R3, 0x1 ;  /* 0x0000000322068211 */ /* 0x000fca00078a08ff */
[----:B------:R-:W-:Y:S02]  /*16030*/  @!P0 IMAD.X R3, RZ, RZ, R2, P5 ;  /* 0x000000ffff038224 */ /* 0x000fe400028e0602 */
[----:B------:R-:W-:Y:S02]  /*16040*/  @!P0 IMAD.MOV.U32 R2, RZ, RZ, R6 ;  /* 0x000000ffff028224 */ /* 0x000fe400078e0006 */
[----:B------:R-:W-:Y:S02]  /*16050*/  VIADD R6, R27, 0x10 ;  /* 0x000000101b067836 */ /* 0x000fe40000000000 */
[----:B------:R-:W-:Y:S01]  /*16060*/  IMAD.MOV.U32 R13, RZ, RZ, R4 ;  /* 0x000000ffff0d7224 */ /* 0x000fe200078e0004 */
[----:B------:R-:W-:Y:S01]  /*16070*/  @!PT LDS RZ, [RZ] ;  /* 0x00000000fffff984 */ /* 0x000fe20000000800 */
[----:B------:R-:W-:Y:S01]  /*16080*/  @!PT LDS RZ, [RZ] ;  /* 0x00000000fffff984 */ /* 0x000fe20000000800 */
[----:B------:R-:W-:Y:S01]  /*16090*/  @!PT LDS RZ, [RZ] ;  /* 0x00000000fffff984 */ /* 0x000fe20000000800 */
[----:B------:R-:W-:Y:S04]  /*160a0*/  @!P0 LDGSTS.E.BYPASS.LTC128B.128 [R33+0x10400], desc[UR36][R2.64], !P4 ;  /* 0x1040000002218fae */ /* 0x000fe8000e101d64 */
[----:B------:R-:W-:Y:S04]  /*160b0*/  @!P0 LDGSTS.E.BYPASS.LTC128B.128 [R33+0x14400], desc[UR36][R2.64+0x80], !P3 ;  /* 0x1440008002218fae */ /* 0x000fe8000d901d64 */
[----:B------:R-:W-:Y:S04]  /*160c0*/  @!P0 LDGSTS.E.BYPASS.LTC128B.128 [R33+0x18400], desc[UR36][R2.64+0x100], !P2 ;  /* 0x1840010002218fae */ /* 0x000fe8000d101d64 */
[----:B------:R0:W-:Y:S01]  /*160d0*/  @!P0 LDGSTS.E.BYPASS.LTC128B.128 [R33+0x1c400], desc[UR36][R2.64+0x180], !P1 ;  /* 0x1c40018002218fae */ /* 0x0001e2000c901d64 */
[----:B------:R-:W-:-:S02]  /*160e0*/  ISETP.GE.AND P0, PT, R6, R5, PT ;  /* 0x000000050600720c */ /* 0x000fc40003f06270 */
[----:B0-----:R-:W-:-:S11]  /*160f0*/  MOV R2, R14 ;  /* 0x0000000e00027202 */ /* 0x001fd60000000f00 */
[----:B------:R-:W-:Y:S05]  /*16100*/  WARPSYNC.COLLECTIVE R15, `(.L_x_1464) ;  /* 0x000000000f087348 */ /* 0x000fea0003c00000 */
[----:B------:R0:W1:Y:S02]  /*16110*/  SHFL.IDX P6, R14, R13, R12, R11 ;  /* 0x0000000c0d0e7389 */ /* 0x00006400000c000b */
[----:B01----:R-:W-:Y:S01]  /*16120*/  ENDCOLLECTIVE ;  /* 0x000000000000791b */ /* 0x003fe20003800000 */
.L_x_1464:
[----:B------:R-:W-:Y:S02]  /*16130*/  IMAD.MOV.U32 R13, RZ, RZ, R0 ;  /* 0x000000ffff0d7224 */ /* 0x000fe400078e0000 */
[----:B------:R-:W-:Y:S02]  /*16140*/  IMAD.MOV.U32 R12, RZ, RZ, 0x2 ;  /* 0x00000002ff0c7424 */ /* 0x000fe400078e00ff */
[----:B------:R-:W-:-:S07]  /*16150*/  IMAD.MOV.U32 R3, RZ, RZ, R14 ;  /* 0x000000ffff037224 */ /* 0x000fce00078e000e */
[----:B------:R-:W-:Y:S05]  /*16160*/  WARPSYNC.COLLECTIVE R15, `(.L_x_1465) ;  /* 0x000000000f087348 */ /* 0x000fea0003c00000 */
[----:B------:R0:W1:Y:S02]  /*16170*/  SHFL.IDX P6, R14, R13, R12, R11 ;  /* 0x0000000c0d0e7389 */ /* 0x00006400000c000b */
[----:B01----:R-:W-:Y:S01]  /*16180*/  ENDCOLLECTIVE ;  /* 0x000000000000791b */ /* 0x003fe20003800000 */
.L_x_1465:
[----:B------:R-:W-:-:S05]  /*16190*/  @!P0 LEA R6, P5, R34, R3, 0x1 ;  /* 0x0000000322068211 */ /* 0x000fca00078a08ff */
[----:B------:R-:W-:Y:S02]  /*161a0*/  @!P0 IMAD.X R7, RZ, RZ, R2, P5 ;  /* 0x000000ffff078224 */ /* 0x000fe400028e0602 */
[----:B------:R-:W-:Y:S02]  /*161b0*/  @!P0 IMAD.MOV.U32 R2, RZ, RZ, R6 ;  /* 0x000000ffff028224 */ /* 0x000fe400078e0006 */
[----:B------:R-:W-:Y:S02]  /*161c0*/  @!P0 IMAD.MOV.U32 R3, RZ, RZ, R7 ;  /* 0x000000ffff038224 */ /* 0x000fe400078e0007 */
[----:B------:R-:W-:Y:S02]  /*161d0*/  IMAD.MOV.U32 R13, RZ, RZ, R4 ;  /* 0x000000ffff0d7224 */ /* 0x000fe400078e0004 */
[----:B------:R-:W-:Y:S01]  /*161e0*/  VIADD R6, R27, 0x20 ;  /* 0x000000201b067836 */ /* 0x000fe20000000000 */
[----:B------:R-:W-:Y:S01]  /*161f0*/  @!PT LDS RZ, [RZ] ;  /* 0x00000000fffff984 */ /* 0x000fe20000000800 */
[----:B------:R-:W-:Y:S01]  /*16200*/  @!PT LDS RZ, [RZ] ;  /* 0x00000000fffff984 */ /* 0x000fe20000000800 */
[----:B------:R-:W-:Y:S01]  /*16210*/  @!PT LDS RZ, [RZ] ;  /* 0x00000000fffff984 */ /* 0x000fe20000000800 */
[----:B------:R-:W-:Y:S04]  /*16220*/  @!P0 LDGSTS.E.BYPASS.LTC128B.128 [R33+0x10c00], desc[UR36][R2.64], !P4 ;  /* 0x10c0000002218fae */ /* 0x000fe8000e101d64 */
[----:B------:R-:W-:Y:S04]  /*16230*/  @!P0 LDGSTS.E.BYPASS.LTC128B.128 [R33+0x14c00], desc[UR36][R2.64+0x80], !P3 ;  /* 0x14c0008002218fae */ /* 0x000fe8000d901d64 */
[----:B------:R-:W-:Y:S04]  /*16240*/  @!P0 LDGSTS.E.BYPASS.LTC128B.128 [R33+0x18c00], desc[UR36][R2.64+0x100], !P2 ;  /* 0x18c0010002218fae */ /* 0x000fe8000d101d64 */
[----:B------:R0:W-:Y:S01]  /*16250*/  @!P0 LDGSTS.E.BYPASS.LTC128B.128 [R33+0x1cc00], desc[UR36][R2.64+0x180], !P1 ;  /* 0x1cc0018002218fae */ /* 0x0001e2000c901d64 */
[----:B------:R-:W-:Y:S01]  /*16260*/  ISETP.GE.AND P0, PT, R6, R5, PT ;  /* 0x000000050600720c */ /* 0x000fe20003f06270 */
[----:B0-----:R-:W-:-:S12]  /*16270*/  IMAD.MOV.U32 R2, RZ, RZ, R14 ;  /* 0x000000ffff027224 */ /* 0x001fd800078e000e */
[----:B------:R-:W-:Y:S05]  /*16280*/  WARPSYNC.COLLECTIVE R15, `(.L_x_1466) ;  /* 0x000000000f087348 */ /* 0x000fea0003c00000 */
[----:B------:R0:W1:Y:S02]  /*16290*/  SHFL.IDX P6, R14, R13, R12, R11 ;  /* 0x0000000c0d0e7389 */ /* 0x00006400000c000b */
[----:B01----:R-:W-:Y:S01]  /*162a0*/  ENDCOLLECTIVE ;  /* 0x000000000000791b */ /* 0x003fe20003800000 */
.L_x_1466:
[----:B------:R-:W-:Y:S01]  /*162b0*/  MOV R13, R0 ;  /* 0x00000000000d7202 */ /* 0x000fe20000000f00 */
[----:B------:R-:W-:Y:S02]  /*162c0*/  IMAD.MOV.U32 R12, RZ, RZ, 0x3 ;  /* 0x00000003ff0c7424 */ /* 0x000fe400078e00ff */
[----:B------:R-:W-:-:S07]  /*162d0*/  IMAD.MOV.U32 R3, RZ, RZ, R14 ;  /* 0x000000ffff037224 */ /* 0x000fce00078e000e */
[----:B------:R-:W-:Y:S05]  /*162e0*/  WARPSYNC.COLLECTIVE R15, `(.L_x_1467) ;  /* 0x000000000f087348 */ /* 0x000fea0003c00000 */
[----:B------:R0:W1:Y:S02]  /*162f0*/  SHFL.IDX P6, R14, R13, R12, R11 ;  /* 0x0000000c0d0e7389 */ /* 0x00006400000c000b */
[----:B01----:R-:W-:Y:S01]  /*16300*/  ENDCOLLECTIVE ;  /* 0x000000000000791b */ /* 0x003fe20003800000 */
.L_x_1467:
        /* <DEDUP_REMOVED lines=18> */
.L_x_1468:
[----:B------:R-:W-:Y:S02]  /*16430*/  IMAD.MOV.U32 R13, RZ, RZ, R0 ;  /* 0x000000ffff0d7224 */ /* 0x000fe400078e0000 */
[----:B------:R-:W-:Y:S02]  /*16440*/  IMAD.MOV.U32 R12, RZ, RZ, 0x4 ;  /* 0x00000004ff0c7424 */ /* 0x000fe400078e00ff */
[----:B------:R-:W-:-:S07]  /*16450*/  IMAD.MOV.U32 R3, RZ, RZ, R14 ;  /* 0x000000ffff037224 */ /* 0x000fce00078e000e */
[----:B------:R-:W-:Y:S05]  /*16460*/  WARPSYNC.COLLECTIVE R15, `(.L_x_1469) ;  /* 0x000000000f087348 */ /* 0x000fea0003c00000 */
[----:B------:R0:W1:Y:S02]  /*16470*/  SHFL.IDX P6, R14, R13, R12, R11 ;  /* 0x0000000c0d0e7389 */ /* 0x00006400000c000b */
[----:B01----:R-:W-:Y:S01]  /*16480*/  ENDCOLLECTIVE ;  /* 0x000000000000791b */ /* 0x003fe20003800000 */
.L_x_1469:
        /* <DEDUP_REMOVED lines=18> */
.L_x_1470:
[----:B------:R-:W-:Y:S02]  /*165b0*/  IMAD.MOV.U32 R13, RZ, RZ, R0 ;  /* 0x000000ffff0d7224 */ /* 0x000fe400078e0000 */
[----:B------:R-:W-:Y:S02]  /*165c0*/  IMAD.MOV.U32 R12, RZ, RZ, 0x5 ;  /* 0x00000005ff0c7424 */ /* 0x000fe400078e00ff */
[----:B------:R-:W-:-:S07]  /*165d0*/  IMAD.MOV.U32 R3, RZ, RZ, R14 ;  /* 0x000000ffff037224 */ /* 0x000fce00078e000e */
[----:B------:R-:W-:Y:S05]  /*165e0*/  WARPSYNC.COLLECTIVE R15, `(.L_x_1471) ;  /* 0x000000000f087348 */ /* 0x000fea0003c00000 */
[----:B------:R0:W1:Y:S02]  /*165f0*/  SHFL.IDX P6, R14, R13, R12, R11 ;  /* 0x0000000c0d0e7389 */ /* 0x00006400000c000b */
[----:B01----:R-:W-:Y:S01]  /*16600*/  ENDCOLLECTIVE ;  /* 0x000000000000791b */ /* 0x003fe20003800000 */
.L_x_1471:
[----:B------:R-:W-:-:S05]  /*16610*/  @!P0 LEA R6, P5, R34, R3, 0x1 ;  /* 0x0000000322068211 */ /* 0x000fca00078a08ff */
[----:B------:R-:W-:Y:S02]  /*16620*/  @!P0 IMAD.X R7, RZ, RZ, R2, P5 ;  /* 0x000000ffff078224 */ /* 0x000fe400028e0602 */
[----:B------:R-:W-:Y:S02]  /*16630*/  @!P0 IMAD.MOV.U32 R2, RZ, RZ, R6 ;  /* 0x000000ffff028224 */ /* 0x000fe400078e0006 */
[----:B------:R-:W-:Y:S01]  /*16640*/  VIADD R6, R27, 0x50 ;  /* 0x000000501b067836 */ /* 0x000fe20000000000 */
[----:B------:R-:W-:Y:S01]  /*16650*/  @!P0 MOV R3, R7 ;  /* 0x0000000700038202 */ /* 0x000fe20000000f00 */
[----:B------:R-:W-:-:S04]  /*16660*/  IMAD.MOV.U32 R13, RZ, RZ, R4 ;  /* 0x000000ffff0d7224 */ /* 0x000fc800078e0004 */
        /* <DEDUP_REMOVED lines=12> */
.L_x_1472:
[----:B------:R-:W-:Y:S02]  /*16730*/  IMAD.MOV.U32 R13, RZ, RZ, R0 ;  /* 0x000000ffff0d7224 */ /* 0x000fe400078e0000 */
[----:B------:R-:W-:Y:S02]  /*16740*/  IMAD.MOV.U32 R12, RZ, RZ, 0x6 ;  /* 0x00000006ff0c7424 */ /* 0x000fe400078e00ff */
[----:B------:R-:W-:-:S07]  /*16750*/  IMAD.MOV.U32 R3, RZ, RZ, R14 ;  /* 0x000000ffff037224 */ /* 0x000fce00078e000e */
[----:B------:R-:W-:Y:S05]  /*16760*/  WARPSYNC.COLLECTIVE R15, `(.L_x_1473) ;  /* 0x000000000f087348 */ /* 0x000fea0003c00000 */
[----:B------:R0:W1:Y:S02]  /*16770*/  SHFL.IDX P6, R14, R13, R12, R11 ;  /* 0x0000000c0d0e7389 */ /* 0x00006400000c000b */
[----:B01----:R-:W-:Y:S01]  /*16780*/  ENDCOLLECTIVE ;  /* 0x000000000000791b */ /* 0x003fe20003800000 */
.L_x_1473:
        /* <DEDUP_REMOVED lines=18> */
.L_x_1474:
[----:B------:R-:W-:Y:S02]  /*168b0*/  IMAD.MOV.U32 R13, RZ, RZ, R0 ;  /* 0x000000ffff0d7224 */ /* 0x000fe400078e0000 */
[----:B------:R-:W-:Y:S02]  /*168c0*/  IMAD.MOV.U32 R12, RZ, RZ, 0x7 ;  /* 0x00000007ff0c7424 */ /* 0x000fe400078e00ff */
[----:B------:R-:W-:-:S07]  /*168d0*/  IMAD.MOV.U32 R3, RZ, RZ, R14 ;  /* 0x000000ffff037224 */ /* 0x000fce00078e000e */
[----:B------:R-:W-:Y:S05]  /*168e0*/  WARPSYNC.COLLECTIVE R15, `(.L_x_1475) ;  /* 0x000000000f087348 */ /* 0x000fea0003c00000 */
[----:B------:R0:W1:Y:S02]  /*168f0*/  SHFL.IDX P6, R14, R13, R12, R11 ;  /* 0x0000000c0d0e7389 */ /* 0x00006400000c000b */
[----:B01----:R-:W-:Y:S01]  /*16900*/  ENDCOLLECTIVE ;  /* 0x000000000000791b */ /* 0x003fe20003800000 */
.L_x_1475:
[----:B------:R-:W-:-:S04]  /*16910*/  @!P0 LEA R6, P5, R34, R3, 0x1 ;  /* 0x0000000322068211 */ /* 0x000fc800078a08ff */
[----:B------:R-:W-:Y:S01]  /*16920*/  @!P0 IADD3.X R7, RZ, R2, RZ, P5, !PT ;  /* 0x00000002ff078210 */ /* 0x000fe20002ffe4ff */
[----:B------:R-:W-:-:S04]  /*16930*/  @!P0 IMAD.MOV.U32 R2, RZ, RZ, R6 ;  /* 0x000000ffff028224 */ /* 0x000fc800078e0006 */
[----:B------:R-:W-:Y:S02]  /*16940*/  @!P0 IMAD.MOV.U32 R3, RZ, RZ, R7 ;  /* 0x000000ffff038224 */ /* 0x000fe400078e0007 */
[----:B------:R-:W-:-:S03]  /*16950*/  IMAD.MOV.U32 R13, RZ, RZ, R4 ;  /* 0x000000ffff0d7224 */ /* 0x000fc600078e0004 */
[----:B------:R-:W-:Y:S01]  /*16960*/  @!PT LDS RZ, [RZ] ;  /* 0x00000000fffff984 */ /* 0x000fe20000000800 */
[----:B------:R-:W-:Y:S01]  /*16970*/  @!PT LDS RZ, [RZ] ;  /* 0x00000000fffff984 */ /* 0x000fe20000000800 */
[----:B------:R-:W-:Y:S01]  /*16980*/  @!PT LDS RZ, [RZ] ;  /* 0x00000000fffff984 */ /* 0x000fe20000000800 */
[----:B------:R0:W-:Y:S04]  /*16990*/  @!P0 LDGSTS.E.BYPASS.LTC128B.128 [R33+0x13400], desc[UR36][R2.64], !P4 ;  /* 0x1340000002218fae */ /* 0x0001e8000e101d64 */
[----:B------:R0:W-:Y:S01]  /*169a0*/  @!P0 LDGSTS.E.BYPASS.LTC128B.128 [R33+0x17400], desc[UR36][R2.64+0x80], !P3 ;  /* 0x1740008002218fae */ /* 0x0001e2000d901d64 */
[----:B------:R-:W-:-:S03]  /*169b0*/  IMAD.MOV.U32 R6, RZ, RZ, R14 ;  /* 0x000000ffff067224 */ /* 0x000fc600078e000e */
[----:B------:R0:W-:Y:S04]  /*169c0*/  @!P0 LDGSTS.E.BYPASS.LTC128B.128 [R33+0x1b400], desc[UR36][R2.64+0x100], !P2 ;  /* 0x1b40010002218fae */ /* 0x0001e8000d101d64 */
[----:B------:R0:W-:Y:S02]  /*169d0*/  @!P0 LDGSTS.E.BYPASS.LTC128B.128 [R33+0x1f400], desc[UR36][R2.64+0x180], !P1 ;  /* 0x1f40018002218fae */ /* 0x0001e4000c901d64 */
[----:B0-----:R-:W-:Y:S05]  /*169e0*/  WARPSYNC.COLLECTIVE R15, `(.L_x_1476) ;  /* 0x000000000f087348 */ /* 0x001fea0003c00000 */
[----:B------:R1:W2:Y:S02]  /*169f0*/  SHFL.IDX P6, R14, R13, R12, R11 ;  /* 0x0000000c0d0e7389 */ /* 0x0002a400000c000b */
[----:B012---:R-:W-:Y:S01]  /*16a00*/  ENDCOLLECTIVE ;  /* 0x000000000000791b */ /* 0x007fe20003800000 */
.L_x_1476:
[----:B------:R-:W-:Y:S05]  /*16a10*/  BRA `(.L_x_1477) ;  /* 0xffffffc000507947 */ /* 0x000fea000383ffff */
.L_x_1395:
[----:B0-----:R0:W2:Y:S02]  /*16a20*/  SYNCS.PHASECHK.TRANS64.TRYWAIT P0, [R22+URZ+0x30820], R3 ;  /* 0x03082003160075a7 */ /* 0x0010a4000800017f */
[----:B--2---:R-:W-:Y:S05]  /*16a30*/  @!P0 NANOSLEEP.SYNCS 0x989680 ;  /* 0x009896800000895d */ /* 0x004fea0003900000 */
[----:B------:R-:W2:Y:S02]  /*16a40*/  @!P0 SYNCS.PHASECHK.TRANS64 P0, [R22+URZ+0x30820], R3 ;  /* 0x03082003160085a7 */ /* 0x000ea4000800007f */
[----:B--2---:R-:W-:Y:S05]  /*16a50*/  @!P0 BRA `(.L_x_1395) ;  /* 0xfffffffc00f08947 */ /* 0x004fea000383ffff */
[----:B------:R-:W-:Y:S05]  /*16a60*/  BRA `(.L_x_1478) ;  /* 0xffffffc000cc7947 */ /* 0x000fea000383ffff */
.L_x_1400:
[----:B0-----:R0:W1:Y:S02]  /*16a70*/  SYNCS.PHASECHK.TRANS64.TRYWAIT P0, [R7+URZ+0x30840], R2 ;  /* 0x03084002070075a7 */ /* 0x001064000800017f */
[----:B-1----:R-:W-:Y:S05]  /*16a80*/  @!P0 NANOSLEEP.SYNCS 0x989680 ;  /* 0x009896800000895d */ /* 0x002fea0003900000 */
[----:B------:R-:W1:Y:S02]  /*16a90*/  @!P0 SYNCS.PHASECHK.TRANS64 P0, [R7+URZ+0x30840], R2 ;  /* 0x03084002070085a7 */ /* 0x000e64000800007f */
[----:B-1----:R-:W-:Y:S05]  /*16aa0*/  @!P0 BRA `(.L_x_1400) ;  /* 0xfffffffc00f08947 */ /* 0x002fea000383ffff */
[----:B------:R-:W-:Y:S05]  /*16ab0*/  BRA `(.L_x_1479) ;  /* 0xffffffc400b07947 */ /* 0x000fea000383ffff */
.L_x_1401:
        /* <DEDUP_REMOVED lines=8> */
.L_x_1481:
[----:B------:R-:W-:Y:S05]  /*16b40*/  BSYNC B1 ;  /* 0x0000000000017941 */ /* 0x000fea0003800000 */
.L_x_1480:
[----:B------:R-:W-:Y:S01]  /*16b50*/  IMAD.MOV.U32 R13, RZ, RZ, R9 ;  /* 0x000000ffff0d7224 */ /* 0x000fe200078e0009 */
[----:B------:R-:W-:Y:S01]  /*16b60*/  LOP3.LUT R23, R23, 0xffffdfff, RZ, 0xc0, !PT ;  /* 0xffffdfff17177812 */ /* 0x000fe200078ec0ff */
[----:B------:R-:W-:Y:S02]  /*16b70*/  IMAD.MOV.U32 R12, RZ, RZ, RZ ;  /* 0x000000ffff0c7224 */ /* 0x000fe400078e00ff */
[----:B------:R-:W-:Y:S01]  /*16b80*/  IMAD.MOV.U32 R11, RZ, RZ, 0x181f ;  /* 0x0000181fff0b7424 */ /* 0x000fe200078e00ff */
[----:B------:R-:W-:Y:S01]  /*16b90*/  @P3 LOP3.LUT R23, R23, 0x2000, RZ, 0xfc, !PT ;  /* 0x0000200017173812 */ /* 0x000fe200078efcff */
[----:B------:R-:W-:Y:S02]  /*16ba0*/  IMAD.MOV.U32 R15, RZ, RZ, -0x1 ;  /* 0xffffffffff0f7424 */ /* 0x000fe400078e00ff */
[----:B------:R-:W-:Y:S01]  /*16bb0*/  IMAD.MOV.U32 R3, RZ, RZ, R14 ;  /* 0x000000ffff037224 */ /* 0x000fe200078e000e */
[----:B------:R-:W-:Y:S01]  /*16bc0*/  LOP3.LUT P3, RZ, R23, 0x10, RZ, 0xc0, !PT ;  /* 0x0000001017ff7812 */ /* 0x000fe2000786c0ff */
[----:B------:R-:W-:-:S12]  /*16bd0*/  IMAD.SHL.U32 R4, R34, 0x2, RZ ;  /* 0x0000000222047824 */ /* 0x000fd800078e00ff */
[----:B------:R-:W-:Y:S05]  /*16be0*/  WARPSYNC.COLLECTIVE R15, `(.L_x_1482) ;  /* 0x000000000f087348 */ /* 0x000fea0003c00000 */
[----:B------:R0:W1:Y:S02]  /*16bf0*/  SHFL.IDX P6, R14, R13, R12, R11 ;  /* 0x0000000c0d0e7389 */ /* 0x00006400000c000b */
[----:B01----:R-:W-:Y:S01]  /*16c00*/  ENDCOLLECTIVE ;  /* 0x000000000000791b */ /* 0x003fe20003800000 */
.L_x_1482:
[----:B------:R-:W-:Y:S01]  /*16c10*/  LOP3.LUT R23, R23, 0xffffefff, RZ, 0xc0, !PT ;  /* 0xffffefff17177812 */ /* 0x000fe200078ec0ff */
[----:B------:R-:W-:-:S03]  /*16c20*/  IMAD R20, R20, 0x2, R22 ;  /* 0x0000000214147824 */ /* 0x000fc600078e0216 */
[----:B------:R-:W-:-:S04]  /*16c30*/  @P2 LOP3.LUT R23, R23, 0x1000, RZ, 0xfc, !PT ;  /* 0x0000100017172812 */ /* 0x000fc800078efcff */
[C---:B------:R-:W-:Y:S02]  /*16c40*/  LOP3.LUT P2, RZ, R23.reuse, 0x8, RZ, 0xc0, !PT ;  /* 0x0000000817ff7812 */ /* 0x040fe4000784c0ff */
[----:B------:R-:W-:Y:S01]  /*16c50*/  LOP3.LUT R23, R23, 0xfffff7ff, RZ, 0xc0, !PT ;  /* 0xfffff7ff17177812 */ /* 0x000fe200078ec0ff */
[----:B------:R-:W-:-:S03]  /*16c60*/  IMAD.MOV.U32 R13, RZ, RZ, R27 ;  /* 0x000000ffff0d7224 */ /* 0x000fc600078e001b */
[----:B------:R-:W-:Y:S01]  /*16c70*/  @P1 LOP3.LUT R23, R23, 0x800, RZ, 0xfc, !PT ;  /* 0x0000080017171812 */ /* 0x000fe200078efcff */
[----:B------:R-:W-:-:S03]  /*16c80*/  IMAD.MOV.U32 R12, RZ, RZ, 0x1 ;  /* 0x00000001ff0c7424 */ /* 0x000fc600078e00ff */
[----:B------:R-:W-:Y:S02]  /*16c90*/  LOP3.LUT P1, RZ, R23, 0x4, RZ, 0xc0, !PT ;  /* 0x0000000417ff7812 */ /* 0x000fe4000782c0ff */
[----:B------:R-:W-:-:S11]  /*16ca0*/  MOV R2, R14 ;  /* 0x0000000e00027202 */ /* 0x000fd60000000f00 */
[----:B------:R-:W-:Y:S05]  /*16cb0*/  WARPSYNC.COLLECTIVE R15, `(.L_x_1483) ;  /* 0x000000000f087348 */ /* 0x000fea0003c00000 */
[----:B------:R0:W1:Y:S02]  /*16cc0*/  SHFL.IDX P6, R14, R13, R12, R11 ;  /* 0x0000000c0d0e7389 */ /* 0x00006400000c000b */
[----:B01----:R-:W-:Y:S01]  /*16cd0*/  ENDCOLLECTIVE ;  /* 0x000000000000791b */ /* 0x003fe20003800000 */
.L_x_1483:
        /* <DEDUP_REMOVED lines=14> */
.L_x_1484:
[----:B------:R-:W-:Y:S02]  /*16dc0*/  IMAD.MOV.U32 R13, RZ, RZ, R27 ;  /* 0x000000ffff0d7224 */ /* 0x000fe400078e001b */
[----:B------:R-:W-:Y:S02]  /*16dd0*/  IMAD.MOV.U32 R12, RZ, RZ, 0x2 ;  /* 0x00000002ff0c7424 */ /* 0x000fe400078e00ff */
[----:B------:R-:W-:-:S07]  /*16de0*/  IMAD.MOV.U32 R2, RZ, RZ, R14 ;  /* 0x000000ffff027224 */ /* 0x000fce00078e000e */
[----:B------:R-:W-:Y:S05]  /*16df0*/  WARPSYNC.COLLECTIVE R15, `(.L_x_1485) ;  /* 0x000000000f087348 */ /* 0x000fea0003c00000 */
[----:B------:R0:W1:Y:S02]  /*16e00*/  SHFL.IDX P6, R14, R13, R12, R11 ;  /* 0x0000000c0d0e7389 */ /* 0x00006400000c000b */
[----:B01----:R-:W-:Y:S01]  /*16e10*/  ENDCOLLECTIVE ;  /* 0x000000000000791b */ /* 0x003fe20003800000 */
.L_x_1485:
        /* <DEDUP_REMOVED lines=14> */
.L_x_1486:
[----:B------:R-:W-:Y:S01]  /*16f00*/  MOV R13, R27 ;  /* 0x0000001b000d7202 */ /* 0x000fe20000000f00 */
[----:B------:R-:W-:Y:S02]  /*16f10*/  IMAD.MOV.U32 R12, RZ, RZ, 0x3 ;  /* 0x00000003ff0c7424 */ /* 0x000fe400078e00ff */
[----:B------:R-:W-:-:S07]  /*16f20*/  IMAD.MOV.U32 R2, RZ, RZ, R14 ;  /* 0x000000ffff027224 */ /* 0x000fce00078e000e */
[----:B------:R-:W-:Y:S05]  /*16f30*/  WARPSYNC.COLLECTIVE R15, `(.L_x_1487) ;  /* 0x000000000f087348 */ /* 0x000fea0003c00000 */
[----:B------:R0:W1:Y:S02]  /*16f40*/  SHFL.IDX P6, R14, R13, R12, R11 ;  /* 0x0000000c0d0e7389 */ /* 0x00006400000c000b */
[----:B01----:R-:W-:Y:S01]  /*16f50*/  ENDCOLLECTIVE ;  /* 0x000000000000791b */ /* 0x003fe20003800000 */
.L_x_1487:
[----:B------:R-:W-:-:S05]  /*16f60*/  IADD3 R2, P0, R2, R4, RZ ;  /* 0x0000000402027210 */ /* 0x000fca0007f1e0ff */
[----:B------:R-:W-:-:S05]  /*16f70*/  IMAD.X R3, RZ, RZ, R35, P0 ;  /* 0x000000ffff037224 */ /* 0x000fca00000e0623 */
[----:B------:R-:W-:Y:S01]  /*16f80*/  @!PT LDS RZ, [RZ] ;  /* 0x00000000fffff984 */ /* 0x000fe20000000800 */
[----:B------:R-:W-:Y:S01]  /*16f90*/  @!PT LDS RZ, [RZ] ;  /* 0x00000000fffff984 */ /* 0x000fe20000000800 */
[----:B------:R-:W-:Y:S01]  /*16fa0*/  @!PT LDS RZ, [RZ] ;  /* 0x00000000fffff984 */ /* 0x000fe20000000800 */
[----:B------:R0:W-:Y:S01]  /*16fb0*/  LDGSTS.E.BYPASS.LTC128B.128 [R20+0x21400], desc[UR36][R2.64], !P3 ;  /* 0x2140000002147fae */ /* 0x0001e2000d901d64 */
[----:B------:R-:W-:Y:S01]  /*16fc0*/  IMAD.MOV.U32 R13, RZ, RZ, R9 ;  /* 0x000000ffff0d7224 */ /* 0x000fe200078e0009 */
[C---:B------:R-:W-:Y:S02]  /*16fd0*/  LOP3.LUT P3, RZ, R23.reuse, 0x2000, RZ, 0xc0, !PT ;  /* 0x0000200017ff7812 */ /* 0x040fe4000786c0ff */
        /* <DEDUP_REMOVED lines=9> */
.L_x_1488:
[----:B------:R-:W-:Y:S01]  /*17070*/  IMAD.MOV.U32 R2, RZ, RZ, R14 ;  /* 0x000000ffff027224 */ /* 0x000fe200078e000e */
[----:B------:R-:W-:Y:S06]  /*17080*/  BRA `(.L_x_1489) ;  /* 0xffffffc400347947 */ /* 0x000fec000383ffff */
.L_x_1406:
[----:B-1----:R1:W2:Y:S02]  /*17090*/  SYNCS.PHASECHK.TRANS64.TRYWAIT P0, [R7+URZ+0x30860], R2 ;  /* 0x03086002070075a7 */ /* 0x0022a4000800017f */
[----:B--2---:R-:W-:Y:S05]  /*170a0*/  @!P0 NANOSLEEP.SYNCS 0x989680 ;  /* 0x009896800000895d */ /* 0x004fea0003900000 */
[----:B------:R-:W2:Y:S02]  /*170b0*/  @!P0 SYNCS.PHASECHK.TRANS64 P0, [R7+URZ+0x30860], R2 ;  /* 0x03086002070085a7 */ /* 0x000ea4000800007f */
[----:B--2---:R-:W-:Y:S05]  /*170c0*/  @!P0 BRA `(.L_x_1406) ;  /* 0xfffffffc00f08947 */ /* 0x004fea000383ffff */
[----:B------:R-:W-:Y:S05]  /*170d0*/  BRA `(.L_x_1490) ;  /* 0xffffffc400ac7947 */ /* 0x000fea000383ffff */
.L_x_1407:
        /* <DEDUP_REMOVED lines=8> */
.L_x_1492:
[----:B------:R-:W-:Y:S05]  /*17160*/  BSYNC B1 ;  /* 0x0000000000017941 */ /* 0x000fea0003800000 */
.L_x_1491:
[----:B------:R-:W-:Y:S01]  /*17170*/  IMAD.MOV.U32 R13, RZ, RZ, R17 ;  /* 0x000000ffff0d7224 */ /* 0x000fe200078e0011 */
[----:B------:R-:W-:Y:S01]  /*17180*/  LEA R6, R6, R22, 0x1 ;  /* 0x0000001606067211 */ /* 0x000fe200078e08ff */
[----:B------:R-:W-:Y:S02]  /*17190*/  IMAD.MOV.U32 R12, RZ, RZ, RZ ;  /* 0x000000ffff0c7224 */ /* 0x000fe400078e00ff */
[----:B------:R-:W-:Y:S02]  /*171a0*/  IMAD.MOV.U32 R11, RZ, RZ, 0x181f ;  /* 0x0000181fff0b7424 */ /* 0x000fe400078e00ff */
[----:B------:R-:W-:Y:S02]  /*171b0*/  IMAD.MOV.U32 R15, RZ, RZ, -0x1 ;  /* 0xffffffffff0f7424 */ /* 0x000fe400078e00ff */
[----:B------:R-:W-:-:S07]  /*171c0*/  IMAD.MOV.U32 R3, RZ, RZ, R14 ;  /* 0x000000ffff037224 */ /* 0x000fce00078e000e */
[----:B------:R-:W-:Y:S05]  /*171d0*/  WARPSYNC.COLLECTIVE R15, `(.L_x_1493) ;  /* 0x000000000f087348 */ /* 0x000fea0003c00000 */
[----:B------:R0:W1:Y:S02]  /*171e0*/  SHFL.IDX P6, R14, R13, R12, R11 ;  /* 0x0000000c0d0e7389 */ /* 0x00006400000c000b */
[----:B01----:R-:W-:Y:S01]  /*171f0*/  ENDCOLLECTIVE ;  /* 0x000000000000791b */ /* 0x003fe20003800000 */
.L_x_1493:
[----:B------:R-:W-:Y:S02]  /*17200*/  IMAD.MOV.U32 R13, RZ, RZ, R24 ;  /* 0x000000ffff0d7224 */ /* 0x000fe400078e0018 */
[----:B------:R-:W-:Y:S02]  /*17210*/  IMAD.MOV.U32 R12, RZ, RZ, 0x1 ;  /* 0x00000001ff0c7424 */ /* 0x000fe400078e00ff */
[----:B------:R-:W-:-:S07]  /*17220*/  IMAD.MOV.U32 R2, RZ, RZ, R14 ;  /* 0x000000ffff027224 */ /* 0x000fce00078e000e */
[----:B------:R-:W-:Y:S05]  /*17230*/  WARPSYNC.COLLECTIVE R15, `(.L_x_1494) ;  /* 0x000000000f087348 */ /* 0x000fea0003c00000 */
[----:B------:R0:W1:Y:S02]  /*17240*/  SHFL.IDX P6, R14, R13, R12, R11 ;  /* 0x0000000c0d0e7389 */ /* 0x00006400000c000b */
[----:B01----:R-:W-:Y:S01]  /*17250*/  ENDCOLLECTIVE ;  /* 0x000000000000791b */ /* 0x003fe20003800000 */
.L_x_1494:
        /* <DEDUP_REMOVED lines=18> */
.L_x_1495:
[----:B------:R-:W-:Y:S02]  /*17380*/  IMAD.MOV.U32 R13, RZ, RZ, R24 ;  /* 0x000000ffff0d7224 */ /* 0x000fe400078e0018 */
[----:B------:R-:W-:Y:S02]  /*17390*/  IMAD.MOV.U32 R12, RZ, RZ, 0x2 ;  /* 0x00000002ff0c7424 */ /* 0x000fe400078e00ff */
[----:B------:R-:W-:-:S07]  /*173a0*/  IMAD.MOV.U32 R2, RZ, RZ, R14 ;  /* 0x000000ffff027224 */ /* 0x000fce00078e000e */
[----:B------:R-:W-:Y:S05]  /*173b0*/  WARPSYNC.COLLECTIVE R15, `(.L_x_1496) ;  /* 0x000000000f087348 */ /* 0x000fea0003c00000 */
[----:B------:R0:W1:Y:S02]  /*173c0*/  SHFL.IDX P6, R14, R13, R12, R11 ;  /* 0x0000000c0d0e7389 */ /* 0x00006400000c000b */
[----:B01----:R-:W-:Y:S01]  /*173d0*/  ENDCOLLECTIVE ;  /* 0x000000000000791b */ /* 0x003fe20003800000 */
.L_x_1496:
        /* <DEDUP_REMOVED lines=18> */
.L_x_1497:
[----:B------:R-:W-:Y:S02]  /*17500*/  IMAD.MOV.U32 R13, RZ, RZ, R24 ;  /* 0x000000ffff0d7224 */ /* 0x000fe400078e0018 */
[----:B------:R-:W-:Y:S02]  /*17510*/  IMAD.MOV.U32 R12, RZ, RZ, 0x3 ;  /* 0x00000003ff0c7424 */ /* 0x000fe400078e00ff */
[----:B------:R-:W-:-:S07]  /*17520*/  IMAD.MOV.U32 R2, RZ, RZ, R14 ;  /* 0x000000ffff027224 */ /* 0x000fce00078e000e */
[----:B------:R-:W-:Y:S05]  /*17530*/  WARPSYNC.COLLECTIVE R15, `(.L_x_1498) ;  /* 0x000000000f087348 */ /* 0x000fea0003c00000 */
[----:B------:R0:W1:Y:S02]  /*17540*/  SHFL.IDX P6, R14, R13, R12, R11 ;  /* 0x0000000c0d0e7389 */ /* 0x00006400000c000b */
[----:B01----:R-:W-:Y:S01]  /*17550*/  ENDCOLLECTIVE ;  /* 0x000000000000791b */ /* 0x003fe20003800000 */
.L_x_1498:
[----:B------:R-:W-:-:S05]  /*17560*/  IADD3 R2, P0, R2, R4, RZ ;  /* 0x0000000402027210 */ /* 0x000fca0007f1e0ff */
[----:B------:R-:W-:Y:S01]  /*17570*/  IMAD.X R3, RZ, RZ, R3, P0 ;  /* 0x000000ffff037224 */ /* 0x000fe200000e0603 */
        /* <DEDUP_REMOVED lines=11> */
.L_x_1499:
[----:B------:R-:W-:Y:S01]  /*17630*/  @!PT LDS RZ, [RZ] ;  /* 0x00000000fffff984 */ /* 0x000fe20000000800 */
[----:B------:R-:W-:Y:S01]  /*17640*/  @!PT LDS RZ, [RZ] ;  /* 0x00000000fffff984 */ /* 0x000fe20000000800 */
[----:B------:R-:W-:Y:S01]  /*17650*/  @!PT LDS RZ, [RZ] ;  /* 0x00000000fffff984 */ /* 0x000fe20000000800 */
[----:B------:R-:W-:Y:S01]  /*17660*/  LDGSTS.E.BYPASS.LTC128B.128 [R6+0x3400], desc[UR36][R2.64+0x80], !P0 ;  /* 0x0340008002067fae */ /* 0x000fe2000c101d64 */
[----:B------:R-:W-:-:S13]  /*17670*/  ISETP.LT.OR P0, PT, R9, 0x21, P2 ;  /* 0x000000210900780c */ /* 0x000fda0001701670 */
[----:B------:R-:W-:Y:S01]  /*17680*/  LDGSTS.E.BYPASS.LTC128B.128 [R6+0x5400], desc[UR36][R2.64+0x100], !P0 ;  /* 0x0540010002067fae */ /* 0x000fe2000c101d64 */
[----:B------:R-:W-:-:S13]  /*17690*/  ISETP.LT.OR P0, PT, R9, 0x21, P1 ;  /* 0x000000210900780c */ /* 0x000fda0000f01670 */
[----:B------:R0:W-:Y:S02]  /*176a0*/  LDGSTS.E.BYPASS.LTC128B.128 [R6+0x7400], desc[UR36][R2.64+0x180], !P0 ;  /* 0x0740018002067fae */ /* 0x0001e4000c101d64 */
[----:B0-----:R-:W-:Y:S01]  /*176b0*/  IMAD.MOV.U32 R2, RZ, RZ, R14 ;  /* 0x000000ffff027224 */ /* 0x001fe200078e000e */
[----:B------:R-:W-:Y:S06]  /*176c0*/  BRA `(.L_x_1500) ;  /* 0xffffffc000f87947 */ /* 0x000fec000383ffff */
.L_x_1415:
[----:B0-----:R0:W2:Y:S02]  /*176d0*/  SYNCS.PHASECHK.TRANS64.TRYWAIT P0, [R0+URZ+0x30860], R3 ;  /* 0x03086003000075a7 */ /* 0x0010a4000800017f */
[----:B--2---:R-:W-:Y:S05]  /*176e0*/  @!P0 NANOSLEEP.SYNCS 0x989680 ;  /* 0x009896800000895d */ /* 0x004fea0003900000 */
[----:B------:R-:W2:Y:S02]  /*176f0*/  @!P0 SYNCS.PHASECHK.TRANS64 P0, [R0+URZ+0x30860], R3 ;  /* 0x03086003000085a7 */ /* 0x000ea4000800007f */
[----:B--2---:R-:W-:Y:S05]  /*17700*/  @!P0 BRA `(.L_x_1415) ;  /* 0xfffffffc00f08947 */ /* 0x004fea000383ffff */
[----:B------:R-:W-:Y:S05]  /*17710*/  BRA `(.L_x_1501) ;  /* 0xffffffc800247947 */ /* 0x000fea000383ffff */
.L_x_1416:
[----:B------:R-:W-:Y:S01]  /*17720*/  BSSY B0, `(.L_x_1502) ;  /* 0x0000008000007945 */ /* 0x000fe20003800000 */
[----:B------:R-:W-:Y:S02]  /*17730*/  IMAD.MOV.U32 R13, RZ, RZ, R24 ;  /* 0x000000ffff0d7224 */ /* 0x000fe400078e0018 */
[----:B------:R-:W-:Y:S02]  /*17740*/  IMAD.MOV.U32 R12, RZ, RZ, RZ ;  /* 0x000000ffff0c7224 */ /* 0x000fe400078e00ff */
[----:B------:R-:W-:Y:S02]  /*17750*/  IMAD.MOV.U32 R11, RZ, RZ, 0x181f ;  /* 0x0000181fff0b7424 */ /* 0x000fe400078e00ff */
[----:B------:R-:W-:-:S07]  /*17760*/  IMAD.MOV.U32 R15, RZ, RZ, -0x1 ;  /* 0xffffffffff0f7424 */ /* 0x000fce00078e00ff */
[----:B01----:R-:W-:Y:S05]  /*17770*/  WARPSYNC.COLLECTIVE R15, `(.L_x_1503) ;  /* 0x000000000f087348 */ /* 0x003fea0003c00000 */
[----:B------:R2:W3:Y:S02]  /*17780*/  SHFL.IDX P6, R14, R13, R12, R11 ;  /* 0x0000000c0d0e7389 */ /* 0x0004e400000c000b */
[----:B0123--:R-:W-:Y:S01]  /*17790*/  ENDCOLLECTIVE ;  /* 0x000000000000791b */ /* 0x00ffe20003800000 */
.L_x_1503:
[----:B------:R-:W-:Y:S05]  /*177a0*/  BSYNC B0 ;  /* 0x0000000000007941 */ /* 0x000fea0003800000 */
.L_x_1502:
[----:B------:R-:W-:Y:S01]  /*177b0*/  IMAD.MOV.U32 R13, RZ, RZ, R17 ;  /* 0x000000ffff0d7224 */ /* 0x000fe200078e0011 */
[C---:B------:R-:W-:Y:S01]  /*177c0*/  LOP3.LUT R4, R34.reuse, 0x40, RZ, 0xfc, !PT ;  /* 0x0000004022047812 */ /* 0x040fe200078efcff */
        /* <DEDUP_REMOVED lines=8> */
.L_x_1504:
        /* <DEDUP_REMOVED lines=21> */
.L_x_1505:
[----:B------:R-:W-:Y:S01]  /*179a0*/  @!PT LDS RZ, [RZ] ;  /* 0x00000000fffff984 */ /* 0x000fe20000000800 */
[----:B------:R-:W-:Y:S01]  /*179b0*/  @!PT LDS RZ, [RZ] ;  /* 0x00000000fffff984 */ /* 0x000fe20000000800 */
[----:B------:R-:W-:Y:S01]  /*179c0*/  @!PT LDS RZ, [RZ] ;  /* 0x00000000fffff984 */ /* 0x000fe20000000800 */
[----:B------:R0:W-:Y:S01]  /*179d0*/  LDGSTS.E.BYPASS.LTC128B.128 [R4+0x4400], desc[UR36][R2.64+0x100], !P4 ;  /* 0x0440010002047fae */ /* 0x0001e2000e101d64 */
[----:B------:R-:W-:Y:S01]  /*179e0*/  ISETP.LT.OR P4, PT, R5, 0x1, P0 ;  /* 0x000000010500780c */ /* 0x000fe20000781670 */
[----:B------:R-:W-:-:S12]  /*179f0*/  IMAD.MOV.U32 R13, RZ, RZ, R17 ;  /* 0x000000ffff0d7224 */ /* 0x000fd800078e0011 */
[----:B------:R0:W-:Y:S01]  /*17a00*/  LDGSTS.E.BYPASS.LTC128B.128 [R4+0x6400], desc[UR36][R2.64+0x180], !P4 ;  /* 0x0640018002047fae */ /* 0x0001e2000e101d64 */
[----:B------:R-:W-:-:S07]  /*17a10*/  MOV R7, R14 ;  /* 0x0000000e00077202 */ /* 0x000fce0000000f00 */
[----:B0-----:R-:W-:Y:S05]  /*17a20*/  WARPSYNC.COLLECTIVE R15, `(.L_x_1506) ;  /* 0x000000000f087348 */ /* 0x001fea0003c00000 */
[----:B------:R1:W2:Y:S02]  /*17a30*/  SHFL.IDX P6, R14, R13, R12, R11 ;  /* 0x0000000c0d0e7389 */ /* 0x0002a400000c000b */
[----:B012---:R-:W-:Y:S01]  /*17a40*/  ENDCOLLECTIVE ;  /* 0x000000000000791b */ /* 0x007fe20003800000 */
.L_x_1506:
[----:B------:R-:W-:Y:S02]  /*17a50*/  IMAD.MOV.U32 R13, RZ, RZ, R24 ;  /* 0x000000ffff0d7224 */ /* 0x000fe400078e0018 */
[----:B------:R-:W-:Y:S01]  /*17a60*/  IMAD.MOV.U32 R12, RZ, RZ, 0x2 ;  /* 0x00000002ff0c7424 */ /* 0x000fe200078e00ff */
[----:B------:R-:W-:-:S13]  /*17a70*/  IADD3 R2, P4, R14, R6, RZ ;  /* 0x000000060e027210 */ /* 0x000fda0007f9e0ff */
[----:B------:R-:W-:Y:S05]  /*17a80*/  WARPSYNC.COLLECTIVE R15, `(.L_x_1507) ;  /* 0x000000000f087348 */ /* 0x000fea0003c00000 */
[----:B------:R0:W1:Y:S02]  /*17a90*/  SHFL.IDX P6, R14, R13, R12, R11 ;  /* 0x0000000c0d0e7389 */ /* 0x00006400000c000b */
[----:B01----:R-:W-:Y:S01]  /*17aa0*/  ENDCOLLECTIVE ;  /* 0x000000000000791b */ /* 0x003fe20003800000 */
.L_x_1507:
        /* <DEDUP_REMOVED lines=12> */
.L_x_1508:
        /* <DEDUP_REMOVED lines=14> */
.L_x_1509:
        /* <DEDUP_REMOVED lines=12> */
.L_x_1510:
        /* <DEDUP_REMOVED lines=9> */
.L_x_1421:
        /* <DEDUP_REMOVED lines=8> */
.L_x_1513:
[----:B------:R-:W-:Y:S05]  /*17e20*/  BSYNC B0 ;  /* 0x0000000000007941 */ /* 0x000fea0003800000 */
.L_x_1512:
        /* <DEDUP_REMOVED lines=9> */
.L_x_1514:
[----:B------:R-:W-:Y:S02]  /*17ec0*/  ULDC UR4, c[0x0][0xc3c] ;  /* 0x00030f0000047ab9 */ /* 0x000fe40000000800 */
[----:B------:R-:W-:-:S13]  /*17ed0*/  ISETP.GE.OR P1, PT, R5, UR4, !P0 ;  /* 0x0000000405007c0c */ /* 0x000fda000c726670 */
[----:B------:R-:W0:Y:S01]  /*17ee0*/  @!P1 LDC.64 R2, c[0x0][0xc80] ;  /* 0x00032000ff029b82 */ /* 0x000e220000000a00 */
[----:B------:R-:W-:Y:S02]  /*17ef0*/  IMAD.MOV.U32 R11, RZ, RZ, RZ ;  /* 0x000000ffff0b7224 */ /* 0x000fe400078e00ff */
[----:B------:R-:W-:Y:S02]  /*17f00*/  IMAD.MOV.U32 R4, RZ, RZ, R14 ;  /* 0x000000ffff047224 */ /* 0x000fe400078e000e */
[----:B0-----:R-:W-:-:S06]  /*17f10*/  @!P1 IMAD.WIDE R2, R5, 0x4, R2 ;  /* 0x0000000405029825 */ /* 0x001fcc00078e0202 */
[----:B------:R-:W2:Y:S01]  /*17f20*/  @!P1 LDG.E R2, desc[UR36][R2.64] ;  /* 0x0000002402029981 */ /* 0x000ea2000c1e1900 */
[----:B------:R-:W-:Y:S01]  /*17f30*/  IMAD.MOV.U32 R5, RZ, RZ, RZ ;  /* 0x000000ffff057224 */ /* 0x000fe200078e00ff */
        /* <DEDUP_REMOVED lines=10> */
.L_x_1515:
[----:B------:R-:W-:Y:S01]  /*17fe0*/  IMAD.MOV.U32 R12, RZ, RZ, 0x2 ;  /* 0x00000002ff0c7424 */ /* 0x000fe200078e00ff */
[----:B------:R-:W-:-:S05]  /*17ff0*/  SEL R6, R14, RZ, P1 ;  /* 0x000000ff0e067207 */ /* 0x000fca0000800000 */
[----:B------:R-:W-:-:S04]  /*18000*/  IMAD.IADD R6, R5, 0x1, R6 ;  /* 0x0000000105067824 */ /* 0x000fc800078e0206 */
[----:B------:R-:W-:-:S07]  /*18010*/  IMAD.MOV.U32 R13, RZ, RZ, R6 ;  /* 0x000000ffff0d7224 */ /* 0x000fce00078e0006 */
[----:B------:R-:W-:Y:S05]  /*18020*/  WARPSYNC.COLLECTIVE R15, `(.L_x_1516) ;  /* 0x000000000f087348 */ /* 0x000fea0003c00000 */
[----:B------:R0:W1:Y:S02]  /*18030*/  SHFL.UP P6, R14, R13, R12, R11 ;  /* 0x0400000c0d0e7389 */ /* 0x00006400000c000b */
[----:B01----:R-:W-:Y:S01]  /*18040*/  ENDCOLLECTIVE ;  /* 0x000000000000791b */ /* 0x003fe20003800000 */
.L_x_1516:
[----:B------:R-:W-:Y:S02]  /*18050*/  MOV R12, 0x4 ;  /* 0x00000004000c7802 */ /* 0x000fe40000000f00 */
[----:B------:R-:W-:-:S05]  /*18060*/  SEL R7, R14, RZ, P2 ;  /* 0x000000ff0e077207 */ /* 0x000fca0001000000 */
[----:B------:R-:W-:-:S04]  /*18070*/  IMAD.IADD R7, R6, 0x1, R7 ;  /* 0x0000000106077824 */ /* 0x000fc800078e0207 */
[----:B------:R-:W-:-:S07]  /*18080*/  IMAD.MOV.U32 R13, RZ, RZ, R7 ;  /* 0x000000ffff0d7224 */ /* 0x000fce00078e0007 */
[----:B------:R-:W-:Y:S05]  /*18090*/  WARPSYNC.COLLECTIVE R15, `(.L_x_1517) ;  /* 0x000000000f087348 */ /* 0x000fea0003c00000 */
[----:B------:R0:W1:Y:S02]  /*180a0*/  SHFL.UP P6, R14, R13, R12, R11 ;  /* 0x0400000c0d0e7389 */ /* 0x00006400000c000b */
[----:B01----:R-:W-:Y:S01]  /*180b0*/  ENDCOLLECTIVE ;  /* 0x000000000000791b */ /* 0x003fe20003800000 */
.L_x_1517:
[----:B------:R-:W-:Y:S01]  /*180c0*/  IMAD.MOV.U32 R12, RZ, RZ, 0x8 ;  /* 0x00000008ff0c7424 */ /* 0x000fe200078e00ff */
[----:B------:R-:W-:-:S05]  /*180d0*/  SEL R2, R14, RZ, P3 ;  /* 0x000000ff0e027207 */ /* 0x000fca0001800000 */
[----:B------:R-:W-:-:S04]  /*180e0*/  IMAD.IADD R2, R7, 0x1, R2 ;  /* 0x0000000107027824 */ /* 0x000fc800078e0202 */
[----:B------:R-:W-:-:S07]  /*180f0*/  IMAD.MOV.U32 R13, RZ, RZ, R2 ;  /* 0x000000ffff0d7224 */ /* 0x000fce00078e0002 */
[----:B------:R-:W-:Y:S05]  /*18100*/  WARPSYNC.COLLECTIVE R15, `(.L_x_1518) ;  /* 0x000000000f087348 */ /* 0x000fea0003c00000 */
[----:B------:R0:W1:Y:S02]  /*18110*/  SHFL.UP P6, R14, R13, R12, R11 ;  /* 0x0400000c0d0e7389 */ /* 0x00006400000c000b */
[----:B01----:R-:W-:Y:S01]  /*18120*/  ENDCOLLECTIVE ;  /* 0x000000000000791b */ /* 0x003fe20003800000 */
.L_x_1518:
[----:B------:R-:W-:Y:S01]  /*18130*/  IMAD.MOV.U32 R12, RZ, RZ, 0x10 ;  /* 0x00000010ff0c7424 */ /* 0x000fe200078e00ff */
[----:B------:R-:W-:-:S05]  /*18140*/  SEL R3, R14, RZ, P4 ;  /* 0x000000ff0e037207 */ /* 0x000fca0002000000 */
[----:B------:R-:W-:-:S04]  /*18150*/  IMAD.IADD R3, R2, 0x1, R3 ;  /* 0x0000000102037824 */ /* 0x000fc800078e0203 */
[----:B------:R-:W-:-:S07]  /*18160*/  IMAD.MOV.U32 R13, RZ, RZ, R3 ;  /* 0x000000ffff0d7224 */ /* 0x000fce00078e0003 */
[----:B------:R-:W-:Y:S05]  /*18170*/  WARPSYNC.COLLECTIVE R15, `(.L_x_1519) ;  /* 0x000000000f087348 */ /* 0x000fea0003c00000 */
[----:B------:R0:W1:Y:S02]  /*18180*/  SHFL.UP P6, R14, R13, R12, R11 ;  /* 0x0400000c0d0e7389 */ /* 0x00006400000c000b */
[----:B01----:R-:W-:Y:S01]  /*18190*/  ENDCOLLECTIVE ;  /* 0x000000000000791b */ /* 0x003fe20003800000 */
.L_x_1519:
        /* <DEDUP_REMOVED lines=8> */
.L_x_1520:
[----:B------:R-:W-:Y:S05]  /*18220*/  BRA `(.L_x_1521) ;  /* 0xffffffc400747947 */ /* 0x000fea000383ffff */
.L_x_1426:
[----:B------:R-:W-:Y:S01]  /*18230*/  BSSY B0, `(.L_x_1522) ;  /* 0x0000008000007945 */ /* 0x000fe20003800000 */
[----:B-----5:R-:W-:Y:S02]  /*18240*/  IMAD.MOV.U32 R13, RZ, RZ, R5 ;  /* 0x000000ffff0d7224 */ /* 0x020fe400078e0005 */
[----:B------:R-:W-:Y:S02]  /*18250*/  IMAD.MOV.U32 R12, RZ, RZ, 0x1 ;  /* 0x00000001ff0c7424 */ /* 0x000fe400078e00ff */
[----:B------:R-:W-:Y:S02]  /*18260*/  IMAD.MOV.U32 R11, RZ, RZ, RZ ;  /* 0x000000ffff0b7224 */ /* 0x000fe400078e00ff */
[----:B------:R-:W-:-:S07]  /*18270*/  IMAD.MOV.U32 R15, RZ, RZ, -0x1 ;  /* 0xffffffffff0f7424 */ /* 0x000fce00078e00ff */
[----:B012---:R-:W-:Y:S05]  /*18280*/  WARPSYNC.COLLECTIVE R15, `(.L_x_1523) ;  /* 0x000000000f087348 */ /* 0x007fea0003c00000 */
[----:B------:R3:W4:Y:S02]  /*18290*/  SHFL.UP P6, R14, R13, R12, R11 ;  /* 0x0400000c0d0e7389 */ /* 0x00072400000c000b */
[----:B01234-:R-:W-:Y:S01]  /*182a0*/  ENDCOLLECTIVE ;  /* 0x000000000000791b */ /* 0x01ffe20003800000 */
.L_x_1523:
[----:B------:R-:W-:Y:S05]  /*182b0*/  BSYNC B0 ;  /* 0x0000000000007941 */ /* 0x000fea0003800000 */
.L_x_1522:
        /* <DEDUP_REMOVED lines=8> */
.L_x_1524:
[----:B------:R-:W-:Y:S01]  /*18340*/  IMAD.MOV.U32 R12, RZ, RZ, 0x4 ;  /* 0x00000004ff0c7424 */ /* 0x000fe200078e00ff */
[----:B------:R-:W-:-:S05]  /*18350*/  SEL R2, R14, RZ, P2 ;  /* 0x000000ff0e027207 */ /* 0x000fca0001000000 */
[----:B------:R-:W-:-:S04]  /*18360*/  IMAD.IADD R2, R13, 0x1, R2 ;  /* 0x000000010d027824 */ /* 0x000fc800078e0202 */
[----:B------:R-:W-:-:S07]  /*18370*/  IMAD.MOV.U32 R13, RZ, RZ, R2 ;  /* 0x000000ffff0d7224 */ /* 0x000fce00078e0002 */
[----:B------:R-:W-:Y:S05]  /*18380*/  WARPSYNC.COLLECTIVE R15, `(.L_x_1525) ;  /* 0x000000000f087348 */ /* 0x000fea0003c00000 */
[----:B------:R0:W1:Y:S02]  /*18390*/  SHFL.UP P6, R14, R13, R12, R11 ;  /* 0x0400000c0d0e7389 */ /* 0x00006400000c000b */
[----:B01----:R-:W-:Y:S01]  /*183a0*/  ENDCOLLECTIVE ;  /* 0x000000000000791b */ /* 0x003fe20003800000 */
.L_x_1525:
[----:B------:R-:W-:Y:S01]  /*183b0*/  IMAD.MOV.U32 R12, RZ, RZ, 0x8 ;  /* 0x00000008ff0c7424 */ /* 0x000fe200078e00ff */
[----:B------:R-:W-:-:S05]  /*183c0*/  SEL R3, R14, RZ, P3 ;  /* 0x000000ff0e037207 */ /* 0x000fca0001800000 */
[----:B------:R-:W-:-:S04]  /*183d0*/  IMAD.IADD R3, R2, 0x1, R3 ;  /* 0x0000000102037824 */ /* 0x000fc800078e0203 */
[----:B------:R-:W-:-:S07]  /*183e0*/  IMAD.MOV.U32 R13, RZ, RZ, R3 ;  /* 0x000000ffff0d7224 */ /* 0x000fce00078e0003 */
[----:B------:R-:W-:Y:S05]  /*183f0*/  WARPSYNC.COLLECTIVE R15, `(.L_x_1526) ;  /* 0x000000000f087348 */ /* 0x000fea0003c00000 */
[----:B------:R0:W1:Y:S02]  /*18400*/  SHFL.UP P6, R14, R13, R12, R11 ;  /* 0x0400000c0d0e7389 */ /* 0x00006400000c000b */
[----:B01----:R-:W-:Y:S01]  /*18410*/  ENDCOLLECTIVE ;  /* 0x000000000000791b */ /* 0x003fe20003800000 */
.L_x_1526:
[----:B------:R-:W-:Y:S01]  /*18420*/  IMAD.MOV.U32 R12, RZ, RZ, 0x10 ;  /* 0x00000010ff0c7424 */ /* 0x000fe200078e00ff */
[----:B------:R-:W-:-:S05]  /*18430*/  SEL R4, R14, RZ, P4 ;  /* 0x000000ff0e047207 */ /* 0x000fca0002000000 */
[----:B------:R-:W-:-:S04]  /*18440*/  IMAD.IADD R4, R3, 0x1, R4 ;  /* 0x0000000103047824 */ /* 0x000fc800078e0204 */
[----:B------:R-:W-:-:S07]  /*18450*/  IMAD.MOV.U32 R13, RZ, RZ, R4 ;  /* 0x000000ffff0d7224 */ /* 0x000fce00078e0004 */
[----:B------:R-:W-:Y:S05]  /*18460*/  WARPSYNC.COLLECTIVE R15, `(.L_x_1527) ;  /* 0x000000000f087348 */ /* 0x000fea0003c00000 */
[----:B------:R0:W1:Y:S02]  /*18470*/  SHFL.UP P6, R14, R13, R12, R11 ;  /* 0x0400000c0d0e7389 */ /* 0x00006400000c000b */
[----:B01----:R-:W-:Y:S01]  /*18480*/  ENDCOLLECTIVE ;  /* 0x000000000000791b */ /* 0x003fe20003800000 */
.L_x_1527:
        /* <DEDUP_REMOVED lines=8> */
.L_x_1528:
[----:B------:R-:W-:Y:S05]  /*18510*/  BRA `(.L_x_1529) ;  /* 0xffffffc400547947 */ /* 0x000fea000383ffff */
.L_x_1428:
[----:B------:R-:W-:Y:S01]  /*18520*/  BSSY B0, `(.L_x_1530) ;  /* 0x0000006000007945 */ /* 0x000fe20003800000 */
[----:B------:R-:W-:Y:S02]  /*18530*/  PLOP3.LUT P6, PT, P6, PT, PT, 0x8, 0x0 ;  /* 0x000000000000781c */ /* 0x000fe400037ce170 */
[----:B------:R-:W-:-:S11]  /*18540*/  MOV R15, 0xffffffff ;  /* 0xffffffff000f7802 */ /* 0x000fd60000000f00 */
[----:B01----:R-:W-:Y:S05]  /*18550*/  WARPSYNC.COLLECTIVE R15, `(.L_x_1531) ;  /* 0x000000000f087348 */ /* 0x003fea0003c00000 */
[----:B------:R-:W-:Y:S01]  /*18560*/  VOTE.ANY R14, PT, P6 ;  /* 0x00000000000e7806 */ /* 0x000fe200030e0100 */
[----:B01----:R-:W-:Y:S06]  /*18570*/  ENDCOLLECTIVE ;  /* 0x000000000000791b */ /* 0x003fec0003800000 */
.L_x_1531:
[----:B------:R-:W-:Y:S05]  /*18580*/  BSYNC B0 ;  /* 0x0000000000007941 */ /* 0x000fea0003800000 */
.L_x_1530:
        /* <DEDUP_REMOVED lines=9> */
.L_x_1532:
[----:B------:R-:W-:Y:S01]  /*18620*/  IMAD.MOV.U32 R5, RZ, RZ, R14 ;  /* 0x000000ffff057224 */ /* 0x000fe200078e000e */
[----:B------:R-:W-:Y:S06]  /*18630*/  BRA `(.L_x_1533) ;  /* 0xffffffc400447947 */ /* 0x000fec000383ffff */
.L_x_1430:
[----:B------:R-:W-:Y:S01]  /*18640*/  BSSY B0, `(.L_x_1534) ;  /* 0x0000007000007945 */ /* 0x000fe20003800000 */
[----:B------:R-:W-:Y:S02]  /*18650*/  IMAD.MOV.U32 R13, RZ, RZ, R6 ;  /* 0x000000ffff0d7224 */ /* 0x000fe400078e0006 */
[----:B------:R-:W-:Y:S02]  /*18660*/  IMAD.MOV.U32 R11, RZ, RZ, 0x1f ;  /* 0x0000001fff0b7424 */ /* 0x000fe400078e00ff */
[----:B------:R-:W-:-:S07]  /*18670*/  IMAD.MOV.U32 R15, RZ, RZ, -0x1 ;  /* 0xffffffffff0f7424 */ /* 0x000fce00078e00ff */
[----:B0123--:R-:W-:Y:S05]  /*18680*/  WARPSYNC.COLLECTIVE R15, `(.L_x_1535) ;  /* 0x000000000f087348 */ /* 0x00ffea0003c00000 */
[----:B------:R4:W0:Y:S02]  /*18690*/  SHFL.IDX P6, R14, R13, R12, R11 ;  /* 0x0000000c0d0e7389 */ /* 0x00082400000c000b */
[----:B01234-:R-:W-:Y:S01]  /*186a0*/  ENDCOLLECTIVE ;  /* 0x000000000000791b */ /* 0x01ffe20003800000 */
.L_x_1535:
[----:B------:R-:W-:Y:S05]  /*186b0*/  BSYNC B0 ;  /* 0x0000000000007941 */ /* 0x000fea0003800000 */
.L_x_1534:
[----:B------:R-:W-:Y:S05]  /*186c0*/  BRA `(.L_x_1429) ;  /* 0xffffffc4003c7947 */ /* 0x000fea000383ffff */
.L_x_1434:
[----:B-1----:R1:W2:Y:S02]  /*186d0*/  SYNCS.PHASECHK.TRANS64.TRYWAIT P0, [R4+URZ+0x30820], R0 ;  /* 0x03082000040075a7 */ /* 0x0022a4000800017f */
[----:B--2---:R-:W-:Y:S05]  /*186e0*/  @!P0 NANOSLEEP.SYNCS 0x989680 ;  /* 0x009896800000895d */ /* 0x004fea0003900000 */
[----:B------:R-:W2:Y:S02]  /*186f0*/  @!P0 SYNCS.PHASECHK.TRANS64 P0, [R4+URZ+0x30820], R0 ;  /* 0x03082000040085a7 */ /* 0x000ea4000800007f */
[----:B--2---:R-:W-:Y:S05]  /*18700*/  @!P0 BRA `(.L_x_1434) ;  /* 0xfffffffc00f08947 */ /* 0x004fea000383ffff */
[----:B------:R-:W-:Y:S05]  /*18710*/  BRA `(.L_x_1536) ;  /* 0xffffffc800b47947 */ /* 0x000fea000383ffff */
.L_x_1435:
        /* <DEDUP_REMOVED lines=8> */
[----:B01-3--:R-:W-:Y:S05]  /*187a0*/  WARPSYNC.COLLECTIVE R15, `(.L_x_1538) ;  /* 0x000000000f087348 */ /* 0x00bfea0003c00000 */
[----:B------:R2:W4:Y:S02]  /*187b0*/  SHFL.IDX P6, R14, R13, R12, R11 ;  /* 0x0000000c0d0e7389 */ /* 0x00052400000c000b */
[----:B01234-:R-:W-:Y:S01]  /*187c0*/  ENDCOLLECTIVE ;  /* 0x000000000000791b */ /* 0x01ffe20003800000 */
.L_x_1538:
[----:B------:R-:W-:Y:S05]  /*187d0*/  BSYNC B0 ;  /* 0x0000000000007941 */ /* 0x000fea0003800000 */
.L_x_1537:
[----:B------:R-:W-:Y:S05]  /*187e0*/  BRA `(.L_x_1539) ;  /* 0xffffffc8009c7947 */ /* 0x000fea000383ffff */
.L_x_1438:
[----:B------:R-:W-:Y:S01]  /*187f0*/  BSSY B1, `(.L_x_1540) ;  /* 0x0000006000017945 */ /* 0x000fe20003800000 */
[----:B------:R-:W-:-:S07]  /*18800*/  IMAD.MOV.U32 R15, RZ, RZ, -0x1 ;  /* 0xffffffffff0f7424 */ /* 0x000fce00078e00ff */
[----:B01-3--:R-:W-:Y:S05]  /*18810*/  WARPSYNC.COLLECTIVE R15, `(.L_x_1541) ;  /* 0x000000000f0c7348 */ /* 0x00bfea0003c00000 */
[----:B------:R-:W-:Y:S02]  /*18820*/  ELECT P6, UR62, PT ;  /* 0x00000000003e782f */ /* 0x000fe400038c0000 */
[----:B------:R-:W-:Y:S01]  /*18830*/  MOV R14, UR62 ;  /* 0x0000003e000e7c02 */ /* 0x000fe20008000f00 */
[----:B01-3--:R-:W-:Y:S10]  /*18840*/  ENDCOLLECTIVE ;  /* 0x000000000000791b */ /* 0x00bff40003800000 */
.L_x_1541:
[----:B------:R-:W-:Y:S05]  /*18850*/  BSYNC B1 ;  /* 0x0000000000017941 */ /* 0x000fea0003800000 */
.L_x_1540:
[----:B------:R-:W-:Y:S05]  /*18860*/  BRA `(.L_x_1542) ;  /* 0xffffffc800947947 */ /* 0x000fea000383ffff */
.L_x_1440:
[----:B-1----:R1:W2:Y:S02]  /*18870*/  SYNCS.PHASECHK.TRANS64.TRYWAIT P1, [R5+URZ+0x30840], R0 ;  /* 0x03084000050075a7 */ /* 0x0022a4000802017f */
[----:B--2---:R-:W-:Y:S05]  /*18880*/  @!P1 NANOSLEEP.SYNCS 0x989680 ;  /* 0x009896800000995d */ /* 0x004fea0003900000 */
[----:B------:R-:W2:Y:S02]  /*18890*/  @!P1 SYNCS.PHASECHK.TRANS64 P1, [R5+URZ+0x30840], R0 ;  /* 0x03084000050095a7 */ /* 0x000ea4000802007f */
[----:B--2---:R-:W-:Y:S05]  /*188a0*/  @!P1 BRA `(.L_x_1440) ;  /* 0xfffffffc00f09947 */ /* 0x004fea000383ffff */
[----:B------:R-:W-:Y:S05]  /*188b0*/  BRA `(.L_x_1543) ;  /* 0xffffffc800bc7947 */ /* 0x000fea000383ffff */
.L_x_1442:
[----:B--2---:R2:W4:Y:S02]  /*188c0*/  SYNCS.PHASECHK.TRANS64.TRYWAIT P1, [R25+URZ+0x30840], R2 ;  /* 0x03084002190075a7 */ /* 0x004524000802017f */
[----:B----4-:R-:W-:Y:S05]  /*188d0*/  @!P1 NANOSLEEP.SYNCS 0x989680 ;  /* 0x009896800000995d */ /* 0x010fea0003900000 */
[----:B------:R-:W4:Y:S02]  /*188e0*/  @!P1 SYNCS.PHASECHK.TRANS64 P1, [R25+URZ+0x30840], R2 ;  /* 0x03084002190095a7 */ /* 0x000f24000802007f */
[----:B----4-:R-:W-:Y:S05]  /*188f0*/  @!P1 BRA `(.L_x_1442) ;  /* 0xfffffffc00f09947 */ /* 0x010fea000383ffff */
[----:B------:R-:W-:Y:S05]  /*18900*/  BRA `(.L_x_1544) ;  /* 0xffffffc800c87947 */ /* 0x000fea000383ffff */
.L_x_1444:
[----:B----4-:R4:W0:Y:S02]  /*18910*/  SYNCS.PHASECHK.TRANS64.TRYWAIT P1, [R5+URZ+0x30860], R0 ;  /* 0x03086000050075a7 */ /* 0x010824000802017f */
[----:B0-----:R-:W-:Y:S05]  /*18920*/  @!P1 NANOSLEEP.SYNCS 0x989680 ;  /* 0x009896800000995d */ /* 0x001fea0003900000 */
[----:B------:R-:W0:Y:S02]  /*18930*/  @!P1 SYNCS.PHASECHK.TRANS64 P1, [R5+URZ+0x30860], R0 ;  /* 0x03086000050095a7 */ /* 0x000e24000802007f */
[----:B0-----:R-:W-:Y:S05]  /*18940*/  @!P1 BRA `(.L_x_1444) ;  /* 0xfffffffc00f09947 */ /* 0x001fea000383ffff */
[----:B------:R-:W-:Y:S05]  /*18950*/  BRA `(.L_x_1545) ;  /* 0xffffffc800c47947 */ /* 0x000fea000383ffff */
.L_x_1546:
        /* <DEDUP_REMOVED lines=10> */
.L_x_15828:


//--------------------- .text._ZN7cutlass13device_kernelIN5flash11enable_sm90INS1_16FlashAttnFwdSm90INS1_25CollectiveMainloopFwdSm90ILi2EN4cute5tupleIJNS5_1CILi1EEES8_S8_EEENS6_IJNS7_ILi128EEENS7_ILi64EEENS7_ILi256EEEEEELi256ENS_10bfloat16_tEfNS_4arch4Sm90ELb0ELb1ELb0ELb1ELb1ELb1ELb0ELb1ELb1ELb1ELb0ELb0EEENS1_21CollectiveEpilogueFwdINS6_IJSA_SC_SB_EEES9_SE_SG_Li256ELb1ELb1ELb0ELb0EEENS1_36VarlenDynamicPersistentTileSchedulerILi128ELi64ELi256ELi128ELb0ELb1ELb1ELb1ELb0ELb1EEEEEEEEEvNT_6ParamsE --------------------------
	.section	.text._ZN7cutlass13device_kernelIN5flash11enable_sm90INS1_16FlashAttnFwdSm90INS1_25CollectiveMainloopFwdSm90ILi2EN4cute5tupleIJNS5_1CILi1EEES8_S8_EEENS6_IJNS7_ILi128EEENS7_ILi64EEENS7_ILi256EEEEEELi256ENS_10bfloat16_tEfNS_4arch4Sm90ELb0ELb1ELb0ELb1ELb1ELb1ELb0ELb1ELb1ELb1ELb0ELb0EEENS1_21CollectiveEpilogueFwdINS6_IJSA_SC_SB_EEES9_SE_SG_Li256ELb1ELb1ELb0ELb0EEENS1_36VarlenDynamicPersistentTileSchedulerILi128ELi64ELi256ELi128ELb0ELb1ELb1ELb1ELb0ELb1EEEEEEEEEvNT_6ParamsE,"ax",@progbits
	.align	128
.text._ZN7cutlass13device_kernelIN5flash11enable_sm90INS1_16FlashAttnFwdSm90INS1_25CollectiveMainloopFwdSm90ILi2EN4cute5tupleIJNS5_1CILi1EEES8_S8_EEENS6_IJNS7_ILi128EEENS7_ILi64EEENS7_ILi256EEEEEELi256ENS_10bfloat16_tEfNS_4arch4Sm90ELb0ELb1ELb0ELb1ELb1ELb1ELb0ELb1ELb1ELb1ELb0ELb0EEENS1_21CollectiveEpilogueFwdINS6_IJSA_SC_SB_EEES9_SE_SG_Li256ELb1ELb1ELb0ELb0EEENS1_36VarlenDynamicPersistentTileSchedulerILi128ELi64ELi256ELi128ELb0ELb1ELb1ELb1ELb0ELb1EEEEEEEEEvNT_6ParamsE:
        .type           _ZN7cutlass13device_kernelIN5flash11enable_sm90INS1_16FlashAttnFwdSm90INS1_25CollectiveMainloopFwdSm90ILi2EN4cute5tupleIJNS5_1CILi1EEES8_S8_EEENS6_IJNS7_ILi128EEENS7_ILi64EEENS7_ILi256EEEEEELi256ENS_10bfloat16_tEfNS_4arch4Sm90ELb0ELb1ELb0ELb1ELb1ELb1ELb0ELb1ELb1ELb1ELb0ELb0EEENS1_21CollectiveEpilogueFwdINS6_IJSA_SC_SB_EEES9_SE_SG_Li256ELb1ELb1ELb0ELb0EEENS1_36VarlenDynamicPersistentTileSchedulerILi128ELi64ELi256ELi128ELb0ELb1ELb1ELb1ELb0ELb1EEEEEEEEEvNT_6ParamsE,@function
        .size           _ZN7cutlass13device_kernelIN5flash11enable_sm90INS1_16FlashAttnFwdSm90INS1_25CollectiveMainloopFwdSm90ILi2EN4cute5tupleIJNS5_1CILi1EEES8_S8_EEENS6_IJNS7_ILi128EEENS7_ILi64EEENS7_ILi256EEEEEELi256ENS_10bfloat16_tEfNS_4arch4Sm90ELb0ELb1ELb0ELb1ELb1ELb1ELb0ELb1ELb1ELb1ELb0ELb0EEENS1_21CollectiveEpilogueFwdINS6_IJSA_SC_SB_EEES9_SE_SG_Li256ELb1ELb1ELb0ELb0EEENS1_36VarlenDynamicPersistentTileSchedulerILi128ELi64ELi256ELi128ELb0ELb1ELb1ELb1ELb0ELb1EEEEEEEEEvNT_6ParamsE,(.L_x_15829 - _ZN7cutlass13device_kernelIN5flash11enable_sm90INS1_16FlashAttnFwdSm90INS1_25CollectiveMainloopFwdSm90ILi2EN4cute5tupleIJNS5_1CILi1EEES8_S8_EEENS6_IJNS7_ILi128EEENS7_ILi64EEENS7_ILi256EEEEEELi256ENS_10bfloat16_tEfNS_4arch4Sm90ELb0ELb1ELb0ELb1ELb1ELb1ELb0ELb1ELb1ELb1ELb0ELb0EEENS1_21CollectiveEpilogueFwdINS6_IJSA_SC_SB_EEES9_SE_SG_Li256ELb1ELb1ELb0ELb0EEENS1_36VarlenDynamicPersistentTileSchedulerILi128ELi64ELi256ELi128ELb0ELb1ELb1ELb1ELb0ELb1EEEEEEEEEvNT_6ParamsE)
        .other          _ZN7cutlass13device_kernelIN5flash11enable_sm90INS1_16FlashAttnFwdSm90INS1_25CollectiveMainloopFwdSm90ILi2EN4cute5tupleIJNS5_1CILi1EEES8_S8_EEENS6_IJNS7_ILi128EEENS7_ILi64EEENS7_ILi256EEEEEELi256ENS_10bfloat16_tEfNS_4arch4Sm90ELb0ELb1ELb0ELb1ELb1ELb1ELb0ELb1ELb1ELb1ELb0ELb0EEENS1_21CollectiveEpilogueFwdINS6_IJSA_SC_SB_EEES9_SE_SG_Li256ELb1ELb1ELb0ELb0EEENS1_36VarlenDynamicPersistentTileSchedulerILi128ELi64ELi256ELi128ELb0ELb1ELb1ELb1ELb0ELb1EEEEEEEEEvNT_6ParamsE,@"STO_CUDA_ENTRY STV_DEFAULT"
_ZN7cutlass13device_kernelIN5flash11enable_sm90INS1_16FlashAttnFwdSm90INS1_25CollectiveMainloopFwdSm90ILi2EN4cute5tupleIJNS5_1CILi1EEES8_S8_EEENS6_IJNS7_ILi128EEENS7_ILi64EEENS7_ILi256EEEEEELi256ENS_10bfloat16_tEfNS_4arch4Sm90ELb0ELb1ELb0ELb1ELb1ELb1ELb0ELb1ELb1ELb1ELb0ELb0EEENS1_21CollectiveEpilogueFwdINS6_IJSA_SC_SB_EEES9_SE_SG_Li256ELb1ELb1ELb0ELb0EEENS1_36VarlenDynamicPersistentTileSchedulerILi128ELi64ELi256ELi128ELb0ELb1ELb1ELb1ELb0ELb1EEEEEEEEEvNT_6ParamsE:
[----:B------:R-:W0:Y:S02]  /*0000*/  LDC R1, c[0x0][0x28] ;  /* 0x00000a00ff017b82 */ /* 0x000e240000000800 */
[----:B0-----:R-:W-:Y:S01]  /*0010*/  VIADD R1, R1, 0xffffff28 ;  /* 0xffffff2801017836 */ /* 0x001fe20000000000 */
[----:B------:R-:W0:Y:S01]  /*0020*/  S2R R0, SR_TID.X ;  /* 0x0000000000007919 */ /* 0x000e220000002100 */
[----:B------:R-:W-:Y:S01]  /*0030*/  ELECT P0, URZ, PT ;  /* 0x00000000003f782f */ /* 0x000fe20003800000 */
[----:B------:R-:W-:Y:S01]  /*0040*/  BSSY B0, `(.L_x_1547) ;  /* 0x000000d000007945 */ /* 0x000fe20003800000 */
[----:B0-----:R-:W-:-:S05]  /*0050*/  SHF.R.U32.HI R2, RZ, 0x5, R0 ;  /* 0x00000005ff027819 */ /* 0x001fca0000011600 */
[----:B------:R-:W0:Y:S02]  /*0060*/  SHFL.IDX PT, R3, R2, RZ, 0x1f ;  /* 0x00001fff02037589 */ /* 0x000e2400000e0000 */
[----:B0-----:R-:W-:-:S13]  /*0070*/  ISETP.EQ.AND P0, PT, R3, RZ, P0 ;  /* 0x000000ff0300720c */ /* 0x001fda0000702270 */
        /* <DEDUP_REMOVED lines=9> */
.L_x_1548:
[----:B------:R-:W-:Y:S05]  /*0110*/  BSYNC B0 ;  /* 0x0000000000007941 */ /* 0x000fea0003800000 */
.L_x_1547:
[----:B------:R-:W-:Y:S01]  /*0120*/  VOTEU.ANY UP0, P0 ;  /* 0x00000000003f7886 */ /* 0x000fe20000000100 */
[----:B------:R-:W0:Y:S01]  /*0130*/  SHFL.IDX PT, R3, R2, RZ, 0x1f ;  /* 0x00001fff02037589 */ /* 0x000e2200000e0000 */
[----:B------:R-:W-:Y:S01]  /*0140*/  UMOV UR4, 0x80 ;  /* 0x0000008000047882 */ /* 0x000fe20000000000 */
[----:B------:R-:W-:Y:S01]  /*0150*/  UMOV UR7, 0x100 ;  /* 0x0000010000077882 */ /* 0x000fe20000000000 */
[----:B------:R-:W-:Y:S01]  /*0160*/  VOTEU.ANY UP1, P0 ;  /* 0x00000000003f7886 */ /* 0x000fe20000020100 */
[----:B------:R-:W1:Y:S01]  /*0170*/  @UP0 S2UR UR8, SR_CgaCtaId ;  /* 0x00000000000809c3 */ /* 0x000e620000008800 */
[----:B------:R-:W-:Y:S01]  /*0180*/  @UP0 UMOV UR6, 0x400 ;  /* 0x0000040000060882 */ /* 0x000fe20000000000 */
[----:B------:R-:W-:-:S04]  /*0190*/  @UP0 UIADD3 UR4, -UR4, 0x100000, URZ ;  /* 0x0010000004040890 */ /* 0x000fc8000fffe13f */
[----:B------:R-:W-:Y:S02]  /*01a0*/  @UP0 USHF.L.U32 UR5, UR4, 0xb, URZ ;  /* 0x0000000b04050899 */ /* 0x000fe4000800063f */
[----:B------:R-:W-:Y:S01]  /*01b0*/  @UP0 USHF.L.U32 UR4, UR4, 0x1, URZ ;  /* 0x0000000104040899 */ /* 0x000fe2000800063f */
[----:B0-----:R-:W-:Y:S02]  /*01c0*/  ISETP.NE.AND P1, PT, R3, RZ, PT ;  /* 0x000000ff0300720c */ /* 0x001fe40003f25270 */
[----:B------:R-:W-:Y:S01]  /*01d0*/  SHF.R.U32.HI R3, RZ, 0x7, R0 ;  /* 0x00000007ff037819 */ /* 0x000fe20000011600 */
[----:B-1----:R-:W-:Y:S02]  /*01e0*/  @UP0 ULEA UR8, UR8, UR6, 0x18 ;  /* 0x0000000608080291 */ /* 0x002fe4000f8ec03f */
[----:B------:R-:W-:-:S04]  /*01f0*/  @UP0 UIADD3 UR6, -UR7, 0x100000, URZ ;  /* 0x0010000007060890 */ /* 0x000fc8000fffe13f */
[----:B------:R-:W-:Y:S02]  /*0200*/  @UP0 USHF.L.U32 UR7, UR6, 0xb, URZ ;  /* 0x0000000b06070899 */ /* 0x000fe4000800063f */
[----:B------:R-:W-:Y:S01]  /*0210*/  @UP0 USHF.L.U32 UR6, UR6, 0x1, URZ ;  /* 0x0000000106060899 */ /* 0x000fe2000800063f */
[----:B------:R-:W-:Y:S01]  /*0220*/  VOTEU.ANY UP0, P0 ;  /* 0x00000000003f7886 */ /* 0x000fe20000000100 */
[----:B------:R-:W0:Y:S04]  /*0230*/  SHFL.IDX PT, R3, R3, RZ, 0x1f ;  /* 0x00001fff03037589 */ /* 0x000e2800000e0000 */
[----:B------:R-:W1:Y:S02]  /*0240*/  FENCE.VIEW.ASYNC.S ;  /* 0x00000000000073c6 */ /* 0x000e640000000000 */
[----:B-1----:R1:W2:Y:S04]  /*0250*/  @UP0 SYNCS.EXCH.64 URZ, [UR8+0x30800], UR4 ;  /* 0x03080004083f05b2 */ /* 0x0022a80008000100 */
[----:B------:R1:W3:Y:S01]  /*0260*/  @UP1 SYNCS.EXCH.64 URZ, [UR8+0x30820], UR6 ;  /* 0x03082006083f15b2 */ /* 0x0002e20008000100 */
[----:B------:R-:W-:Y:S05]  /*0270*/  @P1 BRA `(.L_x_1549) ;  /* 0x0000000000481947 */ /* 0x000fea0003800000 */
[----:B-1----:R-:W1:Y:S01]  /*0280*/  S2UR UR5, SR_CgaCtaId ;  /* 0x00000000000579c3 */ /* 0x002e620000008800 */
[----:B------:R-:W-:Y:S01]  /*0290*/  UMOV UR4, 0x400 ;  /* 0x0000040000047882 */ /* 0x000fe20000000000 */
[----:B------:R-:W-:Y:S01]  /*02a0*/  UMOV UR6, 0x80 ;  /* 0x0000008000067882 */ /* 0x000fe20000000000 */
[----:B------:R-:W-:Y:S01]  /*02b0*/  UMOV UR7, 0x100 ;  /* 0x0000010000077882 */ /* 0x000fe20000000000 */
[----:B------:R-:W-:Y:S01]  /*02c0*/  ELECT P0, URZ, PT ;  /* 0x00000000003f782f */ /* 0x000fe20003800000 */
[----:B-1----:R-:W-:Y:S02]  /*02d0*/  ULEA UR8, UR5, UR4, 0x18 ;  /* 0x0000000405087291 */ /* 0x002fe4000f8ec03f */
[----:B------:R-:W-:-:S04]  /*02e0*/  UIADD3 UR4, -UR6, 0x100000, URZ ;  /* 0x0010000006047890 */ /* 0x000fc8000fffe13f */
[----:B------:R-:W-:Y:S02]  /*02f0*/  USHF.L.U32 UR5, UR4, 0xb, URZ ;  /* 0x0000000b04057899 */ /* 0x000fe4000800063f */
[----:B------:R-:W-:Y:S02]  /*0300*/  USHF.L.U32 UR4, UR4, 0x1, URZ ;  /* 0x0000000104047899 */ /* 0x000fe4000800063f */
[----:B------:R-:W-:-:S04]  /*0310*/  UIADD3 UR6, -UR7, 0x100000, URZ ;  /* 0x0010000007067890 */ /* 0x000fc8000fffe13f */
[----:B------:R-:W-:Y:S02]  /*0320*/  USHF.L.U32 UR7, UR6, 0xb, URZ ;  /* 0x0000000b06077899 */ /* 0x000fe4000800063f */
[----:B------:R-:W-:Y:S01]  /*0330*/  USHF.L.U32 UR6, UR6, 0x1, URZ ;  /* 0x0000000106067899 */ /* 0x000fe2000800063f */
[----:B------:R-:W1:Y:S03]  /*0340*/  FENCE.VIEW.ASYNC.S ;  /* 0x00000000000073c6 */ /* 0x000e660000000000 */
[----:B-1----:R4:W1:Y:S08]  /*0350*/  SYNCS.EXCH.64 URZ, [UR8+0x30830], UR4 ;  /* 0x03083004083f75b2 */ /* 0x0028700008000100 */
[----:B------:R4:W0:Y:S01]  /*0360*/  SYNCS.EXCH.64 URZ, [UR8+0x30840], UR6 ;  /* 0x03084006083f75b2 */ /* 0x0008220008000100 */
[----:B------:R4:W0:Y:S01]  /*0370*/  SYNCS.EXCH.64 URZ, [UR8+0x30838], UR4 ;  /* 0x03083804083f75b2 */ /* 0x0008220008000100 */
[----:B------:R4:W0:Y:S02]  /*0380*/  SYNCS.EXCH.64 URZ, [UR8+0x30848], UR6 ;  /* 0x03084806083f75b2 */ /* 0x0008240008000100 */
[----:B----4-:R-:W-:Y:S01]  /*0390*/  NOP ;  /* 0x0000000000007918 */ /* 0x010fe20000000000 */
.L_x_1549:
[----:B------:R-:W4:Y:S01]  /*03a0*/  SHFL.IDX PT, R4, R2, RZ, 0x1f ;  /* 0x00001fff02047589 */ /* 0x000f2200000e0000 */
[----:B------:R-:W-:Y:S01]  /*03b0*/  NOP ;  /* 0x0000000000007918 */ /* 0x000fe20000000000 */
[----:B----4-:R-:W-:-:S13]  /*03c0*/  ISETP.NE.AND P0, PT, R4, RZ, PT ;  /* 0x000000ff0400720c */ /* 0x010fda0003f05270 */
        /* <DEDUP_REMOVED lines=19> */
.L_x_1550:
[----:B------:R-:W4:Y:S01]  /*0500*/  SHFL.IDX PT, R4, R2, RZ, 0x1f ;  /* 0x00001fff02047589 */ /* 0x000f2200000e0000 */
[----:B------:R-:W-:Y:S01]  /*0510*/  NOP ;  /* 0x0000000000007918 */ /* 0x000fe20000000000 */
[----:B----4-:R-:W-:-:S13]  /*0520*/  ISETP.NE.AND P0, PT, R4, RZ, PT ;  /* 0x000000ff0400720c */ /* 0x010fda0003f05270 */
[----:B------:R-:W-:Y:S05]  /*0530*/  @P0 BRA `(.L_x_1551) ;  /* 0x0000000000380947 */ /* 0x000fea0003800000 */
[----:B-1----:R-:W1:Y:S01]  /*0540*/  S2UR UR5, SR_CgaCtaId ;  /* 0x00000000000579c3 */ /* 0x002e620000008800 */
[----:B------:R-:W-:Y:S01]  /*0550*/  UMOV UR4, 0x400 ;  /* 0x0000040000047882 */ /* 0x000fe20000000000 */
[----:B------:R-:W-:Y:S01]  /*0560*/  UMOV UR7, 0x80 ;  /* 0x0000008000077882 */ /* 0x000fe20000000000 */
[----:B------:R-:W-:Y:S01]  /*0570*/  ELECT P0, URZ, PT ;  /* 0x00000000003f782f */ /* 0x000fe20003800000 */
[----:B-1----:R-:W-:Y:S02]  /*0580*/  ULEA UR6, UR5, UR4, 0x18 ;  /* 0x0000000405067291 */ /* 0x002fe4000f8ec03f */
[----:B------:R-:W-:-:S04]  /*0590*/  UIADD3 UR4, -UR7, 0x100000, URZ ;  /* 0x0010000007047890 */ /* 0x000fc8000fffe13f */
[----:B------:R-:W-:Y:S02]  /*05a0*/  USHF.L.U32 UR5, UR4, 0xb, URZ ;  /* 0x0000000b04057899 */ /* 0x000fe4000800063f */
[----:B------:R-:W-:Y:S01]  /*05b0*/  USHF.L.U32 UR4, UR4, 0x1, URZ ;  /* 0x0000000104047899 */ /* 0x000fe2000800063f */
[----:B------:R-:W1:Y:S11]  /*05c0*/  FENCE.VIEW.ASYNC.S ;  /* 0x00000000000073c6 */ /* 0x000e760000000000 */
[----:B-1----:R4:W1:Y:S01]  /*05d0*/  SYNCS.EXCH.64 URZ, [UR6+0x30870], UR4 ;  /* 0x03087004063f75b2 */ /* 0x0028620008000100 */
[----:B------:R4:W0:Y:S01]  /*05e0*/  SYNCS.EXCH.64 URZ, [UR6+0x30880], UR4 ;  /* 0x03088004063f75b2 */ /* 0x0008220008000100 */
[----:B------:R4:W0:Y:S01]  /*05f0*/  SYNCS.EXCH.64 URZ, [UR6+0x30878], UR4 ;  /* 0x03087804063f75b2 */ /* 0x0008220008000100 */
[----:B------:R4:W0:Y:S02]  /*0600*/  SYNCS.EXCH.64 URZ, [UR6+0x30888], UR4 ;  /* 0x03088804063f75b2 */ /* 0x0008240008000100 */
[----:B----4-:R-:W-:Y:S01]  /*0610*/  NOP ;  /* 0x0000000000007918 */ /* 0x010fe20000000000 */
.L_x_1551:
        /* <DEDUP_REMOVED lines=22> */
.L_x_1552:
        /* <DEDUP_REMOVED lines=22> */
.L_x_1553:
[----:B0-----:R-:W-:Y:S01]  /*08e0*/  ISETP.NE.AND P0, PT, R3, RZ, PT ;  /* 0x000000ff0300720c */ /* 0x001fe20003f05270 */
[----:B------:R-:W-:Y:S01]  /*08f0*/  IMAD.MOV.U32 R3, RZ, RZ, 0x1 ;  /* 0x00000001ff037424 */ /* 0x000fe200078e00ff */
[----:B------:R-:W-:Y:S01]  /*0900*/  NOP ;  /* 0x0000000000007918 */ /* 0x000fe20000000000 */
[----:B------:R-:W-:Y:S01]  /*0910*/  ULDC.64 UR60, c[0x0][0x208] ;  /* 0x00008200003c7ab9 */ /* 0x000fe20000000a00 */
[----:B------:R-:W-:Y:S02]  /*0920*/  BSSY B9, `(.L_x_1554) ;  /* 0x0002936000097945 */ /* 0x000fe40003800000 */
[----:B------:R-:W-:-:S05]  /*0930*/  SEL R3, R3, 0x2, !P0 ;  /* 0x0000000203037807 */ /* 0x000fca0004000000 */
[----:B------:R0:W-:Y:S01]  /*0940*/  STL [R1+0x20], R3 ;  /* 0x0000200301007387 */ /* 0x0001e20000100800 */
[----:B-123--:R-:W-:Y:S06]  /*0950*/  BAR.SYNC.DEFER_BLOCKING 0x0 ;  /* 0x0000000000007b1d */ /* 0x00efec0000010000 */
[----:B------:R-:W-:Y:S05]  /*0960*/  @!P0 BRA `(.L_x_1555) ;  /* 0x00000218005c8947 */ /* 0x000fea0003800000 */
.L_x_1556:
[----:B------:R-:W-:-:S08]  /*0970*/  NOP ;  /* 0x0000000000007918 */ /* 0x000fd00000000000 */
[----:B------:R-:W1:Y:S02]  /*0980*/  USETMAXREG.TRY_ALLOC.CTAPOOL UP0, 0xe8 ;  /* 0x000000e8000079c8 */ /* 0x000e640008000600 */
[----:B-1----:R-:W-:-:S13]  /*0990*/  PLOP3.LUT P0, PT, PT, PT, UP0, 0x80, 0x0 ;  /* 0x000000000000781c */ /* 0x002fda0003f0f008 */
[----:B------:R-:W-:Y:S05]  /*09a0*/  @!P0 BRA `(.L_x_1556) ;  /* 0xfffffffc00f08947 */ /* 0x000fea000383ffff */
[----:B------:R-:W1:Y:S08]  /*09b0*/  S2UR UR4, SR_CgaCtaId ;  /* 0x00000000000479c3 */ /* 0x000e700000008800 */
[----:B------:R-:W-:Y:S06]  /*09c0*/  BAR.ARV 0x8, 0x180 ;  /* 0x0206000000007b1d */ /* 0x000fec0000002000 */
[----:B------:R-:W-:-:S02]  /*09d0*/  MOV R18, 0x400 ;  /* 0x0000040000127802 */ /* 0x000fc40000000f00 */
[----:B------:R-:W-:Y:S01]  /*09e0*/  BAR.SYNC.DEFER_BLOCKING 0x5, 0x180 ;  /* 0x0146000000007b1d */ /* 0x000fe20000010000 */
[----:B-1----:R-:W-:-:S05]  /*09f0*/  IMAD.U32 R2, RZ, RZ, UR4 ;  /* 0x00000004ff027e24 */ /* 0x002fca000f8e00ff */
[----:B------:R-:W-:Y:S01]  /*0a00*/  ULDC UR4, c[0x0][0xc3c] ;  /* 0x00030f0000047ab9 */ /* 0x000fe20000000800 */
[----:B------:R-:W-:Y:S01]  /*0a10*/  LEA R18, R2, R18, 0x18 ;  /* 0x0000001202127211 */ /* 0x000fe200078ec0ff */
[----:B------:R-:W-:Y:S04]  /*0a20*/  STL [R1+0x4], R2 ;  /* 0x0000040201007387 */ /* 0x000fe80000100800 */
[----:B------:R-:W1:Y:S01]  /*0a30*/  LDS.128 R36, [R18+0x308d0] ;  /* 0x0308d00012247984 */ /* 0x000e620000000c00 */
[----:B------:R-:W-:Y:S06]  /*0a40*/  BAR.ARV 0x4, 0x180 ;  /* 0x0106000000007b1d */ /* 0x000fec0000002000 */
[----:B-1----:R-:W-:-:S13]  /*0a50*/  ISETP.GE.AND P0, PT, R39, UR4, PT ;  /* 0x0000000427007c0c */ /* 0x002fda000bf06270 */
[----:B------:R-:W-:Y:S05]  /*0a60*/  @P0 BRA `(.L_x_1557) ;  /* 0x0000029000840947 */ /* 0x000fea0003800000 */
[----:B------:R-:W-:-:S05]  /*0a70*/  VIADD R0, R0, 0xffffff80 ;  /* 0xffffff8000007836 */ /* 0x000fca0000000000 */
[----:B0-----:R-:W-:-:S04]  /*0a80*/  SHF.R.S32.HI R3, RZ, 0x1f, R0 ;  /* 0x0000001fff037819 */ /* 0x001fc80000011400 */
[CC--:B------:R-:W-:Y:S02]  /*0a90*/  LEA.HI R4, R3.reuse, R0.reuse, RZ, 0x5 ;  /* 0x0000000003047211 */ /* 0x0c0fe400078f28ff */
[CC--:B------:R-:W-:Y:S02]  /*0aa0*/  LEA.HI R2, R3.reuse, R0.reuse, RZ, 0x4 ;  /* 0x0000000003027211 */ /* 0x0c0fe400078f20ff */
[----:B------:R-:W-:Y:S01]  /*0ab0*/  LEA.HI R6, R3, R0, RZ, 0x2 ;  /* 0x0000000003067211 */ /* 0x000fe200078f10ff */
[----:B------:R-:W-:Y:S01]  /*0ac0*/  IMAD.SHL.U32 R4, R4, 0x20, RZ ;  /* 0x0000002004047824 */ /* 0x000fe200078e00ff */
[----:B------:R-:W-:Y:S02]  /*0ad0*/  LOP3.LUT R5, R2, 0x3fffff0, RZ, 0xc0, !PT ;  /* 0x03fffff002057812 */ /* 0x000fe400078ec0ff */
[----:B------:R-:W-:Y:S02]  /*0ae0*/  SHF.R.S32.HI R7, RZ, 0x4, R2 ;  /* 0x00000004ff077819 */ /* 0x000fe40000011402 */
[----:B------:R-:W-:Y:S01]  /*0af0*/  LOP3.LUT R4, R4, 0xfffffc00, RZ, 0xc0, !PT ;  /* 0xfffffc0004047812 */ /* 0x000fe200078ec0ff */
[----:B------:R-:W-:Y:S01]  /*0b00*/  IMAD.IADD R5, R0, 0x1, -R5 ;  /* 0x0000000100057824 */ /* 0x000fe200078e0a05 */
[----:B------:R-:W-:-:S02]  /*0b10*/  LEA.HI R2, R2, R7, RZ, 0x1 ;  /* 0x0000000702027211 */ /* 0x000fc400078f08ff */
[----:B------:R-:W-:Y:S01]  /*0b20*/  LOP3.LUT R9, R6, 0xfffffffc, RZ, 0xc0, !PT ;  /* 0xfffffffc06097812 */ /* 0x000fe200078ec0ff */
[----:B------:R-:W-:Y:S01]  /*0b30*/  IMAD R5, R5, 0x40, R4 ;  /* 0x0000004005057824 */ /* 0x000fe200078e0204 */
[----:B------:R-:W-:Y:S02]  /*0b40*/  LOP3.LUT R2, R2, 0x1ffffffe, RZ, 0xc0, !PT ;  /* 0x1ffffffe02027812 */ /* 0x000fe400078ec0ff */
[CC--:B------:R-:W-:Y:S01]  /*0b50*/  LEA.HI R4, R3.reuse, R0.reuse, RZ, 0x3 ;  /* 0x0000000003047211 */ /* 0x0c0fe200078f18ff */
[----:B------:R-:W-:Y:S01]  /*0b60*/  IMAD.IADD R8, R0, 0x1, -R9 ;  /* 0x0000000100087824 */ /* 0x000fe200078e0a09 */
[-C--:B------:R-:W-:Y:S01]  /*0b70*/  LEA.HI R6, R3, R0.reuse, RZ, 0x6 ;  /* 0x0000000003067211 */ /* 0x080fe200078f30ff */
[----:B------:R-:W-:Y:S01]  /*0b80*/  IMAD.IADD R2, R7, 0x1, -R2 ;  /* 0x0000000107027824 */ /* 0x000fe200078e0a02 */
[----:B------:R-:W-:Y:S02]  /*0b90*/  LEA.HI R3, R3, R0, RZ, 0x7 ;  /* 0x0000000003037211 */ /* 0x000fe400078f38ff */
[----:B------:R-:W-:Y:S01]  /*0ba0*/  LOP3.LUT R7, R4, 0xfffffff8, RZ, 0xc0, !PT ;  /* 0xfffffff804077812 */ /* 0x000fe200078ec0ff */
[----:B------:R-:W-:Y:S01]  /*0bb0*/  IMAD.SHL.U32 R6, R6, 0x8, RZ ;  /* 0x0000000806067824 */ /* 0x000fe200078e00ff */
[----:B------:R-:W-:-:S02]  /*0bc0*/  LOP3.LUT R9, R3, 0xffffff80, RZ, 0xc0, !PT ;  /* 0xffffff8003097812 */ /* 0x000fc400078ec0ff */
[----:B------:R-:W-:Y:S01]  /*0bd0*/  SHF.R.S32.HI R19, RZ, 0x3, R4 ;  /* 0x00000003ff137819 */ /* 0x000fe20000011404 */
[----:B------:R-:W-:Y:S01]  /*0be0*/  IMAD.IADD R11, R0, 0x1, -R7 ;  /* 0x00000001000b7824 */ /* 0x000fe200078e0a07 */
[----:B------:R-:W-:Y:S01]  /*0bf0*/  LEA.HI R10, R8, R8, RZ, 0x1 ;  /* 0x00000008080a7211 */ /* 0x000fe200078f08ff */
[----:B------:R-:W-:Y:S01]  /*0c00*/  IMAD.IADD R21, R0, 0x1, -R9 ;  /* 0x0000000100157824 */ /* 0x000fe200078e0a09 */
[----:B------:R-:W-:Y:S01]  /*0c10*/  SHF.R.S32.HI R26, RZ, 0x7, R3 ;  /* 0x00000007ff1a7819 */ /* 0x000fe20000011403 */
[----:B------:R-:W-:Y:S01]  /*0c20*/  IMAD R0, R2, 0x8, R5 ;  /* 0x0000000802007824 */ /* 0x000fe200078e0205 */
[----:B------:R-:W-:Y:S01]  /*0c30*/  STL [R1+0xc], R19 ;  /* 0x00000c1301007387 */ /* 0x000fe20000100800 */
[C---:B------:R-:W-:Y:S01]  /*0c40*/  VIADD R25, R19.reuse, 0x20 ;  /* 0x0000002013197836 */ /* 0x040fe20000000000 */
[----:B------:R-:W-:Y:S01]  /*0c50*/  LOP3.LUT R7, R10, 0x1ffffffe, RZ, 0xc0, !PT ;  /* 0x1ffffffe0a077812 */ /* 0x000fe200078ec0ff */
[C---:B------:R-:W-:Y:S01]  /*0c60*/  VIADD R4, R19.reuse, 0x40 ;  /* 0x0000004013047836 */ /* 0x040fe20000000000 */
[----:B------:R-:W-:Y:S01]  /*0c70*/  STL [R1+0x70], R11 ;  /* 0x0000700b01007387 */ /* 0x000fe20000100800 */
[----:B------:R-:W-:-:S02]  /*0c80*/  VIADD R13, R19, 0x60 ;  /* 0x00000060130d7836 */ /* 0x000fc40000000000 */
[----:B------:R-:W-:Y:S01]  /*0c90*/  IMAD.SHL.U32 R200, R11, 0x4, RZ ;  /* 0x000000040bc87824 */ /* 0x000fe200078e00ff */
[----:B------:R0:W-:Y:S01]  /*0ca0*/  STL [R1+0xb4], R0 ;  /* 0x0000b40001007387 */ /* 0x0001e20000100800 */
[----:B------:R-:W-:Y:S01]  /*0cb0*/  SHF.R.S32.HI R5, RZ, 0x1f, R4 ;  /* 0x0000001fff057819 */ /* 0x000fe20000011404 */
[----:B------:R-:W-:Y:S01]  /*0cc0*/  IMAD.IADD R7, R8, 0x1, -R7 ;  /* 0x0000000108077824 */ /* 0x000fe200078e0a07 */
[----:B------:R-:W-:Y:S01]  /*0cd0*/  SHF.R.S32.HI R8, RZ, 0x1f, R13 ;  /* 0x0000001fff087819 */ /* 0x000fe2000001140d */
[----:B------:R-:W-:Y:S01]  /*0ce0*/  STL [R1+0x80], R21 ;  /* 0x0000801501007387 */ /* 0x000fe20000100800 */
[----:B------:R-:W-:Y:S01]  /*0cf0*/  LEA.HI R10, R5, R4, RZ, 0x3 ;  /* 0x00000004050a7211 */ /* 0x000fe200078f18ff */
[----:B------:R-:W-:Y:S01]  /*0d00*/  IMAD.SHL.U32 R4, R4, 0x40, RZ ;  /* 0x0000004004047824 */ /* 0x000fe200078e00ff */
[----:B------:R-:W-:Y:S01]  /*0d10*/  LEA.HI R14, R8, R13, RZ, 0x3 ;  /* 0x0000000d080e7211 */ /* 0x000fe200078f18ff */
[----:B------:R1:W-:Y:S01]  /*0d20*/  STL [R1+0xa0], R25 ;  /* 0x0000a01901007387 */ /* 0x0003e20000100800 */
[----:B------:R-:W-:Y:S01]  /*0d30*/  VIADD R205, R200, 0x40 ;  /* 0x00000040c8cd7836 */ /* 0x000fe20000000000 */
[----:B0-----:R-:W-:Y:S01]  /*0d40*/  SHF.R.S32.HI R0, RZ, 0x1f, R21 ;  /* 0x0000001fff007819 */ /* 0x001fe20000011415 */
[----:B------:R-:W-:Y:S01]  /*0d50*/  IMAD.SHL.U32 R13, R13, 0x40, RZ ;  /* 0x000000400d0d7824 */ /* 0x000fe200078e00ff */
[----:B------:R-:W2:Y:S01]  /*0d60*/  LDL.LU R23, [R1+0x20] ;  /* 0x0000200001177983 */ /* 0x000ea20000300800 */
[----:B------:R-:W-:Y:S01]  /*0d70*/  LOP3.LUT R9, R4, 0x1c0, RZ, 0xc0, !PT ;  /* 0x000001c004097812 */ /* 0x000fe200078ec0ff */
[----:B------:R-:W-:Y:S01]  /*0d80*/  IMAD.IADD R205, R200, 0x1, R205 ;  /* 0x00000001c8cd7824 */ /* 0x000fe200078e02cd */
[----:B------:R-:W-:Y:S01]  /*0d90*/  LEA.HI R2, R0, R21, RZ, 0x2 ;  /* 0x0000001500027211 */ /* 0x000fe200078f10ff */
[----:B------:R-:W-:Y:S01]  /*0da0*/  IMAD.SHL.U32 R16, R11, 0x8, RZ ;  /* 0x000000080b107824 */ /* 0x000fe200078e00ff */
[----:B------:R-:W-:Y:S01]  /*0db0*/  LOP3.LUT R13, R13, 0x1c0, RZ, 0xc0, !PT ;  /* 0x000001c00d0d7812 */ /* 0x000fe200078ec0ff */
[----:B------:R-:W-:Y:S01]  /*0dc0*/  IMAD.SHL.U32 R14, R14, 0x40, RZ ;  /* 0x000000400e0e7824 */ /* 0x000fe200078e00ff */
[--C-:B------:R-:W-:Y:S01]  /*0dd0*/  SHF.R.S32.HI R4, RZ, 0x2, R2.reuse ;  /* 0x00000002ff047819 */ /* 0x100fe20000011402 */
[----:B------:R-:W-:Y:S01]  /*0de0*/  IMAD.SHL.U32 R11, R10, 0x40, RZ ;  /* 0x000000400a0b7824 */ /* 0x000fe200078e00ff */
[----:B------:R-:W-:-:S02]  /*0df0*/  SHF.R.S32.HI R5, RZ, 0x1f, R2 ;  /* 0x0000001fff057819 */ /* 0x000fc40000011402 */
[----:B------:R-:W-:Y:S02]  /*0e00*/  SHF.R.S32.HI R8, RZ, 0x1f, R205 ;  /* 0x0000001fff087819 */ /* 0x000fe400000114cd */
[----:B------:R-:W-:Y:S02]  /*0e10*/  LEA.HI R5, R5, R4, RZ, 0x3 ;  /* 0x0000000405057211 */ /* 0x000fe400078f18ff */
[----:B------:R-:W-:Y:S02]  /*0e20*/  LEA.HI R0, R0, R21, RZ, 0x5 ;  /* 0x0000001500007211 */ /* 0x000fe400078f28ff */
[----:B------:R-:W-:Y:S02]  /*0e30*/  LOP3.LUT R5, R5, 0xfffffff8, RZ, 0xc0, !PT ;  /* 0xfffffff805057812 */ /* 0x000fe400078ec0ff */
[CC--:B------:R-:W-:Y:S02]  /*0e40*/  LEA.HI R203, R8.reuse, R205.reuse, RZ, 0x3 ;  /* 0x000000cd08cb7211 */ /* 0x0c0fe400078f18ff */
[----:B------:R-:W-:Y:S01]  /*0e50*/  LEA.HI R8, R8, R205, RZ, 0x6 ;  /* 0x000000cd08087211 */ /* 0x000fe200078f30ff */
[----:B------:R-:W-:Y:S01]  /*0e60*/  IMAD.IADD R5, R4, 0x1, -R5 ;  /* 0x0000000104057824 */ /* 0x000fe200078e0a05 */
[----:B------:R-:W-:-:S02]  /*0e70*/  LOP3.LUT R4, R13, 0x38, R16, 0xf8, !PT ;  /* 0x000000380d047812 */ /* 0x000fc400078ef810 */
[----:B------:R-:W-:Y:S01]  /*0e80*/  SHF.R.U32.HI R15, RZ, 0x3, R13 ;  /* 0x00000003ff0f7819 */ /* 0x000fe2000001160d */
[----:B------:R-:W-:Y:S01]  /*0e90*/  IMAD.SHL.U32 R8, R8, 0x80, RZ ;  /* 0x0000008008087824 */ /* 0x000fe200078e00ff */
[----:B------:R-:W-:Y:S02]  /*0ea0*/  LOP3.LUT R14, R14, 0xfffffe00, RZ, 0xc0, !PT ;  /* 0xfffffe000e0e7812 */ /* 0x000fe400078ec0ff */
[----:B------:R-:W-:Y:S02]  /*0eb0*/  SHF.R.S32.HI R0, RZ, 0x5, R0 ;  /* 0x00000005ff007819 */ /* 0x000fe40000011400 */
[----:B------:R-:W-:Y:S02]  /*0ec0*/  LOP3.LUT R10, R9, 0x38, R16, 0xf8, !PT ;  /* 0x00000038090a7812 */ /* 0x000fe400078ef810 */
[----:B------:R-:W-:Y:S02]  /*0ed0*/  SHF.R.U32.HI R12, RZ, 0x3, R9 ;  /* 0x00000003ff0c7819 */ /* 0x000fe40000011609 */
[----:B------:R-:W-:-:S02]  /*0ee0*/  LOP3.LUT R11, R11, 0xfffffe00, RZ, 0xc0, !PT ;  /* 0xfffffe000b0b7812 */ /* 0x000fc400078ec0ff */
[----:B------:R-:W-:Y:S02]  /*0ef0*/  LOP3.LUT R9, R9, 0x38, R203, 0xf8, !PT ;  /* 0x0000003809097812 */ /* 0x000fe400078ef8cb */
[----:B------:R-:W-:Y:S01]  /*0f00*/  LOP3.LUT R20, R14, R4, R15, 0xf6, !PT ;  /* 0x000000040e147212 */ /* 0x000fe200078ef60f */
[----:B------:R-:W-:Y:S01]  /*0f10*/  IMAD R4, R0, 0x10, R5 ;  /* 0x0000001000047824 */ /* 0x000fe200078e0205 */
[----:B------:R-:W-:Y:S01]  /*0f20*/  LOP3.LUT R10, R11, R10, R12, 0xf6, !PT ;  /* 0x0000000a0b0a7212 */ /* 0x000fe200078ef60c */
[----:B------:R-:W-:Y:S01]  /*0f30*/  IMAD.SHL.U32 R0, R19, 0x40, RZ ;  /* 0x0000004013007824 */ /* 0x000fe200078e00ff */
[----:B------:R-:W-:Y:S02]  /*0f40*/  LOP3.LUT R12, R9, R12, RZ, 0x3c, !PT ;  /* 0x0000000c090c7212 */ /* 0x000fe400078e3cff */
[----:B------:R-:W-:Y:S02]  /*0f50*/  LOP3.LUT R9, R8, 0xffffe000, RZ, 0xc0, !PT ;  /* 0xffffe00008097812 */ /* 0x000fe400078ec0ff */
[----:B------:R-:W-:Y:S01]  /*0f60*/  SHF.R.S32.HI R8, RZ, 0x1f, R25 ;  /* 0x0000001fff087819 */ /* 0x000fe20000011419 */
[----:B------:R-:W-:Y:S01]  /*0f70*/  IMAD.SHL.U32 R5, R25, 0x40, RZ ;  /* 0x0000004019057824 */ /* 0x000fe200078e00ff */
[----:B------:R-:W-:-:S02]  /*0f80*/  LOP3.LUT R19, R0, 0x1c0, RZ, 0xc0, !PT ;  /* 0x000001c000137812 */ /* 0x000fc400078ec0ff */
[----:B------:R-:W-:Y:S02]  /*0f90*/  LOP3.LUT R22, R13, 0x38, R203, 0xf8, !PT ;  /* 0x000000380d167812 */ /* 0x000fe400078ef8cb */
[----:B------:R-:W-:Y:S02]  /*0fa0*/  LEA.HI R3, R3, R26, RZ, 0x1 ;  /* 0x0000001a03037211 */ /* 0x000fe400078f08ff */
[----:B------:R-:W-:Y:S02]  /*0fb0*/  LEA.HI R8, R8, R25, RZ, 0x3 ;  /* 0x0000001908087211 */ /* 0x000fe400078f18ff */
[----:B-1----:R-:W-:Y:S02]  /*0fc0*/  SHF.R.U32.HI R25, RZ, 0x3, R19 ;  /* 0x00000003ff197819 */ /* 0x002fe40000011613 */
[----:B------:R-:W-:Y:S02]  /*0fd0*/  LOP3.LUT R0, R19, 0x38, R203, 0xf8, !PT ;  /* 0x0000003813007812 */ /* 0x000fe400078ef8cb */
[----:B------:R-:W-:-:S02]  /*0fe0*/  LOP3.LUT R22, R22, R15, RZ, 0x3c, !PT ;  /* 0x0000000f16167212 */ /* 0x000fc400078e3cff */
[----:B------:R-:W-:Y:S02]  /*0ff0*/  LOP3.LUT R15, R5, 0x1c0, RZ, 0xc0, !PT ;  /* 0x000001c0050f7812 */ /* 0x000fe400078ec0ff */
[----:B------:R-:W-:Y:S01]  /*1000*/  LOP3.LUT R3, R3, 0x3fffffe, RZ, 0xc0, !PT ;  /* 0x03fffffe03037812 */ /* 0x000fe200078ec0ff */
[----:B------:R-:W-:Y:S01]  /*1010*/  IMAD.SHL.U32 R8, R8, 0x40, RZ ;  /* 0x0000004008087824 */ /* 0x000fe200078e00ff */
[----:B------:R-:W-:Y:S02]  /*1020*/  LOP3.LUT R24, R6, 0xfffffe00, RZ, 0xc0, !PT ;  /* 0xfffffe0006187812 */ /* 0x000fe400078ec0ff */
[----:B------:R-:W-:Y:S01]  /*1030*/  LOP3.LUT R0, R0, R25, RZ, 0x3c, !PT ;  /* 0x0000001900007212 */ /* 0x000fe200078e3cff */
[----:B------:R-:W-:Y:S01]  /*1040*/  STL [R1+0xac], R26 ;  /* 0x0000ac1a01007387 */ /* 0x000fe20000100800 */
[----:B------:R-:W-:Y:S01]  /*1050*/  SHF.R.U32.HI R13, RZ, 0x3, R15 ;  /* 0x00000003ff0d7819 */ /* 0x000fe2000001160f */
[----:B------:R-:W-:Y:S01]  /*1060*/  IMAD.IADD R3, R26, 0x1, -R3 ;  /* 0x000000011a037824 */ /* 0x000fe200078e0a03 */
[----:B------:R-:W-:Y:S01]  /*1070*/  LOP3.LUT R5, R15, 0x38, R203, 0xf8, !PT ;  /* 0x000000380f057812 */ /* 0x000fe200078ef8cb */
[----:B------:R-:W-:Y:S01]  /*1080*/  STL [R1+0x5c], R24 ;  /* 0x00005c1801007387 */ /* 0x000fe20000100800 */
[----:B------:R-:W-:-:S02]  /*1090*/  IADD3 R12, R12, R9, R11 ;  /* 0x000000090c0c7210 */ /* 0x000fc40007ffe00b */
[----:B------:R-:W-:Y:S01]  /*10a0*/  IADD3 R6, R0, R9, R24 ;  /* 0x0000000900067210 */ /* 0x000fe20007ffe018 */
[----:B------:R0:W-:Y:S01]  /*10b0*/  STL [R1+0x54], R19 ;  /* 0x0000541301007387 */ /* 0x0001e20000100800 */
[----:B------:R-:W-:Y:S02]  /*10c0*/  LOP3.LUT R11, R8, 0xfffffe00, RZ, 0xc0, !PT ;  /* 0xfffffe00080b7812 */ /* 0x000fe400078ec0ff */
[----:B------:R-:W-:Y:S01]  /*10d0*/  LOP3.LUT R0, R19, 0x38, R16, 0xf8, !PT ;  /* 0x0000003813007812 */ /* 0x000fe200078ef810 */
[----:B------:R-:W-:Y:S01]  /*10e0*/  IMAD R4, R3, 0x40, R4 ;  /* 0x0000004003047824 */ /* 0x000fe200078e0204 */
[----:B------:R-:W-:Y:S01]  /*10f0*/  LOP3.LUT R8, R5, R13, RZ, 0x3c, !PT ;  /* 0x0000000d05087212 */ /* 0x000fe200078e3cff */
[----:B------:R-:W-:Y:S01]  /*1100*/  STL [R1+0x50], R15 ;  /* 0x0000500f01007387 */ /* 0x000fe20000100800 */
[----:B------:R-:W-:Y:S01]  /*1110*/  LOP3.LUT R2, R2, 0x7ffffffc, RZ, 0xc0, !PT ;  /* 0x7ffffffc02027812 */ /* 0x000fe200078ec0ff */
[----:B0-----:R-:W-:Y:S02]  /*1120*/  VIADD R19, R16, 0x80 ;  /* 0x0000008010137836 */ /* 0x001fe40000000000 */
[----:B------:R-:W-:Y:S01]  /*1130*/  STL [R1+0xa8], R25 ;  /* 0x0000a81901007387 */ /* 0x000fe20000100800 */
[----:B------:R-:W-:-:S02]  /*1140*/  LOP3.LUT R5, R24, R0, R25, 0xf6, !PT ;  /* 0x0000000018057212 */ /* 0x000fc400078ef619 */
[-C--:B------:R-:W-:Y:S01]  /*1150*/  IADD3 R22, R22, R9.reuse, R14 ;  /* 0x0000000916167210 */ /* 0x080fe20007ffe00e */
[----:B------:R-:W-:Y:S01]  /*1160*/  STL [R1+0xa4], R13 ;  /* 0x0000a40d01007387 */ /* 0x000fe20000100800 */
[----:B------:R-:W-:Y:S02]  /*1170*/  IADD3 R8, R8, R9, R11 ;  /* 0x0000000908087210 */ /* 0x000fe40007ffe00b */
[----:B------:R-:W-:Y:S01]  /*1180*/  LOP3.LUT R0, R15, 0x38, R16, 0xf8, !PT ;  /* 0x000000380f007812 */ /* 0x000fe200078ef810 */
[----:B------:R-:W-:Y:S01]  /*1190*/  STL [R1+0x58], R11 ;  /* 0x0000580b01007387 */ /* 0x000fe20000100800 */
[----:B------:R-:W-:Y:S01]  /*11a0*/  SHF.R.S32.HI R9, RZ, 0x1f, R19 ;  /* 0x0000001fff097819 */ /* 0x000fe20000011413 */
[----:B------:R-:W-:Y:S02]  /*11b0*/  IMAD.IADD R2, R21, 0x1, -R2 ;  /* 0x0000000115027824 */ /* 0x000fe400078e0a02 */
[----:B------:R-:W-:Y:S01]  /*11c0*/  STL [R1+0xb0], R4 ;  /* 0x0000b00401007387 */ /* 0x000fe20000100800 */
[----:B------:R-:W-:Y:S01]  /*11d0*/  VIADD R3, R18, 0x10400 ;  /* 0x0001040012037836 */ /* 0x000fe20000000000 */
[----:B------:R-:W-:-:S02]  /*11e0*/  LOP3.LUT R0, R11, R0, R13, 0xf6, !PT ;  /* 0x000000000b007212 */ /* 0x000fc400078ef60d */
[----:B------:R-:W-:Y:S01]  /*11f0*/  STL [R1+0x7c], RZ ;  /* 0x00007cff01007387 */ /* 0x000fe20000100800 */
[----:B------:R-:W-:-:S03]  /*1200*/  IMAD R10, R10, 0x2, R3 ;  /* 0x000000020a0a7824 */ /* 0x000fc600078e0203 */
[----:B------:R-:W-:Y:S04]  /*1210*/  STL [R1+0x40], RZ ;  /* 0x000040ff01007387 */ /* 0x000fe80000100800 */
[----:B------:R-:W-:Y:S04]  /*1220*/  STL [R1+0x6c], R5 ;  /* 0x00006c0501007387 */ /* 0x000fe80000100800 */
[----:B------:R0:W-:Y:S04]  /*1230*/  STL [R1], R9 ;  /* 0x0000000901007387 */ /* 0x0001e80000100800 */
[----:B------:R1:W-:Y:S01]  /*1240*/  STL [R1+0x8], R2 ;  /* 0x0000080201007387 */ /* 0x0003e20000100800 */
[----:B0-----:R-:W-:-:S02]  /*1250*/  IMAD R9, R0, 0x2, R3 ;  /* 0x0000000200097824 */ /* 0x001fc400078e0203 */
[--C-:B------:R-:W-:Y:S02]  /*1260*/  IMAD R0, R6, 0x2, R3.reuse ;  /* 0x0000000206007824 */ /* 0x100fe400078e0203 */
[--C-:B-1----:R-:W-:Y:S01]  /*1270*/  IMAD R2, R20, 0x2, R3.reuse ;  /* 0x0000000214027824 */ /* 0x102fe200078e0203 */
[----:B------:R-:W-:Y:S01]  /*1280*/  STL [R1+0x90], R10 ;  /* 0x0000900a01007387 */ /* 0x000fe20000100800 */
[----:B------:R-:W-:-:S03]  /*1290*/  IMAD R6, R12, 0x2, R3 ;  /* 0x000000020c067824 */ /* 0x000fc600078e0203 */
[----:B------:R0:W-:Y:S04]  /*12a0*/  STL [R1+0x88], R2 ;  /* 0x0000880201007387 */ /* 0x0001e80000100800 */
[----:B------:R-:W-:Y:S04]  /*12b0*/  STL [R1+0x98], R9 ;  /* 0x0000980901007387 */ /* 0x000fe80000100800 */
[----:B------:R1:W-:Y:S01]  /*12c0*/  STL [R1+0x9c], R0 ;  /* 0x00009c0001007387 */ /* 0x0003e20000100800 */
[----:B0-----:R-:W-:-:S05]  /*12d0*/  IMAD R2, R8, 0x2, R3 ;  /* 0x0000000208027824 */ /* 0x001fca00078e0203 */
[----:B------:R0:W-:Y:S01]  /*12e0*/  STL [R1+0x94], R2 ;  /* 0x0000940201007387 */ /* 0x0001e20000100800 */
[----:B-1----:R-:W-:-:S03]  /*12f0*/  IMAD R0, R22, 0x2, R3 ;  /* 0x0000000216007824 */ /* 0x002fc600078e0203 */
[----:B------:R-:W-:Y:S04]  /*1300*/  STL [R1+0x8c], R6 ;  /* 0x00008c0601007387 */ /* 0x000fe80000100800 */
[----:B------:R1:W-:Y:S01]  /*1310*/  STL [R1+0x84], R0 ;  /* 0x0000840001007387 */ /* 0x0003e20000100800 */
[----:B0-----:R-:W-:Y:S02]  /*1320*/  IMAD R2, R5, 0x2, R3 ;  /* 0x0000000205027824 */ /* 0x001fe400078e0203 */
[----:B-1----:R-:W-:-:S03]  /*1330*/  IMAD R0, R7, 0x8, R4 ;  /* 0x0000000807007824 */ /* 0x002fc600078e0204 */
[----:B------:R0:W-:Y:S04]  /*1340*/  STL [R1+0x60], R2 ;  /* 0x0000600201007387 */ /* 0x0001e80000100800 */
[----:B------:R0:W-:Y:S01]  /*1350*/  STL [R1+0x64], R0 ;  /* 0x0000640001007387 */ /* 0x0001e20000100800 */
[----:B------:R-:W-:Y:S01]  /*1360*/  LOP3.LUT R203, R203, 0xfffffff8, RZ, 0xc0, !PT ;  /* 0xfffffff8cbcb7812 */ /* 0x000fe200078ec0ff */
[----:B------:R-:W-:Y:S01]  /*1370*/  IMAD.MOV.U32 R202, RZ, RZ, RZ ;  /* 0x000000ffffca7224 */ /* 0x000fe200078e00ff */
[----:B------:R-:W-:Y:S01]  /*1380*/  SHF.R.S32.HI R17, RZ, 0x1f, R16 ;  /* 0x0000001fff117819 */ /* 0x000fe20000011410 */
[----:B------:R-:W-:Y:S01]  /*1390*/  IMAD.MOV.U32 R218, RZ, RZ, RZ ;  /* 0x000000ffffda7224 */ /* 0x000fe200078e00ff */
[----:B------:R-:W-:Y:S01]  /*13a0*/  SHF.R.S32.HI R224, RZ, 0x1f, R203 ;  /* 0x0000001fffe07819 */ /* 0x000fe200000114cb */
[----:B------:R-:W-:Y:S01]  /*13b0*/  IMAD.MOV.U32 R204, RZ, RZ, RZ ;  /* 0x000000ffffcc7224 */ /* 0x000fe200078e00ff */
[----:B--2---:R-:W-:Y:S01]  /*13c0*/  LOP3.LUT R225, R23, 0x1, RZ, 0xfc, !PT ;  /* 0x0000000117e17812 */ /* 0x004fe200078efcff */
[----:B------:R-:W-:-:S05]  /*13d0*/  VIADD R23, R16, 0xc0 ;  /* 0x000000c010177836 */ /* 0x000fca0000000000 */
[----:B0-----:R-:W-:-:S07]  /*13e0*/  SHF.R.S32.HI R228, RZ, 0x1f, R23 ;  /* 0x0000001fffe47819 */ /* 0x001fce0000011417 */
.L_x_1860:
[----:B------:R-:W-:Y:S01]  /*13f0*/  ULDC.64 UR4, c[0x0][0xa28] ;  /* 0x00028a0000047ab9 */ /* 0x000fe20000000a00 */
[----:B01----:R-:W0:Y:S01]  /*1400*/  LDC.64 R4, c[0x0][0xa08] ;  /* 0x00028200ff047b82 */ /* 0x003e220000000a00 */
[----:B------:R-:W-:Y:S01]  /*1410*/  ISETP.NE.U32.AND P0, PT, RZ, UR4, PT ;  /* 0x00000004ff007c0c */ /* 0x000fe2000bf05070 */
[----:B------:R-:W-:Y:S01]  /*1420*/  IMAD.MOV.U32 R0, RZ, RZ, RZ ;  /* 0x000000ffff007224 */ /* 0x000fe200078e00ff */
[----:B------:R-:W-:Y:S01]  /*1430*/  ULDC.64 UR6, c[0x0][0xa20] ;  /* 0x0002880000067ab9 */ /* 0x000fe20000000a00 */
[----:B------:R-:W-:Y:S01]  /*1440*/  IMAD.MOV.U32 R28, RZ, RZ, RZ ;  /* 0x000000ffff1c7224 */ /* 0x000fe200078e00ff */
[----:B------:R-:W-:Y:S01]  /*1450*/  ISETP.NE.AND.EX P0, PT, RZ, UR5, PT, P0 ;  /* 0x00000005ff007c0c */ /* 0x000fe2000bf05300 */
[----:B------:R-:W-:Y:S02]  /*1460*/  ULDC.64 UR4, c[0x0][0xa18] ;  /* 0x0002860000047ab9 */ /* 0x000fe40000000a00 */
[----:B------:R-:W-:-:S04]  /*1470*/  ISETP.NE.U32.AND P1, PT, RZ, UR4, PT ;  /* 0x00000004ff007c0c */ /* 0x000fc8000bf25070 */
[----:B------:R-:W-:Y:S01]  /*1480*/  ISETP.NE.AND.EX P1, PT, RZ, UR5, PT, P1 ;  /* 0x00000005ff007c0c */ /* 0x000fe2000bf25310 */
[----:B------:R-:W-:Y:S02]  /*1490*/  ULDC.64 UR4, c[0x0][0xa08] ;  /* 0x0002820000047ab9 */ /* 0x000fe40000000a00 */
[----:B------:R-:W-:-:S03]  /*14a0*/  ISETP.NE.U32.AND P3, PT, RZ, UR4, PT ;  /* 0x00000004ff007c0c */ /* 0x000fc6000bf65070 */
[----:B--23--:R-:W1:Y:S01]  /*14b0*/  @P0 LDC.64 R2, c[0x0][0xa28] ;  /* 0x00028a00ff020b82 */ /* 0x00ce620000000a00 */
[----:B------:R-:W-:Y:S01]  /*14c0*/  ISETP.NE.AND.EX P3, PT, RZ, UR5, PT, P3 ;  /* 0x00000005ff007c0c */ /* 0x000fe2000bf65330 */
[----:B0-----:R-:W-:-:S06]  /*14d0*/  IMAD.WIDE R8, R39, 0x4, R4 ;  /* 0x0000000427087825 */ /* 0x001fcc00078e0204 */
[----:B------:R-:W0:Y:S01]  /*14e0*/  @P1 LDC.64 R6, c[0x0][0xa18] ;  /* 0x00028600ff061b82 */ /* 0x000e220000000a00 */
[----:B------:R-:W-:Y:S02]  /*14f0*/  ULDC UR4, c[0x0][0x288] ;  /* 0x0000a20000047ab9 */ /* 0x000fe40000000800 */
[----:B------:R-:W-:Y:S01]  /*1500*/  IMAD.U32 R219, RZ, RZ, UR4 ;  /* 0x00000004ffdb7e24 */ /* 0x000fe2000f8e00ff */
[----:B------:R2:W-:Y:S01]  /*1510*/  STL [R1+0x74], R38 ;  /* 0x0000742601007387 */ /* 0x0005e20000100800 */
[----:B------:R-:W-:-:S03]  /*1520*/  ULDC.64 UR4, c[0x0][0x418] ;  /* 0x0001060000047ab9 */ /* 0x000fc60000000a00 */
[----:B-----5:R2:W5:Y:S01]  /*1530*/  @P3 LDG.E R28, desc[UR60][R8.64] ;  /* 0x0000003c081c3981 */ /* 0x020562000c1e1900 */
[----:B-1----:R-:W-:-:S05]  /*1540*/  @P0 IMAD.WIDE R2, R39, 0x4, R2 ;  /* 0x0000000427020825 */ /* 0x002fca00078e0202 */
[----:B------:R2:W5:Y:S01]  /*1550*/  @P0 LDG.E R0, desc[UR60][R2.64] ;  /* 0x0000003c02000981 */ /* 0x000562000c1e1900 */
[----:B0-----:R-:W-:-:S05]  /*1560*/  @P1 IMAD.WIDE R4, R39, 0x4, R6 ;  /* 0x0000000427041825 */ /* 0x001fca00078e0206 */
[----:B------:R2:W5:Y:S04]  /*1570*/  @P1 LDG.E R219, desc[UR60][R4.64] ;  /* 0x0000003c04db1981 */ /* 0x000568000c1e1900 */
[----:B------:R2:W-:Y:S01]  /*1580*/  STL [R1+0x78], R39 ;  /* 0x0000782701007387 */ /* 0x0005e20000100800 */
[----:B------:R-:W-:-:S03]  /*1590*/  UISETP.NE.U32.AND UP0, UPT, UR4, URZ, UPT ;  /* 0x0000003f0400728c */ /* 0x000fc6000bf05070 */
[----:B------:R-:W-:Y:S01]  /*15a0*/  ULDC UR4, c[0x0][0x424] ;  /* 0x0001090000047ab9 */ /* 0x000fe20000000800 */
[----:B------:R-:W-:Y:S01]  /*15b0*/  UISETP.NE.AND.EX UP0, UPT, UR5, URZ, UPT, UP0 ;  /* 0x0000003f0500728c */ /* 0x000fe2000bf05300 */
[----:B------:R-:W-:Y:S02]  /*15c0*/  ISETP.NE.U32.AND P2, PT, RZ, UR6, PT ;  /* 0x00000006ff007c0c */ /* 0x000fe4000bf45070 */
[----:B------:R-:W-:Y:S01]  /*15d0*/  ULDC UR5, c[0x0][0x2f0] ;  /* 0x0000bc0000057ab9 */ /* 0x000fe20000000800 */
[----:B------:R-:W-:Y:S01]  /*15e0*/  USEL UR4, UR4, 0x1, UP0 ;  /* 0x0000000104047887 */ /* 0x000fe20008000000 */
[----:B------:R-:W-:-:S03]  /*15f0*/  ISETP.NE.AND.EX P2, PT, RZ, UR7, PT, P2 ;  /* 0x00000007ff007c0c */ /* 0x000fc6000bf45320 */
[----:B------:R-:W-:-:S03]  /*1600*/  UIMAD UR4, UR4, UR5, URZ ;  /* 0x00000005040472a4 */ /* 0x000fc6000f8e023f */
[----:B------:R-:W-:Y:S01]  /*1610*/  ULDC UR5, c[0x0][0x348] ;  /* 0x0000d20000057ab9 */ /* 0x000fe20000000800 */
[----:B--2-4-:R-:W-:Y:S08]  /*1620*/  @P1 BRA `(.L_x_1558) ;  /* 0x0000000000241947 */ /* 0x014ff00003800000 */
[----:B------:R-:W-:Y:S02]  /*1630*/  ULDC.64 UR6, c[0x0][0xa00] ;  /* 0x0002800000067ab9 */ /* 0x000fe40000000a00 */
[----:B------:R-:W-:-:S04]  /*1640*/  ISETP.NE.U32.AND P0, PT, RZ, UR6, PT ;  /* 0x00000006ff007c0c */ /* 0x000fc8000bf05070 */
[----:B------:R-:W-:-:S13]  /*1650*/  ISETP.NE.AND.EX P0, PT, RZ, UR7, PT, P0 ;  /* 0x00000007ff007c0c */ /* 0x000fda000bf05300 */
[----:B------:R-:W-:Y:S05]  /*1660*/  @!P0 BRA `(.L_x_1558) ;  /* 0x0000000000148947 */ /* 0x000fea0003800000 */
[----:B------:R-:W0:Y:S02]  /*1670*/  LDC.64 R2, c[0x0][0xa00] ;  /* 0x00028000ff027b82 */ /* 0x000e240000000a00 */
[----:B0-----:R-:W-:-:S05]  /*1680*/  IMAD.WIDE R2, R39, 0x4, R2 ;  /* 0x0000000427027825 */ /* 0x001fca00078e0202 */
[----:B-----5:R-:W2:Y:S04]  /*1690*/  LDG.E R219, desc[UR60][R2.64] ;  /* 0x0000003c02db7981 */ /* 0x020ea8000c1e1900 */
[----:B------:R-:W2:Y:S02]  /*16a0*/  LDG.E R4, desc[UR60][R2.64+0x4] ;  /* 0x0000043c02047981 */ /* 0x000ea4000c1e1900 */
[----:B--2---:R-:W-:-:S07]  /*16b0*/  IMAD.IADD R219, R4, 0x1, -R219 ;  /* 0x0000000104db7824 */ /* 0x004fce00078e0adb */
.L_x_1558:
[----:B------:R-:W-:Y:S02]  /*16c0*/  IMAD.U32 R2, RZ, RZ, UR5 ;  /* 0x00000005ff027e24 */ /* 0x000fe4000f8e00ff */
[----:B------:R-:W-:Y:S01]  /*16d0*/  IMAD.U32 R29, RZ, RZ, UR4 ;  /* 0x00000004ff1d7e24 */ /* 0x000fe2000f8e00ff */
[----:B------:R-:W-:Y:S06]  /*16e0*/  @!P2 BRA `(.L_x_1559) ;  /* 0x000000000010a947 */ /* 0x000fec0003800000 */
[----:B------:R-:W0:Y:S02]  /*16f0*/  LDC.64 R4, c[0x0][0xa20] ;  /* 0x00028800ff047b82 */ /* 0x000e240000000a00 */
[----:B0-----:R-:W-:-:S05]  /*1700*/  IMAD.WIDE R4, R39, 0x4, R4 ;  /* 0x0000000427047825 */ /* 0x001fca00078e0204 */
[----:B------:R0:W5:Y:S01]  /*1710*/  LDG.E R29, desc[UR60][R4.64] ;  /* 0x0000003c041d7981 */ /* 0x000162000c1e1900 */
[----:B------:R-:W-:Y:S05]  /*1720*/  BRA `(.L_x_1560) ;  /* 0x0000000000107947 */ /* 0x000fea0003800000 */
.L_x_1559:
[----:B------:R-:W-:Y:S05]  /*1730*/  @!P3 BRA `(.L_x_1560) ;  /* 0x00000000000cb947 */ /* 0x000fea0003800000 */
[----:B------:R-:W2:Y:S04]  /*1740*/  LDG.E R4, desc[UR60][R8.64] ;  /* 0x0000003c08047981 */ /* 0x000ea8000c1e1900 */
[----:B------:R-:W2:Y:S02]  /*1750*/  LDG.E R29, desc[UR60][R8.64+0x4] ;  /* 0x0000043c081d7981 */ /* 0x000ea4000c1e1900 */
[----:B--2---:R-:W-:-:S07]  /*1760*/  IMAD.IADD R29, R29, 0x1, -R4 ;  /* 0x000000011d1d7824 */ /* 0x004fce00078e0a04 */
.L_x_1560:
[----:B------:R-:W-:Y:S01]  /*1770*/  ULDC.64 UR4, c[0x0][0xa10] ;  /* 0x0002840000047ab9 */ /* 0x000fe20000000a00 */
[----:B------:R-:W1:Y:S01]  /*1780*/  LDC R9, c[0x0][0x448] ;  /* 0x00011200ff097b82 */ /* 0x000e620000000800 */
[----:B------:R-:W-:-:S04]  /*1790*/  ISETP.NE.U32.AND P0, PT, RZ, UR4, PT ;  /* 0x00000004ff007c0c */ /* 0x000fc8000bf05070 */
[----:B------:R-:W-:Y:S01]  /*17a0*/  ISETP.NE.AND.EX P0, PT, RZ, UR5, PT, P0 ;  /* 0x00000005ff007c0c */ /* 0x000fe2000bf05300 */
[----:B------:R-:W-:Y:S02]  /*17b0*/  ULDC.64 UR4, c[0x0][0xa30] ;  /* 0x00028c0000047ab9 */ /* 0x000fe40000000a00 */
[----:B------:R-:W-:Y:S01]  /*17c0*/  ISETP.NE.U32.AND P1, PT, RZ, UR4, PT ;  /* 0x00000004ff007c0c */ /* 0x000fe2000bf25070 */
[----:B-----5:R-:W-:Y:S01]  /*17d0*/  IMAD.MOV.U32 R94, RZ, RZ, R29 ;  /* 0x000000ffff5e7224 */ /* 0x020fe200078e001d */
[----:B------:R-:W2:Y:S02]  /*17e0*/  LDC.64 R12, c[0x0][0x9e0] ;  /* 0x00027800ff0c7b82 */ /* 0x000ea40000000a00 */
[----:B------:R-:W-:-:S06]  /*17f0*/  ISETP.NE.AND.EX P1, PT, RZ, UR5, PT, P1 ;  /* 0x00000005ff007c0c */ /* 0x000fcc000bf25310 */
[----:B0-----:R-:W0:Y:S08]  /*1800*/  @P0 LDC.64 R4, c[0x0][0xa10] ;  /* 0x00028400ff040b82 */ /* 0x001e300000000a00 */
[----:B------:R-:W3:Y:S01]  /*1810*/  @P1 LDC.64 R6, c[0x0][0xa30] ;  /* 0x00028c00ff061b82 */ /* 0x000ee20000000a00 */
[----:B0-----:R-:W-:-:S05]  /*1820*/  @P0 IMAD.WIDE R4, R39, 0x4, R4 ;  /* 0x0000000427040825 */ /* 0x001fca00078e0204 */
[----:B------:R-:W4:Y:S04]  /*1830*/  @P0 LDG.E R3, desc[UR60][R4.64] ;  /* 0x0000003c04030981 */ /* 0x000f28000c1e1900 */
[----:B------:R0:W4:Y:S01]  /*1840*/  @P0 LDG.E R8, desc[UR60][R4.64+0x4] ;  /* 0x0000043c04080981 */ /* 0x000122000c1e1900 */
[----:B---3--:R-:W-:-:S05]  /*1850*/  @P1 IMAD.WIDE R6, R39, 0x4, R6 ;  /* 0x0000000427061825 */ /* 0x008fca00078e0206 */
[----:B------:R3:W5:Y:S01]  /*1860*/  @P1 LDG.E R94, desc[UR60][R6.64] ;  /* 0x0000003c065e1981 */ /* 0x000762000c1e1900 */
[----:B-1----:R-:W-:Y:S01]  /*1870*/  ISETP.NE.AND P1, PT, R9, 0x1, PT ;  /* 0x000000010900780c */ /* 0x002fe20003f25270 */
[----:B------:R-:W-:Y:S01]  /*1880*/  IMAD.SHL.U32 R14, R37, 0x80, RZ ;  /* 0x00000080250e7824 */ /* 0x000fe200078e00ff */
[----:B--2---:R-:W-:Y:S01]  /*1890*/  ISETP.GE.AND P2, PT, R13, 0x1, PT ;  /* 0x000000010d00780c */ /* 0x004fe20003f46270 */
[----:B------:R-:W-:Y:S02]  /*18a0*/  IMAD.IADD R11, R29, 0x1, -R0 ;  /* 0x000000011d0b7824 */ /* 0x000fe400078e0a00 */
[----:B------:R-:W-:Y:S01]  /*18b0*/  VIADD R0, R14, 0x7f ;  /* 0x0000007f0e007836 */ /* 0x000fe20000000000 */
[----:B------:R1:W-:Y:S03]  /*18c0*/  STL [R1+0x4c], R14 ;  /* 0x00004c0e01007387 */ /* 0x0003e60000100800 */
[----:B0-----:R-:W-:-:S04]  /*18d0*/  IMAD.MOV.U32 R4, RZ, RZ, R0 ;  /* 0x000000ffff047224 */ /* 0x001fc800078e0000 */
[----:B------:R-:W0:Y:S08]  /*18e0*/  @P1 LDC R9, c[0x0][0x44c] ;  /* 0x00011300ff091b82 */ /* 0x000e300000000800 */
[----:B------:R-:W2:Y:S01]  /*18f0*/  @P1 LDC R10, c[0x0][0x450] ;  /* 0x00011400ff0a1b82 */ /* 0x000ea20000000800 */
[----:B----4-:R-:W-:Y:S02]  /*1900*/  @P0 IMAD.IADD R2, R8, 0x1, -R3 ;  /* 0x0000000108020824 */ /* 0x010fe400078e0a03 */
[----:B0-----:R-:W-:-:S04]  /*1910*/  @P1 IMAD.HI.U32 R3, R0, R9, RZ ;  /* 0x0000000900031227 */ /* 0x001fc800078e00ff */
[----:B------:R-:W-:Y:S01]  /*1920*/  IMAD.IADD R220, R11, 0x1, R2 ;  /* 0x000000010bdc7824 */ /* 0x000fe200078e0202 */
[----:B--2---:R-:W-:-:S03]  /*1930*/  @P1 SHF.R.U32.HI R4, RZ, R10, R3 ;  /* 0x0000000aff041219 */ /* 0x004fc60000011603 */
[C---:B------:R-:W-:Y:S01]  /*1940*/  VIADD R0, R220.reuse, 0x3f ;  /* 0x0000003fdc007836 */ /* 0x040fe20000000000 */
[----:B------:R-:W-:-:S04]  /*1950*/  IADD3 R5, R220, 0x1, -R219 ;  /* 0x00000001dc057810 */ /* 0x000fc80007ffe8db */
[----:B------:R-:W-:Y:S01]  /*1960*/  SHF.R.S32.HI R3, RZ, 0x1f, R0 ;  /* 0x0000001fff037819 */ /* 0x000fe20000011400 */
[----:B---3--:R-:W-:-:S03]  /*1970*/  IMAD.IADD R7, R5, 0x1, R4 ;  /* 0x0000000105077824 */ /* 0x008fc600078e0204 */
[----:B------:R-:W-:Y:S01]  /*1980*/  LEA.HI R3, R3, R0, RZ, 0x6 ;  /* 0x0000000003037211 */ /* 0x000fe200078f30ff */
[----:B------:R-:W-:-:S03]  /*1990*/  IMAD.IADD R0, R7, 0x1, R12 ;  /* 0x0000000107007824 */ /* 0x000fc600078e020c */
[----:B------:R-:W-:Y:S01]  /*19a0*/  SHF.R.S32.HI R95, RZ, 0x6, R3 ;  /* 0x00000006ff5f7819 */ /* 0x000fe20000011403 */
        /* <DEDUP_REMOVED lines=12> */
.L_x_1563:
[----:B------:R-:W-:-:S13]  /*1a70*/  ISETP.NE.AND P0, PT, R13, 0x1, PT ;  /* 0x000000010d00780c */ /* 0x000fda0003f05270 */
[----:B------:R-:W0:Y:S02]  /*1a80*/  @P0 LDC.64 R4, c[0x0][0x9e8] ;  /* 0x00027a00ff040b82 */ /* 0x000e240000000a00 */
[----:B0-----:R-:W-:-:S05]  /*1a90*/  @P0 IMAD.HI.U32 R4, R3, R4, RZ ;  /* 0x0000000403040227 */ /* 0x001fca00078e00ff */
[----:B------:R-:W-:-:S07]  /*1aa0*/  @P0 SHF.R.U32.HI R3, RZ, R5, R4 ;  /* 0x00000005ff030219 */ /* 0x000fce0000011604 */
.L_x_1564:
[----:B------:R-:W-:Y:S05]  /*1ab0*/  BSYNC B0 ;  /* 0x0000000000007941 */ /* 0x000fea0003800000 */
.L_x_1562:
[----:B------:R-:W-:-:S05]  /*1ac0*/  IMAD R3, R3, R13, R13 ;  /* 0x0000000d03037224 */ /* 0x000fca00078e020d */
[----:B------:R-:W-:-:S07]  /*1ad0*/  VIMNMX R0, R0, R3, PT ;  /* 0x0000000300007248 */ /* 0x000fce0003fe0100 */
.L_x_1561:
[----:B------:R-:W0:Y:S01]  /*1ae0*/  @P1 LDC R4, c[0x0][0x44c] ;  /* 0x00011300ff041b82 */ /* 0x000e220000000800 */
[----:B------:R-:W-:Y:S01]  /*1af0*/  IMAD.MOV.U32 R3, RZ, RZ, R14 ;  /* 0x000000ffff037224 */ /* 0x000fe200078e000e */
[----:B------:R-:W-:Y:S01]  /*1b00*/  ULDC UR4, c[0x0][0x9dc] ;  /* 0x0002770000047ab9 */ /* 0x000fe20000000800 */
[----:B------:R-:W-:-:S05]  /*1b10*/  IMAD.IADD R102, R220, 0x1, -R219 ;  /* 0x00000001dc667824 */ /* 0x000fca00078e0adb */
[----:B------:R-:W1:Y:S01]  /*1b20*/  @P1 LDC R5, c[0x0][0x450] ;  /* 0x00011400ff051b82 */ /* 0x000e620000000800 */
[----:B0-----:R-:W-:-:S05]  /*1b30*/  @P1 IMAD.HI.U32 R4, R14, R4, RZ ;  /* 0x000000040e041227 */ /* 0x001fca00078e00ff */
[----:B-1----:R-:W-:-:S05]  /*1b40*/  @P1 SHF.R.U32.HI R3, RZ, R5, R4 ;  /* 0x00000005ff031219 */ /* 0x002fca0000011604 */
[----:B------:R-:W-:-:S04]  /*1b50*/  IMAD.IADD R3, R102, 0x1, R3 ;  /* 0x0000000166037824 */ /* 0x000fc800078e0203 */
[----:B------:R-:W-:Y:S01]  /*1b60*/  VIADD R4, R3, -UR4 ;  /* 0x8000000403047c36 */ /* 0x000fe20008000000 */
[----:B------:R-:W-:Y:S06]  /*1b70*/  @!P2 BRA `(.L_x_1565) ;  /* 0x000000000044a947 */ /* 0x000fec0003800000 */
[----:B------:R-:W-:Y:S01]  /*1b80*/  ISETP.GT.AND P0, PT, R3, -0x1, PT ;  /* 0xffffffff0300780c */ /* 0x000fe20003f04270 */
[----:B------:R-:W-:-:S12]  /*1b90*/  BSSY B0, `(.L_x_1566) ;  /* 0x000000d000007945 */ /* 0x000fd80003800000 */
[----:B------:R-:W-:Y:S05]  /*1ba0*/  @P0 BRA `(.L_x_1567) ;  /* 0x00000000001c0947 */ /* 0x000fea0003800000 */
[----:B------:R-:W-:Y:S02]  /*1bb0*/  ISETP.NE.AND P0, PT, R13, 0x1, PT ;  /* 0x000000010d00780c */ /* 0x000fe40003f05270 */
[----:B------:R-:W-:-:S11]  /*1bc0*/  LOP3.LUT R3, RZ, R3, RZ, 0x33, !PT ;  /* 0x00000003ff037212 */ /* 0x000fd600078e33ff */
[----:B------:R-:W0:Y:S02]  /*1bd0*/  @P0 LDC.64 R6, c[0x0][0x9e8] ;  /* 0x00027a00ff060b82 */ /* 0x000e240000000a00 */
[----:B0-----:R-:W-:-:S05]  /*1be0*/  @P0 IMAD.HI.U32 R6, R3, R6, RZ ;  /* 0x0000000603060227 */ /* 0x001fca00078e00ff */
[----:B------:R-:W-:-:S04]  /*1bf0*/  @P0 SHF.R.U32.HI R3, RZ, R7, R6 ;  /* 0x00000007ff030219 */ /* 0x000fc80000011606 */
[----:B------:R-:W-:Y:S01]  /*1c00*/  LOP3.LUT R3, RZ, R3, RZ, 0x33, !PT ;  /* 0x00000003ff037212 */ /* 0x000fe200078e33ff */
[----:B------:R-:W-:Y:S06]  /*1c10*/  BRA `(.L_x_1568) ;  /* 0x0000000000107947 */ /* 0x000fec0003800000 */
.L_x_1567:
[----:B------:R-:W-:-:S13]  /*1c20*/  ISETP.NE.AND P0, PT, R13, 0x1, PT ;  /* 0x000000010d00780c */ /* 0x000fda0003f05270 */
[----:B------:R-:W0:Y:S02]  /*1c30*/  @P0 LDC.64 R6, c[0x0][0x9e8] ;  /* 0x00027a00ff060b82 */ /* 0x000e240000000a00 */
[----:B0-----:R-:W-:-:S05]  /*1c40*/  @P0 IMAD.HI.U32 R6, R3, R6, RZ ;  /* 0x0000000603060227 */ /* 0x001fca00078e00ff */
[----:B------:R-:W-:-:S07]  /*1c50*/  @P0 SHF.R.U32.HI R3, RZ, R7, R6 ;  /* 0x00000007ff030219 */ /* 0x000fce0000011606 */
.L_x_1568:
[----:B------:R-:W-:Y:S05]  /*1c60*/  BSYNC B0 ;  /* 0x0000000000007941 */ /* 0x000fea0003800000 */
.L_x_1566:
[----:B------:R-:W-:-:S05]  /*1c70*/  IMAD R3, R3, R13, RZ ;  /* 0x0000000d03037224 */ /* 0x000fca00078e02ff */
[----:B------:R-:W-:-:S07]  /*1c80*/  VIMNMX R4, R4, R3, !PT ;  /* 0x0000000304047248 */ /* 0x000fce0007fe0100 */
.L_x_1565:
[----:B------:R-:W-:Y:S01]  /*1c90*/  VIADD R0, R0, 0x3f ;  /* 0x0000003f00007836 */ /* 0x000fe20000000000 */
[----:B------:R-:W-:-:S04]  /*1ca0*/  SHF.R.S32.HI R5, RZ, 0x1f, R4 ;  /* 0x0000001fff057819 */ /* 0x000fc80000011404 */
[----:B------:R-:W-:Y:S02]  /*1cb0*/  SHF.R.S32.HI R3, RZ, 0x1f, R0 ;  /* 0x0000001fff037819 */ /* 0x000fe40000011400 */
[----:B------:R-:W-:Y:S02]  /*1cc0*/  LEA.HI R5, R5, R4, RZ, 0x6 ;  /* 0x0000000405057211 */ /* 0x000fe400078f30ff */
[----:B------:R-:W-:Y:S02]  /*1cd0*/  LEA.HI R3, R3, R0, RZ, 0x6 ;  /* 0x0000000003037211 */ /* 0x000fe400078f30ff */
[----:B------:R-:W-:Y:S02]  /*1ce0*/  SHF.R.S32.HI R5, RZ, 0x6, R5 ;  /* 0x00000006ff057819 */ /* 0x000fe40000011405 */
[----:B------:R-:W-:Y:S02]  /*1cf0*/  SHF.R.S32.HI R0, RZ, 0x6, R3 ;  /* 0x00000006ff007819 */ /* 0x000fe40000011403 */
[----:B------:R-:W-:-:S02]  /*1d00*/  VIMNMX R5, RZ, R5, !PT ;  /* 0x00000005ff057248 */ /* 0x000fc40007fe0100 */
[----:B------:R-:W-:-:S03]  /*1d10*/  VIMNMX R0, R95, R0, PT ;  /* 0x000000005f007248 */ /* 0x000fc60003fe0100 */
[--C-:B------:R-:W-:Y:S02]  /*1d20*/  IMAD R5, R5, 0x40, -R11.reuse ;  /* 0x0000004005057824 */ /* 0x100fe400078e0a0b */
[----:B------:R-:W-:-:S03]  /*1d30*/  IMAD R3, R0, 0x40, -R11 ;  /* 0x0000004000037824 */ /* 0x000fc600078e0a0b */
[----:B------:R-:W-:Y:S02]  /*1d40*/  VIMNMX R5, RZ, R5, !PT ;  /* 0x00000005ff057248 */ /* 0x000fe40007fe0100 */
[----:B------:R-:W-:Y:S02]  /*1d50*/  VIMNMX R0, R3, R2, PT ;  /* 0x0000000203007248 */ /* 0x000fe40003fe0100 */
[----:B------:R-:W-:Y:S02]  /*1d60*/  SHF.R.U32.HI R24, RZ, 0x6, R5 ;  /* 0x00000006ff187819 */ /* 0x000fe40000011605 */
[----:B------:R-:W-:-:S03]  /*1d70*/  ISETP.GT.AND P0, PT, R0, R5, PT ;  /* 0x000000050000720c */ /* 0x000fc60003f04270 */
[----:B------:R-:W-:-:S10]  /*1d80*/  IMAD.MOV.U32 R25, RZ, RZ, R24 ;  /* 0x000000ffff197224 */ /* 0x000fd400078e0018 */
[----:B------:R-:W-:-:S05]  /*1d90*/  @P0 VIADD R0, R0, 0x3f ;  /* 0x0000003f00000836 */ /* 0x000fca0000000000 */
[----:B------:R-:W-:-:S04]  /*1da0*/  @P0 SHF.R.S32.HI R3, RZ, 0x1f, R0 ;  /* 0x0000001fff030819 */ /* 0x000fc80000011400 */
[----:B------:R-:W-:-:S04]  /*1db0*/  @P0 LEA.HI R3, R3, R0, RZ, 0x6 ;  /* 0x0000000003030211 */ /* 0x000fc800078f30ff */
[----:B------:R-:W-:Y:S02]  /*1dc0*/  @P0 SHF.R.S32.HI R25, RZ, 0x6, R3 ;  /* 0x00000006ff190819 */ /* 0x000fe40000011403 */
[----:B------:R-:W-:Y:S02]  /*1dd0*/  PLOP3.LUT P0, PT, PT, PT, PT, 0x80, 0x0 ;  /* 0x000000000000781c */ /* 0x000fe40003f0f070 */
[----:B------:R-:W-:-:S13]  /*1de0*/  ISETP.GT.AND P1, PT, R25, R24, PT ;  /* 0x000000181900720c */ /* 0x000fda0003f24270 */
[----:B------:R-:W-:Y:S05]  /*1df0*/  @!P1 BRA `(.L_x_1569) ;  /* 0x0000006c00289947 */ /* 0x000fea0003800000 */
        /* <DEDUP_REMOVED lines=20> */
.L_x_1571:
[----:B------:R-:W-:Y:S05]  /*1f40*/  BSYNC B6 ;  /* 0x0000000000067941 */ /* 0x000fea0003800000 */
.L_x_1570:
        /* <DEDUP_REMOVED lines=20> */
.L_x_1573:
[----:B------:R-:W-:Y:S05]  /*2090*/  BSYNC B6 ;  /* 0x0000000000067941 */ /* 0x000fea0003800000 */
.L_x_1572:
[----:B------:R-:W-:Y:S01]  /*20a0*/  ULDC.64 UR4, c[0x0][0x9f8] ;  /* 0x00027e0000047ab9 */ /* 0x000fe20000000a00 */
[----:B------:R-:W2:Y:S01]  /*20b0*/  LDL R30, [R1+0xc] ;  /* 0x00000c00011e7983 */ /* 0x000ea20000100800 */
[----:B------:R-:W-:Y:S01]  /*20c0*/  ISETP.NE.U32.AND P0, PT, RZ, UR4, PT ;  /* 0x00000004ff007c0c */ /* 0x000fe2000bf05070 */
[----:B------:R-:W-:Y:S02]  /*20d0*/  ULDC UR4, c[0x0][0x2f4] ;  /* 0x0000bd0000047ab9 */ /* 0x000fe40000000800 */
[----:B------:R-:W3:Y:S01]  /*20e0*/  LDL R34, [R1+0x54] ;  /* 0x0000540001227983 */ /* 0x000ee20000100800 */
[----:B------:R-:W-:-:S03]  /*20f0*/  ISETP.NE.AND.EX P0, PT, RZ, UR5, PT, P0 ;  /* 0x00000005ff007c0c */ /* 0x000fc6000bf05300 */
[----:B------:R-:W4:Y:S01]  /*2100*/  LDL R33, [R1+0x50] ;  /* 0x0000500001217983 */ /* 0x000f220000100800 */
[----:B------:R-:W-:Y:S01]  /*2110*/  IMAD.MOV.U32 R4, RZ, RZ, R39 ;  /* 0x000000ffff047224 */ /* 0x000fe200078e0027 */
[----:B------:R-:W0:Y:S02]  /*2120*/  LDC.64 R10, c[0x0][0x3f8] ;  /* 0x0000fe00ff0a7b82 */ /* 0x000e240000000a00 */
[----:B------:R-:W4:Y:S04]  /*2130*/  LDL R32, [R1+0xa8] ;  /* 0x0000a80001207983 */ /* 0x000f280000100800 */
[----:B------:R-:W4:Y:S02]  /*2140*/  LDL R20, [R1+0xa4] ;  /* 0x0000a40001147983 */ /* 0x000f240000100800 */
[----:B------:R-:W1:Y:S01]  /*2150*/  @P0 LDC.64 R6, c[0x0][0x9f8] ;  /* 0x00027e00ff060b82 */ /* 0x000e620000000a00 */
[----:B------:R-:W-:Y:S01]  /*2160*/  ISETP.GE.AND P1, PT, R205, UR4, PT ;  /* 0x00000004cd007c0c */ /* 0x000fe2000bf26270 */
[----:B------:R-:W4:Y:S03]  /*2170*/  LDL R31, [R1+0x5c] ;  /* 0x00005c00011f7983 */ /* 0x000f260000100800 */
[----:B------:R-:W-:Y:S01]  /*2180*/  SEL R3, RZ, 0xffffffff, P1 ;  /* 0xffffffffff037807 */ /* 0x000fe20000800000 */
[----:B------:R-:W4:Y:S02]  /*2190*/  LDL R21, [R1+0x58] ;  /* 0x0000580001157983 */ /* 0x000f240000100800 */
[----:B------:R-:W0:Y:S02]  /*21a0*/  LDC R93, c[0x0][0x3f4] ;  /* 0x0000fd00ff5d7b82 */ /* 0x000e240000000800 */
[----:B------:R-:W-:-:S06]  /*21b0*/  IMAD.SHL.U32 R3, R3, 0x2, RZ ;  /* 0x0000000203037824 */ /* 0x000fcc00078e00ff */
[----:B------:R-:W2:Y:S01]  /*21c0*/  LDC.64 R26, c[0x0][0x408] ;  /* 0x00010200ff1a7b82 */ /* 0x000ea20000000a00 */
[----:B-1----:R-:W-:-:S05]  /*21d0*/  @P0 IMAD.WIDE R6, R39, 0x4, R6 ;  /* 0x0000000427060825 */ /* 0x002fca00078e0206 */
[----:B------:R1:W4:Y:S01]  /*21e0*/  @P0 LDG.E R4, desc[UR60][R6.64] ;  /* 0x0000003c06040981 */ /* 0x000322000c1e1900 */
[----:B------:R-:W-:-:S04]  /*21f0*/  ISETP.GE.AND P0, PT, R16, UR4, PT ;  /* 0x0000000410007c0c */ /* 0x000fc8000bf06270 */
[----:B------:R-:W-:-:S04]  /*2200*/  SEL R0, RZ, 0x1, P0 ;  /* 0x00000001ff007807 */ /* 0x000fc80000000000 */
[----:B------:R-:W-:Y:S01]  /*2210*/  LOP3.LUT R0, R3, 0x2, R0, 0xe2, !PT ;  /* 0x0000000203007812 */ /* 0x000fe200078ee200 */
[----:B------:R-:W-:Y:S02]  /*2220*/  IMAD.IADD R3, R28, 0x1, R29 ;  /* 0x000000011c037824 */ /* 0x000fe400078e021d */
[----:B------:R-:W4:Y:S01]  /*2230*/  LDL R28, [R1+0x70] ;  /* 0x00007000011c7983 */ /* 0x000f220000100800 */
[----:B------:R-:W-:Y:S02]  /*2240*/  ISETP.GE.AND P2, PT, R19, UR4, PT ;  /* 0x0000000413007c0c */ /* 0x000fe4000bf46270 */
[----:B------:R-:W-:Y:S02]  /*2250*/  SHF.R.S32.HI R201, RZ, 0x1f, R200 ;  /* 0x0000001fffc97819 */ /* 0x000fe400000114c8 */
[----:B------:R-:W-:Y:S02]  /*2260*/  SEL R5, RZ, 0x4, P2 ;  /* 0x00000004ff057807 */ /* 0x000fe40001000000 */
[----:B0-----:R-:W-:-:S02]  /*2270*/  ISETP.GE.AND P2, PT, R16, R93, PT ;  /* 0x0000005d1000720c */ /* 0x001fc40003f46270 */
[----:B------:R-:W-:Y:S02]  /*2280*/  LOP3.LUT R14, R0, R5, RZ, 0xfc, !PT ;  /* 0x00000005000e7212 */ /* 0x000fe400078efcff */
[----:B------:R-:W-:Y:S02]  /*2290*/  ISETP.GE.AND P1, PT, R205, R93, PT ;  /* 0x0000005dcd00720c */ /* 0x000fe40003f26270 */
[----:B------:R-:W-:-:S05]  /*22a0*/  SEL R5, R93, RZ, P2 ;  /* 0x000000ff5d057207 */ /* 0x000fca0001000000 */
[----:B------:R-:W-:Y:S01]  /*22b0*/  IMAD.IADD R5, R16, 0x1, R5 ;  /* 0x0000000110057824 */ /* 0x000fe200078e0205 */
[----:B------:R-:W0:Y:S01]  /*22c0*/  S2R R96, SR_TID.X ;  /* 0x0000000000607919 */ /* 0x000e220000002100 */
[----:B------:R-:W-:Y:S02]  /*22d0*/  ISETP.GE.AND P0, PT, R23, UR4, PT ;  /* 0x0000000417007c0c */ /* 0x000fe4000bf06270 */
[----:B------:R-:W-:Y:S02]  /*22e0*/  LOP3.LUT R29, R14, 0x1, RZ, 0xc0, !PT ;  /* 0x000000010e1d7812 */ /* 0x000fe400078ec0ff */
[----:B0-----:R-:W-:Y:S02]  /*22f0*/  LEA.HI R96, R96, 0x8, RZ, 0x19 ;  /* 0x0000000860607811 */ /* 0x001fe400078fc8ff */
[----:B--2---:R-:W-:Y:S01]  /*2300*/  SHF.R.S32.HI R13, RZ, 0x1f, R30 ;  /* 0x0000001fff0d7819 */ /* 0x004fe2000001141e */
[----:B-1----:R-:W-:-:S04]  /*2310*/  IMAD.WIDE.U32 R6, R30, R10, R200 ;  /* 0x0000000a1e067225 */ /* 0x002fc800078e00c8 */
[C---:B------:R-:W-:Y:S02]  /*2320*/  IMAD R8, R13.reuse, R10, RZ ;  /* 0x0000000a0d087224 */ /* 0x040fe400078e02ff */
[-C--:B------:R-:W-:Y:S02]  /*2330*/  IMAD R0, R13, R26.reuse, RZ ;  /* 0x0000001a0d007224 */ /* 0x080fe400078e02ff */
[C---:B------:R-:W-:Y:S02]  /*2340*/  IMAD R83, R30.reuse, R11, R8 ;  /* 0x0000000b1e537224 */ /* 0x040fe400078e0208 */
[----:B------:R-:W-:Y:S02]  /*2350*/  IMAD.MOV.U32 R80, RZ, RZ, R6 ;  /* 0x000000ffff507224 */ /* 0x000fe400078e0006 */
[----:B------:R-:W-:Y:S02]  /*2360*/  IMAD.IADD R81, R7, 0x1, R83 ;  /* 0x0000000107517824 */ /* 0x000fe400078e0253 */
[C---:B------:R-:W-:Y:S01]  /*2370*/  IMAD R15, R30.reuse, R27, R0 ;  /* 0x0000001b1e0f7224 */ /* 0x040fe200078e0200 */
[----:B------:R-:W-:Y:S01]  /*2380*/  SEL R0, R93, RZ, P1 ;  /* 0x000000ff5d007207 */ /* 0x000fe20000800000 */
[----:B------:R-:W-:-:S04]  /*2390*/  IMAD.WIDE.U32 R6, R30, R26, R200 ;  /* 0x0000001a1e067225 */ /* 0x000fc800078e00c8 */
[----:B------:R-:W-:Y:S02]  /*23a0*/  IMAD.IADD R85, R7, 0x1, R15 ;  /* 0x0000000107557824 */ /* 0x000fe400078e020f */
[----:B------:R-:W-:Y:S01]  /*23b0*/  IMAD.IADD R7, R205, 0x1, R0 ;  /* 0x00000001cd077824 */ /* 0x000fe200078e0200 */
[----:B------:R-:W-:Y:S01]  /*23c0*/  SHF.R.S32.HI R0, RZ, 0x1f, R5 ;  /* 0x0000001fff007819 */ /* 0x000fe20000011405 */
[----:B------:R-:W-:-:S03]  /*23d0*/  IMAD.MOV.U32 R84, RZ, RZ, R6 ;  /* 0x000000ffff547224 */ /* 0x000fc600078e0006 */
[CC--:B------:R-:W-:Y:S02]  /*23e0*/  LEA.HI R36, R0.reuse, R5.reuse, RZ, 0x3 ;  /* 0x0000000500247211 */ /* 0x0c0fe400078f18ff */
[----:B------:R-:W-:Y:S02]  /*23f0*/  SHF.R.S32.HI R6, RZ, 0x1f, R7 ;  /* 0x0000001fff067819 */ /* 0x000fe40000011407 */
[----:B------:R-:W-:Y:S01]  /*2400*/  LEA.HI R0, R0, R5, RZ, 0x6 ;  /* 0x0000000500007211 */ /* 0x000fe200078f30ff */
[----:B------:R-:W-:Y:S01]  /*2410*/  IMAD.WIDE.U32 R8, R30, R10, R16 ;  /* 0x0000000a1e087225 */ /* 0x000fe200078e0010 */
[CC--:B------:R-:W-:Y:S02]  /*2420*/  LEA.HI R39, R6.reuse, R7.reuse, RZ, 0x3 ;  /* 0x0000000706277211 */ /* 0x0c0fe400078f18ff */
[----:B------:R-:W-:Y:S01]  /*2430*/  LEA.HI R6, R6, R7, RZ, 0x6 ;  /* 0x0000000706067211 */ /* 0x000fe200078f30ff */
[----:B------:R-:W-:Y:S01]  /*2440*/  IMAD.SHL.U32 R5, R0, 0x40, RZ ;  /* 0x0000004000057824 */ /* 0x000fe200078e00ff */
[----:B---3--:R-:W-:Y:S01]  /*2450*/  LOP3.LUT R0, R34, 0x38, R36, 0xf8, !PT ;  /* 0x0000003822007812 */ /* 0x008fe200078ef824 */
[----:B------:R-:W-:-:S04]  /*2460*/  IMAD.WIDE.U32 R12, R30, R26, R16 ;  /* 0x0000001a1e0c7225 */ /* 0x000fc800078e0010 */
[----:B------:R-:W-:Y:S01]  /*2470*/  IMAD.MOV.U32 R82, RZ, RZ, R8 ;  /* 0x000000ffff527224 */ /* 0x000fe200078e0008 */
[----:B----4-:R-:W-:Y:S01]  /*2480*/  LOP3.LUT R8, R33, 0x38, R36, 0xf8, !PT ;  /* 0x0000003821087812 */ /* 0x010fe200078ef824 */
[----:B------:R-:W-:Y:S01]  /*2490*/  IMAD.IADD R83, R83, 0x1, R9 ;  /* 0x0000000153537824 */ /* 0x000fe200078e0209 */
[----:B------:R-:W-:Y:S01]  /*24a0*/  LOP3.LUT R5, R5, 0xfffff000, RZ, 0xc0, !PT ;  /* 0xfffff00005057812 */ /* 0x000fe200078ec0ff */
[----:B------:R-:W-:Y:S01]  /*24b0*/  IMAD.IADD R13, R15, 0x1, R13 ;  /* 0x000000010f0d7824 */ /* 0x000fe200078e020d */
[----:B------:R-:W-:Y:S01]  /*24c0*/  LOP3.LUT R0, R0, R32, RZ, 0x3c, !PT ;  /* 0x0000002000007212 */ /* 0x000fe200078e3cff */
[----:B------:R-:W-:Y:S01]  /*24d0*/  IMAD.SHL.U32 R7, R6, 0x40, RZ ;  /* 0x0000004006077824 */ /* 0x000fe200078e00ff */
[----:B-----5:R-:W-:Y:S02]  /*24e0*/  SHF.R.S32.HI R15, RZ, 0x1f, R94 ;  /* 0x0000001fff0f7819 */ /* 0x020fe4000001145e */
[--C-:B------:R-:W-:Y:S02]  /*24f0*/  LOP3.LUT R6, R34, 0x38, R39.reuse, 0xf8, !PT ;  /* 0x0000003822067812 */ /* 0x100fe400078ef827 */
[----:B------:R-:W-:-:S02]  /*2500*/  LOP3.LUT R9, R33, 0x38, R39, 0xf8, !PT ;  /* 0x0000003821097812 */ /* 0x000fc400078ef827 */
[----:B------:R-:W-:Y:S02]  /*2510*/  LOP3.LUT R8, R8, R20, RZ, 0x3c, !PT ;  /* 0x0000001408087212 */ /* 0x000fe400078e3cff */
[-C--:B------:R-:W-:Y:S02]  /*2520*/  IADD3 R91, R0, R5.reuse, R31 ;  /* 0x00000005005b7210 */ /* 0x080fe40007ffe01f */
[----:B------:R-:W-:Y:S02]  /*2530*/  LOP3.LUT R7, R7, 0xfffff000, RZ, 0xc0, !PT ;  /* 0xfffff00007077812 */ /* 0x000fe400078ec0ff */
[----:B------:R-:W-:Y:S02]  /*2540*/  LOP3.LUT R6, R6, R32, RZ, 0x3c, !PT ;  /* 0x0000002006067212 */ /* 0x000fe400078e3cff */
[----:B------:R-:W-:Y:S02]  /*2550*/  LOP3.LUT R20, R9, R20, RZ, 0x3c, !PT ;  /* 0x0000001409147212 */ /* 0x000fe400078e3cff */
[----:B------:R-:W-:Y:S01]  /*2560*/  IADD3 R0, R8, R5, R21 ;  /* 0x0000000508007210 */ /* 0x000fe20007ffe015 */
[----:B------:R-:W-:Y:S01]  /*2570*/  IMAD R8, R15, R10, RZ ;  /* 0x0000000a0f087224 */ /* 0x000fe200078e02ff */
[----:B------:R-:W-:-:S02]  /*2580*/  IADD3 R90, R6, R7, R31 ;  /* 0x00000007065a7210 */ /* 0x000fc40007ffe01f */
[----:B------:R-:W-:Y:S01]  /*2590*/  IADD3 R5, R20, R7, R21 ;  /* 0x0000000714057210 */ /* 0x000fe20007ffe015 */
[----:B------:R-:W-:Y:S01]  /*25a0*/  IMAD R33, R94, R11, R8 ;  /* 0x0000000b5e217224 */ /* 0x000fe200078e0208 */
[C-C-:B------:R-:W-:Y:S01]  /*25b0*/  SHF.L.U64.HI R6, R10.reuse, 0x6, R11.reuse ;  /* 0x000000060a067819 */ /* 0x140fe2000001020b */
[----:B------:R-:W-:Y:S01]  /*25c0*/  IMAD R15, R15, R26, RZ ;  /* 0x0000001a0f0f7224 */ /* 0x000fe200078e02ff */
[----:B------:R-:W-:Y:S02]  /*25d0*/  SHF.L.U64.HI R7, R10, 0x5, R11 ;  /* 0x000000050a077819 */ /* 0x000fe4000001020b */
[----:B------:R-:W-:Y:S01]  /*25e0*/  SEL R11, RZ, 0x8, P0 ;  /* 0x00000008ff0b7807 */ /* 0x000fe20000000000 */
[CC--:B------:R-:W-:Y:S01]  /*25f0*/  IMAD.WIDE.U32 R80, R94.reuse, R10.reuse, R80 ;  /* 0x0000000a5e507225 */ /* 0x0c0fe200078e0050 */
[----:B------:R-:W-:Y:S02]  /*2600*/  SHF.R.S32.HI R35, RZ, 0x3, R36 ;  /* 0x00000003ff237819 */ /* 0x000fe40000011424 */
[----:B------:R-:W-:Y:S01]  /*2610*/  SHF.R.S32.HI R37, RZ, 0x3, R39 ;  /* 0x00000003ff257819 */ /* 0x000fe20000011427 */
[----:B------:R-:W-:Y:S01]  /*2620*/  IMAD.WIDE.U32 R82, R94, R10, R82 ;  /* 0x0000000a5e527225 */ /* 0x000fe200078e0052 */
[----:B------:R-:W-:-:S02]  /*2630*/  LOP3.LUT R11, R14, R11, RZ, 0xfc, !PT ;  /* 0x0000000b0e0b7212 */ /* 0x000fc400078efcff */
[----:B------:R-:W-:Y:S01]  /*2640*/  LOP3.LUT R36, R36, 0xfffffff8, RZ, 0xc0, !PT ;  /* 0xfffffff824247812 */ /* 0x000fe200078ec0ff */
[C---:B------:R-:W-:Y:S01]  /*2650*/  IMAD R15, R94.reuse, R27, R15 ;  /* 0x0000001b5e0f7224 */ /* 0x040fe200078e020f */
[----:B------:R-:W-:Y:S01]  /*2660*/  LOP3.LUT R39, R39, 0xfffffff8, RZ, 0xc0, !PT ;  /* 0xfffffff827277812 */ /* 0x000fe200078ec0ff */
[----:B------:R-:W-:Y:S01]  /*2670*/  IMAD.WIDE.U32 R84, R94, R26, R84 ;  /* 0x0000001a5e547225 */ /* 0x000fe200078e0054 */
[----:B------:R-:W-:-:S03]  /*2680*/  SHF.L.U64.HI R20, R26, 0x5, R27 ;  /* 0x000000051a147819 */ /* 0x000fc6000001021b */
[----:B------:R-:W-:Y:S01]  /*2690*/  IMAD.WIDE.U32 R86, R94, R26, R12 ;  /* 0x0000001a5e567225 */ /* 0x000fe200078e000c */
[----:B------:R-:W-:-:S03]  /*26a0*/  LOP3.LUT R76, R11, 0x2, RZ, 0xc0, !PT ;  /* 0x000000020b4c7812 */ /* 0x000fc600078ec0ff */
[C---:B------:R-:W-:Y:S02]  /*26b0*/  IMAD.SHL.U32 R8, R10.reuse, 0x40, RZ ;  /* 0x000000400a087824 */ /* 0x040fe400078e00ff */
[----:B------:R-:W-:Y:S01]  /*26c0*/  IMAD.SHL.U32 R9, R10, 0x20, RZ ;  /* 0x000000200a097824 */ /* 0x000fe200078e00ff */
[C---:B------:R-:W-:Y:S01]  /*26d0*/  SHF.L.U64.HI R10, R26.reuse, 0x6, R27 ;  /* 0x000000061a0a7819 */ /* 0x040fe2000001021b */
[----:B------:R-:W-:Y:S01]  /*26e0*/  IMAD.SHL.U32 R21, R26, 0x40, RZ ;  /* 0x000000401a157824 */ /* 0x000fe200078e00ff */
[----:B------:R-:W-:Y:S01]  /*26f0*/  SHF.R.S32.HI R27, RZ, 0x1f, R38 ;  /* 0x0000001fff1b7819 */ /* 0x000fe20000011426 */
[----:B------:R-:W-:Y:S01]  /*2700*/  IMAD R28, R28, 0x20, R30 ;  /* 0x000000201c1c7824 */ /* 0x000fe200078e021e */
[----:B------:R-:W-:Y:S01]  /*2710*/  SHF.R.S32.HI R30, RZ, 0x1f, R4 ;  /* 0x0000001fff1e7819 */ /* 0x000fe20000011404 */
[----:B------:R-:W-:Y:S01]  /*2720*/  IMAD.IADD R31, R81, 0x1, R33 ;  /* 0x00000001511f7824 */ /* 0x000fe200078e0221 */
[----:B------:R-:W-:Y:S01]  /*2730*/  LOP3.LUT R77, R11, 0x4, RZ, 0xc0, !PT ;  /* 0x000000040b4d7812 */ /* 0x000fe200078ec0ff */
[----:B------:R-:W-:Y:S01]  /*2740*/  IMAD.IADD R32, R33, 0x1, R83 ;  /* 0x0000000121207824 */ /* 0x000fe200078e0253 */
[----:B------:R-:W-:Y:S01]  /*2750*/  LOP3.LUT R78, R11, 0x8, RZ, 0xc0, !PT ;  /* 0x000000080b4e7812 */ /* 0x000fe200078ec0ff */
[----:B------:R-:W-:Y:S01]  /*2760*/  IMAD.SHL.U32 R26, R26, 0x20, RZ ;  /* 0x000000201a1a7824 */ /* 0x000fe200078e00ff */
[----:B------:R-:W-:Y:S01]  /*2770*/  SHF.R.S32.HI R79, RZ, 0x1f, R36 ;  /* 0x0000001fff4f7819 */ /* 0x000fe20000011424 */
[----:B------:R-:W-:Y:S01]  /*2780*/  IMAD.SHL.U32 R93, R93, 0x2, RZ ;  /* 0x000000025d5d7824 */ /* 0x000fe200078e00ff */
[----:B------:R-:W-:Y:S01]  /*2790*/  SHF.R.S32.HI R88, RZ, 0x1f, R39 ;  /* 0x0000001fff587819 */ /* 0x000fe20000011427 */
[----:B------:R-:W-:-:S02]  /*27a0*/  IMAD.IADD R33, R85, 0x1, R15 ;  /* 0x0000000155217824 */ /* 0x000fc400078e020f */
[----:B------:R-:W-:-:S07]  /*27b0*/  IMAD.IADD R34, R15, 0x1, R87 ;  /* 0x000000010f227824 */ /* 0x000fce00078e0257 */
.L_x_1655:
[----:B------:R-:W2:Y:S01]  /*27c0*/  LDL R40, [R1+0x6c] ;  /* 0x00006c0001287983 */ /* 0x000ea20000100800 */
[----:B0-----:R-:W0:Y:S01]  /*27d0*/  LDC R100, c[0x0][0x430] ;  /* 0x00010c00ff647b82 */ /* 0x001e220000000800 */
[----:B------:R-:W-:Y:S02]  /*27e0*/  VIADD R25, R25, 0xffffffff ;  /* 0xffffffff19197836 */ /* 0x000fe40000000000 */
[----:B------:R-:W-:Y:S02]  /*27f0*/  IMAD.MOV.U32 R101, RZ, RZ, RZ ;  /* 0x000000ffff657224 */ /* 0x000fe400078e00ff */
[----:B------:R-:W-:-:S03]  /*2800*/  IMAD R11, R25, 0x40, R28 ;  /* 0x00000040190b7824 */ /* 0x000fc600078e021c */
[----:B-1----:R-:W1:Y:S01]  /*2810*/  LDC R104, c[0x0][0x3f4] ;  /* 0x0000fd00ff687b82 */ /* 0x002e620000000800 */
[----:B------:R-:W-:Y:S01]  /*2820*/  IMAD.IADD R41, R3, 0x1, R11 ;  /* 0x0000000103297824 */ /* 0x000fe200078e020b */
[----:B------:R-:W-:-:S03]  /*2830*/  ISETP.GE.AND P0, PT, R11, R2, PT ;  /* 0x000000020b00720c */ /* 0x000fc60003f06270 */
[----:B------:R-:W-:Y:S01]  /*2840*/  IMAD.MOV.U32 R11, RZ, RZ, R41 ;  /* 0x000000ffff0b7224 */ /* 0x000fe200078e0029 */
[----:B------:R-:W-:Y:S02]  /*2850*/  ISETP.GT.OR P0, PT, R28, 0x3f, P0 ;  /* 0x0000003f1c00780c */ /* 0x000fe40000704670 */
[----:B0-----:R-:W-:-:S11]  /*2860*/  ISETP.NE.AND P3, PT, R100, 0x1, PT ;  /* 0x000000016400780c */ /* 0x001fd60003f65270 */
[----:B------:R-:W0:Y:S08]  /*2870*/  @!P0 LDC.64 R14, c[0x0][0x428] ;  /* 0x00010a00ff0e8b82 */ /* 0x000e300000000a00 */
[----:B------:R-:W3:Y:S08]  /*2880*/  @!P0 LDC.64 R42, c[0x0][0x418] ;  /* 0x00010600ff2a8b82 */ /* 0x000ef00000000a00 */
[----:B------:R-:W4:Y:S08]  /*2890*/  @P3 LDC R12, c[0x0][0x434] ;  /* 0x00010d00ff0c3b82 */ /* 0x000f300000000800 */
[----:B------:R-:W1:Y:S01]  /*28a0*/  @P3 LDC R13, c[0x0][0x438] ;  /* 0x00010e00ff0d3b82 */ /* 0x000e620000000800 */
[----:B----4-:R-:W-:-:S05]  /*28b0*/  @P3 IMAD.HI.U32 R12, R41, R12, RZ ;  /* 0x0000000c290c3227 */ /* 0x010fca00078e00ff */
[----:B-1----:R-:W-:Y:S01]  /*28c0*/  @P3 SHF.R.U32.HI R11, RZ, R13, R12 ;  /* 0x0000000dff0b3219 */ /* 0x002fe2000001160c */
[----:B0-----:R-:W-:-:S03]  /*28d0*/  @!P0 IMAD R12, R30, R14, RZ ;  /* 0x0000000e1e0c8224 */ /* 0x001fc600078e02ff */
[--C-:B------:R-:W-:Y:S01]  /*28e0*/  @!P0 SHF.R.S32.HI R13, RZ, 0x1f, R11.reuse ;  /* 0x0000001fff0d8819 */ /* 0x100fe2000001140b */
[----:B------:R-:W-:Y:S02]  /*28f0*/  @!P0 IMAD R15, R4, R15, R12 ;  /* 0x0000000f040f8224 */ /* 0x000fe400078e020c */
[----:B------:R-:W-:-:S04]  /*2900*/  @!P0 IMAD.MOV.U32 R12, RZ, RZ, R11 ;  /* 0x000000ffff0c8224 */ /* 0x000fc800078e000b */
[----:B------:R-:W-:-:S04]  /*2910*/  @!P0 IMAD.WIDE.U32 R12, R4, R14, R12 ;  /* 0x0000000e040c8225 */ /* 0x000fc800078e000c */
[----:B------:R-:W-:Y:S01]  /*2920*/  @!P0 IMAD.IADD R13, R13, 0x1, R15 ;  /* 0x000000010d0d8824 */ /* 0x000fe200078e020f */
[----:B---3--:R-:W-:-:S04]  /*2930*/  @!P0 LEA R14, P3, R12, R42, 0x2 ;  /* 0x0000002a0c0e8211 */ /* 0x008fc800078610ff */
[----:B------:R-:W-:-:S05]  /*2940*/  @!P0 LEA.HI.X R15, R12, R43, R13, 0x2, P3 ;  /* 0x0000002b0c0f8211 */ /* 0x000fca00018f140d */
[----:B-----5:R0:W5:Y:S01]  /*2950*/  @!P0 LDG.E R101, desc[UR60][R14.64] ;  /* 0x0000003c0e658981 */ /* 0x020162000c1e1900 */
[----:B------:R-:W-:Y:S01]  /*2960*/  ISETP.GE.AND P0, PT, R104, 0x1, PT ;  /* 0x000000016800780c */ /* 0x000fe20003f06270 */
[----:B------:R-:W-:Y:S01]  /*2970*/  IMAD.MOV R13, RZ, RZ, -R11 ;  /* 0x000000ffff0d7224 */ /* 0x000fe200078e0a0b */
[----:B------:R-:W-:Y:S05]  /*2980*/  YIELD ;  /* 0x0000000000007946 */ /* 0x000fea0003800000 */
[----:B------:R-:W-:Y:S01]  /*2990*/  BSSY B0, `(.L_x_1574) ;  /* 0x000059c000007945 */ /* 0x000fe20003800000 */
[----:B------:R-:W-:Y:S01]  /*29a0*/  IMAD R100, R100, R13, R41 ;  /* 0x0000000d64647224 */ /* 0x000fe200078e0229 */
[----:B------:R-:W-:Y:S01]  /*29b0*/  ISETP.GT.AND P3, PT, R25, R24, PT ;  /* 0x000000181900720c */ /* 0x000fe20003f64270 */
[----:B--2---:R-:W-:-:S04]  /*29c0*/  IMAD R11, R202, 0x4000, R40 ;  /* 0x00004000ca0b7824 */ /* 0x004fc800078e0228 */
        /* <DEDUP_REMOVED lines=9> */
[----:B------:R-:W-:Y:S02]  /*2a60*/  IMAD R40, R10, R25, RZ ;  /* 0x000000190a287224 */ /* 0x000fe400078e02ff */
[----:B------:R-:W-:Y:S01]  /*2a70*/  IMAD R11, R100, UR5, R11 ;  /* 0x00000005640b7c24 */ /* 0x000fe2000f8e020b */
[----:B------:R-:W-:Y:S01]  /*2a80*/  ULDC.64 UR4, c[0x0][0x310] ;  /* 0x0000c40000047ab9 */ /* 0x000fe20000000a00 */
[----:B------:R-:W-:-:S02]  /*2a90*/  IMAD R97, R25, -0x40, R2 ;  /* 0xffffffc019617824 */ /* 0x000fc400078e0202 */
[----:B------:R-:W-:Y:S02]  /*2aa0*/  IMAD R14, R98, UR4, RZ ;  /* 0x00000004620e7c24 */ /* 0x000fe4000f8e02ff */
[----:B------:R-:W-:Y:S01]  /*2ab0*/  IMAD.IADD R13, R13, 0x1, R11 ;  /* 0x000000010d0d7824 */ /* 0x000fe200078e020b */
[----:B------:R-:W-:Y:S01]  /*2ac0*/  SHF.R.S32.HI R11, RZ, 0x1f, R25 ;  /* 0x0000001fff0b7819 */ /* 0x000fe20000011419 */
[----:B------:R-:W-:Y:S01]  /*2ad0*/  IMAD R15, R101, UR5, R14 ;  /* 0x00000005650f7c24 */ /* 0x000fe2000f8e020e */
[----:B------:R-:W-:Y:S01]  /*2ae0*/  VIMNMX R97, R97, 0x40, PT ;  /* 0x0000004061617848 */ /* 0x000fe20003fe0100 */
[----:B------:R-:W-:Y:S01]  /*2af0*/  IMAD.WIDE.U32 R12, R101, UR4, R12 ;  /* 0x00000004650c7c25 */ /* 0x000fe2000f8e000c */
[----:B------:R-:W-:-:S03]  /*2b00*/  ULDC.64 UR4, c[0x0][0x308] ;  /* 0x0000c20000047ab9 */ /* 0x000fc60000000a00 */
[----:B------:R-:W-:Y:S02]  /*2b10*/  IMAD R14, R6, R25, RZ ;  /* 0x00000019060e7224 */ /* 0x000fe400078e02ff */
[----:B------:R-:W-:Y:S02]  /*2b20*/  IMAD.IADD R13, R13, 0x1, R15 ;  /* 0x000000010d0d7824 */ /* 0x000fe400078e020f */
[----:B------:R-:W-:Y:S02]  /*2b30*/  IMAD R15, R27, UR4, RZ ;  /* 0x000000041b0f7c24 */ /* 0x000fe4000f8e02ff */
[C---:B------:R-:W-:Y:S02]  /*2b40*/  IMAD R41, R11.reuse, R8, R14 ;  /* 0x000000080b297224 */ /* 0x040fe400078e020e */
[----:B------:R-:W-:Y:S02]  /*2b50*/  IMAD R43, R11, R21, R40 ;  /* 0x000000150b2b7224 */ /* 0x000fe400078e0228 */
[----:B------:R-:W-:-:S02]  /*2b60*/  IMAD R11, R38, UR5, R15 ;  /* 0x00000005260b7c24 */ /* 0x000fc4000f8e020f */
[----:B------:R-:W-:Y:S01]  /*2b70*/  IMAD.WIDE.U32 R112, R38, UR4, R12 ;  /* 0x0000000426707c25 */ /* 0x000fe2000f8e000c */
[----:B------:R-:W-:-:S03]  /*2b80*/  ULDC.64 UR4, c[0x0][0x2e8] ;  /* 0x0000ba0000047ab9 */ /* 0x000fc60000000a00 */
[----:B------:R-:W-:Y:S01]  /*2b90*/  IMAD.IADD R11, R113, 0x1, R11 ;  /* 0x00000001710b7824 */ /* 0x000fe200078e020b */
[----:B------:R-:W-:Y:S01]  /*2ba0*/  LEA R105, P4, R112, UR4, 0x1 ;  /* 0x0000000470697c11 */ /* 0x000fe2000f8808ff */
[----:B------:R-:W-:-:S03]  /*2bb0*/  IMAD.WIDE.U32 R14, R8, R25, RZ ;  /* 0x00000019080e7225 */ /* 0x000fc600078e00ff */
[----:B------:R-:W-:Y:S01]  /*2bc0*/  LEA.HI.X R112, R112, UR5, R11, 0x1, P4 ;  /* 0x0000000570707c11 */ /* 0x000fe2000a0f0c0b */
[----:B------:R-:W-:-:S04]  /*2bd0*/  IMAD.WIDE.U32 R12, R21, R25, RZ ;  /* 0x00000019150c7225 */ /* 0x000fc800078e00ff */
[----:B------:R-:W-:Y:S02]  /*2be0*/  IMAD.IADD R72, R15, 0x1, R41 ;  /* 0x000000010f487824 */ /* 0x000fe400078e0229 */
[----:B------:R-:W-:Y:S01]  /*2bf0*/  IMAD.IADD R73, R13, 0x1, R43 ;  /* 0x000000010d497824 */ /* 0x000fe200078e022b */
[----:B------:R-:W-:Y:S06]  /*2c00*/  @!P0 BRA `(.L_x_1576) ;  /* 0x0000002400f08947 */ /* 0x000fec0003800000 */
[----:B------:R-:W2:Y:S01]  /*2c10*/  LDL R42, [R1+0xc] ;  /* 0x00000c00012a7983 */ /* 0x000ea20000100800 */
[----:B------:R-:W-:Y:S01]  /*2c20*/  BSSY B1, `(.L_x_1577) ;  /* 0x000002d000017945 */ /* 0x000fe20003800000 */
[C---:B------:R-:W-:Y:S01]  /*2c30*/  VIADD R109, R200.reuse, 0x20 ;  /* 0x00000020c86d7836 */ /* 0x040fe20000000000 */
[----:B------:R-:W-:Y:S01]  /*2c40*/  CS2R R40, SRZ ;  /* 0x0000000000287805 */ /* 0x000fe2000001ff00 */
[C---:B------:R-:W-:Y:S01]  /*2c50*/  VIADD R107, R200.reuse, 0x40 ;  /* 0x00000040c86b7836 */ /* 0x040fe20000000000 */
[----:B------:R-:W-:Y:S01]  /*2c60*/  CS2R R56, SRZ ;  /* 0x0000000000387805 */ /* 0x000fe2000001ff00 */
[----:B------:R-:W-:Y:S01]  /*2c70*/  VIADD R75, R200, 0x60 ;  /* 0x00000060c84b7836 */ /* 0x000fe20000000000 */
[----:B------:R-:W-:Y:S02]  /*2c80*/  CS2R R60, SRZ ;  /* 0x00000000003c7805 */ /* 0x000fe4000001ff00 */
[----:B------:R-:W-:Y:S02]  /*2c90*/  CS2R R64, SRZ ;  /* 0x0000000000407805 */ /* 0x000fe4000001ff00 */
[----:B------:R-:W-:-:S02]  /*2ca0*/  CS2R R68, SRZ ;  /* 0x0000000000447805 */ /* 0x000fc4000001ff00 */
[----:B------:R-:W-:Y:S02]  /*2cb0*/  CS2R R58, SRZ ;  /* 0x00000000003a7805 */ /* 0x000fe4000001ff00 */
[----:B------:R-:W-:Y:S02]  /*2cc0*/  CS2R R62, SRZ ;  /* 0x00000000003e7805 */ /* 0x000fe4000001ff00 */
[----:B------:R-:W-:Y:S02]  /*2cd0*/  CS2R R66, SRZ ;  /* 0x0000000000427805 */ /* 0x000fe4000001ff00 */
[----:B------:R-:W-:Y:S02]  /*2ce0*/  CS2R R70, SRZ ;  /* 0x0000000000467805 */ /* 0x000fe4000001ff00 */
[----:B--2---:R-:W-:-:S13]  /*2cf0*/  ISETP.GE.AND P0, PT, R42, R97, PT ;  /* 0x000000612a00720c */ /* 0x004fda0003f06270 */
[----:B------:R-:W-:Y:S05]  /*2d00*/  @P0 BRA `(.L_x_1578) ;  /* 0x0000000000780947 */ /* 0x000fea0003800000 */
[----:B------:R-:W-:Y:S01]  /*2d10*/  IADD3 R43, P4, R80, R14, RZ ;  /* 0x0000000e502b7210 */ /* 0x000fe20007f9e0ff */
[----:B------:R-:W-:Y:S01]  /*2d20*/  ULDC.64 UR4, c[0x0][0x3e8] ;  /* 0x0000fa0000047ab9 */ /* 0x000fe20000000a00 */
[----:B------:R-:W-:Y:S02]  /*2d30*/  IADD3 R11, P5, R84, R12, RZ ;  /* 0x0000000c540b7210 */ /* 0x000fe40007fbe0ff */
[----:B------:R-:W-:Y:S02]  /*2d40*/  CS2R R68, SRZ ;  /* 0x0000000000447805 */ /* 0x000fe4000001ff00 */
[----:B------:R-:W-:Y:S01]  /*2d50*/  ISETP.GE.AND P6, PT, R200, R104, PT ;  /* 0x00000068c800720c */ /* 0x000fe20003fc6270 */
[----:B------:R-:W-:Y:S01]  /*2d60*/  IMAD.X R44, R72, 0x1, R31, P4 ;  /* 0x00000001482c7824 */ /* 0x000fe200020e061f */
[----:B------:R-:W-:Y:S01]  /*2d70*/  LEA R42, P4, R43, UR4, 0x1 ;  /* 0x000000042b2a7c11 */ /* 0x000fe2000f8808ff */
[----:B------:R-:W-:Y:S01]  /*2d80*/  IMAD.X R46, R73, 0x1, R33, P5 ;  /* 0x00000001492e7824 */ /* 0x000fe200028e0621 */
[----:B------:R-:W-:-:S02]  /*2d90*/  CS2R R70, SRZ ;  /* 0x0000000000467805 */ /* 0x000fc4000001ff00 */
[-C--:B------:R-:W-:Y:S02]  /*2da0*/  ISETP.GE.AND P5, PT, R109, R104.reuse, PT ;  /* 0x000000686d00720c */ /* 0x080fe40003fa6270 */
[----:B------:R-:W-:Y:S01]  /*2db0*/  LEA.HI.X R43, R43, UR5, R44, 0x1, P4 ;  /* 0x000000052b2b7c11 */ /* 0x000fe2000a0f0c2c */
[----:B------:R-:W-:Y:S02]  /*2dc0*/  ULDC.64 UR4, c[0x0][0x400] ;  /* 0x0001000000047ab9 */ /* 0x000fe40000000a00 */
[C---:B------:R-:W-:Y:S02]  /*2dd0*/  LEA R44, P4, R11.reuse, UR4, 0x1 ;  /* 0x000000040b2c7c11 */ /* 0x040fe4000f8808ff */
[----:B------:R0:W5:Y:S02]  /*2de0*/  @!P6 LDG.E.64 R68, desc[UR60][R42.64] ;  /* 0x0000003c2a44e981 */ /* 0x000164000c1e1b00 */
        /* <DEDUP_REMOVED lines=16> */
.L_x_1578:
[----:B------:R-:W-:Y:S05]  /*2ef0*/  BSYNC B1 ;  /* 0x0000000000017941 */ /* 0x000fea0003800000 */
.L_x_1577:
[----:B------:R-:W2:Y:S01]  /*2f00*/  LDL R11, [R1+0xa0] ;  /* 0x0000a000010b7983 */ /* 0x000ea20000100800 */
[----:B------:R-:W-:Y:S01]  /*2f10*/  BSSY B1, `(.L_x_1579) ;  /* 0x000002a000017945 */ /* 0x000fe20003800000 */
[----:B0-----:R-:W-:Y:S02]  /*2f20*/  CS2R R44, SRZ ;  /* 0x00000000002c7805 */ /* 0x001fe4000001ff00 */
[----:B------:R-:W-:Y:S02]  /*2f30*/  CS2R R48, SRZ ;  /* 0x0000000000307805 */ /* 0x000fe4000001ff00 */
[----:B------:R-:W-:Y:S02]  /*2f40*/  CS2R R52, SRZ ;  /* 0x0000000000347805 */ /* 0x000fe4000001ff00 */
[----:B------:R-:W-:Y:S02]  /*2f50*/  CS2R R42, SRZ ;  /* 0x00000000002a7805 */ /* 0x000fe4000001ff00 */
[----:B------:R-:W-:-:S02]  /*2f60*/  CS2R R46, SRZ ;  /* 0x00000000002e7805 */ /* 0x000fc4000001ff00 */
[----:B------:R-:W-:Y:S01]  /*2f70*/  CS2R R50, SRZ ;  /* 0x0000000000327805 */ /* 0x000fe2000001ff00 */
[----:B-----5:R-:W-:Y:S01]  /*2f80*/  IMAD.MOV.U32 R74, RZ, RZ, R56 ;  /* 0x000000ffff4a7224 */ /* 0x020fe200078e0038 */
[----:B------:R-:W-:Y:S01]  /*2f90*/  CS2R R54, SRZ ;  /* 0x0000000000367805 */ /* 0x000fe2000001ff00 */
[----:B------:R-:W-:Y:S01]  /*2fa0*/  IMAD.MOV.U32 R89, RZ, RZ, R57 ;  /* 0x000000ffff597224 */ /* 0x000fe200078e0039 */
[----:B--2---:R-:W-:-:S13]  /*2fb0*/  ISETP.GE.AND P4, PT, R11, R97, PT ;  /* 0x000000610b00720c */ /* 0x004fda0003f86270 */
[----:B------:R-:W-:Y:S05]  /*2fc0*/  @P4 BRA `(.L_x_1580) ;  /* 0x0000000000784947 */ /* 0x000fea0003800000 */
        /* <DEDUP_REMOVED lines=30> */
.L_x_1580:
[----:B------:R-:W-:Y:S05]  /*31b0*/  BSYNC B1 ;  /* 0x0000000000017941 */ /* 0x000fea0003800000 */
.L_x_1579:
[----:B------:R-:W-:Y:S01]  /*31c0*/  IMAD.MOV.U32 R11, RZ, RZ, R60 ;  /* 0x000000ffff0b7224 */ /* 0x000fe200078e003c */
[----:B------:R-:W-:Y:S01]  /*31d0*/  ISETP.NE.AND P5, PT, R225, 0x3, PT ;  /* 0x00000003e100780c */ /* 0x000fe20003fa5270 */
[----:B0-----:R-:W-:Y:S01]  /*31e0*/  IMAD.MOV.U32 R12, RZ, RZ, R61 ;  /* 0x000000ffff0c7224 */ /* 0x001fe200078e003d */
        /* <DEDUP_REMOVED lines=59> */
[----:B------:R-:W-:Y:S01]  /*35a0*/  PRMT R125, R14, 0x7610, R125 ;  /* 0x000076100e7d7816 */ /* 0x000fe2000000007d */
[----:B------:R-:W-:Y:S06]  /*35b0*/  @!P5 BRA `(.L_x_1581) ;  /* 0x000000000004d947 */ /* 0x000fec0003800000 */
[----:B------:R-:W-:Y:S01]  /*35c0*/  BPT.TRAP 0x1 ;  /* 0x000000040000795c */ /* 0x000fe20000300000 */
.L_x_1581:
[----:B------:R-:W2:Y:S01]  /*35d0*/  LDL R11, [R1+0x40] ;  /* 0x00004000010b7983 */ /* 0x000ea20000100800 */
[----:B------:R-:W-:Y:S01]  /*35e0*/  IMAD R89, R202, 0x8, R18 ;  /* 0x00000008ca597824 */ /* 0x000fe200078e0212 */
[----:B------:R-:W-:Y:S01]  /*35f0*/  BSSY B1, `(.L_x_1582) ;  /* 0x0000004000017945 */ /* 0x000fe20003800000 */
[----:B--2---:R-:W-:-:S04]  /*3600*/  SHF.L.U32 R103, R11, 0x1f, RZ ;  /* 0x0000001f0b677819 */ /* 0x004fc800000006ff */
[----:B------:R-:W0:Y:S02]  /*3610*/  SYNCS.PHASECHK.TRANS64.TRYWAIT P6, [R89+URZ+0x30890], R103 ;  /* 0x03089067590075a7 */ /* 0x000e2400080c017f */
[----:B0-----:R-:W-:Y:S05]  /*3620*/  @!P6 BRA `(.L_x_1583) ;  /* 0x00000264009ce947 */ /* 0x001fea0003800000 */
.L_x_2005:
[----:B------:R-:W-:Y:S05]  /*3630*/  BSYNC B1 ;  /* 0x0000000000017941 */ /* 0x000fea0003800000 */
.L_x_1582:
[----:B------:R-:W-:-:S03]  /*3640*/  UMOV UR4, 0xffffffff ;  /* 0xffffffff00047882 */ /* 0x000fc60000000000 */
[----:B------:R-:W-:Y:S05]  /*3650*/  BRA.DIV UR4, `(.L_x_1584) ;  /* 0x0000026604a47947 */ /* 0x000fea000b800000 */
[----:B------:R1:W2:Y:S04]  /*3660*/  SHFL.IDX PT, R74, R112, RZ, 0x181f ;  /* 0x00181fff704a7589 */ /* 0x0002a800000e0000 */
[----:B------:R1:W3:Y:S02]  /*3670*/  SHFL.IDX PT, R106, R105, RZ, 0x181f ;  /* 0x00181fff696a7589 */ /* 0x0002e400000e0000 */
.L_x_2009:
[----:B------:R-:W-:Y:S04]  /*3680*/  BSSY B1, `(.L_x_1585) ;  /* 0x00000e7000017945 */ /* 0x000fe80003800000 */
[----:B------:R-:W-:Y:S05]  /*3690*/  @P0 BRA `(.L_x_1586) ;  /* 0x0000000c00940947 */ /* 0x000fea0003800000 */
[----:B------:R-:W-:Y:S01]  /*36a0*/  ISETP.NE.AND P0, PT, R29, RZ, PT ;  /* 0x000000ff1d00720c */ /* 0x000fe20003f05270 */
[----:B------:R-:W-:-:S12]  /*36b0*/  BSSY B2, `(.L_x_1587) ;  /* 0x0000037000027945 */ /* 0x000fd80003800000 */
[----:B------:R-:W-:Y:S05]  /*36c0*/  @!P0 BRA `(.L_x_1588) ;  /* 0x0000000000d48947 */ /* 0x000fea0003800000 */
[----:B------:R4:W0:Y:S01]  /*36d0*/  LDS.128 R12, [R92+0x20400] ;  /* 0x020400005c0c7984 */ /* 0x0008220000000c00 */
[----:B------:R-:W-:Y:S01]  /*36e0*/  ISETP.GE.AND P6, PT, R200, R104, PT ;  /* 0x00000068c800720c */ /* 0x000fe20003fc6270 */
[----:B------:R-:W-:Y:S01]  /*36f0*/  BSSY B3, `(.L_x_1589) ;  /* 0x0000031000037945 */ /* 0x000fe20003800000 */
[----:B---3--:R-:W-:-:S04]  /*3700*/  LEA R72, P0, R16, R106, 0x1 ;  /* 0x0000006a10487211 */ /* 0x008fc800078008ff */
[----:B--2---:R-:W-:-:S07]  /*3710*/  LEA.HI.X R73, R16, R74, R17, 0x1, P0 ;  /* 0x0000004a10497211 */ /* 0x004fce00000f0c11 */
[----:B----4-:R-:W-:Y:S05]  /*3720*/  @P6 BRA `(.L_x_1590) ;  /* 0x0000000000b46947 */ /* 0x010fea0003800000 */
[----:B------:R-:W-:Y:S02]  /*3730*/  SHF.R.U64 R137, R70, 0x10, R71 ;  /* 0x0000001046897819 */ /* 0x000fe40000001247 */
[----:B------:R-:W-:Y:S01]  /*3740*/  SHF.R.U64 R11, R68, 0x10, R69 ;  /* 0x00000010440b7819 */ /* 0x000fe20000001245 */
[----:B0-----:R-:W-:Y:S01]  /*3750*/  IMAD.U32 R68, R14, 0x10000, RZ ;  /* 0x000100000e447824 */ /* 0x001fe200078e00ff */
[----:B------:R-:W-:Y:S02]  /*3760*/  SHF.R.U32.HI R139, RZ, 0x10, R71 ;  /* 0x00000010ff8b7819 */ /* 0x000fe40000011647 */
[----:B------:R-:W-:Y:S02]  /*3770*/  SHF.R.U32.HI R135, RZ, 0x10, R69 ;  /* 0x00000010ff877819 */ /* 0x000fe40000011645 */
[----:B------:R-:W-:Y:S02]  /*3780*/  PRMT R137, R138, 0x5410, R137 ;  /* 0x000054108a897816 */ /* 0x000fe40000000089 */
[----:B------:R-:W-:Y:S01]  /*3790*/  PRMT R71, R134, 0x5410, R11 ;  /* 0x0000541086477816 */ /* 0x000fe2000000000b */
[----:B------:R-:W-:Y:S01]  /*37a0*/  IMAD.U32 R11, R12, 0x10000, RZ ;  /* 0x000100000c0b7824 */ /* 0x000fe200078e00ff */
[----:B------:R-:W-:Y:S01]  /*37b0*/  LOP3.LUT R69, R14, 0xffff0000, RZ, 0xc0, !PT ;  /* 0xffff00000e457812 */ /* 0x000fe200078ec0ff */
[----:B------:R-:W-:Y:S01]  /*37c0*/  IMAD.U32 R14, R13, 0x10000, RZ ;  /* 0x000100000d0e7824 */ /* 0x000fe200078e00ff */
[----:B------:R-:W-:-:S02]  /*37d0*/  PRMT R139, R140, 0x5410, R139 ;  /* 0x000054108c8b7816 */ /* 0x000fc4000000008b */
[----:B------:R-:W-:Y:S02]  /*37e0*/  PRMT R135, R136, 0x5410, R135 ;  /* 0x0000541088877816 */ /* 0x000fe40000000087 */
        /* <DEDUP_REMOVED lines=8> */
[----:B------:R-:W-:Y:S01]  /*3870*/  LOP3.LUT R70, R15, 0xffff0000, RZ, 0xc0, !PT ;  /* 0xffff00000f467812 */ /* 0x000fe200078ec0ff */
[----:B------:R-:W-:Y:S01]  /*3880*/  FMUL.FTZ R13, R13, R134 ;  /* 0x000000860d0d7220 */ /* 0x000fe20000410000 */
[----:B------:R-:W-:Y:S01]  /*3890*/  LOP3.LUT R139, R139, 0xffff0000, RZ, 0xc0, !PT ;  /* 0xffff00008b8b7812 */ /* 0x000fe200078ec0ff */
[----:B------:R-:W-:-:S02]  /*38a0*/  IMAD.U32 R137, R137, 0x10000, RZ ;  /* 0x0001000089897824 */ /* 0x000fc400078e00ff */
[----:B------:R-:W-:Y:S01]  /*38b0*/  FMUL.FTZ R69, R69, R136 ;  /* 0x0000008845457220 */ /* 0x000fe20000410000 */
[----:B------:R-:W-:Y:S01]  /*38c0*/  LOP3.LUT R135, R135, 0xffff0000, RZ, 0xc0, !PT ;  /* 0xffff000087877812 */ /* 0x000fe200078ec0ff */
[----:B------:R-:W-:Y:S02]  /*38d0*/  IMAD.U32 R71, R71, 0x10000, RZ ;  /* 0x0001000047477824 */ /* 0x000fe400078e00ff */
[C---:B------:R-:W-:Y:S01]  /*38e0*/  FFMA.FTZ R141, R14.reuse, R134, -R141 ;  /* 0x000000860e8d7223 */ /* 0x040fe2000001088d */
[----:B------:R-:W-:Y:S01]  /*38f0*/  FFMA.FTZ R138, R14, R138, R13 ;  /* 0x0000008a0e8a7223 */ /* 0x000fe2000001000d */
[----:B------:R-:W-:Y:S01]  /*3900*/  FFMA.FTZ R143, R68, R136, -R143 ;  /* 0x00000088448f7223 */ /* 0x000fe2000001088f */
[----:B------:R-:W-:Y:S01]  /*3910*/  FMUL.FTZ R14, R12, R137 ;  /* 0x000000890c0e7220 */ /* 0x000fe20000410000 */
[----:B------:R-:W-:Y:S02]  /*3920*/  IMAD.U32 R15, R15, 0x10000, RZ ;  /* 0x000100000f0f7824 */ /* 0x000fe400078e00ff */
[----:B------:R-:W-:Y:S01]  /*3930*/  FFMA.FTZ R68, R68, R140, R69 ;  /* 0x0000008c44447223 */ /* 0x000fe20000010045 */
        /* <DEDUP_REMOVED lines=12> */
.L_x_1590:
[----:B------:R-:W-:Y:S05]  /*3a00*/  BSYNC B3 ;  /* 0x0000000000037941 */ /* 0x000fea0003800000 */
.L_x_1589:
[----:B0-----:R4:W-:Y:S02]  /*3a10*/  ST.E.128 desc[UR60][R72.64], R12 ;  /* 0x0000000c48007985 */ /* 0x0019e4000c101d3c */
.L_x_1588:
[----:B------:R-:W-:Y:S05]  /*3a20*/  BSYNC B2 ;  /* 0x0000000000027941 */ /* 0x000fea0003800000 */
.L_x_1587:
[----:B------:R-:W-:Y:S01]  /*3a30*/  ISETP.NE.AND P0, PT, R76, RZ, PT ;  /* 0x000000ff4c00720c */ /* 0x000fe20003f05270 */
[----:B------:R-:W-:-:S12]  /*3a40*/  BSSY B2, `(.L_x_1591) ;  /* 0x0000037000027945 */ /* 0x000fd80003800000 */
[----:B------:R-:W-:Y:S05]  /*3a50*/  @!P0 BRA `(.L_x_1592) ;  /* 0x0000000000d48947 */ /* 0x000fea0003800000 */
[----:B----4-:R4:W0:Y:S01]  /*3a60*/  LDS.128 R12, [R92+0x22400] ;  /* 0x022400005c0c7984 */ /* 0x0108220000000c00 */
        /* <DEDUP_REMOVED lines=50> */
.L_x_1594:
[----:B------:R-:W-:Y:S05]  /*3d90*/  BSYNC B3 ;  /* 0x0000000000037941 */ /* 0x000fea0003800000 */
.L_x_1593:
[----:B0-----:R0:W-:Y:S02]  /*3da0*/  ST.E.128 desc[UR60][R68.64], R12 ;  /* 0x0000000c44007985 */ /* 0x0011e4000c101d3c */
.L_x_1592:
[----:B------:R-:W-:Y:S05]  /*3db0*/  BSYNC B2 ;  /* 0x0000000000027941 */ /* 0x000fea0003800000 */
.L_x_1591:
[----:B------:R-:W-:Y:S01]  /*3dc0*/  ISETP.NE.AND P0, PT, R77, RZ, PT ;  /* 0x000000ff4d00720c */ /* 0x000fe20003f05270 */
[----:B------:R-:W-:-:S12]  /*3dd0*/  BSSY B2, `(.L_x_1595) ;  /* 0x0000039000027945 */ /* 0x000fd80003800000 */
[----:B------:R-:W-:Y:S05]  /*3de0*/  @!P0 BRA `(.L_x_1596) ;  /* 0x0000000000dc8947 */ /* 0x000fea0003800000 */
[----:B------:R-:W2:Y:S01]  /*3df0*/  LDL R11, [R1] ;  /* 0x00000000010b7983 */ /* 0x000ea20000100800 */
[----:B------:R-:W-:Y:S01]  /*3e00*/  ISETP.GE.AND P6, PT, R107, R104, PT ;  /* 0x000000686b00720c */ /* 0x000fe20003fc6270 */
[----:B------:R-:W-:Y:S01]  /*3e10*/  BSSY B3, `(.L_x_1597) ;  /* 0x0000033000037945 */ /* 0x000fe20003800000 */
[C---:B---3--:R-:W-:Y:S01]  /*3e20*/  LEA R64, P0, R19.reuse, R106, 0x1 ;  /* 0x0000006a13407211 */ /* 0x048fe200078008ff */
[----:B0---4-:R0:W3:Y:S03]  /*3e30*/  LDS.128 R12, [R92+0x24400] ;  /* 0x024400005c0c7984 */ /* 0x0110e60000000c00 */
[----:B--2---:R-:W-:-:S07]  /*3e40*/  LEA.HI.X R65, R19, R74, R11, 0x1, P0 ;  /* 0x0000004a13417211 */ /* 0x004fce00000f0c0b */
[----:B0--3--:R-:W-:Y:S05]  /*3e50*/  @P6 BRA `(.L_x_1598) ;  /* 0x0000000000b86947 */ /* 0x009fea0003800000 */
[----:B------:R-:W-:Y:S01]  /*3e60*/  SHF.R.U64 R68, R60, 0x10, R61 ;  /* 0x000000103c447819 */ /* 0x000fe2000000123d */
[----:B------:R-:W-:Y:S01]  /*3e70*/  IMAD.U32 R60, R14, 0x10000, RZ ;  /* 0x000100000e3c7824 */ /* 0x000fe200078e00ff */
        /* <DEDUP_REMOVED lines=44> */
.L_x_1598:
[----:B------:R-:W-:Y:S05]  /*4140*/  BSYNC B3 ;  /* 0x0000000000037941 */ /* 0x000fea0003800000 */
.L_x_1597:
[----:B------:R0:W-:Y:S02]  /*4150*/  ST.E.128 desc[UR60][R64.64], R12 ;  /* 0x0000000c40007985 */ /* 0x0001e4000c101d3c */
.L_x_1596:
[----:B------:R-:W-:Y:S05]  /*4160*/  BSYNC B2 ;  /* 0x0000000000027941 */ /* 0x000fea0003800000 */
.L_x_1595:
[----:B------:R-:W-:-:S13]  /*4170*/  ISETP.NE.AND P0, PT, R78, RZ, PT ;  /* 0x000000ff4e00720c */ /* 0x000fda0003f05270 */
[----:B------:R-:W-:Y:S05]  /*4180*/  @!P0 BRA `(.L_x_1586) ;  /* 0x0000000000d88947 */ /* 0x000fea0003800000 */
[----:B0---4-:R0:W4:Y:S01]  /*4190*/  LDS.128 R12, [R92+0x26400] ;  /* 0x026400005c0c7984 */ /* 0x0111220000000c00 */
[----:B------:R-:W-:Y:S01]  /*41a0*/  ISETP.GE.AND P6, PT, R75, R104, PT ;  /* 0x000000684b00720c */ /* 0x000fe20003fc6270 */
[----:B------:R-:W-:Y:S01]  /*41b0*/  BSSY B2, `(.L_x_1599) ;  /* 0x0000032000027945 */ /* 0x000fe20003800000 */
[----:B---3--:R-:W-:-:S04]  /*41c0*/  LEA R60, P0, R23, R106, 0x1 ;  /* 0x0000006a173c7211 */ /* 0x008fc800078008ff */
[----:B--2---:R-:W-:-:S07]  /*41d0*/  LEA.HI.X R61, R23, R74, R228, 0x1, P0 ;  /* 0x0000004a173d7211 */ /* 0x004fce00000f0ce4 */
        /* <DEDUP_REMOVED lines=47> */
.L_x_1600:
[----:B------:R-:W-:Y:S05]  /*44d0*/  BSYNC B2 ;  /* 0x0000000000027941 */ /* 0x000fea0003800000 */
.L_x_1599:
[----:B----4-:R0:W-:Y:S02]  /*44e0*/  ST.E.128 desc[UR60][R60.64], R12 ;  /* 0x0000000c3c007985 */ /* 0x0101e4000c101d3c */
.L_x_1586:
[----:B------:R-:W-:Y:S05]  /*44f0*/  BSYNC B1 ;  /* 0x0000000000017941 */ /* 0x000fea0003800000 */
.L_x_1585:
[----:B------:R-:W-:-:S03]  /*4500*/  UMOV UR4, 0xffffffff ;  /* 0xffffffff00047882 */ /* 0x000fc60000000000 */
[----:B------:R-:W-:Y:S05]  /*4510*/  BRA.DIV UR4, `(.L_x_1601) ;  /* 0x0000025a04407947 */ /* 0x000fea000b800000 */
[----:B-1----:R-:W1:Y:S04]  /*4520*/  SHFL.IDX PT, R112, R112, 0x1, 0x181f ;  /* 0x00381f0070707f89 */ /* 0x002e6800000e0000 */
[----:B------:R0:W0:Y:S02]  /*4530*/  SHFL.IDX PT, R56, R105, 0x1, 0x181f ;  /* 0x00381f0069387f89 */ /* 0x00002400000e0000 */
.L_x_2013:
        /* <DEDUP_REMOVED lines=8> */
[----:B-1----:R-:W-:-:S07]  /*45c0*/  LEA.HI.X R59, R16, R112, R17, 0x1, P0 ;  /* 0x00000070103b7211 */ /* 0x002fce00000f0c11 */
[----:B0-----:R-:W-:Y:S05]  /*45d0*/  @P4 BRA `(.L_x_1606) ;  /* 0x0000000000b84947 */ /* 0x001fea0003800000 */
[----:B------:R-:W-:Y:S02]  /*45e0*/  SHF.R.U64 R11, R54, 0x10, R55 ;  /* 0x00000010360b7819 */ /* 0x000fe40000001237 */
[----:B------:R-:W-:Y:S01]  /*45f0*/  SHF.R.U64 R57, R52, 0x10, R53 ;  /* 0x0000001034397819 */ /* 0x000fe20000001235 */
[----:B----4-:R-:W-:Y:S01]  /*4600*/  IMAD.U32 R52, R14, 0x10000, RZ ;  /* 0x000100000e347824 */ /* 0x010fe200078e00ff */
[----:B------:R-:W-:Y:S02]  /*4610*/  SHF.R.U32.HI R60, RZ, 0x10, R55 ;  /* 0x00000010ff3c7819 */ /* 0x000fe40000011637 */
[----:B------:R-:W-:Y:S02]  /*4620*/  SHF.R.U32.HI R62, RZ, 0x10, R53 ;  /* 0x00000010ff3e7819 */ /* 0x000fe40000011635 */
[----:B------:R-:W-:Y:S01]  /*4630*/  PRMT R124, R124, 0x5410, R11 ;  /* 0x000054107c7c7816 */ /* 0x000fe2000000000b */
[----:B------:R-:W-:Y:S01]  /*4640*/  IMAD.U32 R11, R12, 0x10000, RZ ;  /* 0x000100000c0b7824 */ /* 0x000fe200078e00ff */
        /* <DEDUP_REMOVED lines=10> */
[----:B------:R-:W-:Y:S01]  /*46f0*/  FMUL.FTZ R65, R53, R61 ;  /* 0x0000003d35417220 */ /* 0x000fe20000410000 */
[----:B------:R-:W-:Y:S01]  /*4700*/  LOP3.LUT R54, R15, 0xffff0000, RZ, 0xc0, !PT ;  /* 0xffff00000f367812 */ /* 0x000fe200078ec0ff */
[C---:B------:R-:W-:Y:S01]  /*4710*/  FMUL.FTZ R63, R13.reuse, R60 ;  /* 0x0000003c0d3f7220 */ /* 0x040fe20000410000 */
[----:B------:R-:W-:Y:S01]  /*4720*/  LOP3.LUT R12, R12, 0xffff0000, RZ, 0xc0, !PT ;  /* 0xffff00000c0c7812 */ /* 0x000fe200078ec0ff */
[----:B------:R-:W-:Y:S01]  /*4730*/  FMUL.FTZ R13, R13, R55 ;  /* 0x000000370d0d7220 */ /* 0x000fe20000410000 */
[----:B------:R-:W-:Y:S01]  /*4740*/  LOP3.LUT R125, R125, 0xffff0000, RZ, 0xc0, !PT ;  /* 0xffff00007d7d7812 */ /* 0x000fe200078ec0ff */
[----:B------:R-:W-:Y:S01]  /*4750*/  FMUL.FTZ R53, R53, R57 ;  /* 0x0000003935357220 */ /* 0x000fe20000410000 */
[----:B------:R-:W-:Y:S01]  /*4760*/  LOP3.LUT R123, R123, 0xffff0000, RZ, 0xc0, !PT ;  /* 0xffff00007b7b7812 */ /* 0x000fe200078ec0ff */
[----:B------:R-:W-:-:S02]  /*4770*/  IMAD.U32 R124, R124, 0x10000, RZ ;  /* 0x000100007c7c7824 */ /* 0x000fc400078e00ff */
[----:B------:R-:W-:Y:S01]  /*4780*/  FFMA.FTZ R63, R14, R55, -R63 ;  /* 0x000000370e3f7223 */ /* 0x000fe2000001083f */
[----:B------:R-:W-:Y:S02]  /*4790*/  IMAD.U32 R122, R122, 0x10000, RZ ;  /* 0x000100007a7a7824 */ /* 0x000fe400078e00ff */
[----:B------:R-:W-:Y:S01]  /*47a0*/  FFMA.FTZ R60, R14, R60, R13 ;  /* 0x0000003c0e3c7223 */ /* 0x000fe2000001000d */
[C---:B------:R-:W-:Y:S01]  /*47b0*/  FFMA.FTZ R65, R52.reuse, R57, -R65 ;  /* 0x0000003934417223 */ /* 0x040fe20000010841 */
[----:B------:R-:W-:Y:S02]  /*47c0*/  IMAD.U32 R15, R15, 0x10000, RZ ;  /* 0x000100000f0f7824 */ /* 0x000fe400078e00ff */
[----:B------:R-:W-:Y:S01]  /*47d0*/  FFMA.FTZ R52, R52, R61, R53 ;  /* 0x0000003d34347223 */ /* 0x000fe20000010035 */
        /* <DEDUP_REMOVED lines=14> */
.L_x_1606:
[----:B------:R-:W-:Y:S05]  /*48c0*/  BSYNC B2 ;  /* 0x0000000000027941 */ /* 0x000fea0003800000 */
.L_x_1605:
[----:B----4-:R0:W-:Y:S02]  /*48d0*/  ST.E.128 desc[UR60][R58.64], R12 ;  /* 0x0000000c3a007985 */ /* 0x0101e4000c101d3c */
.L_x_1604:
[----:B------:R-:W-:Y:S05]  /*48e0*/  BSYNC B1 ;  /* 0x0000000000017941 */ /* 0x000fea0003800000 */
.L_x_1603:
        /* <DEDUP_REMOVED lines=30> */
[----:B------:R-:W-:Y:S01]  /*4ad0*/  FMUL.FTZ R58, R13, R51 ;  /* 0x000000330d3a7220 */ /* 0x000fe20000410000 */
        /* <DEDUP_REMOVED lines=24> */
.L_x_1610:
[----:B------:R-:W-:Y:S05]  /*4c60*/  BSYNC B2 ;  /* 0x0000000000027941 */ /* 0x000fea0003800000 */
.L_x_1609:
[----:B----4-:R0:W-:Y:S02]  /*4c70*/  ST.E.128 desc[UR60][R52.64], R12 ;  /* 0x0000000c34007985 */ /* 0x0101e4000c101d3c */
.L_x_1608:
[----:B------:R-:W-:Y:S05]  /*4c80*/  BSYNC B1 ;  /* 0x0000000000017941 */ /* 0x000fea0003800000 */
.L_x_1607:
[----:B------:R-:W-:Y:S01]  /*4c90*/  ISETP.NE.AND P0, PT, R77, RZ, PT ;  /* 0x000000ff4d00720c */ /* 0x000fe20003f05270 */
[----:B------:R-:W-:-:S12]  /*4ca0*/  BSSY B1, `(.L_x_1611) ;  /* 0x0000039000017945 */ /* 0x000fd80003800000 */
[----:B------:R-:W-:Y:S05]  /*4cb0*/  @!P0 BRA `(.L_x_1612) ;  /* 0x0000000000dc8947 */ /* 0x000fea0003800000 */
[----:B------:R-:W1:Y:S01]  /*4cc0*/  LDL R11, [R1] ;  /* 0x00000000010b7983 */ /* 0x000e620000100800 */
[----:B------:R-:W-:Y:S01]  /*4cd0*/  ISETP.GE.AND P4, PT, R107, R104, PT ;  /* 0x000000686b00720c */ /* 0x000fe20003f86270 */
[----:B------:R-:W-:Y:S01]  /*4ce0*/  BSSY B2, `(.L_x_1613) ;  /* 0x0000033000027945 */ /* 0x000fe20003800000 */
[C---:B0-----:R-:W-:Y:S01]  /*4cf0*/  LEA R48, P0, R19.reuse, R56, 0x1 ;  /* 0x0000003813307211 */ /* 0x041fe200078008ff */
[----:B----4-:R0:W4:Y:S03]  /*4d00*/  LDS.128 R12, [R92+0x25400] ;  /* 0x025400005c0c7984 */ /* 0x0101260000000c00 */
[----:B-1----:R-:W-:-:S07]  /*4d10*/  LEA.HI.X R49, R19, R112, R11, 0x1, P0 ;  /* 0x0000007013317211 */ /* 0x002fce00000f0c0b */
[----:B0---4-:R-:W-:Y:S05]  /*4d20*/  @P4 BRA `(.L_x_1614) ;  /* 0x0000000000b84947 */ /* 0x011fea0003800000 */
[----:B------:R-:W-:Y:S01]  /*4d30*/  SHF.R.U64 R51, R44, 0x10, R45 ;  /* 0x000000102c337819 */ /* 0x000fe2000000122d */
[----:B------:R-:W-:Y:S01]  /*4d40*/  IMAD.U32 R44, R14, 0x10000, RZ ;  /* 0x000100000e2c7824 */ /* 0x000fe200078e00ff */
        /* <DEDUP_REMOVED lines=44> */
.L_x_1614:
[----:B------:R-:W-:Y:S05]  /*5010*/  BSYNC B2 ;  /* 0x0000000000027941 */ /* 0x000fea0003800000 */
.L_x_1613:
[----:B------:R0:W-:Y:S02]  /*5020*/  ST.E.128 desc[UR60][R48.64], R12 ;  /* 0x0000000c30007985 */ /* 0x0001e4000c101d3c */
.L_x_1612:
[----:B------:R-:W-:Y:S05]  /*5030*/  BSYNC B1 ;  /* 0x0000000000017941 */ /* 0x000fea0003800000 */
.L_x_1611:
[----:B------:R-:W-:-:S13]  /*5040*/  ISETP.NE.AND P0, PT, R78, RZ, PT ;  /* 0x000000ff4e00720c */ /* 0x000fda0003f05270 */
        /* <DEDUP_REMOVED lines=19> */
[----:B------:R-:W-:Y:S01]  /*5180*/  LOP3.LUT R13, R13, 0xffff0000, RZ, 0xc0, !PT ;  /* 0xffff00000d0d7812 */ /* 0x000fe200078ec0ff */
[----:B------:R-:W-:Y:S01]  /*5190*/  IMAD.U32 R11, R12, 0x10000, RZ ;  /* 0x000100000c0b7824 */ /* 0x000fe200078e00ff */
[C---:B------:R-:W-:Y:S01]  /*51a0*/  LOP3.LUT R45, R111.reuse, 0xffff0000, RZ, 0xc0, !PT ;  /* 0xffff00006f2d7812 */ /* 0x040fe200078ec0ff */
        /* <DEDUP_REMOVED lines=31> */
.L_x_1616:
[----:B------:R-:W-:Y:S05]  /*53a0*/  BSYNC B1 ;  /* 0x0000000000017941 */ /* 0x000fea0003800000 */
.L_x_1615:
[----:B----4-:R0:W-:Y:S01]  /*53b0*/  ST.E.128 desc[UR60][R56.64], R12 ;  /* 0x0000000c38007985 */ /* 0x0101e2000c101d3c */
[----:B------:R-:W-:Y:S05]  /*53c0*/  BRA `(.L_x_1602) ;  /* 0x0000002c00e07947 */ /* 0x000fea0003800000 */
.L_x_1576:
[----:B------:R-:W2:Y:S01]  /*53d0*/  LDL R11, [R1+0xc] ;  /* 0x00000c00010b7983 */ /* 0x000ea20000100800 */
[----:B------:R-:W-:Y:S01]  /*53e0*/  BSSY B1, `(.L_x_1617) ;  /* 0x0000024000017945 */ /* 0x000fe20003800000 */
        /* <DEDUP_REMOVED lines=31> */
[----:B------:R0:W5:Y:S04]  /*55e0*/  @!P6 LDG.E.128 R40, desc[UR60][R56.64+0x80] ;  /* 0x0000803c3828e981 */ /* 0x000168000c1e1d00 */
[----:B------:R0:W5:Y:S04]  /*55f0*/  @!P5 LDG.E.128 R44, desc[UR60][R56.64] ;  /* 0x0000003c382cd981 */ /* 0x000168000c1e1d00 */
[----:B------:R0:W5:Y:S04]  /*5600*/  @!P5 LDG.E.128 R52, desc[UR60][R60.64] ;  /* 0x0000003c3c34d981 */ /* 0x000168000c1e1d00 */
[----:B------:R0:W5:Y:S02]  /*5610*/  @!P6 LDG.E.128 R48, desc[UR60][R60.64+0x80] ;  /* 0x0000803c3c30e981 */ /* 0x000164000c1e1d00 */
.L_x_1618:
[----:B------:R-:W-:Y:S05]  /*5620*/  BSYNC B1 ;  /* 0x0000000000017941 */ /* 0x000fea0003800000 */
.L_x_1617:
        /* <DEDUP_REMOVED lines=25> */
[----:B------:R-:W-:Y:S02]  /*57c0*/  LEA R12, P6, R15, UR4, 0x1 ;  /* 0x000000040f0c7c11 */ /* 0x000fe4000f8c08ff */
        /* <DEDUP_REMOVED lines=11> */
.L_x_1620:
[----:B------:R-:W-:Y:S05]  /*5880*/  BSYNC B1 ;  /* 0x0000000000017941 */ /* 0x000fea0003800000 */
.L_x_1619:
        /* <DEDUP_REMOVED lines=65> */
.L_x_1621:
[----:B------:R-:W2:Y:S01]  /*5ca0*/  LDL R11, [R1+0x40] ;  /* 0x00004000010b7983 */ /* 0x000ea20000100800 */
[----:B------:R-:W-:Y:S01]  /*5cb0*/  IMAD R89, R202, 0x8, R18 ;  /* 0x00000008ca597824 */ /* 0x000fe200078e0212 */
[----:B------:R-:W0:Y:S01]  /*5cc0*/  LDC R114, c[0x0][0x2f4] ;  /* 0x0000bd00ff727b82 */ /* 0x000e220000000800 */
[----:B------:R-:W-:Y:S01]  /*5cd0*/  BSSY B1, `(.L_x_1622) ;  /* 0x0000004000017945 */ /* 0x000fe20003800000 */
[----:B--2---:R-:W-:-:S04]  /*5ce0*/  SHF.L.U32 R103, R11, 0x1f, RZ ;  /* 0x0000001f0b677819 */ /* 0x004fc800000006ff */
[----:B------:R-:W1:Y:S02]  /*5cf0*/  SYNCS.PHASECHK.TRANS64.TRYWAIT P6, [R89+URZ+0x30890], R103 ;  /* 0x03089067590075a7 */ /* 0x000e6400080c017f */
[----:B01----:R-:W-:Y:S05]  /*5d00*/  @!P6 BRA `(.L_x_1623) ;  /* 0x000002400090e947 */ /* 0x003fea0003800000 */
.L_x_2014:
[----:B------:R-:W-:Y:S05]  /*5d10*/  BSYNC B1 ;  /* 0x0000000000017941 */ /* 0x000fea0003800000 */
.L_x_1622:
[----:B------:R-:W-:Y:S01]  /*5d20*/  UMOV UR4, 0xffffffff ;  /* 0xffffffff00047882 */ /* 0x000fe20000000000 */
[----:B------:R-:W-:Y:S02]  /*5d30*/  IMAD.IADD R116, R114, 0x1, -R93 ;  /* 0x0000000172747824 */ /* 0x000fe400078e0a5d */
[----:B------:R-:W-:Y:S05]  /*5d40*/  BRA.DIV UR4, `(.L_x_1624) ;  /* 0x0000024204947947 */ /* 0x000fea000b800000 */
[----:B------:R1:W2:Y:S04]  /*5d50*/  SHFL.IDX PT, R107, R112, RZ, 0x181f ;  /* 0x00181fff706b7589 */ /* 0x0002a800000e0000 */
[----:B------:R1:W3:Y:S02]  /*5d60*/  SHFL.IDX PT, R106, R105, RZ, 0x181f ;  /* 0x00181fff696a7589 */ /* 0x0002e400000e0000 */
.L_x_2018:
[----:B------:R-:W-:Y:S04]  /*5d70*/  BSSY B1, `(.L_x_1625) ;  /* 0x00000fe000017945 */ /* 0x000fe80003800000 */
[----:B------:R-:W-:Y:S05]  /*5d80*/  @P0 BRA `(.L_x_1626) ;  /* 0x0000000c00f00947 */ /* 0x000fea0003800000 */
[----:B------:R-:W-:Y:S01]  /*5d90*/  ISETP.NE.AND P0, PT, R29, RZ, PT ;  /* 0x000000ff1d00720c */ /* 0x000fe20003f05270 */
[----:B------:R-:W-:-:S12]  /*5da0*/  BSSY B2, `(.L_x_1627) ;  /* 0x000007c000027945 */ /* 0x000fd80003800000 */
[----:B------:R-:W-:Y:S05]  /*5db0*/  @!P0 BRA `(.L_x_1628) ;  /* 0x0000000400e88947 */ /* 0x000fea0003800000 */
[----:B------:R-:W4:Y:S04]  /*5dc0*/  LDL R15, [R1+0x54] ;  /* 0x00005400010f7983 */ /* 0x000f280000100800 */
[----:B------:R-:W5:Y:S04]  /*5dd0*/  LDL R14, [R1+0xa8] ;  /* 0x0000a800010e7983 */ /* 0x000f680000100800 */
[----:B------:R-:W5:Y:S01]  /*5de0*/  LDL R13, [R1+0x5c] ;  /* 0x00005c00010d7983 */ /* 0x000f620000100800 */
[----:B------:R-:W-:Y:S01]  /*5df0*/  SEL R11, R93, R116, !P2 ;  /* 0x000000745d0b7207 */ /* 0x000fe20005000000 */
[----:B------:R-:W-:Y:S01]  /*5e00*/  BSSY B3, `(.L_x_1629) ;  /* 0x0000073000037945 */ /* 0x000fe20003800000 */
[----:B---3--:R-:W-:-:S02]  /*5e10*/  LEA R108, P6, R36, R106, 0x1 ;  /* 0x0000006a246c7211 */ /* 0x008fc400078c08ff */
[----:B------:R-:W-:Y:S02]  /*5e20*/  SHF.R.S32.HI R12, RZ, 0x1f, R11 ;  /* 0x0000001fff0c7819 */ /* 0x000fe4000001140b */
[----:B--2---:R-:W-:Y:S02]  /*5e30*/  LEA.HI.X R109, R36, R107, R79, 0x1, P6 ;  /* 0x0000006b246d7211 */ /* 0x004fe400030f0c4f */
[----:B------:R-:W-:Y:S02]  /*5e40*/  LEA.HI R12, R12, R11, RZ, 0x4 ;  /* 0x0000000b0c0c7211 */ /* 0x000fe400078f20ff */
[----:B------:R-:W-:Y:S02]  /*5e50*/  ISETP.GE.AND P6, PT, R16, R104, PT ;  /* 0x000000681000720c */ /* 0x000fe40003fc6270 */
[----:B------:R-:W-:-:S04]  /*5e60*/  LEA.HI.SX32 R12, R12, R35, 0x1c ;  /* 0x000000230c0c7211 */ /* 0x000fc800078fe2ff */
[----:B------:R-:W-:Y:S01]  /*5e70*/  SHF.R.S32.HI R11, RZ, 0x1f, R12 ;  /* 0x0000001fff0b7819 */ /* 0x000fe2000001140c */
[----:B------:R-:W-:-:S03]  /*5e80*/  IMAD.SHL.U32 R111, R12, 0x8, RZ ;  /* 0x000000080c6f7824 */ /* 0x000fc600078e00ff */
[----:B------:R-:W-:Y:S02]  /*5e90*/  LEA.HI R12, R11, R12, RZ, 0x3 ;  /* 0x0000000c0b0c7211 */ /* 0x000fe400078f18ff */
[----:B------:R-:W-:-:S03]  /*5ea0*/  ISETP.GE.AND P0, PT, R111, R114, PT ;  /* 0x000000726f00720c */ /* 0x000fc60003f06270 */
[----:B------:R-:W-:-:S05]  /*5eb0*/  IMAD.SHL.U32 R12, R12, 0x200, RZ ;  /* 0x000002000c0c7824 */ /* 0x000fca00078e00ff */
[----:B------:R-:W-:Y:S02]  /*5ec0*/  LOP3.LUT R12, R12, 0x7ffff000, RZ, 0xc0, !PT ;  /* 0x7ffff0000c0c7812 */ /* 0x000fe400078ec0ff */
[----:B----4-:R-:W-:-:S03]  /*5ed0*/  LOP3.LUT R11, R15, 0x38, R111, 0xf8, !PT ;  /* 0x000000380f0b7812 */ /* 0x010fc600078ef86f */
[----:B------:R-:W-:Y:S01]  /*5ee0*/  @!P0 IMAD.WIDE R110, R111, 0x2, R106 ;  /* 0x000000026f6e8825 */ /* 0x000fe200078e026a */
[----:B-----5:R-:W-:-:S04]  /*5ef0*/  LOP3.LUT R11, R11, R14, RZ, 0x3c, !PT ;  /* 0x0000000e0b0b7212 */ /* 0x020fc800078e3cff */
[----:B------:R-:W-:Y:S01]  /*5f00*/  IADD3 R13, R11, R12, R13 ;  /* 0x0000000c0b0d7210 */ /* 0x000fe20007ffe00d */
[----:B------:R-:W-:-:S04]  /*5f10*/  IMAD R11, R202, 0x4000, R91 ;  /* 0x00004000ca0b7824 */ /* 0x000fc800078e025b */
[----:B------:R-:W-:Y:S02]  /*5f20*/  IMAD R13, R202, 0x4000, R13 ;  /* 0x00004000ca0d7824 */ /* 0x000fe400078e020d */
[--C-:B------:R-:W-:Y:S02]  /*5f30*/  IMAD R11, R11, 0x2, R18.reuse ;  /* 0x000000020b0b7824 */ /* 0x100fe400078e0212 */
[----:B------:R-:W-:-:S03]  /*5f40*/  IMAD R72, R13, 0x2, R18 ;  /* 0x000000020d487824 */ /* 0x000fc600078e0212 */
[----:B------:R2:W3:Y:S04]  /*5f50*/  LDS.128 R12, [R11+0x20400] ;  /* 0x020400000b0c7984 */ /* 0x0004e80000000c00 */
[----:B------:R-:W4:Y:S01]  /*5f60*/  LDS.128 R72, [R72+0x20400] ;  /* 0x0204000048487984 */ /* 0x000f220000000c00 */
[----:B------:R-:W-:Y:S05]  /*5f70*/  @P6 BRA `(.L_x_1630) ;  /* 0x00000004006c6947 */ /* 0x000fea0003800000 */
[----:B------:R-:W-:Y:S01]  /*5f80*/  SHF.R.U32.HI R145, RZ, 0x10, R53 ;  /* 0x00000010ff917819 */ /* 0x000fe20000011635 */
[----:B----4-:R-:W-:Y:S01]  /*5f90*/  IMAD.U32 R141, R75, 0x10000, RZ ;  /* 0x000100004b8d7824 */ /* 0x010fe200078e00ff */
[----:B------:R-:W-:Y:S01]  /*5fa0*/  SHF.R.U32.HI R142, RZ, 0x10, R45 ;  /* 0x00000010ff8e7819 */ /* 0x000fe2000001162d */
[----:B---3--:R-:W-:Y:S01]  /*5fb0*/  IMAD.U32 R139, R15, 0x10000, RZ ;  /* 0x000100000f8b7824 */ /* 0x008fe200078e00ff */
[----:B------:R-:W-:Y:S01]  /*5fc0*/  SHF.R.U64 R144, R52, 0x10, R53 ;  /* 0x0000001034907819 */ /* 0x000fe20000001235 */
[----:B--2---:R-:W-:Y:S01]  /*5fd0*/  IMAD.U32 R11, R14, 0x10000, RZ ;  /* 0x000100000e0b7824 */ /* 0x004fe200078e00ff */
[----:B------:R-:W-:Y:S01]  /*5fe0*/  SHF.R.U64 R146, R44, 0x10, R45 ;  /* 0x000000102c927819 */ /* 0x000fe2000000122d */
[----:B------:R-:W-:Y:S01]  /*5ff0*/  IMAD.U32 R44, R13, 0x10000, RZ ;  /* 0x000100000d2c7824 */ /* 0x000fe200078e00ff */
[----:B------:R-:W-:Y:S01]  /*6000*/  LOP3.LUT R53, R75, 0xffff0000, RZ, 0xc0, !PT ;  /* 0xffff00004b357812 */ /* 0x000fe200078ec0ff */
[----:B------:R-:W-:Y:S01]  /*6010*/  IMAD.U32 R45, R12, 0x10000, RZ ;  /* 0x000100000c2d7824 */ /* 0x000fe200078e00ff */
[----:B------:R-:W-:-:S02]  /*6020*/  PRMT R145, R149, 0x5410, R145 ;  /* 0x0000541095917816 */ /* 0x000fc40000000091 */
[--C-:B------:R-:W-:Y:S02]  /*6030*/  SHF.R.U64 R54, R54, 0x10, R55.reuse ;  /* 0x0000001036367819 */ /* 0x100fe40000001237 */
[----:B------:R-:W-:Y:S02]  /*6040*/  SHF.R.U32.HI R147, RZ, 0x10, R55 ;  /* 0x00000010ff937819 */ /* 0x000fe40000011637 */
[----:B------:R-:W-:Y:S02]  /*6050*/  PRMT R75, R117, 0x5432, R142 ;  /* 0x00005432754b7816 */ /* 0x000fe4000000008e */
[----:B------:R-:W-:Y:S01]  /*6060*/  LOP3.LUT R55, R13, 0xffff0000, RZ, 0xc0, !PT ;  /* 0xffff00000d377812 */ /* 0x000fe200078ec0ff */
[C---:B------:R-:W-:Y:S01]  /*6070*/  IMAD.U32 R13, R73.reuse, 0x10000, RZ ;  /* 0x00010000490d7824 */ /* 0x040fe200078e00ff */
[----:B------:R-:W-:Y:S01]  /*6080*/  LOP3.LUT R140, R73, 0xffff0000, RZ, 0xc0, !PT ;  /* 0xffff0000498c7812 */ /* 0x000fe200078ec0ff */
[----:B------:R-:W-:Y:S01]  /*6090*/  IMAD.U32 R142, R75, 0x10000, RZ ;  /* 0x000100004b8e7824 */ /* 0x000fe200078e00ff */
[----:B------:R-:W-:Y:S01]  /*60a0*/  PRMT R73, R115, 0x5432, R146 ;  /* 0x0000543273497816 */ /* 0x000fe20000000092 */
[----:B------:R-:W-:Y:S01]  /*60b0*/  IMAD.U32 R146, R145, 0x10000, RZ ;  /* 0x0001000091927824 */ /* 0x000fe200078e00ff */
[----:B------:R-:W-:Y:S01]  /*60c0*/  SHF.R.U32.HI R143, RZ, 0x10, R47 ;  /* 0x00000010ff8f7819 */ /* 0x000fe2000001162f */
[C---:B------:R-:W-:Y:S01]  /*60d0*/  FMUL.FTZ R151, R13.reuse, R142 ;  /* 0x0000008e0d977220 */ /* 0x040fe20000410000 */
[----:B------:R-:W-:Y:S01]  /*60e0*/  PRMT R147, R150, 0x5410, R147 ;  /* 0x0000541096937816 */ /* 0x000fe20000000093 */
[----:B------:R-:W-:Y:S01]  /*60f0*/  FMUL.FTZ R149, R13, R146 ;  /* 0x000000920d957220 */ /* 0x000fe20000410000 */
[----:B------:R-:W-:-:S02]  /*6100*/  PRMT R143, R148, 0x5410, R143 ;  /* 0x00005410948f7816 */ /* 0x000fc4000000008f */
[----:B------:R-:W-:Y:S01]  /*6110*/  LOP3.LUT R145, R145, 0xffff0000, RZ, 0xc0, !PT ;  /* 0xffff000091917812 */ /* 0x000fe200078ec0ff */
[----:B------:R-:W-:Y:S01]  /*6120*/  IMAD.U32 R148, R147, 0x10000, RZ ;  /* 0x0001000093947824 */ /* 0x000fe200078e00ff */
[----:B------:R-:W-:Y:S01]  /*6130*/  LOP3.LUT R75, R75, 0xffff0000, RZ, 0xc0, !PT ;  /* 0xffff00004b4b7812 */ /* 0x000fe200078ec0ff */
[C---:B------:R-:W-:Y:S01]  /*6140*/  FFMA.FTZ R13, R44.reuse, R142, -R149 ;  /* 0x0000008e2c0d7223 */ /* 0x040fe20000010895 */
[----:B------:R-:W-:Y:S01]  /*6150*/  FFMA.FTZ R44, R44, R146, R151 ;  /* 0x000000922c2c7223 */ /* 0x000fe20000010097 */
[----:B------:R-:W-:Y:S01]  /*6160*/  PRMT R144, R119, 0x5432, R144 ;  /* 0x0000543277907816 */ /* 0x000fe20000000090 */
[C---:B------:R-:W-:Y:S01]  /*6170*/  FMUL.FTZ R150, R140.reuse, R145 ;  /* 0x000000918c967220 */ /* 0x040fe20000410000 */
[----:B------:R-:W-:Y:S02]  /*6180*/  IMAD.U32 R142, R143, 0x10000, RZ ;  /* 0x000100008f8e7824 */ /* 0x000fe400078e00ff */
[----:B------:R-:W-:Y:S01]  /*6190*/  FMUL.FTZ R146, R141, R148 ;  /* 0x000000948d927220 */ /* 0x000fe20000410000 */
[----:B------:R-:W-:Y:S01]  /*61a0*/  FMUL.FTZ R140, R140, R75 ;  /* 0x0000004b8c8c7220 */ /* 0x000fe20000410000 */
[----:B------:R-:W-:Y:S01]  /*61b0*/  LOP3.LUT R147, R147, 0xffff0000, RZ, 0xc0, !PT ;  /* 0xffff000093937812 */ /* 0x000fe200078ec0ff */
[-C--:B------:R-:W-:Y:S01]  /*61c0*/  FMUL.FTZ R141, R141, R142.reuse ;  /* 0x0000008e8d8d7220 */ /* 0x080fe20000410000 */
[----:B------:R-:W-:Y:S01]  /*61d0*/  LOP3.LUT R143, R143, 0xffff0000, RZ, 0xc0, !PT ;  /* 0xffff00008f8f7812 */ /* 0x000fe200078ec0ff */
[----:B------:R-:W-:Y:S01]  /*61e0*/  FFMA.FTZ R146, R139, R142, -R146 ;  /* 0x0000008e8b927223 */ /* 0x000fe20000010892 */
[----:B------:R-:W-:Y:S01]  /*61f0*/  SHF.R.U64 R46, R46, 0x10, R47 ;  /* 0x000000102e2e7819 */ /* 0x000fe2000000122f */
[----:B------:R-:W-:-:S02]  /*6200*/  IMAD.U32 R47, R72, 0x10000, RZ ;  /* 0x00010000482f7824 */ /* 0x000fc400078e00ff */
[C---:B------:R-:W-:Y:S01]  /*6210*/  FFMA.FTZ R145, R55.reuse, R145, R140 ;  /* 0x0000009137917223 */ /* 0x040fe2000001008c */
[C---:B------:R-:W-:Y:S02]  /*6220*/  IMAD.U32 R142, R144.reuse, 0x10000, RZ ;  /* 0x00010000908e7824 */ /* 0x040fe400078e00ff */
[----:B------:R-:W-:Y:S01]  /*6230*/  FFMA.FTZ R150, R55, R75, -R150 ;  /* 0x0000004b37967223 */ /* 0x000fe20000010896 */
[----:B------:R-:W-:Y:S02]  /*6240*/  IMAD.U32 R140, R73, 0x10000, RZ ;  /* 0x00010000498c7824 */ /* 0x000fe400078e00ff */
[C---:B------:R-:W-:Y:S01]  /*6250*/  FMUL.FTZ R55, R53.reuse, R147 ;  /* 0x0000009335377220 */ /* 0x040fe20000410000 */
[-C--:B------:R-:W-:Y:S01]  /*6260*/  FMUL.FTZ R75, R53, R143.reuse ;  /* 0x0000008f354b7220 */ /* 0x080fe20000410000 */
[----:B------:R-:W-:Y:S01]  /*6270*/  LOP3.LUT R53, R144, 0xffff0000, RZ, 0xc0, !PT ;  /* 0xffff000090357812 */ /* 0x000fe200078ec0ff */
[----:B------:R-:W-:Y:S01]  /*6280*/  FMUL.FTZ R144, R47, R142 ;  /* 0x0000008e2f907220 */ /* 0x000fe20000410000 */
[----:B------:R-:W-:Y:S01]  /*6290*/  LOP3.LUT R52, R15, 0xffff0000, RZ, 0xc0, !PT ;  /* 0xffff00000f347812 */ /* 0x000fe200078ec0ff */
[----:B------:R-:W-:Y:S01]  /*62a0*/  FMUL.FTZ R47, R47, R140 ;  /* 0x0000008c2f2f7220 */ /* 0x000fe20000410000 */
[----:B------:R-:W-:Y:S01]  /*62b0*/  LOP3.LUT R72, R72, 0xffff0000, RZ, 0xc0, !PT ;  /* 0xffff000048487812 */ /* 0x000fe200078ec0ff */
[----:B------:R-:W-:Y:S01]  /*62c0*/  FFMA.FTZ R141, R139, R148, R141 ;  /* 0x000000948b8d7223 */ /* 0x000fe2000001008d */
[----:B------:R-:W-:Y:S01]  /*62d0*/  LOP3.LUT R73, R73, 0xffff0000, RZ, 0xc0, !PT ;  /* 0xffff000049497812 */ /* 0x000fe200078ec0ff */
[----:B------:R-:W-:Y:S01]  /*62e0*/  IMAD.U32 R15, R74, 0x10000, RZ ;  /* 0x000100004a0f7824 */ /* 0x000fe200078e00ff */
[----:B------:R-:W-:Y:S01]  /*62f0*/  PRMT R54, R118, 0x5432, R54 ;  /* 0x0000543276367816 */ /* 0x000fe20000000036 */
[C---:B------:R-:W-:Y:S01]  /*6300*/  FFMA.FTZ R143, R52.reuse, R143, -R55 ;  /* 0x0000008f348f7223 */ /* 0x040fe20000010837 */
[----:B------:R-:W-:Y:S01]  /*6310*/  PRMT R46, R113, 0x5432, R46 ;  /* 0x00005432712e7816 */ /* 0x000fe2000000002e */
[----:B------:R-:W-:Y:S01]  /*6320*/  FFMA.FTZ R148, R52, R147, R75 ;  /* 0x0000009334947223 */ /* 0x000fe2000001004b */
[----:B------:R-:W-:Y:S01]  /*6330*/  LOP3.LUT R12, R12, 0xffff0000, RZ, 0xc0, !PT ;  /* 0xffff00000c0c7812 */ /* 0x000fe200078ec0ff */
[C---:B------:R-:W-:Y:S01]  /*6340*/  FFMA.FTZ R142, R45.reuse, R142, R47 ;  /* 0x0000008e2d8e7223 */ /* 0x040fe2000001002f */
[----:B------:R-:W-:Y:S01]  /*6350*/  LOP3.LUT R74, R74, 0xffff0000, RZ, 0xc0, !PT ;  /* 0xffff00004a4a7812 */ /* 0x000fe200078ec0ff */
[C---:B------:R-:W-:Y:S01]  /*6360*/  FMUL.FTZ R55, R72.reuse, R53 ;  /* 0x0000003548377220 */ /* 0x040fe20000410000 */
[----:B------:R-:W-:Y:S01]  /*6370*/  FFMA.FTZ R144, R45, R140, -R144 ;  /* 0x0000008c2d907223 */ /* 0x000fe20000010890 */
[----:B------:R-:W-:Y:S01]  /*6380*/  FMUL.FTZ R75, R72, R73 ;  /* 0x00000049484b7220 */ /* 0x000fe20000410000 */
[C---:B------:R-:W-:Y:S01]  /*6390*/  LOP3.LUT R47, R54.reuse, 0xffff0000, RZ, 0xc0, !PT ;  /* 0xffff0000362f7812 */ /* 0x040fe200078ec0ff */
[----:B------:R-:W-:Y:S01]  /*63a0*/  IMAD.U32 R72, R54, 0x10000, RZ ;  /* 0x0001000036487824 */ /* 0x000fe200078e00ff */
[C---:B------:R-:W-:Y:S01]  /*63b0*/  LOP3.LUT R45, R46.reuse, 0xffff0000, RZ, 0xc0, !PT ;  /* 0xffff00002e2d7812 */ /* 0x040fe200078ec0ff */
        /* <DEDUP_REMOVED lines=23> */
.L_x_1630:
[----:B------:R-:W-:Y:S05]  /*6530*/  BSYNC B3 ;  /* 0x0000000000037941 */ /* 0x000fea0003800000 */
.L_x_1629:
[----:B---3--:R3:W-:Y:S04]  /*6540*/  ST.E.128 desc[UR60][R108.64], R12 ;  /* 0x0000000c6c007985 */ /* 0x0087e8000c101d3c */
[----:B----4-:R3:W-:Y:S02]  /*6550*/  @!P0 ST.E.128 desc[UR60][R110.64], R72 ;  /* 0x000000486e008985 */ /* 0x0107e4000c101d3c */
.L_x_1628:
[----:B------:R-:W-:Y:S05]  /*6560*/  BSYNC B2 ;  /* 0x0000000000027941 */ /* 0x000fea0003800000 */
.L_x_1627:
[----:B------:R-:W-:-:S13]  /*6570*/  ISETP.NE.AND P0, PT, R76, RZ, PT ;  /* 0x000000ff4c00720c */ /* 0x000fda0003f05270 */
[----:B------:R-:W-:Y:S05]  /*6580*/  @!P0 BRA `(.L_x_1626) ;  /* 0x0000000400f08947 */ /* 0x000fea0003800000 */
[----:B---3--:R-:W3:Y:S04]  /*6590*/  LDL R15, [R1+0x54] ;  /* 0x00005400010f7983 */ /* 0x008ee80000100800 */
[----:B------:R-:W4:Y:S04]  /*65a0*/  LDL R14, [R1+0xa8] ;  /* 0x0000a800010e7983 */ /* 0x000f280000100800 */
[----:B------:R-:W5:Y:S01]  /*65b0*/  LDL R13, [R1+0x5c] ;  /* 0x00005c00010d7983 */ /* 0x000f620000100800 */
[----:B--2---:R-:W-:Y:S01]  /*65c0*/  SEL R11, R93, R116, !P1 ;  /* 0x000000745d0b7207 */ /* 0x004fe20004800000 */
[----:B------:R-:W-:Y:S01]  /*65d0*/  BSSY B2, `(.L_x_1631) ;  /* 0x0000075000027945 */ /* 0x000fe20003800000 */
[----:B------:R-:W-:-:S02]  /*65e0*/  LEA R52, P6, R39, R106, 0x1 ;  /* 0x0000006a27347211 */ /* 0x000fc400078c08ff */
[----:B------:R-:W-:Y:S02]  /*65f0*/  SHF.R.S32.HI R12, RZ, 0x1f, R11 ;  /* 0x0000001fff0c7819 */ /* 0x000fe4000001140b */
[----:B------:R-:W-:Y:S02]  /*6600*/  LEA.HI.X R53, R39, R107, R88, 0x1, P6 ;  /* 0x0000006b27357211 */ /* 0x000fe400030f0c58 */
        /* <DEDUP_REMOVED lines=8> */
[----:B------:R-:W-:-:S05]  /*6690*/  LOP3.LUT R12, R12, 0x7ffff000, RZ, 0xc0, !PT ;  /* 0x7ffff0000c0c7812 */ /* 0x000fca00078ec0ff */
[----:B------:R-:W-:Y:S01]  /*66a0*/  @!P0 IMAD.WIDE R106, R55, 0x2, R106 ;  /* 0x00000002376a8825 */ /* 0x000fe200078e026a */
[----:B---3--:R-:W-:-:S04]  /*66b0*/  LOP3.LUT R11, R15, 0x38, R55, 0xf8, !PT ;  /* 0x000000380f0b7812 */ /* 0x008fc800078ef837 */
[----:B----4-:R-:W-:-:S04]  /*66c0*/  LOP3.LUT R11, R11, R14, RZ, 0x3c, !PT ;  /* 0x0000000e0b0b7212 */ /* 0x010fc800078e3cff */
[----:B-----5:R-:W-:Y:S01]  /*66d0*/  IADD3 R13, R11, R12, R13 ;  /* 0x0000000c0b0d7210 */ /* 0x020fe20007ffe00d */
        /* <DEDUP_REMOVED lines=8> */
[----:B--23--:R-:W-:Y:S01]  /*6760*/  IMAD.U32 R11, R14, 0x10000, RZ ;  /* 0x000100000e0b7824 */ /* 0x00cfe200078e00ff */
[----:B------:R-:W-:Y:S02]  /*6770*/  SHF.R.U32.HI R109, RZ, 0x10, R41 ;  /* 0x00000010ff6d7819 */ /* 0x000fe40000011629 */
[----:B------:R-:W-:Y:S02]  /*6780*/  SHF.R.U64 R54, R42, 0x10, R43 ;  /* 0x000000102a367819 */ /* 0x000fe4000000122b */
[----:B------:R-:W-:Y:S02]  /*6790*/  PRMT R138, R138, 0x5410, R73 ;  /* 0x000054108a8a7816 */ /* 0x000fe40000000049 */
[----:B------:R-:W-:Y:S02]  /*67a0*/  PRMT R134, R134, 0x5410, R109 ;  /* 0x0000541086867816 */ /* 0x000fe4000000006d */
[----:B------:R-:W-:-:S02]  /*67b0*/  SHF.R.U32.HI R55, RZ, 0x10, R51 ;  /* 0x00000010ff377819 */ /* 0x000fc40000011633 */
[----:B------:R-:W-:Y:S01]  /*67c0*/  SHF.R.U64 R74, R48, 0x10, R49 ;  /* 0x00000010304a7819 */ /* 0x000fe20000001231 */
[----:B----4-:R-:W-:Y:S01]  /*67d0*/  IMAD.U32 R48, R45, 0x10000, RZ ;  /* 0x000100002d307824 */ /* 0x010fe200078e00ff */
[----:B------:R-:W-:Y:S01]  /*67e0*/  SHF.R.U64 R72, R50, 0x10, R51 ;  /* 0x0000001032487819 */ /* 0x000fe20000001233 */
[----:B------:R-:W-:Y:S01]  /*67f0*/  IMAD.U32 R51, R134, 0x10000, RZ ;  /* 0x0001000086337824 */ /* 0x000fe200078e00ff */
[----:B------:R-:W-:Y:S01]  /*6800*/  PRMT R131, R131, 0x5410, R54 ;  /* 0x0000541083837816 */ /* 0x000fe20000000036 */
[----:B------:R-:W-:Y:S01]  /*6810*/  IMAD.U32 R54, R138, 0x10000, RZ ;  /* 0x000100008a367824 */ /* 0x000fe200078e00ff */
[----:B------:R-:W-:Y:S01]  /*6820*/  SHF.R.U32.HI R75, RZ, 0x10, R43 ;  /* 0x00000010ff4b7819 */ /* 0x000fe2000001162b */
[----:B------:R-:W-:Y:S01]  /*6830*/  IMAD.U32 R50, R47, 0x10000, RZ ;  /* 0x000100002f327824 */ /* 0x000fe200078e00ff */
[----:B------:R-:W-:Y:S01]  /*6840*/  PRMT R136, R136, 0x5410, R55 ;  /* 0x0000541088887816 */ /* 0x000fe20000000037 */
[----:B------:R-:W-:Y:S01]  /*6850*/  IMAD.U32 R43, R15, 0x10000, RZ ;  /* 0x000100000f2b7824 */ /* 0x000fe200078e00ff */
[----:B------:R-:W-:Y:S01]  /*6860*/  SHF.R.U64 R108, R40, 0x10, R41 ;  /* 0x00000010286c7819 */ /* 0x000fe20000001229 */
[----:B------:R-:W-:Y:S01]  /*6870*/  IMAD.U32 R41, R13, 0x10000, RZ ;  /* 0x000100000d297824 */ /* 0x000fe200078e00ff */
[----:B------:R-:W-:Y:S01]  /*6880*/  PRMT R135, R135, 0x5410, R72 ;  /* 0x0000541087877816 */ /* 0x000fe20000000048 */
[----:B------:R-:W-:Y:S01]  /*6890*/  FMUL.FTZ R72, R48, R54 ;  /* 0x0000003630487220 */ /* 0x000fe20000410000 */
[----:B------:R-:W-:Y:S01]  /*68a0*/  LOP3.LUT R49, R45, 0xffff0000, RZ, 0xc0, !PT ;  /* 0xffff00002d317812 */ /* 0x000fe200078ec0ff */
[----:B------:R-:W-:Y:S01]  /*68b0*/  IMAD.U32 R45, R44, 0x10000, RZ ;  /* 0x000100002c2d7824 */ /* 0x000fe200078e00ff */
[----:B------:R-:W-:Y:S01]  /*68c0*/  PRMT R137, R137, 0x5410, R74 ;  /* 0x0000541089897816 */ /* 0x000fe2000000004a */
[-C--:B------:R-:W-:Y:S01]  /*68d0*/  FMUL.FTZ R74, R48, R51.reuse ;  /* 0x00000033304a7220 */ /* 0x080fe20000410000 */
[----:B------:R-:W-:Y:S01]  /*68e0*/  LOP3.LUT R138, R138, 0xffff0000, RZ, 0xc0, !PT ;  /* 0xffff00008a8a7812 */ /* 0x000fe200078ec0ff */
[----:B------:R-:W-:Y:S01]  /*68f0*/  IMAD.U32 R48, R136, 0x10000, RZ ;  /* 0x0001000088307824 */ /* 0x000fe200078e00ff */
[----:B------:R-:W-:Y:S01]  /*6900*/  PRMT R132, R132, 0x5410, R75 ;  /* 0x0000541084847816 */ /* 0x000fe2000000004b */
[----:B------:R-:W-:Y:S01]  /*6910*/  FFMA.FTZ R72, R41, R51, -R72 ;  /* 0x0000003329487223 */ /* 0x000fe20000010848 */
[----:B------:R-:W-:Y:S01]  /*6920*/  LOP3.LUT R134, R134, 0xffff0000, RZ, 0xc0, !PT ;  /* 0xffff000086867812 */ /* 0x000fe200078ec0ff */
[----:B------:R-:W-:Y:S01]  /*6930*/  FMUL.FTZ R51, R49, R138 ;  /* 0x0000008a31337220 */ /* 0x000fe20000410000 */
[----:B------:R-:W-:Y:S01]  /*6940*/  LOP3.LUT R42, R13, 0xffff0000, RZ, 0xc0, !PT ;  /* 0xffff00000d2a7812 */ /* 0x000fe200078ec0ff */
[----:B------:R-:W-:Y:S01]  /*6950*/  FFMA.FTZ R74, R41, R54, R74 ;  /* 0x00000036294a7223 */ /* 0x000fe2000001004a */
[----:B------:R-:W-:-:S02]  /*6960*/  IMAD.U32 R41, R132, 0x10000, RZ ;  /* 0x0001000084297824 */ /* 0x000fc400078e00ff */
[----:B------:R-:W-:Y:S01]  /*6970*/  FMUL.FTZ R49, R49, R134 ;  /* 0x0000008631317220 */ /* 0x000fe20000410000 */
[----:B------:R-:W-:Y:S01]  /*6980*/  PRMT R133, R133, 0x5410, R108 ;  /* 0x0000541085857816 */ /* 0x000fe2000000006c */
[----:B------:R-:W-:Y:S01]  /*6990*/  FMUL.FTZ R54, R50, R48 ;  /* 0x0000003032367220 */ /* 0x000fe20000410000 */
[----:B------:R-:W-:Y:S01]  /*69a0*/  FFMA.FTZ R51, R42, R134, -R51 ;  /* 0x000000862a337223 */ /* 0x000fe20000010833 */
[-C--:B------:R-:W-:Y:S01]  /*69b0*/  FMUL.FTZ R55, R50, R41.reuse ;  /* 0x0000002932377220 */ /* 0x080fe20000410000 */
[----:B------:R-:W-:Y:S01]  /*69c0*/  FFMA.FTZ R49, R42, R138, R49 ;  /* 0x0000008a2a317223 */ /* 0x000fe20000010031 */
[----:B------:R-:W-:Y:S01]  /*69d0*/  FFMA.FTZ R54, R43, R41, -R54 ;  /* 0x000000292b367223 */ /* 0x000fe20000010836 */
[----:B------:R-:W-:Y:S01]  /*69e0*/  IMAD.U32 R42, R137, 0x10000, RZ ;  /* 0x00010000892a7824 */ /* 0x000fe200078e00ff */
[----:B------:R-:W-:Y:S01]  /*69f0*/  LOP3.LUT R47, R47, 0xffff0000, RZ, 0xc0, !PT ;  /* 0xffff00002f2f7812 */ /* 0x000fe200078ec0ff */
[----:B------:R-:W-:Y:S01]  /*6a00*/  IMAD.U32 R41, R133, 0x10000, RZ ;  /* 0x0001000085297824 */ /* 0x000fe200078e00ff */
        /* <DEDUP_REMOVED lines=8> */
[C---:B------:R-:W-:Y:S01]  /*6a90*/  FMUL.FTZ R48, R47.reuse, R136 ;  /* 0x000000882f307220 */ /* 0x040fe20000410000 */
[----:B------:R-:W-:Y:S01]  /*6aa0*/  FMUL.FTZ R50, R47, R132 ;  /* 0x000000842f327220 */ /* 0x000fe20000410000 */
[----:B------:R-:W-:Y:S01]  /*6ab0*/  LOP3.LUT R137, R137, 0xffff0000, RZ, 0xc0, !PT ;  /* 0xffff000089897812 */ /* 0x000fe200078ec0ff */
[----:B------:R-:W-:Y:S01]  /*6ac0*/  FFMA.FTZ R45, R40, R42, R45 ;  /* 0x0000002a282d7223 */ /* 0x000fe2000001002d */
[----:B------:R-:W-:Y:S01]  /*6ad0*/  LOP3.LUT R133, R133, 0xffff0000, RZ, 0xc0, !PT ;  /* 0xffff000085857812 */ /* 0x000fe200078ec0ff */
[----:B------:R-:W-:Y:S01]  /*6ae0*/  IMAD.U32 R13, R46, 0x10000, RZ ;  /* 0x000100002e0d7824 */ /* 0x000fe200078e00ff */
[----:B------:R-:W-:Y:S01]  /*6af0*/  LOP3.LUT R12, R12, 0xffff0000, RZ, 0xc0, !PT ;  /* 0xffff00000c0c7812 */ /* 0x000fe200078ec0ff */
[C---:B------:R-:W-:Y:S01]  /*6b00*/  FFMA.FTZ R47, R15.reuse, R132, -R48 ;  /* 0x000000840f2f7223 */ /* 0x040fe20000010830 */
[----:B------:R-:W-:Y:S01]  /*6b10*/  FFMA.FTZ R50, R15, R136, R50 ;  /* 0x000000880f327223 */ /* 0x000fe20000010032 */
[----:B------:R-:W-:Y:S01]  /*6b20*/  FFMA.FTZ R43, R40, R41, -R43 ;  /* 0x00000029282b7223 */ /* 0x000fe2000001082b */
[----:B------:R-:W-:Y:S01]  /*6b30*/  IMAD.U32 R42, R135, 0x10000, RZ ;  /* 0x00010000872a7824 */ /* 0x000fe200078e00ff */
[----:B------:R-:W-:Y:S01]  /*6b40*/  LOP3.LUT R46, R46, 0xffff0000, RZ, 0xc0, !PT ;  /* 0xffff00002e2e7812 */ /* 0x000fe200078ec0ff */
[C---:B------:R-:W-:Y:S01]  /*6b50*/  FMUL.FTZ R15, R44.reuse, R137 ;  /* 0x000000892c0f7220 */ /* 0x040fe20000410000 */
[----:B------:R-:W-:Y:S01]  /*6b60*/  IMAD.U32 R40, R131, 0x10000, RZ ;  /* 0x0001000083287824 */ /* 0x000fe200078e00ff */
[----:B------:R-:W-:Y:S01]  /*6b70*/  LOP3.LUT R135, R135, 0xffff0000, RZ, 0xc0, !PT ;  /* 0xffff000087877812 */ /* 0x000fe200078ec0ff */
[-C--:B------:R-:W-:Y:S01]  /*6b80*/  FMUL.FTZ R41, R44, R133.reuse ;  /* 0x000000852c297220 */ /* 0x080fe20000410000 */
[----:B------:R-:W-:Y:S01]  /*6b90*/  LOP3.LUT R131, R131, 0xffff0000, RZ, 0xc0, !PT ;  /* 0xffff000083837812 */ /* 0x000fe200078ec0ff */
[----:B------:R-:W-:Y:S01]  /*6ba0*/  FFMA.FTZ R44, R12, R133, -R15 ;  /* 0x000000850c2c7223 */ /* 0x000fe2000001080f */
[----:B------:R-:W-:Y:S01]  /*6bb0*/  LOP3.LUT R14, R14, 0xffff0000, RZ, 0xc0, !PT ;  /* 0xffff00000e0e7812 */ /* 0x000fe200078ec0ff */
[C---:B------:R-:W-:Y:S01]  /*6bc0*/  FMUL.FTZ R48, R13.reuse, R42 ;  /* 0x0000002a0d307220 */ /* 0x040fe20000410000 */
[C---:B------:R-:W-:Y:S01]  /*6bd0*/  FMUL.FTZ R15, R46.reuse, R135 ;  /* 0x000000872e0f7220 */ /* 0x040fe20000410000 */
[-C--:B------:R-:W-:Y:S01]  /*6be0*/  FMUL.FTZ R13, R13, R40.reuse ;  /* 0x000000280d0d7220 */ /* 0x080fe20000410000 */
[-C--:B------:R-:W-:Y:S01]  /*6bf0*/  FMUL.FTZ R46, R46, R131.reuse ;  /* 0x000000832e2e7220 */ /* 0x080fe20000410000 */
[C---:B------:R-:W-:Y:S01]  /*6c00*/  FFMA.FTZ R48, R11.reuse, R40, -R48 ;  /* 0x000000280b307223 */ /* 0x040fe20000010830 */
        /* <DEDUP_REMOVED lines=14> */
[----:B------:R-:W-:-:S02]  /*6cf0*/  IMAD.MOV.U32 R13, RZ, RZ, R51 ;  /* 0x000000ffff0d7224 */ /* 0x000fc400078e0033 */
[----:B------:R-:W-:Y:S02]  /*6d00*/  IMAD.MOV.U32 R45, RZ, RZ, R49 ;  /* 0x000000ffff2d7224 */ /* 0x000fe400078e0031 */
[----:B------:R-:W-:-:S07]  /*6d10*/  IMAD.MOV.U32 R47, RZ, RZ, R55 ;  /* 0x000000ffff2f7224 */ /* 0x000fce00078e0037 */
.L_x_1632:
[----:B------:R-:W-:Y:S05]  /*6d20*/  BSYNC B2 ;  /* 0x0000000000027941 */ /* 0x000fea0003800000 */
.L_x_1631:
[----:B---3--:R3:W-:Y:S04]  /*6d30*/  ST.E.128 desc[UR60][R52.64], R12 ;  /* 0x0000000c34007985 */ /* 0x0087e8000c101d3c */
[----:B----4-:R3:W-:Y:S02]  /*6d40*/  @!P0 ST.E.128 desc[UR60][R106.64], R44 ;  /* 0x0000002c6a008985 */ /* 0x0107e4000c101d3c */
.L_x_1626:
[----:B------:R-:W-:Y:S05]  /*6d50*/  BSYNC B1 ;  /* 0x0000000000017941 */ /* 0x000fea0003800000 */
.L_x_1625:
[----:B------:R-:W-:-:S03]  /*6d60*/  UMOV UR4, 0xffffffff ;  /* 0xffffffff00047882 */ /* 0x000fc60000000000 */
[----:B------:R-:W-:Y:S05]  /*6d70*/  BRA.DIV UR4, `(.L_x_1633) ;  /* 0x0000023204d47947 */ /* 0x000fea000b800000 */
[----:B---3--:R3:W4:Y:S04]  /*6d80*/  SHFL.IDX PT, R45, R112, 0x1, 0x181f ;  /* 0x00381f00702d7f89 */ /* 0x00872800000e0000 */
[----:B------:R3:W0:Y:S02]  /*6d90*/  SHFL.IDX PT, R44, R105, 0x1, 0x181f ;  /* 0x00381f00692c7f89 */ /* 0x00062400000e0000 */
.L_x_2022:
[----:B------:R-:W-:Y:S05]  /*6da0*/  @P4 BRA `(.L_x_1602) ;  /* 0x0000001400684947 */ /* 0x000fea0003800000 */
[----:B------:R-:W-:Y:S01]  /*6db0*/  ISETP.NE.AND P0, PT, R29, RZ, PT ;  /* 0x000000ff1d00720c */ /* 0x000fe20003f05270 */
[----:B------:R-:W-:-:S12]  /*6dc0*/  BSSY B1, `(.L_x_1634) ;  /* 0x000007d000017945 */ /* 0x000fd80003800000 */
[----:B------:R-:W-:Y:S05]  /*6dd0*/  @!P0 BRA `(.L_x_1635) ;  /* 0x0000000400ec8947 */ /* 0x000fea0003800000 */
[----:B------:R-:W5:Y:S04]  /*6de0*/  LDL R15, [R1+0x50] ;  /* 0x00005000010f7983 */ /* 0x000f680000100800 */
[----:B------:R-:W3:Y:S04]  /*6df0*/  LDL R14, [R1+0xa4] ;  /* 0x0000a400010e7983 */ /* 0x000ee80000100800 */
[----:B------:R-:W3:Y:S01]  /*6e00*/  LDL R13, [R1+0x58] ;  /* 0x00005800010d7983 */ /* 0x000ee20000100800 */
[----:B--2---:R-:W-:Y:S01]  /*6e10*/  SEL R11, R93, R116, !P2 ;  /* 0x000000745d0b7207 */ /* 0x004fe20005000000 */
[----:B------:R-:W-:Y:S01]  /*6e20*/  BSSY B2, `(.L_x_1636) ;  /* 0x0000074000027945 */ /* 0x000fe20003800000 */
[----:B------:R-:W-:-:S02]  /*6e30*/  ISETP.GE.AND P4, PT, R16, R104, PT ;  /* 0x000000681000720c */ /* 0x000fc40003f86270 */
[----:B------:R-:W-:Y:S02]  /*6e40*/  SHF.R.S32.HI R12, RZ, 0x1f, R11 ;  /* 0x0000001fff0c7819 */ /* 0x000fe4000001140b */
[----:B0-----:R-:W-:Y:S02]  /*6e50*/  LEA R46, P0, R36, R44, 0x1 ;  /* 0x0000002c242e7211 */ /* 0x001fe400078008ff */
[----:B------:R-:W-:Y:S02]  /*6e60*/  LEA.HI R12, R12, R11, RZ, 0x4 ;  /* 0x0000000b0c0c7211 */ /* 0x000fe400078f20ff */
[----:B----4-:R-:W-:Y:S02]  /*6e70*/  LEA.HI.X R47, R36, R45, R79, 0x1, P0 ;  /* 0x0000002d242f7211 */ /* 0x010fe400000f0c4f */
[----:B------:R-:W-:-:S04]  /*6e80*/  LEA.HI.SX32 R12, R12, R35, 0x1c ;  /* 0x000000230c0c7211 */ /* 0x000fc800078fe2ff */
[----:B------:R-:W-:Y:S01]  /*6e90*/  SHF.R.S32.HI R11, RZ, 0x1f, R12 ;  /* 0x0000001fff0b7819 */ /* 0x000fe2000001140c */
[----:B------:R-:W-:-:S03]  /*6ea0*/  IMAD.SHL.U32 R49, R12, 0x8, RZ ;  /* 0x000000080c317824 */ /* 0x000fc600078e00ff */
[----:B------:R-:W-:Y:S02]  /*6eb0*/  LEA.HI R12, R11, R12, RZ, 0x3 ;  /* 0x0000000c0b0c7211 */ /* 0x000fe400078f18ff */
[----:B------:R-:W-:-:S03]  /*6ec0*/  ISETP.GE.AND P6, PT, R49, R114, PT ;  /* 0x000000723100720c */ /* 0x000fc60003fc6270 */
[----:B------:R-:W-:-:S05]  /*6ed0*/  IMAD.SHL.U32 R12, R12, 0x200, RZ ;  /* 0x000002000c0c7824 */ /* 0x000fca00078e00ff */
[----:B------:R-:W-:Y:S02]  /*6ee0*/  LOP3.LUT R12, R12, 0x7ffff000, RZ, 0xc0, !PT ;  /* 0x7ffff0000c0c7812 */ /* 0x000fe400078ec0ff */
[----:B-----5:R-:W-:-:S03]  /*6ef0*/  LOP3.LUT R11, R15, 0x38, R49, 0xf8, !PT ;  /* 0x000000380f0b7812 */ /* 0x020fc600078ef831 */
[----:B------:R-:W-:Y:S01]  /*6f00*/  @!P6 IMAD.WIDE R48, R49, 0x2, R44 ;  /* 0x000000023130e825 */ /* 0x000fe200078e022c */
[----:B---3--:R-:W-:-:S04]  /*6f10*/  LOP3.LUT R11, R11, R14, RZ, 0x3c, !PT ;  /* 0x0000000e0b0b7212 */ /* 0x008fc800078e3cff */
[----:B------:R-:W-:Y:S01]  /*6f20*/  IADD3 R13, R11, R12, R13 ;  /* 0x0000000c0b0d7210 */ /* 0x000fe20007ffe00d */
[----:B------:R-:W-:-:S04]  /*6f30*/  IMAD R11, R202, 0x4000, R0 ;  /* 0x00004000ca0b7824 */ /* 0x000fc800078e0200 */
[----:B------:R-:W-:Y:S02]  /*6f40*/  IMAD R13, R202, 0x4000, R13 ;  /* 0x00004000ca0d7824 */ /* 0x000fe400078e020d */
[--C-:B------:R-:W-:Y:S02]  /*6f50*/  IMAD R11, R11, 0x2, R18.reuse ;  /* 0x000000020b0b7824 */ /* 0x100fe400078e0212 */
[----:B------:R-:W-:-:S03]  /*6f60*/  IMAD R40, R13, 0x2, R18 ;  /* 0x000000020d287824 */ /* 0x000fc600078e0212 */
[----:B------:R0:W2:Y:S04]  /*6f70*/  LDS.128 R12, [R11+0x20400] ;  /* 0x020400000b0c7984 */ /* 0x0000a80000000c00 */
[----:B------:R-:W3:Y:S01]  /*6f80*/  LDS.128 R40, [R40+0x20400] ;  /* 0x0204000028287984 */ /* 0x000ee20000000c00 */
[----:B------:R-:W-:Y:S05]  /*6f90*/  @P4 BRA `(.L_x_1637) ;  /* 0x0000000400704947 */ /* 0x000fea0003800000 */
[----:B------:R-:W-:Y:S01]  /*6fa0*/  SHF.R.U64 R74, R60, 0x10, R61 ;  /* 0x000000103c4a7819 */ /* 0x000fe2000000123d */
[----:B---3--:R-:W-:Y:S01]  /*6fb0*/  IMAD.U32 R53, R41, 0x10000, RZ ;  /* 0x0001000029357824 */ /* 0x008fe200078e00ff */
[----:B------:R-:W-:Y:S01]  /*6fc0*/  SHF.R.U64 R72, R68, 0x10, R69 ;  /* 0x0000001044487819 */ /* 0x000fe20000001245 */
[----:B--2---:R-:W-:Y:S01]  /*6fd0*/  IMAD.U32 R50, R13, 0x10000, RZ ;  /* 0x000100000d327824 */ /* 0x004fe200078e00ff */
[----:B------:R-:W-:Y:S01]  /*6fe0*/  SHF.R.U32.HI R61, RZ, 0x10, R61 ;  /* 0x00000010ff3d7819 */ /* 0x000fe2000001163d */
[----:B------:R-:W-:Y:S01]  /*6ff0*/  IMAD.U32 R55, R43, 0x10000, RZ ;  /* 0x000100002b377824 */ /* 0x000fe200078e00ff */
[----:B------:R-:W-:Y:S01]  /*7000*/  SHF.R.U32.HI R69, RZ, 0x10, R69 ;  /* 0x00000010ff457819 */ /* 0x000fe20000011645 */
[----:B------:R-:W-:Y:S01]  /*7010*/  IMAD.U32 R51, R40, 0x10000, RZ ;  /* 0x0001000028337824 */ /* 0x000fe200078e00ff */
[----:B------:R-:W-:Y:S01]  /*7020*/  SHF.R.U64 R62, R62, 0x10, R63 ;  /* 0x000000103e3e7819 */ /* 0x000fe2000000123f */
[----:B0-----:R-:W-:Y:S01]  /*7030*/  IMAD.U32 R11, R12, 0x10000, RZ ;  /* 0x000100000c0b7824 */ /* 0x001fe200078e00ff */
[----:B------:R-:W-:-:S02]  /*7040*/  PRMT R126, R126, 0x5410, R61 ;  /* 0x000054107e7e7816 */ /* 0x000fc4000000003d */
[----:B------:R-:W-:Y:S02]  /*7050*/  PRMT R130, R130, 0x5410, R69 ;  /* 0x0000541082827816 */ /* 0x000fe40000000045 */
[----:B------:R-:W-:Y:S01]  /*7060*/  SHF.R.U64 R68, R70, 0x10, R71 ;  /* 0x0000001046447819 */ /* 0x000fe20000001247 */
[----:B------:R-:W-:Y:S01]  /*7070*/  IMAD.U32 R61, R126, 0x10000, RZ ;  /* 0x000100007e3d7824 */ /* 0x000fe200078e00ff */
[----:B------:R-:W-:Y:S02]  /*7080*/  SHF.R.U32.HI R63, RZ, 0x10, R63 ;  /* 0x00000010ff3f7819 */ /* 0x000fe4000001163f */
[----:B------:R-:W-:Y:S01]  /*7090*/  SHF.R.U32.HI R71, RZ, 0x10, R71 ;  /* 0x00000010ff477819 */ /* 0x000fe20000011647 */
[----:B------:R-:W-:Y:S01]  /*70a0*/  FMUL.FTZ R69, R53, R61 ;  /* 0x0000003d35457220 */ /* 0x000fe20000410000 */
[----:B------:R-:W-:Y:S01]  /*70b0*/  PRMT R123, R123, 0x5410, R62 ;  /* 0x000054107b7b7816 */ /* 0x000fe2000000003e */
[----:B------:R-:W-:Y:S01]  /*70c0*/  IMAD.U32 R62, R130, 0x10000, RZ ;  /* 0x00010000823e7824 */ /* 0x000fe200078e00ff */
[----:B------:R-:W-:-:S02]  /*70d0*/  PRMT R124, R124, 0x5410, R63 ;  /* 0x000054107c7c7816 */ /* 0x000fc4000000003f */
[----:B------:R-:W-:Y:S01]  /*70e0*/  PRMT R128, R128, 0x5410, R71 ;  /* 0x0000541080807816 */ /* 0x000fe20000000047 */
[-C--:B------:R-:W-:Y:S01]  /*70f0*/  FMUL.FTZ R63, R53, R62.reuse ;  /* 0x0000003e353f7220 */ /* 0x080fe20000410000 */
[----:B------:R-:W-:Y:S01]  /*7100*/  LOP3.LUT R54, R41, 0xffff0000, RZ, 0xc0, !PT ;  /* 0xffff000029367812 */ /* 0x000fe200078ec0ff */
[----:B------:R-:W-:Y:S01]  /*7110*/  FFMA.FTZ R69, R50, R62, R69 ;  /* 0x0000003e32457223 */ /* 0x000fe20000010045 */
[----:B------:R-:W-:Y:S01]  /*7120*/  LOP3.LUT R130, R130, 0xffff0000, RZ, 0xc0, !PT ;  /* 0xffff000082827812 */ /* 0x000fe200078ec0ff */
[----:B------:R-:W-:Y:S01]  /*7130*/  FFMA.FTZ R63, R50, R61, -R63 ;  /* 0x0000003d323f7223 */ /* 0x000fe2000001083f */
[----:B------:R-:W-:Y:S01]  /*7140*/  LOP3.LUT R126, R126, 0xffff0000, RZ, 0xc0, !PT ;  /* 0xffff00007e7e7812 */ /* 0x000fe200078ec0ff */
[----:B------:R-:W-:Y:S01]  /*7150*/  IMAD.U32 R53, R128, 0x10000, RZ ;  /* 0x0001000080357824 */ /* 0x000fe200078e00ff */
[----:B------:R-:W-:Y:S01]  /*7160*/  PRMT R127, R127, 0x5410, R68 ;  /* 0x000054107f7f7816 */ /* 0x000fe20000000044 */
[----:B------:R-:W-:Y:S01]  /*7170*/  IMAD.U32 R50, R124, 0x10000, RZ ;  /* 0x000100007c327824 */ /* 0x000fe200078e00ff */
[----:B------:R-:W-:Y:S01]  /*7180*/  LOP3.LUT R13, R13, 0xffff0000, RZ, 0xc0, !PT ;  /* 0xffff00000d0d7812 */ /* 0x000fe200078ec0ff */
[----:B------:R-:W-:Y:S01]  /*7190*/  FMUL.FTZ R68, R54, R130 ;  /* 0x0000008236447220 */ /* 0x000fe20000410000 */
[----:B------:R-:W-:Y:S01]  /*71a0*/  LOP3.LUT R52, R40, 0xffff0000, RZ, 0xc0, !PT ;  /* 0xffff000028347812 */ /* 0x000fe200078ec0ff */
[----:B------:R-:W-:Y:S01]  /*71b0*/  FMUL.FTZ R54, R54, R126 ;  /* 0x0000007e36367220 */ /* 0x000fe20000410000 */
[----:B------:R-:W-:Y:S01]  /*71c0*/  LOP3.LUT R60, R43, 0xffff0000, RZ, 0xc0, !PT ;  /* 0xffff00002b3c7812 */ /* 0x000fe200078ec0ff */
[----:B------:R-:W-:Y:S01]  /*71d0*/  IMAD.U32 R40, R15, 0x10000, RZ ;  /* 0x000100000f287824 */ /* 0x000fe200078e00ff */
[----:B------:R-:W-:Y:S01]  /*71e0*/  LOP3.LUT R128, R128, 0xffff0000, RZ, 0xc0, !PT ;  /* 0xffff000080807812 */ /* 0x000fe200078ec0ff */
[-C--:B------:R-:W-:Y:S01]  /*71f0*/  FMUL.FTZ R61, R55, R53.reuse ;  /* 0x00000035373d7220 */ /* 0x080fe20000410000 */
[----:B------:R-:W-:Y:S01]  /*7200*/  PRMT R129, R129, 0x5410, R72 ;  /* 0x0000541081817816 */ /* 0x000fe20000000048 */
[----:B------:R-:W-:Y:S01]  /*7210*/  FMUL.FTZ R62, R55, R50 ;  /* 0x00000032373e7220 */ /* 0x000fe20000410000 */
[----:B------:R-:W-:Y:S01]  /*7220*/  PRMT R125, R125, 0x5410, R74 ;  /* 0x000054107d7d7816 */ /* 0x000fe2000000004a */
[----:B------:R-:W-:Y:S01]  /*7230*/  FFMA.FTZ R130, R13, R130, R54 ;  /* 0x000000820d827223 */ /* 0x000fe20000010036 */
[----:B------:R-:W-:Y:S01]  /*7240*/  LOP3.LUT R124, R124, 0xffff0000, RZ, 0xc0, !PT ;  /* 0xffff00007c7c7812 */ /* 0x000fe200078ec0ff */
[----:B------:R-:W-:Y:S01]  /*7250*/  FFMA.FTZ R61, R40, R50, -R61 ;  /* 0x00000032283d7223 */ /* 0x000fe2000001083d */
[----:B------:R-:W-:Y:S01]  /*7260*/  LOP3.LUT R41, R15, 0xffff0000, RZ, 0xc0, !PT ;  /* 0xffff00000f297812 */ /* 0x000fe200078ec0ff */
[----:B------:R-:W-:Y:S01]  /*7270*/  FMUL.FTZ R54, R60, R128 ;  /* 0x000000803c367220 */ /* 0x000fe20000410000 */
[----:B------:R-:W-:Y:S01]  /*7280*/  FFMA.FTZ R62, R40, R53, R62 ;  /* 0x00000035283e7223 */ /* 0x000fe2000001003e */
[----:B------:R-:W-:-:S02]  /*7290*/  IMAD.U32 R50, R129, 0x10000, RZ ;  /* 0x0001000081327824 */ /* 0x000fc400078e00ff */
[-C--:B------:R-:W-:Y:S01]  /*72a0*/  FMUL.FTZ R60, R60, R124.reuse ;  /* 0x0000007c3c3c7220 */ /* 0x080fe20000410000 */
[----:B------:R-:W-:Y:S02]  /*72b0*/  IMAD.U32 R40, R125, 0x10000, RZ ;  /* 0x000100007d287824 */ /* 0x000fe400078e00ff */
[----:B------:R-:W-:Y:S01]  /*72c0*/  FFMA.FTZ R124, R41, R124, -R54 ;  /* 0x0000007c297c7223 */ /* 0x000fe20000010836 */
[----:B------:R-:W-:Y:S01]  /*72d0*/  FMUL.FTZ R54, R51, R50 ;  /* 0x0000003233367220 */ /* 0x000fe20000410000 */
[----:B------:R-:W-:Y:S01]  /*72e0*/  LOP3.LUT R129, R129, 0xffff0000, RZ, 0xc0, !PT ;  /* 0xffff000081817812 */ /* 0x000fe200078ec0ff */
[----:B------:R-:W-:Y:S01]  /*72f0*/  FMUL.FTZ R51, R51, R40 ;  /* 0x0000002833337220 */ /* 0x000fe20000410000 */
[----:B------:R-:W-:Y:S01]  /*7300*/  LOP3.LUT R125, R125, 0xffff0000, RZ, 0xc0, !PT ;  /* 0xffff00007d7d7812 */ /* 0x000fe200078ec0ff */
[----:B------:R-:W-:Y:S01]  /*7310*/  FFMA.FTZ R68, R13, R126, -R68 ;  /* 0x0000007e0d447223 */ /* 0x000fe20000010844 */
[----:B------:R-:W-:Y:S01]  /*7320*/  LOP3.LUT R12, R12, 0xffff0000, RZ, 0xc0, !PT ;  /* 0xffff00000c0c7812 */ /* 0x000fe200078ec0ff */
[----:B------:R-:W-:Y:S01]  /*7330*/  FFMA.FTZ R51, R11, R50, R51 ;  /* 0x000000320b337223 */ /* 0x000fe20000010033 */
[----:B------:R-:W-:-:S02]  /*7340*/  IMAD.U32 R43, R42, 0x10000, RZ ;  /* 0x000100002a2b7824 */ /* 0x000fc400078e00ff */
[----:B------:R-:W-:Y:S01]  /*7350*/  FMUL.FTZ R13, R52, R129 ;  /* 0x00000081340d7220 */ /* 0x000fe20000410000 */
[----:B------:R-:W-:Y:S01]  /*7360*/  FFMA.FTZ R54, R11, R40, -R54 ;  /* 0x000000280b367223 */ /* 0x000fe20000010836 */
[----:B------:R-:W-:Y:S01]  /*7370*/  IMAD.U32 R50, R127, 0x10000, RZ ;  /* 0x000100007f327824 */ /* 0x000fe200078e00ff */
[----:B------:R-:W-:Y:S01]  /*7380*/  LOP3.LUT R42, R42, 0xffff0000, RZ, 0xc0, !PT ;  /* 0xffff00002a2a7812 */ /* 0x000fe200078ec0ff */
[-C--:B------:R-:W-:Y:S01]  /*7390*/  FMUL.FTZ R11, R52, R125.reuse ;  /* 0x0000007d340b7220 */ /* 0x080fe20000410000 */
[----:B------:R-:W-:Y:S01]  /*73a0*/  IMAD.U32 R40, R123, 0x10000, RZ ;  /* 0x000100007b287824 */ /* 0x000fe200078e00ff */
[----:B------:R-:W-:Y:S01]  /*73b0*/  LOP3.LUT R127, R127, 0xffff0000, RZ, 0xc0, !PT ;  /* 0xffff00007f7f7812 */ /* 0x000fe200078ec0ff */
[----:B------:R-:W-:Y:S01]  /*73c0*/  FFMA.FTZ R13, R12, R125, -R13 ;  /* 0x0000007d0c0d7223 */ /* 0x000fe2000001080d */
[----:B------:R-:W-:Y:S01]  /*73d0*/  LOP3.LUT R123, R123, 0xffff0000, RZ, 0xc0, !PT ;  /* 0xffff00007b7b7812 */ /* 0x000fe200078ec0ff */
[----:B------:R-:W-:Y:S02]  /*73e0*/  IMAD.U32 R15, R14, 0x10000, RZ ;  /* 0x000100000e0f7824 */ /* 0x000fe400078e00ff */
[----:B------:R-:W-:Y:S01]  /*73f0*/  FFMA.FTZ R12, R12, R129, R11 ;  /* 0x000000810c0c7223 */ /* 0x000fe2000001000b */
[----:B------:R-:W-:Y:S01]  /*7400*/  FMUL.FTZ R52, R43, R50 ;  /* 0x000000322b347220 */ /* 0x000fe20000410000 */
[----:B------:R-:W-:Y:S01]  /*7410*/  LOP3.LUT R14, R14, 0xffff0000, RZ, 0xc0, !PT ;  /* 0xffff00000e0e7812 */ /* 0x000fe200078ec0ff */
[----:B------:R-:W-:Y:S01]  /*7420*/  FFMA.FTZ R41, R41, R128, R60 ;  /* 0x0000008029297223 */ /* 0x000fe2000001003c */
[-C--:B------:R-:W-:Y:S01]  /*7430*/  FMUL.FTZ R43, R43, R40.reuse ;  /* 0x000000282b2b7220 */ /* 0x080fe20000410000 */
[C---:B------:R-:W-:Y:S01]  /*7440*/  FMUL.FTZ R11, R42.reuse, R127 ;  /* 0x0000007f2a0b7220 */ /* 0x040fe20000410000 */
[----:B------:R-:W-:Y:S01]  /*7450*/  FMUL.FTZ R42, R42, R123 ;  /* 0x0000007b2a2a7220 */ /* 0x000fe20000410000 */
[C---:B------:R-:W-:Y:S01]  /*7460*/  FFMA.FTZ R52, R15.reuse, R40, -R52 ;  /* 0x000000280f347223 */ /* 0x040fe20000010834 */
[----:B------:R-:W-:Y:S01]  /*7470*/  FFMA.FTZ R43, R15, R50, R43 ;  /* 0x000000320f2b7223 */ /* 0x000fe2000001002b */
[----:B------:R-:W-:Y:S01]  /*7480*/  F2FP.BF16.F32.PACK_AB R50, R41, R62 ;  /* 0x0000003e2932723e */ /* 0x000fe200000010ff */
[C---:B------:R-:W-:Y:S01]  /*7490*/  FFMA.FTZ R42, R14.reuse, R127, R42 ;  /* 0x0000007f0e2a7223 */ /* 0x040fe2000001002a */
[----:B------:R-:W-:Y:S01]  /*74a0*/  FFMA.FTZ R11, R14, R123, -R11 ;  /* 0x0000007b0e0b7223 */ /* 0x000fe2000001080b */
        /* <DEDUP_REMOVED lines=10> */
[----:B------:R-:W-:-:S07]  /*7550*/  F2FP.BF16.F32.PACK_AB R14, R11, R52 ;  /* 0x000000340b0e723e */ /* 0x000fce00000010ff */
.L_x_1637:
[----:B------:R-:W-:Y:S05]  /*7560*/  BSYNC B2 ;  /* 0x0000000000027941 */ /* 0x000fea0003800000 */
.L_x_1636:
[----:B--2---:R2:W-:Y:S04]  /*7570*/  ST.E.128 desc[UR60][R46.64], R12 ;  /* 0x0000000c2e007985 */ /* 0x0045e8000c101d3c */
[----:B---3--:R2:W-:Y:S02]  /*7580*/  @!P6 ST.E.128 desc[UR60][R48.64], R40 ;  /* 0x000000283000e985 */ /* 0x0085e4000c101d3c */
.L_x_1635:
[----:B------:R-:W-:Y:S05]  /*7590*/  BSYNC B1 ;  /* 0x0000000000017941 */ /* 0x000fea0003800000 */
.L_x_1634:
[----:B------:R-:W-:-:S13]  /*75a0*/  ISETP.NE.AND P0, PT, R76, RZ, PT ;  /* 0x000000ff4c00720c */ /* 0x000fda0003f05270 */
[----:B------:R-:W-:Y:S05]  /*75b0*/  @!P0 BRA `(.L_x_1602) ;  /* 0x0000000c00648947 */ /* 0x000fea0003800000 */
[----:B--2---:R-:W2:Y:S04]  /*75c0*/  LDL R12, [R1+0x50] ;  /* 0x00005000010c7983 */ /* 0x004ea80000100800 */
[----:B------:R-:W5:Y:S04]  /*75d0*/  LDL R15, [R1+0xa4] ;  /* 0x0000a400010f7983 */ /* 0x000f680000100800 */
[----:B------:R-:W3:Y:S01]  /*75e0*/  LDL R14, [R1+0x58] ;  /* 0x00005800010e7983 */ /* 0x000ee20000100800 */
[----:B------:R-:W-:Y:S01]  /*75f0*/  SEL R116, R93, R116, !P1 ;  /* 0x000000745d747207 */ /* 0x000fe20004800000 */
[----:B------:R-:W-:Y:S01]  /*7600*/  BSSY B1, `(.L_x_1638) ;  /* 0x0000072000017945 */ /* 0x000fe20003800000 */
[----:B------:R-:W-:-:S02]  /*7610*/  ISETP.GE.AND P4, PT, R205, R104, PT ;  /* 0x00000068cd00720c */ /* 0x000fc40003f86270 */
[----:B0-----:R-:W-:Y:S02]  /*7620*/  SHF.R.S32.HI R11, RZ, 0x1f, R116 ;  /* 0x0000001fff0b7819 */ /* 0x001fe40000011474 */
[----:B------:R-:W-:Y:S02]  /*7630*/  LEA R46, P0, R39, R44, 0x1 ;  /* 0x0000002c272e7211 */ /* 0x000fe400078008ff */
[----:B------:R-:W-:Y:S02]  /*7640*/  LEA.HI R116, R11, R116, RZ, 0x4 ;  /* 0x000000740b747211 */ /* 0x000fe400078f20ff */
[----:B----4-:R-:W-:Y:S02]  /*7650*/  LEA.HI.X R47, R39, R45, R88, 0x1, P0 ;  /* 0x0000002d272f7211 */ /* 0x010fe400000f0c58 */
[----:B------:R-:W-:-:S04]  /*7660*/  LEA.HI.SX32 R116, R116, R37, 0x1c ;  /* 0x0000002574747211 */ /* 0x000fc800078fe2ff */
[----:B------:R-:W-:Y:S01]  /*7670*/  SHF.R.S32.HI R13, RZ, 0x1f, R116 ;  /* 0x0000001fff0d7819 */ /* 0x000fe20000011474 */
[----:B------:R-:W-:-:S03]  /*7680*/  IMAD.SHL.U32 R11, R116, 0x8, RZ ;  /* 0x00000008740b7824 */ /* 0x000fc600078e00ff */
[----:B------:R-:W-:-:S05]  /*7690*/  LEA.HI R13, R13, R116, RZ, 0x3 ;  /* 0x000000740d0d7211 */ /* 0x000fca00078f18ff */
[----:B------:R-:W-:-:S05]  /*76a0*/  IMAD.SHL.U32 R13, R13, 0x200, RZ ;  /* 0x000002000d0d7824 */ /* 0x000fca00078e00ff */
[----:B------:R-:W-:Y:S02]  /*76b0*/  LOP3.LUT R13, R13, 0x7ffff000, RZ, 0xc0, !PT ;  /* 0x7ffff0000d0d7812 */ /* 0x000fe400078ec0ff */
[----:B--2---:R-:W-:-:S04]  /*76c0*/  LOP3.LUT R12, R12, 0x38, R11, 0xf8, !PT ;  /* 0x000000380c0c7812 */ /* 0x004fc800078ef80b */
[----:B-----5:R-:W-:-:S04]  /*76d0*/  LOP3.LUT R12, R12, R15, RZ, 0x3c, !PT ;  /* 0x0000000f0c0c7212 */ /* 0x020fc800078e3cff */
[----:B---3--:R-:W-:Y:S01]  /*76e0*/  IADD3 R15, R12, R13, R14 ;  /* 0x0000000d0c0f7210 */ /* 0x008fe20007ffe00e */
[----:B------:R-:W-:-:S04]  /*76f0*/  IMAD R13, R202, 0x4000, R5 ;  /* 0x00004000ca0d7824 */ /* 0x000fc800078e0205 */
        /* <DEDUP_REMOVED lines=10> */
[----:B------:R-:W-:Y:S01]  /*77a0*/  SHF.R.U64 R58, R64, 0x10, R65 ;  /* 0x00000010403a7819 */ /* 0x000fe20000001241 */
[----:B------:R-:W-:Y:S01]  /*77b0*/  IMAD.U32 R54, R43, 0x10000, RZ ;  /* 0x000100002b367824 */ /* 0x000fe200078e00ff */
[----:B------:R-:W-:Y:S01]  /*77c0*/  SHF.R.U32.HI R57, RZ, 0x10, R57 ;  /* 0x00000010ff397819 */ /* 0x000fe20000011639 */
[----:B------:R-:W-:Y:S01]  /*77d0*/  IMAD.U32 R50, R40, 0x10000, RZ ;  /* 0x0001000028327824 */ /* 0x000fe200078e00ff */
[----:B------:R-:W-:Y:S02]  /*77e0*/  SHF.R.U32.HI R65, RZ, 0x10, R65 ;  /* 0x00000010ff417819 */ /* 0x000fe40000011641 */
[----:B------:R-:W-:-:S02]  /*77f0*/  PRMT R118, R118, 0x5410, R57 ;  /* 0x0000541076767816 */ /* 0x000fc40000000039 */
[----:B------:R-:W-:Y:S02]  /*7800*/  PRMT R122, R122, 0x5410, R65 ;  /* 0x000054107a7a7816 */ /* 0x000fe40000000041 */
[----:B------:R-:W-:Y:S01]  /*7810*/  SHF.R.U32.HI R60, RZ, 0x10, R59 ;  /* 0x00000010ff3c7819 */ /* 0x000fe2000001163b */
[----:B------:R-:W-:Y:S01]  /*7820*/  IMAD.U32 R57, R118, 0x10000, RZ ;  /* 0x0001000076397824 */ /* 0x000fe200078e00ff */
[--C-:B------:R-:W-:Y:S01]  /*7830*/  SHF.R.U64 R56, R66, 0x10, R67.reuse ;  /* 0x0000001042387819 */ /* 0x100fe20000001243 */
[----:B------:R-:W-:Y:S01]  /*7840*/  IMAD.U32 R59, R122, 0x10000, RZ ;  /* 0x000100007a3b7824 */ /* 0x000fe200078e00ff */
[----:B------:R-:W-:Y:S01]  /*7850*/  SHF.R.U32.HI R67, RZ, 0x10, R67 ;  /* 0x00000010ff437819 */ /* 0x000fe20000011643 */
[C---:B------:R-:W-:Y:S01]  /*7860*/  FMUL.FTZ R63, R52.reuse, R57 ;  /* 0x00000039343f7220 */ /* 0x040fe20000410000 */
[----:B------:R-:W-:Y:S01]  /*7870*/  LOP3.LUT R53, R41, 0xffff0000, RZ, 0xc0, !PT ;  /* 0xffff000029357812 */ /* 0x000fe200078ec0ff */
[-C--:B------:R-:W-:Y:S01]  /*7880*/  FMUL.FTZ R61, R52, R59.reuse ;  /* 0x0000003b343d7220 */ /* 0x080fe20000410000 */
[----:B------:R-:W-:Y:S01]  /*7890*/  PRMT R120, R120, 0x5410, R67 ;  /* 0x0000541078787816 */ /* 0x000fe20000000043 */
[----:B------:R-:W-:Y:S01]  /*78a0*/  FFMA.FTZ R63, R48, R59, R63 ;  /* 0x0000003b303f7223 */ /* 0x000fe2000001003f */
[----:B------:R-:W-:-:S02]  /*78b0*/  LOP3.LUT R118, R118, 0xffff0000, RZ, 0xc0, !PT ;  /* 0xffff000076767812 */ /* 0x000fc400078ec0ff */
[----:B------:R-:W-:Y:S02]  /*78c0*/  LOP3.LUT R122, R122, 0xffff0000, RZ, 0xc0, !PT ;  /* 0xffff00007a7a7812 */ /* 0x000fe400078ec0ff */
[----:B------:R-:W-:Y:S02]  /*78d0*/  PRMT R115, R115, 0x5410, R60 ;  /* 0x0000541073737816 */ /* 0x000fe4000000003c */
[----:B------:R-:W-:Y:S01]  /*78e0*/  PRMT R119, R119, 0x5410, R56 ;  /* 0x0000541077777816 */ /* 0x000fe20000000038 */
[----:B------:R-:W-:Y:S01]  /*78f0*/  FFMA.FTZ R56, R48, R57, -R61 ;  /* 0x0000003930387223 */ /* 0x000fe2000001083d */
[----:B------:R-:W-:Y:S01]  /*7900*/  LOP3.LUT R49, R13, 0xffff0000, RZ, 0xc0, !PT ;  /* 0xffff00000d317812 */ /* 0x000fe200078ec0ff */
[C---:B------:R-:W-:Y:S02]  /*7910*/  IMAD.U32 R61, R120.reuse, 0x10000, RZ ;  /* 0x00010000783d7824 */ /* 0x040fe400078e00ff */
[----:B------:R-:W-:Y:S01]  /*7920*/  FMUL.FTZ R48, R53, R118 ;  /* 0x0000007635307220 */ /* 0x000fe20000410000 */
[----:B------:R-:W-:Y:S01]  /*7930*/  LOP3.LUT R55, R43, 0xffff0000, RZ, 0xc0, !PT ;  /* 0xffff00002b377812 */ /* 0x000fe200078ec0ff */
[-C--:B------:R-:W-:Y:S01]  /*7940*/  FMUL.FTZ R52, R53, R122.reuse ;  /* 0x0000007a35347220 */ /* 0x080fe20000410000 */
[----:B------:R-:W-:Y:S01]  /*7950*/  LOP3.LUT R120, R120, 0xffff0000, RZ, 0xc0, !PT ;  /* 0xffff000078787812 */ /* 0x000fe200078ec0ff */
[----:B------:R-:W-:Y:S01]  /*7960*/  IMAD.U32 R57, R115, 0x10000, RZ ;  /* 0x0001000073397824 */ /* 0x000fe200078e00ff */
[----:B------:R-:W-:Y:S01]  /*7970*/  PRMT R121, R121, 0x5410, R58 ;  /* 0x0000541079797816 */ /* 0x000fe2000000003a */
[C---:B------:R-:W-:Y:S01]  /*7980*/  FFMA.FTZ R122, R49.reuse, R122, R48 ;  /* 0x0000007a317a7223 */ /* 0x040fe20000010030 */
[----:B------:R-:W-:Y:S01]  /*7990*/  LOP3.LUT R51, R40, 0xffff0000, RZ, 0xc0, !PT ;  /* 0xffff000028337812 */ /* 0x000fe200078ec0ff */
[----:B------:R-:W-:Y:S01]  /*79a0*/  FFMA.FTZ R59, R49, R118, -R52 ;  /* 0x00000076313b7223 */ /* 0x000fe20000010834 */
[----:B------:R-:W-:Y:S01]  /*79b0*/  LOP3.LUT R41, R15, 0xffff0000, RZ, 0xc0, !PT ;  /* 0xffff00000f297812 */ /* 0x000fe200078ec0ff */
[C---:B------:R-:W-:Y:S01]  /*79c0*/  FMUL.FTZ R53, R54.reuse, R61 ;  /* 0x0000003d36357220 */ /* 0x040fe20000410000 */
[----:B------:R-:W-:Y:S01]  /*79d0*/  LOP3.LUT R48, R115, 0xffff0000, RZ, 0xc0, !PT ;  /* 0xffff000073307812 */ /* 0x000fe200078ec0ff */
[----:B------:R-:W-:Y:S01]  /*79e0*/  IMAD.U32 R40, R15, 0x10000, RZ ;  /* 0x000100000f287824 */ /* 0x000fe200078e00ff */
[----:B------:R-:W-:Y:S01]  /*79f0*/  PRMT R117, R117, 0x5410, R68 ;  /* 0x0000541075757816 */ /* 0x000fe20000000044 */
[----:B------:R-:W-:Y:S01]  /*7a00*/  FMUL.FTZ R54, R54, R57 ;  /* 0x0000003936367220 */ /* 0x000fe20000410000 */
[----:B------:R-:W-:Y:S01]  /*7a10*/  FMUL.FTZ R52, R55, R120 ;  /* 0x0000007837347220 */ /* 0x000fe20000410000 */
[----:B------:R-:W-:-:S02]  /*7a20*/  IMAD.U32 R49, R121, 0x10000, RZ ;  /* 0x0001000079317824 */ /* 0x000fc400078e00ff */
[C---:B------:R-:W-:Y:S01]  /*7a30*/  FFMA.FTZ R57, R40.reuse, R57, -R53 ;  /* 0x0000003928397223 */ /* 0x040fe20000010835 */
[----:B------:R-:W-:Y:S01]  /*7a40*/  FFMA.FTZ R54, R40, R61, R54 ;  /* 0x0000003d28367223 */ /* 0x000fe20000010036 */
[-C--:B------:R-:W-:Y:S01]  /*7a50*/  FMUL.FTZ R60, R55, R48.reuse ;  /* 0x00000030373c7220 */ /* 0x080fe20000410000 */
[----:B------:R-:W-:Y:S01]  /*7a60*/  FFMA.FTZ R58, R41, R48, -R52 ;  /* 0x00000030293a7223 */ /* 0x000fe20000010834 */
[----:B------:R-:W-:Y:S01]  /*7a70*/  IMAD.U32 R13, R12, 0x10000, RZ ;  /* 0x000100000c0d7824 */ /* 0x000fe200078e00ff */
[----:B------:R-:W-:Y:S01]  /*7a80*/  LOP3.LUT R121, R121, 0xffff0000, RZ, 0xc0, !PT ;  /* 0xffff000079797812 */ /* 0x000fe200078ec0ff */
[----:B------:R-:W-:Y:S02]  /*7a90*/  IMAD.U32 R40, R117, 0x10000, RZ ;  /* 0x0001000075287824 */ /* 0x000fe400078e00ff */
[----:B------:R-:W-:Y:S01]  /*7aa0*/  FMUL.FTZ R48, R50, R49 ;  /* 0x0000003132307220 */ /* 0x000fe20000410000 */
[----:B------:R-:W-:Y:S01]  /*7ab0*/  PRMT R113, R113, 0x5410, R62 ;  /* 0x0000541071717816 */ /* 0x000fe2000000003e */
[----:B------:R-:W-:Y:S01]  /*7ac0*/  FFMA.FTZ R55, R41, R120, R60 ;  /* 0x0000007829377223 */ /* 0x000fe2000001003c */
[----:B------:R-:W-:Y:S01]  /*7ad0*/  LOP3.LUT R117, R117, 0xffff0000, RZ, 0xc0, !PT ;  /* 0xffff000075757812 */ /* 0x000fe200078ec0ff */
[----:B------:R-:W-:Y:S01]  /*7ae0*/  FFMA.FTZ R41, R13, R40, -R48 ;  /* 0x000000280d297223 */ /* 0x000fe20000010830 */
[----:B------:R-:W-:Y:S01]  /*7af0*/  LOP3.LUT R12, R12, 0xffff0000, RZ, 0xc0, !PT ;  /* 0xffff00000c0c7812 */ /* 0x000fe200078ec0ff */
[----:B------:R-:W-:-:S02]  /*7b00*/  IMAD.U32 R43, R42, 0x10000, RZ ;  /* 0x000100002a2b7824 */ /* 0x000fc400078e00ff */
[----:B------:R-:W-:Y:S01]  /*7b10*/  FMUL.FTZ R50, R50, R40 ;  /* 0x0000002832327220 */ /* 0x000fe20000410000 */
[----:B------:R-:W-:Y:S01]  /*7b20*/  FMUL.FTZ R53, R51, R121 ;  /* 0x0000007933357220 */ /* 0x000fe20000410000 */
[----:B------:R-:W-:Y:S01]  /*7b30*/  IMAD.U32 R48, R119, 0x10000, RZ ;  /* 0x0001000077307824 */ /* 0x000fe200078e00ff */
[----:B------:R-:W-:Y:S01]  /*7b40*/  LOP3.LUT R42, R42, 0xffff0000, RZ, 0xc0, !PT ;  /* 0xffff00002a2a7812 */ /* 0x000fe200078ec0ff */
[----:B------:R-:W-:Y:S01]  /*7b50*/  FMUL.FTZ R51, R51, R117 ;  /* 0x0000007533337220 */ /* 0x000fe20000410000 */
[----:B------:R-:W-:Y:S01]  /*7b60*/  IMAD.U32 R40, R113, 0x10000, RZ ;  /* 0x0001000071287824 */ /* 0x000fe200078e00ff */
[----:B------:R-:W-:Y:S01]  /*7b70*/  LOP3.LUT R119, R119, 0xffff0000, RZ, 0xc0, !PT ;  /* 0xffff000077777812 */ /* 0x000fe200078ec0ff */
[C---:B------:R-:W-:Y:S01]  /*7b80*/  IMAD.U32 R15, R14.reuse, 0x10000, RZ ;  /* 0x000100000e0f7824 */ /* 0x040fe200078e00ff */
[----:B------:R-:W-:Y:S01]  /*7b90*/  LOP3.LUT R113, R113, 0xffff0000, RZ, 0xc0, !PT ;  /* 0xffff000071717812 */ /* 0x000fe200078ec0ff */
[----:B------:R-:W-:Y:S01]  /*7ba0*/  FFMA.FTZ R50, R13, R49, R50 ;  /* 0x000000310d327223 */ /* 0x000fe20000010032 */
[----:B------:R-:W-:Y:S01]  /*7bb0*/  LOP3.LUT R14, R14, 0xffff0000, RZ, 0xc0, !PT ;  /* 0xffff00000e0e7812 */ /* 0x000fe200078ec0ff */
[C---:B------:R-:W-:Y:S01]  /*7bc0*/  FFMA.FTZ R52, R12.reuse, R117, -R53 ;  /* 0x000000750c347223 */ /* 0x040fe20000010835 */
        /* <DEDUP_REMOVED lines=21> */
.L_x_1639:
[----:B------:R-:W-:Y:S05]  /*7d20*/  BSYNC B1 ;  /* 0x0000000000017941 */ /* 0x000fea0003800000 */
.L_x_1638:
[----:B0-----:R0:W-:Y:S01]  /*7d30*/  ST.E.128 desc[UR60][R46.64], R12 ;  /* 0x0000000c2e007985 */ /* 0x0011e2000c101d3c */
[----:B------:R-:W-:-:S13]  /*7d40*/  ISETP.GE.AND P0, PT, R11, R114, PT ;  /* 0x000000720b00720c */ /* 0x000fda0003f06270 */
[----:B------:R-:W-:Y:S05]  /*7d50*/  @P0 BRA `(.L_x_1602) ;  /* 0x00000004007c0947 */ /* 0x000fea0003800000 */
[----:B------:R-:W-:-:S05]  /*7d60*/  IMAD.WIDE R44, R11, 0x2, R44 ;  /* 0x000000020b2c7825 */ /* 0x000fca00078e022c */
[----:B--2---:R2:W-:Y:S01]  /*7d70*/  ST.E.128 desc[UR60][R44.64], R40 ;  /* 0x000000282c007985 */ /* 0x0045e2000c101d3c */
[----:B------:R-:W-:Y:S05]  /*7d80*/  BRA `(.L_x_1602) ;  /* 0x0000000400707947 */ /* 0x000fea0003800000 */
.L_x_1575:
[----:B------:R-:W-:-:S13]  /*7d90*/  ISETP.NE.AND P5, PT, R225, 0x3, PT ;  /* 0x00000003e100780c */ /* 0x000fda0003fa5270 */
[----:B------:R-:W-:Y:S05]  /*7da0*/  @!P5 BRA `(.L_x_1640) ;  /* 0x000000000004d947 */ /* 0x000fea0003800000 */
[----:B------:R-:W-:Y:S01]  /*7db0*/  BPT.TRAP 0x1 ;  /* 0x000000040000795c */ /* 0x000fe20000300000 */
.L_x_1640:
[----:B------:R-:W2:Y:S01]  /*7dc0*/  LDL R11, [R1+0x40] ;  /* 0x00004000010b7983 */ /* 0x000ea20000100800 */
[----:B------:R-:W-:Y:S01]  /*7dd0*/  IMAD R89, R202, 0x8, R18 ;  /* 0x00000008ca597824 */ /* 0x000fe200078e0212 */
[----:B------:R-:W-:Y:S01]  /*7de0*/  BSSY B1, `(.L_x_1641) ;  /* 0x0000005000017945 */ /* 0x000fe20003800000 */
[----:B------:R-:W-:Y:S02]  /*7df0*/  SHF.R.S32.HI R99, RZ, 0x1f, R100 ;  /* 0x0000001fff637819 */ /* 0x000fe40000011464 */
[----:B--2---:R-:W-:-:S04]  /*7e00*/  SHF.L.U32 R103, R11, 0x1f, RZ ;  /* 0x0000001f0b677819 */ /* 0x004fc800000006ff */
[----:B------:R-:W0:Y:S02]  /*7e10*/  SYNCS.PHASECHK.TRANS64.TRYWAIT P0, [R89+URZ+0x30890], R103 ;  /* 0x03089067590075a7 */ /* 0x000e24000800017f */
[----:B0-----:R-:W-:Y:S05]  /*7e20*/  @!P0 BRA `(.L_x_1642) ;  /* 0x0000022000f48947 */ /* 0x001fea0003800000 */
.L_x_2023:
[----:B------:R-:W-:Y:S05]  /*7e30*/  BSYNC B1 ;  /* 0x0000000000017941 */ /* 0x000fea0003800000 */
.L_x_1641:
[----:B------:R-:W2:Y:S01]  /*7e40*/  LDL R40, [R1+0xc] ;  /* 0x00000c0001287983 */ /* 0x000ea20000100800 */
        /* <DEDUP_REMOVED lines=22> */
[----:B--2---:R-:W-:-:S05]  /*7fb0*/  IMAD.IADD R50, R97, 0x1, -R40 ;  /* 0x0000000161327824 */ /* 0x004fca00078e0a28 */
[----:B------:R-:W-:Y:S01]  /*7fc0*/  ISETP.GE.AND P0, PT, R50, 0x1, PT ;  /* 0x000000013200780c */ /* 0x000fe20003f06270 */
[----:B------:R-:W-:-:S12]  /*7fd0*/  BRA.DIV UR4, `(.L_x_1643) ;  /* 0x00000222049c7947 */ /* 0x000fd8000b800000 */
[----:B------:R1:W2:Y:S04]  /*7fe0*/  SHFL.IDX PT, R40, R43, RZ, 0x181f ;  /* 0x00181fff2b287589 */ /* 0x0002a800000e0000 */
[----:B------:R1:W3:Y:S02]  /*7ff0*/  SHFL.IDX PT, R42, R41, RZ, 0x181f ;  /* 0x00181fff292a7589 */ /* 0x0002e400000e0000 */
.L_x_2027:
[----:B------:R-:W-:Y:S04]  /*8000*/  BSSY B1, `(.L_x_1644) ;  /* 0x0000018000017945 */ /* 0x000fe80003800000 */
[----:B------:R-:W-:Y:S05]  /*8010*/  @!P0 BRA `(.L_x_1645) ;  /* 0x0000000000588947 */ /* 0x000fea0003800000 */
[----:B------:R-:W4:Y:S01]  /*8020*/  LDL R11, [R1] ;  /* 0x00000000010b7983 */ /* 0x000f220000100800 */
[----:B------:R-:W-:Y:S02]  /*8030*/  ULDC UR4, c[0x0][0x2f4] ;  /* 0x0000bd0000047ab9 */ /* 0x000fe40000000800 */
[----:B------:R-:W-:Y:S02]  /*8040*/  ISETP.GE.AND P4, PT, R16, UR4, PT ;  /* 0x0000000410007c0c */ /* 0x000fe4000bf86270 */
[----:B------:R-:W-:-:S11]  /*8050*/  ISETP.GE.AND P0, PT, R205, UR4, PT ;  /* 0x00000004cd007c0c */ /* 0x000fd6000bf06270 */
[----:B------:R-:W5:Y:S01]  /*8060*/  @!P4 LDS.128 R12, [R92+0x20400] ;  /* 0x020400005c0cc984 */ /* 0x000f620000000c00 */
[----:B---3--:R-:W-:-:S04]  /*8070*/  @!P4 LEA R44, P6, R16, R42, 0x1 ;  /* 0x0000002a102cc211 */ /* 0x008fc800078c08ff */
[----:B--2---:R-:W-:Y:S02]  /*8080*/  @!P4 LEA.HI.X R45, R16, R40, R17, 0x1, P6 ;  /* 0x00000028102dc211 */ /* 0x004fe400030f0c11 */
[----:B------:R-:W-:-:S04]  /*8090*/  @!P0 LEA R46, P6, R203, R42, 0x1 ;  /* 0x0000002acb2e8211 */ /* 0x000fc800078c08ff */
[----:B------:R-:W-:Y:S01]  /*80a0*/  @!P0 LEA.HI.X R47, R203, R40, R224, 0x1, P6 ;  /* 0x00000028cb2f8211 */ /* 0x000fe200030f0ce0 */
[----:B-----5:R-:W-:Y:S01]  /*80b0*/  @!P4 ST.E.128 desc[UR60][R44.64], R12 ;  /* 0x0000000c2c00c985 */ /* 0x020fe2000c101d3c */
[----:B------:R-:W-:-:S03]  /*80c0*/  ISETP.GE.AND P4, PT, R19, UR4, PT ;  /* 0x0000000413007c0c */ /* 0x000fc6000bf86270 */
[----:B------:R-:W2:Y:S10]  /*80d0*/  @!P0 LDS.128 R12, [R92+0x22400] ;  /* 0x022400005c0c8984 */ /* 0x000eb40000000c00 */
[----:B------:R-:W-:Y:S01]  /*80e0*/  @!P4 LEA R48, P6, R19, R42, 0x1 ;  /* 0x0000002a1330c211 */ /* 0x000fe200078c08ff */
[----:B--2---:R-:W-:Y:S01]  /*80f0*/  @!P0 ST.E.128 desc[UR60][R46.64], R12 ;  /* 0x0000000c2e008985 */ /* 0x004fe2000c101d3c */
[----:B------:R-:W-:-:S03]  /*8100*/  ISETP.GE.AND P0, PT, R23, UR4, PT ;  /* 0x0000000417007c0c */ /* 0x000fc6000bf06270 */
[----:B------:R-:W2:Y:S01]  /*8110*/  @!P4 LDS.128 R12, [R92+0x24400] ;  /* 0x024400005c0cc984 */ /* 0x000ea20000000c00 */
[----:B----4-:R-:W-:-:S05]  /*8120*/  @!P4 LEA.HI.X R49, R19, R40, R11, 0x1, P6 ;  /* 0x000000281331c211 */ /* 0x010fca00030f0c0b */
[----:B--2---:R-:W-:Y:S04]  /*8130*/  @!P4 ST.E.128 desc[UR60][R48.64], R12 ;  /* 0x0000000c3000c985 */ /* 0x004fe8000c101d3c */
[C---:B------:R-:W-:Y:S01]  /*8140*/  @!P0 LEA R44, P4, R23.reuse, R42, 0x1 ;  /* 0x0000002a172c8211 */ /* 0x040fe200078808ff */
[----:B------:R-:W2:Y:S03]  /*8150*/  @!P0 LDS.128 R12, [R92+0x26400] ;  /* 0x026400005c0c8984 */ /* 0x000ea60000000c00 */
[----:B------:R-:W-:-:S05]  /*8160*/  @!P0 LEA.HI.X R45, R23, R40, R228, 0x1, P4 ;  /* 0x00000028172d8211 */ /* 0x000fca00020f0ce4 */
[----:B--2---:R4:W-:Y:S04]  /*8170*/  @!P0 ST.E.128 desc[UR60][R44.64], R12 ;  /* 0x0000000c2c008985 */ /* 0x0049e8000c101d3c */
.L_x_1645:
[----:B------:R-:W-:Y:S05]  /*8180*/  BSYNC B1 ;  /* 0x0000000000017941 */ /* 0x000fea0003800000 */
.L_x_1644:
[----:B------:R-:W-:-:S03]  /*8190*/  UMOV UR4, 0xffffffff ;  /* 0xffffffff00047882 */ /* 0x000fc60000000000 */
[----:B------:R-:W-:Y:S05]  /*81a0*/  BRA.DIV UR4, `(.L_x_1646) ;  /* 0x0000022204747947 */ /* 0x000fea000b800000 */
[----:B--2---:R2:W0:Y:S04]  /*81b0*/  SHFL.IDX PT, R40, R43, 0x1, 0x181f ;  /* 0x00381f002b287f89 */ /* 0x00442800000e0000 */
[----:B---3--:R2:W3:Y:S02]  /*81c0*/  SHFL.IDX PT, R42, R41, 0x1, 0x181f ;  /* 0x00381f00292a7f89 */ /* 0x0084e400000e0000 */
.L_x_2031:
[----:B------:R-:W-:-:S13]  /*81d0*/  ISETP.GE.AND P0, PT, R50, 0x21, PT ;  /* 0x000000213200780c */ /* 0x000fda0003f06270 */
[----:B------:R-:W-:Y:S05]  /*81e0*/  @!P0 BRA `(.L_x_1602) ;  /* 0x0000000000588947 */ /* 0x000fea0003800000 */
[----:B------:R-:W5:Y:S01]  /*81f0*/  LDL R11, [R1] ;  /* 0x00000000010b7983 */ /* 0x000f620000100800 */
[----:B------:R-:W-:Y:S02]  /*8200*/  ULDC UR4, c[0x0][0x2f4] ;  /* 0x0000bd0000047ab9 */ /* 0x000fe40000000800 */
[----:B------:R-:W-:Y:S02]  /*8210*/  ISETP.GE.AND P6, PT, R16, UR4, PT ;  /* 0x0000000410007c0c */ /* 0x000fe4000bfc6270 */
[----:B------:R-:W-:-:S11]  /*8220*/  ISETP.GE.AND P4, PT, R205, UR4, PT ;  /* 0x00000004cd007c0c */ /* 0x000fd6000bf86270 */
[----:B----4-:R-:W4:Y:S01]  /*8230*/  @!P6 LDS.128 R12, [R92+0x21400] ;  /* 0x021400005c0ce984 */ /* 0x010f220000000c00 */
[----:B---3--:R-:W-:-:S04]  /*8240*/  @!P6 LEA R44, P0, R16, R42, 0x1 ;  /* 0x0000002a102ce211 */ /* 0x008fc800078008ff */
[----:B0-----:R-:W-:Y:S02]  /*8250*/  @!P6 LEA.HI.X R45, R16, R40, R17, 0x1, P0 ;  /* 0x00000028102de211 */ /* 0x001fe400000f0c11 */
[----:B------:R-:W-:-:S03]  /*8260*/  ISETP.GE.AND P0, PT, R19, UR4, PT ;  /* 0x0000000413007c0c */ /* 0x000fc6000bf06270 */
[----:B----4-:R-:W-:Y:S01]  /*8270*/  @!P6 ST.E.128 desc[UR60][R44.64], R12 ;  /* 0x0000000c2c00e985 */ /* 0x010fe2000c101d3c */
[----:B------:R-:W-:-:S03]  /*8280*/  @!P4 LEA R46, P6, R203, R42, 0x1 ;  /* 0x0000002acb2ec211 */ /* 0x000fc600078c08ff */
[----:B------:R-:W0:Y:S01]  /*8290*/  @!P4 LDS.128 R12, [R92+0x23400] ;  /* 0x023400005c0cc984 */ /* 0x000e220000000c00 */
[----:B------:R-:W-:-:S05]  /*82a0*/  @!P4 LEA.HI.X R47, R203, R40, R224, 0x1, P6 ;  /* 0x00000028cb2fc211 */ /* 0x000fca00030f0ce0 */
[----:B------:R-:W-:Y:S01]  /*82b0*/  @!P0 LEA R48, P6, R19, R42, 0x1 ;  /* 0x0000002a13308211 */ /* 0x000fe200078c08ff */
[----:B0-----:R-:W-:Y:S01]  /*82c0*/  @!P4 ST.E.128 desc[UR60][R46.64], R12 ;  /* 0x0000000c2e00c985 */ /* 0x001fe2000c101d3c */
[----:B------:R-:W-:-:S03]  /*82d0*/  ISETP.GE.AND P4, PT, R23, UR4, PT ;  /* 0x0000000417007c0c */ /* 0x000fc6000bf86270 */
[----:B------:R-:W0:Y:S01]  /*82e0*/  @!P0 LDS.128 R12, [R92+0x25400] ;  /* 0x025400005c0c8984 */ /* 0x000e220000000c00 */
[----:B-----5:R-:W-:-:S05]  /*82f0*/  @!P0 LEA.HI.X R49, R19, R40, R11, 0x1, P6 ;  /* 0x0000002813318211 */ /* 0x020fca00030f0c0b */
[----:B0-----:R-:W-:Y:S04]  /*8300*/  @!P0 ST.E.128 desc[UR60][R48.64], R12 ;  /* 0x0000000c30008985 */ /* 0x001fe8000c101d3c */
[C---:B------:R-:W-:Y:S01]  /*8310*/  @!P4 LEA R42, P0, R23.reuse, R42, 0x1 ;  /* 0x0000002a172ac211 */ /* 0x040fe200078008ff */
[----:B------:R-:W0:Y:S03]  /*8320*/  @!P4 LDS.128 R12, [R92+0x27400] ;  /* 0x027400005c0cc984 */ /* 0x000e260000000c00 */
[----:B-12---:R-:W-:-:S05]  /*8330*/  @!P4 LEA.HI.X R43, R23, R40, R228, 0x1, P0 ;  /* 0x00000028172bc211 */ /* 0x006fca00000f0ce4 */
[----:B0-----:R0:W-:Y:S04]  /*8340*/  @!P4 ST.E.128 desc[UR60][R42.64], R12 ;  /* 0x0000000c2a00c985 */ /* 0x0011e8000c101d3c */
.L_x_1602:
[----:B------:R-:W-:Y:S05]  /*8350*/  BSYNC B0 ;  /* 0x0000000000007941 */ /* 0x000fea0003800000 */
.L_x_1574:
[----:B0-2---:R-:W0:Y:S01]  /*8360*/  S2R R11, SR_TID.X ;  /* 0x00000000000b7919 */ /* 0x005e220000002100 */
[----:B------:R-:W-:Y:S01]  /*8370*/  @!PT LDS RZ, [RZ] ;  /* 0x00000000fffff984 */ /* 0x000fe20000000800 */
[----:B------:R-:W-:Y:S01]  /*8380*/  @!PT LDS RZ, [RZ] ;  /* 0x00000000fffff984 */ /* 0x000fe20000000800 */
[----:B------:R-:W-:Y:S01]  /*8390*/  @!PT LDS RZ, [RZ] ;  /* 0x00000000fffff984 */ /* 0x000fe20000000800 */
[----:B------:R-:W-:Y:S01]  /*83a0*/  @!PT LDS RZ, [RZ] ;  /* 0x00000000fffff984 */ /* 0x000fe20000000800 */
[----:B------:R2:W-:Y:S06]  /*83b0*/  MEMBAR.ALL.CTA ;  /* 0x0000000000007992 */ /* 0x0005ec0000008000 */
[----:B--2---:R-:W2:Y:S01]  /*83c0*/  FENCE.VIEW.ASYNC.S ;  /* 0x00000000000073c6 */ /* 0x004ea20000000000 */
[----:B------:R-:W-:Y:S05]  /*83d0*/  WARPSYNC.ALL ;  /* 0x0000000000007948 */ /* 0x000fea0003800000 */
[----:B------:R-:W-:Y:S01]  /*83e0*/  BSSY B0, `(.L_x_1647) ;  /* 0x0000009000007945 */ /* 0x000fe20003800000 */
[----:B0-----:R-:W-:Y:S01]  /*83f0*/  LOP3.LUT R11, R11, 0x7f, RZ, 0xc0, !PT ;  /* 0x0000007f0b0b7812 */ /* 0x001fe200078ec0ff */
[----:B--2---:R0:W-:Y:S03]  /*8400*/  BAR.SYNC.DEFER_BLOCKING R96, 0x80 ;  /* 0x000200600000751d */ /* 0x0041e60000010000 */
[----:B------:R-:W-:-:S13]  /*8410*/  ISETP.NE.AND P0, PT, R11, RZ, PT ;  /* 0x000000ff0b00720c */ /* 0x000fda0003f05270 */
[----:B------:R-:W-:-:S05]  /*8420*/  @!P0 VIADD R11, R89, 0x308a0 ;  /* 0x000308a0590b8836 */ /* 0x000fca0000000000 */
[----:B------:R-:W-:-:S04]  /*8430*/  @!P0 PRMT R11, RZ, 0x654, R11 ;  /* 0x00000654ff0b8816 */ /* 0x000fc8000000000b */
[----:B------:R0:W-:Y:S01]  /*8440*/  @!P0 SYNCS.ARRIVE.TRANS64.RED.A1T0 RZ, [R11+URZ], RZ ;  /* 0x000000ff0bff89a7 */ /* 0x0001e2000810043f */
[----:B------:R-:W-:Y:S05]  /*8450*/  @!P5 BRA `(.L_x_1648) ;  /* 0x000000000004d947 */ /* 0x000fea0003800000 */
[----:B------:R-:W-:Y:S01]  /*8460*/  BPT.TRAP 0x1 ;  /* 0x000000040000795c */ /* 0x000fe20000300000 */
.L_x_1648:
[----:B------:R-:W-:Y:S05]  /*8470*/  BSYNC B0 ;  /* 0x0000000000007941 */ /* 0x000fea0003800000 */
.L_x_1647:
[----:B------:R-:W2:Y:S01]  /*8480*/  SYNCS.PHASECHK.TRANS64.TRYWAIT P4, [R89+URZ+0x308b0], R103 ;  /* 0x0308b067590075a7 */ /* 0x000ea2000808017f */
[----:B------:R-:W-:Y:S04]  /*8490*/  BSSY B0, `(.L_x_1649) ;  /* 0x0000002000007945 */ /* 0x000fe80003800000 */
[----:B--2---:R-:W-:Y:S05]  /*84a0*/  @!P4 BRA `(.L_x_1650) ;  /* 0x000002200000c947 */ /* 0x004fea0003800000 */
.L_x_2032:
[----:B------:R-:W-:Y:S05]  /*84b0*/  BSYNC B0 ;  /* 0x0000000000007941 */ /* 0x000fea0003800000 */
.L_x_1649:
[----:B----4-:R-:W4:Y:S01]  /*84c0*/  LDL R14, [R1+0xc] ;  /* 0x00000c00010e7983 */ /* 0x010f220000100800 */
[----:B------:R-:W-:-:S03]  /*84d0*/  ULDC.64 UR4, c[0x0][0x328] ;  /* 0x0000ca0000047ab9 */ /* 0x000fc60000000a00 */
[----:B------:R0:W5:Y:S01]  /*84e0*/  LDL R49, [R1] ;  /* 0x0000000001317983 */ /* 0x0001620000100800 */
[----:B------:R-:W-:Y:S01]  /*84f0*/  IMAD R99, R99, UR4, RZ ;  /* 0x0000000463637c24 */ /* 0x000fe2000f8e02ff */
[----:B------:R-:W-:Y:S01]  /*8500*/  BSSY B0, `(.L_x_1651) ;  /* 0x000002b000007945 */ /* 0x000fe20003800000 */
[----:B------:R-:W-:-:S04]  /*8510*/  IMAD.WIDE.U32 R12, R100, UR4, RZ ;  /* 0x00000004640c7c25 */ /* 0x000fc8000f8e00ff */
[----:B------:R-:W-:Y:S01]  /*8520*/  IMAD R99, R100, UR5, R99 ;  /* 0x0000000564637c24 */ /* 0x000fe2000f8e0263 */
[----:B------:R-:W-:Y:S02]  /*8530*/  ULDC.64 UR4, c[0x0][0x338] ;  /* 0x0000ce0000047ab9 */ /* 0x000fe40000000a00 */
[----:B------:R-:W-:Y:S02]  /*8540*/  IMAD R98, R98, UR4, RZ ;  /* 0x0000000462627c24 */ /* 0x000fe4000f8e02ff */
[----:B------:R-:W-:Y:S02]  /*8550*/  IMAD.IADD R13, R13, 0x1, R99 ;  /* 0x000000010d0d7824 */ /* 0x000fe400078e0263 */
[C---:B0-----:R-:W-:Y:S02]  /*8560*/  IMAD R11, R101.reuse, UR5, R98 ;  /* 0x00000005650b7c24 */ /* 0x041fe4000f8e0262 */
        /* <DEDUP_REMOVED lines=8> */
[----:B------:R-:W-:-:S04]  /*85f0*/  LEA R46, P5, R12, UR4, 0x1 ;  /* 0x000000040c2e7c11 */ /* 0x000fc8000f8a08ff */
[----:B------:R-:W-:Y:S01]  /*8600*/  LEA.HI.X R11, R12, UR5, R11, 0x1, P5 ;  /* 0x000000050c0b7c11 */ /* 0x000fe2000a8f0c0b */
[----:B------:R0:W0:Y:S04]  /*8610*/  SHFL.IDX PT, R48, R46, RZ, 0x181f ;  /* 0x00181fff2e307589 */ /* 0x00002800000e0000 */
[----:B------:R0:W0:Y:S01]  /*8620*/  SHFL.IDX PT, R47, R11, RZ, 0x181f ;  /* 0x00181fff0b2f7589 */ /* 0x00002200000e0000 */
[----:B----4-:R-:W-:-:S05]  /*8630*/  IMAD.IADD R97, R97, 0x1, -R14 ;  /* 0x0000000161617824 */ /* 0x010fca00078e0a0e */
[----:B------:R-:W-:-:S13]  /*8640*/  ISETP.GE.AND P4, PT, R97, 0x1, PT ;  /* 0x000000016100780c */ /* 0x000fda0003f86270 */
[----:B0-----:R-:W-:Y:S05]  /*8650*/  @!P4 BRA `(.L_x_1652) ;  /* 0x000000000054c947 */ /* 0x001fea0003800000 */
[----:B------:R-:W-:Y:S02]  /*8660*/  ULDC UR4, c[0x0][0x2f4] ;  /* 0x0000bd0000047ab9 */ /* 0x000fe40000000800 */
[----:B------:R-:W-:Y:S02]  /*8670*/  ISETP.GE.AND P6, PT, R16, UR4, PT ;  /* 0x0000000410007c0c */ /* 0x000fe4000bfc6270 */
[----:B------:R-:W-:-:S11]  /*8680*/  ISETP.GE.AND P5, PT, R205, UR4, PT ;  /* 0x00000004cd007c0c */ /* 0x000fd6000bfa6270 */
[----:B------:R-:W0:Y:S01]  /*8690*/  @!P6 LDS.128 R12, [R92+0x400] ;  /* 0x000400005c0ce984 */ /* 0x000e220000000c00 */
[----:B------:R-:W-:-:S04]  /*86a0*/  @!P6 LEA R40, P4, R16, R48, 0x1 ;  /* 0x000000301028e211 */ /* 0x000fc800078808ff */
[----:B-1----:R-:W-:Y:S02]  /*86b0*/  @!P6 LEA.HI.X R41, R16, R47, R17, 0x1, P4 ;  /* 0x0000002f1029e211 */ /* 0x002fe400020f0c11 */
[----:B------:R-:W-:-:S03]  /*86c0*/  ISETP.GE.AND P4, PT, R19, UR4, PT ;  /* 0x0000000413007c0c */ /* 0x000fc6000bf86270 */
[----:B0-----:R-:W-:Y:S01]  /*86d0*/  @!P6 ST.E.128 desc[UR60][R40.64], R12 ;  /* 0x0000000c2800e985 */ /* 0x001fe2000c101d3c */
[----:B---3--:R-:W-:-:S03]  /*86e0*/  @!P5 LEA R42, P6, R203, R48, 0x1 ;  /* 0x00000030cb2ad211 */ /* 0x008fc600078c08ff */
[----:B------:R-:W0:Y:S01]  /*86f0*/  @!P5 LDS.128 R12, [R92+0x2400] ;  /* 0x002400005c0cd984 */ /* 0x000e220000000c00 */
[----:B------:R-:W-:-:S05]  /*8700*/  @!P5 LEA.HI.X R43, R203, R47, R224, 0x1, P6 ;  /* 0x0000002fcb2bd211 */ /* 0x000fca00030f0ce0 */
[----:B------:R-:W-:-:S04]  /*8710*/  @!P4 LEA R44, P6, R19, R48, 0x1 ;  /* 0x00000030132cc211 */ /* 0x000fc800078c08ff */
[----:B-----5:R-:W-:Y:S01]  /*8720*/  @!P4 LEA.HI.X R45, R19, R47, R49, 0x1, P6 ;  /* 0x0000002f132dc211 */ /* 0x020fe200030f0c31 */
        /* <DEDUP_REMOVED lines=8> */
.L_x_1652:
[----:B------:R-:W-:Y:S05]  /*87b0*/  BSYNC B0 ;  /* 0x0000000000007941 */ /* 0x000fea0003800000 */
.L_x_1651:
[----:B------:R-:W-:Y:S01]  /*87c0*/  ISETP.GE.AND P4, PT, R97, 0x21, PT ;  /* 0x000000216100780c */ /* 0x000fe20003f86270 */
[----:B------:R-:W4:Y:S01]  /*87d0*/  SHFL.IDX PT, R11, R11, 0x1, 0x181f ;  /* 0x00381f000b0b7f89 */ /* 0x000f2200000e0000 */
[----:B------:R-:W-:Y:S03]  /*87e0*/  BSSY B0, `(.L_x_1653) ;  /* 0x0000018000007945 */ /* 0x000fe60003800000 */
[----:B------:R-:W0:Y:S08]  /*87f0*/  SHFL.IDX PT, R46, R46, 0x1, 0x181f ;  /* 0x00381f002e2e7f89 */ /* 0x000e3000000e0000 */
[----:B------:R-:W-:Y:S05]  /*8800*/  @!P4 BRA `(.L_x_1654) ;  /* 0x000000000054c947 */ /* 0x000fea0003800000 */
[----:B------:R-:W-:Y:S02]  /*8810*/  ULDC UR4, c[0x0][0x2f4] ;  /* 0x0000bd0000047ab9 */ /* 0x000fe40000000800 */
[----:B------:R-:W-:Y:S02]  /*8820*/  ISETP.GE.AND P6, PT, R16, UR4, PT ;  /* 0x0000000410007c0c */ /* 0x000fe4000bfc6270 */
[----:B------:R-:W-:-:S11]  /*8830*/  ISETP.GE.AND P5, PT, R205, UR4, PT ;  /* 0x00000004cd007c0c */ /* 0x000fd6000bfa6270 */
[----:B0-----:R-:W0:Y:S01]  /*8840*/  @!P6 LDS.128 R12, [R92+0x1400] ;  /* 0x001400005c0ce984 */ /* 0x001e220000000c00 */
[----:B------:R-:W-:-:S04]  /*8850*/  @!P6 LEA R40, P4, R16, R46, 0x1 ;  /* 0x0000002e1028e211 */ /* 0x000fc800078808ff */
[----:B-1--4-:R-:W-:Y:S02]  /*8860*/  @!P6 LEA.HI.X R41, R16, R11, R17, 0x1, P4 ;  /* 0x0000000b1029e211 */ /* 0x012fe400020f0c11 */
        /* <DEDUP_REMOVED lines=15> */
.L_x_1654:
[----:B------:R-:W-:Y:S05]  /*8960*/  BSYNC B0 ;  /* 0x0000000000007941 */ /* 0x000fea0003800000 */
.L_x_1653:
[----:B0-----:R-:W3:Y:S01]  /*8970*/  LDL.LU R12, [R1+0x40] ;  /* 0x00004000010c7983 */ /* 0x001ee20000300800 */
[----:B------:R-:W-:Y:S02]  /*8980*/  VIADD R202, R202, 0x1 ;  /* 0x00000001caca7836 */ /* 0x000fe40000000000 */
[----:B--2---:R-:W-:Y:S01]  /*8990*/  @!P0 VIADD R89, R89, 0x308c0 ;  /* 0x000308c059598836 */ /* 0x004fe20000000000 */
[----:B------:R-:W-:Y:S01]  /*89a0*/  @!PT LDS RZ, [RZ] ;  /* 0x00000000fffff984 */ /* 0x000fe20000000800 */
[----:B------:R-:W-:Y:S01]  /*89b0*/  @!PT LDS RZ, [RZ] ;  /* 0x00000000fffff984 */ /* 0x000fe20000000800 */
[----:B------:R-:W-:Y:S01]  /*89c0*/  @!PT LDS RZ, [RZ] ;  /* 0x00000000fffff984 */ /* 0x000fe20000000800 */
[----:B------:R-:W-:Y:S01]  /*89d0*/  @!PT LDS RZ, [RZ] ;  /* 0x00000000fffff984 */ /* 0x000fe20000000800 */
[----:B------:R0:W-:Y:S06]  /*89e0*/  MEMBAR.ALL.CTA ;  /* 0x0000000000007992 */ /* 0x0001ec0000008000 */
[----:B0-----:R-:W0:Y:S02]  /*89f0*/  FENCE.VIEW.ASYNC.S ;  /* 0x00000000000073c6 */ /* 0x001e240000000000 */
[----:B0-----:R0:W-:Y:S01]  /*8a00*/  BAR.SYNC.DEFER_BLOCKING R96, 0x80 ;  /* 0x000200600000751d */ /* 0x0011e20000010000 */
[----:B------:R-:W-:-:S02]  /*8a10*/  ISETP.NE.AND P4, PT, R202, 0x2, PT ;  /* 0x00000002ca00780c */ /* 0x000fc40003f85270 */
[----:B------:R-:W-:Y:S02]  /*8a20*/  @!P0 PRMT R89, RZ, 0x654, R89 ;  /* 0x00000654ff598816 */ /* 0x000fe40000000059 */
[----:B----4-:R-:W-:Y:S02]  /*8a30*/  SEL R11, RZ, 0x1, P4 ;  /* 0x00000001ff0b7807 */ /* 0x010fe40002000000 */
[----:B------:R-:W-:Y:S01]  /*8a40*/  SEL R202, R202, RZ, P4 ;  /* 0x000000ffcaca7207 */ /* 0x000fe20002000000 */
[----:B------:R0:W-:Y:S01]  /*8a50*/  @!P0 SYNCS.ARRIVE.TRANS64.RED.A1T0 RZ, [R89+URZ], RZ ;  /* 0x000000ff59ff89a7 */ /* 0x0001e2000810043f */
[----:B------:R-:W-:Y:S02]  /*8a60*/  PLOP3.LUT P0, PT, PT, PT, PT, 0x8, 0x0 ;  /* 0x000000000000781c */ /* 0x000fe40003f0e170 */
[----:B---3--:R-:W-:-:S05]  /*8a70*/  LOP3.LUT R12, R12, R11, RZ, 0x3c, !PT ;  /* 0x0000000b0c0c7212 */ /* 0x008fca00078e3cff */
[----:B------:R0:W-:Y:S01]  /*8a80*/  STL [R1+0x40], R12 ;  /* 0x0000400c01007387 */ /* 0x0001e20000100800 */
[----:B------:R-:W-:Y:S05]  /*8a90*/  @P3 BRA `(.L_x_1655) ;  /* 0xffffff9c00483947 */ /* 0x000fea000383ffff */
.L_x_1569:
[----:B------:R-:W2:Y:S01]  /*8aa0*/  LDL R11, [R1+0x4c] ;  /* 0x00004c00010b7983 */ /* 0x000ea20000100800 */
[----:B------:R-:W3:Y:S01]  /*8ab0*/  LDC R0, c[0x0][0x448] ;  /* 0x00011200ff007b82 */ /* 0x000ee20000000800 */
[----:B------:R-:W-:Y:S01]  /*8ac0*/  IADD3 R5, R220, 0x1, -R219 ;  /* 0x00000001dc057810 */ /* 0x000fe20007ffe8db */
[----:B------:R-:W-:Y:S06]  /*8ad0*/  BSSY B0, `(.L_x_1656) ;  /* 0x000000d000007945 */ /* 0x000fec0003800000 */
[----:B------:R-:W4:Y:S01]  /*8ae0*/  LDC.64 R6, c[0x0][0x9e0] ;  /* 0x00027800ff067b82 */ /* 0x000f220000000a00 */
[----:B---3--:R-:W-:-:S02]  /*8af0*/  ISETP.NE.AND P1, PT, R0, 0x1, PT ;  /* 0x000000010000780c */ /* 0x008fc40003f25270 */
[----:B----4-:R-:W-:-:S11]  /*8b00*/  ISETP.GE.AND P2, PT, R7, 0x1, PT ;  /* 0x000000010700780c */ /* 0x010fd60003f46270 */
[----:B------:R-:W3:Y:S08]  /*8b10*/  @P1 LDC R3, c[0x0][0x44c] ;  /* 0x00011300ff031b82 */ /* 0x000ef00000000800 */
[----:B------:R-:W4:Y:S01]  /*8b20*/  @P1 LDC R2, c[0x0][0x450] ;  /* 0x00011400ff021b82 */ /* 0x000f220000000800 */
[----:B--2---:R-:W-:-:S04]  /*8b30*/  VIADD R0, R11, 0x7f ;  /* 0x0000007f0b007836 */ /* 0x004fc80000000000 */
[----:B---3--:R-:W-:-:S05]  /*8b40*/  @P1 IMAD.HI.U32 R3, R0, R3, RZ ;  /* 0x0000000300031227 */ /* 0x008fca00078e00ff */
[----:B----4-:R-:W-:-:S05]  /*8b50*/  @P1 SHF.R.U32.HI R0, RZ, R2, R3 ;  /* 0x00000002ff001219 */ /* 0x010fca0000011603 */
[----:B------:R-:W-:Y:S01]  /*8b60*/  IMAD.IADD R3, R5, 0x1, R0 ;  /* 0x0000000105037824 */ /* 0x000fe200078e0200 */
[----:B------:R-:W-:Y:S06]  /*8b70*/  @P0 BRA `(.L_x_1657) ;  /* 0x0000000000080947 */ /* 0x000fec0003800000 */
[----:B------:R-:W2:Y:S02]  /*8b80*/  FENCE.VIEW.ASYNC.G ;  /* 0x00000000000073c6 */ /* 0x000ea40000000100 */
[----:B--2---:R-:W-:Y:S06]  /*8b90*/  BAR.ARV 0xc, 0x180 ;  /* 0x0306000000007b1d */ /* 0x004fec0000002000 */
.L_x_1657:
[----:B------:R-:W-:Y:S05]  /*8ba0*/  BSYNC B0 ;  /* 0x0000000000007941 */ /* 0x000fea0003800000 */
.L_x_1656:
[----:B------:R-:W-:Y:S01]  /*8bb0*/  IMAD.IADD R0, R3, 0x1, R6 ;  /* 0x0000000103007824 */ /* 0x000fe200078e0206 */
[----:B------:R-:W-:Y:S06]  /*8bc0*/  @!P2 BRA `(.L_x_1658) ;  /* 0x000000000048a947 */ /* 0x000fec0003800000 */
[C---:B------:R-:W-:Y:S01]  /*8bd0*/  ISETP.GT.AND P0, PT, R3.reuse, RZ, PT ;  /* 0x000000ff0300720c */ /* 0x040fe20003f04270 */
[----:B------:R-:W-:Y:S01]  /*8be0*/  BSSY B0, `(.L_x_1659) ;  /* 0x000000e000007945 */ /* 0x000fe20003800000 */
[----:B------:R-:W-:-:S11]  /*8bf0*/  VIADD R2, R3, 0xffffffff ;  /* 0xffffffff03027836 */ /* 0x000fd60000000000 */
[----:B------:R-:W-:Y:S05]  /*8c00*/  @P0 BRA `(.L_x_1660) ;  /* 0x00000000001c0947 */ /* 0x000fea0003800000 */
[----:B------:R-:W-:Y:S01]  /*8c10*/  ISETP.NE.AND P0, PT, R7, 0x1, PT ;  /* 0x000000010700780c */ /* 0x000fe20003f05270 */
[----:B------:R-:W-:-:S12]  /*8c20*/  IMAD.MOV R3, RZ, RZ, -R3 ;  /* 0x000000ffff037224 */ /* 0x000fd800078e0a03 */
[----:B------:R-:W2:Y:S02]  /*8c30*/  @P0 LDC.64 R4, c[0x0][0x9e8] ;  /* 0x00027a00ff040b82 */ /* 0x000ea40000000a00 */
[----:B--2---:R-:W-:-:S05]  /*8c40*/  @P0 IMAD.HI.U32 R2, R3, R4, RZ ;  /* 0x0000000403020227 */ /* 0x004fca00078e00ff */
[----:B------:R-:W-:-:S04]  /*8c50*/  @P0 SHF.R.U32.HI R3, RZ, R5, R2 ;  /* 0x00000005ff030219 */ /* 0x000fc80000011602 */
[----:B------:R-:W-:Y:S01]  /*8c60*/  LOP3.LUT R2, RZ, R3, RZ, 0x33, !PT ;  /* 0x00000003ff027212 */ /* 0x000fe200078e33ff */
[----:B------:R-:W-:Y:S06]  /*8c70*/  BRA `(.L_x_1661) ;  /* 0x0000000000107947 */ /* 0x000fec0003800000 */
.L_x_1660:
[----:B------:R-:W-:-:S13]  /*8c80*/  ISETP.NE.AND P0, PT, R7, 0x1, PT ;  /* 0x000000010700780c */ /* 0x000fda0003f05270 */
[----:B------:R-:W2:Y:S02]  /*8c90*/  @P0 LDC.64 R4, c[0x0][0x9e8] ;  /* 0x00027a00ff040b82 */ /* 0x000ea40000000a00 */
[----:B--2---:R-:W-:-:S05]  /*8ca0*/  @P0 IMAD.HI.U32 R4, R2, R4, RZ ;  /* 0x0000000402040227 */ /* 0x004fca00078e00ff */
[----:B------:R-:W-:-:S07]  /*8cb0*/  @P0 SHF.R.U32.HI R2, RZ, R5, R4 ;  /* 0x00000005ff020219 */ /* 0x000fce0000011604 */
.L_x_1661:
[----:B------:R-:W-:Y:S05]  /*8cc0*/  BSYNC B0 ;  /* 0x0000000000007941 */ /* 0x000fea0003800000 */
.L_x_1659:
[----:B------:R-:W-:-:S05]  /*8cd0*/  IMAD R3, R2, R7, R7 ;  /* 0x0000000702037224 */ /* 0x000fca00078e0207 */
[----:B------:R-:W-:-:S07]  /*8ce0*/  VIMNMX R0, R0, R3, PT ;  /* 0x0000000300007248 */ /* 0x000fce0003fe0100 */
.L_x_1658:
[----:B------:R-:W2:Y:S01]  /*8cf0*/  @P1 LDC R2, c[0x0][0x44c] ;  /* 0x00011300ff021b82 */ /* 0x000ea20000000800 */
[----:B------:R-:W-:Y:S01]  /*8d00*/  VIADD R0, R0, 0x3f ;  /* 0x0000003f00007836 */ /* 0x000fe20000000000 */
[----:B------:R-:W-:Y:S01]  /*8d10*/  ULDC UR4, c[0x0][0x9dc] ;  /* 0x0002770000047ab9 */ /* 0x000fe20000000800 */
[----:B------:R-:W-:-:S03]  /*8d20*/  IMAD.MOV.U32 R5, RZ, RZ, R11 ;  /* 0x000000ffff057224 */ /* 0x000fc600078e000b */
[----:B------:R-:W-:Y:S02]  /*8d30*/  SHF.R.S32.HI R3, RZ, 0x1f, R0 ;  /* 0x0000001fff037819 */ /* 0x000fe40000011400 */
[----:B------:R-:W3:Y:S02]  /*8d40*/  @P1 LDC R9, c[0x0][0x450] ;  /* 0x00011400ff091b82 */ /* 0x000ee40000000800 */
[----:B------:R-:W-:-:S04]  /*8d50*/  LEA.HI R3, R3, R0, RZ, 0x6 ;  /* 0x0000000003037211 */ /* 0x000fc800078f30ff */
[----:B------:R-:W-:-:S04]  /*8d60*/  SHF.R.S32.HI R0, RZ, 0x6, R3 ;  /* 0x00000006ff007819 */ /* 0x000fc80000011403 */
[----:B------:R-:W-:Y:S01]  /*8d70*/  VIMNMX R95, R95, R0, PT ;  /* 0x000000005f5f7248 */ /* 0x000fe20003fe0100 */
[----:B--2---:R-:W-:-:S05]  /*8d80*/  @P1 IMAD.HI.U32 R2, R11, R2, RZ ;  /* 0x000000020b021227 */ /* 0x004fca00078e00ff */
[----:B---3--:R-:W-:-:S05]  /*8d90*/  @P1 SHF.R.U32.HI R5, RZ, R9, R2 ;  /* 0x00000009ff051219 */ /* 0x008fca0000011602 */
        /* <DEDUP_REMOVED lines=8> */
[----:B------:R-:W2:Y:S02]  /*8e20*/  @P0 LDC.64 R8, c[0x0][0x9e8] ;  /* 0x00027a00ff080b82 */ /* 0x000ea40000000a00 */
[----:B--2---:R-:W-:-:S05]  /*8e30*/  @P0 IMAD.HI.U32 R0, R5, R8, RZ ;  /* 0x0000000805000227 */ /* 0x004fca00078e00ff */
[----:B------:R-:W-:-:S04]  /*8e40*/  @P0 SHF.R.U32.HI R5, RZ, R9, R0 ;  /* 0x00000009ff050219 */ /* 0x000fc80000011600 */
[----:B------:R-:W-:Y:S01]  /*8e50*/  LOP3.LUT R2, RZ, R5, RZ, 0x33, !PT ;  /* 0x00000005ff027212 */ /* 0x000fe200078e33ff */
[----:B------:R-:W-:Y:S06]  /*8e60*/  BRA `(.L_x_1665) ;  /* 0x0000000000107947 */ /* 0x000fec0003800000 */
.L_x_1664:
[----:B------:R-:W-:-:S13]  /*8e70*/  ISETP.NE.AND P0, PT, R7, 0x1, PT ;  /* 0x000000010700780c */ /* 0x000fda0003f05270 */
[----:B------:R-:W2:Y:S02]  /*8e80*/  @P0 LDC.64 R4, c[0x0][0x9e8] ;  /* 0x00027a00ff040b82 */ /* 0x000ea40000000a00 */
[----:B--2---:R-:W-:-:S05]  /*8e90*/  @P0 IMAD.HI.U32 R0, R2, R4, RZ ;  /* 0x0000000402000227 */ /* 0x004fca00078e00ff */
[----:B------:R-:W-:-:S07]  /*8ea0*/  @P0 SHF.R.U32.HI R2, RZ, R5, R0 ;  /* 0x00000005ff020219 */ /* 0x000fce0000011600 */
.L_x_1665:
[----:B------:R-:W-:Y:S05]  /*8eb0*/  BSYNC B0 ;  /* 0x0000000000007941 */ /* 0x000fea0003800000 */
.L_x_1663:
[----:B------:R-:W-:-:S05]  /*8ec0*/  IMAD R2, R2, R7, RZ ;  /* 0x0000000702027224 */ /* 0x000fca00078e02ff */
[----:B------:R-:W-:-:S07]  /*8ed0*/  VIMNMX R3, R3, R2, !PT ;  /* 0x0000000203037248 */ /* 0x000fce0007fe0100 */
.L_x_1662:
[----:B------:R-:W-:Y:S01]  /*8ee0*/  SHF.R.S32.HI R2, RZ, 0x1f, R3 ;  /* 0x0000001fff027819 */ /* 0x000fe20000011403 */
[----:B------:R-:W-:Y:S01]  /*8ef0*/  IMAD.MOV.U32 R0, RZ, RZ, RZ ;  /* 0x000000ffff007224 */ /* 0x000fe200078e00ff */
[----:B------:R-:W-:Y:S02]  /*8f00*/  PLOP3.LUT P0, PT, PT, PT, PT, 0x80, 0x0 ;  /* 0x000000000000781c */ /* 0x000fe40003f0f070 */
[----:B------:R-:W-:Y:S02]  /*8f10*/  CS2R R150, SRZ ;  /* 0x0000000000967805 */ /* 0x000fe4000001ff00 */
[----:B------:R-:W-:Y:S02]  /*8f20*/  LEA.HI R4, R2, R3, RZ, 0x6 ;  /* 0x0000000302047211 */ /* 0x000fe400078f30ff */
[----:B------:R-:W-:Y:S02]  /*8f30*/  CS2R R2, SRZ ;  /* 0x0000000000027805 */ /* 0x000fe4000001ff00 */
[----:B------:R-:W-:-:S02]  /*8f40*/  CS2R R148, SRZ ;  /* 0x0000000000947805 */ /* 0x000fc4000001ff00 */
[----:B------:R-:W-:Y:S02]  /*8f50*/  CS2R R146, SRZ ;  /* 0x0000000000927805 */ /* 0x000fe4000001ff00 */
[----:B------:R-:W-:Y:S02]  /*8f60*/  SHF.R.S32.HI R4, RZ, 0x6, R4 ;  /* 0x00000006ff047819 */ /* 0x000fe40000011404 */
[----:B------:R-:W-:Y:S02]  /*8f70*/  CS2R R144, SRZ ;  /* 0x0000000000907805 */ /* 0x000fe4000001ff00 */
[----:B------:R-:W-:Y:S02]  /*8f80*/  CS2R R108, SRZ ;  /* 0x00000000006c7805 */ /* 0x000fe4000001ff00 */
[----:B-1----:R-:W-:Y:S02]  /*8f90*/  CS2R R104, SRZ ;  /* 0x0000000000687805 */ /* 0x002fe4000001ff00 */
[----:B------:R-:W-:-:S02]  /*8fa0*/  VIMNMX R6, RZ, R4, !PT ;  /* 0x00000004ff067248 */ /* 0x000fc40007fe0100 */
[----:B------:R-:W-:Y:S02]  /*8fb0*/  CS2R R140, SRZ ;  /* 0x00000000008c7805 */ /* 0x000fe4000001ff00 */
[----:B------:R-:W-:Y:S02]  /*8fc0*/  CS2R R100, SRZ ;  /* 0x0000000000647805 */ /* 0x000fe4000001ff00 */
[----:B0-----:R-:W-:Y:S02]  /*8fd0*/  CS2R R96, SRZ ;  /* 0x0000000000607805 */ /* 0x001fe4000001ff00 */
[----:B------:R-:W-:Y:S01]  /*8fe0*/  ISETP.GT.AND P1, PT, R95, R6, PT ;  /* 0x000000065f00720c */ /* 0x000fe20003f24270 */
[----:B------:R0:W-:Y:S01]  /*8ff0*/  STL [R1+0x68], R6 ;  /* 0x0000680601007387 */ /* 0x0001e20000100800 */
        /* <DEDUP_REMOVED lines=20> */
[----:B-----5:R-:W-:-:S02]  /*9140*/  CS2R R48, SRZ ;  /* 0x0000000000307805 */ /* 0x020fc4000001ff00 */
        /* <DEDUP_REMOVED lines=34> */
[----:B------:R-:W-:Y:S01]  /*9370*/  CS2R R24, SRZ ;  /* 0x0000000000187805 */ /* 0x000fe2000001ff00 */
[----:B0-----:R-:W-:Y:S06]  /*9380*/  @!P1 BRA `(.L_x_1666) ;  /* 0x0000016000749947 */ /* 0x001fec0003800000 */
[----:B------:R-:W2:Y:S01]  /*9390*/  LDL R6, [R1+0xac] ;  /* 0x0000ac0001067983 */ /* 0x000ea20000100800 */
[----:B------:R-:W-:Y:S03]  /*93a0*/  BSSY B6, `(.L_x_1667) ;  /* 0x000001c000067945 */ /* 0x000fe60003800000 */
[----:B--2---:R-:W0:Y:S02]  /*93b0*/  SHFL.IDX PT, R0, R6, RZ, 0x1f ;  /* 0x00001fff06007589 */ /* 0x004e2400000e0000 */
[----:B0-----:R-:W-:-:S04]  /*93c0*/  LEA.HI R2, R0, R0, RZ, 0x1 ;  /* 0x0000000000027211 */ /* 0x001fc800078f08ff */
[----:B------:R-:W-:Y:S01]  /*93d0*/  LOP3.LUT R3, R2, 0x1e, RZ, 0xc0, !PT ;  /* 0x0000001e02037812 */ /* 0x000fe200078ec0ff */
[----:B------:R-:W-:-:S04]  /*93e0*/  VIADD R2, R18, 0x10400 ;  /* 0x0001040012027836 */ /* 0x000fc80000000000 */
[----:B------:R-:W-:Y:S01]  /*93f0*/  IMAD.IADD R3, R0, 0x1, -R3 ;  /* 0x0000000100037824 */ /* 0x000fe200078e0a03 */
[----:B------:R-:W-:-:S03]  /*9400*/  LOP3.LUT P0, RZ, R2, 0x3ff, RZ, 0xc0, !PT ;  /* 0x000003ff02ff7812 */ /* 0x000fc6000780c0ff */
[----:B------:R-:W-:Y:S01]  /*9410*/  IMAD R3, R3, 0x2000, R2 ;  /* 0x0000200003037824 */ /* 0x000fe200078e0202 */
[----:B------:R-:W-:-:S04]  /*9420*/  P2R R24, PR, RZ, 0x1 ;  /* 0x00000001ff187803 */ /* 0x000fc80000000000 */
[----:B------:R-:W-:-:S04]  /*9430*/  SHF.R.U32.HI R2, RZ, 0x4, R3 ;  /* 0x00000004ff027819 */ /* 0x000fc80000011603 */
[----:B------:R-:W-:Y:S01]  /*9440*/  LOP3.LUT R2, R2, 0x3fff, RZ, 0xc0, !PT ;  /* 0x00003fff02027812 */ /* 0x000fe200078ec0ff */
[----:B------:R-:W-:Y:S06]  /*9450*/  @!P0 BRA `(.L_x_1668) ;  /* 0x0000000000408947 */ /* 0x000fec0003800000 */
        /* <DEDUP_REMOVED lines=16> */
.L_x_1668:
[----:B------:R-:W-:Y:S05]  /*9560*/  BSYNC B6 ;  /* 0x0000000000067941 */ /* 0x000fea0003800000 */
.L_x_1667:
        /* <DEDUP_REMOVED lines=13> */
.L_x_1672:
[----:B-1----:R1:W2:Y:S02]  /*9640*/  SYNCS.PHASECHK.TRANS64.TRYWAIT P0, [R18+URZ+0x30800], R3 ;  /* 0x03080003120075a7 */ /* 0x0022a4000800017f */
[----:B--2---:R-:W-:Y:S05]  /*9650*/  @!P0 NANOSLEEP.SYNCS 0x989680 ;  /* 0x009896800000895d */ /* 0x004fea0003900000 */
[----:B------:R-:W2:Y:S02]  /*9660*/  @!P0 SYNCS.PHASECHK.TRANS64 P0, [R18+URZ+0x30800], R3 ;  /* 0x03080003120085a7 */ /* 0x000ea4000800007f */
[----:B--2---:R-:W-:Y:S05]  /*9670*/  @!P0 BRA `(.L_x_1672) ;  /* 0xfffffffc00f08947 */ /* 0x004fea000383ffff */
.L_x_1671:
[----:B------:R-:W-:Y:S05]  /*9680*/  BSYNC B0 ;  /* 0x0000000000007941 */ /* 0x000fea0003800000 */
.L_x_1670:
[----:B------:R-:W-:Y:S05]  /*9690*/  BRA `(.L_x_1673) ;  /* 0x0000009c00747947 */ /* 0x000fea0003800000 */
.L_x_1669:
[----:B------:R-:W-:Y:S01]  /*96a0*/  ISETP.NE.AND P0, PT, R24, RZ, PT ;  /* 0x000000ff1800720c */ /* 0x000fe20003f05270 */
[----:B------:R-:W-:Y:S01]  /*96b0*/  ULDC.64 UR4, c[0x0][0x3f8] ;  /* 0x0000fe0000047ab9 */ /* 0x000fe20000000a00 */
[----:B------:R-:W-:Y:S01]  /*96c0*/  SHF.R.S32.HI R0, RZ, 0x1f, R94 ;  /* 0x0000001fff007819 */ /* 0x000fe2000001145e */
[----:B------:R-:W-:Y:S01]  /*96d0*/  ULDC.64 UR6, c[0x0][0x408] ;  /* 0x0001020000067ab9 */ /* 0x000fe20000000a00 */
[----:B------:R-:W-:Y:S01]  /*96e0*/  IMAD.WIDE.U32 R24, R94, UR4, RZ ;  /* 0x000000045e187c25 */ /* 0x000fe2000f8e00ff */
[----:B------:R-:W-:Y:S03]  /*96f0*/  BSSY B6, `(.L_x_1674) ;  /* 0x0000019000067945 */ /* 0x000fe60003800000 */
[C---:B------:R-:W-:Y:S02]  /*9700*/  IMAD R3, R0.reuse, UR4, RZ ;  /* 0x0000000400037c24 */ /* 0x040fe4000f8e02ff */
[----:B------:R-:W-:-:S02]  /*9710*/  IMAD R5, R0, UR6, RZ ;  /* 0x0000000600057c24 */ /* 0x000fc4000f8e02ff */
[C---:B------:R-:W-:Y:S02]  /*9720*/  IMAD R3, R94.reuse, UR5, R3 ;  /* 0x000000055e037c24 */ /* 0x040fe4000f8e0203 */
[C---:B------:R-:W-:Y:S02]  /*9730*/  IMAD R5, R94.reuse, UR7, R5 ;  /* 0x000000075e057c24 */ /* 0x040fe4000f8e0205 */
[----:B------:R-:W-:-:S04]  /*9740*/  IMAD.WIDE.U32 R26, R94, UR6, RZ ;  /* 0x000000065e1a7c25 */ /* 0x000fc8000f8e00ff */
[----:B------:R-:W-:Y:S02]  /*9750*/  IMAD.IADD R29, R3, 0x1, R25 ;  /* 0x00000001031d7824 */ /* 0x000fe400078e0219 */
[----:B------:R-:W-:Y:S01]  /*9760*/  IMAD.IADD R31, R5, 0x1, R27 ;  /* 0x00000001051f7824 */ /* 0x000fe200078e021b */
        /* <DEDUP_REMOVED lines=17> */
.L_x_1675:
[----:B------:R-:W-:Y:S05]  /*9880*/  BSYNC B6 ;  /* 0x0000000000067941 */ /* 0x000fea0003800000 */
.L_x_1674:
[----:B------:R-:W2:Y:S01]  /*9890*/  LDL R148, [R1+0x4c] ;  /* 0x00004c0001947983 */ /* 0x000ea20000100800 */
[----:B------:R-:W-:-:S03]  /*98a0*/  ULDC.U8 UR4, c[0x0][0x410] ;  /* 0x0001040000047ab9 */ /* 0x000fc60000000000 */
[----:B------:R-:W2:Y:S04]  /*98b0*/  LDL R126, [R1+0xc] ;  /* 0x00000c00017e7983 */ /* 0x000ea80000100800 */
[----:B------:R-:W3:Y:S01]  /*98c0*/  LDL R21, [R1+0x70] ;  /* 0x0000700001157983 */ /* 0x000ee20000100800 */
[----:B------:R-:W-:Y:S01]  /*98d0*/  ISETP.NE.AND P0, PT, RZ, UR4, PT ;  /* 0x00000004ff007c0c */ /* 0x000fe2000bf05270 */
[----:B------:R-:W-:Y:S01]  /*98e0*/  BSSY B0, `(.L_x_1676) ;  /* 0x00009b0000007945 */ /* 0x000fe20003800000 */
[C---:B--2---:R-:W-:Y:S02]  /*98f0*/  IMAD.IADD R84, R126.reuse, 0x1, R148 ;  /* 0x000000017e547824 */ /* 0x044fe400078e0294 */
[C---:B------:R-:W-:Y:S02]  /*9900*/  VIADD R20, R126.reuse, 0x40 ;  /* 0x000000407e147836 */ /* 0x040fe40000000000 */
[----:B------:R-:W-:-:S02]  /*9910*/  VIADD R3, R126, 0x60 ;  /* 0x000000607e037836 */ /* 0x000fc40000000000 */
[----:B---3--:R-:W-:-:S05]  /*9920*/  IMAD R7, R21, 0x20, R84 ;  /* 0x0000002015077824 */ /* 0x008fca00078e0254 */
[----:B------:R-:W-:Y:S05]  /*9930*/  @!P0 BRA `(.L_x_1677) ;  /* 0x0000004c003c8947 */ /* 0x000fea0003800000 */
[----:B------:R-:W0:Y:S01]  /*9940*/  LDC R10, c[0x0][0x448] ;  /* 0x00011200ff0a7b82 */ /* 0x000e220000000800 */
[----:B------:R-:W-:Y:S01]  /*9950*/  ULDC.64 UR4, c[0x0][0x3f8] ;  /* 0x0000fe0000047ab9 */ /* 0x000fe20000000a00 */
[----:B------:R-:W-:Y:S01]  /*9960*/  ULDC.64 UR6, c[0x0][0x408] ;  /* 0x0001020000067ab9 */ /* 0x000fe20000000a00 */
[----:B------:R-:W-:Y:S02]  /*9970*/  IMAD.MOV.U32 R4, RZ, RZ, R24 ;  /* 0x000000ffff047224 */ /* 0x000fe400078e0018 */
[----:B------:R-:W-:Y:S02]  /*9980*/  IMAD.MOV.U32 R8, RZ, RZ, R26 ;  /* 0x000000ffff087224 */ /* 0x000fe400078e001a */
[----:B------:R-:W-:Y:S02]  /*9990*/  IMAD.MOV.U32 R9, RZ, RZ, R31 ;  /* 0x000000ffff097224 */ /* 0x000fe400078e001f */
[C---:B------:R-:W-:Y:S02]  /*99a0*/  VIADD R69, R200.reuse, 0x20 ;  /* 0x00000020c8457836 */ /* 0x040fe40000000000 */
[----:B------:R-:W-:-:S02]  /*99b0*/  VIADD R68, R200, 0x40 ;  /* 0x00000040c8447836 */ /* 0x000fc40000000000 */
[----:B------:R-:W-:Y:S01]  /*99c0*/  VIADD R21, R200, 0x60 ;  /* 0x00000060c8157836 */ /* 0x000fe20000000000 */
[----:B------:R-:W-:Y:S02]  /*99d0*/  SHF.R.S32.HI R86, RZ, 0x1f, R69 ;  /* 0x0000001fff567819 */ /* 0x000fe40000011445 */
[----:B------:R-:W-:Y:S02]  /*99e0*/  SHF.R.S32.HI R85, RZ, 0x1f, R68 ;  /* 0x0000001fff557819 */ /* 0x000fe40000011444 */
[----:B------:R-:W-:Y:S02]  /*99f0*/  SHF.R.S32.HI R110, RZ, 0x1f, R21 ;  /* 0x0000001fff6e7819 */ /* 0x000fe40000011415 */
[----:B0-----:R-:W-:-:S13]  /*9a00*/  ISETP.NE.AND P0, PT, R10, 0x1, PT ;  /* 0x000000010a00780c */ /* 0x001fda0003f05270 */
[----:B------:R-:W0:Y:S08]  /*9a10*/  @P0 LDC R0, c[0x0][0x44c] ;  /* 0x00011300ff000b82 */ /* 0x000e300000000800 */
[----:B------:R-:W1:Y:S01]  /*9a20*/  @P0 LDC R5, c[0x0][0x450] ;  /* 0x00011400ff050b82 */ /* 0x000e620000000800 */
[----:B0-----:R-:W-:-:S05]  /*9a30*/  @P0 IMAD.HI.U32 R0, R7, R0, RZ ;  /* 0x0000000007000227 */ /* 0x001fca00078e00ff */
[----:B-1----:R-:W-:Y:S01]  /*9a40*/  @P0 SHF.R.U32.HI R7, RZ, R5, R0 ;  /* 0x00000005ff070219 */ /* 0x002fe20000011600 */
[----:B------:R-:W-:-:S03]  /*9a50*/  IMAD.MOV.U32 R5, RZ, RZ, R29 ;  /* 0x000000ffff057224 */ /* 0x000fc600078e001d */
[----:B------:R-:W-:Y:S01]  /*9a60*/  SHF.R.S32.HI R0, RZ, 0x1f, R7 ;  /* 0x0000001fff007819 */ /* 0x000fe20000011407 */
[----:B------:R-:W-:-:S04]  /*9a70*/  IMAD.WIDE.U32 R4, R7, UR4, R4 ;  /* 0x0000000407047c25 */ /* 0x000fc8000f8e0004 */
[C---:B------:R-:W-:Y:S02]  /*9a80*/  IMAD R6, R0.reuse, UR4, RZ ;  /* 0x0000000400067c24 */ /* 0x040fe4000f8e02ff */
[----:B------:R-:W-:Y:S02]  /*9a90*/  IMAD R0, R0, UR6, RZ ;  /* 0x0000000600007c24 */ /* 0x000fe4000f8e02ff */
[C---:B------:R-:W-:Y:S01]  /*9aa0*/  IMAD R11, R7.reuse, UR5, R6 ;  /* 0x00000005070b7c24 */ /* 0x040fe2000f8e0206 */
[----:B------:R-:W-:Y:S01]  /*9ab0*/  ULDC.64 UR4, c[0x0][0x3e8] ;  /* 0x0000fa0000047ab9 */ /* 0x000fe20000000a00 */
[C---:B------:R-:W-:Y:S01]  /*9ac0*/  IMAD.WIDE.U32 R8, R7.reuse, UR6, R8 ;  /* 0x0000000607087c25 */ /* 0x040fe2000f8e0008 */
[----:B------:R-:W-:Y:S01]  /*9ad0*/  LEA R6, P0, R4, UR4, 0x1 ;  /* 0x0000000404067c11 */ /* 0x000fe2000f8008ff */
[----:B------:R-:W-:Y:S02]  /*9ae0*/  UMOV UR4, 0xffffffff ;  /* 0xffffffff00047882 */ /* 0x000fe40000000000 */
[----:B------:R-:W-:Y:S01]  /*9af0*/  IMAD R13, R7, UR7, R0 ;  /* 0x00000007070d7c24 */ /* 0x000fe2000f8e0200 */
[----:B------:R-:W-:Y:S01]  /*9b00*/  ULDC.64 UR6, c[0x0][0x400] ;  /* 0x0001000000067ab9 */ /* 0x000fe20000000a00 */
[----:B------:R-:W-:Y:S01]  /*9b10*/  IMAD.IADD R7, R5, 0x1, R11 ;  /* 0x0000000105077824 */ /* 0x000fe200078e020b */
[----:B------:R-:W-:Y:S01]  /*9b20*/  LEA R0, P1, R8, UR6, 0x1 ;  /* 0x0000000608007c11 */ /* 0x000fe2000f8208ff */
[----:B------:R-:W-:-:S03]  /*9b30*/  IMAD.IADD R5, R9, 0x1, R13 ;  /* 0x0000000109057824 */ /* 0x000fc600078e020d */
[----:B------:R-:W-:Y:S02]  /*9b40*/  LEA.HI.X R7, R4, UR5, R7, 0x1, P0 ;  /* 0x0000000504077c11 */ /* 0x000fe400080f0c07 */
[----:B------:R-:W-:Y:S01]  /*9b50*/  LEA.HI.X R8, R8, UR7, R5, 0x1, P1 ;  /* 0x0000000708087c11 */ /* 0x000fe200088f0c05 */
[----:B------:R-:W-:Y:S06]  /*9b60*/  BRA.DIV UR4, `(.L_x_1678) ;  /* 0x0000020a04647947 */ /* 0x000fec000b800000 */
[----:B------:R0:W1:Y:S04]  /*9b70*/  SHFL.IDX PT, R5, R7, RZ, 0x181f ;  /* 0x00181fff07057589 */ /* 0x00006800000e0000 */
[----:B------:R0:W2:Y:S04]  /*9b80*/  SHFL.IDX PT, R4, R6, RZ, 0x181f ;  /* 0x00181fff06047589 */ /* 0x0000a800000e0000 */
[----:B------:R0:W3:Y:S04]  /*9b90*/  SHFL.IDX PT, R9, R8, RZ, 0x181f ;  /* 0x00181fff08097589 */ /* 0x0000e800000e0000 */
[----:B------:R0:W4:Y:S02]  /*9ba0*/  SHFL.IDX PT, R14, R0, RZ, 0x181f ;  /* 0x00181fff000e7589 */ /* 0x00012400000e0000 */
.L_x_2038:
[----:B------:R-:W-:Y:S01]  /*9bb0*/  IMAD R111, R219, R10, RZ ;  /* 0x0000000adb6f7224 */ /* 0x000fe200078e02ff */
        /* <DEDUP_REMOVED lines=8> */
[----:B------:R-:W-:Y:S02]  /*9c40*/  CS2R R74, SRZ ;  /* 0x00000000004a7805 */ /* 0x000fe4000001ff00 */
[----:B------:R-:W-:-:S03]  /*9c50*/  CS2R R78, SRZ ;  /* 0x00000000004e7805 */ /* 0x000fc6000001ff00 */
[----:B------:R-:W-:Y:S05]  /*9c60*/  @P0 BRA `(.L_x_1680) ;  /* 0x0000000000a80947 */ /* 0x000fea0003800000 */
[----:B------:R-:W-:Y:S01]  /*9c70*/  ULDC UR4, c[0x0][0x3f4] ;  /* 0x0000fd0000047ab9 */ /* 0x000fe20000000800 */
[----:B------:R-:W-:Y:S02]  /*9c80*/  CS2R R80, SRZ ;  /* 0x0000000000507805 */ /* 0x000fe4000001ff00 */
[----:B------:R-:W-:Y:S02]  /*9c90*/  ISETP.GE.AND P2, PT, R69, UR4, PT ;  /* 0x0000000445007c0c */ /* 0x000fe4000bf46270 */
[----:B------:R-:W-:Y:S02]  /*9ca0*/  CS2R R78, SRZ ;  /* 0x00000000004e7805 */ /* 0x000fe4000001ff00 */
[----:B------:R-:W-:Y:S02]  /*9cb0*/  ISETP.GE.AND P1, PT, R68, UR4, PT ;  /* 0x0000000444007c0c */ /* 0x000fe4000bf26270 */
[----:B------:R-:W-:Y:S02]  /*9cc0*/  ISETP.GE.AND P0, PT, R21, UR4, PT ;  /* 0x0000000415007c0c */ /* 0x000fe4000bf06270 */
[----:B------:R-:W-:-:S05]  /*9cd0*/  ISETP.GE.AND P3, PT, R200, UR4, PT ;  /* 0x00000004c8007c0c */ /* 0x000fca000bf66270 */
[C---:B------:R-:W-:Y:S01]  /*9ce0*/  @!P2 IMAD.SHL.U32 R27, R69.reuse, 0x2, RZ ;  /* 0x00000002451ba824 */ /* 0x040fe200078e00ff */
[----:B------:R-:W-:-:S03]  /*9cf0*/  @!P2 SHF.L.U64.HI R32, R69, 0x1, R86 ;  /* 0x000000014520a819 */ /* 0x000fc60000010256 */
[C---:B------:R-:W-:Y:S01]  /*9d00*/  @!P1 IMAD.SHL.U32 R11, R68.reuse, 0x2, RZ ;  /* 0x00000002440b9824 */ /* 0x040fe200078e00ff */
[----:B------:R-:W-:Y:S01]  /*9d10*/  @!P1 SHF.L.U64.HI R34, R68, 0x1, R85 ;  /* 0x0000000144229819 */ /* 0x000fe20000010255 */
[----:B------:R-:W-:Y:S01]  /*9d20*/  @!P0 IMAD.SHL.U32 R31, R21, 0x2, RZ ;  /* 0x00000002151f8824 */ /* 0x000fe200078e00ff */
[-C--:B--2---:R-:W-:Y:S01]  /*9d30*/  @!P2 IADD3 R24, P4, R4, R27.reuse, RZ ;  /* 0x0000001b0418a210 */ /* 0x084fe20007f9e0ff */
[----:B---3--:R-:W-:Y:S01]  /*9d40*/  @!P3 IMAD.MOV.U32 R15, RZ, RZ, R9 ;  /* 0x000000ffff0fb224 */ /* 0x008fe200078e0009 */
[----:B----4-:R-:W-:Y:S02]  /*9d50*/  @!P2 IADD3 R26, P6, R14, R27, RZ ;  /* 0x0000001b0e1aa210 */ /* 0x010fe40007fde0ff */
[-C--:B------:R-:W-:Y:S01]  /*9d60*/  @!P1 IADD3 R28, P5, R4, R11.reuse, RZ ;  /* 0x0000000b041c9210 */ /* 0x080fe20007fbe0ff */
[----:B-1----:R-:W-:Y:S01]  /*9d70*/  @!P2 IMAD.X R25, R5, 0x1, R32, P4 ;  /* 0x000000010519a824 */ /* 0x002fe200020e0620 */
[----:B------:R-:W-:Y:S01]  /*9d80*/  @!P1 IADD3 R30, P4, R14, R11, RZ ;  /* 0x0000000b0e1e9210 */ /* 0x000fe20007f9e0ff */
[----:B------:R-:W-:-:S04]  /*9d90*/  @!P3 IMAD.WIDE R10, R200, 0x2, R4 ;  /* 0x00000002c80ab825 */ /* 0x000fc800078e0204 */
[----:B------:R-:W-:Y:S01]  /*9da0*/  @!P3 IMAD.WIDE R12, R200, 0x2, R14 ;  /* 0x00000002c80cb825 */ /* 0x000fe200078e020e */
[----:B------:R-:W-:Y:S02]  /*9db0*/  CS2R R76, SRZ ;  /* 0x00000000004c7805 */ /* 0x000fe4000001ff00 */
[----:B------:R-:W-:Y:S02]  /*9dc0*/  CS2R R74, SRZ ;  /* 0x00000000004a7805 */ /* 0x000fe4000001ff00 */
[----:B------:R-:W-:Y:S01]  /*9dd0*/  CS2R R72, SRZ ;  /* 0x0000000000487805 */ /* 0x000fe2000001ff00 */
[----:B------:R-:W-:Y:S01]  /*9de0*/  @!P2 IMAD.X R27, R9, 0x1, R32, P6 ;  /* 0x00000001091ba824 */ /* 0x000fe200030e0620 */
[-C--:B------:R-:W-:Y:S01]  /*9df0*/  @!P0 IADD3 R4, P6, R4, R31.reuse, RZ ;  /* 0x0000001f04048210 */ /* 0x080fe20007fde0ff */
[----:B------:R-:W-:Y:S01]  /*9e00*/  @!P1 IMAD.X R29, R5, 0x1, R34, P5 ;  /* 0x00000001051d9824 */ /* 0x000fe200028e0622 */
[----:B------:R-:W-:Y:S02]  /*9e10*/  @!P0 IADD3 R14, P5, R14, R31, RZ ;  /* 0x0000001f0e0e8210 */ /* 0x000fe40007fbe0ff */
[----:B------:R-:W-:-:S02]  /*9e20*/  CS2R R70, SRZ ;  /* 0x0000000000467805 */ /* 0x000fc4000001ff00 */
[----:B------:R-:W-:Y:S02]  /*9e30*/  @!P0 SHF.L.U64.HI R32, R21, 0x1, R110 ;  /* 0x0000000115208819 */ /* 0x000fe4000001026e */
[----:B------:R-:W-:Y:S02]  /*9e40*/  CS2R R60, SRZ ;  /* 0x00000000003c7805 */ /* 0x000fe4000001ff00 */
[----:B------:R-:W-:Y:S01]  /*9e50*/  CS2R R62, SRZ ;  /* 0x00000000003e7805 */ /* 0x000fe2000001ff00 */
[----:B------:R-:W-:Y:S01]  /*9e60*/  @!P1 IMAD.X R31, R9, 0x1, R34, P4 ;  /* 0x00000001091f9824 */ /* 0x000fe200020e0622 */
[----:B------:R1:W5:Y:S01]  /*9e70*/  @!P3 LD.E.64 R80, desc[UR60][R10.64] ;  /* 0x0000003c0a50b980 */ /* 0x000362000c101b00 */
[--C-:B------:R-:W-:Y:S02]  /*9e80*/  @!P0 IMAD.X R5, R5, 0x1, R32.reuse, P6 ;  /* 0x0000000105058824 */ /* 0x100fe400030e0620 */
[----:B------:R-:W-:Y:S01]  /*9e90*/  @!P0 IMAD.X R15, R9, 0x1, R32, P5 ;  /* 0x00000001090f8824 */ /* 0x000fe200028e0620 */
[----:B------:R1:W5:Y:S04]  /*9ea0*/  @!P3 LD.E.64 R78, desc[UR60][R12.64] ;  /* 0x0000003c0c4eb980 */ /* 0x000368000c101b00 */
[----:B------:R1:W5:Y:S04]  /*9eb0*/  @!P2 LD.E.64 R76, desc[UR60][R24.64] ;  /* 0x0000003c184ca980 */ /* 0x000368000c101b00 */
[----:B------:R1:W5:Y:S04]  /*9ec0*/  @!P2 LD.E.64 R74, desc[UR60][R26.64] ;  /* 0x0000003c1a4aa980 */ /* 0x000368000c101b00 */
[----:B------:R1:W5:Y:S04]  /*9ed0*/  @!P1 LD.E.64 R72, desc[UR60][R28.64] ;  /* 0x0000003c1c489980 */ /* 0x000368000c101b00 */
[----:B------:R1:W5:Y:S04]  /*9ee0*/  @!P1 LD.E.64 R70, desc[UR60][R30.64] ;  /* 0x0000003c1e469980 */ /* 0x000368000c101b00 */
[----:B------:R1:W5:Y:S04]  /*9ef0*/  @!P0 LD.E.64 R60, desc[UR60][R4.64] ;  /* 0x0000003c043c8980 */ /* 0x000368000c101b00 */
[----:B------:R1:W5:Y:S02]  /*9f00*/  @!P0 LD.E.64 R62, desc[UR60][R14.64] ;  /* 0x0000003c0e3e8980 */ /* 0x000364000c101b00 */
.L_x_1680:
[----:B------:R-:W-:Y:S05]  /*9f10*/  BSYNC B1 ;  /* 0x0000000000017941 */ /* 0x000fea0003800000 */
.L_x_1679:
[----:B-12--5:R-:W-:Y:S01]  /*9f20*/  IMAD.MOV.U32 R4, RZ, RZ, R60 ;  /* 0x000000ffff047224 */ /* 0x026fe200078e003c */
[----:B------:R-:W-:Y:S01]  /*9f30*/  UMOV UR4, 0xffffffff ;  /* 0xffffffff00047882 */ /* 0x000fe20000000000 */
[----:B------:R-:W-:Y:S01]  /*9f40*/  IMAD.MOV.U32 R5, RZ, RZ, R61 ;  /* 0x000000ffff057224 */ /* 0x000fe200078e003d */
[----:B------:R-:W-:Y:S01]  /*9f50*/  CS2R R48, SRZ ;  /* 0x0000000000307805 */ /* 0x000fe2000001ff00 */
[----:B---3--:R-:W-:Y:S01]  /*9f60*/  IMAD.MOV.U32 R9, RZ, RZ, R72 ;  /* 0x000000ffff097224 */ /* 0x008fe200078e0048 */
        /* <DEDUP_REMOVED lines=28> */
[----:B------:R-:W-:Y:S01]  /*a130*/  PRMT R147, R10, 0x7610, R147 ;  /* 0x000076100a937816 */ /* 0x000fe20000000093 */
[----:B------:R-:W-:Y:S06]  /*a140*/  BRA.DIV UR4, `(.L_x_1681) ;  /* 0x00000206045c7947 */ /* 0x000fec000b800000 */
[----:B------:R1:W2:Y:S04]  /*a150*/  SHFL.IDX PT, R5, R7, 0x1, 0x181f ;  /* 0x00381f0007057f89 */ /* 0x0002a800000e0000 */
[----:B------:R1:W3:Y:S04]  /*a160*/  SHFL.IDX PT, R4, R6, 0x1, 0x181f ;  /* 0x00381f0006047f89 */ /* 0x0002e800000e0000 */
[----:B------:R1:W0:Y:S04]  /*a170*/  SHFL.IDX PT, R9, R8, 0x1, 0x181f ;  /* 0x00381f0008097f89 */ /* 0x00022800000e0000 */
[----:B----4-:R1:W4:Y:S02]  /*a180*/  SHFL.IDX PT, R14, R0, 0x1, 0x181f ;  /* 0x00381f00000e7f89 */ /* 0x01032400000e0000 */
.L_x_2044:
[----:B------:R-:W-:Y:S01]  /*a190*/  VIADD R10, R84, 0x20 ;  /* 0x00000020540a7836 */ /* 0x000fe20000000000 */
        /* <DEDUP_REMOVED lines=8> */
[----:B------:R-:W-:-:S05]  /*a220*/  CS2R R66, SRZ ;  /* 0x0000000000427805 */ /* 0x000fca000001ff00 */
        /* <DEDUP_REMOVED lines=13> */
[-C--:B---3--:R-:W-:Y:S01]  /*a300*/  @!P2 IADD3 R28, P4, R4, R31.reuse, RZ ;  /* 0x0000001f041ca210 */ /* 0x088fe20007f9e0ff */
[----:B0-----:R-:W-:Y:S01]  /*a310*/  @!P3 IMAD.MOV.U32 R15, RZ, RZ, R9 ;  /* 0x000000ffff0fb224 */ /* 0x001fe200078e0009 */
[----:B----4-:R-:W-:Y:S01]  /*a320*/  @!P2 IADD3 R30, P6, R14, R31, RZ ;  /* 0x0000001f0e1ea210 */ /* 0x010fe20007fde0ff */
[----:B--2---:R-:W-:Y:S01]  /*a330*/  @!P3 IMAD.WIDE R24, R200, 0x2, R4 ;  /* 0x00000002c818b825 */ /* 0x004fe200078e0204 */
[----:B------:R-:W-:-:S03]  /*a340*/  @!P1 IADD3 R12, P5, R4, R11, RZ ;  /* 0x0000000b040c9210 */ /* 0x000fc60007fbe0ff */
[----:B------:R-:W-:Y:S01]  /*a350*/  @!P2 IMAD.X R29, R5, 0x1, R32, P4 ;  /* 0x00000001051da824 */ /* 0x000fe200020e0620 */
[----:B------:R-:W-:Y:S01]  /*a360*/  @!P1 IADD3 R10, P4, R14, R11, RZ ;  /* 0x0000000b0e0a9210 */ /* 0x000fe20007f9e0ff */
[----:B------:R-:W-:Y:S01]  /*a370*/  @!P3 IMAD.WIDE R26, R200, 0x2, R14 ;  /* 0x00000002c81ab825 */ /* 0x000fe200078e020e */
[----:B------:R-:W-:Y:S02]  /*a380*/  CS2R R56, SRZ ;  /* 0x0000000000387805 */ /* 0x000fe4000001ff00 */
[----:B------:R-:W-:Y:S02]  /*a390*/  CS2R R58, SRZ ;  /* 0x00000000003a7805 */ /* 0x000fe4000001ff00 */
[----:B------:R-:W-:Y:S01]  /*a3a0*/  CS2R R54, SRZ ;  /* 0x0000000000367805 */ /* 0x000fe2000001ff00 */
[----:B------:R-:W-:Y:S01]  /*a3b0*/  @!P2 IMAD.X R31, R9, 0x1, R32, P6 ;  /* 0x00000001091fa824 */ /* 0x000fe200030e0620 */
[-C--:B------:R-:W-:Y:S01]  /*a3c0*/  @!P0 IADD3 R4, P6, R4, R33.reuse, RZ ;  /* 0x0000002104048210 */ /* 0x080fe20007fde0ff */
[----:B------:R-:W-:Y:S01]  /*a3d0*/  @!P1 IMAD.X R13, R5, 0x1, R34, P5 ;  /* 0x00000001050d9824 */ /* 0x000fe200028e0622 */
[----:B------:R-:W-:-:S02]  /*a3e0*/  @!P0 IADD3 R14, P5, R14, R33, RZ ;  /* 0x000000210e0e8210 */ /* 0x000fc40007fbe0ff */
[----:B------:R-:W-:Y:S02]  /*a3f0*/  CS2R R52, SRZ ;  /* 0x0000000000347805 */ /* 0x000fe4000001ff00 */
        /* <DEDUP_REMOVED lines=14> */
.L_x_1683:
[----:B------:R-:W-:Y:S05]  /*a4e0*/  BSYNC B1 ;  /* 0x0000000000017941 */ /* 0x000fea0003800000 */
.L_x_1682:
[----:B0--3-5:R-:W-:Y:S01]  /*a4f0*/  IMAD.MOV.U32 R4, RZ, RZ, R48 ;  /* 0x000000ffff047224 */ /* 0x029fe200078e0030 */
[----:B------:R-:W-:Y:S01]  /*a500*/  UMOV UR4, 0xffffffff ;  /* 0xffffffff00047882 */ /* 0x000fe20000000000 */
[----:B--2---:R-:W-:Y:S02]  /*a510*/  IMAD.MOV.U32 R5, RZ, RZ, R49 ;  /* 0x000000ffff057224 */ /* 0x004fe400078e0031 */
        /* <DEDUP_REMOVED lines=34> */
[----:B----4-:R4:W0:Y:S02]  /*a740*/  SHFL.IDX PT, R14, R0, 0x2, 0x181f ;  /* 0x00581f00000e7f89 */ /* 0x01082400000e0000 */
.L_x_2050:
        /* <DEDUP_REMOVED lines=23> */
[----:B0-----:R-:W-:Y:S01]  /*a8c0*/  @!P3 IMAD.MOV.U32 R15, RZ, RZ, R9 ;  /* 0x000000ffff0fb224 */ /* 0x001fe200078e0009 */
[-C--:B---3--:R-:W-:Y:S01]  /*a8d0*/  @!P2 IADD3 R26, P4, R4, R25.reuse, RZ ;  /* 0x00000019041aa210 */ /* 0x088fe20007f9e0ff */
[----:B------:R-:W-:Y:S01]  /*a8e0*/  @!P0 IMAD.SHL.U32 R33, R21, 0x2, RZ ;  /* 0x0000000215218824 */ /* 0x000fe200078e00ff */
[----:B------:R-:W-:Y:S01]  /*a8f0*/  @!P2 IADD3 R24, P6, R14, R25, RZ ;  /* 0x000000190e18a210 */ /* 0x000fe20007fde0ff */
[----:B--2---:R-:W-:Y:S01]  /*a900*/  @!P3 IMAD.WIDE R28, R200, 0x2, R4 ;  /* 0x00000002c81cb825 */ /* 0x004fe200078e0204 */
[----:B------:R-:W-:-:S03]  /*a910*/  @!P1 IADD3 R12, P5, R4, R11, RZ ;  /* 0x0000000b040c9210 */ /* 0x000fc60007fbe0ff */
[----:B------:R-:W-:Y:S01]  /*a920*/  @!P2 IMAD.X R27, R5, 0x1, R32, P4 ;  /* 0x00000001051ba824 */ /* 0x000fe200020e0620 */
[----:B------:R-:W-:Y:S01]  /*a930*/  @!P1 IADD3 R10, P4, R14, R11, RZ ;  /* 0x0000000b0e0a9210 */ /* 0x000fe20007f9e0ff */
[----:B------:R-:W-:Y:S01]  /*a940*/  @!P3 IMAD.WIDE R30, R200, 0x2, R14 ;  /* 0x00000002c81eb825 */ /* 0x000fe200078e020e */
[----:B------:R0:W5:Y:S03]  /*a950*/  @!P3 LD.E.64 R44, desc[UR60][R28.64] ;  /* 0x0000003c1c2cb980 */ /* 0x000166000c101b00 */
[----:B------:R-:W-:Y:S01]  /*a960*/  @!P2 IMAD.X R25, R9, 0x1, R32, P6 ;  /* 0x000000010919a824 */ /* 0x000fe200030e0620 */
[-C--:B------:R-:W-:Y:S01]  /*a970*/  @!P0 IADD3 R4, P6, R4, R33.reuse, RZ ;  /* 0x0000002104048210 */ /* 0x080fe20007fde0ff */
[----:B------:R-:W-:Y:S01]  /*a980*/  @!P1 IMAD.X R13, R5, 0x1, R34, P5 ;  /* 0x00000001050d9824 */ /* 0x000fe200028e0622 */
[----:B------:R-:W-:Y:S01]  /*a990*/  @!P0 IADD3 R14, P5, R14, R33, RZ ;  /* 0x000000210e0e8210 */ /* 0x000fe20007fbe0ff */
[----:B------:R2:W5:Y:S01]  /*a9a0*/  @!P3 LD.E.64 R46, desc[UR60][R30.64] ;  /* 0x0000003c1e2eb980 */ /* 0x000562000c101b00 */
[----:B------:R-:W-:-:S02]  /*a9b0*/  @!P0 SHF.L.U64.HI R32, R21, 0x1, R110 ;  /* 0x0000000115208819 */ /* 0x000fc4000001026e */
[----:B------:R-:W-:Y:S02]  /*a9c0*/  CS2R R40, SRZ ;  /* 0x0000000000287805 */ /* 0x000fe4000001ff00 */
[----:B------:R-:W-:Y:S02]  /*a9d0*/  CS2R R42, SRZ ;  /* 0x00000000002a7805 */ /* 0x000fe4000001ff00 */
[----:B------:R-:W-:Y:S02]  /*a9e0*/  CS2R R36, SRZ ;  /* 0x0000000000247805 */ /* 0x000fe4000001ff00 */
[----:B------:R-:W-:Y:S02]  /*a9f0*/  CS2R R38, SRZ ;  /* 0x0000000000267805 */ /* 0x000fe4000001ff00 */
[----:B0-----:R-:W-:Y:S01]  /*aa00*/  CS2R R28, SRZ ;  /* 0x00000000001c7805 */ /* 0x001fe2000001ff00 */
[----:B------:R-:W-:Y:S01]  /*aa10*/  @!P1 IMAD.X R11, R9, 0x1, R34, P4 ;  /* 0x00000001090b9824 */ /* 0x000fe200020e0622 */
[----:B------:R0:W5:Y:S01]  /*aa20*/  @!P2 LD.E.64 R40, desc[UR60][R26.64] ;  /* 0x0000003c1a28a980 */ /* 0x000162000c101b00 */
[--C-:B------:R-:W-:Y:S01]  /*aa30*/  @!P0 IMAD.X R5, R5, 0x1, R32.reuse, P6 ;  /* 0x0000000105058824 */ /* 0x100fe200030e0620 */
[----:B--2---:R-:W-:Y:S01]  /*aa40*/  CS2R R30, SRZ ;  /* 0x00000000001e7805 */ /* 0x004fe2000001ff00 */
[----:B------:R-:W-:Y:S01]  /*aa50*/  @!P0 IMAD.X R15, R9, 0x1, R32, P5 ;  /* 0x00000001090f8824 */ /* 0x000fe200028e0620 */
[----:B------:R0:W5:Y:S04]  /*aa60*/  @!P2 LD.E.64 R42, desc[UR60][R24.64] ;  /* 0x0000003c182aa980 */ /* 0x000168000c101b00 */
[----:B------:R0:W5:Y:S04]  /*aa70*/  @!P1 LD.E.64 R36, desc[UR60][R12.64] ;  /* 0x0000003c0c249980 */ /* 0x000168000c101b00 */
[----:B------:R0:W5:Y:S04]  /*aa80*/  @!P1 LD.E.64 R38, desc[UR60][R10.64] ;  /* 0x0000003c0a269980 */ /* 0x000168000c101b00 */
[----:B------:R0:W5:Y:S04]  /*aa90*/  @!P0 LD.E.64 R30, desc[UR60][R4.64] ;  /* 0x0000003c041e8980 */ /* 0x000168000c101b00 */
[----:B------:R0:W5:Y:S02]  /*aaa0*/  @!P0 LD.E.64 R28, desc[UR60][R14.64] ;  /* 0x0000003c0e1c8980 */ /* 0x000164000c101b00 */
.L_x_1686:
[----:B------:R-:W-:Y:S05]  /*aab0*/  BSYNC B1 ;  /* 0x0000000000017941 */ /* 0x000fea0003800000 */
.L_x_1685:
        /* <DEDUP_REMOVED lines=31> */
[----:B------:R-:W-:Y:S02]  /*acb0*/  CS2R R4, SRZ ;  /* 0x0000000000047805 */ /* 0x000fe4000001ff00 */
[----:B------:R-:W-:Y:S02]  /*acc0*/  PRMT R118, R9, 0x7610, R118 ;  /* 0x0000761009767816 */ /* 0x000fe40000000076 */
[----:B------:R-:W-:Y:S01]  /*acd0*/  PRMT R119, R10, 0x7610, R119 ;  /* 0x000076100a777816 */ /* 0x000fe20000000077 */
[----:B------:R-:W-:Y:S06]  /*ace0*/  BRA.DIV UR4, `(.L_x_1687) ;  /* 0x000001fe04547947 */ /* 0x000fec000b800000 */
[----:B------:R0:W2:Y:S04]  /*acf0*/  SHFL.IDX PT, R9, R7, 0x3, 0x181f ;  /* 0x00781f0007097f89 */ /* 0x0000a800000e0000 */
[----:B------:R0:W3:Y:S04]  /*ad00*/  SHFL.IDX PT, R10, R6, 0x3, 0x181f ;  /* 0x00781f00060a7f89 */ /* 0x0000e800000e0000 */
[----:B------:R0:W0:Y:S04]  /*ad10*/  SHFL.IDX PT, R83, R8, 0x3, 0x181f ;  /* 0x00781f0008537f89 */ /* 0x00002800000e0000 */
[----:B------:R0:W0:Y:S02]  /*ad20*/  SHFL.IDX PT, R82, R0, 0x3, 0x181f ;  /* 0x00781f0000527f89 */ /* 0x00002400000e0000 */
.L_x_2056:
[----:B01----:R-:W4:Y:S01]  /*ad30*/  LDL R6, [R1+0x7c] ;  /* 0x00007c0001067983 */ /* 0x003f220000100800 */
        /* <DEDUP_REMOVED lines=9> */
[----:B----4-:R-:W-:-:S04]  /*add0*/  LEA.HI R0, R6, R6, RZ, 0x1 ;  /* 0x0000000606007211 */ /* 0x010fc800078f08ff */
[----:B------:R-:W-:-:S05]  /*ade0*/  LOP3.LUT R0, R0, 0xfffffffe, RZ, 0xc0, !PT ;  /* 0xfffffffe00007812 */ /* 0x000fca00078ec0ff */
[----:B------:R-:W-:Y:S01]  /*adf0*/  IMAD.IADD R0, R6, 0x1, -R0 ;  /* 0x0000000106007824 */ /* 0x000fe200078e0a00 */
[----:B------:R-:W-:-:S04]  /*ae00*/  CS2R R6, SRZ ;  /* 0x0000000000067805 */ /* 0x000fc8000001ff00 */
[----:B------:R-:W-:Y:S01]  /*ae10*/  SHF.L.U32 R127, R0, 0x1f, RZ ;  /* 0x0000001f007f7819 */ /* 0x000fe200000006ff */
[----:B------:R-:W-:Y:S06]  /*ae20*/  @P0 BRA `(.L_x_1689) ;  /* 0x0000000000a80947 */ /* 0x000fec0003800000 */
        /* <DEDUP_REMOVED lines=9> */
[C---:B------:R-:W-:Y:S01]  /*aec0*/  @!P1 SHF.L.U64.HI R12, R68.reuse, 0x1, R85 ;  /* 0x00000001440c9819 */ /* 0x040fe20000010255 */
[----:B------:R-:W-:Y:S01]  /*aed0*/  @!P1 IMAD.SHL.U32 R85, R68, 0x2, RZ ;  /* 0x0000000244559824 */ /* 0x000fe200078e00ff */
[-C--:B---3--:R-:W-:Y:S01]  /*aee0*/  @!P2 IADD3 R90, P4, R10, R89.reuse, RZ ;  /* 0x000000590a5aa210 */ /* 0x088fe20007f9e0ff */
[----:B------:R-:W-:Y:S01]  /*aef0*/  @!P3 IMAD.MOV.U32 R8, RZ, RZ, R10 ;  /* 0x000000ffff08b224 */ /* 0x000fe200078e000a */
[----:B------:R-:W-:Y:S01]  /*af00*/  @!P2 IADD3 R88, P6, R82, R89, RZ ;  /* 0x000000595258a210 */ /* 0x000fe20007fde0ff */
[----:B------:R-:W-:Y:S01]  /*af10*/  @!P0 IMAD.SHL.U32 R11, R21, 0x2, RZ ;  /* 0x00000002150b8824 */ /* 0x000fe200078e00ff */
[-C--:B------:R-:W-:Y:S01]  /*af20*/  @!P1 IADD3 R86, P5, R10, R85.reuse, RZ ;  /* 0x000000550a569210 */ /* 0x080fe20007fbe0ff */
[----:B--2---:R-:W-:Y:S01]  /*af30*/  @!P2 IMAD.X R91, R9, 0x1, R0, P4 ;  /* 0x00000001095ba824 */ /* 0x004fe200020e0600 */
[----:B------:R-:W-:Y:S01]  /*af40*/  @!P1 IADD3 R84, P4, R82, R85, RZ ;  /* 0x0000005552549210 */ /* 0x000fe20007f9e0ff */
[----:B------:R-:W-:Y:S01]  /*af50*/  @!P3 IMAD.WIDE R4, R200, 0x2, R8 ;  /* 0x00000002c804b825 */ /* 0x000fe200078e0208 */
[----:B------:R-:W-:-:S03]  /*af60*/  @!P0 SHF.L.U64.HI R110, R21, 0x1, R110 ;  /* 0x00000001156e8819 */ /* 0x000fc6000001026e */
[----:B------:R-:W-:Y:S01]  /*af70*/  @!P3 IMAD.WIDE R6, R200, 0x2, R82 ;  /* 0x00000002c806b825 */ /* 0x000fe200078e0252 */
[----:B------:R0:W5:Y:S03]  /*af80*/  @!P3 LD.E.64 R32, desc[UR60][R4.64] ;  /* 0x0000003c0420b980 */ /* 0x000166000c101b00 */
[----:B------:R-:W-:Y:S01]  /*af90*/  @!P2 IMAD.X R89, R83, 0x1, R0, P6 ;  /* 0x000000015359a824 */ /* 0x000fe200030e0600 */
[-C--:B------:R-:W-:Y:S01]  /*afa0*/  @!P0 IADD3 R10, P6, R10, R11.reuse, RZ ;  /* 0x0000000b0a0a8210 */ /* 0x080fe20007fde0ff */
[--C-:B------:R-:W-:Y:S01]  /*afb0*/  @!P1 IMAD.X R87, R9, 0x1, R12.reuse, P5 ;  /* 0x0000000109579824 */ /* 0x100fe200028e060c */
[----:B------:R-:W-:Y:S01]  /*afc0*/  @!P0 IADD3 R82, P5, R82, R11, RZ ;  /* 0x0000000b52528210 */ /* 0x000fe20007fbe0ff */
[----:B------:R1:W5:Y:S01]  /*afd0*/  @!P3 LD.E.64 R34, desc[UR60][R6.64] ;  /* 0x0000003c0622b980 */ /* 0x000362000c101b00 */
[----:B------:R-:W-:Y:S01]  /*afe0*/  @!P1 IMAD.X R85, R83, 0x1, R12, P4 ;  /* 0x0000000153559824 */ /* 0x000fe200020e060c */
[----:B------:R-:W-:-:S02]  /*aff0*/  CS2R R24, SRZ ;  /* 0x0000000000187805 */ /* 0x000fc4000001ff00 */
[----:B------:R-:W-:Y:S02]  /*b000*/  CS2R R26, SRZ ;  /* 0x00000000001a7805 */ /* 0x000fe4000001ff00 */
[----:B------:R-:W-:Y:S02]  /*b010*/  CS2R R14, SRZ ;  /* 0x00000000000e7805 */ /* 0x000fe4000001ff00 */
[----:B------:R-:W-:Y:S02]  /*b020*/  CS2R R12, SRZ ;  /* 0x00000000000c7805 */ /* 0x000fe4000001ff00 */
[----:B0-----:R-:W-:Y:S01]  /*b030*/  CS2R R4, SRZ ;  /* 0x0000000000047805 */ /* 0x001fe2000001ff00 */
[--C-:B------:R-:W-:Y:S01]  /*b040*/  @!P0 IMAD.X R11, R9, 0x1, R110.reuse, P6 ;  /* 0x00000001090b8824 */ /* 0x100fe200030e066e */
[----:B------:R0:W5:Y:S01]  /*b050*/  @!P2 LD.E.64 R24, desc[UR60][R90.64] ;  /* 0x0000003c5a18a980 */ /* 0x000162000c101b00 */
[----:B------:R-:W-:Y:S01]  /*b060*/  @!P0 IMAD.X R83, R83, 0x1, R110, P5 ;  /* 0x0000000153538824 */ /* 0x000fe200028e066e */
[----:B-1----:R-:W-:-:S02]  /*b070*/  CS2R R6, SRZ ;  /* 0x0000000000067805 */ /* 0x002fc4000001ff00 */
[----:B------:R0:W5:Y:S04]  /*b080*/  @!P2 LD.E.64 R26, desc[UR60][R88.64] ;  /* 0x0000003c581aa980 */ /* 0x000168000c101b00 */
[----:B------:R0:W5:Y:S04]  /*b090*/  @!P1 LD.E.64 R14, desc[UR60][R86.64] ;  /* 0x0000003c560e9980 */ /* 0x000168000c101b00 */
[----:B------:R0:W5:Y:S04]  /*b0a0*/  @!P1 LD.E.64 R12, desc[UR60][R84.64] ;  /* 0x0000003c540c9980 */ /* 0x000168000c101b00 */
[----:B------:R0:W5:Y:S04]  /*b0b0*/  @!P0 LD.E.64 R4, desc[UR60][R10.64] ;  /* 0x0000003c0a048980 */ /* 0x000168000c101b00 */
[----:B------:R0:W5:Y:S02]  /*b0c0*/  @!P0 LD.E.64 R6, desc[UR60][R82.64] ;  /* 0x0000003c52068980 */ /* 0x000164000c101b00 */
.L_x_1689:
[----:B------:R-:W-:Y:S05]  /*b0d0*/  BSYNC B1 ;  /* 0x0000000000017941 */ /* 0x000fea0003800000 */
.L_x_1688:
[----:B------:R-:W1:Y:S01]  /*b0e0*/  SYNCS.PHASECHK.TRANS64.TRYWAIT P0, [R18+URZ+0x30800], R127 ;  /* 0x0308007f120075a7 */ /* 0x000e62000800017f */
[----:B-----5:R-:W-:Y:S01]  /*b0f0*/  IMAD.MOV.U32 R8, RZ, RZ, R5 ;  /* 0x000000ffff087224 */ /* 0x020fe200078e0005 */
[----:B------:R-:W-:Y:S01]  /*b100*/  BSSY B1, `(.L_x_1690) ;  /* 0x0000021000017945 */ /* 0x000fe20003800000 */
[----:B--2---:R-:W-:Y:S02]  /*b110*/  IMAD.MOV.U32 R9, RZ, RZ, R14 ;  /* 0x000000ffff097224 */ /* 0x004fe400078e000e */
[----:B0--3--:R-:W-:Y:S01]  /*b120*/  IMAD.MOV.U32 R10, RZ, RZ, R32 ;  /* 0x000000ffff0a7224 */ /* 0x009fe200078e0020 */
        /* <DEDUP_REMOVED lines=20> */
[----:B------:R-:W-:Y:S01]  /*b270*/  VIADDMNMX R0, R111, -R148, 0x80, PT ;  /* 0x000000806f007446 */ /* 0x000fe20003800994 */
[----:B------:R-:W-:Y:S01]  /*b280*/  IMAD.MOV.U32 R11, RZ, RZ, R27 ;  /* 0x000000ffff0b7224 */ /* 0x000fe200078e001b */
[----:B------:R-:W-:Y:S01]  /*b290*/  PRMT R88, R8, 0x7610, R88 ;  /* 0x0000761008587816 */ /* 0x000fe20000000058 */
[----:B------:R-:W-:Y:S01]  /*b2a0*/  IMAD.MOV.U32 R8, RZ, RZ, R34 ;  /* 0x000000ffff087224 */ /* 0x000fe200078e0022 */
[----:B------:R-:W-:Y:S01]  /*b2b0*/  PRMT R89, R9, 0x7610, R89 ;  /* 0x0000761009597816 */ /* 0x000fe20000000059 */
[----:B------:R-:W-:Y:S01]  /*b2c0*/  IMAD.MOV.U32 R9, RZ, RZ, R35 ;  /* 0x000000ffff097224 */ /* 0x000fe200078e0023 */
[----:B------:R-:W-:-:S02]  /*b2d0*/  ISETP.GE.AND P1, PT, R126, R0, PT ;  /* 0x000000007e00720c */ /* 0x000fc40003f26270 */
[----:B------:R-:W-:Y:S02]  /*b2e0*/  PRMT R111, R10, 0x7610, R111 ;  /* 0x000076100a6f7816 */ /* 0x000fe4000000006f */
[----:B------:R-:W-:Y:S01]  /*b2f0*/  PRMT R110, R11, 0x7610, R110 ;  /* 0x000076100b6e7816 */ /* 0x000fe2000000006e */
[----:B-1----:R-:W-:Y:S08]  /*b300*/  @!P0 BRA `(.L_x_1691) ;  /* 0x000001f800408947 */ /* 0x002ff00003800000 */
.L_x_2057:
[----:B------:R-:W-:Y:S05]  /*b310*/  BSYNC B1 ;  /* 0x0000000000017941 */ /* 0x000fea0003800000 */
.L_x_1690:
[----:B------:R-:W-:Y:S01]  /*b320*/  BSSY B1, `(.L_x_1692) ;  /* 0x00000cc000017945 */ /* 0x000fe20003800000 */
[----:B------:R-:W-:Y:S02]  /*b330*/  PRMT R126, R8, 0x7610, R126 ;  /* 0x00007610087e7816 */ /* 0x000fe4000000007e */
[----:B0-----:R-:W-:Y:S01]  /*b340*/  PRMT R127, R9, 0x7610, R127 ;  /* 0x00007610097f7816 */ /* 0x001fe2000000007f */
[----:B------:R-:W-:Y:S06]  /*b350*/  @P1 BRA `(.L_x_1693) ;  /* 0x0000000c00201947 */ /* 0x000fec0003800000 */
[----:B------:R0:W5:Y:S01]  /*b360*/  LDL R152, [R1+0x60] ;  /* 0x0000600001987983 */ /* 0x0001620000100800 */
[----:B------:R-:W1:Y:S01]  /*b370*/  LDC R8, c[0x0][0x3f4] ;  /* 0x0000fd00ff087b82 */ /* 0x000e620000000800 */
[----:B------:R-:W-:Y:S01]  /*b380*/  BSSY B2, `(.L_x_1694) ;  /* 0x0000034000027945 */ /* 0x000fe20003800000 */
[-C--:B-1----:R-:W-:Y:S02]  /*b390*/  ISETP.GE.AND P0, PT, R200, R8.reuse, PT ;  /* 0x00000008c800720c */ /* 0x082fe40003f06270 */
[-C--:B------:R-:W-:Y:S02]  /*b3a0*/  ISETP.GE.AND P1, PT, R69, R8.reuse, PT ;  /* 0x000000084500720c */ /* 0x080fe40003f26270 */
[-C--:B------:R-:W-:Y:S02]  /*b3b0*/  ISETP.GE.AND P2, PT, R68, R8.reuse, PT ;  /* 0x000000084400720c */ /* 0x080fe40003f46270 */
[----:B------:R-:W-:-:S07]  /*b3c0*/  ISETP.GE.AND P3, PT, R21, R8, PT ;  /* 0x000000081500720c */ /* 0x000fce0003f66270 */
[----:B0-----:R-:W-:Y:S06]  /*b3d0*/  @P0 BRA `(.L_x_1695) ;  /* 0x0000000000b80947 */ /* 0x001fec0003800000 */
[----:B-----5:R-:W0:Y:S01]  /*b3e0*/  LDS.128 R8, [R152] ;  /* 0x0000000098087984 */ /* 0x020e220000000c00 */
[--C-:B------:R-:W-:Y:S02]  /*b3f0*/  SHF.R.U64 R149, R80, 0x10, R81.reuse ;  /* 0x0000001050957819 */ /* 0x100fe40000001251 */
[----:B------:R-:W-:Y:S02]  /*b400*/  SHF.R.U32.HI R80, RZ, 0x10, R81 ;  /* 0x00000010ff507819 */ /* 0x000fe40000011651 */
[--C-:B------:R-:W-:Y:S02]  /*b410*/  SHF.R.U64 R81, R78, 0x10, R79.reuse ;  /* 0x000000104e517819 */ /* 0x100fe4000000124f */
[----:B------:R-:W-:Y:S02]  /*b420*/  SHF.R.U32.HI R78, RZ, 0x10, R79 ;  /* 0x00000010ff4e7819 */ /* 0x000fe4000001164f */
[----:B------:R-:W-:Y:S02]  /*b430*/  PRMT R145, R145, 0x5410, R80 ;  /* 0x0000541091917816 */ /* 0x000fe40000000050 */
[----:B------:R-:W-:-:S02]  /*b440*/  PRMT R147, R147, 0x5410, R78 ;  /* 0x0000541093937816 */ /* 0x000fc4000000004e */
[----:B------:R-:W-:Y:S02]  /*b450*/  PRMT R144, R144, 0x5410, R149 ;  /* 0x0000541090907816 */ /* 0x000fe40000000095 */
[----:B------:R-:W-:Y:S01]  /*b460*/  PRMT R148, R146, 0x5410, R81 ;  /* 0x0000541092947816 */ /* 0x000fe20000000051 */
[C---:B------:R-:W-:Y:S01]  /*b470*/  IMAD.U32 R149, R147.reuse, 0x10000, RZ ;  /* 0x0001000093957824 */ /* 0x040fe200078e00ff */
[----:B------:R-:W-:Y:S01]  /*b480*/  LOP3.LUT R147, R147, 0xffff0000, RZ, 0xc0, !PT ;  /* 0xffff000093937812 */ /* 0x000fe200078ec0ff */
[C---:B------:R-:W-:Y:S01]  /*b490*/  IMAD.U32 R146, R145.reuse, 0x10000, RZ ;  /* 0x0001000091927824 */ /* 0x040fe200078e00ff */
[----:B------:R-:W-:Y:S02]  /*b4a0*/  LOP3.LUT R145, R145, 0xffff0000, RZ, 0xc0, !PT ;  /* 0xffff000091917812 */ /* 0x000fe400078ec0ff */
[C---:B0-----:R-:W-:Y:S01]  /*b4b0*/  LOP3.LUT R79, R10.reuse, 0xffff0000, RZ, 0xc0, !PT ;  /* 0xffff00000a4f7812 */ /* 0x041fe200078ec0ff */
[----:B------:R-:W-:Y:S01]  /*b4c0*/  IMAD.U32 R78, R10, 0x10000, RZ ;  /* 0x000100000a4e7824 */ /* 0x000fe200078e00ff */
[C---:B------:R-:W-:Y:S01]  /*b4d0*/  LOP3.LUT R81, R11.reuse, 0xffff0000, RZ, 0xc0, !PT ;  /* 0xffff00000b517812 */ /* 0x040fe200078ec0ff */
[----:B------:R-:W-:-:S02]  /*b4e0*/  IMAD.U32 R80, R11, 0x10000, RZ ;  /* 0x000100000b507824 */ /* 0x000fc400078e00ff */
[C---:B------:R-:W-:Y:S01]  /*b4f0*/  FMUL.FTZ R151, R79.reuse, R149 ;  /* 0x000000954f977220 */ /* 0x040fe20000410000 */
[-C--:B------:R-:W-:Y:S01]  /*b500*/  FMUL.FTZ R150, R79, R146.reuse ;  /* 0x000000924f967220 */ /* 0x080fe20000410000 */
[C---:B------:R-:W-:Y:S01]  /*b510*/  FMUL.FTZ R79, R81.reuse, R147 ;  /* 0x00000093514f7220 */ /* 0x040fe20000410000 */
[----:B------:R-:W-:Y:S02]  /*b520*/  IMAD.U32 R10, R8, 0x10000, RZ ;  /* 0x00010000080a7824 */ /* 0x000fe400078e00ff */
[C---:B------:R-:W-:Y:S01]  /*b530*/  FFMA.FTZ R151, R78.reuse, R146, -R151 ;  /* 0x000000924e977223 */ /* 0x040fe20000010897 */
[----:B------:R-:W-:Y:S01]  /*b540*/  FFMA.FTZ R150, R78, R149, R150 ;  /* 0x000000954e967223 */ /* 0x000fe20000010096 */
[-C--:B------:R-:W-:Y:S01]  /*b550*/  FMUL.FTZ R149, R81, R145.reuse ;  /* 0x0000009151957220 */ /* 0x080fe20000410000 */
[----:B------:R-:W-:Y:S01]  /*b560*/  FFMA.FTZ R146, R80, R145, -R79 ;  /* 0x0000009150927223 */ /* 0x000fe2000001084f */
[C---:B------:R-:W-:Y:S01]  /*b570*/  IMAD.U32 R11, R9.reuse, 0x10000, RZ ;  /* 0x00010000090b7824 */ /* 0x040fe200078e00ff */
[----:B------:R-:W-:Y:S01]  /*b580*/  LOP3.LUT R8, R8, 0xffff0000, RZ, 0xc0, !PT ;  /* 0xffff000008087812 */ /* 0x000fe200078ec0ff */
[----:B------:R-:W-:Y:S01]  /*b590*/  IMAD.U32 R81, R148, 0x10000, RZ ;  /* 0x0001000094517824 */ /* 0x000fe200078e00ff */
[----:B------:R-:W-:Y:S01]  /*b5a0*/  LOP3.LUT R9, R9, 0xffff0000, RZ, 0xc0, !PT ;  /* 0xffff000009097812 */ /* 0x000fe200078ec0ff */
[----:B------:R-:W-:Y:S01]  /*b5b0*/  IMAD.U32 R79, R144, 0x10000, RZ ;  /* 0x00010000904f7824 */ /* 0x000fe200078e00ff */
[----:B------:R-:W-:Y:S01]  /*b5c0*/  LOP3.LUT R148, R148, 0xffff0000, RZ, 0xc0, !PT ;  /* 0xffff000094947812 */ /* 0x000fe200078ec0ff */
[----:B------:R-:W-:Y:S01]  /*b5d0*/  FFMA.FTZ R149, R80, R147, R149 ;  /* 0x0000009350957223 */ /* 0x000fe20000010095 */
[----:B------:R-:W-:Y:S01]  /*b5e0*/  LOP3.LUT R144, R144, 0xffff0000, RZ, 0xc0, !PT ;  /* 0xffff000090907812 */ /* 0x000fe200078ec0ff */
[C---:B------:R-:W-:Y:S01]  /*b5f0*/  FMUL.FTZ R145, R8.reuse, R81 ;  /* 0x0000005108917220 */ /* 0x040fe20000410000 */
[----:B------:R-:W-:Y:S01]  /*b600*/  FMUL.FTZ R78, R8, R79 ;  /* 0x0000004f084e7220 */ /* 0x000fe20000410000 */
[----:B------:R-:W-:-:S02]  /*b610*/  FMUL.FTZ R80, R9, R148 ;  /* 0x0000009409507220 */ /* 0x000fc40000410000 */
[-C--:B------:R-:W-:Y:S01]  /*b620*/  FMUL.FTZ R147, R9, R144.reuse ;  /* 0x0000009009937220 */ /* 0x080fe20000410000 */
[C---:B------:R-:W-:Y:S01]  /*b630*/  FFMA.FTZ R8, R10.reuse, R79, -R145 ;  /* 0x0000004f0a087223 */ /* 0x040fe20000010891 */
[----:B------:R-:W-:Y:S01]  /*b640*/  FFMA.FTZ R81, R10, R81, R78 ;  /* 0x000000510a517223 */ /* 0x000fe2000001004e */
[C---:B------:R-:W-:Y:S01]  /*b650*/  FFMA.FTZ R9, R11.reuse, R144, -R80 ;  /* 0x000000900b097223 */ /* 0x040fe20000010850 */
[----:B------:R-:W-:Y:S01]  /*b660*/  FFMA.FTZ R148, R11, R148, R147 ;  /* 0x000000940b947223 */ /* 0x000fe20000010093 */
[----:B------:R-:W-:Y:S02]  /*b670*/  F2FP.BF16.F32.PACK_AB R10, R150, R151 ;  /* 0x00000097960a723e */ /* 0x000fe400000010ff */
[----:B------:R-:W-:Y:S02]  /*b680*/  F2FP.BF16.F32.PACK_AB R11, R149, R146 ;  /* 0x00000092950b723e */ /* 0x000fe400000010ff */
[----:B------:R-:W-:Y:S02]  /*b690*/  F2FP.BF16.F32.PACK_AB R8, R81, R8 ;  /* 0x000000085108723e */ /* 0x000fe400000010ff */
[----:B------:R-:W-:-:S05]  /*b6a0*/  F2FP.BF16.F32.PACK_AB R9, R148, R9 ;  /* 0x000000099409723e */ /* 0x000fca00000010ff */
[----:B------:R0:W-:Y:S02]  /*b6b0*/  STS.128 [R152], R8 ;  /* 0x0000000898007388 */ /* 0x0001e40000000c00 */
.L_x_1695:
[----:B------:R-:W-:Y:S05]  /*b6c0*/  BSYNC B2 ;  /* 0x0000000000027941 */ /* 0x000fea0003800000 */
.L_x_1694:
[----:B------:R-:W-:Y:S04]  /*b6d0*/  BSSY B2, `(.L_x_1696) ;  /* 0x0000030000027945 */ /* 0x000fe80003800000 */
[----:B------:R-:W-:Y:S05]  /*b6e0*/  @P1 BRA `(.L_x_1697) ;  /* 0x0000000000b81947 */ /* 0x000fea0003800000 */
[----:B0----5:R-:W0:Y:S01]  /*b6f0*/  LDS.128 R8, [R152+0x4000] ;  /* 0x0040000098087984 */ /* 0x021e220000000c00 */
[--C-:B------:R-:W-:Y:S02]  /*b700*/  SHF.R.U64 R79, R76, 0x10, R77.reuse ;  /* 0x000000104c4f7819 */ /* 0x100fe4000000124d */
[----:B------:R-:W-:Y:S02]  /*b710*/  SHF.R.U32.HI R76, RZ, 0x10, R77 ;  /* 0x00000010ff4c7819 */ /* 0x000fe4000001164d */
[--C-:B------:R-:W-:Y:S02]  /*b720*/  SHF.R.U64 R77, R74, 0x10, R75.reuse ;  /* 0x000000104a4d7819 */ /* 0x100fe4000000124b */
[----:B------:R-:W-:Y:S02]  /*b730*/  SHF.R.U32.HI R74, RZ, 0x10, R75 ;  /* 0x00000010ff4a7819 */ /* 0x000fe4000001164b */
[----:B------:R-:W-:Y:S02]  /*b740*/  PRMT R141, R141, 0x5410, R76 ;  /* 0x000054108d8d7816 */ /* 0x000fe4000000004c */
[----:B------:R-:W-:-:S02]  /*b750*/  PRMT R143, R143, 0x5410, R74 ;  /* 0x000054108f8f7816 */ /* 0x000fc4000000004a */
[----:B------:R-:W-:Y:S01]  /*b760*/  PRMT R140, R140, 0x5410, R79 ;  /* 0x000054108c8c7816 */ /* 0x000fe2000000004f */
[----:B------:R-:W-:Y:S01]  /*b770*/  IMAD.U32 R78, R141, 0x10000, RZ ;  /* 0x000100008d4e7824 */ /* 0x000fe200078e00ff */
[----:B------:R-:W-:Y:S01]  /*b780*/  PRMT R142, R142, 0x5410, R77 ;  /* 0x000054108e8e7816 */ /* 0x000fe2000000004d */
[C---:B------:R-:W-:Y:S01]  /*b790*/  IMAD.U32 R79, R143.reuse, 0x10000, RZ ;  /* 0x000100008f4f7824 */ /* 0x040fe200078e00ff */
[----:B------:R-:W-:Y:S02]  /*b7a0*/  LOP3.LUT R143, R143, 0xffff0000, RZ, 0xc0, !PT ;  /* 0xffff00008f8f7812 */ /* 0x000fe400078ec0ff */
[----:B------:R-:W-:Y:S02]  /*b7b0*/  LOP3.LUT R141, R141, 0xffff0000, RZ, 0xc0, !PT ;  /* 0xffff00008d8d7812 */ /* 0x000fe400078ec0ff */
[C---:B0-----:R-:W-:Y:S01]  /*b7c0*/  LOP3.LUT R75, R10.reuse, 0xffff0000, RZ, 0xc0, !PT ;  /* 0xffff00000a4b7812 */ /* 0x041fe200078ec0ff */
[----:B------:R-:W-:Y:S01]  /*b7d0*/  IMAD.U32 R74, R10, 0x10000, RZ ;  /* 0x000100000a4a7824 */ /* 0x000fe200078e00ff */
[C---:B------:R-:W-:Y:S01]  /*b7e0*/  LOP3.LUT R77, R11.reuse, 0xffff0000, RZ, 0xc0, !PT ;  /* 0xffff00000b4d7812 */ /* 0x040fe200078ec0ff */
[----:B------:R-:W-:-:S02]  /*b7f0*/  IMAD.U32 R76, R11, 0x10000, RZ ;  /* 0x000100000b4c7824 */ /* 0x000fc400078e00ff */
[CC--:B------:R-:W-:Y:S01]  /*b800*/  FMUL.FTZ R80, R75.reuse, R78.reuse ;  /* 0x0000004e4b507220 */ /* 0x0c0fe20000410000 */
[----:B------:R-:W-:Y:S01]  /*b810*/  FMUL.FTZ R81, R75, R79 ;  /* 0x0000004f4b517220 */ /* 0x000fe20000410000 */
[C---:B------:R-:W-:Y:S01]  /*b820*/  FMUL.FTZ R75, R77.reuse, R143 ;  /* 0x0000008f4d4b7220 */ /* 0x040fe20000410000 */
[----:B------:R-:W-:Y:S02]  /*b830*/  IMAD.U32 R10, R8, 0x10000, RZ ;  /* 0x00010000080a7824 */ /* 0x000fe400078e00ff */
        /* <DEDUP_REMOVED lines=9> */
[----:B------:R-:W-:Y:S01]  /*b8d0*/  FFMA.FTZ R78, R74, R78, -R81 ;  /* 0x0000004e4a4e7223 */ /* 0x000fe20000010851 */
[----:B------:R-:W-:Y:S01]  /*b8e0*/  LOP3.LUT R140, R140, 0xffff0000, RZ, 0xc0, !PT ;  /* 0xffff00008c8c7812 */ /* 0x000fe200078ec0ff */
        /* <DEDUP_REMOVED lines=14> */
.L_x_1697:
[----:B------:R-:W-:Y:S05]  /*b9d0*/  BSYNC B2 ;  /* 0x0000000000027941 */ /* 0x000fea0003800000 */
.L_x_1696:
[----:B------:R-:W-:Y:S04]  /*b9e0*/  BSSY B2, `(.L_x_1698) ;  /* 0x0000030000027945 */ /* 0x000fe80003800000 */
[----:B------:R-:W-:Y:S05]  /*b9f0*/  @P2 BRA `(.L_x_1699) ;  /* 0x0000000000b82947 */ /* 0x000fea0003800000 */
[----:B01---5:R-:W0:Y:S01]  /*ba00*/  LDS.128 R8, [R152+0x8000] ;  /* 0x0080000098087984 */ /* 0x023e220000000c00 */
        /* <DEDUP_REMOVED lines=45> */
.L_x_1699:
[----:B------:R-:W-:Y:S05]  /*bce0*/  BSYNC B2 ;  /* 0x0000000000027941 */ /* 0x000fea0003800000 */
.L_x_1698:
[----:B------:R-:W-:Y:S05]  /*bcf0*/  @P3 BRA `(.L_x_1693) ;  /* 0x0000000000b83947 */ /* 0x000fea0003800000 */
[----:B012--5:R-:W0:Y:S01]  /*bd00*/  LDS.128 R8, [R152+0xc000] ;  /* 0x00c0000098087984 */ /* 0x027e220000000c00 */
[--C-:B------:R-:W-:Y:S02]  /*bd10*/  SHF.R.U64 R60, R60, 0x10, R61.reuse ;  /* 0x000000103c3c7819 */ /* 0x100fe4000000123d */
[----:B------:R-:W-:Y:S02]  /*bd20*/  SHF.R.U32.HI R71, RZ, 0x10, R61 ;  /* 0x00000010ff477819 */ /* 0x000fe4000001163d */
[--C-:B------:R-:W-:Y:S02]  /*bd30*/  SHF.R.U64 R61, R62, 0x10, R63.reuse ;  /* 0x000000103e3d7819 */ /* 0x100fe4000000123f */
[----:B------:R-:W-:Y:S02]  /*bd40*/  SHF.R.U32.HI R62, RZ, 0x10, R63 ;  /* 0x00000010ff3e7819 */ /* 0x000fe4000001163f */
[----:B------:R-:W-:Y:S02]  /*bd50*/  PRMT R132, R132, 0x5410, R71 ;  /* 0x0000541084847816 */ /* 0x000fe40000000047 */
[----:B------:R-:W-:-:S02]  /*bd60*/  PRMT R135, R135, 0x5410, R62 ;  /* 0x0000541087877816 */ /* 0x000fc4000000003e */
[----:B------:R-:W-:Y:S01]  /*bd70*/  PRMT R134, R134, 0x5410, R61 ;  /* 0x0000541086867816 */ /* 0x000fe2000000003d */
[C---:B------:R-:W-:Y:S01]  /*bd80*/  IMAD.U32 R70, R132.reuse, 0x10000, RZ ;  /* 0x0001000084467824 */ /* 0x040fe200078e00ff */
        /* <DEDUP_REMOVED lines=8> */
[C---:B------:R-:W-:Y:S01]  /*be10*/  FMUL.FTZ R74, R61.reuse, R70 ;  /* 0x000000463d4a7220 */ /* 0x040fe20000410000 */
[----:B------:R-:W-:Y:S01]  /*be20*/  FMUL.FTZ R73, R61, R71 ;  /* 0x000000473d497220 */ /* 0x000fe20000410000 */
[C---:B------:R-:W-:Y:S01]  /*be30*/  FMUL.FTZ R61, R63.reuse, R135 ;  /* 0x000000873f3d7220 */ /* 0x040fe20000410000 */
[----:B------:R-:W-:Y:S02]  /*be40*/  IMAD.U32 R10, R8, 0x10000, RZ ;  /* 0x00010000080a7824 */ /* 0x000fe400078e00ff */
[C---:B------:R-:W-:Y:S01]  /*be50*/  FFMA.FTZ R75, R60.reuse, R71, R74 ;  /* 0x000000473c4b7223 */ /* 0x040fe2000001004a */
[----:B------:R-:W-:Y:S01]  /*be60*/  FMUL.FTZ R71, R63, R132 ;  /* 0x000000843f477220 */ /* 0x000fe20000410000 */
[C---:B------:R-:W-:Y:S02]  /*be70*/  IMAD.U32 R11, R9.reuse, 0x10000, RZ ;  /* 0x00010000090b7824 */ /* 0x040fe400078e00ff */
[----:B------:R-:W-:Y:S01]  /*be80*/  FFMA.FTZ R72, R60, R70, -R73 ;  /* 0x000000463c487223 */ /* 0x000fe20000010849 */
[----:B------:R-:W-:Y:S01]  /*be90*/  IMAD.U32 R63, R134, 0x10000, RZ ;  /* 0x00010000863f7824 */ /* 0x000fe200078e00ff */
[----:B------:R-:W-:Y:S01]  /*bea0*/  LOP3.LUT R8, R8, 0xffff0000, RZ, 0xc0, !PT ;  /* 0xffff000008087812 */ /* 0x000fe200078ec0ff */
[----:B------:R-:W-:Y:S01]  /*beb0*/  FFMA.FTZ R132, R62, R132, -R61 ;  /* 0x000000843e847223 */ /* 0x000fe2000001083d */
[----:B------:R-:W-:Y:S01]  /*bec0*/  LOP3.LUT R9, R9, 0xffff0000, RZ, 0xc0, !PT ;  /* 0xffff000009097812 */ /* 0x000fe200078ec0ff */
[C---:B------:R-:W-:Y:S01]  /*bed0*/  IMAD.U32 R61, R133.reuse, 0x10000, RZ ;  /* 0x00010000853d7824 */ /* 0x040fe200078e00ff */
        /* <DEDUP_REMOVED lines=15> */
[----:B------:R3:W-:Y:S02]  /*bfd0*/  STS.128 [R152+0xc000], R8 ;  /* 0x00c0000898007388 */ /* 0x0007e40000000c00 */
.L_x_1693:
[----:B------:R-:W-:Y:S05]  /*bfe0*/  BSYNC B1 ;  /* 0x0000000000017941 */ /* 0x000fea0003800000 */
.L_x_1692:
[----:B0123--:R-:W2:Y:S01]  /*bff0*/  LDL R8, [R1+0xa0] ;  /* 0x0000a00001087983 */ /* 0x00fea20000100800 */
[----:B------:R-:W-:Y:S01]  /*c000*/  BSSY B1, `(.L_x_1700) ;  /* 0x00000cb000017945 */ /* 0x000fe20003800000 */
[----:B--2---:R-:W-:-:S13]  /*c010*/  ISETP.GE.AND P0, PT, R8, R0, PT ;  /* 0x000000000800720c */ /* 0x004fda0003f06270 */
[----:B------:R-:W-:Y:S05]  /*c020*/  @P0 BRA `(.L_x_1701) ;  /* 0x0000000c00200947 */ /* 0x000fea0003800000 */
        /* <DEDUP_REMOVED lines=8> */
[----:B-----5:R-:W0:Y:S01]  /*c0b0*/  LDS.128 R8, [R70+0x1000] ;  /* 0x0010000046087984 */ /* 0x020e220000000c00 */
[----:B------:R-:W-:Y:S02]  /*c0c0*/  SHF.R.U64 R63, R64, 0x10, R65 ;  /* 0x00000010403f7819 */ /* 0x000fe40000001241 */
[----:B------:R-:W-:Y:S02]  /*c0d0*/  SHF.R.U64 R61, R66, 0x10, R67 ;  /* 0x00000010423d7819 */ /* 0x000fe40000001243 */
[----:B------:R-:W-:Y:S02]  /*c0e0*/  SHF.R.U32.HI R64, RZ, 0x10, R65 ;  /* 0x00000010ff407819 */ /* 0x000fe40000011641 */
        /* <DEDUP_REMOVED lines=42> */
.L_x_1703:
[----:B------:R-:W-:Y:S05]  /*c390*/  BSYNC B2 ;  /* 0x0000000000027941 */ /* 0x000fea0003800000 */
.L_x_1702:
        /* <DEDUP_REMOVED lines=48> */
.L_x_1705:
[----:B------:R-:W-:Y:S05]  /*c6a0*/  BSYNC B2 ;  /* 0x0000000000027941 */ /* 0x000fea0003800000 */
.L_x_1704:
        /* <DEDUP_REMOVED lines=48> */
.L_x_1707:
[----:B------:R-:W-:Y:S05]  /*c9b0*/  BSYNC B2 ;  /* 0x0000000000027941 */ /* 0x000fea0003800000 */
.L_x_1706:
        /* <DEDUP_REMOVED lines=47> */
.L_x_1701:
[----:B------:R-:W-:Y:S05]  /*ccb0*/  BSYNC B1 ;  /* 0x0000000000017941 */ /* 0x000fea0003800000 */
.L_x_1700:
[----:B------:R-:W-:Y:S01]  /*ccc0*/  ISETP.GE.AND P0, PT, R20, R0, PT ;  /* 0x000000001400720c */ /* 0x000fe20003f06270 */
[----:B------:R-:W-:-:S12]  /*ccd0*/  BSSY B1, `(.L_x_1708) ;  /* 0x00000ca000017945 */ /* 0x000fd80003800000 */
[----:B------:R-:W-:Y:S05]  /*cce0*/  @P0 BRA `(.L_x_1709) ;  /* 0x0000000c00200947 */ /* 0x000fea0003800000 */
[----:B------:R4:W5:Y:S01]  /*ccf0*/  LDL R52, [R1+0x60] ;  /* 0x0000600001347983 */ /* 0x0009620000100800 */
[----:B0123--:R-:W0:Y:S01]  /*cd00*/  LDC R8, c[0x0][0x3f4] ;  /* 0x0000fd00ff087b82 */ /* 0x00fe220000000800 */
[----:B------:R-:W-:Y:S01]  /*cd10*/  BSSY B2, `(.L_x_1710) ;  /* 0x0000034000027945 */ /* 0x000fe20003800000 */
[-C--:B0-----:R-:W-:Y:S02]  /*cd20*/  ISETP.GE.AND P0, PT, R200, R8.reuse, PT ;  /* 0x00000008c800720c */ /* 0x081fe40003f06270 */
[-C--:B------:R-:W-:Y:S02]  /*cd30*/  ISETP.GE.AND P1, PT, R69, R8.reuse, PT ;  /* 0x000000084500720c */ /* 0x080fe40003f26270 */
[-C--:B------:R-:W-:Y:S02]  /*cd40*/  ISETP.GE.AND P2, PT, R68, R8.reuse, PT ;  /* 0x000000084400720c */ /* 0x080fe40003f46270 */
[----:B------:R-:W-:-:S07]  /*cd50*/  ISETP.GE.AND P3, PT, R21, R8, PT ;  /* 0x000000081500720c */ /* 0x000fce0003f66270 */
[----:B----4-:R-:W-:Y:S06]  /*cd60*/  @P0 BRA `(.L_x_1711) ;  /* 0x0000000000b80947 */ /* 0x010fec0003800000 */
[----:B-----5:R-:W0:Y:S01]  /*cd70*/  LDS.128 R8, [R52+0x2000] ;  /* 0x0020000034087984 */ /* 0x020e220000000c00 */
        /* <DEDUP_REMOVED lines=18> */
[----:B------:R-:W-:Y:S02]  /*cea0*/  IMAD.U32 R10, R8, 0x10000, RZ ;  /* 0x00010000080a7824 */ /* 0x000fe400078e00ff */
[----:B------:R-:W-:Y:S01]  /*ceb0*/  FMUL.FTZ R50, R46, R119 ;  /* 0x000000772e327220 */ /* 0x000fe20000410000 */
[C---:B------:R-:W-:Y:S01]  /*cec0*/  FFMA.FTZ R48, R20.reuse, R47, -R51 ;  /* 0x0000002f14307223 */ /* 0x040fe20000010833 */
[----:B------:R-:W-:Y:S01]  /*ced0*/  FFMA.FTZ R53, R20, R49, R44 ;  /* 0x0000003114357223 */ /* 0x000fe2000001002c */
[C---:B------:R-:W-:Y:S01]  /*cee0*/  IMAD.U32 R11, R9.reuse, 0x10000, RZ ;  /* 0x00010000090b7824 */ /* 0x040fe200078e00ff */
[----:B------:R-:W-:Y:S01]  /*cef0*/  LOP3.LUT R8, R8, 0xffff0000, RZ, 0xc0, !PT ;  /* 0xffff000008087812 */ /* 0x000fe200078ec0ff */
[----:B------:R-:W-:Y:S01]  /*cf00*/  IMAD.U32 R49, R118, 0x10000, RZ ;  /* 0x0001000076317824 */ /* 0x000fe200078e00ff */
[----:B------:R-:W-:Y:S01]  /*cf10*/  LOP3.LUT R9, R9, 0xffff0000, RZ, 0xc0, !PT ;  /* 0xffff000009097812 */ /* 0x000fe200078ec0ff */
[----:B------:R-:W-:-:S02]  /*cf20*/  IMAD.U32 R47, R116, 0x10000, RZ ;  /* 0x00010000742f7824 */ /* 0x000fc400078e00ff */
[-C--:B------:R-:W-:Y:S01]  /*cf30*/  FMUL.FTZ R46, R46, R117.reuse ;  /* 0x000000752e2e7220 */ /* 0x080fe20000410000 */
[----:B------:R-:W-:Y:S01]  /*cf40*/  LOP3.LUT R118, R118, 0xffff0000, RZ, 0xc0, !PT ;  /* 0xffff000076767812 */ /* 0x000fe200078ec0ff */
[C---:B------:R-:W-:Y:S01]  /*cf50*/  FFMA.FTZ R50, R45.reuse, R117, -R50 ;  /* 0x000000752d327223 */ /* 0x040fe20000010832 */
        /* <DEDUP_REMOVED lines=15> */
.L_x_1711:
[----:B------:R-:W-:Y:S05]  /*d050*/  BSYNC B2 ;  /* 0x0000000000027941 */ /* 0x000fea0003800000 */
.L_x_1710:
        /* <DEDUP_REMOVED lines=23> */
[C---:B------:R-:W-:Y:S02]  /*d1d0*/  IMAD.U32 R11, R9.reuse, 0x10000, RZ ;  /* 0x00010000090b7824 */ /* 0x040fe400078e00ff */
[C---:B------:R-:W-:Y:S01]  /*d1e0*/  FFMA.FTZ R49, R20.reuse, R45, R40 ;  /* 0x0000002d14317223 */ /* 0x040fe20000010028 */
[----:B------:R-:W-:Y:S01]  /*d1f0*/  FFMA.FTZ R44, R20, R43, -R47 ;  /* 0x0000002b142c7223 */ /* 0x000fe2000001082f */
[----:B------:R-:W-:Y:S01]  /*d200*/  IMAD.U32 R45, R104, 0x10000, RZ ;  /* 0x00010000682d7824 */ /* 0x000fe200078e00ff */
[----:B------:R-:W-:Y:S01]  /*d210*/  LOP3.LUT R8, R8, 0xffff0000, RZ, 0xc0, !PT ;  /* 0xffff000008087812 */ /* 0x000fe200078ec0ff */
[-C--:B------:R-:W-:Y:S01]  /*d220*/  FMUL.FTZ R42, R42, R103.reuse ;  /* 0x000000672a2a7220 */ /* 0x080fe20000410000 */
        /* <DEDUP_REMOVED lines=19> */
.L_x_1713:
[----:B------:R-:W-:Y:S05]  /*d360*/  BSYNC B2 ;  /* 0x0000000000027941 */ /* 0x000fea0003800000 */
.L_x_1712:
[----:B------:R-:W-:Y:S04]  /*d370*/  BSSY B2, `(.L_x_1714) ;  /* 0x0000030000027945 */ /* 0x000fe80003800000 */
[----:B------:R-:W-:Y:S05]  /*d380*/  @P2 BRA `(.L_x_1715) ;  /* 0x0000000000b82947 */ /* 0x000fea0003800000 */
[----:B01---5:R-:W0:Y:S01]  /*d390*/  LDS.128 R8, [R52+0xa000] ;  /* 0x00a0000034087984 */ /* 0x023e220000000c00 */
[----:B------:R-:W-:Y:S02]  /*d3a0*/  SHF.R.U64 R20, R38, 0x10, R39 ;  /* 0x0000001026147819 */ /* 0x000fe40000001227 */
[----:B------:R-:W-:Y:S02]  /*d3b0*/  SHF.R.U64 R41, R36, 0x10, R37 ;  /* 0x0000001024297819 */ /* 0x000fe40000001225 */
[----:B------:R-:W-:Y:S02]  /*d3c0*/  SHF.R.U32.HI R39, RZ, 0x10, R39 ;  /* 0x00000010ff277819 */ /* 0x000fe40000011627 */
        /* <DEDUP_REMOVED lines=14> */
[-C--:B------:R-:W-:Y:S01]  /*d4b0*/  FMUL.FTZ R36, R36, R39.reuse ;  /* 0x0000002724247220 */ /* 0x080fe20000410000 */
[----:B------:R-:W-:Y:S02]  /*d4c0*/  IMAD.U32 R10, R8, 0x10000, RZ ;  /* 0x00010000080a7824 */ /* 0x000fe400078e00ff */
[-C--:B------:R-:W-:Y:S01]  /*d4d0*/  FMUL.FTZ R42, R38, R100.reuse ;  /* 0x00000064262a7220 */ /* 0x080fe20000410000 */
[C---:B------:R-:W-:Y:S01]  /*d4e0*/  FFMA.FTZ R40, R20.reuse, R39, -R43 ;  /* 0x0000002714287223 */ /* 0x040fe2000001082b */
[C---:B------:R-:W-:Y:S02]  /*d4f0*/  IMAD.U32 R11, R9.reuse, 0x10000, RZ ;  /* 0x00010000090b7824 */ /* 0x040fe400078e00ff */
[----:B------:R-:W-:Y:S01]  /*d500*/  FFMA.FTZ R45, R20, R41, R36 ;  /* 0x00000029142d7223 */ /* 0x000fe20000010024 */
[----:B------:R-:W-:Y:S01]  /*d510*/  IMAD.U32 R39, R98, 0x10000, RZ ;  /* 0x0001000062277824 */ /* 0x000fe200078e00ff */
[----:B------:R-:W-:Y:S01]  /*d520*/  LOP3.LUT R8, R8, 0xffff0000, RZ, 0xc0, !PT ;  /* 0xffff000008087812 */ /* 0x000fe200078ec0ff */
[-C--:B------:R-:W-:Y:S01]  /*d530*/  FMUL.FTZ R38, R38, R97.reuse ;  /* 0x0000006126267220 */ /* 0x080fe20000410000 */
[----:B------:R-:W-:Y:S01]  /*d540*/  LOP3.LUT R9, R9, 0xffff0000, RZ, 0xc0, !PT ;  /* 0xffff000009097812 */ /* 0x000fe200078ec0ff */
[C---:B------:R-:W-:Y:S01]  /*d550*/  IMAD.U32 R41, R99.reuse, 0x10000, RZ ;  /* 0x0001000063297824 */ /* 0x040fe200078e00ff */
        /* <DEDUP_REMOVED lines=17> */
.L_x_1715:
[----:B------:R-:W-:Y:S05]  /*d670*/  BSYNC B2 ;  /* 0x0000000000027941 */ /* 0x000fea0003800000 */
.L_x_1714:
[----:B------:R-:W-:Y:S05]  /*d680*/  @P3 BRA `(.L_x_1709) ;  /* 0x0000000000b83947 */ /* 0x000fea0003800000 */
[----:B012--5:R-:W0:Y:S01]  /*d690*/  LDS.128 R8, [R52+0xe000] ;  /* 0x00e0000034087984 */ /* 0x027e220000000c00 */
        /* <DEDUP_REMOVED lines=9> */
[----:B------:R-:W-:Y:S01]  /*d730*/  IMAD.U32 R31, R94, 0x10000, RZ ;  /* 0x000100005e1f7824 */ /* 0x000fe200078e00ff */
        /* <DEDUP_REMOVED lines=9> */
[----:B------:R-:W-:Y:S01]  /*d7d0*/  FMUL.FTZ R38, R30, R92 ;  /* 0x0000005c1e267220 */ /* 0x000fe20000410000 */
        /* <DEDUP_REMOVED lines=25> */
.L_x_1709:
[----:B------:R-:W-:Y:S05]  /*d970*/  BSYNC B1 ;  /* 0x0000000000017941 */ /* 0x000fea0003800000 */
.L_x_1708:
[----:B------:R-:W-:-:S13]  /*d980*/  ISETP.GE.AND P0, PT, R3, R0, PT ;  /* 0x000000000300720c */ /* 0x000fda0003f06270 */
        /* <DEDUP_REMOVED lines=9> */
[----:B--2345:R-:W0:Y:S01]  /*da20*/  LDS.128 R8, [R36+0x3000] ;  /* 0x0030000024087984 */ /* 0x03ce220000000c00 */
        /* <DEDUP_REMOVED lines=8> */
[----:B------:R-:W-:Y:S01]  /*dab0*/  LOP3.LUT R30, R127, 0xffff0000, RZ, 0xc0, !PT ;  /* 0xffff00007f1e7812 */ /* 0x000fe200078ec0ff */
[C---:B------:R-:W-:Y:S01]  /*dac0*/  IMAD.U32 R29, R125.reuse, 0x10000, RZ ;  /* 0x000100007d1d7824 */ /* 0x040fe200078e00ff */
[----:B------:R-:W-:Y:S02]  /*dad0*/  LOP3.LUT R28, R125, 0xffff0000, RZ, 0xc0, !PT ;  /* 0xffff00007d1c7812 */ /* 0x000fe400078ec0ff */
[----:B------:R-:W-:Y:S01]  /*dae0*/  PRMT R126, R126, 0x5410, R3 ;  /* 0x000054107e7e7816 */ /* 0x000fe20000000003 */
        /* <DEDUP_REMOVED lines=11> */
[----:B------:R-:W-:Y:S01]  /*dba0*/  FFMA.FTZ R32, R20, R31, R10 ;  /* 0x0000001f14207223 */ /* 0x000fe2000001000a */
[-C--:B------:R-:W-:Y:S01]  /*dbb0*/  FMUL.FTZ R20, R11, R28.reuse ;  /* 0x0000001c0b147220 */ /* 0x080fe20000410000 */
[----:B------:R-:W-:Y:S01]  /*dbc0*/  IMAD.U32 R11, R126, 0x10000, RZ ;  /* 0x000100007e0b7824 */ /* 0x000fe200078e00ff */
        /* <DEDUP_REMOVED lines=19> */
.L_x_1718:
[----:B------:R-:W-:Y:S05]  /*dd00*/  BSYNC B1 ;  /* 0x0000000000017941 */ /* 0x000fea0003800000 */
.L_x_1717:
[----:B------:R-:W-:Y:S04]  /*dd10*/  BSSY B1, `(.L_x_1719) ;  /* 0x0000030000017945 */ /* 0x000fe80003800000 */
[----:B------:R-:W-:Y:S05]  /*dd20*/  @P1 BRA `(.L_x_1720) ;  /* 0x0000000000b81947 */ /* 0x000fea0003800000 */
[----:B0-2345:R-:W0:Y:S01]  /*dd30*/  LDS.128 R8, [R36+0x7000] ;  /* 0x0070000024087984 */ /* 0x03de220000000c00 */
        /* <DEDUP_REMOVED lines=45> */
.L_x_1720:
[----:B------:R-:W-:Y:S05]  /*e010*/  BSYNC B1 ;  /* 0x0000000000017941 */ /* 0x000fea0003800000 */
.L_x_1719:
[----:B------:R-:W-:Y:S04]  /*e020*/  BSSY B1, `(.L_x_1721) ;  /* 0x0000030000017945 */ /* 0x000fe80003800000 */
[----:B------:R-:W-:Y:S05]  /*e030*/  @P2 BRA `(.L_x_1722) ;  /* 0x0000000000b82947 */ /* 0x000fea0003800000 */
[----:B012345:R-:W0:Y:S01]  /*e040*/  LDS.128 R8, [R36+0xb000] ;  /* 0x00b0000024087984 */ /* 0x03fe220000000c00 */
        /* <DEDUP_REMOVED lines=45> */
.L_x_1722:
[----:B------:R-:W-:Y:S05]  /*e320*/  BSYNC B1 ;  /* 0x0000000000017941 */ /* 0x000fea0003800000 */
.L_x_1721:
        /* <DEDUP_REMOVED lines=18> */
[----:B------:R-:W-:Y:S01]  /*e450*/  FMUL.FTZ R14, R6, R12 ;  /* 0x0000000c060e7220 */ /* 0x000fe20000410000 */
[----:B------:R-:W-:-:S02]  /*e460*/  IMAD.U32 R0, R8, 0x10000, RZ ;  /* 0x0001000008007824 */ /* 0x000fc400078e00ff */
[-C--:B------:R-:W-:Y:S01]  /*e470*/  FMUL.FTZ R13, R6, R11.reuse ;  /* 0x0000000b060d7220 */ /* 0x080fe20000410000 */
[C---:B------:R-:W-:Y:S01]  /*e480*/  FMUL.FTZ R6, R10.reuse, R82 ;  /* 0x000000520a067220 */ /* 0x040fe20000410000 */
[-C--:B------:R-:W-:Y:S01]  /*e490*/  FMUL.FTZ R10, R10, R84.reuse ;  /* 0x000000540a0a7220 */ /* 0x080fe20000410000 */
[----:B------:R-:W-:Y:S01]  /*e4a0*/  LOP3.LUT R3, R8, 0xffff0000, RZ, 0xc0, !PT ;  /* 0xffff000008037812 */ /* 0x000fe200078ec0ff */
[----:B------:R-:W-:Y:S01]  /*e4b0*/  FFMA.FTZ R14, R5, R11, -R14 ;  /* 0x0000000b050e7223 */ /* 0x000fe2000001080e */
[----:B------:R-:W-:Y:S01]  /*e4c0*/  FFMA.FTZ R84, R7, R84, -R6 ;  /* 0x0000005407547223 */ /* 0x000fe20000010806 */
[----:B------:R-:W-:Y:S01]  /*e4d0*/  FFMA.FTZ R13, R5, R12, R13 ;  /* 0x0000000c050d7223 */ /* 0x000fe2000001000d */
[----:B------:R-:W-:Y:S01]  /*e4e0*/  IMAD.U32 R6, R83, 0x10000, RZ ;  /* 0x0001000053067824 */ /* 0x000fe200078e00ff */
[----:B------:R-:W-:Y:S01]  /*e4f0*/  LOP3.LUT R8, R9, 0xffff0000, RZ, 0xc0, !PT ;  /* 0xffff000009087812 */ /* 0x000fe200078ec0ff */
[----:B------:R-:W-:Y:S01]  /*e500*/  IMAD.U32 R5, R85, 0x10000, RZ ;  /* 0x0001000055057824 */ /* 0x000fe200078e00ff */
[----:B------:R-:W-:Y:S01]  /*e510*/  LOP3.LUT R83, R83, 0xffff0000, RZ, 0xc0, !PT ;  /* 0xffff000053537812 */ /* 0x000fe200078ec0ff */
[----:B------:R-:W-:Y:S01]  /*e520*/  FFMA.FTZ R11, R7, R82, R10 ;  /* 0x00000052070b7223 */ /* 0x000fe2000001000a */
[----:B------:R-:W-:Y:S01]  /*e530*/  LOP3.LUT R85, R85, 0xffff0000, RZ, 0xc0, !PT ;  /* 0xffff000055557812 */ /* 0x000fe200078ec0ff */
[----:B------:R-:W-:-:S02]  /*e540*/  IMAD.U32 R4, R9, 0x10000, RZ ;  /* 0x0001000009047824 */ /* 0x000fc400078e00ff */
        /* <DEDUP_REMOVED lines=8> */
[----:B------:R-:W-:Y:S02]  /*e5d0*/  F2FP.BF16.F32.PACK_AB R6, R13, R14 ;  /* 0x0000000e0d06723e */ /* 0x000fe400000010ff */
[----:B------:R-:W-:-:S02]  /*e5e0*/  F2FP.BF16.F32.PACK_AB R4, R0, R5 ;  /* 0x000000050004723e */ /* 0x000fc400000010ff */
[----:B------:R-:W-:Y:S02]  /*e5f0*/  F2FP.BF16.F32.PACK_AB R7, R11, R84 ;  /* 0x000000540b07723e */ /* 0x000fe400000010ff */
[----:B------:R-:W-:-:S05]  /*e600*/  F2FP.BF16.F32.PACK_AB R5, R8, R9 ;  /* 0x000000090805723e */ /* 0x000fca00000010ff */
[----:B------:R0:W-:Y:S01]  /*e610*/  STS.128 [R36+0xf000], R4 ;  /* 0x00f0000424007388 */ /* 0x0001e20000000c00 */
[----:B------:R-:W-:Y:S05]  /*e620*/  BRA `(.L_x_1716) ;  /* 0x0000004c006c7947 */ /* 0x000fea0003800000 */
.L_x_1677:
[----:B------:R-:W0:Y:S01]  /*e630*/  LDC R10, c[0x0][0x448] ;  /* 0x00011200ff0a7b82 */ /* 0x000e220000000800 */
[----:B------:R-:W-:Y:S01]  /*e640*/  ULDC.64 UR4, c[0x0][0x3f8] ;  /* 0x0000fe0000047ab9 */ /* 0x000fe20000000a00 */
[----:B------:R-:W-:Y:S01]  /*e650*/  ULDC.64 UR6, c[0x0][0x408] ;  /* 0x0001020000067ab9 */ /* 0x000fe20000000a00 */
[----:B------:R-:W-:Y:S02]  /*e660*/  IMAD.MOV.U32 R25, RZ, RZ, R29 ;  /* 0x000000ffff197224 */ /* 0x000fe400078e001d */
[----:B------:R-:W-:Y:S01]  /*e670*/  IMAD.MOV.U32 R27, RZ, RZ, R31 ;  /* 0x000000ffff1b7224 */ /* 0x000fe200078e001f */
[----:B0-----:R-:W-:-:S13]  /*e680*/  ISETP.NE.AND P0, PT, R10, 0x1, PT ;  /* 0x000000010a00780c */ /* 0x001fda0003f05270 */
[----:B------:R-:W0:Y:S08]  /*e690*/  @P0 LDC R0, c[0x0][0x44c] ;  /* 0x00011300ff000b82 */ /* 0x000e300000000800 */
[----:B------:R-:W1:Y:S01]  /*e6a0*/  @P0 LDC R5, c[0x0][0x450] ;  /* 0x00011400ff050b82 */ /* 0x000e620000000800 */
[----:B0-----:R-:W-:-:S05]  /*e6b0*/  @P0 IMAD.HI.U32 R0, R7, R0, RZ ;  /* 0x0000000007000227 */ /* 0x001fca00078e00ff */
[----:B-1----:R-:W-:-:S04]  /*e6c0*/  @P0 SHF.R.U32.HI R7, RZ, R5, R0 ;  /* 0x00000005ff070219 */ /* 0x002fc80000011600 */
        /* <DEDUP_REMOVED lines=21> */
.L_x_2063:
        /* <DEDUP_REMOVED lines=16> */
[----:B------:R-:W-:-:S09]  /*e920*/  ISETP.GE.AND P5, PT, R205, UR4, PT ;  /* 0x00000004cd007c0c */ /* 0x000fd2000bfa6270 */
[C---:B------:R-:W-:Y:S01]  /*e930*/  @!P4 IMAD.SHL.U32 R12, R16.reuse, 0x2, RZ ;  /* 0x00000002100cc824 */ /* 0x040fe200078e00ff */
[----:B------:R-:W-:-:S03]  /*e940*/  @!P4 SHF.L.U64.HI R13, R16, 0x1, R17 ;  /* 0x00000001100dc819 */ /* 0x000fc60000010211 */
[----:B------:R-:W-:Y:S01]  /*e950*/  @!P5 IMAD.SHL.U32 R15, R203, 0x2, RZ ;  /* 0x00000002cb0fd824 */ /* 0x000fe200078e00ff */
[CC--:B--2---:R-:W-:Y:S02]  /*e960*/  @!P4 IADD3 R10, P0, R7.reuse, R12.reuse, RZ ;  /* 0x0000000c070ac210 */ /* 0x0c4fe40007f1e0ff */
[----:B----4-:R-:W-:Y:S02]  /*e970*/  @!P4 IADD3 R12, P1, R14, R12, RZ ;  /* 0x0000000c0e0cc210 */ /* 0x010fe40007f3e0ff */
[-C--:B------:R-:W-:Y:S01]  /*e980*/  @!P5 IADD3 R24, P2, R7, R15.reuse, RZ ;  /* 0x0000000f0718d210 */ /* 0x080fe20007f5e0ff */
[----:B-1----:R-:W-:Y:S01]  /*e990*/  @!P4 IMAD.X R11, R6, 0x1, R13, P0 ;  /* 0x00000001060bc824 */ /* 0x002fe200000e060d */
[----:B------:R-:W-:Y:S02]  /*e9a0*/  @!P5 IADD3 R14, P3, R14, R15, RZ ;  /* 0x0000000f0e0ed210 */ /* 0x000fe40007f7e0ff */
[----:B------:R-:W-:Y:S02]  /*e9b0*/  CS2R R58, SRZ ;  /* 0x00000000003a7805 */ /* 0x000fe4000001ff00 */
[----:B------:R-:W-:-:S02]  /*e9c0*/  @!P5 SHF.L.U64.HI R7, R203, 0x1, R224 ;  /* 0x00000001cb07d819 */ /* 0x000fc400000102e0 */
[----:B------:R-:W-:Y:S02]  /*e9d0*/  CS2R R56, SRZ ;  /* 0x0000000000387805 */ /* 0x000fe4000001ff00 */
[----:B------:R-:W-:Y:S02]  /*e9e0*/  CS2R R70, SRZ ;  /* 0x0000000000467805 */ /* 0x000fe4000001ff00 */
[----:B------:R-:W-:Y:S02]  /*e9f0*/  CS2R R68, SRZ ;  /* 0x0000000000447805 */ /* 0x000fe4000001ff00 */
[----:B------:R-:W-:Y:S02]  /*ea00*/  CS2R R62, SRZ ;  /* 0x00000000003e7805 */ /* 0x000fe4000001ff00 */
[----:B------:R-:W-:Y:S01]  /*ea10*/  CS2R R60, SRZ ;  /* 0x00000000003c7805 */ /* 0x000fe2000001ff00 */
[----:B---3--:R-:W-:Y:S01]  /*ea20*/  @!P4 IMAD.X R13, R9, 0x1, R13, P1 ;  /* 0x00000001090dc824 */ /* 0x008fe200008e060d */
[----:B------:R1:W5:Y:S01]  /*ea30*/  @!P4 LD.E.128 R64, desc[UR60][R10.64] ;  /* 0x0000003c0a40c980 */ /* 0x000362000c101d00 */
[----:B------:R-:W-:-:S02]  /*ea40*/  @!P5 IMAD.X R25, R6, 0x1, R7, P2 ;  /* 0x000000010619d824 */ /* 0x000fc400010e0607 */
[----:B------:R-:W-:Y:S01]  /*ea50*/  @!P5 IMAD.X R15, R9, 0x1, R7, P3 ;  /* 0x00000001090fd824 */ /* 0x000fe200018e0607 */
[----:B------:R1:W5:Y:S04]  /*ea60*/  @!P4 LD.E.128 R56, desc[UR60][R12.64] ;  /* 0x0000003c0c38c980 */ /* 0x000368000c101d00 */
[----:B------:R1:W5:Y:S04]  /*ea70*/  @!P5 LD.E.128 R68, desc[UR60][R24.64] ;  /* 0x0000003c1844d980 */ /* 0x000368000c101d00 */
[----:B------:R1:W5:Y:S02]  /*ea80*/  @!P5 LD.E.128 R60, desc[UR60][R14.64] ;  /* 0x0000003c0e3cd980 */ /* 0x000364000c101d00 */
.L_x_1725:
[----:B------:R-:W-:Y:S05]  /*ea90*/  BSYNC B1 ;  /* 0x0000000000017941 */ /* 0x000fea0003800000 */
.L_x_1724:
[----:B-1---5:R-:W-:Y:S01]  /*eaa0*/  IMAD.MOV.U32 R6, RZ, RZ, R70 ;  /* 0x000000ffff067224 */ /* 0x022fe200078e0046 */
[----:B------:R-:W-:Y:S01]  /*eab0*/  UMOV UR4, 0xffffffff ;  /* 0xffffffff00047882 */ /* 0x000fe20000000000 */
[----:B--2---:R-:W-:Y:S01]  /*eac0*/  IMAD.MOV.U32 R7, RZ, RZ, R71 ;  /* 0x000000ffff077224 */ /* 0x004fe200078e0047 */
        /* <DEDUP_REMOVED lines=36> */
.L_x_2069:
        /* <DEDUP_REMOVED lines=19> */
[CC--:B---3--:R-:W-:Y:S02]  /*ee40*/  @!P4 IADD3 R10, P0, R7.reuse, R12.reuse, RZ ;  /* 0x0000000c070ac210 */ /* 0x0c8fe40007f1e0ff */
[----:B----4-:R-:W-:Y:S02]  /*ee50*/  @!P4 IADD3 R12, P1, R14, R12, RZ ;  /* 0x0000000c0e0cc210 */ /* 0x010fe40007f3e0ff */
[-C--:B------:R-:W-:Y:S01]  /*ee60*/  @!P5 IADD3 R24, P2, R7, R15.reuse, RZ ;  /* 0x0000000f0718d210 */ /* 0x080fe20007f5e0ff */
[----:B--2---:R-:W-:Y:S01]  /*ee70*/  @!P4 IMAD.X R11, R6, 0x1, R13, P0 ;  /* 0x00000001060bc824 */ /* 0x004fe200000e060d */
        /* <DEDUP_REMOVED lines=8> */
[----:B0-----:R-:W-:Y:S01]  /*ef00*/  @!P4 IMAD.X R13, R9, 0x1, R13, P1 ;  /* 0x00000001090dc824 */ /* 0x001fe200008e060d */
[----:B------:R0:W5:Y:S01]  /*ef10*/  @!P4 LD.E.128 R48, desc[UR60][R10.64] ;  /* 0x0000003c0a30c980 */ /* 0x000162000c101d00 */
[----:B------:R-:W-:-:S02]  /*ef20*/  @!P5 IMAD.X R25, R6, 0x1, R7, P2 ;  /* 0x000000010619d824 */ /* 0x000fc400010e0607 */
[----:B------:R-:W-:Y:S01]  /*ef30*/  @!P5 IMAD.X R15, R9, 0x1, R7, P3 ;  /* 0x00000001090fd824 */ /* 0x000fe200018e0607 */
[----:B------:R0:W5:Y:S04]  /*ef40*/  @!P4 LD.E.128 R40, desc[UR60][R12.64] ;  /* 0x0000003c0c28c980 */ /* 0x000168000c101d00 */
[----:B------:R0:W5:Y:S04]  /*ef50*/  @!P5 LD.E.128 R52, desc[UR60][R24.64] ;  /* 0x0000003c1834d980 */ /* 0x000168000c101d00 */
[----:B------:R0:W5:Y:S02]  /*ef60*/  @!P5 LD.E.128 R44, desc[UR60][R14.64] ;  /* 0x0000003c0e2cd980 */ /* 0x000164000c101d00 */
.L_x_1728:
[----:B------:R-:W-:Y:S05]  /*ef70*/  BSYNC B1 ;  /* 0x0000000000017941 */ /* 0x000fea0003800000 */
.L_x_1727:
[----:B--2--5:R-:W-:Y:S01]  /*ef80*/  IMAD.MOV.U32 R6, RZ, RZ, R54 ;  /* 0x000000ffff067224 */ /* 0x024fe200078e0036 */
[----:B------:R-:W-:Y:S01]  /*ef90*/  UMOV UR4, 0xffffffff ;  /* 0xffffffff00047882 */ /* 0x000fe20000000000 */
[----:B---3--:R-:W-:Y:S02]  /*efa0*/  IMAD.MOV.U32 R7, RZ, RZ, R55 ;  /* 0x000000ffff077224 */ /* 0x008fe400078e0037 */
        /* <DEDUP_REMOVED lines=35> */
.L_x_2075:
        /* <DEDUP_REMOVED lines=21> */
[----:B0-----:R-:W-:Y:S02]  /*f330*/  @!P4 IADD3 R10, P1, R14, R10, RZ ;  /* 0x0000000a0e0ac210 */ /* 0x001fe40007f3e0ff */
        /* <DEDUP_REMOVED lines=10> */
[----:B------:R-:W-:Y:S01]  /*f3e0*/  @!P4 IMAD.X R11, R9, 0x1, R11, P1 ;  /* 0x00000001090bc824 */ /* 0x000fe200008e060b */
[----:B------:R0:W5:Y:S01]  /*f3f0*/  @!P4 LD.E.128 R32, desc[UR60][R72.64] ;  /* 0x0000003c4820c980 */ /* 0x000162000c101d00 */
[----:B------:R-:W-:-:S02]  /*f400*/  @!P5 IMAD.X R13, R6, 0x1, R7, P2 ;  /* 0x00000001060dd824 */ /* 0x000fc400010e0607 */
[----:B------:R-:W-:Y:S01]  /*f410*/  @!P5 IMAD.X R15, R9, 0x1, R7, P3 ;  /* 0x00000001090fd824 */ /* 0x000fe200018e0607 */
[----:B------:R0:W5:Y:S04]  /*f420*/  @!P4 LD.E.128 R24, desc[UR60][R10.64] ;  /* 0x0000003c0a18c980 */ /* 0x000168000c101d00 */
[----:B------:R0:W5:Y:S04]  /*f430*/  @!P5 LD.E.128 R36, desc[UR60][R12.64] ;  /* 0x0000003c0c24d980 */ /* 0x000168000c101d00 */
[----:B------:R0:W5:Y:S02]  /*f440*/  @!P5 LD.E.128 R28, desc[UR60][R14.64] ;  /* 0x0000003c0e1cd980 */ /* 0x000164000c101d00 */
.L_x_1731:
[----:B------:R-:W-:Y:S05]  /*f450*/  BSYNC B1 ;  /* 0x0000000000017941 */ /* 0x000fea0003800000 */
.L_x_1730:
        /* <DEDUP_REMOVED lines=38> */
[----:B-1--4-:R-:W1:Y:S02]  /*f6c0*/  SHFL.IDX PT, R0, R0, 0x3, 0x181f ;  /* 0x00781f0000007f89 */ /* 0x012e6400000e0000 */
.L_x_2081:
[----:B------:R-:W4:Y:S01]  /*f6d0*/  LDL R13, [R1+0x7c] ;  /* 0x00007c00010d7983 */ /* 0x000f220000100800 */
[----:B------:R-:W-:Y:S01]  /*f6e0*/  VIADD R84, R84, 0x60 ;  /* 0x0000006054547836 */ /* 0x000fe20000000000 */
[----:B------:R-:W-:Y:S01]  /*f6f0*/  BSSY B1, `(.L_x_1733) ;  /* 0x0000029000017945 */ /* 0x000fe20003800000 */
[----:B0-----:R-:W-:Y:S02]  /*f700*/  CS2R R4, SRZ ;  /* 0x0000000000047805 */ /* 0x001fe4000001ff00 */
[----:B------:R-:W-:Y:S02]  /*f710*/  CS2R R10, SRZ ;  /* 0x00000000000a7805 */ /* 0x000fe4000001ff00 */
[----:B------:R-:W-:Y:S02]  /*f720*/  CS2R R14, SRZ ;  /* 0x00000000000e7805 */ /* 0x000fe4000001ff00 */
[----:B------:R-:W-:Y:S02]  /*f730*/  ISETP.GE.AND P0, PT, R84, R89, PT ;  /* 0x000000595400720c */ /* 0x000fe40003f06270 */
[----:B------:R-:W-:-:S02]  /*f740*/  CS2R R74, SRZ ;  /* 0x00000000004a7805 */ /* 0x000fc4000001ff00 */
[----:B------:R-:W-:Y:S02]  /*f750*/  CS2R R72, SRZ ;  /* 0x0000000000487805 */ /* 0x000fe4000001ff00 */
[----:B----4-:R-:W-:-:S04]  /*f760*/  LEA.HI R8, R13, R13, RZ, 0x1 ;  /* 0x0000000d0d087211 */ /* 0x010fc800078f08ff */
[----:B------:R-:W-:Y:S02]  /*f770*/  LOP3.LUT R12, R8, 0xfffffffe, RZ, 0xc0, !PT ;  /* 0xfffffffe080c7812 */ /* 0x000fe400078ec0ff */
[----:B------:R-:W-:-:S03]  /*f780*/  CS2R R8, SRZ ;  /* 0x0000000000087805 */ /* 0x000fc6000001ff00 */
        /* <DEDUP_REMOVED lines=12> */
[-C--:B---3--:R-:W-:Y:S02]  /*f850*/  @!P4 IADD3 R82, P0, R76, R79.reuse, RZ ;  /* 0x0000004f4c52c210 */ /* 0x088fe40007f1e0ff */
[----:B-1----:R-:W-:Y:S02]  /*f860*/  @!P4 IADD3 R78, P1, R0, R79, RZ ;  /* 0x0000004f004ec210 */ /* 0x002fe40007f3e0ff */
[-C--:B------:R-:W-:Y:S01]  /*f870*/  @!P5 IADD3 R80, P2, R76, R5.reuse, RZ ;  /* 0x000000054c50d210 */ /* 0x080fe20007f5e0ff */
[--C-:B--2---:R-:W-:Y:S01]  /*f880*/  @!P4 IMAD.X R83, R21, 0x1, R4.reuse, P0 ;  /* 0x000000011553c824 */ /* 0x104fe200000e0604 */
[----:B------:R-:W-:Y:S01]  /*f890*/  @!P5 IADD3 R76, P3, R0, R5, RZ ;  /* 0x00000005004cd210 */ /* 0x000fe20007f7e0ff */
[----:B------:R-:W-:Y:S01]  /*f8a0*/  @!P4 IMAD.X R79, R77, 0x1, R4, P1 ;  /* 0x000000014d4fc824 */ /* 0x000fe200008e0604 */
[----:B------:R-:W-:Y:S02]  /*f8b0*/  @!P5 SHF.L.U64.HI R0, R203, 0x1, R224 ;  /* 0x00000001cb00d819 */ /* 0x000fe400000102e0 */
[----:B------:R-:W-:-:S02]  /*f8c0*/  CS2R R74, SRZ ;  /* 0x00000000004a7805 */ /* 0x000fc4000001ff00 */
[----:B------:R-:W-:Y:S02]  /*f8d0*/  CS2R R72, SRZ ;  /* 0x0000000000487805 */ /* 0x000fe4000001ff00 */
[----:B------:R-:W-:Y:S02]  /*f8e0*/  CS2R R6, SRZ ;  /* 0x0000000000067805 */ /* 0x000fe4000001ff00 */
[----:B------:R-:W-:Y:S02]  /*f8f0*/  CS2R R4, SRZ ;  /* 0x0000000000047805 */ /* 0x000fe4000001ff00 */
[----:B------:R-:W-:Y:S02]  /*f900*/  CS2R R14, SRZ ;  /* 0x00000000000e7805 */ /* 0x000fe4000001ff00 */
[----:B------:R-:W-:Y:S01]  /*f910*/  CS2R R12, SRZ ;  /* 0x00000000000c7805 */ /* 0x000fe2000001ff00 */
[--C-:B------:R-:W-:Y:S01]  /*f920*/  @!P5 IMAD.X R81, R21, 0x1, R0.reuse, P2 ;  /* 0x000000011551d824 */ /* 0x100fe200010e0600 */
[----:B------:R0:W5:Y:S01]  /*f930*/  @!P4 LD.E.128 R8, desc[UR60][R82.64] ;  /* 0x0000003c5208c980 */ /* 0x000162000c101d00 */
[----:B------:R-:W-:-:S03]  /*f940*/  @!P5 IMAD.X R77, R77, 0x1, R0, P3 ;  /* 0x000000014d4dd824 */ /* 0x000fc600018e0600 */
[----:B------:R0:W5:Y:S04]  /*f950*/  @!P4 LD.E.128 R72, desc[UR60][R78.64] ;  /* 0x0000003c4e48c980 */ /* 0x000168000c101d00 */
[----:B------:R0:W5:Y:S04]  /*f960*/  @!P5 LD.E.128 R4, desc[UR60][R80.64] ;  /* 0x0000003c5004d980 */ /* 0x000168000c101d00 */
[----:B------:R0:W5:Y:S02]  /*f970*/  @!P5 LD.E.128 R12, desc[UR60][R76.64] ;  /* 0x0000003c4c0cd980 */ /* 0x000164000c101d00 */
.L_x_1734:
[----:B------:R-:W-:Y:S05]  /*f980*/  BSYNC B1 ;  /* 0x0000000000017941 */ /* 0x000fea0003800000 */
.L_x_1733:
[----:B0-----:R-:W4:Y:S01]  /*f990*/  LDL R79, [R1+0x4c] ;  /* 0x00004c00014f7983 */ /* 0x001f220000100800 */
[----:B------:R-:W0:Y:S03]  /*f9a0*/  SYNCS.PHASECHK.TRANS64.TRYWAIT P0, [R18+URZ+0x30800], R109 ;  /* 0x0308006d120075a7 */ /* 0x000e26000800017f */
[----:B------:R-:W4:Y:S01]  /*f9b0*/  LDL R78, [R1+0xc] ;  /* 0x00000c00014e7983 */ /* 0x000f220000100800 */
[----:B-1---5:R-:W-:Y:S01]  /*f9c0*/  IMAD.MOV.U32 R0, RZ, RZ, R6 ;  /* 0x000000ffff007224 */ /* 0x022fe200078e0006 */
[----:B------:R-:W-:Y:S01]  /*f9d0*/  BSSY B1, `(.L_x_1735) ;  /* 0x0000024000017945 */ /* 0x000fe20003800000 */
[----:B---3--:R-:W-:Y:S02]  /*f9e0*/  IMAD.MOV.U32 R76, RZ, RZ, R5 ;  /* 0x000000ffff4c7224 */ /* 0x008fe400078e0005 */
[----:B------:R-:W-:Y:S01]  /*f9f0*/  IMAD.MOV.U32 R77, RZ, RZ, R10 ;  /* 0x000000ffff4d7224 */ /* 0x000fe200078e000a */
[----:B------:R-:W-:Y:S01]  /*fa00*/  PRMT R84, R0, 0x7610, R84 ;  /* 0x0000761000547816 */ /* 0x000fe20000000054 */
[----:B--2---:R-:W-:Y:S01]  /*fa10*/  IMAD.MOV.U32 R21, RZ, RZ, R7 ;  /* 0x000000ffff157224 */ /* 0x004fe200078e0007 */
        /* <DEDUP_REMOVED lines=19> */
[----:B------:R-:W-:-:S03]  /*fb50*/  IMAD.MOV.U32 R77, RZ, RZ, R75 ;  /* 0x000000ffff4d7224 */ /* 0x000fc600078e004b */
[----:B------:R-:W-:Y:S01]  /*fb60*/  PRMT R106, R76, 0x7610, R106 ;  /* 0x000076104c6a7816 */ /* 0x000fe2000000006a */
[----:B------:R-:W-:Y:S01]  /*fb70*/  IMAD.MOV.U32 R76, RZ, RZ, R73 ;  /* 0x000000ffff4c7224 */ /* 0x000fe200078e0049 */
[----:B------:R-:W-:Y:S02]  /*fb80*/  PRMT R107, R77, 0x7610, R107 ;  /* 0x000076104d6b7816 */ /* 0x000fe4000000006b */
[----:B----4-:R-:W-:Y:S02]  /*fb90*/  VIADDMNMX R21, R89, -R79, 0x80, PT ;  /* 0x0000008059157446 */ /* 0x010fe4000380094f */
[----:B------:R-:W-:Y:S02]  /*fba0*/  PRMT R89, R0, 0x7610, R89 ;  /* 0x0000761000597816 */ /* 0x000fe40000000059 */
[----:B------:R-:W-:Y:S01]  /*fbb0*/  ISETP.GE.AND P1, PT, R78, R21, PT ;  /* 0x000000154e00720c */ /* 0x000fe20003f26270 */
[----:B------:R-:W-:Y:S01]  /*fbc0*/  IMAD.MOV.U32 R78, RZ, RZ, R72 ;  /* 0x000000ffff4e7224 */ /* 0x000fe200078e0048 */
[----:B------:R-:W-:-:S04]  /*fbd0*/  SHF.R.S32.HI R0, RZ, 0x1f, R205 ;  /* 0x0000001fff007819 */ /* 0x000fc800000114cd */
[----:B------:R-:W-:Y:S02]  /*fbe0*/  PRMT R108, R78, 0x7610, R108 ;  /* 0x000076104e6c7816 */ /* 0x000fe4000000006c */
[----:B------:R-:W-:Y:S01]  /*fbf0*/  LEA.HI R0, R0, R205, RZ, 0x3 ;  /* 0x000000cd00007211 */ /* 0x000fe200078f18ff */
[----:B0-----:R-:W-:Y:S06]  /*fc00*/  @!P0 BRA `(.L_x_1736) ;  /* 0x000001b400d88947 */ /* 0x001fec0003800000 */
.L_x_2082:
[----:B------:R-:W-:Y:S05]  /*fc10*/  BSYNC B1 ;  /* 0x0000000000017941 */ /* 0x000fea0003800000 */
.L_x_1735:
[----:B------:R-:W-:Y:S01]  /*fc20*/  BSSY B1, `(.L_x_1737) ;  /* 0x00000dd000017945 */ /* 0x000fe20003800000 */
[----:B0-----:R-:W-:Y:S02]  /*fc30*/  PRMT R109, R76, 0x7610, R109 ;  /* 0x000076104c6d7816 */ /* 0x001fe4000000006d */
[----:B------:R-:W-:Y:S01]  /*fc40*/  SHF.R.S32.HI R0, RZ, 0x3, R0 ;  /* 0x00000003ff007819 */ /* 0x000fe20000011400 */
[----:B------:R-:W-:Y:S06]  /*fc50*/  @P1 BRA `(.L_x_1738) ;  /* 0x0000000c00641947 */ /* 0x000fec0003800000 */
[----:B------:R0:W5:Y:S01]  /*fc60*/  LDL R161, [R1+0x54] ;  /* 0x0000540001a17983 */ /* 0x0001620000100800 */
[----:B------:R-:W1:Y:S03]  /*fc70*/  LDC R143, c[0x0][0x3f4] ;  /* 0x0000fd00ff8f7b82 */ /* 0x000e660000000800 */
[----:B------:R0:W5:Y:S04]  /*fc80*/  LDL R160, [R1+0xa8] ;  /* 0x0000a80001a07983 */ /* 0x0001680000100800 */
[----:B------:R0:W5:Y:S01]  /*fc90*/  LDL R159, [R1+0x5c] ;  /* 0x00005c00019f7983 */ /* 0x0001620000100800 */
[----:B------:R-:W-:Y:S01]  /*fca0*/  BSSY B2, `(.L_x_1739) ;  /* 0x000006c000027945 */ /* 0x000fe20003800000 */
[----:B-1----:R-:W-:-:S02]  /*fcb0*/  ISETP.GE.AND P0, PT, R16, R143, PT ;  /* 0x0000008f1000720c */ /* 0x002fc40003f06270 */
[----:B------:R-:W-:-:S11]  /*fcc0*/  ISETP.GE.AND P1, PT, R205, R143, PT ;  /* 0x0000008fcd00720c */ /* 0x000fd60003f26270 */
[----:B0-----:R-:W-:Y:S05]  /*fcd0*/  @P0 BRA `(.L_x_1740) ;  /* 0x0000000400a00947 */ /* 0x001fea0003800000 */
[----:B------:R-:W2:Y:S04]  /*fce0*/  LDL R77, [R1+0x70] ;  /* 0x00007000014d7983 */ /* 0x000ea80000100800 */
[----:B------:R-:W3:Y:S01]  /*fcf0*/  LDL R162, [R1+0x60] ;  /* 0x0000600001a27983 */ /* 0x000ee20000100800 */
[----:B------:R-:W-:Y:S02]  /*fd00*/  SHF.R.U64 R149, R66, 0x10, R67 ;  /* 0x0000001042957819 */ /* 0x000fe40000001243 */
[----:B------:R-:W-:Y:S02]  /*fd10*/  SHF.R.U64 R66, R56, 0x10, R57 ;  /* 0x0000001038427819 */ /* 0x000fe40000001239 */
[----:B------:R-:W-:Y:S02]  /*fd20*/  SHF.R.U64 R153, R64, 0x10, R65 ;  /* 0x0000001040997819 */ /* 0x000fe40000001241 */
[----:B------:R-:W-:-:S02]  /*fd30*/  SHF.R.U32.HI R148, RZ, 0x10, R67 ;  /* 0x00000010ff947819 */ /* 0x000fc40000011643 */
[----:B------:R-:W-:Y:S02]  /*fd40*/  PRMT R155, R145, 0x5410, R66 ;  /* 0x00005410919b7816 */ /* 0x000fe40000000042 */
[----:B------:R-:W-:Y:S02]  /*fd50*/  PRMT R146, R146, 0x5410, R153 ;  /* 0x0000541092927816 */ /* 0x000fe40000000099 */
[----:B------:R-:W-:Y:S01]  /*fd60*/  SHF.R.U32.HI R151, RZ, 0x10, R65 ;  /* 0x00000010ff977819 */ /* 0x000fe20000011641 */
[----:B------:R-:W-:Y:S01]  /*fd70*/  IMAD.U32 R154, R155, 0x10000, RZ ;  /* 0x000100009b9a7824 */ /* 0x000fe200078e00ff */
[----:B------:R-:W-:Y:S02]  /*fd80*/  PRMT R56, R87, 0x5432, R148 ;  /* 0x0000543257387816 */ /* 0x000fe40000000094 */
[--C-:B------:R-:W-:Y:S02]  /*fd90*/  SHF.R.U64 R65, R58, 0x10, R59.reuse ;  /* 0x000000103a417819 */ /* 0x100fe4000000123b */
[----:B------:R-:W-:-:S02]  /*fda0*/  SHF.R.U32.HI R58, RZ, 0x10, R59 ;  /* 0x00000010ff3a7819 */ /* 0x000fc4000001163b */
[----:B------:R-:W-:Y:S02]  /*fdb0*/  SHF.R.U32.HI R64, RZ, 0x10, R57 ;  /* 0x00000010ff407819 */ /* 0x000fe40000011639 */
[----:B------:R-:W-:Y:S02]  /*fdc0*/  PRMT R144, R144, 0x5410, R151 ;  /* 0x0000541090907816 */ /* 0x000fe40000000097 */
[----:B------:R-:W-:Y:S02]  /*fdd0*/  PRMT R58, R85, 0x5432, R58 ;  /* 0x00005432553a7816 */ /* 0x000fe4000000003a */
[----:B------:R-:W-:Y:S02]  /*fde0*/  PRMT R147, R147, 0x5410, R64 ;  /* 0x0000541093937816 */ /* 0x000fe40000000040 */
[----:B------:R-:W-:Y:S02]  /*fdf0*/  PRMT R57, R88, 0x5432, R149 ;  /* 0x0000543258397816 */ /* 0x000fe40000000095 */
[----:B------:R-:W-:-:S02]  /*fe00*/  LOP3.LUT R155, R155, 0xffff0000, RZ, 0xc0, !PT ;  /* 0xffff00009b9b7812 */ /* 0x000fc400078ec0ff */
[----:B------:R-:W-:Y:S02]  /*fe10*/  PRMT R65, R86, 0x5432, R65 ;  /* 0x0000543256417816 */ /* 0x000fe40000000041 */
[----:B--2---:R-:W-:-:S04]  /*fe20*/  LEA.HI R76, R143, R77, RZ, 0x1d ;  /* 0x0000004d8f4c7211 */ /* 0x004fc800078fe8ff */
[----:B------:R-:W-:Y:S01]  /*fe30*/  SHF.R.S32.HI R79, RZ, 0x1f, R76 ;  /* 0x0000001fff4f7819 */ /* 0x000fe2000001144c */
[----:B------:R-:W-:-:S03]  /*fe40*/  IMAD.SHL.U32 R77, R76, 0x8, RZ ;  /* 0x000000084c4d7824 */ /* 0x000fc600078e00ff */
[----:B------:R-:W-:Y:S02]  /*fe50*/  LEA.HI R79, R79, R76, RZ, 0x3 ;  /* 0x0000004c4f4f7211 */ /* 0x000fe400078f18ff */
[----:B-----5:R-:W-:-:S03]  /*fe60*/  LOP3.LUT R77, R161, 0x38, R77, 0xf8, !PT ;  /* 0x00000038a14d7812 */ /* 0x020fc600078ef84d */
[----:B------:R-:W-:Y:S01]  /*fe70*/  IMAD.SHL.U32 R79, R79, 0x400, RZ ;  /* 0x000004004f4f7824 */ /* 0x000fe200078e00ff */
[----:B------:R-:W-:-:S04]  /*fe80*/  LOP3.LUT R76, R77, R160, RZ, 0x3c, !PT ;  /* 0x000000a04d4c7212 */ /* 0x000fc800078e3cff */
[----:B------:R-:W-:-:S04]  /*fe90*/  LOP3.LUT R79, R79, 0x7fffe000, RZ, 0xc0, !PT ;  /* 0x7fffe0004f4f7812 */ /* 0x000fc800078ec0ff */
[----:B------:R-:W-:Y:S02]  /*fea0*/  IADD3 R81, R76, R79, R159 ;  /* 0x0000004f4c517210 */ /* 0x000fe40007ffe09f */
[----:B---3--:R-:W0:Y:S03]  /*feb0*/  LDS.128 R76, [R162] ;  /* 0x00000000a24c7984 */ /* 0x008e260000000c00 */
        /* <DEDUP_REMOVED lines=13> */
[----:B------:R-:W-:Y:S01]  /*ff90*/  LOP3.LUT R152, R81, 0xffff0000, RZ, 0xc0, !PT ;  /* 0xffff000051987812 */ /* 0x000fe200078ec0ff */
[----:B------:R-:W-:Y:S01]  /*ffa0*/  FMUL.FTZ R156, R77, R154 ;  /* 0x0000009a4d9c7220 */ /* 0x000fe20000410000 */
[----:B------:R-:W-:-:S02]  /*ffb0*/  IMAD.U32 R151, R81, 0x10000, RZ ;  /* 0x0001000051977824 */ /* 0x000fc400078e00ff */
[-C--:B------:R-:W-:Y:S01]  /*ffc0*/  FMUL.FTZ R158, R77, R80.reuse ;  /* 0x000000504d9e7220 */ /* 0x080fe20000410000 */
[----:B------:R-:W-:Y:S02]  /*ffd0*/  IMAD.U32 R153, R83, 0x10000, RZ ;  /* 0x0001000053997824 */ /* 0x000fe400078e00ff */
[C---:B------:R-:W-:Y:S01]  /*ffe0*/  FFMA.FTZ R77, R145.reuse, R80, -R156 ;  /* 0x00000050914d7223 */ /* 0x040fe2000001089c */
[----:B------:R-:W-:Y:S02]  /*fff0*/  IMAD.U32 R80, R144, 0x10000, RZ ;  /* 0x0001000090507824 */ /* 0x000fe400078e00ff */
[----:B------:R-:W-:Y:S01]  /*10000*/  FFMA.FTZ R79, R145, R154, R158 ;  /* 0x0000009a914f7223 */ /* 0x000fe2000001009e */
[----:B------:R-:W-:Y:S01]  /*10010*/  IMAD.U32 R156, R58, 0x10000, RZ ;  /* 0x000100003a9c7824 */ /* 0x000fe200078e00ff */
[C---:B------:R-:W-:Y:S01]  /*10020*/  LOP3.LUT R67, R82.reuse, 0xffff0000, RZ, 0xc0, !PT ;  /* 0xffff000052437812 */ /* 0x040fe200078ec0ff */
[----:B------:R-:W-:Y:S01]  /*10030*/  IMAD.U32 R81, R82, 0x10000, RZ ;  /* 0x0001000052517824 */ /* 0x000fe200078e00ff */
[----:B------:R-:W-:Y:S01]  /*10040*/  LOP3.LUT R82, R83, 0xffff0000, RZ, 0xc0, !PT ;  /* 0xffff000053527812 */ /* 0x000fe200078ec0ff */
[----:B------:R-:W-:-:S02]  /*10050*/  IMAD.U32 R154, R56, 0x10000, RZ ;  /* 0x00010000389a7824 */ /* 0x000fc400078e00ff */
[----:B------:R-:W-:Y:S01]  /*10060*/  FMUL.FTZ R145, R151, R80 ;  /* 0x0000005097917220 */ /* 0x000fe20000410000 */
[----:B------:R-:W-:Y:S02]  /*10070*/  IMAD.U32 R83, R147, 0x10000, RZ ;  /* 0x0001000093537824 */ /* 0x000fe400078e00ff */
[C---:B------:R-:W-:Y:S01]  /*10080*/  FMUL.FTZ R158, R153.reuse, R156 ;  /* 0x0000009c999e7220 */ /* 0x040fe20000410000 */
[-C--:B------:R-:W-:Y:S01]  /*10090*/  FMUL.FTZ R153, R153, R154.reuse ;  /* 0x0000009a99997220 */ /* 0x080fe20000410000 */
[----:B------:R-:W-:Y:S01]  /*100a0*/  LOP3.LUT R147, R147, 0xffff0000, RZ, 0xc0, !PT ;  /* 0xffff000093937812 */ /* 0x000fe200078ec0ff */
[-C--:B------:R-:W-:Y:S01]  /*100b0*/  FMUL.FTZ R157, R151, R83.reuse ;  /* 0x00000053979d7220 */ /* 0x080fe20000410000 */
[----:B------:R-:W-:Y:S01]  /*100c0*/  FFMA.FTZ R145, R148, R83, R145 ;  /* 0x0000005394917223 */ /* 0x000fe20000010091 */
[----:B------:R-:W-:Y:S01]  /*100d0*/  LOP3.LUT R151, R146, 0xffff0000, RZ, 0xc0, !PT ;  /* 0xffff000092977812 */ /* 0x000fe200078ec0ff */
[C---:B------:R-:W-:Y:S01]  /*100e0*/  FFMA.FTZ R83, R149.reuse, R154, -R158 ;  /* 0x0000009a95537223 */ /* 0x040fe2000001089e */
[----:B------:R-:W-:Y:S01]  /*100f0*/  FFMA.FTZ R146, R149, R156, R153 ;  /* 0x0000009c95927223 */ /* 0x000fe20000010099 */
[----:B------:R-:W-:Y:S01]  /*10100*/  FMUL.FTZ R153, R150, R155 ;  /* 0x0000009b96997220 */ /* 0x000fe20000410000 */
[----:B------:R-:W-:Y:S01]  /*10110*/  LOP3.LUT R149, R144, 0xffff0000, RZ, 0xc0, !PT ;  /* 0xffff000090957812 */ /* 0x000fe200078ec0ff */
[----:B------:R-:W-:Y:S01]  /*10120*/  FFMA.FTZ R80, R148, R80, -R157 ;  /* 0x0000005094507223 */ /* 0x000fe2000001089d */
[-C--:B------:R-:W-:Y:S01]  /*10130*/  FMUL.FTZ R157, R150, R151.reuse ;  /* 0x00000097969d7220 */ /* 0x080fe20000410000 */
[----:B------:R-:W-:Y:S01]  /*10140*/  FFMA.FTZ R150, R66, R151, -R153 ;  /* 0x0000009742967223 */ /* 0x000fe20000010899 */
[C---:B------:R-:W-:Y:S01]  /*10150*/  FMUL.FTZ R151, R152.reuse, R147 ;  /* 0x0000009398977220 */ /* 0x040fe20000410000 */
[----:B------:R-:W-:Y:S01]  /*10160*/  FMUL.FTZ R154, R152, R149 ;  /* 0x00000095989a7220 */ /* 0x000fe20000410000 */
[----:B------:R-:W-:Y:S01]  /*10170*/  FFMA.FTZ R152, R66, R155, R157 ;  /* 0x0000009b42987223 */ /* 0x000fe2000001009d */
[----:B------:R-:W-:-:S02]  /*10180*/  IMAD.U32 R148, R65, 0x10000, RZ ;  /* 0x0001000041947824 */ /* 0x000fc400078e00ff */
[C---:B------:R-:W-:Y:S01]  /*10190*/  FFMA.FTZ R151, R76.reuse, R149, -R151 ;  /* 0x000000954c977223 */ /* 0x040fe20000010897 */
[----:B------:R-:W-:Y:S01]  /*101a0*/  FFMA.FTZ R154, R76, R147, R154 ;  /* 0x000000934c9a7223 */ /* 0x000fe2000001009a */
[----:B------:R-:W-:Y:S01]  /*101b0*/  LOP3.LUT R76, R65, 0xffff0000, RZ, 0xc0, !PT ;  /* 0xffff0000414c7812 */ /* 0x000fe200078ec0ff */
[C---:B------:R-:W-:Y:S01]  /*101c0*/  IMAD.U32 R144, R57.reuse, 0x10000, RZ ;  /* 0x0001000039907824 */ /* 0x040fe200078e00ff */
[----:B------:R-:W-:Y:S01]  /*101d0*/  LOP3.LUT R66, R57, 0xffff0000, RZ, 0xc0, !PT ;  /* 0xffff000039427812 */ /* 0x000fe200078ec0ff */
[C---:B------:R-:W-:Y:S01]  /*101e0*/  FMUL.FTZ R153, R81.reuse, R148 ;  /* 0x0000009451997220 */ /* 0x040fe20000410000 */
[----:B------:R-:W-:Y:S01]  /*101f0*/  LOP3.LUT R65, R58, 0xffff0000, RZ, 0xc0, !PT ;  /* 0xffff00003a417812 */ /* 0x000fe200078ec0ff */
[----:B------:R-:W-:Y:S01]  /*10200*/  FMUL.FTZ R81, R81, R144 ;  /* 0x0000009051517220 */ /* 0x000fe20000410000 */
[----:B------:R-:W-:Y:S01]  /*10210*/  LOP3.LUT R57, R56, 0xffff0000, RZ, 0xc0, !PT ;  /* 0xffff000038397812 */ /* 0x000fe200078ec0ff */
[C---:B------:R-:W-:Y:S01]  /*10220*/  FMUL.FTZ R56, R67.reuse, R76 ;  /* 0x0000004c43387220 */ /* 0x040fe20000410000 */
[----:B------:R-:W-:Y:S01]  /*10230*/  FMUL.FTZ R67, R67, R66 ;  /* 0x0000004243437220 */ /* 0x000fe20000410000 */
[----:B------:R-:W-:Y:S01]  /*10240*/  FMUL.FTZ R147, R82, R65 ;  /* 0x0000004152937220 */ /* 0x000fe20000410000 */
[----:B------:R-:W-:Y:S01]  /*10250*/  FFMA.FTZ R153, R64, R144, -R153 ;  /* 0x0000009040997223 */ /* 0x000fe20000010899 */
[-C--:B------:R-:W-:Y:S01]  /*10260*/  FMUL.FTZ R82, R82, R57.reuse ;  /* 0x0000003952527220 */ /* 0x080fe20000410000 */
[C---:B------:R-:W-:Y:S01]  /*10270*/  FFMA.FTZ R58, R59.reuse, R66, -R56 ;  /* 0x000000423b3a7223 */ /* 0x040fe20000010838 */
[----:B------:R-:W-:Y:S01]  /*10280*/  FFMA.FTZ R66, R59, R76, R67 ;  /* 0x0000004c3b427223 */ /* 0x000fe20000010043 */
[----:B------:R-:W-:Y:S01]  /*10290*/  FFMA.FTZ R76, R78, R57, -R147 ;  /* 0x000000394e4c7223 */ /* 0x000fe20000010893 */
        /* <DEDUP_REMOVED lines=12> */
.L_x_1740:
[----:B------:R-:W-:Y:S05]  /*10360*/  BSYNC B2 ;  /* 0x0000000000027941 */ /* 0x000fea0003800000 */
.L_x_1739:
[----:B------:R-:W-:Y:S05]  /*10370*/  @P1 BRA `(.L_x_1738) ;  /* 0x00000004009c1947 */ /* 0x000fea0003800000 */
[----:B0-----:R-:W2:Y:S01]  /*10380*/  LDL R142, [R1+0x9c] ;  /* 0x00009c00018e7983 */ /* 0x001ea20000100800 */
[----:B------:R-:W-:Y:S02]  /*10390*/  LEA.HI R143, R143, R0, RZ, 0x1d ;  /* 0x000000008f8f7211 */ /* 0x000fe400078fe8ff */
[----:B------:R-:W-:Y:S02]  /*103a0*/  SHF.R.U64 R79, R68, 0x10, R69 ;  /* 0x00000010444f7819 */ /* 0x000fe40000001245 */
[----:B------:R-:W-:Y:S01]  /*103b0*/  SHF.R.S32.HI R58, RZ, 0x1f, R143 ;  /* 0x0000001fff3a7819 */ /* 0x000fe2000001148f */
[----:B------:R-:W-:Y:S01]  /*103c0*/  IMAD.SHL.U32 R56, R143, 0x8, RZ ;  /* 0x000000088f387824 */ /* 0x000fe200078e00ff */
[----:B------:R-:W-:Y:S02]  /*103d0*/  SHF.R.U32.HI R68, RZ, 0x10, R69 ;  /* 0x00000010ff447819 */ /* 0x000fe40000011645 */
[----:B------:R-:W-:Y:S02]  /*103e0*/  LEA.HI R58, R58, R143, RZ, 0x3 ;  /* 0x0000008f3a3a7211 */ /* 0x000fe400078f18ff */
[----:B-----5:R-:W-:-:S02]  /*103f0*/  LOP3.LUT R56, R161, 0x38, R56, 0xf8, !PT ;  /* 0x00000038a1387812 */ /* 0x020fc400078ef838 */
[--C-:B------:R-:W-:Y:S01]  /*10400*/  SHF.R.U64 R69, R60, 0x10, R61.reuse ;  /* 0x000000103c457819 */ /* 0x100fe2000000123d */
[----:B------:R-:W-:Y:S01]  /*10410*/  IMAD.SHL.U32 R58, R58, 0x400, RZ ;  /* 0x000004003a3a7824 */ /* 0x000fe200078e00ff */
[----:B------:R-:W-:Y:S02]  /*10420*/  LOP3.LUT R57, R56, R160, RZ, 0x3c, !PT ;  /* 0x000000a038397212 */ /* 0x000fe400078e3cff */
[----:B------:R-:W-:Y:S02]  /*10430*/  SHF.R.U32.HI R60, RZ, 0x10, R61 ;  /* 0x00000010ff3c7819 */ /* 0x000fe4000001163d */
[----:B------:R-:W-:Y:S02]  /*10440*/  LOP3.LUT R58, R58, 0x7fffe000, RZ, 0xc0, !PT ;  /* 0x7fffe0003a3a7812 */ /* 0x000fe400078ec0ff */
[----:B------:R-:W-:Y:S02]  /*10450*/  SHF.R.U64 R61, R62, 0x10, R63 ;  /* 0x000000103e3d7819 */ /* 0x000fe4000000123f */
[----:B------:R-:W-:-:S02]  /*10460*/  IADD3 R65, R57, R58, R159 ;  /* 0x0000003a39417210 */ /* 0x000fc40007ffe09f */
[----:B------:R-:W-:Y:S02]  /*10470*/  SHF.R.U64 R77, R70, 0x10, R71 ;  /* 0x00000010464d7819 */ /* 0x000fe40000001247 */
[----:B------:R-:W-:Y:S01]  /*10480*/  PRMT R140, R140, 0x5410, R79 ;  /* 0x000054108c8c7816 */ /* 0x000fe2000000004f */
[----:B------:R-:W-:Y:S01]  /*10490*/  IMAD R76, R65, 0x2, R18 ;  /* 0x00000002414c7824 */ /* 0x000fe200078e0212 */
[----:B------:R-:W-:Y:S02]  /*104a0*/  PRMT R136, R136, 0x5410, R69 ;  /* 0x0000541088887816 */ /* 0x000fe40000000045 */
[----:B------:R-:W-:Y:S02]  /*104b0*/  PRMT R137, R137, 0x5410, R60 ;  /* 0x0000541089897816 */ /* 0x000fe4000000003c */
[----:B------:R-:W0:Y:S01]  /*104c0*/  LDS.128 R64, [R76+0x10400] ;  /* 0x010400004c407984 */ /* 0x000e220000000c00 */
[----:B------:R-:W-:Y:S01]  /*104d0*/  PRMT R134, R134, 0x5410, R61 ;  /* 0x0000541086867816 */ /* 0x000fe2000000003d */
[----:B------:R-:W-:Y:S01]  /*104e0*/  IMAD.U32 R78, R136, 0x10000, RZ ;  /* 0x00010000884e7824 */ /* 0x000fe200078e00ff */
[----:B------:R-:W-:Y:S01]  /*104f0*/  SHF.R.U32.HI R62, RZ, 0x10, R63 ;  /* 0x00000010ff3e7819 */ /* 0x000fe2000001163f */
[----:B------:R-:W-:Y:S01]  /*10500*/  IMAD.U32 R79, R137, 0x10000, RZ ;  /* 0x00010000894f7824 */ /* 0x000fe200078e00ff */
[----:B------:R-:W-:-:S02]  /*10510*/  PRMT R141, R141, 0x5410, R68 ;  /* 0x000054108d8d7816 */ /* 0x000fc40000000044 */
[----:B------:R-:W-:Y:S01]  /*10520*/  PRMT R138, R138, 0x5410, R77 ;  /* 0x000054108a8a7816 */ /* 0x000fe2000000004d */
[----:B------:R-:W-:Y:S01]  /*10530*/  IMAD.U32 R77, R140, 0x10000, RZ ;  /* 0x000100008c4d7824 */ /* 0x000fe200078e00ff */
[----:B------:R-:W-:Y:S02]  /*10540*/  SHF.R.U32.HI R70, RZ, 0x10, R71 ;  /* 0x00000010ff467819 */ /* 0x000fe40000011647 */
[----:B------:R-:W-:Y:S02]  /*10550*/  PRMT R135, R135, 0x5410, R62 ;  /* 0x0000541087877816 */ /* 0x000fe4000000003e */
[----:B------:R-:W-:Y:S02]  /*10560*/  PRMT R139, R139, 0x5410, R70 ;  /* 0x000054108b8b7816 */ /* 0x000fe40000000046 */
[----:B------:R-:W-:Y:S02]  /*10570*/  LOP3.LUT R136, R136, 0xffff0000, RZ, 0xc0, !PT ;  /* 0xffff000088887812 */ /* 0x000fe400078ec0ff */
[----:B------:R-:W-:Y:S01]  /*10580*/  LOP3.LUT R140, R140, 0xffff0000, RZ, 0xc0, !PT ;  /* 0xffff00008c8c7812 */ /* 0x000fe200078ec0ff */
[C---:B0-----:R-:W-:Y:S01]  /*10590*/  IMAD.U32 R69, R65.reuse, 0x10000, RZ ;  /* 0x0001000041457824 */ /* 0x041fe200078e00ff */
[----:B------:R-:W-:Y:S01]  /*105a0*/  LOP3.LUT R65, R65, 0xffff0000, RZ, 0xc0, !PT ;  /* 0xffff000041417812 */ /* 0x000fe200078ec0ff */
[C---:B------:R-:W-:Y:S01]  /*105b0*/  IMAD.U32 R71, R67.reuse, 0x10000, RZ ;  /* 0x0001000043477824 */ /* 0x040fe200078e00ff */
[----:B------:R-:W-:Y:S01]  /*105c0*/  LOP3.LUT R67, R67, 0xffff0000, RZ, 0xc0, !PT ;  /* 0xffff000043437812 */ /* 0x000fe200078ec0ff */
[----:B------:R-:W-:Y:S01]  /*105d0*/  FMUL.FTZ R143, R69, R79 ;  /* 0x0000004f458f7220 */ /* 0x000fe20000410000 */
[C---:B------:R-:W-:Y:S01]  /*105e0*/  IMAD.U32 R70, R66.reuse, 0x10000, RZ ;  /* 0x0001000042467824 */ /* 0x040fe200078e00ff */
[----:B------:R-:W-:Y:S01]  /*105f0*/  LOP3.LUT R66, R66, 0xffff0000, RZ, 0xc0, !PT ;  /* 0xffff000042427812 */ /* 0x000fe200078ec0ff */
[----:B--2---:R-:W0:Y:S02]  /*10600*/  LDS.128 R56, [R142] ;  /* 0x000000008e387984 */ /* 0x004e240000000c00 */
        /* <DEDUP_REMOVED lines=13> */
[C---:B------:R-:W-:Y:S01]  /*106e0*/  FFMA.FTZ R81, R60.reuse, R77, -R81 ;  /* 0x0000004d3c517223 */ /* 0x040fe20000010851 */
[----:B------:R-:W-:Y:S01]  /*106f0*/  FFMA.FTZ R83, R60, R78, R83 ;  /* 0x0000004e3c537223 */ /* 0x000fe20000010053 */
[----:B------:R-:W-:Y:S02]  /*10700*/  IMAD.U32 R77, R135, 0x10000, RZ ;  /* 0x00010000874d7824 */ /* 0x000fe400078e00ff */
[-C--:B------:R-:W-:Y:S01]  /*10710*/  FMUL.FTZ R69, R69, R59.reuse ;  /* 0x0000003b45457220 */ /* 0x080fe20000410000 */
[----:B------:R-:W-:Y:S02]  /*10720*/  IMAD.U32 R60, R139, 0x10000, RZ ;  /* 0x000100008b3c7824 */ /* 0x000fe400078e00ff */
[C---:B------:R-:W-:Y:S01]  /*10730*/  FFMA.FTZ R143, R62.reuse, R59, -R143 ;  /* 0x0000003b3e8f7223 */ /* 0x040fe2000001088f */
[C---:B------:R-:W-:Y:S01]  /*10740*/  FMUL.FTZ R59, R71.reuse, R77 ;  /* 0x0000004d473b7220 */ /* 0x040fe20000410000 */
[----:B------:R-:W-:Y:S01]  /*10750*/  FFMA.FTZ R69, R62, R79, R69 ;  /* 0x0000004f3e457223 */ /* 0x000fe20000010045 */
[-C--:B------:R-:W-:Y:S01]  /*10760*/  FMUL.FTZ R78, R71, R60.reuse ;  /* 0x0000003c474e7220 */ /* 0x080fe20000410000 */
[----:B------:R-:W-:Y:S01]  /*10770*/  LOP3.LUT R62, R137, 0xffff0000, RZ, 0xc0, !PT ;  /* 0xffff0000893e7812 */ /* 0x000fe200078ec0ff */
[C---:B------:R-:W-:Y:S01]  /*10780*/  FFMA.FTZ R71, R68.reuse, R60, -R59 ;  /* 0x0000003c44477223 */ /* 0x040fe2000001083b */
[----:B------:R-:W-:Y:S01]  /*10790*/  LOP3.LUT R60, R141, 0xffff0000, RZ, 0xc0, !PT ;  /* 0xffff00008d3c7812 */ /* 0x000fe200078ec0ff */
[----:B------:R-:W-:Y:S01]  /*107a0*/  FFMA.FTZ R77, R68, R77, R78 ;  /* 0x0000004d444d7223 */ /* 0x000fe2000001004e */
[C---:B------:R-:W-:Y:S01]  /*107b0*/  FMUL.FTZ R68, R64.reuse, R136 ;  /* 0x0000008840447220 */ /* 0x040fe20000410000 */
[----:B------:R-:W-:Y:S01]  /*107c0*/  FMUL.FTZ R78, R64, R140 ;  /* 0x0000008c404e7220 */ /* 0x000fe20000410000 */
[----:B------:R-:W-:-:S02]  /*107d0*/  IMAD.U32 R64, R134, 0x10000, RZ ;  /* 0x0001000086407824 */ /* 0x000fc400078e00ff */
[C---:B------:R-:W-:Y:S01]  /*107e0*/  FMUL.FTZ R80, R65.reuse, R62 ;  /* 0x0000003e41507220 */ /* 0x040fe20000410000 */
[----:B------:R-:W-:Y:S02]  /*107f0*/  IMAD.U32 R59, R138, 0x10000, RZ ;  /* 0x000100008a3b7824 */ /* 0x000fe400078e00ff */
[----:B------:R-:W-:Y:S01]  /*10800*/  FMUL.FTZ R65, R65, R60 ;  /* 0x0000003c41417220 */ /* 0x000fe20000410000 */
[C---:B------:R-:W-:Y:S01]  /*10810*/  FMUL.FTZ R82, R70.reuse, R64 ;  /* 0x0000004046527220 */ /* 0x040fe20000410000 */
[C---:B------:R-:W-:Y:S01]  /*10820*/  FFMA.FTZ R80, R57.reuse, R60, -R80 ;  /* 0x0000003c39507223 */ /* 0x040fe20000010850 */
[-C--:B------:R-:W-:Y:S01]  /*10830*/  FMUL.FTZ R70, R70, R59.reuse ;  /* 0x0000003b46467220 */ /* 0x080fe20000410000 */
[----:B------:R-:W-:Y:S01]  /*10840*/  FFMA.FTZ R62, R57, R62, R65 ;  /* 0x0000003e393e7223 */ /* 0x000fe20000010041 */
[----:B------:R-:W-:Y:S01]  /*10850*/  FFMA.FTZ R82, R63, R59, -R82 ;  /* 0x0000003b3f527223 */ /* 0x000fe20000010852 */
[----:B------:R-:W-:Y:S01]  /*10860*/  LOP3.LUT R59, R134, 0xffff0000, RZ, 0xc0, !PT ;  /* 0xffff0000863b7812 */ /* 0x000fe200078ec0ff */
[C---:B------:R-:W-:Y:S01]  /*10870*/  FFMA.FTZ R68, R61.reuse, R140, -R68 ;  /* 0x0000008c3d447223 */ /* 0x040fe20000010844 */
[----:B------:R-:W-:Y:S01]  /*10880*/  LOP3.LUT R57, R138, 0xffff0000, RZ, 0xc0, !PT ;  /* 0xffff00008a397812 */ /* 0x000fe200078ec0ff */
[----:B------:R-:W-:Y:S01]  /*10890*/  FFMA.FTZ R78, R61, R136, R78 ;  /* 0x000000883d4e7223 */ /* 0x000fe2000001004e */
[----:B------:R-:W-:Y:S01]  /*108a0*/  LOP3.LUT R135, R135, 0xffff0000, RZ, 0xc0, !PT ;  /* 0xffff000087877812 */ /* 0x000fe200078ec0ff */
[C---:B------:R-:W-:Y:S01]  /*108b0*/  FMUL.FTZ R61, R66.reuse, R59 ;  /* 0x0000003b423d7220 */ /* 0x040fe20000410000 */
[----:B------:R-:W-:Y:S01]  /*108c0*/  LOP3.LUT R139, R139, 0xffff0000, RZ, 0xc0, !PT ;  /* 0xffff00008b8b7812 */ /* 0x000fe200078ec0ff */
[----:B------:R-:W-:Y:S01]  /*108d0*/  FMUL.FTZ R66, R66, R57 ;  /* 0x0000003942427220 */ /* 0x000fe20000410000 */
[----:B------:R-:W-:Y:S01]  /*108e0*/  FFMA.FTZ R70, R63, R64, R70 ;  /* 0x000000403f467223 */ /* 0x000fe20000010046 */
[C---:B------:R-:W-:Y:S01]  /*108f0*/  FMUL.FTZ R65, R67.reuse, R135 ;  /* 0x0000008743417220 */ /* 0x040fe20000410000 */
[C---:B------:R-:W-:Y:S01]  /*10900*/  FFMA.FTZ R63, R56.reuse, R57, -R61 ;  /* 0x00000039383f7223 */ /* 0x040fe2000001083d */
[----:B------:R-:W-:Y:S01]  /*10910*/  FMUL.FTZ R60, R67, R139 ;  /* 0x0000008b433c7220 */ /* 0x000fe20000410000 */
[----:B------:R-:W-:Y:S01]  /*10920*/  FFMA.FTZ R59, R56, R59, R66 ;  /* 0x0000003b383b7223 */ /* 0x000fe20000010042 */
[----:B------:R-:W-:Y:S01]  /*10930*/  FFMA.FTZ R64, R58, R139, -R65 ;  /* 0x0000008b3a407223 */ /* 0x000fe20000010841 */
[----:B------:R-:W-:Y:S01]  /*10940*/  F2FP.BF16.F32.PACK_AB R61, R62, R69 ;  /* 0x000000453e3d723e */ /* 0x000fe200000010ff */
        /* <DEDUP_REMOVED lines=8> */
[----:B------:R1:W-:Y:S04]  /*109d0*/  STS.128 [R142], R56 ;  /* 0x000000388e007388 */ /* 0x0003e80000000c00 */
[----:B------:R1:W-:Y:S02]  /*109e0*/  STS.128 [R76+0x10400], R60 ;  /* 0x0104003c4c007388 */ /* 0x0003e40000000c00 */
.L_x_1738:
[----:B------:R-:W-:Y:S05]  /*109f0*/  BSYNC B1 ;  /* 0x0000000000017941 */ /* 0x000fea0003800000 */
.L_x_1737:
[----:B01----:R-:W2:Y:S01]  /*10a00*/  LDL R56, [R1+0xa0] ;  /* 0x0000a00001387983 */ /* 0x003ea20000100800 */
[----:B------:R-:W-:Y:S01]  /*10a10*/  BSSY B1, `(.L_x_1741) ;  /* 0x00000dc000017945 */ /* 0x000fe20003800000 */
[----:B--2---:R-:W-:-:S13]  /*10a20*/  ISETP.GE.AND P0, PT, R56, R21, PT ;  /* 0x000000153800720c */ /* 0x004fda0003f06270 */
[----:B------:R-:W-:Y:S05]  /*10a30*/  @P0 BRA `(.L_x_1742) ;  /* 0x0000000c00640947 */ /* 0x000fea0003800000 */
        /* <DEDUP_REMOVED lines=10> */
[--C-:B------:R-:W-:Y:S02]  /*10ae0*/  SHF.R.U64 R69, R48, 0x10, R49.reuse ;  /* 0x0000001030457819 */ /* 0x100fe40000001231 */
[----:B------:R-:W-:Y:S02]  /*10af0*/  SHF.R.U32.HI R48, RZ, 0x10, R49 ;  /* 0x00000010ff307819 */ /* 0x000fe40000011631 */
[--C-:B------:R-:W-:Y:S02]  /*10b00*/  SHF.R.U64 R49, R40, 0x10, R41.reuse ;  /* 0x0000001028317819 */ /* 0x100fe40000001229 */
[----:B------:R-:W-:-:S02]  /*10b10*/  SHF.R.U32.HI R40, RZ, 0x10, R41 ;  /* 0x00000010ff287819 */ /* 0x000fc40000011629 */
        /* <DEDUP_REMOVED lines=8> */
[----:B------:R-:W-:Y:S02]  /*10ba0*/  PRMT R130, R130, 0x5410, R41 ;  /* 0x0000541082827816 */ /* 0x000fe40000000029 */
[----:B------:R-:W-:Y:S02]  /*10bb0*/  PRMT R129, R129, 0x5410, R48 ;  /* 0x0000541081817816 */ /* 0x000fe40000000030 */
[----:B------:R-:W-:Y:S02]  /*10bc0*/  PRMT R127, R127, 0x5410, R50 ;  /* 0x000054107f7f7816 */ /* 0x000fe40000000032 */
[----:B------:R-:W-:Y:S02]  /*10bd0*/  PRMT R131, R131, 0x5410, R42 ;  /* 0x0000541083837816 */ /* 0x000fe4000000002a */
[----:B------:R-:W-:Y:S01]  /*10be0*/  PRMT R126, R126, 0x5410, R67 ;  /* 0x000054107e7e7816 */ /* 0x000fe20000000043 */
[----:B------:R-:W-:Y:S01]  /*10bf0*/  IMAD.U32 R67, R128, 0x10000, RZ ;  /* 0x0001000080437824 */ /* 0x000fe200078e00ff */
[----:B------:R-:W-:-:S02]  /*10c00*/  LOP3.LUT R132, R132, 0xffff0000, RZ, 0xc0, !PT ;  /* 0xffff000084847812 */ /* 0x000fc400078ec0ff */
[----:B------:R-:W-:Y:S02]  /*10c10*/  LOP3.LUT R128, R128, 0xffff0000, RZ, 0xc0, !PT ;  /* 0xffff000080807812 */ /* 0x000fe400078ec0ff */
        /* <DEDUP_REMOVED lines=31> */
[----:B------:R-:W-:Y:S02]  /*10e10*/  IMAD.U32 R50, R129, 0x10000, RZ ;  /* 0x0001000081327824 */ /* 0x000fe400078e00ff */
[C---:B------:R-:W-:Y:S01]  /*10e20*/  FFMA.FTZ R71, R40.reuse, R67, -R71 ;  /* 0x0000004328477223 */ /* 0x040fe20000010847 */
[----:B------:R-:W-:Y:S01]  /*10e30*/  FMUL.FTZ R79, R57, R63 ;  /* 0x0000003f394f7220 */ /* 0x000fe20000410000 */
[----:B------:R-:W-:Y:S02]  /*10e40*/  IMAD.U32 R67, R131, 0x10000, RZ ;  /* 0x0001000083437824 */ /* 0x000fe400078e00ff */
[----:B------:R-:W-:Y:S01]  /*10e50*/  FFMA.FTZ R77, R40, R69, R77 ;  /* 0x00000045284d7223 */ /* 0x000fe2000001004d */
[-C--:B------:R-:W-:Y:S01]  /*10e60*/  FMUL.FTZ R57, R57, R50.reuse ;  /* 0x0000003239397220 */ /* 0x080fe20000410000 */
[----:B------:R-:W-:Y:S01]  /*10e70*/  FFMA.FTZ R79, R42, R50, -R79 ;  /* 0x000000322a4f7223 */ /* 0x000fe2000001084f */
[----:B------:R-:W-:-:S02]  /*10e80*/  IMAD.U32 R40, R127, 0x10000, RZ ;  /* 0x000100007f287824 */ /* 0x000fc400078e00ff */
[----:B------:R-:W-:Y:S01]  /*10e90*/  FMUL.FTZ R50, R66, R67 ;  /* 0x0000004342327220 */ /* 0x000fe20000410000 */
[----:B------:R-:W-:Y:S01]  /*10ea0*/  FFMA.FTZ R57, R42, R63, R57 ;  /* 0x0000003f2a397223 */ /* 0x000fe20000010039 */
[----:B------:R-:W-:Y:S01]  /*10eb0*/  LOP3.LUT R129, R129, 0xffff0000, RZ, 0xc0, !PT ;  /* 0xffff000081817812 */ /* 0x000fe200078ec0ff */
[-C--:B------:R-:W-:Y:S01]  /*10ec0*/  FMUL.FTZ R66, R66, R40.reuse ;  /* 0x0000002842427220 */ /* 0x080fe20000410000 */
[----:B------:R-:W-:Y:S01]  /*10ed0*/  FFMA.FTZ R63, R49, R40, -R50 ;  /* 0x00000028313f7223 */ /* 0x000fe20000010832 */
[----:B------:R-:W-:Y:S01]  /*10ee0*/  LOP3.LUT R133, R133, 0xffff0000, RZ, 0xc0, !PT ;  /* 0xffff000085857812 */ /* 0x000fe200078ec0ff */
[----:B------:R-:W-:Y:S01]  /*10ef0*/  FMUL.FTZ R40, R51, R132 ;  /* 0x0000008433287220 */ /* 0x000fe20000410000 */
[----:B------:R-:W-:Y:S01]  /*10f00*/  FFMA.FTZ R67, R49, R67, R66 ;  /* 0x0000004331437223 */ /* 0x000fe20000010042 */
[-C--:B------:R-:W-:Y:S01]  /*10f10*/  FMUL.FTZ R50, R51, R128.reuse ;  /* 0x0000008033327220 */ /* 0x080fe20000410000 */
[----:B------:R-:W-:Y:S02]  /*10f20*/  IMAD.U32 R42, R130, 0x10000, RZ ;  /* 0x00010000822a7824 */ /* 0x000fe400078e00ff */
[----:B------:R-:W-:Y:S01]  /*10f30*/  FFMA.FTZ R128, R41, R128, -R40 ;  /* 0x0000008029807223 */ /* 0x000fe20000010828 */
[C---:B------:R-:W-:Y:S01]  /*10f40*/  FMUL.FTZ R49, R60.reuse, R133 ;  /* 0x000000853c317220 */ /* 0x040fe20000410000 */
[-C--:B------:R-:W-:Y:S01]  /*10f50*/  FMUL.FTZ R66, R60, R129.reuse ;  /* 0x000000813c427220 */ /* 0x080fe20000410000 */
[----:B------:R-:W-:Y:S01]  /*10f60*/  IMAD.U32 R40, R126, 0x10000, RZ ;  /* 0x000100007e287824 */ /* 0x000fe200078e00ff */
[----:B------:R-:W-:Y:S01]  /*10f70*/  LOP3.LUT R130, R130, 0xffff0000, RZ, 0xc0, !PT ;  /* 0xffff000082827812 */ /* 0x000fe200078ec0ff */
[----:B------:R-:W-:Y:S01]  /*10f80*/  FMUL.FTZ R68, R59, R42 ;  /* 0x0000002a3b447220 */ /* 0x000fe20000410000 */
[----:B------:R-:W-:Y:S01]  /*10f90*/  LOP3.LUT R131, R131, 0xffff0000, RZ, 0xc0, !PT ;  /* 0xffff000083837812 */ /* 0x000fe200078ec0ff */
[----:B------:R-:W-:Y:S01]  /*10fa0*/  FFMA.FTZ R60, R56, R129, -R49 ;  /* 0x00000081383c7223 */ /* 0x000fe20000010831 */
[----:B------:R-:W-:Y:S01]  /*10fb0*/  LOP3.LUT R126, R126, 0xffff0000, RZ, 0xc0, !PT ;  /* 0xffff00007e7e7812 */ /* 0x000fe200078ec0ff */
[----:B------:R-:W-:Y:S01]  /*10fc0*/  FFMA.FTZ R66, R56, R133, R66 ;  /* 0x0000008538427223 */ /* 0x000fe20000010042 */
[----:B------:R-:W-:Y:S01]  /*10fd0*/  LOP3.LUT R127, R127, 0xffff0000, RZ, 0xc0, !PT ;  /* 0xffff00007f7f7812 */ /* 0x000fe200078ec0ff */
[----:B------:R-:W-:Y:S01]  /*10fe0*/  FFMA.FTZ R50, R41, R132, R50 ;  /* 0x0000008429327223 */ /* 0x000fe20000010032 */
[----:B------:R-:W-:Y:S01]  /*10ff0*/  FMUL.FTZ R56, R59, R40 ;  /* 0x000000283b387220 */ /* 0x000fe20000410000 */
[----:B------:R-:W-:Y:S01]  /*11000*/  FMUL.FTZ R41, R61, R130 ;  /* 0x000000823d297220 */ /* 0x000fe20000410000 */
[----:B------:R-:W-:Y:S01]  /*11010*/  FFMA.FTZ R68, R43, R40, -R68 ;  /* 0x000000282b447223 */ /* 0x000fe20000010844 */
[C---:B------:R-:W-:Y:S01]  /*11020*/  FMUL.FTZ R49, R62.reuse, R131 ;  /* 0x000000833e317220 */ /* 0x040fe20000410000 */
[----:B------:R-:W-:Y:S01]  /*11030*/  FMUL.FTZ R61, R61, R126 ;  /* 0x0000007e3d3d7220 */ /* 0x000fe20000410000 */
[-C--:B------:R-:W-:Y:S01]  /*11040*/  FMUL.FTZ R40, R62, R127.reuse ;  /* 0x0000007f3e287220 */ /* 0x080fe20000410000 */
[----:B------:R-:W-:Y:S01]  /*11050*/  FFMA.FTZ R56, R43, R42, R56 ;  /* 0x0000002a2b387223 */ /* 0x000fe20000010038 */
[----:B------:R-:W-:Y:S01]  /*11060*/  FFMA.FTZ R43, R48, R126, -R41 ;  /* 0x0000007e302b7223 */ /* 0x000fe20000010829 */
        /* <DEDUP_REMOVED lines=13> */
.L_x_1744:
[----:B------:R-:W-:Y:S05]  /*11140*/  BSYNC B2 ;  /* 0x0000000000027941 */ /* 0x000fea0003800000 */
.L_x_1743:
[----:B------:R-:W-:Y:S05]  /*11150*/  @P1 BRA `(.L_x_1742) ;  /* 0x00000004009c1947 */ /* 0x000fea0003800000 */
[----:B------:R-:W2:Y:S01]  /*11160*/  LDL R66, [R1+0x94] ;  /* 0x0000940001427983 */ /* 0x000ea20000100800 */
[----:B------:R-:W-:Y:S02]  /*11170*/  LEA.HI R65, R65, R0, RZ, 0x1d ;  /* 0x0000000041417211 */ /* 0x000fe400078fe8ff */
[----:B------:R-:W-:Y:S02]  /*11180*/  SHF.R.U64 R59, R52, 0x10, R53 ;  /* 0x00000010343b7819 */ /* 0x000fe40000001235 */
[----:B0-----:R-:W-:Y:S01]  /*11190*/  SHF.R.S32.HI R42, RZ, 0x1f, R65 ;  /* 0x0000001fff2a7819 */ /* 0x001fe20000011441 */
        /* <DEDUP_REMOVED lines=11> */
[----:B------:R-:W-:Y:S02]  /*11250*/  PRMT R120, R120, 0x5410, R59 ;  /* 0x0000541078787816 */ /* 0x000fe4000000003b */
[----:B------:R-:W-:Y:S01]  /*11260*/  PRMT R124, R124, 0x5410, R53 ;  /* 0x000054107c7c7816 */ /* 0x000fe20000000035 */
[----:B------:R-:W-:Y:S01]  /*11270*/  IMAD R56, R49, 0x2, R18 ;  /* 0x0000000231387824 */ /* 0x000fe200078e0212 */
[--C-:B------:R-:W-:Y:S02]  /*11280*/  SHF.R.U64 R45, R46, 0x10, R47.reuse ;  /* 0x000000102e2d7819 */ /* 0x100fe4000000122f */
[----:B------:R-:W-:Y:S01]  /*11290*/  PRMT R125, R125, 0x5410, R44 ;  /* 0x000054107d7d7816 */ /* 0x000fe2000000002c */
[----:B------:R-:W-:Y:S01]  /*112a0*/  IMAD.U32 R59, R124, 0x10000, RZ ;  /* 0x000100007c3b7824 */ /* 0x000fe200078e00ff */
[----:B------:R-:W0:Y:S01]  /*112b0*/  LDS.128 R48, [R56+0x10400] ;  /* 0x0104000038307984 */ /* 0x000e220000000c00 */
[----:B------:R-:W-:Y:S02]  /*112c0*/  SHF.R.U32.HI R46, RZ, 0x10, R47 ;  /* 0x00000010ff2e7819 */ /* 0x000fe4000001162f */
[----:B------:R-:W-:Y:S01]  /*112d0*/  PRMT R121, R121, 0x5410, R52 ;  /* 0x0000541079797816 */ /* 0x000fe20000000034 */
[----:B------:R-:W-:Y:S01]  /*112e0*/  IMAD.U32 R58, R125, 0x10000, RZ ;  /* 0x000100007d3a7824 */ /* 0x000fe200078e00ff */
[----:B------:R-:W-:Y:S01]  /*112f0*/  PRMT R118, R118, 0x5410, R57 ;  /* 0x0000541076767816 */ /* 0x000fe20000000039 */
[----:B------:R-:W-:Y:S01]  /*11300*/  IMAD.U32 R57, R120, 0x10000, RZ ;  /* 0x0001000078397824 */ /* 0x000fe200078e00ff */
[----:B------:R-:W-:-:S02]  /*11310*/  SHF.R.U32.HI R54, RZ, 0x10, R55 ;  /* 0x00000010ff367819 */ /* 0x000fc40000011637 */
[----:B------:R-:W-:Y:S02]  /*11320*/  PRMT R123, R123, 0x5410, R46 ;  /* 0x000054107b7b7816 */ /* 0x000fe4000000002e */
[----:B------:R-:W-:Y:S02]  /*11330*/  PRMT R119, R119, 0x5410, R54 ;  /* 0x0000541077777816 */ /* 0x000fe40000000036 */
[----:B------:R-:W-:Y:S01]  /*11340*/  PRMT R122, R122, 0x5410, R45 ;  /* 0x000054107a7a7816 */ /* 0x000fe2000000002d */
[----:B------:R-:W-:Y:S02]  /*11350*/  IMAD.U32 R60, R123, 0x10000, RZ ;  /* 0x000100007b3c7824 */ /* 0x000fe400078e00ff */
[C---:B0-----:R-:W-:Y:S01]  /*11360*/  IMAD.U32 R52, R48.reuse, 0x10000, RZ ;  /* 0x0001000030347824 */ /* 0x041fe200078e00ff */
[----:B------:R-:W-:Y:S01]  /*11370*/  LOP3.LUT R48, R48, 0xffff0000, RZ, 0xc0, !PT ;  /* 0xffff000030307812 */ /* 0x000fe200078ec0ff */
[C---:B------:R-:W-:Y:S01]  /*11380*/  IMAD.U32 R53, R49.reuse, 0x10000, RZ ;  /* 0x0001000031357824 */ /* 0x040fe200078e00ff */
[----:B------:R-:W-:Y:S01]  /*11390*/  LOP3.LUT R49, R49, 0xffff0000, RZ, 0xc0, !PT ;  /* 0xffff000031317812 */ /* 0x000fe200078ec0ff */
[C---:B------:R-:W-:Y:S01]  /*113a0*/  FMUL.FTZ R61, R52.reuse, R59 ;  /* 0x0000003b343d7220 */ /* 0x040fe20000410000 */
[----:B------:R-:W-:Y:S01]  /*113b0*/  FMUL.FTZ R63, R52, R57 ;  /* 0x00000039343f7220 */ /* 0x000fe20000410000 */
[----:B------:R-:W-:-:S02]  /*113c0*/  IMAD.U32 R52, R121, 0x10000, RZ ;  /* 0x0001000079347824 */ /* 0x000fc400078e00ff */
[----:B------:R-:W-:Y:S01]  /*113d0*/  FMUL.FTZ R62, R53, R58 ;  /* 0x0000003a353e7220 */ /* 0x000fe20000410000 */
[C---:B------:R-:W-:Y:S01]  /*113e0*/  IMAD.U32 R55, R51.reuse, 0x10000, RZ ;  /* 0x0001000033377824 */ /* 0x040fe200078e00ff */
[----:B------:R-:W-:Y:S01]  /*113f0*/  LOP3.LUT R51, R51, 0xffff0000, RZ, 0xc0, !PT ;  /* 0xffff000033337812 */ /* 0x000fe200078ec0ff */
[----:B------:R-:W-:Y:S01]  /*11400*/  FMUL.FTZ R64, R53, R52 ;  /* 0x0000003435407220 */ /* 0x000fe20000410000 */
[----:B------:R-:W-:Y:S01]  /*11410*/  LOP3.LUT R53, R124, 0xffff0000, RZ, 0xc0, !PT ;  /* 0xffff00007c357812 */ /* 0x000fe200078ec0ff */
[C---:B------:R-:W-:Y:S01]  /*11420*/  IMAD.U32 R54, R50.reuse, 0x10000, RZ ;  /* 0x0001000032367824 */ /* 0x040fe200078e00ff */
[----:B------:R-:W-:Y:S01]  /*11430*/  LOP3.LUT R50, R50, 0xffff0000, RZ, 0xc0, !PT ;  /* 0xffff000032327812 */ /* 0x000fe200078ec0ff */
[----:B--2---:R-:W0:Y:S02]  /*11440*/  LDS.128 R40, [R66] ;  /* 0x0000000042287984 */ /* 0x004e240000000c00 */
[C---:B0-----:R-:W-:Y:S01]  /*11450*/  IMAD.U32 R44, R40.reuse, 0x10000, RZ ;  /* 0x00010000282c7824 */ /* 0x041fe200078e00ff */
[----:B------:R-:W-:Y:S01]  /*11460*/  LOP3.LUT R40, R40, 0xffff0000, RZ, 0xc0, !PT ;  /* 0xffff000028287812 */ /* 0x000fe200078ec0ff */
[C---:B------:R-:W-:Y:S01]  /*11470*/  IMAD.U32 R45, R41.reuse, 0x10000, RZ ;  /* 0x00010000292d7824 */ /* 0x040fe200078e00ff */
[----:B------:R-:W-:Y:S01]  /*11480*/  LOP3.LUT R41, R41, 0xffff0000, RZ, 0xc0, !PT ;  /* 0xffff000029297812 */ /* 0x000fe200078ec0ff */
[C---:B------:R-:W-:Y:S01]  /*11490*/  FFMA.FTZ R61, R44.reuse, R57, -R61 ;  /* 0x000000392c3d7223 */ /* 0x040fe2000001083d */
[----:B------:R-:W-:Y:S01]  /*114a0*/  FFMA.FTZ R63, R44, R59, R63 ;  /* 0x0000003b2c3f7223 */ /* 0x000fe2000001003f */
[----:B------:R-:W-:-:S02]  /*114b0*/  IMAD.U32 R44, R119, 0x10000, RZ ;  /* 0x00010000772c7824 */ /* 0x000fc400078e00ff */
[----:B------:R-:W-:Y:S01]  /*114c0*/  FFMA.FTZ R62, R45, R52, -R62 ;  /* 0x000000342d3e7223 */ /* 0x000fe2000001083e */
[----:B------:R-:W-:Y:S01]  /*114d0*/  FMUL.FTZ R52, R55, R60 ;  /* 0x0000003c37347220 */ /* 0x000fe20000410000 */
[----:B------:R-:W-:Y:S02]  /*114e0*/  IMAD.U32 R47, R43, 0x10000, RZ ;  /* 0x000100002b2f7824 */ /* 0x000fe400078e00ff */
[----:B------:R-:W-:Y:S01]  /*114f0*/  FMUL.FTZ R55, R55, R44 ;  /* 0x0000002c37377220 */ /* 0x000fe20000410000 */
[----:B------:R-:W-:Y:S01]  /*11500*/  FFMA.FTZ R64, R45, R58, R64 ;  /* 0x0000003a2d407223 */ /* 0x000fe20000010040 */
[----:B------:R-:W-:Y:S01]  /*11510*/  LOP3.LUT R45, R120, 0xffff0000, RZ, 0xc0, !PT ;  /* 0xffff0000782d7812 */ /* 0x000fe200078ec0ff */
[C---:B------:R-:W-:Y:S01]  /*11520*/  FFMA.FTZ R59, R47.reuse, R44, -R52 ;  /* 0x0000002c2f3b7223 */ /* 0x040fe20000010834 */
[----:B------:R-:W-:Y:S01]  /*11530*/  FFMA.FTZ R65, R47, R60, R55 ;  /* 0x0000003c2f417223 */ /* 0x000fe20000010037 */
[C---:B------:R-:W-:Y:S01]  /*11540*/  FMUL.FTZ R47, R48.reuse, R53 ;  /* 0x00000035302f7220 */ /* 0x040fe20000410000 */
[----:B------:R-:W-:Y:S01]  /*11550*/  LOP3.LUT R44, R121, 0xffff0000, RZ, 0xc0, !PT ;  /* 0xffff0000792c7812 */ /* 0x000fe200078ec0ff */
[-C--:B------:R-:W-:Y:S01]  /*11560*/  FMUL.FTZ R55, R48, R45.reuse ;  /* 0x0000002d30377220 */ /* 0x080fe20000410000 */
[----:B------:R-:W-:Y:S01]  /*11570*/  LOP3.LUT R52, R125, 0xffff0000, RZ, 0xc0, !PT ;  /* 0xffff00007d347812 */ /* 0x000fe200078ec0ff */
[----:B------:R-:W-:Y:S01]  /*11580*/  FFMA.FTZ R48, R40, R45, -R47 ;  /* 0x0000002d28307223 */ /* 0x000fe2000001082f */
[----:B------:R-:W-:-:S02]  /*11590*/  IMAD.U32 R47, R122, 0x10000, RZ ;  /* 0x000100007a2f7824 */ /* 0x000fc400078e00ff */
[----:B------:R-:W-:Y:S01]  /*115a0*/  FFMA.FTZ R58, R40, R53, R55 ;  /* 0x00000035283a7223 */ /* 0x000fe20000010037 */
[----:B------:R-:W-:Y:S02]  /*115b0*/  IMAD.U32 R46, R42, 0x10000, RZ ;  /* 0x000100002a2e7824 */ /* 0x000fe400078e00ff */
[C---:B------:R-:W-:Y:S01]  /*115c0*/  FMUL.FTZ R60, R49.reuse, R52 ;  /* 0x00000034313c7220 */ /* 0x040fe20000410000 */
[----:B------:R-:W-:Y:S02]  /*115d0*/  IMAD.U32 R45, R118, 0x10000, RZ ;  /* 0x00010000762d7824 */ /* 0x000fe400078e00ff */
[C---:B------:R-:W-:Y:S01]  /*115e0*/  FMUL.FTZ R53, R54.reuse, R47 ;  /* 0x0000002f36357220 */ /* 0x040fe20000410000 */
[-C--:B------:R-:W-:Y:S01]  /*115f0*/  FMUL.FTZ R57, R49, R44.reuse ;  /* 0x0000002c31397220 */ /* 0x080fe20000410000 */
[C---:B------:R-:W-:Y:S01]  /*11600*/  FFMA.FTZ R49, R41.reuse, R44, -R60 ;  /* 0x0000002c29317223 */ /* 0x040fe2000001083c */
[-C--:B------:R-:W-:Y:S01]  /*11610*/  FMUL.FTZ R55, R54, R45.reuse ;  /* 0x0000002d36377220 */ /* 0x080fe20000410000 */
[----:B------:R-:W-:Y:S01]  /*11620*/  FFMA.FTZ R53, R46, R45, -R53 ;  /* 0x0000002d2e357223 */ /* 0x000fe20000010835 */
[----:B------:R-:W-:Y:S01]  /*11630*/  FFMA.FTZ R57, R41, R52, R57 ;  /* 0x0000003429397223 */ /* 0x000fe20000010039 */
[----:B------:R-:W-:Y:S01]  /*11640*/  LOP3.LUT R45, R122, 0xffff0000, RZ, 0xc0, !PT ;  /* 0xffff00007a2d7812 */ /* 0x000fe200078ec0ff */
[----:B------:R-:W-:Y:S01]  /*11650*/  FFMA.FTZ R46, R46, R47, R55 ;  /* 0x0000002f2e2e7223 */ /* 0x000fe20000010037 */
[----:B------:R-:W-:-:S02]  /*11660*/  LOP3.LUT R41, R118, 0xffff0000, RZ, 0xc0, !PT ;  /* 0xffff000076297812 */ /* 0x000fc400078ec0ff */
[----:B------:R-:W-:Y:S01]  /*11670*/  LOP3.LUT R44, R123, 0xffff0000, RZ, 0xc0, !PT ;  /* 0xffff00007b2c7812 */ /* 0x000fe200078ec0ff */
[C---:B------:R-:W-:Y:S01]  /*11680*/  FMUL.FTZ R47, R50.reuse, R45 ;  /* 0x0000002d322f7220 */ /* 0x040fe20000410000 */
[----:B------:R-:W-:Y:S01]  /*11690*/  LOP3.LUT R40, R119, 0xffff0000, RZ, 0xc0, !PT ;  /* 0xffff000077287812 */ /* 0x000fe200078ec0ff */
[-C--:B------:R-:W-:Y:S01]  /*116a0*/  FMUL.FTZ R52, R50, R41.reuse ;  /* 0x0000002932347220 */ /* 0x080fe20000410000 */
[----:B------:R-:W-:Y:S01]  /*116b0*/  LOP3.LUT R42, R42, 0xffff0000, RZ, 0xc0, !PT ;  /* 0xffff00002a2a7812 */ /* 0x000fe200078ec0ff */
[----:B------:R-:W-:Y:S01]  /*116c0*/  FMUL.FTZ R54, R51, R44 ;  /* 0x0000002c33367220 */ /* 0x000fe20000410000 */
[----:B------:R-:W-:Y:S01]  /*116d0*/  LOP3.LUT R43, R43, 0xffff0000, RZ, 0xc0, !PT ;  /* 0xffff00002b2b7812 */ /* 0x000fe200078ec0ff */
[-C--:B------:R-:W-:Y:S02]  /*116e0*/  FMUL.FTZ R51, R51, R40.reuse ;  /* 0x0000002833337220 */ /* 0x080fe40000410000 */
[C---:B------:R-:W-:Y:S01]  /*116f0*/  FFMA.FTZ R50, R42.reuse, R41, -R47 ;  /* 0x000000292a327223 */ /* 0x040fe2000001082f */
[----:B------:R-:W-:Y:S01]  /*11700*/  FFMA.FTZ R47, R42, R45, R52 ;  /* 0x0000002d2a2f7223 */ /* 0x000fe20000010034 */
[C---:B------:R-:W-:Y:S01]  /*11710*/  FFMA.FTZ R54, R43.reuse, R40, -R54 ;  /* 0x000000282b367223 */ /* 0x040fe20000010836 */
        /* <DEDUP_REMOVED lines=11> */
.L_x_1742:
[----:B------:R-:W-:Y:S05]  /*117d0*/  BSYNC B1 ;  /* 0x0000000000017941 */ /* 0x000fea0003800000 */
.L_x_1741:
[----:B------:R-:W-:Y:S01]  /*117e0*/  ISETP.GE.AND P0, PT, R20, R21, PT ;  /* 0x000000151400720c */ /* 0x000fe20003f06270 */
[----:B------:R-:W-:-:S12]  /*117f0*/  BSSY B1, `(.L_x_1745) ;  /* 0x00000df000017945 */ /* 0x000fd80003800000 */
[----:B------:R-:W-:Y:S05]  /*11800*/  @P0 BRA `(.L_x_1746) ;  /* 0x0000000c00740947 */ /* 0x000fea0003800000 */
[----:B0-----:R-:W0:Y:S01]  /*11810*/  LDC R49, c[0x0][0x3f4] ;  /* 0x0000fd00ff317b82 */ /* 0x001e220000000800 */
[----:B-1----:R-:W-:Y:S01]  /*11820*/  SHF.R.S32.HI R41, RZ, 0x1f, R20 ;  /* 0x0000001fff297819 */ /* 0x002fe20000011414 */
[----:B------:R-:W-:Y:S01]  /*11830*/  IMAD.SHL.U32 R50, R20, 0x40, RZ ;  /* 0x0000004014327824 */ /* 0x000fe200078e00ff */
[----:B------:R-:W-:Y:S02]  /*11840*/  BSSY B2, `(.L_x_1747) ;  /* 0x0000071000027945 */ /* 0x000fe40003800000 */
[----:B------:R-:W-:Y:S02]  /*11850*/  LEA.HI R41, R41, R20, RZ, 0x3 ;  /* 0x0000001429297211 */ /* 0x000fe400078f18ff */
[----:B------:R-:W-:-:S03]  /*11860*/  LOP3.LUT R50, R50, 0x1c0, RZ, 0xc0, !PT ;  /* 0x000001c032327812 */ /* 0x000fc600078ec0ff */
[----:B------:R-:W-:Y:S01]  /*11870*/  IMAD.SHL.U32 R20, R41, 0x40, RZ ;  /* 0x0000004029147824 */ /* 0x000fe200078e00ff */
[----:B------:R-:W-:-:S04]  /*11880*/  SHF.R.U32.HI R48, RZ, 0x3, R50 ;  /* 0x00000003ff307819 */ /* 0x000fc80000011632 */
[----:B------:R-:W-:Y:S02]  /*11890*/  LOP3.LUT R20, R20, 0xfffffe00, RZ, 0xc0, !PT ;  /* 0xfffffe0014147812 */ /* 0x000fe400078ec0ff */
[-C--:B0-----:R-:W-:Y:S02]  /*118a0*/  ISETP.GE.AND P0, PT, R16, R49.reuse, PT ;  /* 0x000000311000720c */ /* 0x081fe40003f06270 */
[----:B------:R-:W-:-:S11]  /*118b0*/  ISETP.GE.AND P1, PT, R205, R49, PT ;  /* 0x00000031cd00720c */ /* 0x000fd60003f26270 */
[----:B------:R-:W-:Y:S05]  /*118c0*/  @P0 BRA `(.L_x_1748) ;  /* 0x0000000400a00947 */ /* 0x000fea0003800000 */
        /* <DEDUP_REMOVED lines=104> */
.L_x_1748:
[----:B------:R-:W-:Y:S05]  /*11f50*/  BSYNC B2 ;  /* 0x0000000000027941 */ /* 0x000fea0003800000 */
.L_x_1747:
[----:B------:R-:W-:Y:S05]  /*11f60*/  @P1 BRA `(.L_x_1746) ;  /* 0x00000004009c1947 */ /* 0x000fea0003800000 */
[----:B0-----:R-:W2:Y:S01]  /*11f70*/  LDL R51, [R1+0x8c] ;  /* 0x00008c0001337983 */ /* 0x001ea20000100800 */
[----:B------:R-:W-:Y:S02]  /*11f80*/  LEA.HI R49, R49, R0, RZ, 0x1d ;  /* 0x0000000031317211 */ /* 0x000fe400078fe8ff */
[----:B------:R-:W-:Y:S02]  /*11f90*/  SHF.R.U64 R43, R36, 0x10, R37 ;  /* 0x00000010242b7819 */ /* 0x000fe40000001225 */
[----:B------:R-:W-:Y:S01]  /*11fa0*/  SHF.R.S32.HI R24, RZ, 0x1f, R49 ;  /* 0x0000001fff187819 */ /* 0x000fe20000011431 */
[----:B------:R-:W-:Y:S01]  /*11fb0*/  IMAD.SHL.U32 R25, R49, 0x8, RZ ;  /* 0x0000000831197824 */ /* 0x000fe200078e00ff */
[----:B------:R-:W-:Y:S02]  /*11fc0*/  SHF.R.U64 R36, R28, 0x10, R29 ;  /* 0x000000101c247819 */ /* 0x000fe4000000121d */
[----:B------:R-:W-:Y:S02]  /*11fd0*/  LEA.HI R24, R24, R49, RZ, 0x3 ;  /* 0x0000003118187211 */ /* 0x000fe400078f18ff */
[----:B------:R-:W-:-:S02]  /*11fe0*/  LOP3.LUT R25, R50, 0x38, R25, 0xf8, !PT ;  /* 0x0000003832197812 */ /* 0x000fc400078ef819 */
[----:B------:R-:W-:Y:S01]  /*11ff0*/  SHF.R.U32.HI R29, RZ, 0x10, R29 ;  /* 0x00000010ff1d7819 */ /* 0x000fe2000001161d */
[----:B------:R-:W-:Y:S01]  /*12000*/  IMAD.SHL.U32 R24, R24, 0x400, RZ ;  /* 0x0000040018187824 */ /* 0x000fe200078e00ff */
[----:B------:R-:W-:Y:S02]  /*12010*/  LOP3.LUT R25, R25, R48, RZ, 0x3c, !PT ;  /* 0x0000003019197212 */ /* 0x000fe400078e3cff */
[----:B------:R-:W-:Y:S02]  /*12020*/  SHF.R.U32.HI R41, RZ, 0x10, R37 ;  /* 0x00000010ff297819 */ /* 0x000fe40000011625 */
[----:B------:R-:W-:Y:S02]  /*12030*/  LOP3.LUT R24, R24, 0x7fffe000, RZ, 0xc0, !PT ;  /* 0x7fffe00018187812 */ /* 0x000fe400078ec0ff */
[----:B------:R-:W-:Y:S02]  /*12040*/  PRMT R94, R94, 0x5410, R43 ;  /* 0x000054105e5e7816 */ /* 0x000fe4000000002b */
[----:B------:R-:W-:-:S02]  /*12050*/  IADD3 R33, R25, R24, R20 ;  /* 0x0000001819217210 */ /* 0x000fc40007ffe014 */
[----:B------:R-:W-:Y:S02]  /*12060*/  PRMT R99, R99, 0x5410, R36 ;  /* 0x0000541063637816 */ /* 0x000fe40000000024 */
[----:B------:R-:W-:Y:S01]  /*12070*/  SHF.R.U64 R37, R38, 0x10, R39 ;  /* 0x0000001026257819 */ /* 0x000fe20000001227 */
[----:B------:R-:W-:Y:S01]  /*12080*/  IMAD R20, R33, 0x2, R18 ;  /* 0x0000000221147824 */ /* 0x000fe200078e0212 */
[----:B------:R-:W-:Y:S01]  /*12090*/  SHF.R.U64 R28, R30, 0x10, R31 ;  /* 0x000000101e1c7819 */ /* 0x000fe2000000121f */
[----:B------:R-:W-:Y:S01]  /*120a0*/  IMAD.U32 R43, R99, 0x10000, RZ ;  /* 0x00010000632b7824 */ /* 0x000fe200078e00ff */
[----:B------:R-:W-:Y:S02]  /*120b0*/  PRMT R100, R100, 0x5410, R29 ;  /* 0x0000541064647816 */ /* 0x000fe4000000001d */
[----:B------:R-:W0:Y:S01]  /*120c0*/  LDS.128 R32, [R20+0x10400] ;  /* 0x0104000014207984 */ /* 0x000e220000000c00 */
[----:B------:R-:W-:Y:S02]  /*120d0*/  SHF.R.U32.HI R31, RZ, 0x10, R31 ;  /* 0x00000010ff1f7819 */ /* 0x000fe4000001161f */
[----:B------:R-:W-:Y:S01]  /*120e0*/  PRMT R96, R96, 0x5410, R41 ;  /* 0x0000541060607816 */ /* 0x000fe20000000029 */
[----:B------:R-:W-:Y:S01]  /*120f0*/  IMAD.U32 R41, R94, 0x10000, RZ ;  /* 0x000100005e297824 */ /* 0x000fe200078e00ff */
[----:B------:R-:W-:Y:S01]  /*12100*/  SHF.R.U32.HI R38, RZ, 0x10, R39 ;  /* 0x00000010ff267819 */ /* 0x000fe20000011627 */
[----:B------:R-:W-:Y:S01]  /*12110*/  IMAD.U32 R40, R100, 0x10000, RZ ;  /* 0x0001000064287824 */ /* 0x000fe200078e00ff */
[----:B------:R-:W-:-:S02]  /*12120*/  PRMT R92, R92, 0x5410, R37 ;  /* 0x000054105c5c7816 */ /* 0x000fc40000000025 */
[----:B------:R-:W-:Y:S02]  /*12130*/  PRMT R97, R97, 0x5410, R28 ;  /* 0x0000541061617816 */ /* 0x000fe4000000001c */
[----:B------:R-:W-:Y:S02]  /*12140*/  PRMT R98, R98, 0x5410, R31 ;  /* 0x0000541062627816 */ /* 0x000fe4000000001f */
[----:B------:R-:W-:Y:S02]  /*12150*/  PRMT R93, R93, 0x5410, R38 ;  /* 0x000054105d5d7816 */ /* 0x000fe40000000026 */
[----:B------:R-:W-:Y:S01]  /*12160*/  LOP3.LUT R99, R99, 0xffff0000, RZ, 0xc0, !PT ;  /* 0xffff000063637812 */ /* 0x000fe200078ec0ff */
[----:B------:R-:W-:Y:S01]  /*12170*/  IMAD.U32 R42, R98, 0x10000, RZ ;  /* 0x00010000622a7824 */ /* 0x000fe200078e00ff */
[----:B------:R-:W-:Y:S02]  /*12180*/  LOP3.LUT R100, R100, 0xffff0000, RZ, 0xc0, !PT ;  /* 0xffff000064647812 */ /* 0x000fe400078ec0ff */
[----:B------:R-:W-:Y:S01]  /*12190*/  LOP3.LUT R98, R98, 0xffff0000, RZ, 0xc0, !PT ;  /* 0xffff000062627812 */ /* 0x000fe200078ec0ff */
        /* <DEDUP_REMOVED lines=8> */
[----:B------:R-:W-:Y:S01]  /*12220*/  IMAD.U32 R39, R35, 0x10000, RZ ;  /* 0x0001000023277824 */ /* 0x000fe200078e00ff */
[----:B------:R-:W-:Y:S01]  /*12230*/  LOP3.LUT R96, R96, 0xffff0000, RZ, 0xc0, !PT ;  /* 0xffff000060607812 */ /* 0x000fe200078ec0ff */
[----:B------:R-:W-:Y:S01]  /*12240*/  FMUL.FTZ R46, R37, R36 ;  /* 0x00000024252e7220 */ /* 0x000fe20000410000 */
[C---:B------:R-:W-:Y:S01]  /*12250*/  IMAD.U32 R38, R34.reuse, 0x10000, RZ ;  /* 0x0001000022267824 */ /* 0x040fe200078e00ff */
[----:B------:R-:W-:Y:S02]  /*12260*/  LOP3.LUT R34, R34, 0xffff0000, RZ, 0xc0, !PT ;  /* 0xffff000022227812 */ /* 0x000fe400078ec0ff */
        /* <DEDUP_REMOVED lines=18> */
[C---:B------:R-:W-:Y:S01]  /*12390*/  FMUL.FTZ R36, R33.reuse, R100 ;  /* 0x0000006421247220 */ /* 0x040fe20000410000 */
[-C--:B------:R-:W-:Y:S01]  /*123a0*/  FMUL.FTZ R37, R32, R29.reuse ;  /* 0x0000001d20257220 */ /* 0x080fe20000410000 */
[----:B------:R-:W-:Y:S01]  /*123b0*/  FMUL.FTZ R39, R33, R96 ;  /* 0x0000006021277220 */ /* 0x000fe20000410000 */
[----:B------:R-:W-:Y:S01]  /*123c0*/  FFMA.FTZ R28, R24, R29, -R31 ;  /* 0x0000001d181c7223 */ /* 0x000fe2000001081f */
[----:B------:R-:W-:-:S02]  /*123d0*/  IMAD.U32 R31, R97, 0x10000, RZ ;  /* 0x00010000611f7824 */ /* 0x000fc400078e00ff */
[----:B------:R-:W-:Y:S01]  /*123e0*/  FFMA.FTZ R32, R24, R99, R37 ;  /* 0x0000006318207223 */ /* 0x000fe20000010025 */
[----:B------:R-:W-:Y:S02]  /*123f0*/  IMAD.U32 R30, R26, 0x10000, RZ ;  /* 0x000100001a1e7824 */ /* 0x000fe400078e00ff */
[C---:B------:R-:W-:Y:S01]  /*12400*/  FFMA.FTZ R33, R25.reuse, R96, -R36 ;  /* 0x0000006019217223 */ /* 0x040fe20000010824 */
[----:B------:R-:W-:Y:S02]  /*12410*/  IMAD.U32 R29, R92, 0x10000, RZ ;  /* 0x000100005c1d7824 */ /* 0x000fe400078e00ff */
[C---:B------:R-:W-:Y:S01]  /*12420*/  FMUL.FTZ R37, R38.reuse, R31 ;  /* 0x0000001f26257220 */ /* 0x040fe20000410000 */
[----:B------:R-:W-:Y:S01]  /*12430*/  FFMA.FTZ R39, R25, R100, R39 ;  /* 0x0000006419277223 */ /* 0x000fe20000010027 */
[----:B------:R-:W-:Y:S01]  /*12440*/  LOP3.LUT R97, R97, 0xffff0000, RZ, 0xc0, !PT ;  /* 0xffff000061617812 */ /* 0x000fe200078ec0ff */
[-C--:B------:R-:W-:Y:S01]  /*12450*/  FMUL.FTZ R41, R38, R29.reuse ;  /* 0x0000001d26297220 */ /* 0x080fe20000410000 */
[----:B------:R-:W-:Y:S01]  /*12460*/  LOP3.LUT R25, R92, 0xffff0000, RZ, 0xc0, !PT ;  /* 0xffff00005c197812 */ /* 0x000fe200078ec0ff */
[----:B------:R-:W-:Y:S01]  /*12470*/  FFMA.FTZ R37, R30, R29, -R37 ;  /* 0x0000001d1e257223 */ /* 0x000fe20000010825 */
[----:B------:R-:W-:Y:S01]  /*12480*/  LOP3.LUT R24, R93, 0xffff0000, RZ, 0xc0, !PT ;  /* 0xffff00005d187812 */ /* 0x000fe200078ec0ff */
[----:B------:R-:W-:Y:S01]  /*12490*/  FMUL.FTZ R29, R34, R97 ;  /* 0x00000061221d7220 */ /* 0x000fe20000410000 */
[----:B------:R-:W-:Y:S01]  /*124a0*/  LOP3.LUT R26, R26, 0xffff0000, RZ, 0xc0, !PT ;  /* 0xffff00001a1a7812 */ /* 0x000fe200078ec0ff */
[----:B------:R-:W-:Y:S01]  /*124b0*/  FMUL.FTZ R38, R35, R98 ;  /* 0x0000006223267220 */ /* 0x000fe20000410000 */
[----:B------:R-:W-:Y:S01]  /*124c0*/  LOP3.LUT R27, R27, 0xffff0000, RZ, 0xc0, !PT ;  /* 0xffff00001b1b7812 */ /* 0x000fe200078ec0ff */
[----:B------:R-:W-:Y:S01]  /*124d0*/  FMUL.FTZ R36, R34, R25 ;  /* 0x0000001922247220 */ /* 0x000fe20000410000 */
[-C--:B------:R-:W-:Y:S01]  /*124e0*/  FMUL.FTZ R35, R35, R24.reuse ;  /* 0x0000001823237220 */ /* 0x080fe20000410000 */
[----:B------:R-:W-:Y:S01]  /*124f0*/  FFMA.FTZ R30, R30, R31, R41 ;  /* 0x0000001f1e1e7223 */ /* 0x000fe20000010029 */
        /* <DEDUP_REMOVED lines=14> */
.L_x_1746:
[----:B------:R-:W-:Y:S05]  /*125e0*/  BSYNC B1 ;  /* 0x0000000000017941 */ /* 0x000fea0003800000 */
.L_x_1745:
[----:B------:R-:W-:-:S13]  /*125f0*/  ISETP.GE.AND P0, PT, R3, R21, PT ;  /* 0x000000150300720c */ /* 0x000fda0003f06270 */
[----:B------:R-:W-:Y:S05]  /*12600*/  @P0 BRA `(.L_x_1716) ;  /* 0x0000000c00740947 */ /* 0x000fea0003800000 */
[----:B-1----:R-:W1:Y:S01]  /*12610*/  LDC R47, c[0x0][0x3f4] ;  /* 0x0000fd00ff2f7b82 */ /* 0x002e620000000800 */
[----:B0-2---:R-:W-:Y:S01]  /*12620*/  SHF.R.S32.HI R24, RZ, 0x1f, R3 ;  /* 0x0000001fff187819 */ /* 0x005fe20000011403 */
[----:B------:R-:W-:Y:S01]  /*12630*/  IMAD.SHL.U32 R20, R3, 0x40, RZ ;  /* 0x0000004003147824 */ /* 0x000fe200078e00ff */
[----:B------:R-:W-:Y:S02]  /*12640*/  BSSY B1, `(.L_x_1749) ;  /* 0x0000071000017945 */ /* 0x000fe40003800000 */
[----:B------:R-:W-:Y:S02]  /*12650*/  LEA.HI R24, R24, R3, RZ, 0x3 ;  /* 0x0000000318187211 */ /* 0x000fe400078f18ff */
[----:B------:R-:W-:-:S03]  /*12660*/  LOP3.LUT R40, R20, 0x1c0, RZ, 0xc0, !PT ;  /* 0x000001c014287812 */ /* 0x000fc600078ec0ff */
[----:B------:R-:W-:Y:S01]  /*12670*/  IMAD.SHL.U32 R24, R24, 0x40, RZ ;  /* 0x0000004018187824 */ /* 0x000fe200078e00ff */
[----:B------:R-:W-:-:S04]  /*12680*/  SHF.R.U32.HI R42, RZ, 0x3, R40 ;  /* 0x00000003ff2a7819 */ /* 0x000fc80000011628 */
[----:B------:R-:W-:Y:S02]  /*12690*/  LOP3.LUT R44, R24, 0xfffffe00, RZ, 0xc0, !PT ;  /* 0xfffffe00182c7812 */ /* 0x000fe400078ec0ff */
[-C--:B-1----:R-:W-:Y:S02]  /*126a0*/  ISETP.GE.AND P0, PT, R16, R47.reuse, PT ;  /* 0x0000002f1000720c */ /* 0x082fe40003f06270 */
[----:B------:R-:W-:-:S11]  /*126b0*/  ISETP.GE.AND P1, PT, R205, R47, PT ;  /* 0x0000002fcd00720c */ /* 0x000fd60003f26270 */
[----:B------:R-:W-:Y:S05]  /*126c0*/  @P0 BRA `(.L_x_1750) ;  /* 0x0000000400a00947 */ /* 0x000fea0003800000 */
[----:B------:R-:W2:Y:S04]  /*126d0*/  LDL R25, [R1+0x70] ;  /* 0x0000700001197983 */ /* 0x000ea80000100800 */
[----:B------:R-:W3:Y:S01]  /*126e0*/  LDL R46, [R1+0x88] ;  /* 0x00008800012e7983 */ /* 0x000ee20000100800 */
[----:B------:R-:W-:Y:S02]  /*126f0*/  SHF.R.U64 R21, R8, 0x10, R9 ;  /* 0x0000001008157819 */ /* 0x000fe40000001209 */
[--C-:B------:R-:W-:Y:S02]  /*12700*/  SHF.R.U64 R8, R10, 0x10, R11.reuse ;  /* 0x000000100a087819 */ /* 0x100fe4000000120b */
[----:B------:R-:W-:Y:S02]  /*12710*/  SHF.R.U32.HI R10, RZ, 0x10, R11 ;  /* 0x00000010ff0a7819 */ /* 0x000fe4000001160b */
[----:B------:R-:W-:-:S02]  /*12720*/  SHF.R.U64 R11, R72, 0x10, R73 ;  /* 0x00000010480b7819 */ /* 0x000fc40000001249 */
[----:B------:R-:W-:Y:S02]  /*12730*/  PRMT R101, R101, 0x5410, R8 ;  /* 0x0000541065657816 */ /* 0x000fe40000000008 */
[----:B------:R-:W-:Y:S02]  /*12740*/  PRMT R108, R108, 0x5410, R11 ;  /* 0x000054106c6c7816 */ /* 0x000fe4000000000b */
[----:B------:R-:W-:Y:S02]  /*12750*/  PRMT R104, R104, 0x5410, R21 ;  /* 0x0000541068687816 */ /* 0x000fe40000000015 */
[----:B------:R-:W-:Y:S01]  /*12760*/  PRMT R103, R103, 0x5410, R10 ;  /* 0x0000541067677816 */ /* 0x000fe2000000000a */
[----:B------:R-:W-:Y:S01]  /*12770*/  IMAD.U32 R35, R108, 0x10000, RZ ;  /* 0x000100006c237824 */ /* 0x000fe200078e00ff */
[----:B------:R-:W-:Y:S01]  /*12780*/  SHF.R.U32.HI R72, RZ, 0x10, R73 ;  /* 0x00000010ff487819 */ /* 0x000fe20000011649 */
[----:B------:R-:W-:Y:S01]  /*12790*/  IMAD.U32 R34, R104, 0x10000, RZ ;  /* 0x0001000068227824 */ /* 0x000fe200078e00ff */
[----:B------:R-:W-:-:S02]  /*127a0*/  LOP3.LUT R108, R108, 0xffff0000, RZ, 0xc0, !PT ;  /* 0xffff00006c6c7812 */ /* 0x000fc400078ec0ff */
[----:B------:R-:W-:Y:S02]  /*127b0*/  PRMT R109, R109, 0x5410, R72 ;  /* 0x000054106d6d7816 */ /* 0x000fe40000000048 */
[----:B------:R-:W-:-:S03]  /*127c0*/  LOP3.LUT R104, R104, 0xffff0000, RZ, 0xc0, !PT ;  /* 0xffff000068687812 */ /* 0x000fc600078ec0ff */
[C---:B------:R-:W-:Y:S01]  /*127d0*/  IMAD.U32 R37, R109.reuse, 0x10000, RZ ;  /* 0x000100006d257824 */ /* 0x040fe200078e00ff */
[----:B------:R-:W-:Y:S02]  /*127e0*/  LOP3.LUT R109, R109, 0xffff0000, RZ, 0xc0, !PT ;  /* 0xffff00006d6d7812 */ /* 0x000fe400078ec0ff */
[----:B--2---:R-:W-:-:S04]  /*127f0*/  LEA.HI R3, R47, R25, RZ, 0x1d ;  /* 0x000000192f037211 */ /* 0x004fc800078fe8ff */
[----:B------:R-:W-:Y:S01]  /*12800*/  SHF.R.S32.HI R24, RZ, 0x1f, R3 ;  /* 0x0000001fff187819 */ /* 0x000fe20000011403 */
[----:B------:R-:W-:-:S03]  /*12810*/  IMAD.SHL.U32 R20, R3, 0x8, RZ ;  /* 0x0000000803147824 */ /* 0x000fc600078e00ff */
[----:B------:R-:W-:Y:S02]  /*12820*/  LEA.HI R24, R24, R3, RZ, 0x3 ;  /* 0x0000000318187211 */ /* 0x000fe400078f18ff */
[----:B------:R-:W-:Y:S02]  /*12830*/  LOP3.LUT R3, R40, 0x38, R20, 0xf8, !PT ;  /* 0x0000003828037812 */ /* 0x000fe400078ef814 */
[----:B------:R-:W-:Y:S01]  /*12840*/  SHF.R.U32.HI R20, RZ, 0x10, R9 ;  /* 0x00000010ff147819 */ /* 0x000fe20000011609 */
[----:B------:R-:W-:Y:S01]  /*12850*/  IMAD.SHL.U32 R24, R24, 0x400, RZ ;  /* 0x0000040018187824 */ /* 0x000fe200078e00ff */
[----:B------:R-:W-:Y:S02]  /*12860*/  LOP3.LUT R3, R3, R42, RZ, 0x3c, !PT ;  /* 0x0000002a03037212 */ /* 0x000fe400078e3cff */
[----:B------:R-:W-:Y:S02]  /*12870*/  SHF.R.U64 R9, R74, 0x10, R75 ;  /* 0x000000104a097819 */ /* 0x000fe4000000124b */
[----:B------:R-:W-:-:S02]  /*12880*/  LOP3.LUT R24, R24, 0x7fffe000, RZ, 0xc0, !PT ;  /* 0x7fffe00018187812 */ /* 0x000fc400078ec0ff */
[----:B------:R-:W-:Y:S02]  /*12890*/  PRMT R106, R106, 0x5410, R9 ;  /* 0x000054106a6a7816 */ /* 0x000fe40000000009 */
[----:B------:R-:W-:Y:S02]  /*128a0*/  IADD3 R3, R3, R24, R44 ;  /* 0x0000001803037210 */ /* 0x000fe40007ffe02c */
[----:B---3--:R-:W0:Y:S01]  /*128b0*/  LDS.128 R24, [R46] ;  /* 0x000000002e187984 */ /* 0x008e220000000c00 */
[----:B------:R-:W-:Y:S02]  /*128c0*/  SHF.R.U32.HI R74, RZ, 0x10, R75 ;  /* 0x00000010ff4a7819 */ /* 0x000fe4000001164b */
[----:B------:R-:W-:Y:S01]  /*128d0*/  IMAD R3, R3, 0x2, R18 ;  /* 0x0000000203037824 */ /* 0x000fe200078e0212 */
[----:B------:R-:W-:Y:S02]  /*128e0*/  PRMT R105, R105, 0x5410, R20 ;  /* 0x0000541069697816 */ /* 0x000fe40000000014 */
[----:B------:R-:W-:-:S02]  /*128f0*/  PRMT R107, R107, 0x5410, R74 ;  /* 0x000054106b6b7816 */ /* 0x000fc4000000004a */
        /* <DEDUP_REMOVED lines=18> */
[----:B------:R-:W-:Y:S02]  /*12a20*/  IMAD.U32 R33, R31, 0x10000, RZ ;  /* 0x000100001f217824 */ /* 0x000fe400078e00ff */
[----:B------:R-:W-:Y:S01]  /*12a30*/  FFMA.FTZ R41, R8, R35, R41 ;  /* 0x0000002308297223 */ /* 0x000fe20000010029 */
[----:B------:R-:W-:Y:S02]  /*12a40*/  IMAD.U32 R34, R107, 0x10000, RZ ;  /* 0x000100006b227824 */ /* 0x000fe400078e00ff */
[-C--:B------:R-:W-:Y:S01]  /*12a50*/  FMUL.FTZ R35, R32, R25.reuse ;  /* 0x0000001920237220 */ /* 0x080fe20000410000 */
[----:B------:R-:W-:Y:S01]  /*12a60*/  IMAD.U32 R8, R103, 0x10000, RZ ;  /* 0x0001000067087824 */ /* 0x000fe200078e00ff */
[----:B------:R-:W-:Y:S01]  /*12a70*/  LOP3.LUT R105, R105, 0xffff0000, RZ, 0xc0, !PT ;  /* 0xffff000069697812 */ /* 0x000fe200078ec0ff */
[C---:B------:R-:W-:Y:S01]  /*12a80*/  FMUL.FTZ R32, R33.reuse, R34 ;  /* 0x0000002221207220 */ /* 0x040fe20000410000 */
[C---:B------:R-:W-:Y:S01]  /*12a90*/  FFMA.FTZ R43, R10.reuse, R25, -R43 ;  /* 0x000000190a2b7223 */ /* 0x040fe2000001082b */
[-C--:B------:R-:W-:Y:S01]  /*12aa0*/  FMUL.FTZ R45, R33, R8.reuse ;  /* 0x00000008212d7220 */ /* 0x080fe20000410000 */
[----:B------:R-:W-:Y:S01]  /*12ab0*/  FFMA.FTZ R25, R10, R37, R35 ;  /* 0x000000250a197223 */ /* 0x000fe20000010023 */
[----:B------:R-:W-:Y:S01]  /*12ac0*/  FFMA.FTZ R33, R21, R8, -R32 ;  /* 0x0000000815217223 */ /* 0x000fe20000010820 */
[C---:B------:R-:W-:Y:S01]  /*12ad0*/  FMUL.FTZ R8, R27.reuse, R108 ;  /* 0x0000006c1b087220 */ /* 0x040fe20000410000 */
[----:B------:R-:W-:Y:S01]  /*12ae0*/  FMUL.FTZ R32, R27, R104 ;  /* 0x000000681b207220 */ /* 0x000fe20000410000 */
[----:B------:R-:W-:-:S02]  /*12af0*/  IMAD.U32 R29, R30, 0x10000, RZ ;  /* 0x000100001e1d7824 */ /* 0x000fc400078e00ff */
[----:B------:R-:W-:Y:S01]  /*12b00*/  FFMA.FTZ R45, R21, R34, R45 ;  /* 0x00000022152d7223 */ /* 0x000fe2000001002d */
[C---:B------:R-:W-:Y:S01]  /*12b10*/  FFMA.FTZ R104, R9.reuse, R104, -R8 ;  /* 0x0000006809687223 */ /* 0x040fe20000010808 */
[----:B------:R-:W-:Y:S02]  /*12b20*/  IMAD.U32 R10, R106, 0x10000, RZ ;  /* 0x000100006a0a7824 */ /* 0x000fe400078e00ff */
[----:B------:R-:W-:Y:S01]  /*12b30*/  FFMA.FTZ R32, R9, R108, R32 ;  /* 0x0000006c09207223 */ /* 0x000fe20000010020 */
[----:B------:R-:W-:Y:S01]  /*12b40*/  LOP3.LUT R30, R30, 0xffff0000, RZ, 0xc0, !PT ;  /* 0xffff00001e1e7812 */ /* 0x000fe200078ec0ff */
[C---:B------:R-:W-:Y:S02]  /*12b50*/  IMAD.U32 R8, R101.reuse, 0x10000, RZ ;  /* 0x0001000065087824 */ /* 0x040fe400078e00ff */
[----:B------:R-:W-:Y:S01]  /*12b60*/  FMUL.FTZ R21, R28, R109 ;  /* 0x0000006d1c157220 */ /* 0x000fe20000410000 */
[----:B------:R-:W-:Y:S01]  /*12b70*/  LOP3.LUT R9, R106, 0xffff0000, RZ, 0xc0, !PT ;  /* 0xffff00006a097812 */ /* 0x000fe200078ec0ff */
[-C--:B------:R-:W-:Y:S01]  /*12b80*/  FMUL.FTZ R34, R28, R105.reuse ;  /* 0x000000691c227220 */ /* 0x080fe20000410000 */
[----:B------:R-:W-:Y:S01]  /*12b90*/  LOP3.LUT R101, R101, 0xffff0000, RZ, 0xc0, !PT ;  /* 0xffff000065657812 */ /* 0x000fe200078ec0ff */
[----:B------:R-:W-:Y:S01]  /*12ba0*/  FMUL.FTZ R36, R29, R10 ;  /* 0x0000000a1d247220 */ /* 0x000fe20000410000 */
[----:B------:R-:W-:Y:S01]  /*12bb0*/  LOP3.LUT R31, R31, 0xffff0000, RZ, 0xc0, !PT ;  /* 0xffff00001f1f7812 */ /* 0x000fe200078ec0ff */
[C---:B------:R-:W-:Y:S01]  /*12bc0*/  FFMA.FTZ R28, R24.reuse, R105, -R21 ;  /* 0x00000069181c7223 */ /* 0x040fe20000010815 */
[----:B------:R-:W-:Y:S01]  /*12bd0*/  LOP3.LUT R107, R107, 0xffff0000, RZ, 0xc0, !PT ;  /* 0xffff00006b6b7812 */ /* 0x000fe200078ec0ff */
[----:B------:R-:W-:Y:S01]  /*12be0*/  FFMA.FTZ R34, R24, R109, R34 ;  /* 0x0000006d18227223 */ /* 0x000fe20000010022 */
[----:B------:R-:W-:Y:S01]  /*12bf0*/  LOP3.LUT R103, R103, 0xffff0000, RZ, 0xc0, !PT ;  /* 0xffff000067677812 */ /* 0x000fe200078ec0ff */
[C---:B------:R-:W-:Y:S01]  /*12c00*/  FMUL.FTZ R21, R30.reuse, R9 ;  /* 0x000000091e157220 */ /* 0x040fe20000410000 */
[-C--:B------:R-:W-:Y:S01]  /*12c10*/  FMUL.FTZ R24, R29, R8.reuse ;  /* 0x000000081d187220 */ /* 0x080fe20000410000 */
[----:B------:R-:W-:Y:S01]  /*12c20*/  FMUL.FTZ R30, R30, R101 ;  /* 0x000000651e1e7220 */ /* 0x000fe20000410000 */
[----:B------:R-:W-:Y:S01]  /*12c30*/  FFMA.FTZ R36, R11, R8, -R36 ;  /* 0x000000080b247223 */ /* 0x000fe20000010824 */
[C---:B------:R-:W-:Y:S01]  /*12c40*/  FMUL.FTZ R27, R31.reuse, R107 ;  /* 0x0000006b1f1b7220 */ /* 0x040fe20000410000 */
[----:B------:R-:W-:Y:S01]  /*12c50*/  FMUL.FTZ R8, R31, R103 ;  /* 0x000000671f087220 */ /* 0x000fe20000410000 */
[----:B------:R-:W-:Y:S01]  /*12c60*/  FFMA.FTZ R11, R11, R10, R24 ;  /* 0x0000000a0b0b7223 */ /* 0x000fe20000010018 */
        /* <DEDUP_REMOVED lines=14> */
.L_x_1750:
[----:B------:R-:W-:Y:S05]  /*12d50*/  BSYNC B1 ;  /* 0x0000000000017941 */ /* 0x000fea0003800000 */
.L_x_1749:
[----:B------:R-:W-:Y:S05]  /*12d60*/  @P1 BRA `(.L_x_1716) ;  /* 0x00000004009c1947 */ /* 0x000fea0003800000 */
[----:B------:R-:W2:Y:S01]  /*12d70*/  LDL R31, [R1+0x84] ;  /* 0x00008400011f7983 */ /* 0x000ea20000100800 */
[----:B------:R-:W-:Y:S02]  /*12d80*/  LEA.HI R0, R47, R0, RZ, 0x1d ;  /* 0x000000002f007211 */ /* 0x000fe400078fe8ff */
[----:B------:R-:W-:Y:S02]  /*12d90*/  SHF.R.U64 R29, R4, 0x10, R5 ;  /* 0x00000010041d7819 */ /* 0x000fe40000001205 */
[----:B0-----:R-:W-:Y:S01]  /*12da0*/  SHF.R.S32.HI R9, RZ, 0x1f, R0 ;  /* 0x0000001fff097819 */ /* 0x001fe20000011400 */
        /* <DEDUP_REMOVED lines=9> */
[----:B------:R-:W-:Y:S02]  /*12e40*/  SHF.R.U64 R7, R12, 0x10, R13 ;  /* 0x000000100c077819 */ /* 0x000fe4000000120d */
[----:B------:R-:W-:-:S02]  /*12e50*/  IADD3 R3, R0, R3, R44 ;  /* 0x0000000300037210 */ /* 0x000fc40007ffe02c */
[----:B------:R-:W-:Y:S02]  /*12e60*/  SHF.R.U64 R5, R14, 0x10, R15 ;  /* 0x000000100e057819 */ /* 0x000fe4000000120f */
[----:B------:R-:W-:Y:S01]  /*12e70*/  SHF.R.U32.HI R12, RZ, 0x10, R13 ;  /* 0x00000010ff0c7819 */ /* 0x000fe2000001160d */
[----:B------:R-:W-:Y:S01]  /*12e80*/  IMAD R3, R3, 0x2, R18 ;  /* 0x0000000203037824 */ /* 0x000fe200078e0212 */
[----:B------:R-:W-:Y:S02]  /*12e90*/  PRMT R87, R87, 0x5410, R4 ;  /* 0x0000541057577816 */ /* 0x000fe40000000004 */
[----:B------:R-:W-:Y:S02]  /*12ea0*/  PRMT R85, R85, 0x5410, R6 ;  /* 0x0000541055557816 */ /* 0x000fe40000000006 */
[----:B------:R-:W0:Y:S01]  /*12eb0*/  LDS.128 R24, [R3+0x10400] ;  /* 0x0104000003187984 */ /* 0x000e220000000c00 */
[----:B------:R-:W-:Y:S01]  /*12ec0*/  PRMT R90, R90, 0x5410, R7 ;  /* 0x000054105a5a7816 */ /* 0x000fe20000000007 */
[----:B------:R-:W-:Y:S01]  /*12ed0*/  IMAD.U32 R28, R87, 0x10000, RZ ;  /* 0x00010000571c7824 */ /* 0x000fe200078e00ff */
[----:B------:R-:W-:-:S02]  /*12ee0*/  PRMT R88, R88, 0x5410, R5 ;  /* 0x0000541058587816 */ /* 0x000fc40000000005 */
[----:B------:R-:W-:Y:S02]  /*12ef0*/  PRMT R86, R86, 0x5410, R29 ;  /* 0x0000541056567816 */ /* 0x000fe4000000001d */
[----:B------:R-:W-:Y:S02]  /*12f00*/  PRMT R91, R91, 0x5410, R12 ;  /* 0x000054105b5b7816 */ /* 0x000fe4000000000c */
[----:B------:R-:W-:Y:S02]  /*12f10*/  SHF.R.U32.HI R14, RZ, 0x10, R15 ;  /* 0x00000010ff0e7819 */ /* 0x000fe4000001160f */
[----:B------:R-:W-:Y:S01]  /*12f20*/  PRMT R84, R84, 0x5410, R21 ;  /* 0x0000541054547816 */ /* 0x000fe20000000015 */
[----:B------:R-:W-:Y:S01]  /*12f30*/  IMAD.U32 R21, R86, 0x10000, RZ ;  /* 0x0001000056157824 */ /* 0x000fe200078e00ff */
[----:B------:R-:W-:Y:S01]  /*12f40*/  PRMT R89, R89, 0x5410, R14 ;  /* 0x0000541059597816 */ /* 0x000fe2000000000e */
[C---:B------:R-:W-:Y:S01]  /*12f50*/  IMAD.U32 R30, R91.reuse, 0x10000, RZ ;  /* 0x000100005b1e7824 */ /* 0x040fe200078e00ff */
[----:B------:R-:W-:-:S02]  /*12f60*/  LOP3.LUT R91, R91, 0xffff0000, RZ, 0xc0, !PT ;  /* 0xffff00005b5b7812 */ /* 0x000fc400078ec0ff */
[----:B------:R-:W-:Y:S02]  /*12f70*/  LOP3.LUT R87, R87, 0xffff0000, RZ, 0xc0, !PT ;  /* 0xffff000057577812 */ /* 0x000fe400078ec0ff */
[----:B0-----:R-:W-:Y:S01]  /*12f80*/  LOP3.LUT R12, R24, 0xffff0000, RZ, 0xc0, !PT ;  /* 0xffff0000180c7812 */ /* 0x001fe200078ec0ff */
[----:B------:R-:W-:Y:S01]  /*12f90*/  IMAD.U32 R13, R25, 0x10000, RZ ;  /* 0x00010000190d7824 */ /* 0x000fe200078e00ff */
[C---:B------:R-:W-:Y:S01]  /*12fa0*/  LOP3.LUT R15, R26.reuse, 0xffff0000, RZ, 0xc0, !PT ;  /* 0xffff00001a0f7812 */ /* 0x040fe200078ec0ff */
[----:B------:R-:W-:Y:S02]  /*12fb0*/  IMAD.U32 R20, R27, 0x10000, RZ ;  /* 0x000100001b147824 */ /* 0x000fe400078e00ff */
[C---:B------:R-:W-:Y:S01]  /*12fc0*/  FMUL.FTZ R32, R13.reuse, R30 ;  /* 0x0000001e0d207220 */ /* 0x040fe20000410000 */
[----:B------:R-:W-:Y:S01]  /*12fd0*/  FMUL.FTZ R34, R13, R28 ;  /* 0x0000001c0d227220 */ /* 0x000fe20000410000 */
[----:B------:R-:W-:Y:S01]  /*12fe0*/  IMAD.U32 R14, R26, 0x10000, RZ ;  /* 0x000100001a0e7824 */ /* 0x000fe200078e00ff */
        /* <DEDUP_REMOVED lines=10> */
[----:B------:R-:W-:Y:S01]  /*13090*/  IMAD.U32 R11, R24, 0x10000, RZ ;  /* 0x00010000180b7824 */ /* 0x000fe200078e00ff */
[----:B------:R-:W-:Y:S01]  /*130a0*/  LOP3.LUT R24, R25, 0xffff0000, RZ, 0xc0, !PT ;  /* 0xffff000019187812 */ /* 0x000fe200078ec0ff */
[----:B------:R-:W-:-:S02]  /*130b0*/  IMAD.U32 R25, R90, 0x10000, RZ ;  /* 0x000100005a197824 */ /* 0x000fc400078e00ff */
[C---:B------:R-:W-:Y:S01]  /*130c0*/  FFMA.FTZ R32, R5.reuse, R28, -R32 ;  /* 0x0000001c05207223 */ /* 0x040fe20000010820 */
[----:B------:R-:W-:Y:S01]  /*130d0*/  FFMA.FTZ R34, R5, R30, R34 ;  /* 0x0000001e05227223 */ /* 0x000fe20000010022 */
[----:B------:R-:W-:Y:S01]  /*130e0*/  LOP3.LUT R5, R86, 0xffff0000, RZ, 0xc0, !PT ;  /* 0xffff000056057812 */ /* 0x000fe200078ec0ff */
[C---:B------:R-:W-:Y:S01]  /*130f0*/  FMUL.FTZ R29, R11.reuse, R25 ;  /* 0x000000190b1d7220 */ /* 0x040fe20000410000 */
[----:B------:R-:W-:-:S03]  /*13100*/  FMUL.FTZ R11, R11, R21 ;  /* 0x000000150b0b7220 */ /* 0x000fc60000410000 */
[C---:B------:R-:W-:Y:S01]  /*13110*/  FFMA.FTZ R29, R0.reuse, R21, -R29 ;  /* 0x00000015001d7223 */ /* 0x040fe2000001081d */
[----:B------:R-:W-:Y:S02]  /*13120*/  IMAD.U32 R21, R89, 0x10000, RZ ;  /* 0x0001000059157824 */ /* 0x000fe400078e00ff */
[----:B------:R-:W-:Y:S01]  /*13130*/  FFMA.FTZ R25, R0, R25, R11 ;  /* 0x0000001900197223 */ /* 0x000fe2000001000b */
[----:B------:R-:W-:Y:S01]  /*13140*/  IMAD.U32 R0, R85, 0x10000, RZ ;  /* 0x0001000055007824 */ /* 0x000fe200078e00ff */
[----:B------:R-:W-:Y:S01]  /*13150*/  LOP3.LUT R11, R90, 0xffff0000, RZ, 0xc0, !PT ;  /* 0xffff00005a0b7812 */ /* 0x000fe200078ec0ff */
[----:B------:R-:W-:Y:S01]  /*13160*/  FMUL.FTZ R28, R20, R21 ;  /* 0x00000015141c7220 */ /* 0x000fe20000410000 */
[----:B------:R-:W-:Y:S01]  /*13170*/  FMUL.FTZ R13, R12, R5 ;  /* 0x000000050c0d7220 */ /* 0x000fe20000410000 */
[-C--:B------:R-:W-:Y:S01]  /*13180*/  FMUL.FTZ R20, R20, R0.reuse ;  /* 0x0000000014147220 */ /* 0x080fe20000410000 */
[----:B------:R-:W-:Y:S01]  /*13190*/  LOP3.LUT R89, R89, 0xffff0000, RZ, 0xc0, !PT ;  /* 0xffff000059597812 */ /* 0x000fe200078ec0ff */
[----:B------:R-:W-:Y:S01]  /*131a0*/  FFMA.FTZ R28, R9, R0, -R28 ;  /* 0x00000000091c7223 */ /* 0x000fe2000001081c */
[----:B------:R-:W-:Y:S01]  /*131b0*/  LOP3.LUT R85, R85, 0xffff0000, RZ, 0xc0, !PT ;  /* 0xffff000055557812 */ /* 0x000fe200078ec0ff */
[----:B------:R-:W-:Y:S01]  /*131c0*/  FFMA.FTZ R20, R9, R21, R20 ;  /* 0x0000001509147223 */ /* 0x000fe20000010014 */
[-C--:B------:R-:W-:Y:S01]  /*131d0*/  FMUL.FTZ R9, R12, R11.reuse ;  /* 0x0000000b0c097220 */ /* 0x080fe20000410000 */
[----:B------:R-:W-:Y:S01]  /*131e0*/  FFMA.FTZ R12, R4, R11, R13 ;  /* 0x0000000b040c7223 */ /* 0x000fe2000001000d */
[C---:B------:R-:W-:Y:S01]  /*131f0*/  FMUL.FTZ R21, R24.reuse, R91 ;  /* 0x0000005b18157220 */ /* 0x040fe20000410000 */
[----:B------:R-:W-:Y:S01]  /*13200*/  FMUL.FTZ R24, R24, R87 ;  /* 0x0000005718187220 */ /* 0x000fe20000410000 */
[----:B------:R-:W-:Y:S01]  /*13210*/  FFMA.FTZ R0, R4, R5, -R9 ;  /* 0x0000000504007223 */ /* 0x000fe20000010809 */
[C---:B------:R-:W-:Y:S01]  /*13220*/  IMAD.U32 R9, R88.reuse, 0x10000, RZ ;  /* 0x0001000058097824 */ /* 0x040fe200078e00ff */
[----:B------:R-:W-:Y:S01]  /*13230*/  LOP3.LUT R88, R88, 0xffff0000, RZ, 0xc0, !PT ;  /* 0xffff000058587812 */ /* 0x000fe200078ec0ff */
[C---:B------:R-:W-:Y:S01]  /*13240*/  IMAD.U32 R5, R84.reuse, 0x10000, RZ ;  /* 0x0001000054057824 */ /* 0x040fe200078e00ff */
[----:B------:R-:W-:Y:S01]  /*13250*/  LOP3.LUT R84, R84, 0xffff0000, RZ, 0xc0, !PT ;  /* 0xffff000054547812 */ /* 0x000fe200078ec0ff */
[----:B------:R-:W-:Y:S01]  /*13260*/  FMUL.FTZ R11, R14, R9 ;  /* 0x000000090e0b7220 */ /* 0x000fe20000410000 */
[----:B------:R-:W-:Y:S01]  /*13270*/  FFMA.FTZ R21, R8, R87, -R21 ;  /* 0x0000005708157223 */ /* 0x000fe20000010815 */
[-C--:B------:R-:W-:Y:S01]  /*13280*/  FMUL.FTZ R13, R14, R5.reuse ;  /* 0x000000050e0d7220 */ /* 0x080fe20000410000 */
[C---:B------:R-:W-:Y:S01]  /*13290*/  FMUL.FTZ R4, R15.reuse, R88 ;  /* 0x000000580f047220 */ /* 0x040fe20000410000 */
[----:B------:R-:W-:Y:S01]  /*132a0*/  FFMA.FTZ R11, R6, R5, -R11 ;  /* 0x00000005060b7223 */ /* 0x000fe2000001080b */
[-C--:B------:R-:W-:Y:S01]  /*132b0*/  FMUL.FTZ R15, R15, R84.reuse ;  /* 0x000000540f0f7220 */ /* 0x080fe20000410000 */
[C---:B------:R-:W-:Y:S01]  /*132c0*/  FMUL.FTZ R5, R26.reuse, R89 ;  /* 0x000000591a057220 */ /* 0x040fe20000410000 */
[----:B------:R-:W-:Y:S01]  /*132d0*/  FMUL.FTZ R26, R26, R85 ;  /* 0x000000551a1a7220 */ /* 0x000fe20000410000 */
[----:B------:R-:W-:Y:S01]  /*132e0*/  FFMA.FTZ R13, R6, R9, R13 ;  /* 0x00000009060d7223 */ /* 0x000fe2000001000d */
        /* <DEDUP_REMOVED lines=15> */
.L_x_1716:
[----:B------:R-:W-:Y:S05]  /*133e0*/  BSYNC B0 ;  /* 0x0000000000007941 */ /* 0x000fea0003800000 */
.L_x_1676:
        /* <DEDUP_REMOVED lines=8> */
.L_x_1673:
[----:B------:R-:W-:-:S13]  /*13470*/  ISETP.NE.AND P0, PT, R225, 0x3, PT ;  /* 0x00000003e100780c */ /* 0x000fda0003f05270 */
[----:B------:R-:W-:Y:S05]  /*13480*/  @!P0 BRA `(.L_x_1751) ;  /* 0x0000000000048947 */ /* 0x000fea0003800000 */
[----:B------:R-:W-:Y:S01]  /*13490*/  BPT.TRAP 0x1 ;  /* 0x000000040000795c */ /* 0x000fe20000300000 */
.L_x_1751:
[----:B0-234-:R-:W-:Y:S01]  /*134a0*/  IMAD R8, R204, 0x8, R18 ;  /* 0x00000008cc087824 */ /* 0x01dfe200078e0212 */
[----:B-1----:R-:W-:-:S04]  /*134b0*/  SHF.L.U32 R3, R218, 0x1f, RZ ;  /* 0x0000001fda037819 */ /* 0x002fc800000006ff */
[----:B------:R0:W1:Y:S01]  /*134c0*/  SYNCS.PHASECHK.TRANS64.TRYWAIT P1, [R8+URZ+0x30830], R3 ;  /* 0x03083003080075a7 */ /* 0x000062000802017f */
[----:B------:R-:W-:Y:S05]  /*134d0*/  @!P0 BRA `(.L_x_1752) ;  /* 0x0000000000048947 */ /* 0x000fea0003800000 */
[----:B------:R-:W-:Y:S01]  /*134e0*/  BPT.TRAP 0x1 ;  /* 0x000000040000795c */ /* 0x000fe20000300000 */
.L_x_1752:
[----:B------:R-:W-:Y:S01]  /*134f0*/  VIADD R0, R18, 0x20400 ;  /* 0x0002040012007836 */ /* 0x000fe20000000000 */
[----:B------:R-:W-:Y:S01]  /*13500*/  LOP3.LUT R6, R2, 0x10000, RZ, 0xfc, !PT ;  /* 0x0001000002067812 */ /* 0x000fe200078efcff */
[----:B------:R-:W-:-:S03]  /*13510*/  IMAD.MOV.U32 R7, RZ, RZ, 0x40000040 ;  /* 0x40000040ff077424 */ /* 0x000fc600078e00ff */
[----:B------:R-:W-:-:S04]  /*13520*/  SHF.R.U32.HI R0, RZ, 0x4, R0 ;  /* 0x00000004ff007819 */ /* 0x000fc80000011600 */
[----:B------:R-:W-:-:S04]  /*13530*/  LOP3.LUT R0, R0, 0x3fff, RZ, 0xc0, !PT ;  /* 0x00003fff00007812 */ /* 0x000fc800078ec0ff */
[----:B------:R-:W-:-:S05]  /*13540*/  LOP3.LUT R0, R0, 0x10000, RZ, 0xfc, !PT ;  /* 0x0001000000007812 */ /* 0x000fca00078efcff */
[----:B------:R2:W-:Y:S01]  /*13550*/  STL [R1+0x44], R0 ;  /* 0x0000440001007387 */ /* 0x0005e20000100800 */
[----:B-1----:R-:W-:Y:S05]  /*13560*/  @P1 BRA `(.L_x_1753) ;  /* 0x0000000000081947 */ /* 0x002fea0003800000 */
[----:B------:R-:W1:Y:S02]  /*13570*/  SYNCS.PHASECHK.TRANS64.TRYWAIT P1, [R8+URZ+0x30830], R3 ;  /* 0x03083003080075a7 */ /* 0x000e64000802017f */
[----:B-1----:R-:W-:Y:S05]  /*13580*/  @!P1 BRA `(.L_x_1754) ;  /* 0x0000017c008c9947 */ /* 0x002fea0003800000 */
.L_x_1753:
[----:B--2---:R-:W2:Y:S01]  /*13590*/  LDL R0, [R1+0x44] ;  /* 0x0000440001007983 */ /* 0x004ea20000100800 */
[----:B01----:R-:W-:Y:S01]  /*135a0*/  IMAD.MOV.U32 R3, RZ, RZ, 0x40000040 ;  /* 0x40000040ff037424 */ /* 0x003fe200078e00ff */
[----:B------:R-:W-:Y:S05]  /*135b0*/  WARPSYNC.ALL ;  /* 0x0000000000007948 */ /* 0x000fea0003800000 */
[C---:B------:R-:W-:Y:S01]  /*135c0*/  R2UR UR4, R6.reuse ;  /* 0x00000000060472ca */ /* 0x040fe200000e0000 */
[----:B-----5:R-:W-:Y:S01]  /*135d0*/  WARPGROUP.ARRIVE ;  /* 0x00000000000079c5 */ /* 0x020fe20000000000 */
[----:B------:R-:W-:Y:S01]  /*135e0*/  R2UR UR5, R7 ;  /* 0x00000000070572ca */ /* 0x000fe200000e0000 */
[----:B------:R-:W-:Y:S01]  /*135f0*/  VIADD R64, R6, 0x2 ;  /* 0x0000000206407836 */ /* 0x000fe20000000000 */
[----:B------:R-:W-:Y:S01]  /*13600*/  R2UR UR7, R3 ;  /* 0x00000000030772ca */ /* 0x000fe200000e0000 */
[----:B------:R-:W-:-:S02]  /*13610*/  IMAD.MOV.U32 R65, RZ, RZ, 0x40000040 ;  /* 0x40000040ff417424 */ /* 0x000fc400078e00ff */
[----:B------:R-:W-:Y:S02]  /*13620*/  IMAD.MOV.U32 R5, RZ, RZ, 0x40000040 ;  /* 0x40000040ff057424 */ /* 0x000fe400078e00ff */
[C---:B------:R-:W-:Y:S01]  /*13630*/  VIADD R62, R6.reuse, 0x4 ;  /* 0x00000004063e7836 */ /* 0x040fe20000000000 */
[----:B------:R0:W-:Y:S01]  /*13640*/  STL.64 [R1+0x38], R64 ;  /* 0x0000384001007387 */ /* 0x0001e20000100a00 */
[----:B------:R-:W-:Y:S02]  /*13650*/  IMAD.MOV.U32 R63, RZ, RZ, 0x40000040 ;  /* 0x40000040ff3f7424 */ /* 0x000fe400078e00ff */
[C---:B------:R-:W-:Y:S02]  /*13660*/  VIADD R60, R6.reuse, 0x6 ;  /* 0x00000006063c7836 */ /* 0x040fe40000000000 */
[----:B------:R-:W-:Y:S01]  /*13670*/  IMAD.MOV.U32 R61, RZ, RZ, 0x40000040 ;  /* 0x40000040ff3d7424 */ /* 0x000fe200078e00ff */
[----:B------:R0:W-:Y:S01]  /*13680*/  STL.64 [R1+0x30], R62 ;  /* 0x0000303e01007387 */ /* 0x0001e20000100a00 */
[----:B------:R-:W-:-:S02]  /*13690*/  VIADD R58, R6, 0x400 ;  /* 0x00000400063a7836 */ /* 0x000fc40000000000 */
[----:B------:R-:W-:Y:S01]  /*136a0*/  IMAD.MOV.U32 R59, RZ, RZ, 0x40000040 ;  /* 0x40000040ff3b7424 */ /* 0x000fe200078e00ff */
[----:B------:R0:W-:Y:S01]  /*136b0*/  STL.64 [R1+0x28], R60 ;  /* 0x0000283c01007387 */ /* 0x0001e20000100a00 */
[C---:B------:R-:W-:Y:S02]  /*136c0*/  VIADD R56, R6.reuse, 0x402 ;  /* 0x0000040206387836 */ /* 0x040fe40000000000 */
[----:B------:R-:W-:Y:S01]  /*136d0*/  IMAD.MOV.U32 R57, RZ, RZ, 0x40000040 ;  /* 0x40000040ff397424 */ /* 0x000fe200078e00ff */
[----:B------:R0:W-:Y:S01]  /*136e0*/  STL.64 [R1+0x20], R58 ;  /* 0x0000203a01007387 */ /* 0x0001e20000100a00 */
[C---:B------:R-:W-:Y:S02]  /*136f0*/  VIADD R216, R6.reuse, 0x404 ;  /* 0x0000040406d87836 */ /* 0x040fe40000000000 */
[----:B------:R-:W-:Y:S01]  /*13700*/  IMAD.MOV.U32 R217, RZ, RZ, 0x40000040 ;  /* 0x40000040ffd97424 */ /* 0x000fe200078e00ff */
[----:B------:R0:W-:Y:S01]  /*13710*/  STL.64 [R1+0x18], R56 ;  /* 0x0000183801007387 */ /* 0x0001e20000100a00 */
[----:B------:R-:W-:-:S02]  /*13720*/  VIADD R214, R6, 0x406 ;  /* 0x0000040606d67836 */ /* 0x000fc40000000000 */
[----:B------:R-:W-:Y:S02]  /*13730*/  IMAD.MOV.U32 R215, RZ, RZ, 0x40000040 ;  /* 0x40000040ffd77424 */ /* 0x000fe400078e00ff */
[C---:B------:R-:W-:Y:S02]  /*13740*/  VIADD R212, R6.reuse, 0x800 ;  /* 0x0000080006d47836 */ /* 0x040fe40000000000 */
[----:B------:R-:W-:Y:S02]  /*13750*/  IMAD.MOV.U32 R213, RZ, RZ, 0x40000040 ;  /* 0x40000040ffd57424 */ /* 0x000fe400078e00ff */
[C---:B------:R-:W-:Y:S02]  /*13760*/  VIADD R210, R6.reuse, 0x802 ;  /* 0x0000080206d27836 */ /* 0x040fe40000000000 */
[----:B------:R-:W-:Y:S02]  /*13770*/  IMAD.MOV.U32 R211, RZ, RZ, 0x40000040 ;  /* 0x40000040ffd37424 */ /* 0x000fe400078e00ff */
        /* <DEDUP_REMOVED lines=10> */
[----:B------:R-:W-:Y:S02]  /*13820*/  VIADD R10, R6, 0xc06 ;  /* 0x00000c06060a7836 */ /* 0x000fe40000000000 */
[----:B------:R-:W-:Y:S02]  /*13830*/  IMAD.MOV.U32 R11, RZ, RZ, 0x40000040 ;  /* 0x40000040ff0b7424 */ /* 0x000fe400078e00ff */
[----:B------:R-:W-:-:S02]  /*13840*/  IMAD.MOV.U32 R3, RZ, RZ, 0x40000040 ;  /* 0x40000040ff037424 */ /* 0x000fc400078e00ff */
[----:B--2---:R-:W-:-:S04]  /*13850*/  IMAD R2, R204, 0x800, R0 ;  /* 0x00000800cc027824 */ /* 0x004fc800078e0200 */
[C---:B------:R-:W-:Y:S01]  /*13860*/  VIADD R4, R2.reuse, 0x2 ;  /* 0x0000000202047836 */ /* 0x040fe20000000000 */
[----:B------:R-:W-:-:S13]  /*13870*/  R2UR UR6, R2 ;  /* 0x00000000020672ca */ /* 0x000fda00000e0000 */
[----:B------:R-:W-:Y:S01]  /*13880*/  HGMMA.64x64x16.F32.BF16 R24, gdesc[UR4], RZ, !UPT, gsb0 ;  /* 0x00e00000041879f0 */ /* 0x000fe2000c0018ff */
[----:B------:R-:W-:Y:S02]  /*13890*/  R2UR UR4, R64 ;  /* 0x00000000400472ca */ /* 0x000fe400000e0000 */
[----:B------:R-:W-:Y:S02]  /*138a0*/  R2UR UR5, R65 ;  /* 0x00000000410572ca */ /* 0x000fe400000e0000 */
[----:B------:R-:W-:Y:S01]  /*138b0*/  R2UR UR6, R4 ;  /* 0x00000000040672ca */ /* 0x000fe200000e0000 */
[----:B------:R-:W-:Y:S01]  /*138c0*/  VIADD R4, R2, 0x4 ;  /* 0x0000000402047836 */ /* 0x000fe20000000000 */
[----:B------:R-:W-:Y:S01]  /*138d0*/  R2UR UR7, R5 ;  /* 0x00000000050772ca */ /* 0x000fe200000e0000 */
[----:B------:R-:W-:Y:S01]  /*138e0*/  IMAD.MOV.U32 R5, RZ, RZ, 0x40000040 ;  /* 0x40000040ff057424 */ /* 0x000fe200078e00ff */
[----:B------:R-:W-:Y:S02]  /*138f0*/  WARPGROUP.DEPBAR.LE gsb0, 0x0 ;  /* 0x00008000000079c5 */ /* 0x000fe40000010000 */
[----:B------:R-:W-:-:S09]  /*13900*/  WARPGROUP.ARRIVE ;  /* 0x00000000000079c5 */ /* 0x000fd20000000000 */
[----:B------:R-:W-:Y:S01]  /*13910*/  HGMMA.64x64x16.F32.BF16 R24, gdesc[UR4], R24, gsb0 ;  /* 0x00e00000041879f0 */ /* 0x000fe20008001818 */
        /* <DEDUP_REMOVED lines=102> */
[C---:B------:R-:W-:Y:S01]  /*13f80*/  VIADD R4, R2.reuse, 0x604 ;  /* 0x0000060402047836 */ /* 0x040fe20000000000 */
[----:B------:R-:W-:Y:S01]  /*13f90*/  R2UR UR7, R5 ;  /* 0x00000000050772ca */ /* 0x000fe200000e0000 */
[----:B------:R-:W-:Y:S02]  /*13fa0*/  IMAD.MOV.U32 R5, RZ, RZ, 0x40000040 ;  /* 0x40000040ff057424 */ /* 0x000fe400078e00ff */
[----:B------:R-:W-:Y:S01]  /*13fb0*/  VIADD R2, R2, 0x606 ;  /* 0x0000060602027836 */ /* 0x000fe20000000000 */
[----:B------:R-:W-:-:S02]  /*13fc0*/  WARPGROUP.DEPBAR.LE gsb0, 0x0 ;  /* 0x00008000000079c5 */ /* 0x000fc40000010000 */
[----:B------:R-:W-:-:S07]  /*13fd0*/  WARPGROUP.ARRIVE ;  /* 0x00000000000079c5 */ /* 0x000fce0000000000 */
[----:B------:R-:W-:Y:S01]  /*13fe0*/  HGMMA.64x64x16.F32.BF16 R24, gdesc[UR4], R24, gsb0 ;  /* 0x00e00000041879f0 */ /* 0x000fe20008001818 */
[----:B------:R-:W-:Y:S02]  /*13ff0*/  R2UR UR4, R12 ;  /* 0x000000000c0472ca */ /* 0x000fe400000e0000 */
[----:B------:R-:W-:Y:S02]  /*14000*/  R2UR UR5, R13 ;  /* 0x000000000d0572ca */ /* 0x000fe400000e0000 */
[----:B------:R-:W-:Y:S02]  /*14010*/  R2UR UR6, R4 ;  /* 0x00000000040672ca */ /* 0x000fe400000e0000 */
[----:B------:R-:W-:Y:S01]  /*14020*/  R2UR UR7, R5 ;  /* 0x00000000050772ca */ /* 0x000fe200000e0000 */
[----:B------:R-:W-:Y:S02]  /*14030*/  WARPGROUP.DEPBAR.LE gsb0, 0x0 ;  /* 0x00008000000079c5 */ /* 0x000fe40000010000 */
[----:B------:R-:W-:-:S10]  /*14040*/  WARPGROUP.ARRIVE ;  /* 0x00000000000079c5 */ /* 0x000fd40000000000 */
[----:B------:R-:W-:Y:S01]  /*14050*/  HGMMA.64x64x16.F32.BF16 R24, gdesc[UR4], R24, gsb0 ;  /* 0x00e00000041879f0 */ /* 0x000fe20008001818 */
[----:B------:R-:W-:Y:S02]  /*14060*/  R2UR UR4, R10 ;  /* 0x000000000a0472ca */ /* 0x000fe400000e0000 */
[----:B------:R-:W-:Y:S02]  /*14070*/  R2UR UR5, R11 ;  /* 0x000000000b0572ca */ /* 0x000fe400000e0000 */
[----:B------:R-:W-:Y:S02]  /*14080*/  R2UR UR6, R2 ;  /* 0x00000000020672ca */ /* 0x000fe400000e0000 */
[----:B------:R-:W-:Y:S01]  /*14090*/  R2UR UR7, R3 ;  /* 0x00000000030772ca */ /* 0x000fe200000e0000 */
[----:B------:R-:W-:Y:S02]  /*140a0*/  WARPGROUP.DEPBAR.LE gsb0, 0x0 ;  /* 0x00008000000079c5 */ /* 0x000fe40000010000 */
[----:B------:R-:W-:-:S10]  /*140b0*/  WARPGROUP.ARRIVE ;  /* 0x00000000000079c5 */ /* 0x000fd40000000000 */
[----:B------:R-:W-:Y:S03]  /*140c0*/  HGMMA.64x64x16.F32.BF16 R24, gdesc[UR4], R24, gsb0 ;  /* 0x00e00000041879f0 */ /* 0x000fe60008001818 */
[----:B------:R-:W-:Y:S02]  /*140d0*/  WARPGROUP.DEPBAR.LE gsb0, 0x0 ;  /* 0x00008000000079c5 */ /* 0x000fe40000010000 */
[----:B0-----:R-:W-:Y:S05]  /*140e0*/  @!P0 BRA `(.L_x_1755) ;  /* 0x0000000000048947 */ /* 0x001fea0003800000 */
[----:B------:R-:W-:Y:S01]  /*140f0*/  BPT.TRAP 0x1 ;  /* 0x000000040000795c */ /* 0x000fe20000300000 */
.L_x_1755:
[----:B------:R-:W2:Y:S01]  /*14100*/  LDL R0, [R1+0x64] ;  /* 0x0000640001007983 */ /* 0x000ea20000100800 */
[----:B------:R-:W0:Y:S03]  /*14110*/  LDC R72, c[0x0][0x448] ;  /* 0x00011200ff487b82 */ /* 0x000e260000000800 */
[----:B------:R-:W2:Y:S04]  /*14120*/  LDL R70, [R1+0x4c] ;  /* 0x00004c0001467983 */ /* 0x000ea80000100800 */
[----:B------:R-:W3:Y:S01]  /*14130*/  LDL R65, [R1+0x8] ;  /* 0x0000080001417983 */ /* 0x000ee20000100800 */
[----:B------:R-:W1:Y:S03]  /*14140*/  LDC.64 R56, c[0x0][0x9e0] ;  /* 0x00027800ff387b82 */ /* 0x000e660000000a00 */
[----:B------:R-:W4:Y:S01]  /*14150*/  LDL R9, [R1+0x4] ;  /* 0x0000040001097983 */ /* 0x000f220000100800 */
[----:B------:R-:W-:Y:S01]  /*14160*/  LOP3.LUT R22, R22, 0xffffffbf, RZ, 0xc0, !PT ;  /* 0xffffffbf16167812 */ /* 0x000fe200078ec0ff */
[----:B------:R-:W-:Y:S01]  /*14170*/  ULDC UR4, c[0x0][0x9dc] ;  /* 0x0002770000047ab9 */ /* 0x000fe20000000800 */
[----:B0-----:R-:W-:-:S13]  /*14180*/  ISETP.NE.AND P1, PT, R72, 0x1, PT ;  /* 0x000000014800780c */ /* 0x001fda0003f25270 */
[----:B------:R-:W0:Y:S08]  /*14190*/  @P1 LDC R3, c[0x0][0x44c] ;  /* 0x00011300ff031b82 */ /* 0x000e300000000800 */
[----:B------:R-:W5:Y:S01]  /*141a0*/  @P1 LDC R4, c[0x0][0x450] ;  /* 0x00011400ff041b82 */ /* 0x000f620000000800 */
[----:B------:R-:W-:Y:S01]  /*141b0*/  @P1 LOP3.LUT R22, R22, 0x40, RZ, 0xfc, !PT ;  /* 0x0000004016161812 */ /* 0x000fe200078efcff */
[----:B------:R-:W-:-:S03]  /*141c0*/  IMAD.U32 R223, RZ, RZ, UR4 ;  /* 0x00000004ffdf7e24 */ /* 0x000fc6000f8e00ff */
[----:B------:R-:W-:Y:S02]  /*141d0*/  LOP3.LUT R22, R22, 0xffffffdf, RZ, 0xc0, !PT ;  /* 0xffffffdf16167812 */ /* 0x000fe400078ec0ff */
[----:B------:R-:W-:Y:S01]  /*141e0*/  LEA R58, R95, 0xffffffc0, 0x6 ;  /* 0xffffffc05f3a7811 */ /* 0x000fe200078e30ff */
[----:B--2---:R-:W-:-:S04]  /*141f0*/  IMAD.IADD R0, R0, 0x1, R70 ;  /* 0x0000000100007824 */ /* 0x004fc800078e0246 */
[----:B0-----:R-:W-:-:S04]  /*14200*/  @P1 IMAD.HI.U32 R3, R0, R3, RZ ;  /* 0x0000000300031227 */ /* 0x001fc800078e00ff */
[----:B------:R-:W-:Y:S01]  /*14210*/  IMAD.MOV.U32 R2, RZ, RZ, R0 ;  /* 0x000000ffff027224 */ /* 0x000fe200078e0000 */
[----:B-----5:R-:W-:Y:S01]  /*14220*/  @P1 SHF.R.U32.HI R2, RZ, R4, R3 ;  /* 0x00000004ff021219 */ /* 0x020fe20000011603 */
[----:B------:R-:W-:Y:S02]  /*14230*/  IMAD.MOV.U32 R4, RZ, RZ, -0x40 ;  /* 0xffffffc0ff047424 */ /* 0x000fe400078e00ff */
[----:B------:R-:W-:Y:S02]  /*14240*/  VIADD R0, R8, 0x30840 ;  /* 0x0003084008007836 */ /* 0x000fe40000000000 */
[----:B------:R-:W0:Y:S01]  /*14250*/  SHFL.IDX PT, R8, R2, RZ, 0x1c1f ;  /* 0x001c1fff02087589 */ /* 0x000e2200000e0000 */
[----:B------:R-:W-:-:S04]  /*14260*/  IMAD R5, R95, R4, 0x40 ;  /* 0x000000405f057424 */ /* 0x000fc800078e0204 */
[----:B------:R-:W-:Y:S01]  /*14270*/  VIADD R3, R5, 0x1 ;  /* 0x0000000105037836 */ /* 0x000fe20000000000 */
[----:B-1----:R-:W-:Y:S02]  /*14280*/  ISETP.GE.AND P1, PT, R57, 0x1, PT ;  /* 0x000000013900780c */ /* 0x002fe40003f26270 */
[----:B----4-:R-:W-:Y:S01]  /*14290*/  PRMT R0, R9, 0x654, R0 ;  /* 0x0000065409007816 */ /* 0x010fe20000000000 */
[----:B---3--:R-:W-:Y:S01]  /*142a0*/  IMAD R3, R65, -0x2, R3 ;  /* 0xfffffffe41037824 */ /* 0x008fe200078e0203 */
[----:B------:R-:W-:Y:S02]  /*142b0*/  LOP3.LUT R4, RZ, R223, RZ, 0x33, !PT ;  /* 0x000000dfff047212 */ /* 0x000fe400078e33ff */
[----:B------:R1:W-:Y:S02]  /*142c0*/  SYNCS.ARRIVE.TRANS64.RED.A1T0 RZ, [R0+URZ], RZ ;  /* 0x000000ff00ff79a7 */ /* 0x0003e4000810043f */
[----:B------:R-:W-:Y:S01]  /*142d0*/  IADD3 R3, -R219, R3, R220 ;  /* 0x00000003db037210 */ /* 0x000fe20007ffe1dc */
[----:B-1----:R-:W-:-:S04]  /*142e0*/  IMAD.IADD R0, R220, 0x1, R5 ;  /* 0x00000001dc007824 */ /* 0x002fc800078e0205 */
[----:B------:R-:W-:Y:S02]  /*142f0*/  IMAD.IADD R60, R3, 0x1, R56 ;  /* 0x00000001033c7824 */ /* 0x000fe400078e0238 */
[----:B------:R-:W-:Y:S02]  /*14300*/  IMAD R59, R65, -0x2, R0 ;  /* 0xfffffffe413b7824 */ /* 0x000fe400078e0200 */
[----:B------:R-:W-:Y:S01]  /*14310*/  IMAD.IADD R61, R3, 0x1, R4 ;  /* 0x00000001033d7824 */ /* 0x000fe200078e0204 */
[----:B------:R-:W-:Y:S02]  /*14320*/  @P1 LOP3.LUT R22, R22, 0x20, RZ, 0xfc, !PT ;  /* 0x0000002016161812 */ /* 0x000fe400078efcff */
[----:B0-----:R-:W-:Y:S01]  /*14330*/  VIADDMNMX R0, R8, R60, R59, PT ;  /* 0x0000003c08007246 */ /* 0x001fe2000380013b */
[----:B------:R-:W-:Y:S01]  /*14340*/  IMAD.IADD R4, R61, 0x1, R8 ;  /* 0x000000013d047824 */ /* 0x000fe200078e0208 */
[----:B------:R-:W-:Y:S06]  /*14350*/  @!P1 BRA `(.L_x_1756) ;  /* 0x0000000000509947 */ /* 0x000fec0003800000 */
[----:B------:R-:W-:Y:S01]  /*14360*/  IADD3 R3, -R219, R220, R8 ;  /* 0x000000dcdb037210 */ /* 0x000fe20007ffe108 */
[----:B------:R-:W-:Y:S03]  /*14370*/  BSSY B0, `(.L_x_1757) ;  /* 0x000000e000007945 */ /* 0x000fe60003800000 */
[----:B------:R-:W-:-:S13]  /*14380*/  ISETP.GT.AND P1, PT, R3, -0x1, PT ;  /* 0xffffffff0300780c */ /* 0x000fda0003f24270 */
        /* <DEDUP_REMOVED lines=8> */
.L_x_1758:
[----:B------:R-:W-:-:S13]  /*14410*/  ISETP.NE.AND P1, PT, R57, 0x1, PT ;  /* 0x000000013900780c */ /* 0x000fda0003f25270 */
[----:B------:R-:W0:Y:S02]  /*14420*/  @P1 LDC.64 R8, c[0x0][0x9e8] ;  /* 0x00027a00ff081b82 */ /* 0x000e240000000a00 */
[----:B0-----:R-:W-:-:S05]  /*14430*/  @P1 IMAD.HI.U32 R8, R3, R8, RZ ;  /* 0x0000000803081227 */ /* 0x001fca00078e00ff */
[----:B------:R-:W-:-:S07]  /*14440*/  @P1 SHF.R.U32.HI R3, RZ, R9, R8 ;  /* 0x00000009ff031219 */ /* 0x000fce0000011608 */
.L_x_1759:
[----:B------:R-:W-:Y:S05]  /*14450*/  BSYNC B0 ;  /* 0x0000000000007941 */ /* 0x000fea0003800000 */
.L_x_1757:
[----:B------:R-:W-:-:S04]  /*14460*/  IMAD R3, R3, R57, -R58 ;  /* 0x0000003903037224 */ /* 0x000fc800078e0a3a */
[----:B------:R-:W-:-:S05]  /*14470*/  IMAD R3, R65, -0x2, R3 ;  /* 0xfffffffe41037824 */ /* 0x000fca00078e0203 */
[----:B------:R-:W-:Y:S02]  /*14480*/  VIMNMX R4, R4, R3, !PT ;  /* 0x0000000304047248 */ /* 0x000fe40007fe0100 */
[----:B------:R-:W-:-:S07]  /*14490*/  VIADDMNMX R0, R3, R57, R0, PT ;  /* 0x0000003903007246 */ /* 0x000fce0003800100 */
.L_x_1756:
[C---:B------:R-:W-:Y:S01]  /*144a0*/  ISETP.GE.AND P2, PT, R5.reuse, 0x9, PT ;  /* 0x000000090500780c */ /* 0x040fe20003f46270 */
[----:B------:R-:W0:Y:S01]  /*144b0*/  SHFL.IDX PT, R2, R2, 0x1, 0x1c1f ;  /* 0x003c1f0002027f89 */ /* 0x000e2200000e0000 */
[C---:B------:R-:W-:Y:S02]  /*144c0*/  ISETP.GE.AND P1, PT, R5.reuse, 0x2, PT ;  /* 0x000000020500780c */ /* 0x040fe40003f26270 */
[C---:B------:R-:W-:Y:S02]  /*144d0*/  ISETP.GT.AND P3, PT, R4.reuse, 0x8, !P2 ;  /* 0x000000080400780c */ /* 0x040fe40005764270 */
[----:B------:R-:W-:Y:S02]  /*144e0*/  ISETP.GT.AND P4, PT, R4, 0x1, !P1 ;  /* 0x000000010400780c */ /* 0x000fe40004f84270 */
[----:B------:R-:W-:Y:S02]  /*144f0*/  ISETP.LT.OR P3, PT, R0, 0x9, P3 ;  /* 0x000000090000780c */ /* 0x000fe40001f61670 */
[----:B------:R-:W-:-:S02]  /*14500*/  ISETP.GE.AND P5, PT, R5, 0xa, PT ;  /* 0x0000000a0500780c */ /* 0x000fc40003fa6270 */
[----:B------:R-:W-:Y:S02]  /*14510*/  FSEL R73, R28, -INF , !P3 ;  /* 0xff8000001c497808 */ /* 0x000fe40005800000 */
[----:B------:R-:W-:Y:S02]  /*14520*/  ISETP.LT.OR P4, PT, R0, 0x2, P4 ;  /* 0x000000020000780c */ /* 0x000fe40002781670 */
[----:B------:R-:W-:Y:S02]  /*14530*/  ISETP.GT.AND P3, PT, R4, 0x9, !P5 ;  /* 0x000000090400780c */ /* 0x000fe40006f64270 */
[----:B------:R-:W-:Y:S02]  /*14540*/  FSEL R71, R25, -INF , !P4 ;  /* 0xff80000019477808 */ /* 0x000fe40006000000 */
        /* <DEDUP_REMOVED lines=26> */
[C---:B------:R-:W-:Y:S02]  /*146f0*/  ISETP.GE.AND P4, PT, R5.reuse, 0x22, PT ;  /* 0x000000220500780c */ /* 0x040fe40003f86270 */
        /* <DEDUP_REMOVED lines=26> */
[----:B------:R-:W-:Y:S02]  /*148a0*/  ISETP.GE.AND P3, PT, R5, 0x39, PT ;  /* 0x000000390500780c */ /* 0x000fe40003f66270 */
[----:B------:R-:W-:Y:S02]  /*148b0*/  P2R R28, PR, RZ, 0x20 ;  /* 0x00000020ff1c7803 */ /* 0x000fe40000000000 */
[----:B------:R-:W-:-:S02]  /*148c0*/  ISETP.GT.AND P4, PT, R4, 0x38, !P3 ;  /* 0x000000380400780c */ /* 0x000fc40005f84270 */
[----:B------:R-:W-:Y:S02]  /*148d0*/  ISETP.GE.AND P5, PT, R5, 0x3a, PT ;  /* 0x0000003a0500780c */ /* 0x000fe40003fa6270 */
[----:B------:R-:W-:-:S04]  /*148e0*/  ISETP.LT.OR P4, PT, R0, 0x39, P4 ;  /* 0x000000390000780c */ /* 0x000fc80002781670 */
[----:B------:R-:W-:Y:S02]  /*148f0*/  FSEL R3, R52, -INF , !P4 ;  /* 0xff80000034037808 */ /* 0x000fe40006000000 */
[----:B------:R-:W-:-:S04]  /*14900*/  ISETP.GT.AND P4, PT, R4, RZ, !P6 ;  /* 0x000000ff0400720c */ /* 0x000fc80007784270 */
[----:B------:R-:W-:-:S04]  /*14910*/  ISETP.LT.OR P4, PT, R0, 0x1, P4 ;  /* 0x000000010000780c */ /* 0x000fc80002781670 */
[----:B------:R-:W-:Y:S02]  /*14920*/  FSEL R69, R24, -INF , !P4 ;  /* 0xff80000018457808 */ /* 0x000fe40006000000 */
[----:B------:R-:W-:Y:S01]  /*14930*/  ISETP.GT.AND P4, PT, R4, 0x39, !P5 ;  /* 0x000000390400780c */ /* 0x000fe20006f84270 */
[----:B0-----:R-:W-:-:S03]  /*14940*/  IMAD.IADD R4, R61, 0x1, R2 ;  /* 0x000000013d047824 */ /* 0x001fc600078e0202 */
[----:B------:R-:W-:Y:S02]  /*14950*/  ISETP.LT.OR P4, PT, R0, 0x3a, P4 ;  /* 0x0000003a0000780c */ /* 0x000fe40002781670 */
[----:B------:R-:W-:Y:S02]  /*14960*/  VIADDMNMX R0, R2, R60, R59, PT ;  /* 0x0000003c02007246 */ /* 0x000fe4000380013b */
[----:B------:R-:W-:Y:S02]  /*14970*/  FSEL R53, R53, -INF , !P4 ;  /* 0xff80000035357808 */ /* 0x000fe40006000000 */
[----:B------:R-:W-:-:S13]  /*14980*/  ISETP.GE.AND P4, PT, R57, 0x1, PT ;  /* 0x000000013900780c */ /* 0x000fda0003f86270 */
[----:B------:R-:W-:Y:S05]  /*14990*/  @!P4 BRA `(.L_x_1760) ;  /* 0x000000000050c947 */ /* 0x000fea0003800000 */
        /* <DEDUP_REMOVED lines=11> */
.L_x_1762:
[----:B------:R-:W-:-:S13]  /*14a50*/  ISETP.NE.AND P4, PT, R57, 0x1, PT ;  /* 0x000000013900780c */ /* 0x000fda0003f85270 */
[----:B------:R-:W0:Y:S02]  /*14a60*/  @P4 LDC.64 R60, c[0x0][0x9e8] ;  /* 0x00027a00ff3c4b82 */ /* 0x000e240000000a00 */
[----:B0-----:R-:W-:-:S05]  /*14a70*/  @P4 IMAD.HI.U32 R8, R2, R60, RZ ;  /* 0x0000003c02084227 */ /* 0x001fca00078e00ff */
[----:B------:R-:W-:-:S07]  /*14a80*/  @P4 SHF.R.U32.HI R2, RZ, R61, R8 ;  /* 0x0000003dff024219 */ /* 0x000fce0000011608 */
.L_x_1763:
[----:B------:R-:W-:Y:S05]  /*14a90*/  BSYNC B0 ;  /* 0x0000000000007941 */ /* 0x000fea0003800000 */
.L_x_1761:
[----:B------:R-:W-:-:S04]  /*14aa0*/  IMAD R2, R2, R57, -R58 ;  /* 0x0000003902027224 */ /* 0x000fc800078e0a3a */
[----:B------:R-:W-:-:S05]  /*14ab0*/  IMAD R5, R65, -0x2, R2 ;  /* 0xfffffffe41057824 */ /* 0x000fca00078e0202 */
[----:B------:R-:W-:Y:S02]  /*14ac0*/  VIMNMX R4, R4, R5, !PT ;  /* 0x0000000504047248 */ /* 0x000fe40007fe0100 */
[----:B------:R-:W-:-:S07]  /*14ad0*/  VIADDMNMX R0, R5, R57, R0, PT ;  /* 0x0000003905007246 */ /* 0x000fce0003800100 */
.L_x_1760:
[----:B------:R-:W-:Y:S01]  /*14ae0*/  FMNMX.FTZ R2, R69, R71, !PT ;  /* 0x0000004745027209 */ /* 0x000fe20007810000 */
[----:B------:R-:W-:Y:S01]  /*14af0*/  ULDC UR4, c[0x0][0x988] ;  /* 0x0002620000047ab9 */ /* 0x000fe20000000800 */
        /* <DEDUP_REMOVED lines=14> */
[C---:B------:R-:W-:Y:S02]  /*14be0*/  ISETP.GT.AND P2, PT, R4.reuse, 0x8, !P2 ;  /* 0x000000080400780c */ /* 0x040fe40005744270 */
[----:B------:R-:W-:Y:S02]  /*14bf0*/  ISETP.GT.AND P1, PT, R4, 0x10, !P1 ;  /* 0x000000100400780c */ /* 0x000fe40004f24270 */
[----:B------:R-:W-:-:S02]  /*14c00*/  FMNMX.FTZ R2, R29, R2, !PT ;  /* 0x000000021d027209 */ /* 0x000fc40007810000 */
[C---:B------:R-:W-:Y:S02]  /*14c10*/  ISETP.LT.OR P2, PT, R0.reuse, 0x9, P2 ;  /* 0x000000090000780c */ /* 0x040fe40001741670 */
[----:B------:R-:W-:Y:S02]  /*14c20*/  ISETP.LT.OR P1, PT, R0, 0x11, P1 ;  /* 0x000000110000780c */ /* 0x000fe40000f21670 */
[----:B------:R-:W-:Y:S02]  /*14c30*/  FMNMX.FTZ R2, R41, R2, !PT ;  /* 0x0000000229027209 */ /* 0x000fe40007810000 */
[----:B------:R-:W-:Y:S02]  /*14c40*/  FSEL R59, R30, -INF , !P2 ;  /* 0xff8000001e3b7808 */ /* 0x000fe40005000000 */
[----:B------:R-:W-:Y:S02]  /*14c50*/  ISETP.NE.AND P2, PT, R63, RZ, PT ;  /* 0x000000ff3f00720c */ /* 0x000fe40003f45270 */
[----:B------:R-:W-:-:S02]  /*14c60*/  FSEL R63, R34, -INF , !P1 ;  /* 0xff800000223f7808 */ /* 0x000fc40004800000 */
[----:B------:R-:W-:Y:S02]  /*14c70*/  FMNMX.FTZ R2, R25, R2, !PT ;  /* 0x0000000219027209 */ /* 0x000fe40007810000 */
[----:B------:R-:W-:Y:S02]  /*14c80*/  ISETP.NE.AND P1, PT, R32, RZ, PT ;  /* 0x000000ff2000720c */ /* 0x000fe40003f25270 */
[----:B------:R-:W-:Y:S02]  /*14c90*/  FMNMX.FTZ R2, R45, R2, !PT ;  /* 0x000000022d027209 */ /* 0x000fe40007810000 */
[----:B------:R-:W-:Y:S02]  /*14ca0*/  ISETP.GT.AND P1, PT, R4, 0x11, !P1 ;  /* 0x000000110400780c */ /* 0x000fe40004f24270 */
[----:B------:R-:W-:Y:S02]  /*14cb0*/  FMNMX.FTZ R2, R9, R2, !PT ;  /* 0x0000000209027209 */ /* 0x000fe40007810000 */
[----:B------:R-:W-:-:S02]  /*14cc0*/  ISETP.LT.OR P1, PT, R0, 0x12, P1 ;  /* 0x000000120000780c */ /* 0x000fc40000f21670 */
[----:B------:R-:W-:Y:S02]  /*14cd0*/  ISETP.GT.AND P6, PT, R4, RZ, !P6 ;  /* 0x000000ff0400720c */ /* 0x000fe400077c4270 */
[----:B------:R-:W-:Y:S02]  /*14ce0*/  FMNMX.FTZ R2, R49, R2, !PT ;  /* 0x0000000231027209 */ /* 0x000fe40007810000 */
[----:B------:R-:W-:Y:S02]  /*14cf0*/  FSEL R35, R35, -INF , !P1 ;  /* 0xff80000023237808 */ /* 0x000fe40004800000 */
[----:B------:R-:W-:Y:S02]  /*14d00*/  ISETP.NE.AND P1, PT, R64, RZ, PT ;  /* 0x000000ff4000720c */ /* 0x000fe40003f25270 */
[----:B------:R-:W-:Y:S02]  /*14d10*/  ISETP.LT.OR P6, PT, R0, 0x1, P6 ;  /* 0x000000010000780c */ /* 0x000fe400037c1670 */
[----:B------:R-:W-:-:S02]  /*14d20*/  FMNMX.FTZ R2, R3, R2, !PT ;  /* 0x0000000203027209 */ /* 0x000fc40007810000 */
[----:B------:R-:W-:Y:S02]  /*14d30*/  ISETP.GT.AND P1, PT, R4, 0x18, !P1 ;  /* 0x000000180400780c */ /* 0x000fe40004f24270 */
[----:B------:R-:W-:Y:S02]  /*14d40*/  FSEL R31, R26, -INF , !P6 ;  /* 0xff8000001a1f7808 */ /* 0x000fe40007000000 */
[----:B------:R-:W-:Y:S01]  /*14d50*/  FMNMX.FTZ R26, R53, R2, !PT ;  /* 0x00000002351a7209 */ /* 0x000fe20007810000 */
[----:B------:R-:W-:Y:S01]  /*14d60*/  IMAD.U32 R2, RZ, RZ, UR4 ;  /* 0x00000004ff027e24 */ /* 0x000fe2000f8e00ff */
[----:B------:R-:W-:Y:S02]  /*14d70*/  ISETP.LT.OR P1, PT, R0, 0x19, P1 ;  /* 0x000000190000780c */ /* 0x000fe40000f21670 */
[----:B------:R-:W-:Y:S01]  /*14d80*/  ISETP.NE.AND P4, PT, R44, RZ, PT ;  /* 0x000000ff2c00720c */ /* 0x000fe20003f85270 */
[----:B------:R-:W0:Y:S01]  /*14d90*/  SHFL.BFLY PT, R5, R26, 0x2, 0x1f ;  /* 0x0c401f001a057f89 */ /* 0x000e2200000e0000 */
[----:B------:R-:W-:-:S02]  /*14da0*/  FSEL R65, R38, -INF , !P1 ;  /* 0xff80000026417808 */ /* 0x000fc40004800000 */
[----:B------:R-:W-:Y:S02]  /*14db0*/  ISETP.NE.AND P1, PT, R36, RZ, PT ;  /* 0x000000ff2400720c */ /* 0x000fe40003f25270 */
[C---:B------:R-:W-:Y:S02]  /*14dc0*/  ISETP.GT.AND P3, PT, R4.reuse, 0x38, !P3 ;  /* 0x000000380400780c */ /* 0x040fe40005f64270 */
[C---:B------:R-:W-:Y:S02]  /*14dd0*/  ISETP.GT.AND P1, PT, R4.reuse, 0x19, !P1 ;  /* 0x000000190400780c */ /* 0x040fe40004f24270 */
[----:B------:R-:W-:Y:S02]  /*14de0*/  ISETP.GT.AND P5, PT, R4, 0x39, !P5 ;  /* 0x000000390400780c */ /* 0x000fe40006fa4270 */
[C---:B------:R-:W-:Y:S02]  /*14df0*/  ISETP.LT.OR P1, PT, R0.reuse, 0x1a, P1 ;  /* 0x0000001a0000780c */ /* 0x040fe40000f21670 */
[----:B------:R-:W-:-:S02]  /*14e00*/  ISETP.LT.OR P3, PT, R0, 0x39, P3 ;  /* 0x000000390000780c */ /* 0x000fc40001f61670 */
[----:B------:R-:W-:Y:S02]  /*14e10*/  FSEL R39, R39, -INF , !P1 ;  /* 0xff80000027277808 */ /* 0x000fe40004800000 */
[----:B------:R-:W-:Y:S02]  /*14e20*/  ISETP.NE.AND P1, PT, R66, RZ, PT ;  /* 0x000000ff4200720c */ /* 0x000fe40003f25270 */
[----:B------:R-:W-:Y:S02]  /*14e30*/  ISETP.LT.OR P5, PT, R0, 0x3a, P5 ;  /* 0x0000003a0000780c */ /* 0x000fe40002fa1670 */
[----:B------:R-:W-:Y:S02]  /*14e40*/  ISETP.GT.AND P1, PT, R4, 0x20, !P1 ;  /* 0x000000200400780c */ /* 0x000fe40004f24270 */
[----:B------:R-:W-:Y:S02]  /*14e50*/  FSEL R55, R55, -INF , !P5 ;  /* 0xff80000037377808 */ /* 0x000fe40006800000 */
[----:B------:R-:W-:-:S02]  /*14e60*/  ISETP.LT.OR P1, PT, R0, 0x21, P1 ;  /* 0x000000210000780c */ /* 0x000fc40000f21670 */
[----:B0-----:R-:W-:Y:S02]  /*14e70*/  FMNMX.FTZ R28, R26, R5, !PT ;  /* 0x000000051a1c7209 */ /* 0x001fe40007810000 */
[----:B------:R-:W-:Y:S02]  /*14e80*/  FSEL R67, R42, -INF , !P1 ;  /* 0xff8000002a437808 */ /* 0x000fe40004800000 */
[----:B------:R-:W-:Y:S01]  /*14e90*/  ISETP.NE.AND P1, PT, R40, RZ, PT ;  /* 0x000000ff2800720c */ /* 0x000fe20003f25270 */
[----:B------:R-:W0:Y:S03]  /*14ea0*/  SHFL.BFLY PT, R5, R28, 0x1, 0x1f ;  /* 0x0c201f001c057f89 */ /* 0x000e2600000e0000 */
[----:B------:R-:W-:-:S04]  /*14eb0*/  ISETP.GT.AND P1, PT, R4, 0x21, !P1 ;  /* 0x000000210400780c */ /* 0x000fc80004f24270 */
[----:B------:R-:W-:-:S04]  /*14ec0*/  ISETP.LT.OR P1, PT, R0, 0x22, P1 ;  /* 0x000000220000780c */ /* 0x000fc80000f21670 */
[----:B------:R-:W-:Y:S02]  /*14ed0*/  FSEL R43, R43, -INF , !P1 ;  /* 0xff8000002b2b7808 */ /* 0x000fe40004800000 */
[----:B------:R-:W-:Y:S02]  /*14ee0*/  ISETP.GT.AND P1, PT, R4, 0x28, !P2 ;  /* 0x000000280400780c */ /* 0x000fe40005724270 */
[----:B------:R-:W-:Y:S02]  /*14ef0*/  ISETP.NE.AND P2, PT, R68, RZ, PT ;  /* 0x000000ff4400720c */ /* 0x000fe40003f45270 */
[----:B------:R-:W-:-:S04]  /*14f00*/  ISETP.LT.OR P1, PT, R0, 0x29, P1 ;  /* 0x000000290000780c */ /* 0x000fc80000f21670 */
[----:B------:R-:W-:Y:S02]  /*14f10*/  FSEL R27, R46, -INF , !P1 ;  /* 0xff8000002e1b7808 */ /* 0x000fe40004800000 */
[----:B------:R-:W-:Y:S02]  /*14f20*/  ISETP.GT.AND P1, PT, R4, 0x29, !P4 ;  /* 0x000000290400780c */ /* 0x000fe40006724270 */
[----:B0-----:R-:W-:Y:S02]  /*14f30*/  FMNMX.FTZ R5, R28, R5, !PT ;  /* 0x000000051c057209 */ /* 0x001fe40007810000 */
[----:B------:R-:W-:Y:S02]  /*14f40*/  ISETP.LT.OR P1, PT, R0, 0x2a, P1 ;  /* 0x0000002a0000780c */ /* 0x000fe40000f21670 */
[----:B------:R-:W-:Y:S01]  /*14f50*/  ISETP.NE.AND P4, PT, R48, RZ, PT ;  /* 0x000000ff3000720c */ /* 0x000fe20003f85270 */
[----:B------:R-:W-:Y:S01]  /*14f60*/  FMUL.FTZ R24, R5, R2 ;  /* 0x0000000205187220 */ /* 0x000fe20000410000 */
[----:B------:R-:W-:-:S02]  /*14f70*/  FSEL R47, R47, -INF , !P1 ;  /* 0xff8000002f2f7808 */ /* 0x000fc40004800000 */
[----:B------:R-:W-:-:S04]  /*14f80*/  FSETP.NEU.FTZ.AND P1, PT, R5, -INF , PT ;  /* 0xff8000000500780b */ /* 0x000fc80003f3d000 */
[----:B------:R-:W-:Y:S02]  /*14f90*/  FSEL R30, R24, RZ, P1 ;  /* 0x000000ff181e7208 */ /* 0x000fe40000800000 */
[----:B------:R-:W-:Y:S02]  /*14fa0*/  FMNMX.FTZ R24, R31, R8, !PT ;  /* 0x000000081f187209 */ /* 0x000fe40007810000 */
[C---:B------:R-:W-:Y:S01]  /*14fb0*/  ISETP.GT.AND P1, PT, R4.reuse, 0x30, !P2 ;  /* 0x000000300400780c */ /* 0x040fe20005724270 */
[--C-:B------:R-:W-:Y:S01]  /*14fc0*/  FFMA.FTZ R26, R71, R2, -R30.reuse ;  /* 0x00000002471a7223 */ /* 0x100fe2000001081e */
[----:B------:R-:W-:Y:S01]  /*14fd0*/  FMNMX.FTZ R24, R59, R24, !PT ;  /* 0x000000183b187209 */ /* 0x000fe20007810000 */
[-CC-:B------:R-:W-:Y:S01]  /*14fe0*/  FFMA.FTZ R28, R79, R2.reuse, -R30.reuse ;  /* 0x000000024f1c7223 */ /* 0x180fe2000001081e */
[----:B------:R-:W-:Y:S01]  /*14ff0*/  ISETP.GT.AND P2, PT, R4, 0x31, !P4 ;  /* 0x000000310400780c */ /* 0x000fe20006744270 */
[--C-:B------:R-:W-:Y:S01]  /*15000*/  FFMA.FTZ R4, R69, R2, -R30.reuse ;  /* 0x0000000245047223 */ /* 0x100fe2000001081e */
[----:B------:R-:W-:Y:S01]  /*15010*/  FMNMX.FTZ R24, R61, R24, !PT ;  /* 0x000000183d187209 */ /* 0x000fe20007810000 */
[----:B------:R0:W-:Y:S01]  /*15020*/  MUFU.EX2 R75, R26 ;  /* 0x0000001a004b7308 */ /* 0x0001e20000000800 */
[C---:B------:R-:W-:Y:S01]  /*15030*/  ISETP.LT.OR P1, PT, R0.reuse, 0x31, P1 ;  /* 0x000000310000780c */ /* 0x040fe20000f21670 */
[--C-:B------:R-:W-:Y:S01]  /*15040*/  FFMA.FTZ R37, R37, R2, -R30.reuse ;  /* 0x0000000225257223 */ /* 0x100fe2000001081e */
[----:B------:R-:W-:Y:S01]  /*15050*/  FMNMX.FTZ R24, R63, R24, !PT ;  /* 0x000000183f187209 */ /* 0x000fe20007810000 */
[-CC-:B------:R-:W-:Y:S01]  /*15060*/  FFMA.FTZ R33, R33, R2.reuse, -R30.reuse ;  /* 0x0000000221217223 */ /* 0x180fe2000001081e */
[----:B------:R-:W-:Y:S01]  /*15070*/  ISETP.LT.OR P2, PT, R0, 0x32, P2 ;  /* 0x000000320000780c */ /* 0x000fe20001741670 */
[--C-:B------:R-:W-:Y:S01]  /*15080*/  FFMA.FTZ R0, R73, R2, -R30.reuse ;  /* 0x0000000249007223 */ /* 0x100fe2000001081e */
[----:B------:R-:W-:Y:S01]  /*15090*/  FMNMX.FTZ R24, R35, R24, !PT ;  /* 0x0000001823187209 */ /* 0x000fe20007810000 */
[----:B------:R1:W-:Y:S01]  /*150a0*/  MUFU.EX2 R196, R4 ;  /* 0x0000000400c47308 */ /* 0x0003e20000000800 */
[----:B------:R-:W-:Y:S01]  /*150b0*/  FSEL R69, R50, -INF , !P1 ;  /* 0xff80000032457808 */ /* 0x000fe20004800000 */
[--C-:B0-----:R-:W-:Y:S01]  /*150c0*/  FFMA.FTZ R26, R81, R2, -R30.reuse ;  /* 0x00000002511a7223 */ /* 0x101fe2000001081e */
[----:B------:R-:W-:Y:S01]  /*150d0*/  FMNMX.FTZ R24, R65, R24, !PT ;  /* 0x0000001841187209 */ /* 0x000fe20007810000 */
[-CC-:B------:R-:W-:Y:S01]  /*150e0*/  FFMA.FTZ R29, R29, R2.reuse, -R30.reuse ;  /* 0x000000021d1d7223 */ /* 0x180fe2000001081e */
[----:B------:R-:W-:Y:S01]  /*150f0*/  FSEL R51, R51, -INF , !P2 ;  /* 0xff80000033337808 */ /* 0x000fe20005000000 */
[--C-:B------:R-:W-:Y:S01]  /*15100*/  FFMA.FTZ R41, R41, R2, -R30.reuse ;  /* 0x0000000229297223 */ /* 0x100fe2000001081e */
[----:B------:R-:W-:Y:S01]  /*15110*/  FMNMX.FTZ R24, R39, R24, !PT ;  /* 0x0000001827187209 */ /* 0x000fe20007810000 */
[----:B------:R-:W-:Y:S01]  /*15120*/  MUFU.EX2 R0, R0 ;  /* 0x0000000000007308 */ /* 0x000fe20000000800 */
[----:B------:R-:W-:Y:S01]  /*15130*/  FSEL R71, R54, -INF , !P3 ;  /* 0xff80000036477808 */ /* 0x000fe20005800000 */
[--C-:B-1----:R-:W-:Y:S01]  /*15140*/  FFMA.FTZ R4, R77, R2, -R30.reuse ;  /* 0x000000024d047223 */ /* 0x102fe2000001081e */
[----:B------:R-:W-:Y:S01]  /*15150*/  FMNMX.FTZ R24, R67, R24, !PT ;  /* 0x0000001843187209 */ /* 0x000fe20007810000 */
[-CC-:B------:R-:W-:Y:S01]  /*15160*/  FFMA.FTZ R25, R25, R2.reuse, -R30.reuse ;  /* 0x0000000219197223 */ /* 0x180fe2000001081e */
[----:B------:R-:W-:Y:S01]  /*15170*/  ISETP.NE.AND P4, PT, R72, 0x1, PT ;  /* 0x000000014800780c */ /* 0x000fe20003f85270 */
[--C-:B------:R-:W-:Y:S01]  /*15180*/  FFMA.FTZ R45, R45, R2, -R30.reuse ;  /* 0x000000022d2d7223 */ /* 0x100fe2000001081e */
[----:B------:R-:W-:Y:S01]  /*15190*/  FMNMX.FTZ R24, R43, R24, !PT ;  /* 0x000000182b187209 */ /* 0x000fe20007810000 */
[----:B------:R-:W0:Y:S01]  /*151a0*/  MUFU.EX2 R77, R4 ;  /* 0x00000004004d7308 */ /* 0x000e220000000800 */
[-CC-:B------:R-:W-:Y:S01]  /*151b0*/  FFMA.FTZ R9, R9, R2.reuse, -R30.reuse ;  /* 0x0000000209097223 */ /* 0x180fe2000001081e */
[--C-:B------:R-:W-:Y:S01]  /*151c0*/  FFMA.FTZ R49, R49, R2, -R30.reuse ;  /* 0x0000000231317223 */ /* 0x100fe2000001081e */
[----:B------:R-:W-:Y:S01]  /*151d0*/  FMNMX.FTZ R24, R27, R24, !PT ;  /* 0x000000181b187209 */ /* 0x000fe20007810000 */
[-CC-:B------:R-:W-:Y:S01]  /*151e0*/  FFMA.FTZ R3, R3, R2.reuse, -R30.reuse ;  /* 0x0000000203037223 */ /* 0x180fe2000001081e */
[----:B------:R-:W-:-:S02]  /*151f0*/  FFMA.FTZ R30, R53, R2, -R30 ;  /* 0x00000002351e7223 */ /* 0x000fc4000001081e */
[----:B------:R-:W-:Y:S01]  /*15200*/  FMNMX.FTZ R24, R47, R24, !PT ;  /* 0x000000182f187209 */ /* 0x000fe20007810000 */
[----:B------:R-:W-:Y:S02]  /*15210*/  MUFU.EX2 R28, R28 ;  /* 0x0000001c001c7308 */ /* 0x000fe40000000800 */
[----:B------:R-:W1:Y:S01]  /*15220*/  @P4 LDC R44, c[0x0][0x450] ;  /* 0x00011400ff2c4b82 */ /* 0x000e620000000800 */
[----:B------:R-:W-:-:S04]  /*15230*/  FMNMX.FTZ R24, R69, R24, !PT ;  /* 0x0000001845187209 */ /* 0x000fc80007810000 */
[----:B------:R-:W-:Y:S01]  /*15240*/  FMNMX.FTZ R24, R51, R24, !PT ;  /* 0x0000001833187209 */ /* 0x000fe20007810000 */
[----:B------:R-:W2:Y:S01]  /*15250*/  MUFU.EX2 R79, R26 ;  /* 0x0000001a004f7308 */ /* 0x000ea20000000800 */
[----:B0-----:R-:W-:Y:S02]  /*15260*/  F2FP.BF16.F32.PACK_AB R198, R77, R0 ;  /* 0x000000004dc6723e */ /* 0x001fe400000010ff */
[----:B------:R-:W-:-:S04]  /*15270*/  FMNMX.FTZ R24, R71, R24, !PT ;  /* 0x0000001847187209 */ /* 0x000fc80007810000 */
[----:B------:R-:W-:Y:S01]  /*15280*/  FMNMX.FTZ R24, R55, R24, !PT ;  /* 0x0000001837187209 */ /* 0x000fe20007810000 */
[----:B------:R0:W-:Y:S04]  /*15290*/  MUFU.EX2 R194, R37 ;  /* 0x0000002500c27308 */ /* 0x0001e80000000800 */
[----:B------:R-:W3:Y:S04]  /*152a0*/  SHFL.BFLY PT, R73, R24, 0x2, 0x1f ;  /* 0x0c401f0018497f89 */ /* 0x000ee800000e0000 */
[----:B------:R-:W-:Y:S01]  /*152b0*/  MUFU.EX2 R33, R33 ;  /* 0x0000002100217308 */ /* 0x000fe20000000800 */
[----:B0-----:R-:W-:Y:S01]  /*152c0*/  FADD.FTZ R37, R196, R75 ;  /* 0x0000004bc4257221 */ /* 0x001fe20000010000 */
[----:B--2---:R-:W-:-:S02]  /*152d0*/  F2FP.BF16.F32.PACK_AB R192, R79, R28 ;  /* 0x0000001c4fc0723e */ /* 0x004fc400000010ff */
[----:B------:R-:W-:Y:S01]  /*152e0*/  F2FP.BF16.F32.PACK_AB R196, R75, R196 ;  /* 0x000000c44bc4723e */ /* 0x000fe200000010ff */
[----:B------:R-:W-:-:S03]  /*152f0*/  FADD.FTZ R38, R0, R37 ;  /* 0x0000002500267221 */ /* 0x000fc60000010000 */
[----:B------:R-:W-:Y:S08]  /*15300*/  MUFU.EX2 R29, R29 ;  /* 0x0000001d001d7308 */ /* 0x000ff00000000800 */
[----:B------:R0:W-:Y:S01]  /*15310*/  MUFU.EX2 R188, R41 ;  /* 0x0000002900bc7308 */ /* 0x0001e20000000800 */
[----:B---3--:R-:W-:-:S07]  /*15320*/  FMNMX.FTZ R73, R24, R73, !PT ;  /* 0x0000004918497209 */ /* 0x008fce0007810000 */
[----:B------:R-:W-:Y:S01]  /*15330*/  MUFU.EX2 R25, R25 ;  /* 0x0000001900197308 */ /* 0x000fe20000000800 */
[----:B------:R-:W2:Y:S01]  /*15340*/  SHFL.BFLY PT, R4, R73, 0x1, 0x1f ;  /* 0x0c201f0049047f89 */ /* 0x000ea200000e0000 */
[----:B0-----:R-:W0:Y:S06]  /*15350*/  @P4 LDC R41, c[0x0][0x44c] ;  /* 0x00011300ff294b82 */ /* 0x001e2c0000000800 */
[----:B------:R-:W-:Y:S08]  /*15360*/  MUFU.EX2 R190, R45 ;  /* 0x0000002d00be7308 */ /* 0x000ff00000000800 */
[----:B------:R-:W-:Y:S08]  /*15370*/  MUFU.EX2 R9, R9 ;  /* 0x0000000900097308 */ /* 0x000ff00000000800 */
[----:B------:R-:W-:Y:S01]  /*15380*/  MUFU.EX2 R184, R49 ;  /* 0x0000003100b87308 */ /* 0x000fe20000000800 */
[----:B--2---:R-:W-:Y:S01]  /*15390*/  FMNMX.FTZ R4, R73, R4, !PT ;  /* 0x0000000449047209 */ /* 0x004fe20007810000 */
[----:B0-----:R-:W-:-:S03]  /*153a0*/  @P4 IMAD.HI.U32 R41, R70, R41, RZ ;  /* 0x0000002946294227 */ /* 0x001fc600078e00ff */
[C---:B------:R-:W-:Y:S01]  /*153b0*/  FSETP.NEU.FTZ.AND P1, PT, R4.reuse, -INF , PT ;  /* 0xff8000000400780b */ /* 0x040fe20003f3d000 */
[----:B------:R-:W-:Y:S02]  /*153c0*/  FMUL.FTZ R24, R4, R2 ;  /* 0x0000000204187220 */ /* 0x000fe40000410000 */
[----:B------:R-:W-:Y:S03]  /*153d0*/  MUFU.EX2 R3, R3 ;  /* 0x0000000300037308 */ /* 0x000fe60000000800 */
[----:B------:R-:W-:-:S05]  /*153e0*/  FSEL R24, R24, RZ, P1 ;  /* 0x000000ff18187208 */ /* 0x000fca0000800000 */
        /* <DEDUP_REMOVED lines=14> */
[----:B------:R-:W0:Y:S01]  /*154d0*/  MUFU.EX2 R8, R8 ;  /* 0x0000000800087308 */ /* 0x000e220000000800 */
[-CC-:B------:R-:W-:Y:S01]  /*154e0*/  FFMA.FTZ R51, R51, R2.reuse, -R24.reuse ;  /* 0x0000000233337223 */ /* 0x180fe20000010818 */
[-CC-:B------:R-:W-:Y:S01]  /*154f0*/  FFMA.FTZ R71, R71, R2.reuse, -R24.reuse ;  /* 0x0000000247477223 */ /* 0x180fe20000010818 */
[----:B------:R-:W-:-:S05]  /*15500*/  FFMA.FTZ R55, R55, R2, -R24 ;  /* 0x0000000237377223 */ /* 0x000fca0000010818 */
[----:B------:R-:W-:Y:S08]  /*15510*/  MUFU.EX2 R59, R59 ;  /* 0x0000003b003b7308 */ /* 0x000ff00000000800 */
[----:B------:R-:W2:Y:S01]  /*15520*/  MUFU.EX2 R26, R61 ;  /* 0x0000003d001a7308 */ /* 0x000ea20000000800 */
[----:B0-----:R-:W-:-:S07]  /*15530*/  F2FP.BF16.F32.PACK_AB R197, R8, R31 ;  /* 0x0000001f08c5723e */ /* 0x001fce00000010ff */
[----:B------:R-:W-:Y:S08]  /*15540*/  MUFU.EX2 R63, R63 ;  /* 0x0000003f003f7308 */ /* 0x000ff00000000800 */
[----:B------:R0:W3:Y:S01]  /*15550*/  MUFU.EX2 R32, R35 ;  /* 0x0000002300207308 */ /* 0x0000e20000000800 */
[----:B--2---:R-:W-:-:S07]  /*15560*/  F2FP.BF16.F32.PACK_AB R199, R26, R59 ;  /* 0x0000003b1ac7723e */ /* 0x004fce00000010ff */
[----:B------:R-:W2:Y:S01]  /*15570*/  MUFU.EX2 R65, R65 ;  /* 0x0000004100417308 */ /* 0x000ea20000000800 */
[----:B0-----:R-:W-:Y:S01]  /*15580*/  FADD.FTZ R35, R77, R38 ;  /* 0x000000264d237221 */ /* 0x001fe20000010000 */
[----:B------:R-:W-:-:S03]  /*15590*/  FADD.FTZ R38, R31, R8 ;  /* 0x000000081f267221 */ /* 0x000fc60000010000 */
[----:B------:R-:W-:Y:S01]  /*155a0*/  FADD.FTZ R40, R28, R35 ;  /* 0x000000231c287221 */ /* 0x000fe20000010000 */
[----:B------:R-:W-:Y:S02]  /*155b0*/  FADD.FTZ R35, R59, R38 ;  /* 0x000000263b237221 */ /* 0x000fe40000010000 */
[----:B------:R0:W4:Y:S01]  /*155c0*/  MUFU.EX2 R34, R39 ;  /* 0x0000002700227308 */ /* 0x0001220000000800 */
[----:B------:R-:W-:Y:S01]  /*155d0*/  FADD.FTZ R42, R79, R40 ;  /* 0x000000284f2a7221 */ /* 0x000fe20000010000 */
[----:B------:R-:W-:Y:S01]  /*155e0*/  FADD.FTZ R40, R26, R35 ;  /* 0x000000231a287221 */ /* 0x000fe20000010000 */
[----:B---3--:R-:W-:Y:S02]  /*155f0*/  F2FP.BF16.F32.PACK_AB R193, R32, R63 ;  /* 0x0000003f20c1723e */ /* 0x008fe400000010ff */
[----:B------:R-:W-:Y:S01]  /*15600*/  FADD.FTZ R37, R33, R42 ;  /* 0x0000002a21257221 */ /* 0x000fe20000010000 */
[----:B------:R-:W-:Y:S02]  /*15610*/  FADD.FTZ R35, R63, R40 ;  /* 0x000000283f237221 */ /* 0x000fe40000010000 */
[----:B------:R-:W3:Y:S01]  /*15620*/  MUFU.EX2 R67, R67 ;  /* 0x0000004300437308 */ /* 0x000ee20000000800 */
[----:B------:R-:W-:Y:S01]  /*15630*/  FADD.FTZ R42, R194, R37 ;  /* 0x00000025c22a7221 */ /* 0x000fe20000010000 */
[----:B------:R-:W-:Y:S01]  /*15640*/  FADD.FTZ R40, R32, R35 ;  /* 0x0000002320287221 */ /* 0x000fe20000010000 */
[----:B------:R-:W-:Y:S01]  /*15650*/  F2FP.BF16.F32.PACK_AB R194, R194, R33 ;  /* 0x00000021c2c2723e */ /* 0x000fe200000010ff */
[----:B0-----:R-:W-:-:S02]  /*15660*/  IMAD.MOV.U32 R39, RZ, RZ, R70 ;  /* 0x000000ffff277224 */ /* 0x001fc400078e0046 */
[----:B------:R-:W-:Y:S01]  /*15670*/  FADD.FTZ R37, R29, R42 ;  /* 0x0000002a1d257221 */ /* 0x000fe20000010000 */
[----:B--2---:R-:W-:Y:S01]  /*15680*/  FADD.FTZ R35, R65, R40 ;  /* 0x0000002841237221 */ /* 0x004fe20000010000 */
[----:B-1----:R-:W-:Y:S01]  /*15690*/  @P4 SHF.R.U32.HI R39, RZ, R44, R41 ;  /* 0x0000002cff274219 */ /* 0x002fe20000011629 */
[----:B------:R-:W0:Y:S01]  /*156a0*/  MUFU.EX2 R36, R43 ;  /* 0x0000002b00247308 */ /* 0x000e220000000800 */
[----:B------:R-:W-:Y:S01]  /*156b0*/  FADD.FTZ R42, R188, R37 ;  /* 0x00000025bc2a7221 */ /* 0x000fe20000010000 */
[----:B----4-:R-:W-:Y:S01]  /*156c0*/  FADD.FTZ R40, R34, R35 ;  /* 0x0000002322287221 */ /* 0x010fe20000010000 */
[----:B------:R-:W-:Y:S01]  /*156d0*/  ISETP.GE.AND P4, PT, R57, 0x1, PT ;  /* 0x000000013900780c */ /* 0x000fe20003f86270 */
[----:B------:R-:W-:Y:S02]  /*156e0*/  IMAD.IADD R39, R102, 0x1, R39 ;  /* 0x0000000166277824 */ /* 0x000fe400078e0227 */
[----:B------:R-:W-:Y:S01]  /*156f0*/  FADD.FTZ R37, R25, R42 ;  /* 0x0000002a19257221 */ /* 0x000fe20000010000 */
[----:B------:R-:W-:Y:S01]  /*15700*/  F2FP.BF16.F32.PACK_AB R188, R188, R29 ;  /* 0x0000001dbcbc723e */ /* 0x000fe200000010ff */
[----:B------:R-:W1:Y:S01]  /*15710*/  MUFU.EX2 R27, R27 ;  /* 0x0000001b001b7308 */ /* 0x000e620000000800 */
[----:B---3--:R-:W-:Y:S01]  /*15720*/  FADD.FTZ R35, R67, R40 ;  /* 0x0000002843237221 */ /* 0x008fe20000010000 */
[C---:B------:R-:W-:Y:S01]  /*15730*/  FADD.FTZ R40, R190.reuse, R37 ;  /* 0x00000025be287221 */ /* 0x040fe20000010000 */
[----:B------:R-:W-:Y:S01]  /*15740*/  F2FP.BF16.F32.PACK_AB R190, R190, R25 ;  /* 0x00000019bebe723e */ /* 0x000fe200000010ff */
[----:B------:R-:W-:Y:S01]  /*15750*/  IMAD.IADD R56, R39, 0x1, R56 ;  /* 0x0000000127387824 */ /* 0x000fe200078e0238 */
[----:B------:R-:W-:-:S03]  /*15760*/  F2FP.BF16.F32.PACK_AB R195, R34, R65 ;  /* 0x0000004122c3723e */ /* 0x000fc600000010ff */
[----:B------:R-:W2:Y:S01]  /*15770*/  MUFU.EX2 R38, R47 ;  /* 0x0000002f00267308 */ /* 0x000ea20000000800 */
[C---:B0-----:R-:W-:Y:S01]  /*15780*/  FADD.FTZ R0, R36.reuse, R35 ;  /* 0x0000002324007221 */ /* 0x041fe20000010000 */
[----:B------:R-:W-:Y:S01]  /*15790*/  FADD.FTZ R35, R9, R40 ;  /* 0x0000002809237221 */ /* 0x000fe20000010000 */
[----:B------:R-:W-:-:S03]  /*157a0*/  F2FP.BF16.F32.PACK_AB R189, R36, R67 ;  /* 0x0000004324bd723e */ /* 0x000fc600000010ff */
[C---:B------:R-:W-:Y:S01]  /*157b0*/  FADD.FTZ R40, R184.reuse, R35 ;  /* 0x00000023b8287221 */ /* 0x040fe20000010000 */
[----:B------:R-:W-:Y:S01]  /*157c0*/  F2FP.BF16.F32.PACK_AB R184, R184, R9 ;  /* 0x00000009b8b8723e */ /* 0x000fe200000010ff */
[----:B------:R-:W0:Y:S01]  /*157d0*/  MUFU.EX2 R69, R69 ;  /* 0x0000004500457308 */ /* 0x000e220000000800 */
[----:B-1----:R-:W-:Y:S01]  /*157e0*/  FADD.FTZ R33, R27, R0 ;  /* 0x000000001b217221 */ /* 0x002fe20000010000 */
[----:B------:R-:W-:-:S06]  /*157f0*/  FADD.FTZ R221, R3, R40 ;  /* 0x0000002803dd7221 */ /* 0x000fcc0000010000 */
        /* <DEDUP_REMOVED lines=9> */
[----:B--2---:R-:W-:Y:S01]  /*15890*/  FADD.FTZ R9, R71, R8 ;  /* 0x0000000847097221 */ /* 0x004fe20000010000 */
[----:B------:R-:W-:Y:S02]  /*158a0*/  VIADD R8, R95, 0xfffffffe ;  /* 0xfffffffe5f087836 */ /* 0x000fe40000000000 */
[C---:B0-----:R-:W-:Y:S01]  /*158b0*/  FADD.FTZ R221, R30.reuse, R221 ;  /* 0x000000dd1edd7221 */ /* 0x041fe20000010000 */
[----:B------:R-:W-:Y:S01]  /*158c0*/  F2FP.BF16.F32.PACK_AB R186, R30, R3 ;  /* 0x000000031eba723e */ /* 0x000fe200000010ff */
[C---:B-1----:R-:W-:Y:S01]  /*158d0*/  FADD.FTZ R9, R0.reuse, R9 ;  /* 0x0000000900097221 */ /* 0x042fe20000010000 */
[----:B------:R-:W-:Y:S01]  /*158e0*/  F2FP.BF16.F32.PACK_AB R187, R0, R71 ;  /* 0x0000004700bb723e */ /* 0x000fe200000010ff */
[----:B------:R-:W-:Y:S06]  /*158f0*/  @!P4 BRA `(.L_x_1764) ;  /* 0x000000000048c947 */ /* 0x000fec0003800000 */
        /* <DEDUP_REMOVED lines=11> */
.L_x_1766:
[----:B------:R-:W-:-:S13]  /*159b0*/  ISETP.NE.AND P1, PT, R57, 0x1, PT ;  /* 0x000000013900780c */ /* 0x000fda0003f25270 */
[----:B------:R-:W0:Y:S02]  /*159c0*/  @P1 LDC.64 R24, c[0x0][0x9e8] ;  /* 0x00027a00ff181b82 */ /* 0x000e240000000a00 */
[----:B0-----:R-:W-:-:S05]  /*159d0*/  @P1 IMAD.HI.U32 R24, R0, R24, RZ ;  /* 0x0000001800181227 */ /* 0x001fca00078e00ff */
[----:B------:R-:W-:-:S07]  /*159e0*/  @P1 SHF.R.U32.HI R0, RZ, R25, R24 ;  /* 0x00000019ff001219 */ /* 0x000fce0000011618 */
.L_x_1767:
[----:B------:R-:W-:Y:S05]  /*159f0*/  BSYNC B0 ;  /* 0x0000000000007941 */ /* 0x000fea0003800000 */
.L_x_1765:
[----:B------:R-:W-:-:S05]  /*15a00*/  IMAD R57, R0, R57, R57 ;  /* 0x0000003900397224 */ /* 0x000fca00078e0239 */
[----:B------:R-:W-:-:S07]  /*15a10*/  VIMNMX R56, R56, R57, PT ;  /* 0x0000003938387248 */ /* 0x000fce0003fe0100 */
.L_x_1764:
[----:B------:R-:W2:Y:S01]  /*15a20*/  LDL R25, [R1+0x68] ;  /* 0x0000680001197983 */ /* 0x000ea20000100800 */
[----:B------:R-:W-:Y:S01]  /*15a30*/  SHF.R.S32.HI R3, RZ, 0x1f, R56 ;  /* 0x0000001fff037819 */ /* 0x000fe20000011438 */
[----:B------:R-:W-:Y:S01]  /*15a40*/  BSSY B1, `(.L_x_1768) ;  /* 0x000032b000017945 */ /* 0x000fe20003800000 */
[----:B------:R-:W-:Y:S01]  /*15a50*/  IMAD.MOV.U32 R0, RZ, RZ, 0x3f800000 ;  /* 0x3f800000ff007424 */ /* 0x000fe200078e00ff */
[----:B------:R-:W-:Y:S02]  /*15a60*/  CS2R R150, SRZ ;  /* 0x0000000000967805 */ /* 0x000fe4000001ff00 */
[----:B------:R-:W-:Y:S01]  /*15a70*/  LEA.HI R24, R3, R56, RZ, 0x6 ;  /* 0x0000003803187211 */ /* 0x000fe200078f30ff */
[----:B------:R-:W-:Y:S01]  /*15a80*/  IMAD.MOV.U32 R3, RZ, RZ, 0x3f800000 ;  /* 0x3f800000ff037424 */ /* 0x000fe200078e00ff */
[----:B------:R-:W-:Y:S02]  /*15a90*/  CS2R R148, SRZ ;  /* 0x0000000000947805 */ /* 0x000fe4000001ff00 */
[----:B------:R-:W-:-:S02]  /*15aa0*/  CS2R R146, SRZ ;  /* 0x0000000000927805 */ /* 0x000fc4000001ff00 */
[----:B------:R-:W-:Y:S02]  /*15ab0*/  SHF.R.S32.HI R24, RZ, 0x6, R24 ;  /* 0x00000006ff187819 */ /* 0x000fe40000011418 */
        /* <DEDUP_REMOVED lines=60> */
[----:B--2---:R-:W-:-:S04]  /*15e80*/  VIMNMX R25, R25, R24, !PT ;  /* 0x0000001819197248 */ /* 0x004fc80007fe0100 */
[----:B------:R-:W-:Y:S01]  /*15e90*/  ISETP.GE.AND P1, PT, R8, R25, PT ;  /* 0x000000190800720c */ /* 0x000fe20003f26270 */
[----:B------:R0:W-:Y:S02]  /*15ea0*/  STL [R1+0x10], R25 ;  /* 0x0000101901007387 */ /* 0x0001e40000100800 */
[----:B0-----:R-:W-:-:S10]  /*15eb0*/  CS2R R24, SRZ ;  /* 0x0000000000187805 */ /* 0x001fd4000001ff00 */
[----:B------:R-:W-:Y:S05]  /*15ec0*/  @!P1 BRA `(.L_x_1769) ;  /* 0x0000002c00889947 */ /* 0x000fea0003800000 */
[----:B------:R-:W-:Y:S01]  /*15ed0*/  BSSY B0, `(.L_x_1770) ;  /* 0x00002dd000007945 */ /* 0x000fe20003800000 */
[----:B------:R-:W-:Y:S02]  /*15ee0*/  IMAD.MOV.U32 R0, RZ, RZ, 0x3f800000 ;  /* 0x3f800000ff007424 */ /* 0x000fe400078e00ff */
[----:B------:R-:W-:-:S07]  /*15ef0*/  IMAD.MOV.U32 R151, RZ, RZ, RZ ;  /* 0x000000ffff977224 */ /* 0x000fce00078e00ff */
.L_x_1791:
[----:B------:R-:W-:-:S05]  /*15f00*/  VIADD R222, R204, 0x1 ;  /* 0x00000001ccde7836 */ /* 0x000fca0000000000 */
[----:B------:R-:W-:-:S04]  /*15f10*/  ISETP.NE.AND P1, PT, R222, 0x2, PT ;  /* 0x00000002de00780c */ /* 0x000fc80003f25270 */
[----:B------:R-:W-:Y:S02]  /*15f20*/  SEL R226, RZ, 0x1, P1 ;  /* 0x00000001ffe27807 */ /* 0x000fe40000800000 */
[----:B------:R-:W-:Y:S02]  /*15f30*/  SEL R222, R222, RZ, P1 ;  /* 0x000000ffdede7207 */ /* 0x000fe40000800000 */
[----:B------:R-:W-:Y:S01]  /*15f40*/  LOP3.LUT R226, R218, R226, RZ, 0x3c, !PT ;  /* 0x000000e2dae27212 */ /* 0x000fe200078e3cff */
[----:B------:R-:W-:Y:S06]  /*15f50*/  @!P0 BRA `(.L_x_1771) ;  /* 0x0000000000048947 */ /* 0x000fec0003800000 */
[----:B------:R-:W-:Y:S01]  /*15f60*/  BPT.TRAP 0x1 ;  /* 0x000000040000795c */ /* 0x000fe20000300000 */
.L_x_1771:
[----:B------:R-:W-:Y:S01]  /*15f70*/  IMAD R223, R222, 0x8, R18 ;  /* 0x00000008dedf7824 */ /* 0x000fe200078e0212 */
[----:B------:R-:W-:-:S04]  /*15f80*/  SHF.L.U32 R152, R226, 0x1f, RZ ;  /* 0x0000001fe2987819 */ /* 0x000fc800000006ff */
[----:B------:R0:W1:Y:S01]  /*15f90*/  SYNCS.PHASECHK.TRANS64.TRYWAIT P1, [R223+URZ+0x30830], R152 ;  /* 0x03083098df0075a7 */ /* 0x000062000802017f */
[----:B------:R-:W-:Y:S05]  /*15fa0*/  @!P0 BRA `(.L_x_1772) ;  /* 0x0000000000048947 */ /* 0x000fea0003800000 */
[----:B------:R-:W-:Y:S01]  /*15fb0*/  BPT.TRAP 0x1 ;  /* 0x000000040000795c */ /* 0x000fe20000300000 */
.L_x_1772:
[----:B------:R-:W2:Y:S01]  /*15fc0*/  LDL R2, [R1+0x44] ;  /* 0x0000440001027983 */ /* 0x000ea20000100800 */
[----:B------:R-:W-:Y:S01]  /*15fd0*/  BSSY B2, `(.L_x_1773) ;  /* 0x0000007000027945 */ /* 0x000fe20003800000 */
[----:B--2---:R-:W-:-:S04]  /*15fe0*/  IMAD R2, R222, 0x800, R2 ;  /* 0x00000800de027824 */ /* 0x004fc800078e0202 */
[C---:B------:R-:W-:Y:S02]  /*15ff0*/  VIADD R156, R2.reuse, 0x2 ;  /* 0x00000002029c7836 */ /* 0x040fe40000000000 */
[----:B------:R-:W-:Y:S01]  /*16000*/  VIADD R155, R2, 0x4 ;  /* 0x00000004029b7836 */ /* 0x000fe20000000000 */
[----:B-1----:R-:W-:Y:S06]  /*16010*/  @P1 BRA `(.L_x_1774) ;  /* 0x0000000000081947 */ /* 0x002fec0003800000 */
[----:B------:R-:W1:Y:S02]  /*16020*/  SYNCS.PHASECHK.TRANS64.TRYWAIT P1, [R223+URZ+0x30830], R152 ;  /* 0x03083098df0075a7 */ /* 0x000e64000802017f */
[----:B-1----:R-:W-:Y:S05]  /*16030*/  @!P1 BRA `(.L_x_1775) ;  /* 0x0000015000f49947 */ /* 0x002fea0003800000 */
.L_x_1774:
[----:B------:R-:W-:Y:S05]  /*16040*/  BSYNC B2 ;  /* 0x0000000000027941 */ /* 0x000fea0003800000 */
.L_x_1773:
[----:B------:R2:W-:Y:S04]  /*16050*/  STL.64 [R1+0xd0], R18 ;  /* 0x0000d01201007387 */ /* 0x0005e80000100a00 */
[----:B--2---:R-:W2:Y:S04]  /*16060*/  LDL.64 R18, [R1+0x38] ;  /* 0x0000380001127983 */ /* 0x004ea80000100a00 */
[----:B------:R3:W-:Y:S04]  /*16070*/  STL.64 [R1+0xc8], R16 ;  /* 0x0000c81001007387 */ /* 0x0007e80000100a00 */
[----:B---3--:R-:W3:Y:S04]  /*16080*/  LDL.64 R16, [R1+0x30] ;  /* 0x0000300001107983 */ /* 0x008ee80000100a00 */
[----:B------:R4:W-:Y:S01]  /*16090*/  STL.64 [R1+0xc0], R8 ;  /* 0x0000c00801007387 */ /* 0x0009e20000100a00 */
[----:B01----:R-:W-:-:S03]  /*160a0*/  IMAD.MOV.U32 R152, RZ, RZ, R2 ;  /* 0x000000ffff987224 */ /* 0x003fc600078e0002 */
[----:B----4-:R-:W4:Y:S02]  /*160b0*/  LDL.64 R8, [R1+0x28] ;  /* 0x0000280001087983 */ /* 0x010f240000100a00 */
[----:B------:R-:W-:Y:S01]  /*160c0*/  R2UR UR6, R152 ;  /* 0x00000000980672ca */ /* 0x000fe200000e0000 */
[----:B------:R-:W-:Y:S02]  /*160d0*/  IMAD.MOV.U32 R152, RZ, RZ, R156 ;  /* 0x000000ffff987224 */ /* 0x000fe400078e009c */
[----:B------:R-:W-:Y:S01]  /*160e0*/  VIADD R154, R2, 0x6 ;  /* 0x00000006029a7836 */ /* 0x000fe20000000000 */
[----:B------:R0:W-:Y:S02]  /*160f0*/  STL.64 [R1+0xb8], R4 ;  /* 0x0000b80401007387 */ /* 0x0001e40000100a00 */
[----:B------:R-:W-:Y:S01]  /*16100*/  R2UR UR4, R152 ;  /* 0x00000000980472ca */ /* 0x000fe200000e0000 */
[----:B------:R-:W-:-:S05]  /*16110*/  IMAD.MOV.U32 R152, RZ, RZ, R155 ;  /* 0x000000ffff987224 */ /* 0x000fca00078e009b */
[----:B------:R-:W-:Y:S01]  /*16120*/  R2UR UR8, R152 ;  /* 0x00000000980872ca */ /* 0x000fe200000e0000 */
[----:B------:R-:W-:Y:S02]  /*16130*/  VIADD R152, R2, 0x200 ;  /* 0x0000020002987836 */ /* 0x000fe40000000000 */
[----:B------:R-:W-:Y:S02]  /*16140*/  IMAD.MOV.U32 R155, RZ, RZ, 0x40000040 ;  /* 0x40000040ff9b7424 */ /* 0x000fe400078e00ff */
[----:B------:R-:W-:Y:S01]  /*16150*/  IMAD.MOV.U32 R153, RZ, RZ, 0x40000040 ;  /* 0x40000040ff997424 */ /* 0x000fe200078e00ff */
[----:B------:R-:W-:Y:S01]  /*16160*/  R2UR UR14, R152 ;  /* 0x00000000980e72ca */ /* 0x000fe200000e0000 */
[----:B------:R-:W-:Y:S01]  /*16170*/  VIADD R156, R2, 0x204 ;  /* 0x00000204029c7836 */ /* 0x000fe20000000000 */
[----:B------:R-:W-:Y:S01]  /*16180*/  R2UR UR10, R154 ;  /* 0x000000009a0a72ca */ /* 0x000fe200000e0000 */
[C---:B------:R-:W-:Y:S01]  /*16190*/  VIADD R152, R2.reuse, 0x206 ;  /* 0x0000020602987836 */ /* 0x040fe20000000000 */
[----:B------:R-:W-:Y:S01]  /*161a0*/  R2UR UR11, R155 ;  /* 0x000000009b0b72ca */ /* 0x000fe200000e0000 */
[----:B------:R-:W-:Y:S01]  /*161b0*/  IMAD.MOV.U32 R157, RZ, RZ, 0x40000040 ;  /* 0x40000040ff9d7424 */ /* 0x000fe200078e00ff */
[C---:B------:R-:W-:Y:S01]  /*161c0*/  R2UR UR5, R153.reuse ;  /* 0x00000000990572ca */ /* 0x040fe200000e0000 */
[----:B------:R-:W-:Y:S01]  /*161d0*/  VIADD R154, R2, 0x202 ;  /* 0x00000202029a7836 */ /* 0x000fe20000000000 */
[----:B------:R-:W-:Y:S01]  /*161e0*/  R2UR UR22, R156 ;  /* 0x000000009c1672ca */ /* 0x000fe200000e0000 */
        /* <DEDUP_REMOVED lines=9> */
[----:B------:R-:W-:Y:S01]  /*16280*/  MOV R229, UR11 ;  /* 0x0000000b00e57c02 */ /* 0x000fe20008000f00 */
[----:B------:R-:W-:Y:S01]  /*16290*/  UMOV UR11, UR5 ;  /* 0x00000005000b7c82 */ /* 0x000fe20008000000 */
[----:B------:R-:W-:Y:S01]  /*162a0*/  MOV R227, UR10 ;  /* 0x0000000a00e37c02 */ /* 0x000fe20008000f00 */
[----:B------:R-:W-:Y:S01]  /*162b0*/  UMOV UR10, UR4 ;  /* 0x00000004000a7c82 */ /* 0x000fe20008000000 */
[----:B------:R-:W-:Y:S01]  /*162c0*/  R2UR UR7, R153 ;  /* 0x00000000990772ca */ /* 0x000fe200000e0000 */
[----:B0-----:R-:W4:Y:S01]  /*162d0*/  LDL.64 R4, [R1+0x20] ;  /* 0x0000200001047983 */ /* 0x001f220000100a00 */
[----:B------:R-:W-:Y:S01]  /*162e0*/  R2UR UR34, R154 ;  /* 0x000000009a2272ca */ /* 0x000fe200000e0000 */
[----:B------:R-:W-:Y:S01]  /*162f0*/  VIADD R154, R2, 0x604 ;  /* 0x00000604029a7836 */ /* 0x000fe20000000000 */
[----:B------:R-:W-:Y:S01]  /*16300*/  R2UR UR42, R156 ;  /* 0x000000009c2a72ca */ /* 0x000fe200000e0000 */
[----:B------:R-:W-:Y:S01]  /*16310*/  VIADD R156, R2, 0x602 ;  /* 0x00000602029c7836 */ /* 0x000fe20000000000 */
[----:B------:R-:W-:Y:S01]  /*16320*/  R2UR UR46, R152 ;  /* 0x00000000982e72ca */ /* 0x000fe200000e0000 */
[----:B------:R-:W-:Y:S01]  /*16330*/  VIADD R152, R2, 0x606 ;  /* 0x0000060602987836 */ /* 0x000fe20000000000 */
[----:B------:R-:W-:Y:S01]  /*16340*/  R2UR UR4, R6 ;  /* 0x00000000060472ca */ /* 0x000fe200000e0000 */
[-C--:B------:R-:W-:Y:S01]  /*16350*/  FMUL.FTZ R24, R24, R3.reuse ;  /* 0x0000000318187220 */ /* 0x080fe20000410000 */
[----:B------:R-:W-:Y:S01]  /*16360*/  R2UR UR5, R7 ;  /* 0x00000000070572ca */ /* 0x000fe200000e0000 */
[-C--:B------:R-:W-:Y:S01]  /*16370*/  FMUL.FTZ R25, R25, R3.reuse ;  /* 0x0000000319197220 */ /* 0x080fe20000410000 */
[C---:B------:R-:W-:Y:S01]  /*16380*/  R2UR UR9, R153.reuse ;  /* 0x00000000990972ca */ /* 0x040fe200000e0000 */
[-C--:B------:R-:W-:Y:S01]  /*16390*/  FMUL.FTZ R28, R28, R3.reuse ;  /* 0x000000031c1c7220 */ /* 0x080fe20000410000 */
[----:B------:R-:W-:Y:S01]  /*163a0*/  R2UR UR15, R153 ;  /* 0x00000000990f72ca */ /* 0x000fe200000e0000 */
        /* <DEDUP_REMOVED lines=29> */
[----:B------:R-:W-:Y:S01]  /*16580*/  WARPGROUP.ARRIVE ;  /* 0x00000000000079c5 */ /* 0x000fe20000000000 */
[-C--:B------:R-:W-:Y:S01]  /*16590*/  FMUL.FTZ R60, R60, R3.reuse ;  /* 0x000000033c3c7220 */ /* 0x080fe20000410000 */
[-C--:B------:R-:W-:Y:S01]  /*165a0*/  FMUL.FTZ R61, R61, R3.reuse ;  /* 0x000000033d3d7220 */ /* 0x080fe20000410000 */
[-C--:B------:R-:W-:Y:S01]  /*165b0*/  FMUL.FTZ R64, R64, R3.reuse ;  /* 0x0000000340407220 */ /* 0x080fe20000410000 */
[-C--:B------:R-:W-:Y:S01]  /*165c0*/  FMUL.FTZ R65, R65, R3.reuse ;  /* 0x0000000341417220 */ /* 0x080fe20000410000 */
[-C--:B------:R-:W-:Y:S01]  /*165d0*/  FMUL.FTZ R68, R68, R3.reuse ;  /* 0x0000000344447220 */ /* 0x080fe20000410000 */
[----:B------:R-:W-:Y:S01]  /*165e0*/  HGMMA.64x64x16.F32.BF16 R152, gdesc[UR4], RZ, !UPT, gsb0 ;  /* 0x00e00000049879f0 */ /* 0x000fe2000c0018ff */
[----:B------:R-:W-:Y:S01]  /*165f0*/  UMOV UR6, UR8 ;  /* 0x0000000800067c82 */ /* 0x000fe20008000000 */
[----:B------:R-:W-:Y:S01]  /*16600*/  UMOV UR7, UR9 ;  /* 0x0000000900077c82 */ /* 0x000fe20008000000 */
        /* <DEDUP_REMOVED lines=40> */
[----:B------:R-:W-:-:S02]  /*16890*/  FMUL.FTZ R149, R149, R3 ;  /* 0x0000000395957220 */ /* 0x000fc40000410000 */
[----:B------:R-:W4:Y:S01]  /*168a0*/  LDL.64 R2, [R1+0x18] ;  /* 0x0000180001027983 */ /* 0x000f220000100a00 */
        /* <DEDUP_REMOVED lines=66> */
[----:B--2---:R-:W-:-:S02]  /*16cd0*/  R2UR UR8, R18 ;  /* 0x00000000120872ca */ /* 0x004fc400000e0000 */
[----:B------:R-:W-:Y:S02]  /*16ce0*/  R2UR UR9, R19 ;  /* 0x00000000130972ca */ /* 0x000fe400000e0000 */
[----:B------:R-:W-:Y:S01]  /*16cf0*/  R2UR UR20, R216 ;  /* 0x00000000d81472ca */ /* 0x000fe200000e0000 */
[----:B------:R0:W5:Y:S10]  /*16d00*/  LDL.LU.64 R18, [R1+0xd0] ;  /* 0x0000d00001127983 */ /* 0x0001740000300a00 */
[----:B------:R-:W-:Y:S01]  /*16d10*/  HGMMA.64x64x16.F32.BF16 R152, gdesc[UR8], R152, gsb0 ;  /* 0x00e00000089879f0 */ /* 0x000fe20008001898 */
[----:B---3--:R-:W-:-:S02]  /*16d20*/  R2UR UR4, R16 ;  /* 0x00000000100472ca */ /* 0x008fc400000e0000 */
[----:B------:R-:W-:Y:S02]  /*16d30*/  R2UR UR5, R17 ;  /* 0x00000000110572ca */ /* 0x000fe400000e0000 */
[----:B------:R-:W-:Y:S01]  /*16d40*/  R2UR UR11, R229 ;  /* 0x00000000e50b72ca */ /* 0x000fe200000e0000 */
[----:B------:R0:W5:Y:S01]  /*16d50*/  LDL.LU.64 R16, [R1+0xc8] ;  /* 0x0000c80001107983 */ /* 0x0001620000300a00 */
[----:B------:R-:W-:Y:S01]  /*16d60*/  R2UR UR10, R227 ;  /* 0x00000000e30a72ca */ /* 0x000fe200000e0000 */
[----:B------:R-:W-:Y:S02]  /*16d70*/  WARPGROUP.DEPBAR.LE gsb0, 0x0 ;  /* 0x00008000000079c5 */ /* 0x000fe40000010000 */
[----:B------:R-:W-:-:S06]  /*16d80*/  WARPGROUP.ARRIVE ;  /* 0x00000000000079c5 */ /* 0x000fcc0000000000 */
[----:B------:R-:W-:Y:S01]  /*16d90*/  HGMMA.64x64x16.F32.BF16 R152, gdesc[UR4], R152, gsb0 ;  /* 0x00e00000049879f0 */ /* 0x000fe20008001898 */
[----:B----4-:R-:W-:Y:S02]  /*16da0*/  R2UR UR8, R8 ;  /* 0x00000000080872ca */ /* 0x010fe400000e0000 */
[----:B------:R-:W-:Y:S02]  /*16db0*/  R2UR UR9, R9 ;  /* 0x00000000090972ca */ /* 0x000fe400000e0000 */
[----:B------:R-:W-:Y:S01]  /*16dc0*/  R2UR UR12, R4 ;  /* 0x00000000040c72ca */ /* 0x000fe200000e0000 */
[----:B------:R0:W5:Y:S01]  /*16dd0*/  LDL.LU.64 R8, [R1+0xc0] ;  /* 0x0000c00001087983 */ /* 0x0001620000300a00 */
[----:B------:R-:W-:Y:S02]  /*16de0*/  WARPGROUP.DEPBAR.LE gsb0, 0x0 ;  /* 0x00008000000079c5 */ /* 0x000fe40000010000 */
[----:B------:R-:W-:-:S07]  /*16df0*/  WARPGROUP.ARRIVE ;  /* 0x00000000000079c5 */ /* 0x000fce0000000000 */
[----:B------:R-:W-:Y:S01]  /*16e00*/  HGMMA.64x64x16.F32.BF16 R152, gdesc[UR8], R152, gsb0 ;  /* 0x00e00000089879f0 */ /* 0x000fe20008001898 */
[----:B------:R-:W-:Y:S02]  /*16e10*/  R2UR UR13, R5 ;  /* 0x00000000050d72ca */ /* 0x000fe400000e0000 */
[----:B------:R-:W-:Y:S01]  /*16e20*/  R2UR UR16, R2 ;  /* 0x00000000021072ca */ /* 0x000fe200000e0000 */
[----:B------:R0:W5:Y:S01]  /*16e30*/  LDL.LU.64 R4, [R1+0xb8] ;  /* 0x0000b80001047983 */ /* 0x0001620000300a00 */
[----:B------:R-:W-:Y:S02]  /*16e40*/  WARPGROUP.DEPBAR.LE gsb0, 0x0 ;  /* 0x00008000000079c5 */ /* 0x000fe40000010000 */
[----:B------:R-:W-:-:S07]  /*16e50*/  WARPGROUP.ARRIVE ;  /* 0x00000000000079c5 */ /* 0x000fce0000000000 */
[----:B------:R-:W-:Y:S01]  /*16e60*/  HGMMA.64x64x16.F32.BF16 R152, gdesc[UR12], R152, gsb0 ;  /* 0x00e000000c9879f0 */ /* 0x000fe20008001898 */
[----:B------:R-:W-:Y:S02]  /*16e70*/  R2UR UR17, R3 ;  /* 0x00000000031172ca */ /* 0x000fe400000e0000 */
[----:B------:R-:W-:Y:S02]  /*16e80*/  WARPGROUP.DEPBAR.LE gsb0, 0x0 ;  /* 0x00008000000079c5 */ /* 0x000fe40000010000 */
[----:B------:R-:W-:-:S09]  /*16e90*/  WARPGROUP.ARRIVE ;  /* 0x00000000000079c5 */ /* 0x000fd20000000000 */
[----:B------:R-:W-:Y:S01]  /*16ea0*/  HGMMA.64x64x16.F32.BF16 R152, gdesc[UR16], R152, gsb0 ;  /* 0x00e00000109879f0 */ /* 0x000fe20008001898 */
[----:B------:R-:W-:Y:S02]  /*16eb0*/  R2UR UR21, R217 ;  /* 0x00000000d91572ca */ /* 0x000fe400000e0000 */
[----:B------:R-:W-:Y:S02]  /*16ec0*/  WARPGROUP.DEPBAR.LE gsb0, 0x0 ;  /* 0x00008000000079c5 */ /* 0x000fe40000010000 */
[----:B------:R-:W-:-:S09]  /*16ed0*/  WARPGROUP.ARRIVE ;  /* 0x00000000000079c5 */ /* 0x000fd20000000000 */
[----:B------:R-:W-:Y:S01]  /*16ee0*/  HGMMA.64x64x16.F32.BF16 R152, gdesc[UR20], R152, gsb0 ;  /* 0x00e00000149879f0 */ /* 0x000fe20008001898 */
[----:B------:R-:W-:Y:S02]  /*16ef0*/  R2UR UR24, R214 ;  /* 0x00000000d61872ca */ /* 0x000fe400000e0000 */
[----:B------:R-:W-:Y:S01]  /*16f00*/  R2UR UR25, R215 ;  /* 0x00000000d71972ca */ /* 0x000fe200000e0000 */
[----:B------:R-:W-:Y:S02]  /*16f10*/  WARPGROUP.DEPBAR.LE gsb0, 0x0 ;  /* 0x00008000000079c5 */ /* 0x000fe40000010000 */
[----:B------:R-:W-:-:S10]  /*16f20*/  WARPGROUP.ARRIVE ;  /* 0x00000000000079c5 */ /* 0x000fd40000000000 */
        /* <DEDUP_REMOVED lines=44> */
.L_x_1776:
[----:B------:R-:W-:Y:S01]  /*171f0*/  SHF.L.U32 R0, R218, 0x1f, RZ ;  /* 0x0000001fda007819 */ /* 0x000fe200000006ff */
[----:B-----5:R-:W-:-:S04]  /*17200*/  IMAD R218, R204, 0x8, R18 ;  /* 0x00000008ccda7824 */ /* 0x020fc800078e0212 */
[----:B------:R0:W1:Y:S01]  /*17210*/  SYNCS.PHASECHK.TRANS64.TRYWAIT P1, [R218+URZ+0x30850], R0 ;  /* 0x03085000da0075a7 */ /* 0x000062000802017f */
[----:B------:R-:W-:Y:S05]  /*17220*/  @!P0 BRA `(.L_x_1777) ;  /* 0x0000000000048947 */ /* 0x000fea0003800000 */
[----:B------:R-:W-:Y:S01]  /*17230*/  BPT.TRAP 0x1 ;  /* 0x000000040000795c */ /* 0x000fe20000300000 */
.L_x_1777:
[----:B------:R-:W-:Y:S04]  /*17240*/  BSSY B2, `(.L_x_1778) ;  /* 0x0000004000027945 */ /* 0x000fe80003800000 */
[----:B-1----:R-:W-:Y:S05]  /*17250*/  @P1 BRA `(.L_x_1779) ;  /* 0x0000000000081947 */ /* 0x002fea0003800000 */
[----:B------:R-:W1:Y:S02]  /*17260*/  SYNCS.PHASECHK.TRANS64.TRYWAIT P1, [R218+URZ+0x30850], R0 ;  /* 0x03085000da0075a7 */ /* 0x000e64000802017f */
[----:B-1----:R-:W-:Y:S05]  /*17270*/  @!P1 BRA `(.L_x_1780) ;  /* 0x0000014000789947 */ /* 0x002fea0003800000 */
.L_x_1779:
[----:B------:R-:W-:Y:S05]  /*17280*/  BSYNC B2 ;  /* 0x0000000000027941 */ /* 0x000fea0003800000 */
.L_x_1778:
[----:B01----:R-:W-:Y:S01]  /*17290*/  VIADD R0, R18, 0x400 ;  /* 0x0000040012007836 */ /* 0x003fe20000000000 */
[----:B------:R-:W-:Y:S01]  /*172a0*/  WARPGROUP.ARRIVE ;  /* 0x00000000000079c5 */ /* 0x000fe20000000000 */
[----:B------:R-:W-:-:S03]  /*172b0*/  IMAD.MOV.U32 R3, RZ, RZ, 0x40000040 ;  /* 0x40000040ff037424 */ /* 0x000fc600078e00ff */
[----:B------:R-:W-:Y:S02]  /*172c0*/  SHF.R.U32.HI R0, RZ, 0x4, R0 ;  /* 0x00000004ff007819 */ /* 0x000fe40000011600 */
[----:B------:R-:W-:Y:S01]  /*172d0*/  R2UR UR7, R3 ;  /* 0x00000000030772ca */ /* 0x000fe200000e0000 */
[----:B------:R-:W-:Y:S01]  /*172e0*/  IMAD.MOV.U32 R3, RZ, RZ, 0x40000040 ;  /* 0x40000040ff037424 */ /* 0x000fe200078e00ff */
[----:B------:R-:W-:-:S04]  /*172f0*/  LOP3.LUT R0, R0, 0x3fff, RZ, 0xc0, !PT ;  /* 0x00003fff00007812 */ /* 0x000fc800078ec0ff */
[----:B------:R-:W-:-:S05]  /*17300*/  LOP3.LUT R0, R0, 0x2000000, RZ, 0xfc, !PT ;  /* 0x0200000000007812 */ /* 0x000fca00078efcff */
[----:B------:R-:W-:-:S05]  /*17310*/  IMAD R2, R204, 0x800, R0 ;  /* 0x00000800cc027824 */ /* 0x000fca00078e0200 */
[----:B------:R-:W-:-:S13]  /*17320*/  R2UR UR6, R2 ;  /* 0x00000000020672ca */ /* 0x000fda00000e0000 */
[----:B------:R-:W-:Y:S03]  /*17330*/  HGMMA.64x256x16.F32.BF16 R24, R196, gdesc[UR4].tnspB, R24, gsb0 ;  /* 0x43e00004c4187df0 */ /* 0x000fe60008001818 */
[----:B------:R-:W-:Y:S02]  /*17340*/  WARPGROUP.DEPBAR.LE gsb0, 0x0 ;  /* 0x00008000000079c5 */ /* 0x000fe40000010000 */
[----:B------:R-:W-:Y:S01]  /*17350*/  VIADD R196, R2, 0x80 ;  /* 0x0000008002c47836 */ /* 0x000fe20000000000 */
[----:B------:R-:W-:Y:S01]  /*17360*/  WARPGROUP.ARRIVE ;  /* 0x00000000000079c5 */ /* 0x000fe20000000000 */
[----:B------:R-:W-:-:S03]  /*17370*/  IMAD.MOV.U32 R197, RZ, RZ, 0x40000040 ;  /* 0x40000040ffc57424 */ /* 0x000fc600078e00ff */
[----:B------:R-:W-:Y:S02]  /*17380*/  R2UR UR6, R196 ;  /* 0x00000000c40672ca */ /* 0x000fe400000e0000 */
[----:B------:R-:W-:-:S15]  /*17390*/  R2UR UR7, R197 ;  /* 0x00000000c50772ca */ /* 0x000fde00000e0000 */
[----:B------:R-:W-:-:S01]  /*173a0*/  NOP ;  /* 0x0000000000007918 */ /* 0x000fc20000000000 */
[----:B------:R-:W-:Y:S03]  /*173b0*/  HGMMA.64x256x16.F32.BF16 R24, R192, gdesc[UR4].tnspB, R24, gsb0 ;  /* 0x43e00004c0187df0 */ /* 0x000fe60008001818 */
[----:B------:R-:W-:Y:S02]  /*173c0*/  WARPGROUP.DEPBAR.LE gsb0, 0x0 ;  /* 0x00008000000079c5 */ /* 0x000fe40000010000 */
[C---:B------:R-:W-:Y:S01]  /*173d0*/  VIADD R192, R2.reuse, 0x100 ;  /* 0x0000010002c07836 */ /* 0x040fe20000000000 */
[----:B------:R-:W-:Y:S01]  /*173e0*/  WARPGROUP.ARRIVE ;  /* 0x00000000000079c5 */ /* 0x000fe20000000000 */
[----:B------:R-:W-:Y:S02]  /*173f0*/  IMAD.MOV.U32 R193, RZ, RZ, 0x40000040 ;  /* 0x40000040ffc17424 */ /* 0x000fe400078e00ff */
[----:B------:R-:W-:Y:S01]  /*17400*/  VIADD R2, R2, 0x180 ;  /* 0x0000018002027836 */ /* 0x000fe20000000000 */
[----:B------:R-:W-:-:S02]  /*17410*/  R2UR UR6, R192 ;  /* 0x00000000c00672ca */ /* 0x000fc400000e0000 */
[----:B------:R-:W-:-:S15]  /*17420*/  R2UR UR7, R193 ;  /* 0x00000000c10772ca */ /* 0x000fde00000e0000 */
[----:B------:R-:W-:-:S01]  /*17430*/  NOP ;  /* 0x0000000000007918 */ /* 0x000fc20000000000 */
        /* <DEDUP_REMOVED lines=10> */
.L_x_1781:
[----:B------:R-:W2:Y:S01]  /*174e0*/  LDL R184, [R1+0x4c] ;  /* 0x00004c0001b87983 */ /* 0x000ea20000100800 */
[----:B------:R-:W0:Y:S03]  /*174f0*/  LDC R0, c[0x0][0x448] ;  /* 0x00011200ff007b82 */ /* 0x000e260000000800 */
[----:B------:R-:W2:Y:S04]  /*17500*/  LDL R3, [R1+0x64] ;  /* 0x0000640001037983 */ /* 0x000ea80000100800 */
[----:B------:R-:W3:Y:S04]  /*17510*/  LDL R191, [R1+0x4] ;  /* 0x0000040001bf7983 */ /* 0x000ee80000100800 */
[----:B------:R-:W4:Y:S01]  /*17520*/  LDL R192, [R1+0x8] ;  /* 0x0000080001c07983 */ /* 0x000f220000100800 */
[----:B------:R-:W-:Y:S01]  /*17530*/  VIADD R223, R223, 0x30840 ;  /* 0x00030840dfdf7836 */ /* 0x000fe20000000000 */
[----:B------:R-:W-:Y:S01]  /*17540*/  ULDC UR4, c[0x0][0x9dc] ;  /* 0x0002770000047ab9 */ /* 0x000fe20000000800 */
[----:B0-----:R-:W-:-:S13]  /*17550*/  ISETP.NE.AND P1, PT, R0, 0x1, PT ;  /* 0x000000010000780c */ /* 0x001fda0003f25270 */
[----:B------:R-:W0:Y:S08]  /*17560*/  @P1 LDC R2, c[0x0][0x44c] ;  /* 0x00011300ff021b82 */ /* 0x000e300000000800 */
[----:B------:R-:W1:Y:S01]  /*17570*/  @P1 LDC R0, c[0x0][0x450] ;  /* 0x00011400ff001b82 */ /* 0x000e620000000800 */
[----:B------:R-:W-:Y:S01]  /*17580*/  LOP3.LUT P5, RZ, R22, 0x20, RZ, 0xc0, !PT ;  /* 0x0000002016ff7812 */ /* 0x000fe200078ac0ff */
[----:B--2---:R-:W-:-:S04]  /*17590*/  IMAD.IADD R188, R3, 0x1, R184 ;  /* 0x0000000103bc7824 */ /* 0x004fc800078e02b8 */
[----:B0-----:R-:W-:-:S05]  /*175a0*/  @P1 IMAD.HI.U32 R2, R188, R2, RZ ;  /* 0x00000002bc021227 */ /* 0x001fca00078e00ff */
[----:B-1----:R-:W-:Y:S01]  /*175b0*/  @P1 SHF.R.U32.HI R188, RZ, R0, R2 ;  /* 0x00000000ffbc1219 */ /* 0x002fe20000011602 */
[----:B------:R-:W-:-:S04]  /*175c0*/  IMAD.SHL.U32 R0, R8, 0x40, RZ ;  /* 0x0000004008007824 */ /* 0x000fc800078e00ff */
[----:B------:R-:W0:Y:S01]  /*175d0*/  SHFL.IDX PT, R189, R188, RZ, 0x1c1f ;  /* 0x001c1fffbcbd7589 */ /* 0x000e2200000e0000 */
[----:B---3--:R-:W-:Y:S02]  /*175e0*/  PRMT R223, R191, 0x654, R223 ;  /* 0x00000654bfdf7816 */ /* 0x008fe400000000df */
[----:B------:R-:W-:Y:S02]  /*175f0*/  IADD3 R186, -R0, 0x1, RZ ;  /* 0x0000000100ba7810 */ /* 0x000fe40007ffe1ff */
[----:B------:R1:W-:Y:S03]  /*17600*/  SYNCS.ARRIVE.TRANS64.RED.A1T0 RZ, [R223+URZ], RZ ;  /* 0x000000ffdfff79a7 */ /* 0x0003e6000810043f */
[----:B----4-:R-:W-:Y:S02]  /*17610*/  IMAD R186, R192, -0x2, R186 ;  /* 0xfffffffec0ba7824 */ /* 0x010fe400078e02ba */
[----:B-1----:R-:W-:-:S03]  /*17620*/  IMAD.U32 R223, RZ, RZ, UR4 ;  /* 0x00000004ffdf7e24 */ /* 0x002fc6000f8e00ff */
[----:B------:R-:W-:Y:S01]  /*17630*/  IADD3 R186, -R219, R186, R220 ;  /* 0x000000badbba7210 */ /* 0x000fe20007ffe1dc */
[----:B------:R-:W-:Y:S01]  /*17640*/  ULDC UR4, c[0x0][0x9e0] ;  /* 0x0002780000047ab9 */ /* 0x000fe20000000800 */
[----:B------:R-:W-:-:S05]  /*17650*/  LOP3.LUT R187, RZ, R223, RZ, 0x33, !PT ;  /* 0x000000dfffbb7212 */ /* 0x000fca00078e33ff */
[----:B------:R-:W-:Y:S02]  /*17660*/  IMAD.IADD R187, R187, 0x1, R186 ;  /* 0x00000001bbbb7824 */ /* 0x000fe400078e02ba */
[----:B------:R-:W-:Y:S02]  /*17670*/  VIADD R186, R186, UR4 ;  /* 0x00000004baba7c36 */ /* 0x000fe40008000000 */
[--C-:B0-----:R-:W-:Y:S02]  /*17680*/  IMAD.IADD R184, R187, 0x1, R189.reuse ;  /* 0x00000001bbb87824 */ /* 0x101fe400078e02bd */
[----:B------:R-:W-:Y:S01]  /*17690*/  IMAD.IADD R185, R186, 0x1, R189 ;  /* 0x00000001bab97824 */ /* 0x000fe200078e02bd */
[----:B------:R-:W-:Y:S06]  /*176a0*/  @!P5 BRA `(.L_x_1782) ;  /* 0x000000000060d947 */ /* 0x000fec0003800000 */
[----:B------:R-:W-:Y:S01]  /*176b0*/  IADD3 R189, -R219, R220, R189 ;  /* 0x000000dcdbbd7210 */ /* 0x000fe20007ffe1bd */
[----:B------:R-:W-:Y:S03]  /*176c0*/  BSSY B2, `(.L_x_1783) ;  /* 0x0000012000027945 */ /* 0x000fe60003800000 */
        /* <DEDUP_REMOVED lines=11> */
.L_x_1784:
[----:B------:R-:W-:Y:S02]  /*17780*/  ULDC UR4, c[0x0][0x9e4] ;  /* 0x0002790000047ab9 */ /* 0x000fe40000000800 */
[----:B------:R-:W-:-:S05]  /*17790*/  IMAD.U32 R190, RZ, RZ, UR4 ;  /* 0x00000004ffbe7e24 */ /* 0x000fca000f8e00ff */
[----:B------:R-:W-:-:S13]  /*177a0*/  ISETP.NE.AND P1, PT, R190, 0x1, PT ;  /* 0x00000001be00780c */ /* 0x000fda0003f25270 */
[----:B------:R-:W0:Y:S02]  /*177b0*/  @P1 LDC.64 R2, c[0x0][0x9e8] ;  /* 0x00027a00ff021b82 */ /* 0x000e240000000a00 */
[----:B0-----:R-:W-:-:S05]  /*177c0*/  @P1 IMAD.HI.U32 R2, R189, R2, RZ ;  /* 0x00000002bd021227 */ /* 0x001fca00078e00ff */
[----:B------:R-:W-:-:S07]  /*177d0*/  @P1 SHF.R.U32.HI R189, RZ, R3, R2 ;  /* 0x00000003ffbd1219 */ /* 0x000fce0000011602 */
.L_x_1785:
[----:B------:R-:W-:Y:S05]  /*177e0*/  BSYNC B2 ;  /* 0x0000000000027941 */ /* 0x000fea0003800000 */
.L_x_1783:
[----:B------:R-:W-:-:S04]  /*177f0*/  IMAD R189, R189, R190, -R0 ;  /* 0x000000bebdbd7224 */ /* 0x000fc800078e0a00 */
[----:B------:R-:W-:-:S05]  /*17800*/  IMAD R189, R192, -0x2, R189 ;  /* 0xfffffffec0bd7824 */ /* 0x000fca00078e02bd */
[----:B------:R-:W-:Y:S02]  /*17810*/  VIMNMX R184, R184, R189, !PT ;  /* 0x000000bdb8b87248 */ /* 0x000fe40007fe0100 */
[----:B------:R-:W-:-:S07]  /*17820*/  VIADDMNMX R185, R189, R190, R185, PT ;  /* 0x000000bebdb97246 */ /* 0x000fce00038001b9 */
.L_x_1782:
[----:B------:R-:W-:Y:S01]  /*17830*/  ISETP.GT.AND P1, PT, R8, -0x1, PT ;  /* 0xffffffff0800780c */ /* 0x000fe20003f24270 */
[----:B------:R-:W0:Y:S03]  /*17840*/  SHFL.IDX PT, R188, R188, 0x1, 0x1c1f ;  /* 0x003c1f00bcbc7f89 */ /* 0x000e2600000e0000 */
[C---:B------:R-:W-:Y:S02]  /*17850*/  ISETP.GT.AND P2, PT, R184.reuse, RZ, P1 ;  /* 0x000000ffb800720c */ /* 0x040fe40000f44270 */
[C---:B------:R-:W-:Y:S02]  /*17860*/  ISETP.GT.AND P4, PT, R184.reuse, 0x1, P1 ;  /* 0x00000001b800780c */ /* 0x040fe40000f84270 */
[----:B------:R-:W-:Y:S02]  /*17870*/  ISETP.LT.OR P3, PT, R185, 0x1, P2 ;  /* 0x00000001b900780c */ /* 0x000fe40001761670 */
[----:B------:R-:W-:-:S02]  /*17880*/  ISETP.GT.AND P2, PT, R184, 0x8, P1 ;  /* 0x00000008b800780c */ /* 0x000fc40000f44270 */
[----:B------:R-:W-:Y:S02]  /*17890*/  FSEL R152, R152, -INF , !P3 ;  /* 0xff80000098987808 */ /* 0x000fe40005800000 */
[----:B------:R-:W-:Y:S02]  /*178a0*/  ISETP.GT.AND P3, PT, R184, 0x9, P1 ;  /* 0x00000009b800780c */ /* 0x000fe40000f64270 */
[C---:B------:R-:W-:Y:S02]  /*178b0*/  ISETP.LT.OR P4, PT, R185.reuse, 0x2, P4 ;  /* 0x00000002b900780c */ /* 0x040fe40002781670 */
[C---:B------:R-:W-:Y:S02]  /*178c0*/  ISETP.LT.OR P2, PT, R185.reuse, 0x9, P2 ;  /* 0x00000009b900780c */ /* 0x040fe40001741670 */
[----:B------:R-:W-:Y:S02]  /*178d0*/  ISETP.LT.OR P3, PT, R185, 0xa, P3 ;  /* 0x0000000ab900780c */ /* 0x000fe40001f61670 */
[----:B------:R-:W-:-:S02]  /*178e0*/  FSEL R153, R153, -INF , !P4 ;  /* 0xff80000099997808 */ /* 0x000fc40006000000 */
[----:B------:R-:W-:Y:S01]  /*178f0*/  FSEL R156, R156, -INF , !P2 ;  /* 0xff8000009c9c7808 */ /* 0x000fe20005000000 */
[--C-:B0-----:R-:W-:Y:S01]  /*17900*/  IMAD.IADD R186, R186, 0x1, R188.reuse ;  /* 0x00000001baba7824 */ /* 0x101fe200078e02bc */
[----:B------:R-:W-:Y:S01]  /*17910*/  FSEL R157, R157, -INF , !P3 ;  /* 0xff8000009d9d7808 */ /* 0x000fe20005800000 */
[----:B------:R-:W-:Y:S01]  /*17920*/  IMAD.IADD R187, R187, 0x1, R188 ;  /* 0x00000001bbbb7824 */ /* 0x000fe200078e02bc */
[C---:B------:R-:W-:Y:S02]  /*17930*/  ISETP.GT.AND P4, PT, R184.reuse, 0x10, P1 ;  /* 0x00000010b800780c */ /* 0x040fe40000f84270 */
[C---:B------:R-:W-:Y:S02]  /*17940*/  ISETP.GT.AND P2, PT, R184.reuse, 0x11, P1 ;  /* 0x00000011b800780c */ /* 0x040fe40000f44270 */
[----:B------:R-:W-:Y:S02]  /*17950*/  ISETP.GT.AND P3, PT, R184, 0x18, P1 ;  /* 0x00000018b800780c */ /* 0x000fe40000f64270 */
[----:B------:R-:W-:-:S02]  /*17960*/  ISETP.LT.OR P4, PT, R185, 0x11, P4 ;  /* 0x00000011b900780c */ /* 0x000fc40002781670 */
[C---:B------:R-:W-:Y:S02]  /*17970*/  ISETP.LT.OR P2, PT, R185.reuse, 0x12, P2 ;  /* 0x00000012b900780c */ /* 0x040fe40001741670 */
[----:B------:R-:W-:Y:S02]  /*17980*/  ISETP.LT.OR P3, PT, R185, 0x19, P3 ;  /* 0x00000019b900780c */ /* 0x000fe40001f61670 */
[----:B------:R-:W-:Y:S02]  /*17990*/  FSEL R160, R160, -INF , !P4 ;  /* 0xff800000a0a07808 */ /* 0x000fe40006000000 */
[----:B------:R-:W-:Y:S02]  /*179a0*/  FSEL R161, R161, -INF , !P2 ;  /* 0xff800000a1a17808 */ /* 0x000fe40005000000 */
[----:B------:R-:W-:Y:S02]  /*179b0*/  FSEL R164, R164, -INF , !P3 ;  /* 0xff800000a4a47808 */ /* 0x000fe40005800000 */
[----:B------:R-:W-:-:S02]  /*179c0*/  ISETP.GT.AND P4, PT, R184, 0x19, P1 ;  /* 0x00000019b800780c */ /* 0x000fc40000f84270 */
[C---:B------:R-:W-:Y:S02]  /*179d0*/  ISETP.GT.AND P2, PT, R184.reuse, 0x20, P1 ;  /* 0x00000020b800780c */ /* 0x040fe40000f44270 */
[----:B------:R-:W-:Y:S02]  /*179e0*/  ISETP.GT.AND P3, PT, R184, 0x21, P1 ;  /* 0x00000021b800780c */ /* 0x000fe40000f64270 */
[C---:B------:R-:W-:Y:S02]  /*179f0*/  ISETP.LT.OR P4, PT, R185.reuse, 0x1a, P4 ;  /* 0x0000001ab900780c */ /* 0x040fe40002781670 */
[C---:B------:R-:W-:Y:S02]  /*17a00*/  ISETP.LT.OR P2, PT, R185.reuse, 0x21, P2 ;  /* 0x00000021b900780c */ /* 0x040fe40001741670 */
[----:B------:R-:W-:Y:S02]  /*17a10*/  ISETP.LT.OR P3, PT, R185, 0x22, P3 ;  /* 0x00000022b900780c */ /* 0x000fe40001f61670 */
[----:B------:R-:W-:-:S02]  /*17a20*/  FSEL R165, R165, -INF , !P4 ;  /* 0xff800000a5a57808 */ /* 0x000fc40006000000 */
[----:B------:R-:W-:Y:S02]  /*17a30*/  FSEL R168, R168, -INF , !P2 ;  /* 0xff800000a8a87808 */ /* 0x000fe40005000000 */
[----:B------:R-:W-:Y:S02]  /*17a40*/  FSEL R169, R169, -INF , !P3 ;  /* 0xff800000a9a97808 */ /* 0x000fe40005800000 */
        /* <DEDUP_REMOVED lines=17> */
[----:B------:R-:W-:Y:S01]  /*17b60*/  FSEL R181, R181, -INF , !P3 ;  /* 0xff800000b5b57808 */ /* 0x000fe20005800000 */
        /* <DEDUP_REMOVED lines=14> */
.L_x_1788:
[----:B------:R-:W-:Y:S02]  /*17c50*/  ULDC UR4, c[0x0][0x9e4] ;  /* 0x0002790000047ab9 */ /* 0x000fe40000000800 */
[----:B------:R-:W-:-:S05]  /*17c60*/  IMAD.U32 R184, RZ, RZ, UR4 ;  /* 0x00000004ffb87e24 */ /* 0x000fca000f8e00ff */
[----:B------:R-:W-:-:S13]  /*17c70*/  ISETP.NE.AND P2, PT, R184, 0x1, PT ;  /* 0x00000001b800780c */ /* 0x000fda0003f45270 */
[----:B------:R-:W0:Y:S02]  /*17c80*/  @P2 LDC.64 R2, c[0x0][0x9e8] ;  /* 0x00027a00ff022b82 */ /* 0x000e240000000a00 */
[----:B0-----:R-:W-:-:S05]  /*17c90*/  @P2 IMAD.HI.U32 R2, R188, R2, RZ ;  /* 0x00000002bc022227 */ /* 0x001fca00078e00ff */
[----:B------:R-:W-:-:S07]  /*17ca0*/  @P2 SHF.R.U32.HI R188, RZ, R3, R2 ;  /* 0x00000003ffbc2219 */ /* 0x000fce0000011602 */
.L_x_1789:
[----:B------:R-:W-:Y:S05]  /*17cb0*/  BSYNC B2 ;  /* 0x0000000000027941 */ /* 0x000fea0003800000 */
.L_x_1787:
[----:B------:R-:W-:-:S04]  /*17cc0*/  IMAD R0, R188, R184, -R0 ;  /* 0x000000b8bc007224 */ /* 0x000fc800078e0a00 */
[----:B------:R-:W-:-:S05]  /*17cd0*/  IMAD R0, R192, -0x2, R0 ;  /* 0xfffffffec0007824 */ /* 0x000fca00078e0200 */
[----:B------:R-:W-:Y:S02]  /*17ce0*/  VIMNMX R187, R187, R0, !PT ;  /* 0x00000000bbbb7248 */ /* 0x000fe40007fe0100 */
[----:B------:R-:W-:-:S07]  /*17cf0*/  VIADDMNMX R186, R0, R184, R186, PT ;  /* 0x000000b800ba7246 */ /* 0x000fce00038001ba */
.L_x_1786:
[----:B------:R-:W-:Y:S01]  /*17d00*/  FMNMX.FTZ R2, R152, R5, !PT ;  /* 0x0000000598027209 */ /* 0x000fe20007810000 */
[----:B------:R-:W-:Y:S01]  /*17d10*/  ULDC UR4, c[0x0][0x988] ;  /* 0x0002620000047ab9 */ /* 0x000fe20000000800 */
[----:B------:R-:W-:Y:S02]  /*17d20*/  LOP3.LUT R22, R22, 0xffffdfff, RZ, 0xc0, !PT ;  /* 0xffffdfff16167812 */ /* 0x000fe400078ec0ff */
[----:B------:R-:W-:Y:S02]  /*17d30*/  FMNMX.FTZ R2, R153, R2, !PT ;  /* 0x0000000299027209 */ /* 0x000fe40007810000 */
[C---:B------:R-:W-:Y:S02]  /*17d40*/  ISETP.GT.AND P2, PT, R187.reuse, 0x1, P1 ;  /* 0x00000001bb00780c */ /* 0x040fe40000f44270 */
[----:B------:R-:W-:Y:S02]  /*17d50*/  FMNMX.FTZ R2, R156, R2, !PT ;  /* 0x000000029c027209 */ /* 0x000fe40007810000 */
[----:B------:R-:W-:-:S02]  /*17d60*/  ISETP.GT.AND P3, PT, R187, 0x8, P1 ;  /* 0x00000008bb00780c */ /* 0x000fc40000f64270 */
[----:B------:R-:W-:Y:S02]  /*17d70*/  FMNMX.FTZ R2, R157, R2, !PT ;  /* 0x000000029d027209 */ /* 0x000fe40007810000 */
[----:B------:R-:W-:Y:S02]  /*17d80*/  @P0 LOP3.LUT R22, R22, 0x2000, RZ, 0xfc, !PT ;  /* 0x0000200016160812 */ /* 0x000fe400078efcff */
[----:B------:R-:W-:Y:S02]  /*17d90*/  FMNMX.FTZ R2, R160, R2, !PT ;  /* 0x00000002a0027209 */ /* 0x000fe40007810000 */
[----:B------:R-:W-:Y:S02]  /*17da0*/  ISETP.GT.AND P0, PT, R187, 0x21, P1 ;  /* 0x00000021bb00780c */ /* 0x000fe40000f04270 */
[----:B------:R-:W-:Y:S02]  /*17db0*/  FMNMX.FTZ R2, R161, R2, !PT ;  /* 0x00000002a1027209 */ /* 0x000fe40007810000 */
[----:B------:R-:W-:-:S02]  /*17dc0*/  ISETP.LT.OR P2, PT, R186, 0x2, P2 ;  /* 0x00000002ba00780c */ /* 0x000fc40001741670 */
[----:B------:R-:W-:Y:S02]  /*17dd0*/  FMNMX.FTZ R2, R164, R2, !PT ;  /* 0x00000002a4027209 */ /* 0x000fe40007810000 */
[----:B------:R-:W-:Y:S02]  /*17de0*/  ISETP.LT.OR P3, PT, R186, 0x9, P3 ;  /* 0x00000009ba00780c */ /* 0x000fe40001f61670 */
[----:B------:R-:W-:Y:S02]  /*17df0*/  FMNMX.FTZ R2, R165, R2, !PT ;  /* 0x00000002a5027209 */ /* 0x000fe40007810000 */
[----:B------:R-:W-:Y:S02]  /*17e00*/  FSEL R0, R155, -INF , !P2 ;  /* 0xff8000009b007808 */ /* 0x000fe40005000000 */
[----:B------:R-:W-:Y:S02]  /*17e10*/  FMNMX.FTZ R2, R168, R2, !PT ;  /* 0x00000002a8027209 */ /* 0x000fe40007810000 */
[----:B------:R-:W-:-:S02]  /*17e20*/  FSEL R158, R158, -INF , !P3 ;  /* 0xff8000009e9e7808 */ /* 0x000fc40005800000 */
[----:B------:R-:W-:Y:S02]  /*17e30*/  FMNMX.FTZ R2, R169, R2, !PT ;  /* 0x00000002a9027209 */ /* 0x000fe40007810000 */
[C---:B------:R-:W-:Y:S02]  /*17e40*/  ISETP.GT.AND P4, PT, R187.reuse, 0x9, P1 ;  /* 0x00000009bb00780c */ /* 0x040fe40000f84270 */
[----:B------:R-:W-:Y:S02]  /*17e50*/  FMNMX.FTZ R2, R172, R2, !PT ;  /* 0x00000002ac027209 */ /* 0x000fe40007810000 */
[----:B------:R-:W-:Y:S02]  /*17e60*/  ISETP.GT.AND P2, PT, R187, 0x10, P1 ;  /* 0x00000010bb00780c */ /* 0x000fe40000f44270 */
[----:B------:R-:W-:Y:S02]  /*17e70*/  FMNMX.FTZ R2, R173, R2, !PT ;  /* 0x00000002ad027209 */ /* 0x000fe40007810000 */
[----:B------:R-:W-:-:S02]  /*17e80*/  ISETP.GT.AND P3, PT, R187, 0x11, P1 ;  /* 0x00000011bb00780c */ /* 0x000fc40000f64270 */
[----:B------:R-:W-:Y:S02]  /*17e90*/  FMNMX.FTZ R2, R176, R2, !PT ;  /* 0x00000002b0027209 */ /* 0x000fe40007810000 */
[----:B------:R-:W-:Y:S02]  /*17ea0*/  LOP3.LUT R22, R22, 0xffff7fff, RZ, 0xc0, !PT ;  /* 0xffff7fff16167812 */ /* 0x000fe400078ec0ff */
[----:B------:R-:W-:Y:S02]  /*17eb0*/  FMNMX.FTZ R2, R177, R2, !PT ;  /* 0x00000002b1027209 */ /* 0x000fe40007810000 */
[----:B------:R-:W-:Y:S02]  /*17ec0*/  ISETP.LT.OR P4, PT, R186, 0xa, P4 ;  /* 0x0000000aba00780c */ /* 0x000fe40002781670 */
[----:B------:R-:W-:Y:S02]  /*17ed0*/  FMNMX.FTZ R2, R180, R2, !PT ;  /* 0x00000002b4027209 */ /* 0x000fe40007810000 */
[----:B------:R-:W-:-:S02]  /*17ee0*/  ISETP.LT.OR P2, PT, R186, 0x11, P2 ;  /* 0x00000011ba00780c */ /* 0x000fc40001741670 */
[----:B------:R-:W-:Y:S02]  /*17ef0*/  FMNMX.FTZ R2, R181, R2, !PT ;  /* 0x00000002b5027209 */ /* 0x000fe40007810000 */
[----:B------:R-:W-:Y:S02]  /*17f00*/  ISETP.LT.OR P3, PT, R186, 0x12, P3 ;  /* 0x00000012ba00780c */ /* 0x000fe40001f61670 */
[----:B------:R-:W-:Y:S01]  /*17f10*/  @P0 LOP3.LUT R22, R22, 0x8000, RZ, 0xfc, !PT ;  /* 0x0000800016160812 */ /* 0x000fe200078efcff */
[----:B------:R-:W0:Y:S01]  /*17f20*/  SHFL.BFLY PT, R3, R2, 0x2, 0x1f ;  /* 0x0c401f0002037f89 */ /* 0x000e2200000e0000 */
[----:B------:R-:W-:Y:S02]  /*17f30*/  ISETP.GT.AND P0, PT, R187, RZ, P1 ;  /* 0x000000ffbb00720c */ /* 0x000fe40000f04270 */
[----:B------:R-:W-:Y:S02]  /*17f40*/  FSEL R159, R159, -INF , !P4 ;  /* 0xff8000009f9f7808 */ /* 0x000fe40006000000 */
[----:B------:R-:W-:-:S02]  /*17f50*/  FSEL R162, R162, -INF , !P2 ;  /* 0xff800000a2a27808 */ /* 0x000fc40005000000 */
[----:B------:R-:W-:Y:S02]  /*17f60*/  FSEL R163, R163, -INF , !P3 ;  /* 0xff800000a3a37808 */ /* 0x000fe40005800000 */
[C---:B------:R-:W-:Y:S02]  /*17f70*/  ISETP.GT.AND P4, PT, R187.reuse, 0x18, P1 ;  /* 0x00000018bb00780c */ /* 0x040fe40000f84270 */
[C---:B------:R-:W-:Y:S02]  /*17f80*/  ISETP.GT.AND P2, PT, R187.reuse, 0x19, P1 ;  /* 0x00000019bb00780c */ /* 0x040fe40000f44270 */
[----:B------:R-:W-:Y:S02]  /*17f90*/  ISETP.GT.AND P3, PT, R187, 0x20, P1 ;  /* 0x00000020bb00780c */ /* 0x000fe40000f64270 */
[C---:B------:R-:W-:Y:S02]  /*17fa0*/  ISETP.LT.OR P4, PT, R186.reuse, 0x19, P4 ;  /* 0x00000019ba00780c */ /* 0x040fe40002781670 */
[----:B------:R-:W-:-:S02]  /*17fb0*/  ISETP.LT.OR P2, PT, R186, 0x1a, P2 ;  /* 0x0000001aba00780c */ /* 0x000fc40001741670 */
[----:B------:R-:W-:Y:S02]  /*17fc0*/  ISETP.LT.OR P3, PT, R186, 0x21, P3 ;  /* 0x00000021ba00780c */ /* 0x000fe40001f61670 */
[----:B------:R-:W-:Y:S02]  /*17fd0*/  LOP3.LUT R22, R22, 0xfffffff7, RZ, 0xc0, !PT ;  /* 0xfffffff716167812 */ /* 0x000fe400078ec0ff */
[----:B------:R-:W-:Y:S02]  /*17fe0*/  FSEL R166, R166, -INF , !P4 ;  /* 0xff800000a6a67808 */ /* 0x000fe40006000000 */
[----:B------:R-:W-:Y:S02]  /*17ff0*/  FSEL R167, R167, -INF , !P2 ;  /* 0xff800000a7a77808 */ /* 0x000fe40005000000 */
[----:B------:R-:W-:Y:S02]  /*18000*/  FSEL R170, R170, -INF , !P3 ;  /* 0xff800000aaaa7808 */ /* 0x000fe40005800000 */
[----:B------:R-:W-:-:S02]  /*18010*/  ISETP.GT.AND P2, PT, R187, 0x28, P1 ;  /* 0x00000028bb00780c */ /* 0x000fc40000f44270 */
[C---:B------:R-:W-:Y:S02]  /*18020*/  ISETP.GT.AND P3, PT, R187.reuse, 0x29, P1 ;  /* 0x00000029bb00780c */ /* 0x040fe40000f64270 */
[C---:B------:R-:W-:Y:S02]  /*18030*/  ISETP.GT.AND P4, PT, R187.reuse, 0x30, P1 ;  /* 0x00000030bb00780c */ /* 0x040fe40000f84270 */
[C---:B------:R-:W-:Y:S02]  /*18040*/  ISETP.GT.AND P5, PT, R187.reuse, 0x31, P1 ;  /* 0x00000031bb00780c */ /* 0x040fe40000fa4270 */
[C---:B------:R-:W-:Y:S02]  /*18050*/  ISETP.GT.AND P6, PT, R187.reuse, 0x38, P1 ;  /* 0x00000038bb00780c */ /* 0x040fe40000fc4270 */
[----:B------:R-:W-:Y:S02]  /*18060*/  ISETP.GT.AND P1, PT, R187, 0x39, P1 ;  /* 0x00000039bb00780c */ /* 0x000fe40000f24270 */
[----:B------:R-:W-:-:S02]  /*18070*/  @P0 LOP3.LUT R22, R22, 0x8, RZ, 0xfc, !PT ;  /* 0x0000000816160812 */ /* 0x000fc400078efcff */
[----:B0-----:R-:W-:Y:S01]  /*18080*/  FMNMX.FTZ R3, R2, R3, !PT ;  /* 0x0000000302037209 */ /* 0x001fe20007810000 */
[----:B------:R-:W-:Y:S01]  /*18090*/  IMAD.U32 R2, RZ, RZ, UR4 ;  /* 0x00000004ff027e24 */ /* 0x000fe2000f8e00ff */
[C---:B------:R-:W-:Y:S02]  /*180a0*/  LOP3.LUT P0, RZ, R22.reuse, 0x8000, RZ, 0xc0, !PT ;  /* 0x0000800016ff7812 */ /* 0x040fe4000780c0ff */
[----:B------:R-:W-:Y:S01]  /*180b0*/  LOP3.LUT R22, R22, 0xfffffffd, RZ, 0xc0, !PT ;  /* 0xfffffffd16167812 */ /* 0x000fe200078ec0ff */
[----:B------:R-:W0:Y:S01]  /*180c0*/  SHFL.BFLY PT, R155, R3, 0x1, 0x1f ;  /* 0x0c201f00039b7f89 */ /* 0x000e2200000e0000 */
[C---:B------:R-:W-:Y:S02]  /*180d0*/  ISETP.LT.OR P0, PT, R186.reuse, 0x22, P0 ;  /* 0x00000022ba00780c */ /* 0x040fe40000701670 */
[----:B------:R-:W-:Y:S02]  /*180e0*/  ISETP.LT.OR P4, PT, R186, 0x31, P4 ;  /* 0x00000031ba00780c */ /* 0x000fe40002781670 */
[----:B------:R-:W-:-:S02]  /*180f0*/  @P1 LOP3.LUT R22, R22, 0x2, RZ, 0xfc, !PT ;  /* 0x0000000216161812 */ /* 0x000fc400078efcff */
[----:B------:R-:W-:Y:S02]  /*18100*/  ISETP.LT.OR P5, PT, R186, 0x32, P5 ;  /* 0x00000032ba00780c */ /* 0x000fe40002fa1670 */
[C---:B------:R-:W-:Y:S02]  /*18110*/  LOP3.LUT P1, RZ, R22.reuse, 0x8, RZ, 0xc0, !PT ;  /* 0x0000000816ff7812 */ /* 0x040fe4000782c0ff */
[----:B------:R-:W-:Y:S02]  /*18120*/  LOP3.LUT R22, R22, 0xffffffef, RZ, 0xc0, !PT ;  /* 0xffffffef16167812 */ /* 0x000fe400078ec0ff */
[----:B------:R-:W-:Y:S02]  /*18130*/  ISETP.LT.OR P1, PT, R186, 0x1, P1 ;  /* 0x00000001ba00780c */ /* 0x000fe40000f21670 */
[----:B------:R-:W-:Y:S02]  /*18140*/  @P0 LOP3.LUT R22, R22, 0x10, RZ, 0xfc, !PT ;  /* 0x0000001016160812 */ /* 0x000fe400078efcff */
[----:B------:R-:W-:-:S02]  /*18150*/  ISETP.LT.OR P0, PT, R186, 0x29, P2 ;  /* 0x00000029ba00780c */ /* 0x000fc40001701670 */
[C---:B------:R-:W-:Y:S02]  /*18160*/  LOP3.LUT P2, RZ, R22.reuse, 0x2, RZ, 0xc0, !PT ;  /* 0x0000000216ff7812 */ /* 0x040fe4000784c0ff */
[----:B------:R-:W-:Y:S02]  /*18170*/  LOP3.LUT R22, R22, 0xfffffffb, RZ, 0xc0, !PT ;  /* 0xfffffffb16167812 */ /* 0x000fe400078ec0ff */
[----:B------:R-:W-:Y:S02]  /*18180*/  FSEL R154, R154, -INF , !P1 ;  /* 0xff8000009a9a7808 */ /* 0x000fe40004800000 */
[----:B0-----:R-:W-:Y:S02]  /*18190*/  FMNMX.FTZ R155, R3, R155, !PT ;  /* 0x0000009b039b7209 */ /* 0x001fe40007810000 */
[----:B------:R-:W-:Y:S02]  /*181a0*/  FSEL R178, R178, -INF , !P4 ;  /* 0xff800000b2b27808 */ /* 0x000fe40006000000 */
[----:B------:R-:W-:-:S02]  /*181b0*/  ISETP.LT.OR P6, PT, R186, 0x39, P6 ;  /* 0x00000039ba00780c */ /* 0x000fc400037c1670 */
[----:B------:R-:W-:Y:S02]  /*181c0*/  @P0 LOP3.LUT R22, R22, 0x4, RZ, 0xfc, !PT ;  /* 0x0000000416160812 */ /* 0x000fe400078efcff */
[----:B------:R-:W-:Y:S02]  /*181d0*/  ISETP.LT.OR P0, PT, R186, 0x2a, P3 ;  /* 0x0000002aba00780c */ /* 0x000fe40001f01670 */
[C---:B------:R-:W-:Y:S02]  /*181e0*/  FSETP.NEU.FTZ.AND P3, PT, R155.reuse, -INF , PT ;  /* 0xff8000009b00780b */ /* 0x040fe40003f7d000 */
[----:B------:R-:W-:Y:S02]  /*181f0*/  LOP3.LUT R22, R22, 0xffffbfff, RZ, 0xc0, !PT ;  /* 0xffffbfff16167812 */ /* 0x000fe400078ec0ff */
[----:B------:R-:W-:Y:S02]  /*18200*/  FSEL R3, R155, RZ, P3 ;  /* 0x000000ff9b037208 */ /* 0x000fe40001800000 */
[----:B------:R-:W-:-:S02]  /*18210*/  FSEL R179, R179, -INF , !P5 ;  /* 0xff800000b3b37808 */ /* 0x000fc40006800000 */
[----:B------:R-:W-:Y:S01]  /*18220*/  ISETP.LT.OR P2, PT, R186, 0x3a, P2 ;  /* 0x0000003aba00780c */ /* 0x000fe20001741670 */
[----:B------:R-:W-:Y:S01]  /*18230*/  FADD.FTZ R3, -R3, R5 ;  /* 0x0000000503037221 */ /* 0x000fe20000010100 */
[-C--:B------:R-:W-:Y:S01]  /*18240*/  FMUL.FTZ R5, R155, R2.reuse ;  /* 0x000000029b057220 */ /* 0x080fe20000410000 */
[----:B------:R-:W-:Y:S02]  /*18250*/  @P0 LOP3.LUT R22, R22, 0x4000, RZ, 0xfc, !PT ;  /* 0x0000400016160812 */ /* 0x000fe400078efcff */
[----:B------:R-:W-:Y:S01]  /*18260*/  FSEL R182, R182, -INF , !P6 ;  /* 0xff800000b6b67808 */ /* 0x000fe20007000000 */
[-C--:B------:R-:W-:Y:S01]  /*18270*/  FMUL.FTZ R3, R3, R2.reuse ;  /* 0x0000000203037220 */ /* 0x080fe20000410000 */
[----:B------:R-:W-:Y:S02]  /*18280*/  FSEL R5, R5, RZ, P3 ;  /* 0x000000ff05057208 */ /* 0x000fe40001800000 */
[C---:B------:R-:W-:Y:S02]  /*18290*/  LOP3.LUT P0, RZ, R22.reuse, 0x10, RZ, 0xc0, !PT ;  /* 0x0000001016ff7812 */ /* 0x040fe4000780c0ff */
[----:B------:R-:W-:Y:S01]  /*182a0*/  LOP3.LUT P3, RZ, R22, 0x4, RZ, 0xc0, !PT ;  /* 0x0000000416ff7812 */ /* 0x000fe2000786c0ff */
[-CC-:B------:R-:W-:Y:S01]  /*182b0*/  FFMA.FTZ R152, R152, R2.reuse, -R5.reuse ;  /* 0x0000000298987223 */ /* 0x180fe20000010805 */
        /* <DEDUP_REMOVED lines=14> */
[----:B------:R-:W-:Y:S01]  /*183a0*/  FFMA.FTZ R5, R181, R2, -R5 ;  /* 0x00000002b5057223 */ /* 0x000fe20000010805 */
[----:B------:R-:W-:Y:S01]  /*183b0*/  FMNMX.FTZ R181, R154, R4, !PT ;  /* 0x000000049ab57209 */ /* 0x000fe20007810000 */
[----:B------:R-:W-:Y:S01]  /*183c0*/  MUFU.EX2 R196, R152 ;  /* 0x0000009800c47308 */ /* 0x000fe20000000800 */
[----:B------:R-:W-:-:S02]  /*183d0*/  FSEL R171, R171, -INF , !P0 ;  /* 0xff800000abab7808 */ /* 0x000fc40004000000 */
[----:B------:R-:W-:Y:S02]  /*183e0*/  FMNMX.FTZ R181, R0, R181, !PT ;  /* 0x000000b500b57209 */ /* 0x000fe40007810000 */
[----:B------:R-:W-:Y:S02]  /*183f0*/  LOP3.LUT P0, RZ, R22, 0x4000, RZ, 0xc0, !PT ;  /* 0x0000400016ff7812 */ /* 0x000fe4000780c0ff */
[----:B------:R-:W-:Y:S01]  /*18400*/  FMNMX.FTZ R181, R158, R181, !PT ;  /* 0x000000b59eb57209 */ /* 0x000fe20007810000 */
[----:B------:R-:W0:Y:S01]  /*18410*/  MUFU.EX2 R3, R3 ;  /* 0x0000000300037308 */ /* 0x000e220000000800 */
[----:B------:R-:W-:Y:S02]  /*18420*/  FSEL R174, R174, -INF , !P3 ;  /* 0xff800000aeae7808 */ /* 0x000fe40005800000 */
[----:B------:R-:W-:Y:S02]  /*18430*/  FMNMX.FTZ R181, R159, R181, !PT ;  /* 0x000000b59fb57209 */ /* 0x000fe40007810000 */
[----:B------:R-:W-:-:S02]  /*18440*/  FSEL R175, R175, -INF , !P0 ;  /* 0xff800000afaf7808 */ /* 0x000fc40004000000 */
[----:B------:R-:W-:Y:S01]  /*18450*/  FMNMX.FTZ R181, R162, R181, !PT ;  /* 0x000000b5a2b57209 */ /* 0x000fe20007810000 */
[----:B------:R-:W1:Y:S01]  /*18460*/  MUFU.EX2 R153, R153 ;  /* 0x0000009900997308 */ /* 0x000e620000000800 */
[----:B------:R-:W-:Y:S02]  /*18470*/  FSEL R183, R183, -INF , !P2 ;  /* 0xff800000b7b77808 */ /* 0x000fe40005000000 */
[----:B------:R-:W-:Y:S02]  /*18480*/  FMNMX.FTZ R181, R163, R181, !PT ;  /* 0x000000b5a3b57209 */ /* 0x000fe40007810000 */
[----:B------:R-:W-:Y:S02]  /*18490*/  LOP3.LUT P0, RZ, R22, 0x2000, RZ, 0xc0, !PT ;  /* 0x0000200016ff7812 */ /* 0x000fe4000780c0ff */
[----:B------:R-:W-:Y:S01]  /*184a0*/  FMNMX.FTZ R181, R166, R181, !PT ;  /* 0x000000b5a6b57209 */ /* 0x000fe20007810000 */
[----:B------:R-:W2:Y:S01]  /*184b0*/  MUFU.EX2 R156, R156 ;  /* 0x0000009c009c7308 */ /* 0x000ea20000000800 */
[----:B0-----:R-:W-:-:S02]  /*184c0*/  FFMA.FTZ R221, R3, R221, R196 ;  /* 0x000000dd03dd7223 */ /* 0x001fc400000100c4 */
[----:B------:R-:W-:-:S04]  /*184d0*/  FMNMX.FTZ R181, R167, R181, !PT ;  /* 0x000000b5a7b57209 */ /* 0x000fc80007810000 */
[----:B------:R-:W-:Y:S01]  /*184e0*/  FMNMX.FTZ R181, R170, R181, !PT ;  /* 0x000000b5aab57209 */ /* 0x000fe20007810000 */
[----:B------:R-:W-:Y:S03]  /*184f0*/  MUFU.EX2 R157, R157 ;  /* 0x0000009d009d7308 */ /* 0x000fe60000000800 */
        /* <DEDUP_REMOVED lines=9> */
[----:B------:R-:W-:-:S05]  /*18590*/  FMNMX.FTZ R181, R183, R181, !PT ;  /* 0x000000b5b7b57209 */ /* 0x000fca0007810000 */
[----:B------:R-:W0:Y:S01]  /*185a0*/  SHFL.BFLY PT, R184, R181, 0x2, 0x1f ;  /* 0x0c401f00b5b87f89 */ /* 0x000e2200000e0000 */
        /* <DEDUP_REMOVED lines=9> */
[----:B0-----:R-:W-:-:S04]  /*18640*/  FMNMX.FTZ R152, R181, R184, !PT ;  /* 0x000000b8b5987209 */ /* 0x001fc80007810000 */
[----:B------:R-:W-:-:S03]  /*18650*/  FSETP.NEU.FTZ.AND P1, PT, R152, -INF , PT ;  /* 0xff8000009800780b */ /* 0x000fc60003f3d000 */
[----:B------:R-:W-:Y:S01]  /*18660*/  MUFU.EX2 R180, R180 ;  /* 0x000000b400b47308 */ /* 0x000fe20000000800 */
[----:B------:R-:W-:-:S05]  /*18670*/  FSEL R181, R152, RZ, P1 ;  /* 0x000000ff98b57208 */ /* 0x000fca0000800000 */
[----:B------:R-:W-:Y:S01]  /*18680*/  FADD.FTZ R4, -R181, R4 ;  /* 0x00000004b5047221 */ /* 0x000fe20000010100 */
[-C--:B------:R-:W-:Y:S01]  /*18690*/  FMUL.FTZ R181, R152, R2.reuse ;  /* 0x0000000298b57220 */ /* 0x080fe20000410000 */
[----:B------:R-:W-:Y:S02]  /*186a0*/  MUFU.EX2 R5, R5 ;  /* 0x0000000500057308 */ /* 0x000fe40000000800 */
[----:B------:R-:W-:Y:S02]  /*186b0*/  FMUL.FTZ R4, R4, R2 ;  /* 0x0000000204047220 */ /* 0x000fe40000410000 */
[----:B------:R-:W-:-:S05]  /*186c0*/  FSEL R181, R181, RZ, P1 ;  /* 0x000000ffb5b57208 */ /* 0x000fca0000800000 */
        /* <DEDUP_REMOVED lines=17> */
[----:B------:R-:W-:-:S04]  /*187e0*/  FFMA.FTZ R181, R183, R2, -R181 ;  /* 0x00000002b7b57223 */ /* 0x000fc800000108b5 */
[----:B------:R1:W0:Y:S08]  /*187f0*/  MUFU.EX2 R0, R4 ;  /* 0x0000000400007308 */ /* 0x0002300000000800 */
[----:B------:R-:W3:Y:S01]  /*18800*/  MUFU.EX2 R158, R158 ;  /* 0x0000009e009e7308 */ /* 0x000ee20000000800 */
[----:B-1----:R-:W-:-:S04]  /*18810*/  FADD.FTZ R4, R153, R221 ;  /* 0x000000dd99047221 */ /* 0x002fc80000010000 */
[----:B--2---:R-:W-:-:S03]  /*18820*/  FADD.FTZ R4, R156, R4 ;  /* 0x000000049c047221 */ /* 0x004fc60000010000 */
[----:B------:R-:W1:Y:S01]  /*18830*/  MUFU.EX2 R159, R159 ;  /* 0x0000009f009f7308 */ /* 0x000e620000000800 */
[----:B0-----:R-:W-:Y:S01]  /*18840*/  FFMA.FTZ R9, R0, R9, R154 ;  /* 0x0000000900097223 */ /* 0x001fe2000001009a */
[----:B------:R-:W-:-:S03]  /*18850*/  FADD.FTZ R4, R157, R4 ;  /* 0x000000049d047221 */ /* 0x000fc60000010000 */
[----:B------:R-:W-:Y:S01]  /*18860*/  FADD.FTZ R9, R197, R9 ;  /* 0x00000009c5097221 */ /* 0x000fe20000010000 */
[----:B------:R-:W-:Y:S02]  /*18870*/  FADD.FTZ R4, R160, R4 ;  /* 0x00000004a0047221 */ /* 0x000fe40000010000 */
[----:B------:R-:W0:Y:S01]  /*18880*/  MUFU.EX2 R162, R162 ;  /* 0x000000a200a27308 */ /* 0x000e220000000800 */
[----:B---3--:R-:W-:Y:S01]  /*18890*/  FADD.FTZ R9, R158, R9 ;  /* 0x000000099e097221 */ /* 0x008fe20000010000 */
[----:B------:R-:W-:-:S04]  /*188a0*/  FADD.FTZ R4, R161, R4 ;  /* 0x00000004a1047221 */ /* 0x000fc80000010000 */
[----:B------:R-:W-:Y:S02]  /*188b0*/  FADD.FTZ R4, R164, R4 ;  /* 0x00000004a4047221 */ /* 0x000fe40000010000 */
[----:B------:R-:W2:Y:S01]  /*188c0*/  MUFU.EX2 R163, R163 ;  /* 0x000000a300a37308 */ /* 0x000ea20000000800 */
[----:B-1----:R-:W-:Y:S01]  /*188d0*/  FADD.FTZ R9, R159, R9 ;  /* 0x000000099f097221 */ /* 0x002fe20000010000 */
[----:B------:R-:W-:-:S04]  /*188e0*/  FADD.FTZ R4, R165, R4 ;  /* 0x00000004a5047221 */ /* 0x000fc80000010000 */
[----:B------:R-:W-:Y:S02]  /*188f0*/  FADD.FTZ R4, R168, R4 ;  /* 0x00000004a8047221 */ /* 0x000fe40000010000 */
[----:B------:R-:W1:Y:S01]  /*18900*/  MUFU.EX2 R166, R166 ;  /* 0x000000a600a67308 */ /* 0x000e620000000800 */
[----:B0-----:R-:W-:Y:S01]  /*18910*/  FADD.FTZ R9, R162, R9 ;  /* 0x00000009a2097221 */ /* 0x001fe20000010000 */
[----:B------:R-:W-:-:S04]  /*18920*/  FADD.FTZ R4, R169, R4 ;  /* 0x00000004a9047221 */ /* 0x000fc80000010000 */
[----:B------:R-:W-:Y:S02]  /*18930*/  FADD.FTZ R4, R172, R4 ;  /* 0x00000004ac047221 */ /* 0x000fe40000010000 */
[----:B------:R-:W0:Y:S01]  /*18940*/  MUFU.EX2 R167, R167 ;  /* 0x000000a700a77308 */ /* 0x000e220000000800 */
[----:B--2---:R-:W-:Y:S01]  /*18950*/  FADD.FTZ R9, R163, R9 ;  /* 0x00000009a3097221 */ /* 0x004fe20000010000 */
        /* <DEDUP_REMOVED lines=8> */
[----:B------:R-:W-:-:S06]  /*189e0*/  FADD.FTZ R221, R5, R4 ;  /* 0x0000000405dd7221 */ /* 0x000fcc0000010000 */
        /* <DEDUP_REMOVED lines=11> */
[----:B0-----:R-:W-:-:S04]  /*18aa0*/  FADD.FTZ R9, R179, R9 ;  /* 0x00000009b3097221 */ /* 0x001fc80000010000 */
[----:B--2---:R-:W-:-:S04]  /*18ab0*/  FADD.FTZ R9, R182, R9 ;  /* 0x00000009b6097221 */ /* 0x004fc80000010000 */
[----:B-1----:R-:W-:Y:S01]  /*18ac0*/  FADD.FTZ R9, R181, R9 ;  /* 0x00000009b5097221 */ /* 0x002fe20000010000 */
[----:B------:R-:W-:Y:S06]  /*18ad0*/  @!P0 BRA `(.L_x_1790) ;  /* 0x0000000000048947 */ /* 0x000fec0003800000 */
[----:B------:R-:W-:Y:S01]  /*18ae0*/  BPT.TRAP 0x1 ;  /* 0x000000040000795c */ /* 0x000fe20000300000 */
.L_x_1790:
[----:B------:R-:W2:Y:S01]  /*18af0*/  LDL R4, [R1+0x10] ;  /* 0x0000100001047983 */ /* 0x000ea20000100800 */
[----:B------:R-:W-:Y:S01]  /*18b00*/  VIADD R218, R218, 0x30860 ;  /* 0x00030860dada7836 */ /* 0x000fe20000000000 */
[----:B------:R-:W-:Y:S01]  /*18b10*/  F2FP.BF16.F32.PACK_AB R186, R5, R180 ;  /* 0x000000b405ba723e */ /* 0x000fe200000010ff */
[----:B------:R-:W-:Y:S01]  /*18b20*/  IMAD.MOV.U32 R5, RZ, RZ, R155 ;  /* 0x000000ffff057224 */ /* 0x000fe200078e009b */
[----:B------:R-:W-:Y:S01]  /*18b30*/  F2FP.BF16.F32.PACK_AB R196, R153, R196 ;  /* 0x000000c499c4723e */ /* 0x000fe200000010ff */
[----:B------:R-:W-:Y:S01]  /*18b40*/  IMAD.MOV.U32 R204, RZ, RZ, R222 ;  /* 0x000000ffffcc7224 */ /* 0x000fe200078e00de */
[----:B------:R-:W-:Y:S02]  /*18b50*/  PRMT R218, R191, 0x654, R218 ;  /* 0x00000654bfda7816 */ /* 0x000fe400000000da */
[----:B------:R-:W-:Y:S02]  /*18b60*/  F2FP.BF16.F32.PACK_AB R197, R197, R154 ;  /* 0x0000009ac5c5723e */ /* 0x000fe400000010ff */
[----:B------:R0:W-:Y:S01]  /*18b70*/  SYNCS.ARRIVE.TRANS64.RED.A1T0 RZ, [R218+URZ], RZ ;  /* 0x000000ffdaff79a7 */ /* 0x0001e2000810043f */
[----:B------:R-:W-:-:S02]  /*18b80*/  F2FP.BF16.F32.PACK_AB R198, R157, R156 ;  /* 0x0000009c9dc6723e */ /* 0x000fc400000010ff */
[----:B------:R-:W-:Y:S02]  /*18b90*/  F2FP.BF16.F32.PACK_AB R199, R159, R158 ;  /* 0x0000009e9fc7723e */ /* 0x000fe400000010ff */
[----:B------:R-:W-:Y:S02]  /*18ba0*/  F2FP.BF16.F32.PACK_AB R192, R161, R160 ;  /* 0x000000a0a1c0723e */ /* 0x000fe400000010ff */
[----:B------:R-:W-:Y:S01]  /*18bb0*/  F2FP.BF16.F32.PACK_AB R193, R163, R162 ;  /* 0x000000a2a3c1723e */ /* 0x000fe200000010ff */
[----:B0-----:R-:W-:Y:S01]  /*18bc0*/  IMAD.MOV.U32 R218, RZ, RZ, R226 ;  /* 0x000000ffffda7224 */ /* 0x001fe200078e00e2 */
        /* <DEDUP_REMOVED lines=9> */
[C---:B--2---:R-:W-:Y:S01]  /*18c60*/  ISETP.GT.AND P1, PT, R8.reuse, R4, PT ;  /* 0x000000040800720c */ /* 0x044fe20003f24270 */
[----:B------:R-:W-:Y:S02]  /*18c70*/  VIADD R8, R8, 0xffffffff ;  /* 0xffffffff08087836 */ /* 0x000fe40000000000 */
[----:B------:R-:W-:-:S10]  /*18c80*/  IMAD.MOV.U32 R4, RZ, RZ, R152 ;  /* 0x000000ffff047224 */ /* 0x000fd400078e0098 */
[----:B------:R-:W-:Y:S05]  /*18c90*/  @P1 BRA `(.L_x_1791) ;  /* 0xffffffd000981947 */ /* 0x000fea000383ffff */
[----:B------:R-:W-:Y:S05]  /*18ca0*/  BSYNC B0 ;  /* 0x0000000000007941 */ /* 0x000fea0003800000 */
.L_x_1770:
[----:B------:R-:W-:Y:S02]  /*18cb0*/  IMAD.MOV.U32 R4, RZ, RZ, R152 ;  /* 0x000000ffff047224 */ /* 0x000fe400078e0098 */
[----:B------:R-:W-:Y:S02]  /*18cc0*/  IMAD.MOV.U32 R5, RZ, RZ, R155 ;  /* 0x000000ffff057224 */ /* 0x000fe400078e009b */
[----:B------:R-:W-:Y:S02]  /*18cd0*/  IMAD.MOV.U32 R204, RZ, RZ, R222 ;  /* 0x000000ffffcc7224 */ /* 0x000fe400078e00de */
[----:B------:R-:W-:-:S07]  /*18ce0*/  IMAD.MOV.U32 R218, RZ, RZ, R226 ;  /* 0x000000ffffda7224 */ /* 0x000fce00078e00e2 */
.L_x_1769:
[----:B------:R-:W-:Y:S05]  /*18cf0*/  BSYNC B1 ;  /* 0x0000000000017941 */ /* 0x000fea0003800000 */
.L_x_1768:
[----:B------:R-:W2:Y:S01]  /*18d00*/  LDL R153, [R1+0x4c] ;  /* 0x00004c0001997983 */ /* 0x000ea20000100800 */
[----:B------:R-:W0:Y:S01]  /*18d10*/  LDC R152, c[0x0][0x448] ;  /* 0x00011200ff987b82 */ /* 0x000e220000000800 */
[----:B------:R-:W-:-:S07]  /*18d20*/  LOP3.LUT R22, R22, 0xffffffdf, RZ, 0xc0, !PT ;  /* 0xffffffdf16167812 */ /* 0x000fce00078ec0ff */
[----:B------:R-:W1:Y:S01]  /*18d30*/  LDC R155, c[0x0][0x9e4] ;  /* 0x00027900ff9b7b82 */ /* 0x000e620000000800 */
[----:B0-----:R-:W-:-:S13]  /*18d40*/  ISETP.NE.AND P1, PT, R152, 0x1, PT ;  /* 0x000000019800780c */ /* 0x001fda0003f25270 */
[----:B------:R-:W0:Y:S01]  /*18d50*/  @P1 LDC R154, c[0x0][0x44c] ;  /* 0x00011300ff9a1b82 */ /* 0x000e220000000800 */
[----:B------:R-:W-:-:S04]  /*18d60*/  @P1 LOP3.LUT R22, R22, 0x20, RZ, 0xfc, !PT ;  /* 0x0000002016161812 */ /* 0x000fc800078efcff */
[----:B------:R-:W-:-:S03]  /*18d70*/  LOP3.LUT R22, R22, 0xffffffbf, RZ, 0xc0, !PT ;  /* 0xffffffbf16167812 */ /* 0x000fc600078ec0ff */
[----:B------:R-:W3:Y:S01]  /*18d80*/  @P1 LDC R152, c[0x0][0x450] ;  /* 0x00011400ff981b82 */ /* 0x000ee20000000800 */
[----:B--2---:R-:W-:-:S04]  /*18d90*/  VIADD R153, R153, 0x7f ;  /* 0x0000007f99997836 */ /* 0x004fc80000000000 */
[----:B0-----:R-:W-:-:S05]  /*18da0*/  @P1 IMAD.HI.U32 R154, R153, R154, RZ ;  /* 0x0000009a999a1227 */ /* 0x001fca00078e00ff */
[----:B---3--:R-:W-:Y:S02]  /*18db0*/  @P1 SHF.R.U32.HI R153, RZ, R152, R154 ;  /* 0x00000098ff991219 */ /* 0x008fe4000001169a */
[----:B-1----:R-:W-:Y:S02]  /*18dc0*/  ISETP.GE.AND P1, PT, R155, 0x1, PT ;  /* 0x000000019b00780c */ /* 0x002fe40003f26270 */
[----:B------:R-:W-:-:S05]  /*18dd0*/  IADD3 R152, R220, 0x1, -R219 ;  /* 0x00000001dc987810 */ /* 0x000fca0007ffe8db */
[----:B------:R-:W-:-:S04]  /*18de0*/  IMAD.IADD R153, R152, 0x1, R153 ;  /* 0x0000000198997824 */ /* 0x000fc800078e0299 */
[----:B------:R-:W-:Y:S02]  /*18df0*/  IMAD.IADD R223, R153, 0x1, -R223 ;  /* 0x0000000199df7824 */ /* 0x000fe400078e0adf */
[----:B------:R-:W-:Y:S01]  /*18e00*/  @P1 LOP3.LUT R22, R22, 0x40, RZ, 0xfc, !PT ;  /* 0x0000004016161812 */ /* 0x000fe200078efcff */
[----:B------:R-:W-:Y:S06]  /*18e10*/  @!P1 BRA `(.L_x_1792) ;  /* 0x0000000000489947 */ /* 0x000fec0003800000 */
[----:B------:R-:W-:Y:S01]  /*18e20*/  IMAD.MOV.U32 R154, RZ, RZ, R153 ;  /* 0x000000ffff9a7224 */ /* 0x000fe200078e0099 */
[----:B------:R-:W-:Y:S04]  /*18e30*/  BSSY B0, `(.L_x_1793) ;  /* 0x000000e000007945 */ /* 0x000fe80003800000 */
        /* <DEDUP_REMOVED lines=9> */
.L_x_1794:
[----:B------:R-:W-:-:S13]  /*18ed0*/  ISETP.NE.AND P1, PT, R155, 0x1, PT ;  /* 0x000000019b00780c */ /* 0x000fda0003f25270 */
[----:B------:R-:W0:Y:S02]  /*18ee0*/  @P1 LDC.64 R152, c[0x0][0x9e8] ;  /* 0x00027a00ff981b82 */ /* 0x000e240000000a00 */
[----:B0-----:R-:W-:-:S05]  /*18ef0*/  @P1 IMAD.HI.U32 R152, R154, R152, RZ ;  /* 0x000000989a981227 */ /* 0x001fca00078e00ff */
[----:B------:R-:W-:-:S07]  /*18f00*/  @P1 SHF.R.U32.HI R154, RZ, R153, R152 ;  /* 0x00000099ff9a1219 */ /* 0x000fce0000011698 */
.L_x_1795:
[----:B------:R-:W-:Y:S05]  /*18f10*/  BSYNC B0 ;  /* 0x0000000000007941 */ /* 0x000fea0003800000 */
.L_x_1793:
[----:B------:R-:W-:-:S05]  /*18f20*/  IMAD R154, R154, R155, RZ ;  /* 0x0000009b9a9a7224 */ /* 0x000fca00078e02ff */
[----:B------:R-:W-:-:S07]  /*18f30*/  VIMNMX R223, R223, R154, !PT ;  /* 0x0000009adfdf7248 */ /* 0x000fce0007fe0100 */
.L_x_1792:
[----:B------:R-:W2:Y:S01]  /*18f40*/  LDL R153, [R1+0x68] ;  /* 0x0000680001997983 */ /* 0x000ea20000100800 */
[----:B------:R-:W-:Y:S01]  /*18f50*/  VIADD R223, R223, 0x3f ;  /* 0x0000003fdfdf7836 */ /* 0x000fe20000000000 */
[----:B------:R-:W-:Y:S04]  /*18f60*/  BSSY B0, `(.L_x_1796) ;  /* 0x0000224000007945 */ /* 0x000fe80003800000 */
[----:B------:R-:W-:-:S04]  /*18f70*/  SHF.R.S32.HI R152, RZ, 0x1f, R223 ;  /* 0x0000001fff987819 */ /* 0x000fc800000114df */
[----:B------:R-:W-:-:S04]  /*18f80*/  LEA.HI R152, R152, R223, RZ, 0x6 ;  /* 0x000000df98987211 */ /* 0x000fc800078f30ff */
[----:B------:R-:W-:-:S04]  /*18f90*/  SHF.R.S32.HI R152, RZ, 0x6, R152 ;  /* 0x00000006ff987819 */ /* 0x000fc80000011498 */
[----:B--2---:R-:W-:-:S04]  /*18fa0*/  VIMNMX R153, R153, R152, !PT ;  /* 0x0000009899997248 */ /* 0x004fc80007fe0100 */
[----:B------:R-:W-:Y:S01]  /*18fb0*/  ISETP.GE.AND P1, PT, R8, R153, PT ;  /* 0x000000990800720c */ /* 0x000fe20003f26270 */
[----:B------:R0:W-:-:S12]  /*18fc0*/  STL [R1+0x48], R153 ;  /* 0x0000489901007387 */ /* 0x0001d80000100800 */
[----:B0-----:R-:W-:Y:S05]  /*18fd0*/  @!P1 BRA `(.L_x_1797) ;  /* 0x0000002000709947 */ /* 0x001fea0003800000 */
[----:B------:R-:W-:Y:S01]  /*18fe0*/  BSSY B1, `(.L_x_1798) ;  /* 0x000021a000017945 */ /* 0x000fe20003800000 */
[----:B------:R-:W-:Y:S02]  /*18ff0*/  IMAD.MOV.U32 R227, RZ, RZ, R8 ;  /* 0x000000ffffe37224 */ /* 0x000fe400078e0008 */
[----:B------:R-:W-:Y:S02]  /*19000*/  IMAD.MOV.U32 R226, RZ, RZ, R4 ;  /* 0x000000ffffe27224 */ /* 0x000fe400078e0004 */
[----:B------:R-:W-:Y:S02]  /*19010*/  IMAD.MOV.U32 R222, RZ, RZ, R5 ;  /* 0x000000ffffde7224 */ /* 0x000fe400078e0005 */
[----:B------:R-:W-:Y:S02]  /*19020*/  IMAD.MOV.U32 R8, RZ, RZ, R218 ;  /* 0x000000ffff087224 */ /* 0x000fe400078e00da */
[----:B------:R-:W-:-:S07]  /*19030*/  IMAD.MOV.U32 R229, RZ, RZ, R204 ;  /* 0x000000ffffe57224 */ /* 0x000fce00078e00cc */
.L_x_1811:
[----:B------:R-:W-:-:S04]  /*19040*/  ISETP.NE.AND P1, PT, R229, 0x1, PT ;  /* 0x00000001e500780c */ /* 0x000fc80003f25270 */
[----:B------:R-:W-:-:S04]  /*19050*/  SEL R218, RZ, 0x1, P1 ;  /* 0x00000001ffda7807 */ /* 0x000fc80000800000 */
[----:B------:R-:W-:Y:S01]  /*19060*/  LOP3.LUT R218, R8, R218, RZ, 0x3c, !PT ;  /* 0x000000da08da7212 */ /* 0x000fe200078e3cff */
[----:B------:R-:W-:Y:S06]  /*19070*/  @!P0 BRA `(.L_x_1799) ;  /* 0x0000000000048947 */ /* 0x000fec0003800000 */
[----:B------:R-:W-:Y:S01]  /*19080*/  BPT.TRAP 0x1 ;  /* 0x000000040000795c */ /* 0x000fe20000300000 */
.L_x_1799:
[----:B------:R-:W-:Y:S01]  /*19090*/  VIADD R204, R229, 0x1 ;  /* 0x00000001e5cc7836 */ /* 0x000fe20000000000 */
[----:B------:R-:W-:-:S04]  /*190a0*/  SHF.L.U32 R4, R218, 0x1f, RZ ;  /* 0x0000001fda047819 */ /* 0x000fc800000006ff */
[----:B------:R-:W-:-:S04]  /*190b0*/  ISETP.NE.AND P1, PT, R204, 0x2, PT ;  /* 0x00000002cc00780c */ /* 0x000fc80003f25270 */
[----:B------:R-:W-:-:S05]  /*190c0*/  SEL R204, R204, RZ, P1 ;  /* 0x000000ffcccc7207 */ /* 0x000fca0000800000 */
[----:B------:R-:W-:-:S04]  /*190d0*/  IMAD R223, R204, 0x8, R18 ;  /* 0x00000008ccdf7824 */ /* 0x000fc800078e0212 */
[----:B------:R0:W1:Y:S01]  /*190e0*/  SYNCS.PHASECHK.TRANS64.TRYWAIT P1, [R223+URZ+0x30830], R4 ;  /* 0x03083004df0075a7 */ /* 0x000062000802017f */
[----:B------:R-:W-:Y:S05]  /*190f0*/  @!P0 BRA `(.L_x_1800) ;  /* 0x0000000000048947 */ /* 0x000fea0003800000 */
[----:B------:R-:W-:Y:S01]  /*19100*/  BPT.TRAP 0x1 ;  /* 0x000000040000795c */ /* 0x000fe20000300000 */
.L_x_1800:
        /* <DEDUP_REMOVED lines=8> */
.L_x_1802:
[----:B------:R-:W-:Y:S05]  /*19190*/  BSYNC B2 ;  /* 0x0000000000027941 */ /* 0x000fea0003800000 */
.L_x_1801:
[----:B------:R-:W-:Y:S04]  /*191a0*/  STL.64 [R1+0xd0], R22 ;  /* 0x0000d01601007387 */ /* 0x000fe80000100a00 */
[----:B------:R-:W-:Y:S04]  /*191b0*/  STL [R1+0xc8], R18 ;  /* 0x0000c81201007387 */ /* 0x000fe80000100800 */
[----:B------:R2:W-:Y:S04]  /*191c0*/  STL.64 [R1+0xc0], R16 ;  /* 0x0000c01001007387 */ /* 0x0005e80000100a00 */
[----:B--2---:R-:W2:Y:S04]  /*191d0*/  LDL.64 R16, [R1+0x30] ;  /* 0x0000300001107983 */ /* 0x004ea80000100a00 */
[----:B------:R3:W-:Y:S04]  /*191e0*/  STL.64 [R1+0xb8], R8 ;  /* 0x0000b80801007387 */ /* 0x0007e80000100a00 */
[----:B------:R-:W4:Y:S01]  /*191f0*/  LDL.64 R22, [R1+0x38] ;  /* 0x0000380001167983 */ /* 0x000f220000100a00 */
[----:B01----:R-:W-:-:S05]  /*19200*/  IMAD.MOV.U32 R4, RZ, RZ, R2 ;  /* 0x000000ffff047224 */ /* 0x003fca00078e0002 */
[----:B------:R-:W-:Y:S01]  /*19210*/  R2UR UR6, R4 ;  /* 0x00000000040672ca */ /* 0x000fe200000e0000 */
[----:B------:R-:W-:Y:S01]  /*19220*/  IMAD.MOV.U32 R4, RZ, RZ, R154 ;  /* 0x000000ffff047224 */ /* 0x000fe200078e009a */
[----:B---3--:R-:W3:Y:S01]  /*19230*/  LDL.64 R8, [R1+0x28] ;  /* 0x0000280001087983 */ /* 0x008ee20000100a00 */
[----:B------:R-:W-:Y:S02]  /*19240*/  VIADD R152, R2, 0x6 ;  /* 0x0000000602987836 */ /* 0x000fe40000000000 */
[----:B------:R-:W-:Y:S01]  /*19250*/  IMAD.MOV.U32 R5, RZ, RZ, 0x40000040 ;  /* 0x40000040ff057424 */ /* 0x000fe200078e00ff */
[----:B------:R-:W-:Y:S01]  /*19260*/  R2UR UR4, R4 ;  /* 0x00000000040472ca */ /* 0x000fe200000e0000 */
[----:B------:R-:W-:Y:S01]  /*19270*/  IMAD.MOV.U32 R4, RZ, RZ, R153 ;  /* 0x000000ffff047224 */ /* 0x000fe200078e0099 */
[----:B------:R-:W-:Y:S01]  /*19280*/  R2UR UR10, R152 ;  /* 0x00000000980a72ca */ /* 0x000fe200000e0000 */
[----:B------:R-:W-:Y:S01]  /*19290*/  IMAD.MOV.U32 R153, RZ, RZ, 0x40000040 ;  /* 0x40000040ff997424 */ /* 0x000fe200078e00ff */
[----:B------:R-:W-:-:S02]  /*192a0*/  R2UR UR7, R5 ;  /* 0x00000000050772ca */ /* 0x000fc400000e0000 */
[----:B------:R-:W-:Y:S01]  /*192b0*/  R2UR UR8, R4 ;  /* 0x00000000040872ca */ /* 0x000fe200000e0000 */
[C---:B------:R-:W-:Y:S01]  /*192c0*/  VIADD R4, R2.reuse, 0x200 ;  /* 0x0000020002047836 */ /* 0x040fe20000000000 */
[----:B------:R-:W-:Y:S01]  /*192d0*/  R2UR UR11, R153 ;  /* 0x00000000990b72ca */ /* 0x000fe200000e0000 */
[----:B------:R-:W-:Y:S01]  /*192e0*/  VIADD R154, R2, 0x204 ;  /* 0x00000204029a7836 */ /* 0x000fe20000000000 */
[C---:B------:R-:W-:Y:S02]  /*192f0*/  R2UR UR5, R5.reuse ;  /* 0x00000000050572ca */ /* 0x040fe400000e0000 */
[----:B------:R-:W-:Y:S01]  /*19300*/  R2UR UR14, R4 ;  /* 0x00000000040e72ca */ /* 0x000fe200000e0000 */
[----:B------:R-:W-:Y:S01]  /*19310*/  VIADD R4, R2, 0x206 ;  /* 0x0000020602047836 */ /* 0x000fe20000000000 */
[----:B------:R-:W-:-:S04]  /*19320*/  R2UR UR9, R5 ;  /* 0x00000000050972ca */ /* 0x000fc800000e0000 */
[----:B------:R-:W-:Y:S01]  /*19330*/  R2UR UR26, R4 ;  /* 0x00000000041a72ca */ /* 0x000fe200000e0000 */
[----:B------:R-:W-:Y:S02]  /*19340*/  VIADD R4, R2, 0x404 ;  /* 0x0000040402047836 */ /* 0x000fe40000000000 */
[----:B------:R-:W-:Y:S02]  /*19350*/  MOV R152, UR11 ;  /* 0x0000000b00987c02 */ /* 0x000fe40008000f00 */
[----:B------:R-:W-:Y:S01]  /*19360*/  R2UR UR22, R154 ;  /* 0x000000009a1672ca */ /* 0x000fe200000e0000 */
[----:B------:R-:W-:Y:S01]  /*19370*/  VIADD R154, R2, 0x400 ;  /* 0x00000400029a7836 */ /* 0x000fe20000000000 */
[----:B------:R-:W-:Y:S01]  /*19380*/  R2UR UR38, R4 ;  /* 0x00000000042672ca */ /* 0x000fe200000e0000 */
[----:B------:R0:W-:Y:S01]  /*19390*/  STL [R1+0x14], R152 ;  /* 0x0000149801007387 */ /* 0x0001e20000100800 */
[----:B------:R-:W-:Y:S02]  /*193a0*/  VIADD R4, R2, 0x600 ;  /* 0x0000060002047836 */ /* 0x000fe40000000000 */
[----:B------:R-:W-:Y:S01]  /*193b0*/  R2UR UR30, R154 ;  /* 0x000000009a1e72ca */ /* 0x000fe200000e0000 */
[----:B------:R-:W-:-:S02]  /*193c0*/  VIADD R154, R2, 0x406 ;  /* 0x00000406029a7836 */ /* 0x000fc40000000000 */
[----:B0-----:R-:W-:Y:S01]  /*193d0*/  VIADD R152, R2, 0x202 ;  /* 0x0000020202987836 */ /* 0x001fe20000000000 */
[----:B------:R-:W-:Y:S01]  /*193e0*/  R2UR UR46, R4 ;  /* 0x00000000042e72ca */ /* 0x000fe200000e0000 */
[----:B------:R-:W-:-:S03]  /*193f0*/  VIADD R4, R2, 0x606 ;  /* 0x0000060602047836 */ /* 0x000fc60000000000 */
[----:B------:R-:W-:Y:S01]  /*19400*/  R2UR UR18, R152 ;  /* 0x00000000981272ca */ /* 0x000fe200000e0000 */
[----:B------:R-:W-:Y:S01]  /*19410*/  VIADD R152, R2, 0x402 ;  /* 0x0000040202987836 */ /* 0x000fe20000000000 */
[----:B------:R-:W-:Y:S01]  /*19420*/  R2UR UR42, R154 ;  /* 0x000000009a2a72ca */ /* 0x000fe200000e0000 */
[----:B------:R-:W-:Y:S01]  /*19430*/  VIADD R154, R2, 0x602 ;  /* 0x00000602029a7836 */ /* 0x000fe20000000000 */
[C---:B------:R-:W-:Y:S01]  /*19440*/  R2UR UR15, R5.reuse ;  /* 0x00000000050f72ca */ /* 0x040fe200000e0000 */
[-C--:B------:R-:W-:Y:S01]  /*19450*/  FMUL.FTZ R24, R24, R3.reuse ;  /* 0x0000000318187220 */ /* 0x080fe20000410000 */
[----:B------:R-:W-:Y:S01]  /*19460*/  R2UR UR34, R152 ;  /* 0x00000000982272ca */ /* 0x000fe200000e0000 */
[----:B------:R-:W-:Y:S01]  /*19470*/  VIADD R152, R2, 0x604 ;  /* 0x0000060402987836 */ /* 0x000fe20000000000 */
        /* <DEDUP_REMOVED lines=68> */
[----:B------:R-:W3:Y:S01]  /*198c0*/  LDL.64 R4, [R1+0x18] ;  /* 0x0000180001047983 */ /* 0x000ee20000100a00 */
[-C--:B------:R-:W-:Y:S01]  /*198d0*/  FMUL.FTZ R26, R26, R0.reuse ;  /* 0x000000001a1a7220 */ /* 0x080fe20000410000 */
[-C--:B------:R-:W-:Y:S01]  /*198e0*/  FMUL.FTZ R27, R27, R0.reuse ;  /* 0x000000001b1b7220 */ /* 0x080fe20000410000 */
[-C--:B------:R-:W-:Y:S01]  /*198f0*/  FMUL.FTZ R30, R30, R0.reuse ;  /* 0x000000001e1e7220 */ /* 0x080fe20000410000 */
[----:B------:R-:W3:Y:S01]  /*19900*/  LDL.64 R2, [R1+0x20] ;  /* 0x0000200001027983 */ /* 0x000ee20000100a00 */
        /* <DEDUP_REMOVED lines=61> */
[----:B------:R-:W3:Y:S01]  /*19ce0*/  LDL.LU R0, [R1+0x14] ;  /* 0x0000140001007983 */ /* 0x000ee20000300800 */
[----:B------:R-:W-:Y:S01]  /*19cf0*/  MOV R18, UR10 ;  /* 0x0000000a00127c02 */ /* 0x000fe20008000f00 */
[----:B------:R-:W-:Y:S01]  /*19d00*/  UMOV UR10, UR4 ;  /* 0x00000004000a7c82 */ /* 0x000fe20008000000 */
[----:B------:R-:W-:Y:S01]  /*19d10*/  UMOV UR11, UR5 ;  /* 0x00000005000b7c82 */ /* 0x000fe20008000000 */
[----:B------:R-:W-:Y:S01]  /*19d20*/  R2UR UR4, R6 ;  /* 0x00000000060472ca */ /* 0x000fe200000e0000 */
[----:B------:R-:W-:Y:S01]  /*19d30*/  IMAD.MOV.U32 R155, RZ, RZ, 0x40000040 ;  /* 0x40000040ff9b7424 */ /* 0x000fe200078e00ff */
[----:B------:R-:W-:Y:S02]  /*19d40*/  R2UR UR5, R7 ;  /* 0x00000000070572ca */ /* 0x000fe400000e0000 */
[----:B------:R-:W-:Y:S02]  /*19d50*/  R2UR UR19, R153 ;  /* 0x00000000991372ca */ /* 0x000fe400000e0000 */
[----:B------:R-:W-:-:S02]  /*19d60*/  R2UR UR23, R155 ;  /* 0x000000009b1772ca */ /* 0x000fc400000e0000 */
[----:B------:R-:W-:Y:S02]  /*19d70*/  R2UR UR31, R155 ;  /* 0x000000009b1f72ca */ /* 0x000fe400000e0000 */
[----:B------:R-:W-:Y:S02]  /*19d80*/  R2UR UR35, R153 ;  /* 0x00000000992372ca */ /* 0x000fe400000e0000 */
[C---:B------:R-:W-:Y:S02]  /*19d90*/  R2UR UR43, R155.reuse ;  /* 0x000000009b2b72ca */ /* 0x040fe400000e0000 */
[----:B------:R-:W-:Y:S02]  /*19da0*/  R2UR UR50, R154 ;  /* 0x000000009a3272ca */ /* 0x000fe400000e0000 */
[----:B------:R-:W-:Y:S02]  /*19db0*/  R2UR UR51, R155 ;  /* 0x000000009b3372ca */ /* 0x000fe400000e0000 */
[----:B------:R-:W-:-:S02]  /*19dc0*/  R2UR UR54, R152 ;  /* 0x00000000983672ca */ /* 0x000fc400000e0000 */
[----:B------:R-:W-:Y:S02]  /*19dd0*/  R2UR UR55, R153 ;  /* 0x00000000993772ca */ /* 0x000fe400000e0000 */
[----:B------:R-:W-:-:S06]  /*19de0*/  WARPGROUP.ARRIVE ;  /* 0x00000000000079c5 */ /* 0x000fcc0000000000 */
[----:B------:R-:W-:Y:S01]  /*19df0*/  HGMMA.64x64x16.F32.BF16 R152, gdesc[UR4], RZ, !UPT, gsb0 ;  /* 0x00e00000049879f0 */ /* 0x000fe2000c0018ff */
[----:B------:R-:W-:Y:S01]  /*19e00*/  UMOV UR6, UR8 ;  /* 0x0000000800067c82 */ /* 0x000fe20008000000 */
[----:B------:R-:W-:Y:S01]  /*19e10*/  UMOV UR7, UR9 ;  /* 0x0000000900077c82 */ /* 0x000fe20008000000 */
[----:B----4-:R-:W-:Y:S02]  /*19e20*/  R2UR UR8, R22 ;  /* 0x00000000160872ca */ /* 0x010fe400000e0000 */
[----:B------:R-:W-:Y:S01]  /*19e30*/  R2UR UR9, R23 ;  /* 0x00000000170972ca */ /* 0x000fe200000e0000 */
[----:B------:R-:W-:Y:S02]  /*19e40*/  WARPGROUP.DEPBAR.LE gsb0, 0x0 ;  /* 0x00008000000079c5 */ /* 0x000fe40000010000 */
[----:B------:R-:W-:Y:S01]  /*19e50*/  WARPGROUP.ARRIVE ;  /* 0x00000000000079c5 */ /* 0x000fe20000000000 */
[----:B--2---:R-:W-:Y:S01]  /*19e60*/  R2UR UR4, R16 ;  /* 0x00000000100472ca */ /* 0x004fe200000e0000 */
[----:B------:R0:W5:Y:S08]  /*19e70*/  LDL.LU.64 R22, [R1+0xd0] ;  /* 0x0000d00001167983 */ /* 0x0001700000300a00 */
[----:B------:R-:W-:Y:S01]  /*19e80*/  HGMMA.64x64x16.F32.BF16 R152, gdesc[UR8], R152, gsb0 ;  /* 0x00e00000089879f0 */ /* 0x000fe20008001898 */
[----:B------:R-:W-:-:S02]  /*19e90*/  R2UR UR5, R17 ;  /* 0x00000000110572ca */ /* 0x000fc400000e0000 */
[----:B------:R-:W-:Y:S02]  /*19ea0*/  WARPGROUP.DEPBAR.LE gsb0, 0x0 ;  /* 0x00008000000079c5 */ /* 0x000fe40000010000 */
[----:B------:R-:W-:-:S09]  /*19eb0*/  WARPGROUP.ARRIVE ;  /* 0x00000000000079c5 */ /* 0x000fd20000000000 */
[----:B------:R-:W-:Y:S01]  /*19ec0*/  HGMMA.64x64x16.F32.BF16 R152, gdesc[UR4], R152, gsb0 ;  /* 0x00e00000049879f0 */ /* 0x000fe20008001898 */
[----:B------:R-:W-:Y:S02]  /*19ed0*/  R2UR UR10, R18 ;  /* 0x00000000120a72ca */ /* 0x000fe400000e0000 */
[----:B---3--:R-:W-:Y:S01]  /*19ee0*/  R2UR UR8, R8 ;  /* 0x00000000080872ca */ /* 0x008fe200000e0000 */
[----:B------:R0:W5:Y:S01]  /*19ef0*/  LDL.LU R18, [R1+0xc8] ;  /* 0x0000c80001127983 */ /* 0x0001620000300800 */
[----:B------:R-:W-:Y:S02]  /*19f00*/  R2UR UR9, R9 ;  /* 0x00000000090972ca */ /* 0x000fe400000e0000 */
[----:B------:R-:W-:Y:S01]  /*19f10*/  R2UR UR20, R216 ;  /* 0x00000000d81472ca */ /* 0x000fe200000e0000 */
[----:B------:R0:W5:Y:S01]  /*19f20*/  LDL.LU.64 R16, [R1+0xc0] ;  /* 0x0000c00001107983 */ /* 0x0001620000300a00 */
[----:B------:R-:W-:Y:S02]  /*19f30*/  R2UR UR21, R217 ;  /* 0x00000000d91572ca */ /* 0x000fe400000e0000 */
[----:B------:R-:W-:Y:S01]  /*19f40*/  R2UR UR24, R214 ;  /* 0x00000000d61872ca */ /* 0x000fe200000e0000 */
[----:B------:R0:W5:Y:S01]  /*19f50*/  LDL.LU.64 R8, [R1+0xb8] ;  /* 0x0000b80001087983 */ /* 0x0001620000300a00 */
[----:B------:R-:W-:-:S02]  /*19f60*/  WARPGROUP.DEPBAR.LE gsb0, 0x0 ;  /* 0x00008000000079c5 */ /* 0x000fc40000010000 */
[----:B------:R-:W-:Y:S01]  /*19f70*/  WARPGROUP.ARRIVE ;  /* 0x00000000000079c5 */ /* 0x000fe20000000000 */
[----:B------:R-:W-:-:S13]  /*19f80*/  R2UR UR11, R0 ;  /* 0x00000000000b72ca */ /* 0x000fda00000e0000 */
        /* <DEDUP_REMOVED lines=12> */
[----:B------:R-:W-:-:S06]  /*1a050*/  WARPGROUP.ARRIVE ;  /* 0x00000000000079c5 */ /* 0x000fcc0000000000 */
        /* <DEDUP_REMOVED lines=48> */
.L_x_1804:
[----:B-----5:R-:W-:Y:S01]  /*1a360*/  SHF.L.U32 R0, R8, 0x1f, RZ ;  /* 0x0000001f08007819 */ /* 0x020fe200000006ff */
[----:B------:R-:W-:-:S04]  /*1a370*/  IMAD R8, R229, 0x8, R18 ;  /* 0x00000008e5087824 */ /* 0x000fc800078e0212 */
[----:B------:R0:W1:Y:S01]  /*1a380*/  SYNCS.PHASECHK.TRANS64.TRYWAIT P1, [R8+URZ+0x30850], R0 ;  /* 0x03085000080075a7 */ /* 0x000062000802017f */
[----:B------:R-:W-:Y:S05]  /*1a390*/  @!P0 BRA `(.L_x_1805) ;  /* 0x0000000000048947 */ /* 0x000fea0003800000 */
[----:B------:R-:W-:Y:S01]  /*1a3a0*/  BPT.TRAP 0x1 ;  /* 0x000000040000795c */ /* 0x000fe20000300000 */
.L_x_1805:
[----:B------:R-:W-:Y:S04]  /*1a3b0*/  BSSY B2, `(.L_x_1806) ;  /* 0x0000004000027945 */ /* 0x000fe80003800000 */
[----:B-1----:R-:W-:Y:S05]  /*1a3c0*/  @P1 BRA `(.L_x_1807) ;  /* 0x0000000000081947 */ /* 0x002fea0003800000 */
[----:B------:R-:W1:Y:S02]  /*1a3d0*/  SYNCS.PHASECHK.TRANS64.TRYWAIT P1, [R8+URZ+0x30850], R0 ;  /* 0x03085000080075a7 */ /* 0x000e64000802017f */
[----:B-1----:R-:W-:Y:S05]  /*1a3e0*/  @!P1 BRA `(.L_x_1808) ;  /* 0x0000011000449947 */ /* 0x002fea0003800000 */
.L_x_1807:
[----:B------:R-:W-:Y:S05]  /*1a3f0*/  BSYNC B2 ;  /* 0x0000000000027941 */ /* 0x000fea0003800000 */
.L_x_1806:
        /* <DEDUP_REMOVED lines=37> */
.L_x_1809:
[----:B------:R-:W2:Y:S01]  /*1a650*/  LDL R185, [R1+0x4] ;  /* 0x0000040001b97983 */ /* 0x000ea20000100800 */
[----:B------:R-:W-:Y:S01]  /*1a660*/  FMNMX.FTZ R0, R152, R222, !PT ;  /* 0x000000de98007209 */ /* 0x000fe20007810000 */
[----:B------:R-:W-:Y:S01]  /*1a670*/  ULDC UR4, c[0x0][0x988] ;  /* 0x0002620000047ab9 */ /* 0x000fe20000000800 */
[----:B------:R-:W-:Y:S02]  /*1a680*/  VIADD R223, R223, 0x30840 ;  /* 0x00030840dfdf7836 */ /* 0x000fe40000000000 */
[----:B------:R-:W-:-:S04]  /*1a690*/  FMNMX.FTZ R0, R153, R0, !PT ;  /* 0x0000000099007209 */ /* 0x000fc80007810000 */
        /* <DEDUP_REMOVED lines=13> */
[----:B------:R-:W-:-:S05]  /*1a770*/  FMNMX.FTZ R0, R181, R0, !PT ;  /* 0x00000000b5007209 */ /* 0x000fca0007810000 */
[----:B------:R-:W0:Y:S02]  /*1a780*/  SHFL.BFLY PT, R2, R0, 0x2, 0x1f ;  /* 0x0c401f0000027f89 */ /* 0x000e2400000e0000 */
[----:B0-----:R-:W-:Y:S02]  /*1a790*/  FMNMX.FTZ R2, R0, R2, !PT ;  /* 0x0000000200027209 */ /* 0x001fe40007810000 */
[----:B------:R-:W-:-:S03]  /*1a7a0*/  FMNMX.FTZ R0, R154, R226, !PT ;  /* 0x000000e29a007209 */ /* 0x000fc60007810000 */
[----:B------:R-:W0:Y:S01]  /*1a7b0*/  SHFL.BFLY PT, R5, R2, 0x1, 0x1f ;  /* 0x0c201f0002057f89 */ /* 0x000e2200000e0000 */
[----:B------:R-:W-:-:S04]  /*1a7c0*/  FMNMX.FTZ R0, R155, R0, !PT ;  /* 0x000000009b007209 */ /* 0x000fc80007810000 */
[----:B------:R-:W-:-:S04]  /*1a7d0*/  FMNMX.FTZ R0, R158, R0, !PT ;  /* 0x000000009e007209 */ /* 0x000fc80007810000 */
[----:B------:R-:W-:-:S04]  /*1a7e0*/  FMNMX.FTZ R0, R159, R0, !PT ;  /* 0x000000009f007209 */ /* 0x000fc80007810000 */
[----:B------:R-:W-:-:S04]  /*1a7f0*/  FMNMX.FTZ R0, R162, R0, !PT ;  /* 0x00000000a2007209 */ /* 0x000fc80007810000 */
[----:B------:R-:W-:-:S04]  /*1a800*/  FMNMX.FTZ R0, R163, R0, !PT ;  /* 0x00000000a3007209 */ /* 0x000fc80007810000 */
[----:B------:R-:W-:Y:S02]  /*1a810*/  FMNMX.FTZ R0, R166, R0, !PT ;  /* 0x00000000a6007209 */ /* 0x000fe40007810000 */
[----:B0-----:R-:W-:Y:S02]  /*1a820*/  FMNMX.FTZ R5, R2, R5, !PT ;  /* 0x0000000502057209 */ /* 0x001fe40007810000 */
[----:B------:R-:W-:-:S03]  /*1a830*/  FMNMX.FTZ R0, R167, R0, !PT ;  /* 0x00000000a7007209 */ /* 0x000fc60007810000 */
[----:B------:R-:W-:Y:S01]  /*1a840*/  FADD.FTZ R3, -R5, R222 ;  /* 0x000000de05037221 */ /* 0x000fe20000010100 */
        /* <DEDUP_REMOVED lines=9> */
[----:B0-----:R-:W-:-:S05]  /*1a8e0*/  FMNMX.FTZ R2, R0, R2, !PT ;  /* 0x0000000200027209 */ /* 0x001fca0007810000 */
[----:B------:R-:W0:Y:S02]  /*1a8f0*/  SHFL.BFLY PT, R4, R2, 0x1, 0x1f ;  /* 0x0c201f0002047f89 */ /* 0x000e2400000e0000 */
[----:B0-----:R-:W-:Y:S01]  /*1a900*/  FMNMX.FTZ R4, R2, R4, !PT ;  /* 0x0000000402047209 */ /* 0x001fe20007810000 */
[----:B------:R-:W-:-:S04]  /*1a910*/  IMAD.U32 R2, RZ, RZ, UR4 ;  /* 0x00000004ff027e24 */ /* 0x000fc8000f8e00ff */
[-C--:B------:R-:W-:Y:S01]  /*1a920*/  FMUL.FTZ R184, R5, R2.reuse ;  /* 0x0000000205b87220 */ /* 0x080fe20000410000 */
[----:B------:R-:W-:Y:S01]  /*1a930*/  FADD.FTZ R0, -R4, R226 ;  /* 0x000000e204007221 */ /* 0x000fe20000010100 */
[-C--:B------:R-:W-:Y:S02]  /*1a940*/  FMUL.FTZ R3, R3, R2.reuse ;  /* 0x0000000203037220 */ /* 0x080fe40000410000 */
        /* <DEDUP_REMOVED lines=15> */
[-C--:B------:R-:W-:Y:S01]  /*1aa40*/  FFMA.FTZ R181, R181, R2.reuse, -R184 ;  /* 0x00000002b5b57223 */ /* 0x080fe200000108b8 */
[-C--:B------:R-:W-:Y:S01]  /*1aa50*/  FMUL.FTZ R184, R4, R2.reuse ;  /* 0x0000000204b87220 */ /* 0x080fe20000410000 */
[-C--:B------:R-:W-:Y:S01]  /*1aa60*/  FMUL.FTZ R0, R0, R2.reuse ;  /* 0x0000000200007220 */ /* 0x080fe20000410000 */
[----:B------:R-:W-:Y:S02]  /*1aa70*/  MUFU.EX2 R3, R3 ;  /* 0x0000000300037308 */ /* 0x000fe40000000800 */
        /* <DEDUP_REMOVED lines=17> */
[----:B------:R-:W-:-:S05]  /*1ab90*/  FFMA.FTZ R183, R183, R2, -R184 ;  /* 0x00000002b7b77223 */ /* 0x000fca00000108b8 */
[----:B------:R-:W1:Y:S01]  /*1aba0*/  MUFU.EX2 R197, R154 ;  /* 0x0000009a00c57308 */ /* 0x000e620000000800 */
[----:B0-----:R-:W-:-:S07]  /*1abb0*/  FFMA.FTZ R221, R3, R221, R152 ;  /* 0x000000dd03dd7223 */ /* 0x001fce0000010098 */
[----:B------:R-:W0:Y:S08]  /*1abc0*/  MUFU.EX2 R153, R153 ;  /* 0x0000009900997308 */ /* 0x000e300000000800 */
[----:B------:R-:W3:Y:S01]  /*1abd0*/  MUFU.EX2 R155, R155 ;  /* 0x0000009b009b7308 */ /* 0x000ee20000000800 */
[----:B-1----:R-:W-:-:S07]  /*1abe0*/  FFMA.FTZ R9, R0, R9, R197 ;  /* 0x0000000900097223 */ /* 0x002fce00000100c5 */
[----:B------:R-:W1:Y:S01]  /*1abf0*/  MUFU.EX2 R156, R156 ;  /* 0x0000009c009c7308 */ /* 0x000e620000000800 */
[----:B0-----:R-:W-:-:S07]  /*1ac00*/  FADD.FTZ R221, R153, R221 ;  /* 0x000000dd99dd7221 */ /* 0x001fce0000010000 */
[----:B------:R-:W0:Y:S01]  /*1ac10*/  MUFU.EX2 R158, R158 ;  /* 0x0000009e009e7308 */ /* 0x000e220000000800 */
[----:B---3--:R-:W-:Y:S01]  /*1ac20*/  FADD.FTZ R154, R155, R9 ;  /* 0x000000099b9a7221 */ /* 0x008fe20000010000 */
[----:B--2---:R-:W-:-:S06]  /*1ac30*/  PRMT R223, R185, 0x654, R223 ;  /* 0x00000654b9df7816 */ /* 0x004fcc00000000df */
[----:B------:R-:W2:Y:S01]  /*1ac40*/  MUFU.EX2 R157, R157 ;  /* 0x0000009d009d7308 */ /* 0x000ea20000000800 */
[----:B-1----:R-:W-:Y:S01]  /*1ac50*/  FADD.FTZ R9, R156, R221 ;  /* 0x000000dd9c097221 */ /* 0x002fe20000010000 */
[----:B------:R1:W-:Y:S06]  /*1ac60*/  SYNCS.ARRIVE.TRANS64.RED.A1T0 RZ, [R223+URZ], RZ ;  /* 0x000000ffdfff79a7 */ /* 0x0003ec000810043f */
[----:B------:R-:W3:Y:S01]  /*1ac70*/  MUFU.EX2 R159, R159 ;  /* 0x0000009f009f7308 */ /* 0x000ee20000000800 */
[----:B0-----:R-:W-:-:S07]  /*1ac80*/  FADD.FTZ R154, R158, R154 ;  /* 0x0000009a9e9a7221 */ /* 0x001fce0000010000 */
[----:B------:R-:W0:Y:S01]  /*1ac90*/  MUFU.EX2 R160, R160 ;  /* 0x000000a000a07308 */ /* 0x000e220000000800 */
[----:B--2---:R-:W-:-:S07]  /*1aca0*/  FADD.FTZ R9, R157, R9 ;  /* 0x000000099d097221 */ /* 0x004fce0000010000 */
[----:B------:R-:W2:Y:S01]  /*1acb0*/  MUFU.EX2 R162, R162 ;  /* 0x000000a200a27308 */ /* 0x000ea20000000800 */
[----:B---3--:R-:W-:-:S07]  /*1acc0*/  FADD.FTZ R154, R159, R154 ;  /* 0x0000009a9f9a7221 */ /* 0x008fce0000010000 */
        /* <DEDUP_REMOVED lines=43> */
[----:B0-----:R-:W-:Y:S01]  /*1af80*/  FADD.FTZ R182, R187, R182 ;  /* 0x000000b6bbb67221 */ /* 0x001fe20000010000 */
[----:B--2---:R-:W-:-:S03]  /*1af90*/  FADD.FTZ R221, R181, R9 ;  /* 0x00000009b5dd7221 */ /* 0x004fc60000010000 */
[----:B---3--:R-:W-:Y:S01]  /*1afa0*/  FADD.FTZ R9, R154, R182 ;  /* 0x000000b69a097221 */ /* 0x008fe20000010000 */
[----:B-1----:R-:W-:Y:S06]  /*1afb0*/  @!P0 BRA `(.L_x_1810) ;  /* 0x0000000000048947 */ /* 0x002fec0003800000 */
[----:B------:R-:W-:Y:S01]  /*1afc0*/  BPT.TRAP 0x1 ;  /* 0x000000040000795c */ /* 0x000fe20000300000 */
.L_x_1810:
[----:B------:R-:W2:Y:S01]  /*1afd0*/  LDL R182, [R1+0x48] ;  /* 0x0000480001b67983 */ /* 0x000ea20000100800 */
[----:B------:R-:W-:Y:S01]  /*1afe0*/  VIADD R8, R8, 0x30860 ;  /* 0x0003086008087836 */ /* 0x000fe20000000000 */
[----:B------:R-:W-:Y:S01]  /*1aff0*/  F2FP.BF16.F32.PACK_AB R196, R153, R152 ;  /* 0x0000009899c4723e */ /* 0x000fe200000010ff */
[----:B------:R-:W-:Y:S01]  /*1b000*/  IMAD.MOV.U32 R226, RZ, RZ, R4 ;  /* 0x000000ffffe27224 */ /* 0x000fe200078e0004 */
[----:B------:R-:W-:Y:S01]  /*1b010*/  F2FP.BF16.F32.PACK_AB R197, R155, R197 ;  /* 0x000000c59bc5723e */ /* 0x000fe200000010ff */
[----:B------:R-:W-:Y:S01]  /*1b020*/  IMAD.MOV.U32 R222, RZ, RZ, R5 ;  /* 0x000000ffffde7224 */ /* 0x000fe200078e0005 */
[----:B------:R-:W-:Y:S01]  /*1b030*/  PRMT R8, R185, 0x654, R8 ;  /* 0x00000654b9087816 */ /* 0x000fe20000000008 */
[----:B------:R-:W-:Y:S01]  /*1b040*/  IMAD.MOV.U32 R229, RZ, RZ, R204 ;  /* 0x000000ffffe57224 */ /* 0x000fe200078e00cc */
        /* <DEDUP_REMOVED lines=17> */
[----:B------:R-:W-:-:S12]  /*1b160*/  VIADD R227, R227, 0xffffffff ;  /* 0xffffffffe3e37836 */ /* 0x000fd80000000000 */
[----:B------:R-:W-:Y:S05]  /*1b170*/  @P1 BRA `(.L_x_1811) ;  /* 0xffffffdc00b01947 */ /* 0x000fea000383ffff */
[----:B------:R-:W-:Y:S05]  /*1b180*/  BSYNC B1 ;  /* 0x0000000000017941 */ /* 0x000fea0003800000 */
.L_x_1798:
[----:B------:R-:W-:-:S07]  /*1b190*/  IMAD.MOV.U32 R8, RZ, RZ, R227 ;  /* 0x000000ffff087224 */ /* 0x000fce00078e00e3 */
.L_x_1797:
[----:B------:R-:W-:Y:S05]  /*1b1a0*/  BSYNC B0 ;  /* 0x0000000000007941 */ /* 0x000fea0003800000 */
.L_x_1796:
[----:B------:R-:W2:Y:S01]  /*1b1b0*/  LDL R152, [R1+0x68] ;  /* 0x0000680001987983 */ /* 0x000ea20000100800 */
[----:B------:R-:W-:Y:S01]  /*1b1c0*/  BSSY B0, `(.L_x_1812) ;  /* 0x00002e4000007945 */ /* 0x000fe20003800000 */
[----:B--2---:R-:W-:-:S13]  /*1b1d0*/  ISETP.GE.AND P1, PT, R8, R152, PT ;  /* 0x000000980800720c */ /* 0x004fda0003f26270 */
[----:B------:R-:W-:Y:S05]  /*1b1e0*/  @!P1 BRA `(.L_x_1813) ;  /* 0x0000002c00849947 */ /* 0x000fea0003800000 */
[----:B------:R-:W-:Y:S02]  /*1b1f0*/  IMAD.MOV.U32 R227, RZ, RZ, R4 ;  /* 0x000000ffffe37224 */ /* 0x000fe400078e0004 */
[----:B------:R-:W-:Y:S02]  /*1b200*/  IMAD.MOV.U32 R226, RZ, RZ, R5 ;  /* 0x000000ffffe27224 */ /* 0x000fe400078e0005 */
[----:B------:R-:W-:Y:S02]  /*1b210*/  IMAD.MOV.U32 R222, RZ, RZ, R218 ;  /* 0x000000ffffde7224 */ /* 0x000fe400078e00da */
[----:B------:R-:W-:-:S07]  /*1b220*/  IMAD.MOV.U32 R229, RZ, RZ, R204 ;  /* 0x000000ffffe57224 */ /* 0x000fce00078e00cc */
.L_x_1834:
[----:B------:R-:W-:-:S04]  /*1b230*/  ISETP.NE.AND P1, PT, R229, 0x1, PT ;  /* 0x00000001e500780c */ /* 0x000fc80003f25270 */
[----:B------:R-:W-:-:S04]  /*1b240*/  SEL R218, RZ, 0x1, P1 ;  /* 0x00000001ffda7807 */ /* 0x000fc80000800000 */
[----:B------:R-:W-:Y:S01]  /*1b250*/  LOP3.LUT R218, R222, R218, RZ, 0x3c, !PT ;  /* 0x000000dadeda7212 */ /* 0x000fe200078e3cff */
[----:B------:R-:W-:Y:S06]  /*1b260*/  @!P0 BRA `(.L_x_1814) ;  /* 0x0000000000048947 */ /* 0x000fec0003800000 */
[----:B------:R-:W-:Y:S01]  /*1b270*/  BPT.TRAP 0x1 ;  /* 0x000000040000795c */ /* 0x000fe20000300000 */
.L_x_1814:
        /* <DEDUP_REMOVED lines=8> */
.L_x_1815:
        /* <DEDUP_REMOVED lines=8> */
.L_x_1817:
[----:B------:R-:W-:Y:S05]  /*1b380*/  BSYNC B1 ;  /* 0x0000000000017941 */ /* 0x000fea0003800000 */
.L_x_1816:
        /* <DEDUP_REMOVED lines=284> */
.L_x_1819:
[----:B------:R-:W-:Y:S01]  /*1c550*/  SHF.L.U32 R0, R222, 0x1f, RZ ;  /* 0x0000001fde007819 */ /* 0x000fe200000006ff */
[----:B-----5:R-:W-:-:S04]  /*1c560*/  IMAD R222, R229, 0x8, R18 ;  /* 0x00000008e5de7824 */ /* 0x020fc800078e0212 */
[----:B------:R0:W1:Y:S01]  /*1c570*/  SYNCS.PHASECHK.TRANS64.TRYWAIT P1, [R222+URZ+0x30850], R0 ;  /* 0x03085000de0075a7 */ /* 0x000062000802017f */
[----:B------:R-:W-:Y:S05]  /*1c580*/  @!P0 BRA `(.L_x_1820) ;  /* 0x0000000000048947 */ /* 0x000fea0003800000 */
[----:B------:R-:W-:Y:S01]  /*1c590*/  BPT.TRAP 0x1 ;  /* 0x000000040000795c */ /* 0x000fe20000300000 */
.L_x_1820:
[----:B------:R-:W-:Y:S04]  /*1c5a0*/  BSSY B1, `(.L_x_1821) ;  /* 0x0000004000017945 */ /* 0x000fe80003800000 */
[----:B-1----:R-:W-:Y:S05]  /*1c5b0*/  @P1 BRA `(.L_x_1822) ;  /* 0x0000000000081947 */ /* 0x002fea0003800000 */
[----:B------:R-:W1:Y:S02]  /*1c5c0*/  SYNCS.PHASECHK.TRANS64.TRYWAIT P1, [R222+URZ+0x30850], R0 ;  /* 0x03085000de0075a7 */ /* 0x000e64000802017f */
[----:B-1----:R-:W-:Y:S05]  /*1c5d0*/  @!P1 BRA `(.L_x_1823) ;  /* 0x000000ec00f09947 */ /* 0x002fea0003800000 */
.L_x_1822:
[----:B------:R-:W-:Y:S05]  /*1c5e0*/  BSYNC B1 ;  /* 0x0000000000017941 */ /* 0x000fea0003800000 */
.L_x_1821:
        /* <DEDUP_REMOVED lines=37> */
.L_x_1824:
[----:B------:R-:W2:Y:S01]  /*1c840*/  LDL R4, [R1+0x4c] ;  /* 0x00004c0001047983 */ /* 0x000ea20000100800 */
[----:B------:R-:W0:Y:S03]  /*1c850*/  LDC R0, c[0x0][0x448] ;  /* 0x00011200ff007b82 */ /* 0x000e260000000800 */
[----:B------:R-:W2:Y:S04]  /*1c860*/  LDL R3, [R1+0x64] ;  /* 0x0000640001037983 */ /* 0x000ea80000100800 */
[----:B------:R-:W3:Y:S04]  /*1c870*/  LDL R190, [R1+0x8] ;  /* 0x0000080001be7983 */ /* 0x000ee80000100800 */
[----:B------:R-:W4:Y:S01]  /*1c880*/  LDL R189, [R1+0x4] ;  /* 0x0000040001bd7983 */ /* 0x000f220000100800 */
[----:B------:R-:W-:Y:S01]  /*1c890*/  VIADD R223, R223, 0x30840 ;  /* 0x00030840dfdf7836 */ /* 0x000fe20000000000 */
[----:B------:R-:W-:Y:S01]  /*1c8a0*/  ULDC UR4, c[0x0][0x9dc] ;  /* 0x0002770000047ab9 */ /* 0x000fe20000000800 */
[----:B------:R-:W-:Y:S01]  /*1c8b0*/  ULDC UR5, c[0x0][0x9e0] ;  /* 0x0002780000057ab9 */ /* 0x000fe20000000800 */
[----:B------:R-:W-:Y:S01]  /*1c8c0*/  ULOP3.LUT UR4, URZ, UR4, URZ, 0x33, !UPT ;  /* 0x000000043f047292 */ /* 0x000fe2000f8e333f */
[----:B0-----:R-:W-:-:S13]  /*1c8d0*/  ISETP.NE.AND P1, PT, R0, 0x1, PT ;  /* 0x000000010000780c */ /* 0x001fda0003f25270 */
[----:B------:R-:W0:Y:S08]  /*1c8e0*/  @P1 LDC R2, c[0x0][0x44c] ;  /* 0x00011300ff021b82 */ /* 0x000e300000000800 */
[----:B------:R-:W1:Y:S01]  /*1c8f0*/  @P1 LDC R0, c[0x0][0x450] ;  /* 0x00011400ff001b82 */ /* 0x000e620000000800 */
[----:B--2---:R-:W-:-:S07]  /*1c900*/  IMAD.IADD R186, R3, 0x1, R4 ;  /* 0x0000000103ba7824 */ /* 0x004fce00078e0204 */
[----:B------:R-:W2:Y:S01]  /*1c910*/  LDC R3, c[0x0][0x9e4] ;  /* 0x00027900ff037b82 */ /* 0x000ea20000000800 */
[----:B0-----:R-:W-:Y:S01]  /*1c920*/  @P1 IMAD.HI.U32 R2, R186, R2, RZ ;  /* 0x00000002ba021227 */ /* 0x001fe200078e00ff */
[----:B----4-:R-:W-:-:S04]  /*1c930*/  PRMT R223, R189, 0x654, R223 ;  /* 0x00000654bddf7816 */ /* 0x010fc800000000df */
[----:B-1----:R-:W-:Y:S01]  /*1c940*/  @P1 SHF.R.U32.HI R186, RZ, R0, R2 ;  /* 0x00000000ffba1219 */ /* 0x002fe20000011602 */
[----:B------:R-:W-:Y:S01]  /*1c950*/  IMAD.SHL.U32 R0, R8, 0x40, RZ ;  /* 0x0000004008007824 */ /* 0x000fe200078e00ff */
[----:B------:R0:W-:Y:S03]  /*1c960*/  SYNCS.ARRIVE.TRANS64.RED.A1T0 RZ, [R223+URZ], RZ ;  /* 0x000000ffdfff79a7 */ /* 0x0001e6000810043f */
[----:B------:R-:W1:Y:S01]  /*1c970*/  SHFL.IDX PT, R187, R186, RZ, 0x1c1f ;  /* 0x001c1fffbabb7589 */ /* 0x000e6200000e0000 */
[----:B------:R-:W-:-:S05]  /*1c980*/  IADD3 R2, -R0, 0x1, RZ ;  /* 0x0000000100027810 */ /* 0x000fca0007ffe1ff */
[----:B---3--:R-:W-:Y:S01]  /*1c990*/  IMAD R2, R190, -0x2, R2 ;  /* 0xfffffffebe027824 */ /* 0x008fe200078e0202 */
[----:B--2---:R-:W-:-:S04]  /*1c9a0*/  ISETP.GE.AND P5, PT, R3, 0x1, PT ;  /* 0x000000010300780c */ /* 0x004fc80003fa6270 */
[----:B------:R-:W-:-:S05]  /*1c9b0*/  IADD3 R184, -R219, R2, R220 ;  /* 0x00000002dbb87210 */ /* 0x000fca0007ffe1dc */
[C---:B------:R-:W-:Y:S02]  /*1c9c0*/  VIADD R185, R184.reuse, UR5 ;  /* 0x00000005b8b97c36 */ /* 0x040fe40008000000 */
[----:B------:R-:W-:Y:S02]  /*1c9d0*/  VIADD R184, R184, UR4 ;  /* 0x00000004b8b87c36 */ /* 0x000fe40008000000 */
[--C-:B-1----:R-:W-:Y:S02]  /*1c9e0*/  IMAD.IADD R5, R185, 0x1, R187.reuse ;  /* 0x00000001b9057824 */ /* 0x102fe400078e02bb */
[----:B------:R-:W-:Y:S01]  /*1c9f0*/  IMAD.IADD R4, R184, 0x1, R187 ;  /* 0x00000001b8047824 */ /* 0x000fe200078e02bb */
[----:B0-----:R-:W-:Y:S06]  /*1ca00*/  @!P5 BRA `(.L_x_1825) ;  /* 0x000000000060d947 */ /* 0x001fec0003800000 */
        /* <DEDUP_REMOVED lines=13> */
.L_x_1827:
[----:B------:R-:W-:Y:S02]  /*1cae0*/  ULDC UR4, c[0x0][0x9e4] ;  /* 0x0002790000047ab9 */ /* 0x000fe40000000800 */
[----:B------:R-:W-:-:S05]  /*1caf0*/  IMAD.U32 R188, RZ, RZ, UR4 ;  /* 0x00000004ffbc7e24 */ /* 0x000fca000f8e00ff */
[----:B------:R-:W-:-:S13]  /*1cb00*/  ISETP.NE.AND P1, PT, R188, 0x1, PT ;  /* 0x00000001bc00780c */ /* 0x000fda0003f25270 */
[----:B------:R-:W0:Y:S02]  /*1cb10*/  @P1 LDC.64 R2, c[0x0][0x9e8] ;  /* 0x00027a00ff021b82 */ /* 0x000e240000000a00 */
[----:B0-----:R-:W-:-:S05]  /*1cb20*/  @P1 IMAD.HI.U32 R2, R187, R2, RZ ;  /* 0x00000002bb021227 */ /* 0x001fca00078e00ff */
[----:B------:R-:W-:-:S07]  /*1cb30*/  @P1 SHF.R.U32.HI R187, RZ, R3, R2 ;  /* 0x00000003ffbb1219 */ /* 0x000fce0000011602 */
.L_x_1828:
[----:B------:R-:W-:Y:S05]  /*1cb40*/  BSYNC B1 ;  /* 0x0000000000017941 */ /* 0x000fea0003800000 */
.L_x_1826:
[----:B------:R-:W-:-:S04]  /*1cb50*/  IMAD R187, R187, R188, -R0 ;  /* 0x000000bcbbbb7224 */ /* 0x000fc800078e0a00 */
[----:B------:R-:W-:-:S05]  /*1cb60*/  IMAD R187, R190, -0x2, R187 ;  /* 0xfffffffebebb7824 */ /* 0x000fca00078e02bb */
[----:B------:R-:W-:Y:S02]  /*1cb70*/  VIMNMX R4, R4, R187, !PT ;  /* 0x000000bb04047248 */ /* 0x000fe40007fe0100 */
[----:B------:R-:W-:-:S07]  /*1cb80*/  VIADDMNMX R5, R187, R188, R5, PT ;  /* 0x000000bcbb057246 */ /* 0x000fce0003800105 */
.L_x_1825:
        /* <DEDUP_REMOVED lines=66> */
.L_x_1831:
[----:B------:R-:W-:Y:S02]  /*1cfb0*/  ULDC UR4, c[0x0][0x9e4] ;  /* 0x0002790000047ab9 */ /* 0x000fe40000000800 */
[----:B------:R-:W-:-:S05]  /*1cfc0*/  IMAD.U32 R4, RZ, RZ, UR4 ;  /* 0x00000004ff047e24 */ /* 0x000fca000f8e00ff */
[----:B------:R-:W-:-:S13]  /*1cfd0*/  ISETP.NE.AND P2, PT, R4, 0x1, PT ;  /* 0x000000010400780c */ /* 0x000fda0003f45270 */
[----:B------:R-:W0:Y:S02]  /*1cfe0*/  @P2 LDC.64 R2, c[0x0][0x9e8] ;  /* 0x00027a00ff022b82 */ /* 0x000e240000000a00 */
[----:B0-----:R-:W-:-:S05]  /*1cff0*/  @P2 IMAD.HI.U32 R2, R186, R2, RZ ;  /* 0x00000002ba022227 */ /* 0x001fca00078e00ff */
[----:B------:R-:W-:-:S07]  /*1d000*/  @P2 SHF.R.U32.HI R186, RZ, R3, R2 ;  /* 0x00000003ffba2219 */ /* 0x000fce0000011602 */
.L_x_1832:
[----:B------:R-:W-:Y:S05]  /*1d010*/  BSYNC B1 ;  /* 0x0000000000017941 */ /* 0x000fea0003800000 */
.L_x_1830:
[----:B------:R-:W-:-:S04]  /*1d020*/  IMAD R0, R186, R4, -R0 ;  /* 0x00000004ba007224 */ /* 0x000fc800078e0a00 */
[----:B------:R-:W-:-:S05]  /*1d030*/  IMAD R0, R190, -0x2, R0 ;  /* 0xfffffffebe007824 */ /* 0x000fca00078e0200 */
[----:B------:R-:W-:Y:S02]  /*1d040*/  VIMNMX R184, R184, R0, !PT ;  /* 0x00000000b8b87248 */ /* 0x000fe40007fe0100 */
[----:B------:R-:W-:-:S07]  /*1d050*/  VIADDMNMX R185, R0, R4, R185, PT ;  /* 0x0000000400b97246 */ /* 0x000fce00038001b9 */
.L_x_1829:
[----:B------:R-:W-:Y:S01]  /*1d060*/  FMNMX.FTZ R0, R152, R226, !PT ;  /* 0x000000e298007209 */ /* 0x000fe20007810000 */
[----:B------:R-:W-:Y:S01]  /*1d070*/  ULDC UR4, c[0x0][0x988] ;  /* 0x0002620000047ab9 */ /* 0x000fe20000000800 */
[----:B------:R-:W-:Y:S02]  /*1d080*/  LOP3.LUT R22, R22, 0xffffdfff, RZ, 0xc0, !PT ;  /* 0xffffdfff16167812 */ /* 0x000fe400078ec0ff */
[----:B------:R-:W-:Y:S02]  /*1d090*/  FMNMX.FTZ R0, R153, R0, !PT ;  /* 0x0000000099007209 */ /* 0x000fe40007810000 */
[----:B------:R-:W-:Y:S02]  /*1d0a0*/  ISETP.GT.AND P2, PT, R184, 0x1, P1 ;  /* 0x00000001b800780c */ /* 0x000fe40000f44270 */
[----:B------:R-:W-:Y:S02]  /*1d0b0*/  FMNMX.FTZ R0, R156, R0, !PT ;  /* 0x000000009c007209 */ /* 0x000fe40007810000 */
[----:B------:R-:W-:-:S02]  /*1d0c0*/  ISETP.GT.AND P3, PT, R184, 0x8, P1 ;  /* 0x00000008b800780c */ /* 0x000fc40000f64270 */
[----:B------:R-:W-:Y:S02]  /*1d0d0*/  FMNMX.FTZ R0, R157, R0, !PT ;  /* 0x000000009d007209 */ /* 0x000fe40007810000 */
[----:B------:R-:W-:Y:S02]  /*1d0e0*/  @P0 LOP3.LUT R22, R22, 0x2000, RZ, 0xfc, !PT ;  /* 0x0000200016160812 */ /* 0x000fe400078efcff */
[----:B------:R-:W-:Y:S02]  /*1d0f0*/  FMNMX.FTZ R0, R160, R0, !PT ;  /* 0x00000000a0007209 */ /* 0x000fe40007810000 */
[----:B------:R-:W-:Y:S02]  /*1d100*/  ISETP.LT.OR P2, PT, R185, 0x2, P2 ;  /* 0x00000002b900780c */ /* 0x000fe40001741670 */
[----:B------:R-:W-:Y:S02]  /*1d110*/  FMNMX.FTZ R0, R161, R0, !PT ;  /* 0x00000000a1007209 */ /* 0x000fe40007810000 */
[----:B------:R-:W-:-:S02]  /*1d120*/  ISETP.LT.OR P3, PT, R185, 0x9, P3 ;  /* 0x00000009b900780c */ /* 0x000fc40001f61670 */
[----:B------:R-:W-:Y:S02]  /*1d130*/  FMNMX.FTZ R0, R164, R0, !PT ;  /* 0x00000000a4007209 */ /* 0x000fe40007810000 */
[----:B------:R-:W-:Y:S02]  /*1d140*/  ISETP.GT.AND P0, PT, R184, 0x21, P1 ;  /* 0x00000021b800780c */ /* 0x000fe40000f04270 */
[----:B------:R-:W-:Y:S02]  /*1d150*/  FMNMX.FTZ R0, R165, R0, !PT ;  /* 0x00000000a5007209 */ /* 0x000fe40007810000 */
[----:B------:R-:W-:Y:S02]  /*1d160*/  FSEL R155, R155, -INF , !P2 ;  /* 0xff8000009b9b7808 */ /* 0x000fe40005000000 */
[----:B------:R-:W-:Y:S02]  /*1d170*/  FMNMX.FTZ R0, R168, R0, !PT ;  /* 0x00000000a8007209 */ /* 0x000fe40007810000 */
[----:B------:R-:W-:-:S02]  /*1d180*/  FSEL R158, R158, -INF , !P3 ;  /* 0xff8000009e9e7808 */ /* 0x000fc40005800000 */
[----:B------:R-:W-:Y:S02]  /*1d190*/  FMNMX.FTZ R0, R169, R0, !PT ;  /* 0x00000000a9007209 */ /* 0x000fe40007810000 */
[----:B------:R-:W-:Y:S02]  /*1d1a0*/  ISETP.GT.AND P4, PT, R184, 0x9, P1 ;  /* 0x00000009b800780c */ /* 0x000fe40000f84270 */
[----:B------:R-:W-:Y:S02]  /*1d1b0*/  FMNMX.FTZ R0, R172, R0, !PT ;  /* 0x00000000ac007209 */ /* 0x000fe40007810000 */
[C---:B------:R-:W-:Y:S02]  /*1d1c0*/  ISETP.GT.AND P2, PT, R184.reuse, 0x10, P1 ;  /* 0x00000010b800780c */ /* 0x040fe40000f44270 */
[----:B------:R-:W-:Y:S02]  /*1d1d0*/  FMNMX.FTZ R0, R173, R0, !PT ;  /* 0x00000000ad007209 */ /* 0x000fe40007810000 */
[----:B------:R-:W-:-:S02]  /*1d1e0*/  ISETP.GT.AND P3, PT, R184, 0x11, P1 ;  /* 0x00000011b800780c */ /* 0x000fc40000f64270 */
[----:B------:R-:W-:Y:S02]  /*1d1f0*/  FMNMX.FTZ R0, R176, R0, !PT ;  /* 0x00000000b0007209 */ /* 0x000fe40007810000 */
[----:B------:R-:W-:Y:S02]  /*1d200*/  ISETP.LT.OR P4, PT, R185, 0xa, P4 ;  /* 0x0000000ab900780c */ /* 0x000fe40002781670 */
[----:B------:R-:W-:Y:S02]  /*1d210*/  FMNMX.FTZ R0, R177, R0, !PT ;  /* 0x00000000b1007209 */ /* 0x000fe40007810000 */
[C---:B------:R-:W-:Y:S02]  /*1d220*/  ISETP.LT.OR P2, PT, R185.reuse, 0x11, P2 ;  /* 0x00000011b900780c */ /* 0x040fe40001741670 */
[----:B------:R-:W-:Y:S02]  /*1d230*/  ISETP.LT.OR P3, PT, R185, 0x12, P3 ;  /* 0x00000012b900780c */ /* 0x000fe40001f61670 */
[----:B------:R-:W-:-:S02]  /*1d240*/  LOP3.LUT R22, R22, 0xffff7fff, RZ, 0xc0, !PT ;  /* 0xffff7fff16167812 */ /* 0x000fc400078ec0ff */
[----:B------:R-:W-:Y:S02]  /*1d250*/  FMNMX.FTZ R0, R180, R0, !PT ;  /* 0x00000000b4007209 */ /* 0x000fe40007810000 */
[----:B------:R-:W-:Y:S02]  /*1d260*/  FSEL R159, R159, -INF , !P4 ;  /* 0xff8000009f9f7808 */ /* 0x000fe40006000000 */
[----:B------:R-:W-:Y:S02]  /*1d270*/  FSEL R162, R162, -INF , !P2 ;  /* 0xff800000a2a27808 */ /* 0x000fe40005000000 */
[----:B------:R-:W-:Y:S02]  /*1d280*/  FSEL R163, R163, -INF , !P3 ;  /* 0xff800000a3a37808 */ /* 0x000fe40005800000 */
[C---:B------:R-:W-:Y:S02]  /*1d290*/  ISETP.GT.AND P4, PT, R184.reuse, 0x18, P1 ;  /* 0x00000018b800780c */ /* 0x040fe40000f84270 */
[----:B------:R-:W-:-:S02]  /*1d2a0*/  ISETP.GT.AND P2, PT, R184, 0x19, P1 ;  /* 0x00000019b800780c */ /* 0x000fc40000f44270 */
[----:B------:R-:W-:Y:S02]  /*1d2b0*/  ISETP.GT.AND P3, PT, R184, 0x20, P1 ;  /* 0x00000020b800780c */ /* 0x000fe40000f64270 */
[----:B------:R-:W-:Y:S02]  /*1d2c0*/  @P0 LOP3.LUT R22, R22, 0x8000, RZ, 0xfc, !PT ;  /* 0x0000800016160812 */ /* 0x000fe400078efcff */
[----:B------:R-:W-:Y:S02]  /*1d2d0*/  ISETP.GT.AND P0, PT, R184, RZ, P1 ;  /* 0x000000ffb800720c */ /* 0x000fe40000f04270 */
[----:B------:R-:W-:Y:S02]  /*1d2e0*/  FMNMX.FTZ R0, R181, R0, !PT ;  /* 0x00000000b5007209 */ /* 0x000fe40007810000 */
[C---:B------:R-:W-:Y:S02]  /*1d2f0*/  ISETP.LT.OR P4, PT, R185.reuse, 0x19, P4 ;  /* 0x00000019b900780c */ /* 0x040fe40002781670 */
[C---:B------:R-:W-:Y:S01]  /*1d300*/  ISETP.LT.OR P2, PT, R185.reuse, 0x1a, P2 ;  /* 0x0000001ab900780c */ /* 0x040fe20001741670 */
[----:B------:R-:W0:Y:S01]  /*1d310*/  SHFL.BFLY PT, R2, R0, 0x2, 0x1f ;  /* 0x0c401f0000027f89 */ /* 0x000e2200000e0000 */
[----:B------:R-:W-:-:S02]  /*1d320*/  ISETP.LT.OR P3, PT, R185, 0x21, P3 ;  /* 0x00000021b900780c */ /* 0x000fc40001f61670 */
[----:B------:R-:W-:Y:S02]  /*1d330*/  FSEL R166, R166, -INF , !P4 ;  /* 0xff800000a6a67808 */ /* 0x000fe40006000000 */
[----:B------:R-:W-:Y:S02]  /*1d340*/  FSEL R167, R167, -INF , !P2 ;  /* 0xff800000a7a77808 */ /* 0x000fe40005000000 */
[----:B------:R-:W-:Y:S02]  /*1d350*/  FSEL R170, R170, -INF , !P3 ;  /* 0xff800000aaaa7808 */ /* 0x000fe40005800000 */
[C---:B------:R-:W-:Y:S02]  /*1d360*/  ISETP.GT.AND P2, PT, R184.reuse, 0x28, P1 ;  /* 0x00000028b800780c */ /* 0x040fe40000f44270 */
[C---:B------:R-:W-:Y:S02]  /*1d370*/  ISETP.GT.AND P3, PT, R184.reuse, 0x29, P1 ;  /* 0x00000029b800780c */ /* 0x040fe40000f64270 */
[----:B------:R-:W-:-:S02]  /*1d380*/  ISETP.GT.AND P4, PT, R184, 0x30, P1 ;  /* 0x00000030b800780c */ /* 0x000fc40000f84270 */
[C---:B------:R-:W-:Y:S02]  /*1d390*/  ISETP.GT.AND P5, PT, R184.reuse, 0x31, P1 ;  /* 0x00000031b800780c */ /* 0x040fe40000fa4270 */
[----:B------:R-:W-:Y:S02]  /*1d3a0*/  ISETP.GT.AND P6, PT, R184, 0x38, P1 ;  /* 0x00000038b800780c */ /* 0x000fe40000fc4270 */
[----:B------:R-:W-:Y:S02]  /*1d3b0*/  LOP3.LUT R22, R22, 0xfffffff7, RZ, 0xc0, !PT ;  /* 0xfffffff716167812 */ /* 0x000fe400078ec0ff */
[----:B------:R-:W-:Y:S02]  /*1d3c0*/  ISETP.GT.AND P1, PT, R184, 0x39, P1 ;  /* 0x00000039b800780c */ /* 0x000fe40000f24270 */
[----:B------:R-:W-:Y:S02]  /*1d3d0*/  @P0 LOP3.LUT R22, R22, 0x8, RZ, 0xfc, !PT ;  /* 0x0000000816160812 */ /* 0x000fe400078efcff */
[----:B0-----:R-:W-:-:S02]  /*1d3e0*/  FMNMX.FTZ R2, R0, R2, !PT ;  /* 0x0000000200027209 */ /* 0x001fc40007810000 */
[C---:B------:R-:W-:Y:S02]  /*1d3f0*/  LOP3.LUT P0, RZ, R22.reuse, 0x8000, RZ, 0xc0, !PT ;  /* 0x0000800016ff7812 */ /* 0x040fe4000780c0ff */
[----:B------:R-:W-:Y:S01]  /*1d400*/  LOP3.LUT R22, R22, 0xfffffffd, RZ, 0xc0, !PT ;  /* 0xfffffffd16167812 */ /* 0x000fe200078ec0ff */
[----:B------:R-:W0:Y:S01]  /*1d410*/  SHFL.BFLY PT, R5, R2, 0x1, 0x1f ;  /* 0x0c201f0002057f89 */ /* 0x000e2200000e0000 */
[C---:B------:R-:W-:Y:S02]  /*1d420*/  ISETP.LT.OR P0, PT, R185.reuse, 0x22, P0 ;  /* 0x00000022b900780c */ /* 0x040fe40000701670 */
[C---:B------:R-:W-:Y:S02]  /*1d430*/  ISETP.LT.OR P4, PT, R185.reuse, 0x31, P4 ;  /* 0x00000031b900780c */ /* 0x040fe40002781670 */
[----:B------:R-:W-:Y:S02]  /*1d440*/  @P1 LOP3.LUT R22, R22, 0x2, RZ, 0xfc, !PT ;  /* 0x0000000216161812 */ /* 0x000fe400078efcff */
[----:B------:R-:W-:-:S02]  /*1d450*/  ISETP.LT.OR P5, PT, R185, 0x32, P5 ;  /* 0x00000032b900780c */ /* 0x000fc40002fa1670 */
[C---:B------:R-:W-:Y:S02]  /*1d460*/  LOP3.LUT P1, RZ, R22.reuse, 0x8, RZ, 0xc0, !PT ;  /* 0x0000000816ff7812 */ /* 0x040fe4000782c0ff */
[----:B------:R-:W-:Y:S02]  /*1d470*/  LOP3.LUT R22, R22, 0xffffffef, RZ, 0xc0, !PT ;  /* 0xffffffef16167812 */ /* 0x000fe400078ec0ff */
[C---:B------:R-:W-:Y:S02]  /*1d480*/  ISETP.LT.OR P1, PT, R185.reuse, 0x1, P1 ;  /* 0x00000001b900780c */ /* 0x040fe40000f21670 */
[----:B------:R-:W-:Y:S02]  /*1d490*/  @P0 LOP3.LUT R22, R22, 0x10, RZ, 0xfc, !PT ;  /* 0x0000001016160812 */ /* 0x000fe400078efcff */
[----:B------:R-:W-:Y:S02]  /*1d4a0*/  FSEL R154, R154, -INF , !P1 ;  /* 0xff8000009a9a7808 */ /* 0x000fe40004800000 */
[----:B------:R-:W-:-:S02]  /*1d4b0*/  ISETP.LT.OR P0, PT, R185, 0x29, P2 ;  /* 0x00000029b900780c */ /* 0x000fc40001701670 */
[----:B------:R-:W-:Y:S02]  /*1d4c0*/  FMNMX.FTZ R4, R154, R227, !PT ;  /* 0x000000e39a047209 */ /* 0x000fe40007810000 */
[C---:B------:R-:W-:Y:S02]  /*1d4d0*/  LOP3.LUT P2, RZ, R22.reuse, 0x2, RZ, 0xc0, !PT ;  /* 0x0000000216ff7812 */ /* 0x040fe4000784c0ff */
[----:B------:R-:W-:Y:S02]  /*1d4e0*/  FMNMX.FTZ R4, R155, R4, !PT ;  /* 0x000000049b047209 */ /* 0x000fe40007810000 */
[----:B------:R-:W-:Y:S02]  /*1d4f0*/  LOP3.LUT R22, R22, 0xfffffffb, RZ, 0xc0, !PT ;  /* 0xfffffffb16167812 */ /* 0x000fe400078ec0ff */
[----:B------:R-:W-:Y:S02]  /*1d500*/  FMNMX.FTZ R4, R158, R4, !PT ;  /* 0x000000049e047209 */ /* 0x000fe40007810000 */
[----:B0-----:R-:W-:Y:S01]  /*1d510*/  FMNMX.FTZ R5, R2, R5, !PT ;  /* 0x0000000502057209 */ /* 0x001fe20007810000 */
[----:B------:R-:W-:Y:S01]  /*1d520*/  IMAD.U32 R2, RZ, RZ, UR4 ;  /* 0x00000004ff027e24 */ /* 0x000fe2000f8e00ff */
[----:B------:R-:W-:-:S02]  /*1d530*/  @P0 LOP3.LUT R22, R22, 0x4, RZ, 0xfc, !PT ;  /* 0x0000000416160812 */ /* 0x000fc400078efcff */
[----:B------:R-:W-:Y:S01]  /*1d540*/  ISETP.LT.OR P0, PT, R185, 0x2a, P3 ;  /* 0x0000002ab900780c */ /* 0x000fe20001f01670 */
[----:B------:R-:W-:Y:S01]  /*1d550*/  FMUL.FTZ R3, R5, R2 ;  /* 0x0000000205037220 */ /* 0x000fe20000410000 */
[----:B------:R-:W-:Y:S02]  /*1d560*/  FMNMX.FTZ R4, R159, R4, !PT ;  /* 0x000000049f047209 */ /* 0x000fe40007810000 */
[----:B------:R-:W-:Y:S02]  /*1d570*/  LOP3.LUT R22, R22, 0xffffbfff, RZ, 0xc0, !PT ;  /* 0xffffbfff16167812 */ /* 0x000fe400078ec0ff */
[----:B------:R-:W-:Y:S02]  /*1d580*/  FMNMX.FTZ R4, R162, R4, !PT ;  /* 0x00000004a2047209 */ /* 0x000fe40007810000 */
[----:B------:R-:W-:Y:S02]  /*1d590*/  FSETP.NEU.FTZ.AND P3, PT, R5, -INF , PT ;  /* 0xff8000000500780b */ /* 0x000fe40003f7d000 */
[----:B------:R-:W-:-:S02]  /*1d5a0*/  FMNMX.FTZ R4, R163, R4, !PT ;  /* 0x00000004a3047209 */ /* 0x000fc40007810000 */
[----:B------:R-:W-:Y:S02]  /*1d5b0*/  FSEL R0, R5, RZ, P3 ;  /* 0x000000ff05007208 */ /* 0x000fe40001800000 */
[----:B------:R-:W-:Y:S02]  /*1d5c0*/  @P0 LOP3.LUT R22, R22, 0x4000, RZ, 0xfc, !PT ;  /* 0x0000400016160812 */ /* 0x000fe400078efcff */
[----:B------:R-:W-:Y:S01]  /*1d5d0*/  FMNMX.FTZ R4, R166, R4, !PT ;  /* 0x00000004a6047209 */ /* 0x000fe20007810000 */
[----:B------:R-:W-:Y:S01]  /*1d5e0*/  FADD.FTZ R0, -R0, R226 ;  /* 0x000000e200007221 */ /* 0x000fe20000010100 */
[----:B------:R-:W-:Y:S02]  /*1d5f0*/  LOP3.LUT P0, RZ, R22, 0x10, RZ, 0xc0, !PT ;  /* 0x0000001016ff7812 */ /* 0x000fe4000780c0ff */
[----:B------:R-:W-:Y:S01]  /*1d600*/  FMNMX.FTZ R4, R167, R4, !PT ;  /* 0x00000004a7047209 */ /* 0x000fe20007810000 */
[----:B------:R-:W-:Y:S01]  /*1d610*/  FMUL.FTZ R184, R0, R2 ;  /* 0x0000000200b87220 */ /* 0x000fe20000410000 */
[----:B------:R-:W-:-:S02]  /*1d620*/  FSEL R3, R3, RZ, P3 ;  /* 0x000000ff03037208 */ /* 0x000fc40001800000 */
[----:B------:R-:W-:Y:S02]  /*1d630*/  LOP3.LUT P3, RZ, R22, 0x4, RZ, 0xc0, !PT ;  /* 0x0000000416ff7812 */ /* 0x000fe4000786c0ff */
[----:B------:R-:W-:Y:S01]  /*1d640*/  FSEL R171, R171, -INF , !P0 ;  /* 0xff800000abab7808 */ /* 0x000fe20004000000 */
[--C-:B------:R-:W-:Y:S01]  /*1d650*/  FFMA.FTZ R152, R152, R2, -R3.reuse ;  /* 0x0000000298987223 */ /* 0x100fe20000010803 */
[----:B------:R-:W-:Y:S01]  /*1d660*/  FMNMX.FTZ R4, R170, R4, !PT ;  /* 0x00000004aa047209 */ /* 0x000fe20007810000 */
[-CC-:B------:R-:W-:Y:S01]  /*1d670*/  FFMA.FTZ R153, R153, R2.reuse, -R3.reuse ;  /* 0x0000000299997223 */ /* 0x180fe20000010803 */
[----:B------:R-:W-:Y:S01]  /*1d680*/  LOP3.LUT P0, RZ, R22, 0x4000, RZ, 0xc0, !PT ;  /* 0x0000400016ff7812 */ /* 0x000fe2000780c0ff */
[-CC-:B------:R-:W-:Y:S01]  /*1d690*/  FFMA.FTZ R156, R156, R2.reuse, -R3.reuse ;  /* 0x000000029c9c7223 */ /* 0x180fe20000010803 */
[----:B------:R-:W-:Y:S01]  /*1d6a0*/  FSEL R174, R174, -INF , !P3 ;  /* 0xff800000aeae7808 */ /* 0x000fe20005800000 */
[--C-:B------:R-:W-:Y:S01]  /*1d6b0*/  FFMA.FTZ R157, R157, R2, -R3.reuse ;  /* 0x000000029d9d7223 */ /* 0x100fe20000010803 */
[----:B------:R-:W-:Y:S01]  /*1d6c0*/  FMNMX.FTZ R4, R171, R4, !PT ;  /* 0x00000004ab047209 */ /* 0x000fe20007810000 */
        /* <DEDUP_REMOVED lines=9> */
[----:B------:R-:W-:Y:S01]  /*1d760*/  ISETP.LT.OR P6, PT, R185, 0x39, P6 ;  /* 0x00000039b900780c */ /* 0x000fe200037c1670 */
        /* <DEDUP_REMOVED lines=11> */
[----:B------:R-:W-:Y:S01]  /*1d820*/  FSEL R183, R183, -INF , !P2 ;  /* 0xff800000b7b77808 */ /* 0x000fe20005000000 */
[----:B------:R-:W-:Y:S01]  /*1d830*/  FFMA.FTZ R3, R181, R2, -R3 ;  /* 0x00000002b5037223 */ /* 0x000fe20000010803 */
[----:B------:R-:W-:Y:S01]  /*1d840*/  FMNMX.FTZ R4, R182, R4, !PT ;  /* 0x00000004b6047209 */ /* 0x000fe20007810000 */
[----:B------:R-:W-:Y:S01]  /*1d850*/  MUFU.EX2 R152, R152 ;  /* 0x0000009800987308 */ /* 0x000fe20000000800 */
[----:B------:R-:W-:-:S02]  /*1d860*/  LOP3.LUT P0, RZ, R22, 0x2000, RZ, 0xc0, !PT ;  /* 0x0000200016ff7812 */ /* 0x000fc4000780c0ff */
[----:B------:R-:W-:-:S05]  /*1d870*/  FMNMX.FTZ R4, R183, R4, !PT ;  /* 0x00000004b7047209 */ /* 0x000fca0007810000 */
[----:B------:R-:W0:Y:S01]  /*1d880*/  SHFL.BFLY PT, R181, R4, 0x2, 0x1f ;  /* 0x0c401f0004b57f89 */ /* 0x000e2200000e0000 */
        /* <DEDUP_REMOVED lines=10> */
[C---:B------:R-:W-:Y:S01]  /*1d930*/  FSETP.NEU.FTZ.AND P1, PT, R4.reuse, -INF , PT ;  /* 0xff8000000400780b */ /* 0x040fe20003f3d000 */
[C---:B-1----:R-:W-:Y:S02]  /*1d940*/  FMUL.FTZ R3, R4.reuse, R2 ;  /* 0x0000000204037220 */ /* 0x042fe40000410000 */
[----:B------:R-:W-:Y:S01]  /*1d950*/  MUFU.EX2 R165, R165 ;  /* 0x000000a500a57308 */ /* 0x000fe20000000800 */
[----:B------:R-:W-:Y:S02]  /*1d960*/  FSEL R181, R4, RZ, P1 ;  /* 0x000000ff04b57208 */ /* 0x000fe40000800000 */
[----:B------:R-:W-:-:S03]  /*1d970*/  FSEL R0, R3, RZ, P1 ;  /* 0x000000ff03007208 */ /* 0x000fc60000800000 */
[----:B------:R-:W-:Y:S02]  /*1d980*/  FADD.FTZ R181, -R181, R227 ;  /* 0x000000e3b5b57221 */ /* 0x000fe40000010100 */
[----:B------:R-:W0:Y:S01]  /*1d990*/  MUFU.EX2 R3, R184 ;  /* 0x000000b800037308 */ /* 0x000e220000000800 */
[-CC-:B------:R-:W-:Y:S01]  /*1d9a0*/  FFMA.FTZ R154, R154, R2.reuse, -R0.reuse ;  /* 0x000000029a9a7223 */ /* 0x180fe20000010800 */
[-CC-:B------:R-:W-:Y:S01]  /*1d9b0*/  FFMA.FTZ R155, R155, R2.reuse, -R0.reuse ;  /* 0x000000029b9b7223 */ /* 0x180fe20000010800 */
[-C--:B------:R-:W-:Y:S01]  /*1d9c0*/  FMUL.FTZ R181, R181, R2.reuse ;  /* 0x00000002b5b57220 */ /* 0x080fe20000410000 */
        /* <DEDUP_REMOVED lines=14> */
[----:B------:R-:W-:Y:S01]  /*1dab0*/  MUFU.EX2 R154, R154 ;  /* 0x0000009a009a7308 */ /* 0x000fe20000000800 */
[----:B0-----:R-:W-:-:S04]  /*1dac0*/  FFMA.FTZ R221, R3, R221, R152 ;  /* 0x000000dd03dd7223 */ /* 0x001fc80000010098 */
[----:B------:R-:W-:-:S03]  /*1dad0*/  FADD.FTZ R221, R153, R221 ;  /* 0x000000dd99dd7221 */ /* 0x000fc60000010000 */
[----:B------:R-:W0:Y:S08]  /*1dae0*/  MUFU.EX2 R0, R181 ;  /* 0x000000b500007308 */ /* 0x000e300000000800 */
[----:B------:R-:W1:Y:S08]  /*1daf0*/  MUFU.EX2 R155, R155 ;  /* 0x0000009b009b7308 */ /* 0x000e700000000800 */
[----:B------:R-:W2:Y:S01]  /*1db00*/  MUFU.EX2 R158, R158 ;  /* 0x0000009e009e7308 */ /* 0x000ea20000000800 */
[----:B0-----:R-:W-:-:S07]  /*1db10*/  FFMA.FTZ R9, R0, R9, R154 ;  /* 0x0000000900097223 */ /* 0x001fce000001009a */
[----:B------:R-:W0:Y:S01]  /*1db20*/  MUFU.EX2 R159, R159 ;  /* 0x0000009f009f7308 */ /* 0x000e220000000800 */
[----:B-1----:R-:W-:Y:S01]  /*1db30*/  FADD.FTZ R181, R155, R9 ;  /* 0x000000099bb57221 */ /* 0x002fe20000010000 */
[----:B------:R-:W-:-:S04]  /*1db40*/  FADD.FTZ R9, R156, R221 ;  /* 0x000000dd9c097221 */ /* 0x000fc80000010000 */
[----:B------:R-:W-:Y:S02]  /*1db50*/  FADD.FTZ R9, R157, R9 ;  /* 0x000000099d097221 */ /* 0x000fe40000010000 */
[----:B------:R-:W1:Y:S01]  /*1db60*/  MUFU.EX2 R162, R162 ;  /* 0x000000a200a27308 */ /* 0x000e620000000800 */
[----:B--2---:R-:W-:Y:S01]  /*1db70*/  FADD.FTZ R181, R158, R181 ;  /* 0x000000b59eb57221 */ /* 0x004fe20000010000 */
[----:B------:R-:W-:-:S04]  /*1db80*/  FADD.FTZ R9, R160, R9 ;  /* 0x00000009a0097221 */ /* 0x000fc80000010000 */
[----:B------:R-:W-:Y:S02]  /*1db90*/  FADD.FTZ R9, R161, R9 ;  /* 0x00000009a1097221 */ /* 0x000fe40000010000 */
[----:B------:R-:W2:Y:S01]  /*1dba0*/  MUFU.EX2 R163, R163 ;  /* 0x000000a300a37308 */ /* 0x000ea20000000800 */
[----:B0-----:R-:W-:Y:S01]  /*1dbb0*/  FADD.FTZ R181, R159, R181 ;  /* 0x000000b59fb57221 */ /* 0x001fe20000010000 */
[----:B------:R-:W-:-:S04]  /*1dbc0*/  FADD.FTZ R9, R164, R9 ;  /* 0x00000009a4097221 */ /* 0x000fc80000010000 */
[----:B------:R-:W-:Y:S02]  /*1dbd0*/  FADD.FTZ R9, R165, R9 ;  /* 0x00000009a5097221 */ /* 0x000fe40000010000 */
        /* <DEDUP_REMOVED lines=33> */
[----:B--2---:R-:W-:-:S04]  /*1ddf0*/  FADD.FTZ R9, R180, R9 ;  /* 0x00000009b4097221 */ /* 0x004fc80000010000 */
[----:B------:R-:W-:Y:S01]  /*1de00*/  FADD.FTZ R221, R186, R9 ;  /* 0x00000009badd7221 */ /* 0x000fe20000010000 */
[----:B0-----:R-:W-:-:S04]  /*1de10*/  FADD.FTZ R181, R182, R181 ;  /* 0x000000b5b6b57221 */ /* 0x001fc80000010000 */
[----:B-1----:R-:W-:Y:S01]  /*1de20*/  FADD.FTZ R9, R183, R181 ;  /* 0x000000b5b7097221 */ /* 0x002fe20000010000 */
[----:B------:R-:W-:Y:S06]  /*1de30*/  @!P0 BRA `(.L_x_1833) ;  /* 0x0000000000048947 */ /* 0x000fec0003800000 */
[----:B------:R-:W-:Y:S01]  /*1de40*/  BPT.TRAP 0x1 ;  /* 0x000000040000795c */ /* 0x000fe20000300000 */
.L_x_1833:
        /* <DEDUP_REMOVED lines=27> */
.L_x_1813:
[----:B------:R-:W-:Y:S05]  /*1e000*/  BSYNC B0 ;  /* 0x0000000000007941 */ /* 0x000fea0003800000 */
.L_x_1812:
        /* <DEDUP_REMOVED lines=131> */
.L_x_1835:
[----:B------:R-:W-:Y:S01]  /*1e840*/  IMAD R8, R204, 0x8, R18 ;  /* 0x00000008cc087824 */ /* 0x000fe200078e0212 */
[----:B------:R-:W-:-:S04]  /*1e850*/  SHF.L.U32 R3, R218, 0x1f, RZ ;  /* 0x0000001fda037819 */ /* 0x000fc800000006ff */
[----:B------:R0:W1:Y:S01]  /*1e860*/  SYNCS.PHASECHK.TRANS64.TRYWAIT P1, [R8+URZ+0x30850], R3 ;  /* 0x03085003080075a7 */ /* 0x000062000802017f */
[----:B------:R-:W-:Y:S05]  /*1e870*/  @!P0 BRA `(.L_x_1836) ;  /* 0x0000000000048947 */ /* 0x000fea0003800000 */
[----:B------:R-:W-:Y:S01]  /*1e880*/  BPT.TRAP 0x1 ;  /* 0x000000040000795c */ /* 0x000fe20000300000 */
.L_x_1836:
        /* <DEDUP_REMOVED lines=9> */
.L_x_1838:
[----:B------:R-:W-:Y:S05]  /*1e920*/  BSYNC B0 ;  /* 0x0000000000007941 */ /* 0x000fea0003800000 */
.L_x_1837:
[----:B------:R-:W-:Y:S01]  /*1e930*/  IMAD.MOV.U32 R6, RZ, RZ, R0 ;  /* 0x000000ffff067224 */ /* 0x000fe200078e0000 */
[----:B------:R-:W-:Y:S01]  /*1e940*/  WARPGROUP.ARRIVE ;  /* 0x00000000000079c5 */ /* 0x000fe20000000000 */
[----:B------:R-:W-:-:S03]  /*1e950*/  IMAD.MOV.U32 R7, RZ, RZ, 0x40000040 ;  /* 0x40000040ff077424 */ /* 0x000fc600078e00ff */
        /* <DEDUP_REMOVED lines=17> */
[----:B------:R-:W2:Y:S02]  /*1ea70*/  SHFL.BFLY PT, R0, R221, 0x2, 0x1f ;  /* 0x0c401f00dd007f89 */ /* 0x000ea400000e0000 */
[----:B--2---:R-:W-:-:S05]  /*1ea80*/  FADD.FTZ R0, R0, R221 ;  /* 0x000000dd00007221 */ /* 0x004fca0000010000 */
[----:B01----:R-:W0:Y:S02]  /*1ea90*/  SHFL.BFLY PT, R3, R0, 0x1, 0x1f ;  /* 0x0c201f0000037f89 */ /* 0x003e2400000e0000 */
[----:B0-----:R-:W-:Y:S01]  /*1eaa0*/  FADD.FTZ R13, R0, R3 ;  /* 0x00000003000d7221 */ /* 0x001fe20000010000 */
[----:B------:R-:W-:Y:S02]  /*1eab0*/  IMAD.MOV.U32 R3, RZ, RZ, -0x800000 ;  /* 0xff800000ff037424 */ /* 0x000fe400078e00ff */
[----:B------:R-:W-:Y:S02]  /*1eac0*/  IMAD.MOV.U32 R0, RZ, RZ, -0x800000 ;  /* 0xff800000ff007424 */ /* 0x000fe400078e00ff */
[----:B------:R-:W-:-:S13]  /*1ead0*/  FSETP.NE.FTZ.AND P1, PT, R13, RZ, PT ;  /* 0x000000ff0d00720b */ /* 0x000fda0003f35000 */
[----:B------:R-:W0:Y:S02]  /*1eae0*/  @P1 MUFU.LG2 R11, R13 ;  /* 0x0000000d000b1308 */ /* 0x000e240000000c00 */
[----:B0-----:R-:W-:Y:S01]  /*1eaf0*/  @P1 FMUL.FTZ R11, R11, 0.69314718246459960938 ;  /* 0x3f3172180b0b1820 */ /* 0x001fe20000410000 */
[----:B------:R-:W-:Y:S02]  /*1eb00*/  WARPGROUP.DEPBAR.LE gsb0, 0x0 ;  /* 0x00008000000079c5 */ /* 0x000fe40000010000 */
[----:B------:R-:W-:-:S06]  /*1eb10*/  WARPGROUP.ARRIVE ;  /* 0x00000000000079c5 */ /* 0x000fcc0000000000 */
[----:B------:R-:W-:Y:S01]  /*1eb20*/  HGMMA.64x256x16.F32.BF16 R24, R188, gdesc[UR4].tnspB, R24, gsb0 ;  /* 0x43e00004bc187df0 */ /* 0x000fe20008001818 */
[----:B------:R-:W-:Y:S02]  /*1eb30*/  R2UR UR6, R6 ;  /* 0x00000000060672ca */ /* 0x000fe400000e0000 */
[----:B------:R-:W-:Y:S01]  /*1eb40*/  R2UR UR7, R7 ;  /* 0x00000000070772ca */ /* 0x000fe200000e0000 */
[----:B------:R-:W0:Y:S02]  /*1eb50*/  SHFL.BFLY PT, R6, R9, 0x2, 0x1f ;  /* 0x0c401f0009067f89 */ /* 0x000e2400000e0000 */
[----:B0-----:R-:W-:-:S05]  /*1eb60*/  FADD.FTZ R10, R6, R9 ;  /* 0x00000009060a7221 */ /* 0x001fca0000010000 */
[----:B------:R-:W0:Y:S02]  /*1eb70*/  SHFL.BFLY PT, R7, R10, 0x1, 0x1f ;  /* 0x0c201f000a077f89 */ /* 0x000e2400000e0000 */
[----:B0-----:R-:W-:Y:S01]  /*1eb80*/  FADD.FTZ R14, R10, R7 ;  /* 0x000000070a0e7221 */ /* 0x001fe20000010000 */
[----:B------:R-:W-:Y:S01]  /*1eb90*/  CS2R R6, SRZ ;  /* 0x0000000000067805 */ /* 0x000fe2000001ff00 */
[----:B------:R-:W-:-:S03]  /*1eba0*/  @P1 FMUL.FTZ R10, R2, 0.69314718246459960938 ;  /* 0x3f317218020a1820 */ /* 0x000fc60000410000 */
[----:B------:R-:W-:Y:S01]  /*1ebb0*/  FSETP.NE.FTZ.AND P2, PT, R14, RZ, PT ;  /* 0x000000ff0e00720b */ /* 0x000fe20003f55000 */
[----:B------:R-:W-:Y:S01]  /*1ebc0*/  @P1 FFMA.FTZ R3, R10, R5, R11 ;  /* 0x000000050a031223 */ /* 0x000fe2000001000b */
        /* <DEDUP_REMOVED lines=12> */
.L_x_1840:
[----:B------:R-:W2:Y:S01]  /*1ec90*/  LDL.LU R2, [R1+0x4] ;  /* 0x0000040001027983 */ /* 0x000ea20000300800 */
[----:B------:R-:W-:Y:S02]  /*1eca0*/  VIADD R4, R8, 0x30860 ;  /* 0x0003086008047836 */ /* 0x000fe40000000000 */
[-C--:B------:R-:W-:Y:S01]  /*1ecb0*/  FMUL.FTZ R24, R24, R7.reuse ;  /* 0x0000000718187220 */ /* 0x080fe20000410000 */
[----:B------:R-:W-:Y:S01]  /*1ecc0*/  FMUL.FTZ R25, R25, R7 ;  /* 0x0000000719197220 */ /* 0x000fe20000410000 */
[----:B------:R-:W3:Y:S01]  /*1ecd0*/  LDL.LU R18, [R1+0x7c] ;  /* 0x00007c0001127983 */ /* 0x000ee20000300800 */
[----:B------:R-:W-:Y:S02]  /*1ece0*/  VIADD R204, R204, 0x1 ;  /* 0x00000001cccc7836 */ /* 0x000fe40000000000 */
[----:B------:R-:W-:-:S03]  /*1ecf0*/  FMUL.FTZ R14, R27, R6 ;  /* 0x000000061b0e7220 */ /* 0x000fc60000410000 */
[----:B------:R-:W-:Y:S01]  /*1ed00*/  ISETP.NE.AND P1, PT, R204, 0x2, PT ;  /* 0x00000002cc00780c */ /* 0x000fe20003f25270 */
[-C--:B------:R-:W-:Y:S01]  /*1ed10*/  FMUL.FTZ R172, R112, R7.reuse ;  /* 0x0000000770ac7220 */ /* 0x080fe20000410000 */
[-C--:B------:R-:W-:Y:S02]  /*1ed20*/  FMUL.FTZ R173, R116, R7.reuse ;  /* 0x0000000774ad7220 */ /* 0x080fe40000410000 */
        /* <DEDUP_REMOVED lines=122> */
[----:B------:R-:W-:-:S02]  /*1f4d0*/  LOP3.LUT R218, R218, R27, RZ, 0x3c, !PT ;  /* 0x0000001bdada7212 */ /* 0x000fc400078e3cff */
[----:B------:R-:W-:Y:S02]  /*1f4e0*/  SEL R204, R204, RZ, P1 ;  /* 0x000000ffcccc7207 */ /* 0x000fe40000800000 */
[----:B--2---:R-:W-:Y:S01]  /*1f4f0*/  PRMT R4, R2, 0x654, R4 ;  /* 0x0000065402047816 */ /* 0x004fe20000000004 */
[----:B---3--:R-:W-:Y:S02]  /*1f500*/  VIADD R18, R18, 0x1 ;  /* 0x0000000112127836 */ /* 0x008fe40000000000 */
[----:B------:R-:W-:Y:S01]  /*1f510*/  FMUL.FTZ R2, R37, R7 ;  /* 0x0000000725027220 */ /* 0x000fe20000410000 */
[----:B------:R0:W-:Y:S02]  /*1f520*/  SYNCS.ARRIVE.TRANS64.RED.A1T0 RZ, [R4+URZ], RZ ;  /* 0x000000ff04ff79a7 */ /* 0x0001e4000810043f */
[----:B------:R1:W-:Y:S01]  /*1f530*/  STL [R1+0x7c], R18 ;  /* 0x00007c1201007387 */ /* 0x0003e20000100800 */
[-C--:B------:R-:W-:Y:S01]  /*1f540*/  FMUL.FTZ R7, R38, R6.reuse ;  /* 0x0000000626077220 */ /* 0x080fe20000410000 */
[----:B0-----:R-:W-:-:S07]  /*1f550*/  FMUL.FTZ R4, R26, R6 ;  /* 0x000000061a047220 */ /* 0x001fce0000410000 */
.L_x_1666:
[----:B------:R-:W0:Y:S08]  /*1f560*/  S2UR UR4, SR_CgaCtaId ;  /* 0x00000000000479c3 */ /* 0x000e300000008800 */
[----:B------:R-:W-:Y:S01]  /*1f570*/  BAR.SYNC.DEFER_BLOCKING 0x5, 0x180 ;  /* 0x0146000000007b1d */ /* 0x000fe20000010000 */
[----:B-1----:R-:W-:-:S05]  /*1f580*/  MOV R18, 0x400 ;  /* 0x0000040000127802 */ /* 0x002fca0000000f00 */
[----:B------:R-:W-:Y:S01]  /*1f590*/  BSSY B0, `(.L_x_1841) ;  /* 0x00002d0000007945 */ /* 0x000fe20003800000 */
[----:B0-----:R-:W-:-:S05]  /*1f5a0*/  IMAD.U32 R6, RZ, RZ, UR4 ;  /* 0x00000004ff067e24 */ /* 0x001fca000f8e00ff */
[----:B------:R0:W-:Y:S01]  /*1f5b0*/  STL [R1+0x4], R6 ;  /* 0x0000040601007387 */ /* 0x0001e20000100800 */
[----:B------:R-:W-:-:S05]  /*1f5c0*/  LEA R18, R6, R18, 0x18 ;  /* 0x0000001206127211 */ /* 0x000fca00078ec0ff */
[----:B------:R0:W1:Y:S01]  /*1f5d0*/  LDS.128 R36, [R18+0x308d0] ;  /* 0x0308d00012247984 */ /* 0x0000620000000c00 */
[----:B------:R-:W-:Y:S06]  /*1f5e0*/  BAR.ARV 0x4, 0x180 ;  /* 0x0106000000007b1d */ /* 0x000fec0000002000 */
[----:B------:R-:W-:Y:S05]  /*1f5f0*/  @P0 BRA `(.L_x_1842) ;  /* 0x0000001c00d80947 */ /* 0x000fea0003800000 */
[----:B0-----:R-:W2:Y:S04]  /*1f600*/  LDL R6, [R1+0xb4] ;  /* 0x0000b40001067983 */ /* 0x001ea80000100800 */
[----:B------:R-:W3:Y:S01]  /*1f610*/  LDL R180, [R1+0x78] ;  /* 0x0000780001b47983 */ /* 0x000ee20000100800 */
[----:B------:R-:W0:Y:S01]  /*1f620*/  S2R R27, SR_SWINHI ;  /* 0x00000000001b7919 */ /* 0x000e220000002f00 */
[----:B------:R-:W-:Y:S01]  /*1f630*/  F2FP.BF16.F32.PACK_AB R24, R25, R24 ;  /* 0x000000181918723e */ /* 0x000fe200000010ff */
[----:B------:R-:W-:Y:S01]  /*1f640*/  ULDC.64 UR4, c[0x0][0xc00] ;  /* 0x0003000000047ab9 */ /* 0x000fe20000000a00 */
[----:B------:R-:W4:Y:S01]  /*1f650*/  LDL R178, [R1+0x74] ;  /* 0x0000740001b27983 */ /* 0x000f220000100800 */
        /* <DEDUP_REMOVED lines=26> */
[----:B------:R-:W-:Y:S01]  /*1f800*/  BAR.SYNC.DEFER_BLOCKING 0x1, 0x100 ;  /* 0x0044000000007b1d */ /* 0x000fe20000010000 */
[----:B--2---:R-:W-:-:S03]  /*1f810*/  IMAD.WIDE R134, R6, 0x2, R34 ;  /* 0x0000000206867825 */ /* 0x004fc600078e0222 */
[C---:B------:R-:W-:Y:S02]  /*1f820*/  IADD3 R95, P1, R134.reuse, 0x20, RZ ;  /* 0x00000020865f7810 */ /* 0x040fe40007f3e0ff */
[----:B------:R-:W-:Y:S02]  /*1f830*/  IADD3 R103, P0, R134, 0x40, RZ ;  /* 0x0000004086677810 */ /* 0x000fe40007f1e0ff */
[----:B------:R-:W-:Y:S02]  /*1f840*/  LOP3.LUT R94, R95, 0x380, RZ, 0xc0, !PT ;  /* 0x000003805f5e7812 */ /* 0x000fe400078ec0ff */
[----:B------:R-:W-:Y:S02]  /*1f850*/  LOP3.LUT R102, R103, 0x380, RZ, 0xc0, !PT ;  /* 0x0000038067667812 */ /* 0x000fe400078ec0ff */
[----:B------:R-:W-:Y:S02]  /*1f860*/  SHF.R.U64 R94, R94, 0x3, RZ ;  /* 0x000000035e5e7819 */ /* 0x000fe400000012ff */
[----:B------:R-:W-:-:S02]  /*1f870*/  IADD3 R119, P5, R134, 0x4040, RZ ;  /* 0x0000404086777810 */ /* 0x000fc40007fbe0ff */
[----:B------:R-:W-:Y:S01]  /*1f880*/  LOP3.LUT R94, R94, R95, RZ, 0x3c, !PT ;  /* 0x0000005f5e5e7212 */ /* 0x000fe200078e3cff */
[--C-:B------:R-:W-:Y:S01]  /*1f890*/  IMAD.X R95, RZ, RZ, R135.reuse, P1 ;  /* 0x000000ffff5f7224 */ /* 0x100fe200008e0687 */
[----:B------:R-:W-:Y:S02]  /*1f8a0*/  SHF.R.U64 R102, R102, 0x3, RZ ;  /* 0x0000000366667819 */ /* 0x000fe400000012ff */
[C---:B------:R-:W-:Y:S02]  /*1f8b0*/  IADD3 R123, P1, R134.reuse, 0x8000, RZ ;  /* 0x00008000867b7810 */ /* 0x040fe40007f3e0ff */
[----:B------:R-:W-:Y:S02]  /*1f8c0*/  IADD3 R121, P2, R134, 0x4060, RZ ;  /* 0x0000406086797810 */ /* 0x000fe40007f5e0ff */
[----:B------:R-:W-:Y:S02]  /*1f8d0*/  LOP3.LUT R118, R119, 0x380, RZ, 0xc0, !PT ;  /* 0x0000038077767812 */ /* 0x000fe400078ec0ff */
[----:B------:R-:W-:Y:S01]  /*1f8e0*/  LOP3.LUT R102, R102, R103, RZ, 0x3c, !PT ;  /* 0x0000006766667212 */ /* 0x000fe200078e3cff */
[----:B------:R-:W-:Y:S01]  /*1f8f0*/  IMAD.X R103, RZ, RZ, R135, P0 ;  /* 0x000000ffff677224 */ /* 0x000fe200000e0687 */
[----:B------:R-:W-:-:S02]  /*1f900*/  LOP3.LUT R122, R123, 0x380, RZ, 0xc0, !PT ;  /* 0x000003807b7a7812 */ /* 0x000fc400078ec0ff */
[C---:B------:R-:W-:Y:S02]  /*1f910*/  LOP3.LUT R27, R134.reuse, 0x380, RZ, 0xc0, !PT ;  /* 0x00000380861b7812 */ /* 0x040fe400078ec0ff */
[C---:B------:R-:W-:Y:S02]  /*1f920*/  IADD3 R107, P4, R134.reuse, 0x60, RZ ;  /* 0x00000060866b7810 */ /* 0x040fe40007f9e0ff */
[C---:B------:R-:W-:Y:S02]  /*1f930*/  IADD3 R111, P3, R134.reuse, 0x4000, RZ ;  /* 0x00004000866f7810 */ /* 0x040fe40007f7e0ff */
[----:B------:R-:W-:Y:S02]  /*1f940*/  LOP3.LUT R120, R121, 0x380, RZ, 0xc0, !PT ;  /* 0x0000038079787812 */ /* 0x000fe400078ec0ff */
[----:B------:R-:W-:Y:S02]  /*1f950*/  IADD3 R125, P0, R134, 0x8020, RZ ;  /* 0x00008020867d7810 */ /* 0x000fe40007f1e0ff */
[----:B------:R-:W-:-:S02]  /*1f960*/  SHF.R.U64 R118, R118, 0x3, RZ ;  /* 0x0000000376767819 */ /* 0x000fc400000012ff */
[----:B------:R-:W-:Y:S02]  /*1f970*/  IADD3 R115, P6, R134, 0x4020, RZ ;  /* 0x0000402086737810 */ /* 0x000fe40007fde0ff */
[----:B------:R-:W-:Y:S02]  /*1f980*/  SHF.R.U64 R122, R122, 0x3, RZ ;  /* 0x000000037a7a7819 */ /* 0x000fe400000012ff */
[----:B------:R-:W-:Y:S02]  /*1f990*/  SHF.R.U64 R27, R27, 0x3, RZ ;  /* 0x000000031b1b7819 */ /* 0x000fe400000012ff */
[----:B------:R-:W-:Y:S02]  /*1f9a0*/  LOP3.LUT R106, R107, 0x380, RZ, 0xc0, !PT ;  /* 0x000003806b6a7812 */ /* 0x000fe400078ec0ff */
[----:B------:R-:W-:Y:S02]  /*1f9b0*/  LOP3.LUT R110, R111, 0x380, RZ, 0xc0, !PT ;  /* 0x000003806f6e7812 */ /* 0x000fe400078ec0ff */
[----:B------:R-:W-:-:S02]  /*1f9c0*/  SHF.R.U64 R120, R120, 0x3, RZ ;  /* 0x0000000378787819 */ /* 0x000fc400000012ff */
[----:B------:R-:W-:Y:S02]  /*1f9d0*/  LOP3.LUT R124, R125, 0x380, RZ, 0xc0, !PT ;  /* 0x000003807d7c7812 */ /* 0x000fe400078ec0ff */
[----:B------:R-:W-:Y:S01]  /*1f9e0*/  LOP3.LUT R118, R118, R119, RZ, 0x3c, !PT ;  /* 0x0000007776767212 */ /* 0x000fe200078e3cff */
[--C-:B------:R-:W-:Y:S01]  /*1f9f0*/  IMAD.X R119, RZ, RZ, R135.reuse, P5 ;  /* 0x000000ffff777224 */ /* 0x100fe200028e0687 */
[----:B------:R-:W-:Y:S02]  /*1fa00*/  LOP3.LUT R114, R115, 0x380, RZ, 0xc0, !PT ;  /* 0x0000038073727812 */ /* 0x000fe400078ec0ff */
[----:B------:R-:W-:Y:S01]  /*1fa10*/  LOP3.LUT R122, R122, R123, RZ, 0x3c, !PT ;  /* 0x0000007b7a7a7212 */ /* 0x000fe200078e3cff */
[--C-:B------:R-:W-:Y:S01]  /*1fa20*/  IMAD.X R123, RZ, RZ, R135.reuse, P1 ;  /* 0x000000ffff7b7224 */ /* 0x100fe200008e0687 */
[----:B------:R-:W-:Y:S01]  /*1fa30*/  LOP3.LUT R26, R27, R134, RZ, 0x3c, !PT ;  /* 0x000000861b1a7212 */ /* 0x000fe200078e3cff */
[----:B------:R-:W-:Y:S01]  /*1fa40*/  IMAD.MOV.U32 R27, RZ, RZ, R135 ;  /* 0x000000ffff1b7224 */ /* 0x000fe200078e0087 */
[----:B------:R-:W-:-:S02]  /*1fa50*/  SHF.R.U64 R106, R106, 0x3, RZ ;  /* 0x000000036a6a7819 */ /* 0x000fc400000012ff */
[----:B------:R-:W-:Y:S02]  /*1fa60*/  IADD3 R177, P5, R134, 0xc020, RZ ;  /* 0x0000c02086b17810 */ /* 0x000fe40007fbe0ff */
[----:B------:R-:W-:Y:S02]  /*1fa70*/  SHF.R.U64 R110, R110, 0x3, RZ ;  /* 0x000000036e6e7819 */ /* 0x000fe400000012ff */
[----:B------:R-:W-:Y:S01]  /*1fa80*/  LOP3.LUT R120, R120, R121, RZ, 0x3c, !PT ;  /* 0x0000007978787212 */ /* 0x000fe200078e3cff */
[----:B------:R-:W-:Y:S01]  /*1fa90*/  IMAD.X R121, RZ, RZ, R135, P2 ;  /* 0x000000ffff797224 */ /* 0x000fe200010e0687 */
[----:B------:R-:W-:Y:S02]  /*1faa0*/  SHF.R.U64 R124, R124, 0x3, RZ ;  /* 0x000000037c7c7819 */ /* 0x000fe400000012ff */
[----:B------:R-:W-:Y:S02]  /*1fab0*/  IADD3 R181, P1, R134, 0xc060, RZ ;  /* 0x0000c06086b57810 */ /* 0x000fe40007f3e0ff */
[----:B------:R-:W-:-:S02]  /*1fac0*/  SHF.R.U64 R114, R114, 0x3, RZ ;  /* 0x0000000372727819 */ /* 0x000fc400000012ff */
[----:B------:R-:W-:Y:S02]  /*1fad0*/  IADD3 R179, P2, R134, 0xc040, RZ ;  /* 0x0000c04086b37810 */ /* 0x000fe40007f5e0ff */
[----:B------:R-:W-:Y:S01]  /*1fae0*/  LOP3.LUT R106, R106, R107, RZ, 0x3c, !PT ;  /* 0x0000006b6a6a7212 */ /* 0x000fe200078e3cff */
[--C-:B------:R-:W-:Y:S01]  /*1faf0*/  IMAD.X R107, RZ, RZ, R135.reuse, P4 ;  /* 0x000000ffff6b7224 */ /* 0x100fe200020e0687 */
[----:B------:R-:W-:Y:S02]  /*1fb00*/  LOP3.LUT R4, R177, 0x380, RZ, 0xc0, !PT ;  /* 0x00000380b1047812 */ /* 0x000fe400078ec0ff */
[----:B------:R-:W-:Y:S01]  /*1fb10*/  LOP3.LUT R110, R110, R111, RZ, 0x3c, !PT ;  /* 0x0000006f6e6e7212 */ /* 0x000fe200078e3cff */
[--C-:B------:R-:W-:Y:S01]  /*1fb20*/  IMAD.X R111, RZ, RZ, R135.reuse, P3 ;  /* 0x000000ffff6f7224 */ /* 0x100fe200018e0687 */
[----:B------:R-:W-:Y:S01]  /*1fb30*/  LOP3.LUT R124, R124, R125, RZ, 0x3c, !PT ;  /* 0x0000007d7c7c7212 */ /* 0x000fe200078e3cff */
[----:B------:R-:W-:Y:S01]  /*1fb40*/  IMAD.X R125, RZ, RZ, R135, P0 ;  /* 0x000000ffff7d7224 */ /* 0x000fe200000e0687 */
[----:B------:R-:W-:-:S02]  /*1fb50*/  MOV R6, R26 ;  /* 0x0000001a00067202 */ /* 0x000fc40000000f00 */
[----:B------:R-:W-:Y:S02]  /*1fb60*/  LOP3.LUT R14, R181, 0x380, RZ, 0xc0, !PT ;  /* 0x00000380b50e7812 */ /* 0x000fe400078ec0ff */
[----:B------:R-:W-:Y:S02]  /*1fb70*/  IADD3 R127, P4, R134, 0x8040, RZ ;  /* 0x00008040867f7810 */ /* 0x000fe40007f9e0ff */
[----:B------:R-:W-:Y:S02]  /*1fb80*/  F2FP.BF16.F32.PACK_AB R27, R12, R30 ;  /* 0x0000001e0c1b723e */ /* 0x000fe400000010ff */
[----:B------:R-:W-:Y:S01]  /*1fb90*/  LOP3.LUT R114, R114, R115, RZ, 0x3c, !PT ;  /* 0x0000007372727212 */ /* 0x000fe200078e3cff */
[----:B------:R-:W-:Y:S01]  /*1fba0*/  IMAD.X R115, RZ, RZ, R135, P6 ;  /* 0x000000ffff737224 */ /* 0x000fe200030e0687 */
[----:B------:R-:W-:Y:S02]  /*1fbb0*/  IADD3 R129, P3, R134, 0x8060, RZ ;  /* 0x0000806086817810 */ /* 0x000fe40007f7e0ff */
[----:B------:R-:W-:-:S02]  /*1fbc0*/  F2FP.BF16.F32.PACK_AB R26, R29, R28 ;  /* 0x0000001c1d1a723e */ /* 0x000fc400000010ff */
[----:B------:R-:W-:Y:S02]  /*1fbd0*/  LOP3.LUT R12, R179, 0x380, RZ, 0xc0, !PT ;  /* 0x00000380b30c7812 */ /* 0x000fe400078ec0ff */
[----:B------:R-:W-:Y:S02]  /*1fbe0*/  ISETP.NE.U32.AND P0, PT, RZ, UR4, PT ;  /* 0x00000004ff007c0c */ /* 0x000fe4000bf05070 */
[----:B------:R-:W-:Y:S02]  /*1fbf0*/  SHF.R.U64 R4, R4, 0x3, RZ ;  /* 0x0000000304047819 */ /* 0x000fe400000012ff */
[----:B------:R-:W-:Y:S02]  /*1fc00*/  IADD3 R131, P6, R134, 0xc000, RZ ;  /* 0x0000c00086837810 */ /* 0x000fe40007fde0ff */
[----:B------:R-:W-:Y:S02]  /*1fc10*/  SHF.R.U64 R14, R14, 0x3, RZ ;  /* 0x000000030e0e7819 */ /* 0x000fe400000012ff */
[----:B------:R-:W-:Y:S01]  /*1fc20*/  LOP3.LUT R126, R127, 0x380, RZ, 0xc0, !PT ;  /* 0x000003807f7e7812 */ /* 0x000fe200078ec0ff */
[----:B------:R-:W-:Y:S01]  /*1fc30*/  IMAD.X R29, RZ, RZ, R135, P1 ;  /* 0x000000ffff1d7224 */ /* 0x000fe200008e0687 */
[----:B------:R-:W-:Y:S01]  /*1fc40*/  LOP3.LUT R128, R129, 0x380, RZ, 0xc0, !PT ;  /* 0x0000038081807812 */ /* 0x000fe200078ec0ff */
[----:B------:R0:W-:Y:S01]  /*1fc50*/  STSM.16.M88.4 [R6], R24 ;  /* 0x0000001806007844 */ /* 0x0001e20000000200 */
[----:B------:R-:W-:-:S02]  /*1fc60*/  SHF.R.U64 R12, R12, 0x3, RZ ;  /* 0x000000030c0c7819 */ /* 0x000fc400000012ff */
[----:B------:R-:W-:Y:S01]  /*1fc70*/  ISETP.NE.AND.EX P0, PT, RZ, UR5, PT, P0 ;  /* 0x00000005ff007c0c */ /* 0x000fe2000bf05300 */
[----:B------:R-:W-:Y:S01]  /*1fc80*/  ULDC.64 UR4, c[0x0][0xc08] ;  /* 0x0003020000047ab9 */ /* 0x000fe20000000a00 */
[----:B------:R-:W-:Y:S01]  /*1fc90*/  LOP3.LUT R138, R4, R177, RZ, 0x3c, !PT ;  /* 0x000000b1048a7212 */ /* 0x000fe200078e3cff */
[----:B------:R-:W-:Y:S01]  /*1fca0*/  IMAD.X R143, RZ, RZ, R135, P2 ;  /* 0x000000ffff8f7224 */ /* 0x000fe200010e0687 */
[----:B------:R-:W-:Y:S02]  /*1fcb0*/  LOP3.LUT R130, R131, 0x380, RZ, 0xc0, !PT ;  /* 0x0000038083827812 */ /* 0x000fe400078ec0ff */
[----:B------:R-:W-:Y:S02]  /*1fcc0*/  LOP3.LUT R28, R14, R181, RZ, 0x3c, !PT ;  /* 0x000000b50e1c7212 */ /* 0x000fe400078e3cff */
[----:B------:R-:W-:Y:S02]  /*1fcd0*/  MOV R94, R94 ;  /* 0x0000005e005e7202 */ /* 0x000fe40000000f00 */
[----:B------:R-:W-:-:S02]  /*1fce0*/  F2FP.BF16.F32.PACK_AB R4, R33, R153 ;  /* 0x000000992104723e */ /* 0x000fc400000010ff */
[----:B------:R-:W-:Y:S02]  /*1fcf0*/  SHF.R.U64 R126, R126, 0x3, RZ ;  /* 0x000000037e7e7819 */ /* 0x000fe400000012ff */
[----:B0-----:R-:W-:Y:S02]  /*1fd00*/  F2FP.BF16.F32.PACK_AB R6, R2, R154 ;  /* 0x0000009a0206723e */ /* 0x001fe400000010ff */
[----:B------:R-:W-:Y:S02]  /*1fd10*/  ISETP.NE.U32.AND P2, PT, RZ, UR4, PT ;  /* 0x00000004ff007c0c */ /* 0x000fe4000bf45070 */
[----:B------:R-:W-:Y:S02]  /*1fd20*/  SHF.R.U64 R128, R128, 0x3, RZ ;  /* 0x0000000380807819 */ /* 0x000fe400000012ff */
[----:B------:R-:W-:Y:S02]  /*1fd30*/  LOP3.LUT R142, R12, R179, RZ, 0x3c, !PT ;  /* 0x000000b30c8e7212 */ /* 0x000fe400078e3cff */
[----:B------:R-:W-:-:S02]  /*1fd40*/  MOV R102, R102 ;  /* 0x0000006600667202 */ /* 0x000fc40000000f00 */
[----:B------:R-:W-:Y:S02]  /*1fd50*/  MOV R106, R106 ;  /* 0x0000006a006a7202 */ /* 0x000fe40000000f00 */
[----:B------:R-:W-:Y:S02]  /*1fd60*/  F2FP.BF16.F32.PACK_AB R12, R49, R157 ;  /* 0x0000009d310c723e */ /* 0x000fe400000010ff */
[----:B------:R-:W-:Y:S01]  /*1fd70*/  F2FP.BF16.F32.PACK_AB R14, R53, R52 ;  /* 0x00000034350e723e */ /* 0x000fe200000010ff */
[----:B------:R0:W-:Y:S01]  /*1fd80*/  STSM.16.M88.4 [R94], R4 ;  /* 0x000000045e007844 */ /* 0x0001e20000000200 */
[----:B------:R-:W-:Y:S02]  /*1fd90*/  SHF.R.U64 R130, R130, 0x3, RZ ;  /* 0x0000000382827819 */ /* 0x000fe400000012ff */
[----:B------:R-:W-:Y:S02]  /*1fda0*/  MOV R110, R110 ;  /* 0x0000006e006e7202 */ /* 0x000fe40000000f00 */
[----:B------:R-:W-:-:S02]  /*1fdb0*/  MOV R2, R28 ;  /* 0x0000001c00027202 */ /* 0x000fc40000000f00 */
[----:B------:R-:W-:Y:S02]  /*1fdc0*/  F2FP.BF16.F32.PACK_AB R24, R57, R158 ;  /* 0x0000009e3918723e */ /* 0x000fe400000010ff */
[----:B------:R-:W-:Y:S02]  /*1fdd0*/  F2FP.BF16.F32.PACK_AB R25, R59, R58 ;  /* 0x0000003a3b19723e */ /* 0x000fe400000010ff */
[----:B------:R-:W-:Y:S02]  /*1fde0*/  F2FP.BF16.F32.PACK_AB R26, R61, R159 ;  /* 0x0000009f3d1a723e */ /* 0x000fe400000010ff */
[----:B------:R-:W-:Y:S02]  /*1fdf0*/  F2FP.BF16.F32.PACK_AB R27, R63, R62 ;  /* 0x0000003e3f1b723e */ /* 0x000fe400000010ff */
[----:B------:R-:W-:Y:S01]  /*1fe00*/  LOP3.LUT R126, R126, R127, RZ, 0x3c, !PT ;  /* 0x0000007f7e7e7212 */ /* 0x000fe200078e3cff */
[----:B------:R-:W-:Y:S01]  /*1fe10*/  IMAD.X R127, RZ, RZ, R135, P4 ;  /* 0x000000ffff7f7224 */ /* 0x000fe200020e0687 */
[----:B------:R-:W-:-:S02]  /*1fe20*/  MOV R114, R114 ;  /* 0x0000007200727202 */ /* 0x000fc40000000f00 */
[----:B------:R-:W-:Y:S02]  /*1fe30*/  F2FP.BF16.F32.PACK_AB R28, R65, R160 ;  /* 0x000000a0411c723e */ /* 0x000fe400000010ff */
[----:B------:R-:W-:Y:S02]  /*1fe40*/  F2FP.BF16.F32.PACK_AB R29, R67, R66 ;  /* 0x00000042431d723e */ /* 0x000fe400000010ff */
[----:B------:R-:W-:Y:S02]  /*1fe50*/  F2FP.BF16.F32.PACK_AB R30, R69, R161 ;  /* 0x000000a1451e723e */ /* 0x000fe400000010ff */
[----:B------:R-:W-:Y:S01]  /*1fe60*/  ISETP.NE.AND.EX P2, PT, RZ, UR5, PT, P2 ;  /* 0x00000005ff007c0c */ /* 0x000fe2000bf45320 */
[----:B------:R2:W-:Y:S01]  /*1fe70*/  STSM.16.M88.4 [R102], R8 ;  /* 0x0000000866007844 */ /* 0x0005e20000000200 */
[----:B------:R-:W-:Y:S01]  /*1fe80*/  LOP3.LUT R128, R128, R129, RZ, 0x3c, !PT ;  /* 0x0000008180807212 */ /* 0x000fe200078e3cff */
[----:B------:R-:W-:Y:S01]  /*1fe90*/  IMAD.X R129, RZ, RZ, R135, P3 ;  /* 0x000000ffff817224 */ /* 0x000fe200018e0687 */
[----:B------:R-:W-:-:S02]  /*1fea0*/  MOV R118, R118 ;  /* 0x0000007600767202 */ /* 0x000fc40000000f00 */
[----:B0-----:R-:W-:Y:S02]  /*1feb0*/  F2FP.BF16.F32.PACK_AB R4, R73, R162 ;  /* 0x000000a24904723e */ /* 0x001fe400000010ff */
[----:B------:R-:W-:Y:S02]  /*1fec0*/  F2FP.BF16.F32.PACK_AB R5, R75, R74 ;  /* 0x0000004a4b05723e */ /* 0x000fe400000010ff */
[----:B------:R-:W-:Y:S02]  /*1fed0*/  F2FP.BF16.F32.PACK_AB R6, R77, R163 ;  /* 0x000000a34d06723e */ /* 0x000fe400000010ff */
[----:B------:R-:W-:Y:S01]  /*1fee0*/  F2FP.BF16.F32.PACK_AB R7, R79, R78 ;  /* 0x0000004e4f07723e */ /* 0x000fe200000010ff */
[----:B------:R0:W-:Y:S01]  /*1fef0*/  STSM.16.M88.4 [R106], R12 ;  /* 0x0000000c6a007844 */ /* 0x0001e20000000200 */
[----:B------:R-:W-:Y:S01]  /*1ff00*/  LOP3.LUT R130, R130, R131, RZ, 0x3c, !PT ;  /* 0x0000008382827212 */ /* 0x000fe200078e3cff */
[----:B------:R-:W-:Y:S01]  /*1ff10*/  IMAD.X R131, RZ, RZ, R135, P6 ;  /* 0x000000ffff837224 */ /* 0x000fe200030e0687 */
[----:B------:R-:W-:Y:S01]  /*1ff20*/  MOV R120, R120 ;  /* 0x0000007800787202 */ /* 0x000fe20000000f00 */
[----:B------:R-:W-:Y:S01]  /*1ff30*/  STSM.16.M88.4 [R110], R24 ;  /* 0x000000186e007844 */ /* 0x000fe20000000200 */
[----:B--2---:R-:W-:-:S02]  /*1ff40*/  F2FP.BF16.F32.PACK_AB R8, R81, R164 ;  /* 0x000000a45108723e */ /* 0x004fc400000010ff */
[----:B------:R-:W-:Y:S02]  /*1ff50*/  F2FP.BF16.F32.PACK_AB R9, R83, R82 ;  /* 0x000000525309723e */ /* 0x000fe400000010ff */
[----:B------:R-:W-:Y:S02]  /*1ff60*/  F2FP.BF16.F32.PACK_AB R10, R85, R165 ;  /* 0x000000a5550a723e */ /* 0x000fe400000010ff */
[----:B------:R-:W-:Y:S01]  /*1ff70*/  F2FP.BF16.F32.PACK_AB R11, R87, R86 ;  /* 0x00000056570b723e */ /* 0x000fe200000010ff */
[----:B------:R-:W-:Y:S01]  /*1ff80*/  IMAD.X R139, RZ, RZ, R135, P5 ;  /* 0x000000ffff8b7224 */ /* 0x000fe200028e0687 */
[----:B------:R-:W-:Y:S01]  /*1ff90*/  MOV R122, R122 ;  /* 0x0000007a007a7202 */ /* 0x000fe20000000f00 */
[----:B------:R-:W-:Y:S01]  /*1ffa0*/  STSM.16.M88.4 [R114], R28 ;  /* 0x0000001c72007844 */ /* 0x000fe20000000200 */
[----:B------:R-:W-:Y:S02]  /*1ffb0*/  MOV R124, R124 ;  /* 0x0000007c007c7202 */ /* 0x000fe40000000f00 */
[----:B0-----:R-:W-:-:S02]  /*1ffc0*/  F2FP.BF16.F32.PACK_AB R12, R89, R166 ;  /* 0x000000a6590c723e */ /* 0x001fc400000010ff */
[----:B------:R-:W-:Y:S02]  /*1ffd0*/  F2FP.BF16.F32.PACK_AB R13, R91, R90 ;  /* 0x0000005a5b0d723e */ /* 0x000fe400000010ff */
[----:B------:R-:W-:Y:S02]  /*1ffe0*/  F2FP.BF16.F32.PACK_AB R14, R93, R167 ;  /* 0x000000a75d0e723e */ /* 0x000fe400000010ff */
[----:B------:R-:W-:Y:S01]  /*1fff0*/  F2FP.BF16.F32.PACK_AB R15, R21, R20 ;  /* 0x00000014150f723e */ /* 0x000fe200000010ff */
[----:B------:R0:W-:Y:S01]  /*20000*/  STSM.16.M88.4 [R118], R4 ;  /* 0x0000000476007844 */ /* 0x0001e20000000200 */
[----:B------:R-:W-:Y:S02]  /*20010*/  F2FP.BF16.F32.PACK_AB R52, R97, R168 ;  /* 0x000000a86134723e */ /* 0x000fe400000010ff */
[----:B------:R-:W-:Y:S02]  /*20020*/  F2FP.BF16.F32.PACK_AB R53, R99, R98 ;  /* 0x000000626335723e */ /* 0x000fe400000010ff */
[----:B------:R-:W-:Y:S01]  /*20030*/  MOV R126, R126 ;  /* 0x0000007e007e7202 */ /* 0x000fe20000000f00 */
[----:B------:R2:W-:Y:S01]  /*20040*/  STSM.16.M88.4 [R120], R8 ;  /* 0x0000000878007844 */ /* 0x0005e20000000200 */
[----:B------:R-:W-:-:S02]  /*20050*/  MOV R128, R128 ;  /* 0x0000008000807202 */ /* 0x000fc40000000f00 */
[----:B------:R-:W-:Y:S01]  /*20060*/  MOV R130, R130 ;  /* 0x0000008200827202 */ /* 0x000fe20000000f00 */
[----:B------:R3:W-:Y:S01]  /*20070*/  STSM.16.M88.4 [R122], R12 ;  /* 0x0000000c7a007844 */ /* 0x0007e20000000200 */
[----:B-1----:R-:W-:Y:S02]  /*20080*/  MOV R36, R138 ;  /* 0x0000008a00247202 */ /* 0x002fe40000000f00 */
[----:B------:R-:W-:Y:S02]  /*20090*/  F2FP.BF16.F32.PACK_AB R153, R84, R80 ;  /* 0x000000505499723e */ /* 0x000fe400000010ff */
[----:B0-----:R-:W-:Y:S02]  /*200a0*/  F2FP.BF16.F32.PACK_AB R4, R113, R172 ;  /* 0x000000ac7104723e */ /* 0x001fe400000010ff */
[----:B------:R-:W-:Y:S02]  /*200b0*/  F2FP.BF16.F32.PACK_AB R5, R56, R50 ;  /* 0x000000323805723e */ /* 0x000fe400000010ff */
[----:B------:R-:W-:-:S02]  /*200c0*/  F2FP.BF16.F32.PACK_AB R6, R117, R173 ;  /* 0x000000ad7506723e */ /* 0x000fc400000010ff */
[----:B------:R-:W-:Y:S01]  /*200d0*/  F2FP.BF16.F32.PACK_AB R7, R64, R60 ;  /* 0x0000003c4007723e */ /* 0x000fe200000010ff */
[----:B------:R-:W-:Y:S01]  /*200e0*/  STSM.16.M88.4 [R124], R52 ;  /* 0x000000347c007844 */ /* 0x000fe20000000200 */
[----:B--2---:R-:W-:Y:S02]  /*200f0*/  F2FP.BF16.F32.PACK_AB R8, R112, R174 ;  /* 0x000000ae7008723e */ /* 0x004fe400000010ff */
[----:B------:R-:W-:Y:S02]  /*20100*/  F2FP.BF16.F32.PACK_AB R154, R133, R132 ;  /* 0x00000084859a723e */ /* 0x000fe400000010ff */
[----:B------:R-:W-:Y:S02]  /*20110*/  F2FP.BF16.F32.PACK_AB R9, R71, R68 ;  /* 0x000000444709723e */ /* 0x000fe400000010ff */
[----:B------:R-:W-:Y:S02]  /*20120*/  F2FP.BF16.F32.PACK_AB R10, R116, R175 ;  /* 0x000000af740a723e */ /* 0x000fe400000010ff */
[----:B------:R-:W-:Y:S01]  /*20130*/  F2FP.BF16.F32.PACK_AB R11, R76, R72 ;  /* 0x000000484c0b723e */ /* 0x000fe200000010ff */
[----:B------:R-:W-:Y:S01]  /*20140*/  STSM.16.M88.4 [R126], R40 ;  /* 0x000000287e007844 */ /* 0x000fe20000000200 */
[----:B------:R-:W-:Y:S01]  /*20150*/  MOV R142, R142 ;  /* 0x0000008e008e7202 */ /* 0x000fe20000000f00 */
[----:B---3--:R-:W0:Y:S01]  /*20160*/  LDC.64 R12, c[0x0][0xc00] ;  /* 0x00030000ff0c7b82 */ /* 0x008e220000000a00 */
[----:B------:R-:W-:Y:S01]  /*20170*/  F2FP.BF16.F32.PACK_AB R138, R141, R140 ;  /* 0x0000008c8d8a723e */ /* 0x000fe200000010ff */
[----:B------:R1:W-:Y:S01]  /*20180*/  STSM.16.M88.4 [R128], R4 ;  /* 0x0000000480007844 */ /* 0x0003e20000000200 */
[----:B------:R-:W-:-:S03]  /*20190*/  F2FP.BF16.F32.PACK_AB R139, R108, R104 ;  /* 0x000000686c8b723e */ /* 0x000fc600000010ff */
[----:B------:R-:W-:Y:S01]  /*201a0*/  STSM.16.M88.4 [R130], R8 ;  /* 0x0000000882007844 */ /* 0x000fe20000000200 */
[----:B------:R-:W-:Y:S01]  /*201b0*/  ULDC UR4, c[0x0][0xa88] ;  /* 0x0002a20000047ab9 */ /* 0x000fe20000000800 */
[----:B------:R-:W-:Y:S01]  /*201c0*/  IMAD.MOV.U32 R20, RZ, RZ, RZ ;  /* 0x000000ffff147224 */ /* 0x000fe200078e00ff */
[----:B------:R-:W2:Y:S01]  /*201d0*/  LDC R80, c[0x0][0xbe8] ;  /* 0x0002fa00ff507b82 */ /* 0x000ea20000000800 */
[----:B------:R-:W-:Y:S04]  /*201e0*/  STSM.16.M88.4 [R36], R152 ;  /* 0x0000009824007844 */ /* 0x000fe80000000200 */
[----:B------:R-:W-:Y:S03]  /*201f0*/  STSM.16.M88.4 [R142], R136 ;  /* 0x000000888e007844 */ /* 0x000fe60000000200 */
[----:B-1----:R-:W1:Y:S01]  /*20200*/  @P2 LDC.64 R4, c[0x0][0xc08] ;  /* 0x00030200ff042b82 */ /* 0x002e620000000a00 */
[----:B------:R4:W-:Y:S01]  /*20210*/  STSM.16.M88.4 [R2], R144 ;  /* 0x0000009002007844 */ /* 0x0009e20000000200 */
[----:B------:R-:W-:-:S02]  /*20220*/  IMAD.U32 R7, RZ, RZ, UR4 ;  /* 0x00000004ff077e24 */ /* 0x000fc4000f8e00ff */
[----:B0-----:R-:W-:-:S04]  /*20230*/  IMAD.WIDE R12, R180, 0x4, R12 ;  /* 0x00000004b40c7825 */ /* 0x001fc800078e020c */
[----:B------:R-:W-:Y:S01]  /*20240*/  BAR.SYNC.DEFER_BLOCKING 0x1, 0x100 ;  /* 0x0044000000007b1d */ /* 0x000fe20000010000 */
[----:B-1----:R-:W-:-:S05]  /*20250*/  @P2 IMAD.WIDE R4, R180, 0x4, R4 ;  /* 0x00000004b4042825 */ /* 0x002fca00078e0204 */
[----:B------:R0:W5:Y:S04]  /*20260*/  @P0 LDG.E R20, desc[UR60][R12.64] ;  /* 0x0000003c0c140981 */ /* 0x000168000c1e1900 */
[----:B------:R0:W5:Y:S01]  /*20270*/  @P2 LDG.E R7, desc[UR60][R4.64] ;  /* 0x0000003c04072981 */ /* 0x000162000c1e1900 */
[----:B--2---:R-:W-:-:S13]  /*20280*/  ISETP.NE.AND P1, PT, R80, 0x1, PT ;  /* 0x000000015000780c */ /* 0x004fda0003f25270 */
[----:B------:R-:W1:Y:S08]  /*20290*/  @P1 LDC R6, c[0x0][0xbec] ;  /* 0x0002fb00ff061b82 */ /* 0x000e700000000800 */
[----:B------:R-:W2:Y:S01]  /*202a0*/  @P1 LDC R15, c[0x0][0xbf0] ;  /* 0x0002fc00ff0f1b82 */ /* 0x000ea20000000800 */
[----:B----4-:R-:W-:Y:S01]  /*202b0*/  SHF.R.S32.HI R2, RZ, 0x1f, R178 ;  /* 0x0000001fff027819 */ /* 0x010fe200000114b2 */
[----:B0-----:R-:W-:Y:S06]  /*202c0*/  @P2 BRA `(.L_x_1843) ;  /* 0x0000000000102947 */ /* 0x001fec0003800000 */
[----:B------:R-:W-:Y:S05]  /*202d0*/  @!P0 BRA `(.L_x_1843) ;  /* 0x00000000000c8947 */ /* 0x000fea0003800000 */
[----:B------:R-:W3:Y:S04]  /*202e0*/  LDG.E R4, desc[UR60][R12.64] ;  /* 0x0000003c0c047981 */ /* 0x000ee8000c1e1900 */
[----:B-----5:R-:W3:Y:S02]  /*202f0*/  LDG.E R7, desc[UR60][R12.64+0x4] ;  /* 0x0000043c0c077981 */ /* 0x020ee4000c1e1900 */
[----:B---3--:R-:W-:-:S07]  /*20300*/  IMAD.IADD R7, R7, 0x1, -R4 ;  /* 0x0000000107077824 */ /* 0x008fce00078e0a04 */
.L_x_1843:
[----:B------:R-:W3:Y:S01]  /*20310*/  LDL R5, [R1+0x64] ;  /* 0x0000640001057983 */ /* 0x000ee20000100800 */
[----:B------:R-:W-:-:S03]  /*20320*/  ULDC.64 UR4, c[0x0][0xb90] ;  /* 0x0002e40000047ab9 */ /* 0x000fc60000000a00 */
[----:B------:R-:W4:Y:S01]  /*20330*/  LDL R87, [R1+0x70] ;  /* 0x0000700001577983 */ /* 0x000f220000100800 */
[----:B-----5:R-:W-:Y:S02]  /*20340*/  SHF.R.S32.HI R21, RZ, 0x1f, R20 ;  /* 0x0000001fff157819 */ /* 0x020fe40000011414 */
[----:B------:R-:W-:Y:S01]  /*20350*/  SHF.R.S32.HI R36, RZ, 0x1f, R180 ;  /* 0x0000001fff247819 */ /* 0x000fe200000114b4 */
[----:B------:R-:W3:Y:S01]  /*20360*/  LDL.LU R86, [R1+0x4c] ;  /* 0x00004c0001567983 */ /* 0x000ee20000300800 */
[----:B------:R-:W-:Y:S01]  /*20370*/  SEL R81, R180, RZ, !P0 ;  /* 0x000000ffb4517207 */ /* 0x000fe20004000000 */
[----:B------:R-:W-:Y:S01]  /*20380*/  IMAD R82, R7, R80, RZ ;  /* 0x0000005007527224 */ /* 0x000fe200078e02ff */
[----:B------:R-:W0:Y:S01]  /*20390*/  @P1 LDC R83, c[0x0][0xbec] ;  /* 0x0002fb00ff531b82 */ /* 0x000e220000000800 */
[----:B------:R-:W4:Y:S01]  /*203a0*/  LDL R84, [R1+0xc] ;  /* 0x00000c0001547983 */ /* 0x000f220000100800 */
[----:B------:R-:W-:Y:S01]  /*203b0*/  IMAD R4, R2, UR4, RZ ;  /* 0x0000000402047c24 */ /* 0x000fe2000f8e02ff */
[----:B------:R-:W-:-:S02]  /*203c0*/  SEL R36, R36, RZ, !P0 ;  /* 0x000000ff24247207 */ /* 0x000fc40004000000 */
[----:B------:R-:W4:Y:S01]  /*203d0*/  LDL R14, [R1+0xb0] ;  /* 0x0000b000010e7983 */ /* 0x000f220000100800 */
[C---:B------:R-:W-:Y:S02]  /*203e0*/  IMAD R13, R178.reuse, UR5, R4 ;  /* 0x00000005b20d7c24 */ /* 0x040fe4000f8e0204 */
[----:B------:R-:W0:Y:S01]  /*203f0*/  @P1 LDC R85, c[0x0][0xbf0] ;  /* 0x0002fc00ff551b82 */ /* 0x000e220000000800 */
[----:B------:R-:W4:Y:S01]  /*20400*/  LDL R10, [R1+0x80] ;  /* 0x00008000010a7983 */ /* 0x000f220000100800 */
[----:B---3--:R-:W-:Y:S02]  /*20410*/  IMAD.IADD R25, R5, 0x1, R86 ;  /* 0x0000000105197824 */ /* 0x008fe400078e0256 */
[----:B------:R-:W-:Y:S01]  /*20420*/  IMAD.WIDE.U32 R4, R178, UR4, R20 ;  /* 0x00000004b2047c25 */ /* 0x000fe2000f8e0014 */
[----:B------:R-:W-:-:S03]  /*20430*/  ULDC.64 UR4, c[0x0][0xb98] ;  /* 0x0002e60000047ab9 */ /* 0x000fc60000000a00 */
[----:B-1----:R-:W-:-:S04]  /*20440*/  @P1 IMAD.HI.U32 R6, R25, R6, RZ ;  /* 0x0000000619061227 */ /* 0x002fc800078e00ff */
[----:B------:R-:W-:Y:S01]  /*20450*/  IMAD.MOV.U32 R9, RZ, RZ, R25 ;  /* 0x000000ffff097224 */ /* 0x000fe200078e0019 */
[----:B--2---:R-:W-:Y:S01]  /*20460*/  @P1 SHF.R.U32.HI R9, RZ, R15, R6 ;  /* 0x0000000fff091219 */ /* 0x004fe20000011606 */
[----:B----4-:R-:W-:Y:S02]  /*20470*/  IMAD R11, R84, 0x8, R87 ;  /* 0x00000008540b7824 */ /* 0x010fe400078e0257 */
[----:B------:R-:W-:Y:S02]  /*20480*/  IMAD.IADD R5, R5, 0x1, R13 ;  /* 0x0000000105057824 */ /* 0x000fe400078e020d */
[----:B------:R-:W-:Y:S02]  /*20490*/  IMAD.SHL.U32 R11, R11, 0x8, RZ ;  /* 0x000000080b0b7824 */ /* 0x000fe400078e00ff */
[----:B------:R-:W-:Y:S02]  /*204a0*/  IMAD.MOV R13, RZ, RZ, -R9 ;  /* 0x000000ffff0d7224 */ /* 0x000fe400078e0a09 */
[----:B------:R-:W-:-:S04]  /*204b0*/  IMAD.WIDE R34, R11, 0x2, R34 ;  /* 0x000000020b227825 */ /* 0x000fc800078e0222 */
[----:B------:R-:W-:Y:S02]  /*204c0*/  IMAD R6, R36, UR4, RZ ;  /* 0x0000000424067c24 */ /* 0x000fe4000f8e02ff */
[----:B------:R-:W-:-:S04]  /*204d0*/  IMAD.WIDE.U32 R4, R81, UR4, R4 ;  /* 0x0000000451047c25 */ /* 0x000fc8000f8e0004 */
[----:B------:R-:W-:Y:S01]  /*204e0*/  IMAD R11, R80, R13, R25 ;  /* 0x0000000d500b7224 */ /* 0x000fe200078e0219 */
[----:B------:R-:W-:Y:S01]  /*204f0*/  SHF.R.S32.HI R13, RZ, 0x1f, R9 ;  /* 0x0000001fff0d7819 */ /* 0x000fe20000011409 */
[----:B------:R-:W-:Y:S01]  /*20500*/  IMAD R8, R81, UR5, R6 ;  /* 0x0000000551087c24 */ /* 0x000fe2000f8e0206 */
[----:B------:R-:W-:Y:S01]  /*20510*/  IADD3 R4, P0, R9, R4, RZ ;  /* 0x0000000409047210 */ /* 0x000fe20007f1e0ff */
[----:B------:R-:W-:Y:S01]  /*20520*/  ULDC.64 UR4, c[0x0][0xb88] ;  /* 0x0002e20000047ab9 */ /* 0x000fe20000000a00 */
        /* <DEDUP_REMOVED lines=8> */
[----:B------:R-:W-:Y:S02]  /*205b0*/  LEA.HI.X R4, R4, UR5, R5, 0x2, P0 ;  /* 0x0000000504047c11 */ /* 0x000fe400080f1405 */
[C---:B------:R-:W-:Y:S01]  /*205c0*/  IADD3 R33, P2, R34.reuse, 0x5000, RZ ;  /* 0x0000500022217810 */ /* 0x040fe20007f5e0ff */
[----:B------:R-:W-:Y:S01]  /*205d0*/  SHFL.IDX PT, R54, R6, RZ, 0x1c1f ;  /* 0x001c1fff06367589 */ /* 0x000fe200000e0000 */
[----:B------:R-:W-:Y:S01]  /*205e0*/  IADD3 R25, P0, R34, 0x3000, RZ ;  /* 0x0000300022197810 */ /* 0x000fe20007f1e0ff */
[----:B------:R-:W-:Y:S01]  /*205f0*/  IMAD.IADD R15, R14, 0x1, R86 ;  /* 0x000000010e0f7824 */ /* 0x000fe200078e0256 */
[----:B------:R-:W-:Y:S02]  /*20600*/  ULDC.64 UR4, c[0x0][0xaa0] ;  /* 0x0002a80000047ab9 */ /* 0x000fe40000000a00 */
[----:B------:R-:W-:Y:S02]  /*20610*/  LOP3.LUT R24, R25, 0x380, RZ, 0xc0, !PT ;  /* 0x0000038019187812 */ /* 0x000fe400078ec0ff */
[----:B------:R-:W-:-:S02]  /*20620*/  LOP3.LUT R32, R33, 0x380, RZ, 0xc0, !PT ;  /* 0x0000038021207812 */ /* 0x000fc400078ec0ff */
[----:B------:R-:W-:Y:S02]  /*20630*/  SHF.R.U64 R24, R24, 0x3, RZ ;  /* 0x0000000318187819 */ /* 0x000fe400000012ff */
[----:B------:R-:W-:Y:S02]  /*20640*/  SHF.R.U64 R32, R32, 0x3, RZ ;  /* 0x0000000320207819 */ /* 0x000fe400000012ff */
[----:B------:R-:W-:Y:S01]  /*20650*/  LOP3.LUT R24, R24, R25, RZ, 0x3c, !PT ;  /* 0x0000001918187212 */ /* 0x000fe200078e3cff */
[--C-:B------:R-:W-:Y:S01]  /*20660*/  IMAD.X R25, RZ, RZ, R35.reuse, P0 ;  /* 0x000000ffff197224 */ /* 0x100fe200000e0623 */
[----:B------:R-:W-:Y:S02]  /*20670*/  IADD3 R53, P0, R34, 0x9000, RZ ;  /* 0x0000900022357810 */ /* 0x000fe40007f1e0ff */
[----:B------:R-:W-:Y:S01]  /*20680*/  LOP3.LUT R32, R32, R33, RZ, 0x3c, !PT ;  /* 0x0000002120207212 */ /* 0x000fe200078e3cff */
[----:B------:R-:W-:Y:S01]  /*20690*/  IMAD.X R33, RZ, RZ, R35, P2 ;  /* 0x000000ffff217224 */ /* 0x000fe200010e0623 */
[----:B------:R-:W-:-:S02]  /*206a0*/  LOP3.LUT R52, R53, 0x380, RZ, 0xc0, !PT ;  /* 0x0000038035347812 */ /* 0x000fc400078ec0ff */
[----:B------:R-:W-:Y:S01]  /*206b0*/  IADD3 R61, P2, R34, 0xb000, RZ ;  /* 0x0000b000223d7810 */ /* 0x000fe20007f5e0ff */
[----:B------:R-:W1:Y:S01]  /*206c0*/  SHFL.IDX PT, R55, R4, RZ, 0x1c1f ;  /* 0x001c1fff04377589 */ /* 0x000e6200000e0000 */
[----:B------:R-:W-:Y:S02]  /*206d0*/  SHF.R.U64 R52, R52, 0x3, RZ ;  /* 0x0000000334347819 */ /* 0x000fe400000012ff */
[----:B------:R-:W-:Y:S02]  /*206e0*/  LOP3.LUT R60, R61, 0x380, RZ, 0xc0, !PT ;  /* 0x000003803d3c7812 */ /* 0x000fe400078ec0ff */
[----:B------:R-:W-:Y:S01]  /*206f0*/  LOP3.LUT R52, R52, R53, RZ, 0x3c, !PT ;  /* 0x0000003534347212 */ /* 0x000fe200078e3cff */
[----:B------:R-:W-:Y:S01]  /*20700*/  IMAD.X R53, RZ, RZ, R35, P0 ;  /* 0x000000ffff357224 */ /* 0x000fe200000e0623 */
[----:B------:R-:W-:Y:S02]  /*20710*/  SHF.R.U64 R60, R60, 0x3, RZ ;  /* 0x000000033c3c7819 */ /* 0x000fe400000012ff */
[----:B------:R-:W-:-:S02]  /*20720*/  LOP3.LUT P0, RZ, R10, 0x3, RZ, 0xc0, !PT ;  /* 0x000000030aff7812 */ /* 0x000fc4000780c0ff */
[----:B------:R-:W-:Y:S01]  /*20730*/  LOP3.LUT R60, R60, R61, RZ, 0x3c, !PT ;  /* 0x0000003d3c3c7212 */ /* 0x000fe200078e3cff */
[----:B------:R-:W-:Y:S01]  /*20740*/  IMAD.X R61, RZ, RZ, R35, P2 ;  /* 0x000000ffff3d7224 */ /* 0x000fe200010e0623 */
[C---:B------:R-:W-:Y:S01]  /*20750*/  ISETP.GE.OR P2, PT, R15.reuse, R82, P0 ;  /* 0x000000520f00720c */ /* 0x040fe20000746670 */
[----:B------:R-:W-:Y:S04]  /*20760*/  SHFL.IDX PT, R58, R6, 0x1, 0x1c1f ;  /* 0x003c1f00063a7f89 */ /* 0x000fe800000e0000 */
[----:B------:R-:W2:Y:S01]  /*20770*/  SHFL.IDX PT, R59, R4, 0x1, 0x1c1f ;  /* 0x003c1f00043b7f89 */ /* 0x000ea200000e0000 */
[----:B------:R-:W-:-:S05]  /*20780*/  VIADD R5, R15, 0x8 ;  /* 0x000000080f057836 */ /* 0x000fca0000000000 */
[----:B------:R-:W-:Y:S02]  /*20790*/  ISETP.GE.OR P0, PT, R5, R82, P0 ;  /* 0x000000520500720c */ /* 0x000fe40000706670 */
[----:B-1----:R1:W-:Y:S02]  /*207a0*/  @!P2 ST.E desc[UR60][R54.64], R3 ;  /* 0x000000033600a985 */ /* 0x0023e4000c10193c */
[----:B-1----:R-:W-:-:S04]  /*207b0*/  IMAD R3, R21, UR4, RZ ;  /* 0x0000000415037c24 */ /* 0x002fc8000f8e02ff */
[C---:B------:R-:W-:Y:S02]  /*207c0*/  IMAD R3, R20.reuse, UR5, R3 ;  /* 0x0000000514037c24 */ /* 0x040fe4000f8e0203 */
[----:B------:R-:W-:Y:S01]  /*207d0*/  IMAD.WIDE.U32 R20, R20, UR4, RZ ;  /* 0x0000000414147c25 */ /* 0x000fe2000f8e00ff */
[----:B------:R-:W-:Y:S02]  /*207e0*/  ULDC.64 UR4, c[0x0][0xae8] ;  /* 0x0002ba0000047ab9 */ /* 0x000fe40000000a00 */
[----:B--2---:R1:W-:Y:S01]  /*207f0*/  @!P0 ST.E desc[UR60][R58.64], R0 ;  /* 0x000000003a008985 */ /* 0x0043e2000c10193c */
[----:B------:R-:W-:Y:S02]  /*20800*/  IMAD.IADD R3, R21, 0x1, R3 ;  /* 0x0000000115037824 */ /* 0x000fe400078e0203 */
[----:B------:R-:W-:Y:S01]  /*20810*/  IMAD R21, R87, 0x20, R84 ;  /* 0x0000002057157824 */ /* 0x000fe200078e0254 */
[----:B------:R-:W-:Y:S01]  /*20820*/  IADD3 R9, P5, R34, 0x1000, RZ ;  /* 0x0000100022097810 */ /* 0x000fe20007fbe0ff */
[----:B------:R-:W-:Y:S01]  /*20830*/  IMAD.IADD R87, R84, 0x1, R86 ;  /* 0x0000000154577824 */ /* 0x000fe200078e0256 */
[----:B------:R-:W-:-:S02]  /*20840*/  IADD3 R13, P4, R34, 0x2000, RZ ;  /* 0x00002000220d7810 */ /* 0x000fc40007f9e0ff */
[C---:B------:R-:W-:Y:S02]  /*20850*/  IADD3 R29, P3, R34.reuse, 0x4000, RZ ;  /* 0x00004000221d7810 */ /* 0x040fe40007f7e0ff */
[----:B------:R-:W-:Y:S01]  /*20860*/  IADD3 R41, P6, R34, 0x6000, RZ ;  /* 0x0000600022297810 */ /* 0x000fe20007fde0ff */
[----:B-1----:R-:W-:Y:S01]  /*20870*/  IMAD R0, R2, UR4, RZ ;  /* 0x0000000402007c24 */ /* 0x002fe2000f8e02ff */
[----:B------:R-:W-:Y:S01]  /*20880*/  LOP3.LUT R11, R34, 0x380, RZ, 0xc0, !PT ;  /* 0x00000380220b7812 */ /* 0x000fe200078ec0ff */
[----:B------:R-:W-:Y:S01]  /*20890*/  IMAD.MOV.U32 R2, RZ, RZ, R20 ;  /* 0x000000ffff027224 */ /* 0x000fe200078e0014 */
[----:B------:R-:W5:Y:S01]  /*208a0*/  LD.E.128 R24, desc[UR60][R24.64] ;  /* 0x0000003c18187980 */ /* 0x000f62000c101d00 */
[----:B------:R-:W-:-:S03]  /*208b0*/  IMAD.IADD R20, R86, 0x1, R21 ;  /* 0x0000000156147824 */ /* 0x000fc600078e0215 */
[----:B------:R1:W5:Y:S01]  /*208c0*/  LDL R86, [R1] ;  /* 0x0000000001567983 */ /* 0x0003620000100800 */
[----:B------:R-:W-:Y:S02]  /*208d0*/  LOP3.LUT R8, R9, 0x380, RZ, 0xc0, !PT ;  /* 0x0000038009087812 */ /* 0x000fe400078ec0ff */
[----:B------:R-:W-:Y:S01]  /*208e0*/  LOP3.LUT R12, R13, 0x380, RZ, 0xc0, !PT ;  /* 0x000003800d0c7812 */ /* 0x000fe200078ec0ff */
[----:B------:R-:W-:Y:S01]  /*208f0*/  IMAD.MOV.U32 R5, RZ, RZ, R35 ;  /* 0x000000ffff057224 */ /* 0x000fe200078e0023 */
[----:B------:R-:W-:Y:S01]  /*20900*/  LOP3.LUT R28, R29, 0x380, RZ, 0xc0, !PT ;  /* 0x000003801d1c7812 */ /* 0x000fe200078ec0ff */
[----:B------:R-:W5:Y:S01]  /*20910*/  LD.E.128 R52, desc[UR60][R52.64] ;  /* 0x0000003c34347980 */ /* 0x000f62000c101d00 */
[----:B------:R-:W-:Y:S02]  /*20920*/  SHF.R.U64 R8, R8, 0x3, RZ ;  /* 0x0000000308087819 */ /* 0x000fe400000012ff */
[----:B------:R-:W-:Y:S01]  /*20930*/  SHF.R.U64 R12, R12, 0x3, RZ ;  /* 0x000000030c0c7819 */ /* 0x000fe200000012ff */
[----:B------:R-:W5:Y:S01]  /*20940*/  LD.E.128 R60, desc[UR60][R60.64] ;  /* 0x0000003c3c3c7980 */ /* 0x000f62000c101d00 */
[----:B------:R-:W-:-:S02]  /*20950*/  SHF.R.U64 R28, R28, 0x3, RZ ;  /* 0x000000031c1c7819 */ /* 0x000fc400000012ff */
[----:B------:R-:W-:Y:S01]  /*20960*/  LOP3.LUT R8, R8, R9, RZ, 0x3c, !PT ;  /* 0x0000000908087212 */ /* 0x000fe200078e3cff */
[--C-:B------:R-:W-:Y:S01]  /*20970*/  IMAD.X R9, RZ, RZ, R35.reuse, P5 ;  /* 0x000000ffff097224 */ /* 0x100fe200028e0623 */
[----:B------:R-:W-:Y:S01]  /*20980*/  LOP3.LUT R12, R12, R13, RZ, 0x3c, !PT ;  /* 0x0000000d0c0c7212 */ /* 0x000fe200078e3cff */
[--C-:B------:R-:W-:Y:S01]  /*20990*/  IMAD.X R13, RZ, RZ, R35.reuse, P4 ;  /* 0x000000ffff0d7224 */ /* 0x100fe200020e0623 */
[----:B------:R-:W-:Y:S01]  /*209a0*/  LOP3.LUT R28, R28, R29, RZ, 0x3c, !PT ;  /* 0x0000001d1c1c7212 */ /* 0x000fe200078e3cff */
[----:B------:R-:W-:Y:S01]  /*209b0*/  IMAD.X R29, RZ, RZ, R35, P3 ;  /* 0x000000ffff1d7224 */ /* 0x000fe200018e0623 */
[C---:B------:R-:W-:Y:S02]  /*209c0*/  IADD3 R45, P5, R34.reuse, 0x7000, RZ ;  /* 0x00007000222d7810 */ /* 0x040fe40007fbe0ff */
[----:B------:R-:W-:Y:S02]  /*209d0*/  IADD3 R49, P4, R34, 0x8000, RZ ;  /* 0x0000800022317810 */ /* 0x000fe40007f9e0ff */
[----:B------:R-:W-:Y:S01]  /*209e0*/  LOP3.LUT R40, R41, 0x380, RZ, 0xc0, !PT ;  /* 0x0000038029287812 */ /* 0x000fe200078ec0ff */
[----:B------:R-:W-:Y:S01]  /*209f0*/  IMAD R21, R178, UR5, R0 ;  /* 0x00000005b2157c24 */ /* 0x000fe2000f8e0200 */
[----:B------:R-:W-:Y:S01]  /*20a00*/  IADD3 R57, P3, R34, 0xa000, RZ ;  /* 0x0000a00022397810 */ /* 0x000fe20007f7e0ff */
[----:B------:R-:W-:Y:S01]  /*20a10*/  IMAD.WIDE.U32 R2, R178, UR4, R2 ;  /* 0x00000004b2027c25 */ /* 0x000fe2000f8e0002 */
[----:B------:R-:W-:Y:S01]  /*20a20*/  LOP3.LUT R44, R45, 0x380, RZ, 0xc0, !PT ;  /* 0x000003802d2c7812 */ /* 0x000fe200078ec0ff */
[----:B------:R-:W-:Y:S01]  /*20a30*/  ULDC.64 UR4, c[0x0][0xaf0] ;  /* 0x0002bc0000047ab9 */ /* 0x000fe20000000a00 */
[----:B------:R-:W-:Y:S01]  /*20a40*/  LOP3.LUT R48, R49, 0x380, RZ, 0xc0, !PT ;  /* 0x0000038031307812 */ /* 0x000fe200078ec0ff */
[----:B------:R-:W5:Y:S01]  /*20a50*/  LD.E.128 R12, desc[UR60][R12.64] ;  /* 0x0000003c0c0c7980 */ /* 0x000f62000c101d00 */
[----:B------:R-:W-:-:S02]  /*20a60*/  LOP3.LUT R56, R57, 0x380, RZ, 0xc0, !PT ;  /* 0x0000038039387812 */ /* 0x000fc400078ec0ff */
[----:B------:R-:W-:Y:S01]  /*20a70*/  SHF.R.U64 R40, R40, 0x3, RZ ;  /* 0x0000000328287819 */ /* 0x000fe200000012ff */
[----:B------:R-:W5:Y:S01]  /*20a80*/  LD.E.128 R28, desc[UR60][R28.64] ;  /* 0x0000003c1c1c7980 */ /* 0x000f62000c101d00 */
        /* <DEDUP_REMOVED lines=11> */
[----:B------:R-:W-:Y:S01]  /*20b40*/  IADD3 R65, P6, R34, 0xc000, RZ ;  /* 0x0000c00022417810 */ /* 0x000fe20007fde0ff */
[----:B0-----:R-:W-:Y:S01]  /*20b50*/  @P1 IMAD.HI.U32 R0, R20, R83, RZ ;  /* 0x0000005314001227 */ /* 0x001fe200078e00ff */
[C---:B------:R-:W-:Y:S01]  /*20b60*/  IADD3 R69, P5, R34.reuse, 0xd000, RZ ;  /* 0x0000d00022457810 */ /* 0x040fe20007fbe0ff */
[----:B------:R-:W5:Y:S01]  /*20b70*/  LD.E.128 R40, desc[UR60][R40.64] ;  /* 0x0000003c28287980 */ /* 0x000f62000c101d00 */
[----:B------:R-:W-:-:S02]  /*20b80*/  IADD3 R73, P4, R34, 0xe000, RZ ;  /* 0x0000e00022497810 */ /* 0x000fc40007f9e0ff */
[----:B------:R-:W-:Y:S01]  /*20b90*/  IADD3 R7, P3, R34, 0xf000, RZ ;  /* 0x0000f00022077810 */ /* 0x000fe20007f7e0ff */
[----:B------:R-:W-:Y:S01]  /*20ba0*/  IMAD.IADD R3, R3, 0x1, R21 ;  /* 0x0000000103037824 */ /* 0x000fe200078e0215 */
[----:B------:R-:W-:Y:S01]  /*20bb0*/  LOP3.LUT R64, R65, 0x380, RZ, 0xc0, !PT ;  /* 0x0000038041407812 */ /* 0x000fe200078ec0ff */
[----:B------:R-:W-:Y:S01]  /*20bc0*/  IMAD R36, R36, UR4, RZ ;  /* 0x0000000424247c24 */ /* 0x000fe2000f8e02ff */
[----:B------:R-:W-:Y:S01]  /*20bd0*/  LOP3.LUT R68, R69, 0x380, RZ, 0xc0, !PT ;  /* 0x0000038045447812 */ /* 0x000fe200078ec0ff */
[----:B------:R-:W5:Y:S01]  /*20be0*/  LD.E.128 R44, desc[UR60][R44.64] ;  /* 0x0000003c2c2c7980 */ /* 0x000f62000c101d00 */
[----:B------:R-:W-:Y:S02]  /*20bf0*/  LOP3.LUT R72, R73, 0x380, RZ, 0xc0, !PT ;  /* 0x0000038049487812 */ /* 0x000fe400078ec0ff */
[----:B------:R-:W-:Y:S01]  /*20c00*/  LOP3.LUT R6, R7, 0x380, RZ, 0xc0, !PT ;  /* 0x0000038007067812 */ /* 0x000fe200078ec0ff */
[----:B------:R-:W-:Y:S01]  /*20c10*/  IMAD.MOV.U32 R21, RZ, RZ, R20 ;  /* 0x000000ffff157224 */ /* 0x000fe200078e0014 */
[----:B------:R-:W-:Y:S01]  /*20c20*/  SHF.R.U64 R64, R64, 0x3, RZ ;  /* 0x0000000340407819 */ /* 0x000fe200000012ff */
[----:B------:R-:W5:Y:S01]  /*20c30*/  LD.E.128 R48, desc[UR60][R48.64] ;  /* 0x0000003c30307980 */ /* 0x000f62000c101d00 */
[----:B------:R-:W-:-:S02]  /*20c40*/  SHF.R.U64 R68, R68, 0x3, RZ ;  /* 0x0000000344447819 */ /* 0x000fc400000012ff */
[----:B------:R-:W-:Y:S01]  /*20c50*/  SHF.R.U64 R72, R72, 0x3, RZ ;  /* 0x0000000348487819 */ /* 0x000fe200000012ff */
[----:B------:R-:W5:Y:S01]  /*20c60*/  LD.E.128 R56, desc[UR60][R56.64] ;  /* 0x0000003c38387980 */ /* 0x000f62000c101d00 */
[----:B------:R-:W-:Y:S02]  /*20c70*/  @P1 SHF.R.U32.HI R21, RZ, R85, R0 ;  /* 0x00000055ff151219 */ /* 0x000fe40000011600 */
[----:B------:R-:W-:Y:S02]  /*20c80*/  SHF.R.U64 R11, R11, 0x3, RZ ;  /* 0x000000030b0b7819 */ /* 0x000fe400000012ff */
[----:B------:R-:W-:Y:S01]  /*20c90*/  SHF.R.U64 R6, R6, 0x3, RZ ;  /* 0x0000000306067819 */ /* 0x000fe200000012ff */
[C---:B------:R-:W-:Y:S01]  /*20ca0*/  IMAD R83, R81.reuse, UR5, R36 ;  /* 0x0000000551537c24 */ /* 0x040fe2000f8e0224 */
[----:B------:R-:W-:Y:S01]  /*20cb0*/  LOP3.LUT R64, R64, R65, RZ, 0x3c, !PT ;  /* 0x0000004140407212 */ /* 0x000fe200078e3cff */
[----:B------:R-:W-:Y:S01]  /*20cc0*/  IMAD.WIDE.U32 R2, R81, UR4, R2 ;  /* 0x0000000451027c25 */ /* 0x000fe2000f8e0002 */
[----:B------:R-:W-:Y:S01]  /*20cd0*/  LOP3.LUT R68, R68, R69, RZ, 0x3c, !PT ;  /* 0x0000004544447212 */ /* 0x000fe200078e3cff */
[----:B------:R-:W-:Y:S01]  /*20ce0*/  ULDC.64 UR4, c[0x0][0xae0] ;  /* 0x0002b80000047ab9 */ /* 0x000fe20000000a00 */
[----:B------:R-:W-:Y:S01]  /*20cf0*/  LOP3.LUT R72, R72, R73, RZ, 0x3c, !PT ;  /* 0x0000004948487212 */ /* 0x000fe200078e3cff */
[----:B------:R-:W-:Y:S01]  /*20d00*/  IMAD.X R65, RZ, RZ, R35, P6 ;  /* 0x000000ffff417224 */ /* 0x000fe200030e0623 */
[----:B------:R-:W-:Y:S01]  /*20d10*/  SHF.R.S32.HI R0, RZ, 0x1f, R21 ;  /* 0x0000001fff007819 */ /* 0x000fe20000011415 */
[--C-:B------:R-:W-:Y:S01]  /*20d20*/  IMAD.X R69, RZ, RZ, R35.reuse, P5 ;  /* 0x000000ffff457224 */ /* 0x100fe200028e0623 */
[----:B------:R-:W-:Y:S01]  /*20d30*/  LOP3.LUT R4, R11, R34, RZ, 0x3c, !PT ;  /* 0x000000220b047212 */ /* 0x000fe200078e3cff */
[--C-:B------:R-:W-:Y:S01]  /*20d40*/  IMAD.X R73, RZ, RZ, R35.reuse, P4 ;  /* 0x000000ffff497224 */ /* 0x100fe200020e0623 */
[----:B------:R-:W-:Y:S01]  /*20d50*/  LOP3.LUT R76, R6, R7, RZ, 0x3c, !PT ;  /* 0x00000007064c7212 */ /* 0x000fe200078e3cff */
[----:B------:R-:W-:Y:S01]  /*20d60*/  IMAD.X R77, RZ, RZ, R35, P3 ;  /* 0x000000ffff4d7224 */ /* 0x000fe200018e0623 */
[----:B------:R-:W5:Y:S01]  /*20d70*/  LD.E.128 R8, desc[UR60][R8.64] ;  /* 0x0000003c08087980 */ /* 0x000f62000c101d00 */
[----:B------:R-:W-:-:S02]  /*20d80*/  IMAD.MOV R81, RZ, RZ, -R21 ;  /* 0x000000ffff517224 */ /* 0x000fc400078e0a15 */
[----:B------:R-:W-:Y:S01]  /*20d90*/  IMAD R0, R0, UR4, RZ ;  /* 0x0000000400007c24 */ /* 0x000fe2000f8e02ff */
[----:B------:R-:W5:Y:S01]  /*20da0*/  LD.E.128 R4, desc[UR60][R4.64] ;  /* 0x0000003c04047980 */ /* 0x000f62000c101d00 */
[----:B------:R-:W-:Y:S02]  /*20db0*/  IMAD R81, R80, R81, R20 ;  /* 0x0000005150517224 */ /* 0x000fe400078e0214 */
[----:B------:R-:W-:Y:S01]  /*20dc0*/  IMAD.IADD R3, R3, 0x1, R83 ;  /* 0x0000000103037824 */ /* 0x000fe200078e0253 */
[----:B------:R-:W5:Y:S01]  /*20dd0*/  LD.E.128 R32, desc[UR60][R32.64] ;  /* 0x0000003c20207980 */ /* 0x000f62000c101d00 */
[----:B------:R-:W-:-:S03]  /*20de0*/  IMAD R83, R21, UR5, R0 ;  /* 0x0000000515537c24 */ /* 0x000fc6000f8e0200 */
[----:B------:R-:W5:Y:S01]  /*20df0*/  LD.E.128 R64, desc[UR60][R64.64] ;  /* 0x0000003c40407980 */ /* 0x000f62000c101d00 */
[----:B------:R-:W-:-:S03]  /*20e00*/  SHF.R.S32.HI R0, RZ, 0x1f, R81 ;  /* 0x0000001fff007819 */ /* 0x000fc60000011451 */
[----:B------:R-:W5:Y:S04]  /*20e10*/  LD.E.128 R68, desc[UR60][R68.64] ;  /* 0x0000003c44447980 */ /* 0x000f68000c101d00 */
[----:B------:R-:W5:Y:S04]  /*20e20*/  LD.E.128 R72, desc[UR60][R72.64] ;  /* 0x0000003c48487980 */ /* 0x000f68000c101d00 */
[----:B------:R-:W5:Y:S01]  /*20e30*/  LD.E.128 R76, desc[UR60][R76.64] ;  /* 0x0000003c4c4c7980 */ /* 0x000f62000c101d00 */
[----:B------:R-:W-:Y:S01]  /*20e40*/  IMAD.WIDE.U32 R2, R21, UR4, R2 ;  /* 0x0000000415027c25 */ /* 0x000fe2000f8e0002 */
[----:B------:R-:W-:Y:S01]  /*20e50*/  ULDC.64 UR4, c[0x0][0xad8] ;  /* 0x0002b60000047ab9 */ /* 0x000fe20000000a00 */
        /* <DEDUP_REMOVED lines=8> */
[----:B------:R-:W-:Y:S01]  /*20ee0*/  IMAD.WIDE.U32 R2, R81, UR4, R2 ;  /* 0x0000000451027c25 */ /* 0x000fe2000f8e0002 */
[----:B------:R-:W-:-:S03]  /*20ef0*/  ISETP.GE.AND P2, PT, R87, R82, PT ;  /* 0x000000525700720c */ /* 0x000fc60003f46270 */
[----:B------:R-:W-:Y:S01]  /*20f00*/  IMAD R83, R81, UR5, R0 ;  /* 0x0000000551537c24 */ /* 0x000fe2000f8e0200 */
[----:B------:R-:W-:Y:S01]  /*20f10*/  ULDC.64 UR4, c[0x0][0xa80] ;  /* 0x0002a00000047ab9 */ /* 0x000fe20000000a00 */
[----:B------:R-:W-:Y:S01]  /*20f20*/  VIADD R0, R18, 0x30820 ;  /* 0x0003082012007836 */ /* 0x000fe20000000000 */
[C---:B------:R-:W-:Y:S01]  /*20f30*/  LEA R36, P3, R2.reuse, UR4, 0x1 ;  /* 0x0000000402247c11 */ /* 0x040fe2000f8608ff */
[----:B------:R-:W-:Y:S02]  /*20f40*/  IMAD.IADD R3, R3, 0x1, R83 ;  /* 0x0000000103037824 */ /* 0x000fe400078e0253 */
[----:B------:R-:W-:Y:S01]  /*20f50*/  VIADD R21, R87, 0x20 ;  /* 0x0000002057157836 */ /* 0x000fe20000000000 */
[----:B------:R-:W-:Y:S02]  /*20f60*/  PRMT R0, RZ, 0x654, R0 ;  /* 0x00000654ff007816 */ /* 0x000fe40000000000 */
[----:B------:R-:W-:Y:S02]  /*20f70*/  LEA.HI.X R83, R2, UR5, R3, 0x1, P3 ;  /* 0x0000000502537c11 */ /* 0x000fe400098f0c03 */
[-C--:B------:R-:W-:Y:S01]  /*20f80*/  ISETP.GE.AND P1, PT, R21, R82.reuse, PT ;  /* 0x000000521500720c */ /* 0x080fe20003f26270 */
[----:B------:R-:W-:Y:S01]  /*20f90*/  VIADD R21, R87, 0x40 ;  /* 0x0000004057157836 */ /* 0x000fe20000000000 */
[----:B0-----:R1:W0:Y:S01]  /*20fa0*/  SHFL.IDX PT, R84, R36, RZ, 0x181f ;  /* 0x00181fff24547589 */ /* 0x00122200000e0000 */
[----:B------:R-:W-:Y:S01]  /*20fb0*/  BSSY B1, `(.L_x_1844) ;  /* 0x0000016000017945 */ /* 0x000fe20003800000 */
[----:B------:R2:W-:Y:S02]  /*20fc0*/  SYNCS.ARRIVE.TRANS64.RED.A1T0 RZ, [R0+URZ], RZ ;  /* 0x000000ff00ff79a7 */ /* 0x0005e4000810043f */
[----:B------:R-:W-:Y:S01]  /*20fd0*/  ISETP.GE.AND P0, PT, R21, R82, PT ;  /* 0x000000521500720c */ /* 0x000fe20003f06270 */
[----:B--2---:R1:W2:Y:S01]  /*20fe0*/  SHFL.IDX PT, R0, R83, RZ, 0x181f ;  /* 0x00181fff53007589 */ /* 0x0042a200000e0000 */
[----:B------:R-:W-:Y:S11]  /*20ff0*/  @P2 BRA `(.L_x_1845) ;  /* 0x0000000000442947 */ /* 0x000ff60003800000 */
        /* <DEDUP_REMOVED lines=17> */
.L_x_1845:
[----:B------:R-:W-:Y:S05]  /*21110*/  BSYNC B1 ;  /* 0x0000000000017941 */ /* 0x000fea0003800000 */
.L_x_1844:
        /* <DEDUP_REMOVED lines=9> */
[CC--:B---3--:R-:W-:Y:S02]  /*211b0*/  @!P4 LEA R2, P6, R16.reuse, R20.reuse, 0x1 ;  /* 0x000000141002c211 */ /* 0x0c8fe400078c08ff */
        /* <DEDUP_REMOVED lines=11> */
.L_x_1847:
[----:B------:R-:W-:Y:S05]  /*21270*/  BSYNC B1 ;  /* 0x0000000000017941 */ /* 0x000fea0003800000 */
.L_x_1846:
        /* <DEDUP_REMOVED lines=9> */
[CC--:B---3--:R-:W-:Y:S02]  /*21310*/  @!P3 LEA R2, P6, R16.reuse, R8.reuse, 0x1 ;  /* 0x000000081002b211 */ /* 0x0c8fe400078c08ff */
        /* <DEDUP_REMOVED lines=11> */
.L_x_1849:
[----:B------:R-:W-:Y:S05]  /*213d0*/  BSYNC B1 ;  /* 0x0000000000017941 */ /* 0x000fea0003800000 */
.L_x_1848:
[----:B0-----:R-:W-:Y:S01]  /*213e0*/  VIADD R3, R87, 0x60 ;  /* 0x0000006057037836 */ /* 0x001fe20000000000 */
[----:B-12-4-:R-:W4:Y:S04]  /*213f0*/  SHFL.IDX PT, R83, R83, 0x3, 0x181f ;  /* 0x00781f0053537f89 */ /* 0x016f2800000e0000 */
[----:B------:R-:W-:Y:S01]  /*21400*/  ISETP.GE.AND P0, PT, R3, R82, PT ;  /* 0x000000520300720c */ /* 0x000fe20003f06270 */
[----:B------:R-:W0:-:S12]  /*21410*/  SHFL.IDX PT, R36, R36, 0x3, 0x181f ;  /* 0x00781f0024247f89 */ /* 0x000e1800000e0000 */
[----:B------:R-:W-:Y:S05]  /*21420*/  @P0 BRA `(.L_x_1850) ;  /* 0x0000000c00980947 */ /* 0x000fea0003800000 */
[----:B------:R-:W-:Y:S02]  /*21430*/  ULDC UR4, c[0x0][0xac8] ;  /* 0x0002b20000047ab9 */ /* 0x000fe40000000800 */
[----:B------:R-:W-:Y:S02]  /*21440*/  ISETP.GE.AND P3, PT, R16, UR4, PT ;  /* 0x0000000410007c0c */ /* 0x000fe4000bf66270 */
[----:B------:R-:W-:Y:S02]  /*21450*/  ISETP.GE.AND P4, PT, R205, UR4, PT ;  /* 0x00000004cd007c0c */ /* 0x000fe4000bf86270 */
[----:B------:R-:W-:-:S09]  /*21460*/  ISETP.GE.AND P5, PT, R19, UR4, PT ;  /* 0x0000000413007c0c */ /* 0x000fd2000bfa6270 */
[CC--:B0-----:R-:W-:Y:S02]  /*21470*/  @!P3 LEA R2, P0, R16.reuse, R36.reuse, 0x1 ;  /* 0x000000241002b211 */ /* 0x0c1fe400078008ff */
[-C--:B------:R-:W-:Y:S02]  /*21480*/  @!P4 LEA R4, P1, R203, R36.reuse, 0x1 ;  /* 0x00000024cb04c211 */ /* 0x080fe400078208ff */
[----:B------:R-:W-:Y:S02]  /*21490*/  @!P5 LEA R6, P2, R19, R36, 0x1 ;  /* 0x000000241306d211 */ /* 0x000fe400078408ff */
[-C--:B----4-:R-:W-:Y:S02]  /*214a0*/  @!P3 LEA.HI.X R3, R16, R83.reuse, R17, 0x1, P0 ;  /* 0x000000531003b211 */ /* 0x090fe400000f0c11 */
        /* <DEDUP_REMOVED lines=11> */
.L_x_1842:
[----:B------:R-:W2:Y:S01]  /*21560*/  LDL R9, [R1+0x78] ;  /* 0x0000780001097983 */ /* 0x000ea20000100800 */
[----:B------:R-:W-:Y:S01]  /*21570*/  ULDC.64 UR4, c[0x0][0xc00] ;  /* 0x0003000000047ab9 */ /* 0x000fe20000000a00 */
[----:B------:R-:W2:Y:S01]  /*21580*/  LDC.64 R2, c[0x0][0xc00] ;  /* 0x00030000ff027b82 */ /* 0x000ea20000000a00 */
[----:B------:R-:W-:Y:S01]  /*21590*/  ISETP.NE.U32.AND P0, PT, RZ, UR4, PT ;  /* 0x00000004ff007c0c */ /* 0x000fe2000bf05070 */
[----:B0-----:R-:W-:-:S03]  /*215a0*/  IMAD.MOV.U32 R6, RZ, RZ, RZ ;  /* 0x000000ffff067224 */ /* 0x001fc600078e00ff */
[----:B------:R-:W-:Y:S01]  /*215b0*/  ISETP.NE.AND.EX P0, PT, RZ, UR5, PT, P0 ;  /* 0x00000005ff007c0c */ /* 0x000fe2000bf05300 */
[----:B------:R-:W-:Y:S02]  /*215c0*/  ULDC.64 UR4, c[0x0][0xc08] ;  /* 0x0003020000047ab9 */ /* 0x000fe40000000a00 */
[----:B------:R-:W-:Y:S01]  /*215d0*/  ISETP.NE.U32.AND P1, PT, RZ, UR4, PT ;  /* 0x00000004ff007c0c */ /* 0x000fe2000bf25070 */
[----:B------:R-:W0:Y:S03]  /*215e0*/  LDC R25, c[0x0][0xbe8] ;  /* 0x0002fa00ff197b82 */ /* 0x000e260000000800 */
[----:B------:R-:W-:-:S13]  /*215f0*/  ISETP.NE.AND.EX P1, PT, RZ, UR5, PT, P1 ;  /* 0x00000005ff007c0c */ /* 0x000fda000bf25310 */
[----:B------:R-:W3:Y:S01]  /*21600*/  @P1 LDC.64 R4, c[0x0][0xc08] ;  /* 0x00030200ff041b82 */ /* 0x000ee20000000a00 */
[----:B------:R-:W-:Y:S02]  /*21610*/  ULDC UR4, c[0x0][0xa88] ;  /* 0x0002a20000047ab9 */ /* 0x000fe40000000800 */
[----:B------:R-:W-:Y:S01]  /*21620*/  IMAD.U32 R0, RZ, RZ, UR4 ;  /* 0x00000004ff007e24 */ /* 0x000fe2000f8e00ff */
[----:B------:R-:W4:Y:S01]  /*21630*/  S2R R8, SR_TID.X ;  /* 0x0000000000087919 */ /* 0x000f220000002100 */
[----:B--2---:R-:W-:-:S04]  /*21640*/  IMAD.WIDE R2, R9, 0x4, R2 ;  /* 0x0000000409027825 */ /* 0x004fc800078e0202 */
[----:B---3--:R-:W-:Y:S01]  /*21650*/  @P1 IMAD.WIDE R4, R9, 0x4, R4 ;  /* 0x0000000409041825 */ /* 0x008fe200078e0204 */
[----:B------:R2:W5:Y:S04]  /*21660*/  @P0 LDG.E R6, desc[UR60][R2.64] ;  /* 0x0000003c02060981 */ /* 0x000568000c1e1900 */
[----:B------:R2:W5:Y:S01]  /*21670*/  @P1 LDG.E R0, desc[UR60][R4.64] ;  /* 0x0000003c04001981 */ /* 0x000562000c1e1900 */
[----:B0-----:R-:W-:Y:S01]  /*21680*/  ISETP.NE.AND P2, PT, R25, 0x1, PT ;  /* 0x000000011900780c */ /* 0x001fe20003f45270 */
[----:B----4-:R-:W-:-:S05]  /*21690*/  VIADD R7, R8, 0xffffff80 ;  /* 0xffffff8008077836 */ /* 0x010fca0000000000 */
[----:B------:R-:W-:Y:S02]  /*216a0*/  ISETP.GE.AND P3, PT, R7, 0x80, PT ;  /* 0x000000800700780c */ /* 0x000fe40003f66270 */
[----:B------:R-:W-:-:S05]  /*216b0*/  SHF.R.S32.HI R7, RZ, 0x1f, R9 ;  /* 0x0000001fff077819 */ /* 0x000fca0000011409 */
[----:B------:R-:W0:Y:S08]  /*216c0*/  @P2 LDC R14, c[0x0][0xbec] ;  /* 0x0002fb00ff0e2b82 */ /* 0x000e300000000800 */
[----:B------:R-:W3:Y:S01]  /*216d0*/  @P2 LDC R27, c[0x0][0xbf0] ;  /* 0x0002fc00ff1b2b82 */ /* 0x000ee20000000800 */
[----:B--2---:R-:W-:Y:S05]  /*216e0*/  @P1 BRA `(.L_x_1851) ;  /* 0x0000000000101947 */ /* 0x004fea0003800000 */
[----:B------:R-:W-:Y:S05]  /*216f0*/  @!P0 BRA `(.L_x_1851) ;  /* 0x00000000000c8947 */ /* 0x000fea0003800000 */
[----:B------:R-:W2:Y:S04]  /*21700*/  LDG.E R5, desc[UR60][R2.64] ;  /* 0x0000003c02057981 */ /* 0x000ea8000c1e1900 */
[----:B-----5:R-:W2:Y:S02]  /*21710*/  LDG.E R0, desc[UR60][R2.64+0x4] ;  /* 0x0000043c02007981 */ /* 0x020ea4000c1e1900 */
[----:B--2---:R-:W-:-:S07]  /*21720*/  IMAD.IADD R0, R0, 0x1, -R5 ;  /* 0x0000000100007824 */ /* 0x004fce00078e0a05 */
.L_x_1851:
[----:B------:R-:W2:Y:S04]  /*21730*/  LDL R24, [R1+0x74] ;  /* 0x0000740001187983 */ /* 0x000ea80000100800 */
[----:B------:R4:W5:Y:S01]  /*21740*/  LDL R20, [R1+0x4c] ;  /* 0x00004c0001147983 */ /* 0x0009620000100800 */
[----:B------:R-:W-:Y:S01]  /*21750*/  BSSY B1, `(.L_x_1852) ;  /* 0x000002c000017945 */ /* 0x000fe20003800000 */
[----:B------:R-:W-:Y:S02]  /*21760*/  SEL R13, R9, RZ, !P0 ;  /* 0x000000ff090d7207 */ /* 0x000fe40004000000 */
[----:B------:R-:W-:Y:S02]  /*21770*/  SEL R12, R7, RZ, !P0 ;  /* 0x000000ff070c7207 */ /* 0x000fe40004000000 */
[----:B-----5:R-:W-:-:S02]  /*21780*/  SHF.R.S32.HI R11, RZ, 0x1f, R6 ;  /* 0x0000001fff0b7819 */ /* 0x020fc40000011406 */
[----:B--2---:R-:W-:Y:S01]  /*21790*/  SHF.R.S32.HI R10, RZ, 0x1f, R24 ;  /* 0x0000001fff0a7819 */ /* 0x004fe20000011418 */
[----:B----4-:R-:W-:Y:S06]  /*217a0*/  @P3 BRA `(.L_x_1853) ;  /* 0x0000000000983947 */ /* 0x010fec0003800000 */
[----:B------:R-:W2:Y:S01]  /*217b0*/  LDC R9, c[0x0][0xbe8] ;  /* 0x0002fa00ff097b82 */ /* 0x000ea20000000800 */
[----:B------:R-:W-:Y:S01]  /*217c0*/  IADD3 R8, R20, -0x80, R8 ;  /* 0xffffff8014087810 */ /* 0x000fe20007ffe008 */
[----:B--2---:R-:W-:-:S05]  /*217d0*/  IMAD R2, R0, R9, RZ ;  /* 0x0000000900027224 */ /* 0x004fca00078e02ff */
[----:B------:R-:W-:-:S13]  /*217e0*/  ISETP.GE.AND P0, PT, R8, R2, PT ;  /* 0x000000020800720c */ /* 0x000fda0003f06270 */
[----:B------:R-:W-:Y:S05]  /*217f0*/  @P0 BRA `(.L_x_1853) ;  /* 0x0000000000840947 */ /* 0x000fea0003800000 */
[----:B------:R-:W-:Y:S01]  /*21800*/  ISETP.NE.AND P0, PT, R9, 0x1, PT ;  /* 0x000000010900780c */ /* 0x000fe20003f05270 */
[----:B------:R-:W-:Y:S01]  /*21810*/  ULDC.64 UR4, c[0x0][0xb90] ;  /* 0x0002e40000047ab9 */ /* 0x000fe20000000a00 */
[----:B------:R-:W-:Y:S02]  /*21820*/  IMAD.MOV.U32 R2, RZ, RZ, R6 ;  /* 0x000000ffff027224 */ /* 0x000fe400078e0006 */
[----:B------:R-:W-:Y:S02]  /*21830*/  IMAD R7, R10, UR4, RZ ;  /* 0x000000040a077c24 */ /* 0x000fe4000f8e02ff */
[----:B------:R-:W-:Y:S02]  /*21840*/  IMAD.MOV.U32 R3, RZ, RZ, R11 ;  /* 0x000000ffff037224 */ /* 0x000fe400078e000b */
[----:B------:R-:W-:Y:S02]  /*21850*/  IMAD.MOV.U32 R5, RZ, RZ, R8 ;  /* 0x000000ffff057224 */ /* 0x000fe400078e0008 */
[----:B------:R-:W-:-:S03]  /*21860*/  IMAD.WIDE.U32 R2, R24, UR4, R2 ;  /* 0x0000000418027c25 */ /* 0x000fc6000f8e0002 */
[----:B------:R-:W2:Y:S01]  /*21870*/  @P0 LDC R15, c[0x0][0xbec] ;  /* 0x0002fb00ff0f0b82 */ /* 0x000ea20000000800 */
[----:B------:R-:W-:Y:S01]  /*21880*/  IMAD R7, R24, UR5, R7 ;  /* 0x0000000518077c24 */ /* 0x000fe2000f8e0207 */
[----:B------:R-:W-:-:S03]  /*21890*/  ULDC.64 UR4, c[0x0][0xb98] ;  /* 0x0002e60000047ab9 */ /* 0x000fc60000000a00 */
[----:B------:R-:W-:-:S03]  /*218a0*/  IMAD.IADD R3, R3, 0x1, R7 ;  /* 0x0000000103037824 */ /* 0x000fc600078e0207 */
[----:B------:R-:W4:Y:S01]  /*218b0*/  @P0 LDC R21, c[0x0][0xbf0] ;  /* 0x0002fc00ff150b82 */ /* 0x000f220000000800 */
[----:B------:R-:W-:-:S04]  /*218c0*/  IMAD.WIDE.U32 R2, R13, UR4, R2 ;  /* 0x000000040d027c25 */ /* 0x000fc8000f8e0002 */
[----:B--2---:R-:W-:-:S05]  /*218d0*/  @P0 IMAD.HI.U32 R4, R8, R15, RZ ;  /* 0x0000000f08040227 */ /* 0x004fca00078e00ff */
        /* <DEDUP_REMOVED lines=19> */
.L_x_1853:
[----:B------:R-:W-:Y:S05]  /*21a10*/  BSYNC B1 ;  /* 0x0000000000017941 */ /* 0x000fea0003800000 */
.L_x_1852:
[----:B--2---:R-:W2:Y:S01]  /*21a20*/  LDL R4, [R1+0x70] ;  /* 0x0000700001047983 */ /* 0x004ea20000100800 */
[----:B------:R-:W-:-:S03]  /*21a30*/  ULDC.64 UR4, c[0x0][0xaa0] ;  /* 0x0002a80000047ab9 */ /* 0x000fc60000000a00 */
[----:B------:R-:W2:Y:S04]  /*21a40*/  LDL R8, [R1+0xc] ;  /* 0x00000c0001087983 */ /* 0x000ea80000100800 */
[----:B------:R4:W5:Y:S01]  /*21a50*/  LDL R15, [R1] ;  /* 0x00000000010f7983 */ /* 0x0009620000100800 */
        /* <DEDUP_REMOVED lines=15> */
[----:B------:R-:W-:Y:S01]  /*21b50*/  BSSY B1, `(.L_x_1854) ;  /* 0x0000031000017945 */ /* 0x000fe20003800000 */
[----:B--2---:R-:W-:-:S04]  /*21b60*/  IMAD R4, R4, 0x20, R8 ;  /* 0x0000002004047824 */ /* 0x004fc800078e0208 */
[----:B------:R-:W-:-:S04]  /*21b70*/  IMAD.IADD R9, R20, 0x1, R4 ;  /* 0x0000000114097824 */ /* 0x000fc800078e0204 */
[----:B0-----:R-:W-:-:S04]  /*21b80*/  @P2 IMAD.HI.U32 R4, R9, R14, RZ ;  /* 0x0000000e09042227 */ /* 0x001fc800078e00ff */
[----:B------:R-:W-:Y:S01]  /*21b90*/  IMAD.MOV.U32 R5, RZ, RZ, R9 ;  /* 0x000000ffff057224 */ /* 0x000fe200078e0009 */
[----:B---3--:R-:W-:-:S04]  /*21ba0*/  @P2 SHF.R.U32.HI R5, RZ, R27, R4 ;  /* 0x0000001bff052219 */ /* 0x008fc80000011604 */
[--C-:B------:R-:W-:Y:S01]  /*21bb0*/  SHF.R.S32.HI R4, RZ, 0x1f, R5.reuse ;  /* 0x0000001fff047819 */ /* 0x100fe20000011405 */
[----:B------:R-:W-:-:S04]  /*21bc0*/  IMAD.MOV R6, RZ, RZ, -R5 ;  /* 0x000000ffff067224 */ /* 0x000fc800078e0a05 */
[----:B------:R-:W-:Y:S02]  /*21bd0*/  IMAD R4, R4, UR4, RZ ;  /* 0x0000000404047c24 */ /* 0x000fe4000f8e02ff */
[----:B------:R-:W-:Y:S02]  /*21be0*/  IMAD R7, R25, R6, R9 ;  /* 0x0000000619077224 */ /* 0x000fe400078e0209 */
[C---:B------:R-:W-:Y:S02]  /*21bf0*/  IMAD R9, R5.reuse, UR5, R4 ;  /* 0x0000000505097c24 */ /* 0x040fe4000f8e0204 */
[----:B------:R-:W-:Y:S01]  /*21c00*/  IMAD.WIDE.U32 R2, R5, UR4, R2 ;  /* 0x0000000405027c25 */ /* 0x000fe2000f8e0002 */
[----:B------:R-:W-:Y:S01]  /*21c10*/  SHF.R.S32.HI R4, RZ, 0x1f, R7 ;  /* 0x0000001fff047819 */ /* 0x000fe20000011407 */
[----:B------:R-:W-:Y:S02]  /*21c20*/  ULDC.64 UR4, c[0x0][0xad8] ;  /* 0x0002b60000047ab9 */ /* 0x000fe40000000a00 */
[----:B------:R-:W-:-:S02]  /*21c30*/  IMAD.IADD R3, R3, 0x1, R9 ;  /* 0x0000000103037824 */ /* 0x000fc400078e0209 */
[----:B------:R-:W-:Y:S02]  /*21c40*/  IMAD R4, R4, UR4, RZ ;  /* 0x0000000404047c24 */ /* 0x000fe4000f8e02ff */
[----:B------:R-:W-:Y:S02]  /*21c50*/  IMAD.IADD R6, R8, 0x1, R20 ;  /* 0x0000000108067824 */ /* 0x000fe400078e0214 */
[----:B------:R-:W-:Y:S02]  /*21c60*/  IMAD R25, R0, R25, RZ ;  /* 0x0000001900197224 */ /* 0x000fe400078e02ff */
        /* <DEDUP_REMOVED lines=10> */
[----:B------:R4:W0:Y:S02]  /*21d10*/  SHFL.IDX PT, R2, R4, RZ, 0x181f ;  /* 0x00181fff04027589 */ /* 0x00082400000e0000 */
        /* <DEDUP_REMOVED lines=11> */
[----:B------:R3:W-:Y:S01]  /*21dd0*/  @!P5 ST.E.128 desc[UR60][R8.64], RZ ;  /* 0x000000ff0800d985 */ /* 0x0007e2000c101d3c */
[----:B------:R-:W-:Y:S02]  /*21de0*/  @!P4 LEA.HI.X R11, R203, R0, R224, 0x1, P6 ;  /* 0x00000000cb0bc211 */ /* 0x000fe400030f0ce0 */
[----:B------:R-:W-:-:S03]  /*21df0*/  @!P3 LEA R12, P6, R19, R2, 0x1 ;  /* 0x00000002130cb211 */ /* 0x000fc600078c08ff */
[----:B------:R3:W-:Y:S01]  /*21e00*/  @!P4 ST.E.128 desc[UR60][R10.64], RZ ;  /* 0x000000ff0a00c985 */ /* 0x0007e2000c101d3c */
[----:B-----5:R-:W-:Y:S02]  /*21e10*/  @!P3 LEA.HI.X R13, R19, R0, R15, 0x1, P6 ;  /* 0x00000000130db211 */ /* 0x020fe400030f0c0f */
[----:B------:R-:W-:-:S03]  /*21e20*/  @!P2 LEA R2, P6, R23, R2, 0x1 ;  /* 0x000000021702a211 */ /* 0x000fc600078c08ff */
[----:B------:R3:W-:Y:S01]  /*21e30*/  @!P3 ST.E.128 desc[UR60][R12.64], RZ ;  /* 0x000000ff0c00b985 */ /* 0x0007e2000c101d3c */
[----:B------:R-:W-:-:S05]  /*21e40*/  @!P2 LEA.HI.X R3, R23, R0, R228, 0x1, P6 ;  /* 0x000000001703a211 */ /* 0x000fca00030f0ce4 */
[----:B------:R3:W-:Y:S04]  /*21e50*/  @!P2 ST.E.128 desc[UR60][R2.64], RZ ;  /* 0x000000ff0200a985 */ /* 0x0007e8000c101d3c */
.L_x_1855:
[----:B------:R-:W-:Y:S05]  /*21e60*/  BSYNC B1 ;  /* 0x0000000000017941 */ /* 0x000fea0003800000 */
.L_x_1854:
[----:B--2---:R2:W1:Y:S01]  /*21e70*/  SHFL.IDX PT, R0, R5, 0x1, 0x181f ;  /* 0x00381f0005007f89 */ /* 0x00446200000e0000 */
[----:B------:R-:W-:Y:S03]  /*21e80*/  BSSY B1, `(.L_x_1856) ;  /* 0x0000014000017945 */ /* 0x000fe60003800000 */
[----:B0--3--:R2:W0:Y:S01]  /*21e90*/  SHFL.IDX PT, R2, R4, 0x1, 0x181f ;  /* 0x00381f0004027f89 */ /* 0x00942200000e0000 */
[----:B------:R-:W-:Y:S05]  /*21ea0*/  @P1 BRA `(.L_x_1857) ;  /* 0x0000000000441947 */ /* 0x000fea0003800000 */
[----:B------:R-:W-:Y:S02]  /*21eb0*/  ULDC UR4, c[0x0][0xac8] ;  /* 0x0002b20000047ab9 */ /* 0x000fe40000000800 */
[----:B------:R-:W-:Y:S02]  /*21ec0*/  ISETP.GE.AND P4, PT, R16, UR4, PT ;  /* 0x0000000410007c0c */ /* 0x000fe4000bf86270 */
[----:B------:R-:W-:Y:S02]  /*21ed0*/  ISETP.GE.AND P3, PT, R205, UR4, PT ;  /* 0x00000004cd007c0c */ /* 0x000fe4000bf66270 */
[----:B------:R-:W-:Y:S02]  /*21ee0*/  ISETP.GE.AND P2, PT, R19, UR4, PT ;  /* 0x0000000413007c0c */ /* 0x000fe4000bf46270 */
[----:B------:R-:W-:-:S07]  /*21ef0*/  ISETP.GE.AND P1, PT, R23, UR4, PT ;  /* 0x0000000417007c0c */ /* 0x000fce000bf26270 */
[CC--:B0-----:R-:W-:Y:S02]  /*21f00*/  @!P4 LEA R8, P6, R16.reuse, R2.reuse, 0x1 ;  /* 0x000000021008c211 */ /* 0x0c1fe400078c08ff */
[----:B------:R-:W-:Y:S02]  /*21f10*/  @!P3 LEA R10, P5, R203, R2, 0x1 ;  /* 0x00000002cb0ab211 */ /* 0x000fe400078a08ff */
[----:B-1----:R-:W-:Y:S02]  /*21f20*/  @!P4 LEA.HI.X R9, R16, R0, R17, 0x1, P6 ;  /* 0x000000001009c211 */ /* 0x002fe400030f0c11 */
[----:B------:R-:W-:Y:S02]  /*21f30*/  @!P2 LEA R12, P6, R19, R2, 0x1 ;  /* 0x00000002130ca211 */ /* 0x000fe400078c08ff */
[----:B------:R-:W-:Y:S01]  /*21f40*/  @!P3 LEA.HI.X R11, R203, R0, R224, 0x1, P5 ;  /* 0x00000000cb0bb211 */ /* 0x000fe200028f0ce0 */
[----:B------:R3:W-:Y:S01]  /*21f50*/  @!P4 ST.E.128 desc[UR60][R8.64], RZ ;  /* 0x000000ff0800c985 */ /* 0x0007e2000c101d3c */
[----:B------:R-:W-:-:S02]  /*21f60*/  @!P1 LEA R2, P5, R23, R2, 0x1 ;  /* 0x0000000217029211 */ /* 0x000fc400078a08ff */
[-C--:B-----5:R-:W-:Y:S01]  /*21f70*/  @!P2 LEA.HI.X R13, R19, R0.reuse, R15, 0x1, P6 ;  /* 0x00000000130da211 */ /* 0x0a0fe200030f0c0f */
[----:B------:R3:W-:Y:S01]  /*21f80*/  @!P3 ST.E.128 desc[UR60][R10.64], RZ ;  /* 0x000000ff0a00b985 */ /* 0x0007e2000c101d3c */
[----:B------:R-:W-:-:S03]  /*21f90*/  @!P1 LEA.HI.X R3, R23, R0, R228, 0x1, P5 ;  /* 0x0000000017039211 */ /* 0x000fc600028f0ce4 */
[----:B------:R3:W-:Y:S04]  /*21fa0*/  @!P2 ST.E.128 desc[UR60][R12.64], RZ ;  /* 0x000000ff0c00a985 */ /* 0x0007e8000c101d3c */
[----:B------:R3:W-:Y:S02]  /*21fb0*/  @!P1 ST.E.128 desc[UR60][R2.64], RZ ;  /* 0x000000ff02009985 */ /* 0x0007e4000c101d3c */
.L_x_1857:
[----:B------:R-:W-:Y:S05]  /*21fc0*/  BSYNC B1 ;  /* 0x0000000000017941 */ /* 0x000fea0003800000 */
.L_x_1856:
[----:B-1----:R1:W1:Y:S01]  /*21fd0*/  SHFL.IDX PT, R0, R5, 0x2, 0x181f ;  /* 0x00581f0005007f89 */ /* 0x00226200000e0000 */
[----:B------:R-:W-:Y:S03]  /*21fe0*/  BSSY B1, `(.L_x_1858) ;  /* 0x0000014000017945 */ /* 0x000fe60003800000 */
[----:B0--3--:R0:W3:Y:S01]  /*21ff0*/  SHFL.IDX PT, R2, R4, 0x2, 0x181f ;  /* 0x00581f0004027f89 */ /* 0x0090e200000e0000 */
        /* <DEDUP_REMOVED lines=9> */
[----:B-1----:R-:W-:Y:S02]  /*22090*/  @!P3 LEA.HI.X R9, R16, R0, R17, 0x1, P6 ;  /* 0x000000001009b211 */ /* 0x002fe400030f0c11 */
[----:B------:R-:W-:Y:S02]  /*220a0*/  @!P0 LEA R2, P6, R23, R2, 0x1 ;  /* 0x0000000217028211 */ /* 0x000fe400078c08ff */
[-C--:B------:R-:W-:Y:S01]  /*220b0*/  @!P2 LEA.HI.X R11, R203, R0.reuse, R224, 0x1, P5 ;  /* 0x00000000cb0ba211 */ /* 0x080fe200028f0ce0 */
[----:B------:R1:W-:Y:S01]  /*220c0*/  @!P3 ST.E.128 desc[UR60][R8.64], RZ ;  /* 0x000000ff0800b985 */ /* 0x0003e2000c101d3c */
[----:B-----5:R-:W-:-:S02]  /*220d0*/  @!P1 LEA.HI.X R13, R19, R0, R15, 0x1, P4 ;  /* 0x00000000130d9211 */ /* 0x020fc400020f0c0f */
[----:B------:R-:W-:Y:S01]  /*220e0*/  @!P0 LEA.HI.X R3, R23, R0, R228, 0x1, P6 ;  /* 0x0000000017038211 */ /* 0x000fe200030f0ce4 */
[----:B------:R1:W-:Y:S04]  /*220f0*/  @!P2 ST.E.128 desc[UR60][R10.64], RZ ;  /* 0x000000ff0a00a985 */ /* 0x0003e8000c101d3c */
[----:B------:R1:W-:Y:S04]  /*22100*/  @!P1 ST.E.128 desc[UR60][R12.64], RZ ;  /* 0x000000ff0c009985 */ /* 0x0003e8000c101d3c */
[----:B------:R1:W-:Y:S02]  /*22110*/  @!P0 ST.E.128 desc[UR60][R2.64], RZ ;  /* 0x000000ff02008985 */ /* 0x0003e4000c101d3c */
.L_x_1859:
[----:B------:R-:W-:Y:S05]  /*22120*/  BSYNC B1 ;  /* 0x0000000000017941 */ /* 0x000fea0003800000 */
.L_x_1858:
[----:B-1----:R-:W-:Y:S01]  /*22130*/  VIADD R0, R6, 0x60 ;  /* 0x0000006006007836 */ /* 0x002fe20000000000 */
[----:B--2-4-:R-:W1:Y:S04]  /*22140*/  SHFL.IDX PT, R5, R5, 0x3, 0x181f ;  /* 0x00781f0005057f89 */ /* 0x014e6800000e0000 */
[----:B------:R-:W-:Y:S01]  /*22150*/  ISETP.GE.AND P0, PT, R0, R25, PT ;  /* 0x000000190000720c */ /* 0x000fe20003f06270 */
[----:B---3--:R2:W3:-:S12]  /*22160*/  SHFL.IDX PT, R2, R4, 0x3, 0x181f ;  /* 0x00781f0004027f89 */ /* 0x0084d800000e0000 */
[----:B--2---:R-:W-:Y:S05]  /*22170*/  @P0 BRA `(.L_x_1850) ;  /* 0x0000000000440947 */ /* 0x004fea0003800000 */
[----:B------:R-:W-:Y:S02]  /*22180*/  ULDC UR4, c[0x0][0xac8] ;  /* 0x0002b20000047ab9 */ /* 0x000fe40000000800 */
[----:B------:R-:W-:Y:S02]  /*22190*/  ISETP.GE.AND P3, PT, R16, UR4, PT ;  /* 0x0000000410007c0c */ /* 0x000fe4000bf66270 */
[----:B------:R-:W-:Y:S02]  /*221a0*/  ISETP.GE.AND P2, PT, R205, UR4, PT ;  /* 0x00000004cd007c0c */ /* 0x000fe4000bf46270 */
[----:B------:R-:W-:Y:S02]  /*221b0*/  ISETP.GE.AND P1, PT, R19, UR4, PT ;  /* 0x0000000413007c0c */ /* 0x000fe4000bf26270 */
[----:B------:R-:W-:-:S07]  /*221c0*/  ISETP.GE.AND P0, PT, R23, UR4, PT ;  /* 0x0000000417007c0c */ /* 0x000fce000bf06270 */
[CC--:B---3--:R-:W-:Y:S02]  /*221d0*/  @!P3 LEA R6, P6, R16.reuse, R2.reuse, 0x1 ;  /* 0x000000021006b211 */ /* 0x0c8fe400078c08ff */
[-C--:B------:R-:W-:Y:S02]  /*221e0*/  @!P2 LEA R8, P5, R203, R2.reuse, 0x1 ;  /* 0x00000002cb08a211 */ /* 0x080fe400078a08ff */
[-C--:B------:R-:W-:Y:S02]  /*221f0*/  @!P1 LEA R10, P4, R19, R2.reuse, 0x1 ;  /* 0x00000002130a9211 */ /* 0x080fe400078808ff */
[-C--:B-1----:R-:W-:Y:S02]  /*22200*/  @!P3 LEA.HI.X R7, R16, R5.reuse, R17, 0x1, P6 ;  /* 0x000000051007b211 */ /* 0x082fe400030f0c11 */
        /* <DEDUP_REMOVED lines=8> */
.L_x_1850:
[----:B------:R-:W-:Y:S05]  /*22290*/  BSYNC B0 ;  /* 0x0000000000007941 */ /* 0x000fea0003800000 */
.L_x_1841:
[----:B------:R-:W-:Y:S02]  /*222a0*/  ULDC UR4, c[0x0][0xc3c] ;  /* 0x00030f0000047ab9 */ /* 0x000fe40000000800 */
[----:B------:R-:W-:-:S13]  /*222b0*/  ISETP.GE.AND P0, PT, R39, UR4, PT ;  /* 0x0000000427007c0c */ /* 0x000fda000bf06270 */
[----:B------:R-:W-:Y:S05]  /*222c0*/  @!P0 BRA `(.L_x_1860) ;  /* 0xfffffdf000488947 */ /* 0x000fea000383ffff */
[----:B------:R-:W-:Y:S05]  /*222d0*/  BRA `(.L_x_1557) ;  /* 0x0000007800687947 */ /* 0x000fea0003800000 */
.L_x_1555:
        /* <DEDUP_REMOVED lines=16> */
.L_x_1861:
        /* <DEDUP_REMOVED lines=41> */
.L_x_1867:
        /* <DEDUP_REMOVED lines=12> */
.L_x_1866:
[----:B------:R-:W-:Y:S05]  /*22730*/  BSYNC B0 ;  /* 0x0000000000007941 */ /* 0x000fea0003800000 */
.L_x_1865:
        /* <DEDUP_REMOVED lines=20> */
.L_x_1863:
        /* <DEDUP_REMOVED lines=20> */
.L_x_1868:
[----:B---3--:R-:W-:Y:S01]  /*229c0*/  IMAD R16, R16, UR5, R13 ;  /* 0x0000000510107c24 */ /* 0x008fe2000f8e020d */
[----:B------:R-:W-:Y:S01]  /*229d0*/  IABS R2, R6 ;  /* 0x0000000600027213 */ /* 0x000fe20000000000 */
[----:B01----:R-:W-:-:S03]  /*229e0*/  IMAD.MOV R11, RZ, RZ, -R3 ;  /* 0x000000ffff0b7224 */ /* 0x003fc600078e0a03 */
[----:B--2---:R-:W-:Y:S01]  /*229f0*/  IADD3 R9, -R16, UR6, RZ ;  /* 0x0000000610097c10 */ /* 0x004fe2000fffe1ff */
        /* <DEDUP_REMOVED lines=24> */
[----:B------:R-:W-:-:S04]  /*22b80*/  VIADDMNMX R18, R10, UR5, R7, PT ;  /* 0x000000050a127c46 */ /* 0x000fc8000b800107 */
[-C--:B------:R-:W-:Y:S02]  /*22b90*/  IABS R10, R18.reuse ;  /* 0x00000012000a7213 */ /* 0x080fe40000000000 */
[----:B------:R-:W-:Y:S02]  /*22ba0*/  IABS R6, R18 ;  /* 0x0000001200067213 */ /* 0x000fe40000000000 */
        /* <DEDUP_REMOVED lines=20> */
[----:B------:R-:W-:-:S06]  /*22cf0*/  @P0 VIADD R2, R2, 0x1 ;  /* 0x0000000102020836 */ /* 0x000fcc0000000000 */
[----:B------:R-:W-:Y:S01]  /*22d00*/  @!P2 IMAD.MOV R2, RZ, RZ, -R2 ;  /* 0x000000ffff02a224 */ /* 0x000fe200078e0a02 */
[----:B------:R-:W-:Y:S01]  /*22d10*/  @!P1 LOP3.LUT R2, RZ, R18, RZ, 0x33, !PT ;  /* 0x00000012ff029212 */ /* 0x000fe200078e33ff */
[----:B------:R-:W-:-:S03]  /*22d20*/  IMAD.MOV R18, RZ, RZ, -R18 ;  /* 0x000000ffff127224 */ /* 0x000fc600078e0a12 */
[----:B------:R-:W-:Y:S01]  /*22d30*/  LOP3.LUT R17, RZ, R2, RZ, 0x33, !PT ;  /* 0x00000002ff117212 */ /* 0x000fe200078e33ff */
[----:B------:R-:W-:-:S04]  /*22d40*/  IMAD R18, R2, R18, R3 ;  /* 0x0000001202127224 */ /* 0x000fc800078e0203 */
[----:B------:R-:W-:Y:S01]  /*22d50*/  IMAD.IADD R17, R4, 0x1, R17 ;  /* 0x0000000104117824 */ /* 0x000fe200078e0211 */
[----:B------:R-:W-:Y:S06]  /*22d60*/  BRA `(.L_x_1869) ;  /* 0x00000000000c7947 */ /* 0x000fec0003800000 */
.L_x_1864:
[----:B------:R-:W-:Y:S02]  /*22d70*/  IMAD.MOV.U32 R17, RZ, RZ, RZ ;  /* 0x000000ffff117224 */ /* 0x000fe400078e00ff */
[----:B------:R-:W-:Y:S02]  /*22d80*/  IMAD.U32 R16, RZ, RZ, UR6 ;  /* 0x00000006ff107e24 */ /* 0x000fe4000f8e00ff */
[----:B------:R-:W-:-:S07]  /*22d90*/  IMAD.MOV.U32 R18, RZ, RZ, RZ ;  /* 0x000000ffff127224 */ /* 0x000fce00078e00ff */
.L_x_1869:
[----:B------:R-:W-:-:S13]  /*22da0*/  ISETP.NE.AND P0, PT, R5, RZ, PT ;  /* 0x000000ff0500720c */ /* 0x000fda0003f05270 */
[----:B------:R-:W0:Y:S01]  /*22db0*/  @!P0 S2R R3, SR_CgaCtaId ;  /* 0x0000000000038919 */ /* 0x000e220000008800 */
[----:B------:R-:W-:-:S04]  /*22dc0*/  @!P0 MOV R2, 0x400 ;  /* 0x0000040000028802 */ /* 0x000fc80000000f00 */
[----:B0-----:R-:W-:-:S05]  /*22dd0*/  @!P0 LEA R2, R3, R2, 0x18 ;  /* 0x0000000203028211 */ /* 0x001fca00078ec0ff */
[----:B------:R0:W-:Y:S01]  /*22de0*/  @!P0 STS.128 [R2+0x308d0], R16 ;  /* 0x0308d01002008388 */ /* 0x0001e20000000c00 */
[----:B------:R-:W-:Y:S06]  /*22df0*/  BAR.ARV 0x5, 0x180 ;  /* 0x0146000000007b1d */ /* 0x000fec0000002000 */
.L_x_1862:
[----:B------:R2:W-:Y:S01]  /*22e00*/  STL [R1+0x34], RZ ;  /* 0x000034ff01007387 */ /* 0x0005e20000100800 */
[----:B------:R-:W-:Y:S01]  /*22e10*/  ULDC UR4, c[0x0][0xc3c] ;  /* 0x00030f0000047ab9 */ /* 0x000fe20000000800 */
[----:B------:R-:W-:Y:S01]  /*22e20*/  IMAD.MOV.U32 R29, RZ, RZ, 0x1 ;  /* 0x00000001ff1d7424 */ /* 0x000fe200078e00ff */
[----:B-1----:R-:W-:Y:S01]  /*22e30*/  ISETP.GE.AND P0, PT, R19, UR4, PT ;  /* 0x0000000413007c0c */ /* 0x002fe2000bf06270 */
[----:B------:R-:W-:-:S12]  /*22e40*/  IMAD.MOV.U32 R25, RZ, RZ, RZ ;  /* 0x000000ffff197224 */ /* 0x000fd800078e00ff */
[----:B--2---:R-:W-:Y:S05]  /*22e50*/  @P0 BRA `(.L_x_1870) ;  /* 0x0000006800ac0947 */ /* 0x004fea0003800000 */
[----:B------:R-:W2:Y:S01]  /*22e60*/  LDL R4, [R1+0x20] ;  /* 0x0000200001047983 */ /* 0x000ea20000100800 */
[C---:B------:R-:W-:Y:S01]  /*22e70*/  IMAD.SHL.U32 R37, R0.reuse, 0x8, RZ ;  /* 0x0000000800257824 */ /* 0x040fe200078e00ff */
[----:B0-----:R-:W-:Y:S01]  /*22e80*/  LOP3.LUT R2, R0, 0x7f, RZ, 0xc0, !PT ;  /* 0x0000007f00027812 */ /* 0x001fe200078ec0ff */
[----:B------:R-:W0:Y:S01]  /*22e90*/  S2UR UR5, SR_CgaCtaId ;  /* 0x00000000000579c3 */ /* 0x000e220000008800 */
[----:B------:R-:W-:Y:S01]  /*22ea0*/  UMOV UR4, 0x400 ;  /* 0x0000040000047882 */ /* 0x000fe20000000000 */
[----:B------:R-:W-:Y:S01]  /*22eb0*/  BSSY B8, `(.L_x_1870) ;  /* 0x00006a5000087945 */ /* 0x000fe20003800000 */
[----:B------:R-:W-:Y:S01]  /*22ec0*/  LOP3.LUT R3, R37, 0x1f8, RZ, 0xc0, !PT ;  /* 0x000001f825037812 */ /* 0x000fe200078ec0ff */
[----:B------:R-:W-:Y:S01]  /*22ed0*/  IMAD.SHL.U32 R34, R2, 0x8, RZ ;  /* 0x0000000802227824 */ /* 0x000fe200078e00ff */
[----:B------:R-:W-:Y:S01]  /*22ee0*/  SHF.R.U32.HI R2, RZ, 0x3, R2 ;  /* 0x00000003ff027819 */ /* 0x000fe20000011602 */
[----:B------:R-:W-:Y:S01]  /*22ef0*/  IMAD.MOV.U32 R30, RZ, RZ, 0x1 ;  /* 0x00000001ff1e7424 */ /* 0x000fe200078e00ff */
[----:B------:R-:W-:Y:S01]  /*22f00*/  LOP3.LUT R3, R3, 0x38, R0, 0x78, !PT ;  /* 0x0000003803037812 */ /* 0x000fe200078e7800 */
[----:B------:R-:W-:Y:S01]  /*22f10*/  IMAD.SHL.U32 R0, R0, 0x10, RZ ;  /* 0x0000001000007824 */ /* 0x000fe200078e00ff */
[----:B------:R-:W-:Y:S01]  /*22f20*/  LOP3.LUT R37, R37, 0x38, RZ, 0xc0, !PT ;  /* 0x0000003825257812 */ /* 0x000fe200078ec0ff */
[----:B------:R-:W-:Y:S01]  /*22f30*/  IMAD.MOV.U32 R27, RZ, RZ, RZ ;  /* 0x000000ffff1b7224 */ /* 0x000fe200078e00ff */
[----:B------:R-:W-:Y:S01]  /*22f40*/  LOP3.LUT R34, R3, 0x200, R34, 0xf8, !PT ;  /* 0x0000020003227812 */ /* 0x000fe200078ef822 */
[----:B------:R-:W-:Y:S01]  /*22f50*/  IMAD.MOV.U32 R25, RZ, RZ, RZ ;  /* 0x000000ffff197224 */ /* 0x000fe200078e00ff */
[----:B------:R-:W-:Y:S01]  /*22f60*/  LOP3.LUT R0, R2, 0x70, R0, 0xf8, !PT ;  /* 0x0000007002007812 */ /* 0x000fe200078ef800 */
[----:B------:R-:W-:Y:S01]  /*22f70*/  IMAD.MOV.U32 R29, RZ, RZ, 0x1 ;  /* 0x00000001ff1d7424 */ /* 0x000fe200078e00ff */
[C---:B------:R-:W-:Y:S01]  /*22f80*/  LOP3.LUT R2, R37.reuse, 0x80, RZ, 0xfc, !PT ;  /* 0x0000008025027812 */ /* 0x040fe200078efcff */
[----:B------:R-:W-:Y:S01]  /*22f90*/  ULDC.64 UR36, c[0x0][0x198] ;  /* 0x0000660000247ab9 */ /* 0x000fe20000000a00 */
[----:B------:R-:W-:Y:S01]  /*22fa0*/  LOP3.LUT R0, R37, 0xc0, RZ, 0xfc, !PT ;  /* 0x000000c025007812 */ /* 0x000fe200078efcff */
[----:B------:R-:W-:Y:S01]  /*22fb0*/  ULDC UR38, c[0x0][0xc] ;  /* 0x0000030000267ab9 */ /* 0x000fe20000000800 */
[----:B0-----:R-:W-:-:S06]  /*22fc0*/  ULEA UR4, UR5, UR4, 0x18 ;  /* 0x0000000405047291 */ /* 0x001fcc000f8ec03f */
[----:B------:R-:W-:-:S04]  /*22fd0*/  IMAD.U32 R23, RZ, RZ, UR4 ;  /* 0x00000004ff177e24 */ /* 0x000fc8000f8e00ff */
[----:B------:R-:W-:Y:S01]  /*22fe0*/  IMAD R36, R34, 0x2, R23 ;  /* 0x0000000222247824 */ /* 0x000fe200078e0217 */
[----:B--2---:R-:W-:-:S05]  /*22ff0*/  LOP3.LUT R3, R4, 0x2, RZ, 0xfc, !PT ;  /* 0x0000000204037812 */ /* 0x004fca00078efcff */
[----:B------:R0:W-:Y:S04]  /*23000*/  STL [R1+0x44], R3 ;  /* 0x0000440301007387 */ /* 0x0001e80000100800 */
[----:B------:R1:W-:Y:S01]  /*23010*/  STL [R1+0x34], RZ ;  /* 0x000034ff01007387 */ /* 0x0003e20000100800 */
[----:B0-----:R-:W-:-:S07]  /*23020*/  LOP3.LUT R3, R37, 0x40, RZ, 0xfc, !PT ;  /* 0x0000004025037812 */ /* 0x001fce00078efcff */
.L_x_1993:
[----:B------:R-:W-:Y:S05]  /*23030*/  YIELD ;  /* 0x0000000000007946 */ /* 0x000fea0003800000 */
[----:B------:R-:W-:Y:S01]  /*23040*/  ULDC.64 UR4, c[0x0][0xa28] ;  /* 0x00028a0000047ab9 */ /* 0x000fe20000000a00 */
[----:B------:R-:W-:Y:S01]  /*23050*/  IMAD.MOV.U32 R11, RZ, RZ, RZ ;  /* 0x000000ffff0b7224 */ /* 0x000fe200078e00ff */
[----:B------:R-:W-:Y:S01]  /*23060*/  ISETP.NE.U32.AND P0, PT, RZ, UR4, PT ;  /* 0x00000004ff007c0c */ /* 0x000fe2000bf05070 */
[----:B0-----:R-:W0:Y:S01]  /*23070*/  LDC.64 R4, c[0x0][0xa00] ;  /* 0x00028000ff047b82 */ /* 0x001e220000000a00 */
[----:B------:R-:W-:Y:S02]  /*23080*/  ULDC.64 UR6, c[0x0][0xa10] ;  /* 0x0002840000067ab9 */ /* 0x000fe40000000a00 */
[----:B------:R-:W-:Y:S01]  /*23090*/  ISETP.NE.AND.EX P0, PT, RZ, UR5, PT, P0 ;  /* 0x00000005ff007c0c */ /* 0x000fe2000bf05300 */
[----:B------:R-:W-:-:S12]  /*230a0*/  ULDC.64 UR4, c[0x0][0xa18] ;  /* 0x0002860000047ab9 */ /* 0x000fd80000000a00 */
[----:B--2---:R-:W2:Y:S01]  /*230b0*/  @P0 LDC.64 R2, c[0x0][0xa28] ;  /* 0x00028a00ff020b82 */ /* 0x004ea20000000a00 */
[----:B------:R-:W-:Y:S01]  /*230c0*/  ISETP.NE.U32.AND P1, PT, RZ, UR6, PT ;  /* 0x00000006ff007c0c */ /* 0x000fe2000bf25070 */
[----:B--2---:R-:W-:-:S05]  /*230d0*/  @P0 IMAD.WIDE R2, R19, 0x4, R2 ;  /* 0x0000000413020825 */ /* 0x004fca00078e0202 */
[----:B------:R2:W3:Y:S01]  /*230e0*/  @P0 LDG.E R11, desc[UR60][R2.64] ;  /* 0x0000003c020b0981 */ /* 0x0004e2000c1e1900 */
[----:B------:R-:W-:Y:S01]  /*230f0*/  ISETP.NE.U32.AND P0, PT, RZ, UR4, PT ;  /* 0x00000004ff007c0c */ /* 0x000fe2000bf05070 */
[----:B------:R-:W-:Y:S01]  /*23100*/  IMAD.MOV.U32 R35, RZ, RZ, RZ ;  /* 0x000000ffff237224 */ /* 0x000fe200078e00ff */
[----:B------:R-:W-:Y:S01]  /*23110*/  ISETP.NE.AND.EX P1, PT, RZ, UR7, PT, P1 ;  /* 0x00000007ff007c0c */ /* 0x000fe2000bf25310 */
[----:B------:R-:W-:Y:S01]  /*23120*/  IMAD.MOV.U32 R0, RZ, RZ, RZ ;  /* 0x000000ffff007224 */ /* 0x000fe200078e00ff */
[----:B------:R-:W-:Y:S01]  /*23130*/  ISETP.NE.AND.EX P2, PT, RZ, UR5, PT, P0 ;  /* 0x00000005ff007c0c */ /* 0x000fe2000bf45300 */
[----:B------:R-:W-:Y:S01]  /*23140*/  ULDC.64 UR4, c[0x0][0xa00] ;  /* 0x0002800000047ab9 */ /* 0x000fe20000000a00 */
[----:B0-----:R-:W-:Y:S01]  /*23150*/  IMAD.WIDE R4, R19, 0x4, R4 ;  /* 0x0000000413047825 */ /* 0x001fe200078e0204 */
[----:B------:R-:W-:Y:S01]  /*23160*/  ISETP.NE.U32.AND P0, PT, RZ, UR4, PT ;  /* 0x00000004ff007c0c */ /* 0x000fe2000bf05070 */
[----:B--2---:R-:W0:Y:S03]  /*23170*/  LDC.64 R2, c[0x0][0xa10] ;  /* 0x00028400ff027b82 */ /* 0x004e260000000a00 */
[----:B------:R-:W-:-:S06]  /*23180*/  ISETP.NE.AND.EX P0, PT, RZ, UR5, PT, P0 ;  /* 0x00000005ff007c0c */ /* 0x000fcc000bf05300 */
[----:B------:R-:W2:Y:S07]  /*23190*/  @P2 LDC.64 R6, c[0x0][0xa18] ;  /* 0x00028600ff062b82 */ /* 0x000eae0000000a00 */
[----:B------:R-:W5:Y:S01]  /*231a0*/  @P0 LDG.E R35, desc[UR60][R4.64] ;  /* 0x0000003c04230981 */ /* 0x000f62000c1e1900 */
[----:B0-----:R-:W-:-:S05]  /*231b0*/  IMAD.WIDE R2, R19, 0x4, R2 ;  /* 0x0000000413027825 */ /* 0x001fca00078e0202 */
[----:B------:R-:W5:Y:S01]  /*231c0*/  @P1 LDG.E R0, desc[UR60][R2.64] ;  /* 0x0000003c02001981 */ /* 0x000f62000c1e1900 */
[----:B------:R-:W-:Y:S02]  /*231d0*/  ULDC UR4, c[0x0][0x288] ;  /* 0x0000a20000047ab9 */ /* 0x000fe40000000800 */
[----:B------:R-:W-:Y:S01]  /*231e0*/  IMAD.U32 R31, RZ, RZ, UR4 ;  /* 0x00000004ff1f7e24 */ /* 0x000fe2000f8e00ff */
[----:B------:R-:W-:Y:S02]  /*231f0*/  ULDC.64 UR4, c[0x0][0x418] ;  /* 0x0001060000047ab9 */ /* 0x000fe40000000a00 */
[----:B------:R-:W-:-:S03]  /*23200*/  UISETP.NE.U32.AND UP0, UPT, UR4, URZ, UPT ;  /* 0x0000003f0400728c */ /* 0x000fc6000bf05070 */
[----:B------:R-:W-:Y:S01]  /*23210*/  ULDC UR4, c[0x0][0x424] ;  /* 0x0001090000047ab9 */ /* 0x000fe20000000800 */
[----:B------:R-:W-:Y:S01]  /*23220*/  UISETP.NE.AND.EX UP0, UPT, UR5, URZ, UPT, UP0 ;  /* 0x0000003f0500728c */ /* 0x000fe2000bf05300 */
[----:B--2---:R-:W-:Y:S02]  /*23230*/  @P2 IMAD.WIDE R6, R19, 0x4, R6 ;  /* 0x0000000413062825 */ /* 0x004fe400078e0206 */
[----:B------:R-:W-:Y:S01]  /*23240*/  ULDC UR5, c[0x0][0x2f0] ;  /* 0x0000bc0000057ab9 */ /* 0x000fe20000000800 */
[----:B------:R-:W-:Y:S02]  /*23250*/  USEL UR4, UR4, 0x1, UP0 ;  /* 0x0000000104047887 */ /* 0x000fe40008000000 */
[----:B------:R0:W5:Y:S02]  /*23260*/  @P2 LDG.E R31, desc[UR60][R6.64] ;  /* 0x0000003c061f2981 */ /* 0x000164000c1e1900 */
[----:B------:R-:W-:-:S03]  /*23270*/  UIMAD UR4, UR4, UR5, URZ ;  /* 0x00000005040472a4 */ /* 0x000fc6000f8e023f */
[----:B------:R-:W-:-:S03]  /*23280*/  ULDC UR5, c[0x0][0x348] ;  /* 0x0000d20000057ab9 */ /* 0x000fc60000000800 */
[----:B------:R-:W-:Y:S02]  /*23290*/  IMAD.U32 R9, RZ, RZ, UR4 ;  /* 0x00000004ff097e24 */ /* 0x000fe4000f8e00ff */
[----:B0-----:R-:W-:Y:S01]  /*232a0*/  IMAD.U32 R6, RZ, RZ, UR5 ;  /* 0x00000005ff067e24 */ /* 0x001fe2000f8e00ff */
[----:B---3--:R0:W-:Y:S01]  /*232b0*/  STL [R1+0x10], R11 ;  /* 0x0000100b01007387 */ /* 0x0081e20000100800 */
[----:B------:R-:W-:Y:S05]  /*232c0*/  @P2 BRA `(.L_x_1871) ;  /* 0x0000000000102947 */ /* 0x000fea0003800000 */
[----:B------:R-:W-:Y:S05]  /*232d0*/  @!P0 BRA `(.L_x_1871) ;  /* 0x00000000000c8947 */ /* 0x000fea0003800000 */
[----:B------:R-:W2:Y:S04]  /*232e0*/  LDG.E R8, desc[UR60][R4.64] ;  /* 0x0000003c04087981 */ /* 0x000ea8000c1e1900 */
[----:B-----5:R-:W2:Y:S02]  /*232f0*/  LDG.E R31, desc[UR60][R4.64+0x4] ;  /* 0x0000043c041f7981 */ /* 0x020ea4000c1e1900 */
[----:B--2---:R-:W-:-:S07]  /*23300*/  IMAD.IADD R31, R31, 0x1, -R8 ;  /* 0x000000011f1f7824 */ /* 0x004fce00078e0a08 */
.L_x_1871:
[----:B------:R-:W-:Y:S02]  /*23310*/  ULDC.64 UR4, c[0x0][0xa20] ;  /* 0x0002880000047ab9 */ /* 0x000fe40000000a00 */
[----:B------:R-:W-:-:S04]  /*23320*/  ISETP.NE.U32.AND P0, PT, RZ, UR4, PT ;  /* 0x00000004ff007c0c */ /* 0x000fc8000bf05070 */
[----:B------:R-:W-:-:S13]  /*23330*/  ISETP.NE.AND.EX P0, PT, RZ, UR5, PT, P0 ;  /* 0x00000005ff007c0c */ /* 0x000fda000bf05300 */
[----:B------:R-:W-:Y:S05]  /*23340*/  @!P0 BRA `(.L_x_1872) ;  /* 0x0000000000108947 */ /* 0x000fea0003800000 */
[----:B------:R-:W2:Y:S02]  /*23350*/  LDC.64 R4, c[0x0][0xa20] ;  /* 0x00028800ff047b82 */ /* 0x000ea40000000a00 */
[----:B--2---:R-:W-:-:S05]  /*23360*/  IMAD.WIDE R4, R19, 0x4, R4 ;  /* 0x0000000413047825 */ /* 0x004fca00078e0204 */
[----:B------:R2:W5:Y:S01]  /*23370*/  LDG.E R9, desc[UR60][R4.64] ;  /* 0x0000003c04097981 */ /* 0x000562000c1e1900 */
[----:B------:R-:W-:Y:S05]  /*23380*/  BRA `(.L_x_1873) ;  /* 0x0000000000247947 */ /* 0x000fea0003800000 */
.L_x_1872:
[----:B------:R-:W-:Y:S02]  /*23390*/  ULDC.64 UR4, c[0x0][0xa08] ;  /* 0x0002820000047ab9 */ /* 0x000fe40000000a00 */
[----:B------:R-:W-:-:S04]  /*233a0*/  ISETP.NE.U32.AND P0, PT, RZ, UR4, PT ;  /* 0x00000004ff007c0c */ /* 0x000fc8000bf05070 */
[----:B------:R-:W-:-:S13]  /*233b0*/  ISETP.NE.AND.EX P0, PT, RZ, UR5, PT, P0 ;  /* 0x00000005ff007c0c */ /* 0x000fda000bf05300 */
[----:B------:R-:W-:Y:S05]  /*233c0*/  @!P0 BRA `(.L_x_1873) ;  /* 0x0000000000148947 */ /* 0x000fea0003800000 */
[----:B------:R-:W2:Y:S02]  /*233d0*/  LDC.64 R4, c[0x0][0xa08] ;  /* 0x00028200ff047b82 */ /* 0x000ea40000000a00 */
[----:B--2---:R-:W-:-:S05]  /*233e0*/  IMAD.WIDE R4, R19, 0x4, R4 ;  /* 0x0000000413047825 */ /* 0x004fca00078e0204 */
[----:B------:R-:W2:Y:S04]  /*233f0*/  LDG.E R9, desc[UR60][R4.64] ;  /* 0x0000003c04097981 */ /* 0x000ea8000c1e1900 */
[----:B------:R-:W2:Y:S02]  /*23400*/  LDG.E R8, desc[UR60][R4.64+0x4] ;  /* 0x0000043c04087981 */ /* 0x000ea4000c1e1900 */
[----:B--2---:R-:W-:-:S07]  /*23410*/  IMAD.IADD R9, R8, 0x1, -R9 ;  /* 0x0000000108097824 */ /* 0x004fce00078e0a09 */
.L_x_1873:
[----:B------:R-:W3:Y:S01]  /*23420*/  @P1 LDG.E R8, desc[UR60][R2.64] ;  /* 0x0000003c02081981 */ /* 0x000ee2000c1e1900 */
[----:B--2---:R-:W2:Y:S03]  /*23430*/  LDC R4, c[0x0][0x448] ;  /* 0x00011200ff047b82 */ /* 0x004ea60000000800 */
[----:B------:R-:W3:Y:S01]  /*23440*/  @P1 LDG.E R5, desc[UR60][R2.64+0x4] ;  /* 0x0000043c02051981 */ /* 0x000ee2000c1e1900 */
[----:B-----5:R-:W-:Y:S02]  /*23450*/  IMAD.IADD R9, R9, 0x1, -R11 ;  /* 0x0000000109097824 */ /* 0x020fe400078e0a0b */
[----:B------:R-:W-:-:S04]  /*23460*/  IMAD.SHL.U32 R28, R17, 0x80, RZ ;  /* 0x00000080111c7824 */ /* 0x000fc800078e00ff */
[----:B------:R-:W-:Y:S01]  /*23470*/  VIADD R7, R28, 0x7f ;  /* 0x0000007f1c077836 */ /* 0x000fe20000000000 */
[----:B--2---:R-:W-:-:S13]  /*23480*/  ISETP.NE.AND P2, PT, R4, 0x1, PT ;  /* 0x000000010400780c */ /* 0x004fda0003f45270 */
[----:B------:R-:W2:Y:S08]  /*23490*/  @P2 LDC R10, c[0x0][0x44c] ;  /* 0x00011300ff0a2b82 */ /* 0x000eb00000000800 */
[----:B------:R-:W4:Y:S01]  /*234a0*/  @P2 LDC R4, c[0x0][0x450] ;  /* 0x00011400ff042b82 */ /* 0x000f220000000800 */
[----:B---3--:R-:W-:Y:S02]  /*234b0*/  @P1 IMAD.IADD R6, R5, 0x1, -R8 ;  /* 0x0000000105061824 */ /* 0x008fe400078e0a08 */
[----:B--2---:R-:W-:-:S04]  /*234c0*/  @P2 IMAD.HI.U32 R5, R7, R10, RZ ;  /* 0x0000000a07052227 */ /* 0x004fc800078e00ff */
[----:B------:R-:W-:Y:S01]  /*234d0*/  IMAD.IADD R12, R9, 0x1, R6 ;  /* 0x00000001090c7824 */ /* 0x000fe200078e0206 */
[----:B----4-:R-:W-:-:S03]  /*234e0*/  @P2 SHF.R.U32.HI R7, RZ, R4, R5 ;  /* 0x00000004ff072219 */ /* 0x010fc60000011605 */
[C---:B------:R-:W-:Y:S01]  /*234f0*/  VIADD R2, R12.reuse, 0x3f ;  /* 0x0000003f0c027836 */ /* 0x040fe20000000000 */
[----:B------:R2:W-:Y:S01]  /*23500*/  STL [R1+0xc], R12 ;  /* 0x00000c0c01007387 */ /* 0x0005e20000100800 */
[----:B------:R-:W-:-:S03]  /*23510*/  IADD3 R8, R12, 0x1, -R31 ;  /* 0x000000010c087810 */ /* 0x000fc60007ffe81f */
[----:B------:R-:W-:Y:S02]  /*23520*/  SHF.R.S32.HI R3, RZ, 0x1f, R2 ;  /* 0x0000001fff037819 */ /* 0x000fe40000011402 */
[----:B------:R-:W-:Y:S02]  /*23530*/  IMAD.IADD R7, R8, 0x1, R7 ;  /* 0x0000000108077824 */ /* 0x000fe400078e0207 */
[----:B------:R-:W-:Y:S02]  /*23540*/  LEA.HI R10, R3, R2, RZ, 0x6 ;  /* 0x00000002030a7211 */ /* 0x000fe400078f30ff */
[----:B------:R-:W3:Y:S02]  /*23550*/  LDC.64 R2, c[0x0][0x9e0] ;  /* 0x00027800ff027b82 */ /* 0x000ee40000000a00 */
[----:B------:R-:W-:Y:S02]  /*23560*/  SHF.R.S32.HI R10, RZ, 0x6, R10 ;  /* 0x00000006ff0a7819 */ /* 0x000fe4000001140a */
[----:B---3--:R-:W-:Y:S01]  /*23570*/  ISETP.GE.AND P3, PT, R3, 0x1, PT ;  /* 0x000000010300780c */ /* 0x008fe20003f66270 */
[----:B------:R-:W-:-:S12]  /*23580*/  IMAD.IADD R2, R7, 0x1, R2 ;  /* 0x0000000107027824 */ /* 0x000fd800078e0202 */
[----:B--2---:R-:W-:Y:S05]  /*23590*/  @!P3 BRA `(.L_x_1874) ;  /* 0x000000000048b947 */ /* 0x004fea0003800000 */
[C---:B------:R-:W-:Y:S01]  /*235a0*/  ISETP.GT.AND P0, PT, R7.reuse, RZ, PT ;  /* 0x000000ff0700720c */ /* 0x040fe20003f04270 */
[----:B------:R-:W-:Y:S01]  /*235b0*/  BSSY B0, `(.L_x_1875) ;  /* 0x000000e000007945 */ /* 0x000fe20003800000 */
[----:B0-----:R-:W-:-:S11]  /*235c0*/  VIADD R11, R7, 0xffffffff ;  /* 0xffffffff070b7836 */ /* 0x001fd60000000000 */
        /* <DEDUP_REMOVED lines=8> */
.L_x_1876:
[----:B------:R-:W-:-:S13]  /*23650*/  ISETP.NE.AND P0, PT, R3, 0x1, PT ;  /* 0x000000010300780c */ /* 0x000fda0003f05270 */
[----:B------:R-:W0:Y:S02]  /*23660*/  @P0 LDC.64 R4, c[0x0][0x9e8] ;  /* 0x00027a00ff040b82 */ /* 0x000e240000000a00 */
[----:B0-----:R-:W-:-:S05]  /*23670*/  @P0 IMAD.HI.U32 R4, R11, R4, RZ ;  /* 0x000000040b040227 */ /* 0x001fca00078e00ff */
[----:B------:R-:W-:-:S07]  /*23680*/  @P0 SHF.R.U32.HI R11, RZ, R5, R4 ;  /* 0x00000005ff0b0219 */ /* 0x000fce0000011604 */
.L_x_1877:
[----:B------:R-:W-:Y:S05]  /*23690*/  BSYNC B0 ;  /* 0x0000000000007941 */ /* 0x000fea0003800000 */
.L_x_1875:
[----:B------:R-:W-:-:S05]  /*236a0*/  IMAD R11, R11, R3, R3 ;  /* 0x000000030b0b7224 */ /* 0x000fca00078e0203 */
[----:B------:R-:W-:-:S07]  /*236b0*/  VIMNMX R2, R2, R11, PT ;  /* 0x0000000b02027248 */ /* 0x000fce0003fe0100 */
.L_x_1874:
[----:B------:R-:W2:Y:S01]  /*236c0*/  @P2 LDC R7, c[0x0][0x44c] ;  /* 0x00011300ff072b82 */ /* 0x000ea20000000800 */
[----:B------:R-:W-:Y:S01]  /*236d0*/  IMAD.MOV.U32 R4, RZ, RZ, R28 ;  /* 0x000000ffff047224 */ /* 0x000fe200078e001c */
[----:B------:R-:W-:-:S06]  /*236e0*/  ULDC UR4, c[0x0][0x9dc] ;  /* 0x0002770000047ab9 */ /* 0x000fcc0000000800 */
[----:B------:R-:W3:Y:S01]  /*236f0*/  @P2 LDC R5, c[0x0][0x450] ;  /* 0x00011400ff052b82 */ /* 0x000ee20000000800 */
[----:B--2---:R-:W-:-:S05]  /*23700*/  @P2 IMAD.HI.U32 R7, R28, R7, RZ ;  /* 0x000000071c072227 */ /* 0x004fca00078e00ff */
[----:B---3--:R-:W-:Y:S01]  /*23710*/  @P2 SHF.R.U32.HI R4, RZ, R5, R7 ;  /* 0x00000005ff042219 */ /* 0x008fe20000011607 */
[----:B------:R-:W-:-:S04]  /*23720*/  IMAD.IADD R7, R12, 0x1, -R31 ;  /* 0x000000010c077824 */ /* 0x000fc800078e0a1f */
[----:B------:R-:W-:-:S04]  /*23730*/  IMAD.IADD R12, R7, 0x1, R4 ;  /* 0x00000001070c7824 */ /* 0x000fc800078e0204 */
[----:B0-----:R-:W-:Y:S01]  /*23740*/  VIADD R11, R12, -UR4 ;  /* 0x800000040c0b7c36 */ /* 0x001fe20008000000 */
        /* <DEDUP_REMOVED lines=11> */
.L_x_1880:
[----:B------:R-:W-:-:S13]  /*23800*/  ISETP.NE.AND P0, PT, R3, 0x1, PT ;  /* 0x000000010300780c */ /* 0x000fda0003f05270 */
[----:B------:R-:W0:Y:S02]  /*23810*/  @P0 LDC.64 R4, c[0x0][0x9e8] ;  /* 0x00027a00ff040b82 */ /* 0x000e240000000a00 */
[----:B0-----:R-:W-:-:S05]  /*23820*/  @P0 IMAD.HI.U32 R4, R12, R4, RZ ;  /* 0x000000040c040227 */ /* 0x001fca00078e00ff */
[----:B------:R-:W-:-:S07]  /*23830*/  @P0 SHF.R.U32.HI R12, RZ, R5, R4 ;  /* 0x00000005ff0c0219 */ /* 0x000fce0000011604 */
.L_x_1881:
[----:B------:R-:W-:Y:S05]  /*23840*/  BSYNC B0 ;  /* 0x0000000000007941 */ /* 0x000fea0003800000 */
.L_x_1879:
[----:B------:R-:W-:-:S05]  /*23850*/  IMAD R12, R12, R3, RZ ;  /* 0x000000030c0c7224 */ /* 0x000fca00078e02ff */
[----:B------:R-:W-:-:S07]  /*23860*/  VIMNMX R11, R11, R12, !PT ;  /* 0x0000000c0b0b7248 */ /* 0x000fce0007fe0100 */
.L_x_1878:
[----:B------:R-:W-:Y:S01]  /*23870*/  VIADD R2, R2, 0x3f ;  /* 0x0000003f02027836 */ /* 0x000fe20000000000 */
[----:B------:R-:W-:Y:S01]  /*23880*/  SHF.R.S32.HI R4, RZ, 0x1f, R11 ;  /* 0x0000001fff047819 */ /* 0x000fe2000001140b */
[----:B------:R-:W-:Y:S03]  /*23890*/  BSSY B0, `(.L_x_1882) ;  /* 0x0000196000007945 */ /* 0x000fe60003800000 */
[----:B------:R-:W-:Y:S02]  /*238a0*/  SHF.R.S32.HI R3, RZ, 0x1f, R2 ;  /* 0x0000001fff037819 */ /* 0x000fe40000011402 */
[----:B------:R-:W-:Y:S02]  /*238b0*/  LEA.HI R4, R4, R11, RZ, 0x6 ;  /* 0x0000000b04047211 */ /* 0x000fe400078f30ff */
[----:B------:R-:W-:Y:S02]  /*238c0*/  LEA.HI R2, R3, R2, RZ, 0x6 ;  /* 0x0000000203027211 */ /* 0x000fe400078f30ff */
[----:B------:R-:W-:-:S02]  /*238d0*/  SHF.R.S32.HI R4, RZ, 0x6, R4 ;  /* 0x00000006ff047819 */ /* 0x000fc40000011404 */
[----:B------:R-:W-:Y:S02]  /*238e0*/  SHF.R.S32.HI R3, RZ, 0x6, R2 ;  /* 0x00000006ff037819 */ /* 0x000fe40000011402 */
[----:B------:R-:W-:Y:S02]  /*238f0*/  VIMNMX R2, RZ, R4, !PT ;  /* 0x00000004ff027248 */ /* 0x000fe40007fe0100 */
[----:B------:R-:W-:-:S03]  /*23900*/  VIMNMX R4, R10, R3, PT ;  /* 0x000000030a047248 */ /* 0x000fc60003fe0100 */
[--C-:B------:R-:W-:Y:S02]  /*23910*/  IMAD R2, R2, 0x40, -R9.reuse ;  /* 0x0000004002027824 */ /* 0x100fe400078e0a09 */
[----:B------:R-:W-:-:S03]  /*23920*/  IMAD R9, R4, 0x40, -R9 ;  /* 0x0000004004097824 */ /* 0x000fc600078e0a09 */
[----:B------:R-:W-:Y:S02]  /*23930*/  VIMNMX R2, RZ, R2, !PT ;  /* 0x00000002ff027248 */ /* 0x000fe40007fe0100 */
[----:B------:R-:W-:Y:S02]  /*23940*/  VIMNMX R9, R9, R6, PT ;  /* 0x0000000609097248 */ /* 0x000fe40003fe0100 */
[----:B------:R-:W-:Y:S02]  /*23950*/  SHF.R.U32.HI R5, RZ, 0x6, R2 ;  /* 0x00000006ff057819 */ /* 0x000fe40000011602 */
[----:B------:R-:W-:-:S13]  /*23960*/  ISETP.GT.AND P0, PT, R9, R2, PT ;  /* 0x000000020900720c */ /* 0x000fda0003f04270 */
[----:B------:R-:W-:-:S05]  /*23970*/  @P0 VIADD R3, R9, 0x3f ;  /* 0x0000003f09030836 */ /* 0x000fca0000000000 */
[----:B------:R-:W-:-:S04]  /*23980*/  @P0 SHF.R.S32.HI R2, RZ, 0x1f, R3 ;  /* 0x0000001fff020819 */ /* 0x000fc80000011403 */
[----:B------:R-:W-:Y:S01]  /*23990*/  @P0 LEA.HI R3, R2, R3, RZ, 0x6 ;  /* 0x0000000302030211 */ /* 0x000fe200078f30ff */
[----:B------:R-:W-:-:S03]  /*239a0*/  IMAD.MOV.U32 R2, RZ, RZ, R5 ;  /* 0x000000ffff027224 */ /* 0x000fc600078e0005 */
[----:B------:R-:W-:Y:S02]  /*239b0*/  @P0 SHF.R.S32.HI R2, RZ, 0x6, R3 ;  /* 0x00000006ff020819 */ /* 0x000fe40000011403 */
        /* <DEDUP_REMOVED lines=9> */
[----:B------:R0:W2:Y:S02]  /*23a50*/  SHFL.IDX PT, R14, R3, RZ, 0x1f ;  /* 0x00001fff030e7589 */ /* 0x0000a400000e0000 */
.L_x_2085:
[----:B--2---:R-:W-:Y:S02]  /*23a60*/  ISETP.NE.AND P0, PT, R14, RZ, PT ;  /* 0x000000ff0e00720c */ /* 0x004fe40003f05270 */
[----:B------:R-:W-:-:S11]  /*23a70*/  PLOP3.LUT P6, PT, PT, PT, PT, 0x8, 0x0 ;  /* 0x000000000000781c */ /* 0x000fd60003fce170 */
[----:B------:R-:W-:Y:S05]  /*23a80*/  @P0 BRA `(.L_x_1885) ;  /* 0x00000000000c0947 */ /* 0x000fea0003800000 */
[----:B------:R-:W-:-:S03]  /*23a90*/  UMOV UR4, 0xffffffff ;  /* 0xffffffff00047882 */ /* 0x000fc60000000000 */
[----:B------:R-:W-:Y:S05]  /*23aa0*/  BRA.DIV UR4, `(.L_x_1886) ;  /* 0x0000007e04187947 */ /* 0x000fea000b800000 */
[----:B------:R-:W-:-:S13]  /*23ab0*/  ELECT P6, URZ, PT ;  /* 0x00000000003f782f */ /* 0x000fda00038c0000 */
.L_x_1885:
        /* <DEDUP_REMOVED lines=9> */
.L_x_2088:
[----:B------:R-:W-:Y:S05]  /*23b50*/  BSYNC B1 ;  /* 0x0000000000017941 */ /* 0x000fea0003800000 */
.L_x_1887:
[----:B------:R-:W-:Y:S04]  /*23b60*/  BSSY B1, `(.L_x_1889) ;  /* 0x00000ac000017945 */ /* 0x000fe80003800000 */
[----:B------:R-:W-:Y:S05]  /*23b70*/  @!P6 BRA `(.L_x_1890) ;  /* 0x0000000800a8e947 */ /* 0x000fea0003800000 */
[----:B------:R-:W-:Y:S01]  /*23b80*/  IMAD R13, R27, 0x8, R23 ;  /* 0x000000081b0d7824 */ /* 0x000fe200078e0217 */
[----:B------:R-:W-:Y:S01]  /*23b90*/  SHF.L.U32 R12, R30, 0x1f, RZ ;  /* 0x0000001f1e0c7819 */ /* 0x000fe200000006ff */
[----:B------:R-:W2:Y:S01]  /*23ba0*/  S2R R3, SR_TID.X ;  /* 0x0000000000037919 */ /* 0x000ea20000002100 */
[----:B------:R-:W-:Y:S02]  /*23bb0*/  BSSY B2, `(.L_x_1891) ;  /* 0x0000005000027945 */ /* 0x000fe40003800000 */
[----:B------:R-:W3:Y:S01]  /*23bc0*/  SYNCS.PHASECHK.TRANS64.TRYWAIT P0, [R13+URZ+0x308a0], R12 ;  /* 0x0308a00c0d0075a7 */ /* 0x000ee2000800017f */
[----:B--2---:R-:W-:-:S04]  /*23bd0*/  LOP3.LUT R3, R3, 0x7f, RZ, 0xc0, !PT ;  /* 0x0000007f03037812 */ /* 0x004fc800078ec0ff */
[----:B------:R-:W-:Y:S01]  /*23be0*/  ISETP.NE.AND P1, PT, R3, RZ, PT ;  /* 0x000000ff0300720c */ /* 0x000fe20003f25270 */
[----:B---3--:R-:W-:-:S12]  /*23bf0*/  @!P0 BRA `(.L_x_1892) ;  /* 0x0000007800f88947 */ /* 0x008fd80003800000 */
.L_x_2089:
[----:B------:R-:W-:Y:S05]  /*23c00*/  BSYNC B2 ;  /* 0x0000000000027941 */ /* 0x000fea0003800000 */
.L_x_1891:
[----:B------:R-:W-:Y:S04]  /*23c10*/  BSSY B2, `(.L_x_1893) ;  /* 0x0000009000027945 */ /* 0x000fe80003800000 */
[----:B------:R-:W-:Y:S05]  /*23c20*/  @P1 BRA `(.L_x_1894) ;  /* 0x00000000001c1947 */ /* 0x000fea0003800000 */
[----:B0-----:R-:W0:Y:S01]  /*23c30*/  S2R R6, SR_TID.X ;  /* 0x0000000000067919 */ /* 0x001e220000002100 */
[----:B------:R-:W-:-:S04]  /*23c40*/  IMAD.MOV.U32 R3, RZ, RZ, 0x8000 ;  /* 0x00008000ff037424 */ /* 0x000fc800078e00ff */
[----:B------:R3:W-:Y:S01]  /*23c50*/  SYNCS.ARRIVE.TRANS64 RZ, [R13+URZ+0x30890], R3 ;  /* 0x030890030dff79a7 */ /* 0x0007e2000800003f */
[----:B0-----:R-:W-:-:S04]  /*23c60*/  LOP3.LUT R6, R6, 0x1f, RZ, 0xc0, !PT ;  /* 0x0000001f06067812 */ /* 0x001fc800078ec0ff */
[----:B------:R-:W-:-:S13]  /*23c70*/  ISETP.NE.AND P0, PT, R6, RZ, PT ;  /* 0x000000ff0600720c */ /* 0x000fda0003f05270 */
[----:B---3--:R-:W-:Y:S05]  /*23c80*/  @!P0 BRA `(.L_x_1894) ;  /* 0x0000000000048947 */ /* 0x008fea0003800000 */
[----:B------:R-:W-:Y:S01]  /*23c90*/  BPT.TRAP 0x1 ;  /* 0x000000040000795c */ /* 0x000fe20000300000 */
.L_x_1894:
[----:B------:R-:W-:Y:S05]  /*23ca0*/  BSYNC B2 ;  /* 0x0000000000027941 */ /* 0x000fea0003800000 */
.L_x_1893:
        /* <DEDUP_REMOVED lines=8> */
[----:B0-----:R-:W-:Y:S01]  /*23d30*/  IMAD.SHL.U32 R6, R27, 0x4000, RZ ;  /* 0x000040001b067824 */ /* 0x001fe200078e00ff */
[----:B------:R-:W-:Y:S01]  /*23d40*/  UMOV UR6, 0x0 ;  /* 0x0000000000067882 */ /* 0x000fe20000000000 */
[----:B------:R-:W-:Y:S01]  /*23d50*/  VIADD R3, R13, 0x30890 ;  /* 0x000308900d037836 */ /* 0x000fe20000000000 */
[----:B------:R-:W-:Y:S01]  /*23d60*/  UMOV UR7, 0x12f00000 ;  /* 0x12f0000000077882 */ /* 0x000fe20000000000 */
[----:B------:R-:W-:-:S08]  /*23d70*/  VIADD R14, R9, 0x20400 ;  /* 0x00020400090e7836 */ /* 0x000fd00000000000 */
.L_x_1895:
        /* <DEDUP_REMOVED lines=16> */
.L_x_1896:
        /* <DEDUP_REMOVED lines=16> */
.L_x_1897:
        /* <DEDUP_REMOVED lines=16> */
.L_x_1898:
        /* <DEDUP_REMOVED lines=13> */
.L_x_2090:
[----:B------:R-:W-:Y:S05]  /*24150*/  BSYNC B2 ;  /* 0x0000000000027941 */ /* 0x000fea0003800000 */
.L_x_1899:
[----:B------:R-:W-:Y:S01]  /*24160*/  BSSY B2, `(.L_x_1901) ;  /* 0x000000b000027945 */ /* 0x000fe20003800000 */
[----:B------:R-:W-:Y:S02]  /*24170*/  IMAD.MOV.U32 R14, RZ, RZ, 0x0 ;  /* 0x00000000ff0e7424 */ /* 0x000fe400078e00ff */
[----:B------:R-:W-:Y:S01]  /*24180*/  IMAD.MOV.U32 R15, RZ, RZ, 0x12f00000 ;  /* 0x12f00000ff0f7424 */ /* 0x000fe200078e00ff */
[----:B------:R-:W-:Y:S06]  /*24190*/  @P1 BRA `(.L_x_1902) ;  /* 0x00000000001c1947 */ /* 0x000fec0003800000 */
[----:B------:R-:W3:Y:S01]  /*241a0*/  S2R R9, SR_TID.X ;  /* 0x0000000000097919 */ /* 0x000ee20000002100 */
[----:B------:R-:W-:-:S04]  /*241b0*/  IMAD.MOV.U32 R3, RZ, RZ, 0x8000 ;  /* 0x00008000ff037424 */ /* 0x000fc800078e00ff */
[----:B------:R4:W-:Y:S01]  /*241c0*/  SYNCS.ARRIVE.TRANS64 RZ, [R13+URZ+0x308b0], R3 ;  /* 0x0308b0030dff79a7 */ /* 0x0009e2000800003f */
[----:B---3--:R-:W-:-:S04]  /*241d0*/  LOP3.LUT R9, R9, 0x1f, RZ, 0xc0, !PT ;  /* 0x0000001f09097812 */ /* 0x008fc800078ec0ff */
[----:B------:R-:W-:-:S13]  /*241e0*/  ISETP.NE.AND P0, PT, R9, RZ, PT ;  /* 0x000000ff0900720c */ /* 0x000fda0003f05270 */
[----:B----4-:R-:W-:Y:S05]  /*241f0*/  @!P0 BRA `(.L_x_1902) ;  /* 0x0000000000048947 */ /* 0x010fea0003800000 */
[----:B------:R-:W-:Y:S01]  /*24200*/  BPT.TRAP 0x1 ;  /* 0x000000040000795c */ /* 0x000fe20000300000 */
.L_x_1902:
[----:B------:R-:W-:Y:S05]  /*24210*/  BSYNC B2 ;  /* 0x0000000000027941 */ /* 0x000fea0003800000 */
.L_x_1901:
[----:B------:R-:W-:Y:S01]  /*24220*/  R2UR UR10, R17 ;  /* 0x00000000110a72ca */ /* 0x000fe200000e0000 */
[----:B------:R-:W-:Y:S01]  /*24230*/  IMAD R6, R6, 0x2, R23 ;  /* 0x0000000206067824 */ /* 0x000fe200078e0217 */
[----:B------:R-:W-:Y:S01]  /*24240*/  R2UR UR6, R14 ;  /* 0x000000000e0672ca */ /* 0x000fe200000e0000 */
[----:B------:R-:W-:Y:S01]  /*24250*/  UIADD3 UR4, UP0, UR36, 0x670, URZ ;  /* 0x0000067024047890 */ /* 0x000fe2000ff1e03f */
[----:B------:R-:W-:Y:S01]  /*24260*/  R2UR UR7, R15 ;  /* 0x000000000f0772ca */ /* 0x000fe200000e0000 */
[----:B0-2---:R-:W-:Y:S01]  /*24270*/  VIADD R13, R13, 0x308b0 ;  /* 0x000308b00d0d7836 */ /* 0x005fe20000000000 */
[----:B------:R-:W-:Y:S01]  /*24280*/  PLOP3.LUT P0, PT, PT, PT, PT, 0x80, 0x0 ;  /* 0x000000000000781c */ /* 0x000fe20003f0f070 */
[----:B------:R-:W-:Y:S01]  /*24290*/  VIADD R3, R6, 0x400 ;  /* 0x0000040006037836 */ /* 0x000fe20000000000 */
[----:B------:R-:W-:-:S12]  /*242a0*/  UIADD3.X UR5, URZ, UR37, URZ, UP0, !UPT ;  /* 0x000000253f057290 */ /* 0x000fd800087fe43f */
.L_x_1903:
        /* <DEDUP_REMOVED lines=15> */
.L_x_1904:
        /* <DEDUP_REMOVED lines=15> */
.L_x_1905:
        /* <DEDUP_REMOVED lines=15> */
.L_x_1906:
        /* <DEDUP_REMOVED lines=9> */
[----:B--2---:R-:W-:Y:S05]  /*24610*/  @P0 BRA.U.ANY `(.L_x_1906) ;  /* 0xfffffffd00d80947 */ /* 0x004fea000393ffff */
.L_x_1890:
[----:B------:R-:W-:Y:S05]  /*24620*/  BSYNC B1 ;  /* 0x0000000000017941 */ /* 0x000fea0003800000 */
.L_x_1889:
        /* <DEDUP_REMOVED lines=9> */
.L_x_1925:
[----:B------:R-:W-:Y:S05]  /*246c0*/  YIELD ;  /* 0x0000000000007946 */ /* 0x000fea0003800000 */
[----:B------:R-:W-:Y:S04]  /*246d0*/  BSSY B1, `(.L_x_1907) ;  /* 0x00000a9000017945 */ /* 0x000fe80003800000 */
[----:B------:R-:W-:Y:S05]  /*246e0*/  @!P6 BRA `(.L_x_1908) ;  /* 0x00000008009ce947 */ /* 0x000fea0003800000 */
[----:B0-----:R-:W-:Y:S01]  /*246f0*/  IMAD R6, R27, 0x8, R23 ;  /* 0x000000081b067824 */ /* 0x001fe200078e0217 */
[----:B------:R-:W-:Y:S01]  /*24700*/  SHF.L.U32 R3, R30, 0x1f, RZ ;  /* 0x0000001f1e037819 */ /* 0x000fe200000006ff */
[----:B------:R-:W0:Y:S01]  /*24710*/  S2R R2, SR_TID.X ;  /* 0x0000000000027919 */ /* 0x000e220000002100 */
[----:B------:R-:W-:Y:S02]  /*24720*/  BSSY B2, `(.L_x_1909) ;  /* 0x0000005000027945 */ /* 0x000fe40003800000 */
[----:B------:R-:W2:Y:S01]  /*24730*/  SYNCS.PHASECHK.TRANS64.TRYWAIT P1, [R6+URZ+0x308a0], R3 ;  /* 0x0308a003060075a7 */ /* 0x000ea2000802017f */
[----:B0-----:R-:W-:-:S04]  /*24740*/  LOP3.LUT R2, R2, 0x7f, RZ, 0xc0, !PT ;  /* 0x0000007f02027812 */ /* 0x001fc800078ec0ff */
[----:B------:R-:W-:Y:S01]  /*24750*/  ISETP.NE.AND P2, PT, R2, RZ, PT ;  /* 0x000000ff0200720c */ /* 0x000fe20003f45270 */
[----:B--2---:R-:W-:-:S12]  /*24760*/  @!P1 BRA `(.L_x_1910) ;  /* 0x0000007000449947 */ /* 0x004fd80003800000 */
.L_x_2091:
[----:B------:R-:W-:Y:S05]  /*24770*/  BSYNC B2 ;  /* 0x0000000000027941 */ /* 0x000fea0003800000 */
.L_x_1909:
[----:B------:R-:W-:Y:S04]  /*24780*/  BSSY B2, `(.L_x_1911) ;  /* 0x0000009000027945 */ /* 0x000fe80003800000 */
        /* <DEDUP_REMOVED lines=8> */
.L_x_1912:
[----:B------:R-:W-:Y:S05]  /*24810*/  BSYNC B2 ;  /* 0x0000000000027941 */ /* 0x000fea0003800000 */
.L_x_1911:
        /* <DEDUP_REMOVED lines=8> */
[----:B------:R-:W-:Y:S01]  /*248a0*/  VIADD R13, R11, 0x20400 ;  /* 0x000204000b0d7836 */ /* 0x000fe20000000000 */
[----:B------:R-:W-:Y:S01]  /*248b0*/  UMOV UR6, 0x0 ;  /* 0x0000000000067882 */ /* 0x000fe20000000000 */
[----:B------:R-:W-:-:S10]  /*248c0*/  UMOV UR7, 0x12f00000 ;  /* 0x12f0000000077882 */ /* 0x000fd40000000000 */
.L_x_1913:
        /* <DEDUP_REMOVED lines=10> */
[----:B------:R-:W-:Y:S01]  /*24970*/  IMAD.MOV.U32 R20, RZ, RZ, 0x40 ;  /* 0x00000040ff147424 */ /* 0x000fe200078e00ff */
[----:B------:R-:W-:Y:S01]  /*24980*/  PLOP3.LUT P1, PT, PT, PT, PT, 0x80, 0x0 ;  /* 0x000000000000781c */ /* 0x000fe20003f2f070 */
[----:B------:R-:W-:Y:S01]  /*24990*/  VIADD R13, R11, 0x22400 ;  /* 0x000224000b0d7836 */ /* 0x000fe20000000000 */
[----:B------:R-:W-:Y:S01]  /*249a0*/  UMOV UR6, 0x0 ;  /* 0x0000000000067882 */ /* 0x000fe20000000000 */
[----:B------:R-:W-:Y:S01]  /*249b0*/  UMOV UR7, 0x12f00000 ;  /* 0x12f0000000077882 */ /* 0x000fe20000000000 */
[----:B------:R-:W-:-:S15]  /*249c0*/  R2UR UR10, R20 ;  /* 0x00000000140a72ca */ /* 0x000fde00000e0000 */
.L_x_1914:
        /* <DEDUP_REMOVED lines=16> */
.L_x_1915:
        /* <DEDUP_REMOVED lines=16> */
.L_x_1916:
        /* <DEDUP_REMOVED lines=10> */
[----:B------:R-:W2:Y:S01]  /*24c70*/  SYNCS.PHASECHK.TRANS64.TRYWAIT P1, [R6+URZ+0x308c0], R3 ;  /* 0x0308c003060075a7 */ /* 0x000ea2000802017f */
[----:B------:R-:W-:Y:S04]  /*24c80*/  BSSY B2, `(.L_x_1917) ;  /* 0x0000002000027945 */ /* 0x000fe80003800000 */
[----:B--2---:R-:W-:Y:S05]  /*24c90*/  @!P1 BRA `(.L_x_1918) ;  /* 0x0000006c000c9947 */ /* 0x004fea0003800000 */
.L_x_2092:
[----:B------:R-:W-:Y:S05]  /*24ca0*/  BSYNC B2 ;  /* 0x0000000000027941 */ /* 0x000fea0003800000 */
.L_x_1917:
[----:B------:R-:W-:Y:S01]  /*24cb0*/  BSSY B2, `(.L_x_1919) ;  /* 0x000000b000027945 */ /* 0x000fe20003800000 */
[----:B------:R-:W-:Y:S02]  /*24cc0*/  IMAD.MOV.U32 R2, RZ, RZ, 0x0 ;  /* 0x00000000ff027424 */ /* 0x000fe400078e00ff */
[----:B0-2---:R-:W-:Y:S01]  /*24cd0*/  IMAD.MOV.U32 R3, RZ, RZ, 0x12f00000 ;  /* 0x12f00000ff037424 */ /* 0x005fe200078e00ff */
[----:B------:R-:W-:Y:S06]  /*24ce0*/  @P2 BRA `(.L_x_1920) ;  /* 0x00000000001c2947 */ /* 0x000fec0003800000 */
[----:B------:R-:W0:Y:S01]  /*24cf0*/  S2R R21, SR_TID.X ;  /* 0x0000000000157919 */ /* 0x000e220000002100 */
[----:B------:R-:W-:-:S04]  /*24d00*/  IMAD.MOV.U32 R13, RZ, RZ, 0x8000 ;  /* 0x00008000ff0d7424 */ /* 0x000fc800078e00ff */
[----:B------:R2:W-:Y:S01]  /*24d10*/  SYNCS.ARRIVE.TRANS64 RZ, [R6+URZ+0x308b0], R13 ;  /* 0x0308b00d06ff79a7 */ /* 0x0005e2000800003f */
[----:B0-----:R-:W-:-:S04]  /*24d20*/  LOP3.LUT R21, R21, 0x1f, RZ, 0xc0, !PT ;  /* 0x0000001f15157812 */ /* 0x001fc800078ec0ff */
[----:B------:R-:W-:-:S13]  /*24d30*/  ISETP.NE.AND P1, PT, R21, RZ, PT ;  /* 0x000000ff1500720c */ /* 0x000fda0003f25270 */
[----:B--2---:R-:W-:Y:S05]  /*24d40*/  @!P1 BRA `(.L_x_1920) ;  /* 0x0000000000049947 */ /* 0x004fea0003800000 */
[----:B------:R-:W-:Y:S01]  /*24d50*/  BPT.TRAP 0x1 ;  /* 0x000000040000795c */ /* 0x000fe20000300000 */
.L_x_1920:
[----:B------:R-:W-:Y:S05]  /*24d60*/  BSYNC B2 ;  /* 0x0000000000027941 */ /* 0x000fea0003800000 */
.L_x_1919:
[----:B------:R-:W-:Y:S01]  /*24d70*/  R2UR UR10, R14 ;  /* 0x000000000e0a72ca */ /* 0x000fe200000e0000 */
[----:B------:R-:W-:Y:S01]  /*24d80*/  UIADD3 UR4, UP0, UR36, 0x670, URZ ;  /* 0x0000067024047890 */ /* 0x000fe2000ff1e03f */
[----:B------:R-:W-:Y:S01]  /*24d90*/  R2UR UR6, R2 ;  /* 0x00000000020672ca */ /* 0x000fe200000e0000 */
[----:B------:R-:W-:Y:S01]  /*24da0*/  VIADD R6, R6, 0x308b0 ;  /* 0x000308b006067836 */ /* 0x000fe20000000000 */
[----:B------:R-:W-:Y:S01]  /*24db0*/  R2UR UR7, R3 ;  /* 0x00000000030772ca */ /* 0x000fe200000e0000 */
[----:B------:R-:W-:Y:S01]  /*24dc0*/  VIADD R13, R11, 0x400 ;  /* 0x000004000b0d7836 */ /* 0x000fe20000000000 */
[----:B------:R-:W-:Y:S01]  /*24dd0*/  PLOP3.LUT P1, PT, PT, PT, PT, 0x80, 0x0 ;  /* 0x000000000000781c */ /* 0x000fe20003f2f070 */
[----:B------:R-:W-:-:S12]  /*24de0*/  UIADD3.X UR5, URZ, UR37, URZ, UP0, !UPT ;  /* 0x000000253f057290 */ /* 0x000fd800087fe43f */
.L_x_1921:
        /* <DEDUP_REMOVED lines=15> */
.L_x_1922:
        /* <DEDUP_REMOVED lines=15> */
.L_x_1923:
        /* <DEDUP_REMOVED lines=15> */
.L_x_1924:
        /* <DEDUP_REMOVED lines=10> */
.L_x_1908:
[----:B------:R-:W-:Y:S05]  /*25160*/  BSYNC B1 ;  /* 0x0000000000017941 */ /* 0x000fea0003800000 */
.L_x_1907:
[----:B------:R-:W-:Y:S01]  /*25170*/  ISETP.GT.AND P2, PT, R9, R5, PT ;  /* 0x000000050900720c */ /* 0x000fe20003f44270 */
[----:B------:R-:W-:Y:S02]  /*25180*/  VIADD R27, R27, 0x1 ;  /* 0x000000011b1b7836 */ /* 0x000fe40000000000 */
[----:B------:R-:W-:-:S03]  /*25190*/  VIADD R9, R9, 0xffffffff ;  /* 0xffffffff09097836 */ /* 0x000fc60000000000 */
[----:B------:R-:W-:-:S04]  /*251a0*/  ISETP.NE.AND P1, PT, R27, 0x2, PT ;  /* 0x000000021b00780c */ /* 0x000fc80003f25270 */
[----:B------:R-:W-:Y:S02]  /*251b0*/  SEL R3, RZ, 0x1, P1 ;  /* 0x00000001ff037807 */ /* 0x000fe40000800000 */
[----:B------:R-:W-:Y:S02]  /*251c0*/  SEL R27, R27, RZ, P1 ;  /* 0x000000ff1b1b7207 */ /* 0x000fe40000800000 */
[----:B------:R-:W-:Y:S01]  /*251d0*/  LOP3.LUT R30, R30, R3, RZ, 0x3c, !PT ;  /* 0x000000031e1e7212 */ /* 0x000fe200078e3cff */
[----:B------:R-:W-:Y:S06]  /*251e0*/  @P2 BRA `(.L_x_1925) ;  /* 0xfffffff400342947 */ /* 0x000fec000383ffff */
.L_x_1883:
[----:B------:R-:W-:Y:S05]  /*251f0*/  BSYNC B0 ;  /* 0x0000000000007941 */ /* 0x000fea0003800000 */
.L_x_1882:
[----:B------:R-:W2:Y:S01]  /*25200*/  LDC R0, c[0x0][0x448] ;  /* 0x00011200ff007b82 */ /* 0x000ea20000000800 */
[----:B------:R-:W-:Y:S01]  /*25210*/  VIADD R5, R28, 0x7f ;  /* 0x0000007f1c057836 */ /* 0x000fe20000000000 */
[----:B------:R-:W-:Y:S06]  /*25220*/  @!P0 WARPSYNC.ALL ;  /* 0x0000000000008948 */ /* 0x000fec0003800000 */
[----:B------:R-:W-:Y:S01]  /*25230*/  @!P0 BAR.SYNC.DEFER_BLOCKING 0xc, 0x180 ;  /* 0x0306000000008b1d */ /* 0x000fe20000010000 */
[----:B--2---:R-:W-:-:S13]  /*25240*/  ISETP.NE.AND P1, PT, R0, 0x1, PT ;  /* 0x000000010000780c */ /* 0x004fda0003f25270 */
[----:B------:R-:W2:Y:S08]  /*25250*/  @P1 LDC R0, c[0x0][0x44c] ;  /* 0x00011300ff001b82 */ /* 0x000eb00000000800 */
[----:B------:R-:W3:Y:S01]  /*25260*/  @P1 LDC R3, c[0x0][0x450] ;  /* 0x00011400ff031b82 */ /* 0x000ee20000000800 */
[----:B--2---:R-:W-:-:S05]  /*25270*/  @P1 IMAD.HI.U32 R0, R5, R0, RZ ;  /* 0x0000000005001227 */ /* 0x004fca00078e00ff */
[----:B---3--:R-:W-:Y:S02]  /*25280*/  @P1 SHF.R.U32.HI R5, RZ, R3, R0 ;  /* 0x00000003ff051219 */ /* 0x008fe40000011600 */
[----:B------:R-:W2:Y:S03]  /*25290*/  LDC.64 R2, c[0x0][0x9e0] ;  /* 0x00027800ff027b82 */ /* 0x000ea60000000a00 */
[----:B------:R-:W-:Y:S01]  /*252a0*/  IMAD.IADD R9, R8, 0x1, R5 ;  /* 0x0000000108097824 */ /* 0x000fe200078e0205 */
[----:B--2---:R-:W-:-:S03]  /*252b0*/  ISETP.GE.AND P2, PT, R3, 0x1, PT ;  /* 0x000000010300780c */ /* 0x004fc60003f46270 */
[----:B------:R-:W-:-:S10]  /*252c0*/  IMAD.IADD R2, R9, 0x1, R2 ;  /* 0x0000000109027824 */ /* 0x000fd400078e0202 */
[----:B------:R-:W-:Y:S05]  /*252d0*/  @!P2 BRA `(.L_x_1926) ;  /* 0x000000000048a947 */ /* 0x000fea0003800000 */
        /* <DEDUP_REMOVED lines=11> */
.L_x_1928:
[----:B------:R-:W-:-:S13]  /*25390*/  ISETP.NE.AND P0, PT, R3, 0x1, PT ;  /* 0x000000010300780c */ /* 0x000fda0003f05270 */
[----:B------:R-:W2:Y:S02]  /*253a0*/  @P0 LDC.64 R4, c[0x0][0x9e8] ;  /* 0x00027a00ff040b82 */ /* 0x000ea40000000a00 */
[----:B--2---:R-:W-:-:S05]  /*253b0*/  @P0 IMAD.HI.U32 R4, R0, R4, RZ ;  /* 0x0000000400040227 */ /* 0x004fca00078e00ff */
[----:B------:R-:W-:-:S07]  /*253c0*/  @P0 SHF.R.U32.HI R0, RZ, R5, R4 ;  /* 0x00000005ff000219 */ /* 0x000fce0000011604 */
.L_x_1929:
[----:B------:R-:W-:Y:S05]  /*253d0*/  BSYNC B0 ;  /* 0x0000000000007941 */ /* 0x000fea0003800000 */
.L_x_1927:
[----:B------:R-:W-:-:S05]  /*253e0*/  IMAD R5, R0, R3, R3 ;  /* 0x0000000300057224 */ /* 0x000fca00078e0203 */
[----:B------:R-:W-:-:S07]  /*253f0*/  VIMNMX R2, R2, R5, PT ;  /* 0x0000000502027248 */ /* 0x000fce0003fe0100 */
.L_x_1926:
[----:B------:R-:W-:Y:S01]  /*25400*/  VIADD R2, R2, 0x3f ;  /* 0x0000003f02027836 */ /* 0x000fe20000000000 */
[----:B------:R-:W2:Y:S01]  /*25410*/  @P1 LDC R9, c[0x0][0x44c] ;  /* 0x00011300ff091b82 */ /* 0x000ea20000000800 */
[----:B------:R-:W-:-:S03]  /*25420*/  ULDC UR4, c[0x0][0x9dc] ;  /* 0x0002770000047ab9 */ /* 0x000fc60000000800 */
[----:B------:R-:W-:-:S04]  /*25430*/  SHF.R.S32.HI R5, RZ, 0x1f, R2 ;  /* 0x0000001fff057819 */ /* 0x000fc80000011402 */
[----:B------:R-:W3:Y:S01]  /*25440*/  @P1 LDC R0, c[0x0][0x450] ;  /* 0x00011400ff001b82 */ /* 0x000ee20000000800 */
[----:B------:R-:W-:Y:S01]  /*25450*/  LEA.HI R5, R5, R2, RZ, 0x6 ;  /* 0x0000000205057211 */ /* 0x000fe200078f30ff */
[----:B------:R-:W-:-:S03]  /*25460*/  IMAD.MOV.U32 R2, RZ, RZ, R28 ;  /* 0x000000ffff027224 */ /* 0x000fc600078e001c */
[----:B------:R-:W-:-:S04]  /*25470*/  SHF.R.S32.HI R5, RZ, 0x6, R5 ;  /* 0x00000006ff057819 */ /* 0x000fc80000011405 */
[----:B------:R-:W-:-:S05]  /*25480*/  VIMNMX R26, R10, R5, PT ;  /* 0x000000050a1a7248 */ /* 0x000fca0003fe0100 */
[----:B------:R4:W-:Y:S01]  /*25490*/  STL [R1+0x30], R26 ;  /* 0x0000301a01007387 */ /* 0x0009e20000100800 */
[----:B--2---:R-:W-:-:S05]  /*254a0*/  @P1 IMAD.HI.U32 R9, R28, R9, RZ ;  /* 0x000000091c091227 */ /* 0x004fca00078e00ff */
[----:B---3--:R-:W-:-:S05]  /*254b0*/  @P1 SHF.R.U32.HI R2, RZ, R0, R9 ;  /* 0x00000000ff021219 */ /* 0x008fca0000011609 */
[----:B------:R-:W-:-:S04]  /*254c0*/  IMAD.IADD R7, R7, 0x1, R2 ;  /* 0x0000000107077824 */ /* 0x000fc800078e0202 */
[----:B------:R-:W-:Y:S01]  /*254d0*/  VIADD R0, R7, -UR4 ;  /* 0x8000000407007c36 */ /* 0x000fe20008000000 */
[----:B----4-:R-:W-:Y:S06]  /*254e0*/  @!P2 BRA `(.L_x_1930) ;  /* 0x000000000044a947 */ /* 0x010fec0003800000 */
        /* <DEDUP_REMOVED lines=10> */
.L_x_1932:
[----:B------:R-:W-:-:S13]  /*25590*/  ISETP.NE.AND P0, PT, R3, 0x1, PT ;  /* 0x000000010300780c */ /* 0x000fda0003f05270 */
[----:B------:R-:W2:Y:S02]  /*255a0*/  @P0 LDC.64 R4, c[0x0][0x9e8] ;  /* 0x00027a00ff040b82 */ /* 0x000ea40000000a00 */
[----:B--2---:R-:W-:-:S05]  /*255b0*/  @P0 IMAD.HI.U32 R4, R7, R4, RZ ;  /* 0x0000000407040227 */ /* 0x004fca00078e00ff */
[----:B------:R-:W-:-:S07]  /*255c0*/  @P0 SHF.R.U32.HI R7, RZ, R5, R4 ;  /* 0x00000005ff070219 */ /* 0x000fce0000011604 */
.L_x_1933:
[----:B------:R-:W-:Y:S05]  /*255d0*/  BSYNC B0 ;  /* 0x0000000000007941 */ /* 0x000fea0003800000 */
.L_x_1931:
[----:B------:R-:W-:-:S05]  /*255e0*/  IMAD R3, R7, R3, RZ ;  /* 0x0000000307037224 */ /* 0x000fca00078e02ff */
[----:B------:R-:W-:-:S07]  /*255f0*/  VIMNMX R0, R0, R3, !PT ;  /* 0x0000000300007248 */ /* 0x000fce0007fe0100 */
.L_x_1930:
[----:B------:R-:W-:Y:S01]  /*25600*/  SHF.R.S32.HI R3, RZ, 0x1f, R0 ;  /* 0x0000001fff037819 */ /* 0x000fe20000011400 */
[----:B------:R-:W-:Y:S03]  /*25610*/  BSSY B7, `(.L_x_1934) ;  /* 0x000036d000077945 */ /* 0x000fe60003800000 */
[----:B------:R-:W-:-:S04]  /*25620*/  LEA.HI R3, R3, R0, RZ, 0x6 ;  /* 0x0000000003037211 */ /* 0x000fc800078f30ff */
[----:B------:R-:W-:-:S04]  /*25630*/  SHF.R.S32.HI R3, RZ, 0x6, R3 ;  /* 0x00000006ff037819 */ /* 0x000fc80000011403 */
[----:B------:R-:W-:-:S04]  /*25640*/  VIMNMX R2, RZ, R3, !PT ;  /* 0x00000003ff027248 */ /* 0x000fc80007fe0100 */
[----:B------:R-:W-:Y:S01]  /*25650*/  ISETP.GT.AND P0, PT, R26, R2, PT ;  /* 0x000000021a00720c */ /* 0x000fe20003f04270 */
[----:B------:R2:W-:-:S12]  /*25660*/  STL [R1+0x14], R2 ;  /* 0x0000140201007387 */ /* 0x0005d80000100800 */
[----:B--2---:R-:W-:Y:S05]  /*25670*/  @P0 BRA `(.L_x_1935) ;  /* 0x0000000000440947 */ /* 0x004fea0003800000 */
[----:B------:R-:W2:Y:S02]  /*25680*/  S2R R2, SR_TID.X ;  /* 0x0000000000027919 */ /* 0x000ea40000002100 */
[----:B--2---:R-:W-:-:S04]  /*25690*/  LOP3.LUT R2, R2, 0x7f, RZ, 0xc0, !PT ;  /* 0x0000007f02027812 */ /* 0x004fc800078ec0ff */
[----:B------:R-:W-:-:S13]  /*256a0*/  ISETP.NE.AND P0, PT, R2, RZ, PT ;  /* 0x000000ff0200720c */ /* 0x000fda0003f05270 */
[----:B------:R-:W-:Y:S05]  /*256b0*/  @P0 BRA `(.L_x_1936) ;  /* 0x0000003400880947 */ /* 0x000fea0003800000 */
[----:B------:R-:W2:Y:S01]  /*256c0*/  S2R R5, SR_LANEID ;  /* 0x0000000000057919 */ /* 0x000ea20000000000 */
[----:B------:R-:W-:Y:S01]  /*256d0*/  VOTEU.ANY UR4, UPT, PT ;  /* 0x0000000000047886 */ /* 0x000fe200038e0100 */
[----:B------:R-:W3:Y:S01]  /*256e0*/  LDC.64 R2, c[0x0][0xc60] ;  /* 0x00031800ff027b82 */ /* 0x000ee20000000a00 */
[----:B------:R-:W2:Y:S02]  /*256f0*/  FLO.U32 R0, UR4 ;  /* 0x0000000400007d00 */ /* 0x000ea400080e0000 */
[----:B--2---:R-:W-:-:S06]  /*25700*/  ISETP.EQ.U32.AND P0, PT, R0, R5, PT ;  /* 0x000000050000720c */ /* 0x004fcc0003f02070 */
[----:B------:R-:W3:Y:S07]  /*25710*/  POPC R5, UR4 ;  /* 0x0000000400057d09 */ /* 0x000eee0008000000 */
[----:B---3--:R-:W2:Y:S01]  /*25720*/  @P0 ATOMG.E.ADD.STRONG.GPU PT, R3, desc[UR60][R2.64], R5 ;  /* 0x00000005020309a8 */ /* 0x008ea200081ee1fc */
[----:B------:R-:W3:Y:S02]  /*25730*/  S2R R4, SR_LTMASK ;  /* 0x0000000000047919 */ /* 0x000ee40000003900 */
[----:B---3--:R-:W-:-:S04]  /*25740*/  LOP3.LUT R4, R4, UR4, RZ, 0xc0, !PT ;  /* 0x0000000404047c12 */ /* 0x008fc8000f8ec0ff */
[----:B------:R-:W3:Y:S01]  /*25750*/  POPC R7, R4 ;  /* 0x0000000400077309 */ /* 0x000ee20000000000 */
[----:B--2---:R-:W3:Y:S02]  /*25760*/  SHFL.IDX PT, R0, R3, R0, 0x1f ;  /* 0x00001f0003007589 */ /* 0x004ee400000e0000 */
[----:B---3--:R-:W-:Y:S01]  /*25770*/  IADD3 R16, R0, UR38, R7 ;  /* 0x0000002600107c10 */ /* 0x008fe2000fffe007 */
[----:B------:R-:W-:Y:S06]  /*25780*/  BRA `(.L_x_1936) ;  /* 0x0000003400547947 */ /* 0x000fec0003800000 */
.L_x_1935:
        /* <DEDUP_REMOVED lines=8> */
[----:B------:R-:W-:Y:S02]  /*25810*/  IMAD.U32 R4, RZ, RZ, UR6 ;  /* 0x00000006ff047e24 */ /* 0x000fe4000f8e00ff */
[----:B------:R-:W2:Y:S01]  /*25820*/  LDC.64 R2, c[0x4][R2] ;  /* 0x0100000002027b82 */ /* 0x000ea20000000a00 */
[----:B------:R-:W-:Y:S02]  /*25830*/  IMAD.U32 R5, RZ, RZ, UR7 ;  /* 0x00000007ff057e24 */ /* 0x000fe4000f8e00ff */
[----:B0-----:R-:W-:Y:S02]  /*25840*/  IMAD.U32 R6, RZ, RZ, UR8 ;  /* 0x00000008ff067e24 */ /* 0x001fe4000f8e00ff */
[----:B------:R-:W-:-:S02]  /*25850*/  IMAD.U32 R7, RZ, RZ, UR9 ;  /* 0x00000009ff077e24 */ /* 0x000fc4000f8e00ff */
[----:B------:R-:W-:Y:S02]  /*25860*/  IMAD.U32 R10, RZ, RZ, UR4 ;  /* 0x00000004ff0a7e24 */ /* 0x000fe4000f8e00ff */
[----:B------:R-:W-:Y:S02]  /*25870*/  IMAD.U32 R11, RZ, RZ, UR5 ;  /* 0x00000005ff0b7e24 */ /* 0x000fe4000f8e00ff */
[----:B------:R-:W-:Y:S02]  /*25880*/  IMAD.MOV.U32 R8, RZ, RZ, 0x70 ;  /* 0x00000070ff087424 */ /* 0x000fe400078e00ff */
[----:B------:R-:W-:Y:S02]  /*25890*/  IMAD.MOV.U32 R12, RZ, RZ, 0x1 ;  /* 0x00000001ff0c7424 */ /* 0x000fe400078e00ff */
[----:B------:R-:W-:-:S07]  /*258a0*/  IMAD.MOV.U32 R13, RZ, RZ, RZ ;  /* 0x000000ffff0d7224 */ /* 0x000fce00078e00ff */
[----:B------:R-:W-:-:S07]  /*258b0*/  LEPC R20, `(.L_x_1938) ;  /* 0x000000001014794e */ /* 0x000fce0000000000 */
[----:B-12---:R-:W-:Y:S05]  /*258c0*/  CALL.ABS.NOINC R2 ;  /* 0x0000000002007343 */ /* 0x006fea0003c00000 */
.L_x_1938:
[----:B------:R-:W-:Y:S05]  /*258d0*/  BSYNC B6 ;  /* 0x0000000000067941 */ /* 0x000fea0003800000 */
.L_x_1937:
        /* <DEDUP_REMOVED lines=8> */
[----:B------:R2:W3:Y:S01]  /*25960*/  LDC.64 R2, c[0x4][R17] ;  /* 0x0100000011027b82 */ /* 0x0004e20000000a00 */
[----:B------:R-:W-:Y:S02]  /*25970*/  IMAD.U32 R4, RZ, RZ, UR6 ;  /* 0x00000006ff047e24 */ /* 0x000fe4000f8e00ff */
[----:B------:R-:W-:Y:S02]  /*25980*/  IMAD.U32 R5, RZ, RZ, UR7 ;  /* 0x00000007ff057e24 */ /* 0x000fe4000f8e00ff */
[----:B0-----:R-:W-:Y:S02]  /*25990*/  IMAD.U32 R6, RZ, RZ, UR8 ;  /* 0x00000008ff067e24 */ /* 0x001fe4000f8e00ff */
[----:B------:R-:W-:-:S02]  /*259a0*/  IMAD.U32 R7, RZ, RZ, UR9 ;  /* 0x00000009ff077e24 */ /* 0x000fc4000f8e00ff */
[----:B------:R-:W-:Y:S02]  /*259b0*/  IMAD.U32 R10, RZ, RZ, UR4 ;  /* 0x00000004ff0a7e24 */ /* 0x000fe4000f8e00ff */
[----:B------:R-:W-:Y:S02]  /*259c0*/  IMAD.U32 R11, RZ, RZ, UR5 ;  /* 0x00000005ff0b7e24 */ /* 0x000fe4000f8e00ff */
[----:B------:R-:W-:Y:S02]  /*259d0*/  IMAD.MOV.U32 R8, RZ, RZ, 0x70 ;  /* 0x00000070ff087424 */ /* 0x000fe400078e00ff */
[----:B------:R-:W-:Y:S02]  /*259e0*/  IMAD.MOV.U32 R12, RZ, RZ, 0x1 ;  /* 0x00000001ff0c7424 */ /* 0x000fe400078e00ff */
[----:B--2---:R-:W-:-:S07]  /*259f0*/  IMAD.MOV.U32 R13, RZ, RZ, RZ ;  /* 0x000000ffff0d7224 */ /* 0x004fce00078e00ff */
[----:B------:R-:W-:-:S07]  /*25a00*/  LEPC R20, `(.L_x_1941) ;  /* 0x000000001014794e */ /* 0x000fce0000000000 */
[----:B-1-3--:R-:W-:Y:S05]  /*25a10*/  CALL.ABS.NOINC R2 ;  /* 0x0000000002007343 */ /* 0x00afea0003c00000 */
.L_x_1941:
        /* <DEDUP_REMOVED lines=15> */
.L_x_1940:
[----:B------:R-:W-:Y:S05]  /*25b10*/  BSYNC B6 ;  /* 0x0000000000067941 */ /* 0x000fea0003800000 */
.L_x_1939:
[----:B------:R-:W-:Y:S01]  /*25b20*/  ULDC.64 UR4, c[0x0][0x9f8] ;  /* 0x00027e0000047ab9 */ /* 0x000fe20000000a00 */
[----:B------:R-:W2:Y:S01]  /*25b30*/  LDL R24, [R1+0xc] ;  /* 0x00000c0001187983 */ /* 0x000ea20000100800 */
[----:B------:R-:W-:-:S03]  /*25b40*/  ISETP.NE.U32.AND P0, PT, RZ, UR4, PT ;  /* 0x00000004ff007c0c */ /* 0x000fc6000bf05070 */
[----:B------:R-:W3:Y:S01]  /*25b50*/  LDL R21, [R1+0x10] ;  /* 0x0000100001157983 */ /* 0x000ee20000100800 */
[----:B------:R-:W-:Y:S01]  /*25b60*/  ISETP.NE.AND.EX P0, PT, RZ, UR5, PT, P0 ;  /* 0x00000005ff007c0c */ /* 0x000fe2000bf05300 */
[----:B------:R-:W-:Y:S01]  /*25b70*/  IMAD.MOV.U32 R33, RZ, RZ, R19 ;  /* 0x000000ffff217224 */ /* 0x000fe200078e0013 */
[----:B------:R-:W4:Y:S01]  /*25b80*/  LDC R7, c[0x0][0x430] ;  /* 0x00010c00ff077b82 */ /* 0x000f220000000800 */
[----:B------:R-:W3:Y:S01]  /*25b90*/  LDL R17, [R1+0x44] ;  /* 0x0000440001117983 */ /* 0x000ee20000100800 */
[----:B------:R-:W0:Y:S01]  /*25ba0*/  S2R R20, SR_TID.X ;  /* 0x0000000000147919 */ /* 0x000e220000002100 */
[----:B------:R-:W-:Y:S01]  /*25bb0*/  VIADD R8, R26, 0xffffffff ;  /* 0xffffffff1a087836 */ /* 0x000fe20000000000 */
[----:B------:R-:W-:Y:S01]  /*25bc0*/  LOP3.LUT R22, R22, 0xfffffffe, RZ, 0xc0, !PT ;  /* 0xfffffffe16167812 */ /* 0x000fe200078ec0ff */
[----:B------:R-:W-:-:S06]  /*25bd0*/  ULDC UR4, c[0x0][0x2f4] ;  /* 0x0000bd0000047ab9 */ /* 0x000fcc0000000800 */
[----:B------:R-:W1:Y:S02]  /*25be0*/  @P0 LDC.64 R2, c[0x0][0x9f8] ;  /* 0x00027e00ff020b82 */ /* 0x000e640000000a00 */
[----:B-1----:R-:W-:Y:S01]  /*25bf0*/  @P0 IMAD.WIDE R2, R19, 0x4, R2 ;  /* 0x0000000413020825 */ /* 0x002fe200078e0202 */
[----:B0-----:R-:W-:-:S04]  /*25c00*/  LOP3.LUT R20, R20, 0x7f, RZ, 0xc0, !PT ;  /* 0x0000007f14147812 */ /* 0x001fc800078ec0ff */
[----:B------:R0:W3:Y:S01]  /*25c10*/  @P0 LDG.E R33, desc[UR60][R2.64] ;  /* 0x0000003c02210981 */ /* 0x0000e2000c1e1900 */
[----:B------:R-:W-:Y:S02]  /*25c20*/  SHF.R.U32.HI R32, RZ, 0x3, R20 ;  /* 0x00000003ff207819 */ /* 0x000fe40000011614 */
[----:B------:R-:W1:Y:S01]  /*25c30*/  S2R R20, SR_TID.X ;  /* 0x0000000000147919 */ /* 0x000e620000002100 */
[----:B----4-:R-:W-:-:S13]  /*25c40*/  ISETP.NE.AND P1, PT, R7, 0x1, PT ;  /* 0x000000010700780c */ /* 0x010fda0003f25270 */
[----:B------:R-:W4:Y:S08]  /*25c50*/  @P1 LDC R6, c[0x0][0x434] ;  /* 0x00010d00ff061b82 */ /* 0x000f300000000800 */
[----:B------:R-:W0:Y:S01]  /*25c60*/  @P1 LDC R0, c[0x0][0x438] ;  /* 0x00010e00ff001b82 */ /* 0x000e220000000800 */
[----:B-1----:R-:W-:-:S05]  /*25c70*/  IMAD.SHL.U32 R20, R20, 0x10, RZ ;  /* 0x0000001014147824 */ /* 0x002fca00078e00ff */
[----:B------:R-:W-:-:S05]  /*25c80*/  LOP3.LUT R20, R32, 0x70, R20, 0xf8, !PT ;  /* 0x0000007020147812 */ /* 0x000fca00078ef814 */
[----:B------:R-:W-:Y:S01]  /*25c90*/  IMAD R5, R8, 0x40, R20 ;  /* 0x0000004008057824 */ /* 0x000fe200078e0214 */
[----:B------:R-:W-:-:S04]  /*25ca0*/  LOP3.LUT R11, R37, 0x40, RZ, 0xfc, !PT ;  /* 0x00000040250b7812 */ /* 0x000fc800078efcff */
[----:B------:R-:W-:Y:S02]  /*25cb0*/  ISETP.GE.AND P3, PT, R11, UR4, PT ;  /* 0x000000040b007c0c */ /* 0x000fe4000bf66270 */
[----:B------:R-:W-:-:S04]  /*25cc0*/  LOP3.LUT R10, R37, 0x80, RZ, 0xfc, !PT ;  /* 0x00000080250a7812 */ /* 0x000fc800078efcff */
[----:B------:R-:W-:Y:S01]  /*25cd0*/  ISETP.GE.AND P2, PT, R10, UR4, PT ;  /* 0x000000040a007c0c */ /* 0x000fe2000bf46270 */
[----:B------:R-:W-:Y:S01]  /*25ce0*/  UMOV UR5, 0xffffffff ;  /* 0xffffffff00057882 */ /* 0x000fe20000000000 */
[----:B--2---:R-:W-:-:S04]  /*25cf0*/  ISETP.GE.AND P0, PT, R5, R24, PT ;  /* 0x000000180500720c */ /* 0x004fc80003f06270 */
[----:B------:R-:W-:Y:S01]  /*25d00*/  ISETP.GT.U32.OR P0, PT, R20, 0x3f, P0 ;  /* 0x0000003f1400780c */ /* 0x000fe20000704470 */
[----:B---3--:R-:W-:-:S04]  /*25d10*/  IMAD.IADD R5, R5, 0x1, R21 ;  /* 0x0000000105057824 */ /* 0x008fc800078e0215 */
[----:B----4-:R-:W-:-:S08]  /*25d20*/  @P1 IMAD.HI.U32 R6, R5, R6, RZ ;  /* 0x0000000605061227 */ /* 0x010fd000078e00ff */
[----:B0-----:R-:W0:Y:S01]  /*25d30*/  @!P0 LDC.64 R2, c[0x0][0x428] ;  /* 0x00010a00ff028b82 */ /* 0x001e220000000a00 */
[----:B------:R-:W-:Y:S01]  /*25d40*/  IMAD.MOV.U32 R4, RZ, RZ, R5 ;  /* 0x000000ffff047224 */ /* 0x000fe200078e0005 */
[----:B------:R-:W-:-:S05]  /*25d50*/  @P1 SHF.R.U32.HI R4, RZ, R0, R6 ;  /* 0x00000000ff041219 */ /* 0x000fca0000011606 */
[----:B------:R-:W-:-:S04]  /*25d60*/  IMAD.MOV R0, RZ, RZ, -R4 ;  /* 0x000000ffff007224 */ /* 0x000fc800078e0a04 */
[----:B------:R-:W-:Y:S01]  /*25d70*/  IMAD R0, R7, R0, R5 ;  /* 0x0000000007007224 */ /* 0x000fe200078e0205 */
[--C-:B------:R-:W-:Y:S02]  /*25d80*/  @!P0 SHF.R.S32.HI R5, RZ, 0x1f, R4.reuse ;  /* 0x0000001fff058819 */ /* 0x100fe40000011404 */
[----:B------:R-:W-:Y:S01]  /*25d90*/  SHF.R.S32.HI R9, RZ, 0x1f, R33 ;  /* 0x0000001fff097819 */ /* 0x000fe20000011421 */
[----:B0-----:R-:W-:-:S04]  /*25da0*/  @!P0 IMAD.WIDE.U32 R4, R33, R2, R4 ;  /* 0x0000000221048225 */ /* 0x001fc800078e0004 */
[----:B------:R-:W-:-:S04]  /*25db0*/  @!P0 IMAD R6, R9, R2, RZ ;  /* 0x0000000209068224 */ /* 0x000fc800078e02ff */
[----:B------:R-:W-:Y:S02]  /*25dc0*/  @!P0 IMAD R7, R33, R3, R6 ;  /* 0x0000000321078224 */ /* 0x000fe400078e0206 */
[----:B------:R-:W0:Y:S02]  /*25dd0*/  @!P0 LDC.64 R2, c[0x0][0x418] ;  /* 0x00010600ff028b82 */ /* 0x000e240000000a00 */
[----:B------:R-:W-:Y:S01]  /*25de0*/  @!P0 IMAD.IADD R7, R5, 0x1, R7 ;  /* 0x0000000105078824 */ /* 0x000fe200078e0207 */
[----:B0-----:R-:W-:Y:S01]  /*25df0*/  @!P0 LEA R6, P1, R4, R2, 0x2 ;  /* 0x0000000204068211 */ /* 0x001fe200078210ff */
[----:B------:R-:W-:-:S03]  /*25e00*/  IMAD.MOV.U32 R2, RZ, RZ, RZ ;  /* 0x000000ffff027224 */ /* 0x000fc600078e00ff */
[----:B------:R-:W-:Y:S02]  /*25e10*/  @!P0 LEA.HI.X R7, R4, R3, R7, 0x2, P1 ;  /* 0x0000000304078211 */ /* 0x000fe400008f1407 */
[----:B------:R-:W-:-:S03]  /*25e20*/  ISETP.GT.U32.AND P1, PT, R20, 0x3f, PT ;  /* 0x0000003f1400780c */ /* 0x000fc60003f24070 */
[----:B------:R0:W5:Y:S01]  /*25e30*/  @!P0 LDG.E R2, desc[UR60][R6.64] ;  /* 0x0000003c06028981 */ /* 0x000162000c1e1900 */
[----:B------:R-:W-:-:S09]  /*25e40*/  ISETP.NE.AND P0, PT, R17, 0x3, PT ;  /* 0x000000031100780c */ /* 0x000fd20003f05270 */
[----:B------:R-:W-:Y:S02]  /*25e50*/  @P1 LOP3.LUT R22, R22, 0x1, RZ, 0xfc, !PT ;  /* 0x0000000116161812 */ /* 0x000fe400078efcff */
[----:B------:R-:W-:Y:S02]  /*25e60*/  ISETP.GE.AND P1, PT, R37, UR4, PT ;  /* 0x0000000425007c0c */ /* 0x000fe4000bf26270 */
[----:B------:R-:W-:-:S04]  /*25e70*/  LOP3.LUT R22, R22, 0xffffffdf, RZ, 0xc0, !PT ;  /* 0xffffffdf16167812 */ /* 0x000fc800078ec0ff */
[----:B------:R-:W-:-:S04]  /*25e80*/  @P0 LOP3.LUT R22, R22, 0x20, RZ, 0xfc, !PT ;  /* 0x0000002016160812 */ /* 0x000fc800078efcff */
[----:B------:R-:W-:-:S04]  /*25e90*/  LOP3.LUT R22, R22, 0xffffffef, RZ, 0xc0, !PT ;  /* 0xffffffef16167812 */ /* 0x000fc800078ec0ff */
[----:B------:R-:W-:Y:S01]  /*25ea0*/  @P1 LOP3.LUT R22, R22, 0x10, RZ, 0xfc, !PT ;  /* 0x0000001016161812 */ /* 0x000fe200078efcff */
[----:B------:R1:W-:Y:S03]  /*25eb0*/  STL [R1+0x18], R9 ;  /* 0x0000180901007387 */ /* 0x0003e60000100800 */
[----:B------:R-:W-:-:S04]  /*25ec0*/  LOP3.LUT R22, R22, 0xfffffff7, RZ, 0xc0, !PT ;  /* 0xfffffff716167812 */ /* 0x000fc800078ec0ff */
[----:B------:R-:W-:Y:S02]  /*25ed0*/  @P3 LOP3.LUT R22, R22, 0x8, RZ, 0xfc, !PT ;  /* 0x0000000816163812 */ /* 0x000fe400078efcff */
[----:B-1----:R-:W-:Y:S02]  /*25ee0*/  LOP3.LUT R9, R37, 0xc0, RZ, 0xfc, !PT ;  /* 0x000000c025097812 */ /* 0x002fe400078efcff */
[----:B------:R-:W-:Y:S02]  /*25ef0*/  LOP3.LUT R22, R22, 0xfffffffd, RZ, 0xc0, !PT ;  /* 0xfffffffd16167812 */ /* 0x000fe400078ec0ff */
[----:B------:R-:W-:Y:S02]  /*25f00*/  ISETP.GE.AND P1, PT, R9, UR4, PT ;  /* 0x0000000409007c0c */ /* 0x000fe4000bf26270 */
[----:B------:R-:W-:-:S04]  /*25f10*/  LOP3.LUT R22, R22, 0xfffffffb, RZ, 0xc0, !PT ;  /* 0xfffffffb16167812 */ /* 0x000fc800078ec0ff */
[----:B------:R-:W-:-:S07]  /*25f20*/  @P2 LOP3.LUT R22, R22, 0x4, RZ, 0xfc, !PT ;  /* 0x0000000416162812 */ /* 0x000fce00078efcff */
[----:B------:R-:W-:Y:S01]  /*25f30*/  @P1 LOP3.LUT R22, R22, 0x2, RZ, 0xfc, !PT ;  /* 0x0000000216161812 */ /* 0x000fe200078efcff */
[----:B0-----:R-:W-:Y:S06]  /*25f40*/  BRA.DIV UR5, `(.L_x_1942) ;  /* 0x0000005a05747947 */ /* 0x001fec000b800000 */
.L_x_2095:
[----:B------:R-:W-:Y:S01]  /*25f50*/  SHF.R.S32.HI R32, RZ, 0x1f, R18 ;  /* 0x0000001fff207819 */ /* 0x000fe20000011412 */
[----:B------:R-:W-:Y:S01]  /*25f60*/  IMAD.MOV.U32 R26, RZ, RZ, R8 ;  /* 0x000000ffff1a7224 */ /* 0x000fe200078e0008 */
[----:B------:R-:W-:Y:S06]  /*25f70*/  @!P0 BRA `(.L_x_1943) ;  /* 0x0000000000048947 */ /* 0x000fec0003800000 */
[----:B------:R-:W-:Y:S01]  /*25f80*/  BPT.TRAP 0x1 ;  /* 0x000000040000795c */ /* 0x000fe20000300000 */
.L_x_1943:
        /* <DEDUP_REMOVED lines=19> */
[C---:B------:R-:W-:Y:S02]  /*260c0*/  LEA R17, P0, R4.reuse, UR4, 0x1 ;  /* 0x0000000404117c11 */ /* 0x040fe4000f8008ff */
[----:B------:R-:W-:Y:S02]  /*260d0*/  SHF.L.U32 R5, R29, 0x1f, RZ ;  /* 0x0000001f1d057819 */ /* 0x000fe400000006ff */
[----:B------:R-:W-:Y:S01]  /*260e0*/  LEA.HI.X R24, R4, UR5, R24, 0x1, P0 ;  /* 0x0000000504187c11 */ /* 0x000fe200080f0c18 */
[----:B------:R-:W-:-:S07]  /*260f0*/  IMAD R4, R25, 0x8, R23 ;  /* 0x0000000819047824 */ /* 0x000fce00078e0217 */
[----:B------:R-:W0:Y:S02]  /*26100*/  SYNCS.PHASECHK.TRANS64.TRYWAIT P0, [R4+URZ+0x30840], R5 ;  /* 0x03084005040075a7 */ /* 0x000e24000800017f */
[----:B0-----:R-:W-:Y:S05]  /*26110*/  @!P0 BRA `(.L_x_1945) ;  /* 0x0000005800348947 */ /* 0x001fea0003800000 */
.L_x_2096:
[----:B------:R-:W-:Y:S05]  /*26120*/  BSYNC B0 ;  /* 0x0000000000007941 */ /* 0x000fea0003800000 */
.L_x_1944:
[----:B------:R-:W0:Y:S01]  /*26130*/  LDL R11, [R1+0xc] ;  /* 0x00000c00010b7983 */ /* 0x000e220000100800 */
[----:B------:R-:W-:Y:S01]  /*26140*/  ULDC.64 UR4, c[0x0][0x300] ;  /* 0x0000c00000047ab9 */ /* 0x000fe20000000a00 */
[----:B------:R-:W-:Y:S01]  /*26150*/  LOP3.LUT P5, RZ, R22, 0x10, RZ, 0xc0, !PT ;  /* 0x0000001016ff7812 */ /* 0x000fe200078ac0ff */
[----:B------:R-:W-:Y:S01]  /*26160*/  IMAD R3, R3, UR4, RZ ;  /* 0x0000000403037c24 */ /* 0x000fe2000f8e02ff */
[----:B------:R-:W1:Y:S01]  /*26170*/  S2R R10, SR_TID.X ;  /* 0x00000000000a7919 */ /* 0x000e620000002100 */
[----:B------:R-:W-:Y:S01]  /*26180*/  IMAD.WIDE.U32 R6, R0, UR4, RZ ;  /* 0x0000000400067c25 */ /* 0x000fe2000f8e00ff */
[C---:B------:R-:W-:Y:S02]  /*26190*/  LOP3.LUT P4, RZ, R22.reuse, 0x8, RZ, 0xc0, !PT ;  /* 0x0000000816ff7812 */ /* 0x040fe4000788c0ff */
[----:B------:R-:W-:Y:S01]  /*261a0*/  LOP3.LUT P3, RZ, R22, 0x4, RZ, 0xc0, !PT ;  /* 0x0000000416ff7812 */ /* 0x000fe2000786c0ff */
[----:B------:R-:W-:Y:S01]  /*261b0*/  IMAD R3, R0, UR5, R3 ;  /* 0x0000000500037c24 */ /* 0x000fe2000f8e0203 */
[----:B------:R-:W-:Y:S01]  /*261c0*/  ULDC.64 UR4, c[0x0][0x310] ;  /* 0x0000c40000047ab9 */ /* 0x000fe20000000a00 */
[----:B------:R-:W-:Y:S01]  /*261d0*/  LOP3.LUT P2, RZ, R22, 0x2, RZ, 0xc0, !PT ;  /* 0x0000000216ff7812 */ /* 0x000fe2000784c0ff */
[----:B------:R-:W-:-:S02]  /*261e0*/  IMAD R9, R9, UR4, RZ ;  /* 0x0000000409097c24 */ /* 0x000fc4000f8e02ff */
[----:B------:R-:W-:Y:S02]  /*261f0*/  IMAD.IADD R7, R7, 0x1, R3 ;  /* 0x0000000107077824 */ /* 0x000fe400078e0203 */
[----:B------:R-:W-:-:S04]  /*26200*/  IMAD.WIDE.U32 R6, R2, UR4, R6 ;  /* 0x0000000402067c25 */ /* 0x000fc8000f8e0006 */
[----:B------:R-:W-:Y:S01]  /*26210*/  IMAD R2, R2, UR5, R9 ;  /* 0x0000000502027c24 */ /* 0x000fe2000f8e0209 */
[----:B------:R-:W-:Y:S02]  /*26220*/  ULDC.64 UR4, c[0x0][0x308] ;  /* 0x0000c20000047ab9 */ /* 0x000fe40000000a00 */
[----:B------:R-:W-:Y:S02]  /*26230*/  IMAD R0, R32, UR4, RZ ;  /* 0x0000000420007c24 */ /* 0x000fe4000f8e02ff */
[----:B------:R-:W-:Y:S02]  /*26240*/  IMAD.IADD R3, R7, 0x1, R2 ;  /* 0x0000000107037824 */ /* 0x000fe400078e0202 */
[----:B------:R-:W-:Y:S02]  /*26250*/  IMAD.MOV.U32 R2, RZ, RZ, R6 ;  /* 0x000000ffff027224 */ /* 0x000fe400078e0006 */
[C---:B------:R-:W-:Y:S02]  /*26260*/  IMAD R0, R18.reuse, UR5, R0 ;  /* 0x0000000512007c24 */ /* 0x040fe4000f8e0200 */
[----:B------:R-:W-:Y:S01]  /*26270*/  IMAD.WIDE.U32 R2, R18, UR4, R2 ;  /* 0x0000000412027c25 */ /* 0x000fe2000f8e0002 */
[----:B------:R-:W-:Y:S01]  /*26280*/  ULDC.64 UR4, c[0x0][0x2e8] ;  /* 0x0000ba0000047ab9 */ /* 0x000fe20000000a00 */
[----:B-1----:R-:W-:-:S02]  /*26290*/  LOP3.LUT R10, R10, 0x7f, RZ, 0xc0, !PT ;  /* 0x0000007f0a0a7812 */ /* 0x002fc400078ec0ff */
[----:B------:R-:W-:Y:S01]  /*262a0*/  IMAD.IADD R6, R3, 0x1, R0 ;  /* 0x0000000103067824 */ /* 0x000fe200078e0200 */
[C---:B------:R-:W-:Y:S01]  /*262b0*/  LEA R0, P0, R2.reuse, UR4, 0x1 ;  /* 0x0000000402007c11 */ /* 0x040fe2000f8008ff */
[----:B------:R-:W-:Y:S01]  /*262c0*/  UMOV UR4, 0xffffffff ;  /* 0xffffffff00047882 */ /* 0x000fe20000000000 */
[----:B------:R-:W-:Y:S01]  /*262d0*/  SHF.R.U32.HI R10, RZ, 0x3, R10 ;  /* 0x00000003ff0a7819 */ /* 0x000fe2000001160a */
[----:B------:R-:W-:Y:S01]  /*262e0*/  IMAD R7, R25, 0x4000, R34 ;  /* 0x0000400019077824 */ /* 0x000fe200078e0222 */
[----:B------:R-:W-:Y:S01]  /*262f0*/  LEA.HI.X R6, R2, UR5, R6, 0x1, P0 ;  /* 0x0000000502067c11 */ /* 0x000fe200080f0c06 */
[----:B0-----:R-:W-:-:S04]  /*26300*/  IMAD R5, R8, -0x40, R11 ;  /* 0xffffffc008057824 */ /* 0x001fc800078e020b */
        /* <DEDUP_REMOVED lines=37> */
.L_x_2106:
[----:B------:R-:W-:-:S13]  /*26560*/  ISETP.GE.AND P0, PT, R5, 0x31, PT ;  /* 0x000000310500780c */ /* 0x000fda0003f06270 */
[----:B0-----:R-:W-:Y:S01]  /*26570*/  @P0 LEA R2, P1, R37, R0, 0x1 ;  /* 0x0000000025020211 */ /* 0x001fe200078208ff */
[----:B------:R-:W-:-:S04]  /*26580*/  @P0 IMAD R7, R7, 0x2, R23 ;  /* 0x0000000207070824 */ /* 0x000fc800078e0217 */
[----:B--2---:R-:W-:-:S05]  /*26590*/  @P0 IMAD.X R3, RZ, RZ, R8, P1 ;  /* 0x000000ffff030224 */ /* 0x004fca00008e0608 */
        /* <DEDUP_REMOVED lines=9> */
.L_x_1947:
[----:B------:R-:W-:Y:S02]  /*26630*/  PLOP3.LUT P1, PT, P1, P0, PT, 0xa2, 0x0 ;  /* 0x000000000000781c */ /* 0x000fe40000f21472 */
[----:B------:R-:W-:-:S08]  /*26640*/  @P0 R2UR P1, UR4, R4 ;  /* 0x00000000040402ca */ /* 0x000fd00000020000 */
[----:B------:R-:W-:-:S05]  /*26650*/  @P0 PLOP3.LUT P0, PT, P1, PT, PT, 0x80, 0x0 ;  /* 0x000000000000081c */ /* 0x000fca0000f0f070 */
[----:B------:R-:W-:Y:S01]  /*26660*/  @!P1 SYNCS.ARRIVE.TRANS64.RED.A0T1 RZ, [UR4+0x30830], RZ ;  /* 0x030830ffffff99a7 */ /* 0x000fe20008200404 */
[----:B------:R-:W-:Y:S07]  /*26670*/  @!P1 ARRIVES.LDGSTSBAR.64.TRANSCNT [UR4+0x30830] ;  /* 0x03083000ff0099b0 */ /* 0x000fee0008000a84 */
[----:B------:R-:W-:Y:S05]  /*26680*/  @P0 BRA.U.ANY `(.L_x_1947) ;  /* 0xfffffffd00e80947 */ /* 0x000fea000393ffff */
[----:B------:R-:W-:Y:S01]  /*26690*/  NOP ;  /* 0x0000000000007918 */ /* 0x000fe20000000000 */
[----:B------:R-:W2:Y:S02]  /*266a0*/  LDL R0, [R1+0x44] ;  /* 0x0000440001007983 */ /* 0x000ea40000100800 */
[----:B--2---:R-:W-:-:S13]  /*266b0*/  ISETP.NE.AND P2, PT, R0, 0x3, PT ;  /* 0x000000030000780c */ /* 0x004fda0003f45270 */
[----:B------:R-:W-:Y:S05]  /*266c0*/  @!P2 BRA `(.L_x_1948) ;  /* 0x000000000004a947 */ /* 0x000fea0003800000 */
[----:B------:R-:W-:Y:S01]  /*266d0*/  BPT.TRAP 0x1 ;  /* 0x000000040000795c */ /* 0x000fe20000300000 */
.L_x_1948:
[----:B------:R1:W-:Y:S02]  /*266e0*/  SYNCS.ARRIVE.TRANS64.A1T0 RZ, [R4+URZ+0x30830], RZ ;  /* 0x030830ff04ff79a7 */ /* 0x0003e4000810003f */
[----:B------:R-:W-:Y:S05]  /*266f0*/  WARPSYNC.ALL ;  /* 0x0000000000007948 */ /* 0x000fea0003800000 */
[----:B------:R-:W-:Y:S01]  /*26700*/  ULDC.64 UR4, c[0x0][0xa00] ;  /* 0x0002800000047ab9 */ /* 0x000fe20000000a00 */
[----:B------:R-:W-:Y:S01]  /*26710*/  VIADD R0, R23, 0x10400 ;  /* 0x0001040017007836 */ /* 0x000fe20000000000 */
[----:B------:R-:W-:Y:S01]  /*26720*/  BAR.SYNC.DEFER_BLOCKING 0x8, 0x180 ;  /* 0x0206000000007b1d */ /* 0x000fe20000010000 */
[----:B------:R-:W-:-:S03]  /*26730*/  ISETP.NE.U32.AND P0, PT, RZ, UR4, PT ;  /* 0x00000004ff007c0c */ /* 0x000fc6000bf05070 */
[----:B------:R-:W-:Y:S02]  /*26740*/  LOP3.LUT P1, RZ, R0, 0x3ff, RZ, 0xc0, !PT ;  /* 0x000003ff00ff7812 */ /* 0x000fe4000782c0ff */
[----:B------:R-:W-:Y:S01]  /*26750*/  ISETP.NE.AND.EX P0, PT, RZ, UR5, PT, P0 ;  /* 0x00000005ff007c0c */ /* 0x000fe2000bf05300 */
[----:B------:R-:W-:Y:S01]  /*26760*/  ULDC.64 UR4, c[0x0][0x298] ;  /* 0x0000a60000047ab9 */ /* 0x000fe20000000a00 */
[----:B------:R-:W-:Y:S01]  /*26770*/  SHF.R.S32.HI R0, RZ, 0x1f, R19 ;  /* 0x0000001fff007819 */ /* 0x000fe20000011413 */
[----:B------:R-:W-:Y:S01]  /*26780*/  BSSY B6, `(.L_x_1949) ;  /* 0x000001c000067945 */ /* 0x000fe20003800000 */
[----:B0-----:R-:W-:Y:S02]  /*26790*/  SEL R2, R19, RZ, !P0 ;  /* 0x000000ff13027207 */ /* 0x001fe40004000000 */
[----:B------:R-:W-:-:S05]  /*267a0*/  SEL R0, R0, RZ, !P0 ;  /* 0x000000ff00007207 */ /* 0x000fca0004000000 */
[----:B------:R0:W-:Y:S04]  /*267b0*/  STL [R1+0x38], R0 ;  /* 0x0000380001007387 */ /* 0x0001e80000100800 */
[----:B------:R2:W-:Y:S01]  /*267c0*/  STL [R1+0x24], R2 ;  /* 0x0000240201007387 */ /* 0x0005e20000100800 */
[----:B0-----:R-:W-:Y:S01]  /*267d0*/  SHF.R.S32.HI R0, RZ, 0x1f, R35 ;  /* 0x0000001fff007819 */ /* 0x001fe20000011423 */
[----:B--2---:R-:W-:-:S04]  /*267e0*/  IMAD.WIDE.U32 R2, R35, UR4, RZ ;  /* 0x0000000423027c25 */ /* 0x004fc8000f8e00ff */
[----:B------:R-:W-:Y:S01]  /*267f0*/  IMAD R0, R0, UR4, RZ ;  /* 0x0000000400007c24 */ /* 0x000fe2000f8e02ff */
[----:B------:R0:W-:Y:S03]  /*26800*/  STL.64 [R1+0x28], R2 ;  /* 0x0000280201007387 */ /* 0x0001e60000100a00 */
[----:B------:R-:W-:-:S04]  /*26810*/  IMAD R0, R35, UR5, R0 ;  /* 0x0000000523007c24 */ /* 0x000fc8000f8e0200 */
[----:B------:R-:W-:Y:S01]  /*26820*/  IMAD.IADD R35, R3, 0x1, R0 ;  /* 0x0000000103237824 */ /* 0x000fe200078e0200 */
[----:B------:R-:W-:Y:S06]  /*26830*/  @!P1 BRA `(.L_x_1950) ;  /* 0x0000000000409947 */ /* 0x000fec0003800000 */
        /* <DEDUP_REMOVED lines=16> */
.L_x_1950:
[----:B------:R-:W-:Y:S05]  /*26940*/  BSYNC B6 ;  /* 0x0000000000067941 */ /* 0x000fea0003800000 */
.L_x_1949:
[----:B------:R-:W2:Y:S01]  /*26950*/  LDL.LU R20, [R1+0x38] ;  /* 0x0000380001147983 */ /* 0x000ea20000300800 */
[----:B------:R-:W-:Y:S01]  /*26960*/  ULDC.64 UR4, c[0x0][0x2d8] ;  /* 0x0000b60000047ab9 */ /* 0x000fe20000000a00 */
[----:B------:R-:W3:Y:S02]  /*26970*/  LDC R7, c[0x0][0x448] ;  /* 0x00011200ff077b82 */ /* 0x000ee40000000800 */
[----:B------:R-:W4:Y:S04]  /*26980*/  LDL.LU R21, [R1+0x24] ;  /* 0x0000240001157983 */ /* 0x000f280000300800 */
[----:B0-----:R-:W5:Y:S01]  /*26990*/  LDL.LU.64 R2, [R1+0x28] ;  /* 0x0000280001027983 */ /* 0x001f620000300a00 */
[----:B------:R-:W-:Y:S01]  /*269a0*/  IMAD R0, R32, UR4, RZ ;  /* 0x0000000420007c24 */ /* 0x000fe2000f8e02ff */
[----:B------:R-:W-:-:S02]  /*269b0*/  LOP3.LUT R10, R37, 0x40, RZ, 0xfc, !PT ;  /* 0x00000040250a7812 */ /* 0x000fc400078efcff */
[C---:B------:R-:W-:Y:S01]  /*269c0*/  LOP3.LUT R8, R37.reuse, 0x80, RZ, 0xfc, !PT ;  /* 0x0000008025087812 */ /* 0x040fe200078efcff */
[----:B------:R-:W-:Y:S01]  /*269d0*/  IMAD R0, R18, UR5, R0 ;  /* 0x0000000512007c24 */ /* 0x000fe2000f8e0200 */
[----:B------:R-:W-:Y:S02]  /*269e0*/  LOP3.LUT R9, R37, 0xc0, RZ, 0xfc, !PT ;  /* 0x000000c025097812 */ /* 0x000fe400078efcff */
[----:B---3--:R-:W-:-:S13]  /*269f0*/  ISETP.NE.AND P0, PT, R7, 0x1, PT ;  /* 0x000000010700780c */ /* 0x008fda0003f05270 */
[----:B------:R-:W0:Y:S08]  /*26a00*/  @P0 LDC R5, c[0x0][0x44c] ;  /* 0x00011300ff050b82 */ /* 0x000e300000000800 */
[----:B------:R-:W3:Y:S01]  /*26a10*/  @P0 LDC R6, c[0x0][0x450] ;  /* 0x00011400ff060b82 */ /* 0x000ee20000000800 */
[----:B-----5:R-:W-:Y:S02]  /*26a20*/  IMAD.MOV.U32 R3, RZ, RZ, R35 ;  /* 0x000000ffff037224 */ /* 0x020fe400078e0023 */
[----:B------:R-:W-:Y:S01]  /*26a30*/  IMAD.WIDE.U32 R2, R18, UR4, R2 ;  /* 0x0000000412027c25 */ /* 0x000fe2000f8e0002 */
[----:B------:R-:W-:-:S03]  /*26a40*/  ULDC.64 UR4, c[0x0][0x2e0] ;  /* 0x0000b80000047ab9 */ /* 0x000fc60000000a00 */
[----:B------:R-:W-:Y:S02]  /*26a50*/  IMAD.IADD R3, R3, 0x1, R0 ;  /* 0x0000000103037824 */ /* 0x000fe400078e0200 */
[----:B--2---:R-:W-:Y:S02]  /*26a60*/  IMAD R0, R20, UR4, RZ ;  /* 0x0000000414007c24 */ /* 0x004fe4000f8e02ff */
[----:B------:R-:W2:Y:S01]  /*26a70*/  S2R R20, SR_TID.X ;  /* 0x0000000000147919 */ /* 0x000ea20000002100 */
[----:B----4-:R-:W-:-:S04]  /*26a80*/  IMAD.WIDE.U32 R2, R21, UR4, R2 ;  /* 0x0000000415027c25 */ /* 0x010fc8000f8e0002 */
[----:B------:R-:W-:Y:S01]  /*26a90*/  IMAD R0, R21, UR5, R0 ;  /* 0x0000000515007c24 */ /* 0x000fe2000f8e0200 */
[----:B------:R-:W-:-:S03]  /*26aa0*/  ULDC.64 UR4, c[0x0][0x2d0] ;  /* 0x0000b40000047ab9 */ /* 0x000fc60000000a00 */
[----:B------:R-:W-:Y:S01]  /*26ab0*/  IMAD.IADD R3, R3, 0x1, R0 ;  /* 0x0000000103037824 */ /* 0x000fe200078e0200 */
[----:B--2---:R-:W-:-:S04]  /*26ac0*/  LOP3.LUT R20, R20, 0x7f, RZ, 0xc0, !PT ;  /* 0x0000007f14147812 */ /* 0x004fc800078ec0ff */
[----:B------:R-:W-:Y:S02]  /*26ad0*/  SHF.R.U32.HI R21, RZ, 0x3, R20 ;  /* 0x00000003ff157819 */ /* 0x000fe40000011614 */
[----:B------:R-:W2:Y:S02]  /*26ae0*/  S2R R20, SR_TID.X ;  /* 0x0000000000147919 */ /* 0x000ea40000002100 */
[----:B--2---:R-:W-:-:S05]  /*26af0*/  IMAD.SHL.U32 R20, R20, 0x10, RZ ;  /* 0x0000001014147824 */ /* 0x004fca00078e00ff */
[----:B------:R-:W-:-:S05]  /*26b00*/  LOP3.LUT R20, R21, 0x70, R20, 0xf8, !PT ;  /* 0x0000007015147812 */ /* 0x000fca00078ef814 */
[----:B------:R-:W-:Y:S02]  /*26b10*/  IMAD.IADD R0, R20, 0x1, R28 ;  /* 0x0000000114007824 */ /* 0x000fe400078e021c */
[----:B------:R-:W2:Y:S02]  /*26b20*/  S2R R20, SR_TID.X ;  /* 0x0000000000147919 */ /* 0x000ea40000002100 */
[----:B0-----:R-:W-:-:S04]  /*26b30*/  @P0 IMAD.HI.U32 R5, R0, R5, RZ ;  /* 0x0000000500050227 */ /* 0x001fc800078e00ff */
[----:B-1----:R-:W-:Y:S01]  /*26b40*/  IMAD.MOV.U32 R4, RZ, RZ, R0 ;  /* 0x000000ffff047224 */ /* 0x002fe200078e0000 */
[----:B---3--:R-:W-:-:S05]  /*26b50*/  @P0 SHF.R.U32.HI R4, RZ, R6, R5 ;  /* 0x00000006ff040219 */ /* 0x008fca0000011605 */
[----:B------:R-:W-:Y:S02]  /*26b60*/  IMAD.MOV R5, RZ, RZ, -R4 ;  /* 0x000000ffff057224 */ /* 0x000fe400078e0a04 */
[----:B------:R-:W-:-:S04]  /*26b70*/  IMAD.WIDE.U32 R2, R4, UR4, R2 ;  /* 0x0000000404027c25 */ /* 0x000fc8000f8e0002 */
[----:B------:R-:W-:Y:S01]  /*26b80*/  IMAD R0, R7, R5, R0 ;  /* 0x0000000507007224 */ /* 0x000fe200078e0200 */
[----:B------:R-:W-:-:S05]  /*26b90*/  SHF.R.S32.HI R5, RZ, 0x1f, R4 ;  /* 0x0000001fff057819 */ /* 0x000fca0000011404 */
[----:B------:R-:W-:-:S04]  /*26ba0*/  IMAD R5, R5, UR4, RZ ;  /* 0x0000000405057c24 */ /* 0x000fc8000f8e02ff */
[----:B------:R-:W-:Y:S01]  /*26bb0*/  IMAD R5, R4, UR5, R5 ;  /* 0x0000000504057c24 */ /* 0x000fe2000f8e0205 */
[----:B------:R-:W-:Y:S01]  /*26bc0*/  SHF.R.S32.HI R4, RZ, 0x1f, R0 ;  /* 0x0000001fff047819 */ /* 0x000fe20000011400 */
[----:B------:R-:W-:Y:S02]  /*26bd0*/  ULDC.64 UR4, c[0x0][0x2c8] ;  /* 0x0000b20000047ab9 */ /* 0x000fe40000000a00 */
[----:B------:R-:W-:Y:S01]  /*26be0*/  IMAD.IADD R3, R3, 0x1, R5 ;  /* 0x0000000103037824 */ /* 0x000fe200078e0205 */
[----:B--2---:R-:W-:Y:S01]  /*26bf0*/  LOP3.LUT R20, R20, 0x7f, RZ, 0xc0, !PT ;  /* 0x0000007f14147812 */ /* 0x004fe200078ec0ff */
[----:B------:R-:W-:Y:S02]  /*26c00*/  IMAD R4, R4, UR4, RZ ;  /* 0x0000000404047c24 */ /* 0x000fe4000f8e02ff */
[----:B------:R-:W-:-:S04]  /*26c10*/  IMAD.WIDE.U32 R2, R0, UR4, R2 ;  /* 0x0000000400027c25 */ /* 0x000fc8000f8e0002 */
[----:B------:R-:W-:Y:S01]  /*26c20*/  IMAD R0, R0, UR5, R4 ;  /* 0x0000000500007c24 */ /* 0x000fe2000f8e0204 */
[----:B------:R-:W-:Y:S02]  /*26c30*/  ULDC.64 UR4, c[0x0][0x280] ;  /* 0x0000a00000047ab9 */ /* 0x000fe40000000a00 */
[C---:B------:R-:W-:Y:S01]  /*26c40*/  LEA R4, P0, R2.reuse, UR4, 0x1 ;  /* 0x0000000402047c11 */ /* 0x040fe2000f8008ff */
[----:B------:R-:W-:Y:S01]  /*26c50*/  IMAD.IADD R0, R3, 0x1, R0 ;  /* 0x0000000103007824 */ /* 0x000fe200078e0200 */
[----:B------:R-:W-:Y:S02]  /*26c60*/  ULDC UR4, c[0x0][0x2b8] ;  /* 0x0000ae0000047ab9 */ /* 0x000fe40000000800 */
[----:B------:R-:W-:Y:S02]  /*26c70*/  ISETP.GE.AND P4, PT, R37, UR4, PT ;  /* 0x0000000425007c0c */ /* 0x000fe4000bf86270 */
[----:B------:R-:W-:Y:S01]  /*26c80*/  LEA.HI.X R0, R2, UR5, R0, 0x1, P0 ;  /* 0x0000000502007c11 */ /* 0x000fe200080f0c00 */
[----:B------:R-:W-:Y:S01]  /*26c90*/  UMOV UR5, 0xffffffff ;  /* 0xffffffff00057882 */ /* 0x000fe20000000000 */
[----:B------:R-:W-:-:S02]  /*26ca0*/  ISETP.GE.AND P3, PT, R10, UR4, PT ;  /* 0x000000040a007c0c */ /* 0x000fc4000bf66270 */
[----:B------:R-:W-:Y:S02]  /*26cb0*/  ISETP.GE.AND P2, PT, R8, UR4, PT ;  /* 0x0000000408007c0c */ /* 0x000fe4000bf46270 */
[----:B------:R-:W-:Y:S02]  /*26cc0*/  ISETP.GE.AND P1, PT, R9, UR4, PT ;  /* 0x0000000409007c0c */ /* 0x000fe4000bf26270 */
[----:B------:R-:W-:Y:S01]  /*26cd0*/  SHF.R.U32.HI R8, RZ, 0x3, R20 ;  /* 0x00000003ff087819 */ /* 0x000fe20000011614 */
[----:B------:R-:W-:Y:S10]  /*26ce0*/  BRA.DIV UR5, `(.L_x_1951) ;  /* 0x0000005205b07947 */ /* 0x000ff4000b800000 */
[----:B------:R-:W0:Y:S01]  /*26cf0*/  SHFL.IDX PT, R3, R4, RZ, 0x181f ;  /* 0x00181fff04037589 */ /* 0x000e2200000e0000 */
[----:B------:R-:W-:Y:S02]  /*26d00*/  IMAD R5, R31, R7, RZ ;  /* 0x000000071f057224 */ /* 0x000fe400078e02ff */
[----:B------:R-:W-:Y:S01]  /*26d10*/  IMAD.IADD R28, R8, 0x1, R28 ;  /* 0x00000001081c7824 */ /* 0x000fe200078e021c */
[----:B------:R-:W1:Y:S03]  /*26d20*/  SHFL.IDX PT, R2, R0, RZ, 0x181f ;  /* 0x00181fff00027589 */ /* 0x000e6600000e0000 */
[C---:B------:R-:W-:Y:S01]  /*26d30*/  VIADD R6, R28.reuse, 0x10 ;  /* 0x000000101c067836 */ /* 0x040fe20000000000 */
[----:B------:R-:W-:Y:S01]  /*26d40*/  ISETP.GE.AND P0, PT, R28, R5, PT ;  /* 0x000000051c00720c */ /* 0x000fe20003f06270 */
[----:B------:R-:W-:-:S12]  /*26d50*/  SHFL.IDX PT, R14, R4, 0x7, 0x181f ;  /* 0x00f81f00040e7f89 */ /* 0x000fd800000e0000 */
[----:B0-----:R-:W-:-:S05]  /*26d60*/  @!P0 LEA R3, P5, R37, R3, 0x1 ;  /* 0x0000000325038211 */ /* 0x001fca00078a08ff */
[----:B-1----:R-:W-:-:S05]  /*26d70*/  @!P0 IMAD.X R2, RZ, RZ, R2, P5 ;  /* 0x000000ffff028224 */ /* 0x002fca00028e0602 */
[----:B------:R-:W-:-:S04]  /*26d80*/  @!P0 LOP3.LUT R3, R3, R2, RZ, 0x3c, !PT ;  /* 0x0000000203038212 */ /* 0x000fc800078e3cff */
[----:B------:R-:W-:-:S04]  /*26d90*/  @!P0 LOP3.LUT R2, R3, R2, RZ, 0x3c, !PT ;  /* 0x0000000203028212 */ /* 0x000fc800078e3cff */
[----:B------:R-:W-:-:S05]  /*26da0*/  @!P0 LOP3.LUT R3, R3, R2, RZ, 0x3c, !PT ;  /* 0x0000000203038212 */ /* 0x000fca00078e3cff */
[----:B------:R-:W-:Y:S04]  /*26db0*/  @!P0 LDGSTS.E.BYPASS.LTC128B.128 [R36+0x10400], desc[UR60][R2.64], !P4 ;  /* 0x1040000002248fae */ /* 0x000fe8000e101d7c */
[----:B------:R-:W-:Y:S04]  /*26dc0*/  @!P0 LDGSTS.E.BYPASS.LTC128B.128 [R36+0x14400], desc[UR60][R2.64+0x80], !P3 ;  /* 0x1440008002248fae */ /* 0x000fe8000d901d7c */
[----:B------:R-:W-:Y:S04]  /*26dd0*/  @!P0 LDGSTS.E.BYPASS.LTC128B.128 [R36+0x18400], desc[UR60][R2.64+0x100], !P2 ;  /* 0x1840010002248fae */ /* 0x000fe8000d101d7c */
[----:B------:R0:W-:Y:S01]  /*26de0*/  @!P0 LDGSTS.E.BYPASS.LTC128B.128 [R36+0x1c400], desc[UR60][R2.64+0x180], !P1 ;  /* 0x1c40018002248fae */ /* 0x0001e2000c901d7c */
[----:B------:R-:W-:Y:S01]  /*26df0*/  ISETP.GE.AND P0, PT, R6, R5, PT ;  /* 0x000000050600720c */ /* 0x000fe20003f06270 */
[----:B------:R-:W-:-:S02]  /*26e00*/  VIADD R6, R28, 0x20 ;  /* 0x000000201c067836 */ /* 0x000fc40000000000 */
[----:B0-----:R-:W0:Y:S04]  /*26e10*/  SHFL.IDX PT, R3, R4, 0x1, 0x181f ;  /* 0x00381f0004037f89 */ /* 0x001e2800000e0000 */
[----:B------:R-:W1:Y:S06]  /*26e20*/  SHFL.IDX PT, R2, R0, 0x1, 0x181f ;  /* 0x00381f0000027f89 */ /* 0x000e6c00000e0000 */
        /* <DEDUP_REMOVED lines=61> */
[----:B------:R-:W-:-:S03]  /*27200*/  ISETP.GE.AND P0, PT, R6, R5, PT ;  /* 0x000000050600720c */ /* 0x000fc60003f06270 */
[----:B------:R-:W-:Y:S04]  /*27210*/  SHFL.IDX PT, R6, R0, 0x7, 0x181f ;  /* 0x00f81f0000067f89 */ /* 0x000fe800000e0000 */
[----:B0-----:R-:W0:Y:S04]  /*27220*/  SHFL.IDX PT, R3, R4, 0x6, 0x181f ;  /* 0x00d81f0004037f89 */ /* 0x001e2800000e0000 */
[----:B------:R-:W1:Y:S02]  /*27230*/  SHFL.IDX PT, R2, R0, 0x6, 0x181f ;  /* 0x00d81f0000027f89 */ /* 0x000e6400000e0000 */
[----:B0-----:R-:W-:-:S05]  /*27240*/  @!P0 LEA R3, P5, R37, R3, 0x1 ;  /* 0x0000000325038211 */ /* 0x001fca00078a08ff */
[----:B-1----:R-:W-:-:S05]  /*27250*/  @!P0 IMAD.X R2, RZ, RZ, R2, P5 ;  /* 0x000000ffff028224 */ /* 0x002fca00028e0602 */
[----:B------:R-:W-:-:S04]  /*27260*/  @!P0 LOP3.LUT R3, R3, R2, RZ, 0x3c, !PT ;  /* 0x0000000203038212 */ /* 0x000fc800078e3cff */
[----:B------:R-:W-:-:S04]  /*27270*/  @!P0 LOP3.LUT R2, R3, R2, RZ, 0x3c, !PT ;  /* 0x0000000203028212 */ /* 0x000fc800078e3cff */
[----:B------:R-:W-:-:S05]  /*27280*/  @!P0 LOP3.LUT R3, R3, R2, RZ, 0x3c, !PT ;  /* 0x0000000203038212 */ /* 0x000fca00078e3cff */
[----:B------:R0:W-:Y:S04]  /*27290*/  @!P0 LDGSTS.E.BYPASS.LTC128B.128 [R36+0x13400], desc[UR60][R2.64], !P4 ;  /* 0x1340000002248fae */ /* 0x0001e8000e101d7c */
[----:B------:R0:W-:Y:S04]  /*272a0*/  @!P0 LDGSTS.E.BYPASS.LTC128B.128 [R36+0x17400], desc[UR60][R2.64+0x80], !P3 ;  /* 0x1740008002248fae */ /* 0x0001e8000d901d7c */
[----:B------:R0:W-:Y:S04]  /*272b0*/  @!P0 LDGSTS.E.BYPASS.LTC128B.128 [R36+0x1b400], desc[UR60][R2.64+0x100], !P2 ;  /* 0x1b40010002248fae */ /* 0x0001e8000d101d7c */
[----:B------:R0:W-:Y:S02]  /*272c0*/  @!P0 LDGSTS.E.BYPASS.LTC128B.128 [R36+0x1f400], desc[UR60][R2.64+0x180], !P1 ;  /* 0x1f40018002248fae */ /* 0x0001e4000c901d7c */
.L_x_2123:
[----:B------:R-:W-:Y:S01]  /*272d0*/  VIADD R28, R28, 0x70 ;  /* 0x000000701c1c7836 */ /* 0x000fe20000000000 */
[----:B------:R-:W-:Y:S04]  /*272e0*/  BSSY B0, `(.L_x_1952) ;  /* 0x000000c000007945 */ /* 0x000fe80003800000 */
[----:B------:R-:W-:-:S13]  /*272f0*/  ISETP.GE.AND P0, PT, R28, R5, PT ;  /* 0x000000051c00720c */ /* 0x000fda0003f06270 */
[----:B------:R-:W-:Y:S05]  /*27300*/  @P0 BRA `(.L_x_1953) ;  /* 0x0000000000240947 */ /* 0x000fea0003800000 */
[----:B0-----:R-:W-:-:S05]  /*27310*/  LEA R2, P0, R37, R14, 0x1 ;  /* 0x0000000e25027211 */ /* 0x001fca00078008ff */
        /* <DEDUP_REMOVED lines=8> */
.L_x_1953:
[----:B------:R-:W-:Y:S05]  /*273a0*/  BSYNC B0 ;  /* 0x0000000000007941 */ /* 0x000fea0003800000 */
.L_x_1952:
[----:B------:R-:W-:Y:S01]  /*273b0*/  NOP ;  /* 0x0000000000007918 */ /* 0x000fe20000000000 */
[----:B------:R-:W-:-:S13]  /*273c0*/  PLOP3.LUT P0, PT, PT, PT, PT, 0x80, 0x0 ;  /* 0x000000000000781c */ /* 0x000fda0003f0f070 */
.L_x_1954:
[----:B------:R-:W-:Y:S02]  /*273d0*/  PLOP3.LUT P1, PT, P1, P0, PT, 0xa2, 0x0 ;  /* 0x000000000000781c */ /* 0x000fe40000f21472 */
[----:B------:R-:W-:-:S08]  /*273e0*/  @P0 R2UR P1, UR4, R23 ;  /* 0x00000000170402ca */ /* 0x000fd00000020000 */
[----:B------:R-:W-:-:S05]  /*273f0*/  @P0 PLOP3.LUT P0, PT, P1, PT, PT, 0x80, 0x0 ;  /* 0x000000000000081c */ /* 0x000fca0000f0f070 */
[----:B------:R-:W-:Y:S01]  /*27400*/  @!P1 SYNCS.ARRIVE.TRANS64.RED.A0T1 RZ, [UR4+0x30800], RZ ;  /* 0x030800ffffff99a7 */ /* 0x000fe20008200404 */
[----:B------:R-:W-:Y:S07]  /*27410*/  @!P1 ARRIVES.LDGSTSBAR.64.TRANSCNT [UR4+0x30800] ;  /* 0x03080000ff0099b0 */ /* 0x000fee0008000a84 */
[----:B------:R-:W-:Y:S05]  /*27420*/  @P0 BRA.U.ANY `(.L_x_1954) ;  /* 0xfffffffd00e80947 */ /* 0x000fea000393ffff */
[----:B01----:R-:W2:Y:S04]  /*27430*/  LDL.LU R3, [R1+0x34] ;  /* 0x0000340001037983 */ /* 0x003ea80000300800 */
[----:B------:R-:W3:Y:S01]  /*27440*/  LDL.LU R2, [R1+0x30] ;  /* 0x0000300001027983 */ /* 0x000ee20000300800 */
[----:B--2---:R-:W-:Y:S02]  /*27450*/  VIADD R3, R3, 0x1 ;  /* 0x0000000103037836 */ /* 0x004fe40000000000 */
[----:B---3--:R-:W-:-:S03]  /*27460*/  VIADD R4, R2, 0xfffffffe ;  /* 0xfffffffe02047836 */ /* 0x008fc60000000000 */
        /* <DEDUP_REMOVED lines=10> */
.L_x_2124:
[----:B------:R-:W-:Y:S05]  /*27510*/  BSYNC B0 ;  /* 0x0000000000007941 */ /* 0x000fea0003800000 */
.L_x_1955:
[----:B------:R-:W2:Y:S01]  /*27520*/  LDL R2, [R1+0x14] ;  /* 0x0000140001027983 */ /* 0x000ea20000100800 */
[----:B------:R-:W-:Y:S01]  /*27530*/  BSSY B0, `(.L_x_1957) ;  /* 0x0000105000007945 */ /* 0x000fe20003800000 */
[----:B--2---:R-:W-:-:S13]  /*27540*/  ISETP.GE.AND P0, PT, R4, R2, PT ;  /* 0x000000020400720c */ /* 0x004fda0003f06270 */
[----:B------:R-:W-:Y:S05]  /*27550*/  @!P0 BRA `(.L_x_1958) ;  /* 0x0000001000088947 */ /* 0x000fea0003800000 */
[C---:B------:R-:W-:Y:S01]  /*27560*/  LOP3.LUT R5, R37.reuse, 0x40, RZ, 0xfc, !PT ;  /* 0x0000004025057812 */ /* 0x040fe200078efcff */
[----:B------:R-:W-:Y:S01]  /*27570*/  ULDC UR4, c[0x0][0x2f4] ;  /* 0x0000bd0000047ab9 */ /* 0x000fe20000000800 */
[C---:B------:R-:W-:Y:S01]  /*27580*/  LOP3.LUT R3, R37.reuse, 0x80, RZ, 0xfc, !PT ;  /* 0x0000008025037812 */ /* 0x040fe200078efcff */
[----:B------:R-:W-:Y:S01]  /*27590*/  IMAD.MOV.U32 R6, RZ, RZ, R25 ;  /* 0x000000ffff067224 */ /* 0x000fe200078e0019 */
[C---:B------:R-:W-:Y:S01]  /*275a0*/  LOP3.LUT R2, R37.reuse, 0xc0, RZ, 0xfc, !PT ;  /* 0x000000c025027812 */ /* 0x040fe200078efcff */
[----:B------:R-:W-:Y:S01]  /*275b0*/  IMAD.MOV.U32 R10, RZ, RZ, R29 ;  /* 0x000000ffff0a7224 */ /* 0x000fe200078e001d */
[----:B------:R-:W-:Y:S01]  /*275c0*/  ISETP.GE.AND P4, PT, R37, UR4, PT ;  /* 0x0000000425007c0c */ /* 0x000fe2000bf86270 */
[----:B------:R-:W-:Y:S01]  /*275d0*/  IMAD.MOV.U32 R31, RZ, RZ, R26 ;  /* 0x000000ffff1f7224 */ /* 0x000fe200078e001a */
[----:B------:R-:W-:Y:S02]  /*275e0*/  ISETP.GE.AND P3, PT, R5, UR4, PT ;  /* 0x0000000405007c0c */ /* 0x000fe4000bf66270 */
[----:B------:R-:W-:-:S02]  /*275f0*/  ISETP.GE.AND P2, PT, R3, UR4, PT ;  /* 0x0000000403007c0c */ /* 0x000fc4000bf46270 */
[----:B------:R-:W-:-:S13]  /*27600*/  ISETP.GE.AND P1, PT, R2, UR4, PT ;  /* 0x0000000402007c0c */ /* 0x000fda000bf26270 */
.L_x_1971:
[----:B------:R-:W2:Y:S01]  /*27610*/  LDL R3, [R1+0x10] ;  /* 0x0000100001037983 */ /* 0x000ea20000100800 */
[----:B------:R-:W1:Y:S03]  /*27620*/  LDC R5, c[0x0][0x430] ;  /* 0x00010c00ff057b82 */ /* 0x000e660000000800 */
[----:B------:R-:W3:Y:S04]  /*27630*/  LDL R12, [R1+0x18] ;  /* 0x00001800010c7983 */ /* 0x000ee80000100800 */
[----:B------:R-:W4:Y:S01]  /*27640*/  LDL R11, [R1+0x44] ;  /* 0x00004400010b7983 */ /* 0x000f220000100800 */
[----:B0-----:R-:W0:Y:S01]  /*27650*/  S2R R0, SR_TID.X ;  /* 0x0000000000007919 */ /* 0x001e220000002100 */
[----:B------:R-:W0:Y:S01]  /*27660*/  S2R R8, SR_TID.X ;  /* 0x0000000000087919 */ /* 0x000e220000002100 */
[----:B-1----:R-:W-:-:S13]  /*27670*/  ISETP.NE.AND P0, PT, R5, 0x1, PT ;  /* 0x000000010500780c */ /* 0x002fda0003f05270 */
[----:B------:R-:W1:Y:S01]  /*27680*/  @P0 LDC R2, c[0x0][0x434] ;  /* 0x00010d00ff020b82 */ /* 0x000e620000000800 */
[----:B0-----:R-:W-:Y:S01]  /*27690*/  LOP3.LUT R0, R0, 0x7f, RZ, 0xc0, !PT ;  /* 0x0000007f00007812 */ /* 0x001fe200078ec0ff */
[----:B------:R-:W-:-:S03]  /*276a0*/  IMAD.SHL.U32 R8, R8, 0x10, RZ ;  /* 0x0000001008087824 */ /* 0x000fc600078e00ff */
[----:B------:R-:W-:-:S04]  /*276b0*/  SHF.R.U32.HI R0, RZ, 0x3, R0 ;  /* 0x00000003ff007819 */ /* 0x000fc80000011600 */
[----:B------:R-:W-:Y:S02]  /*276c0*/  LOP3.LUT R8, R0, 0x70, R8, 0xf8, !PT ;  /* 0x0000007000087812 */ /* 0x000fe400078ef808 */
[----:B------:R-:W0:Y:S02]  /*276d0*/  @P0 LDC R0, c[0x0][0x438] ;  /* 0x00010e00ff000b82 */ /* 0x000e240000000800 */
[----:B------:R-:W-:Y:S01]  /*276e0*/  ISETP.GT.U32.AND P5, PT, R8, 0x3f, PT ;  /* 0x0000003f0800780c */ /* 0x000fe20003fa4070 */
[----:B------:R-:W-:Y:S01]  /*276f0*/  VIADD R25, R6, 0x1 ;  /* 0x0000000106197836 */ /* 0x000fe20000000000 */
[----:B------:R-:W-:Y:S05]  /*27700*/  YIELD ;  /* 0x0000000000007946 */ /* 0x000fea0003800000 */
[----:B------:R-:W-:-:S02]  /*27710*/  IMAD.MOV.U32 R26, RZ, RZ, R4 ;  /* 0x000000ffff1a7224 */ /* 0x000fc400078e0004 */
[----:B--2---:R-:W-:-:S04]  /*27720*/  IMAD R3, R4, 0x40, R3 ;  /* 0x0000004004037824 */ /* 0x004fc800078e0203 */
[----:B------:R-:W-:Y:S02]  /*27730*/  IMAD.IADD R3, R8, 0x1, R3 ;  /* 0x0000000108037824 */ /* 0x000fe400078e0203 */
[----:B------:R-:W3:Y:S02]  /*27740*/  @!P5 LDC.64 R8, c[0x0][0x428] ;  /* 0x00010a00ff08db82 */ /* 0x000ee40000000a00 */
[----:B-1----:R-:W-:-:S04]  /*27750*/  @P0 IMAD.HI.U32 R7, R3, R2, RZ ;  /* 0x0000000203070227 */ /* 0x002fc800078e00ff */
[----:B------:R-:W-:Y:S01]  /*27760*/  IMAD.MOV.U32 R2, RZ, RZ, R3 ;  /* 0x000000ffff027224 */ /* 0x000fe200078e0003 */
[----:B0-----:R-:W-:-:S05]  /*27770*/  @P0 SHF.R.U32.HI R2, RZ, R0, R7 ;  /* 0x00000000ff020219 */ /* 0x001fca0000011607 */
[----:B------:R-:W-:-:S04]  /*27780*/  IMAD.MOV R0, RZ, RZ, -R2 ;  /* 0x000000ffff007224 */ /* 0x000fc800078e0a02 */
[----:B------:R-:W-:Y:S01]  /*27790*/  IMAD R5, R5, R0, R3 ;  /* 0x0000000005057224 */ /* 0x000fe200078e0203 */
[--C-:B------:R-:W-:Y:S01]  /*277a0*/  @!P5 SHF.R.S32.HI R3, RZ, 0x1f, R2.reuse ;  /* 0x0000001fff03d819 */ /* 0x100fe20000011402 */
[-C--:B---3--:R-:W-:Y:S02]  /*277b0*/  @!P5 IMAD R0, R12, R8.reuse, RZ ;  /* 0x000000080c00d224 */ /* 0x088fe400078e02ff */
[----:B------:R-:W-:-:S04]  /*277c0*/  @!P5 IMAD.WIDE.U32 R2, R33, R8, R2 ;  /* 0x000000082102d225 */ /* 0x000fc800078e0002 */
[----:B------:R-:W-:Y:S02]  /*277d0*/  @!P5 IMAD R0, R33, R9, R0 ;  /* 0x000000092100d224 */ /* 0x000fe400078e0200 */
[----:B------:R-:W0:Y:S02]  /*277e0*/  @!P5 LDC.64 R8, c[0x0][0x418] ;  /* 0x00010600ff08db82 */ /* 0x000e240000000a00 */
[----:B------:R-:W-:Y:S01]  /*277f0*/  @!P5 IMAD.IADD R0, R0, 0x1, R3 ;  /* 0x000000010000d824 */ /* 0x000fe200078e0203 */
[----:B0-----:R-:W-:-:S04]  /*27800*/  @!P5 LEA R8, P0, R2, R8, 0x2 ;  /* 0x000000080208d211 */ /* 0x001fc800078010ff */
[----:B------:R-:W-:Y:S01]  /*27810*/  @!P5 LEA.HI.X R9, R2, R9, R0, 0x2, P0 ;  /* 0x000000090209d211 */ /* 0x000fe200000f1400 */
[----:B------:R-:W-:-:S06]  /*27820*/  IMAD.MOV.U32 R0, RZ, RZ, RZ ;  /* 0x000000ffff007224 */ /* 0x000fcc00078e00ff */
[----:B------:R0:W5:Y:S01]  /*27830*/  @!P5 LDG.E R0, desc[UR60][R8.64] ;  /* 0x0000003c0800d981 */ /* 0x000162000c1e1900 */
[----:B----4-:R-:W-:Y:S02]  /*27840*/  ISETP.NE.AND P5, PT, R11, 0x3, PT ;  /* 0x000000030b00780c */ /* 0x010fe40003fa5270 */
[----:B------:R-:W-:-:S04]  /*27850*/  ISETP.NE.AND P0, PT, R25, 0x2, PT ;  /* 0x000000021900780c */ /* 0x000fc80003f05270 */
[----:B------:R-:W-:Y:S02]  /*27860*/  SEL R29, RZ, 0x1, P0 ;  /* 0x00000001ff1d7807 */ /* 0x000fe40000000000 */
[----:B------:R-:W-:Y:S02]  /*27870*/  SEL R25, R25, RZ, P0 ;  /* 0x000000ff19197207 */ /* 0x000fe40000000000 */
[----:B------:R-:W-:-:S03]  /*27880*/  LOP3.LUT R29, R10, R29, RZ, 0x3c, !PT ;  /* 0x0000001d0a1d7212 */ /* 0x000fc600078e3cff */
[----:B0-----:R-:W-:Y:S05]  /*27890*/  @!P5 BRA `(.L_x_1959) ;  /* 0x000000000004d947 */ /* 0x001fea0003800000 */
[----:B------:R-:W-:Y:S01]  /*278a0*/  BPT.TRAP 0x1 ;  /* 0x000000040000795c */ /* 0x000fe20000300000 */
.L_x_1959:
[----:B------:R-:W-:Y:S01]  /*278b0*/  IMAD R7, R25, 0x8, R23 ;  /* 0x0000000819077824 */ /* 0x000fe200078e0217 */
[----:B------:R-:W-:Y:S01]  /*278c0*/  SHF.L.U32 R2, R29, 0x1f, RZ ;  /* 0x0000001f1d027819 */ /* 0x000fe200000006ff */
[----:B------:R-:W-:Y:S03]  /*278d0*/  BSSY B1, `(.L_x_1960) ;  /* 0x0000003000017945 */ /* 0x000fe60003800000 */
[----:B------:R-:W0:Y:S02]  /*278e0*/  SYNCS.PHASECHK.TRANS64.TRYWAIT P0, [R7+URZ+0x30840], R2 ;  /* 0x03084002070075a7 */ /* 0x000e24000800017f */
[----:B0-----:R-:W-:Y:S05]  /*278f0*/  @!P0 BRA `(.L_x_1961) ;  /* 0x0000005000b48947 */ /* 0x001fea0003800000 */
.L_x_2125:
[----:B------:R-:W-:Y:S05]  /*27900*/  BSYNC B1 ;  /* 0x0000000000017941 */ /* 0x000fea0003800000 */
.L_x_1960:
        /* <DEDUP_REMOVED lines=61> */
.L_x_2135:
        /* <DEDUP_REMOVED lines=17> */
.L_x_1963:
[----:B------:R-:W-:Y:S02]  /*27df0*/  PLOP3.LUT P5, PT, P5, P0, PT, 0xa2, 0x0 ;  /* 0x000000000000781c */ /* 0x000fe40002fa1472 */
[----:B------:R-:W-:-:S08]  /*27e00*/  @P0 R2UR P5, UR4, R7 ;  /* 0x00000000070402ca */ /* 0x000fd000000a0000 */
[----:B------:R-:W-:-:S05]  /*27e10*/  @P0 PLOP3.LUT P0, PT, P5, PT, PT, 0x80, 0x0 ;  /* 0x000000000000081c */ /* 0x000fca0002f0f070 */
[----:B------:R-:W-:Y:S01]  /*27e20*/  @!P5 SYNCS.ARRIVE.TRANS64.RED.A0T1 RZ, [UR4+0x30830], RZ ;  /* 0x030830ffffffd9a7 */ /* 0x000fe20008200404 */
[----:B------:R-:W-:Y:S07]  /*27e30*/  @!P5 ARRIVES.LDGSTSBAR.64.TRANSCNT [UR4+0x30830] ;  /* 0x03083000ff00d9b0 */ /* 0x000fee0008000a84 */
[----:B------:R-:W-:Y:S05]  /*27e40*/  @P0 BRA.U.ANY `(.L_x_1963) ;  /* 0xfffffffd00e80947 */ /* 0x000fea000393ffff */
[----:B------:R-:W-:Y:S01]  /*27e50*/  NOP ;  /* 0x0000000000007918 */ /* 0x000fe20000000000 */
[----:B-1----:R-:W2:Y:S02]  /*27e60*/  LDL R2, [R1+0x44] ;  /* 0x0000440001027983 */ /* 0x002ea40000100800 */
[----:B--2---:R-:W-:-:S13]  /*27e70*/  ISETP.NE.AND P6, PT, R2, 0x3, PT ;  /* 0x000000030200780c */ /* 0x004fda0003fc5270 */
[----:B------:R-:W-:Y:S05]  /*27e80*/  @!P6 BRA `(.L_x_1964) ;  /* 0x000000000004e947 */ /* 0x000fea0003800000 */
[----:B------:R-:W-:Y:S01]  /*27e90*/  BPT.TRAP 0x1 ;  /* 0x000000040000795c */ /* 0x000fe20000300000 */
.L_x_1964:
[----:B------:R1:W-:Y:S01]  /*27ea0*/  SYNCS.ARRIVE.TRANS64.A1T0 RZ, [R7+URZ+0x30830], RZ ;  /* 0x030830ff07ff79a7 */ /* 0x0003e2000810003f */
[----:B------:R-:W-:Y:S05]  /*27eb0*/  @!P6 BRA `(.L_x_1965) ;  /* 0x000000000004e947 */ /* 0x000fea0003800000 */
[----:B------:R-:W-:Y:S01]  /*27ec0*/  BPT.TRAP 0x1 ;  /* 0x000000040000795c */ /* 0x000fe20000300000 */
.L_x_1965:
[----:B------:R-:W-:Y:S01]  /*27ed0*/  SHF.L.U32 R2, R10, 0x1f, RZ ;  /* 0x0000001f0a027819 */ /* 0x000fe200000006ff */
[----:B-1----:R-:W-:Y:S01]  /*27ee0*/  IMAD R7, R6, 0x8, R23 ;  /* 0x0000000806077824 */ /* 0x002fe200078e0217 */
[----:B------:R-:W-:Y:S03]  /*27ef0*/  BSSY B1, `(.L_x_1966) ;  /* 0x0000003000017945 */ /* 0x000fe60003800000 */
[----:B------:R-:W1:Y:S02]  /*27f00*/  SYNCS.PHASECHK.TRANS64.TRYWAIT P0, [R7+URZ+0x30860], R2 ;  /* 0x03086002070075a7 */ /* 0x000e64000800017f */
[----:B-1----:R-:W-:Y:S05]  /*27f10*/  @!P0 BRA `(.L_x_1967) ;  /* 0x0000005000b48947 */ /* 0x002fea0003800000 */
.L_x_2136:
[----:B------:R-:W-:Y:S05]  /*27f20*/  BSYNC B1 ;  /* 0x0000000000017941 */ /* 0x000fea0003800000 */
.L_x_1966:
        /* <DEDUP_REMOVED lines=49> */
.L_x_2146:
[----:B-1----:R-:W-:Y:S01]  /*28240*/  IADD3 R2, P0, R2, R4, RZ ;  /* 0x0000000402027210 */ /* 0x002fe20007f1e0ff */
        /* <DEDUP_REMOVED lines=28> */
[----:B0-----:R-:W-:Y:S01]  /*28410*/  LEA R17, P0, R2, UR4, 0x1 ;  /* 0x0000000402117c11 */ /* 0x001fe2000f8008ff */
[----:B------:R-:W-:-:S05]  /*28420*/  IMAD.IADD R3, R5, 0x1, R3 ;  /* 0x0000000105037824 */ /* 0x000fca00078e0203 */
[----:B------:R-:W-:Y:S02]  /*28430*/  LEA.HI.X R24, R2, UR5, R3, 0x1, P0 ;  /* 0x0000000502187c11 */ /* 0x000fe400080f0c03 */
[----:B------:R-:W-:-:S13]  /*28440*/  PLOP3.LUT P0, PT, PT, PT, PT, 0x80, 0x0 ;  /* 0x000000000000781c */ /* 0x000fda0003f0f070 */
.L_x_1969:
        /* <DEDUP_REMOVED lines=11> */
.L_x_1970:
[----:B------:R-:W2:Y:S01]  /*28500*/  LDL R0, [R1+0x14] ;  /* 0x0000140001007983 */ /* 0x000ea20000100800 */
[----:B------:R1:W-:Y:S01]  /*28510*/  SYNCS.ARRIVE.TRANS64.A1T0 RZ, [R7+URZ+0x30850], RZ ;  /* 0x030850ff07ff79a7 */ /* 0x0003e2000810003f */
[C---:B------:R-:W-:Y:S02]  /*28520*/  VIADD R4, R26.reuse, 0xffffffff ;  /* 0xffffffff1a047836 */ /* 0x040fe40000000000 */
[----:B------:R-:W-:Y:S02]  /*28530*/  IMAD.MOV.U32 R6, RZ, RZ, R25 ;  /* 0x000000ffff067224 */ /* 0x000fe400078e0019 */
[----:B------:R-:W-:Y:S02]  /*28540*/  IMAD.MOV.U32 R10, RZ, RZ, R29 ;  /* 0x000000ffff0a7224 */ /* 0x000fe400078e001d */
[----:B------:R-:W-:Y:S01]  /*28550*/  IMAD.MOV.U32 R31, RZ, RZ, R26 ;  /* 0x000000ffff1f7224 */ /* 0x000fe200078e001a */
[----:B--2---:R-:W-:-:S13]  /*28560*/  ISETP.GT.AND P0, PT, R26, R0, PT ;  /* 0x000000001a00720c */ /* 0x004fda0003f04270 */
[----:B-1----:R-:W-:Y:S05]  /*28570*/  @P0 BRA `(.L_x_1971) ;  /* 0xfffffff000240947 */ /* 0x002fea000383ffff */
.L_x_1958:
[----:B------:R-:W-:Y:S05]  /*28580*/  BSYNC B0 ;  /* 0x0000000000007941 */ /* 0x000fea0003800000 */
.L_x_1957:
        /* <DEDUP_REMOVED lines=8> */
[----:B------:R-:W0:Y:S02]  /*28610*/  FLO.U32 R0, UR4 ;  /* 0x0000000400007d00 */ /* 0x000e2400080e0000 */
[----:B0-----:R-:W-:-:S06]  /*28620*/  ISETP.EQ.U32.AND P0, PT, R0, R5, PT ;  /* 0x000000050000720c */ /* 0x001fcc0003f02070 */
[----:B------:R-:W1:Y:S07]  /*28630*/  POPC R5, UR4 ;  /* 0x0000000400057d09 */ /* 0x000e6e0008000000 */
[----:B-1----:R-:W2:Y:S01]  /*28640*/  @P0 ATOMG.E.ADD.STRONG.GPU PT, R3, desc[UR60][R2.64], R5 ;  /* 0x00000005020309a8 */ /* 0x002ea200081ee1fc */
[----:B------:R-:W0:Y:S02]  /*28650*/  S2R R4, SR_LTMASK ;  /* 0x0000000000047919 */ /* 0x000e240000003900 */
[----:B0-----:R-:W-:-:S04]  /*28660*/  LOP3.LUT R4, R4, UR4, RZ, 0xc0, !PT ;  /* 0x0000000404047c12 */ /* 0x001fc8000f8ec0ff */
[----:B------:R-:W0:Y:S01]  /*28670*/  POPC R7, R4 ;  /* 0x0000000400077309 */ /* 0x000e220000000000 */
[----:B--2---:R-:W0:Y:S02]  /*28680*/  SHFL.IDX PT, R0, R3, R0, 0x1f ;  /* 0x00001f0003007589 */ /* 0x004e2400000e0000 */
[----:B0-----:R-:W-:-:S07]  /*28690*/  IADD3 R16, R0, UR38, R7 ;  /* 0x0000002600107c10 */ /* 0x001fce000fffe007 */
.L_x_1973:
[----:B------:R-:W-:Y:S05]  /*286a0*/  BSYNC B0 ;  /* 0x0000000000007941 */ /* 0x000fea0003800000 */
.L_x_1972:
[----:B------:R-:W2:Y:S02]  /*286b0*/  LDL R0, [R1+0x44] ;  /* 0x0000440001007983 */ /* 0x000ea40000100800 */
[----:B--2---:R-:W-:-:S13]  /*286c0*/  ISETP.NE.AND P0, PT, R0, 0x3, PT ;  /* 0x000000030000780c */ /* 0x004fda0003f05270 */
[----:B------:R-:W-:Y:S05]  /*286d0*/  @!P0 BRA `(.L_x_1974) ;  /* 0x0000000000048947 */ /* 0x000fea0003800000 */
[----:B------:R-:W-:Y:S01]  /*286e0*/  BPT.TRAP 0x1 ;  /* 0x000000040000795c */ /* 0x000fe20000300000 */
.L_x_1974:
[----:B------:R-:W2:Y:S01]  /*286f0*/  LDL.LU R0, [R1+0xc] ;  /* 0x00000c0001007983 */ /* 0x000ea20000300800 */
[----:B------:R-:W-:Y:S01]  /*28700*/  IMAD R4, R25, 0x8, R23 ;  /* 0x0000000819047824 */ /* 0x000fe200078e0217 */
[----:B------:R-:W-:Y:S01]  /*28710*/  SHF.L.U32 R3, R29, 0x1f, RZ ;  /* 0x0000001f1d037819 */ /* 0x000fe200000006ff */
[----:B------:R-:W-:Y:S03]  /*28720*/  BSSY B0, `(.L_x_1975) ;  /* 0x0000004000007945 */ /* 0x000fe60003800000 */
[----:B------:R-:W0:Y:S01]  /*28730*/  SYNCS.PHASECHK.TRANS64.TRYWAIT P0, [R4+URZ+0x30860], R3 ;  /* 0x03086003040075a7 */ /* 0x000e22000800017f */
[----:B--2---:R-:W-:Y:S01]  /*28740*/  IMAD R5, R26, -0x40, R0 ;  /* 0xffffffc01a057824 */ /* 0x004fe200078e0200 */
[----:B0-----:R-:W-:Y:S06]  /*28750*/  @!P0 BRA `(.L_x_1976) ;  /* 0x0000005000348947 */ /* 0x001fec0003800000 */
.L_x_2147:
[----:B------:R-:W-:Y:S05]  /*28760*/  BSYNC B0 ;  /* 0x0000000000007941 */ /* 0x000fea0003800000 */
.L_x_1975:
[----:B------:R-:W1:Y:S01]  /*28770*/  S2R R0, SR_TID.X ;  /* 0x0000000000007919 */ /* 0x000e620000002100 */
[----:B------:R-:W-:Y:S01]  /*28780*/  UMOV UR4, 0xffffffff ;  /* 0xffffffff00047882 */ /* 0x000fe20000000000 */
[----:B-1----:R-:W-:-:S04]  /*28790*/  LOP3.LUT R0, R0, 0x7f, RZ, 0xc0, !PT ;  /* 0x0000007f00007812 */ /* 0x002fc800078ec0ff */
[----:B------:R-:W-:-:S05]  /*287a0*/  SHF.R.U32.HI R0, RZ, 0x3, R0 ;  /* 0x00000003ff007819 */ /* 0x000fca0000011600 */
[----:B------:R-:W-:Y:S02]  /*287b0*/  IMAD.IADD R5, R5, 0x1, -R0 ;  /* 0x0000000105057824 */ /* 0x000fe400078e0a00 */
[----:B------:R-:W-:Y:S01]  /*287c0*/  IMAD R0, R25, 0x4000, R34 ;  /* 0x0000400019007824 */ /* 0x000fe200078e0222 */
        /* <DEDUP_REMOVED lines=8> */
[----:B------:R-:W-:Y:S02]  /*28850*/  ISETP.LT.OR P4, PT, R5, 0x1, P3 ;  /* 0x000000010500780c */ /* 0x000fe40001f81670 */
        /* <DEDUP_REMOVED lines=40> */
.L_x_2157:
        /* <DEDUP_REMOVED lines=15> */
.L_x_1978:
[----:B------:R-:W-:Y:S02]  /*28bd0*/  PLOP3.LUT P1, PT, P1, P0, PT, 0xa2, 0x0 ;  /* 0x000000000000781c */ /* 0x000fe40000f21472 */
[----:B------:R-:W-:-:S08]  /*28be0*/  @P0 R2UR P1, UR4, R4 ;  /* 0x00000000040402ca */ /* 0x000fd00000020000 */
[----:B------:R-:W-:-:S05]  /*28bf0*/  @P0 PLOP3.LUT P0, PT, P1, PT, PT, 0x80, 0x0 ;  /* 0x000000000000081c */ /* 0x000fca0000f0f070 */
[----:B------:R-:W-:Y:S01]  /*28c00*/  @!P1 SYNCS.ARRIVE.TRANS64.RED.A0T1 RZ, [UR4+0x30850], RZ ;  /* 0x030850ffffff99a7 */ /* 0x000fe20008200404 */
[----:B------:R-:W-:Y:S07]  /*28c10*/  @!P1 ARRIVES.LDGSTSBAR.64.TRANSCNT [UR4+0x30850] ;  /* 0x03085000ff0099b0 */ /* 0x000fee0008000a84 */
[----:B------:R-:W-:Y:S05]  /*28c20*/  @P0 BRA.U.ANY `(.L_x_1978) ;  /* 0xfffffffd00e80947 */ /* 0x000fea000393ffff */
[----:B------:R-:W-:Y:S01]  /*28c30*/  NOP ;  /* 0x0000000000007918 */ /* 0x000fe20000000000 */
[----:B0-----:R-:W2:Y:S02]  /*28c40*/  LDL R0, [R1+0x44] ;  /* 0x0000440001007983 */ /* 0x001ea40000100800 */
[----:B--2---:R-:W-:-:S13]  /*28c50*/  ISETP.NE.AND P2, PT, R0, 0x3, PT ;  /* 0x000000030000780c */ /* 0x004fda0003f45270 */
[----:B------:R-:W-:Y:S05]  /*28c60*/  @!P2 BRA `(.L_x_1979) ;  /* 0x000000000004a947 */ /* 0x000fea0003800000 */
[----:B------:R-:W-:Y:S01]  /*28c70*/  BPT.TRAP 0x1 ;  /* 0x000000040000795c */ /* 0x000fe20000300000 */
.L_x_1979:
[----:B------:R2:W-:Y:S01]  /*28c80*/  SYNCS.ARRIVE.TRANS64.A1T0 RZ, [R4+URZ+0x30850], RZ ;  /* 0x030850ff04ff79a7 */ /* 0x0005e2000810003f */
[----:B------:R-:W-:-:S05]  /*28c90*/  VIADD R25, R25, 0x1 ;  /* 0x0000000119197836 */ /* 0x000fca0000000000 */
[----:B------:R-:W-:-:S04]  /*28ca0*/  ISETP.NE.AND P0, PT, R25, 0x2, PT ;  /* 0x000000021900780c */ /* 0x000fc80003f05270 */
[----:B------:R-:W-:Y:S02]  /*28cb0*/  SEL R0, RZ, 0x1, P0 ;  /* 0x00000001ff007807 */ /* 0x000fe40000000000 */
[----:B------:R-:W-:Y:S02]  /*28cc0*/  SEL R25, R25, RZ, P0 ;  /* 0x000000ff19197207 */ /* 0x000fe40000000000 */
[----:B--2---:R-:W-:-:S07]  /*28cd0*/  LOP3.LUT R29, R29, R0, RZ, 0x3c, !PT ;  /* 0x000000001d1d7212 */ /* 0x004fce00078e3cff */
.L_x_1936:
[----:B------:R-:W-:Y:S05]  /*28ce0*/  BSYNC B7 ;  /* 0x0000000000077941 */ /* 0x000fea0003800000 */
.L_x_1934:
[----:B------:R-:W-:-:S13]  /*28cf0*/  LOP3.LUT P0, RZ, R22, 0x40, RZ, 0xc0, !PT ;  /* 0x0000004016ff7812 */ /* 0x000fda000780c0ff */
[----:B------:R-:W-:Y:S05]  /*28d00*/  @!P0 BRA `(.L_x_1980) ;  /* 0x0000000000248947 */ /* 0x000fea0003800000 */
[----:B------:R-:W-:Y:S05]  /*28d10*/  WARPSYNC.ALL ;  /* 0x0000000000007948 */ /* 0x000fea0003800000 */
[----:B------:R-:W2:Y:S08]  /*28d20*/  S2UR UR5, SR_CgaCtaId ;  /* 0x00000000000579c3 */ /* 0x000eb00000008800 */
[----:B------:R-:W-:Y:S06]  /*28d30*/  BAR.SYNC.DEFER_BLOCKING 0x5, 0x180 ;  /* 0x0146000000007b1d */ /* 0x000fec0000010000 */
[----:B------:R-:W-:-:S02]  /*28d40*/  UMOV UR4, 0x400 ;  /* 0x0000040000047882 */ /* 0x000fc40000000000 */
[----:B--2---:R-:W-:-:S06]  /*28d50*/  ULEA UR4, UR5, UR4, 0x18 ;  /* 0x0000000405047291 */ /* 0x004fcc000f8ec03f */
[----:B0-----:R-:W-:-:S05]  /*28d60*/  IMAD.U32 R23, RZ, RZ, UR4 ;  /* 0x00000004ff177e24 */ /* 0x001fca000f8e00ff */
[----:B------:R2:W3:Y:S01]  /*28d70*/  LDS.128 R16, [R23+0x308d0] ;  /* 0x0308d00017107984 */ /* 0x0004e20000000c00 */
[----:B------:R-:W-:Y:S06]  /*28d80*/  BAR.ARV 0x4, 0x180 ;  /* 0x0106000000007b1d */ /* 0x000fec0000002000 */
[----:B------:R-:W-:Y:S05]  /*28d90*/  BRA `(.L_x_1981) ;  /* 0x0000000800cc7947 */ /* 0x000fea0003800000 */
.L_x_1980:
[----:B------:R-:W2:Y:S01]  /*28da0*/  S2R R8, SR_TID.X ;  /* 0x0000000000087919 */ /* 0x000ea20000002100 */
[----:B------:R-:W-:Y:S01]  /*28db0*/  UMOV UR4, 0xffffffff ;  /* 0xffffffff00047882 */ /* 0x000fe20000000000 */
[----:B--2---:R-:W-:-:S04]  /*28dc0*/  LOP3.LUT R8, R8, 0x1f, RZ, 0xc0, !PT ;  /* 0x0000001f08087812 */ /* 0x004fc800078ec0ff */
[----:B------:R-:W-:Y:S01]  /*28dd0*/  ISETP.NE.AND P0, PT, R8, 0x1f, PT ;  /* 0x0000001f0800780c */ /* 0x000fe20003f05270 */
[----:B------:R-:W-:-:S12]  /*28de0*/  BRA.DIV UR4, `(.L_x_1982) ;  /* 0x00000052044c7947 */ /* 0x000fd8000b800000 */
[----:B------:R-:W-:Y:S01]  /*28df0*/  IMAD.IADD R5, R19, 0x1, R8 ;  /* 0x0000000113057824 */ /* 0x000fe200078e0208 */
[----:B------:R-:W-:-:S04]  /*28e00*/  ULDC UR4, c[0x0][0xc3c] ;  /* 0x00030f0000047ab9 */ /* 0x000fc80000000800 */
[----:B------:R-:W-:-:S13]  /*28e10*/  ISETP.GE.OR P1, PT, R5, UR4, !P0 ;  /* 0x0000000405007c0c */ /* 0x000fda000c726670 */
[----:B------:R-:W2:Y:S02]  /*28e20*/  @!P1 LDC.64 R2, c[0x0][0xc80] ;  /* 0x00032000ff029b82 */ /* 0x000ea40000000a00 */
[----:B--2---:R-:W-:-:S06]  /*28e30*/  @!P1 IMAD.WIDE R2, R5, 0x4, R2 ;  /* 0x0000000405029825 */ /* 0x004fcc00078e0202 */
[----:B------:R-:W2:Y:S01]  /*28e40*/  @!P1 LDG.E R2, desc[UR60][R2.64] ;  /* 0x0000003c02029981 */ /* 0x000ea2000c1e1900 */
[----:B------:R-:W-:Y:S01]  /*28e50*/  IMAD.MOV.U32 R17, RZ, RZ, RZ ;  /* 0x000000ffff117224 */ /* 0x000fe200078e00ff */
[C---:B------:R-:W-:Y:S02]  /*28e60*/  ISETP.GE.U32.AND P2, PT, R8.reuse, 0x2, PT ;  /* 0x000000020800780c */ /* 0x040fe40003f46070 */
[C---:B------:R-:W-:Y:S01]  /*28e70*/  ISETP.GE.U32.AND P3, PT, R8.reuse, 0x4, PT ;  /* 0x000000040800780c */ /* 0x040fe20003f66070 */
[----:B------:R-:W-:Y:S01]  /*28e80*/  SHFL.IDX PT, R0, R16, RZ, 0x1f ;  /* 0x00001fff10007589 */ /* 0x000fe200000e0000 */
[C---:B------:R-:W-:Y:S02]  /*28e90*/  ISETP.GE.U32.AND P4, PT, R8.reuse, 0x8, PT ;  /* 0x000000080800780c */ /* 0x040fe40003f86070 */
[C---:B------:R-:W-:Y:S01]  /*28ea0*/  ISETP.GE.U32.AND P5, PT, R8.reuse, 0x10, PT ;  /* 0x000000100800780c */ /* 0x040fe20003fa6070 */
[----:B--2---:R-:W-:Y:S01]  /*28eb0*/  @!P1 IMAD.MOV.U32 R17, RZ, RZ, R2 ;  /* 0x000000ffff119224 */ /* 0x004fe200078e0002 */
[----:B------:R-:W-:-:S04]  /*28ec0*/  ISETP.NE.AND P1, PT, R8, RZ, PT ;  /* 0x000000ff0800720c */ /* 0x000fc80003f25270 */
[----:B------:R-:W2:Y:S02]  /*28ed0*/  SHFL.UP PT, R14, R17, 0x1, RZ ;  /* 0x04200000110e7989 */ /* 0x000ea400000e00ff */
[----:B--2---:R-:W-:-:S05]  /*28ee0*/  SEL R4, R14, RZ, P1 ;  /* 0x000000ff0e047207 */ /* 0x004fca0000800000 */
[----:B------:R-:W-:-:S05]  /*28ef0*/  IMAD.IADD R4, R17, 0x1, R4 ;  /* 0x0000000111047824 */ /* 0x000fca00078e0204 */
[----:B------:R-:W2:Y:S02]  /*28f00*/  SHFL.UP PT, R14, R4, 0x2, RZ ;  /* 0x04400000040e7989 */ /* 0x000ea400000e00ff */
[----:B--2---:R-:W-:-:S05]  /*28f10*/  SEL R5, R14, RZ, P2 ;  /* 0x000000ff0e057207 */ /* 0x004fca0001000000 */
[----:B0-----:R-:W-:Y:S02]  /*28f20*/  IMAD.IADD R6, R4, 0x1, R5 ;  /* 0x0000000104067824 */ /* 0x001fe400078e0205 */
[----:B------:R-:W-:Y:S04]  /*28f30*/  SHFL.IDX PT, R5, R16, 0x1, 0x1f ;  /* 0x00201f0010057f89 */ /* 0x000fe800000e0000 */
        /* <DEDUP_REMOVED lines=9> */
[----:B------:R0:W2:Y:S02]  /*28fd0*/  SHFL.IDX PT, R14, R2, 0x1f, 0x1f ;  /* 0x03e01f00020e7f89 */ /* 0x0000a400000e0000 */
.L_x_2167:
[----:B------:R-:W-:Y:S02]  /*28fe0*/  ULDC UR4, c[0x0][0xc38] ;  /* 0x00030e0000047ab9 */ /* 0x000fe40000000800 */
[----:B------:R-:W-:-:S04]  /*28ff0*/  IMAD.U32 R4, RZ, RZ, UR4 ;  /* 0x00000004ff047e24 */ /* 0x000fc8000f8e00ff */
[----:B--2---:R-:W-:-:S04]  /*29000*/  IMAD R14, R14, R4, RZ ;  /* 0x000000040e0e7224 */ /* 0x004fc800078e02ff */
[----:B------:R-:W-:-:S05]  /*29010*/  IMAD.IADD R5, R5, 0x1, R14 ;  /* 0x0000000105057824 */ /* 0x000fca00078e020e */
[----:B------:R-:W-:-:S13]  /*29020*/  ISETP.GT.AND P6, PT, R5, R0, PT ;  /* 0x000000000500720c */ /* 0x000fda0003fc4270 */
[----:B------:R-:W-:Y:S05]  /*29030*/  @P6 BRA `(.L_x_1983) ;  /* 0x00000000009c6947 */ /* 0x000fea0003800000 */
.L_x_1988:
[----:B0-----:R-:W0:Y:S01]  /*29040*/  LDC R2, c[0x0][0xc3c] ;  /* 0x00030f00ff027b82 */ /* 0x001e220000000800 */
[----:B------:R-:W-:-:S05]  /*29050*/  VIADD R19, R19, 0x1f ;  /* 0x0000001f13137836 */ /* 0x000fca0000000000 */
[----:B0-----:R-:W-:-:S13]  /*29060*/  ISETP.GE.AND P6, PT, R19, R2, PT ;  /* 0x000000021300720c */ /* 0x001fda0003fc6270 */
[----:B------:R-:W-:Y:S05]  /*29070*/  @P6 BRA `(.L_x_1984) ;  /* 0x0000000400d06947 */ /* 0x000fea0003800000 */
[----:B------:R-:W0:Y:S01]  /*29080*/  S2R R3, SR_TID.X ;  /* 0x0000000000037919 */ /* 0x000e220000002100 */
[----:B------:R-:W-:Y:S01]  /*29090*/  BSSY B0, `(.L_x_1985) ;  /* 0x0000009000007945 */ /* 0x000fe20003800000 */
[----:B------:R-:W-:Y:S01]  /*290a0*/  IMAD.MOV.U32 R17, RZ, RZ, RZ ;  /* 0x000000ffff117224 */ /* 0x000fe200078e00ff */
[----:B0-----:R-:W-:-:S05]  /*290b0*/  LOP3.LUT R3, R3, 0x1f, RZ, 0xc0, !PT ;  /* 0x0000001f03037812 */ /* 0x001fca00078ec0ff */
[----:B------:R-:W-:-:S05]  /*290c0*/  IMAD.IADD R7, R19, 0x1, R3 ;  /* 0x0000000113077824 */ /* 0x000fca00078e0203 */
[----:B------:R-:W-:-:S13]  /*290d0*/  ISETP.GE.OR P6, PT, R7, R2, !P0 ;  /* 0x000000020700720c */ /* 0x000fda00047c6670 */
[----:B------:R-:W-:Y:S05]  /*290e0*/  @P6 BRA `(.L_x_1986) ;  /* 0x00000000000c6947 */ /* 0x000fea0003800000 */
[----:B------:R-:W0:Y:S02]  /*290f0*/  LDC.64 R2, c[0x0][0xc80] ;  /* 0x00032000ff027b82 */ /* 0x000e240000000a00 */
[----:B0-----:R-:W-:-:S05]  /*29100*/  IMAD.WIDE R2, R7, 0x4, R2 ;  /* 0x0000000407027825 */ /* 0x001fca00078e0202 */
[----:B------:R0:W5:Y:S02]  /*29110*/  LDG.E R17, desc[UR60][R2.64] ;  /* 0x0000003c02117981 */ /* 0x000164000c1e1900 */
.L_x_1986:
[----:B------:R-:W-:Y:S05]  /*29120*/  BSYNC B0 ;  /* 0x0000000000007941 */ /* 0x000fea0003800000 */
.L_x_1985:
[----:B------:R-:W-:-:S03]  /*29130*/  UMOV UR4, 0xffffffff ;  /* 0xffffffff00047882 */ /* 0x000fc60000000000 */
[----:B------:R-:W-:Y:S05]  /*29140*/  BRA.DIV UR4, `(.L_x_1987) ;  /* 0x0000005204987947 */ /* 0x000fea000b800000 */
[----:B-----5:R-:W2:Y:S02]  /*29150*/  SHFL.UP PT, R14, R17, 0x1, RZ ;  /* 0x04200000110e7989 */ /* 0x020ea400000e00ff */
[----:B--2---:R-:W-:-:S05]  /*29160*/  SEL R14, R14, RZ, P1 ;  /* 0x000000ff0e0e7207 */ /* 0x004fca0000800000 */
        /* <DEDUP_REMOVED lines=14> */
.L_x_2175:
[----:B------:R-:W-:Y:S02]  /*29250*/  ULDC UR4, c[0x0][0xc38] ;  /* 0x00030e0000047ab9 */ /* 0x000fe40000000800 */
[----:B------:R-:W-:-:S04]  /*29260*/  IMAD.U32 R4, RZ, RZ, UR4 ;  /* 0x00000004ff047e24 */ /* 0x000fc8000f8e00ff */
[----:B--2---:R-:W-:-:S04]  /*29270*/  IMAD R14, R14, R4, RZ ;  /* 0x000000040e0e7224 */ /* 0x004fc800078e02ff */
[----:B------:R-:W-:-:S05]  /*29280*/  IMAD.IADD R5, R14, 0x1, R5 ;  /* 0x000000010e057824 */ /* 0x000fca00078e0205 */
[----:B------:R-:W-:-:S13]  /*29290*/  ISETP.GT.AND P6, PT, R5, R0, PT ;  /* 0x000000000500720c */ /* 0x000fda0003fc4270 */
[----:B------:R-:W-:Y:S05]  /*292a0*/  @!P6 BRA `(.L_x_1988) ;  /* 0xfffffffc0064e947 */ /* 0x000fea000383ffff */
.L_x_1983:
        /* <DEDUP_REMOVED lines=8> */
.L_x_2179:
[----:B------:R-:W-:Y:S01]  /*29330*/  ISETP.NE.AND P0, PT, R3, RZ, PT ;  /* 0x000000ff0300720c */ /* 0x000fe20003f05270 */
[----:B------:R-:W-:-:S12]  /*29340*/  IMAD.MOV.U32 R14, RZ, RZ, RZ ;  /* 0x000000ffff0e7224 */ /* 0x000fd800078e00ff */
[----:B------:R-:W-:Y:S05]  /*29350*/  @!P0 BRA `(.L_x_1990) ;  /* 0x0000000000108947 */ /* 0x000fea0003800000 */
[----:B------:R-:W-:Y:S01]  /*29360*/  UMOV UR4, 0xffffffff ;  /* 0xffffffff00047882 */ /* 0x000fe20000000000 */
[----:B------:R-:W-:Y:S02]  /*29370*/  VIADD R12, R6, 0xffffffff ;  /* 0xffffffff060c7836 */ /* 0x000fe40000000000 */
[----:B------:R-:W-:Y:S05]  /*29380*/  BRA.DIV UR4, `(.L_x_1991) ;  /* 0x00000056040c7947 */ /* 0x000fea000b800000 */
[----:B------:R4:W0:Y:S02]  /*29390*/  SHFL.IDX PT, R14, R2, R12, 0x1f ;  /* 0x00001f0c020e7589 */ /* 0x00082400000e0000 */
.L_x_1990:
[----:B0---4-:R-:W0:Y:S01]  /*293a0*/  LDC.64 R2, c[0x0][0xc90] ;  /* 0x00032400ff027b82 */ /* 0x011e220000000a00 */
[----:B------:R-:W-:-:S04]  /*293b0*/  IMAD.IADD R19, R6, 0x1, R19 ;  /* 0x0000000106137824 */ /* 0x000fc800078e0213 */
[----:B0-----:R-:W-:-:S05]  /*293c0*/  IMAD.WIDE R2, R19, 0x4, R2 ;  /* 0x0000000413027825 */ /* 0x001fca00078e0202 */
[----:B------:R0:W2:Y:S01]  /*293d0*/  LDG.E R7, desc[UR60][R2.64] ;  /* 0x0000003c02077981 */ /* 0x0000a2000c1e1900 */
[----:B------:R-:W-:Y:S02]  /*293e0*/  IMAD R16, R14, R4, R5 ;  /* 0x000000040e107224 */ /* 0x000fe400078e0205 */
[----:B0-----:R-:W-:Y:S02]  /*293f0*/  IMAD.MOV.U32 R2, RZ, RZ, RZ ;  /* 0x000000ffff027224 */ /* 0x001fe400078e00ff */
        /* <DEDUP_REMOVED lines=60> */
.L_x_1984:
[----:B------:R-:W-:Y:S01]  /*297c0*/  UMOV UR4, URZ ;  /* 0x0000003f00047c82 */ /* 0x000fe20008000000 */
[----:B------:R-:W-:Y:S01]  /*297d0*/  UMOV UR5, URZ ;  /* 0x0000003f00057c82 */ /* 0x000fe20008000000 */
[----:B------:R-:W-:Y:S01]  /*297e0*/  ULDC UR6, c[0x0][0xc3c] ;  /* 0x00030f0000067ab9 */ /* 0x000fe20000000800 */
[----:B------:R-:W-:Y:S02]  /*297f0*/  IMAD.MOV.U32 R16, RZ, RZ, R0 ;  /* 0x000000ffff107224 */ /* 0x000fe400078e0000 */
[----:B------:R-:W-:Y:S02]  /*29800*/  IMAD.U32 R17, RZ, RZ, UR4 ;  /* 0x00000004ff117e24 */ /* 0x000fe4000f8e00ff */
[----:B------:R-:W-:Y:S02]  /*29810*/  IMAD.U32 R18, RZ, RZ, UR5 ;  /* 0x00000005ff127e24 */ /* 0x000fe4000f8e00ff */
[----:B------:R-:W-:-:S07]  /*29820*/  IMAD.U32 R19, RZ, RZ, UR6 ;  /* 0x00000006ff137e24 */ /* 0x000fce000f8e00ff */
.L_x_1992:
[----:B------:R-:W0:Y:S01]  /*29830*/  S2R R0, SR_TID.X ;  /* 0x0000000000007919 */ /* 0x000e220000002100 */
[----:B------:R-:W-:Y:S05]  /*29840*/  WARPSYNC.ALL ;  /* 0x0000000000007948 */ /* 0x000fea0003800000 */
[----:B------:R-:W-:Y:S01]  /*29850*/  BAR.SYNC.DEFER_BLOCKING 0x4, 0x180 ;  /* 0x0106000000007b1d */ /* 0x000fe20000010000 */
[----:B0-----:R-:W-:-:S04]  /*29860*/  LOP3.LUT R0, R0, 0x1f, RZ, 0xc0, !PT ;  /* 0x0000001f00007812 */ /* 0x001fc800078ec0ff */
[----:B------:R-:W-:-:S13]  /*29870*/  ISETP.NE.AND P0, PT, R0, RZ, PT ;  /* 0x000000ff0000720c */ /* 0x000fda0003f05270 */
[----:B------:R-:W0:Y:S01]  /*29880*/  @!P0 S2R R3, SR_CgaCtaId ;  /* 0x0000000000038919 */ /* 0x000e220000008800 */
[----:B------:R-:W-:-:S04]  /*29890*/  @!P0 MOV R0, 0x400 ;  /* 0x0000040000008802 */ /* 0x000fc80000000f00 */
[----:B0-----:R-:W-:-:S05]  /*298a0*/  @!P0 LEA R23, R3, R0, 0x18 ;  /* 0x0000000003178211 */ /* 0x001fca00078ec0ff */
[----:B------:R0:W-:Y:S01]  /*298b0*/  @!P0 STS.128 [R23+0x308d0], R16 ;  /* 0x0308d01017008388 */ /* 0x0001e20000000c00 */
[----:B------:R-:W-:Y:S06]  /*298c0*/  BAR.ARV 0x5, 0x180 ;  /* 0x0146000000007b1d */ /* 0x000fec0000002000 */
.L_x_1981:
[----:B------:R-:W-:Y:S02]  /*298d0*/  ULDC UR4, c[0x0][0xc3c] ;  /* 0x00030f0000047ab9 */ /* 0x000fe40000000800 */
[----:B---3--:R-:W-:-:S13]  /*298e0*/  ISETP.GE.AND P0, PT, R19, UR4, PT ;  /* 0x0000000413007c0c */ /* 0x008fda000bf06270 */
[----:B------:R-:W-:Y:S05]  /*298f0*/  @!P0 BRA `(.L_x_1993) ;  /* 0xffffff9400cc8947 */ /* 0x000fea000383ffff */
[----:B------:R-:W-:Y:S05]  /*29900*/  BSYNC B8 ;  /* 0x0000000000087941 */ /* 0x000fea0003800000 */
.L_x_1870:
[----:B------:R-:W3:Y:S01]  /*29910*/  LDL.LU R0, [R1+0x34] ;  /* 0x0000340001007983 */ /* 0x000ee20000300800 */
[----:B------:R-:W-:Y:S01]  /*29920*/  BSSY B0, `(.L_x_1994) ;  /* 0x000000b000007945 */ /* 0x000fe20003800000 */
[----:B------:R-:W4:Y:S01]  /*29930*/  S2R R5, SR_CgaCtaId ;  /* 0x0000000000057919 */ /* 0x000f220000008800 */
[----:B---3--:R-:W-:-:S05]  /*29940*/  VIADD R0, R0, 0x1 ;  /* 0x0000000100007836 */ /* 0x008fca0000000000 */
[----:B0-----:R-:W-:-:S04]  /*29950*/  LEA.HI R2, R0, R0, RZ, 0x1 ;  /* 0x0000000000027211 */ /* 0x001fc800078f08ff */
[----:B------:R-:W-:Y:S02]  /*29960*/  LOP3.LUT R3, R2, 0xfffffffe, RZ, 0xc0, !PT ;  /* 0xfffffffe02037812 */ /* 0x000fe400078ec0ff */
[----:B------:R-:W-:-:S03]  /*29970*/  MOV R2, 0x400 ;  /* 0x0000040000027802 */ /* 0x000fc60000000f00 */
[----:B------:R-:W-:Y:S01]  /*29980*/  IMAD.IADD R0, R0, 0x1, -R3 ;  /* 0x0000000100007824 */ /* 0x000fe200078e0a03 */
[----:B----4-:R-:W-:-:S04]  /*29990*/  LEA R5, R5, R2, 0x18 ;  /* 0x0000000205057211 */ /* 0x010fc800078ec0ff */
[----:B------:R-:W-:-:S04]  /*299a0*/  SHF.L.U32 R0, R0, 0x1f, RZ ;  /* 0x0000001f00007819 */ /* 0x000fc800000006ff */
[----:B------:R-:W0:Y:S02]  /*299b0*/  SYNCS.PHASECHK.TRANS64.TRYWAIT P0, [R5+URZ+0x30820], R0 ;  /* 0x03082000050075a7 */ /* 0x000e24000800017f */
[----:B0-----:R-:W-:Y:S05]  /*299c0*/  @!P0 BRA `(.L_x_1995) ;  /* 0x0000004c00a08947 */ /* 0x001fea0003800000 */
.L_x_2182:
[----:B------:R-:W-:Y:S05]  /*299d0*/  BSYNC B0 ;  /* 0x0000000000007941 */ /* 0x000fea0003800000 */
.L_x_1994:
[----:B------:R-:W-:-:S03]  /*299e0*/  UMOV UR4, 0xffffffff ;  /* 0xffffffff00047882 */ /* 0x000fc60000000000 */
[----:B------:R-:W-:Y:S05]  /*299f0*/  BRA.DIV UR4, `(.L_x_1996) ;  /* 0x0000004e04a87947 */ /* 0x000fea000b800000 */
[----:B0-----:R-:W0:Y:S02]  /*29a00*/  S2R R0, SR_TID.X ;  /* 0x0000000000007919 */ /* 0x001e240000002100 */
[----:B0-----:R-:W-:-:S04]  /*29a10*/  SHF.R.U32.HI R0, RZ, 0x5, R0 ;  /* 0x00000005ff007819 */ /* 0x001fc80000011600 */
[----:B------:R-:W-:-:S05]  /*29a20*/  LOP3.LUT R0, R0, 0x3, RZ, 0xc0, !PT ;  /* 0x0000000300007812 */ /* 0x000fca00078ec0ff */
[----:B------:R0:W3:Y:S02]  /*29a30*/  SHFL.IDX PT, R14, R0, RZ, 0x1f ;  /* 0x00001fff000e7589 */ /* 0x0000e400000e0000 */
.L_x_2185:
[----:B---3--:R-:W-:-:S13]  /*29a40*/  ISETP.NE.AND P0, PT, R14, RZ, PT ;  /* 0x000000ff0e00720c */ /* 0x008fda0003f05270 */
[----:B------:R-:W-:Y:S05]  /*29a50*/  @P0 BRA `(.L_x_1557) ;  /* 0x0000000000880947 */ /* 0x000fea0003800000 */
[----:B------:R-:W-:-:S03]  /*29a60*/  UMOV UR4, 0xffffffff ;  /* 0xffffffff00047882 */ /* 0x000fc60000000000 */
[----:B------:R-:W-:Y:S05]  /*29a70*/  BRA.DIV UR4, `(.L_x_1997) ;  /* 0x0000004e04bc7947 */ /* 0x000fea000b800000 */
[----:B------:R-:W-:-:S13]  /*29a80*/  ELECT P6, URZ, PT ;  /* 0x00000000003f782f */ /* 0x000fda00038c0000 */
.L_x_2188:
[----:B------:R-:W-:Y:S05]  /*29a90*/  @!P6 BRA `(.L_x_1557) ;  /* 0x000000000078e947 */ /* 0x000fea0003800000 */
[----:B0-----:R-:W3:Y:S02]  /*29aa0*/  LDL.LU R0, [R1+0x20] ;  /* 0x0000200001007983 */ /* 0x001ee40000300800 */
[----:B---3--:R-:W-:-:S04]  /*29ab0*/  LOP3.LUT R0, R0, 0x2, RZ, 0xfc, !PT ;  /* 0x0000000200007812 */ /* 0x008fc800078efcff */
[----:B------:R-:W-:-:S13]  /*29ac0*/  ISETP.NE.AND P0, PT, R0, 0x3, PT ;  /* 0x000000030000780c */ /* 0x000fda0003f05270 */
[----:B------:R-:W-:Y:S05]  /*29ad0*/  @!P0 BRA `(.L_x_1998) ;  /* 0x0000000000048947 */ /* 0x000fea0003800000 */
[----:B------:R-:W-:Y:S01]  /*29ae0*/  BPT.TRAP 0x1 ;  /* 0x000000040000795c */ /* 0x000fe20000300000 */
.L_x_1998:
[----:B------:R-:W-:Y:S01]  /*29af0*/  IMAD R3, R25, 0x8, R5 ;  /* 0x0000000819037824 */ /* 0x000fe200078e0205 */
[----:B------:R-:W-:Y:S01]  /*29b00*/  SHF.L.U32 R2, R29, 0x1f, RZ ;  /* 0x0000001f1d027819 */ /* 0x000fe200000006ff */
[----:B------:R-:W-:-:S03]  /*29b10*/  VIADD R25, R25, 0x1 ;  /* 0x0000000119197836 */ /* 0x000fc60000000000 */
[----:B------:R-:W0:Y:S02]  /*29b20*/  SYNCS.PHASECHK.TRANS64.TRYWAIT P1, [R3+URZ+0x30840], R2 ;  /* 0x03084002030075a7 */ /* 0x000e24000802017f */
[----:B------:R-:W-:-:S04]  /*29b30*/  ISETP.NE.AND P2, PT, R25, 0x2, PT ;  /* 0x000000021900780c */ /* 0x000fc80003f45270 */
[----:B------:R-:W-:Y:S01]  /*29b40*/  SEL R0, RZ, 0x1, P2 ;  /* 0x00000001ff007807 */ /* 0x000fe20001000000 */
[----:B0-----:R-:W-:Y:S08]  /*29b50*/  @!P1 BRA `(.L_x_1999) ;  /* 0x0000004c00a49947 */ /* 0x001ff00003800000 */
.L_x_2189:
[----:B------:R-:W-:Y:S02]  /*29b60*/  SEL R25, R25, RZ, P2 ;  /* 0x000000ff19197207 */ /* 0x000fe40001000000 */
[----:B------:R-:W-:Y:S01]  /*29b70*/  LOP3.LUT R0, R29, R0, RZ, 0x3c, !PT ;  /* 0x000000001d007212 */ /* 0x000fe200078e3cff */
[----:B------:R-:W-:Y:S06]  /*29b80*/  @!P0 BRA `(.L_x_2000) ;  /* 0x0000000000048947 */ /* 0x000fec0003800000 */
[----:B------:R-:W-:Y:S01]  /*29b90*/  BPT.TRAP 0x1 ;  /* 0x000000040000795c */ /* 0x000fe20000300000 */
.L_x_2000:
[----:B------:R-:W-:Y:S01]  /*29ba0*/  IMAD R25, R25, 0x8, R5 ;  /* 0x0000000819197824 */ /* 0x000fe200078e0205 */
[----:B------:R-:W-:-:S04]  /*29bb0*/  SHF.L.U32 R0, R0, 0x1f, RZ ;  /* 0x0000001f00007819 */ /* 0x000fc800000006ff */
[----:B------:R-:W3:Y:S02]  /*29bc0*/  SYNCS.PHASECHK.TRANS64.TRYWAIT P1, [R25+URZ+0x30840], R0 ;  /* 0x03084000190075a7 */ /* 0x000ee4000802017f */
[----:B---3--:R-:W-:Y:S05]  /*29bd0*/  @!P1 BRA `(.L_x_2001) ;  /* 0x0000004c00989947 */ /* 0x008fea0003800000 */
.L_x_2190:
[----:B------:R-:W-:Y:S05]  /*29be0*/  @!P0 BRA `(.L_x_2002) ;  /* 0x0000000000048947 */ /* 0x000fea0003800000 */
[----:B------:R-:W-:Y:S01]  /*29bf0*/  BPT.TRAP 0x1 ;  /* 0x000000040000795c */ /* 0x000fe20000300000 */
.L_x_2002:
[----:B------:R-:W4:Y:S02]  /*29c00*/  SYNCS.PHASECHK.TRANS64.TRYWAIT P1, [R3+URZ+0x30860], R2 ;  /* 0x03086002030075a7 */ /* 0x000f24000802017f */
[----:B----4-:R-:W-:Y:S05]  /*29c10*/  @!P1 BRA `(.L_x_2003) ;  /* 0x0000004c009c9947 */ /* 0x010fea0003800000 */
.L_x_2191:
[----:B------:R-:W-:Y:S05]  /*29c20*/  @!P0 BRA `(.L_x_2004) ;  /* 0x0000000000048947 */ /* 0x000fea0003800000 */
[----:B------:R-:W-:Y:S01]  /*29c30*/  BPT.TRAP 0x1 ;  /* 0x000000040000795c */ /* 0x000fe20000300000 */
.L_x_2004:
[----:B------:R0:W0:Y:S02]  /*29c40*/  SYNCS.PHASECHK.TRANS64.TRYWAIT P0, [R25+URZ+0x30860], R0 ;  /* 0x03086000190075a7 */ /* 0x000024000800017f */
[----:B0-----:R-:W-:Y:S05]  /*29c50*/  @!P0 NANOSLEEP.SYNCS 0x989680 ;  /* 0x009896800000895d */ /* 0x001fea0003900000 */
[----:B------:R-:W0:Y:S02]  /*29c60*/  @!P0 SYNCS.PHASECHK.TRANS64 P0, [R25+URZ+0x30860], R0 ;  /* 0x03086000190085a7 */ /* 0x000e24000800007f */
[----:B0-----:R-:W-:Y:S05]  /*29c70*/  @!P0 BRA `(.L_x_2004) ;  /* 0xfffffffc00f08947 */ /* 0x001fea000383ffff */
.L_x_1557:
[----:B------:R-:W-:Y:S05]  /*29c80*/  BSYNC B9 ;  /* 0x0000000000097941 */ /* 0x000fea0003800000 */
.L_x_1554:
[----:B------:R-:W-:Y:S05]  /*29c90*/  EXIT ;  /* 0x000000000000794d */ /* 0x000fea0003800000 */
.L_x_1583:
[----:B0-----:R0:W1:Y:S02]  /*29ca0*/  SYNCS.PHASECHK.TRANS64.TRYWAIT P6, [R89+URZ+0x30890], R103 ;  /* 0x03089067590075a7 */ /* 0x00106400080c017f */
[----:B-1----:R-:W-:Y:S05]  /*29cb0*/  @!P6 NANOSLEEP.SYNCS 0x989680 ;  /* 0x009896800000e95d */ /* 0x002fea0003900000 */
[----:B------:R-:W1:Y:S02]  /*29cc0*/  @!P6 SYNCS.PHASECHK.TRANS64 P6, [R89+URZ+0x30890], R103 ;  /* 0x030890675900e5a7 */ /* 0x000e6400080c007f */
[----:B-1----:R-:W-:Y:S05]  /*29cd0*/  @!P6 BRA `(.L_x_1583) ;  /* 0xfffffffc00f0e947 */ /* 0x002fea000383ffff */
[----:B------:R-:W-:Y:S05]  /*29ce0*/  BRA `(.L_x_2005) ;  /* 0xfffffd9800507947 */ /* 0x000fea000383ffff */
.L_x_1584:
        /* <DEDUP_REMOVED lines=8> */
.L_x_2007:
[----:B------:R-:W-:Y:S05]  /*29d70*/  BSYNC B1 ;  /* 0x0000000000017941 */ /* 0x000fea0003800000 */
.L_x_2006:
        /* <DEDUP_REMOVED lines=8> */
.L_x_2008:
[----:B------:R-:W-:Y:S01]  /*29e00*/  IMAD.MOV.U32 R106, RZ, RZ, R14 ;  /* 0x000000ffff6a7224 */ /* 0x000fe200078e000e */
[----:B------:R-:W-:Y:S06]  /*29e10*/  BRA `(.L_x_2009) ;  /* 0xfffffd9800187947 */ /* 0x000fec000383ffff */
.L_x_1601:
        /* <DEDUP_REMOVED lines=8> */
.L_x_2011:
[----:B------:R-:W-:Y:S05]  /*29ea0*/  BSYNC B1 ;  /* 0x0000000000017941 */ /* 0x000fea0003800000 */
.L_x_2010:
        /* <DEDUP_REMOVED lines=8> */
.L_x_2012:
[----:B------:R-:W-:Y:S01]  /*29f30*/  IMAD.MOV.U32 R56, RZ, RZ, R14 ;  /* 0x000000ffff387224 */ /* 0x000fe200078e000e */
[----:B------:R-:W-:Y:S06]  /*29f40*/  BRA `(.L_x_2013) ;  /* 0xfffffda4007c7947 */ /* 0x000fec000383ffff */
.L_x_1623:
[----:B0-----:R0:W1:Y:S02]  /*29f50*/  SYNCS.PHASECHK.TRANS64.TRYWAIT P6, [R89+URZ+0x30890], R103 ;  /* 0x03089067590075a7 */ /* 0x00106400080c017f */
[----:B-1----:R-:W-:Y:S05]  /*29f60*/  @!P6 NANOSLEEP.SYNCS 0x989680 ;  /* 0x009896800000e95d */ /* 0x002fea0003900000 */
[----:B------:R-:W1:Y:S02]  /*29f70*/  @!P6 SYNCS.PHASECHK.TRANS64 P6, [R89+URZ+0x30890], R103 ;  /* 0x030890675900e5a7 */ /* 0x000e6400080c007f */
[----:B-1----:R-:W-:Y:S05]  /*29f80*/  @!P6 BRA `(.L_x_1623) ;  /* 0xfffffffc00f0e947 */ /* 0x002fea000383ffff */
[----:B------:R-:W-:Y:S05]  /*29f90*/  BRA `(.L_x_2014) ;  /* 0xfffffdbc005c7947 */ /* 0x000fea000383ffff */
.L_x_1624:
        /* <DEDUP_REMOVED lines=8> */
.L_x_2016:
[----:B------:R-:W-:Y:S05]  /*2a020*/  BSYNC B1 ;  /* 0x0000000000017941 */ /* 0x000fea0003800000 */
.L_x_2015:
        /* <DEDUP_REMOVED lines=8> */
.L_x_2017:
[----:B------:R-:W-:Y:S01]  /*2a0b0*/  IMAD.MOV.U32 R106, RZ, RZ, R14 ;  /* 0x000000ffff6a7224 */ /* 0x000fe200078e000e */
[----:B------:R-:W-:Y:S06]  /*2a0c0*/  BRA `(.L_x_2018) ;  /* 0xfffffdbc00287947 */ /* 0x000fec000383ffff */
.L_x_1633:
[----:B------:R-:W-:Y:S01]  /*2a0d0*/  BSSY B1, `(.L_x_2019) ;  /* 0x0000008000017945 */ /* 0x000fe20003800000 */
[----:B---3--:R-:W-:Y:S02]  /*2a0e0*/  IMAD.MOV.U32 R13, RZ, RZ, R112 ;  /* 0x000000ffff0d7224 */ /* 0x008fe400078e0070 */
[----:B------:R-:W-:Y:S02]  /*2a0f0*/  IMAD.MOV.U32 R12, RZ, RZ, 0x1 ;  /* 0x00000001ff0c7424 */ /* 0x000fe400078e00ff */
[----:B--2---:R-:W-:Y:S02]  /*2a100*/  IMAD.MOV.U32 R11, RZ, RZ, 0x181f ;  /* 0x0000181fff0b7424 */ /* 0x004fe400078e00ff */
[----:B------:R-:W-:-:S07]  /*2a110*/  IMAD.MOV.U32 R15, RZ, RZ, -0x1 ;  /* 0xffffffffff0f7424 */ /* 0x000fce00078e00ff */
[----:B01----:R-:W-:Y:S05]  /*2a120*/  WARPSYNC.COLLECTIVE R15, `(.L_x_2020) ;  /* 0x000000000f087348 */ /* 0x003fea0003c00000 */
[----:B------:R2:W3:Y:S02]  /*2a130*/  SHFL.IDX P6, R14, R13, R12, R11 ;  /* 0x0000000c0d0e7389 */ /* 0x0004e400000c000b */
[----:B0123--:R-:W-:Y:S01]  /*2a140*/  ENDCOLLECTIVE ;  /* 0x000000000000791b */ /* 0x00ffe20003800000 */
.L_x_2020:
[----:B------:R-:W-:Y:S05]  /*2a150*/  BSYNC B1 ;  /* 0x0000000000017941 */ /* 0x000fea0003800000 */
.L_x_2019:
        /* <DEDUP_REMOVED lines=8> */
.L_x_2021:
[----:B------:R-:W-:Y:S01]  /*2a1e0*/  IMAD.MOV.U32 R44, RZ, RZ, R14 ;  /* 0x000000ffff2c7224 */ /* 0x000fe200078e000e */
[----:B------:R-:W-:Y:S06]  /*2a1f0*/  BRA `(.L_x_2022) ;  /* 0xfffffdc800e87947 */ /* 0x000fec000383ffff */
.L_x_1642:
[----:B0-----:R0:W1:Y:S02]  /*2a200*/  SYNCS.PHASECHK.TRANS64.TRYWAIT P0, [R89+URZ+0x30890], R103 ;  /* 0x03089067590075a7 */ /* 0x001064000800017f */
[----:B-1----:R-:W-:Y:S05]  /*2a210*/  @!P0 NANOSLEEP.SYNCS 0x989680 ;  /* 0x009896800000895d */ /* 0x002fea0003900000 */
[----:B------:R-:W1:Y:S02]  /*2a220*/  @!P0 SYNCS.PHASECHK.TRANS64 P0, [R89+URZ+0x30890], R103 ;  /* 0x03089067590085a7 */ /* 0x000e64000800007f */
[----:B-1----:R-:W-:Y:S05]  /*2a230*/  @!P0 BRA `(.L_x_1642) ;  /* 0xfffffffc00f08947 */ /* 0x002fea000383ffff */
[----:B------:R-:W-:Y:S05]  /*2a240*/  BRA `(.L_x_2023) ;  /* 0xfffffdd800f87947 */ /* 0x000fea000383ffff */
.L_x_1643:
        /* <DEDUP_REMOVED lines=8> */
.L_x_2025:
[----:B------:R-:W-:Y:S05]  /*2a2d0*/  BSYNC B1 ;  /* 0x0000000000017941 */ /* 0x000fea0003800000 */
.L_x_2024:
        /* <DEDUP_REMOVED lines=8> */
.L_x_2026:
[----:B------:R-:W-:Y:S01]  /*2a360*/  IMAD.MOV.U32 R42, RZ, RZ, R14 ;  /* 0x000000ffff2a7224 */ /* 0x000fe200078e000e */
[----:B------:R-:W-:Y:S06]  /*2a370*/  BRA `(.L_x_2027) ;  /* 0xfffffddc00207947 */ /* 0x000fec000383ffff */
.L_x_1646:
        /* <DEDUP_REMOVED lines=8> */
.L_x_2029:
[----:B------:R-:W-:Y:S05]  /*2a400*/  BSYNC B1 ;  /* 0x0000000000017941 */ /* 0x000fea0003800000 */
.L_x_2028:
        /* <DEDUP_REMOVED lines=8> */
.L_x_2030:
[----:B------:R-:W-:Y:S01]  /*2a490*/  IMAD.MOV.U32 R42, RZ, RZ, R14 ;  /* 0x000000ffff2a7224 */ /* 0x000fe200078e000e */
[----:B------:R-:W-:Y:S06]  /*2a4a0*/  BRA `(.L_x_2031) ;  /* 0xfffffddc00487947 */ /* 0x000fec000383ffff */
.L_x_1650:
[----:B--2---:R2:W0:Y:S02]  /*2a4b0*/  SYNCS.PHASECHK.TRANS64.TRYWAIT P4, [R89+URZ+0x308b0], R103 ;  /* 0x0308b067590075a7 */ /* 0x004424000808017f */
[----:B0-----:R-:W-:Y:S05]  /*2a4c0*/  @!P4 NANOSLEEP.SYNCS 0x989680 ;  /* 0x009896800000c95d */ /* 0x001fea0003900000 */
[----:B------:R-:W0:Y:S02]  /*2a4d0*/  @!P4 SYNCS.PHASECHK.TRANS64 P4, [R89+URZ+0x308b0], R103 ;  /* 0x0308b0675900c5a7 */ /* 0x000e24000808007f */
[----:B0-----:R-:W-:Y:S05]  /*2a4e0*/  @!P4 BRA `(.L_x_1650) ;  /* 0xfffffffc00f0c947 */ /* 0x001fea000383ffff */
[----:B------:R-:W-:Y:S05]  /*2a4f0*/  BRA `(.L_x_2032) ;  /* 0xfffffddc00ec7947 */ /* 0x000fea000383ffff */
.L_x_1678:
        /* <DEDUP_REMOVED lines=8> */
.L_x_2034:
[----:B------:R-:W-:Y:S05]  /*2a580*/  BSYNC B1 ;  /* 0x0000000000017941 */ /* 0x000fea0003800000 */
.L_x_2033:
        /* <DEDUP_REMOVED lines=8> */
.L_x_2035:
[----:B------:R-:W-:Y:S02]  /*2a610*/  IMAD.MOV.U32 R13, RZ, RZ, R8 ;  /* 0x000000ffff0d7224 */ /* 0x000fe400078e0008 */
[----:B------:R-:W-:-:S07]  /*2a620*/  IMAD.MOV.U32 R4, RZ, RZ, R14 ;  /* 0x000000ffff047224 */ /* 0x000fce00078e000e */
[----:B------:R-:W-:Y:S05]  /*2a630*/  WARPSYNC.COLLECTIVE R15, `(.L_x_2036) ;  /* 0x000000000f087348 */ /* 0x000fea0003c00000 */
[----:B------:R0:W1:Y:S02]  /*2a640*/  SHFL.IDX P6, R14, R13, R12, R11 ;  /* 0x0000000c0d0e7389 */ /* 0x00006400000c000b */
[----:B01----:R-:W-:Y:S01]  /*2a650*/  ENDCOLLECTIVE ;  /* 0x000000000000791b */ /* 0x003fe20003800000 */
.L_x_2036:
[----:B------:R-:W-:Y:S02]  /*2a660*/  IMAD.MOV.U32 R13, RZ, RZ, R0 ;  /* 0x000000ffff0d7224 */ /* 0x000fe400078e0000 */
[----:B------:R-:W-:-:S07]  /*2a670*/  IMAD.MOV.U32 R9, RZ, RZ, R14 ;  /* 0x000000ffff097224 */ /* 0x000fce00078e000e */
[----:B------:R-:W-:Y:S05]  /*2a680*/  WARPSYNC.COLLECTIVE R15, `(.L_x_2037) ;  /* 0x000000000f087348 */ /* 0x000fea0003c00000 */
[----:B------:R0:W1:Y:S02]  /*2a690*/  SHFL.IDX P6, R14, R13, R12, R11 ;  /* 0x0000000c0d0e7389 */ /* 0x00006400000c000b */
[----:B01----:R-:W-:Y:S01]  /*2a6a0*/  ENDCOLLECTIVE ;  /* 0x000000000000791b */ /* 0x003fe20003800000 */
.L_x_2037:
[----:B------:R-:W-:Y:S05]  /*2a6b0*/  BRA `(.L_x_2038) ;  /* 0xfffffdf4003c7947 */ /* 0x000fea000383ffff */
.L_x_1681:
[----:B------:R-:W-:Y:S01]  /*2a6c0*/  BSSY B1, `(.L_x_2039) ;  /* 0x0000008000017945 */ /* 0x000fe20003800000 */
[----:B------:R-:W-:Y:S02]  /*2a6d0*/  IMAD.MOV.U32 R13, RZ, RZ, R7 ;  /* 0x000000ffff0d7224 */ /* 0x000fe400078e0007 */
[----:B------:R-:W-:Y:S02]  /*2a6e0*/  IMAD.MOV.U32 R12, RZ, RZ, 0x1 ;  /* 0x00000001ff0c7424 */ /* 0x000fe400078e00ff */
[----:B------:R-:W-:Y:S02]  /*2a6f0*/  IMAD.MOV.U32 R11, RZ, RZ, 0x181f ;  /* 0x0000181fff0b7424 */ /* 0x000fe400078e00ff */
[----:B------:R-:W-:-:S07]  /*2a700*/  IMAD.MOV.U32 R15, RZ, RZ, -0x1 ;  /* 0xffffffffff0f7424 */ /* 0x000fce00078e00ff */
[----:B0---4-:R-:W-:Y:S05]  /*2a710*/  WARPSYNC.COLLECTIVE R15, `(.L_x_2040) ;  /* 0x000000000f087348 */ /* 0x011fea0003c00000 */
[----:B----4-:R1:W2:Y:S02]  /*2a720*/  SHFL.IDX P6, R14, R13, R12, R11 ;  /* 0x0000000c0d0e7389 */ /* 0x0102a400000c000b */
[----:B012---:R-:W-:Y:S01]  /*2a730*/  ENDCOLLECTIVE ;  /* 0x000000000000791b */ /* 0x007fe20003800000 */
.L_x_2040:
[----:B------:R-:W-:Y:S05]  /*2a740*/  BSYNC B1 ;  /* 0x0000000000017941 */ /* 0x000fea0003800000 */
.L_x_2039:
        /* <DEDUP_REMOVED lines=8> */
.L_x_2041:
[----:B------:R-:W-:Y:S02]  /*2a7d0*/  IMAD.MOV.U32 R13, RZ, RZ, R8 ;  /* 0x000000ffff0d7224 */ /* 0x000fe400078e0008 */
[----:B------:R-:W-:-:S07]  /*2a7e0*/  IMAD.MOV.U32 R4, RZ, RZ, R14 ;  /* 0x000000ffff047224 */ /* 0x000fce00078e000e */
[----:B------:R-:W-:Y:S05]  /*2a7f0*/  WARPSYNC.COLLECTIVE R15, `(.L_x_2042) ;  /* 0x000000000f087348 */ /* 0x000fea0003c00000 */
[----:B------:R0:W1:Y:S02]  /*2a800*/  SHFL.IDX P6, R14, R13, R12, R11 ;  /* 0x0000000c0d0e7389 */ /* 0x00006400000c000b */
[----:B01----:R-:W-:Y:S01]  /*2a810*/  ENDCOLLECTIVE ;  /* 0x000000000000791b */ /* 0x003fe20003800000 */
.L_x_2042:
[----:B------:R-:W-:Y:S02]  /*2a820*/  IMAD.MOV.U32 R13, RZ, RZ, R0 ;  /* 0x000000ffff0d7224 */ /* 0x000fe400078e0000 */
[----:B------:R-:W-:-:S07]  /*2a830*/  IMAD.MOV.U32 R9, RZ, RZ, R14 ;  /* 0x000000ffff097224 */ /* 0x000fce00078e000e */
[----:B------:R-:W-:Y:S05]  /*2a840*/  WARPSYNC.COLLECTIVE R15, `(.L_x_2043) ;  /* 0x000000000f087348 */ /* 0x000fea0003c00000 */
[----:B------:R0:W1:Y:S02]  /*2a850*/  SHFL.IDX P6, R14, R13, R12, R11 ;  /* 0x0000000c0d0e7389 */ /* 0x00006400000c000b */
[----:B01----:R-:W-:Y:S01]  /*2a860*/  ENDCOLLECTIVE ;  /* 0x000000000000791b */ /* 0x003fe20003800000 */
.L_x_2043:
[----:B------:R-:W-:Y:S05]  /*2a870*/  BRA `(.L_x_2044) ;  /* 0xfffffdf800447947 */ /* 0x000fea000383ffff */
.L_x_1684:
[----:B------:R-:W-:Y:S01]  /*2a880*/  BSSY B1, `(.L_x_2045) ;  /* 0x0000008000017945 */ /* 0x000fe20003800000 */
[----:B------:R-:W-:Y:S02]  /*2a890*/  IMAD.MOV.U32 R13, RZ, RZ, R7 ;  /* 0x000000ffff0d7224 */ /* 0x000fe400078e0007 */
[----:B------:R-:W-:Y:S02]  /*2a8a0*/  IMAD.MOV.U32 R12, RZ, RZ, 0x2 ;  /* 0x00000002ff0c7424 */ /* 0x000fe400078e00ff */
[----:B------:R-:W-:Y:S02]  /*2a8b0*/  IMAD.MOV.U32 R11, RZ, RZ, 0x181f ;  /* 0x0000181fff0b7424 */ /* 0x000fe400078e00ff */
[----:B------:R-:W-:-:S07]  /*2a8c0*/  IMAD.MOV.U32 R15, RZ, RZ, -0x1 ;  /* 0xffffffffff0f7424 */ /* 0x000fce00078e00ff */
[----:B-1--4-:R-:W-:Y:S05]  /*2a8d0*/  WARPSYNC.COLLECTIVE R15, `(.L_x_2046) ;  /* 0x000000000f087348 */ /* 0x012fea0003c00000 */
[----:B----4-:R0:W2:Y:S02]  /*2a8e0*/  SHFL.IDX P6, R14, R13, R12, R11 ;  /* 0x0000000c0d0e7389 */ /* 0x0100a400000c000b */
[----:B012---:R-:W-:Y:S01]  /*2a8f0*/  ENDCOLLECTIVE ;  /* 0x000000000000791b */ /* 0x007fe20003800000 */
.L_x_2046:
[----:B------:R-:W-:Y:S05]  /*2a900*/  BSYNC B1 ;  /* 0x0000000000017941 */ /* 0x000fea0003800000 */
.L_x_2045:
        /* <DEDUP_REMOVED lines=8> */
.L_x_2047:
[----:B------:R-:W-:Y:S02]  /*2a990*/  IMAD.MOV.U32 R13, RZ, RZ, R8 ;  /* 0x000000ffff0d7224 */ /* 0x000fe400078e0008 */
[----:B------:R-:W-:-:S07]  /*2a9a0*/  IMAD.MOV.U32 R4, RZ, RZ, R14 ;  /* 0x000000ffff047224 */ /* 0x000fce00078e000e */
[----:B------:R-:W-:Y:S05]  /*2a9b0*/  WARPSYNC.COLLECTIVE R15, `(.L_x_2048) ;  /* 0x000000000f087348 */ /* 0x000fea0003c00000 */
[----:B------:R0:W1:Y:S02]  /*2a9c0*/  SHFL.IDX P6, R14, R13, R12, R11 ;  /* 0x0000000c0d0e7389 */ /* 0x00006400000c000b */
[----:B01----:R-:W-:Y:S01]  /*2a9d0*/  ENDCOLLECTIVE ;  /* 0x000000000000791b */ /* 0x003fe20003800000 */
.L_x_2048:
[----:B------:R-:W-:Y:S02]  /*2a9e0*/  IMAD.MOV.U32 R13, RZ, RZ, R0 ;  /* 0x000000ffff0d7224 */ /* 0x000fe400078e0000 */
[----:B------:R-:W-:-:S07]  /*2a9f0*/  IMAD.MOV.U32 R9, RZ, RZ, R14 ;  /* 0x000000ffff097224 */ /* 0x000fce00078e000e */
[----:B------:R-:W-:Y:S05]  /*2aa00*/  WARPSYNC.COLLECTIVE R15, `(.L_x_2049) ;  /* 0x000000000f087348 */ /* 0x000fea0003c00000 */
[----:B------:R0:W1:Y:S02]  /*2aa10*/  SHFL.IDX P6, R14, R13, R12, R11 ;  /* 0x0000000c0d0e7389 */ /* 0x00006400000c000b */
[----:B01----:R-:W-:Y:S01]  /*2aa20*/  ENDCOLLECTIVE ;  /* 0x000000000000791b */ /* 0x003fe20003800000 */
.L_x_2049:
[----:B------:R-:W-:Y:S05]  /*2aa30*/  BRA `(.L_x_2050) ;  /* 0xfffffdfc00447947 */ /* 0x000fea000383ffff */
.L_x_1687:
[----:B------:R-:W-:Y:S01]  /*2aa40*/  BSSY B1, `(.L_x_2051) ;  /* 0x0000008000017945 */ /* 0x000fe20003800000 */
[----:B------:R-:W-:Y:S02]  /*2aa50*/  IMAD.MOV.U32 R13, RZ, RZ, R7 ;  /* 0x000000ffff0d7224 */ /* 0x000fe400078e0007 */
[----:B------:R-:W-:Y:S02]  /*2aa60*/  IMAD.MOV.U32 R12, RZ, RZ, 0x3 ;  /* 0x00000003ff0c7424 */ /* 0x000fe400078e00ff */
[----:B------:R-:W-:Y:S02]  /*2aa70*/  IMAD.MOV.U32 R11, RZ, RZ, 0x181f ;  /* 0x0000181fff0b7424 */ /* 0x000fe400078e00ff */
[----:B------:R-:W-:-:S07]  /*2aa80*/  IMAD.MOV.U32 R15, RZ, RZ, -0x1 ;  /* 0xffffffffff0f7424 */ /* 0x000fce00078e00ff */
[----:B-1--4-:R-:W-:Y:S05]  /*2aa90*/  WARPSYNC.COLLECTIVE R15, `(.L_x_2052) ;  /* 0x000000000f087348 */ /* 0x012fea0003c00000 */
[----:B------:R0:W2:Y:S02]  /*2aaa0*/  SHFL.IDX P6, R14, R13, R12, R11 ;  /* 0x0000000c0d0e7389 */ /* 0x0000a400000c000b */
[----:B012-4-:R-:W-:Y:S01]  /*2aab0*/  ENDCOLLECTIVE ;  /* 0x000000000000791b */ /* 0x017fe20003800000 */
.L_x_2052:
[----:B------:R-:W-:Y:S05]  /*2aac0*/  BSYNC B1 ;  /* 0x0000000000017941 */ /* 0x000fea0003800000 */
.L_x_2051:
        /* <DEDUP_REMOVED lines=8> */
.L_x_2053:
[----:B------:R-:W-:Y:S02]  /*2ab50*/  IMAD.MOV.U32 R13, RZ, RZ, R8 ;  /* 0x000000ffff0d7224 */ /* 0x000fe400078e0008 */
[----:B------:R-:W-:-:S07]  /*2ab60*/  IMAD.MOV.U32 R10, RZ, RZ, R14 ;  /* 0x000000ffff0a7224 */ /* 0x000fce00078e000e */
[----:B------:R-:W-:Y:S05]  /*2ab70*/  WARPSYNC.COLLECTIVE R15, `(.L_x_2054) ;  /* 0x000000000f087348 */ /* 0x000fea0003c00000 */
[----:B------:R0:W1:Y:S02]  /*2ab80*/  SHFL.IDX P6, R14, R13, R12, R11 ;  /* 0x0000000c0d0e7389 */ /* 0x00006400000c000b */
[----:B01----:R-:W-:Y:S01]  /*2ab90*/  ENDCOLLECTIVE ;  /* 0x000000000000791b */ /* 0x003fe20003800000 */
.L_x_2054:
[----:B------:R-:W-:Y:S02]  /*2aba0*/  IMAD.MOV.U32 R13, RZ, RZ, R0 ;  /* 0x000000ffff0d7224 */ /* 0x000fe400078e0000 */
[----:B------:R-:W-:-:S07]  /*2abb0*/  IMAD.MOV.U32 R83, RZ, RZ, R14 ;  /* 0x000000ffff537224 */ /* 0x000fce00078e000e */
[----:B------:R-:W-:Y:S05]  /*2abc0*/  WARPSYNC.COLLECTIVE R15, `(.L_x_2055) ;  /* 0x000000000f087348 */ /* 0x000fea0003c00000 */
[----:B------:R0:W1:Y:S02]  /*2abd0*/  SHFL.IDX P6, R14, R13, R12, R11 ;  /* 0x0000000c0d0e7389 */ /* 0x00006400000c000b */
[----:B01----:R-:W-:Y:S01]  /*2abe0*/  ENDCOLLECTIVE ;  /* 0x000000000000791b */ /* 0x003fe20003800000 */
.L_x_2055:
[----:B------:R-:W-:Y:S01]  /*2abf0*/  IMAD.MOV.U32 R82, RZ, RZ, R14 ;  /* 0x000000ffff527224 */ /* 0x000fe200078e000e */
[----:B------:R-:W-:Y:S06]  /*2ac00*/  BRA `(.L_x_2056) ;  /* 0xfffffe0000487947 */ /* 0x000fec000383ffff */
.L_x_1691:
[----:B0-----:R0:W1:Y:S02]  /*2ac10*/  SYNCS.PHASECHK.TRANS64.TRYWAIT P0, [R18+URZ+0x30800], R127 ;  /* 0x0308007f120075a7 */ /* 0x001064000800017f */
[----:B-1----:R-:W-:Y:S05]  /*2ac20*/  @!P0 NANOSLEEP.SYNCS 0x989680 ;  /* 0x009896800000895d */ /* 0x002fea0003900000 */
[----:B------:R-:W1:Y:S02]  /*2ac30*/  @!P0 SYNCS.PHASECHK.TRANS64 P0, [R18+URZ+0x30800], R127 ;  /* 0x0308007f120085a7 */ /* 0x000e64000800007f */
[----:B-1----:R-:W-:Y:S05]  /*2ac40*/  @!P0 BRA `(.L_x_1691) ;  /* 0xfffffffc00f08947 */ /* 0x002fea000383ffff */
[----:B------:R-:W-:Y:S05]  /*2ac50*/  BRA `(.L_x_2057) ;  /* 0xfffffe0400ac7947 */ /* 0x000fea000383ffff */
.L_x_1723:
        /* <DEDUP_REMOVED lines=8> */
.L_x_2059:
[----:B------:R-:W-:Y:S05]  /*2ace0*/  BSYNC B1 ;  /* 0x0000000000017941 */ /* 0x000fea0003800000 */
.L_x_2058:
        /* <DEDUP_REMOVED lines=8> */
.L_x_2060:
[----:B------:R-:W-:Y:S02]  /*2ad70*/  IMAD.MOV.U32 R13, RZ, RZ, R8 ;  /* 0x000000ffff0d7224 */ /* 0x000fe400078e0008 */
[----:B------:R-:W-:-:S07]  /*2ad80*/  IMAD.MOV.U32 R7, RZ, RZ, R14 ;  /* 0x000000ffff077224 */ /* 0x000fce00078e000e */
[----:B------:R-:W-:Y:S05]  /*2ad90*/  WARPSYNC.COLLECTIVE R15, `(.L_x_2061) ;  /* 0x000000000f087348 */ /* 0x000fea0003c00000 */
[----:B------:R0:W1:Y:S02]  /*2ada0*/  SHFL.IDX P6, R14, R13, R12, R11 ;  /* 0x0000000c0d0e7389 */ /* 0x00006400000c000b */
[----:B01----:R-:W-:Y:S01]  /*2adb0*/  ENDCOLLECTIVE ;  /* 0x000000000000791b */ /* 0x003fe20003800000 */
.L_x_2061:
[----:B------:R-:W-:Y:S02]  /*2adc0*/  IMAD.MOV.U32 R13, RZ, RZ, R0 ;  /* 0x000000ffff0d7224 */ /* 0x000fe400078e0000 */
[----:B------:R-:W-:-:S07]  /*2add0*/  IMAD.MOV.U32 R9, RZ, RZ, R14 ;  /* 0x000000ffff097224 */ /* 0x000fce00078e000e */
[----:B------:R-:W-:Y:S05]  /*2ade0*/  WARPSYNC.COLLECTIVE R15, `(.L_x_2062) ;  /* 0x000000000f087348 */ /* 0x000fea0003c00000 */
[----:B------:R0:W1:Y:S02]  /*2adf0*/  SHFL.IDX P6, R14, R13, R12, R11 ;  /* 0x0000000c0d0e7389 */ /* 0x00006400000c000b */
[----:B01----:R-:W-:Y:S01]  /*2ae00*/  ENDCOLLECTIVE ;  /* 0x000000000000791b */ /* 0x003fe20003800000 */
.L_x_2062:
[----:B------:R-:W-:Y:S05]  /*2ae10*/  BRA `(.L_x_2063) ;  /* 0xfffffe3800807947 */ /* 0x000fea000383ffff */
.L_x_1726:
        /* <DEDUP_REMOVED lines=8> */
.L_x_2065:
[----:B------:R-:W-:Y:S05]  /*2aea0*/  BSYNC B1 ;  /* 0x0000000000017941 */ /* 0x000fea0003800000 */
.L_x_2064:
        /* <DEDUP_REMOVED lines=8> */
.L_x_2066:
[----:B------:R-:W-:Y:S02]  /*2af30*/  IMAD.MOV.U32 R13, RZ, RZ, R8 ;  /* 0x000000ffff0d7224 */ /* 0x000fe400078e0008 */
[----:B------:R-:W-:-:S07]  /*2af40*/  IMAD.MOV.U32 R7, RZ, RZ, R14 ;  /* 0x000000ffff077224 */ /* 0x000fce00078e000e */
[----:B------:R-:W-:Y:S05]  /*2af50*/  WARPSYNC.COLLECTIVE R15, `(.L_x_2067) ;  /* 0x000000000f087348 */ /* 0x000fea0003c00000 */
[----:B------:R0:W1:Y:S02]  /*2af60*/  SHFL.IDX P6, R14, R13, R12, R11 ;  /* 0x0000000c0d0e7389 */ /* 0x00006400000c000b */
[----:B01----:R-:W-:Y:S01]  /*2af70*/  ENDCOLLECTIVE ;  /* 0x000000000000791b */ /* 0x003fe20003800000 */
.L_x_2067:
[----:B------:R-:W-:Y:S02]  /*2af80*/  IMAD.MOV.U32 R13, RZ, RZ, R0 ;  /* 0x000000ffff0d7224 */ /* 0x000fe400078e0000 */
[----:B------:R-:W-:-:S07]  /*2af90*/  IMAD.MOV.U32 R9, RZ, RZ, R14 ;  /* 0x000000ffff097224 */ /* 0x000fce00078e000e */
[----:B------:R-:W-:Y:S05]  /*2afa0*/  WARPSYNC.COLLECTIVE R15, `(.L_x_2068) ;  /* 0x000000000f087348 */ /* 0x000fea0003c00000 */
[----:B------:R0:W1:Y:S02]  /*2afb0*/  SHFL.IDX P6, R14, R13, R12, R11 ;  /* 0x0000000c0d0e7389 */ /* 0x00006400000c000b */
[----:B01----:R-:W-:Y:S01]  /*2afc0*/  ENDCOLLECTIVE ;  /* 0x000000000000791b */ /* 0x003fe20003800000 */
.L_x_2068:
[----:B------:R-:W-:Y:S05]  /*2afd0*/  BRA `(.L_x_2069) ;  /* 0xfffffe3c004c7947 */ /* 0x000fea000383ffff */
.L_x_1729:
        /* <DEDUP_REMOVED lines=8> */
.L_x_2071:
[----:B------:R-:W-:Y:S05]  /*2b060*/  BSYNC B1 ;  /* 0x0000000000017941 */ /* 0x000fea0003800000 */
.L_x_2070:
        /* <DEDUP_REMOVED lines=8> */
.L_x_2072:
[----:B------:R-:W-:Y:S02]  /*2b0f0*/  IMAD.MOV.U32 R13, RZ, RZ, R8 ;  /* 0x000000ffff0d7224 */ /* 0x000fe400078e0008 */
[----:B------:R-:W-:-:S07]  /*2b100*/  IMAD.MOV.U32 R7, RZ, RZ, R14 ;  /* 0x000000ffff077224 */ /* 0x000fce00078e000e */
[----:B------:R-:W-:Y:S05]  /*2b110*/  WARPSYNC.COLLECTIVE R15, `(.L_x_2073) ;  /* 0x000000000f087348 */ /* 0x000fea0003c00000 */
[----:B------:R0:W1:Y:S02]  /*2b120*/  SHFL.IDX P6, R14, R13, R12, R11 ;  /* 0x0000000c0d0e7389 */ /* 0x00006400000c000b */
[----:B01----:R-:W-:Y:S01]  /*2b130*/  ENDCOLLECTIVE ;  /* 0x000000000000791b */ /* 0x003fe20003800000 */
.L_x_2073:
[----:B------:R-:W-:Y:S02]  /*2b140*/  IMAD.MOV.U32 R13, RZ, RZ, R0 ;  /* 0x000000ffff0d7224 */ /* 0x000fe400078e0000 */
[----:B------:R-:W-:-:S07]  /*2b150*/  IMAD.MOV.U32 R9, RZ, RZ, R14 ;  /* 0x000000ffff097224 */ /* 0x000fce00078e000e */
[----:B------:R-:W-:Y:S05]  /*2b160*/  WARPSYNC.COLLECTIVE R15, `(.L_x_2074) ;  /* 0x000000000f087348 */ /* 0x000fea0003c00000 */
[----:B------:R0:W1:Y:S02]  /*2b170*/  SHFL.IDX P6, R14, R13, R12, R11 ;  /* 0x0000000c0d0e7389 */ /* 0x00006400000c000b */
[----:B01----:R-:W-:Y:S01]  /*2b180*/  ENDCOLLECTIVE ;  /* 0x000000000000791b */ /* 0x003fe20003800000 */
.L_x_2074:
[----:B------:R-:W-:Y:S05]  /*2b190*/  BRA `(.L_x_2075) ;  /* 0xfffffe4000107947 */ /* 0x000fea000383ffff */
.L_x_1732:
        /* <DEDUP_REMOVED lines=8> */
.L_x_2077:
[----:B------:R-:W-:Y:S05]  /*2b220*/  BSYNC B1 ;  /* 0x0000000000017941 */ /* 0x000fea0003800000 */
.L_x_2076:
        /* <DEDUP_REMOVED lines=8> */
.L_x_2078:
[----:B------:R-:W-:Y:S02]  /*2b2b0*/  IMAD.MOV.U32 R13, RZ, RZ, R8 ;  /* 0x000000ffff0d7224 */ /* 0x000fe400078e0008 */
[----:B------:R-:W-:-:S07]  /*2b2c0*/  IMAD.MOV.U32 R76, RZ, RZ, R14 ;  /* 0x000000ffff4c7224 */ /* 0x000fce00078e000e */
[----:B------:R-:W-:Y:S05]  /*2b2d0*/  WARPSYNC.COLLECTIVE R15, `(.L_x_2079) ;  /* 0x000000000f087348 */ /* 0x000fea0003c00000 */
[----:B------:R0:W1:Y:S02]  /*2b2e0*/  SHFL.IDX P6, R14, R13, R12, R11 ;  /* 0x0000000c0d0e7389 */ /* 0x00006400000c000b */
[----:B01----:R-:W-:Y:S01]  /*2b2f0*/  ENDCOLLECTIVE ;  /* 0x000000000000791b */ /* 0x003fe20003800000 */
.L_x_2079:
[----:B------:R-:W-:Y:S02]  /*2b300*/  IMAD.MOV.U32 R13, RZ, RZ, R0 ;  /* 0x000000ffff0d7224 */ /* 0x000fe400078e0000 */
[----:B------:R-:W-:-:S07]  /*2b310*/  IMAD.MOV.U32 R77, RZ, RZ, R14 ;  /* 0x000000ffff4d7224 */ /* 0x000fce00078e000e */
[----:B------:R-:W-:Y:S05]  /*2b320*/  WARPSYNC.COLLECTIVE R15, `(.L_x_2080) ;  /* 0x000000000f087348 */ /* 0x000fea0003c00000 */
[----:B------:R0:W1:Y:S02]  /*2b330*/  SHFL.IDX P6, R14, R13, R12, R11 ;  /* 0x0000000c0d0e7389 */ /* 0x00006400000c000b */
[----:B01----:R-:W-:Y:S01]  /*2b340*/  ENDCOLLECTIVE ;  /* 0x000000000000791b */ /* 0x003fe20003800000 */
.L_x_2080:
[----:B------:R-:W-:Y:S01]  /*2b350*/  IMAD.MOV.U32 R0, RZ, RZ, R14 ;  /* 0x000000ffff007224 */ /* 0x000fe200078e000e */
[----:B------:R-:W-:Y:S06]  /*2b360*/  BRA `(.L_x_2081) ;  /* 0xfffffe4000d87947 */ /* 0x000fec000383ffff */
.L_x_1736:
[----:B0-----:R0:W1:Y:S02]  /*2b370*/  SYNCS.PHASECHK.TRANS64.TRYWAIT P0, [R18+URZ+0x30800], R109 ;  /* 0x0308006d120075a7 */ /* 0x001064000800017f */
[----:B-1----:R-:W-:Y:S05]  /*2b380*/  @!P0 NANOSLEEP.SYNCS 0x989680 ;  /* 0x009896800000895d */ /* 0x002fea0003900000 */
[----:B------:R-:W1:Y:S02]  /*2b390*/  @!P0 SYNCS.PHASECHK.TRANS64 P0, [R18+URZ+0x30800], R109 ;  /* 0x0308006d120085a7 */ /* 0x000e64000800007f */
[----:B-1----:R-:W-:Y:S05]  /*2b3a0*/  @!P0 BRA `(.L_x_1736) ;  /* 0xfffffffc00f08947 */ /* 0x002fea000383ffff */
[----:B------:R-:W-:Y:S05]  /*2b3b0*/  BRA `(.L_x_2082) ;  /* 0xfffffe4800147947 */ /* 0x000fea000383ffff */
.L_x_1754:
[----:B-1----:R1:W3:Y:S02]  /*2b3c0*/  SYNCS.PHASECHK.TRANS64.TRYWAIT P1, [R8+URZ+0x30830], R3 ;  /* 0x03083003080075a7 */ /* 0x0022e4000802017f */
[----:B---3--:R-:W-:Y:S05]  /*2b3d0*/  @!P1 NANOSLEEP.SYNCS 0x989680 ;  /* 0x009896800000995d */ /* 0x008fea0003900000 */
[----:B------:R-:W3:Y:S02]  /*2b3e0*/  @!P1 SYNCS.PHASECHK.TRANS64 P1, [R8+URZ+0x30830], R3 ;  /* 0x03083003080095a7 */ /* 0x000ee4000802007f */
[----:B---3--:R-:W-:Y:S05]  /*2b3f0*/  @!P1 BRA `(.L_x_1754) ;  /* 0xfffffffc00f09947 */ /* 0x008fea000383ffff */
[----:B------:R-:W-:Y:S05]  /*2b400*/  BRA `(.L_x_1753) ;  /* 0xfffffe8000607947 */ /* 0x000fea000383ffff */
.L_x_1775:
[----:B-1----:R1:W2:Y:S02]  /*2b410*/  SYNCS.PHASECHK.TRANS64.TRYWAIT P1, [R223+URZ+0x30830], R152 ;  /* 0x03083098df0075a7 */ /* 0x0022a4000802017f */
[----:B--2---:R-:W-:Y:S05]  /*2b420*/  @!P1 NANOSLEEP.SYNCS 0x989680 ;  /* 0x009896800000995d */ /* 0x004fea0003900000 */
[----:B------:R-:W2:Y:S02]  /*2b430*/  @!P1 SYNCS.PHASECHK.TRANS64 P1, [R223+URZ+0x30830], R152 ;  /* 0x03083098df0095a7 */ /* 0x000ea4000802007f */
[----:B--2---:R-:W-:Y:S05]  /*2b440*/  @!P1 BRA `(.L_x_1775) ;  /* 0xfffffffc00f09947 */ /* 0x004fea000383ffff */
[----:B------:R-:W-:Y:S05]  /*2b450*/  BRA `(.L_x_1774) ;  /* 0xfffffea800f87947 */ /* 0x000fea000383ffff */
.L_x_1780:
[----:B-1----:R1:W2:Y:S02]  /*2b460*/  SYNCS.PHASECHK.TRANS64.TRYWAIT P1, [R218+URZ+0x30850], R0 ;  /* 0x03085000da0075a7 */ /* 0x0022a4000802017f */
[----:B--2---:R-:W-:Y:S05]  /*2b470*/  @!P1 NANOSLEEP.SYNCS 0x989680 ;  /* 0x009896800000995d */ /* 0x004fea0003900000 */
[----:B------:R-:W2:Y:S02]  /*2b480*/  @!P1 SYNCS.PHASECHK.TRANS64 P1, [R218+URZ+0x30850], R0 ;  /* 0x03085000da0095a7 */ /* 0x000ea4000802007f */
[----:B--2---:R-:W-:Y:S05]  /*2b490*/  @!P1 BRA `(.L_x_1780) ;  /* 0xfffffffc00f09947 */ /* 0x004fea000383ffff */
[----:B------:R-:W-:Y:S05]  /*2b4a0*/  BRA `(.L_x_1779) ;  /* 0xfffffebc00747947 */ /* 0x000fea000383ffff */
.L_x_1803:
[----:B-1----:R1:W2:Y:S02]  /*2b4b0*/  SYNCS.PHASECHK.TRANS64.TRYWAIT P1, [R223+URZ+0x30830], R4 ;  /* 0x03083004df0075a7 */ /* 0x0022a4000802017f */
[----:B--2---:R-:W-:Y:S05]  /*2b4c0*/  @!P1 NANOSLEEP.SYNCS 0x989680 ;  /* 0x009896800000995d */ /* 0x004fea0003900000 */
[----:B------:R-:W2:Y:S02]  /*2b4d0*/  @!P1 SYNCS.PHASECHK.TRANS64 P1, [R223+URZ+0x30830], R4 ;  /* 0x03083004df0095a7 */ /* 0x000ea4000802007f */
[----:B--2---:R-:W-:Y:S05]  /*2b4e0*/  @!P1 BRA `(.L_x_1803) ;  /* 0xfffffffc00f09947 */ /* 0x004fea000383ffff */
[----:B------:R-:W-:Y:S05]  /*2b4f0*/  BRA `(.L_x_1802) ;  /* 0xfffffedc00247947 */ /* 0x000fea000383ffff */
.L_x_1808:
[----:B-1----:R1:W2:Y:S02]  /*2b500*/  SYNCS.PHASECHK.TRANS64.TRYWAIT P1, [R8+URZ+0x30850], R0 ;  /* 0x03085000080075a7 */ /* 0x0022a4000802017f */
[----:B--2---:R-:W-:Y:S05]  /*2b510*/  @!P1 NANOSLEEP.SYNCS 0x989680 ;  /* 0x009896800000995d */ /* 0x004fea0003900000 */
[----:B------:R-:W2:Y:S02]  /*2b520*/  @!P1 SYNCS.PHASECHK.TRANS64 P1, [R8+URZ+0x30850], R0 ;  /* 0x03085000080095a7 */ /* 0x000ea4000802007f */
[----:B--2---:R-:W-:Y:S05]  /*2b530*/  @!P1 BRA `(.L_x_1808) ;  /* 0xfffffffc00f09947 */ /* 0x004fea000383ffff */
[----:B------:R-:W-:Y:S05]  /*2b540*/  BRA `(.L_x_1807) ;  /* 0xfffffeec00a87947 */ /* 0x000fea000383ffff */
.L_x_1818:
[----:B-1----:R1:W2:Y:S02]  /*2b550*/  SYNCS.PHASECHK.TRANS64.TRYWAIT P1, [R223+URZ+0x30830], R4 ;  /* 0x03083004df0075a7 */ /* 0x0022a4000802017f */
[----:B--2---:R-:W-:Y:S05]  /*2b560*/  @!P1 NANOSLEEP.SYNCS 0x989680 ;  /* 0x009896800000995d */ /* 0x004fea0003900000 */
[----:B------:R-:W2:Y:S02]  /*2b570*/  @!P1 SYNCS.PHASECHK.TRANS64 P1, [R223+URZ+0x30830], R4 ;  /* 0x03083004df0095a7 */ /* 0x000ea4000802007f */
[----:B--2---:R-:W-:Y:S05]  /*2b580*/  @!P1 BRA `(.L_x_1818) ;  /* 0xfffffffc00f09947 */ /* 0x004fea000383ffff */
[----:B------:R-:W-:Y:S05]  /*2b590*/  BRA `(.L_x_1817) ;  /* 0xfffffefc00787947 */ /* 0x000fea000383ffff */
.L_x_1823:
[----:B-1----:R1:W2:Y:S02]  /*2b5a0*/  SYNCS.PHASECHK.TRANS64.TRYWAIT P1, [R222+URZ+0x30850], R0 ;  /* 0x03085000de0075a7 */ /* 0x0022a4000802017f */
[----:B--2---:R-:W-:Y:S05]  /*2b5b0*/  @!P1 NANOSLEEP.SYNCS 0x989680 ;  /* 0x009896800000995d */ /* 0x004fea0003900000 */
[----:B------:R-:W2:Y:S02]  /*2b5c0*/  @!P1 SYNCS.PHASECHK.TRANS64 P1, [R222+URZ+0x30850], R0 ;  /* 0x03085000de0095a7 */ /* 0x000ea4000802007f */
[----:B--2---:R-:W-:Y:S05]  /*2b5d0*/  @!P1 BRA `(.L_x_1823) ;  /* 0xfffffffc00f09947 */ /* 0x004fea000383ffff */
[----:B------:R-:W-:Y:S05]  /*2b5e0*/  BRA `(.L_x_1822) ;  /* 0xffffff0c00fc7947 */ /* 0x000fea000383ffff */
.L_x_1839:
[----:B-1----:R1:W2:Y:S02]  /*2b5f0*/  SYNCS.PHASECHK.TRANS64.TRYWAIT P1, [R8+URZ+0x30850], R3 ;  /* 0x03085003080075a7 */ /* 0x0022a4000802017f */
[----:B--2---:R-:W-:Y:S05]  /*2b600*/  @!P1 NANOSLEEP.SYNCS 0x989680 ;  /* 0x009896800000995d */ /* 0x004fea0003900000 */
[----:B------:R-:W2:Y:S02]  /*2b610*/  @!P1 SYNCS.PHASECHK.TRANS64 P1, [R8+URZ+0x30850], R3 ;  /* 0x03085003080095a7 */ /* 0x000ea4000802007f */
[----:B--2---:R-:W-:Y:S05]  /*2b620*/  @!P1 BRA `(.L_x_1839) ;  /* 0xfffffffc00f09947 */ /* 0x004fea000383ffff */
[----:B------:R-:W-:Y:S05]  /*2b630*/  BRA `(.L_x_1838) ;  /* 0xffffff3000b87947 */ /* 0x000fea000383ffff */
.L_x_1884:
[----:B------:R-:W0:Y:S01]  /*2b640*/  S2R R12, SR_TID.X ;  /* 0x00000000000c7919 */ /* 0x000e220000002100 */
[----:B------:R-:W-:Y:S01]  /*2b650*/  BSSY B1, `(.L_x_2083) ;  /* 0x000000a000017945 */ /* 0x000fe20003800000 */
[----:B------:R-:W-:Y:S02]  /*2b660*/  IMAD.MOV.U32 R11, RZ, RZ, 0x1f ;  /* 0x0000001fff0b7424 */ /* 0x000fe400078e00ff */
[----:B------:R-:W-:Y:S01]  /*2b670*/  IMAD.MOV.U32 R15, RZ, RZ, -0x1 ;  /* 0xffffffffff0f7424 */ /* 0x000fe200078e00ff */
[----:B0-----:R-:W-:-:S04]  /*2b680*/  SHF.R.U32.HI R12, RZ, 0x5, R12 ;  /* 0x00000005ff0c7819 */ /* 0x001fc8000001160c */
[----:B------:R-:W-:-:S05]  /*2b690*/  LOP3.LUT R12, R12, 0x3, RZ, 0xc0, !PT ;  /* 0x000000030c0c7812 */ /* 0x000fca00078ec0ff */
[----:B------:R-:W-:Y:S02]  /*2b6a0*/  IMAD.MOV.U32 R13, RZ, RZ, R12 ;  /* 0x000000ffff0d7224 */ /* 0x000fe400078e000c */
[----:B------:R-:W-:-:S07]  /*2b6b0*/  IMAD.MOV.U32 R12, RZ, RZ, RZ ;  /* 0x000000ffff0c7224 */ /* 0x000fce00078e00ff */
[----:B-1----:R-:W-:Y:S05]  /*2b6c0*/  WARPSYNC.COLLECTIVE R15, `(.L_x_2084) ;  /* 0x000000000f087348 */ /* 0x002fea0003c00000 */
[----:B------:R0:W2:Y:S02]  /*2b6d0*/  SHFL.IDX P6, R14, R13, R12, R11 ;  /* 0x0000000c0d0e7389 */ /* 0x0000a400000c000b */
[----:B012---:R-:W-:Y:S01]  /*2b6e0*/  ENDCOLLECTIVE ;  /* 0x000000000000791b */ /* 0x007fe20003800000 */
.L_x_2084:
[----:B------:R-:W-:Y:S05]  /*2b6f0*/  BSYNC B1 ;  /* 0x0000000000017941 */ /* 0x000fea0003800000 */
.L_x_2083:
[----:B------:R-:W-:Y:S05]  /*2b700*/  BRA `(.L_x_2085) ;  /* 0xffffff8000d47947 */ /* 0x000fea000383ffff */
.L_x_1886:
[----:B------:R-:W-:Y:S01]  /*2b710*/  BSSY B1, `(.L_x_2086) ;  /* 0x0000006000017945 */ /* 0x000fe20003800000 */
[----:B------:R-:W-:-:S07]  /*2b720*/  IMAD.MOV.U32 R15, RZ, RZ, -0x1 ;  /* 0xffffffffff0f7424 */ /* 0x000fce00078e00ff */
[----:B01----:R-:W-:Y:S05]  /*2b730*/  WARPSYNC.COLLECTIVE R15, `(.L_x_2087) ;  /* 0x000000000f0c7348 */ /* 0x003fea0003c00000 */
[----:B------:R-:W-:Y:S02]  /*2b740*/  ELECT P6, UR62, PT ;  /* 0x00000000003e782f */ /* 0x000fe400038c0000 */
[----:B------:R-:W-:Y:S01]  /*2b750*/  MOV R14, UR62 ;  /* 0x0000003e000e7c02 */ /* 0x000fe20008000f00 */
[----:B01----:R-:W-:Y:S10]  /*2b760*/  ENDCOLLECTIVE ;  /* 0x000000000000791b */ /* 0x003ff40003800000 */
.L_x_2087:
[----:B------:R-:W-:Y:S05]  /*2b770*/  BSYNC B1 ;  /* 0x0000000000017941 */ /* 0x000fea0003800000 */
.L_x_2086:
[----:B------:R-:W-:Y:S05]  /*2b780*/  BRA `(.L_x_1885) ;  /* 0xffffff8000cc7947 */ /* 0x000fea000383ffff */
.L_x_1888:
[----:B0-----:R0:W2:Y:S02]  /*2b790*/  SYNCS.PHASECHK.TRANS64.TRYWAIT P0, [R23+URZ+0x30820], R6 ;  /* 0x03082006170075a7 */ /* 0x0010a4000800017f */
[----:B--2---:R-:W-:Y:S05]  /*2b7a0*/  @!P0 NANOSLEEP.SYNCS 0x989680 ;  /* 0x009896800000895d */ /* 0x004fea0003900000 */
[----:B------:R-:W2:Y:S02]  /*2b7b0*/  @!P0 SYNCS.PHASECHK.TRANS64 P0, [R23+URZ+0x30820], R6 ;  /* 0x03082006170085a7 */ /* 0x000ea4000800007f */
[----:B--2---:R-:W-:Y:S05]  /*2b7c0*/  @!P0 BRA `(.L_x_1888) ;  /* 0xfffffffc00f08947 */ /* 0x004fea000383ffff */
[----:B------:R-:W-:Y:S05]  /*2b7d0*/  BRA `(.L_x_2088) ;  /* 0xffffff8000dc7947 */ /* 0x000fea000383ffff */
.L_x_1892:
[----:B--2---:R2:W3:Y:S02]  /*2b7e0*/  SYNCS.PHASECHK.TRANS64.TRYWAIT P0, [R13+URZ+0x308a0], R12 ;  /* 0x0308a00c0d0075a7 */ /* 0x0044e4000800017f */
[----:B---3--:R-:W-:Y:S05]  /*2b7f0*/  @!P0 NANOSLEEP.SYNCS 0x989680 ;  /* 0x009896800000895d */ /* 0x008fea0003900000 */
[----:B------:R-:W3:Y:S02]  /*2b800*/  @!P0 SYNCS.PHASECHK.TRANS64 P0, [R13+URZ+0x308a0], R12 ;  /* 0x0308a00c0d0085a7 */ /* 0x000ee4000800007f */
[----:B---3--:R-:W-:Y:S05]  /*2b810*/  @!P0 BRA `(.L_x_1892) ;  /* 0xfffffffc00f08947 */ /* 0x008fea000383ffff */
[----:B------:R-:W-:Y:S05]  /*2b820*/  BRA `(.L_x_2089) ;  /* 0xffffff8000f47947 */ /* 0x000fea000383ffff */
.L_x_1900:
[----:B0-----:R0:W3:Y:S02]  /*2b830*/  SYNCS.PHASECHK.TRANS64.TRYWAIT P0, [R13+URZ+0x308c0], R12 ;  /* 0x0308c00c0d0075a7 */ /* 0x0010e4000800017f */
[----:B---3--:R-:W-:Y:S05]  /*2b840*/  @!P0 NANOSLEEP.SYNCS 0x989680 ;  /* 0x009896800000895d */ /* 0x008fea0003900000 */
[----:B------:R-:W3:Y:S02]  /*2b850*/  @!P0 SYNCS.PHASECHK.TRANS64 P0, [R13+URZ+0x308c0], R12 ;  /* 0x0308c00c0d0085a7 */ /* 0x000ee4000800007f */
[----:B---3--:R-:W-:Y:S05]  /*2b860*/  @!P0 BRA `(.L_x_1900) ;  /* 0xfffffffc00f08947 */ /* 0x008fea000383ffff */
[----:B------:R-:W-:Y:S05]  /*2b870*/  BRA `(.L_x_2090) ;  /* 0xffffff8800347947 */ /* 0x000fea000383ffff */
.L_x_1910:
[----:B0-----:R0:W2:Y:S02]  /*2b880*/  SYNCS.PHASECHK.TRANS64.TRYWAIT P1, [R6+URZ+0x308a0], R3 ;  /* 0x0308a003060075a7 */ /* 0x0010a4000802017f */
[----:B--2---:R-:W-:Y:S05]  /*2b890*/  @!P1 NANOSLEEP.SYNCS 0x989680 ;  /* 0x009896800000995d */ /* 0x004fea0003900000 */
[----:B------:R-:W2:Y:S02]  /*2b8a0*/  @!P1 SYNCS.PHASECHK.TRANS64 P1, [R6+URZ+0x308a0], R3 ;  /* 0x0308a003060095a7 */ /* 0x000ea4000802007f */
[----:B--2---:R-:W-:Y:S05]  /*2b8b0*/  @!P1 BRA `(.L_x_1910) ;  /* 0xfffffffc00f09947 */ /* 0x004fea000383ffff */
[----:B------:R-:W-:Y:S05]  /*2b8c0*/  BRA `(.L_x_2091) ;  /* 0xffffff8c00a87947 */ /* 0x000fea000383ffff */
.L_x_1918:
[----:B--2---:R2:W3:Y:S02]  /*2b8d0*/  SYNCS.PHASECHK.TRANS64.TRYWAIT P1, [R6+URZ+0x308c0], R3 ;  /* 0x0308c003060075a7 */ /* 0x0044e4000802017f */
[----:B---3--:R-:W-:Y:S05]  /*2b8e0*/  @!P1 NANOSLEEP.SYNCS 0x989680 ;  /* 0x009896800000995d */ /* 0x008fea0003900000 */
[----:B------:R-:W3:Y:S02]  /*2b8f0*/  @!P1 SYNCS.PHASECHK.TRANS64 P1, [R6+URZ+0x308c0], R3 ;  /* 0x0308c003060095a7 */ /* 0x000ee4000802007f */
[----:B---3--:R-:W-:Y:S05]  /*2b900*/  @!P1 BRA `(.L_x_1918) ;  /* 0xfffffffc00f09947 */ /* 0x008fea000383ffff */
[----:B------:R-:W-:Y:S05]  /*2b910*/  BRA `(.L_x_2092) ;  /* 0xffffff9000e07947 */ /* 0x000fea000383ffff */
.L_x_1942:
        /* <DEDUP_REMOVED lines=11> */
.L_x_2094:
[----:B------:R-:W-:Y:S05]  /*2b9d0*/  BSYNC B0 ;  /* 0x0000000000007941 */ /* 0x000fea0003800000 */
.L_x_2093:
[----:B------:R-:W-:Y:S05]  /*2b9e0*/  BRA `(.L_x_2095) ;  /* 0xffffffa400587947 */ /* 0x000fea000383ffff */
.L_x_1945:
[----:B0-----:R0:W1:Y:S02]  /*2b9f0*/  SYNCS.PHASECHK.TRANS64.TRYWAIT P0, [R4+URZ+0x30840], R5 ;  /* 0x03084005040075a7 */ /* 0x001064000800017f */
[----:B-1----:R-:W-:Y:S05]  /*2ba00*/  @!P0 NANOSLEEP.SYNCS 0x989680 ;  /* 0x009896800000895d */ /* 0x002fea0003900000 */
[----:B------:R-:W1:Y:S02]  /*2ba10*/  @!P0 SYNCS.PHASECHK.TRANS64 P0, [R4+URZ+0x30840], R5 ;  /* 0x03084005040085a7 */ /* 0x000e64000800007f */
[----:B-1----:R-:W-:Y:S05]  /*2ba20*/  @!P0 BRA `(.L_x_1945) ;  /* 0xfffffffc00f08947 */ /* 0x002fea000383ffff */
[----:B------:R-:W-:Y:S05]  /*2ba30*/  BRA `(.L_x_2096) ;  /* 0xffffffa400b87947 */ /* 0x000fea000383ffff */
.L_x_1946:
        /* <DEDUP_REMOVED lines=8> */
.L_x_2098:
[----:B------:R-:W-:Y:S05]  /*2bac0*/  BSYNC B0 ;  /* 0x0000000000007941 */ /* 0x000fea0003800000 */
.L_x_2097:
        /* <DEDUP_REMOVED lines=9> */
.L_x_2099:
[----:B------:R-:W-:Y:S02]  /*2bb60*/  IMAD.MOV.U32 R13, RZ, RZ, R6 ;  /* 0x000000ffff0d7224 */ /* 0x000fe400078e0006 */
[----:B------:R-:W-:Y:S02]  /*2bb70*/  IMAD.MOV.U32 R12, RZ, RZ, 0x1 ;  /* 0x00000001ff0c7424 */ /* 0x000fe400078e00ff */
[----:B------:R-:W-:-:S07]  /*2bb80*/  IMAD.MOV.U32 R3, RZ, RZ, R14 ;  /* 0x000000ffff037224 */ /* 0x000fce00078e000e */
[----:B------:R-:W-:Y:S05]  /*2bb90*/  WARPSYNC.COLLECTIVE R15, `(.L_x_2100) ;  /* 0x000000000f087348 */ /* 0x000fea0003c00000 */
[----:B------:R0:W1:Y:S02]  /*2bba0*/  SHFL.IDX P6, R14, R13, R12, R11 ;  /* 0x0000000c0d0e7389 */ /* 0x00006400000c000b */
[----:B01----:R-:W-:Y:S01]  /*2bbb0*/  ENDCOLLECTIVE ;  /* 0x000000000000791b */ /* 0x003fe20003800000 */
.L_x_2100:
        /* <DEDUP_REMOVED lines=10> */
.L_x_2101:
        /* <DEDUP_REMOVED lines=14> */
.L_x_2102:
        /* <DEDUP_REMOVED lines=16> */
.L_x_2103:
[----:B------:R-:W-:Y:S02]  /*2be40*/  @P0 IMAD R9, R7, 0x2, R23 ;  /* 0x0000000207090824 */ /* 0x000fe400078e0217 */
[----:B------:R-:W-:Y:S02]  /*2be50*/  IMAD.MOV.U32 R13, RZ, RZ, R6 ;  /* 0x000000ffff0d7224 */ /* 0x000fe400078e0006 */
[----:B------:R-:W-:Y:S02]  /*2be60*/  IMAD.MOV.U32 R12, RZ, RZ, 0x3 ;  /* 0x00000003ff0c7424 */ /* 0x000fe400078e00ff */
[----:B------:R-:W-:-:S07]  /*2be70*/  IMAD.MOV.U32 R2, RZ, RZ, R14 ;  /* 0x000000ffff027224 */ /* 0x000fce00078e000e */
[----:B------:R-:W-:Y:S05]  /*2be80*/  WARPSYNC.COLLECTIVE R15, `(.L_x_2104) ;  /* 0x000000000f087348 */ /* 0x000fea0003c00000 */
[----:B------:R0:W1:Y:S02]  /*2be90*/  SHFL.IDX P6, R14, R13, R12, R11 ;  /* 0x0000000c0d0e7389 */ /* 0x00006400000c000b */
[----:B01----:R-:W-:Y:S01]  /*2bea0*/  ENDCOLLECTIVE ;  /* 0x000000000000791b */ /* 0x003fe20003800000 */
.L_x_2104:
        /* <DEDUP_REMOVED lines=14> */
.L_x_2105:
[----:B------:R-:W-:Y:S01]  /*2bf90*/  IMAD.MOV.U32 R0, RZ, RZ, R14 ;  /* 0x000000ffff007224 */ /* 0x000fe200078e000e */
[----:B------:R-:W-:Y:S06]  /*2bfa0*/  BRA `(.L_x_2106) ;  /* 0xffffffa4006c7947 */ /* 0x000fec000383ffff */
.L_x_1951:
        /* <DEDUP_REMOVED lines=9> */
.L_x_2107:
[C---:B------:R-:W-:Y:S01]  /*2c040*/  VIADD R6, R28.reuse, 0x10 ;  /* 0x000000101c067836 */ /* 0x040fe20000000000 */
[----:B------:R-:W-:Y:S01]  /*2c050*/  ISETP.GE.AND P0, PT, R28, R5, PT ;  /* 0x000000051c00720c */ /* 0x000fe20003f06270 */
[----:B------:R-:W-:Y:S02]  /*2c060*/  IMAD.MOV.U32 R13, RZ, RZ, R4 ;  /* 0x000000ffff0d7224 */ /* 0x000fe400078e0004 */
[----:B------:R-:W-:-:S10]  /*2c070*/  IMAD.MOV.U32 R2, RZ, RZ, R14 ;  /* 0x000000ffff027224 */ /* 0x000fd400078e000e */
[----:B------:R-:W-:Y:S05]  /*2c080*/  WARPSYNC.COLLECTIVE R15, `(.L_x_2108) ;  /* 0x000000000f087348 */ /* 0x000fea0003c00000 */
[----:B------:R0:W1:Y:S02]  /*2c090*/  SHFL.IDX P6, R14, R13, R12, R11 ;  /* 0x0000000c0d0e7389 */ /* 0x00006400000c000b */
[----:B01----:R-:W-:Y:S01]  /*2c0a0*/  ENDCOLLECTIVE ;  /* 0x000000000000791b */ /* 0x003fe20003800000 */
.L_x_2108:
[----:B------:R-:W-:Y:S02]  /*2c0b0*/  IMAD.MOV.U32 R13, RZ, RZ, R0 ;  /* 0x000000ffff0d7224 */ /* 0x000fe400078e0000 */
[----:B------:R-:W-:Y:S02]  /*2c0c0*/  IMAD.MOV.U32 R12, RZ, RZ, 0x1 ;  /* 0x00000001ff0c7424 */ /* 0x000fe400078e00ff */
[----:B------:R-:W-:-:S07]  /*2c0d0*/  IMAD.MOV.U32 R3, RZ, RZ, R14 ;  /* 0x000000ffff037224 */ /* 0x000fce00078e000e */
[----:B------:R-:W-:Y:S05]  /*2c0e0*/  WARPSYNC.COLLECTIVE R15, `(.L_x_2109) ;  /* 0x000000000f087348 */ /* 0x000fea0003c00000 */
[----:B------:R0:W1:Y:S02]  /*2c0f0*/  SHFL.IDX P6, R14, R13, R12, R11 ;  /* 0x0000000c0d0e7389 */ /* 0x00006400000c000b */
[----:B01----:R-:W-:Y:S01]  /*2c100*/  ENDCOLLECTIVE ;  /* 0x000000000000791b */ /* 0x003fe20003800000 */
.L_x_2109:
[----:B------:R-:W-:-:S05]  /*2c110*/  @!P0 LEA R3, P5, R37, R3, 0x1 ;  /* 0x0000000325038211 */ /* 0x000fca00078a08ff */
[----:B------:R-:W-:-:S05]  /*2c120*/  @!P0 IMAD.X R2, RZ, RZ, R2, P5 ;  /* 0x000000ffff028224 */ /* 0x000fca00028e0602 */
[----:B------:R-:W-:Y:S01]  /*2c130*/  @!P0 LOP3.LUT R3, R3, R2, RZ, 0x3c, !PT ;  /* 0x0000000203038212 */ /* 0x000fe200078e3cff */
[----:B------:R-:W-:-:S03]  /*2c140*/  IMAD.MOV.U32 R13, RZ, RZ, R4 ;  /* 0x000000ffff0d7224 */ /* 0x000fc600078e0004 */
[----:B------:R-:W-:-:S04]  /*2c150*/  @!P0 LOP3.LUT R2, R3, R2, RZ, 0x3c, !PT ;  /* 0x0000000203028212 */ /* 0x000fc800078e3cff */
[----:B------:R-:W-:-:S05]  /*2c160*/  @!P0 LOP3.LUT R3, R3, R2, RZ, 0x3c, !PT ;  /* 0x0000000203038212 */ /* 0x000fca00078e3cff */
        /* <DEDUP_REMOVED lines=12> */
.L_x_2110:
[----:B------:R-:W-:Y:S02]  /*2c230*/  IMAD.MOV.U32 R13, RZ, RZ, R0 ;  /* 0x000000ffff0d7224 */ /* 0x000fe400078e0000 */
[----:B------:R-:W-:Y:S02]  /*2c240*/  IMAD.MOV.U32 R12, RZ, RZ, 0x2 ;  /* 0x00000002ff0c7424 */ /* 0x000fe400078e00ff */
[----:B------:R-:W-:-:S07]  /*2c250*/  IMAD.MOV.U32 R3, RZ, RZ, R14 ;  /* 0x000000ffff037224 */ /* 0x000fce00078e000e */
[----:B------:R-:W-:Y:S05]  /*2c260*/  WARPSYNC.COLLECTIVE R15, `(.L_x_2111) ;  /* 0x000000000f087348 */ /* 0x000fea0003c00000 */
[----:B------:R0:W1:Y:S02]  /*2c270*/  SHFL.IDX P6, R14, R13, R12, R11 ;  /* 0x0000000c0d0e7389 */ /* 0x00006400000c000b */
[----:B01----:R-:W-:Y:S01]  /*2c280*/  ENDCOLLECTIVE ;  /* 0x000000000000791b */ /* 0x003fe20003800000 */
.L_x_2111:
        /* <DEDUP_REMOVED lines=12> */
[----:B------:R0:W-:Y:S02]  /*2c350*/  @!P0 LDGSTS.E.BYPASS.LTC128B.128 [R36+0x1cc00], desc[UR60][R2.64+0x180], !P1 ;  /* 0x1cc0018002248fae */ /* 0x0001e4000c901d7c */
[----:B0-----:R-:W-:-:S05]  /*2c360*/  VIADD R2, R28, 0x20 ;  /* 0x000000201c027836 */ /* 0x001fca0000000000 */
[----:B------:R-:W-:Y:S01]  /*2c370*/  ISETP.GE.AND P0, PT, R2, R5, PT ;  /* 0x000000050200720c */ /* 0x000fe20003f06270 */
[----:B------:R-:W-:-:S12]  /*2c380*/  IMAD.MOV.U32 R2, RZ, RZ, R14 ;  /* 0x000000ffff027224 */ /* 0x000fd800078e000e */
[----:B------:R-:W-:Y:S05]  /*2c390*/  WARPSYNC.COLLECTIVE R15, `(.L_x_2112) ;  /* 0x000000000f087348 */ /* 0x000fea0003c00000 */
[----:B------:R0:W1:Y:S02]  /*2c3a0*/  SHFL.IDX P6, R14, R13, R12, R11 ;  /* 0x0000000c0d0e7389 */ /* 0x00006400000c000b */
[----:B01----:R-:W-:Y:S01]  /*2c3b0*/  ENDCOLLECTIVE ;  /* 0x000000000000791b */ /* 0x003fe20003800000 */
.L_x_2112:
[----:B------:R-:W-:Y:S02]  /*2c3c0*/  IMAD.MOV.U32 R13, RZ, RZ, R0 ;  /* 0x000000ffff0d7224 */ /* 0x000fe400078e0000 */
[----:B------:R-:W-:Y:S02]  /*2c3d0*/  IMAD.MOV.U32 R12, RZ, RZ, 0x3 ;  /* 0x00000003ff0c7424 */ /* 0x000fe400078e00ff */
[----:B------:R-:W-:-:S07]  /*2c3e0*/  IMAD.MOV.U32 R3, RZ, RZ, R14 ;  /* 0x000000ffff037224 */ /* 0x000fce00078e000e */
[----:B------:R-:W-:Y:S05]  /*2c3f0*/  WARPSYNC.COLLECTIVE R15, `(.L_x_2113) ;  /* 0x000000000f087348 */ /* 0x000fea0003c00000 */
[----:B------:R0:W1:Y:S02]  /*2c400*/  SHFL.IDX P6, R14, R13, R12, R11 ;  /* 0x0000000c0d0e7389 */ /* 0x00006400000c000b */
[----:B01----:R-:W-:Y:S01]  /*2c410*/  ENDCOLLECTIVE ;  /* 0x000000000000791b */ /* 0x003fe20003800000 */
.L_x_2113:
        /* <DEDUP_REMOVED lines=19> */
.L_x_2114:
[----:B------:R-:W-:Y:S02]  /*2c550*/  IMAD.MOV.U32 R13, RZ, RZ, R0 ;  /* 0x000000ffff0d7224 */ /* 0x000fe400078e0000 */
[----:B------:R-:W-:Y:S02]  /*2c560*/  IMAD.MOV.U32 R12, RZ, RZ, 0x4 ;  /* 0x00000004ff0c7424 */ /* 0x000fe400078e00ff */
[----:B------:R-:W-:-:S07]  /*2c570*/  IMAD.MOV.U32 R3, RZ, RZ, R14 ;  /* 0x000000ffff037224 */ /* 0x000fce00078e000e */
[----:B------:R-:W-:Y:S05]  /*2c580*/  WARPSYNC.COLLECTIVE R15, `(.L_x_2115) ;  /* 0x000000000f087348 */ /* 0x000fea0003c00000 */
[----:B------:R0:W1:Y:S02]  /*2c590*/  SHFL.IDX P6, R14, R13, R12, R11 ;  /* 0x0000000c0d0e7389 */ /* 0x00006400000c000b */
[----:B01----:R-:W-:Y:S01]  /*2c5a0*/  ENDCOLLECTIVE ;  /* 0x000000000000791b */ /* 0x003fe20003800000 */
.L_x_2115:
        /* <DEDUP_REMOVED lines=19> */
.L_x_2116:
[----:B------:R-:W-:Y:S02]  /*2c6e0*/  IMAD.MOV.U32 R13, RZ, RZ, R0 ;  /* 0x000000ffff0d7224 */ /* 0x000fe400078e0000 */
[----:B------:R-:W-:Y:S02]  /*2c6f0*/  IMAD.MOV.U32 R12, RZ, RZ, 0x5 ;  /* 0x00000005ff0c7424 */ /* 0x000fe400078e00ff */
[----:B------:R-:W-:-:S07]  /*2c700*/  IMAD.MOV.U32 R3, RZ, RZ, R14 ;  /* 0x000000ffff037224 */ /* 0x000fce00078e000e */
[----:B------:R-:W-:Y:S05]  /*2c710*/  WARPSYNC.COLLECTIVE R15, `(.L_x_2117) ;  /* 0x000000000f087348 */ /* 0x000fea0003c00000 */
[----:B------:R0:W1:Y:S02]  /*2c720*/  SHFL.IDX P6, R14, R13, R12, R11 ;  /* 0x0000000c0d0e7389 */ /* 0x00006400000c000b */
[----:B01----:R-:W-:Y:S01]  /*2c730*/  ENDCOLLECTIVE ;  /* 0x000000000000791b */ /* 0x003fe20003800000 */
.L_x_2117:
        /* <DEDUP_REMOVED lines=19> */
.L_x_2118:
[----:B------:R-:W-:Y:S02]  /*2c870*/  IMAD.MOV.U32 R13, RZ, RZ, R0 ;  /* 0x000000ffff0d7224 */ /* 0x000fe400078e0000 */
[----:B------:R-:W-:Y:S02]  /*2c880*/  IMAD.MOV.U32 R12, RZ, RZ, 0x6 ;  /* 0x00000006ff0c7424 */ /* 0x000fe400078e00ff */
[----:B------:R-:W-:-:S07]  /*2c890*/  IMAD.MOV.U32 R3, RZ, RZ, R14 ;  /* 0x000000ffff037224 */ /* 0x000fce00078e000e */
[----:B------:R-:W-:Y:S05]  /*2c8a0*/  WARPSYNC.COLLECTIVE R15, `(.L_x_2119) ;  /* 0x000000000f087348 */ /* 0x000fea0003c00000 */
[----:B------:R0:W1:Y:S02]  /*2c8b0*/  SHFL.IDX P6, R14, R13, R12, R11 ;  /* 0x0000000c0d0e7389 */ /* 0x00006400000c000b */
[----:B01----:R-:W-:Y:S01]  /*2c8c0*/  ENDCOLLECTIVE ;  /* 0x000000000000791b */ /* 0x003fe20003800000 */
.L_x_2119:
        /* <DEDUP_REMOVED lines=19> */
.L_x_2120:
[----:B------:R-:W-:Y:S02]  /*2ca00*/  IMAD.MOV.U32 R13, RZ, RZ, R0 ;  /* 0x000000ffff0d7224 */ /* 0x000fe400078e0000 */
[----:B------:R-:W-:Y:S02]  /*2ca10*/  IMAD.MOV.U32 R12, RZ, RZ, 0x7 ;  /* 0x00000007ff0c7424 */ /* 0x000fe400078e00ff */
[----:B------:R-:W-:-:S07]  /*2ca20*/  IMAD.MOV.U32 R3, RZ, RZ, R14 ;  /* 0x000000ffff037224 */ /* 0x000fce00078e000e */
[----:B------:R-:W-:Y:S05]  /*2ca30*/  WARPSYNC.COLLECTIVE R15, `(.L_x_2121) ;  /* 0x000000000f087348 */ /* 0x000fea0003c00000 */
[----:B------:R0:W1:Y:S02]  /*2ca40*/  SHFL.IDX P6, R14, R13, R12, R11 ;  /* 0x0000000c0d0e7389 */ /* 0x00006400000c000b */
[----:B01----:R-:W-:Y:S01]  /*2ca50*/  ENDCOLLECTIVE ;  /* 0x000000000000791b */ /* 0x003fe20003800000 */
.L_x_2121:
[----:B------:R-:W-:-:S05]  /*2ca60*/  @!P0 LEA R3, P5, R37, R3, 0x1 ;  /* 0x0000000325038211 */ /* 0x000fca00078a08ff */
[----:B------:R-:W-:-:S05]  /*2ca70*/  @!P0 IMAD.X R2, RZ, RZ, R2, P5 ;  /* 0x000000ffff028224 */ /* 0x000fca00028e0602 */
[----:B------:R-:W-:Y:S01]  /*2ca80*/  @!P0 LOP3.LUT R3, R3, R2, RZ, 0x3c, !PT ;  /* 0x0000000203038212 */ /* 0x000fe200078e3cff */
[----:B------:R-:W-:-:S03]  /*2ca90*/  IMAD.MOV.U32 R13, RZ, RZ, R4 ;  /* 0x000000ffff0d7224 */ /* 0x000fc600078e0004 */
[----:B------:R-:W-:-:S04]  /*2caa0*/  @!P0 LOP3.LUT R2, R3, R2, RZ, 0x3c, !PT ;  /* 0x0000000203028212 */ /* 0x000fc800078e3cff */
[----:B------:R-:W-:Y:S01]  /*2cab0*/  @!P0 LOP3.LUT R3, R3, R2, RZ, 0x3c, !PT ;  /* 0x0000000203038212 */ /* 0x000fe200078e3cff */
[----:B------:R-:W-:-:S04]  /*2cac0*/  IMAD.MOV.U32 R6, RZ, RZ, R14 ;  /* 0x000000ffff067224 */ /* 0x000fc800078e000e */
        /* <DEDUP_REMOVED lines=10> */
.L_x_2122:
[----:B------:R-:W-:Y:S05]  /*2cb70*/  BRA `(.L_x_2123) ;  /* 0xffffffa400d47947 */ /* 0x000fea000383ffff */
.L_x_1956:
[----:B0-----:R0:W1:Y:S02]  /*2cb80*/  SYNCS.PHASECHK.TRANS64.TRYWAIT P0, [R23+URZ+0x30820], R0 ;  /* 0x03082000170075a7 */ /* 0x001064000800017f */
[----:B-1----:R-:W-:Y:S05]  /*2cb90*/  @!P0 NANOSLEEP.SYNCS 0x989680 ;  /* 0x009896800000895d */ /* 0x002fea0003900000 */
[----:B------:R-:W1:Y:S02]  /*2cba0*/  @!P0 SYNCS.PHASECHK.TRANS64 P0, [R23+URZ+0x30820], R0 ;  /* 0x03082000170085a7 */ /* 0x000e64000800007f */
[----:B-1----:R-:W-:Y:S05]  /*2cbb0*/  @!P0 BRA `(.L_x_1956) ;  /* 0xfffffffc00f08947 */ /* 0x002fea000383ffff */
[----:B------:R-:W-:Y:S05]  /*2cbc0*/  BRA `(.L_x_2124) ;  /* 0xffffffa800507947 */ /* 0x000fea000383ffff */
.L_x_1961:
[----:B0-----:R0:W1:Y:S02]  /*2cbd0*/  SYNCS.PHASECHK.TRANS64.TRYWAIT P0, [R7+URZ+0x30840], R2 ;  /* 0x03084002070075a7 */ /* 0x001064000800017f */
[----:B-1----:R-:W-:Y:S05]  /*2cbe0*/  @!P0 NANOSLEEP.SYNCS 0x989680 ;  /* 0x009896800000895d */ /* 0x002fea0003900000 */
[----:B------:R-:W1:Y:S02]  /*2cbf0*/  @!P0 SYNCS.PHASECHK.TRANS64 P0, [R7+URZ+0x30840], R2 ;  /* 0x03084002070085a7 */ /* 0x000e64000800007f */
[----:B-1----:R-:W-:Y:S05]  /*2cc00*/  @!P0 BRA `(.L_x_1961) ;  /* 0xfffffffc00f08947 */ /* 0x002fea000383ffff */
[----:B------:R-:W-:Y:S05]  /*2cc10*/  BRA `(.L_x_2125) ;  /* 0xffffffac00387947 */ /* 0x000fea000383ffff */
.L_x_1962:
        /* <DEDUP_REMOVED lines=8> */
.L_x_2127:
[----:B------:R-:W-:Y:S05]  /*2cca0*/  BSYNC B1 ;  /* 0x0000000000017941 */ /* 0x000fea0003800000 */
.L_x_2126:
        /* <DEDUP_REMOVED lines=12> */
.L_x_2128:
        /* <DEDUP_REMOVED lines=8> */
[----:B------:R-:W-:Y:S01]  /*2cdf0*/  LOP3.LUT P1, RZ, R22, 0x4, RZ, 0xc0, !PT ;  /* 0x0000000416ff7812 */ /* 0x000fe2000782c0ff */
[----:B------:R-:W-:-:S12]  /*2ce00*/  IMAD.MOV.U32 R2, RZ, RZ, R14 ;  /* 0x000000ffff027224 */ /* 0x000fd800078e000e */
[----:B------:R-:W-:Y:S05]  /*2ce10*/  WARPSYNC.COLLECTIVE R15, `(.L_x_2129) ;  /* 0x000000000f087348 */ /* 0x000fea0003c00000 */
[----:B------:R0:W1:Y:S02]  /*2ce20*/  SHFL.IDX P6, R14, R13, R12, R11 ;  /* 0x0000000c0d0e7389 */ /* 0x00006400000c000b */
[----:B01----:R-:W-:Y:S01]  /*2ce30*/  ENDCOLLECTIVE ;  /* 0x000000000000791b */ /* 0x003fe20003800000 */
.L_x_2129:
        /* <DEDUP_REMOVED lines=14> */
.L_x_2130:
[----:B------:R-:W-:Y:S02]  /*2cf20*/  IMAD.MOV.U32 R13, RZ, RZ, R21 ;  /* 0x000000ffff0d7224 */ /* 0x000fe400078e0015 */
[----:B------:R-:W-:Y:S02]  /*2cf30*/  IMAD.MOV.U32 R12, RZ, RZ, 0x2 ;  /* 0x00000002ff0c7424 */ /* 0x000fe400078e00ff */
[----:B------:R-:W-:-:S07]  /*2cf40*/  IMAD.MOV.U32 R2, RZ, RZ, R14 ;  /* 0x000000ffff027224 */ /* 0x000fce00078e000e */
[----:B------:R-:W-:Y:S05]  /*2cf50*/  WARPSYNC.COLLECTIVE R15, `(.L_x_2131) ;  /* 0x000000000f087348 */ /* 0x000fea0003c00000 */
[----:B------:R0:W1:Y:S02]  /*2cf60*/  SHFL.IDX P6, R14, R13, R12, R11 ;  /* 0x0000000c0d0e7389 */ /* 0x00006400000c000b */
[----:B01----:R-:W-:Y:S01]  /*2cf70*/  ENDCOLLECTIVE ;  /* 0x000000000000791b */ /* 0x003fe20003800000 */
.L_x_2131:
        /* <DEDUP_REMOVED lines=14> */
.L_x_2132:
[----:B------:R-:W-:Y:S02]  /*2d060*/  IMAD.MOV.U32 R13, RZ, RZ, R21 ;  /* 0x000000ffff0d7224 */ /* 0x000fe400078e0015 */
[----:B------:R-:W-:Y:S02]  /*2d070*/  IMAD.MOV.U32 R12, RZ, RZ, 0x3 ;  /* 0x00000003ff0c7424 */ /* 0x000fe400078e00ff */
[----:B------:R-:W-:-:S07]  /*2d080*/  IMAD.MOV.U32 R2, RZ, RZ, R14 ;  /* 0x000000ffff027224 */ /* 0x000fce00078e000e */
[----:B------:R-:W-:Y:S05]  /*2d090*/  WARPSYNC.COLLECTIVE R15, `(.L_x_2133) ;  /* 0x000000000f087348 */ /* 0x000fea0003c00000 */
[----:B------:R0:W1:Y:S02]  /*2d0a0*/  SHFL.IDX P6, R14, R13, R12, R11 ;  /* 0x0000000c0d0e7389 */ /* 0x00006400000c000b */
[----:B01----:R-:W-:Y:S01]  /*2d0b0*/  ENDCOLLECTIVE ;  /* 0x000000000000791b */ /* 0x003fe20003800000 */
.L_x_2133:
        /* <DEDUP_REMOVED lines=17> */
.L_x_2134:
[----:B------:R-:W-:Y:S01]  /*2d1d0*/  IMAD.MOV.U32 R2, RZ, RZ, R14 ;  /* 0x000000ffff027224 */ /* 0x000fe200078e000e */
[----:B------:R-:W-:Y:S06]  /*2d1e0*/  BRA `(.L_x_2135) ;  /* 0xffffffa800bc7947 */ /* 0x000fec000383ffff */
.L_x_1967:
[----:B-1----:R1:W2:Y:S02]  /*2d1f0*/  SYNCS.PHASECHK.TRANS64.TRYWAIT P0, [R7+URZ+0x30860], R2 ;  /* 0x03086002070075a7 */ /* 0x0022a4000800017f */
[----:B--2---:R-:W-:Y:S05]  /*2d200*/  @!P0 NANOSLEEP.SYNCS 0x989680 ;  /* 0x009896800000895d */ /* 0x004fea0003900000 */
[----:B------:R-:W2:Y:S02]  /*2d210*/  @!P0 SYNCS.PHASECHK.TRANS64 P0, [R7+URZ+0x30860], R2 ;  /* 0x03086002070085a7 */ /* 0x000ea4000800007f */
[----:B--2---:R-:W-:Y:S05]  /*2d220*/  @!P0 BRA `(.L_x_1967) ;  /* 0xfffffffc00f08947 */ /* 0x004fea000383ffff */
[----:B------:R-:W-:Y:S05]  /*2d230*/  BRA `(.L_x_2136) ;  /* 0xffffffac00387947 */ /* 0x000fea000383ffff */
.L_x_1968:
        /* <DEDUP_REMOVED lines=8> */
.L_x_2138:
[----:B------:R-:W-:Y:S05]  /*2d2c0*/  BSYNC B1 ;  /* 0x0000000000017941 */ /* 0x000fea0003800000 */
.L_x_2137:
[----:B------:R-:W-:Y:S02]  /*2d2d0*/  IMAD.MOV.U32 R13, RZ, RZ, R17 ;  /* 0x000000ffff0d7224 */ /* 0x000fe400078e0011 */
[----:B------:R-:W-:Y:S02]  /*2d2e0*/  IMAD.MOV.U32 R12, RZ, RZ, RZ ;  /* 0x000000ffff0c7224 */ /* 0x000fe400078e00ff */
[----:B------:R-:W-:Y:S02]  /*2d2f0*/  IMAD.MOV.U32 R11, RZ, RZ, 0x181f ;  /* 0x0000181fff0b7424 */ /* 0x000fe400078e00ff */
[----:B------:R-:W-:Y:S02]  /*2d300*/  IMAD.MOV.U32 R15, RZ, RZ, -0x1 ;  /* 0xffffffffff0f7424 */ /* 0x000fe400078e00ff */
[----:B------:R-:W-:Y:S02]  /*2d310*/  IMAD.MOV.U32 R3, RZ, RZ, R14 ;  /* 0x000000ffff037224 */ /* 0x000fe400078e000e */
[----:B------:R-:W-:-:S07]  /*2d320*/  IMAD R6, R6, 0x2, R23 ;  /* 0x0000000206067824 */ /* 0x000fce00078e0217 */
[----:B------:R-:W-:Y:S05]  /*2d330*/  WARPSYNC.COLLECTIVE R15, `(.L_x_2139) ;  /* 0x000000000f087348 */ /* 0x000fea0003c00000 */
[----:B------:R0:W1:Y:S02]  /*2d340*/  SHFL.IDX P6, R14, R13, R12, R11 ;  /* 0x0000000c0d0e7389 */ /* 0x00006400000c000b */
[----:B01----:R-:W-:Y:S01]  /*2d350*/  ENDCOLLECTIVE ;  /* 0x000000000000791b */ /* 0x003fe20003800000 */
.L_x_2139:
[----:B------:R-:W-:Y:S02]  /*2d360*/  IMAD.MOV.U32 R13, RZ, RZ, R24 ;  /* 0x000000ffff0d7224 */ /* 0x000fe400078e0018 */
[----:B------:R-:W-:Y:S02]  /*2d370*/  IMAD.MOV.U32 R12, RZ, RZ, 0x1 ;  /* 0x00000001ff0c7424 */ /* 0x000fe400078e00ff */
[----:B------:R-:W-:-:S07]  /*2d380*/  IMAD.MOV.U32 R2, RZ, RZ, R14 ;  /* 0x000000ffff027224 */ /* 0x000fce00078e000e */
[----:B------:R-:W-:Y:S05]  /*2d390*/  WARPSYNC.COLLECTIVE R15, `(.L_x_2140) ;  /* 0x000000000f087348 */ /* 0x000fea0003c00000 */
[----:B------:R0:W1:Y:S02]  /*2d3a0*/  SHFL.IDX P6, R14, R13, R12, R11 ;  /* 0x0000000c0d0e7389 */ /* 0x00006400000c000b */
[----:B01----:R-:W-:Y:S01]  /*2d3b0*/  ENDCOLLECTIVE ;  /* 0x000000000000791b */ /* 0x003fe20003800000 */
.L_x_2140:
        /* <DEDUP_REMOVED lines=18> */
.L_x_2141:
[----:B------:R-:W-:Y:S02]  /*2d4e0*/  IMAD.MOV.U32 R13, RZ, RZ, R24 ;  /* 0x000000ffff0d7224 */ /* 0x000fe400078e0018 */
[----:B------:R-:W-:Y:S02]  /*2d4f0*/  IMAD.MOV.U32 R12, RZ, RZ, 0x2 ;  /* 0x00000002ff0c7424 */ /* 0x000fe400078e00ff */
[----:B------:R-:W-:-:S07]  /*2d500*/  IMAD.MOV.U32 R2, RZ, RZ, R14 ;  /* 0x000000ffff027224 */ /* 0x000fce00078e000e */
[----:B------:R-:W-:Y:S05]  /*2d510*/  WARPSYNC.COLLECTIVE R15, `(.L_x_2142) ;  /* 0x000000000f087348 */ /* 0x000fea0003c00000 */
[----:B------:R0:W1:Y:S02]  /*2d520*/  SHFL.IDX P6, R14, R13, R12, R11 ;  /* 0x0000000c0d0e7389 */ /* 0x00006400000c000b */
[----:B01----:R-:W-:Y:S01]  /*2d530*/  ENDCOLLECTIVE ;  /* 0x000000000000791b */ /* 0x003fe20003800000 */
.L_x_2142:
        /* <DEDUP_REMOVED lines=18> */
.L_x_2143:
[----:B------:R-:W-:Y:S02]  /*2d660*/  IMAD.MOV.U32 R13, RZ, RZ, R24 ;  /* 0x000000ffff0d7224 */ /* 0x000fe400078e0018 */
[----:B------:R-:W-:Y:S02]  /*2d670*/  IMAD.MOV.U32 R12, RZ, RZ, 0x3 ;  /* 0x00000003ff0c7424 */ /* 0x000fe400078e00ff */
[----:B------:R-:W-:-:S07]  /*2d680*/  IMAD.MOV.U32 R2, RZ, RZ, R14 ;  /* 0x000000ffff027224 */ /* 0x000fce00078e000e */
[----:B------:R-:W-:Y:S05]  /*2d690*/  WARPSYNC.COLLECTIVE R15, `(.L_x_2144) ;  /* 0x000000000f087348 */ /* 0x000fea0003c00000 */
[----:B------:R0:W1:Y:S02]  /*2d6a0*/  SHFL.IDX P6, R14, R13, R12, R11 ;  /* 0x0000000c0d0e7389 */ /* 0x00006400000c000b */
[----:B01----:R-:W-:Y:S01]  /*2d6b0*/  ENDCOLLECTIVE ;  /* 0x000000000000791b */ /* 0x003fe20003800000 */
.L_x_2144:
        /* <DEDUP_REMOVED lines=13> */
.L_x_2145:
        /* <DEDUP_REMOVED lines=10> */
.L_x_1976:
[----:B0-----:R0:W1:Y:S02]  /*2d830*/  SYNCS.PHASECHK.TRANS64.TRYWAIT P0, [R4+URZ+0x30860], R3 ;  /* 0x03086003040075a7 */ /* 0x001064000800017f */
[----:B-1----:R-:W-:Y:S05]  /*2d840*/  @!P0 NANOSLEEP.SYNCS 0x989680 ;  /* 0x009896800000895d */ /* 0x002fea0003900000 */
[----:B------:R-:W1:Y:S02]  /*2d850*/  @!P0 SYNCS.PHASECHK.TRANS64 P0, [R4+URZ+0x30860], R3 ;  /* 0x03086003040085a7 */ /* 0x000e64000800007f */
[----:B-1----:R-:W-:Y:S05]  /*2d860*/  @!P0 BRA `(.L_x_1976) ;  /* 0xfffffffc00f08947 */ /* 0x002fea000383ffff */
[----:B------:R-:W-:Y:S05]  /*2d870*/  BRA `(.L_x_2147) ;  /* 0xffffffac00b87947 */ /* 0x000fea000383ffff */
.L_x_1977:
        /* <DEDUP_REMOVED lines=8> */
.L_x_2149:
[----:B------:R-:W-:Y:S05]  /*2d900*/  BSYNC B0 ;  /* 0x0000000000007941 */ /* 0x000fea0003800000 */
.L_x_2148:
        /* <DEDUP_REMOVED lines=11> */
.L_x_2150:
[----:B------:R-:W-:Y:S01]  /*2d9c0*/  ULDC UR4, c[0x0][0x2f4] ;  /* 0x0000bd0000047ab9 */ /* 0x000fe20000000800 */
[----:B------:R-:W-:Y:S01]  /*2d9d0*/  IMAD R0, R0, 0x2, R23 ;  /* 0x0000000200007824 */ /* 0x000fe200078e0217 */
[----:B------:R-:W-:Y:S02]  /*2d9e0*/  ISETP.GE.AND P3, PT, R37, UR4, PT ;  /* 0x0000000425007c0c */ /* 0x000fe4000bf66270 */
[----:B------:R-:W-:Y:S02]  /*2d9f0*/  ISETP.GE.AND P2, PT, R7, UR4, PT ;  /* 0x0000000407007c0c */ /* 0x000fe4000bf46270 */
        /* <DEDUP_REMOVED lines=18> */
.L_x_2151:
[----:B------:R-:W-:Y:S01]  /*2db20*/  @!PT LDS RZ, [RZ] ;  /* 0x00000000fffff984 */ /* 0x000fe20000000800 */
[----:B------:R-:W-:Y:S01]  /*2db30*/  @!PT LDS RZ, [RZ] ;  /* 0x00000000fffff984 */ /* 0x000fe20000000800 */
[----:B------:R-:W-:Y:S01]  /*2db40*/  @!PT LDS RZ, [RZ] ;  /* 0x00000000fffff984 */ /* 0x000fe20000000800 */
[----:B------:R-:W-:Y:S01]  /*2db50*/  LDGSTS.E.BYPASS.LTC128B.128 [R0+0x4400], desc[UR60][R2.64+0x100], !P4 ;  /* 0x0440010002007fae */ /* 0x000fe2000e101d7c */
[----:B------:R-:W-:Y:S01]  /*2db60*/  ISETP.LT.OR P4, PT, R5, 0x1, P0 ;  /* 0x000000010500780c */ /* 0x000fe20000781670 */
[----:B------:R-:W-:-:S12]  /*2db70*/  IMAD.MOV.U32 R13, RZ, RZ, R17 ;  /* 0x000000ffff0d7224 */ /* 0x000fd800078e0011 */
[----:B------:R0:W-:Y:S02]  /*2db80*/  LDGSTS.E.BYPASS.LTC128B.128 [R0+0x6400], desc[UR60][R2.64+0x180], !P4 ;  /* 0x0640018002007fae */ /* 0x0001e4000e101d7c */
[----:B0-----:R-:W-:-:S07]  /*2db90*/  IMAD.MOV.U32 R3, RZ, RZ, R14 ;  /* 0x000000ffff037224 */ /* 0x001fce00078e000e */
[----:B------:R-:W-:Y:S05]  /*2dba0*/  WARPSYNC.COLLECTIVE R15, `(.L_x_2152) ;  /* 0x000000000f087348 */ /* 0x000fea0003c00000 */
[----:B------:R0:W1:Y:S02]  /*2dbb0*/  SHFL.IDX P6, R14, R13, R12, R11 ;  /* 0x0000000c0d0e7389 */ /* 0x00006400000c000b */
[----:B01----:R-:W-:Y:S01]  /*2dbc0*/  ENDCOLLECTIVE ;  /* 0x000000000000791b */ /* 0x003fe20003800000 */
.L_x_2152:
[----:B------:R-:W-:Y:S02]  /*2dbd0*/  IMAD.MOV.U32 R13, RZ, RZ, R24 ;  /* 0x000000ffff0d7224 */ /* 0x000fe400078e0018 */
[----:B------:R-:W-:Y:S01]  /*2dbe0*/  IMAD.MOV.U32 R12, RZ, RZ, 0x2 ;  /* 0x00000002ff0c7424 */ /* 0x000fe200078e00ff */
[----:B------:R-:W-:-:S13]  /*2dbf0*/  IADD3 R2, P4, R14, R8, RZ ;  /* 0x000000080e027210 */ /* 0x000fda0007f9e0ff */
[----:B------:R-:W-:Y:S05]  /*2dc00*/  WARPSYNC.COLLECTIVE R15, `(.L_x_2153) ;  /* 0x000000000f087348 */ /* 0x000fea0003c00000 */
[----:B------:R0:W1:Y:S02]  /*2dc10*/  SHFL.IDX P6, R14, R13, R12, R11 ;  /* 0x0000000c0d0e7389 */ /* 0x00006400000c000b */
[----:B01----:R-:W-:Y:S01]  /*2dc20*/  ENDCOLLECTIVE ;  /* 0x000000000000791b */ /* 0x003fe20003800000 */
.L_x_2153:
        /* <DEDUP_REMOVED lines=12> */
.L_x_2154:
        /* <DEDUP_REMOVED lines=14> */
.L_x_2155:
        /* <DEDUP_REMOVED lines=12> */
.L_x_2156:
        /* <DEDUP_REMOVED lines=9> */
.L_x_1982:
        /* <DEDUP_REMOVED lines=8> */
.L_x_2159:
[----:B------:R-:W-:Y:S05]  /*2dfa0*/  BSYNC B0 ;  /* 0x0000000000007941 */ /* 0x000fea0003800000 */
.L_x_2158:
[----:B------:R-:W-:Y:S02]  /*2dfb0*/  IMAD.MOV.U32 R13, RZ, RZ, R16 ;  /* 0x000000ffff0d7224 */ /* 0x000fe400078e0010 */
        /* <DEDUP_REMOVED lines=8> */
.L_x_2160:
        /* <DEDUP_REMOVED lines=18> */
.L_x_2161:
[----:B------:R-:W-:Y:S01]  /*2e160*/  IMAD.MOV.U32 R12, RZ, RZ, 0x2 ;  /* 0x00000002ff0c7424 */ /* 0x000fe200078e00ff */
[----:B------:R-:W-:-:S05]  /*2e170*/  SEL R4, R14, RZ, P1 ;  /* 0x000000ff0e047207 */ /* 0x000fca0000800000 */
[----:B------:R-:W-:-:S04]  /*2e180*/  IMAD.IADD R4, R17, 0x1, R4 ;  /* 0x0000000111047824 */ /* 0x000fc800078e0204 */
[----:B------:R-:W-:-:S07]  /*2e190*/  IMAD.MOV.U32 R13, RZ, RZ, R4 ;  /* 0x000000ffff0d7224 */ /* 0x000fce00078e0004 */
[----:B------:R-:W-:Y:S05]  /*2e1a0*/  WARPSYNC.COLLECTIVE R15, `(.L_x_2162) ;  /* 0x000000000f087348 */ /* 0x000fea0003c00000 */
[----:B------:R0:W1:Y:S02]  /*2e1b0*/  SHFL.UP P6, R14, R13, R12, R11 ;  /* 0x0400000c0d0e7389 */ /* 0x00006400000c000b */
[----:B01----:R-:W-:Y:S01]  /*2e1c0*/  ENDCOLLECTIVE ;  /* 0x000000000000791b */ /* 0x003fe20003800000 */
.L_x_2162:
[----:B------:R-:W-:Y:S01]  /*2e1d0*/  IMAD.MOV.U32 R12, RZ, RZ, 0x4 ;  /* 0x00000004ff0c7424 */ /* 0x000fe200078e00ff */
[----:B------:R-:W-:-:S05]  /*2e1e0*/  SEL R3, R14, RZ, P2 ;  /* 0x000000ff0e037207 */ /* 0x000fca0001000000 */
[----:B------:R-:W-:-:S04]  /*2e1f0*/  IMAD.IADD R6, R4, 0x1, R3 ;  /* 0x0000000104067824 */ /* 0x000fc800078e0203 */
[----:B------:R-:W-:-:S07]  /*2e200*/  IMAD.MOV.U32 R13, RZ, RZ, R6 ;  /* 0x000000ffff0d7224 */ /* 0x000fce00078e0006 */
[----:B------:R-:W-:Y:S05]  /*2e210*/  WARPSYNC.COLLECTIVE R15, `(.L_x_2163) ;  /* 0x000000000f087348 */ /* 0x000fea0003c00000 */
[----:B------:R0:W1:Y:S02]  /*2e220*/  SHFL.UP P6, R14, R13, R12, R11 ;  /* 0x0400000c0d0e7389 */ /* 0x00006400000c000b */
[----:B01----:R-:W-:Y:S01]  /*2e230*/  ENDCOLLECTIVE ;  /* 0x000000000000791b */ /* 0x003fe20003800000 */
.L_x_2163:
[----:B------:R-:W-:Y:S01]  /*2e240*/  IMAD.MOV.U32 R12, RZ, RZ, 0x8 ;  /* 0x00000008ff0c7424 */ /* 0x000fe200078e00ff */
[----:B------:R-:W-:-:S05]  /*2e250*/  SEL R3, R14, RZ, P3 ;  /* 0x000000ff0e037207 */ /* 0x000fca0001800000 */
[----:B------:R-:W-:-:S04]  /*2e260*/  IMAD.IADD R2, R6, 0x1, R3 ;  /* 0x0000000106027824 */ /* 0x000fc800078e0203 */
[----:B------:R-:W-:-:S07]  /*2e270*/  IMAD.MOV.U32 R13, RZ, RZ, R2 ;  /* 0x000000ffff0d7224 */ /* 0x000fce00078e0002 */
[----:B------:R-:W-:Y:S05]  /*2e280*/  WARPSYNC.COLLECTIVE R15, `(.L_x_2164) ;  /* 0x000000000f087348 */ /* 0x000fea0003c00000 */
[----:B------:R0:W1:Y:S02]  /*2e290*/  SHFL.UP P6, R14, R13, R12, R11 ;  /* 0x0400000c0d0e7389 */ /* 0x00006400000c000b */
[----:B01----:R-:W-:Y:S01]  /*2e2a0*/  ENDCOLLECTIVE ;  /* 0x000000000000791b */ /* 0x003fe20003800000 */
.L_x_2164:
[----:B------:R-:W-:Y:S01]  /*2e2b0*/  IMAD.MOV.U32 R12, RZ, RZ, 0x10 ;  /* 0x00000010ff0c7424 */ /* 0x000fe200078e00ff */
[----:B------:R-:W-:-:S05]  /*2e2c0*/  SEL R3, R14, RZ, P4 ;  /* 0x000000ff0e037207 */ /* 0x000fca0002000000 */
[----:B------:R-:W-:-:S04]  /*2e2d0*/  IMAD.IADD R3, R2, 0x1, R3 ;  /* 0x0000000102037824 */ /* 0x000fc800078e0203 */
[----:B------:R-:W-:-:S07]  /*2e2e0*/  IMAD.MOV.U32 R13, RZ, RZ, R3 ;  /* 0x000000ffff0d7224 */ /* 0x000fce00078e0003 */
[----:B------:R-:W-:Y:S05]  /*2e2f0*/  WARPSYNC.COLLECTIVE R15, `(.L_x_2165) ;  /* 0x000000000f087348 */ /* 0x000fea0003c00000 */
[----:B------:R0:W1:Y:S02]  /*2e300*/  SHFL.UP P6, R14, R13, R12, R11 ;  /* 0x0400000c0d0e7389 */ /* 0x00006400000c000b */
[----:B01----:R-:W-:Y:S01]  /*2e310*/  ENDCOLLECTIVE ;  /* 0x000000000000791b */ /* 0x003fe20003800000 */
.L_x_2165:
        /* <DEDUP_REMOVED lines=8> */
.L_x_2166:
[----:B------:R-:W-:Y:S05]  /*2e3a0*/  BRA `(.L_x_2167) ;  /* 0xffffffac000c7947 */ /* 0x000fea000383ffff */
.L_x_1987:
[----:B------:R-:W-:Y:S01]  /*2e3b0*/  BSSY B0, `(.L_x_2168) ;  /* 0x0000008000007945 */ /* 0x000fe20003800000 */
[----:B-----5:R-:W-:Y:S02]  /*2e3c0*/  IMAD.MOV.U32 R13, RZ, RZ, R17 ;  /* 0x000000ffff0d7224 */ /* 0x020fe400078e0011 */
[----:B------:R-:W-:Y:S02]  /*2e3d0*/  IMAD.MOV.U32 R12, RZ, RZ, 0x1 ;  /* 0x00000001ff0c7424 */ /* 0x000fe400078e00ff */
[----:B------:R-:W-:Y:S02]  /*2e3e0*/  IMAD.MOV.U32 R11, RZ, RZ, RZ ;  /* 0x000000ffff0b7224 */ /* 0x000fe400078e00ff */
[----:B------:R-:W-:-:S07]  /*2e3f0*/  IMAD.MOV.U32 R15, RZ, RZ, -0x1 ;  /* 0xffffffffff0f7424 */ /* 0x000fce00078e00ff */
[----:B01----:R-:W-:Y:S05]  /*2e400*/  WARPSYNC.COLLECTIVE R15, `(.L_x_2169) ;  /* 0x000000000f087348 */ /* 0x003fea0003c00000 */
[----:B------:R2:W3:Y:S02]  /*2e410*/  SHFL.UP P6, R14, R13, R12, R11 ;  /* 0x0400000c0d0e7389 */ /* 0x0004e400000c000b */
[----:B0123--:R-:W-:Y:S01]  /*2e420*/  ENDCOLLECTIVE ;  /* 0x000000000000791b */ /* 0x00ffe20003800000 */
.L_x_2169:
[----:B------:R-:W-:Y:S05]  /*2e430*/  BSYNC B0 ;  /* 0x0000000000007941 */ /* 0x000fea0003800000 */
.L_x_2168:
        /* <DEDUP_REMOVED lines=8> */
.L_x_2170:
[----:B------:R-:W-:Y:S01]  /*2e4c0*/  IMAD.MOV.U32 R12, RZ, RZ, 0x4 ;  /* 0x00000004ff0c7424 */ /* 0x000fe200078e00ff */
[----:B------:R-:W-:-:S05]  /*2e4d0*/  SEL R2, R14, RZ, P2 ;  /* 0x000000ff0e027207 */ /* 0x000fca0001000000 */
[----:B------:R-:W-:-:S04]  /*2e4e0*/  IMAD.IADD R2, R13, 0x1, R2 ;  /* 0x000000010d027824 */ /* 0x000fc800078e0202 */
[----:B------:R-:W-:-:S07]  /*2e4f0*/  IMAD.MOV.U32 R13, RZ, RZ, R2 ;  /* 0x000000ffff0d7224 */ /* 0x000fce00078e0002 */
[----:B------:R-:W-:Y:S05]  /*2e500*/  WARPSYNC.COLLECTIVE R15, `(.L_x_2171) ;  /* 0x000000000f087348 */ /* 0x000fea0003c00000 */
[----:B------:R0:W1:Y:S02]  /*2e510*/  SHFL.UP P6, R14, R13, R12, R11 ;  /* 0x0400000c0d0e7389 */ /* 0x00006400000c000b */
[----:B01----:R-:W-:Y:S01]  /*2e520*/  ENDCOLLECTIVE ;  /* 0x000000000000791b */ /* 0x003fe20003800000 */
.L_x_2171:
[----:B------:R-:W-:Y:S01]  /*2e530*/  IMAD.MOV.U32 R12, RZ, RZ, 0x8 ;  /* 0x00000008ff0c7424 */ /* 0x000fe200078e00ff */
[----:B------:R-:W-:-:S05]  /*2e540*/  SEL R3, R14, RZ, P3 ;  /* 0x000000ff0e037207 */ /* 0x000fca0001800000 */
[----:B------:R-:W-:-:S04]  /*2e550*/  IMAD.IADD R3, R2, 0x1, R3 ;  /* 0x0000000102037824 */ /* 0x000fc800078e0203 */
[----:B------:R-:W-:-:S07]  /*2e560*/  IMAD.MOV.U32 R13, RZ, RZ, R3 ;  /* 0x000000ffff0d7224 */ /* 0x000fce00078e0003 */
[----:B------:R-:W-:Y:S05]  /*2e570*/  WARPSYNC.COLLECTIVE R15, `(.L_x_2172) ;  /* 0x000000000f087348 */ /* 0x000fea0003c00000 */
[----:B------:R0:W1:Y:S02]  /*2e580*/  SHFL.UP P6, R14, R13, R12, R11 ;  /* 0x0400000c0d0e7389 */ /* 0x00006400000c000b */
[----:B01----:R-:W-:Y:S01]  /*2e590*/  ENDCOLLECTIVE ;  /* 0x000000000000791b */ /* 0x003fe20003800000 */
.L_x_2172:
[----:B------:R-:W-:Y:S01]  /*2e5a0*/  IMAD.MOV.U32 R12, RZ, RZ, 0x10 ;  /* 0x00000010ff0c7424 */ /* 0x000fe200078e00ff */
[----:B------:R-:W-:-:S05]  /*2e5b0*/  SEL R4, R14, RZ, P4 ;  /* 0x000000ff0e047207 */ /* 0x000fca0002000000 */
[----:B------:R-:W-:-:S04]  /*2e5c0*/  IMAD.IADD R4, R3, 0x1, R4 ;  /* 0x0000000103047824 */ /* 0x000fc800078e0204 */
[----:B------:R-:W-:-:S07]  /*2e5d0*/  IMAD.MOV.U32 R13, RZ, RZ, R4 ;  /* 0x000000ffff0d7224 */ /* 0x000fce00078e0004 */
[----:B------:R-:W-:Y:S05]  /*2e5e0*/  WARPSYNC.COLLECTIVE R15, `(.L_x_2173) ;  /* 0x000000000f087348 */ /* 0x000fea0003c00000 */
[----:B------:R0:W1:Y:S02]  /*2e5f0*/  SHFL.UP P6, R14, R13, R12, R11 ;  /* 0x0400000c0d0e7389 */ /* 0x00006400000c000b */
[----:B01----:R-:W-:Y:S01]  /*2e600*/  ENDCOLLECTIVE ;  /* 0x000000000000791b */ /* 0x003fe20003800000 */
.L_x_2173:
        /* <DEDUP_REMOVED lines=8> */
.L_x_2174:
[----:B------:R-:W-:Y:S05]  /*2e690*/  BRA `(.L_x_2175) ;  /* 0xffffffa800ec7947 */ /* 0x000fea000383ffff */
.L_x_1989:
[----:B------:R-:W-:Y:S01]  /*2e6a0*/  BSSY B0, `(.L_x_2176) ;  /* 0x0000006000007945 */ /* 0x000fe20003800000 */
[----:B------:R-:W-:Y:S01]  /*2e6b0*/  PLOP3.LUT P6, PT, P6, PT, PT, 0x8, 0x0 ;  /* 0x000000000000781c */ /* 0x000fe200037ce170 */
[----:B------:R-:W-:-:S12]  /*2e6c0*/  IMAD.MOV.U32 R15, RZ, RZ, -0x1 ;  /* 0xffffffffff0f7424 */ /* 0x000fd800078e00ff */
[----:B01----:R-:W-:Y:S05]  /*2e6d0*/  WARPSYNC.COLLECTIVE R15, `(.L_x_2177) ;  /* 0x000000000f087348 */ /* 0x003fea0003c00000 */
[----:B------:R-:W-:Y:S01]  /*2e6e0*/  VOTE.ANY R14, PT, P6 ;  /* 0x00000000000e7806 */ /* 0x000fe200030e0100 */
[----:B01----:R-:W-:Y:S06]  /*2e6f0*/  ENDCOLLECTIVE ;  /* 0x000000000000791b */ /* 0x003fec0003800000 */
.L_x_2177:
[----:B------:R-:W-:Y:S05]  /*2e700*/  BSYNC B0 ;  /* 0x0000000000007941 */ /* 0x000fea0003800000 */
.L_x_2176:
        /* <DEDUP_REMOVED lines=9> */
.L_x_2178:
[----:B------:R-:W-:Y:S01]  /*2e7a0*/  IMAD.MOV.U32 R17, RZ, RZ, R14 ;  /* 0x000000ffff117224 */ /* 0x000fe200078e000e */
[----:B------:R-:W-:Y:S06]  /*2e7b0*/  BRA `(.L_x_2179) ;  /* 0xffffffa800dc7947 */ /* 0x000fec000383ffff */
.L_x_1991:
[----:B------:R-:W-:Y:S01]  /*2e7c0*/  BSSY B0, `(.L_x_2180) ;  /* 0x0000007000007945 */ /* 0x000fe20003800000 */
[----:B------:R-:W-:Y:S02]  /*2e7d0*/  IMAD.MOV.U32 R13, RZ, RZ, R2 ;  /* 0x000000ffff0d7224 */ /* 0x000fe400078e0002 */
[----:B------:R-:W-:Y:S02]  /*2e7e0*/  IMAD.MOV.U32 R11, RZ, RZ, 0x1f ;  /* 0x0000001fff0b7424 */ /* 0x000fe400078e00ff */
[----:B------:R-:W-:-:S07]  /*2e7f0*/  IMAD.MOV.U32 R15, RZ, RZ, -0x1 ;  /* 0xffffffffff0f7424 */ /* 0x000fce00078e00ff */
[----:B0123--:R-:W-:Y:S05]  /*2e800*/  WARPSYNC.COLLECTIVE R15, `(.L_x_2181) ;  /* 0x000000000f087348 */ /* 0x00ffea0003c00000 */
[----:B------:R4:W0:Y:S02]  /*2e810*/  SHFL.IDX P6, R14, R13, R12, R11 ;  /* 0x0000000c0d0e7389 */ /* 0x00082400000c000b */
[----:B01234-:R-:W-:Y:S01]  /*2e820*/  ENDCOLLECTIVE ;  /* 0x000000000000791b */ /* 0x01ffe20003800000 */
.L_x_2181:
[----:B------:R-:W-:Y:S05]  /*2e830*/  BSYNC B0 ;  /* 0x0000000000007941 */ /* 0x000fea0003800000 */
.L_x_2180:
[----:B------:R-:W-:Y:S05]  /*2e840*/  BRA `(.L_x_1990) ;  /* 0xffffffa800d47947 */ /* 0x000fea000383ffff */
.L_x_1995:
[----:B0-----:R0:W3:Y:S02]  /*2e850*/  SYNCS.PHASECHK.TRANS64.TRYWAIT P0, [R5+URZ+0x30820], R0 ;  /* 0x03082000050075a7 */ /* 0x0010e4000800017f */
[----:B---3--:R-:W-:Y:S05]  /*2e860*/  @!P0 NANOSLEEP.SYNCS 0x989680 ;  /* 0x009896800000895d */ /* 0x008fea0003900000 */
[----:B------:R-:W3:Y:S02]  /*2e870*/  @!P0 SYNCS.PHASECHK.TRANS64 P0, [R5+URZ+0x30820], R0 ;  /* 0x03082000050085a7 */ /* 0x000ee4000800007f */
[----:B---3--:R-:W-:Y:S05]  /*2e880*/  @!P0 BRA `(.L_x_1995) ;  /* 0xfffffffc00f08947 */ /* 0x008fea000383ffff */
[----:B------:R-:W-:Y:S05]  /*2e890*/  BRA `(.L_x_2182) ;  /* 0xffffffb0004c7947 */ /* 0x000fea000383ffff */
.L_x_1996:
        /* <DEDUP_REMOVED lines=11> */
.L_x_2184:
[----:B------:R-:W-:Y:S05]  /*2e950*/  BSYNC B0 ;  /* 0x0000000000007941 */ /* 0x000fea0003800000 */
.L_x_2183:
[----:B------:R-:W-:Y:S05]  /*2e960*/  BRA `(.L_x_2185) ;  /* 0xffffffb000347947 */ /* 0x000fea000383ffff */
.L_x_1997:
[----:B------:R-:W-:Y:S01]  /*2e970*/  BSSY B0, `(.L_x_2186) ;  /* 0x0000006000007945 */ /* 0x000fe20003800000 */
[----:B------:R-:W-:-:S07]  /*2e980*/  IMAD.MOV.U32 R15, RZ, RZ, -0x1 ;  /* 0xffffffffff0f7424 */ /* 0x000fce00078e00ff */
[----:B012---:R-:W-:Y:S05]  /*2e990*/  WARPSYNC.COLLECTIVE R15, `(.L_x_2187) ;  /* 0x000000000f0c7348 */ /* 0x007fea0003c00000 */
[----:B------:R-:W-:Y:S02]  /*2e9a0*/  ELECT P6, UR62, PT ;  /* 0x00000000003e782f */ /* 0x000fe400038c0000 */
[----:B------:R-:W-:Y:S01]  /*2e9b0*/  MOV R14, UR62 ;  /* 0x0000003e000e7c02 */ /* 0x000fe20008000f00 */
[----:B012---:R-:W-:Y:S10]  /*2e9c0*/  ENDCOLLECTIVE ;  /* 0x000000000000791b */ /* 0x007ff40003800000 */
.L_x_2187:
[----:B------:R-:W-:Y:S05]  /*2e9d0*/  BSYNC B0 ;  /* 0x0000000000007941 */ /* 0x000fea0003800000 */
.L_x_2186:
[----:B------:R-:W-:Y:S05]  /*2e9e0*/  BRA `(.L_x_2188) ;  /* 0xffffffb000287947 */ /* 0x000fea000383ffff */
.L_x_1999:
[----:B0-----:R0:W3:Y:S02]  /*2e9f0*/  SYNCS.PHASECHK.TRANS64.TRYWAIT P1, [R3+URZ+0x30840], R2 ;  /* 0x03084002030075a7 */ /* 0x0010e4000802017f */
[----:B---3--:R-:W-:Y:S05]  /*2ea00*/  @!P1 NANOSLEEP.SYNCS 0x989680 ;  /* 0x009896800000995d */ /* 0x008fea0003900000 */
[----:B------:R-:W3:Y:S02]  /*2ea10*/  @!P1 SYNCS.PHASECHK.TRANS64 P1, [R3+URZ+0x30840], R2 ;  /* 0x03084002030095a7 */ /* 0x000ee4000802007f */
[----:B---3--:R-:W-:Y:S05]  /*2ea20*/  @!P1 BRA `(.L_x_1999) ;  /* 0xfffffffc00f09947 */ /* 0x008fea000383ffff */
[----:B------:R-:W-:Y:S05]  /*2ea30*/  BRA `(.L_x_2189) ;  /* 0xffffffb000487947 */ /* 0x000fea000383ffff */
.L_x_2001:
[----:B---3--:R3:W4:Y:S02]  /*2ea40*/  SYNCS.PHASECHK.TRANS64.TRYWAIT P1, [R25+URZ+0x30840], R0 ;  /* 0x03084000190075a7 */ /* 0x008724000802017f */
[----:B----4-:R-:W-:Y:S05]  /*2ea50*/  @!P1 NANOSLEEP.SYNCS 0x989680 ;  /* 0x009896800000995d */ /* 0x010fea0003900000 */
[----:B------:R-:W4:Y:S02]  /*2ea60*/  @!P1 SYNCS.PHASECHK.TRANS64 P1, [R25+URZ+0x30840], R0 ;  /* 0x03084000190095a7 */ /* 0x000f24000802007f */
[----:B----4-:R-:W-:Y:S05]  /*2ea70*/  @!P1 BRA `(.L_x_2001) ;  /* 0xfffffffc00f09947 */ /* 0x010fea000383ffff */
[----:B------:R-:W-:Y:S05]  /*2ea80*/  BRA `(.L_x_2190) ;  /* 0xffffffb000547947 */ /* 0x000fea000383ffff */
.L_x_2003:
[----:B----4-:R4:W0:Y:S02]  /*2ea90*/  SYNCS.PHASECHK.TRANS64.TRYWAIT P1, [R3+URZ+0x30860], R2 ;  /* 0x03086002030075a7 */ /* 0x010824000802017f */
[----:B0-----:R-:W-:Y:S05]  /*2eaa0*/  @!P1 NANOSLEEP.SYNCS 0x989680 ;  /* 0x009896800000995d */ /* 0x001fea0003900000 */
[----:B------:R-:W0:Y:S02]  /*2eab0*/  @!P1 SYNCS.PHASECHK.TRANS64 P1, [R3+URZ+0x30860], R2 ;  /* 0x03086002030095a7 */ /* 0x000e24000802007f */
[----:B0-----:R-:W-:Y:S05]  /*2eac0*/  @!P1 BRA `(.L_x_2003) ;  /* 0xfffffffc00f09947 */ /* 0x001fea000383ffff */
[----:B------:R-:W-:Y:S05]  /*2ead0*/  BRA `(.L_x_2191) ;  /* 0xffffffb000507947 */ /* 0x000fea000383ffff */
.L_x_2192:
        /* <DEDUP_REMOVED lines=10> */
.L_x_15829:


//--------------------- .text._ZN7cutlass13device_kernelIN5flash11enable_sm90INS1_16FlashAttnFwdSm90INS1_25CollectiveMainloopFwdSm90ILi2EN4cute5tupleIJNS5_1CILi1EEES8_S8_EEENS6_IJNS7_ILi128EEENS7_ILi80EEENS7_ILi256EEEEEELi256ENS_10bfloat16_tEfNS_4arch4Sm90ELb1ELb0ELb0ELb0ELb1ELb0ELb0ELb1ELb1ELb1ELb0ELb0EEENS1_21CollectiveEpilogueFwdINS6_IJSA_SC_SB_EEES9_SE_SG_Li256ELb0ELb1ELb0ELb0EEENS1_30DynamicPersistentTileSchedulerILi256ELi128ELb0ELb1ELb1EEEEEEEEEvNT_6ParamsE --------------------------
	.section	.text._ZN7cutlass13device_kernelIN5flash11enable_sm90INS1_16FlashAttnFwdSm90INS1_25CollectiveMainloopFwdSm90ILi2EN4cute5tupleIJNS5_1CILi1EEES8_S8_EEENS6_IJNS7_ILi128EEENS7_ILi80EEENS7_ILi256EEEEEELi256ENS_10bfloat16_tEfNS_4arch4Sm90ELb1ELb0ELb0ELb0ELb1ELb0ELb0ELb1ELb1ELb1ELb0ELb0EEENS1_21CollectiveEpilogueFwdINS6_IJSA_SC_SB_EEES9_SE_SG_Li256ELb0ELb1ELb0ELb0EEENS1_30DynamicPersistentTileSchedulerILi256ELi128ELb0ELb1ELb1EEEEEEEEEvNT_6ParamsE,"ax",@progbits
	.align	128
.text._ZN7cutlass13device_kernelIN5flash11enable_sm90INS1_16FlashAttnFwdSm90INS1_25CollectiveMainloopFwdSm90ILi2EN4cute5tupleIJNS5_1CILi1EEES8_S8_EEENS6_IJNS7_ILi128EEENS7_ILi80EEENS7_ILi256EEEEEELi256ENS_10bfloat16_tEfNS_4arch4Sm90ELb1ELb0ELb0ELb0ELb1ELb0ELb0ELb1ELb1ELb1ELb0ELb0EEENS1_21CollectiveEpilogueFwdINS6_IJSA_SC_SB_EEES9_SE_SG_Li256ELb0ELb1ELb0ELb0EEENS1_30DynamicPersistentTileSchedulerILi256ELi128ELb0ELb1ELb1EEEEEEEEEvNT_6ParamsE:
        .type           _ZN7cutlass13device_kernelIN5flash11enable_sm90INS1_16FlashAttnFwdSm90INS1_25CollectiveMainloopFwdSm90ILi2EN4cute5tupleIJNS5_1CILi1EEES8_S8_EEENS6_IJNS7_ILi128EEENS7_ILi80EEENS7_ILi256EEEEEELi256ENS_10bfloat16_tEfNS_4arch4Sm90ELb1ELb0ELb0ELb0ELb1ELb0ELb0ELb1ELb1ELb1ELb0ELb0EEENS1_21CollectiveEpilogueFwdINS6_IJSA_SC_SB_EEES9_SE_SG_Li256ELb0ELb1ELb0ELb0EEENS1_30DynamicPersistentTileSchedulerILi256ELi128ELb0ELb1ELb1EEEEEEEEEvNT_6ParamsE,@function
        .size           _ZN7cutlass13device_kernelIN5flash11enable_sm90INS1_16FlashAttnFwdSm90INS1_25CollectiveMainloopFwdSm90ILi2EN4cute5tupleIJNS5_1CILi1EEES8_S8_EEENS6_IJNS7_ILi128EEENS7_ILi80EEENS7_ILi256EEEEEELi256ENS_10bfloat16_tEfNS_4arch4Sm90ELb1ELb0ELb0ELb0ELb1ELb0ELb0ELb1ELb1ELb1ELb0ELb0EEENS1_21CollectiveEpilogueFwdINS6_IJSA_SC_SB_EEES9_SE_SG_Li256ELb0ELb1ELb0ELb0EEENS1_30DynamicPersistentTileSchedulerILi256ELi128ELb0ELb1ELb1EEEEEEEEEvNT_6ParamsE,(.L_x_15830 - _ZN7cutlass13device_kernelIN5flash11enable_sm90INS1_16FlashAttnFwdSm90INS1_25CollectiveMainloopFwdSm90ILi2EN4cute5tupleIJNS5_1CILi1EEES8_S8_EEENS6_IJNS7_ILi128EEENS7_ILi80EEENS7_ILi256EEEEEELi256ENS_10bfloat16_tEfNS_4arch4Sm90ELb1ELb0ELb0ELb0ELb1ELb0ELb0ELb1ELb1ELb1ELb0ELb0EEENS1_21CollectiveEpilogueFwdINS6_IJSA_SC_SB_EEES9_SE_SG_Li256ELb0ELb1ELb0ELb0EEENS1_30DynamicPersistentTileSchedulerILi256ELi128ELb0ELb1ELb1EEEEEEEEEvNT_6ParamsE)
        .other          _ZN7cutlass13device_kernelIN5flash11enable_sm90INS1_16FlashAttnFwdSm90INS1_25CollectiveMainloopFwdSm90ILi2EN4cute5tupleIJNS5_1CILi1EEES8_S8_EEENS6_IJNS7_ILi128EEENS7_ILi80EEENS7_ILi256EEEEEELi256ENS_10bfloat16_tEfNS_4arch4Sm90ELb1ELb0ELb0ELb0ELb1ELb0ELb0ELb1ELb1ELb1ELb0ELb0EEENS1_21CollectiveEpilogueFwdINS6_IJSA_SC_SB_EEES9_SE_SG_Li256ELb0ELb1ELb0ELb0EEENS1_30DynamicPersistentTileSchedulerILi256ELi128ELb0ELb1ELb1EEEEEEEEEvNT_6ParamsE,@"STO_CUDA_ENTRY STV_DEFAULT"
_ZN7cutlass13device_kernelIN5flash11enable_sm90INS1_16FlashAttnFwdSm90INS1_25CollectiveMainloopFwdSm90ILi2EN4cute5tupleIJNS5_1CILi1EEES8_S8_EEENS6_IJNS7_ILi128EEENS7_ILi80EEENS7_ILi256EEEEEELi256ENS_10bfloat16_tEfNS_4arch4Sm90ELb1ELb0ELb0ELb0ELb1ELb0ELb0ELb1ELb1ELb1ELb0ELb0EEENS1_21CollectiveEpilogueFwdINS6_IJSA_SC_SB_EEES9_SE_SG_Li256ELb0ELb1ELb0ELb0EEENS1_30DynamicPersistentTileSchedulerILi256ELi128ELb0ELb1ELb1EEEEEEEEEvNT_6ParamsE:
        /* <DEDUP_REMOVED lines=45> */
.L_x_2193:
        /* <DEDUP_REMOVED lines=22> */
.L_x_2194:
        /* <DEDUP_REMOVED lines=18> */
.L_x_2195:
        /* <DEDUP_REMOVED lines=22> */
.L_x_2196:
        /* <DEDUP_REMOVED lines=23> */
.L_x_2197:
        /* <DEDUP_REMOVED lines=10> */
.L_x_2199:
        /* <DEDUP_REMOVED lines=10> */
[----:B------:R-:W2:Y:S01]  /*0960*/  LDL R3, [R1+0x4] ;  /* 0x0000040001037983 */ /* 0x000ea20000100800 */
[----:B------:R-:W-:Y:S01]  /*0970*/  UMOV UR36, URZ ;  /* 0x0000003f00247c82 */ /* 0x000fe20008000000 */
[----:B0-----:R-:W0:Y:S02]  /*0980*/  S2R R2, SR_TID.X ;  /* 0x0000000000027919 */ /* 0x001e240000002100 */
[----:B0-----:R-:W-:-:S05]  /*0990*/  VIADD R12, R2, 0xffffff80 ;  /* 0xffffff80020c7836 */ /* 0x001fca0000000000 */
[----:B------:R-:W-:-:S04]  /*09a0*/  SHF.R.S32.HI R0, RZ, 0x1f, R12 ;  /* 0x0000001fff007819 */ /* 0x000fc8000001140c */
[CC--:B------:R-:W-:Y:S02]  /*09b0*/  LEA.HI R2, R0.reuse, R12.reuse, RZ, 0x7 ;  /* 0x0000000c00027211 */ /* 0x0c0fe400078f38ff */
[-C--:B------:R-:W-:Y:S02]  /*09c0*/  LEA.HI R4, R0, R12.reuse, RZ, 0x5 ;  /* 0x0000000c00047211 */ /* 0x080fe400078f28ff */
[----:B------:R-:W-:Y:S02]  /*09d0*/  LOP3.LUT R224, R2, 0xffffff80, RZ, 0xc0, !PT ;  /* 0xffffff8002e07812 */ /* 0x000fe400078ec0ff */
[----:B------:R-:W-:Y:S01]  /*09e0*/  LEA.HI R11, R0, R12, RZ, 0x2 ;  /* 0x0000000c000b7211 */ /* 0x000fe200078f10ff */
[----:B------:R-:W-:Y:S01]  /*09f0*/  IMAD.SHL.U32 R5, R4, 0x20, RZ ;  /* 0x0000002004057824 */ /* 0x000fe200078e00ff */
[----:B------:R-:W-:Y:S01]  /*0a00*/  SHF.R.S32.HI R225, RZ, 0x7, R2 ;  /* 0x00000007ffe17819 */ /* 0x000fe20000011402 */
[----:B------:R-:W-:Y:S01]  /*0a10*/  IMAD.IADD R224, R12, 0x1, -R224 ;  /* 0x000000010ce07824 */ /* 0x000fe200078e0ae0 */
[----:B------:R-:W-:-:S02]  /*0a20*/  LOP3.LUT R11, R11, 0xfffffffc, RZ, 0xc0, !PT ;  /* 0xfffffffc0b0b7812 */ /* 0x000fc400078ec0ff */
[----:B------:R-:W-:Y:S02]  /*0a30*/  LEA.HI R2, R2, R225, RZ, 0x1 ;  /* 0x000000e102027211 */ /* 0x000fe400078f08ff */
[----:B------:R-:W-:Y:S01]  /*0a40*/  SHF.R.S32.HI R7, RZ, 0x1f, R224 ;  /* 0x0000001fff077819 */ /* 0x000fe200000114e0 */
[----:B------:R-:W-:Y:S01]  /*0a50*/  IMAD.IADD R11, R12, 0x1, -R11 ;  /* 0x000000010c0b7824 */ /* 0x000fe200078e0a0b */
[----:B------:R-:W-:Y:S02]  /*0a60*/  LOP3.LUT R5, R5, 0xfffffc00, RZ, 0xc0, !PT ;  /* 0xfffffc0005057812 */ /* 0x000fe400078ec0ff */
[CC--:B------:R-:W-:Y:S02]  /*0a70*/  LEA.HI R8, R7.reuse, R224.reuse, RZ, 0x2 ;  /* 0x000000e007087211 */ /* 0x0c0fe400078f10ff */
[----:B------:R-:W-:Y:S02]  /*0a80*/  LEA.HI R7, R7, R224, RZ, 0x5 ;  /* 0x000000e007077211 */ /* 0x000fe400078f28ff */
[----:B------:R-:W-:-:S02]  /*0a90*/  SHF.R.S32.HI R9, RZ, 0x2, R8 ;  /* 0x00000002ff097819 */ /* 0x000fc40000011408 */
[----:B------:R-:W-:Y:S02]  /*0aa0*/  SHF.R.S32.HI R10, RZ, 0x1f, R8 ;  /* 0x0000001fff0a7819 */ /* 0x000fe40000011408 */
[----:B------:R-:W-:Y:S02]  /*0ab0*/  SHF.R.S32.HI R7, RZ, 0x5, R7 ;  /* 0x00000005ff077819 */ /* 0x000fe40000011407 */
[----:B------:R-:W-:Y:S02]  /*0ac0*/  LEA.HI R10, R10, R9, RZ, 0x3 ;  /* 0x000000090a0a7211 */ /* 0x000fe400078f18ff */
[----:B------:R-:W-:Y:S02]  /*0ad0*/  LOP3.LUT R2, R2, 0x3fffffe, RZ, 0xc0, !PT ;  /* 0x03fffffe02027812 */ /* 0x000fe400078ec0ff */
[----:B------:R-:W-:-:S03]  /*0ae0*/  LOP3.LUT R10, R10, 0xfffffff8, RZ, 0xc0, !PT ;  /* 0xfffffff80a0a7812 */ /* 0x000fc600078ec0ff */
[----:B------:R-:W-:Y:S02]  /*0af0*/  IMAD.IADD R2, R225, 0x1, -R2 ;  /* 0x00000001e1027824 */ /* 0x000fe400078e0a02 */
[----:B------:R-:W-:-:S04]  /*0b00*/  IMAD.IADD R10, R9, 0x1, -R10 ;  /* 0x00000001090a7824 */ /* 0x000fc800078e0a0a */
[----:B------:R-:W-:-:S04]  /*0b10*/  IMAD R7, R7, 0x10, R10 ;  /* 0x0000001007077824 */ /* 0x000fc800078e020a */
[----:B------:R-:W-:Y:S01]  /*0b20*/  IMAD R226, R2, 0x40, R7 ;  /* 0x0000004002e27824 */ /* 0x000fe200078e0207 */
[----:B--2---:R-:W-:Y:S02]  /*0b30*/  R2UR UR5, R3 ;  /* 0x00000000030572ca */ /* 0x004fe400000e0000 */
[CC--:B------:R-:W-:Y:S02]  /*0b40*/  LEA.HI R3, R0.reuse, R12.reuse, RZ, 0x4 ;  /* 0x0000000c00037211 */ /* 0x0c0fe400078f20ff */
[----:B------:R-:W-:Y:S02]  /*0b50*/  LEA.HI R0, R0, R12, RZ, 0x3 ;  /* 0x0000000c00007211 */ /* 0x000fe400078f18ff */
[----:B------:R-:W-:Y:S02]  /*0b60*/  SHF.R.S32.HI R6, RZ, 0x4, R3 ;  /* 0x00000004ff067819 */ /* 0x000fe40000011403 */
[C---:B------:R-:W-:Y:S02]  /*0b70*/  LOP3.LUT R4, R3.reuse, 0x3fffff0, RZ, 0xc0, !PT ;  /* 0x03fffff003047812 */ /* 0x040fe400078ec0ff */
[----:B------:R-:W-:-:S02]  /*0b80*/  LEA.HI R3, R3, R6, RZ, 0x1 ;  /* 0x0000000603037211 */ /* 0x000fc400078f08ff */
[----:B------:R-:W-:Y:S01]  /*0b90*/  LOP3.LUT R219, R0, 0xfffffff8, RZ, 0xc0, !PT ;  /* 0xfffffff800db7812 */ /* 0x000fe200078ec0ff */
[C---:B------:R-:W-:Y:S01]  /*0ba0*/  IMAD.IADD R4, R12.reuse, 0x1, -R4 ;  /* 0x000000010c047824 */ /* 0x040fe200078e0a04 */
[----:B------:R-:W-:Y:S01]  /*0bb0*/  LOP3.LUT R3, R3, 0x1ffffffe, RZ, 0xc0, !PT ;  /* 0x1ffffffe03037812 */ /* 0x000fe200078ec0ff */
[----:B------:R-:W-:Y:S01]  /*0bc0*/  ULOP3.LUT UR6, UR5, 0x1, URZ, 0xfc, !UPT ;  /* 0x0000000105067892 */ /* 0x000fe2000f8efc3f */
[----:B------:R-:W-:Y:S01]  /*0bd0*/  IADD3 R219, R12, -R219, RZ ;  /* 0x800000db0cdb7210 */ /* 0x000fe20007ffe0ff */
[----:B------:R-:W-:Y:S01]  /*0be0*/  IMAD R4, R4, 0x40, R5 ;  /* 0x0000004004047824 */ /* 0x000fe200078e0205 */
[----:B------:R-:W-:Y:S01]  /*0bf0*/  LEA.HI R5, R11, R11, RZ, 0x1 ;  /* 0x0000000b0b057211 */ /* 0x000fe200078f08ff */
[----:B------:R-:W-:Y:S01]  /*0c00*/  IMAD.IADD R3, R6, 0x1, -R3 ;  /* 0x0000000106037824 */ /* 0x000fe200078e0a03 */
[----:B------:R-:W-:Y:S01]  /*0c10*/  UMOV UR5, URZ ;  /* 0x0000003f00057c82 */ /* 0x000fe20008000000 */
[----:B------:R-:W-:Y:S01]  /*0c20*/  IMAD.SHL.U32 R22, R219, 0x8, RZ ;  /* 0x00000008db167824 */ /* 0x000fe200078e00ff */
[----:B------:R-:W-:Y:S01]  /*0c30*/  LOP3.LUT R6, R5, 0x1ffffffe, RZ, 0xc0, !PT ;  /* 0x1ffffffe05067812 */ /* 0x000fe200078ec0ff */
[----:B------:R-:W-:Y:S01]  /*0c40*/  IMAD R227, R3, 0x8, R4 ;  /* 0x0000000803e37824 */ /* 0x000fe200078e0204 */
[----:B------:R-:W-:Y:S01]  /*0c50*/  LOP3.LUT R3, R8, 0x7ffffffc, RZ, 0xc0, !PT ;  /* 0x7ffffffc08037812 */ /* 0x000fe200078ec0ff */
[----:B------:R-:W-:Y:S01]  /*0c60*/  IMAD.U32 R2, RZ, RZ, UR6 ;  /* 0x00000006ff027e24 */ /* 0x000fe2000f8e00ff */
[----:B------:R-:W-:Y:S01]  /*0c70*/  SHF.R.S32.HI R222, RZ, 0x3, R0 ;  /* 0x00000003ffde7819 */ /* 0x000fe20000011400 */
[C---:B------:R-:W-:Y:S01]  /*0c80*/  VIADD R217, R22.reuse, 0x40 ;  /* 0x0000004016d97836 */ /* 0x040fe20000000000 */
[----:B------:R-:W-:Y:S01]  /*0c90*/  SHF.R.S32.HI R0, RZ, 0x1f, R22 ;  /* 0x0000001fff007819 */ /* 0x000fe20000011416 */
[C---:B------:R-:W-:Y:S01]  /*0ca0*/  VIADD R216, R22.reuse, 0x80 ;  /* 0x0000008016d87836 */ /* 0x040fe20000000000 */
[----:B------:R0:W-:Y:S01]  /*0cb0*/  STL [R1], R2 ;  /* 0x0000000201007387 */ /* 0x0001e20000100800 */
[----:B------:R-:W-:Y:S01]  /*0cc0*/  VIADD R218, R22, 0xc0 ;  /* 0x000000c016da7836 */ /* 0x000fe20000000000 */
[----:B------:R-:W-:Y:S01]  /*0cd0*/  SHF.R.S32.HI R4, RZ, 0x1f, R217 ;  /* 0x0000001fff047819 */ /* 0x000fe200000114d9 */
[----:B------:R-:W-:-:S02]  /*0ce0*/  IMAD.IADD R215, R11, 0x1, -R6 ;  /* 0x000000010bd77824 */ /* 0x000fc400078e0a06 */
[----:B------:R-:W-:Y:S01]  /*0cf0*/  IMAD.U32 R223, RZ, RZ, UR5 ;  /* 0x00000005ffdf7e24 */ /* 0x000fe2000f8e00ff */
[----:B------:R-:W-:Y:S01]  /*0d00*/  SHF.R.S32.HI R0, RZ, 0x1f, R218 ;  /* 0x0000001fff007819 */ /* 0x000fe200000114da */
[----:B------:R-:W-:Y:S02]  /*0d10*/  IMAD.IADD R214, R224, 0x1, -R3 ;  /* 0x00000001e0d67824 */ /* 0x000fe400078e0a03 */
[----:B------:R-:W-:Y:S01]  /*0d20*/  IMAD R215, R215, 0x8, R226 ;  /* 0x00000008d7d77824 */ /* 0x000fe200078e02e2 */
[----:B0-----:R-:W-:Y:S01]  /*0d30*/  SHF.R.S32.HI R2, RZ, 0x1f, R216 ;  /* 0x0000001fff027819 */ /* 0x001fe200000114d8 */
[----:B------:R-:W-:-:S07]  /*0d40*/  IMAD.U32 R17, RZ, RZ, UR5 ;  /* 0x00000005ff117e24 */ /* 0x000fce000f8e00ff */
.L_x_2256:
        /* <DEDUP_REMOVED lines=21> */
.L_x_2200:
[----:B------:R-:W-:Y:S01]  /*0ea0*/  ULDC UR8, c[0x0][0xc54] ;  /* 0x0003150000087ab9 */ /* 0x000fe20000000800 */
[----:B------:R-:W-:Y:S01]  /*0eb0*/  UMOV UR4, UR9 ;  /* 0x0000000900047c82 */ /* 0x000fe20008000000 */
[----:B------:R-:W-:-:S11]  /*0ec0*/  UISETP.NE.AND UP0, UPT, UR8, 0x1, UPT ;  /* 0x000000010800788c */ /* 0x000fd6000bf05270 */
[----:B------:R-:W-:Y:S02]  /*0ed0*/  @UP0 ULDC.64 UR10, c[0x0][0xc58] ;  /* 0x00031600000a0ab9 */ /* 0x000fe40000000a00 */
[----:B------:R-:W-:-:S04]  /*0ee0*/  UIMAD.WIDE.U32 UR6, UR9, UR10, URZ ;  /* 0x0000000a090672a5 */ /* 0x000fc8000f8e003f */
[----:B------:R-:W-:-:S04]  /*0ef0*/  @UP0 USHF.R.U32.HI UR4, URZ, UR11, UR7 ;  /* 0x0000000b3f040299 */ /* 0x000fc80008011607 */
[----:B------:R-:W-:-:S12]  /*0f00*/  UIMAD UR6, UR4, UR8, URZ ;  /* 0x00000008040672a4 */ /* 0x000fd8000f8e023f */
.L_x_2201:
[----:B------:R-:W-:Y:S01]  /*0f10*/  ULDC.64 UR10, c[0x0][0x418] ;  /* 0x00010600000a7ab9 */ /* 0x000fe20000000a00 */
[----:B------:R-:W-:Y:S01]  /*0f20*/  ULOP3.LUT UR4, URZ, UR4, URZ, 0x33, !UPT ;  /* 0x000000043f047292 */ /* 0x000fe2000f8e333f */
[----:B------:R-:W-:Y:S01]  /*0f30*/  PLOP3.LUT P0, PT, PT, PT, PT, 0x80, 0x0 ;  /* 0x000000000000781c */ /* 0x000fe20003f0f070 */
[----:B------:R-:W-:Y:S01]  /*0f40*/  UISETP.NE.U32.AND UP0, UPT, UR10, URZ, UPT ;  /* 0x0000003f0a00728c */ /* 0x000fe2000bf05070 */
[----:B------:R-:W-:Y:S01]  /*0f50*/  CS2R R2, SRZ ;  /* 0x0000000000027805 */ /* 0x000fe2000001ff00 */
[----:B------:R-:W-:Y:S01]  /*0f60*/  UIADD3 UR10, UR9, -UR6, URZ ;  /* 0x80000006090a7290 */ /* 0x000fe2000fffe03f */
[----:B------:R-:W-:Y:S01]  /*0f70*/  IMAD.MOV.U32 R0, RZ, RZ, RZ ;  /* 0x000000ffff007224 */ /* 0x000fe200078e00ff */
[----:B------:R-:W-:Y:S01]  /*0f80*/  ULDC UR7, c[0x0][0x448] ;  /* 0x0001120000077ab9 */ /* 0x000fe20000000800 */
[----:B------:R-:W-:Y:S01]  /*0f90*/  ULDC UR6, c[0x0][0xc3c] ;  /* 0x00030f0000067ab9 */ /* 0x000fe20000000800 */
[----:B------:R-:W-:Y:S01]  /*0fa0*/  UISETP.NE.AND UP2, UPT, UR7, 0x1, UPT ;  /* 0x000000010700788c */ /* 0x000fe2000bf45270 */
[----:B------:R-:W-:Y:S01]  /*0fb0*/  CS2R R164, SRZ ;  /* 0x0000000000a47805 */ /* 0x000fe2000001ff00 */
[----:B------:R-:W-:Y:S01]  /*0fc0*/  UIADD3 UR4, UR4, UR6, URZ ;  /* 0x0000000604047290 */ /* 0x000fe2000fffe03f */
[----:B------:R-:W-:Y:S01]  /*0fd0*/  CS2R R162, SRZ ;  /* 0x0000000000a27805 */ /* 0x000fe2000001ff00 */
[----:B------:R-:W-:Y:S01]  /*0fe0*/  UP2UR UR6, UPR, URZ, 0x4 ;  /* 0x000000043f067883 */ /* 0x000fe20008000000 */
[----:B------:R-:W-:Y:S01]  /*0ff0*/  CS2R R148, SRZ ;  /* 0x0000000000947805 */ /* 0x000fe2000001ff00 */
[----:B------:R-:W-:Y:S01]  /*1000*/  USHF.L.U32 UR4, UR4, 0x7, URZ ;  /* 0x0000000704047899 */ /* 0x000fe2000800063f */
[----:B------:R-:W-:Y:S01]  /*1010*/  CS2R R160, SRZ ;  /* 0x0000000000a07805 */ /* 0x000fe2000001ff00 */
[----:B------:R-:W-:Y:S01]  /*1020*/  UISETP.NE.AND.EX UP0, UPT, UR11, URZ, UPT, UP0 ;  /* 0x0000003f0b00728c */ /* 0x000fe2000bf05300 */
[----:B------:R-:W-:-:S02]  /*1030*/  CS2R R144, SRZ ;  /* 0x0000000000907805 */ /* 0x000fc4000001ff00 */
[----:B------:R-:W-:Y:S01]  /*1040*/  MOV R212, UR6 ;  /* 0x0000000600d47c02 */ /* 0x000fe20008000f00 */
[----:B------:R-:W-:Y:S01]  /*1050*/  ULDC UR9, c[0x0][0x424] ;  /* 0x0001090000097ab9 */ /* 0x000fe20000000800 */
[----:B------:R-:W-:Y:S01]  /*1060*/  IMAD.U32 R213, RZ, RZ, UR4 ;  /* 0x00000004ffd57e24 */ /* 0x000fe2000f8e00ff */
[----:B------:R-:W-:Y:S01]  /*1070*/  UIADD3 UR4, UR4, 0x7f, URZ ;  /* 0x0000007f04047890 */ /* 0x000fe2000fffe03f */
[----:B------:R-:W-:Y:S01]  /*1080*/  CS2R R128, SRZ ;  /* 0x0000000000807805 */ /* 0x000fe2000001ff00 */
[----:B------:R-:W-:Y:S01]  /*1090*/  ULDC UR8, c[0x0][0x288] ;  /* 0x0000a20000087ab9 */ /* 0x000fe20000000800 */
[----:B------:R-:W-:Y:S01]  /*10a0*/  @UP2 ULDC UR6, c[0x0][0x44c] ;  /* 0x0001130000062ab9 */ /* 0x000fe20000000800 */
[----:B------:R-:W-:Y:S01]  /*10b0*/  UIADD3 UR8, -UR8, 0x50, URZ ;  /* 0x0000005008087890 */ /* 0x000fe2000fffe13f */
[----:B------:R-:W-:Y:S01]  /*10c0*/  CS2R R140, SRZ ;  /* 0x00000000008c7805 */ /* 0x000fe2000001ff00 */
[----:B------:R-:W-:Y:S01]  /*10d0*/  UIMAD.WIDE.U32 UR6, UR4, UR6, URZ ;  /* 0x00000006040672a5 */ /* 0x000fe2000f8e003f */
[----:B------:R-:W-:Y:S01]  /*10e0*/  CS2R R124, SRZ ;  /* 0x00000000007c7805 */ /* 0x000fe2000001ff00 */
[----:B------:R-:W-:Y:S01]  /*10f0*/  USEL UR14, UR9, 0x1, UP0 ;  /* 0x00000001090e7887 */ /* 0x000fe20008000000 */
[----:B------:R-:W-:Y:S01]  /*1100*/  CS2R R96, SRZ ;  /* 0x0000000000607805 */ /* 0x000fe2000001ff00 */
[----:B------:R-:W-:Y:S01]  /*1110*/  ULDC UR12, c[0x0][0x2f0] ;  /* 0x0000bc00000c7ab9 */ /* 0x000fe20000000800 */
[----:B------:R-:W-:Y:S01]  /*1120*/  @UP2 ULDC UR9, c[0x0][0x450] ;  /* 0x0001140000092ab9 */ /* 0x000fe20000000800 */
[----:B------:R-:W-:Y:S01]  /*1130*/  UIMAD UR8, UR14, UR12, UR8 ;  /* 0x0000000c0e0872a4 */ /* 0x000fe2000f8e0208 */
[----:B------:R-:W-:Y:S01]  /*1140*/  CS2R R136, SRZ ;  /* 0x0000000000887805 */ /* 0x000fe2000001ff00 */
[----:B------:R-:W-:Y:S01]  /*1150*/  @UP2 USHF.R.U32.HI UR4, URZ, UR9, UR7 ;  /* 0x000000093f042299 */ /* 0x000fe20008011607 */
[----:B------:R-:W-:Y:S01]  /*1160*/  IMAD.U32 R23, RZ, RZ, UR14 ;  /* 0x0000000eff177e24 */ /* 0x000fe2000f8e00ff */
[----:B------:R-:W-:Y:S01]  /*1170*/  UIMAD UR6, UR14, UR12, 0x4f ;  /* 0x0000004f0e0674a4 */ /* 0x000fe2000f8e020c */
[----:B------:R-:W-:Y:S01]  /*1180*/  CS2R R92, SRZ ;  /* 0x00000000005c7805 */ /* 0x000fe2000001ff00 */
[----:B------:R-:W-:Y:S01]  /*1190*/  UIADD3 UR8, UR8, UR4, URZ ;  /* 0x0000000408087290 */ /* 0x000fe2000fffe03f */
[----:B------:R-:W-:Y:S01]  /*11a0*/  CS2R R88, SRZ ;  /* 0x0000000000587805 */ /* 0x000fe2000001ff00 */
[----:B------:R-:W-:Y:S01]  /*11b0*/  UIMAD.WIDE UR6, UR6, 0x66666667, URZ ;  /* 0x66666667060678a5 */ /* 0x000fe2000f8e023f */
[----:B------:R-:W-:Y:S01]  /*11c0*/  CS2R R132, SRZ ;  /* 0x0000000000847805 */ /* 0x000fe2000001ff00 */
[----:B------:R-:W-:Y:S01]  /*11d0*/  UIMAD.WIDE UR8, UR8, 0x66666667, URZ ;  /* 0x66666667080878a5 */ /* 0x000fe2000f8e023f */
[----:B------:R-:W-:Y:S01]  /*11e0*/  CS2R R84, SRZ ;  /* 0x0000000000547805 */ /* 0x000fe2000001ff00 */
[----:B------:R-:W-:Y:S01]  /*11f0*/  ULDC UR13, c[0x0][0xc54] ;  /* 0x00031500000d7ab9 */ /* 0x000fe20000000800 */
[----:B------:R-:W-:Y:S01]  /*1200*/  USHF.R.U32.HI UR4, URZ, 0x1f, UR7 ;  /* 0x0000001f3f047899 */ /* 0x000fe20008011607 */
[----:B------:R-:W-:Y:S01]  /*1210*/  CS2R R80, SRZ ;  /* 0x0000000000507805 */ /* 0x000fe2000001ff00 */
[----:B------:R-:W-:Y:S01]  /*1220*/  UIMAD UR12, UR5, UR13, UR10 ;  /* 0x0000000d050c72a4 */ /* 0x000fe2000f8e020a */
[----:B------:R-:W-:Y:S01]  /*1230*/  CS2R R194, SRZ ;  /* 0x0000000000c27805 */ /* 0x000fe2000001ff00 */
[----:B------:R-:W-:Y:S01]  /*1240*/  USHF.R.U32.HI UR5, URZ, 0x1f, UR9 ;  /* 0x0000001f3f057899 */ /* 0x000fe20008011609 */
[----:B------:R-:W-:Y:S01]  /*1250*/  CS2R R76, SRZ ;  /* 0x00000000004c7805 */ /* 0x000fe2000001ff00 */
[----:B------:R-:W-:Y:S01]  /*1260*/  ULDC UR11, c[0x0][0xc48] ;  /* 0x00031200000b7ab9 */ /* 0x000fe20000000800 */
[----:B------:R-:W-:Y:S01]  /*1270*/  ULEA.HI.SX32 UR7, UR7, UR4, 0x1b ;  /* 0x0000000407077291 */ /* 0x000fe2000f8fda3f */
[----:B------:R-:W-:Y:S01]  /*1280*/  CS2R R72, SRZ ;  /* 0x0000000000487805 */ /* 0x000fe2000001ff00 */
[----:B------:R-:W-:Y:S01]  /*1290*/  UISETP.NE.AND UP1, UPT, UR11, 0x1, UPT ;  /* 0x000000010b00788c */ /* 0x000fe2000bf25270 */
[----:B------:R-:W-:Y:S01]  /*12a0*/  CS2R R68, SRZ ;  /* 0x0000000000447805 */ /* 0x000fe2000001ff00 */
[----:B------:R-:W-:Y:S01]  /*12b0*/  ULEA.HI.SX32 UR9, UR9, UR5, 0x1b ;  /* 0x0000000509097291 */ /* 0x000fe2000f8fda3f */
[----:B------:R-:W-:Y:S01]  /*12c0*/  CS2R R64, SRZ ;  /* 0x0000000000407805 */ /* 0x000fe2000001ff00 */
[----:B------:R-:W-:Y:S01]  /*12d0*/  UMOV UR14, UR12 ;  /* 0x0000000c000e7c82 */ /* 0x000fe20008000000 */
[----:B------:R-:W-:Y:S01]  /*12e0*/  CS2R R170, SRZ ;  /* 0x0000000000aa7805 */ /* 0x000fe2000001ff00 */
[----:B------:R-:W-:Y:S01]  /*12f0*/  UISETP.LT.AND UP0, UPT, UR7, UR9, UPT ;  /* 0x000000090700728c */ /* 0x000fe2000bf01270 */
[----:B------:R-:W-:-:S02]  /*1300*/  CS2R R192, SRZ ;  /* 0x0000000000c07805 */ /* 0x000fc4000001ff00 */
[----:B------:R-:W-:Y:S02]  /*1310*/  CS2R R60, SRZ ;  /* 0x00000000003c7805 */ /* 0x000fe4000001ff00 */
[----:B------:R-:W-:Y:S01]  /*1320*/  CS2R R56, SRZ ;  /* 0x0000000000387805 */ /* 0x000fe2000001ff00 */
[----:B------:R-:W-:Y:S01]  /*1330*/  USEL UR60, UR7, UR9, UP0 ;  /* 0x00000009073c7287 */ /* 0x000fe20008000000 */
[----:B------:R-:W-:Y:S01]  /*1340*/  CS2R R168, SRZ ;  /* 0x0000000000a87805 */ /* 0x000fe2000001ff00 */
[----:B------:R-:W-:Y:S01]  /*1350*/  @UP1 ULDC UR10, c[0x0][0xc4c] ;  /* 0x00031300000a1ab9 */ /* 0x000fe20000000800 */
[----:B------:R-:W-:Y:S01]  /*1360*/  @UP1 ULDC UR6, c[0x0][0xc50] ;  /* 0x0003140000061ab9 */ /* 0x000fe20000000800 */
[----:B------:R-:W-:Y:S01]  /*1370*/  UIMAD.WIDE.U32 UR4, UR12, UR10, URZ ;  /* 0x0000000a0c0472a5 */ /* 0x000fe2000f8e003f */
[----:B------:R-:W-:Y:S01]  /*1380*/  CS2R R52, SRZ ;  /* 0x0000000000347805 */ /* 0x000fe2000001ff00 */
[----:B------:R-:W-:Y:S01]  /*1390*/  UISETP.GE.AND UP0, UPT, UR60, 0x1, UPT ;  /* 0x000000013c00788c */ /* 0x000fe2000bf06270 */
[----:B------:R-:W-:Y:S01]  /*13a0*/  CS2R R48, SRZ ;  /* 0x0000000000307805 */ /* 0x000fe2000001ff00 */
[----:B------:R-:W-:Y:S01]  /*13b0*/  @UP1 USHF.R.U32.HI UR14, URZ, UR6, UR5 ;  /* 0x000000063f0e1299 */ /* 0x000fe20008011605 */
[----:B------:R-:W-:-:S02]  /*13c0*/  CS2R R190, SRZ ;  /* 0x0000000000be7805 */ /* 0x000fc4000001ff00 */
[----:B------:R-:W-:Y:S02]  /*13d0*/  CS2R R44, SRZ ;  /* 0x00000000002c7805 */ /* 0x000fe4000001ff00 */
[----:B------:R-:W-:Y:S02]  /*13e0*/  CS2R R40, SRZ ;  /* 0x0000000000287805 */ /* 0x000fe4000001ff00 */
[----:B------:R-:W-:Y:S01]  /*13f0*/  PLOP3.LUT P1, PT, PT, PT, UP0, 0x80, 0x0 ;  /* 0x000000000000781c */ /* 0x000fe20003f2f008 */
[----:B------:R-:W-:Y:S02]  /*1400*/  UIADD3 UR4, -UR14, URZ, URZ ;  /* 0x0000003f0e047290 */ /* 0x000fe4000fffe13f */
[----:B------:R-:W-:Y:S01]  /*1410*/  IMAD.U32 R221, RZ, RZ, UR14 ;  /* 0x0000000effdd7e24 */ /* 0x000fe2000f8e00ff */
[----:B------:R-:W-:Y:S02]  /*1420*/  CS2R R166, SRZ ;  /* 0x0000000000a67805 */ /* 0x000fe4000001ff00 */
[----:B------:R-:W-:Y:S01]  /*1430*/  CS2R R36, SRZ ;  /* 0x0000000000247805 */ /* 0x000fe2000001ff00 */
[----:B------:R-:W-:Y:S01]  /*1440*/  UIMAD UR4, UR11, UR4, UR12 ;  /* 0x000000040b0472a4 */ /* 0x000fe2000f8e020c */
[----:B------:R-:W-:-:S02]  /*1450*/  CS2R R32, SRZ ;  /* 0x0000000000207805 */ /* 0x000fc4000001ff00 */
[----:B------:R-:W-:Y:S01]  /*1460*/  CS2R R188, SRZ ;  /* 0x0000000000bc7805 */ /* 0x000fe2000001ff00 */
[----:B------:R-:W-:Y:S01]  /*1470*/  IMAD.MOV.U32 R16, RZ, RZ, RZ ;  /* 0x000000ffff107224 */ /* 0x000fe200078e00ff */
[----:B------:R-:W-:Y:S02]  /*1480*/  CS2R R98, SRZ ;  /* 0x0000000000627805 */ /* 0x000fe4000001ff00 */
[----:B------:R-:W-:Y:S01]  /*1490*/  CS2R R186, SRZ ;  /* 0x0000000000ba7805 */ /* 0x000fe2000001ff00 */
[----:B------:R-:W-:Y:S01]  /*14a0*/  IMAD.U32 R220, RZ, RZ, UR4 ;  /* 0x00000004ffdc7e24 */ /* 0x000fe2000f8e00ff */
        /* <DEDUP_REMOVED lines=33> */
[----:B------:R-:W-:Y:S02]  /*16c0*/  UIADD3 UR6, UR7, 0x14400, URZ ;  /* 0x0001440007067890 */ /* 0x000fe4000fffe03f */
[----:B------:R-:W-:Y:S02]  /*16d0*/  IMAD.U32 R16, RZ, RZ, UR7 ;  /* 0x00000007ff107e24 */ /* 0x000fe4000f8e00ff */
        /* <DEDUP_REMOVED lines=17> */
[----:B------:R-:W-:Y:S01]  /*17f0*/  MOV R13, RZ ;  /* 0x000000ff000d7202 */ /* 0x000fe20000000f00 */
[----:B------:R-:W-:Y:S02]  /*1800*/  IMAD.U32 R6, RZ, RZ, UR4 ;  /* 0x00000004ff067e24 */ /* 0x000fe4000f8e00ff */
[----:B------:R-:W-:-:S02]  /*1810*/  IMAD.U32 R7, RZ, RZ, UR5 ;  /* 0x00000005ff077e24 */ /* 0x000fc4000f8e00ff */
[----:B------:R-:W-:Y:S02]  /*1820*/  IMAD.U32 R11, RZ, RZ, UR7 ;  /* 0x00000007ff0b7e24 */ /* 0x000fe4000f8e00ff */
[----:B------:R-:W-:Y:S02]  /*1830*/  IMAD.MOV.U32 R8, RZ, RZ, 0x70 ;  /* 0x00000070ff087424 */ /* 0x000fe400078e00ff */
[----:B0-----:R-:W-:-:S07]  /*1840*/  IMAD.MOV.U32 R12, RZ, RZ, 0x1 ;  /* 0x00000001ff0c7424 */ /* 0x001fce00078e00ff */
[----:B------:R-:W-:-:S07]  /*1850*/  LEPC R20, `(.L_x_2203) ;  /* 0x000000001014794e */ /* 0x000fce0000000000 */
[----:B-1----:R-:W-:Y:S05]  /*1860*/  CALL.ABS.NOINC R2 ;  /* 0x0000000002007343 */ /* 0x002fea0003c00000 */
.L_x_2203:
[----:B------:R-:W2:Y:S01]  /*1870*/  LDL R2, [R1] ;  /* 0x0000000001027983 */ /* 0x000ea20000100800 */
[----:B------:R-:W-:Y:S02]  /*1880*/  R2UR UR7, R223 ;  /* 0x00000000df0772ca */ /* 0x000fe400000e0000 */
[----:B------:R-:W-:-:S11]  /*1890*/  R2UR UR6, R16 ;  /* 0x00000000100672ca */ /* 0x000fd600000e0000 */
[----:B------:R-:W-:-:S04]  /*18a0*/  ULEA.HI UR4, UR7, UR7, URZ, 0x1 ;  /* 0x0000000707047291 */ /* 0x000fc8000f8f083f */
[----:B------:R-:W-:-:S04]  /*18b0*/  ULOP3.LUT UR4, UR4, 0xfffffffe, URZ, 0xc0, !UPT ;  /* 0xfffffffe04047892 */ /* 0x000fc8000f8ec03f */
[----:B------:R-:W-:-:S06]  /*18c0*/  UIADD3 UR4, UR7, -UR4, URZ ;  /* 0x8000000407047290 */ /* 0x000fcc000fffe03f */
[----:B------:R-:W-:-:S05]  /*18d0*/  IMAD.U32 R0, RZ, RZ, UR4 ;  /* 0x00000004ff007e24 */ /* 0x000fca000f8e00ff */
[----:B------:R-:W-:-:S04]  /*18e0*/  SHF.L.U32 R0, R0, 0x1f, RZ ;  /* 0x0000001f00007819 */ /* 0x000fc800000006ff */
[----:B------:R-:W0:Y:S01]  /*18f0*/  SYNCS.PHASECHK.TRANS64.TRYWAIT P1, [UR6+0x38800], R0 ;  /* 0x03880000ff0075a7 */ /* 0x000e220008020146 */
[----:B--2---:R-:W-:-:S13]  /*1900*/  R2UR UR5, R2 ;  /* 0x00000000020572ca */ /* 0x004fda00000e0000 */
[----:B------:R-:W-:-:S05]  /*1910*/  IMAD.U32 R2, RZ, RZ, UR5 ;  /* 0x00000005ff027e24 */ /* 0x000fca000f8e00ff */
[----:B------:R-:W-:Y:S01]  /*1920*/  ISETP.NE.AND P0, PT, R2, 0x3, PT ;  /* 0x000000030200780c */ /* 0x000fe20003f05270 */
[----:B0-----:R-:W-:-:S12]  /*1930*/  @!P1 BRA `(.L_x_2204) ;  /* 0x0000013800cc9947 */ /* 0x001fd80003800000 */
.L_x_2322:
[----:B------:R-:W-:Y:S05]  /*1940*/  @!P0 BRA `(.L_x_2205) ;  /* 0x0000000000048947 */ /* 0x000fea0003800000 */
[----:B------:R-:W-:Y:S01]  /*1950*/  BPT.TRAP 0x1 ;  /* 0x000000040000795c */ /* 0x000fe20000300000 */
.L_x_2205:
[----:B------:R-:W-:Y:S01]  /*1960*/  R2UR UR5, R17 ;  /* 0x00000000110572ca */ /* 0x000fe200000e0000 */
[----:B0-----:R-:W-:Y:S01]  /*1970*/  IMAD.U32 R0, RZ, RZ, UR36 ;  /* 0x00000024ff007e24 */ /* 0x001fe2000f8e00ff */
[----:B------:R-:W-:-:S11]  /*1980*/  R2UR UR4, R16 ;  /* 0x00000000100472ca */ /* 0x000fd600000e0000 */
[----:B------:R-:W-:Y:S02]  /*1990*/  IMAD.U32 R3, RZ, RZ, UR5 ;  /* 0x00000005ff037e24 */ /* 0x000fe4000f8e00ff */
[----:B------:R-:W-:-:S03]  /*19a0*/  LEA R0, R0, UR4, 0x3 ;  /* 0x0000000400007c11 */ /* 0x000fc6000f8e18ff */
[----:B------:R-:W-:-:S04]  /*19b0*/  SHF.L.U32 R3, R3, 0x1f, RZ ;  /* 0x0000001f03037819 */ /* 0x000fc800000006ff */
[----:B------:R0:W1:Y:S01]  /*19c0*/  SYNCS.PHASECHK.TRANS64.TRYWAIT P1, [R0+URZ+0x38830], R3 ;  /* 0x03883003000075a7 */ /* 0x000062000802017f */
[----:B------:R-:W-:Y:S05]  /*19d0*/  @!P0 BRA `(.L_x_2206) ;  /* 0x0000000000048947 */ /* 0x000fea0003800000 */
[----:B------:R-:W-:Y:S01]  /*19e0*/  BPT.TRAP 0x1 ;  /* 0x000000040000795c */ /* 0x000fe20000300000 */
.L_x_2206:
[----:B-1----:R-:W-:Y:S05]  /*19f0*/  @P1 BRA `(.L_x_2207) ;  /* 0x0000000000081947 */ /* 0x002fea0003800000 */
[----:B------:R-:W1:Y:S02]  /*1a00*/  SYNCS.PHASECHK.TRANS64.TRYWAIT P1, [R0+URZ+0x38830], R3 ;  /* 0x03883003000075a7 */ /* 0x000e64000802017f */
[----:B-1----:R-:W-:Y:S05]  /*1a10*/  @!P1 BRA `(.L_x_2208) ;  /* 0x0000013800b09947 */ /* 0x002fea0003800000 */
.L_x_2207:
[----:B------:R-:W-:Y:S05]  /*1a20*/  WARPSYNC.ALL ;  /* 0x0000000000007948 */ /* 0x000fea0003800000 */
[----:B------:R-:W-:Y:S01]  /*1a30*/  R2UR UR4, R16 ;  /* 0x00000000100472ca */ /* 0x000fe200000e0000 */
[----:B------:R-:W-:Y:S01]  /*1a40*/  ULOP3.LUT UR5, UR37, 0x10000, URZ, 0xfc, !UPT ;  /* 0x0001000025057892 */ /* 0x000fe2000f8efc3f */
[----:B------:R-:W-:Y:S01]  /*1a50*/  WARPGROUP.ARRIVE ;  /* 0x00000000000079c5 */ /* 0x000fe20000000000 */
[----:B------:R-:W-:Y:S01]  /*1a60*/  UMOV UR17, 0x40000040 ;  /* 0x4000004000117882 */ /* 0x000fe20000000000 */
[----:B------:R-:W-:Y:S01]  /*1a70*/  UMOV UR19, 0x40000040 ;  /* 0x4000004000137882 */ /* 0x000fe20000000000 */
[----:B------:R-:W-:Y:S01]  /*1a80*/  UMOV UR9, UR17 ;  /* 0x0000001100097c82 */ /* 0x000fe20008000000 */
[----:B------:R-:W-:Y:S01]  /*1a90*/  UMOV UR11, 0x40000040 ;  /* 0x40000040000b7882 */ /* 0x000fe20000000000 */
[----:B------:R-:W-:Y:S01]  /*1aa0*/  UMOV UR13, UR17 ;  /* 0x00000011000d7c82 */ /* 0x000fe20008000000 */
[----:B------:R-:W-:Y:S01]  /*1ab0*/  UMOV UR16, UR5 ;  /* 0x0000000500107c82 */ /* 0x000fe20008000000 */
[----:B------:R-:W-:Y:S01]  /*1ac0*/  UMOV UR15, 0x40000040 ;  /* 0x40000040000f7882 */ /* 0x000fe20000000000 */
[----:B------:R-:W-:Y:S01]  /*1ad0*/  UMOV UR8, UR16 ;  /* 0x0000001000087c82 */ /* 0x000fe20008000000 */
[----:B------:R-:W-:Y:S01]  /*1ae0*/  UMOV UR12, UR16 ;  /* 0x00000010000c7c82 */ /* 0x000fe20008000000 */
[----:B------:R-:W-:Y:S01]  /*1af0*/  IMAD.U32 R14, RZ, RZ, UR16 ;  /* 0x00000010ff0e7e24 */ /* 0x000fe2000f8e00ff */
[----:B------:R-:W-:Y:S01]  /*1b00*/  UIADD3 UR4, UR4, 0x24400, URZ ;  /* 0x0002440004047890 */ /* 0x000fe2000fffe03f */
[----:B------:R-:W-:Y:S01]  /*1b10*/  IMAD.U32 R15, RZ, RZ, UR17 ;  /* 0x00000011ff0f7e24 */ /* 0x000fe2000f8e00ff */
[----:B------:R-:W-:Y:S01]  /*1b20*/  UMOV UR23, 0x40000040 ;  /* 0x4000004000177882 */ /* 0x000fe20000000000 */
[----:B------:R-:W-:Y:S01]  /*1b30*/  UMOV UR27, 0x40000040 ;  /* 0x40000040001b7882 */ /* 0x000fe20000000000 */
[----:B------:R-:W-:Y:S01]  /*1b40*/  USHF.R.U32.HI UR4, URZ, 0x4, UR4 ;  /* 0x000000043f047899 */ /* 0x000fe20008011604 */
[----:B------:R-:W-:Y:S01]  /*1b50*/  MOV R4, UR39 ;  /* 0x0000002700047c02 */ /* 0x000fe20008000f00 */
[----:B------:R-:W-:Y:S01]  /*1b60*/  UMOV UR31, 0x40000040 ;  /* 0x40000040001f7882 */ /* 0x000fe20000000000 */
[----:B------:R-:W-:Y:S01]  /*1b70*/  UMOV UR35, 0x40000040 ;  /* 0x4000004000237882 */ /* 0x000fe20000000000 */
[----:B------:R-:W-:Y:S01]  /*1b80*/  ULOP3.LUT UR4, UR4, 0x3fff, URZ, 0xc0, !UPT ;  /* 0x00003fff04047892 */ /* 0x000fe2000f8ec03f */
[----:B------:R-:W-:Y:S01]  /*1b90*/  MOV R5, UR38 ;  /* 0x0000002600057c02 */ /* 0x000fe20008000f00 */
[----:B------:R-:W-:Y:S01]  /*1ba0*/  UMOV UR43, 0x40000040 ;  /* 0x40000040002b7882 */ /* 0x000fe20000000000 */
[----:B------:R-:W-:Y:S01]  /*1bb0*/  UMOV UR47, 0x40000040 ;  /* 0x40000040002f7882 */ /* 0x000fe20000000000 */
[----:B------:R-:W-:Y:S01]  /*1bc0*/  ULOP3.LUT UR6, UR4, 0x10000, URZ, 0xfc, !UPT ;  /* 0x0001000004067892 */ /* 0x000fe2000f8efc3f */
[----:B------:R-:W-:Y:S01]  /*1bd0*/  MOV R18, UR36 ;  /* 0x0000002400127c02 */ /* 0x000fe20008000f00 */
[----:B------:R-:W-:Y:S01]  /*1be0*/  UMOV UR51, 0x40000040 ;  /* 0x4000004000337882 */ /* 0x000fe20000000000 */
[----:B------:R-:W-:Y:S01]  /*1bf0*/  UMOV UR55, 0x40000040 ;  /* 0x4000004000377882 */ /* 0x000fe20000000000 */
[----:B------:R-:W-:-:S02]  /*1c00*/  UIMAD UR4, UR36, 0xa00, UR6 ;  /* 0x00000a00240478a4 */ /* 0x000fc4000f8e0206 */
[----:B------:R-:W-:Y:S01]  /*1c10*/  IMAD.U32 R19, RZ, RZ, UR6 ;  /* 0x00000006ff137e24 */ /* 0x000fe2000f8e00ff */
[----:B------:R-:W-:Y:S01]  /*1c20*/  UMOV UR59, 0x40000040 ;  /* 0x40000040003b7882 */ /* 0x000fe20000000000 */
[----:B------:R-:W-:Y:S02]  /*1c30*/  UIADD3 UR10, UR4, 0x80, URZ ;  /* 0x00000080040a7890 */ /* 0x000fe4000fffe03f */
[----:B------:R-:W-:Y:S02]  /*1c40*/  UIADD3 UR14, UR4, 0x100, URZ ;  /* 0x00000100040e7890 */ /* 0x000fe4000fffe03f */
[----:B------:R-:W-:Y:S01]  /*1c50*/  UMOV UR18, UR4 ;  /* 0x0000000400127c82 */ /* 0x000fe20008000000 */
[----:B------:R-:W-:Y:S01]  /*1c60*/  UIADD3 UR6, UR4, 0x180, URZ ;  /* 0x0000018004067890 */ /* 0x000fe2000fffe03f */
[----:B------:R-:W-:Y:S01]  /*1c70*/  HGMMA.64x16x16.F32.BF16 R56, gdesc[UR16], RZ, !UPT, gsb0 ;  /* 0x00200000103879f0 */ /* 0x000fe2000c0018ff */
[----:B------:R-:W-:Y:S01]  /*1c80*/  UIADD3 UR7, UR4, 0x200, URZ ;  /* 0x0000020004077890 */ /* 0x000fe2000fffe03f */
[----:B------:R-:W-:Y:S01]  /*1c90*/  UMOV UR19, 0x40000040 ;  /* 0x4000004000137882 */ /* 0x000fe20000000000 */
[----:B------:R-:W-:-:S02]  /*1ca0*/  UIADD3 UR22, UR4, 0x384, URZ ;  /* 0x0000038404167890 */ /* 0x000fc4000fffe03f */
[----:B------:R-:W-:Y:S02]  /*1cb0*/  UIADD3 UR26, UR4, 0x386, URZ ;  /* 0x00000386041a7890 */ /* 0x000fe4000fffe03f */
[----:B------:R-:W-:Y:S02]  /*1cc0*/  UIADD3 UR30, UR4, 0x600, URZ ;  /* 0x00000600041e7890 */ /* 0x000fe4000fffe03f */
[----:B------:R-:W-:Y:S02]  /*1cd0*/  UIADD3 UR34, UR4, 0x602, URZ ;  /* 0x0000060204227890 */ /* 0x000fe4000fffe03f */
[----:B------:R-:W-:Y:S02]  /*1ce0*/  UIADD3 UR42, UR4, 0x584, URZ ;  /* 0x00000584042a7890 */ /* 0x000fe4000fffe03f */
[----:B------:R-:W-:Y:S02]  /*1cf0*/  UIADD3 UR46, UR4, 0x586, URZ ;  /* 0x00000586042e7890 */ /* 0x000fe4000fffe03f */
[----:B------:R-:W-:-:S02]  /*1d00*/  UIADD3 UR50, UR4, 0x800, URZ ;  /* 0x0000080004327890 */ /* 0x000fc4000fffe03f */
[----:B------:R-:W-:Y:S02]  /*1d10*/  UIADD3 UR54, UR4, 0x802, URZ ;  /* 0x0000080204367890 */ /* 0x000fe4000fffe03f */
        /* <DEDUP_REMOVED lines=177> */
[----:B------:R-:W-:Y:S02]  /*2830*/  MOV R2, UR13 ;  /* 0x0000000d00027c02 */ /* 0x000fe40008000f00 */
[----:B01----:R-:W-:Y:S01]  /*2840*/  MOV R3, UR12 ;  /* 0x0000000c00037c02 */ /* 0x003fe20008000f00 */
        /* <DEDUP_REMOVED lines=272> */
[----:B------:R-:W-:Y:S01]  /*3950*/  MOV R6, UR12 ;  /* 0x0000000c00067c02 */ /* 0x000fe20008000f00 */
        /* <DEDUP_REMOVED lines=35> */
[----:B------:R-:W-:-:S07]  /*3b90*/  UIADD3 UR6, UR4, 0x786, URZ ;  /* 0x0000078604067890 */ /* 0x000fce000fffe03f */
[----:B------:R-:W-:Y:S01]  /*3ba0*/  UMOV UR14, UR6 ;  /* 0x00000006000e7c82 */ /* 0x000fe20008000000 */
[----:B------:R-:W-:Y:S01]  /*3bb0*/  UIADD3 UR6, UR4, 0x906, URZ ;  /* 0x0000090604067890 */ /* 0x000fe2000fffe03f */
[----:B------:R-:W-:Y:S02]  /*3bc0*/  WARPGROUP.DEPBAR.LE gsb0, 0x0 ;  /* 0x00008000000079c5 */ /* 0x000fe40000010000 */
[----:B------:R-:W-:-:S06]  /*3bd0*/  WARPGROUP.ARRIVE ;  /* 0x00000000000079c5 */ /* 0x000fcc0000000000 */
[----:B------:R-:W-:Y:S01]  /*3be0*/  HGMMA.64x16x16.F32.BF16 R32, gdesc[UR52], R32, gsb0 ;  /* 0x00200000342079f0 */ /* 0x000fe20008001820 */
[----:B------:R-:W-:Y:S01]  /*3bf0*/  UMOV UR54, UR7 ;  /* 0x0000000700367c82 */ /* 0x000fe20008000000 */
[----:B------:R-:W-:Y:S01]  /*3c00*/  UMOV UR55, 0x40000040 ;  /* 0x4000004000377882 */ /* 0x000fe20000000000 */
        /* <DEDUP_REMOVED lines=35> */
.L_x_2209:
[----:B------:R-:W-:Y:S01]  /*3e40*/  R2UR UR4, R212 ;  /* 0x00000000d40472ca */ /* 0x000fe200000e0000 */
[----:B------:R-:W-:Y:S01]  /*3e50*/  ULDC UR10, c[0x0][0x2f0] ;  /* 0x0000bc00000a7ab9 */ /* 0x000fe20000000800 */
[----:B------:R-:W-:Y:S01]  /*3e60*/  R2UR UR7, R213 ;  /* 0x00000000d50772ca */ /* 0x000fe200000e0000 */
[----:B------:R-:W-:Y:S01]  /*3e70*/  IMAD.U32 R4, RZ, RZ, UR10 ;  /* 0x0000000aff047e24 */ /* 0x000fe2000f8e00ff */
[----:B------:R-:W-:Y:S01]  /*3e80*/  R2UR UR18, R23 ;  /* 0x00000000171272ca */ /* 0x000fe200000e0000 */
[----:B------:R-:W-:Y:S01]  /*3e90*/  ULDC UR14, c[0x0][0x288] ;  /* 0x0000a200000e7ab9 */ /* 0x000fe20000000800 */
[----:B------:R-:W-:Y:S02]  /*3ea0*/  CS2R R150, SRZ ;  /* 0x0000000000967805 */ /* 0x000fe4000001ff00 */
[----:B------:R-:W-:Y:S02]  /*3eb0*/  CS2R R148, SRZ ;  /* 0x0000000000947805 */ /* 0x000fe4000001ff00 */
[----:B------:R-:W-:-:S02]  /*3ec0*/  CS2R R146, SRZ ;  /* 0x0000000000927805 */ /* 0x000fc4000001ff00 */
[----:B------:R-:W-:Y:S02]  /*3ed0*/  CS2R R144, SRZ ;  /* 0x0000000000907805 */ /* 0x000fe4000001ff00 */
[----:B------:R-:W-:Y:S02]  /*3ee0*/  CS2R R142, SRZ ;  /* 0x00000000008e7805 */ /* 0x000fe4000001ff00 */
[----:B------:R-:W-:Y:S02]  /*3ef0*/  CS2R R140, SRZ ;  /* 0x00000000008c7805 */ /* 0x000fe4000001ff00 */
[----:B------:R-:W-:Y:S01]  /*3f00*/  CS2R R138, SRZ ;  /* 0x00000000008a7805 */ /* 0x000fe2000001ff00 */
[----:B------:R-:W-:Y:S01]  /*3f10*/  UISETP.NE.AND UP0, UPT, UR4, URZ, UPT ;  /* 0x0000003f0400728c */ /* 0x000fe2000bf05270 */
[----:B------:R-:W-:Y:S01]  /*3f20*/  CS2R R136, SRZ ;  /* 0x0000000000887805 */ /* 0x000fe2000001ff00 */
[----:B------:R-:W-:Y:S01]  /*3f30*/  VIADD R2, R215, UR7 ;  /* 0x00000007d7027c36 */ /* 0x000fe20008000000 */
[----:B------:R-:W-:Y:S01]  /*3f40*/  UMOV UR11, UR7 ;  /* 0x00000007000b7c82 */ /* 0x000fe20008000000 */
[----:B------:R-:W-:-:S02]  /*3f50*/  CS2R R134, SRZ ;  /* 0x0000000000867805 */ /* 0x000fc4000001ff00 */
[----:B------:R-:W-:Y:S02]  /*3f60*/  CS2R R132, SRZ ;  /* 0x0000000000847805 */ /* 0x000fe4000001ff00 */
[----:B------:R-:W-:Y:S02]  /*3f70*/  PLOP3.LUT P1, PT, PT, PT, UP0, 0x80, 0x0 ;  /* 0x000000000000781c */ /* 0x000fe40003f2f008 */
[----:B------:R-:W-:Y:S02]  /*3f80*/  CS2R R130, SRZ ;  /* 0x0000000000827805 */ /* 0x000fe4000001ff00 */
[----:B------:R-:W-:Y:S02]  /*3f90*/  PLOP3.LUT P2, PT, PT, PT, UP0, 0x80, 0x0 ;  /* 0x000000000000781c */ /* 0x000fe40003f4f008 */
[----:B------:R-:W-:Y:S02]  /*3fa0*/  CS2R R128, SRZ ;  /* 0x0000000000807805 */ /* 0x000fe4000001ff00 */
[----:B------:R-:W-:Y:S01]  /*3fb0*/  CS2R R126, SRZ ;  /* 0x00000000007e7805 */ /* 0x000fe2000001ff00 */
[----:B------:R-:W-:Y:S01]  /*3fc0*/  @UP0 ULDC UR4, c[0x0][0x44c] ;  /* 0x0001130000040ab9 */ /* 0x000fe20000000800 */
[----:B------:R-:W-:Y:S01]  /*3fd0*/  @UP0 ULDC UR6, c[0x0][0x44c] ;  /* 0x0001130000060ab9 */ /* 0x000fe20000000800 */
[----:B------:R-:W-:Y:S01]  /*3fe0*/  @UP0 ULDC UR15, c[0x0][0x450] ;  /* 0x00011400000f0ab9 */ /* 0x000fe20000000800 */
[----:B------:R-:W-:Y:S01]  /*3ff0*/  UIMAD.WIDE.U32 UR6, UR7, UR6, URZ ;  /* 0x00000006070672a5 */ /* 0x000fe2000f8e003f */
[----:B------:R-:W-:-:S02]  /*4000*/  CS2R R124, SRZ ;  /* 0x00000000007c7805 */ /* 0x000fc4000001ff00 */
[----:B------:R-:W-:Y:S02]  /*4010*/  CS2R R122, SRZ ;  /* 0x00000000007a7805 */ /* 0x000fe4000001ff00 */
[----:B------:R-:W-:Y:S01]  /*4020*/  CS2R R120, SRZ ;  /* 0x0000000000787805 */ /* 0x000fe2000001ff00 */
[----:B------:R-:W-:Y:S01]  /*4030*/  @UP0 USHF.R.U32.HI UR11, URZ, UR15, UR7 ;  /* 0x0000000f3f0b0299 */ /* 0x000fe20008011607 */
[----:B------:R-:W-:Y:S01]  /*4040*/  @P1 IMAD.HI.U32 R3, R2, UR4, RZ ;  /* 0x0000000402031c27 */ /* 0x000fe2000f8e00ff */
[----:B------:R-:W-:Y:S01]  /*4050*/  @UP0 ULDC UR4, c[0x0][0x450] ;  /* 0x0001140000040ab9 */ /* 0x000fe20000000800 */
[----:B------:R-:W-:Y:S02]  /*4060*/  CS2R R118, SRZ ;  /* 0x0000000000767805 */ /* 0x000fe4000001ff00 */
[----:B------:R-:W-:Y:S02]  /*4070*/  CS2R R116, SRZ ;  /* 0x0000000000747805 */ /* 0x000fe4000001ff00 */
[----:B------:R-:W-:-:S02]  /*4080*/  CS2R R114, SRZ ;  /* 0x0000000000727805 */ /* 0x000fc4000001ff00 */
[----:B------:R-:W-:Y:S01]  /*4090*/  @P2 SHF.R.U32.HI R2, RZ, UR4, R3 ;  /* 0x00000004ff022c19 */ /* 0x000fe20008011603 */
[----:B------:R-:W-:Y:S01]  /*40a0*/  UIMAD UR4, UR60, -0x50, URZ ;  /* 0xffffffb03c0478a4 */ /* 0x000fe2000f8e023f */
[----:B------:R-:W-:Y:S01]  /*40b0*/  CS2R R112, SRZ ;  /* 0x0000000000707805 */ /* 0x000fe2000001ff00 */
[----:B------:R-:W-:Y:S01]  /*40c0*/  UIADD3 UR60, UR60, -0x2, URZ ;  /* 0xfffffffe3c3c7890 */ /* 0x000fe2000fffe03f */
[----:B------:R-:W-:Y:S01]  /*40d0*/  CS2R R110, SRZ ;  /* 0x00000000006e7805 */ /* 0x000fe2000001ff00 */
[----:B------:R-:W0:Y:S01]  /*40e0*/  SHFL.IDX PT, R5, R2, 0x1, 0x1c1f ;  /* 0x003c1f0002057f89 */ /* 0x000e2200000e0000 */
[----:B------:R-:W-:Y:S01]  /*40f0*/  UIADD3 UR5, UR4, 0x51, URZ ;  /* 0x0000005104057890 */ /* 0x000fe2000fffe03f */
[----:B------:R-:W-:Y:S01]  /*4100*/  CS2R R108, SRZ ;  /* 0x00000000006c7805 */ /* 0x000fe2000001ff00 */
[----:B------:R-:W-:Y:S01]  /*4110*/  UIMAD UR4, UR18, UR10, UR4 ;  /* 0x0000000a120472a4 */ /* 0x000fe2000f8e0204 */
[----:B------:R-:W1:Y:S01]  /*4120*/  SHFL.IDX PT, R2, R2, RZ, 0x1c1f ;  /* 0x001c1fff02027589 */ /* 0x000e6200000e0000 */
[----:B------:R-:W-:Y:S01]  /*4130*/  UIMAD UR10, UR18, UR10, -UR14 ;  /* 0x0000000a120a72a4 */ /* 0x000fe2000f8e0a0e */
[----:B------:R-:W-:Y:S01]  /*4140*/  CS2R R106, SRZ ;  /* 0x00000000006a7805 */ /* 0x000fe2000001ff00 */
[----:B------:R-:W-:Y:S01]  /*4150*/  IMAD.U32 R3, RZ, RZ, UR5 ;  /* 0x00000005ff037e24 */ /* 0x000fe2000f8e00ff */
[----:B------:R-:W-:Y:S01]  /*4160*/  UIADD3 UR4, UR4, 0x50, URZ ;  /* 0x0000005004047890 */ /* 0x000fe2000fffe03f */
[----:B------:R-:W-:Y:S01]  /*4170*/  CS2R R104, SRZ ;  /* 0x0000000000687805 */ /* 0x000fe2000001ff00 */
[----:B------:R-:W-:Y:S01]  /*4180*/  ULDC UR5, c[0x0][0x988] ;  /* 0x0002620000057ab9 */ /* 0x000fe20000000800 */
[----:B------:R-:W-:Y:S01]  /*4190*/  IMAD R3, R214, -0x2, R3 ;  /* 0xfffffffed6037824 */ /* 0x000fe200078e0203 */
[----:B------:R-:W-:Y:S01]  /*41a0*/  UIADD3 UR6, UR10, UR11, URZ ;  /* 0x0000000b0a067290 */ /* 0x000fe2000fffe03f */
[----:B------:R-:W-:Y:S01]  /*41b0*/  CS2R R102, SRZ ;  /* 0x0000000000667805 */ /* 0x000fe2000001ff00 */
[----:B------:R-:W-:Y:S01]  /*41c0*/  IMAD.U32 R21, RZ, RZ, UR4 ;  /* 0x00000004ff157e24 */ /* 0x000fe2000f8e00ff */
[----:B------:R-:W-:Y:S01]  /*41d0*/  R2UR UR4, R0 ;  /* 0x00000000000472ca */ /* 0x000fe200000e0000 */
[----:B------:R-:W-:Y:S01]  /*41e0*/  IMAD R4, R4, UR18, R3 ;  /* 0x0000001204047c24 */ /* 0x000fe2000f8e0203 */
[----:B------:R-:W-:Y:S01]  /*41f0*/  UIMAD.WIDE UR6, UR6, 0x66666667, URZ ;  /* 0x66666667060678a5 */ /* 0x000fe2000f8e023f */
[----:B------:R-:W-:Y:S01]  /*4200*/  IMAD R3, R214, -0x2, R21 ;  /* 0xfffffffed6037824 */ /* 0x000fe200078e0215 */
[----:B------:R-:W2:Y:S01]  /*4210*/  S2UR UR18, SR_CgaCtaId ;  /* 0x00000000001279c3 */ /* 0x000ea20000008800 */
[----:B------:R-:W-:Y:S01]  /*4220*/  CS2R R100, SRZ ;  /* 0x0000000000647805 */ /* 0x000fe2000001ff00 */
[----:B------:R-:W-:Y:S01]  /*4230*/  USHF.R.U32.HI UR6, URZ, 0x1f, UR7 ;  /* 0x0000001f3f067899 */ /* 0x000fe20008011607 */
[----:B------:R-:W-:-:S02]  /*4240*/  CS2R R98, SRZ ;  /* 0x0000000000627805 */ /* 0x000fc4000001ff00 */
[----:B------:R-:W-:Y:S02]  /*4250*/  CS2R R96, SRZ ;  /* 0x0000000000607805 */ /* 0x000fe4000001ff00 */
[----:B0-----:R-:W-:Y:S01]  /*4260*/  IADD3 R18, R5, -UR14, R4 ;  /* 0x8000000e05127c10 */ /* 0x001fe2000fffe004 */
[----:B------:R-:W-:Y:S01]  /*4270*/  VIADD R4, R4, -UR14 ;  /* 0x8000000e04047c36 */ /* 0x000fe20008000000 */
[----:B------:R-:W-:Y:S01]  /*4280*/  ULEA.HI.SX32 UR6, UR7, UR6, 0x1b ;  /* 0x0000000607067291 */ /* 0x000fe2000f8fda3f */
[----:B------:R-:W-:Y:S02]  /*4290*/  CS2R R94, SRZ ;  /* 0x00000000005e7805 */ /* 0x000fe4000001ff00 */
[----:B------:R-:W-:Y:S01]  /*42a0*/  VIMNMX R18, R3, R18, PT ;  /* 0x0000001203127248 */ /* 0x000fe20003fe0100 */
[----:B------:R-:W-:Y:S01]  /*42b0*/  UIADD3 UR4, UR4, 0x38840, URZ ;  /* 0x0003884004047890 */ /* 0x000fe2000fffe03f */
[----:B-1----:R-:W-:Y:S01]  /*42c0*/  VIADDMNMX R4, R2, R4, R3, PT ;  /* 0x0000000402047246 */ /* 0x002fe20003800103 */
[----:B------:R-:W-:Y:S01]  /*42d0*/  UISETP.LT.AND UP0, UPT, URZ, UR6, UPT ;  /* 0x000000063f00728c */ /* 0x000fe2000bf01270 */
[----:B------:R-:W-:-:S02]  /*42e0*/  ISETP.GT.AND P1, PT, R18, RZ, PT ;  /* 0x000000ff1200720c */ /* 0x000fc40003f24270 */
[----:B------:R-:W-:Y:S02]  /*42f0*/  CS2R R92, SRZ ;  /* 0x00000000005c7805 */ /* 0x000fe4000001ff00 */
[C---:B------:R-:W-:Y:S01]  /*4300*/  ISETP.GT.AND P2, PT, R18.reuse, 0x1, PT ;  /* 0x000000011200780c */ /* 0x040fe20003f44270 */
[----:B------:R-:W-:Y:S01]  /*4310*/  USEL UR10, URZ, UR6, !UP0 ;  /* 0x000000063f0a7287 */ /* 0x000fe2000c000000 */
[----:B------:R-:W-:Y:S02]  /*4320*/  ISETP.GT.AND P3, PT, R18, 0x8, PT ;  /* 0x000000081200780c */ /* 0x000fe40003f64270 */
[----:B------:R-:W-:Y:S02]  /*4330*/  CS2R R90, SRZ ;  /* 0x00000000005a7805 */ /* 0x000fe4000001ff00 */
[----:B------:R-:W-:Y:S01]  /*4340*/  FSEL R58, R58, -INF , P1 ;  /* 0xff8000003a3a7808 */ /* 0x000fe20000800000 */
[----:B------:R-:W-:Y:S01]  /*4350*/  UISETP.GE.AND UP0, UPT, UR60, UR10, UPT ;  /* 0x0000000a3c00728c */ /* 0x000fe2000bf06270 */
[----:B------:R-:W-:-:S02]  /*4360*/  FSEL R59, R59, -INF , P2 ;  /* 0xff8000003b3b7808 */ /* 0x000fc40001000000 */
[----:B------:R-:W-:Y:S02]  /*4370*/  CS2R R88, SRZ ;  /* 0x0000000000587805 */ /* 0x000fe4000001ff00 */
[----:B------:R-:W-:Y:S01]  /*4380*/  ISETP.GT.AND P1, PT, R18, 0x9, PT ;  /* 0x000000091200780c */ /* 0x000fe20003f24270 */
[----:B--2---:R-:W-:Y:S01]  /*4390*/  UPRMT UR4, UR18, 0x654, UR4 ;  /* 0x0000065412047896 */ /* 0x004fe20008000004 */
[----:B------:R-:W-:Y:S02]  /*43a0*/  FSEL R62, R62, -INF , P3 ;  /* 0xff8000003e3e7808 */ /* 0x000fe40001800000 */
[----:B------:R-:W-:Y:S02]  /*43b0*/  CS2R R86, SRZ ;  /* 0x0000000000567805 */ /* 0x000fe4000001ff00 */
[----:B------:R-:W-:Y:S02]  /*43c0*/  FMNMX.FTZ R5, R58, R59, !PT ;  /* 0x0000003b3a057209 */ /* 0x000fe40007810000 */
[----:B------:R-:W-:-:S02]  /*43d0*/  CS2R R84, SRZ ;  /* 0x0000000000547805 */ /* 0x000fc4000001ff00 */
[----:B------:R-:W-:Y:S02]  /*43e0*/  ISETP.GT.AND P2, PT, R18, 0x10, PT ;  /* 0x000000101200780c */ /* 0x000fe40003f44270 */
[----:B------:R-:W-:Y:S02]  /*43f0*/  CS2R R82, SRZ ;  /* 0x0000000000527805 */ /* 0x000fe4000001ff00 */
[----:B------:R-:W-:Y:S02]  /*4400*/  FSEL R63, R63, -INF , P1 ;  /* 0xff8000003f3f7808 */ /* 0x000fe40000800000 */
[----:B------:R-:W-:Y:S02]  /*4410*/  CS2R R80, SRZ ;  /* 0x0000000000507805 */ /* 0x000fe4000001ff00 */
[----:B------:R-:W-:Y:S01]  /*4420*/  FMNMX.FTZ R20, R62, R5, !PT ;  /* 0x000000053e147209 */ /* 0x000fe20007810000 */
[----:B------:R-:W-:Y:S01]  /*4430*/  SYNCS.ARRIVE.TRANS64.RED.A1T0 RZ, [UR4], RZ ;  /* 0x000000ffffff79a7 */ /* 0x000fe20008100404 */
[----:B------:R-:W-:-:S02]  /*4440*/  ISETP.GT.AND P1, PT, R18, 0x11, PT ;  /* 0x000000111200780c */ /* 0x000fc40003f24270 */
[----:B------:R-:W-:Y:S02]  /*4450*/  CS2R R78, SRZ ;  /* 0x00000000004e7805 */ /* 0x000fe4000001ff00 */
[----:B------:R-:W-:Y:S02]  /*4460*/  FSEL R50, R50, -INF , P2 ;  /* 0xff80000032327808 */ /* 0x000fe40001000000 */
[----:B------:R-:W-:Y:S02]  /*4470*/  CS2R R76, SRZ ;  /* 0x00000000004c7805 */ /* 0x000fe4000001ff00 */
[----:B------:R-:W-:Y:S02]  /*4480*/  FMNMX.FTZ R5, R63, R20, !PT ;  /* 0x000000143f057209 */ /* 0x000fe40007810000 */
[----:B------:R-:W-:Y:S02]  /*4490*/  CS2R R74, SRZ ;  /* 0x00000000004a7805 */ /* 0x000fe4000001ff00 */
        /* <DEDUP_REMOVED lines=9> */
[----:B------:R-:W-:Y:S02]  /*4530*/  FMNMX.FTZ R5, R51, R20, !PT ;  /* 0x0000001433057209 */ /* 0x000fe40007810000 */
[----:B------:R-:W-:Y:S02]  /*4540*/  ISETP.GT.AND P2, PT, R18, 0x20, PT ;  /* 0x000000201200780c */ /* 0x000fe40003f44270 */
[----:B------:R-:W-:Y:S02]  /*4550*/  FSEL R55, R55, -INF , P1 ;  /* 0xff80000037377808 */ /* 0x000fe40000800000 */
[----:B------:R-:W-:-:S02]  /*4560*/  FMNMX.FTZ R20, R54, R5, !PT ;  /* 0x0000000536147209 */ /* 0x000fc40007810000 */
[----:B------:R-:W-:Y:S02]  /*4570*/  ISETP.GT.AND P1, PT, R18, 0x21, PT ;  /* 0x000000211200780c */ /* 0x000fe40003f24270 */
        /* <DEDUP_REMOVED lines=32> */
[----:B------:R-:W-:Y:S02]  /*4780*/  FSEL R31, R31, -INF , P1 ;  /* 0xff8000001f1f7808 */ /* 0x000fe40000800000 */
[----:B------:R-:W-:Y:S02]  /*4790*/  FMNMX.FTZ R18, R30, R5, !PT ;  /* 0x000000051e127209 */ /* 0x000fe40007810000 */
[----:B------:R-:W-:-:S02]  /*47a0*/  ISETP.GT.AND P1, PT, R4, RZ, PT ;  /* 0x000000ff0400720c */ /* 0x000fc40003f24270 */
[----:B------:R-:W-:Y:S02]  /*47b0*/  FMNMX.FTZ R18, R31, R18, !PT ;  /* 0x000000121f127209 */ /* 0x000fe40007810000 */
[C---:B------:R-:W-:Y:S02]  /*47c0*/  ISETP.GT.AND P2, PT, R4.reuse, 0x1, PT ;  /* 0x000000010400780c */ /* 0x040fe40003f44270 */
[----:B------:R-:W-:Y:S01]  /*47d0*/  ISETP.GT.AND P3, PT, R4, 0x8, PT ;  /* 0x000000080400780c */ /* 0x000fe20003f64270 */
[----:B------:R-:W0:Y:S01]  /*47e0*/  SHFL.BFLY PT, R5, R18, 0x2, 0x1f ;  /* 0x0c401f0012057f89 */ /* 0x000e2200000e0000 */
[----:B------:R-:W-:Y:S02]  /*47f0*/  FSEL R56, R56, -INF , P1 ;  /* 0xff80000038387808 */ /* 0x000fe40000800000 */
[----:B------:R-:W-:Y:S02]  /*4800*/  FSEL R57, R57, -INF , P2 ;  /* 0xff80000039397808 */ /* 0x000fe40001000000 */
[----:B------:R-:W-:-:S02]  /*4810*/  ISETP.GT.AND P1, PT, R4, 0x9, PT ;  /* 0x000000090400780c */ /* 0x000fc40003f24270 */
[----:B------:R-:W-:Y:S02]  /*4820*/  FSEL R60, R60, -INF , P3 ;  /* 0xff8000003c3c7808 */ /* 0x000fe40001800000 */
[----:B------:R-:W-:Y:S02]  /*4830*/  FMNMX.FTZ R3, R56, R57, !PT ;  /* 0x0000003938037209 */ /* 0x000fe40007810000 */
[----:B------:R-:W-:Y:S02]  /*4840*/  FSEL R61, R61, -INF , P1 ;  /* 0xff8000003d3d7808 */ /* 0x000fe40000800000 */
[----:B------:R-:W-:Y:S02]  /*4850*/  ISETP.GT.AND P1, PT, R4, 0x10, PT ;  /* 0x000000100400780c */ /* 0x000fe40003f24270 */
[----:B------:R-:W-:Y:S02]  /*4860*/  FMNMX.FTZ R2, R60, R3, !PT ;  /* 0x000000033c027209 */ /* 0x000fe40007810000 */
[----:B------:R-:W-:-:S02]  /*4870*/  ISETP.GT.AND P2, PT, R4, 0x11, PT ;  /* 0x000000110400780c */ /* 0x000fc40003f44270 */
[----:B------:R-:W-:Y:S02]  /*4880*/  FSEL R48, R48, -INF , P1 ;  /* 0xff80000030307808 */ /* 0x000fe40000800000 */
[----:B------:R-:W-:Y:S02]  /*4890*/  FMNMX.FTZ R3, R61, R2, !PT ;  /* 0x000000023d037209 */ /* 0x000fe40007810000 */
[----:B------:R-:W-:Y:S02]  /*48a0*/  ISETP.GT.AND P1, PT, R4, 0x18, PT ;  /* 0x000000180400780c */ /* 0x000fe40003f24270 */
[----:B------:R-:W-:Y:S02]  /*48b0*/  FSEL R49, R49, -INF , P2 ;  /* 0xff80000031317808 */ /* 0x000fe40001000000 */
[----:B------:R-:W-:Y:S02]  /*48c0*/  FMNMX.FTZ R2, R48, R3, !PT ;  /* 0x0000000330027209 */ /* 0x000fe40007810000 */
[----:B0-----:R-:W-:-:S02]  /*48d0*/  FMNMX.FTZ R20, R18, R5, !PT ;  /* 0x0000000512147209 */ /* 0x001fc40007810000 */
[----:B------:R-:W-:Y:S02]  /*48e0*/  ISETP.GT.AND P3, PT, R4, 0x19, PT ;  /* 0x000000190400780c */ /* 0x000fe40003f64270 */
[----:B------:R-:W-:Y:S01]  /*48f0*/  FSEL R52, R52, -INF , P1 ;  /* 0xff80000034347808 */ /* 0x000fe20000800000 */
[----:B------:R-:W0:Y:S01]  /*4900*/  SHFL.BFLY PT, R21, R20, 0x1, 0x1f ;  /* 0x0c201f0014157f89 */ /* 0x000e2200000e0000 */
[----:B------:R-:W-:Y:S02]  /*4910*/  FMNMX.FTZ R5, R49, R2, !PT ;  /* 0x0000000231057209 */ /* 0x000fe40007810000 */
[----:B------:R-:W-:Y:S02]  /*4920*/  FSEL R53, R53, -INF , P3 ;  /* 0xff80000035357808 */ /* 0x000fe40001800000 */
[----:B------:R-:W-:Y:S02]  /*4930*/  ISETP.GT.AND P1, PT, R4, 0x20, PT ;  /* 0x000000200400780c */ /* 0x000fe40003f24270 */
        /* <DEDUP_REMOVED lines=36> */
[----:B0-----:R-:W-:-:S02]  /*4b80*/  FMNMX.FTZ R3, R20, R21, !PT ;  /* 0x0000001514037209 */ /* 0x001fc40007810000 */
[----:B------:R-:W-:Y:S02]  /*4b90*/  FMNMX.FTZ R2, R29, R2, !PT ;  /* 0x000000021d027209 */ /* 0x000fe40007810000 */
[C---:B------:R-:W-:Y:S01]  /*4ba0*/  FSETP.NEU.FTZ.AND P4, PT, R3.reuse, -INF , PT ;  /* 0xff8000000300780b */ /* 0x040fe20003f9d000 */
[----:B------:R-:W-:Y:S02]  /*4bb0*/  FMUL.FTZ R18, R3, UR5 ;  /* 0x0000000503127c20 */ /* 0x000fe40008410000 */
[----:B------:R-:W0:Y:S03]  /*4bc0*/  SHFL.BFLY PT, R5, R2, 0x2, 0x1f ;  /* 0x0c401f0002057f89 */ /* 0x000e2600000e0000 */
[----:B------:R-:W-:-:S05]  /*4bd0*/  FSEL R18, R18, RZ, P4 ;  /* 0x000000ff12127208 */ /* 0x000fca0002000000 */
        /* <DEDUP_REMOVED lines=16> */
[----:B0-----:R-:W-:Y:S01]  /*4ce0*/  FMNMX.FTZ R5, R2, R5, !PT ;  /* 0x0000000502057209 */ /* 0x001fe20007810000 */
[--C-:B------:R-:W-:Y:S01]  /*4cf0*/  FFMA.FTZ R38, R38, UR5, -R18.reuse ;  /* 0x0000000526267c23 */ /* 0x100fe20008010812 */
[--C-:B------:R-:W-:Y:S01]  /*4d00*/  FFMA.FTZ R39, R39, UR5, -R18.reuse ;  /* 0x0000000527277c23 */ /* 0x100fe20008010812 */
[--C-:B------:R-:W-:Y:S01]  /*4d10*/  FFMA.FTZ R26, R26, UR5, -R18.reuse ;  /* 0x000000051a1a7c23 */ /* 0x100fe20008010812 */
[--C-:B------:R-:W-:Y:S01]  /*4d20*/  FFMA.FTZ R27, R27, UR5, -R18.reuse ;  /* 0x000000051b1b7c23 */ /* 0x100fe20008010812 */
[----:B------:R-:W0:Y:S01]  /*4d30*/  SHFL.BFLY PT, R4, R5, 0x1, 0x1f ;  /* 0x0c201f0005047f89 */ /* 0x000e2200000e0000 */
[----:B------:R-:W2:Y:S01]  /*4d40*/  MUFU.EX2 R62, R62 ;  /* 0x0000003e003e7308 */ /* 0x000ea20000000800 */
[--C-:B------:R-:W-:Y:S01]  /*4d50*/  FFMA.FTZ R30, R30, UR5, -R18.reuse ;  /* 0x000000051e1e7c23 */ /* 0x100fe20008010812 */
[----:B------:R-:W-:-:S06]  /*4d60*/  FFMA.FTZ R18, R31, UR5, -R18 ;  /* 0x000000051f127c23 */ /* 0x000fcc0008010812 */
[----:B------:R-:W3:Y:S01]  /*4d70*/  MUFU.EX2 R63, R63 ;  /* 0x0000003f003f7308 */ /* 0x000ee20000000800 */
[----:B-1----:R-:W-:Y:S01]  /*4d80*/  FADD.FTZ R21, R58, R59 ;  /* 0x0000003b3a157221 */ /* 0x002fe20000010000 */
[----:B------:R-:W-:Y:S02]  /*4d90*/  F2FP.BF16.F32.PACK_AB R209, R59, R58 ;  /* 0x0000003a3bd1723e */ /* 0x000fe400000010ff */
[----:B------:R-:W-:-:S04]  /*4da0*/  CS2R R58, SRZ ;  /* 0x00000000003a7805 */ /* 0x000fc8000001ff00 */
[----:B------:R-:W-:Y:S01]  /*4db0*/  MUFU.EX2 R50, R50 ;  /* 0x0000003200327308 */ /* 0x000fe20000000800 */
[----:B--2---:R-:W-:Y:S01]  /*4dc0*/  FADD.FTZ R64, R62, R21 ;  /* 0x000000153e407221 */ /* 0x004fe20000010000 */
[----:B0-----:R-:W-:-:S06]  /*4dd0*/  FMNMX.FTZ R4, R5, R4, !PT ;  /* 0x0000000405047209 */ /* 0x001fcc0007810000 */
[----:B------:R-:W0:Y:S01]  /*4de0*/  MUFU.EX2 R51, R51 ;  /* 0x0000003300337308 */ /* 0x000e220000000800 */
[C---:B---3--:R-:W-:Y:S01]  /*4df0*/  FADD.FTZ R21, R63.reuse, R64 ;  /* 0x000000403f157221 */ /* 0x048fe20000010000 */
[----:B------:R-:W-:Y:S02]  /*4e00*/  F2FP.BF16.F32.PACK_AB R211, R63, R62 ;  /* 0x0000003e3fd3723e */ /* 0x000fe400000010ff */
[----:B------:R-:W-:Y:S01]  /*4e10*/  CS2R R64, SRZ ;  /* 0x0000000000407805 */ /* 0x000fe2000001ff00 */
[C---:B------:R-:W-:Y:S01]  /*4e20*/  FMUL.FTZ R2, R4.reuse, UR5 ;  /* 0x0000000504027c20 */ /* 0x040fe20008410000 */
[----:B------:R-:W-:Y:S02]  /*4e30*/  FSETP.NEU.FTZ.AND P1, PT, R4, -INF , PT ;  /* 0xff8000000400780b */ /* 0x000fe40003f3d000 */
[----:B------:R-:W-:Y:S01]  /*4e40*/  CS2R R62, SRZ ;  /* 0x00000000003e7805 */ /* 0x000fe2000001ff00 */
[----:B------:R-:W-:Y:S01]  /*4e50*/  MUFU.EX2 R54, R54 ;  /* 0x0000003600367308 */ /* 0x000fe20000000800 */
[----:B------:R-:W-:-:S02]  /*4e60*/  FSEL R2, R2, RZ, P1 ;  /* 0x000000ff02027208 */ /* 0x000fc40000800000 */
[----:B------:R-:W-:-:S03]  /*4e70*/  PLOP3.LUT P1, PT, PT, PT, UP0, 0x80, 0x0 ;  /* 0x000000000000781c */ /* 0x000fc60003f2f008 */
        /* <DEDUP_REMOVED lines=21> */
[----:B------:R-:W-:Y:S01]  /*4fd0*/  FFMA.FTZ R2, R29, UR5, -R2 ;  /* 0x000000051d027c23 */ /* 0x000fe20008010802 */
[----:B------:R-:W2:Y:S01]  /*4fe0*/  MUFU.EX2 R60, R60 ;  /* 0x0000003c003c7308 */ /* 0x000ea20000000800 */
[----:B0-----:R-:W-:-:S07]  /*4ff0*/  F2FP.BF16.F32.PACK_AB R205, R51, R50 ;  /* 0x0000003233cd723e */ /* 0x001fce00000010ff */
[----:B------:R-:W0:Y:S01]  /*5000*/  MUFU.EX2 R61, R61 ;  /* 0x0000003d003d7308 */ /* 0x000e220000000800 */
[----:B-1----:R-:W-:Y:S01]  /*5010*/  FADD.FTZ R5, R56, R57 ;  /* 0x0000003938057221 */ /* 0x002fe20000010000 */
[----:B------:R-:W-:Y:S02]  /*5020*/  F2FP.BF16.F32.PACK_AB R208, R57, R56 ;  /* 0x0000003839d0723e */ /* 0x000fe400000010ff */
[----:B------:R-:W-:-:S04]  /*5030*/  CS2R R56, SRZ ;  /* 0x0000000000387805 */ /* 0x000fc8000001ff00 */
[----:B------:R-:W1:Y:S01]  /*5040*/  MUFU.EX2 R48, R48 ;  /* 0x0000003000307308 */ /* 0x000e620000000800 */
[----:B--2---:R-:W-:-:S07]  /*5050*/  FADD.FTZ R20, R60, R5 ;  /* 0x000000053c147221 */ /* 0x004fce0000010000 */
[----:B------:R-:W2:Y:S01]  /*5060*/  MUFU.EX2 R49, R49 ;  /* 0x0000003100317308 */ /* 0x000ea20000000800 */
[C---:B0-----:R-:W-:Y:S01]  /*5070*/  FADD.FTZ R5, R61.reuse, R20 ;  /* 0x000000143d057221 */ /* 0x041fe20000010000 */
[----:B------:R-:W-:Y:S01]  /*5080*/  FADD.FTZ R20, R50, R21 ;  /* 0x0000001532147221 */ /* 0x000fe20000010000 */
[----:B------:R-:W-:Y:S02]  /*5090*/  F2FP.BF16.F32.PACK_AB R210, R61, R60 ;  /* 0x0000003c3dd2723e */ /* 0x000fe400000010ff */
[----:B------:R-:W-:Y:S01]  /*50a0*/  CS2R R60, SRZ ;  /* 0x00000000003c7805 */ /* 0x000fe2000001ff00 */
[----:B------:R-:W-:Y:S01]  /*50b0*/  FADD.FTZ R21, R51, R20 ;  /* 0x0000001433157221 */ /* 0x000fe20000010000 */
[----:B------:R-:W-:Y:S01]  /*50c0*/  CS2R R50, SRZ ;  /* 0x0000000000327805 */ /* 0x000fe2000001ff00 */
[----:B------:R-:W0:Y:S01]  /*50d0*/  MUFU.EX2 R52, R52 ;  /* 0x0000003400347308 */ /* 0x000e220000000800 */
[----:B-1----:R-:W-:Y:S01]  /*50e0*/  FADD.FTZ R0, R48, R5 ;  /* 0x0000000530007221 */ /* 0x002fe20000010000 */
[----:B------:R-:W-:-:S06]  /*50f0*/  FADD.FTZ R20, R54, R21 ;  /* 0x0000001536147221 */ /* 0x000fcc0000010000 */
[----:B------:R-:W1:Y:S01]  /*5100*/  MUFU.EX2 R53, R53 ;  /* 0x0000003500357308 */ /* 0x000e620000000800 */
[C---:B--2---:R-:W-:Y:S01]  /*5110*/  FADD.FTZ R5, R49.reuse, R0 ;  /* 0x0000000031057221 */ /* 0x044fe20000010000 */
[----:B------:R-:W-:Y:S02]  /*5120*/  F2FP.BF16.F32.PACK_AB R204, R49, R48 ;  /* 0x0000003031cc723e */ /* 0x000fe400000010ff */
[----:B------:R-:W-:-:S04]  /*5130*/  CS2R R48, SRZ ;  /* 0x0000000000307805 */ /* 0x000fc8000001ff00 */
[----:B------:R-:W2:Y:S01]  /*5140*/  MUFU.EX2 R55, R55 ;  /* 0x0000003700377308 */ /* 0x000ea20000000800 */
[----:B0-----:R-:W-:-:S07]  /*5150*/  FADD.FTZ R0, R52, R5 ;  /* 0x0000000534007221 */ /* 0x001fce0000010000 */
[----:B------:R-:W0:Y:S01]  /*5160*/  MUFU.EX2 R40, R40 ;  /* 0x0000002800287308 */ /* 0x000e220000000800 */
[C---:B-1----:R-:W-:Y:S01]  /*5170*/  FADD.FTZ R5, R53.reuse, R0 ;  /* 0x0000000035057221 */ /* 0x042fe20000010000 */
[----:B------:R-:W-:Y:S02]  /*5180*/  F2FP.BF16.F32.PACK_AB R206, R53, R52 ;  /* 0x0000003435ce723e */ /* 0x000fe400000010ff */
[----:B------:R-:W-:-:S04]  /*5190*/  CS2R R52, SRZ ;  /* 0x0000000000347805 */ /* 0x000fc8000001ff00 */
[----:B------:R-:W1:Y:S01]  /*51a0*/  MUFU.EX2 R42, R42 ;  /* 0x0000002a002a7308 */ /* 0x000e620000000800 */
[C---:B--2---:R-:W-:Y:S01]  /*51b0*/  FADD.FTZ R21, R55.reuse, R20 ;  /* 0x0000001437157221 */ /* 0x044fe20000010000 */
[----:B------:R-:W-:Y:S02]  /*51c0*/  F2FP.BF16.F32.PACK_AB R207, R55, R54 ;  /* 0x0000003637cf723e */ /* 0x000fe400000010ff */
[----:B------:R-:W-:-:S04]  /*51d0*/  CS2R R54, SRZ ;  /* 0x0000000000367805 */ /* 0x000fc8000001ff00 */
[----:B------:R-:W2:Y:S01]  /*51e0*/  MUFU.EX2 R41, R41 ;  /* 0x0000002900297308 */ /* 0x000ea20000000800 */
[----:B0-----:R-:W-:-:S07]  /*51f0*/  FADD.FTZ R0, R40, R5 ;  /* 0x0000000528007221 */ /* 0x001fce0000010000 */
[----:B------:R-:W0:Y:S01]  /*5200*/  MUFU.EX2 R43, R43 ;  /* 0x0000002b002b7308 */ /* 0x000e220000000800 */
[----:B-1----:R-:W-:-:S07]  /*5210*/  FADD.FTZ R20, R42, R21 ;  /* 0x000000152a147221 */ /* 0x002fce0000010000 */
[----:B------:R-:W1:Y:S01]  /*5220*/  MUFU.EX2 R44, R44 ;  /* 0x0000002c002c7308 */ /* 0x000e620000000800 */
[C---:B--2---:R-:W-:Y:S01]  /*5230*/  FADD.FTZ R5, R41.reuse, R0 ;  /* 0x0000000029057221 */ /* 0x044fe20000010000 */
[----:B------:R-:W-:Y:S02]  /*5240*/  F2FP.BF16.F32.PACK_AB R200, R41, R40 ;  /* 0x0000002829c8723e */ /* 0x000fe400000010ff */
[----:B------:R-:W-:-:S04]  /*5250*/  CS2R R40, SRZ ;  /* 0x0000000000287805 */ /* 0x000fc8000001ff00 */
[----:B------:R-:W2:Y:S01]  /*5260*/  MUFU.EX2 R46, R46 ;  /* 0x0000002e002e7308 */ /* 0x000ea20000000800 */
[C---:B0-----:R-:W-:Y:S01]  /*5270*/  FADD.FTZ R21, R43.reuse, R20 ;  /* 0x000000142b157221 */ /* 0x041fe20000010000 */
[----:B------:R-:W-:Y:S02]  /*5280*/  F2FP.BF16.F32.PACK_AB R201, R43, R42 ;  /* 0x0000002a2bc9723e */ /* 0x000fe400000010ff */
[----:B------:R-:W-:-:S04]  /*5290*/  CS2R R42, SRZ ;  /* 0x00000000002a7805 */ /* 0x000fc8000001ff00 */
[----:B------:R-:W0:Y:S01]  /*52a0*/  MUFU.EX2 R45, R45 ;  /* 0x0000002d002d7308 */ /* 0x000e220000000800 */
[----:B-1----:R-:W-:-:S07]  /*52b0*/  FADD.FTZ R0, R44, R5 ;  /* 0x000000052c007221 */ /* 0x002fce0000010000 */
[----:B------:R-:W1:Y:S01]  /*52c0*/  MUFU.EX2 R47, R47 ;  /* 0x0000002f002f7308 */ /* 0x000e620000000800 */
[----:B--2---:R-:W-:-:S07]  /*52d0*/  FADD.FTZ R20, R46, R21 ;  /* 0x000000152e147221 */ /* 0x004fce0000010000 */
[----:B------:R-:W2:Y:S01]  /*52e0*/  MUFU.EX2 R32, R32 ;  /* 0x0000002000207308 */ /* 0x000ea20000000800 */
[C---:B0-----:R-:W-:Y:S01]  /*52f0*/  FADD.FTZ R5, R45.reuse, R0 ;  /* 0x000000002d057221 */ /* 0x041fe20000010000 */
[----:B------:R-:W-:Y:S02]  /*5300*/  F2FP.BF16.F32.PACK_AB R202, R45, R44 ;  /* 0x0000002c2dca723e */ /* 0x000fe400000010ff */
[----:B------:R-:W-:-:S04]  /*5310*/  CS2R R44, SRZ ;  /* 0x00000000002c7805 */ /* 0x000fc8000001ff00 */
[----:B------:R-:W0:Y:S01]  /*5320*/  MUFU.EX2 R34, R34 ;  /* 0x0000002200227308 */ /* 0x000e220000000800 */
[C---:B-1----:R-:W-:Y:S01]  /*5330*/  FADD.FTZ R21, R47.reuse, R20 ;  /* 0x000000142f157221 */ /* 0x042fe20000010000 */
[----:B------:R-:W-:Y:S02]  /*5340*/  F2FP.BF16.F32.PACK_AB R203, R47, R46 ;  /* 0x0000002e2fcb723e */ /* 0x000fe400000010ff */
[----:B------:R-:W-:-:S04]  /*5350*/  CS2R R46, SRZ ;  /* 0x00000000002e7805 */ /* 0x000fc8000001ff00 */
[----:B------:R-:W1:Y:S01]  /*5360*/  MUFU.EX2 R33, R33 ;  /* 0x0000002100217308 */ /* 0x000e620000000800 */
[----:B--2---:R-:W-:-:S07]  /*5370*/  FADD.FTZ R0, R32, R5 ;  /* 0x0000000520007221 */ /* 0x004fce0000010000 */
        /* <DEDUP_REMOVED lines=18> */
[----:B------:R-:W-:Y:S01]  /*54a0*/  MUFU.EX2 R26, R26 ;  /* 0x0000001a001a7308 */ /* 0x000fe20000000800 */
[C---:B0-----:R-:W-:Y:S01]  /*54b0*/  FADD.FTZ R29, R39.reuse, R20 ;  /* 0x00000014271d7221 */ /* 0x041fe20000010000 */
[----:B------:R-:W-:Y:S01]  /*54c0*/  IMAD.U32 R20, RZ, RZ, UR10 ;  /* 0x0000000aff147e24 */ /* 0x000fe2000f8e00ff */
[----:B------:R-:W-:Y:S02]  /*54d0*/  F2FP.BF16.F32.PACK_AB R199, R39, R38 ;  /* 0x0000002627c7723e */ /* 0x000fe400000010ff */
[----:B------:R-:W-:-:S03]  /*54e0*/  CS2R R38, SRZ ;  /* 0x0000000000267805 */ /* 0x000fc6000001ff00 */
[----:B------:R-:W0:Y:S01]  /*54f0*/  MUFU.EX2 R25, R25 ;  /* 0x0000001900197308 */ /* 0x000e220000000800 */
[----:B-1----:R-:W-:-:S07]  /*5500*/  FADD.FTZ R0, R24, R21 ;  /* 0x0000001518007221 */ /* 0x002fce0000010000 */
[----:B------:R-:W1:Y:S08]  /*5510*/  MUFU.EX2 R27, R27 ;  /* 0x0000001b001b7308 */ /* 0x000e700000000800 */
[----:B------:R-:W2:Y:S01]  /*5520*/  MUFU.EX2 R28, R28 ;  /* 0x0000001c001c7308 */ /* 0x000ea20000000800 */
[C---:B0-----:R-:W-:Y:S01]  /*5530*/  FADD.FTZ R21, R25.reuse, R0 ;  /* 0x0000000019157221 */ /* 0x041fe20000010000 */
[----:B------:R-:W-:-:S02]  /*5540*/  F2FP.BF16.F32.PACK_AB R192, R25, R24 ;  /* 0x0000001819c0723e */ /* 0x000fc400000010ff */
[----:B------:R-:W-:-:S04]  /*5550*/  CS2R R24, SRZ ;  /* 0x0000000000187805 */ /* 0x000fc8000001ff00 */
[----:B------:R-:W0:Y:S01]  /*5560*/  MUFU.EX2 R30, R30 ;  /* 0x0000001e001e7308 */ /* 0x000e220000000800 */
[----:B-1----:R-:W-:-:S07]  /*5570*/  F2FP.BF16.F32.PACK_AB R193, R27, R26 ;  /* 0x0000001a1bc1723e */ /* 0x002fce00000010ff */
[----:B------:R1:W3:Y:S08]  /*5580*/  MUFU.EX2 R5, R2 ;  /* 0x0000000200057308 */ /* 0x0002f00000000800 */
[----:B------:R2:W4:Y:S01]  /*5590*/  MUFU.EX2 R195, R18 ;  /* 0x0000001200c37308 */ /* 0x0005220000000800 */
[----:B-1----:R-:W-:-:S04]  /*55a0*/  FADD.FTZ R2, R26, R29 ;  /* 0x0000001d1a027221 */ /* 0x002fc80000010000 */
[----:B------:R-:W-:Y:S01]  /*55b0*/  FADD.FTZ R29, R27, R2 ;  /* 0x000000021b1d7221 */ /* 0x000fe20000010000 */
[----:B------:R-:W-:Y:S01]  /*55c0*/  IMAD.MOV.U32 R2, RZ, RZ, 0x3f800000 ;  /* 0x3f800000ff027424 */ /* 0x000fe200078e00ff */
[----:B------:R-:W-:Y:S01]  /*55d0*/  CS2R R26, SRZ ;  /* 0x00000000001a7805 */ /* 0x000fe2000001ff00 */
[----:B--2---:R-:W-:Y:S01]  /*55e0*/  FADD.FTZ R18, R28, R21 ;  /* 0x000000151c127221 */ /* 0x004fe20000010000 */
[----:B0-----:R-:W-:Y:S01]  /*55f0*/  FADD.FTZ R0, R30, R29 ;  /* 0x0000001d1e007221 */ /* 0x001fe20000010000 */
[C---:B---3--:R-:W-:Y:S02]  /*5600*/  F2FP.BF16.F32.PACK_AB R194, R5.reuse, R28 ;  /* 0x0000001c05c2723e */ /* 0x048fe400000010ff */
[----:B------:R-:W-:Y:S01]  /*5610*/  CS2R R28, SRZ ;  /* 0x00000000001c7805 */ /* 0x000fe2000001ff00 */
[----:B------:R-:W-:Y:S01]  /*5620*/  FADD.FTZ R18, R5, R18 ;  /* 0x0000001205127221 */ /* 0x000fe20000010000 */
[C---:B----4-:R-:W-:Y:S01]  /*5630*/  FADD.FTZ R5, R195.reuse, R0 ;  /* 0x00000000c3057221 */ /* 0x050fe20000010000 */
[----:B------:R-:W-:Y:S01]  /*5640*/  F2FP.BF16.F32.PACK_AB R195, R195, R30 ;  /* 0x0000001ec3c3723e */ /* 0x000fe200000010ff */
[----:B------:R-:W-:Y:S01]  /*5650*/  IMAD.MOV.U32 R0, RZ, RZ, 0x3f800000 ;  /* 0x3f800000ff007424 */ /* 0x000fe200078e00ff */
[----:B------:R-:W-:Y:S01]  /*5660*/  CS2R R30, SRZ ;  /* 0x00000000001e7805 */ /* 0x000fe2000001ff00 */
[----:B------:R-:W-:Y:S06]  /*5670*/  @!P1 BRA `(.L_x_2210) ;  /* 0x0000003c00889947 */ /* 0x000fec0003800000 */
[----:B------:R-:W-:Y:S01]  /*5680*/  R2UR UR4, R17 ;  /* 0x00000000110472ca */ /* 0x000fe200000e0000 */
[----:B------:R-:W-:Y:S01]  /*5690*/  IMAD.MOV.U32 R21, RZ, RZ, R3 ;  /* 0x000000ffff157224 */ /* 0x000fe200078e0003 */
[----:B------:R-:W-:Y:S01]  /*56a0*/  MOV R151, RZ ;  /* 0x000000ff00977202 */ /* 0x000fe20000000f00 */
[----:B------:R-:W-:Y:S01]  /*56b0*/  IMAD.MOV.U32 R228, RZ, RZ, R4 ;  /* 0x000000ffffe47224 */ /* 0x000fe200078e0004 */
[----:B------:R-:W-:Y:S01]  /*56c0*/  UMOV UR37, UR36 ;  /* 0x0000002400257c82 */ /* 0x000fe20008000000 */
[----:B------:R-:W-:-:S08]  /*56d0*/  IMAD.MOV.U32 R2, RZ, RZ, 0x3f800000 ;  /* 0x3f800000ff027424 */ /* 0x000fd000078e00ff */
[----:B------:R-:W-:-:S07]  /*56e0*/  IMAD.U32 R229, RZ, RZ, UR4 ;  /* 0x00000004ffe57e24 */ /* 0x000fce000f8e00ff */
.L_x_2221:
[----:B------:R-:W-:Y:S01]  /*56f0*/  R2UR UR5, R229 ;  /* 0x00000000e50572ca */ /* 0x000fe200000e0000 */
[----:B------:R-:W-:-:S04]  /*5700*/  UISETP.NE.AND UP0, UPT, UR37, 0x1, UPT ;  /* 0x000000012500788c */ /* 0x000fc8000bf05270 */
[----:B------:R-:W-:-:S08]  /*5710*/  USEL UR4, URZ, 0x1, UP0 ;  /* 0x000000013f047887 */ /* 0x000fd00008000000 */
[----:B------:R-:W-:-:S06]  /*5720*/  ULOP3.LUT UR4, UR5, UR4, URZ, 0x3c, !UPT ;  /* 0x0000000405047292 */ /* 0x000fcc000f8e3c3f */
[----:B------:R-:W-:Y:S01]  /*5730*/  IMAD.U32 R17, RZ, RZ, UR4 ;  /* 0x00000004ff117e24 */ /* 0x000fe2000f8e00ff */
[----:B------:R-:W-:Y:S06]  /*5740*/  @!P0 BRA `(.L_x_2211) ;  /* 0x0000000000048947 */ /* 0x000fec0003800000 */
[----:B------:R-:W-:Y:S01]  /*5750*/  BPT.TRAP 0x1 ;  /* 0x000000040000795c */ /* 0x000fe20000300000 */
.L_x_2211:
[----:B------:R-:W-:Y:S01]  /*5760*/  R2UR UR5, R16 ;  /* 0x00000000100572ca */ /* 0x000fe200000e0000 */
[----:B------:R-:W-:Y:S01]  /*5770*/  UIADD3 UR36, UR37, 0x1, URZ ;  /* 0x0000000125247890 */ /* 0x000fe2000fffe03f */
[----:B------:R-:W-:-:S03]  /*5780*/  R2UR UR4, R17 ;  /* 0x00000000110472ca */ /* 0x000fc600000e0000 */
[----:B------:R-:W-:-:S04]  /*5790*/  UISETP.NE.AND UP0, UPT, UR36, 0x2, UPT ;  /* 0x000000022400788c */ /* 0x000fc8000bf05270 */
[----:B------:R-:W-:-:S04]  /*57a0*/  USEL UR36, UR36, URZ, UP0 ;  /* 0x0000003f24247287 */ /* 0x000fc80008000000 */
[----:B------:R-:W-:Y:S02]  /*57b0*/  ULEA UR61, UR36, UR5, 0x3 ;  /* 0x00000005243d7291 */ /* 0x000fe4000f8e183f */
[----:B------:R-:W-:-:S05]  /*57c0*/  IMAD.U32 R3, RZ, RZ, UR4 ;  /* 0x00000004ff037e24 */ /* 0x000fca000f8e00ff */
[----:B------:R-:W-:-:S04]  /*57d0*/  SHF.L.U32 R3, R3, 0x1f, RZ ;  /* 0x0000001f03037819 */ /* 0x000fc800000006ff */
[----:B------:R0:W1:Y:S01]  /*57e0*/  SYNCS.PHASECHK.TRANS64.TRYWAIT P1, [UR61+0x38830], R3 ;  /* 0x03883003ff0075a7 */ /* 0x000062000802017d */
[----:B------:R-:W-:Y:S05]  /*57f0*/  @!P0 BRA `(.L_x_2212) ;  /* 0x0000000000048947 */ /* 0x000fea0003800000 */
[----:B------:R-:W-:Y:S01]  /*5800*/  BPT.TRAP 0x1 ;  /* 0x000000040000795c */ /* 0x000fe20000300000 */
.L_x_2212:
[----:B-1----:R-:W-:Y:S05]  /*5810*/  @P1 BRA `(.L_x_2213) ;  /* 0x0000000000081947 */ /* 0x002fea0003800000 */
[----:B------:R-:W1:Y:S02]  /*5820*/  SYNCS.PHASECHK.TRANS64.TRYWAIT P1, [UR61+0x38830], R3 ;  /* 0x03883003ff0075a7 */ /* 0x000e64000802017d */
[----:B-1----:R-:W-:Y:S05]  /*5830*/  @!P1 BRA `(.L_x_2214) ;  /* 0x000000fc003c9947 */ /* 0x002fea0003800000 */
.L_x_2213:
        /* <DEDUP_REMOVED lines=23> */
[----:B------:R-:W-:Y:S01]  /*59b0*/  UIADD3 UR58, UR4, 0x80, URZ ;  /* 0x00000080043a7890 */ /* 0x000fe2000fffe03f */
[-C--:B------:R-:W-:Y:S01]  /*59c0*/  FMUL.FTZ R28, R28, R0.reuse ;  /* 0x000000001c1c7220 */ /* 0x080fe20000410000 */
        /* <DEDUP_REMOVED lines=57> */
[----:B------:R-:W-:Y:S01]  /*5d60*/  UIADD3 UR58, UR4, 0x100, URZ ;  /* 0x00000100043a7890 */ /* 0x000fe2000fffe03f */
[-C--:B------:R-:W-:Y:S01]  /*5d70*/  FMUL.FTZ R109, R109, R0.reuse ;  /* 0x000000006d6d7220 */ /* 0x080fe20000410000 */
[----:B------:R-:W-:Y:S01]  /*5d80*/  UMOV UR56, UR6 ;  /* 0x0000000600387c82 */ /* 0x000fe20008000000 */
[----:B------:R-:W-:Y:S01]  /*5d90*/  UMOV UR57, UR7 ;  /* 0x0000000700397c82 */ /* 0x000fe20008000000 */
        /* <DEDUP_REMOVED lines=95> */
[----:B------:R-:W-:Y:S01]  /*6390*/  UIADD3 UR58, UR4, 0x200, URZ ;  /* 0x00000200043a7890 */ /* 0x000fe2000fffe03f */
[----:B------:R-:W-:Y:S01]  /*63a0*/  UMOV UR56, UR6 ;  /* 0x0000000600387c82 */ /* 0x000fe20008000000 */
[----:B------:R-:W-:Y:S01]  /*63b0*/  UMOV UR57, UR7 ;  /* 0x0000000700397c82 */ /* 0x000fe20008000000 */
[----:B------:R-:W-:Y:S01]  /*63c0*/  UMOV UR59, 0x40000040 ;  /* 0x40000040003b7882 */ /* 0x000fe20000000000 */
        /* <DEDUP_REMOVED lines=141> */
[----:B------:R-:W-:Y:S02]  /*6ca0*/  UIADD3 UR10, UR4, 0x986, URZ ;  /* 0x00000986040a7890 */ /* 0x000fe4000fffe03f */
        /* <DEDUP_REMOVED lines=23> */
[----:B------:R-:W-:Y:S02]  /*6e20*/  R2UR UR14, R6 ;  /* 0x00000000060e72ca */ /* 0x000fe400000e0000 */
[----:B------:R-:W-:-:S11]  /*6e30*/  R2UR UR15, R7 ;  /* 0x00000000070f72ca */ /* 0x000fd600000e0000 */
[----:B------:R-:W-:Y:S02]  /*6e40*/  UMOV UR56, UR14 ;  /* 0x0000000e00387c82 */ /* 0x000fe40008000000 */
[----:B------:R-:W-:Y:S01]  /*6e50*/  UMOV UR57, UR15 ;  /* 0x0000000f00397c82 */ /* 0x000fe20008000000 */
[----:B------:R-:W-:Y:S01]  /*6e60*/  UMOV UR5, UR15 ;  /* 0x0000000f00057c82 */ /* 0x000fe20008000000 */
        /* <DEDUP_REMOVED lines=22> */
[----:B------:R-:W-:Y:S03]  /*6fd0*/  HGMMA.64x16x16.F32.BF16 R152, gdesc[UR16], R152, gsb0 ;  /* 0x00200000109879f0 */ /* 0x000fe60008001898 */
        /* <DEDUP_REMOVED lines=215> */
.L_x_2215:
[----:B------:R-:W-:Y:S02]  /*7d50*/  R2UR UR4, R16 ;  /* 0x00000000100472ca */ /* 0x000fe400000e0000 */
[----:B------:R-:W-:-:S11]  /*7d60*/  R2UR UR5, R229 ;  /* 0x00000000e50572ca */ /* 0x000fd600000e0000 */
[----:B------:R-:W-:Y:S02]  /*7d70*/  ULEA UR4, UR37, UR4, 0x3 ;  /* 0x0000000425047291 */ /* 0x000fe4000f8e183f */
[----:B------:R-:W-:-:S05]  /*7d80*/  IMAD.U32 R0, RZ, RZ, UR5 ;  /* 0x00000005ff007e24 */ /* 0x000fca000f8e00ff */
[----:B------:R-:W-:-:S04]  /*7d90*/  SHF.L.U32 R0, R0, 0x1f, RZ ;  /* 0x0000001f00007819 */ /* 0x000fc800000006ff */
[----:B------:R2:W3:Y:S01]  /*7da0*/  SYNCS.PHASECHK.TRANS64.TRYWAIT P1, [UR4+0x38850], R0 ;  /* 0x03885000ff0075a7 */ /* 0x0004e20008020144 */
[----:B------:R-:W-:Y:S05]  /*7db0*/  @!P0 BRA `(.L_x_2216) ;  /* 0x0000000000048947 */ /* 0x000fea0003800000 */
[----:B------:R-:W-:Y:S01]  /*7dc0*/  BPT.TRAP 0x1 ;  /* 0x000000040000795c */ /* 0x000fe20000300000 */
.L_x_2216:
[----:B---3--:R-:W-:Y:S05]  /*7dd0*/  @P1 BRA `(.L_x_2217) ;  /* 0x0000000000081947 */ /* 0x008fea0003800000 */
[----:B------:R-:W3:Y:S02]  /*7de0*/  SYNCS.PHASECHK.TRANS64.TRYWAIT P1, [UR4+0x38850], R0 ;  /* 0x03885000ff0075a7 */ /* 0x000ee40008020144 */
[----:B---3--:R-:W-:Y:S05]  /*7df0*/  @!P1 BRA `(.L_x_2218) ;  /* 0x000000d400e49947 */ /* 0x008fea0003800000 */
.L_x_2217:
[----:B------:R-:W-:Y:S01]  /*7e00*/  R2UR UR5, R16 ;  /* 0x00000000100572ca */ /* 0x000fe200000e0000 */
[----:B------:R-:W-:Y:S01]  /*7e10*/  WARPGROUP.ARRIVE ;  /* 0x00000000000079c5 */ /* 0x000fe20000000000 */
[----:B------:R-:W-:-:S11]  /*7e20*/  UMOV UR7, 0x40000040 ;  /* 0x4000004000077882 */ /* 0x000fd60000000000 */
[----:B------:R-:W-:-:S04]  /*7e30*/  UIADD3 UR5, UR5, 0x400, URZ ;  /* 0x0000040005057890 */ /* 0x000fc8000fffe03f */
        /* <DEDUP_REMOVED lines=33> */
.L_x_2219:
[----:B------:R-:W-:Y:S01]  /*8050*/  R2UR UR6, R212 ;  /* 0x00000000d40672ca */ /* 0x000fe200000e0000 */
[----:B------:R-:W4:Y:S01]  /*8060*/  LDC R193, c[0x0][0x2f0] ;  /* 0x0000bc00ffc17b82 */ /* 0x000f220000000800 */
[----:B------:R-:W-:Y:S01]  /*8070*/  R2UR UR5, R213 ;  /* 0x00000000d50572ca */ /* 0x000fe200000e0000 */
[----:B------:R-:W-:Y:S01]  /*8080*/  IMAD.MOV.U32 R195, RZ, RZ, -0x2 ;  /* 0xfffffffeffc37424 */ /* 0x000fe200078e00ff */
[----:B------:R-:W-:Y:S01]  /*8090*/  R2UR UR7, R23 ;  /* 0x00000000170772ca */ /* 0x000fe200000e0000 */
[----:B------:R-:W-:-:S08]  /*80a0*/  UIADD3 UR61, UR61, 0x38840, URZ ;  /* 0x000388403d3d7890 */ /* 0x000fd0000fffe03f */
[----:B------:R-:W-:Y:S02]  /*80b0*/  UISETP.NE.AND UP0, UPT, UR6, URZ, UPT ;  /* 0x0000003f0600728c */ /* 0x000fe4000bf05270 */
[----:B--23--:R-:W-:Y:S01]  /*80c0*/  VIADD R0, R215, UR5 ;  /* 0x00000005d7007c36 */ /* 0x00cfe20008000000 */
[----:B------:R-:W-:-:S03]  /*80d0*/  ULDC UR6, c[0x0][0x288] ;  /* 0x0000a20000067ab9 */ /* 0x000fc60000000800 */
[----:B------:R-:W-:Y:S02]  /*80e0*/  PLOP3.LUT P1, PT, PT, PT, UP0, 0x80, 0x0 ;  /* 0x000000000000781c */ /* 0x000fe40003f2f008 */
[----:B------:R-:W-:-:S03]  /*80f0*/  PLOP3.LUT P2, PT, PT, PT, UP0, 0x80, 0x0 ;  /* 0x000000000000781c */ /* 0x000fc60003f4f008 */
[----:B------:R-:W-:-:S08]  /*8100*/  @UP0 ULDC UR5, c[0x0][0x44c] ;  /* 0x0001130000050ab9 */ /* 0x000fd00000000800 */
[----:B------:R-:W-:Y:S01]  /*8110*/  @P1 IMAD.HI.U32 R2, R0, UR5, RZ ;  /* 0x0000000500021c27 */ /* 0x000fe2000f8e00ff */
[----:B------:R-:W-:-:S04]  /*8120*/  @UP0 ULDC UR5, c[0x0][0x450] ;  /* 0x0001140000050ab9 */ /* 0x000fc80000000800 */
[----:B------:R-:W-:Y:S01]  /*8130*/  @P2 SHF.R.U32.HI R0, RZ, UR5, R2 ;  /* 0x00000005ff002c19 */ /* 0x000fe20008011602 */
[----:B------:R-:W-:Y:S02]  /*8140*/  UMOV UR5, 0x1 ;  /* 0x0000000100057882 */ /* 0x000fe40000000000 */
[----:B------:R-:W-:Y:S02]  /*8150*/  UIMAD UR5, UR60, -0x50, UR5 ;  /* 0xffffffb03c0578a4 */ /* 0x000fe4000f8e0205 */
[----:B01----:R-:W0:Y:S04]  /*8160*/  SHFL.IDX PT, R3, R0, RZ, 0x1c1f ;  /* 0x001c1fff00037589 */ /* 0x003e2800000e0000 */
[----:B------:R-:W-:Y:S01]  /*8170*/  IMAD R2, R214, R195, UR5 ;  /* 0x00000005d6027e24 */ /* 0x000fe2000f8e02c3 */
[----:B------:R-:W-:-:S03]  /*8180*/  ULDC UR5, c[0x0][0x988] ;  /* 0x0002620000057ab9 */ /* 0x000fc60000000800 */
[----:B----4-:R-:W-:-:S05]  /*8190*/  IMAD R2, R193, UR7, R2 ;  /* 0x00000007c1027c24 */ /* 0x010fca000f8e0202 */
[----:B0-----:R-:W-:-:S04]  /*81a0*/  IADD3 R3, R3, -UR6, R2 ;  /* 0x8000000603037c10 */ /* 0x001fc8000fffe002 */
[C---:B------:R-:W-:Y:S02]  /*81b0*/  ISETP.GT.AND P1, PT, R3.reuse, RZ, PT ;  /* 0x000000ff0300720c */ /* 0x040fe40003f24270 */
[C---:B------:R-:W-:Y:S02]  /*81c0*/  ISETP.GT.AND P2, PT, R3.reuse, 0x1, PT ;  /* 0x000000010300780c */ /* 0x040fe40003f44270 */
[----:B------:R-:W-:Y:S02]  /*81d0*/  FSEL R184, R184, -INF , P1 ;  /* 0xff800000b8b87808 */ /* 0x000fe40000800000 */
        /* <DEDUP_REMOVED lines=56> */
[----:B------:R-:W0:Y:S02]  /*8560*/  SHFL.IDX PT, R3, R0, 0x1, 0x1c1f ;  /* 0x003c1f0000037f89 */ /* 0x000e2400000e0000 */
[----:B------:R-:W-:-:S05]  /*8570*/  FMNMX.FTZ R192, R157, R4, !PT ;  /* 0x000000049dc07209 */ /* 0x000fca0007810000 */
[----:B------:R-:W1:Y:S01]  /*8580*/  SHFL.BFLY PT, R193, R192, 0x2, 0x1f ;  /* 0x0c401f00c0c17f89 */ /* 0x000e6200000e0000 */
[----:B0-----:R-:W-:Y:S01]  /*8590*/  IADD3 R2, R3, -UR6, R2 ;  /* 0x8000000603027c10 */ /* 0x001fe2000fffe002 */
[----:B------:R-:W0:Y:S03]  /*85a0*/  S2UR UR6, SR_CgaCtaId ;  /* 0x00000000000679c3 */ /* 0x000e260000008800 */
[C---:B------:R-:W-:Y:S02]  /*85b0*/  ISETP.GT.AND P1, PT, R2.reuse, RZ, PT ;  /* 0x000000ff0200720c */ /* 0x040fe40003f24270 */
[----:B------:R-:W-:Y:S02]  /*85c0*/  ISETP.GT.AND P2, PT, R2, 0x1, PT ;  /* 0x000000010200780c */ /* 0x000fe40003f44270 */
[----:B-1----:R-:W-:Y:S02]  /*85d0*/  FMNMX.FTZ R193, R192, R193, !PT ;  /* 0x000000c1c0c17209 */ /* 0x002fe40007810000 */
[----:B------:R-:W-:-:S02]  /*85e0*/  FSEL R186, R186, -INF , P1 ;  /* 0xff800000baba7808 */ /* 0x000fc40000800000 */
[----:B------:R-:W-:Y:S01]  /*85f0*/  ISETP.GT.AND P1, PT, R2, 0x8, PT ;  /* 0x000000080200780c */ /* 0x000fe20003f24270 */
[----:B------:R-:W1:Y:S01]  /*8600*/  SHFL.BFLY PT, R194, R193, 0x1, 0x1f ;  /* 0x0c201f00c1c27f89 */ /* 0x000e6200000e0000 */
[----:B------:R-:W-:Y:S02]  /*8610*/  FSEL R187, R187, -INF , P2 ;  /* 0xff800000bbbb7808 */ /* 0x000fe40001000000 */
[----:B------:R-:W-:Y:S02]  /*8620*/  FMNMX.FTZ R4, R186, R21, !PT ;  /* 0x00000015ba047209 */ /* 0x000fe40007810000 */
[----:B------:R-:W-:Y:S02]  /*8630*/  ISETP.GT.AND P2, PT, R2, 0x9, PT ;  /* 0x000000090200780c */ /* 0x000fe40003f44270 */
[----:B------:R-:W-:Y:S02]  /*8640*/  FSEL R190, R190, -INF , P1 ;  /* 0xff800000bebe7808 */ /* 0x000fe40000800000 */
[----:B------:R-:W-:-:S02]  /*8650*/  FMNMX.FTZ R3, R187, R4, !PT ;  /* 0x00000004bb037209 */ /* 0x000fc40007810000 */
[----:B------:R-:W-:Y:S01]  /*8660*/  FSEL R191, R191, -INF , P2 ;  /* 0xff800000bfbf7808 */ /* 0x000fe20001000000 */
[----:B0-----:R-:W-:Y:S01]  /*8670*/  UPRMT UR61, UR6, 0x654, UR61 ;  /* 0x00000654063d7896 */ /* 0x001fe2000800003d */
[----:B------:R-:W-:Y:S02]  /*8680*/  ISETP.GT.AND P1, PT, R2, 0x10, PT ;  /* 0x000000100200780c */ /* 0x000fe40003f24270 */
[----:B------:R-:W-:Y:S02]  /*8690*/  FMNMX.FTZ R0, R190, R3, !PT ;  /* 0x00000003be007209 */ /* 0x000fe40007810000 */
[----:B------:R-:W-:Y:S02]  /*86a0*/  ISETP.GT.AND P2, PT, R2, 0x11, PT ;  /* 0x000000110200780c */ /* 0x000fe40003f44270 */
[----:B------:R-:W-:Y:S02]  /*86b0*/  FSEL R178, R178, -INF , P1 ;  /* 0xff800000b2b27808 */ /* 0x000fe40000800000 */
[----:B------:R-:W-:Y:S01]  /*86c0*/  FMNMX.FTZ R3, R191, R0, !PT ;  /* 0x00000000bf037209 */ /* 0x000fe20007810000 */
[----:B------:R-:W-:Y:S01]  /*86d0*/  SYNCS.ARRIVE.TRANS64.RED.A1T0 RZ, [UR61], RZ ;  /* 0x000000ffffff79a7 */ /* 0x000fe2000810043d */
[----:B------:R-:W-:-:S02]  /*86e0*/  ISETP.GT.AND P3, PT, R2, 0x18, PT ;  /* 0x000000180200780c */ /* 0x000fc40003f64270 */
[----:B-1----:R-:W-:Y:S02]  /*86f0*/  FMNMX.FTZ R4, R193, R194, !PT ;  /* 0x000000c2c1047209 */ /* 0x002fe40007810000 */
[----:B------:R-:W-:Y:S02]  /*8700*/  FSEL R179, R179, -INF , P2 ;  /* 0xff800000b3b37808 */ /* 0x000fe40001000000 */
[----:B------:R-:W-:Y:S01]  /*8710*/  FMNMX.FTZ R0, R178, R3, !PT ;  /* 0x00000003b2007209 */ /* 0x000fe20007810000 */
[C---:B------:R-:W-:Y:S01]  /*8720*/  FMUL.FTZ R192, R4.reuse, UR5 ;  /* 0x0000000504c07c20 */ /* 0x040fe20008410000 */
[----:B------:R-:W-:Y:S02]  /*8730*/  FSETP.NEU.FTZ.AND P1, PT, R4, -INF , PT ;  /* 0xff8000000400780b */ /* 0x000fe40003f3d000 */
[----:B------:R-:W-:Y:S02]  /*8740*/  ISETP.GT.AND P4, PT, R2, 0x19, PT ;  /* 0x000000190200780c */ /* 0x000fe40003f84270 */
[----:B------:R-:W-:-:S02]  /*8750*/  FSEL R182, R182, -INF , P3 ;  /* 0xff800000b6b67808 */ /* 0x000fc40001800000 */
[----:B------:R-:W-:Y:S02]  /*8760*/  FMNMX.FTZ R3, R179, R0, !PT ;  /* 0x00000000b3037209 */ /* 0x000fe40007810000 */
[----:B------:R-:W-:Y:S02]  /*8770*/  FSEL R0, R192, RZ, P1 ;  /* 0x000000ffc0007208 */ /* 0x000fe40000800000 */
[----:B------:R-:W-:Y:S02]  /*8780*/  ISETP.GT.AND P2, PT, R2, 0x20, PT ;  /* 0x000000200200780c */ /* 0x000fe40003f44270 */
[----:B------:R-:W-:Y:S01]  /*8790*/  FSEL R183, R183, -INF , P4 ;  /* 0xff800000b7b77808 */ /* 0x000fe20002000000 */
[--C-:B------:R-:W-:Y:S01]  /*87a0*/  FFMA.FTZ R208, R184, UR5, -R0.reuse ;  /* 0x00000005b8d07c23 */ /* 0x100fe20008010800 */
[----:B------:R-:W-:Y:S01]  /*87b0*/  FMNMX.FTZ R192, R182, R3, !PT ;  /* 0x00000003b6c07209 */ /* 0x000fe20007810000 */
[--C-:B------:R-:W-:Y:S01]  /*87c0*/  FFMA.FTZ R185, R185, UR5, -R0.reuse ;  /* 0x00000005b9b97c23 */ /* 0x100fe20008010800 */
[----:B------:R-:W-:Y:S01]  /*87d0*/  ISETP.GT.AND P3, PT, R2, 0x21, PT ;  /* 0x000000210200780c */ /* 0x000fe20003f64270 */
[--C-:B------:R-:W-:Y:S01]  /*87e0*/  FFMA.FTZ R210, R188, UR5, -R0.reuse ;  /* 0x00000005bcd27c23 */ /* 0x100fe20008010800 */
        /* <DEDUP_REMOVED lines=16> */
[----:B------:R-:W-:Y:S01]  /*88f0*/  FSEL R184, R175, -INF , P3 ;  /* 0xff800000afb87808 */ /* 0x000fe20001800000 */
[--C-:B------:R-:W-:Y:S01]  /*8900*/  FFMA.FTZ R176, R181, UR5, -R0.reuse ;  /* 0x00000005b5b07c23 */ /* 0x100fe20008010800 */
[----:B------:R-:W-:Y:S01]  /*8910*/  ISETP.GT.AND P2, PT, R2, 0x30, PT ;  /* 0x000000300200780c */ /* 0x000fe20003f44270 */
[----:B------:R0:W-:Y:S01]  /*8920*/  MUFU.EX2 R175, R185 ;  /* 0x000000b900af7308 */ /* 0x0001e20000000800 */
[----:B------:R-:W-:Y:S01]  /*8930*/  FMNMX.FTZ R3, R174, R3, !PT ;  /* 0x00000003ae037209 */ /* 0x000fe20007810000 */
[--C-:B------:R-:W-:Y:S01]  /*8940*/  FFMA.FTZ R202, R172, UR5, -R0.reuse ;  /* 0x00000005acca7c23 */ /* 0x100fe20008010800 */
[----:B------:R-:W-:Y:S01]  /*8950*/  ISETP.GT.AND P3, PT, R2, 0x31, PT ;  /* 0x000000310200780c */ /* 0x000fe20003f64270 */
[--C-:B------:R-:W-:Y:S01]  /*8960*/  FFMA.FTZ R196, R160, UR5, -R0.reuse ;  /* 0x00000005a0c47c23 */ /* 0x100fe20008010800 */
[----:B------:R-:W-:Y:S01]  /*8970*/  FSEL R162, R162, -INF , P2 ;  /* 0xff800000a2a27808 */ /* 0x000fe20001000000 */
[--C-:B------:R-:W-:Y:S01]  /*8980*/  FFMA.FTZ R198, R164, UR5, -R0.reuse ;  /* 0x00000005a4c67c23 */ /* 0x100fe20008010800 */
[----:B------:R-:W-:Y:S01]  /*8990*/  FMNMX.FTZ R3, R184, R3, !PT ;  /* 0x00000003b8037209 */ /* 0x000fe20007810000 */
[----:B------:R-:W-:Y:S01]  /*89a0*/  FFMA.FTZ R153, R157, UR5, -R0 ;  /* 0x000000059d997c23 */ /* 0x000fe20008010800 */
[----:B------:R-:W-:Y:S01]  /*89b0*/  ISETP.GT.AND P2, PT, R2, 0x38, PT ;  /* 0x000000380200780c */ /* 0x000fe20003f44270 */
[----:B------:R-:W-:Y:S01]  /*89c0*/  MUFU.EX2 R208, R208 ;  /* 0x000000d000d07308 */ /* 0x000fe20000000800 */
[----:B------:R-:W-:-:S02]  /*89d0*/  FSEL R163, R163, -INF , P3 ;  /* 0xff800000a3a37808 */ /* 0x000fc40001800000 */
[----:B------:R-:W-:Y:S02]  /*89e0*/  FMNMX.FTZ R188, R162, R3, !PT ;  /* 0x00000003a2bc7209 */ /* 0x000fe40007810000 */
[----:B------:R-:W-:Y:S02]  /*89f0*/  ISETP.GT.AND P3, PT, R2, 0x39, PT ;  /* 0x000000390200780c */ /* 0x000fe40003f64270 */
[----:B0-----:R-:W-:Y:S01]  /*8a00*/  FSEL R185, R166, -INF , P2 ;  /* 0xff800000a6b97808 */ /* 0x001fe20001000000 */
[----:B------:R-:W-:Y:S01]  /*8a10*/  FFMA.FTZ R166, R189, UR5, -R0 ;  /* 0x00000005bda67c23 */ /* 0x000fe20008010800 */
[----:B------:R-:W-:Y:S01]  /*8a20*/  FMNMX.FTZ R188, R163, R188, !PT ;  /* 0x000000bca3bc7209 */ /* 0x000fe20007810000 */
[----:B------:R-:W-:Y:S01]  /*8a30*/  MUFU.EX2 R210, R210 ;  /* 0x000000d200d27308 */ /* 0x000fe20000000800 */
[----:B------:R-:W-:Y:S02]  /*8a40*/  FSEL R167, R167, -INF , P3 ;  /* 0xff800000a7a77808 */ /* 0x000fe40001800000 */
[----:B------:R-:W-:-:S02]  /*8a50*/  ISETP.GT.AND P2, PT, R2, 0x40, PT ;  /* 0x000000400200780c */ /* 0x000fc40003f44270 */
[----:B------:R-:W-:Y:S02]  /*8a60*/  FMNMX.FTZ R188, R185, R188, !PT ;  /* 0x000000bcb9bc7209 */ /* 0x000fe40007810000 */
[----:B------:R-:W-:Y:S01]  /*8a70*/  ISETP.GT.AND P3, PT, R2, 0x41, PT ;  /* 0x000000410200780c */ /* 0x000fe20003f64270 */
[----:B------:R-:W-:Y:S01]  /*8a80*/  MUFU.EX2 R166, R166 ;  /* 0x000000a600a67308 */ /* 0x000fe20000000800 */
[----:B------:R-:W-:Y:S02]  /*8a90*/  FSEL R154, R154, -INF , P2 ;  /* 0xff8000009a9a7808 */ /* 0x000fe40001000000 */
[----:B------:R-:W-:Y:S02]  /*8aa0*/  FMNMX.FTZ R3, R167, R188, !PT ;  /* 0x000000bca7037209 */ /* 0x000fe40007810000 */
[----:B------:R-:W-:Y:S02]  /*8ab0*/  ISETP.GT.AND P2, PT, R2, 0x48, PT ;  /* 0x000000480200780c */ /* 0x000fe40003f44270 */
[----:B------:R-:W-:Y:S01]  /*8ac0*/  FSEL R188, R155, -INF , P3 ;  /* 0xff8000009bbc7808 */ /* 0x000fe20001800000 */
[----:B------:R-:W-:Y:S01]  /*8ad0*/  FFMA.FTZ R155, R165, UR5, -R0 ;  /* 0x00000005a59b7c23 */ /* 0x000fe20008010800 */
[----:B------:R-:W-:Y:S01]  /*8ae0*/  FMNMX.FTZ R3, R154, R3, !PT ;  /* 0x000000039a037209 */ /* 0x000fe20007810000 */
[----:B------:R-:W-:Y:S01]  /*8af0*/  MUFU.EX2 R204, R204 ;  /* 0x000000cc00cc7308 */ /* 0x000fe20000000800 */
[----:B------:R-:W-:-:S02]  /*8b00*/  ISETP.GT.AND P3, PT, R2, 0x49, PT ;  /* 0x000000490200780c */ /* 0x000fc40003f64270 */
[----:B------:R-:W-:Y:S01]  /*8b10*/  FSEL R189, R158, -INF , P2 ;  /* 0xff8000009ebd7808 */ /* 0x000fe20001000000 */
[--C-:B------:R-:W-:Y:S01]  /*8b20*/  FFMA.FTZ R158, R161, UR5, -R0.reuse ;  /* 0x00000005a19e7c23 */ /* 0x100fe20008010800 */
[----:B------:R-:W-:Y:S02]  /*8b30*/  FMNMX.FTZ R2, R188, R3, !PT ;  /* 0x00000003bc027209 */ /* 0x000fe40007810000 */
[----:B------:R-:W-:Y:S01]  /*8b40*/  FSEL R193, R159, -INF , P3 ;  /* 0xff8000009fc17808 */ /* 0x000fe20001800000 */
[----:B------:R-:W-:Y:S01]  /*8b50*/  FFMA.FTZ R159, R173, UR5, -R0 ;  /* 0x00000005ad9f7c23 */ /* 0x000fe20008010800 */
[----:B------:R-:W-:Y:S01]  /*8b60*/  FMNMX.FTZ R2, R189, R2, !PT ;  /* 0x00000002bd027209 */ /* 0x000fe20007810000 */
[----:B------:R-:W-:Y:S01]  /*8b70*/  MUFU.EX2 R177, R177 ;  /* 0x000000b100b17308 */ /* 0x000fe20000000800 */
[----:B------:R-:W-:Y:S02]  /*8b80*/  FSEL R165, R4, RZ, P1 ;  /* 0x000000ff04a57208 */ /* 0x000fe40000800000 */
[----:B------:R-:W-:-:S03]  /*8b90*/  FMNMX.FTZ R2, R193, R2, !PT ;  /* 0x00000002c1027209 */ /* 0x000fc60007810000 */
[----:B------:R-:W-:Y:S02]  /*8ba0*/  FADD.FTZ R165, -R165, R228 ;  /* 0x000000e4a5a57221 */ /* 0x000fe40000010100 */
[----:B------:R-:W0:Y:S01]  /*8bb0*/  SHFL.BFLY PT, R3, R2, 0x2, 0x1f ;  /* 0x0c401f0002037f89 */ /* 0x000e2200000e0000 */
[----:B------:R-:W-:Y:S01]  /*8bc0*/  MUFU.EX2 R206, R206 ;  /* 0x000000ce00ce7308 */ /* 0x000fe20000000800 */
[----:B------:R-:W-:-:S07]  /*8bd0*/  FMUL.FTZ R0, R165, UR5 ;  /* 0x00000005a5007c20 */ /* 0x000fce0008410000 */
[----:B------:R-:W1:Y:S08]  /*8be0*/  MUFU.EX2 R0, R0 ;  /* 0x0000000000007308 */ /* 0x000e700000000800 */
[----:B------:R-:W-:Y:S01]  /*8bf0*/  MUFU.EX2 R176, R176 ;  /* 0x000000b000b07308 */ /* 0x000fe20000000800 */
[----:B0-----:R-:W-:-:S07]  /*8c00*/  FMNMX.FTZ R169, R2, R3, !PT ;  /* 0x0000000302a97209 */ /* 0x001fce0007810000 */
[----:B------:R-:W-:Y:S01]  /*8c10*/  MUFU.EX2 R200, R200 ;  /* 0x000000c800c87308 */ /* 0x000fe20000000800 */
[----:B-1----:R-:W-:Y:S01]  /*8c20*/  FFMA.FTZ R18, R0, R18, R208 ;  /* 0x0000001200127223 */ /* 0x002fe200000100d0 */
[----:B------:R-:W0:Y:S06]  /*8c30*/  SHFL.BFLY PT, R2, R169, 0x1, 0x1f ;  /* 0x0c201f00a9027f89 */ /* 0x000e2c00000e0000 */
[----:B------:R-:W-:Y:S08]  /*8c40*/  MUFU.EX2 R168, R168 ;  /* 0x000000a800a87308 */ /* 0x000ff00000000800 */
[----:B------:R-:W-:Y:S08]  /*8c50*/  MUFU.EX2 R202, R202 ;  /* 0x000000ca00ca7308 */ /* 0x000ff00000000800 */
[----:B------:R-:W-:Y:S01]  /*8c60*/  MUFU.EX2 R159, R159 ;  /* 0x0000009f009f7308 */ /* 0x000fe20000000800 */
[----:B0-----:R-:W-:-:S04]  /*8c70*/  FMNMX.FTZ R3, R169, R2, !PT ;  /* 0x00000002a9037209 */ /* 0x001fc80007810000 */
[C---:B------:R-:W-:Y:S01]  /*8c80*/  FSETP.NEU.FTZ.AND P2, PT, R3.reuse, -INF , PT ;  /* 0xff8000000300780b */ /* 0x040fe20003f5d000 */
[C---:B------:R-:W-:Y:S02]  /*8c90*/  FMUL.FTZ R156, R3.reuse, UR5 ;  /* 0x00000005039c7c20 */ /* 0x040fe40008410000 */
[----:B------:R-:W-:Y:S01]  /*8ca0*/  MUFU.EX2 R196, R196 ;  /* 0x000000c400c47308 */ /* 0x000fe20000000800 */
[----:B------:R-:W-:Y:S02]  /*8cb0*/  FSEL R2, R3, RZ, P2 ;  /* 0x000000ff03027208 */ /* 0x000fe40001000000 */
[----:B------:R-:W-:-:S03]  /*8cc0*/  FSEL R156, R156, RZ, P2 ;  /* 0x000000ff9c9c7208 */ /* 0x000fc60001000000 */
[----:B------:R-:W-:Y:S01]  /*8cd0*/  FADD.FTZ R2, -R2, R21 ;  /* 0x0000001502027221 */ /* 0x000fe20000010100 */
[----:B------:R-:W-:Y:S01]  /*8ce0*/  FADD.FTZ R21, R175, R18 ;  /* 0x00000012af157221 */ /* 0x000fe20000010000 */
[--C-:B------:R-:W-:Y:S01]  /*8cf0*/  FFMA.FTZ R209, R186, UR5, -R156.reuse ;  /* 0x00000005bad17c23 */ /* 0x100fe2000801089c */
[--C-:B------:R-:W-:Y:S01]  /*8d00*/  FFMA.FTZ R164, R187, UR5, -R156.reuse ;  /* 0x00000005bba47c23 */ /* 0x100fe2000801089c */
[----:B------:R-:W-:Y:S01]  /*8d10*/  FMUL.FTZ R2, R2, UR5 ;  /* 0x0000000502027c20 */ /* 0x000fe20008410000 */
[--C-:B------:R-:W-:Y:S01]  /*8d20*/  FFMA.FTZ R211, R190, UR5, -R156.reuse ;  /* 0x00000005bed37c23 */ /* 0x100fe2000801089c */
[--C-:B------:R-:W-:Y:S01]  /*8d30*/  FFMA.FTZ R161, R191, UR5, -R156.reuse ;  /* 0x00000005bfa17c23 */ /* 0x100fe2000801089c */
[--C-:B------:R-:W-:Y:S01]  /*8d40*/  FFMA.FTZ R205, R178, UR5, -R156.reuse ;  /* 0x00000005b2cd7c23 */ /* 0x100fe2000801089c */
[----:B------:R-:W-:Y:S01]  /*8d50*/  MUFU.EX2 R209, R209 ;  /* 0x000000d100d17308 */ /* 0x000fe20000000800 */
[--C-:B------:R-:W-:Y:S01]  /*8d60*/  FFMA.FTZ R160, R179, UR5, -R156.reuse ;  /* 0x00000005b3a07c23 */ /* 0x100fe2000801089c */
[--C-:B------:R-:W-:Y:S01]  /*8d70*/  FFMA.FTZ R207, R182, UR5, -R156.reuse ;  /* 0x00000005b6cf7c23 */ /* 0x100fe2000801089c */
[--C-:B------:R-:W-:Y:S01]  /*8d80*/  FFMA.FTZ R157, R183, UR5, -R156.reuse ;  /* 0x00000005b79d7c23 */ /* 0x100fe2000801089c */
[----:B------:R-:W-:Y:S01]  /*8d90*/  FADD.FTZ R21, R210, R21 ;  /* 0x00000015d2157221 */ /* 0x000fe20000010000 */
[--C-:B------:R-:W-:Y:S01]  /*8da0*/  FFMA.FTZ R201, R170, UR5, -R156.reuse ;  /* 0x00000005aac97c23 */ /* 0x100fe2000801089c */
[--C-:B------:R-:W-:Y:S01]  /*8db0*/  FFMA.FTZ R169, R171, UR5, -R156.reuse ;  /* 0x00000005aba97c23 */ /* 0x100fe2000801089c */
[--C-:B------:R-:W-:Y:S01]  /*8dc0*/  FFMA.FTZ R197, R162, UR5, -R156.reuse ;  /* 0x00000005a2c57c23 */ /* 0x100fe2000801089c */
        /* <DEDUP_REMOVED lines=10> */
[----:B------:R-:W-:-:S03]  /*8e70*/  FFMA.FTZ R162, R167, UR5, -R156 ;  /* 0x00000005a7a27c23 */ /* 0x000fc6000801089c */
[----:B------:R-:W-:-:S03]  /*8e80*/  FADD.FTZ R21, R206, R21 ;  /* 0x00000015ce157221 */ /* 0x000fc60000010000 */
[----:B------:R-:W2:Y:S01]  /*8e90*/  MUFU.EX2 R211, R211 ;  /* 0x000000d300d37308 */ /* 0x000ea20000000800 */
[----:B0-----:R-:W-:-:S07]  /*8ea0*/  FFMA.FTZ R5, R2, R5, R209 ;  /* 0x0000000502057223 */ /* 0x001fce00000100d1 */
        /* <DEDUP_REMOVED lines=10> */
[----:B------:R-:W-:Y:S01]  /*8f50*/  FADD.FTZ R5, R176, R21 ;  /* 0x00000015b0057221 */ /* 0x000fe20000010000 */
[--C-:B------:R-:W-:Y:S01]  /*8f60*/  FFMA.FTZ R21, R154, UR5, -R156.reuse ;  /* 0x000000059a157c23 */ /* 0x100fe2000801089c */
[--C-:B------:R-:W-:Y:S01]  /*8f70*/  FFMA.FTZ R154, R188, UR5, -R156.reuse ;  /* 0x00000005bc9a7c23 */ /* 0x100fe2000801089c */
[----:B------:R-:W-:Y:S01]  /*8f80*/  FFMA.FTZ R156, R193, UR5, -R156 ;  /* 0x00000005c19c7c23 */ /* 0x000fe2000801089c */
[----:B------:R-:W-:Y:S02]  /*8f90*/  FADD.FTZ R5, R200, R5 ;  /* 0x00000005c8057221 */ /* 0x000fe40000010000 */
[----:B------:R-:W2:Y:S01]  /*8fa0*/  MUFU.EX2 R201, R201 ;  /* 0x000000c900c97308 */ /* 0x000ea20000000800 */
[----:B0-----:R-:W-:Y:S01]  /*8fb0*/  FADD.FTZ R18, R207, R18 ;  /* 0x00000012cf127221 */ /* 0x001fe20000010000 */
[----:B------:R-:W-:-:S04]  /*8fc0*/  FADD.FTZ R5, R168, R5 ;  /* 0x00000005a8057221 */ /* 0x000fc80000010000 */
[----:B------:R-:W-:Y:S02]  /*8fd0*/  FADD.FTZ R170, R202, R5 ;  /* 0x00000005caaa7221 */ /* 0x000fe40000010000 */
[----:B------:R-:W0:Y:S01]  /*8fe0*/  MUFU.EX2 R169, R169 ;  /* 0x000000a900a97308 */ /* 0x000e220000000800 */
[----:B-1----:R-:W-:Y:S01]  /*8ff0*/  FADD.FTZ R18, R157, R18 ;  /* 0x000000129d127221 */ /* 0x002fe20000010000 */
[----:B------:R-:W-:-:S04]  /*9000*/  FADD.FTZ R5, R159, R170 ;  /* 0x000000aa9f057221 */ /* 0x000fc80000010000 */
[----:B------:R-:W-:Y:S02]  /*9010*/  FADD.FTZ R5, R196, R5 ;  /* 0x00000005c4057221 */ /* 0x000fe40000010000 */
        /* <DEDUP_REMOVED lines=38> */
.L_x_2220:
[----:B------:R-:W0:Y:S01]  /*9280*/  S2UR UR7, SR_CgaCtaId ;  /* 0x00000000000779c3 */ /* 0x000e220000008800 */
[----:B------:R-:W-:Y:S01]  /*9290*/  R2UR UR6, R20 ;  /* 0x00000000140672ca */ /* 0x000fe200000e0000 */
[----:B------:R-:W-:Y:S01]  /*92a0*/  UIADD3 UR4, UR4, 0x38860, URZ ;  /* 0x0003886004047890 */ /* 0x000fe2000fffe03f */
[----:B------:R-:W-:Y:S01]  /*92b0*/  F2FP.BF16.F32.PACK_AB R193, R154, R21 ;  /* 0x000000159ac1723e */ /* 0x000fe200000010ff */
[----:B------:R-:W-:Y:S01]  /*92c0*/  UMOV UR37, UR36 ;  /* 0x0000002400257c82 */ /* 0x000fe20008000000 */
[----:B------:R-:W-:Y:S01]  /*92d0*/  F2FP.BF16.F32.PACK_AB R208, R175, R208 ;  /* 0x000000d0afd0723e */ /* 0x000fe200000010ff */
[----:B------:R-:W-:Y:S01]  /*92e0*/  IMAD.MOV.U32 R21, RZ, RZ, R3 ;  /* 0x000000ffff157224 */ /* 0x000fe200078e0003 */
[----:B------:R-:W-:Y:S01]  /*92f0*/  F2FP.BF16.F32.PACK_AB R209, R164, R209 ;  /* 0x000000d1a4d1723e */ /* 0x000fe200000010ff */
[----:B------:R-:W-:Y:S01]  /*9300*/  IMAD.MOV.U32 R228, RZ, RZ, R4 ;  /* 0x000000ffffe47224 */ /* 0x000fe200078e0004 */
[----:B------:R-:W-:Y:S02]  /*9310*/  F2FP.BF16.F32.PACK_AB R210, R166, R210 ;  /* 0x000000d2a6d2723e */ /* 0x000fe400000010ff */
[----:B------:R-:W-:-:S02]  /*9320*/  F2FP.BF16.F32.PACK_AB R211, R161, R211 ;  /* 0x000000d3a1d3723e */ /* 0x000fc400000010ff */
[----:B------:R-:W-:Y:S01]  /*9330*/  F2FP.BF16.F32.PACK_AB R204, R177, R204 ;  /* 0x000000ccb1cc723e */ /* 0x000fe200000010ff */
[----:B------:R-:W-:Y:S01]  /*9340*/  UISETP.GT.AND UP0, UPT, UR60, UR6, UPT ;  /* 0x000000063c00728c */ /* 0x000fe2000bf04270 */
[----:B------:R-:W-:Y:S01]  /*9350*/  F2FP.BF16.F32.PACK_AB R205, R160, R205 ;  /* 0x000000cda0cd723e */ /* 0x000fe200000010ff */
[----:B------:R-:W-:Y:S01]  /*9360*/  UIADD3 UR60, UR60, -0x1, URZ ;  /* 0xffffffff3c3c7890 */ /* 0x000fe2000fffe03f */
[----:B------:R-:W-:Y:S02]  /*9370*/  F2FP.BF16.F32.PACK_AB R206, R176, R206 ;  /* 0x000000ceb0ce723e */ /* 0x000fe400000010ff */
[----:B------:R-:W-:Y:S02]  /*9380*/  F2FP.BF16.F32.PACK_AB R207, R157, R207 ;  /* 0x000000cf9dcf723e */ /* 0x000fe400000010ff */
[----:B------:R-:W-:Y:S02]  /*9390*/  PLOP3.LUT P1, PT, PT, PT, UP0, 0x80, 0x0 ;  /* 0x000000000000781c */ /* 0x000fe40003f2f008 */
[----:B------:R-:W-:Y:S01]  /*93a0*/  F2FP.BF16.F32.PACK_AB R200, R168, R200 ;  /* 0x000000c8a8c8723e */ /* 0x000fe200000010ff */
[----:B0-----:R-:W-:Y:S01]  /*93b0*/  UPRMT UR4, UR7, 0x654, UR4 ;  /* 0x0000065407047896 */ /* 0x001fe20008000004 */
[----:B------:R-:W-:-:S02]  /*93c0*/  F2FP.BF16.F32.PACK_AB R201, R169, R201 ;  /* 0x000000c9a9c9723e */ /* 0x000fc400000010ff */
[----:B------:R-:W-:Y:S02]  /*93d0*/  F2FP.BF16.F32.PACK_AB R202, R159, R202 ;  /* 0x000000ca9fca723e */ /* 0x000fe400000010ff */
[----:B------:R-:W-:Y:S02]  /*93e0*/  F2FP.BF16.F32.PACK_AB R203, R165, R203 ;  /* 0x000000cba5cb723e */ /* 0x000fe400000010ff */
[----:B------:R-:W-:Y:S02]  /*93f0*/  F2FP.BF16.F32.PACK_AB R196, R158, R196 ;  /* 0x000000c49ec4723e */ /* 0x000fe400000010ff */
[----:B------:R-:W-:Y:S01]  /*9400*/  SYNCS.ARRIVE.TRANS64.RED.A1T0 RZ, [UR4], RZ ;  /* 0x000000ffffff79a7 */ /* 0x000fe20008100404 */
[----:B------:R-:W-:Y:S02]  /*9410*/  R2UR UR4, R17 ;  /* 0x00000000110472ca */ /* 0x000fe400000e0000 */
[----:B------:R-:W-:Y:S02]  /*9420*/  F2FP.BF16.F32.PACK_AB R197, R163, R197 ;  /* 0x000000c5a3c5723e */ /* 0x000fe400000010ff */
[----:B------:R-:W-:-:S02]  /*9430*/  F2FP.BF16.F32.PACK_AB R198, R155, R198 ;  /* 0x000000c69bc6723e */ /* 0x000fc400000010ff */
[----:B------:R-:W-:Y:S02]  /*9440*/  F2FP.BF16.F32.PACK_AB R199, R162, R199 ;  /* 0x000000c7a2c7723e */ /* 0x000fe400000010ff */
[----:B------:R-:W-:Y:S02]  /*9450*/  F2FP.BF16.F32.PACK_AB R192, R152, R192 ;  /* 0x000000c098c0723e */ /* 0x000fe400000010ff */
[----:B------:R-:W-:Y:S02]  /*9460*/  F2FP.BF16.F32.PACK_AB R194, R153, R194 ;  /* 0x000000c299c2723e */ /* 0x000fe400000010ff */
[----:B------:R-:W-:Y:S01]  /*9470*/  F2FP.BF16.F32.PACK_AB R195, R156, R195 ;  /* 0x000000c39cc3723e */ /* 0x000fe200000010ff */
[----:B------:R-:W-:Y:S01]  /*9480*/  IMAD.U32 R229, RZ, RZ, UR4 ;  /* 0x00000004ffe57e24 */ /* 0x000fe2000f8e00ff */
[----:B------:R-:W-:Y:S06]  /*9490*/  @P1 BRA `(.L_x_2221) ;  /* 0xffffffc000941947 */ /* 0x000fec000383ffff */
.L_x_2210:
[----:B------:R-:W-:-:S13]  /*94a0*/  ISETP.LE.AND P1, PT, RZ, UR60, PT ;  /* 0x0000003cff007c0c */ /* 0x000fda000bf23270 */
[----:B------:R-:W-:Y:S05]  /*94b0*/  @!P1 BRA `(.L_x_2222) ;  /* 0x0000003800b89947 */ /* 0x000fea0003800000 */
[----:B------:R-:W-:Y:S01]  /*94c0*/  R2UR UR61, R17 ;  /* 0x00000000113d72ca */ /* 0x000fe200000e0000 */
[----:B------:R-:W-:Y:S01]  /*94d0*/  IMAD.MOV.U32 R20, RZ, RZ, R3 ;  /* 0x000000ffff147224 */ /* 0x000fe200078e0003 */
[----:B------:R-:W-:Y:S01]  /*94e0*/  UMOV UR37, UR36 ;  /* 0x0000002400257c82 */ /* 0x000fe20008000000 */
[----:B------:R-:W-:-:S12]  /*94f0*/  IMAD.MOV.U32 R21, RZ, RZ, R4 ;  /* 0x000000ffff157224 */ /* 0x000fd800078e0004 */
.L_x_2233:
[----:B------:R-:W-:-:S04]  /*9500*/  UIADD3 UR36, UR37, 0x1, URZ ;  /* 0x0000000125247890 */ /* 0x000fc8000fffe03f */
[----:B------:R-:W-:-:S04]  /*9510*/  UISETP.NE.AND UP0, UPT, UR36, 0x2, UPT ;  /* 0x000000022400788c */ /* 0x000fc8000bf05270 */
[----:B------:R-:W-:Y:S02]  /*9520*/  USEL UR4, URZ, 0x1, UP0 ;  /* 0x000000013f047887 */ /* 0x000fe40008000000 */
[----:B------:R-:W-:Y:S02]  /*9530*/  USEL UR36, UR36, URZ, UP0 ;  /* 0x0000003f24247287 */ /* 0x000fe40008000000 */
[----:B------:R-:W-:-:S06]  /*9540*/  ULOP3.LUT UR4, UR61, UR4, URZ, 0x3c, !UPT ;  /* 0x000000043d047292 */ /* 0x000fcc000f8e3c3f */
[----:B------:R-:W-:Y:S01]  /*9550*/  IMAD.U32 R17, RZ, RZ, UR4 ;  /* 0x00000004ff117e24 */ /* 0x000fe2000f8e00ff */
[----:B------:R-:W-:Y:S06]  /*9560*/  @!P0 BRA `(.L_x_2223) ;  /* 0x0000000000048947 */ /* 0x000fec0003800000 */
[----:B------:R-:W-:Y:S01]  /*9570*/  BPT.TRAP 0x1 ;  /* 0x000000040000795c */ /* 0x000fe20000300000 */
.L_x_2223:
[----:B------:R-:W-:Y:S02]  /*9580*/  R2UR UR4, R16 ;  /* 0x00000000100472ca */ /* 0x000fe400000e0000 */
[----:B------:R-:W-:-:S11]  /*9590*/  R2UR UR5, R17 ;  /* 0x00000000110572ca */ /* 0x000fd600000e0000 */
[----:B------:R-:W-:Y:S02]  /*95a0*/  ULEA UR4, UR36, UR4, 0x3 ;  /* 0x0000000424047291 */ /* 0x000fe4000f8e183f */
[----:B------:R-:W-:-:S05]  /*95b0*/  IMAD.U32 R3, RZ, RZ, UR5 ;  /* 0x00000005ff037e24 */ /* 0x000fca000f8e00ff */
[----:B------:R-:W-:-:S04]  /*95c0*/  SHF.L.U32 R3, R3, 0x1f, RZ ;  /* 0x0000001f03037819 */ /* 0x000fc800000006ff */
[----:B------:R0:W1:Y:S01]  /*95d0*/  SYNCS.PHASECHK.TRANS64.TRYWAIT P1, [UR4+0x38830], R3 ;  /* 0x03883003ff0075a7 */ /* 0x0000620008020144 */
[----:B------:R-:W-:Y:S05]  /*95e0*/  @!P0 BRA `(.L_x_2224) ;  /* 0x0000000000048947 */ /* 0x000fea0003800000 */
[----:B------:R-:W-:Y:S01]  /*95f0*/  BPT.TRAP 0x1 ;  /* 0x000000040000795c */ /* 0x000fe20000300000 */
.L_x_2224:
[----:B-1----:R-:W-:Y:S05]  /*9600*/  @P1 BRA `(.L_x_2225) ;  /* 0x0000000000081947 */ /* 0x002fea0003800000 */
[----:B------:R-:W1:Y:S02]  /*9610*/  SYNCS.PHASECHK.TRANS64.TRYWAIT P1, [UR4+0x38830], R3 ;  /* 0x03883003ff0075a7 */ /* 0x000e640008020144 */
[----:B-1----:R-:W-:Y:S05]  /*9620*/  @!P1 BRA `(.L_x_2226) ;  /* 0x000000bc00f09947 */ /* 0x002fea0003800000 */
.L_x_2225:
        /* <DEDUP_REMOVED lines=618> */
[----:B------:R-:W-:-:S03]  /*bcd0*/  UIADD3 UR6, UR4, 0x886, URZ ;  /* 0x0000088604067890 */ /* 0x000fc6000fffe03f */
        /* <DEDUP_REMOVED lines=37> */
.L_x_2227:
[----:B------:R-:W-:Y:S01]  /*bf30*/  R2UR UR4, R16 ;  /* 0x00000000100472ca */ /* 0x000fe200000e0000 */
[----:B------:R-:W-:-:S05]  /*bf40*/  IMAD.U32 R0, RZ, RZ, UR61 ;  /* 0x0000003dff007e24 */ /* 0x000fca000f8e00ff */
[----:B------:R-:W-:-:S07]  /*bf50*/  SHF.L.U32 R0, R0, 0x1f, RZ ;  /* 0x0000001f00007819 */ /* 0x000fce00000006ff */
[----:B------:R-:W-:-:S09]  /*bf60*/  ULEA UR4, UR37, UR4, 0x3 ;  /* 0x0000000425047291 */ /* 0x000fd2000f8e183f */
[----:B------:R2:W3:Y:S01]  /*bf70*/  SYNCS.PHASECHK.TRANS64.TRYWAIT P1, [UR4+0x38850], R0 ;  /* 0x03885000ff0075a7 */ /* 0x0004e20008020144 */
[----:B------:R-:W-:Y:S05]  /*bf80*/  @!P0 BRA `(.L_x_2228) ;  /* 0x0000000000048947 */ /* 0x000fea0003800000 */
[----:B------:R-:W-:Y:S01]  /*bf90*/  BPT.TRAP 0x1 ;  /* 0x000000040000795c */ /* 0x000fe20000300000 */
.L_x_2228:
[----:B---3--:R-:W-:Y:S05]  /*bfa0*/  @P1 BRA `(.L_x_2229) ;  /* 0x0000000000081947 */ /* 0x008fea0003800000 */
[----:B------:R-:W3:Y:S02]  /*bfb0*/  SYNCS.PHASECHK.TRANS64.TRYWAIT P1, [UR4+0x38850], R0 ;  /* 0x03885000ff0075a7 */ /* 0x000ee40008020144 */
[----:B---3--:R-:W-:Y:S05]  /*bfc0*/  @!P1 BRA `(.L_x_2230) ;  /* 0x0000009400a09947 */ /* 0x008fea0003800000 */
.L_x_2229:
        /* <DEDUP_REMOVED lines=37> */
.L_x_2231:
[----:B---3--:R-:W-:Y:S01]  /*c220*/  FMNMX.FTZ R2, R186, R20, !PT ;  /* 0x00000014ba027209 */ /* 0x008fe20007810000 */
[----:B------:R-:W-:Y:S01]  /*c230*/  ULDC UR5, c[0x0][0x988] ;  /* 0x0002620000057ab9 */ /* 0x000fe20000000800 */
[----:B--2---:R-:W-:Y:S01]  /*c240*/  FMNMX.FTZ R0, R184, R21, !PT ;  /* 0x00000015b8007209 */ /* 0x004fe20007810000 */
[----:B------:R-:W2:Y:S01]  /*c250*/  S2UR UR7, SR_CgaCtaId ;  /* 0x00000000000779c3 */ /* 0x000ea20000008800 */
[----:B------:R-:W-:Y:S02]  /*c260*/  FMNMX.FTZ R23, R187, R2, !PT ;  /* 0x00000002bb177209 */ /* 0x000fe40007810000 */
[----:B01----:R-:W-:Y:S02]  /*c270*/  FMNMX.FTZ R3, R185, R0, !PT ;  /* 0x00000000b9037209 */ /* 0x003fe40007810000 */
        /* <DEDUP_REMOVED lines=36> */
[----:B------:R-:W-:Y:S01]  /*c4c0*/  R2UR UR6, R16 ;  /* 0x00000000100672ca */ /* 0x000fe200000e0000 */
[----:B------:R-:W0:Y:S04]  /*c4d0*/  SHFL.BFLY PT, R193, R2, 0x2, 0x1f ;  /* 0x0c401f0002c17f89 */ /* 0x000e2800000e0000 */
[----:B------:R-:W1:Y:S08]  /*c4e0*/  SHFL.BFLY PT, R3, R0, 0x2, 0x1f ;  /* 0x0c401f0000037f89 */ /* 0x000e7000000e0000 */
[----:B------:R-:W-:-:S04]  /*c4f0*/  ULEA UR6, UR36, UR6, 0x3 ;  /* 0x0000000624067291 */ /* 0x000fc8000f8e183f */
[----:B------:R-:W-:-:S04]  /*c500*/  UIADD3 UR6, UR6, 0x38840, URZ ;  /* 0x0003884006067890 */ /* 0x000fc8000fffe03f */
[----:B--2---:R-:W-:Y:S01]  /*c510*/  UPRMT UR6, UR7, 0x654, UR6 ;  /* 0x0000065407067896 */ /* 0x004fe20008000006 */
[----:B0-----:R-:W-:Y:S02]  /*c520*/  FMNMX.FTZ R193, R2, R193, !PT ;  /* 0x000000c102c17209 */ /* 0x001fe40007810000 */
[----:B-1----:R-:W-:-:S03]  /*c530*/  FMNMX.FTZ R23, R0, R3, !PT ;  /* 0x0000000300177209 */ /* 0x002fc60007810000 */
[----:B------:R-:W0:Y:S03]  /*c540*/  SHFL.BFLY PT, R192, R193, 0x1, 0x1f ;  /* 0x0c201f00c1c07f89 */ /* 0x000e2600000e0000 */
[----:B------:R-:W-:Y:S01]  /*c550*/  SYNCS.ARRIVE.TRANS64.RED.A1T0 RZ, [UR6], RZ ;  /* 0x000000ffffff79a7 */ /* 0x000fe20008100406 */
[----:B------:R-:W1:Y:S01]  /*c560*/  SHFL.BFLY PT, R4, R23, 0x1, 0x1f ;  /* 0x0c201f0017047f89 */ /* 0x000e6200000e0000 */
[----:B0-----:R-:W-:Y:S02]  /*c570*/  FMNMX.FTZ R3, R193, R192, !PT ;  /* 0x000000c0c1037209 */ /* 0x001fe40007810000 */
[----:B-1----:R-:W-:-:S03]  /*c580*/  FMNMX.FTZ R4, R23, R4, !PT ;  /* 0x0000000417047209 */ /* 0x002fc60007810000 */
[----:B------:R-:W-:-:S04]  /*c590*/  FADD.FTZ R20, -R3, R20 ;  /* 0x0000001403147221 */ /* 0x000fc80000010100 */
[----:B------:R-:W-:Y:S01]  /*c5a0*/  FMUL.FTZ R2, R20, UR5 ;  /* 0x0000000514027c20 */ /* 0x000fe20008410000 */
[C---:B------:R-:W-:Y:S01]  /*c5b0*/  FMUL.FTZ R20, R4.reuse, UR5 ;  /* 0x0000000504147c20 */ /* 0x040fe20008410000 */
[----:B------:R-:W-:-:S03]  /*c5c0*/  FADD.FTZ R21, -R4, R21 ;  /* 0x0000001504157221 */ /* 0x000fc60000010100 */
[--C-:B------:R-:W-:Y:S01]  /*c5d0*/  FFMA.FTZ R192, R152, UR5, -R20.reuse ;  /* 0x0000000598c07c23 */ /* 0x100fe20008010814 */
[----:B------:R-:W-:Y:S01]  /*c5e0*/  FMUL.FTZ R152, R3, UR5 ;  /* 0x0000000503987c20 */ /* 0x000fe20008410000 */
[--C-:B------:R-:W-:Y:S01]  /*c5f0*/  FFMA.FTZ R208, R184, UR5, -R20.reuse ;  /* 0x00000005b8d07c23 */ /* 0x100fe20008010814 */
[----:B------:R-:W-:Y:S01]  /*c600*/  FMUL.FTZ R21, R21, UR5 ;  /* 0x0000000515157c20 */ /* 0x000fe20008410000 */
[----:B------:R-:W-:Y:S01]  /*c610*/  FFMA.FTZ R185, R185, UR5, -R20 ;  /* 0x00000005b9b97c23 */ /* 0x000fe20008010814 */
[----:B------:R-:W-:Y:S01]  /*c620*/  FFMA.FTZ R209, R186, UR5, -R152 ;  /* 0x00000005bad17c23 */ /* 0x000fe20008010898 */
[----:B------:R-:W-:Y:S01]  /*c630*/  FFMA.FTZ R206, R180, UR5, -R20 ;  /* 0x00000005b4ce7c23 */ /* 0x000fe20008010814 */
[----:B------:R-:W-:Y:S01]  /*c640*/  FFMA.FTZ R180, R187, UR5, -R152 ;  /* 0x00000005bbb47c23 */ /* 0x000fe20008010898 */
[----:B------:R0:W-:Y:S01]  /*c650*/  MUFU.EX2 R0, R21 ;  /* 0x0000001500007308 */ /* 0x0001e20000000800 */
[----:B------:R-:W-:Y:S01]  /*c660*/  FFMA.FTZ R210, R188, UR5, -R20 ;  /* 0x00000005bcd27c23 */ /* 0x000fe20008010814 */
[----:B------:R-:W-:Y:S01]  /*c670*/  FFMA.FTZ R211, R190, UR5, -R152 ;  /* 0x00000005bed37c23 */ /* 0x000fe20008010898 */
[--C-:B------:R-:W-:Y:S01]  /*c680*/  FFMA.FTZ R200, R168, UR5, -R20.reuse ;  /* 0x00000005a8c87c23 */ /* 0x100fe20008010814 */
[--C-:B------:R-:W-:Y:S01]  /*c690*/  FFMA.FTZ R184, R189, UR5, -R20.reuse ;  /* 0x00000005bdb87c23 */ /* 0x100fe20008010814 */
[----:B------:R-:W-:Y:S01]  /*c6a0*/  FFMA.FTZ R168, R173, UR5, -R20 ;  /* 0x00000005ada87c23 */ /* 0x000fe20008010814 */
[----:B------:R-:W-:Y:S01]  /*c6b0*/  FFMA.FTZ R173, R191, UR5, -R152 ;  /* 0x00000005bfad7c23 */ /* 0x000fe20008010898 */
[----:B------:R-:W-:Y:S01]  /*c6c0*/  FFMA.FTZ R204, R176, UR5, -R20 ;  /* 0x00000005b0cc7c23 */ /* 0x000fe20008010814 */
[----:B------:R-:W1:Y:S01]  /*c6d0*/  MUFU.EX2 R208, R208 ;  /* 0x000000d000d07308 */ /* 0x000e620000000800 */
[----:B------:R-:W-:Y:S01]  /*c6e0*/  FFMA.FTZ R205, R178, UR5, -R152 ;  /* 0x00000005b2cd7c23 */ /* 0x000fe20008010898 */
[--C-:B------:R-:W-:Y:S01]  /*c6f0*/  FFMA.FTZ R177, R177, UR5, -R20.reuse ;  /* 0x00000005b1b17c23 */ /* 0x100fe20008010814 */
[----:B------:R-:W-:Y:S01]  /*c700*/  FFMA.FTZ R202, R172, UR5, -R20 ;  /* 0x00000005acca7c23 */ /* 0x000fe20008010814 */
[--C-:B------:R-:W-:Y:S01]  /*c710*/  FFMA.FTZ R172, R179, UR5, -R152.reuse ;  /* 0x00000005b3ac7c23 */ /* 0x100fe20008010898 */
[----:B------:R-:W-:Y:S01]  /*c720*/  FFMA.FTZ R207, R182, UR5, -R152 ;  /* 0x00000005b6cf7c23 */ /* 0x000fe20008010898 */
[--C-:B0-----:R-:W-:Y:S01]  /*c730*/  FFMA.FTZ R21, R153, UR5, -R20.reuse ;  /* 0x0000000599157c23 */ /* 0x101fe20008010814 */
[--C-:B------:R-:W-:Y:S01]  /*c740*/  FFMA.FTZ R176, R181, UR5, -R20.reuse ;  /* 0x00000005b5b07c23 */ /* 0x100fe20008010814 */
[----:B------:R-:W-:Y:S01]  /*c750*/  MUFU.EX2 R2, R2 ;  /* 0x0000000200027308 */ /* 0x000fe20000000800 */
[----:B------:R-:W-:Y:S01]  /*c760*/  FFMA.FTZ R23, R165, UR5, -R20 ;  /* 0x00000005a5177c23 */ /* 0x000fe20008010814 */
[--C-:B------:R-:W-:Y:S01]  /*c770*/  FFMA.FTZ R165, R183, UR5, -R152.reuse ;  /* 0x00000005b7a57c23 */ /* 0x100fe20008010898 */
[----:B------:R-:W-:Y:S01]  /*c780*/  FFMA.FTZ R201, R170, UR5, -R152 ;  /* 0x00000005aac97c23 */ /* 0x000fe20008010898 */
[--C-:B------:R-:W-:Y:S01]  /*c790*/  FFMA.FTZ R169, R169, UR5, -R20.reuse ;  /* 0x00000005a9a97c23 */ /* 0x100fe20008010814 */
[----:B------:R-:W-:Y:S01]  /*c7a0*/  FFMA.FTZ R198, R164, UR5, -R20 ;  /* 0x00000005a4c67c23 */ /* 0x000fe20008010814 */
[----:B------:R-:W-:Y:S01]  /*c7b0*/  FFMA.FTZ R164, R171, UR5, -R152 ;  /* 0x00000005aba47c23 */ /* 0x000fe20008010898 */
[----:B------:R-:W-:Y:S01]  /*c7c0*/  FFMA.FTZ R194, R156, UR5, -R20 ;  /* 0x000000059cc27c23 */ /* 0x000fe20008010814 */
[----:B------:R-:W0:Y:S01]  /*c7d0*/  MUFU.EX2 R209, R209 ;  /* 0x000000d100d17308 */ /* 0x000e220000000800 */
[----:B-1----:R-:W-:Y:S01]  /*c7e0*/  FFMA.FTZ R18, R0, R18, R208 ;  /* 0x0000001200127223 */ /* 0x002fe200000100d0 */
[----:B------:R-:W-:Y:S01]  /*c7f0*/  FFMA.FTZ R203, R174, UR5, -R152 ;  /* 0x00000005aecb7c23 */ /* 0x000fe20008010898 */
[--C-:B------:R-:W-:Y:S01]  /*c800*/  FFMA.FTZ R196, R160, UR5, -R20.reuse ;  /* 0x00000005a0c47c23 */ /* 0x100fe20008010814 */
[----:B------:R-:W-:Y:S01]  /*c810*/  FFMA.FTZ R160, R161, UR5, -R20 ;  /* 0x00000005a1a07c23 */ /* 0x000fe20008010814 */
[--C-:B------:R-:W-:Y:S01]  /*c820*/  FFMA.FTZ R161, R175, UR5, -R152.reuse ;  /* 0x00000005afa17c23 */ /* 0x100fe20008010898 */
[----:B------:R-:W-:Y:S01]  /*c830*/  FFMA.FTZ R197, R162, UR5, -R152 ;  /* 0x00000005a2c57c23 */ /* 0x000fe20008010898 */
[----:B------:R-:W-:Y:S01]  /*c840*/  FFMA.FTZ R20, R157, UR5, -R20 ;  /* 0x000000059d147c23 */ /* 0x000fe20008010814 */
[----:B------:R-:W1:Y:S01]  /*c850*/  MUFU.EX2 R185, R185 ;  /* 0x000000b900b97308 */ /* 0x000e620000000800 */
[--C-:B------:R-:W-:Y:S01]  /*c860*/  FFMA.FTZ R157, R163, UR5, -R152.reuse ;  /* 0x00000005a39d7c23 */ /* 0x100fe20008010898 */
[--C-:B------:R-:W-:Y:S01]  /*c870*/  FFMA.FTZ R193, R154, UR5, -R152.reuse ;  /* 0x000000059ac17c23 */ /* 0x100fe20008010898 */
[--C-:B------:R-:W-:Y:S01]  /*c880*/  FFMA.FTZ R199, R166, UR5, -R152.reuse ;  /* 0x00000005a6c77c23 */ /* 0x100fe20008010898 */
[----:B------:R-:W-:-:S04]  /*c890*/  FFMA.FTZ R195, R158, UR5, -R152 ;  /* 0x000000059ec37c23 */ /* 0x000fc80008010898 */
        /* <DEDUP_REMOVED lines=20> */
[----:B------:R-:W-:-:S06]  /*c9e0*/  FFMA.FTZ R156, R167, UR5, -R152 ;  /* 0x00000005a79c7c23 */ /* 0x000fcc0008010898 */
        /* <DEDUP_REMOVED lines=60> */
.L_x_2232:
[----:B------:R-:W0:Y:S01]  /*cdb0*/  S2UR UR6, SR_CgaCtaId ;  /* 0x00000000000679c3 */ /* 0x000e220000008800 */
[----:B------:R-:W-:Y:S01]  /*cdc0*/  UIADD3 UR4, UR4, 0x38860, URZ ;  /* 0x0003886004047890 */ /* 0x000fe2000fffe03f */
[----:B------:R-:W-:Y:S01]  /*cdd0*/  ISETP.LT.AND P1, PT, RZ, UR60, PT ;  /* 0x0000003cff007c0c */ /* 0x000fe2000bf21270 */
[----:B------:R-:W-:Y:S01]  /*cde0*/  UIADD3 UR60, UR60, -0x1, URZ ;  /* 0xffffffff3c3c7890 */ /* 0x000fe2000fffe03f */
[----:B------:R-:W-:Y:S01]  /*cdf0*/  R2UR UR61, R17 ;  /* 0x00000000113d72ca */ /* 0x000fe200000e0000 */
[----:B------:R-:W-:Y:S01]  /*ce00*/  UMOV UR37, UR36 ;  /* 0x0000002400257c82 */ /* 0x000fe20008000000 */
        /* <DEDUP_REMOVED lines=16> */
[----:B------:R-:W-:Y:S02]  /*cf10*/  F2FP.BF16.F32.PACK_AB R203, R161, R203 ;  /* 0x000000cba1cb723e */ /* 0x000fe400000010ff */
[----:B------:R-:W-:Y:S02]  /*cf20*/  F2FP.BF16.F32.PACK_AB R196, R160, R196 ;  /* 0x000000c4a0c4723e */ /* 0x000fe400000010ff */
[----:B------:R-:W-:-:S02]  /*cf30*/  F2FP.BF16.F32.PACK_AB R197, R157, R197 ;  /* 0x000000c59dc5723e */ /* 0x000fc400000010ff */
[----:B------:R-:W-:Y:S02]  /*cf40*/  F2FP.BF16.F32.PACK_AB R198, R23, R198 ;  /* 0x000000c617c6723e */ /* 0x000fe400000010ff */
[----:B------:R-:W-:Y:S02]  /*cf50*/  F2FP.BF16.F32.PACK_AB R199, R156, R199 ;  /* 0x000000c79cc7723e */ /* 0x000fe400000010ff */
[----:B------:R-:W-:Y:S02]  /*cf60*/  F2FP.BF16.F32.PACK_AB R193, R153, R193 ;  /* 0x000000c199c1723e */ /* 0x000fe400000010ff */
[----:B------:R-:W-:Y:S02]  /*cf70*/  F2FP.BF16.F32.PACK_AB R195, R152, R195 ;  /* 0x000000c398c3723e */ /* 0x000fe400000010ff */
[----:B------:R-:W-:Y:S01]  /*cf80*/  MOV R20, R3 ;  /* 0x0000000300147202 */ /* 0x000fe20000000f00 */
[----:B------:R-:W-:Y:S06]  /*cf90*/  @P1 BRA `(.L_x_2233) ;  /* 0xffffffc400581947 */ /* 0x000fec000383ffff */
.L_x_2222:
        /* <DEDUP_REMOVED lines=131> */
.L_x_2234:
        /* <DEDUP_REMOVED lines=8> */
.L_x_2235:
[----:B-1----:R-:W-:Y:S05]  /*d850*/  @P1 BRA `(.L_x_2236) ;  /* 0x0000000000081947 */ /* 0x002fea0003800000 */
[----:B------:R-:W1:Y:S02]  /*d860*/  SYNCS.PHASECHK.TRANS64.TRYWAIT P1, [UR7+0x38850], R0 ;  /* 0x03885000ff0075a7 */ /* 0x000e640008020147 */
[----:B-1----:R-:W-:Y:S05]  /*d870*/  @!P1 BRA `(.L_x_2237) ;  /* 0x0000007c008c9947 */ /* 0x002fea0003800000 */
.L_x_2236:
[----:B------:R-:W-:Y:S01]  /*d880*/  R2UR UR4, R16 ;  /* 0x00000000100472ca */ /* 0x000fe200000e0000 */
[----:B------:R-:W-:Y:S01]  /*d890*/  WARPGROUP.ARRIVE ;  /* 0x00000000000079c5 */ /* 0x000fe20000000000 */
[----:B------:R-:W-:Y:S01]  /*d8a0*/  UMOV UR11, 0x40000040 ;  /* 0x40000040000b7882 */ /* 0x000fe20000000000 */
[----:B-1----:R-:W1:Y:S01]  /*d8b0*/  SHFL.BFLY PT, R7, R18, 0x2, 0x1f ;  /* 0x0c401f0012077f89 */ /* 0x002e6200000e0000 */
[----:B------:R-:W-:Y:S02]  /*d8c0*/  IMAD.MOV.U32 R6, RZ, RZ, RZ ;  /* 0x000000ffff067224 */ /* 0x000fe400078e00ff */
[----:B------:R-:W-:Y:S01]  /*d8d0*/  IMAD.U32 R13, RZ, RZ, UR5 ;  /* 0x00000005ff0d7e24 */ /* 0x000fe2000f8e00ff */
[----:B0-----:R-:W0:Y:S06]  /*d8e0*/  SHFL.BFLY PT, R0, R5, 0x2, 0x1f ;  /* 0x0c401f0005007f89 */ /* 0x001e2c00000e0000 */
[----:B------:R-:W-:-:S04]  /*d8f0*/  UIADD3 UR4, UR4, 0x400, URZ ;  /* 0x0000040004047890 */ /* 0x000fc8000fffe03f */
[----:B------:R-:W-:-:S04]  /*d900*/  USHF.R.U32.HI UR4, URZ, 0x4, UR4 ;  /* 0x000000043f047899 */ /* 0x000fc80008011604 */
[----:B------:R-:W-:-:S04]  /*d910*/  ULOP3.LUT UR4, UR4, 0x3fff, URZ, 0xc0, !UPT ;  /* 0x00003fff04047892 */ /* 0x000fc8000f8ec03f */
[----:B------:R-:W-:Y:S01]  /*d920*/  ULOP3.LUT UR4, UR4, 0x2800000, URZ, 0xfc, !UPT ;  /* 0x0280000004047892 */ /* 0x000fe2000f8efc3f */
[----:B-1----:R-:W-:-:S03]  /*d930*/  FADD.FTZ R7, R7, R18 ;  /* 0x0000001207077221 */ /* 0x002fc60000010000 */
[----:B------:R-:W-:Y:S01]  /*d940*/  UIMAD UR4, UR36, 0xa00, UR4 ;  /* 0x00000a00240478a4 */ /* 0x000fe2000f8e0204 */
[----:B0-----:R-:W-:Y:S01]  /*d950*/  FADD.FTZ R2, R0, R5 ;  /* 0x0000000500027221 */ /* 0x001fe20000010000 */
[----:B------:R-:W-:Y:S02]  /*d960*/  IMAD.MOV.U32 R5, RZ, RZ, RZ ;  /* 0x000000ffff057224 */ /* 0x000fe400078e00ff */
[----:B------:R-:W-:Y:S01]  /*d970*/  UIADD3 UR6, UR4, 0x80, URZ ;  /* 0x0000008004067890 */ /* 0x000fe2000fffe03f */
[----:B------:R-:W0:Y:S02]  /*d980*/  SHFL.BFLY PT, R0, R7, 0x1, 0x1f ;  /* 0x0c201f0007007f89 */ /* 0x000e2400000e0000 */
[----:B------:R-:W-:Y:S02]  /*d990*/  UMOV UR10, UR4 ;  /* 0x00000004000a7c82 */ /* 0x000fe40008000000 */
[----:B------:R-:W-:Y:S01]  /*d9a0*/  HGMMA.64x256x16.F32.BF16 R24, R208, gdesc[UR8].tnspB, R24, gsb0 ;  /* 0x43e00008d0187df0 */ /* 0x000fe20008001818 */
[----:B------:R-:W-:Y:S01]  /*d9b0*/  UMOV UR11, 0x40000040 ;  /* 0x40000040000b7882 */ /* 0x000fe20000000000 */
[----:B------:R-:W-:Y:S01]  /*d9c0*/  UMOV UR10, UR6 ;  /* 0x00000006000a7c82 */ /* 0x000fe20008000000 */
[----:B------:R-:W-:Y:S01]  /*d9d0*/  UIADD3 UR6, UR4, 0x100, URZ ;  /* 0x0000010004067890 */ /* 0x000fe2000fffe03f */
[----:B------:R-:W1:Y:S01]  /*d9e0*/  SHFL.BFLY PT, R9, R2, 0x1, 0x1f ;  /* 0x0c201f0002097f89 */ /* 0x000e6200000e0000 */
[----:B0-----:R-:W-:Y:S01]  /*d9f0*/  FADD.FTZ R11, R7, R0 ;  /* 0x00000000070b7221 */ /* 0x001fe20000010000 */
[----:B------:R-:W-:-:S02]  /*da00*/  IMAD.U32 R7, RZ, RZ, UR5 ;  /* 0x00000005ff077e24 */ /* 0x000fc4000f8e00ff */
[----:B------:R-:W-:Y:S02]  /*da10*/  IMAD.MOV.U32 R0, RZ, RZ, -0x800000 ;  /* 0xff800000ff007424 */ /* 0x000fe400078e00ff */
[----:B------:R-:W-:Y:S01]  /*da20*/  FSETP.NE.FTZ.AND P1, PT, R11, RZ, PT ;  /* 0x000000ff0b00720b */ /* 0x000fe20003f35000 */
[----:B-1----:R-:W-:Y:S01]  /*da30*/  FADD.FTZ R12, R2, R9 ;  /* 0x00000009020c7221 */ /* 0x002fe20000010000 */
[----:B------:R-:W-:-:S04]  /*da40*/  IMAD.MOV.U32 R2, RZ, RZ, -0x800000 ;  /* 0xff800000ff027424 */ /* 0x000fc800078e00ff */
[----:B------:R-:W-:-:S07]  /*da50*/  FSETP.NE.FTZ.AND P2, PT, R12, RZ, PT ;  /* 0x000000ff0c00720b */ /* 0x000fce0003f55000 */
[----:B------:R-:W0:Y:S01]  /*da60*/  @P1 MUFU.LG2 R8, R11 ;  /* 0x0000000b00081308 */ /* 0x000e220000000c00 */
[----:B------:R-:W-:-:S07]  /*da70*/  @P1 FMUL.FTZ R7, R7, 0.69314718246459960938 ;  /* 0x3f31721807071820 */ /* 0x000fce0000410000 */
[----:B------:R-:W1:Y:S01]  /*da80*/  @P2 MUFU.LG2 R9, R12 ;  /* 0x0000000c00092308 */ /* 0x000e620000000c00 */
[----:B------:R-:W-:-:S07]  /*da90*/  @P2 FMUL.FTZ R13, R13, 0.69314718246459960938 ;  /* 0x3f3172180d0d2820 */ /* 0x000fce0000410000 */
        /* <DEDUP_REMOVED lines=32> */
.L_x_2238:
[----:B------:R-:W0:Y:S01]  /*dca0*/  S2UR UR8, SR_CgaCtaId ;  /* 0x00000000000879c3 */ /* 0x000e220000008800 */
[----:B------:R-:W-:Y:S01]  /*dcb0*/  UIADD3 UR4, UR7, 0x38860, URZ ;  /* 0x0003886007047890 */ /* 0x000fe2000fffe03f */
[----:B------:R-:W-:Y:S01]  /*dcc0*/  R2UR UR6, R223 ;  /* 0x00000000df0672ca */ /* 0x000fe200000e0000 */
[----:B------:R-:W-:Y:S01]  /*dcd0*/  UIADD3 UR36, UR36, 0x1, URZ ;  /* 0x0000000124247890 */ /* 0x000fe2000fffe03f */
[----:B------:R-:W-:Y:S01]  /*dce0*/  R2UR UR5, R17 ;  /* 0x00000000110572ca */ /* 0x000fe200000e0000 */
        /* <DEDUP_REMOVED lines=138> */
.L_x_2202:
[----:B------:R-:W0:Y:S08]  /*e590*/  S2UR UR5, SR_CgaCtaId ;  /* 0x00000000000579c3 */ /* 0x000e300000008800 */
[----:B------:R-:W-:Y:S06]  /*e5a0*/  BAR.SYNC.DEFER_BLOCKING 0x5, 0x180 ;  /* 0x0146000000007b1d */ /* 0x000fec0000010000 */
[----:B------:R-:W-:Y:S01]  /*e5b0*/  UMOV UR4, 0x400 ;  /* 0x0000040000047882 */ /* 0x000fe20000000000 */
[----:B------:R-:W-:Y:S01]  /*e5c0*/  BSSY B0, `(.L_x_2239) ;  /* 0x00002a5000007945 */ /* 0x000fe20003800000 */
[----:B0-----:R-:W-:-:S09]  /*e5d0*/  ULEA UR13, UR5, UR4, 0x18 ;  /* 0x00000004050d7291 */ /* 0x001fd2000f8ec03f */
[----:B------:R-:W0:Y:S02]  /*e5e0*/  LDS R4, [UR13+0x388d0] ;  /* 0x0388d00dff047984 */ /* 0x000e240008000800 */
[----:B0-----:R-:W-:Y:S01]  /*e5f0*/  R2UR UR4, R4 ;  /* 0x00000000040472ca */ /* 0x001fe200000e0000 */
[----:B------:R-:W-:Y:S06]  /*e600*/  BAR.ARV 0x4, 0x180 ;  /* 0x0106000000007b1d */ /* 0x000fec0000002000 */
[----:B------:R-:W-:Y:S08]  /*e610*/  @P0 BRA `(.L_x_2240) ;  /* 0x0000001c00700947 */ /* 0x000ff00003800000 */
[----:B------:R-:W0:Y:S01]  /*e620*/  S2UR UR5, SR_SWINHI ;  /* 0x00000000000579c3 */ /* 0x000e220000002f00 */
[----:B------:R-:W-:Y:S01]  /*e630*/  IMAD.MOV.U32 R18, RZ, RZ, 0x2 ;  /* 0x00000002ff127424 */ /* 0x000fe200078e00ff */
[----:B------:R-:W-:Y:S01]  /*e640*/  LEA R156, R222, R22, 0x6 ;  /* 0x00000016de9c7211 */ /* 0x000fe200078e30ff */
[----:B------:R-:W-:Y:S01]  /*e650*/  IMAD.MOV.U32 R157, RZ, RZ, 0x2 ;  /* 0x00000002ff9d7424 */ /* 0x000fe200078e00ff */
[----:B------:R-:W-:-:S04]  /*e660*/  R2UR UR11, R220 ;  /* 0x00000000dc0b72ca */ /* 0x000fc800000e0000 */
[----:B------:R-:W-:Y:S01]  /*e670*/  BAR.SYNC.DEFER_BLOCKING 0x1, 0x100 ;  /* 0x0044000000007b1d */ /* 0x000fe20000010000 */
[----:B------:R-:W-:Y:S02]  /*e680*/  R2UR UR14, R213 ;  /* 0x00000000d50e72ca */ /* 0x000fe400000e0000 */
[----:B------:R-:W-:Y:S02]  /*e690*/  F2FP.BF16.F32.PACK_AB R24, R25, R24 ;  /* 0x000000181918723e */ /* 0x000fe400000010ff */
[----:B------:R-:W-:Y:S01]  /*e6a0*/  R2UR UR15, R221 ;  /* 0x00000000dd0f72ca */ /* 0x000fe200000e0000 */
[----:B------:R-:W-:Y:S01]  /*e6b0*/  ULDC.64 UR8, c[0x0][0xb90] ;  /* 0x0002e40000087ab9 */ /* 0x000fe20000000a00 */
[----:B------:R-:W-:Y:S02]  /*e6c0*/  F2FP.BF16.F32.PACK_AB R25, R27, R26 ;  /* 0x0000001a1b19723e */ /* 0x000fe400000010ff */
[----:B------:R-:W-:Y:S02]  /*e6d0*/  F2FP.BF16.F32.PACK_AB R27, R31, R30 ;  /* 0x0000001e1f1b723e */ /* 0x000fe400000010ff */
[----:B------:R-:W-:Y:S01]  /*e6e0*/  F2FP.BF16.F32.PACK_AB R26, R29, R28 ;  /* 0x0000001c1d1a723e */ /* 0x000fe200000010ff */
[----:B------:R-:W-:Y:S01]  /*e6f0*/  USHF.R.S32.HI UR10, URZ, 0x1f, UR11 ;  /* 0x0000001f3f0a7899 */ /* 0x000fe2000801140b */
[----:B------:R-:W-:-:S02]  /*e700*/  F2FP.BF16.F32.PACK_AB R161, R162, R161 ;  /* 0x000000a1a2a1723e */ /* 0x000fc400000010ff */
[----:B------:R-:W-:Y:S02]  /*e710*/  F2FP.BF16.F32.PACK_AB R162, R149, R148 ;  /* 0x0000009495a2723e */ /* 0x000fe400000010ff */
[----:B------:R-:W-:Y:S01]  /*e720*/  F2FP.BF16.F32.PACK_AB R163, R165, R163 ;  /* 0x000000a3a5a3723e */ /* 0x000fe200000010ff */
[----:B------:R-:W-:Y:S01]  /*e730*/  USHF.R.S32.HI UR12, URZ, 0x1f, UR15 ;  /* 0x0000001f3f0c7899 */ /* 0x000fe2000801140f */
[----:B------:R-:W-:Y:S01]  /*e740*/  UMOV UR6, UR13 ;  /* 0x0000000d00067c82 */ /* 0x000fe20008000000 */
[----:B0-----:R-:W-:Y:S01]  /*e750*/  UMOV UR7, UR5 ;  /* 0x0000000500077c82 */ /* 0x001fe20008000000 */
[----:B------:R-:W-:Y:S01]  /*e760*/  UIMAD UR5, UR10, UR8, URZ ;  /* 0x000000080a0572a4 */ /* 0x000fe2000f8e023f */
[----:B------:R-:W-:-:S03]  /*e770*/  IMAD.WIDE R18, R227, R18, UR6 ;  /* 0x00000006e3127e25 */ /* 0x000fc6000f8e0212 */
[----:B------:R-:W-:Y:S01]  /*e780*/  UIMAD UR5, UR11, UR9, UR5 ;  /* 0x000000090b0572a4 */ /* 0x000fe2000f8e0205 */
[----:B------:R-:W-:Y:S01]  /*e790*/  IMAD.WIDE R156, R156, R157, UR6 ;  /* 0x000000069c9c7e25 */ /* 0x000fe2000f8e029d */
[C---:B------:R-:W-:Y:S01]  /*e7a0*/  IADD3 R109, P2, R18.reuse, 0x8020, RZ ;  /* 0x00008020126d7810 */ /* 0x040fe20007f5e0ff */
[----:B------:R-:W-:Y:S01]  /*e7b0*/  UIMAD.WIDE.U32 UR6, UR11, UR8, URZ ;  /* 0x000000080b0672a5 */ /* 0x000fe2000f8e003f */
[C---:B------:R-:W-:Y:S02]  /*e7c0*/  LOP3.LUT R159, R18.reuse, 0x380, RZ, 0xc0, !PT ;  /* 0x00000380129f7812 */ /* 0x040fe400078ec0ff */
[C---:B------:R-:W-:Y:S01]  /*e7d0*/  IADD3 R135, P4, R18.reuse, 0xc040, RZ ;  /* 0x0000c04012877810 */ /* 0x040fe20007f9e0ff */
[----:B------:R-:W-:Y:S01]  /*e7e0*/  IMAD.X R147, RZ, RZ, R19, P2 ;  /* 0x000000ffff937224 */ /* 0x000fe200010e0613 */
[C---:B------:R-:W-:Y:S01]  /*e7f0*/  IADD3 R15, P3, R18.reuse, 0xc060, RZ ;  /* 0x0000c060120f7810 */ /* 0x040fe20007f7e0ff */
[----:B------:R-:W-:Y:S01]  /*e800*/  ULDC.64 UR8, c[0x0][0xb98] ;  /* 0x0002e60000087ab9 */ /* 0x000fe20000000a00 */
[----:B------:R-:W-:Y:S01]  /*e810*/  LOP3.LUT R10, R109, 0x380, RZ, 0xc0, !PT ;  /* 0x000003806d0a7812 */ /* 0x000fe200078ec0ff */
[----:B------:R-:W-:Y:S01]  /*e820*/  UIADD3 UR7, UR7, UR5, URZ ;  /* 0x0000000507077290 */ /* 0x000fe2000fffe03f */
[----:B------:R-:W-:Y:S01]  /*e830*/  SHF.R.U64 R159, R159, 0x3, RZ ;  /* 0x000000039f9f7819 */ /* 0x000fe200000012ff */
[----:B------:R-:W-:Y:S01]  /*e840*/  UIMAD UR5, UR12, UR8, URZ ;  /* 0x000000080c0572a4 */ /* 0x000fe2000f8e023f */
[----:B------:R-:W-:Y:S01]  /*e850*/  LOP3.LUT R134, R135, 0x380, RZ, 0xc0, !PT ;  /* 0x0000038087867812 */ /* 0x000fe200078ec0ff */
[----:B------:R-:W-:Y:S01]  /*e860*/  UIMAD.WIDE.U32 UR6, UR15, UR8, UR6 ;  /* 0x000000080f0672a5 */ /* 0x000fe2000f8e0006 */
[----:B------:R-:W-:Y:S01]  /*e870*/  IADD3 R4, P2, R18, 0x4000, RZ ;  /* 0x0000400012047810 */ /* 0x000fe20007f5e0ff */
[----:B------:R-:W-:Y:S01]  /*e880*/  UIMAD UR5, UR15, UR9, UR5 ;  /* 0x000000090f0572a4 */ /* 0x000fe2000f8e0205 */
[----:B------:R-:W-:-:S02]  /*e890*/  LOP3.LUT R14, R15, 0x380, RZ, 0xc0, !PT ;  /* 0x000003800f0e7812 */ /* 0x000fc400078ec0ff */
[----:B------:R-:W-:Y:S01]  /*e8a0*/  IADD3 R115, P6, R18, 0xc000, RZ ;  /* 0x0000c00012737810 */ /* 0x000fe20007fde0ff */
[--C-:B------:R-:W-:Y:S01]  /*e8b0*/  IMAD.X R127, RZ, RZ, R19.reuse, P2 ;  /* 0x000000ffff7f7224 */ /* 0x100fe200010e0613 */
[----:B------:R-:W-:Y:S01]  /*e8c0*/  SHF.R.U64 R10, R10, 0x3, RZ ;  /* 0x000000030a0a7819 */ /* 0x000fe200000012ff */
[----:B------:R-:W-:Y:S01]  /*e8d0*/  ULDC.64 UR8, c[0x0][0xae8] ;  /* 0x0002ba0000087ab9 */ /* 0x000fe20000000a00 */
[----:B------:R-:W-:Y:S01]  /*e8e0*/  IADD3 R113, P0, R18, 0x8060, RZ ;  /* 0x0000806012717810 */ /* 0x000fe20007f1e0ff */
[--C-:B------:R-:W-:Y:S01]  /*e8f0*/  IMAD.X R143, RZ, RZ, R19.reuse, P6 ;  /* 0x000000ffff8f7224 */ /* 0x100fe200030e0613 */
[----:B------:R-:W-:Y:S01]  /*e900*/  LOP3.LUT R158, R159, R18, RZ, 0x3c, !PT ;  /* 0x000000129f9e7212 */ /* 0x000fe200078e3cff */
[--C-:B------:R-:W-:Y:S01]  /*e910*/  IMAD.MOV.U32 R159, RZ, RZ, R19.reuse ;  /* 0x000000ffff9f7224 */ /* 0x100fe200078e0013 */
[----:B------:R-:W-:Y:S01]  /*e920*/  SHF.R.U64 R134, R134, 0x3, RZ ;  /* 0x0000000386867819 */ /* 0x000fe200000012ff */
[----:B------:R-:W-:Y:S01]  /*e930*/  IMAD.X R151, RZ, RZ, R19, P0 ;  /* 0x000000ffff977224 */ /* 0x000fe200000e0613 */
[----:B------:R-:W-:-:S02]  /*e940*/  SHF.R.U64 R14, R14, 0x3, RZ ;  /* 0x000000030e0e7819 */ /* 0x000fc400000012ff */
[----:B------:R-:W-:Y:S02]  /*e950*/  LOP3.LUT R8, R115, 0x380, RZ, 0xc0, !PT ;  /* 0x0000038073087812 */ /* 0x000fe400078ec0ff */
[----:B------:R-:W-:Y:S02]  /*e960*/  LOP3.LUT R146, R10, R109, RZ, 0x3c, !PT ;  /* 0x0000006d0a927212 */ /* 0x000fe400078e3cff */
[----:B------:R-:W-:Y:S02]  /*e970*/  LOP3.LUT R6, R113, 0x380, RZ, 0xc0, !PT ;  /* 0x0000038071067812 */ /* 0x000fe400078ec0ff */
[----:B------:R-:W-:Y:S02]  /*e980*/  IADD3 R109, P2, R156, 0x7000, RZ ;  /* 0x000070009c6d7810 */ /* 0x000fe40007f5e0ff */
[----:B------:R-:W-:Y:S01]  /*e990*/  LOP3.LUT R134, R134, R135, RZ, 0x3c, !PT ;  /* 0x0000008786867212 */ /* 0x000fe200078e3cff */
[--C-:B------:R-:W-:Y:S01]  /*e9a0*/  IMAD.X R135, RZ, RZ, R19.reuse, P4 ;  /* 0x000000ffff877224 */ /* 0x100fe200020e0613 */
[----:B------:R-:W-:Y:S01]  /*e9b0*/  LOP3.LUT R14, R14, R15, RZ, 0x3c, !PT ;  /* 0x0000000f0e0e7212 */ /* 0x000fe200078e3cff */
[----:B------:R-:W-:Y:S01]  /*e9c0*/  IMAD.X R15, RZ, RZ, R19, P3 ;  /* 0x000000ffff0f7224 */ /* 0x000fe200018e0613 */
[----:B------:R-:W-:-:S02]  /*e9d0*/  SHF.R.U64 R8, R8, 0x3, RZ ;  /* 0x0000000308087819 */ /* 0x000fc400000012ff */
[----:B------:R-:W-:Y:S02]  /*e9e0*/  MOV R159, R158 ;  /* 0x0000009e009f7202 */ /* 0x000fe40000000f00 */
[----:B------:R-:W-:Y:S01]  /*e9f0*/  IADD3 R107, P4, R18, 0x8000, RZ ;  /* 0x00008000126b7810 */ /* 0x000fe20007f9e0ff */
[----:B------:R-:W0:Y:S01]  /*ea00*/  LDC R158, c[0x0][0xbe8] ;  /* 0x0002fa00ff9e7b82 */ /* 0x000e220000000800 */
[----:B------:R-:W-:Y:S01]  /*ea10*/  SHF.R.U64 R6, R6, 0x3, RZ ;  /* 0x0000000306067819 */ /* 0x000fe200000012ff */
[----:B------:R1:W-:Y:S01]  /*ea20*/  STSM.16.M88.4 [R159], R24 ;  /* 0x000000189f007844 */ /* 0x0003e20000000200 */
[----:B------:R-:W-:Y:S01]  /*ea30*/  LOP3.LUT R108, R109, 0x380, RZ, 0xc0, !PT ;  /* 0x000003806d6c7812 */ /* 0x000fe200078ec0ff */
[----:B------:R-:W-:Y:S01]  /*ea40*/  IMAD.X R155, RZ, RZ, R19, P4 ;  /* 0x000000ffff9b7224 */ /* 0x000fe200020e0613 */
[----:B------:R-:W-:Y:S02]  /*ea50*/  IADD3 R21, P3, R18, 0x20, RZ ;  /* 0x0000002012157810 */ /* 0x000fe40007f7e0ff */
[----:B------:R-:W-:-:S02]  /*ea60*/  LOP3.LUT R142, R8, R115, RZ, 0x3c, !PT ;  /* 0x00000073088e7212 */ /* 0x000fc400078e3cff */
[C---:B------:R-:W-:Y:S01]  /*ea70*/  IADD3 R139, P5, R18.reuse, 0xc020, RZ ;  /* 0x0000c020128b7810 */ /* 0x040fe20007fbe0ff */
[--C-:B------:R-:W-:Y:S01]  /*ea80*/  IMAD.X R153, RZ, RZ, R19.reuse, P3 ;  /* 0x000000ffff997224 */ /* 0x100fe200018e0613 */
[----:B------:R-:W-:Y:S02]  /*ea90*/  IADD3 R111, P1, R18, 0x8040, RZ ;  /* 0x00008040126f7810 */ /* 0x000fe40007f3e0ff */
[----:B------:R-:W-:Y:S02]  /*eaa0*/  LOP3.LUT R150, R6, R113, RZ, 0x3c, !PT ;  /* 0x0000007106967212 */ /* 0x000fe400078e3cff */
[----:B------:R-:W-:Y:S01]  /*eab0*/  LOP3.LUT R8, R107, 0x380, RZ, 0xc0, !PT ;  /* 0x000003806b087812 */ /* 0x000fe200078ec0ff */
[----:B------:R-:W-:Y:S01]  /*eac0*/  IMAD.X R131, RZ, RZ, R19, P1 ;  /* 0x000000ffff837224 */ /* 0x000fe200008e0613 */
[----:B------:R-:W-:Y:S02]  /*ead0*/  SHF.R.U64 R108, R108, 0x3, RZ ;  /* 0x000000036c6c7819 */ /* 0x000fe400000012ff */
[----:B------:R-:W-:-:S02]  /*eae0*/  LOP3.LUT R6, R21, 0x380, RZ, 0xc0, !PT ;  /* 0x0000038015067812 */ /* 0x000fc400078ec0ff */
[----:B------:R-:W-:Y:S02]  /*eaf0*/  LOP3.LUT R138, R139, 0x380, RZ, 0xc0, !PT ;  /* 0x000003808b8a7812 */ /* 0x000fe400078ec0ff */
[----:B------:R-:W-:Y:S02]  /*eb00*/  SHF.R.U64 R8, R8, 0x3, RZ ;  /* 0x0000000308087819 */ /* 0x000fe400000012ff */
[----:B------:R-:W-:Y:S01]  /*eb10*/  LOP3.LUT R108, R108, R109, RZ, 0x3c, !PT ;  /* 0x0000006d6c6c7212 */ /* 0x000fe200078e3cff */
[----:B------:R-:W-:Y:S01]  /*eb20*/  IMAD.X R109, RZ, RZ, R157, P2 ;  /* 0x000000ffff6d7224 */ /* 0x000fe200010e069d */
[----:B------:R-:W-:Y:S02]  /*eb30*/  IADD3 R101, P0, R18, 0x4020, RZ ;  /* 0x0000402012657810 */ /* 0x000fe40007f1e0ff */
[----:B------:R-:W-:Y:S02]  /*eb40*/  SHF.R.U64 R6, R6, 0x3, RZ ;  /* 0x0000000306067819 */ /* 0x000fe400000012ff */
[----:B------:R-:W-:Y:S01]  /*eb50*/  IADD3 R23, P1, R18, 0x40, RZ ;  /* 0x0000004012177810 */ /* 0x000fe20007f3e0ff */
[----:B------:R-:W-:Y:S01]  /*eb60*/  IMAD.X R9, RZ, RZ, R19, P0 ;  /* 0x000000ffff097224 */ /* 0x000fe200000e0613 */
[----:B------:R-:W-:-:S02]  /*eb70*/  IADD3 R123, P2, R156, 0xe000, RZ ;  /* 0x0000e0009c7b7810 */ /* 0x000fc40007f5e0ff */
[----:B------:R-:W-:Y:S01]  /*eb80*/  SHF.R.U64 R138, R138, 0x3, RZ ;  /* 0x000000038a8a7819 */ /* 0x000fe200000012ff */
[----:B------:R-:W-:Y:S01]  /*eb90*/  IMAD.X R7, RZ, RZ, R19, P1 ;  /* 0x000000ffff077224 */ /* 0x000fe200008e0613 */
[----:B------:R-:W-:Y:S02]  /*eba0*/  LOP3.LUT R154, R8, R107, RZ, 0x3c, !PT ;  /* 0x0000006b089a7212 */ /* 0x000fe400078e3cff */
[----:B------:R-:W-:Y:S02]  /*ebb0*/  LOP3.LUT R152, R6, R21, RZ, 0x3c, !PT ;  /* 0x0000001506987212 */ /* 0x000fe400078e3cff */
[----:B------:R-:W-:Y:S02]  /*ebc0*/  LOP3.LUT R8, R101, 0x380, RZ, 0xc0, !PT ;  /* 0x0000038065087812 */ /* 0x000fe400078ec0ff */
[----:B------:R-:W-:Y:S02]  /*ebd0*/  LOP3.LUT R6, R23, 0x380, RZ, 0xc0, !PT ;  /* 0x0000038017067812 */ /* 0x000fe400078ec0ff */
[----:B------:R-:W-:-:S02]  /*ebe0*/  LOP3.LUT R122, R123, 0x380, RZ, 0xc0, !PT ;  /* 0x000003807b7a7812 */ /* 0x000fc400078ec0ff */
[----:B------:R-:W-:Y:S02]  /*ebf0*/  LOP3.LUT R138, R138, R139, RZ, 0x3c, !PT ;  /* 0x0000008b8a8a7212 */ /* 0x000fe400078e3cff */
[----:B------:R-:W-:Y:S02]  /*ec00*/  IADD3.X R139, RZ, R19, RZ, P5, !PT ;  /* 0x00000013ff8b7210 */ /* 0x000fe40002ffe4ff */
[----:B------:R-:W-:Y:S02]  /*ec10*/  SHF.R.U64 R8, R8, 0x3, RZ ;  /* 0x0000000308087819 */ /* 0x000fe400000012ff */
[C---:B------:R-:W-:Y:S02]  /*ec20*/  IADD3 R105, P5, R18.reuse, 0x4060, RZ ;  /* 0x0000406012697810 */ /* 0x040fe40007fbe0ff */
[C---:B------:R-:W-:Y:S02]  /*ec30*/  IADD3 R103, P6, R18.reuse, 0x4040, RZ ;  /* 0x0000404012677810 */ /* 0x040fe40007fde0ff */
[----:B------:R-:W-:Y:S01]  /*ec40*/  IADD3 R20, P3, R18, 0x60, RZ ;  /* 0x0000006012147810 */ /* 0x000fe20007f7e0ff */
[--C-:B------:R-:W-:Y:S01]  /*ec50*/  IMAD.X R13, RZ, RZ, R19.reuse, P5 ;  /* 0x000000ffff0d7224 */ /* 0x100fe200028e0613 */
[----:B------:R-:W-:Y:S01]  /*ec60*/  SHF.R.U64 R6, R6, 0x3, RZ ;  /* 0x0000000306067819 */ /* 0x000fe200000012ff */
[--C-:B------:R-:W-:Y:S01]  /*ec70*/  IMAD.X R11, RZ, RZ, R19.reuse, P6 ;  /* 0x000000ffff0b7224 */ /* 0x100fe200030e0613 */
[----:B------:R-:W-:Y:S01]  /*ec80*/  SHF.R.U64 R122, R122, 0x3, RZ ;  /* 0x000000037a7a7819 */ /* 0x000fe200000012ff */
[----:B------:R-:W-:Y:S01]  /*ec90*/  IMAD.X R5, RZ, RZ, R19, P3 ;  /* 0x000000ffff057224 */ /* 0x000fe200018e0613 */
[----:B------:R-:W-:-:S02]  /*eca0*/  LOP3.LUT R8, R8, R101, RZ, 0x3c, !PT ;  /* 0x0000006508087212 */ /* 0x000fc400078e3cff */
[----:B------:R-:W-:Y:S02]  /*ecb0*/  LOP3.LUT R6, R6, R23, RZ, 0x3c, !PT ;  /* 0x0000001706067212 */ /* 0x000fe400078e3cff */
[----:B------:R-:W-:Y:S02]  /*ecc0*/  LOP3.LUT R101, R4, 0x380, RZ, 0xc0, !PT ;  /* 0x0000038004657812 */ /* 0x000fe400078ec0ff */
[----:B------:R-:W-:Y:S01]  /*ecd0*/  LOP3.LUT R122, R122, R123, RZ, 0x3c, !PT ;  /* 0x0000007b7a7a7212 */ /* 0x000fe200078e3cff */
[----:B------:R-:W-:Y:S01]  /*ece0*/  IMAD.X R123, RZ, RZ, R157, P2 ;  /* 0x000000ffff7b7224 */ /* 0x000fe200010e069d */
[----:B------:R-:W-:Y:S02]  /*ecf0*/  LOP3.LUT R23, R20, 0x380, RZ, 0xc0, !PT ;  /* 0x0000038014177812 */ /* 0x000fe400078ec0ff */
[----:B------:R-:W-:Y:S02]  /*ed00*/  IADD3 R19, P3, R156, 0x1000, RZ ;  /* 0x000010009c137810 */ /* 0x000fe40007f7e0ff */
[----:B0-----:R-:W-:-:S02]  /*ed10*/  ISETP.NE.AND P2, PT, R158, 0x1, PT ;  /* 0x000000019e00780c */ /* 0x001fc40003f45270 */
[----:B------:R-:W-:Y:S02]  /*ed20*/  SHF.R.U64 R101, R101, 0x3, RZ ;  /* 0x0000000365657819 */ /* 0x000fe400000012ff */
[----:B------:R-:W-:Y:S02]  /*ed30*/  SHF.R.U64 R23, R23, 0x3, RZ ;  /* 0x0000000317177819 */ /* 0x000fe400000012ff */
[----:B------:R-:W-:Y:S02]  /*ed40*/  LOP3.LUT R18, R19, 0x380, RZ, 0xc0, !PT ;  /* 0x0000038013127812 */ /* 0x000fe400078ec0ff */
[----:B------:R-:W-:Y:S02]  /*ed50*/  LOP3.LUT R12, R111, 0x380, RZ, 0xc0, !PT ;  /* 0x000003806f0c7812 */ /* 0x000fe400078ec0ff */
[----:B------:R-:W-:Y:S02]  /*ed60*/  LOP3.LUT R126, R101, R4, RZ, 0x3c, !PT ;  /* 0x00000004657e7212 */ /* 0x000fe400078e3cff */
[----:B------:R-:W-:-:S02]  /*ed70*/  LOP3.LUT R4, R23, R20, RZ, 0x3c, !PT ;  /* 0x0000001417047212 */ /* 0x000fc400078e3cff */
[----:B------:R-:W-:Y:S02]  /*ed80*/  SHF.R.U64 R18, R18, 0x3, RZ ;  /* 0x0000000312127819 */ /* 0x000fe400000012ff */
[----:B------:R-:W-:Y:S02]  /*ed90*/  SHF.R.U64 R12, R12, 0x3, RZ ;  /* 0x000000030c0c7819 */ /* 0x000fe400000012ff */
[----:B------:R-:W-:Y:S02]  /*eda0*/  MOV R142, R142 ;  /* 0x0000008e008e7202 */ /* 0x000fe40000000f00 */
[----:B------:R-:W-:Y:S02]  /*edb0*/  MOV R143, R4 ;  /* 0x00000004008f7202 */ /* 0x000fe40000000f00 */
[----:B------:R-:W-:Y:S01]  /*edc0*/  LOP3.LUT R18, R18, R19, RZ, 0x3c, !PT ;  /* 0x0000001312127212 */ /* 0x000fe200078e3cff */
[----:B------:R-:W-:Y:S01]  /*edd0*/  IMAD.X R19, RZ, RZ, R157, P3 ;  /* 0x000000ffff137224 */ /* 0x000fe200018e069d */
[----:B------:R-:W-:-:S02]  /*ede0*/  F2FP.BF16.F32.PACK_AB R5, R35, R34 ;  /* 0x000000222305723e */ /* 0x000fc400000010ff */
[----:B------:R-:W-:Y:S01]  /*edf0*/  LOP3.LUT R130, R12, R111, RZ, 0x3c, !PT ;  /* 0x0000006f0c827212 */ /* 0x000fe200078e3cff */
[----:B------:R-:W0:Y:S01]  /*ee00*/  @P2 LDC R34, c[0x0][0xbec] ;  /* 0x0002fb00ff222b82 */ /* 0x000e220000000800 */
[----:B------:R-:W-:Y:S02]  /*ee10*/  IADD3 R111, P3, R156, 0x8000, RZ ;  /* 0x000080009c6f7810 */ /* 0x000fe40007f7e0ff */
[----:B------:R-:W-:Y:S02]  /*ee20*/  LOP3.LUT R12, R105, 0x380, RZ, 0xc0, !PT ;  /* 0x00000380690c7812 */ /* 0x000fe400078ec0ff */
[----:B------:R-:W-:Y:S02]  /*ee30*/  LOP3.LUT R110, R111, 0x380, RZ, 0xc0, !PT ;  /* 0x000003806f6e7812 */ /* 0x000fe400078ec0ff */
[----:B------:R-:W-:Y:S01]  /*ee40*/  SHF.R.U64 R12, R12, 0x3, RZ ;  /* 0x000000030c0c7819 */ /* 0x000fe200000012ff */
[----:B------:R-:W2:Y:S01]  /*ee50*/  @P2 LDC R35, c[0x0][0xbf0] ;  /* 0x0002fc00ff232b82 */ /* 0x000ea20000000800 */
[----:B------:R-:W-:-:S02]  /*ee60*/  SHF.R.U64 R110, R110, 0x3, RZ ;  /* 0x000000036e6e7819 */ /* 0x000fc400000012ff */
[----:B------:R-:W-:Y:S02]  /*ee70*/  LOP3.LUT R12, R12, R105, RZ, 0x3c, !PT ;  /* 0x000000690c0c7212 */ /* 0x000fe400078e3cff */
[----:B------:R-:W-:Y:S02]  /*ee80*/  IADD3 R105, P0, R156, 0x5000, RZ ;  /* 0x000050009c697810 */ /* 0x000fe40007f1e0ff */
[----:B------:R-:W-:Y:S01]  /*ee90*/  LOP3.LUT R110, R110, R111, RZ, 0x3c, !PT ;  /* 0x0000006f6e6e7212 */ /* 0x000fe200078e3cff */
[----:B------:R-:W-:Y:S01]  /*eea0*/  IMAD.X R111, RZ, RZ, R157, P3 ;  /* 0x000000ffff6f7224 */ /* 0x000fe200018e069d */
[----:B------:R-:W-:Y:S02]  /*eeb0*/  LOP3.LUT R10, R103, 0x380, RZ, 0xc0, !PT ;  /* 0x00000380670a7812 */ /* 0x000fe400078ec0ff */
[----:B------:R-:W-:Y:S02]  /*eec0*/  IADD3 R30, P3, R156, 0xf000, RZ ;  /* 0x0000f0009c1e7810 */ /* 0x000fe40007f7e0ff */
[----:B------:R-:W-:-:S02]  /*eed0*/  LOP3.LUT R104, R105, 0x380, RZ, 0xc0, !PT ;  /* 0x0000038069687812 */ /* 0x000fc400078ec0ff */
[----:B------:R-:W-:Y:S01]  /*eee0*/  MOV R146, R146 ;  /* 0x0000009200927202 */ /* 0x000fe20000000f00 */
[----:B------:R-:W-:Y:S01]  /*eef0*/  IMAD.X R31, RZ, RZ, R157, P3 ;  /* 0x000000ffff1f7224 */ /* 0x000fe200018e069d */
[----:B------:R-:W-:Y:S02]  /*ef00*/  MOV R147, R6 ;  /* 0x0000000600937202 */ /* 0x000fe40000000f00 */
[----:B------:R-:W-:Y:S02]  /*ef10*/  SHF.R.U64 R10, R10, 0x3, RZ ;  /* 0x000000030a0a7819 */ /* 0x000fe400000012ff */
[----:B------:R-:W-:Y:S02]  /*ef20*/  LOP3.LUT R23, R30, 0x380, RZ, 0xc0, !PT ;  /* 0x000003801e177812 */ /* 0x000fe400078ec0ff */
[----:B------:R-:W-:Y:S01]  /*ef30*/  F2FP.BF16.F32.PACK_AB R6, R37, R172 ;  /* 0x000000ac2506723e */ /* 0x000fe200000010ff */
[----:B------:R-:W-:Y:S01]  /*ef40*/  VIADD R37, R215, UR14 ;  /* 0x0000000ed7257c36 */ /* 0x000fe20008000000 */
[----:B------:R-:W-:-:S02]  /*ef50*/  SHF.R.U64 R104, R104, 0x3, RZ ;  /* 0x0000000368687819 */ /* 0x000fc400000012ff */
[----:B------:R-:W-:Y:S01]  /*ef60*/  LOP3.LUT R10, R10, R103, RZ, 0x3c, !PT ;  /* 0x000000670a0a7212 */ /* 0x000fe200078e3cff */
[----:B0-----:R-:W-:Y:S01]  /*ef70*/  @P2 IMAD.HI.U32 R34, R37, R34, RZ ;  /* 0x0000002225222227 */ /* 0x001fe200078e00ff */
[----:B------:R-:W-:Y:S02]  /*ef80*/  SHF.R.U64 R23, R23, 0x3, RZ ;  /* 0x0000000317177819 */ /* 0x000fe400000012ff */
[----:B------:R-:W-:Y:S01]  /*ef90*/  LOP3.LUT R104, R104, R105, RZ, 0x3c, !PT ;  /* 0x0000006968687212 */ /* 0x000fe200078e3cff */
[----:B------:R-:W-:Y:S01]  /*efa0*/  IMAD.X R105, RZ, RZ, R157, P0 ;  /* 0x000000ffff697224 */ /* 0x000fe200000e069d */
[----:B------:R-:W-:Y:S02]  /*efb0*/  MOV R134, R134 ;  /* 0x0000008600867202 */ /* 0x000fe40000000f00 */
[----:B------:R-:W-:Y:S02]  /*efc0*/  MOV R138, R138 ;  /* 0x0000008a008a7202 */ /* 0x000fe40000000f00 */
[----:B------:R-:W-:-:S02]  /*efd0*/  IADD3 R119, P0, R156, 0xc000, RZ ;  /* 0x0000c0009c777810 */ /* 0x000fc40007f1e0ff */
[----:B------:R-:W-:Y:S02]  /*efe0*/  LOP3.LUT R30, R23, R30, RZ, 0x3c, !PT ;  /* 0x0000001e171e7212 */ /* 0x000fe400078e3cff */
[----:B------:R-:W-:Y:S02]  /*eff0*/  MOV R130, R130 ;  /* 0x0000008200827202 */ /* 0x000fe40000000f00 */
[----:B------:R-:W-:Y:S02]  /*f000*/  MOV R152, R152 ;  /* 0x0000009800987202 */ /* 0x000fe40000000f00 */
[----:B------:R-:W-:Y:S02]  /*f010*/  MOV R135, R10 ;  /* 0x0000000a00877202 */ /* 0x000fe40000000f00 */
[----:B------:R-:W-:Y:S02]  /*f020*/  MOV R139, R8 ;  /* 0x00000008008b7202 */ /* 0x000fe40000000f00 */
[----:B------:R-:W-:Y:S01]  /*f030*/  F2FP.BF16.F32.PACK_AB R4, R33, R171 ;  /* 0x000000ab2104723e */ /* 0x000fe200000010ff */
[----:B------:R-:W-:Y:S01]  /*f040*/  IMAD.MOV.U32 R33, RZ, RZ, R37 ;  /* 0x000000ffff217224 */ /* 0x000fe200078e0025 */
[----:B------:R-:W-:-:S02]  /*f050*/  F2FP.BF16.F32.PACK_AB R7, R39, R38 ;  /* 0x000000262707723e */ /* 0x000fc400000010ff */
[----:B------:R-:W-:Y:S02]  /*f060*/  MOV R23, R14 ;  /* 0x0000000e00177202 */ /* 0x000fe40000000f00 */
[----:B------:R-:W-:Y:S01]  /*f070*/  MOV R131, R12 ;  /* 0x0000000c00837202 */ /* 0x000fe20000000f00 */
[----:B------:R0:W-:Y:S01]  /*f080*/  STSM.16.M88.4 [R152], R4 ;  /* 0x0000000498007844 */ /* 0x0001e20000000200 */
[----:B------:R-:W-:Y:S02]  /*f090*/  F2FP.BF16.F32.PACK_AB R8, R41, R173 ;  /* 0x000000ad2908723e */ /* 0x000fe400000010ff */
[----:B------:R-:W-:Y:S02]  /*f0a0*/  F2FP.BF16.F32.PACK_AB R9, R43, R42 ;  /* 0x0000002a2b09723e */ /* 0x000fe400000010ff */
[----:B------:R-:W-:Y:S02]  /*f0b0*/  F2FP.BF16.F32.PACK_AB R10, R45, R174 ;  /* 0x000000ae2d0a723e */ /* 0x000fe400000010ff */
[----:B------:R-:W-:-:S02]  /*f0c0*/  F2FP.BF16.F32.PACK_AB R11, R47, R46 ;  /* 0x0000002e2f0b723e */ /* 0x000fc400000010ff */
[----:B------:R-:W-:Y:S02]  /*f0d0*/  F2FP.BF16.F32.PACK_AB R12, R49, R175 ;  /* 0x000000af310c723e */ /* 0x000fe400000010ff */
[----:B------:R-:W-:Y:S01]  /*f0e0*/  F2FP.BF16.F32.PACK_AB R13, R51, R50 ;  /* 0x00000032330d723e */ /* 0x000fe200000010ff */
[----:B------:R3:W-:Y:S01]  /*f0f0*/  STSM.16.M88.4 [R147], R8 ;  /* 0x0000000893007844 */ /* 0x0007e20000000200 */
[----:B------:R-:W-:Y:S02]  /*f100*/  F2FP.BF16.F32.PACK_AB R14, R53, R176 ;  /* 0x000000b0350e723e */ /* 0x000fe400000010ff */
[----:B------:R-:W-:Y:S02]  /*f110*/  F2FP.BF16.F32.PACK_AB R15, R55, R54 ;  /* 0x00000036370f723e */ /* 0x000fe400000010ff */
[----:B--2---:R-:W-:Y:S02]  /*f120*/  @P2 SHF.R.U32.HI R33, RZ, R35, R34 ;  /* 0x00000023ff212219 */ /* 0x004fe40000011622 */
[----:B------:R-:W-:Y:S01]  /*f130*/  LOP3.LUT R118, R119, 0x380, RZ, 0xc0, !PT ;  /* 0x0000038077767812 */ /* 0x000fe200078ec0ff */
[----:B------:R2:W-:Y:S01]  /*f140*/  STSM.16.M88.4 [R143], R12 ;  /* 0x0000000c8f007844 */ /* 0x0005e20000000200 */
[----:B------:R-:W-:Y:S01]  /*f150*/  MOV R126, R126 ;  /* 0x0000007e007e7202 */ /* 0x000fe20000000f00 */
[----:B------:R-:W-:Y:S01]  /*f160*/  IMAD.MOV R35, RZ, RZ, -R33 ;  /* 0x000000ffff237224 */ /* 0x000fe200078e0a21 */
[----:B-1----:R-:W-:-:S02]  /*f170*/  F2FP.BF16.F32.PACK_AB R24, R57, R177 ;  /* 0x000000b13918723e */ /* 0x002fc400000010ff */
[----:B------:R-:W-:Y:S01]  /*f180*/  F2FP.BF16.F32.PACK_AB R25, R59, R58 ;  /* 0x0000003a3b19723e */ /* 0x000fe200000010ff */
[----:B------:R-:W-:Y:S01]  /*f190*/  IMAD R35, R158, R35, R37 ;  /* 0x000000239e237224 */ /* 0x000fe200078e0225 */
[----:B------:R-:W-:Y:S02]  /*f1a0*/  F2FP.BF16.F32.PACK_AB R26, R61, R178 ;  /* 0x000000b23d1a723e */ /* 0x000fe400000010ff */
[----:B------:R-:W-:Y:S02]  /*f1b0*/  F2FP.BF16.F32.PACK_AB R27, R63, R62 ;  /* 0x0000003e3f1b723e */ /* 0x000fe400000010ff */
[----:B0-----:R-:W-:Y:S02]  /*f1c0*/  F2FP.BF16.F32.PACK_AB R4, R65, R179 ;  /* 0x000000b34104723e */ /* 0x001fe400000010ff */
[----:B------:R-:W-:Y:S01]  /*f1d0*/  F2FP.BF16.F32.PACK_AB R5, R67, R66 ;  /* 0x000000424305723e */ /* 0x000fe200000010ff */
[----:B------:R-:W-:Y:S01]  /*f1e0*/  STSM.16.M88.4 [R126], R24 ;  /* 0x000000187e007844 */ /* 0x000fe20000000200 */
[----:B------:R-:W-:-:S02]  /*f1f0*/  F2FP.BF16.F32.PACK_AB R6, R69, R180 ;  /* 0x000000b44506723e */ /* 0x000fc400000010ff */
[----:B------:R-:W-:Y:S02]  /*f200*/  F2FP.BF16.F32.PACK_AB R7, R71, R70 ;  /* 0x000000464707723e */ /* 0x000fe400000010ff */
[----:B------:R-:W-:Y:S02]  /*f210*/  IADD3 R107, P1, R156, 0x6000, RZ ;  /* 0x000060009c6b7810 */ /* 0x000fe40007f3e0ff */
[----:B---3--:R-:W-:Y:S01]  /*f220*/  F2FP.BF16.F32.PACK_AB R8, R73, R181 ;  /* 0x000000b54908723e */ /* 0x008fe200000010ff */
[----:B------:R-:W-:Y:S01]  /*f230*/  STSM.16.M88.4 [R139], R4 ;  /* 0x000000048b007844 */ /* 0x000fe20000000200 */
[----:B------:R-:W-:Y:S02]  /*f240*/  F2FP.BF16.F32.PACK_AB R9, R75, R74 ;  /* 0x0000004a4b09723e */ /* 0x000fe400000010ff */
[----:B------:R-:W-:Y:S02]  /*f250*/  F2FP.BF16.F32.PACK_AB R10, R77, R182 ;  /* 0x000000b64d0a723e */ /* 0x000fe400000010ff */
[----:B------:R-:W-:-:S02]  /*f260*/  F2FP.BF16.F32.PACK_AB R11, R79, R78 ;  /* 0x0000004e4f0b723e */ /* 0x000fc400000010ff */
[----:B------:R-:W-:Y:S02]  /*f270*/  SHF.R.U64 R118, R118, 0x3, RZ ;  /* 0x0000000376767819 */ /* 0x000fe400000012ff */
[----:B--2---:R-:W-:Y:S01]  /*f280*/  F2FP.BF16.F32.PACK_AB R12, R81, R183 ;  /* 0x000000b7510c723e */ /* 0x004fe200000010ff */
[----:B------:R0:W-:Y:S01]  /*f290*/  STSM.16.M88.4 [R135], R8 ;  /* 0x0000000887007844 */ /* 0x0001e20000000200 */
[----:B------:R-:W-:Y:S02]  /*f2a0*/  F2FP.BF16.F32.PACK_AB R13, R83, R82 ;  /* 0x00000052530d723e */ /* 0x000fe400000010ff */
[----:B------:R-:W-:Y:S02]  /*f2b0*/  F2FP.BF16.F32.PACK_AB R14, R85, R184 ;  /* 0x000000b8550e723e */ /* 0x000fe400000010ff */
[----:B------:R-:W-:Y:S02]  /*f2c0*/  F2FP.BF16.F32.PACK_AB R15, R87, R86 ;  /* 0x00000056570f723e */ /* 0x000fe400000010ff */
[----:B------:R-:W-:-:S02]  /*f2d0*/  LOP3.LUT R106, R107, 0x380, RZ, 0xc0, !PT ;  /* 0x000003806b6a7812 */ /* 0x000fc400078ec0ff */
[----:B------:R-:W-:Y:S01]  /*f2e0*/  LOP3.LUT R118, R118, R119, RZ, 0x3c, !PT ;  /* 0x0000007776767212 */ /* 0x000fe200078e3cff */
[----:B------:R-:W-:Y:S01]  /*f2f0*/  IMAD.X R119, RZ, RZ, R157, P0 ;  /* 0x000000ffff777224 */ /* 0x000fe200000e069d */
[----:B------:R1:W-:Y:S01]  /*f300*/  STSM.16.M88.4 [R131], R12 ;  /* 0x0000000c83007844 */ /* 0x0003e20000000200 */
[----:B------:R-:W-:Y:S02]  /*f310*/  SHF.R.U64 R106, R106, 0x3, RZ ;  /* 0x000000036a6a7819 */ /* 0x000fe400000012ff */
[----:B------:R-:W-:Y:S01]  /*f320*/  MOV R154, R154 ;  /* 0x0000009a009a7202 */ /* 0x000fe20000000f00 */
[----:B0-----:R-:W-:Y:S01]  /*f330*/  IMAD.U32 R10, RZ, RZ, UR5 ;  /* 0x00000005ff0a7e24 */ /* 0x001fe2000f8e00ff */
[----:B------:R-:W-:Y:S01]  /*f340*/  SHF.R.S32.HI R9, RZ, 0x1f, R33 ;  /* 0x0000001fff097819 */ /* 0x000fe20000011421 */
[----:B------:R-:W-:Y:S01]  /*f350*/  ULDC UR5, c[0x0][0xa88] ;  /* 0x0002a20000057ab9 */ /* 0x000fe20000000800 */
[----:B------:R-:W-:Y:S02]  /*f360*/  SHF.R.S32.HI R8, RZ, 0x1f, R35 ;  /* 0x0000001fff087819 */ /* 0x000fe40000011423 */
[----:B------:R-:W-:Y:S01]  /*f370*/  LOP3.LUT R106, R106, R107, RZ, 0x3c, !PT ;  /* 0x0000006b6a6a7212 */ /* 0x000fe200078e3cff */
[----:B------:R-:W-:Y:S01]  /*f380*/  IMAD.X R107, RZ, RZ, R157, P1 ;  /* 0x000000ffff6b7224 */ /* 0x000fe200008e069d */
[----:B------:R-:W-:-:S02]  /*f390*/  IADD3 R121, P1, R156, 0xd000, RZ ;  /* 0x0000d0009c797810 */ /* 0x000fc40007f3e0ff */
[----:B------:R-:W-:Y:S02]  /*f3a0*/  F2FP.BF16.F32.PACK_AB R24, R89, R185 ;  /* 0x000000b95918723e */ /* 0x000fe400000010ff */
[----:B-1----:R-:W-:Y:S01]  /*f3b0*/  IADD3 R12, P0, R33, UR6, RZ ;  /* 0x00000006210c7c10 */ /* 0x002fe2000ff1e0ff */
[----:B------:R-:W-:Y:S01]  /*f3c0*/  VIADD R14, R226, UR14 ;  /* 0x0000000ee20e7c36 */ /* 0x000fe20008000000 */
[----:B------:R-:W-:Y:S02]  /*f3d0*/  F2FP.BF16.F32.PACK_AB R25, R91, R90 ;  /* 0x0000005a5b19723e */ /* 0x000fe400000010ff */
[----:B------:R-:W-:Y:S01]  /*f3e0*/  IADD3.X R13, R9, UR7, R10, P0, !PT ;  /* 0x00000007090d7c10 */ /* 0x000fe200087fe40a */
[----:B------:R-:W-:Y:S01]  /*f3f0*/  ULDC.64 UR6, c[0x0][0xb88] ;  /* 0x0002e20000067ab9 */ /* 0x000fe20000000a00 */
[----:B------:R-:W-:Y:S01]  /*f400*/  F2FP.BF16.F32.PACK_AB R26, R93, R186 ;  /* 0x000000ba5d1a723e */ /* 0x000fe200000010ff */
[----:B------:R-:W-:Y:S01]  /*f410*/  IMAD R8, R8, UR6, RZ ;  /* 0x0000000608087c24 */ /* 0x000fe2000f8e02ff */
[----:B------:R-:W-:Y:S01]  /*f420*/  F2FP.BF16.F32.PACK_AB R27, R95, R94 ;  /* 0x0000005e5f1b723e */ /* 0x000fe200000010ff */
[----:B------:R-:W-:Y:S01]  /*f430*/  IMAD.WIDE.U32 R12, R35, UR6, R12 ;  /* 0x00000006230c7c25 */ /* 0x000fe2000f8e000c */
[----:B------:R-:W-:-:S02]  /*f440*/  F2FP.BF16.F32.PACK_AB R4, R97, R187 ;  /* 0x000000bb6104723e */ /* 0x000fc400000010ff */
[----:B------:R-:W-:Y:S01]  /*f450*/  F2FP.BF16.F32.PACK_AB R5, R99, R98 ;  /* 0x000000626305723e */ /* 0x000fe200000010ff */
[----:B------:R-:W-:Y:S01]  /*f460*/  IMAD R35, R35, UR7, R8 ;  /* 0x0000000723237c24 */ /* 0x000fe2000f8e0208 */
[----:B------:R-:W-:Y:S01]  /*f470*/  F2FP.BF16.F32.PACK_AB R6, R164, R188 ;  /* 0x000000bca406723e */ /* 0x000fe200000010ff */
[----:B------:R-:W-:Y:S01]  /*f480*/  STSM.16.M88.4 [R154], R24 ;  /* 0x000000189a007844 */ /* 0x000fe20000000200 */
[----:B------:R-:W-:Y:S01]  /*f490*/  F2FP.BF16.F32.PACK_AB R7, R16, R3 ;  /* 0x000000031007723e */ /* 0x000fe200000010ff */
[----:B------:R-:W-:Y:S01]  /*f4a0*/  ULDC.64 UR6, c[0x0][0xb50] ;  /* 0x0002d40000067ab9 */ /* 0x000fe20000000a00 */
[----:B------:R-:W-:Y:S01]  /*f4b0*/  LOP3.LUT R120, R121, 0x380, RZ, 0xc0, !PT ;  /* 0x0000038079787812 */ /* 0x000fe200078ec0ff */
[----:B------:R-:W-:Y:S01]  /*f4c0*/  IMAD R3, R158, UR5, RZ ;  /* 0x000000059e037c24 */ /* 0x000fe2000f8e02ff */
[----:B------:R-:W-:Y:S01]  /*f4d0*/  LEA R16, P3, R12, UR6, 0x2 ;  /* 0x000000060c107c11 */ /* 0x000fe2000f8610ff */
[----:B------:R0:W-:Y:S01]  /*f4e0*/  STSM.16.M88.4 [R146], R4 ;  /* 0x0000000492007844 */ /* 0x0001e20000000200 */
[----:B------:R-:W-:-:S02]  /*f4f0*/  SHF.R.U64 R120, R120, 0x3, RZ ;  /* 0x0000000378787819 */ /* 0x000fc400000012ff */
[----:B------:R-:W-:Y:S02]  /*f500*/  LOP3.LUT P0, RZ, R224, 0x3, RZ, 0xc0, !PT ;  /* 0x00000003e0ff7812 */ /* 0x000fe4000780c0ff */
[----:B------:R-:W-:Y:S02]  /*f510*/  F2FP.BF16.F32.PACK_AB R8, R166, R189 ;  /* 0x000000bda608723e */ /* 0x000fe400000010ff */
[----:B------:R-:W-:Y:S02]  /*f520*/  F2FP.BF16.F32.PACK_AB R9, R36, R32 ;  /* 0x000000202409723e */ /* 0x000fe400000010ff */
[----:B------:R-:W-:Y:S02]  /*f530*/  F2FP.BF16.F32.PACK_AB R10, R167, R190 ;  /* 0x000000bea70a723e */ /* 0x000fe400000010ff */
[----:B------:R-:W-:Y:S02]  /*f540*/  F2FP.BF16.F32.PACK_AB R11, R44, R40 ;  /* 0x000000282c0b723e */ /* 0x000fe400000010ff */
[----:B------:R-:W-:-:S02]  /*f550*/  LOP3.LUT R120, R120, R121, RZ, 0x3c, !PT ;  /* 0x0000007978787212 */ /* 0x000fc400078e3cff */
[----:B------:R-:W-:Y:S01]  /*f560*/  IADD3.X R121, RZ, R157, RZ, P1, !PT ;  /* 0x0000009dff797210 */ /* 0x000fe20000ffe4ff */
[----:B0-----:R-:W-:Y:S01]  /*f570*/  IMAD.IADD R5, R13, 0x1, R35 ;  /* 0x000000010d057824 */ /* 0x001fe200078e0223 */
[C---:B------:R-:W-:Y:S01]  /*f580*/  ISETP.GE.OR P1, PT, R14.reuse, R3, P0 ;  /* 0x000000030e00720c */ /* 0x040fe20000726670 */
[----:B------:R-:W-:Y:S01]  /*f590*/  VIADD R4, R14, 0x8 ;  /* 0x000000080e047836 */ /* 0x000fe20000000000 */
[----:B------:R-:W-:Y:S01]  /*f5a0*/  MOV R150, R150 ;  /* 0x0000009600967202 */ /* 0x000fe20000000f00 */
[----:B------:R0:W-:Y:S01]  /*f5b0*/  STSM.16.M88.4 [R130], R8 ;  /* 0x0000000882007844 */ /* 0x0001e20000000200 */
[----:B------:R-:W-:Y:S02]  /*f5c0*/  LEA.HI.X R27, R12, UR7, R5, 0x2, P3 ;  /* 0x000000070c1b7c11 */ /* 0x000fe400098f1405 */
[----:B------:R-:W-:Y:S02]  /*f5d0*/  ISETP.GE.OR P0, PT, R4, R3, P0 ;  /* 0x000000030400720c */ /* 0x000fe40000706670 */
[----:B------:R-:W-:Y:S01]  /*f5e0*/  F2FP.BF16.F32.PACK_AB R4, R168, R191 ;  /* 0x000000bfa804723e */ /* 0x000fe200000010ff */
[----:B------:R-:W-:Y:S01]  /*f5f0*/  SHFL.IDX PT, R49, R27, RZ, 0x1c1f ;  /* 0x001c1fff1b317589 */ /* 0x000fe200000e0000 */
[----:B------:R-:W-:-:S02]  /*f600*/  F2FP.BF16.F32.PACK_AB R5, R52, R48 ;  /* 0x000000303405723e */ /* 0x000fc400000010ff */
[----:B------:R-:W-:Y:S01]  /*f610*/  F2FP.BF16.F32.PACK_AB R6, R169, R192 ;  /* 0x000000c0a906723e */ /* 0x000fe200000010ff */
[----:B------:R1:W-:Y:S01]  /*f620*/  SHFL.IDX PT, R53, R27, 0x1, 0x1c1f ;  /* 0x003c1f001b357f89 */ /* 0x0003e200000e0000 */
[----:B------:R-:W-:Y:S02]  /*f630*/  F2FP.BF16.F32.PACK_AB R7, R60, R56 ;  /* 0x000000383c07723e */ /* 0x000fe400000010ff */
[----:B------:R-:W-:Y:S01]  /*f640*/  F2FP.BF16.F32.PACK_AB R12, R129, R195 ;  /* 0x000000c3810c723e */ /* 0x000fe200000010ff */
[----:B------:R-:W2:Y:S01]  /*f650*/  SHFL.IDX PT, R48, R16, RZ, 0x1c1f ;  /* 0x001c1fff10307589 */ /* 0x000ea200000e0000 */
[----:B------:R-:W-:Y:S02]  /*f660*/  F2FP.BF16.F32.PACK_AB R13, R84, R80 ;  /* 0x00000050540d723e */ /* 0x000fe400000010ff */
[----:B0-----:R-:W-:Y:S01]  /*f670*/  F2FP.BF16.F32.PACK_AB R8, R170, R193 ;  /* 0x000000c1aa08723e */ /* 0x001fe200000010ff */
[----:B------:R-:W-:Y:S01]  /*f680*/  STSM.16.M88.4 [R150], R4 ;  /* 0x0000000496007844 */ /* 0x000fe20000000200 */
[----:B------:R-:W-:-:S02]  /*f690*/  F2FP.BF16.F32.PACK_AB R9, R68, R64 ;  /* 0x000000404409723e */ /* 0x000fc400000010ff */
[----:B------:R-:W-:Y:S01]  /*f6a0*/  F2FP.BF16.F32.PACK_AB R10, R125, R194 ;  /* 0x000000c27d0a723e */ /* 0x000fe200000010ff */
[----:B------:R-:W0:Y:S01]  /*f6b0*/  SHFL.IDX PT, R52, R16, 0x1, 0x1c1f ;  /* 0x003c1f0010347f89 */ /* 0x000e2200000e0000 */
        /* <DEDUP_REMOVED lines=8> */
[----:B-1----:R-:W-:Y:S02]  /*f740*/  F2FP.BF16.F32.PACK_AB R27, R160, R128 ;  /* 0x00000080a01b723e */ /* 0x002fe400000010ff */
[----:B------:R-:W-:Y:S02]  /*f750*/  F2FP.BF16.F32.PACK_AB R160, R145, R144 ;  /* 0x0000009091a0723e */ /* 0x000fe400000010ff */
[C---:B------:R-:W-:Y:S01]  /*f760*/  IADD3 R100, P4, R156.reuse, 0x2000, RZ ;  /* 0x000020009c647810 */ /* 0x040fe20007f9e0ff */
[----:B------:R-:W-:Y:S01]  /*f770*/  STSM.16.M88.4 [R134], R24 ;  /* 0x0000001886007844 */ /* 0x000fe20000000200 */
[----:B------:R-:W-:Y:S02]  /*f780*/  IADD3 R101, P5, R156, 0x3000, RZ ;  /* 0x000030009c657810 */ /* 0x000fe40007fbe0ff */
[----:B------:R-:W-:Y:S01]  /*f790*/  LOP3.LUT R21, R100, 0x380, RZ, 0xc0, !PT ;  /* 0x0000038064157812 */ /* 0x000fe200078ec0ff */
[----:B------:R1:W-:Y:S01]  /*f7a0*/  STSM.16.M88.4 [R23], R160 ;  /* 0x000000a017007844 */ /* 0x0003e20000000200 */
[----:B------:R-:W-:-:S02]  /*f7b0*/  IADD3 R103, P6, R156, 0x4000, RZ ;  /* 0x000040009c677810 */ /* 0x000fc40007fde0ff */
[----:B------:R-:W-:Y:S01]  /*f7c0*/  SHF.R.U64 R21, R21, 0x3, RZ ;  /* 0x0000000315157819 */ /* 0x000fe200000012ff */
[----:B------:R-:W-:Y:S01]  /*f7d0*/  BAR.SYNC.DEFER_BLOCKING 0x1, 0x100 ;  /* 0x0044000000007b1d */ /* 0x000fe20000010000 */
[----:B------:R-:W-:Y:S02]  /*f7e0*/  LOP3.LUT R102, R103, 0x380, RZ, 0xc0, !PT ;  /* 0x0000038067667812 */ /* 0x000fe400078ec0ff */
[----:B------:R-:W-:Y:S01]  /*f7f0*/  LOP3.LUT R20, R21, R100, RZ, 0x3c, !PT ;  /* 0x0000006415147212 */ /* 0x000fe200078e3cff */
[----:B------:R-:W-:Y:S01]  /*f800*/  UIMAD UR5, UR10, UR8, URZ ;  /* 0x000000080a0572a4 */ /* 0x000fe2000f8e023f */
[----:B------:R-:W-:Y:S01]  /*f810*/  LOP3.LUT R100, R101, 0x380, RZ, 0xc0, !PT ;  /* 0x0000038065647812 */ /* 0x000fe200078ec0ff */
[----:B------:R-:W-:Y:S01]  /*f820*/  IMAD.X R21, RZ, RZ, R157, P4 ;  /* 0x000000ffff157224 */ /* 0x000fe200020e069d */
[----:B------:R-:W-:Y:S02]  /*f830*/  SHF.R.U64 R102, R102, 0x3, RZ ;  /* 0x0000000366667819 */ /* 0x000fe400000012ff */
[----:B------:R-:W-:-:S02]  /*f840*/  SHF.R.U64 R100, R100, 0x3, RZ ;  /* 0x0000000364647819 */ /* 0x000fc400000012ff */
[----:B------:R-:W-:Y:S01]  /*f850*/  LOP3.LUT R29, R156, 0x380, RZ, 0xc0, !PT ;  /* 0x000003809c1d7812 */ /* 0x000fe200078ec0ff */
[----:B-1----:R-:W1:Y:S01]  /*f860*/  @P2 LDC R23, c[0x0][0xbf0] ;  /* 0x0002fc00ff172b82 */ /* 0x002e620000000800 */
[----:B------:R-:W-:Y:S01]  /*f870*/  LOP3.LUT R100, R100, R101, RZ, 0x3c, !PT ;  /* 0x0000006564647212 */ /* 0x000fe200078e3cff */
[--C-:B------:R-:W-:Y:S01]  /*f880*/  IMAD.X R101, RZ, RZ, R157.reuse, P5 ;  /* 0x000000ffff657224 */ /* 0x100fe200028e069d */
[----:B------:R-:W-:Y:S01]  /*f890*/  LOP3.LUT R102, R102, R103, RZ, 0x3c, !PT ;  /* 0x0000006766667212 */ /* 0x000fe200078e3cff */
[----:B------:R-:W-:Y:S01]  /*f8a0*/  IMAD.X R103, RZ, RZ, R157, P6 ;  /* 0x000000ffff677224 */ /* 0x000fe200030e069d */
[----:B--2---:R2:W-:Y:S01]  /*f8b0*/  @!P1 ST.E desc[UR38][R48.64], R0 ;  /* 0x0000000030009985 */ /* 0x0045e2000c101926 */
[----:B------:R-:W-:Y:S01]  /*f8c0*/  UIMAD.WIDE.U32 UR6, UR11, UR8, URZ ;  /* 0x000000080b0672a5 */ /* 0x000fe2000f8e003f */
[C---:B------:R-:W-:Y:S02]  /*f8d0*/  IADD3 R113, P4, R156.reuse, 0x9000, RZ ;  /* 0x000090009c717810 */ /* 0x040fe40007f9e0ff */
[----:B0-----:R0:W-:Y:S01]  /*f8e0*/  @!P0 ST.E desc[UR38][R52.64], R2 ;  /* 0x0000000234008985 */ /* 0x0011e2000c101926 */
[----:B------:R-:W-:Y:S01]  /*f8f0*/  UIMAD UR5, UR11, UR9, UR5 ;  /* 0x000000090b0572a4 */ /* 0x000fe2000f8e0205 */
[----:B------:R-:W-:-:S02]  /*f900*/  IADD3 R115, P5, R156, 0xa000, RZ ;  /* 0x0000a0009c737810 */ /* 0x000fc40007fbe0ff */
[----:B------:R3:W5:Y:S01]  /*f910*/  LD.E.128 R36, desc[UR38][R18.64] ;  /* 0x0000002612247980 */ /* 0x000762000c101d00 */
[----:B------:R-:W-:Y:S01]  /*f920*/  IADD3 R117, P6, R156, 0xb000, RZ ;  /* 0x0000b0009c757810 */ /* 0x000fe20007fde0ff */
[----:B------:R-:W-:Y:S01]  /*f930*/  ULDC.64 UR10, c[0x0][0xaf0] ;  /* 0x0002bc00000a7ab9 */ /* 0x000fe20000000a00 */
[----:B------:R-:W-:Y:S01]  /*f940*/  SHF.R.U64 R29, R29, 0x3, RZ ;  /* 0x000000031d1d7819 */ /* 0x000fe200000012ff */
[----:B--2---:R-:W-:Y:S01]  /*f950*/  IMAD R0, R219, 0x20, R222 ;  /* 0x00000020db007824 */ /* 0x004fe200078e02de */
[----:B------:R-:W-:Y:S01]  /*f960*/  UIADD3 UR7, UR7, UR5, URZ ;  /* 0x0000000507077290 */ /* 0x000fe2000fffe03f */
[----:B------:R-:W-:Y:S01]  /*f970*/  LOP3.LUT R112, R113, 0x380, RZ, 0xc0, !PT ;  /* 0x0000038071707812 */ /* 0x000fe200078ec0ff */
[----:B------:R2:W5:Y:S01]  /*f980*/  LD.E.128 R40, desc[UR38][R20.64] ;  /* 0x0000002614287980 */ /* 0x000562000c101d00 */
[----:B------:R-:W-:Y:S01]  /*f990*/  LOP3.LUT R114, R115, 0x380, RZ, 0xc0, !PT ;  /* 0x0000038073727812 */ /* 0x000fe200078ec0ff */
[----:B---3--:R-:W3:Y:S01]  /*f9a0*/  @P2 LDC R19, c[0x0][0xbec] ;  /* 0x0002fb00ff132b82 */ /* 0x008ee20000000800 */
[----:B0-----:R-:W-:Y:S01]  /*f9b0*/  VIADD R2, R0, UR14 ;  /* 0x0000000e00027c36 */ /* 0x001fe20008000000 */
[----:B------:R-:W-:Y:S01]  /*f9c0*/  UIMAD UR8, UR12, UR10, URZ ;  /* 0x0000000a0c0872a4 */ /* 0x000fe2000f8e023f */
[----:B------:R-:W-:Y:S01]  /*f9d0*/  LOP3.LUT R116, R117, 0x380, RZ, 0xc0, !PT ;  /* 0x0000038075747812 */ /* 0x000fe200078ec0ff */
[----:B------:R-:W-:Y:S01]  /*f9e0*/  UIMAD.WIDE.U32 UR6, UR15, UR10, UR6 ;  /* 0x0000000a0f0672a5 */ /* 0x000fe2000f8e0006 */
[----:B------:R-:W-:Y:S01]  /*f9f0*/  SHF.R.U64 R112, R112, 0x3, RZ ;  /* 0x0000000370707819 */ /* 0x000fe200000012ff */
[----:B------:R0:W5:Y:S01]  /*fa00*/  LD.E.128 R4, desc[UR38][R100.64] ;  /* 0x0000002664047980 */ /* 0x000162000c101d00 */
[----:B--2---:R-:W-:Y:S01]  /*fa10*/  IMAD.MOV.U32 R21, RZ, RZ, R2 ;  /* 0x000000ffff157224 */ /* 0x004fe200078e0002 */
[----:B------:R-:W-:Y:S01]  /*fa20*/  UIMAD UR5, UR15, UR11, UR8 ;  /* 0x0000000b0f0572a4 */ /* 0x000fe2000f8e0208 */
[----:B------:R-:W-:Y:S01]  /*fa30*/  SHF.R.U64 R114, R114, 0x3, RZ ;  /* 0x0000000372727819 */ /* 0x000fe200000012ff */
[----:B------:R0:W5:Y:S01]  /*fa40*/  LD.E.128 R8, desc[UR38][R102.64] ;  /* 0x0000002666087980 */ /* 0x000162000c101d00 */
[----:B------:R-:W-:Y:S01]  /*fa50*/  SHF.R.U64 R116, R116, 0x3, RZ ;  /* 0x0000000374747819 */ /* 0x000fe200000012ff */
[----:B------:R-:W-:Y:S01]  /*fa60*/  UIADD3 UR5, UR7, UR5, URZ ;  /* 0x0000000507057290 */ /* 0x000fe2000fffe03f */
[----:B------:R-:W-:Y:S01]  /*fa70*/  LOP3.LUT R28, R29, R156, RZ, 0x3c, !PT ;  /* 0x0000009c1d1c7212 */ /* 0x000fe200078e3cff */
[--C-:B------:R-:W-:Y:S01]  /*fa80*/  IMAD.MOV.U32 R29, RZ, RZ, R157.reuse ;  /* 0x000000ffff1d7224 */ /* 0x100fe200078e009d */
[----:B------:R-:W-:Y:S01]  /*fa90*/  LOP3.LUT R112, R112, R113, RZ, 0x3c, !PT ;  /* 0x0000007170707212 */ /* 0x000fe200078e3cff */
[--C-:B------:R-:W-:Y:S01]  /*faa0*/  IMAD.X R113, RZ, RZ, R157.reuse, P4 ;  /* 0x000000ffff717224 */ /* 0x100fe200020e069d */
[----:B------:R-:W-:Y:S01]  /*fab0*/  LOP3.LUT R114, R114, R115, RZ, 0x3c, !PT ;  /* 0x0000007372727212 */ /* 0x000fe200078e3cff */
[--C-:B------:R-:W-:Y:S01]  /*fac0*/  IMAD.X R115, RZ, RZ, R157.reuse, P5 ;  /* 0x000000ffff737224 */ /* 0x100fe200028e069d */
[----:B------:R-:W-:Y:S01]  /*fad0*/  LOP3.LUT R116, R116, R117, RZ, 0x3c, !PT ;  /* 0x0000007574747212 */ /* 0x000fe200078e3cff */
[----:B------:R-:W-:Y:S01]  /*fae0*/  IMAD.X R117, RZ, RZ, R157, P6 ;  /* 0x000000ffff757224 */ /* 0x000fe200030e069d */
[----:B------:R-:W-:Y:S01]  /*faf0*/  ULDC.64 UR8, c[0x0][0xae0] ;  /* 0x0002b80000087ab9 */ /* 0x000fe20000000a00 */
[----:B------:R0:W5:Y:S01]  /*fb00*/  LD.E.128 R32, desc[UR38][R28.64] ;  /* 0x000000261c207980 */ /* 0x000162000c101d00 */
[----:B---3--:R-:W-:-:S03]  /*fb10*/  @P2 IMAD.HI.U32 R0, R2, R19, RZ ;  /* 0x0000001302002227 */ /* 0x008fc600078e00ff */
[----:B------:R0:W5:Y:S02]  /*fb20*/  LD.E.128 R12, desc[UR38][R104.64] ;  /* 0x00000026680c7980 */ /* 0x000164000c101d00 */
[----:B-1----:R-:W-:Y:S01]  /*fb30*/  @P2 SHF.R.U32.HI R21, RZ, R23, R0 ;  /* 0x00000017ff152219 */ /* 0x002fe20000011600 */
[----:B------:R-:W-:Y:S01]  /*fb40*/  IMAD.U32 R18, RZ, RZ, UR6 ;  /* 0x00000006ff127e24 */ /* 0x000fe2000f8e00ff */
[----:B------:R0:W5:Y:S02]  /*fb50*/  LD.E.128 R24, desc[UR38][R106.64] ;  /* 0x000000266a187980 */ /* 0x000164000c101d00 */
[----:B------:R-:W-:Y:S02]  /*fb60*/  SHF.R.S32.HI R0, RZ, 0x1f, R21 ;  /* 0x0000001fff007819 */ /* 0x000fe40000011415 */
[----:B------:R-:W-:Y:S01]  /*fb70*/  IADD3 R23, -R21, RZ, RZ ;  /* 0x000000ff15177210 */ /* 0x000fe20007ffe1ff */
[----:B------:R-:W-:Y:S01]  /*fb80*/  IMAD.U32 R19, RZ, RZ, UR7 ;  /* 0x00000007ff137e24 */ /* 0x000fe2000f8e00ff */
[----:B------:R0:W5:Y:S01]  /*fb90*/  LD.E.128 R44, desc[UR38][R108.64] ;  /* 0x000000266c2c7980 */ /* 0x000162000c101d00 */
[----:B------:R-:W-:Y:S01]  /*fba0*/  IMAD R0, R0, UR8, RZ ;  /* 0x0000000800007c24 */ /* 0x000fe2000f8e02ff */
[----:B------:R-:W-:Y:S01]  /*fbb0*/  ULDC.64 UR6, c[0x0][0xad8] ;  /* 0x0002b60000067ab9 */ /* 0x000fe20000000a00 */
[----:B------:R-:W-:Y:S01]  /*fbc0*/  IMAD R23, R158, R23, R2 ;  /* 0x000000179e177224 */ /* 0x000fe200078e0202 */
[----:B------:R0:W5:Y:S01]  /*fbd0*/  LD.E.128 R64, desc[UR38][R110.64] ;  /* 0x000000266e407980 */ /* 0x000162000c101d00 */
[----:B------:R-:W-:-:S02]  /*fbe0*/  IMAD.U32 R19, RZ, RZ, UR5 ;  /* 0x00000005ff137e24 */ /* 0x000fc4000f8e00ff */
[----:B------:R-:W-:Y:S01]  /*fbf0*/  IMAD R77, R21, UR9, R0 ;  /* 0x00000009154d7c24 */ /* 0x000fe2000f8e0200 */
[----:B------:R0:W5:Y:S01]  /*fc00*/  LD.E.128 R48, desc[UR38][R112.64] ;  /* 0x0000002670307980 */ /* 0x000162000c101d00 */
[----:B------:R-:W-:-:S03]  /*fc10*/  SHF.R.S32.HI R0, RZ, 0x1f, R23 ;  /* 0x0000001fff007819 */ /* 0x000fc60000011417 */
[----:B------:R0:W5:Y:S01]  /*fc20*/  LD.E.128 R52, desc[UR38][R114.64] ;  /* 0x0000002672347980 */ /* 0x000162000c101d00 */
[----:B------:R-:W-:-:S03]  /*fc30*/  IMAD.WIDE.U32 R18, R21, UR8, R18 ;  /* 0x0000000815127c25 */ /* 0x000fc6000f8e0012 */
[----:B------:R0:W5:Y:S04]  /*fc40*/  LD.E.128 R56, desc[UR38][R116.64] ;  /* 0x0000002674387980 */ /* 0x000168000c101d00 */
[----:B------:R0:W5:Y:S04]  /*fc50*/  LD.E.128 R72, desc[UR38][R118.64] ;  /* 0x0000002676487980 */ /* 0x000168000c101d00 */
[----:B------:R0:W5:Y:S04]  /*fc60*/  LD.E.128 R68, desc[UR38][R120.64] ;  /* 0x0000002678447980 */ /* 0x000168000c101d00 */
[----:B------:R0:W5:Y:S04]  /*fc70*/  LD.E.128 R60, desc[UR38][R122.64] ;  /* 0x000000267a3c7980 */ /* 0x000168000c101d00 */
[----:B------:R-:W5:Y:S01]  /*fc80*/  LD.E.128 R28, desc[UR38][R30.64] ;  /* 0x000000261e1c7980 */ /* 0x000f62000c101d00 */
[----:B------:R-:W-:Y:S01]  /*fc90*/  @!PT LDS RZ, [RZ] ;  /* 0x00000000fffff984 */ /* 0x000fe20000000800 */
[----:B------:R-:W-:Y:S01]  /*fca0*/  @!PT LDS RZ, [RZ] ;  /* 0x00000000fffff984 */ /* 0x000fe20000000800 */
[----:B------:R-:W-:Y:S01]  /*fcb0*/  @!PT LDS RZ, [RZ] ;  /* 0x00000000fffff984 */ /* 0x000fe20000000800 */
[----:B------:R-:W-:Y:S01]  /*fcc0*/  @!PT LDS RZ, [RZ] ;  /* 0x00000000fffff984 */ /* 0x000fe20000000800 */
[----:B------:R1:W-:Y:S06]  /*fcd0*/  MEMBAR.ALL.CTA ;  /* 0x0000000000007992 */ /* 0x0003ec0000008000 */
[----:B-1----:R-:W1:Y:S01]  /*fce0*/  FENCE.VIEW.ASYNC.S ;  /* 0x00000000000073c6 */ /* 0x002e620000000000 */
[----:B------:R-:W-:-:S02]  /*fcf0*/  IMAD.IADD R19, R19, 0x1, R77 ;  /* 0x0000000113137824 */ /* 0x000fc400078e024d */
[----:B------:R-:W-:Y:S02]  /*fd00*/  IMAD R2, R0, UR6, RZ ;  /* 0x0000000600027c24 */ /* 0x000fe4000f8e02ff */
[----:B------:R-:W-:Y:S01]  /*fd10*/  VIADD R80, R222, UR14 ;  /* 0x0000000ede507c36 */ /* 0x000fe20008000000 */
[----:B------:R-:W-:Y:S01]  /*fd20*/  UIADD3 UR5, UR13, 0x38820, URZ ;  /* 0x000388200d057890 */ /* 0x000fe2000fffe03f */
[C---:B------:R-:W-:Y:S02]  /*fd30*/  IMAD R21, R23.reuse, UR7, R2 ;  /* 0x0000000717157c24 */ /* 0x040fe4000f8e0202 */
[----:B------:R-:W-:Y:S01]  /*fd40*/  IMAD.WIDE.U32 R18, R23, UR6, R18 ;  /* 0x0000000617127c25 */ /* 0x000fe2000f8e0012 */
[----:B------:R-:W-:Y:S01]  /*fd50*/  ISETP.GE.AND P2, PT, R80, R3, PT ;  /* 0x000000035000720c */ /* 0x000fe20003f46270 */
[----:B------:R-:W-:Y:S01]  /*fd60*/  ULDC.64 UR6, c[0x0][0xa80] ;  /* 0x0002a00000067ab9 */ /* 0x000fe20000000a00 */
[----:B------:R-:W-:Y:S01]  /*fd70*/  UPRMT UR5, URZ, 0x654, UR5 ;  /* 0x000006543f057896 */ /* 0x000fe20008000005 */
[----:B------:R-:W-:Y:S01]  /*fd80*/  IMAD.IADD R19, R19, 0x1, R21 ;  /* 0x0000000113137824 */ /* 0x000fe200078e0215 */
[----:B------:R-:W-:Y:S01]  /*fd90*/  LEA R2, P3, R18, UR6, 0x1 ;  /* 0x0000000612027c11 */ /* 0x000fe2000f8608ff */
[----:B------:R-:W-:-:S03]  /*fda0*/  VIADD R0, R80, 0x20 ;  /* 0x0000002050007836 */ /* 0x000fc60000000000 */
[----:B------:R-:W-:Y:S02]  /*fdb0*/  LEA.HI.X R16, R18, UR7, R19, 0x1, P3 ;  /* 0x0000000712107c11 */ /* 0x000fe400098f0c13 */
[-C--:B------:R-:W-:Y:S01]  /*fdc0*/  ISETP.GE.AND P1, PT, R0, R3.reuse, PT ;  /* 0x000000030000720c */ /* 0x080fe20003f26270 */
[----:B------:R-:W-:Y:S01]  /*fdd0*/  VIADD R0, R80, 0x40 ;  /* 0x0000004050007836 */ /* 0x000fe20000000000 */
[----:B-1----:R0:W1:Y:S01]  /*fde0*/  SHFL.IDX PT, R79, R2, RZ, 0x181f ;  /* 0x00181fff024f7589 */ /* 0x00206200000e0000 */
[----:B------:R-:W-:Y:S01]  /*fdf0*/  BSSY B1, `(.L_x_2241) ;  /* 0x000001a000017945 */ /* 0x000fe20003800000 */
[----:B------:R-:W-:Y:S02]  /*fe00*/  SYNCS.ARRIVE.TRANS64.RED.A1T0 RZ, [UR5], RZ ;  /* 0x000000ffffff79a7 */ /* 0x000fe40008100405 */
[----:B------:R0:W2:Y:S01]  /*fe10*/  SHFL.IDX PT, R23, R16, RZ, 0x181f ;  /* 0x00181fff10177589 */ /* 0x0000a200000e0000 */
[----:B------:R-:W-:Y:S02]  /*fe20*/  ISETP.GE.AND P0, PT, R0, R3, PT ;  /* 0x000000030000720c */ /* 0x000fe40003f06270 */
[----:B------:R-:W-:-:S02]  /*fe30*/  SHF.R.S32.HI R196, RZ, 0x1f, R218 ;  /* 0x0000001fffc47819 */ /* 0x000fc400000114da */
[----:B------:R-:W-:Y:S02]  /*fe40*/  SHF.R.S32.HI R197, RZ, 0x1f, R216 ;  /* 0x0000001fffc57819 */ /* 0x000fe400000114d8 */
[----:B------:R-:W-:Y:S02]  /*fe50*/  SHF.R.S32.HI R198, RZ, 0x1f, R217 ;  /* 0x0000001fffc67819 */ /* 0x000fe400000114d9 */
[----:B------:R-:W-:Y:S01]  /*fe60*/  SHF.R.S32.HI R199, RZ, 0x1f, R22 ;  /* 0x0000001fffc77819 */ /* 0x000fe20000011416 */
[----:B0-----:R-:W-:Y:S06]  /*fe70*/  @P2 BRA `(.L_x_2242) ;  /* 0x0000000000442947 */ /* 0x001fec0003800000 */
        /* <DEDUP_REMOVED lines=17> */
.L_x_2242:
[----:B------:R-:W-:Y:S05]  /*ff90*/  BSYNC B1 ;  /* 0x0000000000017941 */ /* 0x000fea0003800000 */
.L_x_2241:
[----:B0-----:R0:W3:Y:S01]  /*ffa0*/  SHFL.IDX PT, R21, R16, 0x1, 0x181f ;  /* 0x00381f0010157f89 */ /* 0x0010e200000e0000 */
[----:B------:R-:W-:Y:S03]  /*ffb0*/  BSSY B1, `(.L_x_2243) ;  /* 0x0000014000017945 */ /* 0x000fe60003800000 */
[----:B------:R0:W4:Y:S01]  /*ffc0*/  SHFL.IDX PT, R19, R2, 0x1, 0x181f ;  /* 0x00381f0002137f89 */ /* 0x00012200000e0000 */
[----:B------:R-:W-:Y:S05]  /*ffd0*/  @P1 BRA `(.L_x_2244) ;  /* 0x0000000000441947 */ /* 0x000fea0003800000 */
[----:B------:R-:W-:Y:S02]  /*ffe0*/  ULDC UR5, c[0x0][0xac8] ;  /* 0x0002b20000057ab9 */ /* 0x000fe40000000800 */
[----:B------:R-:W-:Y:S02]  /*fff0*/  ISETP.GE.AND P4, PT, R22, UR5, PT ;  /* 0x0000000516007c0c */ /* 0x000fe4000bf86270 */
[----:B------:R-:W-:Y:S02]  /*10000*/  ISETP.GE.AND P3, PT, R217, UR5, PT ;  /* 0x00000005d9007c0c */ /* 0x000fe4000bf66270 */
[----:B------:R-:W-:Y:S02]  /*10010*/  ISETP.GE.AND P2, PT, R216, UR5, PT ;  /* 0x00000005d8007c0c */ /* 0x000fe4000bf46270 */
[----:B------:R-:W-:-:S07]  /*10020*/  ISETP.GE.AND P1, PT, R218, UR5, PT ;  /* 0x00000005da007c0c */ /* 0x000fce000bf26270 */
[CC--:B----45:R-:W-:Y:S02]  /*10030*/  @!P4 LEA R8, P6, R22.reuse, R19.reuse, 0x1 ;  /* 0x000000131608c211 */ /* 0x0f0fe400078c08ff */
[C---:B------:R-:W-:Y:S02]  /*10040*/  @!P3 LEA R10, P5, R217.reuse, R19, 0x1 ;  /* 0x00000013d90ab211 */ /* 0x040fe400078a08ff */
[----:B---3--:R-:W-:Y:S02]  /*10050*/  @!P4 LEA.HI.X R9, R22, R21, R199, 0x1, P6 ;  /* 0x000000151609c211 */ /* 0x008fe400030f0cc7 */
        /* <DEDUP_REMOVED lines=9> */
.L_x_2244:
[----:B------:R-:W-:Y:S05]  /*100f0*/  BSYNC B1 ;  /* 0x0000000000017941 */ /* 0x000fea0003800000 */
.L_x_2243:
[----:B---3-5:R3:W0:Y:S01]  /*10100*/  SHFL.IDX PT, R15, R16, 0x2, 0x181f ;  /* 0x00581f00100f7f89 */ /* 0x02862200000e0000 */
        /* <DEDUP_REMOVED lines=8> */
[-C--:B0-----:R-:W-:Y:S02]  /*10190*/  @!P3 LEA R8, P6, R22, R11.reuse, 0x1 ;  /* 0x0000000b1608b211 */ /* 0x081fe400078c08ff */
[CC--:B------:R-:W-:Y:S02]  /*101a0*/  @!P2 LEA R10, P5, R217.reuse, R11.reuse, 0x1 ;  /* 0x0000000bd90aa211 */ /* 0x0c0fe400078a08ff */
[----:B------:R-:W-:Y:S02]  /*101b0*/  @!P1 LEA R12, P4, R216, R11, 0x1 ;  /* 0x0000000bd80c9211 */ /* 0x000fe400078808ff */
[----:B------:R-:W-:Y:S02]  /*101c0*/  @!P3 LEA.HI.X R9, R22, R15, R199, 0x1, P6 ;  /* 0x0000000f1609b211 */ /* 0x000fe400030f0cc7 */
        /* <DEDUP_REMOVED lines=8> */
.L_x_2246:
[----:B------:R-:W-:Y:S05]  /*10250*/  BSYNC B1 ;  /* 0x0000000000017941 */ /* 0x000fea0003800000 */
.L_x_2245:
[----:B------:R-:W-:Y:S01]  /*10260*/  VIADD R0, R80, 0x60 ;  /* 0x0000006050007836 */ /* 0x000fe20000000000 */
[----:B0-----:R0:W0:Y:S04]  /*10270*/  SHFL.IDX PT, R13, R16, 0x3, 0x181f ;  /* 0x00781f00100d7f89 */ /* 0x00102800000e0000 */
[----:B------:R-:W-:Y:S01]  /*10280*/  ISETP.GE.AND P0, PT, R0, R3, PT ;  /* 0x000000030000720c */ /* 0x000fe20003f06270 */
[----:B------:R0:W0:-:S12]  /*10290*/  SHFL.IDX PT, R15, R2, 0x3, 0x181f ;  /* 0x00781f00020f7f89 */ /* 0x00001800000e0000 */
[----:B------:R-:W-:Y:S05]  /*102a0*/  @P0 BRA `(.L_x_2247) ;  /* 0x0000000c00580947 */ /* 0x000fea0003800000 */
[----:B------:R-:W-:Y:S02]  /*102b0*/  ULDC UR5, c[0x0][0xac8] ;  /* 0x0002b20000057ab9 */ /* 0x000fe40000000800 */
[----:B------:R-:W-:Y:S02]  /*102c0*/  ISETP.GE.AND P3, PT, R22, UR5, PT ;  /* 0x0000000516007c0c */ /* 0x000fe4000bf66270 */
[----:B------:R-:W-:Y:S02]  /*102d0*/  ISETP.GE.AND P4, PT, R217, UR5, PT ;  /* 0x00000005d9007c0c */ /* 0x000fe4000bf86270 */
[----:B------:R-:W-:-:S09]  /*102e0*/  ISETP.GE.AND P5, PT, R216, UR5, PT ;  /* 0x00000005d8007c0c */ /* 0x000fd2000bfa6270 */
[-C--:B0--3--:R-:W-:Y:S02]  /*102f0*/  @!P3 LEA R2, P0, R22, R15.reuse, 0x1 ;  /* 0x0000000f1602b211 */ /* 0x089fe400078008ff */
[CC--:B------:R-:W-:Y:S02]  /*10300*/  @!P4 LEA R8, P1, R217.reuse, R15.reuse, 0x1 ;  /* 0x0000000fd908c211 */ /* 0x0c0fe400078208ff */
[----:B------:R-:W-:Y:S02]  /*10310*/  @!P5 LEA R10, P2, R216, R15, 0x1 ;  /* 0x0000000fd80ad211 */ /* 0x000fe400078408ff */
[-C--:B------:R-:W-:Y:S02]  /*10320*/  @!P3 LEA.HI.X R3, R22, R13.reuse, R199, 0x1, P0 ;  /* 0x0000000d1603b211 */ /* 0x080fe400000f0cc7 */
        /* <DEDUP_REMOVED lines=11> */
.L_x_2240:
[----:B------:R-:W0:Y:S01]  /*103e0*/  LDC R8, c[0x0][0xbe8] ;  /* 0x0002fa00ff087b82 */ /* 0x000e220000000800 */
[----:B------:R-:W1:Y:S01]  /*103f0*/  S2R R0, SR_TID.X ;  /* 0x0000000000007919 */ /* 0x000e620000002100 */
[----:B------:R-:W-:Y:S01]  /*10400*/  R2UR UR6, R220 ;  /* 0x00000000dc0672ca */ /* 0x000fe200000e0000 */
[----:B------:R-:W-:Y:S01]  /*10410*/  BSSY B1, `(.L_x_2248) ;  /* 0x0000036000017945 */ /* 0x000fe20003800000 */
[----:B------:R-:W-:Y:S01]  /*10420*/  R2UR UR5, R221 ;  /* 0x00000000dd0572ca */ /* 0x000fe200000e0000 */
[----:B------:R-:W-:-:S10]  /*10430*/  IMAD R6, R219, 0x20, R222 ;  /* 0x00000020db067824 */ /* 0x000fd400078e02de */
[----:B------:R-:W-:Y:S02]  /*10440*/  USHF.R.S32.HI UR8, URZ, 0x1f, UR6 ;  /* 0x0000001f3f087899 */ /* 0x000fe40008011406 */
[----:B------:R-:W-:Y:S01]  /*10450*/  USHF.R.S32.HI UR9, URZ, 0x1f, UR5 ;  /* 0x0000001f3f097899 */ /* 0x000fe20008011405 */
[----:B0-----:R-:W-:Y:S01]  /*10460*/  ISETP.NE.AND P1, PT, R8, 0x1, PT ;  /* 0x000000010800780c */ /* 0x001fe20003f25270 */
[----:B-1----:R-:W-:-:S12]  /*10470*/  VIADD R0, R0, 0xffffff80 ;  /* 0xffffff8000007836 */ /* 0x002fd80000000000 */
[----:B------:R-:W0:Y:S01]  /*10480*/  @P1 LDC R9, c[0x0][0xbec] ;  /* 0x0002fb00ff091b82 */ /* 0x000e220000000800 */
[----:B------:R-:W-:-:S07]  /*10490*/  ISETP.GE.AND P0, PT, R0, 0x80, PT ;  /* 0x000000800000780c */ /* 0x000fce0003f06270 */
[----:B------:R-:W1:Y:S06]  /*104a0*/  @P1 LDC R11, c[0x0][0xbf0] ;  /* 0x0002fc00ff0b1b82 */ /* 0x000e6c0000000800 */
[----:B------:R-:W-:Y:S05]  /*104b0*/  @P0 BRA `(.L_x_2249) ;  /* 0x0000000000ac0947 */ /* 0x000fea0003800000 */
[----:B------:R-:W2:Y:S01]  /*104c0*/  S2R R0, SR_TID.X ;  /* 0x0000000000007919 */ /* 0x000ea20000002100 */
[----:B------:R-:W3:Y:S01]  /*104d0*/  LDC R3, c[0x0][0xbe8] ;  /* 0x0002fa00ff037b82 */ /* 0x000ee20000000800 */
[----:B------:R-:W-:-:S13]  /*104e0*/  R2UR UR5, R213 ;  /* 0x00000000d50572ca */ /* 0x000fda00000e0000 */
        /* <DEDUP_REMOVED lines=23> */
[----:B---3--:R-:W-:-:S04]  /*10660*/  @P0 SHF.R.U32.HI R2, RZ, R7, R0 ;  /* 0x00000007ff020219 */ /* 0x008fc80000011600 */
[----:B------:R-:W-:-:S05]  /*10670*/  IADD3 R5, -R2, RZ, RZ ;  /* 0x000000ff02057210 */ /* 0x000fca0007ffe1ff */
        /* <DEDUP_REMOVED lines=15> */
.L_x_2249:
[----:B------:R-:W-:Y:S05]  /*10770*/  BSYNC B1 ;  /* 0x0000000000017941 */ /* 0x000fea0003800000 */
.L_x_2248:
[----:B------:R-:W-:Y:S01]  /*10780*/  R2UR UR12, R213 ;  /* 0x00000000d50c72ca */ /* 0x000fe200000e0000 */
[----:B------:R-:W-:Y:S01]  /*10790*/  ULDC.64 UR10, c[0x0][0xae8] ;  /* 0x0002ba00000a7ab9 */ /* 0x000fe20000000a00 */
[----:B------:R-:W-:Y:S01]  /*107a0*/  R2UR UR14, R220 ;  /* 0x00000000dc0e72ca */ /* 0x000fe200000e0000 */
[----:B------:R-:W-:Y:S01]  /*107b0*/  UIMAD UR5, UR8, UR10, URZ ;  /* 0x0000000a080572a4 */ /* 0x000fe2000f8e023f */
[----:B------:R-:W-:Y:S01]  /*107c0*/  R2UR UR13, R221 ;  /* 0x00000000dd0d72ca */ /* 0x000fe200000e0000 */
[----:B------:R-:W-:Y:S01]  /*107d0*/  BSSY B1, `(.L_x_2250) ;  /* 0x0000041000017945 */ /* 0x000fe20003800000 */
[----:B------:R-:W-:Y:S02]  /*107e0*/  SHF.R.S32.HI R16, RZ, 0x1f, R218 ;  /* 0x0000001fff107819 */ /* 0x000fe400000114da */
[----:B------:R-:W-:Y:S02]  /*107f0*/  SHF.R.S32.HI R18, RZ, 0x1f, R216 ;  /* 0x0000001fff127819 */ /* 0x000fe400000114d8 */
[----:B------:R-:W-:-:S02]  /*10800*/  SHF.R.S32.HI R19, RZ, 0x1f, R217 ;  /* 0x0000001fff137819 */ /* 0x000fc400000114d9 */
[----:B------:R-:W-:Y:S01]  /*10810*/  SHF.R.S32.HI R20, RZ, 0x1f, R22 ;  /* 0x0000001fff147819 */ /* 0x000fe20000011416 */
[----:B------:R-:W-:Y:S02]  /*10820*/  VIADD R6, R6, UR12 ;  /* 0x0000000c06067c36 */ /* 0x000fe40008000000 */
[----:B------:R-:W-:Y:S02]  /*10830*/  UIMAD.WIDE.U32 UR6, UR14, UR10, URZ ;  /* 0x0000000a0e0672a5 */ /* 0x000fe4000f8e003f */
[----:B------:R-:W-:Y:S01]  /*10840*/  UIMAD UR5, UR14, UR11, UR5 ;  /* 0x0000000b0e0572a4 */ /* 0x000fe2000f8e0205 */
[----:B0-----:R-:W-:Y:S02]  /*10850*/  @P1 IMAD.HI.U32 R0, R6, R9, RZ ;  /* 0x0000000906001227 */ /* 0x001fe400078e00ff */
[----:B------:R-:W-:Y:S01]  /*10860*/  ULDC.64 UR10, c[0x0][0xaf0] ;  /* 0x0002bc00000a7ab9 */ /* 0x000fe20000000a00 */
[----:B------:R-:W-:Y:S01]  /*10870*/  UIADD3 UR7, UR7, UR5, URZ ;  /* 0x0000000507077290 */ /* 0x000fe2000fffe03f */
[----:B--2---:R-:W-:Y:S01]  /*10880*/  IMAD.MOV.U32 R5, RZ, RZ, R6 ;  /* 0x000000ffff057224 */ /* 0x004fe200078e0006 */
[----:B------:R-:W-:Y:S01]  /*10890*/  UIMAD UR5, UR9, UR10, URZ ;  /* 0x0000000a090572a4 */ /* 0x000fe2000f8e023f */
[----:B-1----:R-:W-:Y:S01]  /*108a0*/  @P1 SHF.R.U32.HI R5, RZ, R11, R0 ;  /* 0x0000000bff051219 */ /* 0x002fe20000011600 */
        /* <DEDUP_REMOVED lines=18> */
[----:B------:R-:W-:Y:S02]  /*109d0*/  VIADD R6, R222, UR12 ;  /* 0x0000000cde067c36 */ /* 0x000fe40008000000 */
        /* <DEDUP_REMOVED lines=10> */
[----:B------:R-:W-:Y:S01]  /*10a80*/  LEA.HI.X R5, R2, UR7, R3, 0x1, P3 ;  /* 0x0000000702057c11 */ /* 0x000fe200098f0c03 */
[----:B------:R0:W1:Y:S03]  /*10a90*/  SHFL.IDX PT, R7, R4, RZ, 0x181f ;  /* 0x00181fff04077589 */ /* 0x00006600000e0000 */
[----:B------:R-:W-:Y:S01]  /*10aa0*/  ISETP.GE.AND P0, PT, R0, R9, PT ;  /* 0x000000090000720c */ /* 0x000fe20003f06270 */
[----:B------:R0:W2:Y:S01]  /*10ab0*/  SHFL.IDX PT, R3, R5, RZ, 0x181f ;  /* 0x00181fff05037589 */ /* 0x0000a200000e0000 */
[----:B------:R-:W-:Y:S11]  /*10ac0*/  @P2 BRA `(.L_x_2251) ;  /* 0x0000000000442947 */ /* 0x000ff60003800000 */
        /* <DEDUP_REMOVED lines=17> */
.L_x_2251:
[----:B------:R-:W-:Y:S05]  /*10be0*/  BSYNC B1 ;  /* 0x0000000000017941 */ /* 0x000fea0003800000 */
.L_x_2250:
[----:B--23--:R2:W3:Y:S01]  /*10bf0*/  SHFL.IDX PT, R3, R5, 0x1, 0x181f ;  /* 0x00381f0005037f89 */ /* 0x00c4e200000e0000 */
[----:B------:R-:W-:Y:S03]  /*10c00*/  BSSY B1, `(.L_x_2252) ;  /* 0x0000014000017945 */ /* 0x000fe60003800000 */
[----:B-1----:R2:W1:Y:S01]  /*10c10*/  SHFL.IDX PT, R7, R4, 0x1, 0x181f ;  /* 0x00381f0004077f89 */ /* 0x00246200000e0000 */
[----:B------:R-:W-:Y:S05]  /*10c20*/  @P1 BRA `(.L_x_2253) ;  /* 0x0000000000441947 */ /* 0x000fea0003800000 */
[----:B------:R-:W-:Y:S02]  /*10c30*/  ULDC UR5, c[0x0][0xac8] ;  /* 0x0002b20000057ab9 */ /* 0x000fe40000000800 */
[----:B------:R-:W-:Y:S02]  /*10c40*/  ISETP.GE.AND P4, PT, R22, UR5, PT ;  /* 0x0000000516007c0c */ /* 0x000fe4000bf86270 */
[----:B------:R-:W-:Y:S02]  /*10c50*/  ISETP.GE.AND P3, PT, R217, UR5, PT ;  /* 0x00000005d9007c0c */ /* 0x000fe4000bf66270 */
[----:B------:R-:W-:Y:S02]  /*10c60*/  ISETP.GE.AND P2, PT, R216, UR5, PT ;  /* 0x00000005d8007c0c */ /* 0x000fe4000bf46270 */
[----:B------:R-:W-:-:S07]  /*10c70*/  ISETP.GE.AND P1, PT, R218, UR5, PT ;  /* 0x00000005da007c0c */ /* 0x000fce000bf26270 */
[CC--:B-1----:R-:W-:Y:S02]  /*10c80*/  @!P4 LEA R10, P6, R22.reuse, R7.reuse, 0x1 ;  /* 0x00000007160ac211 */ /* 0x0c2fe400078c08ff */
[C---:B------:R-:W-:Y:S02]  /*10c90*/  @!P3 LEA R12, P5, R217.reuse, R7, 0x1 ;  /* 0x00000007d90cb211 */ /* 0x040fe400078a08ff */
[----:B---3--:R-:W-:Y:S02]  /*10ca0*/  @!P4 LEA.HI.X R11, R22, R3, R20, 0x1, P6 ;  /* 0x00000003160bc211 */ /* 0x008fe400030f0c14 */
        /* <DEDUP_REMOVED lines=9> */
.L_x_2253:
[----:B------:R-:W-:Y:S05]  /*10d40*/  BSYNC B1 ;  /* 0x0000000000017941 */ /* 0x000fea0003800000 */
.L_x_2252:
[----:B---34-:R3:W4:Y:S01]  /*10d50*/  SHFL.IDX PT, R3, R5, 0x2, 0x181f ;  /* 0x00581f0005037f89 */ /* 0x01872200000e0000 */
        /* <DEDUP_REMOVED lines=8> */
[-C--:B-1----:R-:W-:Y:S02]  /*10de0*/  @!P3 LEA R10, P6, R22, R7.reuse, 0x1 ;  /* 0x00000007160ab211 */ /* 0x082fe400078c08ff */
[CC--:B------:R-:W-:Y:S02]  /*10df0*/  @!P2 LEA R12, P5, R217.reuse, R7.reuse, 0x1 ;  /* 0x00000007d90ca211 */ /* 0x0c0fe400078a08ff */
[----:B------:R-:W-:Y:S02]  /*10e00*/  @!P1 LEA R14, P4, R216, R7, 0x1 ;  /* 0x00000007d80e9211 */ /* 0x000fe400078808ff */
[----:B----4-:R-:W-:Y:S02]  /*10e10*/  @!P3 LEA.HI.X R11, R22, R3, R20, 0x1, P6 ;  /* 0x00000003160bb211 */ /* 0x010fe400030f0c14 */
        /* <DEDUP_REMOVED lines=8> */
.L_x_2255:
[----:B------:R-:W-:Y:S05]  /*10ea0*/  BSYNC B1 ;  /* 0x0000000000017941 */ /* 0x000fea0003800000 */
.L_x_2254:
[----:B------:R-:W-:Y:S01]  /*10eb0*/  VIADD R0, R6, 0x60 ;  /* 0x0000006006007836 */ /* 0x000fe20000000000 */
[----:B0-23--:R-:W0:Y:S04]  /*10ec0*/  SHFL.IDX PT, R5, R5, 0x3, 0x181f ;  /* 0x00781f0005057f89 */ /* 0x00de2800000e0000 */
[----:B------:R-:W-:Y:S01]  /*10ed0*/  ISETP.GE.AND P0, PT, R0, R9, PT ;  /* 0x000000090000720c */ /* 0x000fe20003f06270 */
[----:B-1--4-:R1:W2:-:S12]  /*10ee0*/  SHFL.IDX PT, R3, R4, 0x3, 0x181f ;  /* 0x00781f0004037f89 */ /* 0x01229800000e0000 */
[----:B-1----:R-:W-:Y:S05]  /*10ef0*/  @P0 BRA `(.L_x_2247) ;  /* 0x0000000000440947 */ /* 0x002fea0003800000 */
[----:B------:R-:W-:Y:S02]  /*10f00*/  ULDC UR5, c[0x0][0xac8] ;  /* 0x0002b20000057ab9 */ /* 0x000fe40000000800 */
[----:B------:R-:W-:Y:S02]  /*10f10*/  ISETP.GE.AND P3, PT, R22, UR5, PT ;  /* 0x0000000516007c0c */ /* 0x000fe4000bf66270 */
[----:B------:R-:W-:Y:S02]  /*10f20*/  ISETP.GE.AND P2, PT, R217, UR5, PT ;  /* 0x00000005d9007c0c */ /* 0x000fe4000bf46270 */
[----:B------:R-:W-:Y:S02]  /*10f30*/  ISETP.GE.AND P1, PT, R216, UR5, PT ;  /* 0x00000005d8007c0c */ /* 0x000fe4000bf26270 */
[----:B------:R-:W-:-:S07]  /*10f40*/  ISETP.GE.AND P0, PT, R218, UR5, PT ;  /* 0x00000005da007c0c */ /* 0x000fce000bf06270 */
[-C--:B--2---:R-:W-:Y:S02]  /*10f50*/  @!P3 LEA R6, P6, R22, R3.reuse, 0x1 ;  /* 0x000000031606b211 */ /* 0x084fe400078c08ff */
[CC--:B------:R-:W-:Y:S02]  /*10f60*/  @!P2 LEA R8, P5, R217.reuse, R3.reuse, 0x1 ;  /* 0x00000003d908a211 */ /* 0x0c0fe400078a08ff */
        /* <DEDUP_REMOVED lines=10> */
.L_x_2247:
[----:B------:R-:W-:Y:S05]  /*11010*/  BSYNC B0 ;  /* 0x0000000000007941 */ /* 0x000fea0003800000 */
.L_x_2239:
[----:B------:R-:W-:Y:S02]  /*11020*/  ULDC UR5, c[0x0][0xc38] ;  /* 0x00030e0000057ab9 */ /* 0x000fe40000000800 */
[----:B------:R-:W-:-:S06]  /*11030*/  UISETP.GE.AND UP0, UPT, UR4, UR5, UPT ;  /* 0x000000050400728c */ /* 0x000fcc000bf06270 */
[----:B------:R-:W-:-:S13]  /*11040*/  PLOP3.LUT P0, PT, PT, PT, UP0, 0x80, 0x0 ;  /* 0x000000000000781c */ /* 0x000fda0003f0f008 */
[----:B------:R-:W-:Y:S05]  /*11050*/  @!P0 BRA `(.L_x_2256) ;  /* 0xfffffefc003c8947 */ /* 0x000fea000383ffff */
[----:B------:R-:W-:Y:S05]  /*11060*/  EXIT ;  /* 0x000000000000794d */ /* 0x000fea0003800000 */
.L_x_2198:
        /* <DEDUP_REMOVED lines=16> */
[----:B------:R-:W-:Y:S01]  /*11170*/  ULDC UR9, c[0x0][0x2b8] ;  /* 0x0000ae0000097ab9 */ /* 0x000fe20000000800 */
[----:B------:R-:W-:Y:S01]  /*11180*/  LOP3.LUT R16, R16, 0xfffffff7, RZ, 0xc0, !PT ;  /* 0xfffffff710107812 */ /* 0x000fe200078ec0ff */
[----:B------:R-:W0:Y:S01]  /*11190*/  S2UR UR8, SR_CgaCtaId ;  /* 0x00000000000879c3 */ /* 0x000e220000008800 */
[----:B------:R-:W1:Y:S01]  /*111a0*/  S2R R3, SR_TID.X ;  /* 0x0000000000037919 */ /* 0x000e620000002100 */
[----:B------:R-:W-:Y:S01]  /*111b0*/  ULDC.64 UR4, c[0x0][0x418] ;  /* 0x0001060000047ab9 */ /* 0x000fe20000000a00 */
[----:B------:R-:W-:Y:S01]  /*111c0*/  ULDC UR40, c[0x0][0x288] ;  /* 0x0000a20000287ab9 */ /* 0x000fe20000000800 */
[----:B------:R-:W-:Y:S01]  /*111d0*/  UISETP.NE.U32.AND UP0, UPT, UR4, URZ, UPT ;  /* 0x0000003f0400728c */ /* 0x000fe2000bf05070 */
[----:B------:R3:W-:Y:S01]  /*111e0*/  STL [R1], RZ ;  /* 0x000000ff01007387 */ /* 0x0007e20000100800 */
[----:B------:R-:W-:Y:S01]  /*111f0*/  ULDC UR37, c[0x0][0x448] ;  /* 0x0001120000257ab9 */ /* 0x000fe20000000800 */
[----:B------:R-:W-:Y:S01]  /*11200*/  ULDC UR4, c[0x0][0x424] ;  /* 0x0001090000047ab9 */ /* 0x000fe20000000800 */
[----:B------:R-:W-:Y:S01]  /*11210*/  UISETP.NE.AND.EX UP0, UPT, UR5, URZ, UPT, UP0 ;  /* 0x0000003f0500728c */ /* 0x000fe2000bf05300 */
[----:B------:R-:W-:Y:S01]  /*11220*/  IMAD.U32 R34, RZ, RZ, UR10 ;  /* 0x0000000aff227e24 */ /* 0x000fe2000f8e00ff */
[----:B------:R-:W-:Y:S01]  /*11230*/  UIMAD UR37, UR37, UR40, URZ ;  /* 0x00000028252572a4 */ /* 0x000fe2000f8e023f */
[----:B------:R-:W-:Y:S01]  /*11240*/  IMAD.MOV.U32 R26, RZ, RZ, 0x1 ;  /* 0x00000001ff1a7424 */ /* 0x000fe200078e00ff */
[----:B------:R-:W-:Y:S01]  /*11250*/  USEL UR4, UR4, 0x1, UP0 ;  /* 0x0000000104047887 */ /* 0x000fe20008000000 */
[----:B------:R-:W-:Y:S01]  /*11260*/  IMAD.MOV.U32 R23, RZ, RZ, RZ ;  /* 0x000000ffff177224 */ /* 0x000fe200078e00ff */
[----:B------:R-:W-:Y:S01]  /*11270*/  UMOV UR5, 0x400 ;  /* 0x0000040000057882 */ /* 0x000fe20000000000 */
[----:B------:R-:W-:Y:S01]  /*11280*/  ULDC UR46, c[0x0][0xc] ;  /* 0x00000300002e7ab9 */ /* 0x000fe20000000800 */
[----:B0-----:R-:W-:-:S06]  /*11290*/  ULEA UR8, UR8, UR5, 0x18 ;  /* 0x0000000508087291 */ /* 0x001fcc000f8ec03f */
[----:B------:R-:W-:Y:S02]  /*112a0*/  IMAD.U32 R17, RZ, RZ, UR8 ;  /* 0x00000008ff117e24 */ /* 0x000fe4000f8e00ff */
[----:B-1----:R-:W-:-:S05]  /*112b0*/  IMAD.SHL.U32 R37, R3, 0x8, RZ ;  /* 0x0000000803257824 */ /* 0x002fca00078e00ff */
[----:B------:R-:W-:-:S04]  /*112c0*/  LOP3.LUT R0, R37, 0x1f8, RZ, 0xc0, !PT ;  /* 0x000001f825007812 */ /* 0x000fc800078ec0ff */
[----:B------:R-:W-:-:S04]  /*112d0*/  LOP3.LUT R0, R0, 0x38, R3, 0x78, !PT ;  /* 0x0000003800007812 */ /* 0x000fc800078e7803 */
[----:B------:R-:W-:Y:S02]  /*112e0*/  LOP3.LUT R30, R0, 0x200, R37, 0xf8, !PT ;  /* 0x00000200001e7812 */ /* 0x000fe400078ef825 */
[----:B------:R-:W-:-:S03]  /*112f0*/  LOP3.LUT R37, R37, 0x38, RZ, 0xc0, !PT ;  /* 0x0000003825257812 */ /* 0x000fc600078ec0ff */
[----:B------:R-:W-:Y:S01]  /*11300*/  IMAD R31, R30, 0x2, R17 ;  /* 0x000000021e1f7824 */ /* 0x000fe200078e0211 */
[C---:B------:R-:W-:Y:S02]  /*11310*/  LOP3.LUT R0, R37.reuse, 0x40, RZ, 0xfc, !PT ;  /* 0x0000004025007812 */ /* 0x040fe400078efcff */
[----:B------:R-:W-:Y:S02]  /*11320*/  LOP3.LUT R2, R37, 0x80, RZ, 0xfc, !PT ;  /* 0x0000008025027812 */ /* 0x000fe400078efcff */
[----:B------:R-:W-:Y:S02]  /*11330*/  ISETP.GE.AND P1, PT, R0, UR9, PT ;  /* 0x0000000900007c0c */ /* 0x000fe4000bf26270 */
[----:B--2---:R-:W-:Y:S02]  /*11340*/  R2UR UR6, R4 ;  /* 0x00000000040672ca */ /* 0x004fe400000e0000 */
[C---:B------:R-:W-:Y:S01]  /*11350*/  LOP3.LUT R4, R3.reuse, 0x7f, RZ, 0xc0, !PT ;  /* 0x0000007f03047812 */ /* 0x040fe200078ec0ff */
[----:B------:R-:W-:-:S03]  /*11360*/  IMAD.SHL.U32 R3, R3, 0x10, RZ ;  /* 0x0000001003037824 */ /* 0x000fc600078e00ff */
[----:B------:R-:W-:-:S07]  /*11370*/  SHF.R.U32.HI R36, RZ, 0x3, R4 ;  /* 0x00000003ff247819 */ /* 0x000fce0000011604 */
[----:B------:R-:W-:-:S03]  /*11380*/  ULOP3.LUT UR47, UR6, 0x2, URZ, 0xfc, !UPT ;  /* 0x00000002062f7892 */ /* 0x000fc6000f8efc3f */
[----:B------:R-:W-:Y:S02]  /*11390*/  ULDC.64 UR6, c[0x0][0x2f0] ;  /* 0x0000bc0000067ab9 */ /* 0x000fe40000000a00 */
[C---:B------:R-:W-:Y:S01]  /*113a0*/  ISETP.GE.AND P2, PT, R0.reuse, UR7, PT ;  /* 0x0000000700007c0c */ /* 0x040fe2000bf46270 */
[----:B------:R-:W-:Y:S01]  /*113b0*/  UIMAD UR36, UR4, UR6, URZ ;  /* 0x00000006042472a4 */ /* 0x000fe2000f8e023f */
[----:B------:R-:W-:Y:S02]  /*113c0*/  ISETP.GE.AND P0, PT, R0, UR7, PT ;  /* 0x0000000700007c0c */ /* 0x000fe4000bf06270 */
[----:B------:R-:W-:Y:S01]  /*113d0*/  LOP3.LUT R0, R36, 0x70, R3, 0xf8, !PT ;  /* 0x0000007024007812 */ /* 0x000fe200078ef803 */
[----:B------:R-:W-:Y:S01]  /*113e0*/  UIADD3 UR4, UR36, 0x4f, URZ ;  /* 0x0000004f24047890 */ /* 0x000fe2000fffe03f */
[----:B------:R-:W-:Y:S01]  /*113f0*/  LOP3.LUT R0, R37, 0xc0, RZ, 0xfc, !PT ;  /* 0x000000c025007812 */ /* 0x000fe200078efcff */
[----:B------:R-:W-:Y:S02]  /*11400*/  UIADD3 UR40, UR36, 0x50, -UR40 ;  /* 0x0000005024287890 */ /* 0x000fe4000fffe828 */
[----:B------:R-:W-:-:S04]  /*11410*/  UIMAD.WIDE UR4, UR4, 0x66666667, URZ ;  /* 0x66666667040478a5 */ /* 0x000fc8000f8e023f */
[----:B------:R-:W-:Y:S01]  /*11420*/  @P2 LOP3.LUT R16, R16, 0x8, RZ, 0xfc, !PT ;  /* 0x0000000810102812 */ /* 0x000fe200078efcff */
[----:B------:R-:W-:Y:S01]  /*11430*/  USHF.R.U32.HI UR41, URZ, 0x1f, UR5 ;  /* 0x0000001f3f297899 */ /* 0x000fe20008011605 */
[----:B------:R-:W-:Y:S02]  /*11440*/  ISETP.GE.AND P2, PT, R2, UR7, PT ;  /* 0x0000000702007c0c */ /* 0x000fe4000bf46270 */
[----:B------:R-:W-:Y:S01]  /*11450*/  LOP3.LUT R16, R16, 0xffffdfff, RZ, 0xc0, !PT ;  /* 0xffffdfff10107812 */ /* 0x000fe200078ec0ff */
[----:B------:R-:W-:-:S03]  /*11460*/  ULEA.HI.SX32 UR41, UR5, UR41, 0x1b ;  /* 0x0000002905297291 */ /* 0x000fc6000f8fda3f */
        /* <DEDUP_REMOVED lines=28> */
[----:B---3--:R-:W-:-:S07]  /*11630*/  @P0 LOP3.LUT R16, R16, 0x4000, RZ, 0xfc, !PT ;  /* 0x0000400010100812 */ /* 0x008fce00078efcff */
.L_x_2308:
        /* <DEDUP_REMOVED lines=22> */
.L_x_2258:
[----:B------:R-:W-:Y:S01]  /*117a0*/  ULDC UR8, c[0x0][0xc54] ;  /* 0x0003150000087ab9 */ /* 0x000fe20000000800 */
[----:B------:R-:W-:Y:S01]  /*117b0*/  UMOV UR6, UR7 ;  /* 0x0000000700067c82 */ /* 0x000fe20008000000 */
[----:B------:R-:W-:-:S11]  /*117c0*/  UISETP.NE.AND UP0, UPT, UR8, 0x1, UPT ;  /* 0x000000010800788c */ /* 0x000fd6000bf05270 */
[----:B------:R-:W-:Y:S02]  /*117d0*/  @UP0 ULDC.64 UR10, c[0x0][0xc58] ;  /* 0x00031600000a0ab9 */ /* 0x000fe40000000a00 */
[----:B------:R-:W-:-:S04]  /*117e0*/  UIMAD.WIDE.U32 UR4, UR7, UR10, URZ ;  /* 0x0000000a070472a5 */ /* 0x000fc8000f8e003f */
[----:B------:R-:W-:-:S04]  /*117f0*/  @UP0 USHF.R.U32.HI UR6, URZ, UR11, UR5 ;  /* 0x0000000b3f060299 */ /* 0x000fc80008011605 */
[----:B------:R-:W-:-:S12]  /*11800*/  UIMAD UR4, UR6, UR8, URZ ;  /* 0x00000008060472a4 */ /* 0x000fd8000f8e023f */
.L_x_2259:
        /* <DEDUP_REMOVED lines=25> */
[----:B------:R-:W-:Y:S01]  /*119a0*/  UP2UR UR48, UPR, URZ, 0x4 ;  /* 0x000000043f307883 */ /* 0x000fe20008000000 */
[----:B------:R-:W-:Y:S01]  /*119b0*/  BSSY B7, `(.L_x_2260) ;  /* 0x0000356000077945 */ /* 0x000fe20003800000 */
[----:B------:R-:W-:-:S04]  /*119c0*/  USHF.L.U32 UR6, UR44, 0x7, URZ ;  /* 0x000000072c067899 */ /* 0x000fc8000800063f */
[----:B------:R-:W-:Y:S01]  /*119d0*/  UIADD3 UR6, UR6, 0x7f, URZ ;  /* 0x0000007f06067890 */ /* 0x000fe2000fffe03f */
[----:B------:R-:W-:Y:S01]  /*119e0*/  @UP2 ULDC UR4, c[0x0][0x44c] ;  /* 0x0001130000042ab9 */ /* 0x000fe20000000800 */
[----:B------:R-:W-:Y:S02]  /*119f0*/  @UP2 ULDC UR7, c[0x0][0x450] ;  /* 0x0001140000072ab9 */ /* 0x000fe40000000800 */
[----:B------:R-:W-:-:S04]  /*11a00*/  UIMAD.WIDE.U32 UR4, UR6, UR4, URZ ;  /* 0x00000004060472a5 */ /* 0x000fc8000f8e003f */
[----:B------:R-:W-:-:S04]  /*11a10*/  @UP2 USHF.R.U32.HI UR6, URZ, UR7, UR5 ;  /* 0x000000073f062299 */ /* 0x000fc80008011605 */
[----:B------:R-:W-:-:S04]  /*11a20*/  UIADD3 UR4, UR40, UR6, URZ ;  /* 0x0000000628047290 */ /* 0x000fc8000fffe03f */
[----:B------:R-:W-:-:S04]  /*11a30*/  UIMAD.WIDE UR4, UR4, 0x66666667, URZ ;  /* 0x66666667040478a5 */ /* 0x000fc8000f8e023f */
[----:B------:R-:W-:-:S04]  /*11a40*/  USHF.R.U32.HI UR4, URZ, 0x1f, UR5 ;  /* 0x0000001f3f047899 */ /* 0x000fc80008011605 */
[----:B------:R-:W-:-:S04]  /*11a50*/  ULEA.HI.SX32 UR4, UR5, UR4, 0x1b ;  /* 0x0000000405047291 */ /* 0x000fc8000f8fda3f */
[----:B------:R-:W-:-:S04]  /*11a60*/  UISETP.LT.AND UP0, UPT, UR41, UR4, UPT ;  /* 0x000000042900728c */ /* 0x000fc8000bf01270 */
[----:B------:R-:W-:-:S06]  /*11a70*/  USEL UR45, UR41, UR4, UP0 ;  /* 0x00000004292d7287 */ /* 0x000fcc0008000000 */
[----:B------:R-:W-:-:S13]  /*11a80*/  ISETP.LT.AND P0, PT, RZ, UR45, PT ;  /* 0x0000002dff007c0c */ /* 0x000fda000bf01270 */
[----:B0-----:R-:W-:Y:S05]  /*11a90*/  @P0 BRA `(.L_x_2261) ;  /* 0x0000000000440947 */ /* 0x001fea0003800000 */
        /* <DEDUP_REMOVED lines=17> */
.L_x_2261:
[----:B------:R-:W-:Y:S01]  /*11bb0*/  IADD3 R0, R17, 0x24400, RZ ;  /* 0x0002440011007810 */ /* 0x000fe20007ffe0ff */
[----:B------:R-:W-:Y:S03]  /*11bc0*/  BSSY B6, `(.L_x_2263) ;  /* 0x0000013000067945 */ /* 0x000fe60003800000 */
        /* <DEDUP_REMOVED lines=17> */
[----:B0----5:R-:W-:Y:S05]  /*11ce0*/  CALL.ABS.NOINC R2 ;  /* 0x0000000002007343 */ /* 0x021fea0003c00000 */
.L_x_2264:
[----:B------:R-:W-:Y:S05]  /*11cf0*/  BSYNC B6 ;  /* 0x0000000000067941 */ /* 0x000fea0003800000 */
.L_x_2263:
        /* <DEDUP_REMOVED lines=20> */
.L_x_2267:
[----:B------:R0:W1:Y:S01]  /*11e40*/  LDC.64 R2, c[0x4][R18] ;  /* 0x0100000012027b82 */ /* 0x0000620000000a00 */
[----:B------:R-:W-:Y:S01]  /*11e50*/  ULDC.64 UR4, c[0x4][0x138] ;  /* 0x01004e0000047ab9 */ /* 0x000fe20000000a00 */
[----:B------:R-:W-:Y:S01]  /*11e60*/  ULDC.64 UR6, c[0x4][0x140] ;  /* 0x0100500000067ab9 */ /* 0x000fe20000000a00 */
[----:B------:R-:W-:Y:S01]  /*11e70*/  IMAD.U32 R4, RZ, RZ, UR4 ;  /* 0x00000004ff047e24 */ /* 0x000fe2000f8e00ff */
[----:B------:R-:W-:Y:S01]  /*11e80*/  MOV R13, RZ ;  /* 0x000000ff000d7202 */ /* 0x000fe20000000f00 */
[----:B------:R-:W-:Y:S01]  /*11e90*/  IMAD.U32 R5, RZ, RZ, UR5 ;  /* 0x00000005ff057e24 */ /* 0x000fe2000f8e00ff */
[----:B------:R-:W-:Y:S01]  /*11ea0*/  ULDC.64 UR4, c[0x4][0xa8] ;  /* 0x01002a0000047ab9 */ /* 0x000fe20000000a00 */
[----:B------:R-:W-:Y:S02]  /*11eb0*/  IMAD.U32 R6, RZ, RZ, UR6 ;  /* 0x00000006ff067e24 */ /* 0x000fe4000f8e00ff */
[----:B------:R-:W-:Y:S02]  /*11ec0*/  IMAD.U32 R7, RZ, RZ, UR7 ;  /* 0x00000007ff077e24 */ /* 0x000fe4000f8e00ff */
[----:B------:R-:W-:-:S02]  /*11ed0*/  IMAD.U32 R10, RZ, RZ, UR4 ;  /* 0x00000004ff0a7e24 */ /* 0x000fc4000f8e00ff */
[----:B------:R-:W-:Y:S02]  /*11ee0*/  IMAD.U32 R11, RZ, RZ, UR5 ;  /* 0x00000005ff0b7e24 */ /* 0x000fe4000f8e00ff */
[----:B------:R-:W-:Y:S02]  /*11ef0*/  IMAD.MOV.U32 R8, RZ, RZ, 0x70 ;  /* 0x00000070ff087424 */ /* 0x000fe400078e00ff */
[----:B0-----:R-:W-:-:S07]  /*11f00*/  IMAD.MOV.U32 R12, RZ, RZ, 0x1 ;  /* 0x00000001ff0c7424 */ /* 0x001fce00078e00ff */
[----:B------:R-:W-:-:S07]  /*11f10*/  LEPC R20, `(.L_x_2266) ;  /* 0x000000001014794e */ /* 0x000fce0000000000 */
[----:B-1----:R-:W-:Y:S05]  /*11f20*/  CALL.ABS.NOINC R2 ;  /* 0x0000000002007343 */ /* 0x002fea0003c00000 */
.L_x_2266:
[----:B------:R-:W-:Y:S05]  /*11f30*/  BSYNC B6 ;  /* 0x0000000000067941 */ /* 0x000fea0003800000 */
.L_x_2265:
        /* <DEDUP_REMOVED lines=9> */
[----:B------:R-:W-:Y:S01]  /*11fd0*/  ULDC UR4, c[0x0][0xc48] ;  /* 0x0003120000047ab9 */ /* 0x000fe20000000800 */
[----:B------:R-:W-:-:S05]  /*11fe0*/  IMAD.U32 R3, RZ, RZ, UR5 ;  /* 0x00000005ff037e24 */ /* 0x000fca000f8e00ff */
[----:B------:R1:W5:Y:S01]  /*11ff0*/  @P0 LDG.E R29, desc[UR38][R2.64] ;  /* 0x00000026021d0981 */ /* 0x000362000c1e1900 */
[----:B------:R-:W-:Y:S01]  /*12000*/  UMOV UR5, 0xffffffff ;  /* 0xffffffff00057882 */ /* 0x000fe20000000000 */
[----:B------:R-:W-:Y:S02]  /*12010*/  IMAD.U32 R22, RZ, RZ, UR4 ;  /* 0x00000004ff167e24 */ /* 0x000fe4000f8e00ff */
[----:B------:R-:W-:Y:S05]  /*12020*/  BRA.DIV UR5, `(.L_x_2268) ;  /* 0x0000003605b87947 */ /* 0x000fea000b800000 */
.L_x_2324:
[----:B------:R-:W2:Y:S01]  /*12030*/  S2R R0, SR_TID.X ;  /* 0x0000000000007919 */ /* 0x000ea20000002100 */
[----:B------:R-:W-:Y:S01]  /*12040*/  UIADD3 UR4, UR45, -0x1, URZ ;  /* 0xffffffff2d047890 */ /* 0x000fe2000fffe03f */
[----:B0-----:R-:W-:Y:S02]  /*12050*/  ISETP.NE.AND P1, PT, R10, 0x1, PT ;  /* 0x000000010a00780c */ /* 0x001fe40003f25270 */
[----:B-----5:R-:W-:Y:S02]  /*12060*/  SHF.R.S32.HI R33, RZ, 0x1f, R29 ;  /* 0x0000001fff217819 */ /* 0x020fe4000001141d */
[----:B------:R-:W-:Y:S01]  /*12070*/  LOP3.LUT R16, R16, 0xfffffbff, RZ, 0xc0, !PT ;  /* 0xfffffbff10107812 */ /* 0x000fe200078ec0ff */
[----:B------:R-:W-:-:S08]  /*12080*/  IMAD.U32 R7, RZ, RZ, UR4 ;  /* 0x00000004ff077e24 */ /* 0x000fd0000f8e00ff */
[----:B-1----:R-:W0:Y:S01]  /*12090*/  @P1 LDC R3, c[0x0][0x434] ;  /* 0x00010d00ff031b82 */ /* 0x002e220000000800 */
[----:B------:R-:W-:-:S07]  /*120a0*/  @P1 LOP3.LUT R16, R16, 0x400, RZ, 0xfc, !PT ;  /* 0x0000040010101812 */ /* 0x000fce00078efcff */
[----:B------:R-:W1:Y:S01]  /*120b0*/  @P1 LDC R5, c[0x0][0x438] ;  /* 0x00010e00ff051b82 */ /* 0x000e620000000800 */
[----:B--2---:R-:W-:-:S05]  /*120c0*/  IMAD.SHL.U32 R8, R0, 0x10, RZ ;  /* 0x0000001000087824 */ /* 0x004fca00078e00ff */
[----:B------:R-:W-:-:S05]  /*120d0*/  LOP3.LUT R8, R36, 0x70, R8, 0xf8, !PT ;  /* 0x0000007024087812 */ /* 0x000fca00078ef808 */
[----:B------:R-:W-:-:S04]  /*120e0*/  IMAD R7, R7, 0x50, R8 ;  /* 0x0000005007077824 */ /* 0x000fc800078e0208 */
[C---:B------:R-:W-:Y:S01]  /*120f0*/  IMAD.IADD R0, R7.reuse, 0x1, R32 ;  /* 0x0000000107007824 */ /* 0x040fe200078e0220 */
[----:B------:R-:W-:-:S03]  /*12100*/  ISETP.GE.AND P0, PT, R7, UR36, PT ;  /* 0x0000002407007c0c */ /* 0x000fc6000bf06270 */
[----:B0-----:R-:W-:Y:S01]  /*12110*/  @P1 IMAD.HI.U32 R2, R0, R3, RZ ;  /* 0x0000000300021227 */ /* 0x001fe200078e00ff */
[----:B------:R-:W-:-:S03]  /*12120*/  ISETP.GT.U32.OR P0, PT, R8, 0x4f, P0 ;  /* 0x0000004f0800780c */ /* 0x000fc60000704470 */
[----:B------:R-:W-:Y:S01]  /*12130*/  IMAD.MOV.U32 R9, RZ, RZ, R0 ;  /* 0x000000ffff097224 */ /* 0x000fe200078e0000 */
[----:B-1----:R-:W-:-:S09]  /*12140*/  @P1 SHF.R.U32.HI R9, RZ, R5, R2 ;  /* 0x00000005ff091219 */ /* 0x002fd20000011602 */
[----:B------:R-:W0:Y:S01]  /*12150*/  @!P0 LDC.64 R6, c[0x0][0x428] ;  /* 0x00010a00ff068b82 */ /* 0x000e220000000a00 */
[----:B------:R-:W-:-:S07]  /*12160*/  @!P0 SHF.R.S32.HI R3, RZ, 0x1f, R9 ;  /* 0x0000001fff038819 */ /* 0x000fce0000011409 */
[----:B------:R-:W1:Y:S01]  /*12170*/  @!P0 LDC.64 R4, c[0x0][0x418] ;  /* 0x00010600ff048b82 */ /* 0x000e620000000a00 */
[----:B0-----:R-:W-:-:S04]  /*12180*/  @!P0 IMAD R2, R33, R6, RZ ;  /* 0x0000000621028224 */ /* 0x001fc800078e02ff */
[----:B------:R-:W-:Y:S02]  /*12190*/  @!P0 IMAD R7, R29, R7, R2 ;  /* 0x000000071d078224 */ /* 0x000fe400078e0202 */
[----:B------:R-:W-:-:S04]  /*121a0*/  @!P0 IMAD.MOV.U32 R2, RZ, RZ, R9 ;  /* 0x000000ffff028224 */ /* 0x000fc800078e0009 */
[----:B------:R-:W-:-:S04]  /*121b0*/  @!P0 IMAD.WIDE.U32 R2, R29, R6, R2 ;  /* 0x000000061d028225 */ /* 0x000fc800078e0002 */
[----:B------:R-:W-:Y:S01]  /*121c0*/  @!P0 IMAD.IADD R3, R3, 0x1, R7 ;  /* 0x0000000103038824 */ /* 0x000fe200078e0207 */
[----:B-1----:R-:W-:Y:S01]  /*121d0*/  @!P0 LEA R4, P1, R2, R4, 0x2 ;  /* 0x0000000402048211 */ /* 0x002fe200078210ff */
[----:B------:R-:W-:-:S03]  /*121e0*/  IMAD.MOV.U32 R6, RZ, RZ, RZ ;  /* 0x000000ffff067224 */ /* 0x000fc600078e00ff */
[----:B------:R-:W-:Y:S01]  /*121f0*/  @!P0 LEA.HI.X R5, R2, R5, R3, 0x2, P1 ;  /* 0x0000000502058211 */ /* 0x000fe200008f1403 */
[----:B------:R-:W-:-:S04]  /*12200*/  IMAD.MOV R7, RZ, RZ, -R9 ;  /* 0x000000ffff077224 */ /* 0x000fc800078e0a09 */
[----:B------:R0:W5:Y:S01]  /*12210*/  @!P0 LDG.E R6, desc[UR38][R4.64] ;  /* 0x0000002604068981 */ /* 0x000162000c1e1900 */
[----:B------:R-:W-:Y:S01]  /*12220*/  ISETP.GT.U32.AND P0, PT, R8, 0x4f, PT ;  /* 0x0000004f0800780c */ /* 0x000fe20003f04070 */
[----:B------:R-:W-:Y:S01]  /*12230*/  IMAD R3, RZ, RZ, -UR43 ;  /* 0x8000002bff037e24 */ /* 0x000fe2000f8e02ff */
[----:B------:R-:W-:Y:S01]  /*12240*/  LOP3.LUT R16, R16, 0xfffffdff, RZ, 0xc0, !PT ;  /* 0xfffffdff10107812 */ /* 0x000fe200078ec0ff */
[----:B------:R-:W-:Y:S02]  /*12250*/  IMAD.U32 R24, RZ, RZ, UR4 ;  /* 0x00000004ff187e24 */ /* 0x000fe4000f8e00ff */
[----:B------:R-:W-:Y:S02]  /*12260*/  IMAD R22, R22, R3, UR42 ;  /* 0x0000002a16167e24 */ /* 0x000fe4000f8e0203 */
[----:B0-----:R-:W-:Y:S01]  /*12270*/  IMAD R5, R10, R7, R0 ;  /* 0x000000070a057224 */ /* 0x001fe200078e0200 */
[----:B------:R-:W-:Y:S02]  /*12280*/  MOV R0, UR47 ;  /* 0x0000002f00007c02 */ /* 0x000fe40008000f00 */
[----:B------:R-:W-:-:S02]  /*12290*/  SHF.R.S32.HI R28, RZ, 0x1f, R22 ;  /* 0x0000001fff1c7819 */ /* 0x000fc40000011416 */
[----:B------:R-:W-:-:S13]  /*122a0*/  ISETP.NE.AND P2, PT, R0, 0x3, PT ;  /* 0x000000030000780c */ /* 0x000fda0003f45270 */
[----:B------:R-:W-:-:S04]  /*122b0*/  @P2 LOP3.LUT R16, R16, 0x200, RZ, 0xfc, !PT ;  /* 0x0000020010102812 */ /* 0x000fc800078efcff */
[----:B------:R-:W-:-:S04]  /*122c0*/  LOP3.LUT R16, R16, 0xfffffffe, RZ, 0xc0, !PT ;  /* 0xfffffffe10107812 */ /* 0x000fc800078ec0ff */
[----:B------:R-:W-:Y:S01]  /*122d0*/  @P0 LOP3.LUT R16, R16, 0x1, RZ, 0xfc, !PT ;  /* 0x0000000110100812 */ /* 0x000fe200078efcff */
[----:B------:R-:W-:Y:S06]  /*122e0*/  @!P2 BRA `(.L_x_2269) ;  /* 0x000000000004a947 */ /* 0x000fec0003800000 */
[----:B------:R-:W-:Y:S01]  /*122f0*/  BPT.TRAP 0x1 ;  /* 0x000000040000795c */ /* 0x000fe20000300000 */
.L_x_2269:
[----:B------:R-:W-:Y:S01]  /*12300*/  SHF.R.S32.HI R7, RZ, 0x1f, R5 ;  /* 0x0000001fff077819 */ /* 0x000fe20000011405 */
[----:B------:R-:W-:Y:S01]  /*12310*/  ULDC.64 UR4, c[0x0][0x328] ;  /* 0x0000ca0000047ab9 */ /* 0x000fe20000000a00 */
[----:B-----5:R-:W-:Y:S01]  /*12320*/  SHF.R.S32.HI R4, RZ, 0x1f, R6 ;  /* 0x0000001fff047819 */ /* 0x020fe20000011406 */
[----:B------:R-:W-:Y:S01]  /*12330*/  IMAD.WIDE.U32 R2, R5, UR4, RZ ;  /* 0x0000000405027c25 */ /* 0x000fe2000f8e00ff */
[----:B------:R-:W-:Y:S03]  /*12340*/  BSSY B0, `(.L_x_2270) ;  /* 0x0000015000007945 */ /* 0x000fe60003800000 */
[----:B------:R-:W-:-:S04]  /*12350*/  IMAD R0, R7, UR4, RZ ;  /* 0x0000000407007c24 */ /* 0x000fc8000f8e02ff */
[----:B------:R-:W-:Y:S01]  /*12360*/  IMAD R9, R5, UR5, R0 ;  /* 0x0000000505097c24 */ /* 0x000fe2000f8e0200 */
[----:B------:R-:W-:Y:S01]  /*12370*/  ULDC.64 UR4, c[0x0][0x338] ;  /* 0x0000ce0000047ab9 */ /* 0x000fe20000000a00 */
[----:B------:R-:W-:Y:S02]  /*12380*/  IMAD R0, R23, 0x8, R17 ;  /* 0x0000000817007824 */ /* 0x000fe400078e0211 */
        /* <DEDUP_REMOVED lines=16> */
.L_x_2325:
[----:B------:R-:W-:Y:S05]  /*12490*/  BSYNC B0 ;  /* 0x0000000000007941 */ /* 0x000fea0003800000 */
.L_x_2270:
        /* <DEDUP_REMOVED lines=9> */
[----:B------:R-:W-:Y:S01]  /*12530*/  ULDC.64 UR4, c[0x0][0x308] ;  /* 0x0000c20000047ab9 */ /* 0x000fe20000000a00 */
[----:B------:R-:W-:Y:S02]  /*12540*/  IMAD.MOV.U32 R7, RZ, RZ, -0x50 ;  /* 0xffffffb0ff077424 */ /* 0x000fe400078e00ff */
[----:B------:R-:W-:Y:S02]  /*12550*/  IMAD.IADD R3, R3, 0x1, R5 ;  /* 0x0000000103037824 */ /* 0x000fe400078e0205 */
[----:B------:R-:W-:Y:S02]  /*12560*/  IMAD R5, R28, UR4, RZ ;  /* 0x000000041c057c24 */ /* 0x000fe4000f8e02ff */
[----:B------:R-:W-:-:S04]  /*12570*/  IMAD.WIDE.U32 R2, R22, UR4, R2 ;  /* 0x0000000416027c25 */ /* 0x000fc8000f8e0002 */
[----:B------:R-:W-:Y:S01]  /*12580*/  IMAD R5, R22, UR5, R5 ;  /* 0x0000000516057c24 */ /* 0x000fe2000f8e0205 */
[----:B------:R-:W-:Y:S01]  /*12590*/  ULDC.64 UR4, c[0x0][0x2e8] ;  /* 0x0000ba0000047ab9 */ /* 0x000fe20000000a00 */
[----:B------:R-:W-:Y:S01]  /*125a0*/  IMAD R7, R24, R7, UR36 ;  /* 0x0000002418077e24 */ /* 0x000fe2000f8e0207 */
[C---:B------:R-:W-:Y:S01]  /*125b0*/  LEA R4, P0, R2.reuse, UR4, 0x1 ;  /* 0x0000000402047c11 */ /* 0x040fe2000f8008ff */
[----:B------:R-:W-:Y:S01]  /*125c0*/  IMAD.IADD R3, R3, 0x1, R5 ;  /* 0x0000000103037824 */ /* 0x000fe200078e0205 */
[----:B------:R-:W-:Y:S01]  /*125d0*/  UMOV UR4, 0xffffffff ;  /* 0xffffffff00047882 */ /* 0x000fe20000000000 */
[----:B------:R-:W-:Y:S02]  /*125e0*/  IMAD.IADD R7, R7, 0x1, -R36 ;  /* 0x0000000107077824 */ /* 0x000fe400078e0a24 */
[----:B------:R-:W-:Y:S01]  /*125f0*/  IMAD R5, R23, 0x5000, R30 ;  /* 0x0000500017057824 */ /* 0x000fe200078e021e */
[----:B------:R-:W-:Y:S02]  /*12600*/  LEA.HI.X R6, R2, UR5, R3, 0x1, P0 ;  /* 0x0000000502067c11 */ /* 0x000fe400080f0c03 */
[----:B------:R-:W-:Y:S01]  /*12610*/  ISETP.GE.AND P0, PT, R7, 0x1, PT ;  /* 0x000000010700780c */ /* 0x000fe20003f06270 */
[----:B------:R-:W-:-:S12]  /*12620*/  BRA.DIV UR4, `(.L_x_2272) ;  /* 0x0000003204787947 */ /* 0x000fd8000b800000 */
[----:B------:R-:W0:Y:S01]  /*12630*/  SHFL.IDX PT, R14, R4, RZ, 0x181f ;  /* 0x00181fff040e7589 */ /* 0x000e2200000e0000 */
[C---:B------:R-:W-:Y:S01]  /*12640*/  LOP3.LUT P5, RZ, R16.reuse, 0x10, RZ, 0xc0, !PT ;  /* 0x0000001010ff7812 */ /* 0x040fe200078ac0ff */
[----:B------:R-:W-:Y:S01]  /*12650*/  @P0 IMAD R9, R5, 0x2, R17 ;  /* 0x0000000205090824 */ /* 0x000fe200078e0211 */
[C---:B------:R-:W-:Y:S01]  /*12660*/  LOP3.LUT P4, RZ, R16.reuse, 0x8, RZ, 0xc0, !PT ;  /* 0x0000000810ff7812 */ /* 0x040fe2000788c0ff */
[----:B------:R-:W1:Y:S01]  /*12670*/  SHFL.IDX PT, R2, R6, RZ, 0x181f ;  /* 0x00181fff06027589 */ /* 0x000e6200000e0000 */
[C---:B------:R-:W-:Y:S02]  /*12680*/  LOP3.LUT P3, RZ, R16.reuse, 0x4, RZ, 0xc0, !PT ;  /* 0x0000000410ff7812 */ /* 0x040fe4000786c0ff */
[----:B------:R-:W-:Y:S01]  /*12690*/  LOP3.LUT P2, RZ, R16, 0x2, RZ, 0xc0, !PT ;  /* 0x0000000210ff7812 */ /* 0x000fe2000784c0ff */
        /* <DEDUP_REMOVED lines=11> */
[----:B------:R-:W-:-:S03]  /*12750*/  @P0 IMAD R25, R5, 0x2, R17 ;  /* 0x0000000205190824 */ /* 0x000fc600078e0211 */
[----:B------:R-:W-:Y:S01]  /*12760*/  @P0 IADD3.X R21, RZ, R8, RZ, P1, !PT ;  /* 0x00000008ff150210 */ /* 0x000fe20000ffe4ff */
[----:B-1----:R-:W-:Y:S01]  /*12770*/  @P0 IMAD.MOV.U32 R2, RZ, RZ, R14 ;  /* 0x000000ffff020224 */ /* 0x002fe200078e000e */
[----:B------:R-:W-:Y:S03]  /*12780*/  SHFL.IDX PT, R8, R6, 0x2, 0x181f ;  /* 0x00581f0006087f89 */ /* 0x000fe600000e0000 */
[----:B------:R-:W-:Y:S01]  /*12790*/  @P0 IMAD.MOV.U32 R3, RZ, RZ, R21 ;  /* 0x000000ffff030224 */ /* 0x000fe200078e0015 */
        /* <DEDUP_REMOVED lines=10> */
[----:B------:R-:W-:Y:S01]  /*12840*/  SHFL.IDX PT, R8, R6, 0x3, 0x181f ;  /* 0x00781f0006087f89 */ /* 0x000fe200000e0000 */
[----:B------:R-:W-:-:S03]  /*12850*/  @P0 IMAD.MOV.U32 R3, RZ, RZ, R9 ;  /* 0x000000ffff030224 */ /* 0x000fc600078e0009 */
        /* <DEDUP_REMOVED lines=17> */
.L_x_2337:
[----:B------:R-:W-:Y:S01]  /*12970*/  ISETP.GE.AND P0, PT, R7, 0x41, PT ;  /* 0x000000410700780c */ /* 0x000fe20003f06270 */
[----:B------:R-:W-:-:S12]  /*12980*/  BSSY B0, `(.L_x_2273) ;  /* 0x0000010000007945 */ /* 0x000fd80003800000 */
[----:B------:R-:W-:Y:S05]  /*12990*/  @!P0 BRA `(.L_x_2274) ;  /* 0x0000000000388947 */ /* 0x000fea0003800000 */
[C---:B------:R-:W-:Y:S01]  /*129a0*/  LOP3.LUT P4, RZ, R16.reuse, 0x10, RZ, 0xc0, !PT ;  /* 0x0000001010ff7812 */ /* 0x040fe2000788c0ff */
[----:B------:R-:W-:Y:S01]  /*129b0*/  IMAD R5, R5, 0x2, R17 ;  /* 0x0000000205057824 */ /* 0x000fe200078e0211 */
[C---:B------:R-:W-:Y:S02]  /*129c0*/  LOP3.LUT P3, RZ, R16.reuse, 0x8, RZ, 0xc0, !PT ;  /* 0x0000000810ff7812 */ /* 0x040fe4000786c0ff */
[C---:B------:R-:W-:Y:S02]  /*129d0*/  LOP3.LUT P2, RZ, R16.reuse, 0x4, RZ, 0xc0, !PT ;  /* 0x0000000410ff7812 */ /* 0x040fe4000784c0ff */
[----:B------:R-:W-:Y:S02]  /*129e0*/  LOP3.LUT P1, RZ, R16, 0x2, RZ, 0xc0, !PT ;  /* 0x0000000210ff7812 */ /* 0x000fe4000782c0ff */
[----:B0-2---:R-:W-:-:S05]  /*129f0*/  LEA R2, P0, R37, R14, 0x1 ;  /* 0x0000000e25027211 */ /* 0x005fca00078008ff */
        /* <DEDUP_REMOVED lines=8> */
.L_x_2274:
[----:B------:R-:W-:Y:S05]  /*12a80*/  BSYNC B0 ;  /* 0x0000000000007941 */ /* 0x000fea0003800000 */
.L_x_2273:
[----:B------:R-:W-:Y:S01]  /*12a90*/  NOP ;  /* 0x0000000000007918 */ /* 0x000fe20000000000 */
[----:B------:R-:W-:-:S13]  /*12aa0*/  PLOP3.LUT P0, PT, PT, PT, PT, 0x80, 0x0 ;  /* 0x000000000000781c */ /* 0x000fda0003f0f070 */
.L_x_2275:
        /* <DEDUP_REMOVED lines=10> */
.L_x_2276:
[----:B------:R4:W-:Y:S02]  /*12b50*/  SYNCS.ARRIVE.TRANS64.A1T0 RZ, [R0+URZ+0x38830], RZ ;  /* 0x038830ff00ff79a7 */ /* 0x0009e4000810003f */
[----:B------:R-:W-:Y:S05]  /*12b60*/  WARPSYNC.ALL ;  /* 0x0000000000007948 */ /* 0x000fea0003800000 */
[----:B------:R-:W-:Y:S01]  /*12b70*/  BSSY B6, `(.L_x_2277) ;  /* 0x0000015000067945 */ /* 0x000fe20003800000 */
[----:B----4-:R-:W-:Y:S01]  /*12b80*/  IADD3 R0, R17, 0x14400, RZ ;  /* 0x0001440011007810 */ /* 0x010fe20007ffe0ff */
[----:B------:R-:W-:Y:S03]  /*12b90*/  BAR.SYNC.DEFER_BLOCKING 0x8, 0x180 ;  /* 0x0206000000007b1d */ /* 0x000fe60000010000 */
[----:B------:R-:W-:-:S13]  /*12ba0*/  LOP3.LUT P0, RZ, R0, 0x3ff, RZ, 0xc0, !PT ;  /* 0x000003ff00ff7812 */ /* 0x000fda000780c0ff */
[----:B------:R-:W-:Y:S05]  /*12bb0*/  @!P0 BRA `(.L_x_2278) ;  /* 0x0000000000408947 */ /* 0x000fea0003800000 */
[----:B0--3--:R-:W-:Y:S01]  /*12bc0*/  MOV R2, 0x0 ;  /* 0x0000000000027802 */ /* 0x009fe20000000f00 */
[----:B------:R-:W-:Y:S01]  /*12bd0*/  ULDC.64 UR6, c[0x4][0x138] ;  /* 0x01004e0000067ab9 */ /* 0x000fe20000000a00 */
[----:B------:R-:W-:Y:S01]  /*12be0*/  ULDC.64 UR8, c[0x4][0x140] ;  /* 0x0100500000087ab9 */ /* 0x000fe20000000a00 */
[----:B------:R-:W-:Y:S01]  /*12bf0*/  ULDC.64 UR4, c[0x4][0xb0] ;  /* 0x01002c0000047ab9 */ /* 0x000fe20000000a00 */
[----:B------:R-:W-:Y:S02]  /*12c00*/  IMAD.U32 R4, RZ, RZ, UR6 ;  /* 0x00000006ff047e24 */ /* 0x000fe4000f8e00ff */
[----:B------:R-:W0:Y:S01]  /*12c10*/  LDC.64 R2, c[0x4][R2] ;  /* 0x0100000002027b82 */ /* 0x000e220000000a00 */
[----:B------:R-:W-:Y:S02]  /*12c20*/  IMAD.U32 R5, RZ, RZ, UR7 ;  /* 0x00000007ff057e24 */ /* 0x000fe4000f8e00ff */
[----:B------:R-:W-:Y:S02]  /*12c30*/  IMAD.U32 R6, RZ, RZ, UR8 ;  /* 0x00000008ff067e24 */ /* 0x000fe4000f8e00ff */
[----:B------:R-:W-:-:S02]  /*12c40*/  IMAD.U32 R7, RZ, RZ, UR9 ;  /* 0x00000009ff077e24 */ /* 0x000fc4000f8e00ff */
[----:B------:R-:W-:Y:S02]  /*12c50*/  IMAD.U32 R10, RZ, RZ, UR4 ;  /* 0x00000004ff0a7e24 */ /* 0x000fe4000f8e00ff */
[----:B------:R-:W-:Y:S02]  /*12c60*/  IMAD.U32 R11, RZ, RZ, UR5 ;  /* 0x00000005ff0b7e24 */ /* 0x000fe4000f8e00ff */
[----:B-1----:R-:W-:Y:S02]  /*12c70*/  IMAD.MOV.U32 R8, RZ, RZ, 0x70 ;  /* 0x00000070ff087424 */ /* 0x002fe400078e00ff */
[----:B------:R-:W-:Y:S02]  /*12c80*/  IMAD.MOV.U32 R12, RZ, RZ, 0x1 ;  /* 0x00000001ff0c7424 */ /* 0x000fe400078e00ff */
[----:B------:R-:W-:-:S07]  /*12c90*/  IMAD.MOV.U32 R13, RZ, RZ, RZ ;  /* 0x000000ffff0d7224 */ /* 0x000fce00078e00ff */
[----:B------:R-:W-:-:S07]  /*12ca0*/  LEPC R20, `(.L_x_2278) ;  /* 0x000000001014794e */ /* 0x000fce0000000000 */
[----:B0-2---:R-:W-:Y:S05]  /*12cb0*/  CALL.ABS.NOINC R2 ;  /* 0x0000000002007343 */ /* 0x005fea0003c00000 */
.L_x_2278:
[----:B------:R-:W-:Y:S05]  /*12cc0*/  BSYNC B6 ;  /* 0x0000000000067941 */ /* 0x000fea0003800000 */
.L_x_2277:
[----:B0--3--:R-:W0:Y:S01]  /*12cd0*/  S2R R2, SR_TID.X ;  /* 0x0000000000027919 */ /* 0x009e220000002100 */
[----:B------:R-:W-:Y:S01]  /*12ce0*/  UISETP.NE.AND UP0, UPT, UR48, URZ, UPT ;  /* 0x0000003f3000728c */ /* 0x000fe2000bf05270 */
[----:B------:R-:W-:Y:S01]  /*12cf0*/  IMAD.U32 R0, RZ, RZ, UR44 ;  /* 0x0000002cff007e24 */ /* 0x000fe2000f8e00ff */
[----:B------:R-:W-:Y:S01]  /*12d00*/  R2UR UR6, R28 ;  /* 0x000000001c0672ca */ /* 0x000fe200000e0000 */
[----:B------:R-:W-:Y:S01]  /*12d10*/  ULDC.64 UR8, c[0x0][0x2d8] ;  /* 0x0000b60000087ab9 */ /* 0x000fe20000000a00 */
[----:B------:R-:W-:Y:S02]  /*12d20*/  R2UR UR7, R22 ;  /* 0x00000000160772ca */ /* 0x000fe400000e0000 */
[----:B------:R-:W-:Y:S02]  /*12d30*/  PLOP3.LUT P0, PT, PT, PT, UP0, 0x80, 0x0 ;  /* 0x000000000000781c */ /* 0x000fe40003f0f008 */
[C---:B------:R-:W-:Y:S02]  /*12d40*/  LOP3.LUT P2, RZ, R16.reuse, 0x4000, RZ, 0xc0, !PT ;  /* 0x0000400010ff7812 */ /* 0x040fe4000784c0ff */
[C---:B------:R-:W-:Y:S01]  /*12d50*/  LOP3.LUT P3, RZ, R16.reuse, 0x2000, RZ, 0xc0, !PT ;  /* 0x0000200010ff7812 */ /* 0x040fe2000786c0ff */
[----:B------:R-:W-:Y:S01]  /*12d60*/  @UP0 ULDC UR4, c[0x0][0x44c] ;  /* 0x0001130000040ab9 */ /* 0x000fe20000000800 */
[----:B------:R-:W-:-:S02]  /*12d70*/  LOP3.LUT P4, RZ, R16, 0x1000, RZ, 0xc0, !PT ;  /* 0x0000100010ff7812 */ /* 0x000fc4000788c0ff */
[----:B------:R-:W-:Y:S01]  /*12d80*/  LOP3.LUT P5, RZ, R16, 0x800, RZ, 0xc0, !PT ;  /* 0x0000080010ff7812 */ /* 0x000fe200078ac0ff */
[----:B------:R-:W-:-:S04]  /*12d90*/  UIMAD UR6, UR6, UR8, URZ ;  /* 0x00000008060672a4 */ /* 0x000fc8000f8e023f */
[----:B------:R-:W-:Y:S02]  /*12da0*/  UIMAD UR7, UR7, UR9, UR6 ;  /* 0x00000009070772a4 */ /* 0x000fe4000f8e0206 */
[----:B------:R-:W-:Y:S01]  /*12db0*/  USHF.R.S32.HI UR6, URZ, 0x1f, UR43 ;  /* 0x0000001f3f067899 */ /* 0x000fe2000801142b */
[----:B0-----:R-:W-:-:S05]  /*12dc0*/  IMAD.SHL.U32 R2, R2, 0x10, RZ ;  /* 0x0000001002027824 */ /* 0x001fca00078e00ff */
[----:B------:R-:W-:-:S05]  /*12dd0*/  LOP3.LUT R2, R36, 0x70, R2, 0xf8, !PT ;  /* 0x0000007024027812 */ /* 0x000fca00078ef802 */
[----:B------:R-:W-:-:S04]  /*12de0*/  IMAD R0, R0, 0x80, R2 ;  /* 0x0000008000007824 */ /* 0x000fc800078e0202 */
[----:B------:R-:W-:Y:S01]  /*12df0*/  @P0 IMAD.HI.U32 R3, R0, UR4, RZ ;  /* 0x0000000400030c27 */ /* 0x000fe2000f8e00ff */
[----:B------:R-:W-:Y:S01]  /*12e00*/  PLOP3.LUT P0, PT, PT, PT, UP0, 0x80, 0x0 ;  /* 0x000000000000781c */ /* 0x000fe20003f0f008 */
[----:B------:R-:W-:Y:S02]  /*12e10*/  @UP0 ULDC UR4, c[0x0][0x450] ;  /* 0x0001140000040ab9 */ /* 0x000fe40000000800 */
[----:B------:R-:W-:-:S10]  /*12e20*/  IMAD.MOV.U32 R2, RZ, RZ, R0 ;  /* 0x000000ffff027224 */ /* 0x000fd400078e0000 */
[----:B------:R-:W-:Y:S02]  /*12e30*/  @P0 SHF.R.U32.HI R2, RZ, UR4, R3 ;  /* 0x00000004ff020c19 */ /* 0x000fe40008011603 */
[----:B------:R-:W-:Y:S02]  /*12e40*/  R2UR UR4, R22 ;  /* 0x00000000160472ca */ /* 0x000fe400000e0000 */
[----:B------:R-:W-:-:S11]  /*12e50*/  IADD3 R5, -R2, RZ, RZ ;  /* 0x000000ff02057210 */ /* 0x000fd60007ffe1ff */
        /* <DEDUP_REMOVED lines=27> */
[----:B--2---:R-:W0:Y:S01]  /*13010*/  SHFL.IDX PT, R14, R5, RZ, 0x181f ;  /* 0x00181fff050e7589 */ /* 0x004e2200000e0000 */
[----:B------:R-:W-:-:S03]  /*13020*/  IMAD.U32 R3, RZ, RZ, UR44 ;  /* 0x0000002cff037e24 */ /* 0x000fc6000f8e00ff */
[----:B------:R-:W2:Y:S01]  /*13030*/  SHFL.IDX PT, R2, R4, RZ, 0x181f ;  /* 0x00181fff04027589 */ /* 0x000ea200000e0000 */
[----:B------:R-:W-:-:S03]  /*13040*/  IMAD R0, R3, 0x80, R36 ;  /* 0x0000008003007824 */ /* 0x000fc600078e0224 */
[----:B------:R-:W-:Y:S01]  /*13050*/  SHFL.IDX PT, R6, R4, 0x1, 0x181f ;  /* 0x00381f0004067f89 */ /* 0x000fe200000e0000 */
[C---:B------:R-:W-:Y:S01]  /*13060*/  VIADD R7, R0.reuse, 0x10 ;  /* 0x0000001000077836 */ /* 0x040fe20000000000 */
[----:B------:R-:W-:-:S13]  /*13070*/  ISETP.GE.AND P0, PT, R0, UR37, PT ;  /* 0x0000002500007c0c */ /* 0x000fda000bf06270 */
[----:B0-----:R-:W-:-:S05]  /*13080*/  @!P0 LEA R14, P1, R37, R14, 0x1 ;  /* 0x0000000e250e8211 */ /* 0x001fca00078208ff */
[----:B--2---:R-:W-:Y:S02]  /*13090*/  @!P0 IMAD.X R3, RZ, RZ, R2, P1 ;  /* 0x000000ffff038224 */ /* 0x004fe400008e0602 */
        /* <DEDUP_REMOVED lines=20> */
[----:B--2---:R-:W-:Y:S01]  /*131e0*/  @!P0 MOV R2, R14 ;  /* 0x0000000e00028202 */ /* 0x004fe20000000f00 */
[----:B------:R-:W-:Y:S01]  /*131f0*/  @!P0 IMAD.X R7, RZ, RZ, R6, P1 ;  /* 0x000000ffff078224 */ /* 0x000fe200008e0606 */
[----:B------:R-:W0:Y:S03]  /*13200*/  SHFL.IDX PT, R14, R5, 0x3, 0x181f ;  /* 0x00781f00050e7f89 */ /* 0x000e2600000e0000 */
[----:B------:R-:W-:Y:S01]  /*13210*/  @!P0 IMAD.MOV.U32 R3, RZ, RZ, R7 ;  /* 0x000000ffff038224 */ /* 0x000fe200078e0007 */
[----:B------:R-:W2:Y:S01]  /*13220*/  SHFL.IDX PT, R6, R4, 0x3, 0x181f ;  /* 0x00781f0004067f89 */ /* 0x000ea200000e0000 */
[----:B------:R-:W-:-:S03]  /*13230*/  VIADD R7, R0, 0x30 ;  /* 0x0000003000077836 */ /* 0x000fc60000000000 */
[----:B------:R-:W-:Y:S04]  /*13240*/  @!P0 LDGSTS.E.BYPASS.LTC128B.128 [R31+0x15400], desc[UR38][R2.64], !P2 ;  /* 0x15400000021f8fae */ /* 0x000fe8000d101d66 */
[----:B------:R-:W-:Y:S04]  /*13250*/  @!P0 LDGSTS.E.BYPASS.LTC128B.128 [R31+0x19400], desc[UR38][R2.64+0x80], !P3 ;  /* 0x19400080021f8fae */ /* 0x000fe8000d901d66 */
[----:B------:R-:W-:Y:S04]  /*13260*/  @!P0 LDGSTS.E.BYPASS.LTC128B.128 [R31+0x1d400], desc[UR38][R2.64+0x100], !P4 ;  /* 0x1d400100021f8fae */ /* 0x000fe8000e101d66 */
[----:B------:R3:W-:Y:S01]  /*13270*/  @!P0 LDGSTS.E.BYPASS.LTC128B.128 [R31+0x21400], desc[UR38][R2.64+0x180], !P5 ;  /* 0x21400180021f8fae */ /* 0x0007e2000e901d66 */
[----:B------:R-:W-:-:S13]  /*13280*/  ISETP.GE.AND P0, PT, R7, UR37, PT ;  /* 0x0000002507007c0c */ /* 0x000fda000bf06270 */
[----:B0-----:R-:W-:-:S05]  /*13290*/  @!P0 LEA R14, P1, R37, R14, 0x1 ;  /* 0x0000000e250e8211 */ /* 0x001fca00078208ff */
[----:B--2---:R-:W-:Y:S02]  /*132a0*/  @!P0 IMAD.X R7, RZ, RZ, R6, P1 ;  /* 0x000000ffff078224 */ /* 0x004fe400008e0606 */
[----:B---3--:R-:W-:Y:S01]  /*132b0*/  @!P0 IMAD.MOV.U32 R2, RZ, RZ, R14 ;  /* 0x000000ffff028224 */ /* 0x008fe200078e000e */
        /* <DEDUP_REMOVED lines=25> */
[----:B------:R-:W-:Y:S01]  /*13450*/  @!P0 IMAD.MOV.U32 R3, RZ, RZ, R7 ;  /* 0x000000ffff038224 */ /* 0x000fe200078e0007 */
[----:B------:R-:W-:Y:S02]  /*13460*/  IADD3 R7, R0, 0x60, RZ ;  /* 0x0000006000077810 */ /* 0x000fe40007ffe0ff */
        /* <DEDUP_REMOVED lines=9> */
[----:B------:R0:W2:Y:S01]  /*13500*/  SHFL.IDX PT, R6, R4, 0x7, 0x181f ;  /* 0x00f81f0004067f89 */ /* 0x0000a200000e0000 */
[----:B------:R-:W-:-:S03]  /*13510*/  @!P0 IMAD.MOV.U32 R3, RZ, RZ, R7 ;  /* 0x000000ffff038224 */ /* 0x000fc600078e0007 */
[----:B------:R0:W3:Y:S04]  /*13520*/  SHFL.IDX PT, R14, R5, 0x7, 0x181f ;  /* 0x00f81f00050e7f89 */ /* 0x0000e800000e0000 */
[----:B------:R0:W-:Y:S04]  /*13530*/  @!P0 LDGSTS.E.BYPASS.LTC128B.128 [R31+0x17400], desc[UR38][R2.64], !P2 ;  /* 0x17400000021f8fae */ /* 0x0001e8000d101d66 */
[----:B------:R0:W-:Y:S04]  /*13540*/  @!P0 LDGSTS.E.BYPASS.LTC128B.128 [R31+0x1b400], desc[UR38][R2.64+0x80], !P3 ;  /* 0x1b400080021f8fae */ /* 0x0001e8000d901d66 */
[----:B------:R0:W-:Y:S04]  /*13550*/  @!P0 LDGSTS.E.BYPASS.LTC128B.128 [R31+0x1f400], desc[UR38][R2.64+0x100], !P4 ;  /* 0x1f400100021f8fae */ /* 0x0001e8000e101d66 */
[----:B------:R0:W-:Y:S02]  /*13560*/  @!P0 LDGSTS.E.BYPASS.LTC128B.128 [R31+0x23400], desc[UR38][R2.64+0x180], !P5 ;  /* 0x23400180021f8fae */ /* 0x0001e4000e901d66 */
.L_x_2354:
[----:B------:R-:W-:-:S05]  /*13570*/  VIADD R0, R0, 0x70 ;  /* 0x0000007000007836 */ /* 0x000fca0000000000 */
[----:B------:R-:W-:-:S13]  /*13580*/  ISETP.GE.AND P0, PT, R0, UR37, PT ;  /* 0x0000002500007c0c */ /* 0x000fda000bf06270 */
[----:B0--3--:R-:W-:-:S05]  /*13590*/  @!P0 LEA R2, P1, R37, R14, 0x1 ;  /* 0x0000000e25028211 */ /* 0x009fca00078208ff */
        /* <DEDUP_REMOVED lines=10> */
.L_x_2280:
        /* <DEDUP_REMOVED lines=18> */
.L_x_2355:
[----:B------:R-:W-:Y:S05]  /*13760*/  BSYNC B0 ;  /* 0x0000000000007941 */ /* 0x000fea0003800000 */
.L_x_2281:
[----:B------:R-:W-:-:S06]  /*13770*/  UISETP.GE.AND UP0, UPT, UR45, 0x2, UPT ;  /* 0x000000022d00788c */ /* 0x000fcc000bf06270 */
[----:B------:R-:W-:-:S13]  /*13780*/  PLOP3.LUT P0, PT, PT, PT, UP0, 0x40, 0x0 ;  /* 0x000000000000781c */ /* 0x000fda0003f0e808 */
[----:B------:R-:W-:Y:S05]  /*13790*/  @P0 BRA `(.L_x_2283) ;  /* 0x0000000c00fc0947 */ /* 0x000fea0003800000 */
[----:B------:R-:W-:Y:S01]  /*137a0*/  UIADD3 UR4, UR45, -0x2, URZ ;  /* 0xfffffffe2d047890 */ /* 0x000fe2000fffe03f */
[----:B------:R-:W-:Y:S01]  /*137b0*/  BSSY B0, `(.L_x_2283) ;  /* 0x00000fd000007945 */ /* 0x000fe20003800000 */
[----:B------:R-:W-:Y:S02]  /*137c0*/  IMAD.MOV.U32 R10, RZ, RZ, R26 ;  /* 0x000000ffff0a7224 */ /* 0x000fe400078e001a */
[----:B------:R-:W-:Y:S02]  /*137d0*/  IMAD.MOV.U32 R7, RZ, RZ, R23 ;  /* 0x000000ffff077224 */ /* 0x000fe400078e0017 */
[----:B------:R-:W-:Y:S02]  /*137e0*/  IMAD.MOV.U32 R27, RZ, RZ, R24 ;  /* 0x000000ffff1b7224 */ /* 0x000fe400078e0018 */
[----:B0-----:R-:W-:-:S07]  /*137f0*/  IMAD.U32 R0, RZ, RZ, UR4 ;  /* 0x00000004ff007e24 */ /* 0x001fce000f8e00ff */
.L_x_2296:
[----:B------:R-:W0:Y:S01]  /*13800*/  S2R R2, SR_TID.X ;  /* 0x0000000000027919 */ /* 0x000e220000002100 */
[----:B------:R-:W2:Y:S01]  /*13810*/  LDC R3, c[0x0][0x430] ;  /* 0x00010c00ff037b82 */ /* 0x000ea20000000800 */
[----:B------:R-:W-:Y:S01]  /*13820*/  IMAD R6, R0, 0x50, R32 ;  /* 0x0000005000067824 */ /* 0x000fe200078e0220 */
[----:B------:R-:W-:Y:S01]  /*13830*/  LOP3.LUT P1, RZ, R16, 0x200, RZ, 0xc0, !PT ;  /* 0x0000020010ff7812 */ /* 0x000fe2000782c0ff */
[----:B------:R-:W-:Y:S01]  /*13840*/  VIADD R23, R7, 0x1 ;  /* 0x0000000107177836 */ /* 0x000fe20000000000 */
[----:B--2---:R-:W-:Y:S01]  /*13850*/  ISETP.NE.AND P0, PT, R3, 0x1, PT ;  /* 0x000000010300780c */ /* 0x004fe20003f05270 */
[----:B0-----:R-:W-:-:S05]  /*13860*/  IMAD.SHL.U32 R2, R2, 0x10, RZ ;  /* 0x0000001002027824 */ /* 0x001fca00078e00ff */
[----:B------:R-:W-:-:S07]  /*13870*/  LOP3.LUT R2, R36, 0x70, R2, 0xf8, !PT ;  /* 0x0000007024027812 */ /* 0x000fce00078ef802 */
[----:B------:R-:W0:Y:S01]  /*13880*/  @P0 LDC R3, c[0x0][0x434] ;  /* 0x00010d00ff030b82 */ /* 0x000e220000000800 */
[C---:B------:R-:W-:Y:S01]  /*13890*/  ISETP.GT.U32.AND P2, PT, R2.reuse, 0x4f, PT ;  /* 0x0000004f0200780c */ /* 0x040fe20003f44070 */
[----:B------:R-:W-:-:S06]  /*138a0*/  IMAD.IADD R6, R2, 0x1, R6 ;  /* 0x0000000102067824 */ /* 0x000fcc00078e0206 */
[----:B------:R-:W2:Y:S01]  /*138b0*/  @P0 LDC R9, c[0x0][0x438] ;  /* 0x00010e00ff090b82 */ /* 0x000ea20000000800 */
[----:B------:R-:W-:-:S07]  /*138c0*/  MOV R11, R6 ;  /* 0x00000006000b7202 */ /* 0x000fce0000000f00 */
[----:B------:R-:W3:Y:S01]  /*138d0*/  @!P2 LDC.64 R4, c[0x0][0x428] ;  /* 0x00010a00ff04ab82 */ /* 0x000ee20000000a00 */
[----:B0-----:R-:W-:-:S05]  /*138e0*/  @P0 IMAD.HI.U32 R2, R6, R3, RZ ;  /* 0x0000000306020227 */ /* 0x001fca00078e00ff */
[----:B--2---:R-:W-:Y:S02]  /*138f0*/  @P0 SHF.R.U32.HI R11, RZ, R9, R2 ;  /* 0x00000009ff0b0219 */ /* 0x004fe40000011602 */
[----:B-1----:R-:W0:Y:S02]  /*13900*/  @!P2 LDC.64 R8, c[0x0][0x418] ;  /* 0x00010600ff08ab82 */ /* 0x002e240000000a00 */
[----:B------:R-:W-:Y:S01]  /*13910*/  @!P2 SHF.R.S32.HI R3, RZ, 0x1f, R11 ;  /* 0x0000001fff03a819 */ /* 0x000fe2000001140b */
[----:B---3--:R-:W-:-:S04]  /*13920*/  @!P2 IMAD R2, R33, R4, RZ ;  /* 0x000000042102a224 */ /* 0x008fc800078e02ff */
[----:B------:R-:W-:Y:S02]  /*13930*/  @!P2 IMAD R5, R29, R5, R2 ;  /* 0x000000051d05a224 */ /* 0x000fe400078e0202 */
[----:B------:R-:W-:-:S04]  /*13940*/  @!P2 IMAD.MOV.U32 R2, RZ, RZ, R11 ;  /* 0x000000ffff02a224 */ /* 0x000fc800078e000b */
[----:B------:R-:W-:-:S04]  /*13950*/  @!P2 IMAD.WIDE.U32 R2, R29, R4, R2 ;  /* 0x000000041d02a225 */ /* 0x000fc800078e0002 */
[----:B------:R-:W-:Y:S02]  /*13960*/  @!P2 IMAD.IADD R3, R5, 0x1, R3 ;  /* 0x000000010503a824 */ /* 0x000fe400078e0203 */
[----:B------:R-:W-:Y:S01]  /*13970*/  IMAD.MOV.U32 R4, RZ, RZ, RZ ;  /* 0x000000ffff047224 */ /* 0x000fe200078e00ff */
[----:B0-----:R-:W-:-:S04]  /*13980*/  @!P2 LEA R8, P0, R2, R8, 0x2 ;  /* 0x000000080208a211 */ /* 0x001fc800078010ff */
[----:B------:R-:W-:Y:S01]  /*13990*/  @!P2 LEA.HI.X R9, R2, R9, R3, 0x2, P0 ;  /* 0x000000090209a211 */ /* 0x000fe200000f1403 */
[----:B------:R-:W-:Y:S01]  /*139a0*/  IMAD.MOV R5, RZ, RZ, -R11 ;  /* 0x000000ffff057224 */ /* 0x000fe200078e0a0b */
[----:B------:R-:W-:-:S03]  /*139b0*/  ISETP.NE.AND P0, PT, R23, 0x2, PT ;  /* 0x000000021700780c */ /* 0x000fc60003f05270 */
[----:B------:R0:W5:Y:S01]  /*139c0*/  @!P2 LDG.E R4, desc[UR38][R8.64] ;  /* 0x000000260804a981 */ /* 0x000162000c1e1900 */
[----:B------:R-:W-:Y:S05]  /*139d0*/  YIELD ;  /* 0x0000000000007946 */ /* 0x000fea0003800000 */
[----:B------:R-:W-:Y:S01]  /*139e0*/  ULDC UR4, c[0x0][0x430] ;  /* 0x00010c0000047ab9 */ /* 0x000fe20000000800 */
[----:B------:R-:W-:Y:S01]  /*139f0*/  SEL R3, RZ, 0x1, P0 ;  /* 0x00000001ff037807 */ /* 0x000fe20000000000 */
[----:B------:R-:W-:Y:S01]  /*13a00*/  IMAD R5, R5, UR4, R6 ;  /* 0x0000000405057c24 */ /* 0x000fe2000f8e0206 */
[----:B------:R-:W-:Y:S01]  /*13a10*/  SEL R23, R23, RZ, P0 ;  /* 0x000000ff17177207 */ /* 0x000fe20000000000 */
[----:B------:R-:W-:Y:S01]  /*13a20*/  IMAD.MOV.U32 R24, RZ, RZ, R0 ;  /* 0x000000ffff187224 */ /* 0x000fe200078e0000 */
[----:B------:R-:W-:Y:S01]  /*13a30*/  LOP3.LUT R26, R10, R3, RZ, 0x3c, !PT ;  /* 0x000000030a1a7212 */ /* 0x000fe200078e3cff */
[----:B------:R-:W-:Y:S06]  /*13a40*/  @!P1 BRA `(.L_x_2284) ;  /* 0x0000000000049947 */ /* 0x000fec0003800000 */
[----:B------:R-:W-:Y:S01]  /*13a50*/  BPT.TRAP 0x1 ;  /* 0x000000040000795c */ /* 0x000fe20000300000 */
.L_x_2284:
[----:B------:R-:W-:Y:S01]  /*13a60*/  IMAD R6, R23, 0x8, R17 ;  /* 0x0000000817067824 */ /* 0x000fe200078e0211 */
[----:B------:R-:W-:Y:S01]  /*13a70*/  SHF.L.U32 R3, R26, 0x1f, RZ ;  /* 0x0000001f1a037819 */ /* 0x000fe200000006ff */
[----:B------:R-:W-:Y:S03]  /*13a80*/  BSSY B1, `(.L_x_2285) ;  /* 0x0000003000017945 */ /* 0x000fe60003800000 */
[----:B------:R-:W1:Y:S02]  /*13a90*/  SYNCS.PHASECHK.TRANS64.TRYWAIT P0, [R6+URZ+0x38840], R3 ;  /* 0x03884003060075a7 */ /* 0x000e64000800017f */
[----:B-1----:R-:W-:Y:S05]  /*13aa0*/  @!P0 BRA `(.L_x_2286) ;  /* 0x0000002c00e48947 */ /* 0x002fea0003800000 */
.L_x_2356:
[----:B------:R-:W-:Y:S05]  /*13ab0*/  BSYNC B1 ;  /* 0x0000000000017941 */ /* 0x000fea0003800000 */
.L_x_2285:
[----:B------:R-:W-:Y:S01]  /*13ac0*/  SHF.R.S32.HI R21, RZ, 0x1f, R5 ;  /* 0x0000001fff157819 */ /* 0x000fe20000011405 */
[----:B------:R-:W-:Y:S01]  /*13ad0*/  ULDC.64 UR4, c[0x0][0x300] ;  /* 0x0000c00000047ab9 */ /* 0x000fe20000000a00 */
[----:B-----5:R-:W-:Y:S01]  /*13ae0*/  SHF.R.S32.HI R25, RZ, 0x1f, R4 ;  /* 0x0000001fff197819 */ /* 0x020fe20000011404 */
[----:B-1----:R-:W-:Y:S01]  /*13af0*/  IMAD.WIDE.U32 R2, R5, UR4, RZ ;  /* 0x0000000405027c25 */ /* 0x002fe2000f8e00ff */
[C---:B------:R-:W-:Y:S02]  /*13b00*/  LOP3.LUT P4, RZ, R16.reuse, 0x10, RZ, 0xc0, !PT ;  /* 0x0000001010ff7812 */ /* 0x040fe4000788c0ff */
[C---:B------:R-:W-:Y:S01]  /*13b10*/  LOP3.LUT P3, RZ, R16.reuse, 0x8, RZ, 0xc0, !PT ;  /* 0x0000000810ff7812 */ /* 0x040fe2000786c0ff */
[----:B------:R-:W-:Y:S01]  /*13b20*/  IMAD R0, R21, UR4, RZ ;  /* 0x0000000415007c24 */ /* 0x000fe2000f8e02ff */
[C---:B------:R-:W-:Y:S02]  /*13b30*/  LOP3.LUT P2, RZ, R16.reuse, 0x4, RZ, 0xc0, !PT ;  /* 0x0000000410ff7812 */ /* 0x040fe4000784c0ff */
[----:B------:R-:W-:Y:S01]  /*13b40*/  LOP3.LUT P1, RZ, R16, 0x2, RZ, 0xc0, !PT ;  /* 0x0000000210ff7812 */ /* 0x000fe2000782c0ff */
[----:B0-----:R-:W-:Y:S01]  /*13b50*/  IMAD R9, R5, UR5, R0 ;  /* 0x0000000505097c24 */ /* 0x001fe2000f8e0200 */
        /* <DEDUP_REMOVED lines=14> */
[----:B------:R-:W-:-:S03]  /*13c40*/  IMAD R9, R23, 0x5000, R30 ;  /* 0x0000500017097824 */ /* 0x000fc600078e021e */
        /* <DEDUP_REMOVED lines=15> */
[----:B------:R-:W0:Y:S02]  /*13d40*/  SHFL.IDX PT, R14, R8, 0x2, 0x181f ;  /* 0x00581f00080e7f89 */ /* 0x000e2400000e0000 */
[----:B------:R-:W-:Y:S02]  /*13d50*/  IADD3.X R3, RZ, R35, RZ, P0, !PT ;  /* 0x00000023ff037210 */ /* 0x000fe400007fe4ff */
        /* <DEDUP_REMOVED lines=21> */
.L_x_2368:
        /* <DEDUP_REMOVED lines=11> */
.L_x_2288:
        /* <DEDUP_REMOVED lines=10> */
.L_x_2289:
[----:B------:R1:W-:Y:S01]  /*14000*/  SYNCS.ARRIVE.TRANS64.A1T0 RZ, [R6+URZ+0x38830], RZ ;  /* 0x038830ff06ff79a7 */ /* 0x0003e2000810003f */
[----:B------:R-:W-:Y:S05]  /*14010*/  @!P2 BRA `(.L_x_2290) ;  /* 0x000000000004a947 */ /* 0x000fea0003800000 */
[----:B------:R-:W-:Y:S01]  /*14020*/  BPT.TRAP 0x1 ;  /* 0x000000040000795c */ /* 0x000fe20000300000 */
.L_x_2290:
[----:B0-----:R-:W-:Y:S01]  /*14030*/  SHF.L.U32 R3, R10, 0x1f, RZ ;  /* 0x0000001f0a037819 */ /* 0x001fe200000006ff */
[----:B-1----:R-:W-:Y:S01]  /*14040*/  IMAD R6, R7, 0x8, R17 ;  /* 0x0000000807067824 */ /* 0x002fe200078e0211 */
[----:B------:R-:W-:Y:S03]  /*14050*/  BSSY B1, `(.L_x_2291) ;  /* 0x0000003000017945 */ /* 0x000fe60003800000 */
[----:B------:R-:W0:Y:S02]  /*14060*/  SYNCS.PHASECHK.TRANS64.TRYWAIT P0, [R6+URZ+0x38860], R3 ;  /* 0x03886003060075a7 */ /* 0x000e24000800017f */
[----:B0-----:R-:W-:Y:S05]  /*14070*/  @!P0 BRA `(.L_x_2292) ;  /* 0x0000003000048947 */ /* 0x001fea0003800000 */
.L_x_2369:
[----:B------:R-:W-:Y:S05]  /*14080*/  BSYNC B1 ;  /* 0x0000000000017941 */ /* 0x000fea0003800000 */
.L_x_2291:
[----:B------:R-:W-:Y:S01]  /*14090*/  IMAD.MOV.U32 R2, RZ, RZ, -0x50 ;  /* 0xffffffb0ff027424 */ /* 0x000fe200078e00ff */
[----:B------:R-:W-:Y:S01]  /*140a0*/  UMOV UR4, 0xffffffff ;  /* 0xffffffff00047882 */ /* 0x000fe20000000000 */
[C---:B------:R-:W-:Y:S01]  /*140b0*/  LOP3.LUT P4, RZ, R16.reuse, 0x100, RZ, 0xc0, !PT ;  /* 0x0000010010ff7812 */ /* 0x040fe2000788c0ff */
[----:B------:R-:W-:Y:S01]  /*140c0*/  IMAD R7, R7, 0x5000, R30 ;  /* 0x0000500007077824 */ /* 0x000fe200078e021e */
[C---:B------:R-:W-:Y:S01]  /*140d0*/  LOP3.LUT P3, RZ, R16.reuse, 0x80, RZ, 0xc0, !PT ;  /* 0x0000008010ff7812 */ /* 0x040fe2000786c0ff */
[----:B0-----:R-:W-:Y:S01]  /*140e0*/  IMAD R3, R27, R2, UR36 ;  /* 0x000000241b037e24 */ /* 0x001fe2000f8e0202 */
        /* <DEDUP_REMOVED lines=55> */
.L_x_2381:
        /* <DEDUP_REMOVED lines=30> */
[----:B------:R-:W-:-:S04]  /*14640*/  LEA R18, P0, R2, UR4, 0x1 ;  /* 0x0000000402127c11 */ /* 0x000fc8000f8008ff */
[----:B------:R-:W-:Y:S02]  /*14650*/  LEA.HI.X R19, R2, UR5, R3, 0x1, P0 ;  /* 0x0000000502137c11 */ /* 0x000fe400080f0c03 */
[----:B------:R-:W-:-:S13]  /*14660*/  PLOP3.LUT P0, PT, PT, PT, PT, 0x80, 0x0 ;  /* 0x000000000000781c */ /* 0x000fda0003f0f070 */
.L_x_2294:
        /* <DEDUP_REMOVED lines=10> */
.L_x_2295:
[C---:B------:R-:W-:Y:S01]  /*14710*/  ISETP.GT.AND P0, PT, R24.reuse, RZ, PT ;  /* 0x000000ff1800720c */ /* 0x040fe20003f04270 */
[----:B------:R0:W-:Y:S01]  /*14720*/  SYNCS.ARRIVE.TRANS64.A1T0 RZ, [R6+URZ+0x38850], RZ ;  /* 0x038850ff06ff79a7 */ /* 0x0001e2000810003f */
[----:B------:R-:W-:Y:S02]  /*14730*/  VIADD R0, R24, 0xffffffff ;  /* 0xffffffff18007836 */ /* 0x000fe40000000000 */
[----:B------:R-:W-:Y:S02]  /*14740*/  IMAD.MOV.U32 R10, RZ, RZ, R26 ;  /* 0x000000ffff0a7224 */ /* 0x000fe400078e001a */
[----:B------:R-:W-:Y:S02]  /*14750*/  IMAD.MOV.U32 R7, RZ, RZ, R23 ;  /* 0x000000ffff077224 */ /* 0x000fe400078e0017 */
[----:B------:R-:W-:-:S05]  /*14760*/  IMAD.MOV.U32 R27, RZ, RZ, R24 ;  /* 0x000000ffff1b7224 */ /* 0x000fca00078e0018 */
[----:B0-----:R-:W-:Y:S05]  /*14770*/  @P0 BRA `(.L_x_2296) ;  /* 0xfffffff000200947 */ /* 0x001fea000383ffff */
[----:B------:R-:W-:Y:S05]  /*14780*/  BSYNC B0 ;  /* 0x0000000000007941 */ /* 0x000fea0003800000 */
.L_x_2283:
[----:B0-----:R-:W0:Y:S01]  /*14790*/  S2R R0, SR_TID.X ;  /* 0x0000000000007919 */ /* 0x001e220000002100 */
[----:B------:R-:W-:Y:S01]  /*147a0*/  BSSY B0, `(.L_x_2297) ;  /* 0x0000010000007945 */ /* 0x000fe20003800000 */
[----:B0-----:R-:W-:-:S04]  /*147b0*/  LOP3.LUT R0, R0, 0x7f, RZ, 0xc0, !PT ;  /* 0x0000007f00007812 */ /* 0x001fc800078ec0ff */
[----:B------:R-:W-:-:S13]  /*147c0*/  ISETP.NE.AND P2, PT, R0, RZ, PT ;  /* 0x000000ff0000720c */ /* 0x000fda0003f45270 */
[----:B------:R-:W-:Y:S05]  /*147d0*/  @P2 BRA `(.L_x_2298) ;  /* 0x0000000000302947 */ /* 0x000fea0003800000 */
[----:B------:R-:W0:Y:S01]  /*147e0*/  S2R R7, SR_LANEID ;  /* 0x0000000000077919 */ /* 0x000e220000000000 */
[----:B------:R-:W-:Y:S01]  /*147f0*/  VOTEU.ANY UR4, UPT, PT ;  /* 0x0000000000047886 */ /* 0x000fe200038e0100 */
[----:B------:R-:W2:Y:S01]  /*14800*/  LDC.64 R2, c[0x0][0xc80] ;  /* 0x00032000ff027b82 */ /* 0x000ea20000000a00 */
[----:B------:R-:W0:Y:S08]  /*14810*/  FLO.U32 R0, UR4 ;  /* 0x0000000400007d00 */ /* 0x000e3000080e0000 */
[----:B------:R-:W2:Y:S01]  /*14820*/  POPC R5, UR4 ;  /* 0x0000000400057d09 */ /* 0x000ea20008000000 */
[----:B0-----:R-:W-:-:S13]  /*14830*/  ISETP.EQ.U32.AND P0, PT, R0, R7, PT ;  /* 0x000000070000720c */ /* 0x001fda0003f02070 */
[----:B--2---:R-:W2:Y:S01]  /*14840*/  @P0 ATOMG.E.ADD.STRONG.GPU PT, R3, desc[UR38][R2.64], R5 ;  /* 0x00000005020309a8 */ /* 0x004ea200081ee1e6 */
[----:B------:R-:W0:Y:S02]  /*14850*/  S2R R4, SR_LTMASK ;  /* 0x0000000000047919 */ /* 0x000e240000003900 */
[----:B0-----:R-:W-:-:S04]  /*14860*/  LOP3.LUT R4, R4, UR4, RZ, 0xc0, !PT ;  /* 0x0000000404047c12 */ /* 0x001fc8000f8ec0ff */
[----:B------:R-:W0:Y:S01]  /*14870*/  POPC R7, R4 ;  /* 0x0000000400077309 */ /* 0x000e220000000000 */
[----:B--2---:R-:W0:Y:S02]  /*14880*/  SHFL.IDX PT, R0, R3, R0, 0x1f ;  /* 0x00001f0003007589 */ /* 0x004e2400000e0000 */
[----:B0-----:R-:W-:-:S07]  /*14890*/  IADD3 R34, R0, UR46, R7 ;  /* 0x0000002e00227c10 */ /* 0x001fce000fffe007 */
.L_x_2298:
[----:B------:R-:W-:Y:S05]  /*148a0*/  BSYNC B0 ;  /* 0x0000000000007941 */ /* 0x000fea0003800000 */
.L_x_2297:
[----:B------:R-:W-:-:S13]  /*148b0*/  LOP3.LUT P0, RZ, R16, 0x200, RZ, 0xc0, !PT ;  /* 0x0000020010ff7812 */ /* 0x000fda000780c0ff */
[----:B------:R-:W-:Y:S05]  /*148c0*/  @!P0 BRA `(.L_x_2299) ;  /* 0x0000000000048947 */ /* 0x000fea0003800000 */
[----:B------:R-:W-:Y:S01]  /*148d0*/  BPT.TRAP 0x1 ;  /* 0x000000040000795c */ /* 0x000fe20000300000 */
.L_x_2299:
[----:B------:R-:W-:Y:S01]  /*148e0*/  IMAD R4, R23, 0x8, R17 ;  /* 0x0000000817047824 */ /* 0x000fe200078e0211 */
[----:B------:R-:W-:Y:S01]  /*148f0*/  SHF.L.U32 R3, R26, 0x1f, RZ ;  /* 0x0000001f1a037819 */ /* 0x000fe200000006ff */
[----:B------:R-:W-:Y:S01]  /*14900*/  IMAD.MOV.U32 R5, RZ, RZ, -0x50 ;  /* 0xffffffb0ff057424 */ /* 0x000fe200078e00ff */
[----:B------:R-:W-:Y:S02]  /*14910*/  BSSY B0, `(.L_x_2300) ;  /* 0x0000004000007945 */ /* 0x000fe40003800000 */
[----:B------:R-:W0:Y:S01]  /*14920*/  SYNCS.PHASECHK.TRANS64.TRYWAIT P0, [R4+URZ+0x38860], R3 ;  /* 0x03886003040075a7 */ /* 0x000e22000800017f */
[----:B------:R-:W-:Y:S01]  /*14930*/  IMAD R5, R24, R5, UR36 ;  /* 0x0000002418057e24 */ /* 0x000fe2000f8e0205 */
[----:B0-----:R-:W-:Y:S06]  /*14940*/  @!P0 BRA `(.L_x_2301) ;  /* 0x0000002c00ac8947 */ /* 0x001fec0003800000 */
.L_x_2382:
[----:B------:R-:W-:Y:S05]  /*14950*/  BSYNC B0 ;  /* 0x0000000000007941 */ /* 0x000fea0003800000 */
.L_x_2300:
[----:B------:R-:W-:Y:S01]  /*14960*/  UMOV UR4, 0xffffffff ;  /* 0xffffffff00047882 */ /* 0x000fe20000000000 */
[C---:B------:R-:W-:Y:S01]  /*14970*/  LOP3.LUT P5, RZ, R16.reuse, 0x100, RZ, 0xc0, !PT ;  /* 0x0000010010ff7812 */ /* 0x040fe200078ac0ff */
[----:B-1----:R-:W-:Y:S01]  /*14980*/  IMAD R8, R23, 0x5000, R30 ;  /* 0x0000500017087824 */ /* 0x002fe200078e021e */
        /* <DEDUP_REMOVED lines=24> */
[----:B------:R-:W-:Y:S01]  /*14b10*/  ISETP.LT.OR P0, PT, R5, 0x11, P5 ;  /* 0x000000110500780c */ /* 0x000fe20002f01670 */
[----:B------:R-:W1:-:S12]  /*14b20*/  SHFL.IDX PT, R7, R19, 0x2, 0x181f ;  /* 0x00581f0013077f89 */ /* 0x000e5800000e0000 */
        /* <DEDUP_REMOVED lines=8> */
[----:B------:R-:W0:Y:S03]  /*14bb0*/  SHFL.IDX PT, R14, R18, 0x3, 0x181f ;  /* 0x00781f00120e7f89 */ /* 0x000e2600000e0000 */
[----:B-1----:R-:W-:Y:S01]  /*14bc0*/  IMAD.X R3, RZ, RZ, R7, P0 ;  /* 0x000000ffff037224 */ /* 0x002fe200000e0607 */
        /* <DEDUP_REMOVED lines=11> */
[----:B------:R3:W4:Y:S02]  /*14c80*/  SHFL.IDX PT, R14, R18, 0x4, 0x181f ;  /* 0x00981f00120e7f89 */ /* 0x00072400000e0000 */
[----:B-1----:R-:W-:Y:S02]  /*14c90*/  IADD3.X R3, RZ, R7, RZ, P0, !PT ;  /* 0x00000007ff037210 */ /* 0x002fe400007fe4ff */
        /* <DEDUP_REMOVED lines=8> */
.L_x_2394:
        /* <DEDUP_REMOVED lines=15> */
.L_x_2303:
        /* <DEDUP_REMOVED lines=10> */
.L_x_2304:
[----:B------:R1:W-:Y:S01]  /*14eb0*/  SYNCS.ARRIVE.TRANS64.A1T0 RZ, [R4+URZ+0x38850], RZ ;  /* 0x038850ff04ff79a7 */ /* 0x0003e2000810003f */
[----:B------:R-:W-:-:S05]  /*14ec0*/  VIADD R23, R23, 0x1 ;  /* 0x0000000117177836 */ /* 0x000fca0000000000 */
[----:B------:R-:W-:-:S04]  /*14ed0*/  ISETP.NE.AND P0, PT, R23, 0x2, PT ;  /* 0x000000021700780c */ /* 0x000fc80003f05270 */
[----:B0-----:R-:W-:Y:S02]  /*14ee0*/  SEL R3, RZ, 0x1, P0 ;  /* 0x00000001ff037807 */ /* 0x001fe40000000000 */
[----:B------:R-:W-:Y:S02]  /*14ef0*/  SEL R23, R23, RZ, P0 ;  /* 0x000000ff17177207 */ /* 0x000fe40000000000 */
[----:B-1----:R-:W-:-:S07]  /*14f00*/  LOP3.LUT R26, R26, R3, RZ, 0x3c, !PT ;  /* 0x000000031a1a7212 */ /* 0x002fce00078e3cff */
.L_x_2262:
[----:B------:R-:W-:Y:S05]  /*14f10*/  BSYNC B7 ;  /* 0x0000000000077941 */ /* 0x000fea0003800000 */
.L_x_2260:
        /* <DEDUP_REMOVED lines=11> */
.L_x_2305:
[----:B------:R-:W-:-:S03]  /*14fd0*/  UMOV UR4, 0xffffffff ;  /* 0xffffffff00047882 */ /* 0x000fc60000000000 */
[----:B------:R-:W-:Y:S05]  /*14fe0*/  BRA.DIV UR4, `(.L_x_2307) ;  /* 0x0000003204087947 */ /* 0x000fea000b800000 */
[----:B------:R0:W1:Y:S02]  /*14ff0*/  SHFL.IDX PT, R14, R34, RZ, 0x1f ;  /* 0x00001fff220e7589 */ /* 0x00006400000e0000 */
.L_x_2397:
        /* <DEDUP_REMOVED lines=8> */
.L_x_2306:
[----:B------:R-:W-:Y:S02]  /*15080*/  ULDC UR4, c[0x0][0xc38] ;  /* 0x00030e0000047ab9 */ /* 0x000fe40000000800 */
[----:B-1----:R-:W-:-:S13]  /*15090*/  ISETP.GE.AND P0, PT, R34, UR4, PT ;  /* 0x0000000422007c0c */ /* 0x002fda000bf06270 */
[----:B------:R-:W-:Y:S05]  /*150a0*/  @!P0 BRA `(.L_x_2308) ;  /* 0xffffffc400648947 */ /* 0x000fea000383ffff */
.L_x_2257:
[----:B------:R-:W2:Y:S01]  /*150b0*/  LDL.LU R0, [R1] ;  /* 0x0000000001007983 */ /* 0x000ea20000300800 */
[----:B------:R-:W-:Y:S01]  /*150c0*/  BSSY B0, `(.L_x_2309) ;  /* 0x000000b000007945 */ /* 0x000fe20003800000 */
[----:B------:R-:W1:Y:S01]  /*150d0*/  S2R R5, SR_CgaCtaId ;  /* 0x0000000000057919 */ /* 0x000e620000008800 */
[----:B--2---:R-:W-:-:S05]  /*150e0*/  VIADD R0, R0, 0x1 ;  /* 0x0000000100007836 */ /* 0x004fca0000000000 */
        /* <DEDUP_REMOVED lines=8> */
.L_x_2398:
[----:B------:R-:W-:Y:S05]  /*15170*/  BSYNC B0 ;  /* 0x0000000000007941 */ /* 0x000fea0003800000 */
.L_x_2309:
[----:B------:R-:W-:-:S03]  /*15180*/  UMOV UR4, 0xffffffff ;  /* 0xffffffff00047882 */ /* 0x000fc60000000000 */
[----:B------:R-:W-:Y:S05]  /*15190*/  BRA.DIV UR4, `(.L_x_2311) ;  /* 0x0000002e04d87947 */ /* 0x000fea000b800000 */
[----:B-1----:R-:W1:Y:S02]  /*151a0*/  S2R R0, SR_TID.X ;  /* 0x0000000000007919 */ /* 0x002e640000002100 */
[----:B-1----:R-:W-:-:S04]  /*151b0*/  SHF.R.U32.HI R0, RZ, 0x5, R0 ;  /* 0x00000005ff007819 */ /* 0x002fc80000011600 */
[----:B------:R-:W-:-:S05]  /*151c0*/  LOP3.LUT R0, R0, 0x3, RZ, 0xc0, !PT ;  /* 0x0000000300007812 */ /* 0x000fca00078ec0ff */
[----:B------:R1:W2:Y:S02]  /*151d0*/  SHFL.IDX PT, R14, R0, RZ, 0x1f ;  /* 0x00001fff000e7589 */ /* 0x0002a400000e0000 */
.L_x_2401:
[----:B--2---:R-:W-:Y:S01]  /*151e0*/  ISETP.NE.AND P0, PT, R14, RZ, PT ;  /* 0x000000ff0e00720c */ /* 0x004fe20003f05270 */
[----:B------:R-:W-:-:S12]  /*151f0*/  BSSY B0, `(.L_x_2312) ;  /* 0x0000026000007945 */ /* 0x000fd80003800000 */
[----:B------:R-:W-:Y:S05]  /*15200*/  @P0 BRA `(.L_x_2313) ;  /* 0x0000000000900947 */ /* 0x000fea0003800000 */
[----:B------:R-:W-:-:S03]  /*15210*/  UMOV UR4, 0xffffffff ;  /* 0xffffffff00047882 */ /* 0x000fc60000000000 */
[----:B------:R-:W-:Y:S05]  /*15220*/  BRA.DIV UR4, `(.L_x_2314) ;  /* 0x0000002e04e87947 */ /* 0x000fea000b800000 */
[----:B------:R-:W-:-:S13]  /*15230*/  ELECT P6, URZ, PT ;  /* 0x00000000003f782f */ /* 0x000fda00038c0000 */
.L_x_2404:
        /* <DEDUP_REMOVED lines=8> */
.L_x_2315:
[C---:B------:R-:W-:Y:S01]  /*152c0*/  IMAD R5, R23.reuse, 0x8, R4 ;  /* 0x0000000817057824 */ /* 0x040fe200078e0204 */
[----:B------:R-:W-:Y:S01]  /*152d0*/  SHF.L.U32 R0, R26, 0x1f, RZ ;  /* 0x0000001f1a007819 */ /* 0x000fe200000006ff */
[----:B------:R-:W-:-:S03]  /*152e0*/  VIADD R23, R23, 0x1 ;  /* 0x0000000117177836 */ /* 0x000fc60000000000 */
[----:B------:R-:W1:Y:S02]  /*152f0*/  SYNCS.PHASECHK.TRANS64.TRYWAIT P1, [R5+URZ+0x38840], R0 ;  /* 0x03884000050075a7 */ /* 0x000e64000802017f */
[----:B------:R-:W-:-:S04]  /*15300*/  ISETP.NE.AND P2, PT, R23, 0x2, PT ;  /* 0x000000021700780c */ /* 0x000fc80003f45270 */
[----:B------:R-:W-:Y:S01]  /*15310*/  SEL R3, RZ, 0x1, P2 ;  /* 0x00000001ff037807 */ /* 0x000fe20001000000 */
[----:B-1----:R-:W-:Y:S08]  /*15320*/  @!P1 BRA `(.L_x_2316) ;  /* 0x0000002c00c89947 */ /* 0x002ff00003800000 */
.L_x_2405:
[----:B------:R-:W-:Y:S02]  /*15330*/  SEL R23, R23, RZ, P2 ;  /* 0x000000ff17177207 */ /* 0x000fe40001000000 */
[----:B------:R-:W-:Y:S01]  /*15340*/  LOP3.LUT R2, R26, R3, RZ, 0x3c, !PT ;  /* 0x000000031a027212 */ /* 0x000fe200078e3cff */
[----:B------:R-:W-:Y:S06]  /*15350*/  @!P0 BRA `(.L_x_2317) ;  /* 0x0000000000048947 */ /* 0x000fec0003800000 */
[----:B------:R-:W-:Y:S01]  /*15360*/  BPT.TRAP 0x1 ;  /* 0x000000040000795c */ /* 0x000fe20000300000 */
.L_x_2317:
[----:B------:R-:W-:Y:S01]  /*15370*/  IMAD R23, R23, 0x8, R4 ;  /* 0x0000000817177824 */ /* 0x000fe200078e0204 */
[----:B------:R-:W-:-:S04]  /*15380*/  SHF.L.U32 R2, R2, 0x1f, RZ ;  /* 0x0000001f02027819 */ /* 0x000fc800000006ff */
[----:B------:R-:W2:Y:S02]  /*15390*/  SYNCS.PHASECHK.TRANS64.TRYWAIT P1, [R23+URZ+0x38840], R2 ;  /* 0x03884002170075a7 */ /* 0x000ea4000802017f */
[----:B--2---:R-:W-:Y:S05]  /*153a0*/  @!P1 BRA `(.L_x_2318) ;  /* 0x0000002c00bc9947 */ /* 0x004fea0003800000 */
.L_x_2406:
[----:B------:R-:W-:Y:S05]  /*153b0*/  @!P0 BRA `(.L_x_2319) ;  /* 0x0000000000048947 */ /* 0x000fea0003800000 */
[----:B------:R-:W-:Y:S01]  /*153c0*/  BPT.TRAP 0x1 ;  /* 0x000000040000795c */ /* 0x000fe20000300000 */
.L_x_2319:
[----:B------:R-:W3:Y:S02]  /*153d0*/  SYNCS.PHASECHK.TRANS64.TRYWAIT P1, [R5+URZ+0x38860], R0 ;  /* 0x03886000050075a7 */ /* 0x000ee4000802017f */
[----:B---3--:R-:W-:Y:S05]  /*153e0*/  @!P1 BRA `(.L_x_2320) ;  /* 0x0000002c00c09947 */ /* 0x008fea0003800000 */
.L_x_2407:
[----:B------:R-:W-:Y:S05]  /*153f0*/  @!P0 BRA `(.L_x_2321) ;  /* 0x0000000000048947 */ /* 0x000fea0003800000 */
[----:B------:R-:W-:Y:S01]  /*15400*/  BPT.TRAP 0x1 ;  /* 0x000000040000795c */ /* 0x000fe20000300000 */
.L_x_2321:
[----:B----4-:R4:W0:Y:S02]  /*15410*/  SYNCS.PHASECHK.TRANS64.TRYWAIT P0, [R23+URZ+0x38860], R2 ;  /* 0x03886002170075a7 */ /* 0x010824000800017f */
[----:B0-----:R-:W-:Y:S05]  /*15420*/  @!P0 NANOSLEEP.SYNCS 0x989680 ;  /* 0x009896800000895d */ /* 0x001fea0003900000 */
[----:B------:R-:W0:Y:S02]  /*15430*/  @!P0 SYNCS.PHASECHK.TRANS64 P0, [R23+URZ+0x38860], R2 ;  /* 0x03886002170085a7 */ /* 0x000e24000800007f */
[----:B0-----:R-:W-:Y:S05]  /*15440*/  @!P0 BRA `(.L_x_2321) ;  /* 0xfffffffc00f08947 */ /* 0x001fea000383ffff */
.L_x_2313:
[----:B------:R-:W-:Y:S05]  /*15450*/  BSYNC B0 ;  /* 0x0000000000007941 */ /* 0x000fea0003800000 */
.L_x_2312:
[----:B------:R-:W-:Y:S05]  /*15460*/  EXIT ;  /* 0x000000000000794d */ /* 0x000fea0003800000 */
.L_x_2204:
[----:B------:R-:W-:-:S13]  /*15470*/  R2UR UR4, R16 ;  /* 0x00000000100472ca */ /* 0x000fda00000e0000 */
[----:B0-----:R-:W-:-:S04]  /*15480*/  IMAD.U32 R3, RZ, RZ, UR4 ;  /* 0x00000004ff037e24 */ /* 0x001fc8000f8e00ff */
[----:B------:R0:W1:Y:S03]  /*15490*/  SYNCS.PHASECHK.TRANS64.TRYWAIT P1, [R3+URZ+0x38800], R0 ;  /* 0x03880000030075a7 */ /* 0x000066000802017f */
[----:B-1----:R-:W-:Y:S05]  /*154a0*/  @!P1 NANOSLEEP.SYNCS 0x989680 ;  /* 0x009896800000995d */ /* 0x002fea0003900000 */
[----:B------:R-:W1:Y:S02]  /*154b0*/  @!P1 SYNCS.PHASECHK.TRANS64 P1, [R3+URZ+0x38800], R0 ;  /* 0x03880000030095a7 */ /* 0x000e64000802007f */
[----:B-1----:R-:W-:Y:S05]  /*154c0*/  @!P1 BRA `(.L_x_2204) ;  /* 0xfffffffc00e89947 */ /* 0x002fea000383ffff */
[----:B------:R-:W-:Y:S05]  /*154d0*/  BRA `(.L_x_2322) ;  /* 0xfffffec400187947 */ /* 0x000fea000383ffff */
.L_x_2208:
[----:B-1----:R1:W2:Y:S02]  /*154e0*/  SYNCS.PHASECHK.TRANS64.TRYWAIT P1, [R0+URZ+0x38830], R3 ;  /* 0x03883003000075a7 */ /* 0x0022a4000802017f */
[----:B--2---:R-:W-:Y:S05]  /*154f0*/  @!P1 NANOSLEEP.SYNCS 0x989680 ;  /* 0x009896800000995d */ /* 0x004fea0003900000 */
[----:B------:R-:W2:Y:S02]  /*15500*/  @!P1 SYNCS.PHASECHK.TRANS64 P1, [R0+URZ+0x38830], R3 ;  /* 0x03883003000095a7 */ /* 0x000ea4000802007f */
[----:B--2---:R-:W-:Y:S05]  /*15510*/  @!P1 BRA `(.L_x_2208) ;  /* 0xfffffffc00f09947 */ /* 0x004fea000383ffff */
[----:B------:R-:W-:Y:S05]  /*15520*/  BRA `(.L_x_2207) ;  /* 0xfffffec4003c7947 */ /* 0x000fea000383ffff */
.L_x_2214:
[----:B-1----:R-:W-:-:S04]  /*15530*/  IMAD.U32 R4, RZ, RZ, UR61 ;  /* 0x0000003dff047e24 */ /* 0x002fc8000f8e00ff */
[----:B------:R1:W2:Y:S03]  /*15540*/  SYNCS.PHASECHK.TRANS64.TRYWAIT P1, [R4+URZ+0x38830], R3 ;  /* 0x03883003040075a7 */ /* 0x0002a6000802017f */
[----:B--2---:R-:W-:Y:S05]  /*15550*/  @!P1 NANOSLEEP.SYNCS 0x989680 ;  /* 0x009896800000995d */ /* 0x004fea0003900000 */
[----:B------:R-:W2:Y:S02]  /*15560*/  @!P1 SYNCS.PHASECHK.TRANS64 P1, [R4+URZ+0x38830], R3 ;  /* 0x03883003040095a7 */ /* 0x000ea4000802007f */
[----:B--2---:R-:W-:Y:S05]  /*15570*/  @!P1 BRA `(.L_x_2214) ;  /* 0xfffffffc00ec9947 */ /* 0x004fea000383ffff */
[----:B------:R-:W-:Y:S05]  /*15580*/  BRA `(.L_x_2213) ;  /* 0xffffff0000ac7947 */ /* 0x000fea000383ffff */
.L_x_2218:
[----:B---3--:R-:W-:-:S04]  /*15590*/  IMAD.U32 R2, RZ, RZ, UR4 ;  /* 0x00000004ff027e24 */ /* 0x008fc8000f8e00ff */
[----:B------:R3:W4:Y:S03]  /*155a0*/  SYNCS.PHASECHK.TRANS64.TRYWAIT P1, [R2+URZ+0x38850], R0 ;  /* 0x03885000020075a7 */ /* 0x000726000802017f */
[----:B----4-:R-:W-:Y:S05]  /*155b0*/  @!P1 NANOSLEEP.SYNCS 0x989680 ;  /* 0x009896800000995d */ /* 0x010fea0003900000 */
[----:B------:R-:W4:Y:S02]  /*155c0*/  @!P1 SYNCS.PHASECHK.TRANS64 P1, [R2+URZ+0x38850], R0 ;  /* 0x03885000020095a7 */ /* 0x000f24000802007f */
[----:B----4-:R-:W-:Y:S05]  /*155d0*/  @!P1 BRA `(.L_x_2218) ;  /* 0xfffffffc00ec9947 */ /* 0x010fea000383ffff */
[----:B------:R-:W-:Y:S05]  /*155e0*/  BRA `(.L_x_2217) ;  /* 0xffffff2800047947 */ /* 0x000fea000383ffff */
.L_x_2226:
[----:B-1----:R-:W-:-:S04]  /*155f0*/  MOV R4, UR4 ;  /* 0x0000000400047c02 */ /* 0x002fc80008000f00 */
[----:B------:R1:W2:Y:S03]  /*15600*/  SYNCS.PHASECHK.TRANS64.TRYWAIT P1, [R4+URZ+0x38830], R3 ;  /* 0x03883003040075a7 */ /* 0x0002a6000802017f */
[----:B--2---:R-:W-:Y:S05]  /*15610*/  @!P1 NANOSLEEP.SYNCS 0x989680 ;  /* 0x009896800000995d */ /* 0x004fea0003900000 */
[----:B------:R-:W2:Y:S02]  /*15620*/  @!P1 SYNCS.PHASECHK.TRANS64 P1, [R4+URZ+0x38830], R3 ;  /* 0x03883003040095a7 */ /* 0x000ea4000802007f */
[----:B--2---:R-:W-:Y:S05]  /*15630*/  @!P1 BRA `(.L_x_2226) ;  /* 0xfffffffc00ec9947 */ /* 0x004fea000383ffff */
[----:B------:R-:W-:Y:S05]  /*15640*/  BRA `(.L_x_2225) ;  /* 0xffffff3c00f87947 */ /* 0x000fea000383ffff */
.L_x_2230:
[----:B---3--:R-:W-:-:S04]  /*15650*/  IMAD.U32 R2, RZ, RZ, UR4 ;  /* 0x00000004ff027e24 */ /* 0x008fc8000f8e00ff */
[----:B------:R3:W4:Y:S03]  /*15660*/  SYNCS.PHASECHK.TRANS64.TRYWAIT P1, [R2+URZ+0x38850], R0 ;  /* 0x03885000020075a7 */ /* 0x000726000802017f */
[----:B----4-:R-:W-:Y:S05]  /*15670*/  @!P1 NANOSLEEP.SYNCS 0x989680 ;  /* 0x009896800000995d */ /* 0x010fea0003900000 */
[----:B------:R-:W4:Y:S02]  /*15680*/  @!P1 SYNCS.PHASECHK.TRANS64 P1, [R2+URZ+0x38850], R0 ;  /* 0x03885000020095a7 */ /* 0x000f24000802007f */
[----:B----4-:R-:W-:Y:S05]  /*15690*/  @!P1 BRA `(.L_x_2230) ;  /* 0xfffffffc00ec9947 */ /* 0x010fea000383ffff */
[----:B------:R-:W-:Y:S05]  /*156a0*/  BRA `(.L_x_2229) ;  /* 0xffffff6800487947 */ /* 0x000fea000383ffff */
.L_x_2237:
[----:B-1----:R-:W-:-:S04]  /*156b0*/  IMAD.U32 R7, RZ, RZ, UR7 ;  /* 0x00000007ff077e24 */ /* 0x002fc8000f8e00ff */
[----:B------:R1:W2:Y:S03]  /*156c0*/  SYNCS.PHASECHK.TRANS64.TRYWAIT P1, [R7+URZ+0x38850], R0 ;  /* 0x03885000070075a7 */ /* 0x0002a6000802017f */
[----:B--2---:R-:W-:Y:S05]  /*156d0*/  @!P1 NANOSLEEP.SYNCS 0x989680 ;  /* 0x009896800000995d */ /* 0x004fea0003900000 */
[----:B------:R-:W2:Y:S02]  /*156e0*/  @!P1 SYNCS.PHASECHK.TRANS64 P1, [R7+URZ+0x38850], R0 ;  /* 0x03885000070095a7 */ /* 0x000ea4000802007f */
[----:B--2---:R-:W-:Y:S05]  /*156f0*/  @!P1 BRA `(.L_x_2237) ;  /* 0xfffffffc00ec9947 */ /* 0x004fea000383ffff */
[----:B------:R-:W-:Y:S05]  /*15700*/  BRA `(.L_x_2236) ;  /* 0xffffff80005c7947 */ /* 0x000fea000383ffff */
.L_x_2268:
[----:B------:R-:W2:Y:S01]  /*15710*/  S2R R18, SR_TID.X ;  /* 0x0000000000127919 */ /* 0x000ea20000002100 */
        /* <DEDUP_REMOVED lines=9> */
.L_x_2323:
[----:B------:R-:W-:Y:S05]  /*157b0*/  BRA `(.L_x_2324) ;  /* 0xffffffc8001c7947 */ /* 0x000fea000383ffff */
.L_x_2271:
[----:B0-----:R0:W1:Y:S02]  /*157c0*/  SYNCS.PHASECHK.TRANS64.TRYWAIT P0, [R0+URZ+0x38840], R3 ;  /* 0x03884003000075a7 */ /* 0x001064000800017f */
[----:B-1----:R-:W-:Y:S05]  /*157d0*/  @!P0 NANOSLEEP.SYNCS 0x989680 ;  /* 0x009896800000895d */ /* 0x002fea0003900000 */
[----:B------:R-:W1:Y:S02]  /*157e0*/  @!P0 SYNCS.PHASECHK.TRANS64 P0, [R0+URZ+0x38840], R3 ;  /* 0x03884003000085a7 */ /* 0x000e64000800007f */
[----:B-1----:R-:W-:Y:S05]  /*157f0*/  @!P0 BRA `(.L_x_2271) ;  /* 0xfffffffc00f08947 */ /* 0x002fea000383ffff */
[----:B------:R-:W-:Y:S05]  /*15800*/  BRA `(.L_x_2325) ;  /* 0xffffffcc00207947 */ /* 0x000fea000383ffff */
.L_x_2272:
        /* <DEDUP_REMOVED lines=8> */
.L_x_2327:
[----:B------:R-:W-:Y:S05]  /*15890*/  BSYNC B0 ;  /* 0x0000000000007941 */ /* 0x000fea0003800000 */
.L_x_2326:
[----:B------:R-:W-:Y:S01]  /*158a0*/  IMAD.MOV.U32 R13, RZ, RZ, R4 ;  /* 0x000000ffff0d7224 */ /* 0x000fe200078e0004 */
[----:B------:R-:W-:Y:S01]  /*158b0*/  MOV R11, 0x181f ;  /* 0x0000181f000b7802 */ /* 0x000fe20000000f00 */
[----:B------:R-:W-:Y:S01]  /*158c0*/  IMAD.MOV.U32 R12, RZ, RZ, RZ ;  /* 0x000000ffff0c7224 */ /* 0x000fe200078e00ff */
        /* <DEDUP_REMOVED lines=9> */
.L_x_2328:
[----:B------:R-:W-:Y:S01]  /*15960*/  LOP3.LUT P2, RZ, R16, 0x2, RZ, 0xc0, !PT ;  /* 0x0000000210ff7812 */ /* 0x000fe2000784c0ff */
        /* <DEDUP_REMOVED lines=8> */
.L_x_2329:
        /* <DEDUP_REMOVED lines=13> */
.L_x_2330:
[----:B------:R-:W-:Y:S02]  /*15ac0*/  @P0 IMAD R25, R5, 0x2, R17 ;  /* 0x0000000205190824 */ /* 0x000fe400078e0211 */
[----:B------:R-:W-:Y:S01]  /*15ad0*/  IMAD.MOV.U32 R13, RZ, RZ, R6 ;  /* 0x000000ffff0d7224 */ /* 0x000fe200078e0006 */
[----:B------:R-:W-:Y:S02]  /*15ae0*/  MOV R12, 0x2 ;  /* 0x00000002000c7802 */ /* 0x000fe40000000f00 */
[----:B------:R-:W-:-:S05]  /*15af0*/  @P0 LEA R14, P1, R37, R14, 0x1 ;  /* 0x0000000e250e0211 */ /* 0x000fca00078208ff */
[----:B------:R-:W-:-:S08]  /*15b00*/  @P0 IMAD.MOV.U32 R2, RZ, RZ, R14 ;  /* 0x000000ffff020224 */ /* 0x000fd000078e000e */
[----:B------:R-:W-:Y:S05]  /*15b10*/  WARPSYNC.COLLECTIVE R15, `(.L_x_2331) ;  /* 0x000000000f087348 */ /* 0x000fea0003c00000 */
[----:B------:R0:W1:Y:S02]  /*15b20*/  SHFL.IDX P6, R14, R13, R12, R11 ;  /* 0x0000000c0d0e7389 */ /* 0x00006400000c000b */
[----:B01----:R-:W-:Y:S01]  /*15b30*/  ENDCOLLECTIVE ;  /* 0x000000000000791b */ /* 0x003fe20003800000 */
.L_x_2331:
        /* <DEDUP_REMOVED lines=15> */
.L_x_2332:
        /* <DEDUP_REMOVED lines=8> */
.L_x_2333:
        /* <DEDUP_REMOVED lines=15> */
.L_x_2334:
        /* <DEDUP_REMOVED lines=8> */
.L_x_2335:
[----:B------:R-:W-:-:S05]  /*15e20*/  @P0 IMAD.X R9, RZ, RZ, R8, P1 ;  /* 0x000000ffff090224 */ /* 0x000fca00008e0608 */
[----:B------:R-:W-:-:S05]  /*15e30*/  @P0 MOV R3, R9 ;  /* 0x0000000900030202 */ /* 0x000fca0000000f00 */
        /* <DEDUP_REMOVED lines=12> */
.L_x_2336:
[----:B------:R-:W-:Y:S05]  /*15f00*/  BRA `(.L_x_2337) ;  /* 0xffffffc800987947 */ /* 0x000fea000383ffff */
.L_x_2279:
[----:B------:R-:W-:Y:S02]  /*15f10*/  IMAD.MOV.U32 R13, RZ, RZ, R4 ;  /* 0x000000ffff0d7224 */ /* 0x000fe400078e0004 */
[----:B------:R-:W-:Y:S02]  /*15f20*/  IMAD.MOV.U32 R12, RZ, RZ, RZ ;  /* 0x000000ffff0c7224 */ /* 0x000fe400078e00ff */
[----:B------:R-:W-:Y:S02]  /*15f30*/  IMAD.MOV.U32 R11, RZ, RZ, 0x181f ;  /* 0x0000181fff0b7424 */ /* 0x000fe400078e00ff */
[----:B------:R-:W-:Y:S02]  /*15f40*/  IMAD.MOV.U32 R15, RZ, RZ, -0x1 ;  /* 0xffffffffff0f7424 */ /* 0x000fe400078e00ff */
[----:B------:R-:W-:-:S07]  /*15f50*/  IMAD.U32 R3, RZ, RZ, UR44 ;  /* 0x0000002cff037e24 */ /* 0x000fce000f8e00ff */
[----:B-12---:R-:W-:Y:S05]  /*15f60*/  WARPSYNC.COLLECTIVE R15, `(.L_x_2338) ;  /* 0x000000000f087348 */ /* 0x006fea0003c00000 */
[----:B--2---:R0:W2:Y:S02]  /*15f70*/  SHFL.IDX P6, R14, R13, R12, R11 ;  /* 0x0000000c0d0e7389 */ /* 0x0040a400000c000b */
[----:B012---:R-:W-:Y:S01]  /*15f80*/  ENDCOLLECTIVE ;  /* 0x000000000000791b */ /* 0x007fe20003800000 */
.L_x_2338:
[----:B------:R-:W-:-:S04]  /*15f90*/  IMAD R0, R3, 0x80, R36 ;  /* 0x0000008003007824 */ /* 0x000fc800078e0224 */
[C---:B------:R-:W-:Y:S01]  /*15fa0*/  VIADD R6, R0.reuse, 0x10 ;  /* 0x0000001000067836 */ /* 0x040fe20000000000 */
[----:B------:R-:W-:Y:S01]  /*15fb0*/  ISETP.GE.AND P0, PT, R0, UR37, PT ;  /* 0x0000002500007c0c */ /* 0x000fe2000bf06270 */
[----:B------:R-:W-:Y:S02]  /*15fc0*/  IMAD.MOV.U32 R13, RZ, RZ, R5 ;  /* 0x000000ffff0d7224 */ /* 0x000fe400078e0005 */
[----:B------:R-:W-:-:S10]  /*15fd0*/  IMAD.MOV.U32 R2, RZ, RZ, R14 ;  /* 0x000000ffff027224 */ /* 0x000fd400078e000e */
[----:B------:R-:W-:Y:S05]  /*15fe0*/  WARPSYNC.COLLECTIVE R15, `(.L_x_2339) ;  /* 0x000000000f087348 */ /* 0x000fea0003c00000 */
[----:B------:R0:W1:Y:S02]  /*15ff0*/  SHFL.IDX P6, R14, R13, R12, R11 ;  /* 0x0000000c0d0e7389 */ /* 0x00006400000c000b */
[----:B01----:R-:W-:Y:S01]  /*16000*/  ENDCOLLECTIVE ;  /* 0x000000000000791b */ /* 0x003fe20003800000 */
.L_x_2339:
        /* <DEDUP_REMOVED lines=8> */
.L_x_2340:
        /* <DEDUP_REMOVED lines=13> */
.L_x_2341:
[----:B------:R-:W-:Y:S02]  /*16160*/  IMAD.MOV.U32 R13, RZ, RZ, R4 ;  /* 0x000000ffff0d7224 */ /* 0x000fe400078e0004 */
[----:B------:R-:W-:Y:S01]  /*16170*/  IMAD.MOV.U32 R12, RZ, RZ, 0x2 ;  /* 0x00000002ff0c7424 */ /* 0x000fe200078e00ff */
[----:B------:R-:W-:-:S05]  /*16180*/  @!P0 LEA R14, P1, R37, R14, 0x1 ;  /* 0x0000000e250e8211 */ /* 0x000fca00078208ff */
[----:B------:R-:W-:-:S08]  /*16190*/  @!P0 IMAD.MOV.U32 R2, RZ, RZ, R14 ;  /* 0x000000ffff028224 */ /* 0x000fd000078e000e */
[----:B------:R-:W-:Y:S05]  /*161a0*/  WARPSYNC.COLLECTIVE R15, `(.L_x_2342) ;  /* 0x000000000f087348 */ /* 0x000fea0003c00000 */
[----:B------:R0:W1:Y:S02]  /*161b0*/  SHFL.IDX P6, R14, R13, R12, R11 ;  /* 0x0000000c0d0e7389 */ /* 0x00006400000c000b */
[----:B01----:R-:W-:Y:S01]  /*161c0*/  ENDCOLLECTIVE ;  /* 0x000000000000791b */ /* 0x003fe20003800000 */
.L_x_2342:
        /* <DEDUP_REMOVED lines=11> */
[----:B------:R-:W-:Y:S02]  /*16280*/  ISETP.GE.AND P0, PT, R6, UR37, PT ;  /* 0x0000002506007c0c */ /* 0x000fe4000bf06270 */
[----:B------:R-:W-:-:S11]  /*16290*/  MOV R6, R14 ;  /* 0x0000000e00067202 */ /* 0x000fd60000000f00 */
[----:B0-----:R-:W-:Y:S05]  /*162a0*/  WARPSYNC.COLLECTIVE R15, `(.L_x_2343) ;  /* 0x000000000f087348 */ /* 0x001fea0003c00000 */
[----:B------:R1:W2:Y:S02]  /*162b0*/  SHFL.IDX P6, R14, R13, R12, R11 ;  /* 0x0000000c0d0e7389 */ /* 0x0002a400000c000b */
[----:B012---:R-:W-:Y:S01]  /*162c0*/  ENDCOLLECTIVE ;  /* 0x000000000000791b */ /* 0x007fe20003800000 */
.L_x_2343:
[----:B------:R-:W-:Y:S02]  /*162d0*/  IMAD.MOV.U32 R13, RZ, RZ, R4 ;  /* 0x000000ffff0d7224 */ /* 0x000fe400078e0004 */
[----:B------:R-:W-:Y:S01]  /*162e0*/  IMAD.MOV.U32 R12, RZ, RZ, 0x3 ;  /* 0x00000003ff0c7424 */ /* 0x000fe200078e00ff */
[----:B------:R-:W-:-:S05]  /*162f0*/  @!P0 LEA R14, P1, R37, R14, 0x1 ;  /* 0x0000000e250e8211 */ /* 0x000fca00078208ff */
[----:B------:R-:W-:-:S08]  /*16300*/  @!P0 IMAD.MOV.U32 R2, RZ, RZ, R14 ;  /* 0x000000ffff028224 */ /* 0x000fd000078e000e */
[----:B------:R-:W-:Y:S05]  /*16310*/  WARPSYNC.COLLECTIVE R15, `(.L_x_2344) ;  /* 0x000000000f087348 */ /* 0x000fea0003c00000 */
[----:B------:R0:W1:Y:S02]  /*16320*/  SHFL.IDX P6, R14, R13, R12, R11 ;  /* 0x0000000c0d0e7389 */ /* 0x00006400000c000b */
[----:B01----:R-:W-:Y:S01]  /*16330*/  ENDCOLLECTIVE ;  /* 0x000000000000791b */ /* 0x003fe20003800000 */
.L_x_2344:
        /* <DEDUP_REMOVED lines=16> */
.L_x_2345:
[----:B------:R-:W-:Y:S02]  /*16440*/  IMAD.MOV.U32 R13, RZ, RZ, R4 ;  /* 0x000000ffff0d7224 */ /* 0x000fe400078e0004 */
[----:B------:R-:W-:Y:S01]  /*16450*/  IMAD.MOV.U32 R12, RZ, RZ, 0x4 ;  /* 0x00000004ff0c7424 */ /* 0x000fe200078e00ff */
[----:B------:R-:W-:-:S05]  /*16460*/  @!P0 LEA R14, P1, R37, R14, 0x1 ;  /* 0x0000000e250e8211 */ /* 0x000fca00078208ff */
[----:B------:R-:W-:-:S08]  /*16470*/  @!P0 IMAD.MOV.U32 R2, RZ, RZ, R14 ;  /* 0x000000ffff028224 */ /* 0x000fd000078e000e */
[----:B------:R-:W-:Y:S05]  /*16480*/  WARPSYNC.COLLECTIVE R15, `(.L_x_2346) ;  /* 0x000000000f087348 */ /* 0x000fea0003c00000 */
[----:B------:R0:W1:Y:S02]  /*16490*/  SHFL.IDX P6, R14, R13, R12, R11 ;  /* 0x0000000c0d0e7389 */ /* 0x00006400000c000b */
[----:B01----:R-:W-:Y:S01]  /*164a0*/  ENDCOLLECTIVE ;  /* 0x000000000000791b */ /* 0x003fe20003800000 */
.L_x_2346:
        /* <DEDUP_REMOVED lines=16> */
.L_x_2347:
[----:B------:R-:W-:Y:S02]  /*165b0*/  IMAD.MOV.U32 R13, RZ, RZ, R4 ;  /* 0x000000ffff0d7224 */ /* 0x000fe400078e0004 */
[----:B------:R-:W-:Y:S01]  /*165c0*/  IMAD.MOV.U32 R12, RZ, RZ, 0x5 ;  /* 0x00000005ff0c7424 */ /* 0x000fe200078e00ff */
[----:B------:R-:W-:-:S05]  /*165d0*/  @!P0 LEA R14, P1, R37, R14, 0x1 ;  /* 0x0000000e250e8211 */ /* 0x000fca00078208ff */
[----:B------:R-:W-:-:S08]  /*165e0*/  @!P0 IMAD.MOV.U32 R2, RZ, RZ, R14 ;  /* 0x000000ffff028224 */ /* 0x000fd000078e000e */
[----:B------:R-:W-:Y:S05]  /*165f0*/  WARPSYNC.COLLECTIVE R15, `(.L_x_2348) ;  /* 0x000000000f087348 */ /* 0x000fea0003c00000 */
[----:B------:R0:W1:Y:S02]  /*16600*/  SHFL.IDX P6, R14, R13, R12, R11 ;  /* 0x0000000c0d0e7389 */ /* 0x00006400000c000b */
[----:B01----:R-:W-:Y:S01]  /*16610*/  ENDCOLLECTIVE ;  /* 0x000000000000791b */ /* 0x003fe20003800000 */
.L_x_2348:
        /* <DEDUP_REMOVED lines=16> */
.L_x_2349:
        /* <DEDUP_REMOVED lines=8> */
.L_x_2350:
        /* <DEDUP_REMOVED lines=15> */
.L_x_2351:
[----:B------:R-:W-:Y:S02]  /*16890*/  IMAD.MOV.U32 R13, RZ, RZ, R4 ;  /* 0x000000ffff0d7224 */ /* 0x000fe400078e0004 */
[----:B------:R-:W-:Y:S01]  /*168a0*/  IMAD.MOV.U32 R12, RZ, RZ, 0x7 ;  /* 0x00000007ff0c7424 */ /* 0x000fe200078e00ff */
[----:B------:R-:W-:-:S05]  /*168b0*/  @!P0 LEA R14, P1, R37, R14, 0x1 ;  /* 0x0000000e250e8211 */ /* 0x000fca00078208ff */
[----:B------:R-:W-:-:S08]  /*168c0*/  @!P0 IMAD.MOV.U32 R2, RZ, RZ, R14 ;  /* 0x000000ffff028224 */ /* 0x000fd000078e000e */
[----:B------:R-:W-:Y:S05]  /*168d0*/  WARPSYNC.COLLECTIVE R15, `(.L_x_2352) ;  /* 0x000000000f087348 */ /* 0x000fea0003c00000 */
[----:B------:R0:W1:Y:S02]  /*168e0*/  SHFL.IDX P6, R14, R13, R12, R11 ;  /* 0x0000000c0d0e7389 */ /* 0x00006400000c000b */
[----:B01----:R-:W-:Y:S01]  /*168f0*/  ENDCOLLECTIVE ;  /* 0x000000000000791b */ /* 0x003fe20003800000 */
.L_x_2352:
        /* <DEDUP_REMOVED lines=10> */
[----:B------:R-:W-:-:S07]  /*169a0*/  MOV R6, R14 ;  /* 0x0000000e00067202 */ /* 0x000fce0000000f00 */
[----:B0-----:R-:W-:Y:S05]  /*169b0*/  WARPSYNC.COLLECTIVE R15, `(.L_x_2353) ;  /* 0x000000000f087348 */ /* 0x001fea0003c00000 */
[----:B------:R1:W2:Y:S02]  /*169c0*/  SHFL.IDX P6, R14, R13, R12, R11 ;  /* 0x0000000c0d0e7389 */ /* 0x0002a400000c000b */
[----:B012---:R-:W-:Y:S01]  /*169d0*/  ENDCOLLECTIVE ;  /* 0x000000000000791b */ /* 0x007fe20003800000 */
.L_x_2353:
[----:B------:R-:W-:Y:S05]  /*169e0*/  BRA `(.L_x_2354) ;  /* 0xffffffc800e07947 */ /* 0x000fea000383ffff */
.L_x_2282:
[----:B0-----:R0:W2:Y:S02]  /*169f0*/  SYNCS.PHASECHK.TRANS64.TRYWAIT P0, [R17+URZ+0x38820], R0 ;  /* 0x03882000110075a7 */ /* 0x0010a4000800017f */
[----:B--2---:R-:W-:Y:S05]  /*16a00*/  @!P0 NANOSLEEP.SYNCS 0x989680 ;  /* 0x009896800000895d */ /* 0x004fea0003900000 */
[----:B------:R-:W2:Y:S02]  /*16a10*/  @!P0 SYNCS.PHASECHK.TRANS64 P0, [R17+URZ+0x38820], R0 ;  /* 0x03882000110085a7 */ /* 0x000ea4000800007f */
[----:B--2---:R-:W-:Y:S05]  /*16a20*/  @!P0 BRA `(.L_x_2282) ;  /* 0xfffffffc00f08947 */ /* 0x004fea000383ffff */
[----:B------:R-:W-:Y:S05]  /*16a30*/  BRA `(.L_x_2355) ;  /* 0xffffffcc00487947 */ /* 0x000fea000383ffff */
.L_x_2286:
[----:B-1----:R1:W2:Y:S02]  /*16a40*/  SYNCS.PHASECHK.TRANS64.TRYWAIT P0, [R6+URZ+0x38840], R3 ;  /* 0x03884003060075a7 */ /* 0x0022a4000800017f */
[----:B--2---:R-:W-:Y:S05]  /*16a50*/  @!P0 NANOSLEEP.SYNCS 0x989680 ;  /* 0x009896800000895d */ /* 0x004fea0003900000 */
[----:B------:R-:W2:Y:S02]  /*16a60*/  @!P0 SYNCS.PHASECHK.TRANS64 P0, [R6+URZ+0x38840], R3 ;  /* 0x03884003060085a7 */ /* 0x000ea4000800007f */
[----:B--2---:R-:W-:Y:S05]  /*16a70*/  @!P0 BRA `(.L_x_2286) ;  /* 0xfffffffc00f08947 */ /* 0x004fea000383ffff */
[----:B------:R-:W-:Y:S05]  /*16a80*/  BRA `(.L_x_2356) ;  /* 0xffffffd000087947 */ /* 0x000fea000383ffff */
.L_x_2287:
        /* <DEDUP_REMOVED lines=8> */
.L_x_2358:
[----:B------:R-:W-:Y:S05]  /*16b10*/  BSYNC B1 ;  /* 0x0000000000017941 */ /* 0x000fea0003800000 */
.L_x_2357:
[----:B------:R-:W-:Y:S01]  /*16b20*/  IMAD.MOV.U32 R13, RZ, RZ, R8 ;  /* 0x000000ffff0d7224 */ /* 0x000fe200078e0008 */
[----:B------:R-:W-:Y:S01]  /*16b30*/  LEA R9, R9, R17, 0x1 ;  /* 0x0000001109097211 */ /* 0x000fe200078e08ff */
        /* <DEDUP_REMOVED lines=8> */
.L_x_2359:
[----:B------:R-:W-:Y:S02]  /*16bc0*/  IMAD.MOV.U32 R13, RZ, RZ, R20 ;  /* 0x000000ffff0d7224 */ /* 0x000fe400078e0014 */
[----:B------:R-:W-:Y:S01]  /*16bd0*/  IMAD.MOV.U32 R12, RZ, RZ, 0x1 ;  /* 0x00000001ff0c7424 */ /* 0x000fe200078e00ff */
[----:B------:R-:W-:-:S13]  /*16be0*/  IADD3 R2, P0, R14, R0, RZ ;  /* 0x000000000e027210 */ /* 0x000fda0007f1e0ff */
[----:B------:R-:W-:Y:S05]  /*16bf0*/  WARPSYNC.COLLECTIVE R15, `(.L_x_2360) ;  /* 0x000000000f087348 */ /* 0x000fea0003c00000 */
[----:B------:R0:W1:Y:S02]  /*16c00*/  SHFL.IDX P6, R14, R13, R12, R11 ;  /* 0x0000000c0d0e7389 */ /* 0x00006400000c000b */
[----:B01----:R-:W-:Y:S01]  /*16c10*/  ENDCOLLECTIVE ;  /* 0x000000000000791b */ /* 0x003fe20003800000 */
.L_x_2360:
        /* <DEDUP_REMOVED lines=13> */
.L_x_2361:
[----:B------:R-:W-:Y:S02]  /*16cf0*/  IMAD.MOV.U32 R13, RZ, RZ, R20 ;  /* 0x000000ffff0d7224 */ /* 0x000fe400078e0014 */
[----:B------:R-:W-:Y:S01]  /*16d00*/  IMAD.MOV.U32 R12, RZ, RZ, 0x2 ;  /* 0x00000002ff0c7424 */ /* 0x000fe200078e00ff */
[----:B------:R-:W-:-:S13]  /*16d10*/  IADD3 R2, P0, R14, R0, RZ ;  /* 0x000000000e027210 */ /* 0x000fda0007f1e0ff */
[----:B------:R-:W-:Y:S05]  /*16d20*/  WARPSYNC.COLLECTIVE R15, `(.L_x_2362) ;  /* 0x000000000f087348 */ /* 0x000fea0003c00000 */
[----:B------:R0:W1:Y:S02]  /*16d30*/  SHFL.IDX P6, R14, R13, R12, R11 ;  /* 0x0000000c0d0e7389 */ /* 0x00006400000c000b */
[----:B01----:R-:W-:Y:S01]  /*16d40*/  ENDCOLLECTIVE ;  /* 0x000000000000791b */ /* 0x003fe20003800000 */
.L_x_2362:
        /* <DEDUP_REMOVED lines=13> */
.L_x_2363:
[----:B------:R-:W-:Y:S02]  /*16e20*/  IMAD.MOV.U32 R13, RZ, RZ, R20 ;  /* 0x000000ffff0d7224 */ /* 0x000fe400078e0014 */
[----:B------:R-:W-:Y:S01]  /*16e30*/  IMAD.MOV.U32 R12, RZ, RZ, 0x3 ;  /* 0x00000003ff0c7424 */ /* 0x000fe200078e00ff */
[----:B------:R-:W-:-:S13]  /*16e40*/  IADD3 R2, P0, R14, R0, RZ ;  /* 0x000000000e027210 */ /* 0x000fda0007f1e0ff */
[----:B------:R-:W-:Y:S05]  /*16e50*/  WARPSYNC.COLLECTIVE R15, `(.L_x_2364) ;  /* 0x000000000f087348 */ /* 0x000fea0003c00000 */
[----:B------:R0:W1:Y:S02]  /*16e60*/  SHFL.IDX P6, R14, R13, R12, R11 ;  /* 0x0000000c0d0e7389 */ /* 0x00006400000c000b */
[----:B01----:R-:W-:Y:S01]  /*16e70*/  ENDCOLLECTIVE ;  /* 0x000000000000791b */ /* 0x003fe20003800000 */
.L_x_2364:
        /* <DEDUP_REMOVED lines=13> */
.L_x_2365:
[----:B------:R-:W-:Y:S02]  /*16f50*/  IMAD.MOV.U32 R13, RZ, RZ, R20 ;  /* 0x000000ffff0d7224 */ /* 0x000fe400078e0014 */
[----:B------:R-:W-:Y:S01]  /*16f60*/  IMAD.MOV.U32 R12, RZ, RZ, 0x4 ;  /* 0x00000004ff0c7424 */ /* 0x000fe200078e00ff */
[----:B------:R-:W-:-:S13]  /*16f70*/  IADD3 R2, P0, R14, R0, RZ ;  /* 0x000000000e027210 */ /* 0x000fda0007f1e0ff */
[----:B------:R-:W-:Y:S05]  /*16f80*/  WARPSYNC.COLLECTIVE R15, `(.L_x_2366) ;  /* 0x000000000f087348 */ /* 0x000fea0003c00000 */
[----:B------:R0:W1:Y:S02]  /*16f90*/  SHFL.IDX P6, R14, R13, R12, R11 ;  /* 0x0000000c0d0e7389 */ /* 0x00006400000c000b */
[----:B01----:R-:W-:Y:S01]  /*16fa0*/  ENDCOLLECTIVE ;  /* 0x000000000000791b */ /* 0x003fe20003800000 */
.L_x_2366:
        /* <DEDUP_REMOVED lines=13> */
.L_x_2367:
[----:B------:R-:W-:Y:S05]  /*17080*/  BRA `(.L_x_2368) ;  /* 0xffffffcc00887947 */ /* 0x000fea000383ffff */
.L_x_2292:
[----:B0-----:R0:W1:Y:S02]  /*17090*/  SYNCS.PHASECHK.TRANS64.TRYWAIT P0, [R6+URZ+0x38860], R3 ;  /* 0x03886003060075a7 */ /* 0x001064000800017f */
[----:B-1----:R-:W-:Y:S05]  /*170a0*/  @!P0 NANOSLEEP.SYNCS 0x989680 ;  /* 0x009896800000895d */ /* 0x002fea0003900000 */
[----:B------:R-:W1:Y:S02]  /*170b0*/  @!P0 SYNCS.PHASECHK.TRANS64 P0, [R6+URZ+0x38860], R3 ;  /* 0x03886003060085a7 */ /* 0x000e64000800007f */
[----:B-1----:R-:W-:Y:S05]  /*170c0*/  @!P0 BRA `(.L_x_2292) ;  /* 0xfffffffc00f08947 */ /* 0x002fea000383ffff */
[----:B------:R-:W-:Y:S05]  /*170d0*/  BRA `(.L_x_2369) ;  /* 0xffffffcc00e87947 */ /* 0x000fea000383ffff */
.L_x_2293:
        /* <DEDUP_REMOVED lines=8> */
.L_x_2371:
[----:B------:R-:W-:Y:S05]  /*17160*/  BSYNC B1 ;  /* 0x0000000000017941 */ /* 0x000fea0003800000 */
.L_x_2370:
        /* <DEDUP_REMOVED lines=9> */
.L_x_2372:
[----:B------:R-:W-:Y:S02]  /*17200*/  IMAD.MOV.U32 R13, RZ, RZ, R19 ;  /* 0x000000ffff0d7224 */ /* 0x000fe400078e0013 */
[----:B------:R-:W-:Y:S01]  /*17210*/  IMAD.MOV.U32 R12, RZ, RZ, 0x1 ;  /* 0x00000001ff0c7424 */ /* 0x000fe200078e00ff */
[----:B------:R-:W-:-:S13]  /*17220*/  IADD3 R2, P0, R14, R0, RZ ;  /* 0x000000000e027210 */ /* 0x000fda0007f1e0ff */
[----:B------:R-:W-:Y:S05]  /*17230*/  WARPSYNC.COLLECTIVE R15, `(.L_x_2373) ;  /* 0x000000000f087348 */ /* 0x000fea0003c00000 */
[----:B------:R0:W1:Y:S02]  /*17240*/  SHFL.IDX P6, R14, R13, R12, R11 ;  /* 0x0000000c0d0e7389 */ /* 0x00006400000c000b */
[----:B01----:R-:W-:Y:S01]  /*17250*/  ENDCOLLECTIVE ;  /* 0x000000000000791b */ /* 0x003fe20003800000 */
.L_x_2373:
        /* <DEDUP_REMOVED lines=17> */
.L_x_2374:
[----:B------:R-:W-:Y:S02]  /*17370*/  IMAD.MOV.U32 R13, RZ, RZ, R19 ;  /* 0x000000ffff0d7224 */ /* 0x000fe400078e0013 */
[----:B------:R-:W-:Y:S01]  /*17380*/  IMAD.MOV.U32 R12, RZ, RZ, 0x2 ;  /* 0x00000002ff0c7424 */ /* 0x000fe200078e00ff */
[----:B------:R-:W-:-:S13]  /*17390*/  IADD3 R2, P0, R14, R0, RZ ;  /* 0x000000000e027210 */ /* 0x000fda0007f1e0ff */
[----:B------:R-:W-:Y:S05]  /*173a0*/  WARPSYNC.COLLECTIVE R15, `(.L_x_2375) ;  /* 0x000000000f087348 */ /* 0x000fea0003c00000 */
[----:B------:R0:W1:Y:S02]  /*173b0*/  SHFL.IDX P6, R14, R13, R12, R11 ;  /* 0x0000000c0d0e7389 */ /* 0x00006400000c000b */
[----:B01----:R-:W-:Y:S01]  /*173c0*/  ENDCOLLECTIVE ;  /* 0x000000000000791b */ /* 0x003fe20003800000 */
.L_x_2375:
        /* <DEDUP_REMOVED lines=17> */
.L_x_2376:
[----:B------:R-:W-:Y:S02]  /*174e0*/  IMAD.MOV.U32 R13, RZ, RZ, R19 ;  /* 0x000000ffff0d7224 */ /* 0x000fe400078e0013 */
[----:B------:R-:W-:Y:S01]  /*174f0*/  IMAD.MOV.U32 R12, RZ, RZ, 0x3 ;  /* 0x00000003ff0c7424 */ /* 0x000fe200078e00ff */
[----:B------:R-:W-:-:S13]  /*17500*/  IADD3 R2, P0, R14, R0, RZ ;  /* 0x000000000e027210 */ /* 0x000fda0007f1e0ff */
[----:B------:R-:W-:Y:S05]  /*17510*/  WARPSYNC.COLLECTIVE R15, `(.L_x_2377) ;  /* 0x000000000f087348 */ /* 0x000fea0003c00000 */
[----:B------:R0:W1:Y:S02]  /*17520*/  SHFL.IDX P6, R14, R13, R12, R11 ;  /* 0x0000000c0d0e7389 */ /* 0x00006400000c000b */
[----:B01----:R-:W-:Y:S01]  /*17530*/  ENDCOLLECTIVE ;  /* 0x000000000000791b */ /* 0x003fe20003800000 */
.L_x_2377:
        /* <DEDUP_REMOVED lines=17> */
.L_x_2378:
[----:B------:R-:W-:Y:S02]  /*17650*/  IMAD.MOV.U32 R13, RZ, RZ, R19 ;  /* 0x000000ffff0d7224 */ /* 0x000fe400078e0013 */
[----:B------:R-:W-:Y:S01]  /*17660*/  IMAD.MOV.U32 R12, RZ, RZ, 0x4 ;  /* 0x00000004ff0c7424 */ /* 0x000fe200078e00ff */
[----:B------:R-:W-:-:S13]  /*17670*/  IADD3 R2, P0, R14, R0, RZ ;  /* 0x000000000e027210 */ /* 0x000fda0007f1e0ff */
[----:B------:R-:W-:Y:S05]  /*17680*/  WARPSYNC.COLLECTIVE R15, `(.L_x_2379) ;  /* 0x000000000f087348 */ /* 0x000fea0003c00000 */
[----:B------:R0:W1:Y:S02]  /*17690*/  SHFL.IDX P6, R14, R13, R12, R11 ;  /* 0x0000000c0d0e7389 */ /* 0x00006400000c000b */
[----:B01----:R-:W-:Y:S01]  /*176a0*/  ENDCOLLECTIVE ;  /* 0x000000000000791b */ /* 0x003fe20003800000 */
.L_x_2379:
        /* <DEDUP_REMOVED lines=12> */
.L_x_2380:
        /* <DEDUP_REMOVED lines=9> */
.L_x_2301:
[----:B0-----:R0:W2:Y:S02]  /*17800*/  SYNCS.PHASECHK.TRANS64.TRYWAIT P0, [R4+URZ+0x38860], R3 ;  /* 0x03886003040075a7 */ /* 0x0010a4000800017f */
[----:B--2---:R-:W-:Y:S05]  /*17810*/  @!P0 NANOSLEEP.SYNCS 0x989680 ;  /* 0x009896800000895d */ /* 0x004fea0003900000 */
[----:B------:R-:W2:Y:S02]  /*17820*/  @!P0 SYNCS.PHASECHK.TRANS64 P0, [R4+URZ+0x38860], R3 ;  /* 0x03886003040085a7 */ /* 0x000ea4000800007f */
[----:B--2---:R-:W-:Y:S05]  /*17830*/  @!P0 BRA `(.L_x_2301) ;  /* 0xfffffffc00f08947 */ /* 0x004fea000383ffff */
[----:B------:R-:W-:Y:S05]  /*17840*/  BRA `(.L_x_2382) ;  /* 0xffffffd000407947 */ /* 0x000fea000383ffff */
.L_x_2302:
        /* <DEDUP_REMOVED lines=8> */
.L_x_2384:
[----:B------:R-:W-:Y:S05]  /*178d0*/  BSYNC B0 ;  /* 0x0000000000007941 */ /* 0x000fea0003800000 */
.L_x_2383:
        /* <DEDUP_REMOVED lines=9> */
.L_x_2385:
[----:B------:R-:W-:Y:S02]  /*17970*/  IMAD.MOV.U32 R13, RZ, RZ, R19 ;  /* 0x000000ffff0d7224 */ /* 0x000fe400078e0013 */
[----:B------:R-:W-:Y:S01]  /*17980*/  IMAD.MOV.U32 R12, RZ, RZ, 0x1 ;  /* 0x00000001ff0c7424 */ /* 0x000fe200078e00ff */
[----:B------:R-:W-:-:S13]  /*17990*/  IADD3 R2, P0, R14, R6, RZ ;  /* 0x000000060e027210 */ /* 0x000fda0007f1e0ff */
[----:B------:R-:W-:Y:S05]  /*179a0*/  WARPSYNC.COLLECTIVE R15, `(.L_x_2386) ;  /* 0x000000000f087348 */ /* 0x000fea0003c00000 */
[----:B------:R0:W1:Y:S02]  /*179b0*/  SHFL.IDX P6, R14, R13, R12, R11 ;  /* 0x0000000c0d0e7389 */ /* 0x00006400000c000b */
[----:B01----:R-:W-:Y:S01]  /*179c0*/  ENDCOLLECTIVE ;  /* 0x000000000000791b */ /* 0x003fe20003800000 */
.L_x_2386:
[----:B------:R-:W-:Y:S01]  /*179d0*/  IMAD.X R3, RZ, RZ, R0, P0 ;  /* 0x000000ffff037224 */ /* 0x000fe200000e0600 */
[----:B------:R-:W-:Y:S01]  /*179e0*/  ISETP.LT.OR P0, PT, R5, 0x1, P5 ;  /* 0x000000010500780c */ /* 0x000fe20002f01670 */
[----:B------:R-:W-:Y:S01]  /*179f0*/  IMAD R0, R8, 0x2, R17 ;  /* 0x0000000208007824 */ /* 0x000fe200078e0211 */
        /* <DEDUP_REMOVED lines=10> */
.L_x_2387:
        /* <DEDUP_REMOVED lines=14> */
.L_x_2388:
        /* <DEDUP_REMOVED lines=12> */
.L_x_2389:
        /* <DEDUP_REMOVED lines=14> */
.L_x_2390:
        /* <DEDUP_REMOVED lines=12> */
.L_x_2391:
        /* <DEDUP_REMOVED lines=14> */
.L_x_2392:
        /* <DEDUP_REMOVED lines=12> */
.L_x_2393:
        /* <DEDUP_REMOVED lines=9> */
.L_x_2307:
        /* <DEDUP_REMOVED lines=8> */
.L_x_2396:
[----:B------:R-:W-:Y:S05]  /*18090*/  BSYNC B0 ;  /* 0x0000000000007941 */ /* 0x000fea0003800000 */
.L_x_2395:
[----:B------:R-:W-:Y:S05]  /*180a0*/  BRA `(.L_x_2397) ;  /* 0xffffffcc00d47947 */ /* 0x000fea000383ffff */
.L_x_2310:
[----:B-1----:R1:W2:Y:S02]  /*180b0*/  SYNCS.PHASECHK.TRANS64.TRYWAIT P0, [R4+URZ+0x38820], R0 ;  /* 0x03882000040075a7 */ /* 0x0022a4000800017f */
[----:B--2---:R-:W-:Y:S05]  /*180c0*/  @!P0 NANOSLEEP.SYNCS 0x989680 ;  /* 0x009896800000895d */ /* 0x004fea0003900000 */
[----:B------:R-:W2:Y:S02]  /*180d0*/  @!P0 SYNCS.PHASECHK.TRANS64 P0, [R4+URZ+0x38820], R0 ;  /* 0x03882000040085a7 */ /* 0x000ea4000800007f */
[----:B--2---:R-:W-:Y:S05]  /*180e0*/  @!P0 BRA `(.L_x_2310) ;  /* 0xfffffffc00f08947 */ /* 0x004fea000383ffff */
[----:B------:R-:W-:Y:S05]  /*180f0*/  BRA `(.L_x_2398) ;  /* 0xffffffd0001c7947 */ /* 0x000fea000383ffff */
.L_x_2311:
        /* <DEDUP_REMOVED lines=11> */
.L_x_2400:
[----:B------:R-:W-:Y:S05]  /*181b0*/  BSYNC B0 ;  /* 0x0000000000007941 */ /* 0x000fea0003800000 */
.L_x_2399:
[----:B------:R-:W-:Y:S05]  /*181c0*/  BRA `(.L_x_2401) ;  /* 0xffffffd000047947 */ /* 0x000fea000383ffff */
.L_x_2314:
[----:B------:R-:W-:Y:S01]  /*181d0*/  BSSY B1, `(.L_x_2402) ;  /* 0x0000006000017945 */ /* 0x000fe20003800000 */
[----:B------:R-:W-:-:S07]  /*181e0*/  IMAD.MOV.U32 R15, RZ, RZ, -0x1 ;  /* 0xffffffffff0f7424 */ /* 0x000fce00078e00ff */
[----:B01---5:R-:W-:Y:S05]  /*181f0*/  WARPSYNC.COLLECTIVE R15, `(.L_x_2403) ;  /* 0x000000000f0c7348 */ /* 0x023fea0003c00000 */
[----:B------:R-:W-:Y:S02]  /*18200*/  ELECT P6, UR62, PT ;  /* 0x00000000003e782f */ /* 0x000fe400038c0000 */
[----:B------:R-:W-:Y:S01]  /*18210*/  MOV R14, UR62 ;  /* 0x0000003e000e7c02 */ /* 0x000fe20008000f00 */
[----:B01---5:R-:W-:Y:S10]  /*18220*/  ENDCOLLECTIVE ;  /* 0x000000000000791b */ /* 0x023ff40003800000 */
.L_x_2403:
[----:B------:R-:W-:Y:S05]  /*18230*/  BSYNC B1 ;  /* 0x0000000000017941 */ /* 0x000fea0003800000 */
.L_x_2402:
[----:B------:R-:W-:Y:S05]  /*18240*/  BRA `(.L_x_2404) ;  /* 0xffffffcc00fc7947 */ /* 0x000fea000383ffff */
.L_x_2316:
[----:B-1----:R1:W2:Y:S02]  /*18250*/  SYNCS.PHASECHK.TRANS64.TRYWAIT P1, [R5+URZ+0x38840], R0 ;  /* 0x03884000050075a7 */ /* 0x0022a4000802017f */
[----:B--2---:R-:W-:Y:S05]  /*18260*/  @!P1 NANOSLEEP.SYNCS 0x989680 ;  /* 0x009896800000995d */ /* 0x004fea0003900000 */
[----:B------:R-:W2:Y:S02]  /*18270*/  @!P1 SYNCS.PHASECHK.TRANS64 P1, [R5+URZ+0x38840], R0 ;  /* 0x03884000050095a7 */ /* 0x000ea4000802007f */
[----:B--2---:R-:W-:Y:S05]  /*18280*/  @!P1 BRA `(.L_x_2316) ;  /* 0xfffffffc00f09947 */ /* 0x004fea000383ffff */
[----:B------:R-:W-:Y:S05]  /*18290*/  BRA `(.L_x_2405) ;  /* 0xffffffd000247947 */ /* 0x000fea000383ffff */
.L_x_2318:
[----:B--2---:R2:W3:Y:S02]  /*182a0*/  SYNCS.PHASECHK.TRANS64.TRYWAIT P1, [R23+URZ+0x38840], R2 ;  /* 0x03884002170075a7 */ /* 0x0044e4000802017f */
[----:B---3--:R-:W-:Y:S05]  /*182b0*/  @!P1 NANOSLEEP.SYNCS 0x989680 ;  /* 0x009896800000995d */ /* 0x008fea0003900000 */
[----:B------:R-:W3:Y:S02]  /*182c0*/  @!P1 SYNCS.PHASECHK.TRANS64 P1, [R23+URZ+0x38840], R2 ;  /* 0x03884002170095a7 */ /* 0x000ee4000802007f */
[----:B---3--:R-:W-:Y:S05]  /*182d0*/  @!P1 BRA `(.L_x_2318) ;  /* 0xfffffffc00f09947 */ /* 0x008fea000383ffff */
[----:B------:R-:W-:Y:S05]  /*182e0*/  BRA `(.L_x_2406) ;  /* 0xffffffd000307947 */ /* 0x000fea000383ffff */
.L_x_2320:
[----:B---3--:R3:W4:Y:S02]  /*182f0*/  SYNCS.PHASECHK.TRANS64.TRYWAIT P1, [R5+URZ+0x38860], R0 ;  /* 0x03886000050075a7 */ /* 0x008724000802017f */
[----:B----4-:R-:W-:Y:S05]  /*18300*/  @!P1 NANOSLEEP.SYNCS 0x989680 ;  /* 0x009896800000995d */ /* 0x010fea0003900000 */
[----:B------:R-:W4:Y:S02]  /*18310*/  @!P1 SYNCS.PHASECHK.TRANS64 P1, [R5+URZ+0x38860], R0 ;  /* 0x03886000050095a7 */ /* 0x000f24000802007f */
[----:B----4-:R-:W-:Y:S05]  /*18320*/  @!P1 BRA `(.L_x_2320) ;  /* 0xfffffffc00f09947 */ /* 0x010fea000383ffff */
[----:B------:R-:W-:Y:S05]  /*18330*/  BRA `(.L_x_2407) ;  /* 0xffffffd0002c7947 */ /* 0x000fea000383ffff */
.L_x_2408:
        /* <DEDUP_REMOVED lines=12> */
.L_x_15830:


//--------------------- .text._ZN7cutlass13device_kernelIN5flash11enable_sm90INS1_16FlashAttnFwdSm90INS1_25CollectiveMainloopFwdSm90ILi2EN4cute5tupleIJNS5_1CILi1EEES8_S8_EEENS6_IJNS7_ILi128EEENS7_ILi80EEENS7_ILi256EEEEEELi256ENS_10bfloat16_tEfNS_4arch4Sm90ELb1ELb0ELb0ELb1ELb1ELb0ELb0ELb1ELb1ELb1ELb0ELb0EEENS1_21CollectiveEpilogueFwdINS6_IJSA_SC_SB_EEES9_SE_SG_Li256ELb1ELb1ELb0ELb0EEENS1_36VarlenDynamicPersistentTileSchedulerILi128ELi80ELi256ELi128ELb0ELb1ELb1ELb1ELb1ELb1EEEEEEEEEvNT_6ParamsE --------------------------
	.section	.text._ZN7cutlass13device_kernelIN5flash11enable_sm90INS1_16FlashAttnFwdSm90INS1_25CollectiveMainloopFwdSm90ILi2EN4cute5tupleIJNS5_1CILi1EEES8_S8_EEENS6_IJNS7_ILi128EEENS7_ILi80EEENS7_ILi256EEEEEELi256ENS_10bfloat16_tEfNS_4arch4Sm90ELb1ELb0ELb0ELb1ELb1ELb0ELb0ELb1ELb1ELb1ELb0ELb0EEENS1_21CollectiveEpilogueFwdINS6_IJSA_SC_SB_EEES9_SE_SG_Li256ELb1ELb1ELb0ELb0EEENS1_36VarlenDynamicPersistentTileSchedulerILi128ELi80ELi256ELi128ELb0ELb1ELb1ELb1ELb1ELb1EEEEEEEEEvNT_6ParamsE,"ax",@progbits
	.align	128
.text._ZN7cutlass13device_kernelIN5flash11enable_sm90INS1_16FlashAttnFwdSm90INS1_25CollectiveMainloopFwdSm90ILi2EN4cute5tupleIJNS5_1CILi1EEES8_S8_EEENS6_IJNS7_ILi128EEENS7_ILi80EEENS7_ILi256EEEEEELi256ENS_10bfloat16_tEfNS_4arch4Sm90ELb1ELb0ELb0ELb1ELb1ELb0ELb0ELb1ELb1ELb1ELb0ELb0EEENS1_21CollectiveEpilogueFwdINS6_IJSA_SC_SB_EEES9_SE_SG_Li256ELb1ELb1ELb0ELb0EEENS1_36VarlenDynamicPersistentTileSchedulerILi128ELi80ELi256ELi128ELb0ELb1ELb1ELb1ELb1ELb1EEEEEEEEEvNT_6ParamsE:
        .type           _ZN7cutlass13device_kernelIN5flash11enable_sm90INS1_16FlashAttnFwdSm90INS1_25CollectiveMainloopFwdSm90ILi2EN4cute5tupleIJNS5_1CILi1EEES8_S8_EEENS6_IJNS7_ILi128EEENS7_ILi80EEENS7_ILi256EEEEEELi256ENS_10bfloat16_tEfNS_4arch4Sm90ELb1ELb0ELb0ELb1ELb1ELb0ELb0ELb1ELb1ELb1ELb0ELb0EEENS1_21CollectiveEpilogueFwdINS6_IJSA_SC_SB_EEES9_SE_SG_Li256ELb1ELb1ELb0ELb0EEENS1_36VarlenDynamicPersistentTileSchedulerILi128ELi80ELi256ELi128ELb0ELb1ELb1ELb1ELb1ELb1EEEEEEEEEvNT_6ParamsE,@function
        .size           _ZN7cutlass13device_kernelIN5flash11enable_sm90INS1_16FlashAttnFwdSm90INS1_25CollectiveMainloopFwdSm90ILi2EN4cute5tupleIJNS5_1CILi1EEES8_S8_EEENS6_IJNS7_ILi128EEENS7_ILi80EEENS7_ILi256EEEEEELi256ENS_10bfloat16_tEfNS_4arch4Sm90ELb1ELb0ELb0ELb1ELb1ELb0ELb0ELb1ELb1ELb1ELb0ELb0EEENS1_21CollectiveEpilogueFwdINS6_IJSA_SC_SB_EEES9_SE_SG_Li256ELb1ELb1ELb0ELb0EEENS1_36VarlenDynamicPersistentTileSchedulerILi128ELi80ELi256ELi128ELb0ELb1ELb1ELb1ELb1ELb1EEEEEEEEEvNT_6ParamsE,(.L_x_15831 - _ZN7cutlass13device_kernelIN5flash11enable_sm90INS1_16FlashAttnFwdSm90INS1_25CollectiveMainloopFwdSm90ILi2EN4cute5tupleIJNS5_1CILi1EEES8_S8_EEENS6_IJNS7_ILi128EEENS7_ILi80EEENS7_ILi256EEEEEELi256ENS_10bfloat16_tEfNS_4arch4Sm90ELb1ELb0ELb0ELb1ELb1ELb0ELb0ELb1ELb1ELb1ELb0ELb0EEENS1_21CollectiveEpilogueFwdINS6_IJSA_SC_SB_EEES9_SE_SG_Li256ELb1ELb1ELb0ELb0EEENS1_36VarlenDynamicPersistentTileSchedulerILi128ELi80ELi256ELi128ELb0ELb1ELb1ELb1ELb1ELb1EEEEEEEEEvNT_6ParamsE)
        .other          _ZN7cutlass13device_kernelIN5flash11enable_sm90INS1_16FlashAttnFwdSm90INS1_25CollectiveMainloopFwdSm90ILi2EN4cute5tupleIJNS5_1CILi1EEES8_S8_EEENS6_IJNS7_ILi128EEENS7_ILi80EEENS7_ILi256EEEEEELi256ENS_10bfloat16_tEfNS_4arch4Sm90ELb1ELb0ELb0ELb1ELb1ELb0ELb0ELb1ELb1ELb1ELb0ELb0EEENS1_21CollectiveEpilogueFwdINS6_IJSA_SC_SB_EEES9_SE_SG_Li256ELb1ELb1ELb0ELb0EEENS1_36VarlenDynamicPersistentTileSchedulerILi128ELi80ELi256ELi128ELb0ELb1ELb1ELb1ELb1ELb1EEEEEEEEEvNT_6ParamsE,@"STO_CUDA_ENTRY STV_DEFAULT"
_ZN7cutlass13device_kernelIN5flash11enable_sm90INS1_16FlashAttnFwdSm90INS1_25CollectiveMainloopFwdSm90ILi2EN4cute5tupleIJNS5_1CILi1EEES8_S8_EEENS6_IJNS7_ILi128EEENS7_ILi80EEENS7_ILi256EEEEEELi256ENS_10bfloat16_tEfNS_4arch4Sm90ELb1ELb0ELb0ELb1ELb1ELb0ELb0ELb1ELb1ELb1ELb0ELb0EEENS1_21CollectiveEpilogueFwdINS6_IJSA_SC_SB_EEES9_SE_SG_Li256ELb1ELb1ELb0ELb0EEENS1_36VarlenDynamicPersistentTileSchedulerILi128ELi80ELi256ELi128ELb0ELb1ELb1ELb1ELb1ELb1EEEEEEEEEvNT_6ParamsE:
        /* <DEDUP_REMOVED lines=45> */
.L_x_2409:
        /* <DEDUP_REMOVED lines=22> */
.L_x_2410:
        /* <DEDUP_REMOVED lines=18> */
.L_x_2411:
        /* <DEDUP_REMOVED lines=22> */
.L_x_2412:
        /* <DEDUP_REMOVED lines=23> */
.L_x_2413:
        /* <DEDUP_REMOVED lines=10> */
.L_x_2415:
        /* <DEDUP_REMOVED lines=18> */
[----:B------:R-:W0:Y:S02]  /*09e0*/  S2R R0, SR_TID.X ;  /* 0x0000000000007919 */ /* 0x000e240000002100 */
[----:B0-----:R-:W-:-:S05]  /*09f0*/  VIADD R12, R0, 0xffffff80 ;  /* 0xffffff80000c7836 */ /* 0x001fca0000000000 */
[----:B------:R-:W-:-:S04]  /*0a00*/  SHF.R.S32.HI R0, RZ, 0x1f, R12 ;  /* 0x0000001fff007819 */ /* 0x000fc8000001140c */
[CC--:B------:R-:W-:Y:S02]  /*0a10*/  LEA.HI R3, R0.reuse, R12.reuse, RZ, 0x4 ;  /* 0x0000000c00037211 */ /* 0x0c0fe400078f20ff */
[CC--:B------:R-:W-:Y:S02]  /*0a20*/  LEA.HI R4, R0.reuse, R12.reuse, RZ, 0x5 ;  /* 0x0000000c00047211 */ /* 0x0c0fe400078f28ff */
[----:B------:R-:W-:Y:S02]  /*0a30*/  SHF.R.S32.HI R6, RZ, 0x4, R3 ;  /* 0x00000004ff067819 */ /* 0x000fe40000011403 */
[----:B------:R-:W-:Y:S01]  /*0a40*/  LEA.HI R11, R0, R12, RZ, 0x2 ;  /* 0x0000000c000b7211 */ /* 0x000fe200078f10ff */
[----:B------:R-:W-:Y:S01]  /*0a50*/  IMAD.SHL.U32 R5, R4, 0x20, RZ ;  /* 0x0000002004057824 */ /* 0x000fe200078e00ff */
[C---:B------:R-:W-:Y:S02]  /*0a60*/  LOP3.LUT R4, R3.reuse, 0x3fffff0, RZ, 0xc0, !PT ;  /* 0x03fffff003047812 */ /* 0x040fe400078ec0ff */
[----:B------:R-:W-:-:S02]  /*0a70*/  LEA.HI R3, R3, R6, RZ, 0x1 ;  /* 0x0000000603037211 */ /* 0x000fc400078f08ff */
[----:B------:R-:W-:Y:S01]  /*0a80*/  LOP3.LUT R11, R11, 0xfffffffc, RZ, 0xc0, !PT ;  /* 0xfffffffc0b0b7812 */ /* 0x000fe200078ec0ff */
[C---:B------:R-:W-:Y:S01]  /*0a90*/  IMAD.IADD R4, R12.reuse, 0x1, -R4 ;  /* 0x000000010c047824 */ /* 0x040fe200078e0a04 */
[----:B------:R-:W-:Y:S02]  /*0aa0*/  LOP3.LUT R5, R5, 0xfffffc00, RZ, 0xc0, !PT ;  /* 0xfffffc0005057812 */ /* 0x000fe400078ec0ff */
[----:B------:R-:W-:Y:S01]  /*0ab0*/  LOP3.LUT R3, R3, 0x1ffffffe, RZ, 0xc0, !PT ;  /* 0x1ffffffe03037812 */ /* 0x000fe200078ec0ff */
[----:B------:R-:W-:Y:S02]  /*0ac0*/  IMAD.IADD R11, R12, 0x1, -R11 ;  /* 0x000000010c0b7824 */ /* 0x000fe400078e0a0b */
[----:B------:R-:W-:Y:S02]  /*0ad0*/  IMAD R4, R4, 0x40, R5 ;  /* 0x0000004004047824 */ /* 0x000fe400078e0205 */
[----:B------:R-:W-:Y:S01]  /*0ae0*/  IMAD.IADD R3, R6, 0x1, -R3 ;  /* 0x0000000106037824 */ /* 0x000fe200078e0a03 */
[----:B------:R-:W-:-:S03]  /*0af0*/  LEA.HI R5, R11, R11, RZ, 0x1 ;  /* 0x0000000b0b057211 */ /* 0x000fc600078f08ff */
[----:B------:R-:W-:Y:S01]  /*0b00*/  IMAD R3, R3, 0x8, R4 ;  /* 0x0000000803037824 */ /* 0x000fe200078e0204 */
[----:B------:R-:W-:-:S04]  /*0b10*/  LOP3.LUT R6, R5, 0x1ffffffe, RZ, 0xc0, !PT ;  /* 0x1ffffffe05067812 */ /* 0x000fc800078ec0ff */
[----:B------:R0:W-:Y:S01]  /*0b20*/  STL [R1+0x4], R3 ;  /* 0x0000040301007387 */ /* 0x0001e20000100800 */
[----:B------:R-:W-:Y:S01]  /*0b30*/  IMAD.IADD R6, R11, 0x1, -R6 ;  /* 0x000000010b067824 */ /* 0x000fe200078e0a06 */
[----:B--2---:R-:W-:Y:S02]  /*0b40*/  R2UR UR4, R2 ;  /* 0x00000000020472ca */ /* 0x004fe400000e0000 */
[CC--:B------:R-:W-:Y:S02]  /*0b50*/  LEA.HI R2, R0.reuse, R12.reuse, RZ, 0x7 ;  /* 0x0000000c00027211 */ /* 0x0c0fe400078f38ff */
[----:B------:R-:W-:Y:S02]  /*0b60*/  LEA.HI R0, R0, R12, RZ, 0x3 ;  /* 0x0000000c00007211 */ /* 0x000fe400078f18ff */
[----:B------:R-:W-:Y:S02]  /*0b70*/  LOP3.LUT R226, R2, 0xffffff80, RZ, 0xc0, !PT ;  /* 0xffffff8002e27812 */ /* 0x000fe400078ec0ff */
[----:B------:R-:W-:-:S02]  /*0b80*/  SHF.R.S32.HI R227, RZ, 0x7, R2 ;  /* 0x00000007ffe37819 */ /* 0x000fc40000011402 */
[----:B------:R-:W-:Y:S01]  /*0b90*/  LOP3.LUT R220, R0, 0xfffffff8, RZ, 0xc0, !PT ;  /* 0xfffffff800dc7812 */ /* 0x000fe200078ec0ff */
[----:B------:R-:W-:Y:S01]  /*0ba0*/  IMAD.IADD R226, R12, 0x1, -R226 ;  /* 0x000000010ce27824 */ /* 0x000fe200078e0ae2 */
[----:B------:R-:W-:Y:S01]  /*0bb0*/  LEA.HI R2, R2, R227, RZ, 0x1 ;  /* 0x000000e302027211 */ /* 0x000fe200078f08ff */
[----:B------:R-:W-:Y:S01]  /*0bc0*/  ULOP3.LUT UR7, UR4, 0x1, URZ, 0xfc, !UPT ;  /* 0x0000000104077892 */ /* 0x000fe2000f8efc3f */
[----:B------:R-:W-:Y:S02]  /*0bd0*/  IADD3 R220, R12, -R220, RZ ;  /* 0x800000dc0cdc7210 */ /* 0x000fe40007ffe0ff */
[----:B------:R-:W-:Y:S01]  /*0be0*/  SHF.R.S32.HI R7, RZ, 0x1f, R226 ;  /* 0x0000001fff077819 */ /* 0x000fe200000114e2 */
[----:B------:R-:W-:Y:S01]  /*0bf0*/  UMOV UR4, URZ ;  /* 0x0000003f00047c82 */ /* 0x000fe20008000000 */
[----:B------:R-:W-:Y:S01]  /*0c00*/  LOP3.LUT R2, R2, 0x3fffffe, RZ, 0xc0, !PT ;  /* 0x03fffffe02027812 */ /* 0x000fe200078ec0ff */
[----:B------:R-:W-:Y:S01]  /*0c10*/  IMAD.SHL.U32 R22, R220, 0x8, RZ ;  /* 0x00000008dc167824 */ /* 0x000fe200078e00ff */
[CC--:B------:R-:W-:Y:S01]  /*0c20*/  LEA.HI R8, R7.reuse, R226.reuse, RZ, 0x2 ;  /* 0x000000e207087211 */ /* 0x0c0fe200078f10ff */
[----:B0-----:R-:W-:Y:S01]  /*0c30*/  IMAD.U32 R3, RZ, RZ, UR7 ;  /* 0x00000007ff037e24 */ /* 0x001fe2000f8e00ff */
[----:B------:R-:W-:Y:S01]  /*0c40*/  LEA.HI R7, R7, R226, RZ, 0x5 ;  /* 0x000000e207077211 */ /* 0x000fe200078f28ff */
[----:B------:R-:W-:Y:S01]  /*0c50*/  IMAD.IADD R2, R227, 0x1, -R2 ;  /* 0x00000001e3027824 */ /* 0x000fe200078e0a02 */
[--C-:B------:R-:W-:Y:S01]  /*0c60*/  SHF.R.S32.HI R9, RZ, 0x2, R8.reuse ;  /* 0x00000002ff097819 */ /* 0x100fe20000011408 */
[C---:B------:R-:W-:Y:S01]  /*0c70*/  VIADD R218, R22.reuse, 0x40 ;  /* 0x0000004016da7836 */ /* 0x040fe20000000000 */
[----:B------:R-:W-:Y:S01]  /*0c80*/  SHF.R.S32.HI R10, RZ, 0x1f, R8 ;  /* 0x0000001fff0a7819 */ /* 0x000fe20000011408 */
[C---:B------:R-:W-:Y:S01]  /*0c90*/  VIADD R217, R22.reuse, 0x80 ;  /* 0x0000008016d97836 */ /* 0x040fe20000000000 */
[----:B------:R-:W-:Y:S01]  /*0ca0*/  SHF.R.S32.HI R7, RZ, 0x5, R7 ;  /* 0x00000005ff077819 */ /* 0x000fe20000011407 */
[----:B------:R-:W-:Y:S01]  /*0cb0*/  VIADD R219, R22, 0xc0 ;  /* 0x000000c016db7836 */ /* 0x000fe20000000000 */
[----:B------:R-:W-:Y:S01]  /*0cc0*/  LEA.HI R10, R10, R9, RZ, 0x3 ;  /* 0x000000090a0a7211 */ /* 0x000fe200078f18ff */
[----:B------:R-:W-:Y:S01]  /*0cd0*/  IMAD.U32 R225, RZ, RZ, UR4 ;  /* 0x00000004ffe17e24 */ /* 0x000fe2000f8e00ff */
[----:B------:R-:W-:Y:S01]  /*0ce0*/  LOP3.LUT R215, R8, 0x7ffffffc, RZ, 0xc0, !PT ;  /* 0x7ffffffc08d77812 */ /* 0x000fe200078ec0ff */
[----:B------:R-:W-:Y:S01]  /*0cf0*/  IMAD.U32 R17, RZ, RZ, UR4 ;  /* 0x00000004ff117e24 */ /* 0x000fe2000f8e00ff */
[----:B------:R-:W-:-:S02]  /*0d00*/  LOP3.LUT R10, R10, 0xfffffff8, RZ, 0xc0, !PT ;  /* 0xfffffff80a0a7812 */ /* 0x000fc400078ec0ff */
[----:B------:R-:W-:Y:S01]  /*0d10*/  SHF.R.S32.HI R224, RZ, 0x3, R0 ;  /* 0x00000003ffe07819 */ /* 0x000fe20000011400 */
[----:B------:R-:W-:Y:S01]  /*0d20*/  IMAD.IADD R215, R226, 0x1, -R215 ;  /* 0x00000001e2d77824 */ /* 0x000fe200078e0ad7 */
[----:B------:R-:W-:Y:S01]  /*0d30*/  SHF.R.S32.HI R0, RZ, 0x1f, R22 ;  /* 0x0000001fff007819 */ /* 0x000fe20000011416 */
[----:B------:R-:W-:Y:S01]  /*0d40*/  IMAD.IADD R10, R9, 0x1, -R10 ;  /* 0x00000001090a7824 */ /* 0x000fe200078e0a0a */
[----:B------:R-:W-:Y:S02]  /*0d50*/  SHF.R.S32.HI R4, RZ, 0x1f, R218 ;  /* 0x0000001fff047819 */ /* 0x000fe400000114da */
[----:B------:R-:W-:Y:S01]  /*0d60*/  SHF.R.S32.HI R0, RZ, 0x1f, R219 ;  /* 0x0000001fff007819 */ /* 0x000fe200000114db */
[----:B------:R-:W-:-:S04]  /*0d70*/  IMAD R7, R7, 0x10, R10 ;  /* 0x0000001007077824 */ /* 0x000fc800078e020a */
[----:B------:R-:W-:Y:S02]  /*0d80*/  IMAD R2, R2, 0x40, R7 ;  /* 0x0000004002027824 */ /* 0x000fe400078e0207 */
[----:B------:R-:W-:Y:S02]  /*0d90*/  IMAD.MOV.U32 R7, RZ, RZ, R15 ;  /* 0x000000ffff077224 */ /* 0x000fe400078e000f */
[----:B------:R-:W-:Y:S01]  /*0da0*/  IMAD R216, R6, 0x8, R2 ;  /* 0x0000000806d87824 */ /* 0x000fe200078e0202 */
[----:B------:R-:W-:Y:S04]  /*0db0*/  STL [R1], R2 ;  /* 0x0000000201007387 */ /* 0x000fe80000100800 */
[----:B------:R0:W-:Y:S02]  /*0dc0*/  STL [R1+0x8], R3 ;  /* 0x0000080301007387 */ /* 0x0001e40000100800 */
[----:B0-----:R-:W-:-:S07]  /*0dd0*/  SHF.R.S32.HI R3, RZ, 0x1f, R217 ;  /* 0x0000001fff037819 */ /* 0x001fce00000114d9 */
.L_x_2475:
[----:B012---:R-:W0:Y:S01]  /*0de0*/  LDC.64 R2, c[0x0][0xc88] ;  /* 0x00032200ff027b82 */ /* 0x007e220000000a00 */
[----:B------:R-:W-:Y:S01]  /*0df0*/  ULDC.64 UR8, c[0x0][0xa28] ;  /* 0x00028a0000087ab9 */ /* 0x000fe20000000a00 */
[----:B------:R-:W-:Y:S01]  /*0e00*/  ULDC.64 UR10, c[0x0][0xa18] ;  /* 0x00028600000a7ab9 */ /* 0x000fe20000000a00 */
[----:B0-----:R-:W-:-:S06]  /*0e10*/  IMAD.WIDE R2, R7, 0x4, R2 ;  /* 0x0000000407027825 */ /* 0x001fcc00078e0202 */
[----:B------:R-:W2:Y:S01]  /*0e20*/  LDG.E R2, desc[UR38][R2.64] ;  /* 0x0000002602027981 */ /* 0x000ea2000c1e1900 */
        /* <DEDUP_REMOVED lines=9> */
[----:B------:R-:W-:-:S04]  /*0ec0*/  @UP0 ULEA UR8, UP2, UR4, UR8, 0x2 ;  /* 0x0000000804080291 */ /* 0x000fc8000f84103f */
[----:B------:R-:W-:Y:S02]  /*0ed0*/  @UP0 ULEA.HI.X UR9, UR4, UR9, UR7, 0x2, UP2 ;  /* 0x0000000904090291 */ /* 0x000fe400090f1407 */
[----:B------:R-:W-:Y:S01]  /*0ee0*/  MOV R223, UR7 ;  /* 0x0000000700df7c02 */ /* 0x000fe20008000f00 */
[----:B------:R-:W-:Y:S01]  /*0ef0*/  @UP1 ULEA UR10, UP0, UR4, UR10, 0x2 ;  /* 0x0000000a040a1291 */ /* 0x000fe2000f80103f */
[----:B------:R-:W-:-:S03]  /*0f00*/  IMAD.U32 R2, RZ, RZ, UR8 ;  /* 0x00000008ff027e24 */ /* 0x000fc6000f8e00ff */
[----:B------:R-:W-:Y:S01]  /*0f10*/  @UP1 ULEA.HI.X UR11, UR4, UR11, UR7, 0x2, UP0 ;  /* 0x0000000b040b1291 */ /* 0x000fe200080f1407 */
[----:B------:R-:W-:Y:S01]  /*0f20*/  IMAD.U32 R3, RZ, RZ, UR9 ;  /* 0x00000009ff037e24 */ /* 0x000fe2000f8e00ff */
[----:B------:R-:W-:Y:S01]  /*0f30*/  ULDC.64 UR8, c[0x0][0x418] ;  /* 0x0001060000087ab9 */ /* 0x000fe20000000a00 */
[----:B------:R-:W-:Y:S01]  /*0f40*/  IMAD.U32 R4, RZ, RZ, UR10 ;  /* 0x0000000aff047e24 */ /* 0x000fe2000f8e00ff */
[----:B------:R-:W-:Y:S02]  /*0f50*/  ULDC UR7, c[0x0][0x424] ;  /* 0x0001090000077ab9 */ /* 0x000fe40000000800 */
[----:B------:R-:W-:Y:S01]  /*0f60*/  IMAD.U32 R5, RZ, RZ, UR11 ;  /* 0x0000000bff057e24 */ /* 0x000fe2000f8e00ff */
[----:B------:R-:W2:Y:S01]  /*0f70*/  @P0 LDG.E R2, desc[UR38][R2.64] ;  /* 0x0000002602020981 */ /* 0x000ea2000c1e1900 */
[----:B------:R-:W-:Y:S01]  /*0f80*/  UISETP.NE.U32.AND UP0, UPT, UR8, URZ, UPT ;  /* 0x0000003f0800728c */ /* 0x000fe2000bf05070 */
[----:B------:R-:W-:Y:S02]  /*0f90*/  ULDC.64 UR10, c[0x0][0xa20] ;  /* 0x00028800000a7ab9 */ /* 0x000fe40000000a00 */
[----:B---3--:R-:W3:Y:S01]  /*0fa0*/  @P2 LDG.E R4, desc[UR38][R4.64] ;  /* 0x0000002604042981 */ /* 0x008ee2000c1e1900 */
[----:B------:R-:W-:Y:S01]  /*0fb0*/  UISETP.NE.AND.EX UP0, UPT, UR9, URZ, UPT, UP0 ;  /* 0x0000003f0900728c */ /* 0x000fe2000bf05300 */
[----:B------:R-:W-:Y:S01]  /*0fc0*/  ISETP.NE.U32.AND P1, PT, RZ, UR10, PT ;  /* 0x0000000aff007c0c */ /* 0x000fe2000bf25070 */
[----:B------:R-:W-:Y:S01]  /*0fd0*/  ULDC UR8, c[0x0][0x2f0] ;  /* 0x0000bc0000087ab9 */ /* 0x000fe20000000800 */
[----:B------:R-:W-:Y:S01]  /*0fe0*/  UMOV UR4, URZ ;  /* 0x0000003f00047c82 */ /* 0x000fe20008000000 */
[----:B------:R-:W-:Y:S01]  /*0ff0*/  USEL UR7, UR7, 0x1, UP0 ;  /* 0x0000000107077887 */ /* 0x000fe20008000000 */
[----:B------:R-:W-:Y:S01]  /*1000*/  ISETP.NE.AND.EX P1, PT, RZ, UR11, PT, P1 ;  /* 0x0000000bff007c0c */ /* 0x000fe2000bf25310 */
[----:B------:R-:W-:-:S02]  /*1010*/  IMAD.U32 R222, RZ, RZ, UR6 ;  /* 0x00000006ffde7e24 */ /* 0x000fc4000f8e00ff */
[----:B------:R-:W-:Y:S01]  /*1020*/  UIMAD UR8, UR7, UR8, URZ ;  /* 0x00000008070872a4 */ /* 0x000fe2000f8e023f */
[----:B--2---:R-:W-:Y:S02]  /*1030*/  @P0 R2UR UR4, R2 ;  /* 0x00000000020402ca */ /* 0x004fe400000e0000 */
[----:B---3--:R-:W-:-:S13]  /*1040*/  @P2 R2UR UR7, R4 ;  /* 0x00000000040722ca */ /* 0x008fda00000e0000 */
[----:B------:R-:W-:Y:S01]  /*1050*/  IMAD.U32 R23, RZ, RZ, UR7 ;  /* 0x00000007ff177e24 */ /* 0x000fe2000f8e00ff */
[----:B----4-:R-:W-:Y:S06]  /*1060*/  @P2 BRA `(.L_x_2416) ;  /* 0x0000000000442947 */ /* 0x010fec0003800000 */
[----:B------:R-:W-:Y:S02]  /*1070*/  ULDC.64 UR6, c[0x0][0xa00] ;  /* 0x0002800000067ab9 */ /* 0x000fe40000000a00 */
[----:B------:R-:W-:Y:S01]  /*1080*/  ISETP.NE.U32.AND P0, PT, RZ, UR6, PT ;  /* 0x00000006ff007c0c */ /* 0x000fe2000bf05070 */
[----:B------:R-:W-:Y:S02]  /*1090*/  ULDC UR6, c[0x0][0x288] ;  /* 0x0000a20000067ab9 */ /* 0x000fe40000000800 */
[----:B------:R-:W-:Y:S01]  /*10a0*/  IMAD.U32 R23, RZ, RZ, UR6 ;  /* 0x00000006ff177e24 */ /* 0x000fe2000f8e00ff */
[----:B------:R-:W-:-:S13]  /*10b0*/  ISETP.NE.AND.EX P0, PT, RZ, UR7, PT, P0 ;  /* 0x00000007ff007c0c */ /* 0x000fda000bf05300 */
[----:B------:R-:W-:Y:S05]  /*10c0*/  @!P0 BRA `(.L_x_2416) ;  /* 0x00000000002c8947 */ /* 0x000fea0003800000 */
[----:B------:R-:W-:Y:S01]  /*10d0*/  R2UR UR9, R221 ;  /* 0x00000000dd0972ca */ /* 0x000fe200000e0000 */
[----:B------:R-:W-:-:S12]  /*10e0*/  ULDC.64 UR6, c[0x0][0xa00] ;  /* 0x0002800000067ab9 */ /* 0x000fd80000000a00 */
[----:B------:R-:W-:-:S06]  /*10f0*/  UIMAD.WIDE UR6, UR9, 0x4, UR6 ;  /* 0x00000004090678a5 */ /* 0x000fcc000f8e0206 */
[----:B------:R-:W-:Y:S02]  /*1100*/  IMAD.U32 R2, RZ, RZ, UR6 ;  /* 0x00000006ff027e24 */ /* 0x000fe4000f8e00ff */
[----:B------:R-:W-:-:S05]  /*1110*/  IMAD.U32 R3, RZ, RZ, UR7 ;  /* 0x00000007ff037e24 */ /* 0x000fca000f8e00ff */
[----:B------:R-:W2:Y:S04]  /*1120*/  LDG.E R4, desc[UR38][R2.64] ;  /* 0x0000002602047981 */ /* 0x000ea8000c1e1900 */
[----:B------:R-:W3:Y:S01]  /*1130*/  LDG.E R0, desc[UR38][R2.64+0x4] ;  /* 0x0000042602007981 */ /* 0x000ee2000c1e1900 */
[----:B--2---:R-:W-:Y:S02]  /*1140*/  R2UR UR6, R4 ;  /* 0x00000000040672ca */ /* 0x004fe400000e0000 */
[----:B---3--:R-:W-:-:S13]  /*1150*/  R2UR UR7, R0 ;  /* 0x00000000000772ca */ /* 0x008fda00000e0000 */
[----:B------:R-:W-:-:S06]  /*1160*/  UIADD3 UR6, -UR6, UR7, URZ ;  /* 0x0000000706067290 */ /* 0x000fcc000fffe13f */
[----:B------:R-:W-:-:S07]  /*1170*/  IMAD.U32 R23, RZ, RZ, UR6 ;  /* 0x00000006ff177e24 */ /* 0x000fce000f8e00ff */
.L_x_2416:
[----:B------:R-:W-:Y:S05]  /*1180*/  @!P1 BRA `(.L_x_2417) ;  /* 0x0000000000249947 */ /* 0x000fea0003800000 */
[----:B------:R-:W-:Y:S02]  /*1190*/  R2UR UR7, R221 ;  /* 0x00000000dd0772ca */ /* 0x000fe400000e0000 */
[----:B------:R-:W-:-:S11]  /*11a0*/  R2UR UR8, R223 ;  /* 0x00000000df0872ca */ /* 0x000fd600000e0000 */
[----:B------:R-:W-:-:S04]  /*11b0*/  ULEA UR6, UP0, UR7, UR10, 0x2 ;  /* 0x0000000a07067291 */ /* 0x000fc8000f80103f */
[----:B------:R-:W-:Y:S02]  /*11c0*/  ULEA.HI.X UR7, UR7, UR11, UR8, 0x2, UP0 ;  /* 0x0000000b07077291 */ /* 0x000fe400080f1408 */
[----:B------:R-:W-:-:S04]  /*11d0*/  IMAD.U32 R2, RZ, RZ, UR6 ;  /* 0x00000006ff027e24 */ /* 0x000fc8000f8e00ff */
[----:B------:R-:W-:-:S05]  /*11e0*/  IMAD.U32 R3, RZ, RZ, UR7 ;  /* 0x00000007ff037e24 */ /* 0x000fca000f8e00ff */
[----:B------:R-:W2:Y:S02]  /*11f0*/  LDG.E R2, desc[UR38][R2.64] ;  /* 0x0000002602027981 */ /* 0x000ea4000c1e1900 */
[----:B--2---:R-:W-:Y:S01]  /*1200*/  R2UR UR8, R2 ;  /* 0x00000000020872ca */ /* 0x004fe200000e0000 */
[----:B------:R-:W-:-:S14]  /*1210*/  BRA `(.L_x_2418) ;  /* 0x0000000000387947 */ /* 0x000fdc0003800000 */
.L_x_2417:
[----:B------:R-:W-:Y:S02]  /*1220*/  ULDC.64 UR6, c[0x0][0xa08] ;  /* 0x0002820000067ab9 */ /* 0x000fe40000000a00 */
[----:B------:R-:W-:-:S04]  /*1230*/  ISETP.NE.U32.AND P0, PT, RZ, UR6, PT ;  /* 0x00000006ff007c0c */ /* 0x000fc8000bf05070 */
[----:B------:R-:W-:-:S13]  /*1240*/  ISETP.NE.AND.EX P0, PT, RZ, UR7, PT, P0 ;  /* 0x00000007ff007c0c */ /* 0x000fda000bf05300 */
[----:B------:R-:W-:Y:S05]  /*1250*/  @!P0 BRA `(.L_x_2418) ;  /* 0x0000000000288947 */ /* 0x000fea0003800000 */
[----:B------:R-:W-:Y:S01]  /*1260*/  R2UR UR8, R221 ;  /* 0x00000000dd0872ca */ /* 0x000fe200000e0000 */
[----:B------:R-:W-:-:S12]  /*1270*/  ULDC.64 UR6, c[0x0][0xa08] ;  /* 0x0002820000067ab9 */ /* 0x000fd80000000a00 */
[----:B------:R-:W-:-:S06]  /*1280*/  UIMAD.WIDE UR6, UR8, 0x4, UR6 ;  /* 0x00000004080678a5 */ /* 0x000fcc000f8e0206 */
[----:B------:R-:W-:Y:S01]  /*1290*/  IMAD.U32 R2, RZ, RZ, UR6 ;  /* 0x00000006ff027e24 */ /* 0x000fe2000f8e00ff */
[----:B------:R-:W-:-:S05]  /*12a0*/  MOV R3, UR7 ;  /* 0x0000000700037c02 */ /* 0x000fca0008000f00 */
[----:B------:R-:W2:Y:S04]  /*12b0*/  LDG.E R4, desc[UR38][R2.64] ;  /* 0x0000002602047981 */ /* 0x000ea8000c1e1900 */
[----:B------:R-:W3:Y:S01]  /*12c0*/  LDG.E R0, desc[UR38][R2.64+0x4] ;  /* 0x0000042602007981 */ /* 0x000ee2000c1e1900 */
[----:B--2---:R-:W-:Y:S02]  /*12d0*/  R2UR UR8, R4 ;  /* 0x00000000040872ca */ /* 0x004fe400000e0000 */
[----:B---3--:R-:W-:-:S13]  /*12e0*/  R2UR UR6, R0 ;  /* 0x00000000000672ca */ /* 0x008fda00000e0000 */
[----:B------:R-:W-:-:S12]  /*12f0*/  UIADD3 UR8, -UR8, UR6, URZ ;  /* 0x0000000608087290 */ /* 0x000fd8000fffe13f */
.L_x_2418:
[----:B------:R-:W-:Y:S01]  /*1300*/  UIADD3 UR9, -UR4, UR8, URZ ;  /* 0x0000000804097290 */ /* 0x000fe2000fffe13f */
[----:B------:R-:W-:Y:S01]  /*1310*/  R2UR UR7, R23 ;  /* 0x00000000170772ca */ /* 0x000fe200000e0000 */
[----:B------:R-:W-:Y:S01]  /*1320*/  USHF.L.U32 UR5, UR5, 0x7, URZ ;  /* 0x0000000705057899 */ /* 0x000fe2000800063f */
[----:B------:R-:W-:Y:S01]  /*1330*/  PLOP3.LUT P0, PT, PT, PT, PT, 0x80, 0x0 ;  /* 0x000000000000781c */ /* 0x000fe20003f0f070 */
[----:B------:R-:W-:Y:S01]  /*1340*/  ULDC UR4, c[0x0][0x448] ;  /* 0x0001120000047ab9 */ /* 0x000fe20000000800 */
[----:B------:R-:W-:Y:S01]  /*1350*/  CS2R R2, SRZ ;  /* 0x0000000000027805 */ /* 0x000fe2000001ff00 */
[----:B------:R-:W-:Y:S01]  /*1360*/  UISETP.NE.AND UP0, UPT, UR4, 0x1, UPT ;  /* 0x000000010400788c */ /* 0x000fe2000bf05270 */
[----:B------:R-:W-:Y:S01]  /*1370*/  IMAD.U32 R212, RZ, RZ, UR9 ;  /* 0x00000009ffd47e24 */ /* 0x000fe2000f8e00ff */
[----:B------:R-:W-:Y:S02]  /*1380*/  UIADD3 UR6, UR5, 0x7f, URZ ;  /* 0x0000007f05067890 */ /* 0x000fe4000fffe03f */
[----:B------:R-:W-:Y:S01]  /*1390*/  IMAD.U32 R214, RZ, RZ, UR5 ;  /* 0x00000005ffd67e24 */ /* 0x000fe2000f8e00ff */
[----:B------:R-:W-:Y:S01]  /*13a0*/  UP2UR UR4, UPR, URZ, 0x1 ;  /* 0x000000013f047883 */ /* 0x000fe20008000000 */
[----:B------:R-:W-:Y:S01]  /*13b0*/  IMAD.MOV.U32 R0, RZ, RZ, RZ ;  /* 0x000000ffff007224 */ /* 0x000fe200078e00ff */
[----:B------:R-:W-:-:S02]  /*13c0*/  CS2R R150, SRZ ;  /* 0x0000000000967805 */ /* 0x000fc4000001ff00 */
[----:B------:R-:W-:Y:S01]  /*13d0*/  CS2R R148, SRZ ;  /* 0x0000000000947805 */ /* 0x000fe2000001ff00 */
[----:B------:R-:W-:Y:S01]  /*13e0*/  UIADD3 UR7, UR9, 0x50, -UR7 ;  /* 0x0000005009077890 */ /* 0x000fe2000fffe807 */
[----:B------:R-:W-:Y:S01]  /*13f0*/  CS2R R146, SRZ ;  /* 0x0000000000927805 */ /* 0x000fe2000001ff00 */
[----:B------:R-:W-:Y:S01]  /*1400*/  IMAD.U32 R213, RZ, RZ, UR4 ;  /* 0x00000004ffd57e24 */ /* 0x000fe2000f8e00ff */
[----:B------:R-:W-:Y:S01]  /*1410*/  @UP0 ULDC UR4, c[0x0][0x44c] ;  /* 0x0001130000040ab9 */ /* 0x000fe20000000800 */
[----:B------:R-:W-:Y:S01]  /*1420*/  @UP0 ULDC UR8, c[0x0][0x450] ;  /* 0x0001140000080ab9 */ /* 0x000fe20000000800 */
[----:B------:R-:W-:Y:S01]  /*1430*/  UIMAD.WIDE.U32 UR4, UR6, UR4, URZ ;  /* 0x00000004060472a5 */ /* 0x000fe2000f8e003f */
[----:B------:R-:W-:Y:S01]  /*1440*/  CS2R R144, SRZ ;  /* 0x0000000000907805 */ /* 0x000fe2000001ff00 */
[----:B------:R-:W-:Y:S01]  /*1450*/  UIADD3 UR4, UR9, 0x4f, URZ ;  /* 0x0000004f09047890 */ /* 0x000fe2000fffe03f */
[----:B------:R-:W-:Y:S01]  /*1460*/  CS2R R142, SRZ ;  /* 0x00000000008e7805 */ /* 0x000fe2000001ff00 */
[----:B------:R-:W-:Y:S01]  /*1470*/  @UP0 USHF.R.U32.HI UR6, URZ, UR8, UR5 ;  /* 0x000000083f060299 */ /* 0x000fe20008011605 */
[----:B------:R-:W-:Y:S01]  /*1480*/  CS2R R140, SRZ ;  /* 0x00000000008c7805 */ /* 0x000fe2000001ff00 */
[----:B------:R-:W-:Y:S01]  /*1490*/  UIMAD.WIDE UR4, UR4, 0x66666667, URZ ;  /* 0x66666667040478a5 */ /* 0x000fe2000f8e023f */
[----:B------:R-:W-:Y:S01]  /*14a0*/  CS2R R138, SRZ ;  /* 0x00000000008a7805 */ /* 0x000fe2000001ff00 */
[----:B------:R-:W-:Y:S01]  /*14b0*/  UIADD3 UR6, UR7, UR6, URZ ;  /* 0x0000000607067290 */ /* 0x000fe2000fffe03f */
[----:B------:R-:W-:Y:S01]  /*14c0*/  CS2R R136, SRZ ;  /* 0x0000000000887805 */ /* 0x000fe2000001ff00 */
[----:B------:R-:W-:Y:S01]  /*14d0*/  USHF.R.U32.HI UR4, URZ, 0x1f, UR5 ;  /* 0x0000001f3f047899 */ /* 0x000fe20008011605 */
[----:B------:R-:W-:Y:S01]  /*14e0*/  CS2R R134, SRZ ;  /* 0x0000000000867805 */ /* 0x000fe2000001ff00 */
[----:B------:R-:W-:Y:S01]  /*14f0*/  UIMAD.WIDE UR6, UR6, 0x66666667, URZ ;  /* 0x66666667060678a5 */ /* 0x000fe2000f8e023f */
[----:B------:R-:W-:Y:S01]  /*1500*/  CS2R R132, SRZ ;  /* 0x0000000000847805 */ /* 0x000fe2000001ff00 */
[----:B------:R-:W-:Y:S01]  /*1510*/  ULEA.HI.SX32 UR4, UR5, UR4, 0x1b ;  /* 0x0000000405047291 */ /* 0x000fe2000f8fda3f */
[----:B------:R-:W-:Y:S01]  /*1520*/  CS2R R130, SRZ ;  /* 0x0000000000827805 */ /* 0x000fe2000001ff00 */
[----:B------:R-:W-:Y:S01]  /*1530*/  USHF.R.U32.HI UR6, URZ, 0x1f, UR7 ;  /* 0x0000001f3f067899 */ /* 0x000fe20008011607 */
[----:B------:R-:W-:-:S02]  /*1540*/  CS2R R128, SRZ ;  /* 0x0000000000807805 */ /* 0x000fc4000001ff00 */
[----:B------:R-:W-:Y:S02]  /*1550*/  CS2R R126, SRZ ;  /* 0x00000000007e7805 */ /* 0x000fe4000001ff00 */
[----:B------:R-:W-:Y:S01]  /*1560*/  CS2R R124, SRZ ;  /* 0x00000000007c7805 */ /* 0x000fe2000001ff00 */
[----:B------:R-:W-:Y:S01]  /*1570*/  ULEA.HI.SX32 UR6, UR7, UR6, 0x1b ;  /* 0x0000000607067291 */ /* 0x000fe2000f8fda3f */
[----:B------:R-:W-:Y:S02]  /*1580*/  CS2R R122, SRZ ;  /* 0x00000000007a7805 */ /* 0x000fe4000001ff00 */
[----:B------:R-:W-:Y:S02]  /*1590*/  CS2R R120, SRZ ;  /* 0x0000000000787805 */ /* 0x000fe4000001ff00 */
[----:B------:R-:W-:Y:S01]  /*15a0*/  CS2R R118, SRZ ;  /* 0x0000000000767805 */ /* 0x000fe2000001ff00 */
[----:B------:R-:W-:Y:S01]  /*15b0*/  UISETP.LT.AND UP0, UPT, UR4, UR6, UPT ;  /* 0x000000060400728c */ /* 0x000fe2000bf01270 */
[----:B------:R-:W-:-:S02]  /*15c0*/  CS2R R116, SRZ ;  /* 0x0000000000747805 */ /* 0x000fc4000001ff00 */
[----:B------:R-:W-:Y:S02]  /*15d0*/  CS2R R114, SRZ ;  /* 0x0000000000727805 */ /* 0x000fe4000001ff00 */
[----:B------:R-:W-:Y:S01]  /*15e0*/  CS2R R112, SRZ ;  /* 0x0000000000707805 */ /* 0x000fe2000001ff00 */
[----:B------:R-:W-:Y:S01]  /*15f0*/  USEL UR60, UR4, UR6, UP0 ;  /* 0x00000006043c7287 */ /* 0x000fe20008000000 */
[----:B------:R-:W-:Y:S02]  /*1600*/  CS2R R110, SRZ ;  /* 0x00000000006e7805 */ /* 0x000fe4000001ff00 */
[----:B------:R-:W-:Y:S02]  /*1610*/  CS2R R108, SRZ ;  /* 0x00000000006c7805 */ /* 0x000fe4000001ff00 */
[----:B------:R-:W-:Y:S01]  /*1620*/  CS2R R106, SRZ ;  /* 0x00000000006a7805 */ /* 0x000fe2000001ff00 */
[----:B------:R-:W-:Y:S01]  /*1630*/  UISETP.GE.AND UP0, UPT, UR60, 0x1, UPT ;  /* 0x000000013c00788c */ /* 0x000fe2000bf06270 */
[----:B------:R-:W-:-:S02]  /*1640*/  CS2R R104, SRZ ;  /* 0x0000000000687805 */ /* 0x000fc4000001ff00 */
[----:B------:R-:W-:Y:S02]  /*1650*/  CS2R R102, SRZ ;  /* 0x0000000000667805 */ /* 0x000fe4000001ff00 */
[----:B------:R-:W-:Y:S01]  /*1660*/  CS2R R100, SRZ ;  /* 0x0000000000647805 */ /* 0x000fe2000001ff00 */
[----:B------:R-:W-:Y:S01]  /*1670*/  IMAD.MOV.U32 R166, RZ, RZ, RZ ;  /* 0x000000ffffa67224 */ /* 0x000fe200078e00ff */
[----:B------:R-:W-:Y:S02]  /*1680*/  CS2R R164, SRZ ;  /* 0x0000000000a47805 */ /* 0x000fe4000001ff00 */
[----:B------:R-:W-:Y:S02]  /*1690*/  PLOP3.LUT P1, PT, PT, PT, UP0, 0x80, 0x0 ;  /* 0x000000000000781c */ /* 0x000fe40003f2f008 */
        /* <DEDUP_REMOVED lines=70> */
.L_x_2420:
[----:B------:R-:W2:Y:S01]  /*1b00*/  LDL R2, [R1+0x8] ;  /* 0x0000080001027983 */ /* 0x000ea20000100800 */
        /* <DEDUP_REMOVED lines=12> */
.L_x_2564:
[----:B------:R-:W-:Y:S05]  /*1bd0*/  @!P0 BRA `(.L_x_2422) ;  /* 0x0000000000048947 */ /* 0x000fea0003800000 */
[----:B------:R-:W-:Y:S01]  /*1be0*/  BPT.TRAP 0x1 ;  /* 0x000000040000795c */ /* 0x000fe20000300000 */
.L_x_2422:
        /* <DEDUP_REMOVED lines=9> */
.L_x_2423:
[----:B-1----:R-:W-:Y:S05]  /*1c80*/  @P1 BRA `(.L_x_2424) ;  /* 0x0000000000081947 */ /* 0x002fea0003800000 */
[----:B------:R-:W1:Y:S02]  /*1c90*/  SYNCS.PHASECHK.TRANS64.TRYWAIT P1, [R0+URZ+0x38830], R3 ;  /* 0x03883003000075a7 */ /* 0x000e64000802017f */
[----:B-1----:R-:W-:Y:S05]  /*1ca0*/  @!P1 BRA `(.L_x_2425) ;  /* 0x0000015400789947 */ /* 0x002fea0003800000 */
.L_x_2424:
        /* <DEDUP_REMOVED lines=118> */
[----:B------:R-:W-:Y:S01]  /*2410*/  MOV R11, UR17 ;  /* 0x00000011000b7c02 */ /* 0x000fe20008000f00 */
        /* <DEDUP_REMOVED lines=459> */
.L_x_2426:
[----:B------:R-:W-:Y:S01]  /*40d0*/  R2UR UR4, R213 ;  /* 0x00000000d50472ca */ /* 0x000fe200000e0000 */
[----:B------:R-:W-:Y:S01]  /*40e0*/  UMOV UR5, 0xffffffb0 ;  /* 0xffffffb000057882 */ /* 0x000fe20000000000 */
[----:B------:R-:W-:Y:S01]  /*40f0*/  R2UR UR7, R214 ;  /* 0x00000000d60772ca */ /* 0x000fe200000e0000 */
[----:B------:R-:W-:Y:S01]  /*4100*/  UIMAD UR5, UR60, UR5, 0x51 ;  /* 0x000000513c0574a4 */ /* 0x000fe2000f8e0205 */
[----:B------:R-:W-:Y:S02]  /*4110*/  R2UR UR14, R212 ;  /* 0x00000000d40e72ca */ /* 0x000fe400000e0000 */
[----:B------:R-:W-:Y:S02]  /*4120*/  CS2R R150, SRZ ;  /* 0x0000000000967805 */ /* 0x000fe4000001ff00 */
[----:B------:R-:W-:Y:S02]  /*4130*/  R2UR UR15, R23 ;  /* 0x00000000170f72ca */ /* 0x000fe400000e0000 */
[----:B------:R-:W-:-:S02]  /*4140*/  CS2R R148, SRZ ;  /* 0x0000000000947805 */ /* 0x000fc4000001ff00 */
[----:B------:R-:W-:Y:S01]  /*4150*/  CS2R R146, SRZ ;  /* 0x0000000000927805 */ /* 0x000fe2000001ff00 */
[----:B------:R-:W-:Y:S01]  /*4160*/  IMAD.U32 R4, RZ, RZ, UR5 ;  /* 0x00000005ff047e24 */ /* 0x000fe2000f8e00ff */
[----:B------:R-:W-:Y:S01]  /*4170*/  ULDC UR5, c[0x0][0x988] ;  /* 0x0002620000057ab9 */ /* 0x000fe20000000800 */
[----:B------:R-:W-:Y:S02]  /*4180*/  CS2R R144, SRZ ;  /* 0x0000000000907805 */ /* 0x000fe4000001ff00 */
[----:B------:R-:W-:Y:S01]  /*4190*/  CS2R R142, SRZ ;  /* 0x00000000008e7805 */ /* 0x000fe2000001ff00 */
[----:B------:R-:W-:Y:S01]  /*41a0*/  UISETP.NE.AND UP0, UPT, UR4, URZ, UPT ;  /* 0x0000003f0400728c */ /* 0x000fe2000bf05270 */
[----:B------:R-:W-:Y:S01]  /*41b0*/  IMAD R4, R215, -0x2, R4 ;  /* 0xfffffffed7047824 */ /* 0x000fe200078e0204 */
[----:B------:R-:W-:Y:S01]  /*41c0*/  UMOV UR10, UR7 ;  /* 0x00000007000a7c82 */ /* 0x000fe20008000000 */
[----:B------:R-:W-:Y:S01]  /*41d0*/  VIADD R2, R216, UR7 ;  /* 0x00000007d8027c36 */ /* 0x000fe20008000000 */
[----:B------:R-:W-:-:S02]  /*41e0*/  CS2R R140, SRZ ;  /* 0x00000000008c7805 */ /* 0x000fc4000001ff00 */
[----:B------:R-:W-:Y:S02]  /*41f0*/  CS2R R138, SRZ ;  /* 0x00000000008a7805 */ /* 0x000fe4000001ff00 */
[----:B------:R-:W-:Y:S01]  /*4200*/  PLOP3.LUT P1, PT, PT, PT, UP0, 0x80, 0x0 ;  /* 0x000000000000781c */ /* 0x000fe20003f2f008 */
[----:B------:R-:W-:Y:S01]  /*4210*/  IMAD.U32 R21, RZ, RZ, UR15 ;  /* 0x0000000fff157e24 */ /* 0x000fe2000f8e00ff */
[----:B------:R-:W-:Y:S02]  /*4220*/  PLOP3.LUT P2, PT, PT, PT, UP0, 0x80, 0x0 ;  /* 0x000000000000781c */ /* 0x000fe40003f4f008 */
[----:B------:R-:W-:Y:S02]  /*4230*/  CS2R R136, SRZ ;  /* 0x0000000000887805 */ /* 0x000fe4000001ff00 */
[----:B------:R-:W-:Y:S01]  /*4240*/  CS2R R134, SRZ ;  /* 0x0000000000867805 */ /* 0x000fe2000001ff00 */
[----:B------:R-:W-:Y:S01]  /*4250*/  @UP0 ULDC UR4, c[0x0][0x44c] ;  /* 0x0001130000040ab9 */ /* 0x000fe20000000800 */
[----:B------:R-:W-:Y:S01]  /*4260*/  IADD3 R4, -R21, UR14, R4 ;  /* 0x0000000e15047c10 */ /* 0x000fe2000fffe104 */
[----:B------:R-:W-:Y:S01]  /*4270*/  @UP0 ULDC UR6, c[0x0][0x44c] ;  /* 0x0001130000060ab9 */ /* 0x000fe20000000800 */
[----:B------:R-:W-:Y:S01]  /*4280*/  @UP0 ULDC UR11, c[0x0][0x450] ;  /* 0x00011400000b0ab9 */ /* 0x000fe20000000800 */
[----:B------:R-:W-:Y:S01]  /*4290*/  UIMAD.WIDE.U32 UR6, UR7, UR6, URZ ;  /* 0x00000006070672a5 */ /* 0x000fe2000f8e003f */
[----:B------:R-:W-:-:S02]  /*42a0*/  CS2R R132, SRZ ;  /* 0x0000000000847805 */ /* 0x000fc4000001ff00 */
[----:B------:R-:W-:Y:S02]  /*42b0*/  CS2R R130, SRZ ;  /* 0x0000000000827805 */ /* 0x000fe4000001ff00 */
[----:B------:R-:W-:Y:S01]  /*42c0*/  CS2R R128, SRZ ;  /* 0x0000000000807805 */ /* 0x000fe2000001ff00 */
[----:B------:R-:W-:Y:S01]  /*42d0*/  @P1 IMAD.HI.U32 R3, R2, UR4, RZ ;  /* 0x0000000402031c27 */ /* 0x000fe2000f8e00ff */
[----:B------:R-:W-:Y:S01]  /*42e0*/  @UP0 ULDC UR4, c[0x0][0x450] ;  /* 0x0001140000040ab9 */ /* 0x000fe20000000800 */
[----:B------:R-:W-:Y:S01]  /*42f0*/  @UP0 USHF.R.U32.HI UR10, URZ, UR11, UR7 ;  /* 0x0000000b3f0a0299 */ /* 0x000fe20008011607 */
[----:B------:R-:W-:Y:S02]  /*4300*/  CS2R R126, SRZ ;  /* 0x00000000007e7805 */ /* 0x000fe4000001ff00 */
[----:B------:R-:W-:Y:S02]  /*4310*/  CS2R R124, SRZ ;  /* 0x00000000007c7805 */ /* 0x000fe4000001ff00 */
[----:B------:R-:W-:Y:S01]  /*4320*/  @P2 SHF.R.U32.HI R2, RZ, UR4, R3 ;  /* 0x00000004ff022c19 */ /* 0x000fe20008011603 */
[----:B------:R-:W-:Y:S01]  /*4330*/  UIMAD UR4, UR60, -0x50, UR14 ;  /* 0xffffffb03c0478a4 */ /* 0x000fe2000f8e020e */
[----:B------:R-:W-:Y:S01]  /*4340*/  CS2R R122, SRZ ;  /* 0x00000000007a7805 */ /* 0x000fe2000001ff00 */
[----:B------:R-:W-:Y:S01]  /*4350*/  UIADD3 UR6, UR10, UR14, -UR15 ;  /* 0x0000000e0a067290 */ /* 0x000fe2000fffe80f */
[----:B------:R-:W0:Y:S01]  /*4360*/  S2UR UR14, SR_CgaCtaId ;  /* 0x00000000000e79c3 */ /* 0x000e220000008800 */
[----:B------:R-:W1:Y:S01]  /*4370*/  SHFL.IDX PT, R5, R2, 0x1, 0x1c1f ;  /* 0x003c1f0002057f89 */ /* 0x000e6200000e0000 */
[----:B------:R-:W-:Y:S01]  /*4380*/  UIADD3 UR4, UR4, 0x50, URZ ;  /* 0x0000005004047890 */ /* 0x000fe2000fffe03f */
[----:B------:R-:W-:Y:S01]  /*4390*/  CS2R R120, SRZ ;  /* 0x0000000000787805 */ /* 0x000fe2000001ff00 */
[----:B------:R-:W-:Y:S01]  /*43a0*/  UIMAD.WIDE UR6, UR6, 0x66666667, URZ ;  /* 0x66666667060678a5 */ /* 0x000fe2000f8e023f */
[----:B------:R-:W2:Y:S01]  /*43b0*/  SHFL.IDX PT, R2, R2, RZ, 0x1c1f ;  /* 0x001c1fff02027589 */ /* 0x000ea200000e0000 */
[----:B------:R-:W-:Y:S01]  /*43c0*/  UIADD3 UR60, UR60, -0x2, URZ ;  /* 0xfffffffe3c3c7890 */ /* 0x000fe2000fffe03f */
[----:B------:R-:W-:Y:S01]  /*43d0*/  CS2R R118, SRZ ;  /* 0x0000000000767805 */ /* 0x000fe2000001ff00 */
[----:B------:R-:W-:Y:S01]  /*43e0*/  IMAD.U32 R18, RZ, RZ, UR4 ;  /* 0x00000004ff127e24 */ /* 0x000fe2000f8e00ff */
[----:B------:R-:W-:Y:S01]  /*43f0*/  R2UR UR4, R0 ;  /* 0x00000000000472ca */ /* 0x000fe200000e0000 */
[----:B------:R-:W-:Y:S01]  /*4400*/  USHF.R.U32.HI UR6, URZ, 0x1f, UR7 ;  /* 0x0000001f3f067899 */ /* 0x000fe20008011607 */
[----:B------:R-:W-:Y:S01]  /*4410*/  CS2R R116, SRZ ;  /* 0x0000000000747805 */ /* 0x000fe2000001ff00 */
[----:B------:R-:W-:Y:S01]  /*4420*/  IMAD R3, R215, -0x2, R18 ;  /* 0xfffffffed7037824 */ /* 0x000fe200078e0212 */
[----:B------:R-:W-:Y:S01]  /*4430*/  CS2R R114, SRZ ;  /* 0x0000000000727805 */ /* 0x000fe2000001ff00 */
[----:B------:R-:W-:Y:S01]  /*4440*/  ULEA.HI.SX32 UR6, UR7, UR6, 0x1b ;  /* 0x0000000607067291 */ /* 0x000fe2000f8fda3f */
        /* <DEDUP_REMOVED lines=8> */
[----:B------:R-:W-:Y:S01]  /*44d0*/  CS2R R100, SRZ ;  /* 0x0000000000647805 */ /* 0x000fe2000001ff00 */
[----:B------:R-:W-:Y:S01]  /*44e0*/  UIADD3 UR4, UR4, 0x38840, URZ ;  /* 0x0003884004047890 */ /* 0x000fe2000fffe03f */
[----:B-1----:R-:W-:Y:S01]  /*44f0*/  VIADDMNMX R5, R5, R4, R3, PT ;  /* 0x0000000405057246 */ /* 0x002fe20003800103 */
[----:B------:R-:W-:Y:S01]  /*4500*/  UISETP.GE.AND UP0, UPT, UR60, UR10, UPT ;  /* 0x0000000a3c00728c */ /* 0x000fe2000bf06270 */
[----:B------:R-:W-:Y:S01]  /*4510*/  CS2R R98, SRZ ;  /* 0x0000000000627805 */ /* 0x000fe2000001ff00 */
[----:B0-----:R-:W-:Y:S01]  /*4520*/  UPRMT UR4, UR14, 0x654, UR4 ;  /* 0x000006540e047896 */ /* 0x001fe20008000004 */
[----:B------:R-:W-:-:S02]  /*4530*/  ISETP.GT.AND P1, PT, R5, RZ, PT ;  /* 0x000000ff0500720c */ /* 0x000fc40003f24270 */
[----:B------:R-:W-:Y:S02]  /*4540*/  CS2R R96, SRZ ;  /* 0x0000000000607805 */ /* 0x000fe4000001ff00 */
[C---:B------:R-:W-:Y:S02]  /*4550*/  ISETP.GT.AND P2, PT, R5.reuse, 0x1, PT ;  /* 0x000000010500780c */ /* 0x040fe40003f44270 */
[----:B------:R-:W-:Y:S02]  /*4560*/  CS2R R94, SRZ ;  /* 0x00000000005e7805 */ /* 0x000fe4000001ff00 */
[----:B------:R-:W-:Y:S02]  /*4570*/  ISETP.GT.AND P3, PT, R5, 0x8, PT ;  /* 0x000000080500780c */ /* 0x000fe40003f64270 */
[----:B------:R-:W-:Y:S02]  /*4580*/  CS2R R92, SRZ ;  /* 0x00000000005c7805 */ /* 0x000fe4000001ff00 */
[----:B------:R-:W-:-:S02]  /*4590*/  FSEL R58, R58, -INF , P1 ;  /* 0xff8000003a3a7808 */ /* 0x000fc40000800000 */
[----:B------:R-:W-:Y:S02]  /*45a0*/  CS2R R90, SRZ ;  /* 0x00000000005a7805 */ /* 0x000fe4000001ff00 */
[----:B------:R-:W-:Y:S01]  /*45b0*/  FSEL R59, R59, -INF , P2 ;  /* 0xff8000003b3b7808 */ /* 0x000fe20001000000 */
[----:B------:R-:W-:Y:S01]  /*45c0*/  SYNCS.ARRIVE.TRANS64.RED.A1T0 RZ, [UR4], RZ ;  /* 0x000000ffffff79a7 */ /* 0x000fe20008100404 */
[----:B------:R-:W-:Y:S02]  /*45d0*/  ISETP.GT.AND P1, PT, R5, 0x9, PT ;  /* 0x000000090500780c */ /* 0x000fe40003f24270 */
[----:B------:R-:W-:Y:S02]  /*45e0*/  CS2R R88, SRZ ;  /* 0x0000000000587805 */ /* 0x000fe4000001ff00 */
[----:B------:R-:W-:Y:S02]  /*45f0*/  FSEL R62, R62, -INF , P3 ;  /* 0xff8000003e3e7808 */ /* 0x000fe40001800000 */
[----:B------:R-:W-:-:S02]  /*4600*/  CS2R R86, SRZ ;  /* 0x0000000000567805 */ /* 0x000fc4000001ff00 */
[----:B------:R-:W-:Y:S02]  /*4610*/  FMNMX.FTZ R21, R58, R59, !PT ;  /* 0x0000003b3a157209 */ /* 0x000fe40007810000 */
[----:B------:R-:W-:Y:S02]  /*4620*/  CS2R R84, SRZ ;  /* 0x0000000000547805 */ /* 0x000fe4000001ff00 */
        /* <DEDUP_REMOVED lines=19> */
[----:B------:R-:W-:Y:S02]  /*4760*/  FSEL R54, R54, -INF , P2 ;  /* 0xff80000036367808 */ /* 0x000fe40001000000 */
[----:B------:R-:W-:Y:S02]  /*4770*/  FMNMX.FTZ R21, R51, R18, !PT ;  /* 0x0000001233157209 */ /* 0x000fe40007810000 */
[----:B------:R-:W-:-:S02]  /*4780*/  ISETP.GT.AND P2, PT, R5, 0x20, PT ;  /* 0x000000200500780c */ /* 0x000fc40003f44270 */
[----:B------:R-:W-:Y:S02]  /*4790*/  FSEL R55, R55, -INF , P1 ;  /* 0xff80000037377808 */ /* 0x000fe40000800000 */
[----:B------:R-:W-:Y:S02]  /*47a0*/  FMNMX.FTZ R18, R54, R21, !PT ;  /* 0x0000001536127209 */ /* 0x000fe40007810000 */
        /* <DEDUP_REMOVED lines=33> */
[----:B------:R-:W-:-:S02]  /*49c0*/  FSEL R31, R31, -INF , P1 ;  /* 0xff8000001f1f7808 */ /* 0x000fc40000800000 */
[----:B------:R-:W-:Y:S02]  /*49d0*/  FMNMX.FTZ R18, R30, R5, !PT ;  /* 0x000000051e127209 */ /* 0x000fe40007810000 */
[----:B--2---:R-:W-:Y:S02]  /*49e0*/  VIADDMNMX R4, R2, R4, R3, PT ;  /* 0x0000000402047246 */ /* 0x004fe40003800103 */
[----:B------:R-:W-:Y:S02]  /*49f0*/  FMNMX.FTZ R18, R31, R18, !PT ;  /* 0x000000121f127209 */ /* 0x000fe40007810000 */
[C---:B------:R-:W-:Y:S02]  /*4a00*/  ISETP.GT.AND P1, PT, R4.reuse, RZ, PT ;  /* 0x000000ff0400720c */ /* 0x040fe40003f24270 */
[C---:B------:R-:W-:Y:S01]  /*4a10*/  ISETP.GT.AND P2, PT, R4.reuse, 0x1, PT ;  /* 0x000000010400780c */ /* 0x040fe20003f44270 */
[----:B------:R-:W0:Y:S01]  /*4a20*/  SHFL.BFLY PT, R5, R18, 0x2, 0x1f ;  /* 0x0c401f0012057f89 */ /* 0x000e2200000e0000 */
[----:B------:R-:W-:-:S02]  /*4a30*/  ISETP.GT.AND P3, PT, R4, 0x8, PT ;  /* 0x000000080400780c */ /* 0x000fc40003f64270 */
[----:B------:R-:W-:Y:S02]  /*4a40*/  FSEL R56, R56, -INF , P1 ;  /* 0xff80000038387808 */ /* 0x000fe40000800000 */
[----:B------:R-:W-:Y:S02]  /*4a50*/  FSEL R57, R57, -INF , P2 ;  /* 0xff80000039397808 */ /* 0x000fe40001000000 */
[----:B------:R-:W-:Y:S02]  /*4a60*/  ISETP.GT.AND P1, PT, R4, 0x9, PT ;  /* 0x000000090400780c */ /* 0x000fe40003f24270 */
[----:B------:R-:W-:Y:S02]  /*4a70*/  FSEL R60, R60, -INF , P3 ;  /* 0xff8000003c3c7808 */ /* 0x000fe40001800000 */
[----:B------:R-:W-:Y:S02]  /*4a80*/  FMNMX.FTZ R3, R56, R57, !PT ;  /* 0x0000003938037209 */ /* 0x000fe40007810000 */
[----:B------:R-:W-:-:S02]  /*4a90*/  FSEL R61, R61, -INF , P1 ;  /* 0xff8000003d3d7808 */ /* 0x000fc40000800000 */
[----:B------:R-:W-:Y:S02]  /*4aa0*/  ISETP.GT.AND P1, PT, R4, 0x10, PT ;  /* 0x000000100400780c */ /* 0x000fe40003f24270 */
[----:B------:R-:W-:Y:S02]  /*4ab0*/  FMNMX.FTZ R2, R60, R3, !PT ;  /* 0x000000033c027209 */ /* 0x000fe40007810000 */
[----:B------:R-:W-:Y:S02]  /*4ac0*/  ISETP.GT.AND P2, PT, R4, 0x11, PT ;  /* 0x000000110400780c */ /* 0x000fe40003f44270 */
[----:B------:R-:W-:Y:S02]  /*4ad0*/  FSEL R48, R48, -INF , P1 ;  /* 0xff80000030307808 */ /* 0x000fe40000800000 */
[----:B------:R-:W-:Y:S02]  /*4ae0*/  FMNMX.FTZ R3, R61, R2, !PT ;  /* 0x000000023d037209 */ /* 0x000fe40007810000 */
[----:B------:R-:W-:-:S02]  /*4af0*/  ISETP.GT.AND P1, PT, R4, 0x18, PT ;  /* 0x000000180400780c */ /* 0x000fc40003f24270 */
[----:B------:R-:W-:Y:S02]  /*4b00*/  FSEL R49, R49, -INF , P2 ;  /* 0xff80000031317808 */ /* 0x000fe40001000000 */
[----:B------:R-:W-:Y:S02]  /*4b10*/  FMNMX.FTZ R2, R48, R3, !PT ;  /* 0x0000000330027209 */ /* 0x000fe40007810000 */
[----:B0-----:R-:W-:Y:S02]  /*4b20*/  FMNMX.FTZ R20, R18, R5, !PT ;  /* 0x0000000512147209 */ /* 0x001fe40007810000 */
[----:B------:R-:W-:Y:S02]  /*4b30*/  ISETP.GT.AND P3, PT, R4, 0x19, PT ;  /* 0x000000190400780c */ /* 0x000fe40003f64270 */
[----:B------:R-:W-:Y:S01]  /*4b40*/  FSEL R52, R52, -INF , P1 ;  /* 0xff80000034347808 */ /* 0x000fe20000800000 */
[----:B------:R-:W0:Y:S01]  /*4b50*/  SHFL.BFLY PT, R21, R20, 0x1, 0x1f ;  /* 0x0c201f0014157f89 */ /* 0x000e2200000e0000 */
[----:B------:R-:W-:-:S02]  /*4b60*/  FMNMX.FTZ R5, R49, R2, !PT ;  /* 0x0000000231057209 */ /* 0x000fc40007810000 */
[----:B------:R-:W-:Y:S02]  /*4b70*/  FSEL R53, R53, -INF , P3 ;  /* 0xff80000035357808 */ /* 0x000fe40001800000 */
[----:B------:R-:W-:Y:S02]  /*4b80*/  ISETP.GT.AND P1, PT, R4, 0x20, PT ;  /* 0x000000200400780c */ /* 0x000fe40003f24270 */
        /* <DEDUP_REMOVED lines=35> */
[----:B------:R-:W-:Y:S02]  /*4dc0*/  FMNMX.FTZ R2, R28, R5, !PT ;  /* 0x000000051c027209 */ /* 0x000fe40007810000 */
[----:B0-----:R-:W-:Y:S02]  /*4dd0*/  FMNMX.FTZ R3, R20, R21, !PT ;  /* 0x0000001514037209 */ /* 0x001fe40007810000 */
        /* <DEDUP_REMOVED lines=177> */
[----:B------:R-:W-:Y:S01]  /*58f0*/  MOV R2, 0x3f800000 ;  /* 0x3f80000000027802 */ /* 0x000fe20000000f00 */
[----:B------:R-:W-:Y:S01]  /*5900*/  IMAD.MOV.U32 R228, RZ, RZ, R4 ;  /* 0x000000ffffe47224 */ /* 0x000fe200078e0004 */
[----:B------:R-:W-:Y:S01]  /*5910*/  UMOV UR37, UR36 ;  /* 0x0000002400257c82 */ /* 0x000fe20008000000 */
[----:B------:R-:W-:-:S08]  /*5920*/  IMAD.MOV.U32 R151, RZ, RZ, RZ ;  /* 0x000000ffff977224 */ /* 0x000fd000078e00ff */
[----:B------:R-:W-:-:S07]  /*5930*/  IMAD.U32 R229, RZ, RZ, UR4 ;  /* 0x00000004ffe57e24 */ /* 0x000fce000f8e00ff */
.L_x_2438:
[----:B------:R-:W-:Y:S01]  /*5940*/  R2UR UR5, R229 ;  /* 0x00000000e50572ca */ /* 0x000fe200000e0000 */
[----:B------:R-:W-:-:S04]  /*5950*/  UISETP.NE.AND UP0, UPT, UR37, 0x1, UPT ;  /* 0x000000012500788c */ /* 0x000fc8000bf05270 */
[----:B------:R-:W-:-:S08]  /*5960*/  USEL UR4, URZ, 0x1, UP0 ;  /* 0x000000013f047887 */ /* 0x000fd00008000000 */
[----:B------:R-:W-:-:S06]  /*5970*/  ULOP3.LUT UR4, UR5, UR4, URZ, 0x3c, !UPT ;  /* 0x0000000405047292 */ /* 0x000fcc000f8e3c3f */
[----:B------:R-:W-:Y:S01]  /*5980*/  IMAD.U32 R17, RZ, RZ, UR4 ;  /* 0x00000004ff117e24 */ /* 0x000fe2000f8e00ff */
[----:B------:R-:W-:Y:S06]  /*5990*/  @!P0 BRA `(.L_x_2428) ;  /* 0x0000000000048947 */ /* 0x000fec0003800000 */
[----:B------:R-:W-:Y:S01]  /*59a0*/  BPT.TRAP 0x1 ;  /* 0x000000040000795c */ /* 0x000fe20000300000 */
.L_x_2428:
        /* <DEDUP_REMOVED lines=11> */
.L_x_2429:
[----:B-1----:R-:W-:Y:S05]  /*5a60*/  @P1 BRA `(.L_x_2430) ;  /* 0x0000000000081947 */ /* 0x002fea0003800000 */
[----:B------:R-:W1:Y:S02]  /*5a70*/  SYNCS.PHASECHK.TRANS64.TRYWAIT P1, [UR61+0x38830], R3 ;  /* 0x03883003ff0075a7 */ /* 0x000e64000802017d */
[----:B-1----:R-:W-:Y:S05]  /*5a80*/  @!P1 BRA `(.L_x_2431) ;  /* 0x0000011800149947 */ /* 0x002fea0003800000 */
.L_x_2430:
        /* <DEDUP_REMOVED lines=590> */
[----:B------:R-:W-:Y:S05]  /*7f70*/  @!P0 BRA `(.L_x_2432) ;  /* 0x0000000000048947 */ /* 0x000fea0003800000 */
[----:B------:R-:W-:Y:S01]  /*7f80*/  BPT.TRAP 0x1 ;  /* 0x000000040000795c */ /* 0x000fe20000300000 */
.L_x_2432:
        /* <DEDUP_REMOVED lines=8> */
.L_x_2433:
[----:B---3--:R-:W-:Y:S05]  /*8010*/  @P1 BRA `(.L_x_2434) ;  /* 0x0000000000081947 */ /* 0x008fea0003800000 */
[----:B------:R-:W3:Y:S02]  /*8020*/  SYNCS.PHASECHK.TRANS64.TRYWAIT P1, [UR4+0x38850], R0 ;  /* 0x03885000ff0075a7 */ /* 0x000ee40008020144 */
[----:B---3--:R-:W-:Y:S05]  /*8030*/  @!P1 BRA `(.L_x_2435) ;  /* 0x000000f000c09947 */ /* 0x008fea0003800000 */
.L_x_2434:
        /* <DEDUP_REMOVED lines=37> */
.L_x_2436:
[----:B------:R-:W-:Y:S01]  /*8290*/  R2UR UR10, R213 ;  /* 0x00000000d50a72ca */ /* 0x000fe200000e0000 */
[----:B------:R-:W-:Y:S01]  /*82a0*/  UIADD3 UR61, UR61, 0x38840, URZ ;  /* 0x000388403d3d7890 */ /* 0x000fe2000fffe03f */
[----:B------:R-:W-:Y:S02]  /*82b0*/  R2UR UR5, R214 ;  /* 0x00000000d60572ca */ /* 0x000fe400000e0000 */
[----:B------:R-:W-:Y:S02]  /*82c0*/  R2UR UR7, R23 ;  /* 0x00000000170772ca */ /* 0x000fe400000e0000 */
[----:B------:R-:W-:-:S07]  /*82d0*/  R2UR UR6, R212 ;  /* 0x00000000d40672ca */ /* 0x000fce00000e0000 */
[----:B------:R-:W-:Y:S02]  /*82e0*/  UISETP.NE.AND UP0, UPT, UR10, URZ, UPT ;  /* 0x0000003f0a00728c */ /* 0x000fe4000bf05270 */
[----:B---3--:R-:W-:Y:S02]  /*82f0*/  VIADD R2, R216, UR5 ;  /* 0x00000005d8027c36 */ /* 0x008fe40008000000 */
[----:B------:R-:W-:Y:S02]  /*8300*/  IMAD.U32 R193, RZ, RZ, UR7 ;  /* 0x00000007ffc17e24 */ /* 0x000fe4000f8e00ff */
[----:B------:R-:W-:Y:S02]  /*8310*/  PLOP3.LUT P1, PT, PT, PT, UP0, 0x80, 0x0 ;  /* 0x000000000000781c */ /* 0x000fe40003f2f008 */
[----:B------:R-:W-:-:S03]  /*8320*/  PLOP3.LUT P2, PT, PT, PT, UP0, 0x80, 0x0 ;  /* 0x000000000000781c */ /* 0x000fc60003f4f008 */
[----:B------:R-:W-:-:S08]  /*8330*/  @UP0 ULDC UR5, c[0x0][0x44c] ;  /* 0x0001130000050ab9 */ /* 0x000fd00000000800 */
[----:B--2---:R-:W-:Y:S01]  /*8340*/  @P1 IMAD.HI.U32 R0, R2, UR5, RZ ;  /* 0x0000000502001c27 */ /* 0x004fe2000f8e00ff */
[----:B------:R-:W-:-:S04]  /*8350*/  @UP0 ULDC UR5, c[0x0][0x450] ;  /* 0x0001140000050ab9 */ /* 0x000fc80000000800 */
[----:B------:R-:W-:Y:S01]  /*8360*/  @P2 SHF.R.U32.HI R2, RZ, UR5, R0 ;  /* 0x00000005ff022c19 */ /* 0x000fe20008011600 */
[----:B------:R-:W-:Y:S01]  /*8370*/  UMOV UR5, 0x1 ;  /* 0x0000000100057882 */ /* 0x000fe20000000000 */
[----:B------:R-:W-:Y:S01]  /*8380*/  IMAD.MOV.U32 R0, RZ, RZ, -0x2 ;  /* 0xfffffffeff007424 */ /* 0x000fe200078e00ff */
[----:B------:R-:W-:Y:S02]  /*8390*/  UIMAD UR5, UR60, -0x50, UR5 ;  /* 0xffffffb03c0578a4 */ /* 0x000fe4000f8e0205 */
[----:B01----:R-:W0:Y:S04]  /*83a0*/  SHFL.IDX PT, R3, R2, RZ, 0x1c1f ;  /* 0x001c1fff02037589 */ /* 0x003e2800000e0000 */
[----:B------:R-:W-:Y:S01]  /*83b0*/  IMAD R0, R215, R0, UR5 ;  /* 0x00000005d7007e24 */ /* 0x000fe2000f8e0200 */
[----:B------:R-:W-:-:S04]  /*83c0*/  ULDC UR5, c[0x0][0x988] ;  /* 0x0002620000057ab9 */ /* 0x000fc80000000800 */
[----:B------:R-:W-:Y:S01]  /*83d0*/  IADD3 R0, -R193, UR6, R0 ;  /* 0x00000006c1007c10 */ /* 0x000fe2000fffe100 */
[----:B------:R-:W1:Y:S04]  /*83e0*/  S2UR UR6, SR_CgaCtaId ;  /* 0x00000000000679c3 */ /* 0x000e680000008800 */
[----:B0-----:R-:W-:-:S05]  /*83f0*/  IMAD.IADD R3, R0, 0x1, R3 ;  /* 0x0000000100037824 */ /* 0x001fca00078e0203 */
[C---:B------:R-:W-:Y:S02]  /*8400*/  ISETP.GT.AND P1, PT, R3.reuse, RZ, PT ;  /* 0x000000ff0300720c */ /* 0x040fe40003f24270 */
[C---:B------:R-:W-:Y:S02]  /*8410*/  ISETP.GT.AND P2, PT, R3.reuse, 0x1, PT ;  /* 0x000000010300780c */ /* 0x040fe40003f44270 */
[----:B------:R-:W-:Y:S01]  /*8420*/  FSEL R184, R184, -INF , P1 ;  /* 0xff800000b8b87808 */ /* 0x000fe20000800000 */
[----:B-1----:R-:W-:Y:S01]  /*8430*/  UPRMT UR61, UR6, 0x654, UR61 ;  /* 0x00000654063d7896 */ /* 0x002fe2000800003d */
[----:B------:R-:W-:Y:S02]  /*8440*/  ISETP.GT.AND P1, PT, R3, 0x8, PT ;  /* 0x000000080300780c */ /* 0x000fe40003f24270 */
[----:B------:R-:W-:Y:S02]  /*8450*/  FSEL R185, R185, -INF , P2 ;  /* 0xff800000b9b97808 */ /* 0x000fe40001000000 */
[----:B------:R-:W-:-:S02]  /*8460*/  FMNMX.FTZ R4, R184, R228, !PT ;  /* 0x000000e4b8047209 */ /* 0x000fc40007810000 */
[----:B------:R-:W-:Y:S02]  /*8470*/  ISETP.GT.AND P2, PT, R3, 0x9, PT ;  /* 0x000000090300780c */ /* 0x000fe40003f44270 */
[----:B------:R-:W-:Y:S01]  /*8480*/  FSEL R188, R188, -INF , P1 ;  /* 0xff800000bcbc7808 */ /* 0x000fe20000800000 */
[----:B------:R-:W-:Y:S01]  /*8490*/  SYNCS.ARRIVE.TRANS64.RED.A1T0 RZ, [UR61], RZ ;  /* 0x000000ffffff79a7 */ /* 0x000fe2000810043d */
        /* <DEDUP_REMOVED lines=54> */
[----:B0-----:R-:W-:-:S05]  /*8800*/  IMAD.IADD R0, R0, 0x1, R3 ;  /* 0x0000000100007824 */ /* 0x001fca00078e0203 */
[----:B------:R-:W-:Y:S02]  /*8810*/  ISETP.GT.AND P1, PT, R0, RZ, PT ;  /* 0x000000ff0000720c */ /* 0x000fe40003f24270 */
[----:B-1----:R-:W-:Y:S02]  /*8820*/  FMNMX.FTZ R193, R192, R193, !PT ;  /* 0x000000c1c0c17209 */ /* 0x002fe40007810000 */
[----:B------:R-:W-:Y:S02]  /*8830*/  ISETP.GT.AND P2, PT, R0, 0x1, PT ;  /* 0x000000010000780c */ /* 0x000fe40003f44270 */
[----:B------:R-:W-:Y:S01]  /*8840*/  FSEL R186, R186, -INF , P1 ;  /* 0xff800000baba7808 */ /* 0x000fe20000800000 */
[----:B------:R-:W0:Y:S01]  /*8850*/  SHFL.BFLY PT, R194, R193, 0x1, 0x1f ;  /* 0x0c201f00c1c27f89 */ /* 0x000e2200000e0000 */
[----:B------:R-:W-:Y:S02]  /*8860*/  ISETP.GT.AND P1, PT, R0, 0x8, PT ;  /* 0x000000080000780c */ /* 0x000fe40003f24270 */
[----:B------:R-:W-:-:S02]  /*8870*/  FSEL R187, R187, -INF , P2 ;  /* 0xff800000bbbb7808 */ /* 0x000fc40001000000 */
[----:B------:R-:W-:Y:S02]  /*8880*/  FMNMX.FTZ R4, R186, R21, !PT ;  /* 0x00000015ba047209 */ /* 0x000fe40007810000 */
[----:B------:R-:W-:Y:S02]  /*8890*/  ISETP.GT.AND P2, PT, R0, 0x9, PT ;  /* 0x000000090000780c */ /* 0x000fe40003f44270 */
[----:B------:R-:W-:Y:S02]  /*88a0*/  FSEL R190, R190, -INF , P1 ;  /* 0xff800000bebe7808 */ /* 0x000fe40000800000 */
[----:B------:R-:W-:Y:S02]  /*88b0*/  FMNMX.FTZ R3, R187, R4, !PT ;  /* 0x00000004bb037209 */ /* 0x000fe40007810000 */
[----:B------:R-:W-:Y:S02]  /*88c0*/  FSEL R191, R191, -INF , P2 ;  /* 0xff800000bfbf7808 */ /* 0x000fe40001000000 */
[----:B------:R-:W-:-:S02]  /*88d0*/  ISETP.GT.AND P1, PT, R0, 0x10, PT ;  /* 0x000000100000780c */ /* 0x000fc40003f24270 */
[----:B------:R-:W-:Y:S02]  /*88e0*/  FMNMX.FTZ R2, R190, R3, !PT ;  /* 0x00000003be027209 */ /* 0x000fe40007810000 */
[----:B------:R-:W-:Y:S02]  /*88f0*/  ISETP.GT.AND P2, PT, R0, 0x11, PT ;  /* 0x000000110000780c */ /* 0x000fe40003f44270 */
[----:B------:R-:W-:Y:S02]  /*8900*/  FSEL R178, R178, -INF , P1 ;  /* 0xff800000b2b27808 */ /* 0x000fe40000800000 */
[----:B------:R-:W-:Y:S02]  /*8910*/  FMNMX.FTZ R3, R191, R2, !PT ;  /* 0x00000002bf037209 */ /* 0x000fe40007810000 */
[----:B0-----:R-:W-:Y:S02]  /*8920*/  FMNMX.FTZ R4, R193, R194, !PT ;  /* 0x000000c2c1047209 */ /* 0x001fe40007810000 */
[----:B------:R-:W-:-:S02]  /*8930*/  ISETP.GT.AND P3, PT, R0, 0x18, PT ;  /* 0x000000180000780c */ /* 0x000fc40003f64270 */
[----:B------:R-:W-:Y:S01]  /*8940*/  FSEL R179, R179, -INF , P2 ;  /* 0xff800000b3b37808 */ /* 0x000fe20001000000 */
[----:B------:R-:W-:Y:S01]  /*8950*/  FMUL.FTZ R192, R4, UR5 ;  /* 0x0000000504c07c20 */ /* 0x000fe20008410000 */
[----:B------:R-:W-:Y:S02]  /*8960*/  FMNMX.FTZ R2, R178, R3, !PT ;  /* 0x00000003b2027209 */ /* 0x000fe40007810000 */
[----:B------:R-:W-:Y:S02]  /*8970*/  FSETP.NEU.FTZ.AND P1, PT, R4, -INF , PT ;  /* 0xff8000000400780b */ /* 0x000fe40003f3d000 */
[----:B------:R-:W-:Y:S02]  /*8980*/  ISETP.GT.AND P4, PT, R0, 0x19, PT ;  /* 0x000000190000780c */ /* 0x000fe40003f84270 */
[----:B------:R-:W-:Y:S02]  /*8990*/  FSEL R182, R182, -INF , P3 ;  /* 0xff800000b6b67808 */ /* 0x000fe40001800000 */
[----:B------:R-:W-:-:S02]  /*89a0*/  FMNMX.FTZ R3, R179, R2, !PT ;  /* 0x00000002b3037209 */ /* 0x000fc40007810000 */
        /* <DEDUP_REMOVED lines=81> */
[C---:B------:R-:W-:Y:S02]  /*8ec0*/  FMUL.FTZ R156, R3.reuse, UR5 ;  /* 0x00000005039c7c20 */ /* 0x040fe40008410000 */
[----:B------:R-:W-:Y:S01]  /*8ed0*/  MUFU.EX2 R158, R158 ;  /* 0x0000009e009e7308 */ /* 0x000fe20000000800 */
[----:B------:R-:W-:Y:S02]  /*8ee0*/  FSEL R2, R3, RZ, P2 ;  /* 0x000000ff03027208 */ /* 0x000fe40001000000 */
[----:B------:R-:W-:-:S03]  /*8ef0*/  FSEL R156, R156, RZ, P2 ;  /* 0x000000ff9c9c7208 */ /* 0x000fc60001000000 */
[----:B------:R-:W-:Y:S02]  /*8f00*/  FADD.FTZ R2, -R2, R21 ;  /* 0x0000001502027221 */ /* 0x000fe40000010100 */
[----:B------:R-:W0:Y:S01]  /*8f10*/  MUFU.EX2 R0, R0 ;  /* 0x0000000000007308 */ /* 0x000e220000000800 */
[--C-:B------:R-:W-:Y:S01]  /*8f20*/  FFMA.FTZ R209, R186, UR5, -R156.reuse ;  /* 0x00000005bad17c23 */ /* 0x100fe2000801089c */
[--C-:B------:R-:W-:Y:S01]  /*8f30*/  FFMA.FTZ R164, R187, UR5, -R156.reuse ;  /* 0x00000005bba47c23 */ /* 0x100fe2000801089c */
[----:B------:R-:W-:Y:S01]  /*8f40*/  FMUL.FTZ R2, R2, UR5 ;  /* 0x0000000502027c20 */ /* 0x000fe20008410000 */
        /* <DEDUP_REMOVED lines=11> */
[----:B------:R-:W-:Y:S01]  /*9000*/  FFMA.FTZ R165, R184, UR5, -R156 ;  /* 0x00000005b8a57c23 */ /* 0x000fe2000801089c */
[----:B------:R-:W1:Y:S01]  /*9010*/  MUFU.EX2 R2, R2 ;  /* 0x0000000200027308 */ /* 0x000e620000000800 */
        /* <DEDUP_REMOVED lines=24> */
[----:B------:R-:W-:Y:S01]  /*91a0*/  FADD.FTZ R5, R176, R21 ;  /* 0x00000015b0057221 */ /* 0x000fe20000010000 */
[--C-:B------:R-:W-:Y:S01]  /*91b0*/  FFMA.FTZ R21, R154, UR5, -R156.reuse ;  /* 0x000000059a157c23 */ /* 0x100fe2000801089c */
[--C-:B------:R-:W-:Y:S01]  /*91c0*/  FFMA.FTZ R154, R188, UR5, -R156.reuse ;  /* 0x00000005bc9a7c23 */ /* 0x100fe2000801089c */
[----:B------:R-:W-:Y:S01]  /*91d0*/  FFMA.FTZ R156, R193, UR5, -R156 ;  /* 0x00000005c19c7c23 */ /* 0x000fe2000801089c */
        /* <DEDUP_REMOVED lines=42> */
[----:B-1----:R-:W-:-:S03]  /*9480*/  FADD.FTZ R18, R153, R170 ;  /* 0x000000aa99127221 */ /* 0x002fc60000010000 */
[----:B0-----:R-:W-:Y:S01]  /*9490*/  FADD.FTZ R5, R156, R5 ;  /* 0x000000059c057221 */ /* 0x001fe20000010000 */
[----:B------:R-:W-:Y:S06]  /*94a0*/  @!P0 BRA `(.L_x_2437) ;  /* 0x0000000000048947 */ /* 0x000fec0003800000 */
[----:B------:R-:W-:Y:S01]  /*94b0*/  BPT.TRAP 0x1 ;  /* 0x000000040000795c */ /* 0x000fe20000300000 */
.L_x_2437:
        /* <DEDUP_REMOVED lines=34> */
.L_x_2427:
[----:B------:R-:W-:-:S13]  /*96e0*/  ISETP.LE.AND P1, PT, RZ, UR60, PT ;  /* 0x0000003cff007c0c */ /* 0x000fda000bf23270 */
[----:B------:R-:W-:Y:S05]  /*96f0*/  @!P1 BRA `(.L_x_2439) ;  /* 0x0000003800b49947 */ /* 0x000fea0003800000 */
[----:B------:R-:W-:Y:S01]  /*9700*/  R2UR UR61, R17 ;  /* 0x00000000113d72ca */ /* 0x000fe200000e0000 */
[----:B------:R-:W-:Y:S01]  /*9710*/  IMAD.MOV.U32 R21, RZ, RZ, R4 ;  /* 0x000000ffff157224 */ /* 0x000fe200078e0004 */
[----:B------:R-:W-:Y:S01]  /*9720*/  MOV R20, R3 ;  /* 0x0000000300147202 */ /* 0x000fe20000000f00 */
[----:B------:R-:W-:-:S12]  /*9730*/  UMOV UR37, UR36 ;  /* 0x0000002400257c82 */ /* 0x000fd80008000000 */
.L_x_2450:
        /* <DEDUP_REMOVED lines=8> */
.L_x_2440:
        /* <DEDUP_REMOVED lines=8> */
.L_x_2441:
[----:B-1----:R-:W-:Y:S05]  /*9840*/  @P1 BRA `(.L_x_2442) ;  /* 0x0000000000081947 */ /* 0x002fea0003800000 */
[----:B------:R-:W1:Y:S02]  /*9850*/  SYNCS.PHASECHK.TRANS64.TRYWAIT P1, [UR4+0x38830], R3 ;  /* 0x03883003ff0075a7 */ /* 0x000e640008020144 */
[----:B-1----:R-:W-:Y:S05]  /*9860*/  @!P1 BRA `(.L_x_2443) ;  /* 0x000000d800cc9947 */ /* 0x002fea0003800000 */
.L_x_2442:
        /* <DEDUP_REMOVED lines=655> */
.L_x_2444:
[----:B------:R-:W-:Y:S01]  /*c160*/  R2UR UR4, R16 ;  /* 0x00000000100472ca */ /* 0x000fe200000e0000 */
[----:B------:R-:W-:-:S05]  /*c170*/  IMAD.U32 R0, RZ, RZ, UR61 ;  /* 0x0000003dff007e24 */ /* 0x000fca000f8e00ff */
[----:B------:R-:W-:-:S07]  /*c180*/  SHF.L.U32 R0, R0, 0x1f, RZ ;  /* 0x0000001f00007819 */ /* 0x000fce00000006ff */
[----:B------:R-:W-:-:S09]  /*c190*/  ULEA UR4, UR37, UR4, 0x3 ;  /* 0x0000000425047291 */ /* 0x000fd2000f8e183f */
[----:B------:R2:W3:Y:S01]  /*c1a0*/  SYNCS.PHASECHK.TRANS64.TRYWAIT P1, [UR4+0x38850], R0 ;  /* 0x03885000ff0075a7 */ /* 0x0004e20008020144 */
[----:B------:R-:W-:Y:S05]  /*c1b0*/  @!P0 BRA `(.L_x_2445) ;  /* 0x0000000000048947 */ /* 0x000fea0003800000 */
[----:B------:R-:W-:Y:S01]  /*c1c0*/  BPT.TRAP 0x1 ;  /* 0x000000040000795c */ /* 0x000fe20000300000 */
.L_x_2445:
[----:B---3--:R-:W-:Y:S05]  /*c1d0*/  @P1 BRA `(.L_x_2446) ;  /* 0x0000000000081947 */ /* 0x008fea0003800000 */
[----:B------:R-:W3:Y:S02]  /*c1e0*/  SYNCS.PHASECHK.TRANS64.TRYWAIT P1, [UR4+0x38850], R0 ;  /* 0x03885000ff0075a7 */ /* 0x000ee40008020144 */
[----:B---3--:R-:W-:Y:S05]  /*c1f0*/  @!P1 BRA `(.L_x_2447) ;  /* 0x000000b000809947 */ /* 0x008fea0003800000 */
.L_x_2446:
        /* <DEDUP_REMOVED lines=37> */
.L_x_2448:
        /* <DEDUP_REMOVED lines=185> */
.L_x_2449:
        /* <DEDUP_REMOVED lines=29> */
[----:B------:R-:W-:Y:S01]  /*d1b0*/  F2FP.BF16.F32.PACK_AB R195, R152, R195 ;  /* 0x000000c398c3723e */ /* 0x000fe200000010ff */
[----:B------:R-:W-:Y:S06]  /*d1c0*/  @P1 BRA `(.L_x_2450) ;  /* 0xffffffc4005c1947 */ /* 0x000fec000383ffff */
.L_x_2439:
        /* <DEDUP_REMOVED lines=131> */
.L_x_2451:
        /* <DEDUP_REMOVED lines=8> */
.L_x_2452:
[----:B-1----:R-:W-:Y:S05]  /*da80*/  @P1 BRA `(.L_x_2453) ;  /* 0x0000000000081947 */ /* 0x002fea0003800000 */
[----:B------:R-:W1:Y:S02]  /*da90*/  SYNCS.PHASECHK.TRANS64.TRYWAIT P1, [UR8+0x38850], R0 ;  /* 0x03885000ff0075a7 */ /* 0x000e640008020148 */
[----:B-1----:R-:W-:Y:S05]  /*daa0*/  @!P1 BRA `(.L_x_2454) ;  /* 0x00000098006c9947 */ /* 0x002fea0003800000 */
.L_x_2453:
        /* <DEDUP_REMOVED lines=14> */
[----:B------:R-:W-:Y:S01]  /*db90*/  IMAD.MOV.U32 R5, RZ, RZ, RZ ;  /* 0x000000ffff057224 */ /* 0x000fe200078e00ff */
[----:B------:R-:W0:Y:S04]  /*dba0*/  SHFL.BFLY PT, R0, R7, 0x1, 0x1f ;  /* 0x0c201f0007007f89 */ /* 0x000e2800000e0000 */
[----:B------:R-:W-:Y:S01]  /*dbb0*/  UMOV UR6, UR4 ;  /* 0x0000000400067c82 */ /* 0x000fe20008000000 */
[----:B------:R-:W1:Y:S01]  /*dbc0*/  SHFL.BFLY PT, R9, R2, 0x1, 0x1f ;  /* 0x0c201f0002097f89 */ /* 0x000e6200000e0000 */
[----:B------:R-:W-:Y:S01]  /*dbd0*/  HGMMA.64x256x16.F32.BF16 R24, R208, gdesc[UR4].tnspB, R24, gsb0 ;  /* 0x43e00004d0187df0 */ /* 0x000fe20008001818 */
[----:B------:R-:W-:Y:S01]  /*dbe0*/  UIADD3 UR6, UR4, 0x80, URZ ;  /* 0x0000008004067890 */ /* 0x000fe2000fffe03f */
[----:B------:R-:W-:Y:S01]  /*dbf0*/  UMOV UR7, 0x40000040 ;  /* 0x4000004000077882 */ /* 0x000fe20000000000 */
        /* <DEDUP_REMOVED lines=42> */
.L_x_2455:
        /* <DEDUP_REMOVED lines=134> */
[----:B------:R-:W-:Y:S01]  /*e700*/  MOV R225, UR6 ;  /* 0x0000000600e17c02 */ /* 0x000fe20008000f00 */
[-C--:B------:R-:W-:Y:S01]  /*e710*/  FMUL.FTZ R143, R143, R5.reuse ;  /* 0x000000058f8f7220 */ /* 0x080fe20000410000 */
[----:B------:R-:W-:Y:S01]  /*e720*/  PLOP3.LUT P0, PT, PT, PT, PT, 0x8, 0x0 ;  /* 0x000000000000781c */ /* 0x000fe20003f0e170 */
[-C--:B------:R-:W-:Y:S01]  /*e730*/  FMUL.FTZ R146, R146, R5.reuse ;  /* 0x0000000592927220 */ /* 0x080fe20000410000 */
[----:B------:R-:W-:Y:S01]  /*e740*/  FMUL.FTZ R147, R147, R5 ;  /* 0x0000000593937220 */ /* 0x000fe20000410000 */
[----:B------:R-:W-:-:S02]  /*e750*/  IMAD.U32 R17, RZ, RZ, UR5 ;  /* 0x00000005ff117e24 */ /* 0x000fc4000f8e00ff */
[-C--:B------:R-:W-:Y:S01]  /*e760*/  FMUL.FTZ R150, R150, R5.reuse ;  /* 0x0000000596967220 */ /* 0x080fe20000410000 */
[----:B------:R-:W-:Y:S01]  /*e770*/  FMUL.FTZ R151, R151, R5 ;  /* 0x0000000597977220 */ /* 0x000fe20000410000 */
[----:B------:R-:W-:-:S12]  /*e780*/  USEL UR36, UR36, URZ, UP0 ;  /* 0x0000003f24247287 */ /* 0x000fd80008000000 */
.L_x_2419:
[----:B------:R-:W0:Y:S08]  /*e790*/  S2UR UR4, SR_CgaCtaId ;  /* 0x00000000000479c3 */ /* 0x000e300000008800 */
[----:B------:R-:W-:Y:S06]  /*e7a0*/  BAR.SYNC.DEFER_BLOCKING 0x5, 0x180 ;  /* 0x0146000000007b1d */ /* 0x000fec0000010000 */
[----:B------:R-:W-:Y:S01]  /*e7b0*/  UMOV UR7, 0x400 ;  /* 0x0000040000077882 */ /* 0x000fe20000000000 */
[----:B------:R-:W-:Y:S01]  /*e7c0*/  BSSY B0, `(.L_x_2456) ;  /* 0x00002f1000007945 */ /* 0x000fe20003800000 */
[----:B0-----:R-:W-:-:S09]  /*e7d0*/  ULEA UR7, UR4, UR7, 0x18 ;  /* 0x0000000704077291 */ /* 0x001fd2000f8ec03f */
[----:B------:R-:W0:Y:S02]  /*e7e0*/  LDS.128 R4, [UR7+0x388d0] ;  /* 0x0388d007ff047984 */ /* 0x000e240008000c00 */
[----:B0-----:R-:W-:Y:S02]  /*e7f0*/  R2UR UR5, R5 ;  /* 0x00000000050572ca */ /* 0x001fe400000e0000 */
[----:B------:R-:W-:Y:S01]  /*e800*/  R2UR UR6, R6 ;  /* 0x00000000060672ca */ /* 0x000fe200000e0000 */
[----:B------:R-:W-:Y:S06]  /*e810*/  BAR.ARV 0x4, 0x180 ;  /* 0x0106000000007b1d */ /* 0x000fec0000002000 */
[----:B------:R-:W-:Y:S08]  /*e820*/  @P0 BRA `(.L_x_2457) ;  /* 0x0000002000080947 */ /* 0x000ff00003800000 */
[----:B------:R-:W2:Y:S01]  /*e830*/  LDL R9, [R1+0x4] ;  /* 0x0000040001097983 */ /* 0x000ea20000100800 */
[----:B------:R-:W0:Y:S01]  /*e840*/  S2UR UR4, SR_SWINHI ;  /* 0x00000000000479c3 */ /* 0x000e220000002f00 */
[----:B------:R-:W-:Y:S01]  /*e850*/  IMAD.MOV.U32 R98, RZ, RZ, 0x2 ;  /* 0x00000002ff627424 */ /* 0x000fe200078e00ff */
        /* <DEDUP_REMOVED lines=12> */
[----:B------:R-:W-:Y:S02]  /*e920*/  F2FP.BF16.F32.PACK_AB R35, R161, R35 ;  /* 0x00000023a123723e */ /* 0x000fe400000010ff */
[----:B------:R-:W-:Y:S02]  /*e930*/  F2FP.BF16.F32.PACK_AB R41, R160, R42 ;  /* 0x0000002aa029723e */ /* 0x000fe400000010ff */
[----:B------:R-:W-:Y:S01]  /*e940*/  F2FP.BF16.F32.PACK_AB R48, R49, R48 ;  /* 0x000000303130723e */ /* 0x000fe200000010ff */
[----:B------:R-:W-:Y:S01]  /*e950*/  UMOV UR8, UR7 ;  /* 0x0000000700087c82 */ /* 0x000fe20008000000 */
[----:B0-----:R-:W-:Y:S01]  /*e960*/  UMOV UR9, UR4 ;  /* 0x0000000400097c82 */ /* 0x001fe20008000000 */
        /* <DEDUP_REMOVED lines=28> */
[----:B------:R-:W-:Y:S02]  /*eb30*/  R2UR UR12, R221 ;  /* 0x00000000dd0c72ca */ /* 0x000fe400000e0000 */
[----:B------:R-:W-:Y:S02]  /*eb40*/  R2UR UR14, R223 ;  /* 0x00000000df0e72ca */ /* 0x000fe400000e0000 */
[----:B------:R-:W-:Y:S01]  /*eb50*/  R2UR UR13, R214 ;  /* 0x00000000d60d72ca */ /* 0x000fe200000e0000 */
[----:B------:R-:W-:Y:S01]  /*eb60*/  BAR.SYNC.DEFER_BLOCKING 0x1, 0x100 ;  /* 0x0044000000007b1d */ /* 0x000fe20000010000 */
[----:B------:R-:W-:-:S02]  /*eb70*/  F2FP.BF16.F32.PACK_AB R82, R85, R84 ;  /* 0x000000545552723e */ /* 0x000fc400000010ff */
[----:B------:R-:W-:Y:S02]  /*eb80*/  F2FP.BF16.F32.PACK_AB R84, R89, R88 ;  /* 0x000000585954723e */ /* 0x000fe400000010ff */
[----:B------:R-:W-:Y:S01]  /*eb90*/  F2FP.BF16.F32.PACK_AB R85, R91, R90 ;  /* 0x0000005a5b55723e */ /* 0x000fe200000010ff */
[----:B------:R-:W-:Y:S01]  /*eba0*/  UMOV UR4, URZ ;  /* 0x0000003f00047c82 */ /* 0x000fe20008000000 */
[----:B------:R-:W-:Y:S01]  /*ebb0*/  F2FP.BF16.F32.PACK_AB R86, R93, R92 ;  /* 0x0000005c5d56723e */ /* 0x000fe200000010ff */
[----:B------:R-:W-:Y:S01]  /*ebc0*/  UIMAD.WIDE UR10, UR12, 0x4, UR10 ;  /* 0x000000040c0a78a5 */ /* 0x000fe2000f8e020a */
[----:B------:R-:W-:Y:S01]  /*ebd0*/  F2FP.BF16.F32.PACK_AB R97, R166, R165 ;  /* 0x000000a5a661723e */ /* 0x000fe200000010ff */
[----:B------:R-:W0:Y:S01]  /*ebe0*/  LDC R16, c[0x0][0xbe8] ;  /* 0x0002fa00ff107b82 */ /* 0x000e220000000800 */
        /* <DEDUP_REMOVED lines=18> */
[----:B--2---:R-:W-:-:S03]  /*ed10*/  IMAD.WIDE R98, R9, R98, UR8 ;  /* 0x0000000809627e25 */ /* 0x004fc6000f8e0262 */
[C---:B------:R-:W-:Y:S02]  /*ed20*/  IADD3 R167, P1, R98.reuse, 0x20, RZ ;  /* 0x0000002062a77810 */ /* 0x040fe40007f3e0ff */
[C---:B------:R-:W-:Y:S02]  /*ed30*/  IADD3 R169, P0, R98.reuse, 0x40, RZ ;  /* 0x0000004062a97810 */ /* 0x040fe40007f1e0ff */
[C---:B------:R-:W-:Y:S01]  /*ed40*/  LOP3.LUT R5, R98.reuse, 0x380, RZ, 0xc0, !PT ;  /* 0x0000038062057812 */ /* 0x040fe200078ec0ff */
[--C-:B------:R-:W-:Y:S01]  /*ed50*/  IMAD.X R11, RZ, RZ, R99.reuse, P1 ;  /* 0x000000ffff0b7224 */ /* 0x100fe200008e0663 */
        /* <DEDUP_REMOVED lines=15> */
[----:B------:R-:W-:-:S02]  /*ee50*/  SHF.R.U64 R5, R5, 0x3, RZ ;  /* 0x0000000305057819 */ /* 0x000fc400000012ff */
[----:B------:R-:W-:Y:S02]  /*ee60*/  LOP3.LUT R14, R171, 0x380, RZ, 0xc0, !PT ;  /* 0x00000380ab0e7812 */ /* 0x000fe400078ec0ff */
[----:B------:R-:W-:Y:S02]  /*ee70*/  LOP3.LUT R18, R173, 0x380, RZ, 0xc0, !PT ;  /* 0x00000380ad127812 */ /* 0x000fe400078ec0ff */
[----:B------:R-:W-:Y:S02]  /*ee80*/  SHF.R.U64 R10, R10, 0x3, RZ ;  /* 0x000000030a0a7819 */ /* 0x000fe400000012ff */
[C---:B------:R-:W-:Y:S02]  /*ee90*/  IADD3 R54, P0, R98.reuse, 0x8020, RZ ;  /* 0x0000802062367810 */ /* 0x040fe40007f1e0ff */
[C---:B------:R-:W-:Y:S02]  /*eea0*/  IADD3 R62, P4, R98.reuse, 0x8040, RZ ;  /* 0x00008040623e7810 */ /* 0x040fe40007f9e0ff */
[C---:B------:R-:W-:Y:S01]  /*eeb0*/  IADD3 R70, P3, R98.reuse, 0x8060, RZ ;  /* 0x0000806062467810 */ /* 0x040fe20007f7e0ff */
[--C-:B------:R-:W-:Y:S01]  /*eec0*/  IMAD.X R55, RZ, RZ, R99.reuse, P0 ;  /* 0x000000ffff377224 */ /* 0x100fe200000e0663 */
[C---:B------:R-:W-:Y:S01]  /*eed0*/  IADD3 R78, P6, R98.reuse, 0xc000, RZ ;  /* 0x0000c000624e7810 */ /* 0x040fe20007fde0ff */
[--C-:B------:R-:W-:Y:S01]  /*eee0*/  IMAD.X R63, RZ, RZ, R99.reuse, P4 ;  /* 0x000000ffff3f7224 */ /* 0x100fe200020e0663 */
        /* <DEDUP_REMOVED lines=10> */
[----:B------:R-:W-:Y:S02]  /*ef90*/  SHF.R.U64 R14, R14, 0x3, RZ ;  /* 0x000000030e0e7819 */ /* 0x000fe400000012ff */
[----:B------:R-:W-:-:S02]  /*efa0*/  LOP3.LUT R30, R177, 0x380, RZ, 0xc0, !PT ;  /* 0x00000380b11e7812 */ /* 0x000fc400078ec0ff */
[----:B------:R-:W-:Y:S02]  /*efb0*/  SHF.R.U64 R18, R18, 0x3, RZ ;  /* 0x0000000312127819 */ /* 0x000fe400000012ff */
[----:B------:R-:W-:Y:S02]  /*efc0*/  LOP3.LUT R38, R179, 0x380, RZ, 0xc0, !PT ;  /* 0x00000380b3267812 */ /* 0x000fe400078ec0ff */
[----:B------:R-:W-:Y:S02]  /*efd0*/  LOP3.LUT R10, R10, R167, RZ, 0x3c, !PT ;  /* 0x000000a70a0a7212 */ /* 0x000fe400078e3cff */
[----:B------:R-:W-:Y:S02]  /*efe0*/  LOP3.LUT R46, R181, 0x380, RZ, 0xc0, !PT ;  /* 0x00000380b52e7812 */ /* 0x000fe400078ec0ff */
[----:B------:R-:W-:Y:S02]  /*eff0*/  LOP3.LUT R12, R12, R169, RZ, 0x3c, !PT ;  /* 0x000000a90c0c7212 */ /* 0x000fe400078e3cff */
[----:B------:R-:W-:-:S02]  /*f000*/  SHF.R.U64 R20, R20, 0x3, RZ ;  /* 0x0000000314147819 */ /* 0x000fc400000012ff */
[----:B------:R-:W-:Y:S02]  /*f010*/  LOP3.LUT R167, R54, 0x380, RZ, 0xc0, !PT ;  /* 0x0000038036a77812 */ /* 0x000fe400078ec0ff */
[----:B------:R-:W-:Y:S02]  /*f020*/  IADD3.X R79, RZ, R99, RZ, P6, !PT ;  /* 0x00000063ff4f7210 */ /* 0x000fe400037fe4ff */
[----:B------:R-:W-:Y:S02]  /*f030*/  LOP3.LUT R14, R14, R171, RZ, 0x3c, !PT ;  /* 0x000000ab0e0e7212 */ /* 0x000fe400078e3cff */
[----:B------:R-:W-:Y:S02]  /*f040*/  SHF.R.U64 R30, R30, 0x3, RZ ;  /* 0x000000031e1e7819 */ /* 0x000fe400000012ff */
[----:B------:R-:W-:Y:S02]  /*f050*/  LOP3.LUT R169, R62, 0x380, RZ, 0xc0, !PT ;  /* 0x000003803ea97812 */ /* 0x000fe400078ec0ff */
[----:B------:R-:W-:-:S02]  /*f060*/  MOV R98, R98 ;  /* 0x0000006200627202 */ /* 0x000fc40000000f00 */
[----:B------:R-:W-:Y:S02]  /*f070*/  LOP3.LUT R18, R18, R173, RZ, 0x3c, !PT ;  /* 0x000000ad12127212 */ /* 0x000fe400078e3cff */
[----:B------:R-:W-:Y:S01]  /*f080*/  SHF.R.U64 R38, R38, 0x3, RZ ;  /* 0x0000000326267819 */ /* 0x000fe200000012ff */
[----:B------:R1:W-:Y:S01]  /*f090*/  STSM.16.M88.4 [R98], R24 ;  /* 0x0000001862007844 */ /* 0x0003e20000000200 */
[----:B------:R-:W-:Y:S02]  /*f0a0*/  LOP3.LUT R171, R70, 0x380, RZ, 0xc0, !PT ;  /* 0x0000038046ab7812 */ /* 0x000fe400078ec0ff */
[----:B------:R-:W-:Y:S02]  /*f0b0*/  LOP3.LUT R99, R23, 0x380, RZ, 0xc0, !PT ;  /* 0x0000038017637812 */ /* 0x000fe400078ec0ff */
[----:B------:R-:W-:Y:S02]  /*f0c0*/  SHF.R.U64 R46, R46, 0x3, RZ ;  /* 0x000000032e2e7819 */ /* 0x000fe400000012ff */
[----:B------:R-:W-:-:S02]  /*f0d0*/  LOP3.LUT R173, R78, 0x380, RZ, 0xc0, !PT ;  /* 0x000003804ead7812 */ /* 0x000fc400078ec0ff */
[----:B------:R-:W-:Y:S02]  /*f0e0*/  LOP3.LUT R163, R6, 0x380, RZ, 0xc0, !PT ;  /* 0x0000038006a37812 */ /* 0x000fe400078ec0ff */
[----:B------:R-:W-:Y:S02]  /*f0f0*/  LOP3.LUT R20, R20, R175, RZ, 0x3c, !PT ;  /* 0x000000af14147212 */ /* 0x000fe400078e3cff */
[----:B------:R-:W-:Y:S02]  /*f100*/  SHF.R.U64 R167, R167, 0x3, RZ ;  /* 0x00000003a7a77819 */ /* 0x000fe400000012ff */
[----:B------:R-:W-:Y:S02]  /*f110*/  LOP3.LUT R94, R4, 0x380, RZ, 0xc0, !PT ;  /* 0x00000380045e7812 */ /* 0x000fe400078ec0ff */
[----:B------:R-:W-:Y:S02]  /*f120*/  MOV R10, R10 ;  /* 0x0000000a000a7202 */ /* 0x000fe40000000f00 */
[----:B------:R-:W-:-:S02]  /*f130*/  LOP3.LUT R30, R30, R177, RZ, 0x3c, !PT ;  /* 0x000000b11e1e7212 */ /* 0x000fc400078e3cff */
[----:B------:R-:W-:Y:S01]  /*f140*/  SHF.R.U64 R169, R169, 0x3, RZ ;  /* 0x00000003a9a97819 */ /* 0x000fe200000012ff */
[----:B------:R2:W-:Y:S01]  /*f150*/  STSM.16.M88.4 [R10], R32 ;  /* 0x000000200a007844 */ /* 0x0005e20000000200 */
[----:B------:R-:W-:Y:S02]  /*f160*/  MOV R12, R12 ;  /* 0x0000000c000c7202 */ /* 0x000fe40000000f00 */
[----:B------:R-:W-:Y:S02]  /*f170*/  LOP3.LUT R38, R38, R179, RZ, 0x3c, !PT ;  /* 0x000000b326267212 */ /* 0x000fe400078e3cff */
[----:B------:R-:W-:Y:S01]  /*f180*/  SHF.R.U64 R171, R171, 0x3, RZ ;  /* 0x00000003abab7819 */ /* 0x000fe200000012ff */
[----:B------:R3:W-:Y:S01]  /*f190*/  STSM.16.M88.4 [R12], R40 ;  /* 0x000000280c007844 */ /* 0x0007e20000000200 */
[----:B------:R-:W-:Y:S02]  /*f1a0*/  SHF.R.U64 R28, R99, 0x3, RZ ;  /* 0x00000003631c7819 */ /* 0x000fe400000012ff */
[----:B------:R-:W-:-:S02]  /*f1b0*/  MOV R14, R14 ;  /* 0x0000000e000e7202 */ /* 0x000fc40000000f00 */
[----:B------:R-:W-:Y:S02]  /*f1c0*/  LOP3.LUT R46, R46, R181, RZ, 0x3c, !PT ;  /* 0x000000b52e2e7212 */ /* 0x000fe400078e3cff */
[----:B------:R-:W-:Y:S01]  /*f1d0*/  SHF.R.U64 R173, R173, 0x3, RZ ;  /* 0x00000003adad7819 */ /* 0x000fe200000012ff */
[----:B------:R4:W-:Y:S01]  /*f1e0*/  STSM.16.M88.4 [R14], R48 ;  /* 0x000000300e007844 */ /* 0x0009e20000000200 */
[----:B------:R-:W-:Y:S02]  /*f1f0*/  SHF.R.U64 R99, R163, 0x3, RZ ;  /* 0x00000003a3637819 */ /* 0x000fe400000012ff */
[----:B------:R-:W-:Y:S02]  /*f200*/  MOV R18, R18 ;  /* 0x0000001200127202 */ /* 0x000fe40000000f00 */
[----:B------:R-:W-:Y:S02]  /*f210*/  LOP3.LUT R54, R167, R54, RZ, 0x3c, !PT ;  /* 0x00000036a7367212 */ /* 0x000fe400078e3cff */
[----:B------:R-:W-:Y:S01]  /*f220*/  SHF.R.U64 R29, R94, 0x3, RZ ;  /* 0x000000035e1d7819 */ /* 0x000fe200000012ff */
[----:B------:R4:W-:Y:S01]  /*f230*/  STSM.16.M88.4 [R18], R56 ;  /* 0x0000003812007844 */ /* 0x0009e20000000200 */
[----:B------:R-:W-:-:S02]  /*f240*/  MOV R20, R20 ;  /* 0x0000001400147202 */ /* 0x000fc40000000f00 */
[----:B------:R-:W-:Y:S02]  /*f250*/  LOP3.LUT R62, R169, R62, RZ, 0x3c, !PT ;  /* 0x0000003ea93e7212 */ /* 0x000fe400078e3cff */
[----:B------:R-:W-:Y:S01]  /*f260*/  MOV R30, R30 ;  /* 0x0000001e001e7202 */ /* 0x000fe20000000f00 */
[----:B------:R4:W-:Y:S01]  /*f270*/  STSM.16.M88.4 [R20], R64 ;  /* 0x0000004014007844 */ /* 0x0009e20000000200 */
[----:B------:R-:W-:Y:S02]  /*f280*/  LOP3.LUT R70, R171, R70, RZ, 0x3c, !PT ;  /* 0x00000046ab467212 */ /* 0x000fe400078e3cff */
[----:B------:R-:W-:Y:S01]  /*f290*/  MOV R38, R38 ;  /* 0x0000002600267202 */ /* 0x000fe20000000f00 */
[----:B------:R4:W-:Y:S01]  /*f2a0*/  STSM.16.M88.4 [R30], R72 ;  /* 0x000000481e007844 */ /* 0x0009e20000000200 */
[----:B------:R-:W-:Y:S02]  /*f2b0*/  LOP3.LUT R78, R173, R78, RZ, 0x3c, !PT ;  /* 0x0000004ead4e7212 */ /* 0x000fe400078e3cff */
[----:B------:R-:W-:Y:S01]  /*f2c0*/  LOP3.LUT R8, R99, R6, RZ, 0x3c, !PT ;  /* 0x0000000663087212 */ /* 0x000fe200078e3cff */
[----:B------:R4:W-:Y:S01]  /*f2d0*/  STSM.16.M88.4 [R38], R80 ;  /* 0x0000005026007844 */ /* 0x0009e20000000200 */
[----:B------:R-:W-:-:S02]  /*f2e0*/  MOV R46, R46 ;  /* 0x0000002e002e7202 */ /* 0x000fc40000000f00 */
[----:B------:R-:W-:Y:S02]  /*f2f0*/  LOP3.LUT R94, R29, R4, RZ, 0x3c, !PT ;  /* 0x000000041d5e7212 */ /* 0x000fe400078e3cff */
[----:B------:R-:W-:Y:S01]  /*f300*/  MOV R54, R54 ;  /* 0x0000003600367202 */ /* 0x000fe20000000f00 */
[----:B------:R4:W-:Y:S01]  /*f310*/  STSM.16.M88.4 [R46], R84 ;  /* 0x000000542e007844 */ /* 0x0009e20000000200 */
[----:B-1----:R-:W-:Y:S02]  /*f320*/  F2FP.BF16.F32.PACK_AB R98, R101, R100 ;  /* 0x000000646562723e */ /* 0x002fe400000010ff */
[----:B------:R-:W-:Y:S02]  /*f330*/  F2FP.BF16.F32.PACK_AB R99, R103, R102 ;  /* 0x000000666763723e */ /* 0x000fe400000010ff */
[----:B------:R-:W-:Y:S02]  /*f340*/  LOP3.LUT R4, R28, R23, RZ, 0x3c, !PT ;  /* 0x000000171c047212 */ /* 0x000fe400078e3cff */
[----:B------:R-:W-:Y:S01]  /*f350*/  MOV R62, R62 ;  /* 0x0000003e003e7202 */ /* 0x000fe20000000f00 */
[----:B------:R4:W-:Y:S01]  /*f360*/  STSM.16.M88.4 [R54], R96 ;  /* 0x0000006036007844 */ /* 0x0009e20000000200 */
[----:B------:R-:W-:-:S02]  /*f370*/  MOV R70, R70 ;  /* 0x0000004600467202 */ /* 0x000fc40000000f00 */
[----:B------:R-:W-:Y:S01]  /*f380*/  MOV R78, R78 ;  /* 0x0000004e004e7202 */ /* 0x000fe20000000f00 */
[----:B------:R4:W-:Y:S01]  /*f390*/  STSM.16.M88.4 [R62], R104 ;  /* 0x000000683e007844 */ /* 0x0009e20000000200 */
[----:B------:R-:W-:Y:S02]  /*f3a0*/  MOV R94, R94 ;  /* 0x0000005e005e7202 */ /* 0x000fe40000000f00 */
[----:B------:R-:W-:Y:S01]  /*f3b0*/  MOV R6, R4 ;  /* 0x0000000400067202 */ /* 0x000fe20000000f00 */
[----:B------:R4:W-:Y:S01]  /*f3c0*/  STSM.16.M88.4 [R70], R112 ;  /* 0x0000007046007844 */ /* 0x0009e20000000200 */
[----:B------:R-:W-:Y:S01]  /*f3d0*/  MOV R8, R8 ;  /* 0x0000000800087202 */ /* 0x000fe20000000f00 */
[----:B------:R-:W-:Y:S01]  /*f3e0*/  IMAD.U32 R4, RZ, RZ, UR10 ;  /* 0x0000000aff047e24 */ /* 0x000fe2000f8e00ff */
[----:B------:R-:W-:Y:S01]  /*f3f0*/  PLOP3.LUT P0, PT, PT, PT, UP0, 0x80, 0x0 ;  /* 0x000000000000781c */ /* 0x000fe20003f0f008 */
[----:B------:R4:W-:Y:S01]  /*f400*/  STSM.16.M88.4 [R78], R120 ;  /* 0x000000784e007844 */ /* 0x0009e20000000200 */
[----:B------:R-:W-:Y:S01]  /*f410*/  IMAD.U32 R5, RZ, RZ, UR11 ;  /* 0x0000000bff057e24 */ /* 0x000fe2000f8e00ff */
[----:B------:R-:W-:-:S02]  /*f420*/  ULDC.64 UR10, c[0x0][0xc08] ;  /* 0x00030200000a7ab9 */ /* 0x000fc40000000a00 */
[----:B------:R4:W-:Y:S04]  /*f430*/  STSM.16.M88.4 [R94], R128 ;  /* 0x000000805e007844 */ /* 0x0009e80000000200 */
[----:B------:R4:W-:Y:S04]  /*f440*/  STSM.16.M88.4 [R6], R136 ;  /* 0x0000008806007844 */ /* 0x0009e80000000200 */
[----:B------:R4:W-:Y:S01]  /*f450*/  STSM.16.M88.4 [R8], R144 ;  /* 0x0000009008007844 */ /* 0x0009e20000000200 */
[----:B------:R-:W-:Y:S06]  /*f460*/  BAR.SYNC.DEFER_BLOCKING 0x1, 0x100 ;  /* 0x0044000000007b1d */ /* 0x000fec0000010000 */
[----:B------:R-:W4:Y:S01]  /*f470*/  @P0 LDG.E R3, desc[UR38][R4.64] ;  /* 0x0000002604030981 */ /* 0x000f22000c1e1900 */
[----:B------:R-:W-:Y:S01]  /*f480*/  UISETP.NE.U32.AND UP1, UPT, UR10, URZ, UPT ;  /* 0x0000003f0a00728c */ /* 0x000fe2000bf25070 */
[----:B0-----:R-:W-:Y:S01]  /*f490*/  ISETP.NE.AND P1, PT, R16, 0x1, PT ;  /* 0x000000011000780c */ /* 0x001fe20003f25270 */
[----:B--2---:R-:W-:-:S02]  /*f4a0*/  VIADD R10, R216, UR13 ;  /* 0x0000000dd80a7c36 */ /* 0x004fc40008000000 */
[----:B------:R-:W-:-:S06]  /*f4b0*/  UISETP.NE.AND.EX UP1, UPT, UR11, URZ, UPT, UP1 ;  /* 0x0000003f0b00728c */ /* 0x000fcc000bf25310 */
[----:B------:R-:W-:-:S04]  /*f4c0*/  PLOP3.LUT P2, PT, PT, PT, UP1, 0x80, 0x0 ;  /* 0x000000000000781c */ /* 0x000fc80003f4f018 */
[----:B------:R-:W0:Y:S01]  /*f4d0*/  @P1 LDC R9, c[0x0][0xbec] ;  /* 0x0002fb00ff091b82 */ /* 0x000e220000000800 */
[----:B------:R-:W-:-:S04]  /*f4e0*/  @UP1 ULEA UR10, UP2, UR12, UR10, 0x2 ;  /* 0x0000000a0c0a1291 */ /* 0x000fc8000f84103f */
[----:B------:R-:W-:Y:S02]  /*f4f0*/  @UP1 ULEA.HI.X UR11, UR12, UR11, UR14, 0x2, UP2 ;  /* 0x0000000b0c0b1291 */ /* 0x000fe400090f140e */
[----:B---3--:R-:W-:Y:S01]  /*f500*/  IMAD.U32 R12, RZ, RZ, UR10 ;  /* 0x0000000aff0c7e24 */ /* 0x008fe2000f8e00ff */
[----:B------:R-:W-:Y:S01]  /*f510*/  ULDC UR12, c[0x0][0xa88] ;  /* 0x0002a200000c7ab9 */ /* 0x000fe20000000800 */
[----:B------:R-:W1:Y:S02]  /*f520*/  @P1 LDC R11, c[0x0][0xbf0] ;  /* 0x0002fc00ff0b1b82 */ /* 0x000e640000000800 */
[----:B------:R-:W-:Y:S01]  /*f530*/  IMAD.U32 R13, RZ, RZ, UR11 ;  /* 0x0000000bff0d7e24 */ /* 0x000fe2000f8e00ff */
[----:B----4-:R-:W-:Y:S01]  /*f540*/  @P0 R2UR UR4, R3 ;  /* 0x00000000030402ca */ /* 0x010fe200000e0000 */
[----:B------:R-:W-:-:S06]  /*f550*/  IMAD.U32 R3, RZ, RZ, UR12 ;  /* 0x0000000cff037e24 */ /* 0x000fcc000f8e00ff */
[----:B------:R2:W5:Y:S01]  /*f560*/  @P2 LDG.E R3, desc[UR38][R12.64] ;  /* 0x000000260c032981 */ /* 0x000562000c1e1900 */
[----:B01----:R-:W-:Y:S07]  /*f570*/  @P2 BRA `(.L_x_2458) ;  /* 0x0000000000102947 */ /* 0x003fee0003800000 */
[----:B------:R-:W-:Y:S05]  /*f580*/  @!P0 BRA `(.L_x_2458) ;  /* 0x00000000000c8947 */ /* 0x000fea0003800000 */
[----:B------:R-:W3:Y:S04]  /*f590*/  LDG.E R6, desc[UR38][R4.64] ;  /* 0x0000002604067981 */ /* 0x000ee8000c1e1900 */
[----:B-----5:R-:W3:Y:S02]  /*f5a0*/  LDG.E R3, desc[UR38][R4.64+0x4] ;  /* 0x0000042604037981 */ /* 0x020ee4000c1e1900 */
[----:B---3--:R-:W-:-:S07]  /*f5b0*/  IMAD.IADD R3, R3, 0x1, -R6 ;  /* 0x0000000103037824 */ /* 0x008fce00078e0a06 */
.L_x_2458:
[----:B------:R-:W3:Y:S01]  /*f5c0*/  LDL R14, [R1] ;  /* 0x00000000010e7983 */ /* 0x000ee20000100800 */
[----:B------:R-:W-:Y:S01]  /*f5d0*/  R2UR UR21, R222 ;  /* 0x00000000de1572ca */ /* 0x000fe200000e0000 */
[----:B------:R-:W-:Y:S01]  /*f5e0*/  ULDC.64 UR16, c[0x0][0xb90] ;  /* 0x0002e40000107ab9 */ /* 0x000fe20000000a00 */
[----:B------:R-:W-:Y:S01]  /*f5f0*/  R2UR UR19, R223 ;  /* 0x00000000df1372ca */ /* 0x000fe200000e0000 */
[----:B------:R-:W-:Y:S01]  /*f600*/  @P1 IMAD.HI.U32 R4, R10, R9, RZ ;  /* 0x000000090a041227 */ /* 0x000fe200078e00ff */
[----:B------:R-:W-:Y:S01]  /*f610*/  R2UR UR18, R221 ;  /* 0x00000000dd1272ca */ /* 0x000fe200000e0000 */
[----:B------:R-:W-:Y:S01]  /*f620*/  USHF.R.S32.HI UR11, URZ, 0x1f, UR4 ;  /* 0x0000001f3f0b7899 */ /* 0x000fe20008011404 */
[----:B------:R-:W-:Y:S01]  /*f630*/  MOV R5, 0x2 ;  /* 0x0000000200057802 */ /* 0x000fe20000000f00 */
[----:B------:R-:W-:Y:S01]  /*f640*/  UMOV UR10, UR4 ;  /* 0x00000004000a7c82 */ /* 0x000fe20008000000 */
[----:B------:R-:W-:Y:S01]  /*f650*/  IMAD.MOV.U32 R8, RZ, RZ, R10 ;  /* 0x000000ffff087224 */ /* 0x000fe200078e000a */
[----:B------:R-:W-:Y:S01]  /*f660*/  @P1 SHF.R.U32.HI R8, RZ, R11, R4 ;  /* 0x0000000bff081219 */ /* 0x000fe20000011604 */
[----:B------:R-:W-:Y:S01]  /*f670*/  IMAD R4, R224, 0x40, R22 ;  /* 0x00000040e0047824 */ /* 0x000fe200078e0216 */
[----:B------:R-:W-:Y:S01]  /*f680*/  R2UR UR20, R214 ;  /* 0x00000000d61472ca */ /* 0x000fe200000e0000 */
[----:B-----5:R-:W-:Y:S01]  /*f690*/  IMAD R23, R3, R16, RZ ;  /* 0x0000001003177224 */ /* 0x020fe200078e02ff */
[----:B------:R-:W-:Y:S01]  /*f6a0*/  USHF.R.S32.HI UR15, URZ, 0x1f, UR21 ;  /* 0x0000001f3f0f7899 */ /* 0x000fe20008011415 */
[--C-:B------:R-:W-:Y:S01]  /*f6b0*/  IMAD.MOV R11, RZ, RZ, -R8.reuse ;  /* 0x000000ffff0b7224 */ /* 0x100fe200078e0a08 */
[----:B------:R-:W-:Y:S01]  /*f6c0*/  USEL UR19, UR19, URZ, !UP0 ;  /* 0x0000003f13137287 */ /* 0x000fe2000c000000 */
[----:B------:R-:W-:Y:S01]  /*f6d0*/  SHF.R.S32.HI R9, RZ, 0x1f, R8 ;  /* 0x0000001fff097819 */ /* 0x000fe20000011408 */
[----:B------:R-:W-:Y:S01]  /*f6e0*/  UIMAD UR14, UR15, UR16, URZ ;  /* 0x000000100f0e72a4 */ /* 0x000fe2000f8e023f */
[----:B------:R-:W-:Y:S01]  /*f6f0*/  IMAD R11, R16, R11, R10 ;  /* 0x0000000b100b7224 */ /* 0x000fe200078e020a */
[----:B------:R-:W-:Y:S01]  /*f700*/  UIMAD.WIDE.U32 UR12, UR21, UR16, UR10 ;  /* 0x00000010150c72a5 */ /* 0x000fe2000f8e000a */
[----:B------:R-:W-:Y:S01]  /*f710*/  IMAD.WIDE R4, R4, R5, UR8 ;  /* 0x0000000804047e25 */ /* 0x000fe2000f8e0205 */
[----:B------:R-:W-:-:S02]  /*f720*/  UIMAD UR14, UR21, UR17, UR14 ;  /* 0x00000011150e72a4 */ /* 0x000fc4000f8e020e */
[----:B------:R-:W-:Y:S01]  /*f730*/  USEL UR18, UR18, URZ, !UP0 ;  /* 0x0000003f12127287 */ /* 0x000fe2000c000000 */
[----:B------:R-:W-:Y:S01]  /*f740*/  SHF.R.S32.HI R6, RZ, 0x1f, R11 ;  /* 0x0000001fff067819 */ /* 0x000fe2000001140b */
[----:B------:R-:W-:Y:S01]  /*f750*/  ULDC.64 UR16, c[0x0][0xb98] ;  /* 0x0002e60000107ab9 */ /* 0x000fe20000000a00 */
[----:B------:R-:W-:Y:S01]  /*f760*/  UIADD3 UR13, UR13, UR14, URZ ;  /* 0x0000000e0d0d7290 */ /* 0x000fe2000fffe03f */
[C---:B------:R-:W-:Y:S01]  /*f770*/  IADD3 R33, P3, R4.reuse, 0x4000, RZ ;  /* 0x0000400004217810 */ /* 0x040fe20007f7e0ff */
[----:B------:R-:W-:Y:S01]  /*f780*/  UIMAD UR10, UR19, UR16, URZ ;  /* 0x00000010130a72a4 */ /* 0x000fe2000f8e023f */
[----:B------:R-:W-:Y:S01]  /*f790*/  IADD3 R37, P2, R4, 0x5000, RZ ;  /* 0x0000500004257810 */ /* 0x000fe20007f5e0ff */
[----:B------:R-:W-:Y:S01]  /*f7a0*/  UIMAD.WIDE.U32 UR12, UR18, UR16, UR12 ;  /* 0x00000010120c72a5 */ /* 0x000fe2000f8e000c */
[----:B------:R-:W-:Y:S01]  /*f7b0*/  LOP3.LUT R32, R33, 0x380, RZ, 0xc0, !PT ;  /* 0x0000038021207812 */ /* 0x000fe200078ec0ff */
[----:B------:R-:W-:Y:S01]  /*f7c0*/  UIMAD UR10, UR18, UR17, UR10 ;  /* 0x00000011120a72a4 */ /* 0x000fe2000f8e020a */
[----:B------:R-:W-:Y:S01]  /*f7d0*/  LOP3.LUT R36, R37, 0x380, RZ, 0xc0, !PT ;  /* 0x0000038025247812 */ /* 0x000fe200078ec0ff */
[----:B------:R-:W-:Y:S01]  /*f7e0*/  ULDC.64 UR8, c[0x0][0xb88] ;  /* 0x0002e20000087ab9 */ /* 0x000fe20000000a00 */
[----:B------:R-:W-:Y:S01]  /*f7f0*/  SHF.R.U64 R32, R32, 0x3, RZ ;  /* 0x0000000320207819 */ /* 0x000fe200000012ff */
[----:B------:R-:W-:Y:S01]  /*f800*/  IMAD R6, R6, UR8, RZ ;  /* 0x0000000806067c24 */ /* 0x000fe2000f8e02ff */
[----:B------:R-:W-:Y:S01]  /*f810*/  IADD3 R8, P0, R8, UR12, RZ ;  /* 0x0000000c08087c10 */ /* 0x000fe2000ff1e0ff */
[----:B------:R-:W-:Y:S01]  /*f820*/  IMAD.U32 R10, RZ, RZ, UR10 ;  /* 0x0000000aff0a7e24 */ /* 0x000fe2000f8e00ff */
[----:B------:R-:W-:Y:S01]  /*f830*/  LOP3.LUT R32, R32, R33, RZ, 0x3c, !PT ;  /* 0x0000002120207212 */ /* 0x000fe200078e3cff */
[----:B------:R-:W-:Y:S01]  /*f840*/  IMAD R15, R11, UR9, R6 ;  /* 0x000000090b0f7c24 */ /* 0x000fe2000f8e0206 */
[----:B------:R-:W-:Y:S01]  /*f850*/  SHF.R.U64 R36, R36, 0x3, RZ ;  /* 0x0000000324247819 */ /* 0x000fe200000012ff */
[----:B------:R-:W-:Y:S01]  /*f860*/  IMAD.X R33, RZ, RZ, R5, P3 ;  /* 0x000000ffff217224 */ /* 0x000fe200018e0605 */
[----:B------:R-:W-:Y:S01]  /*f870*/  IADD3.X R9, R9, UR13, R10, P0, !PT ;  /* 0x0000000d09097c10 */ /* 0x000fe200087fe40a */
[----:B------:R-:W-:Y:S01]  /*f880*/  ULDC.64 UR12, c[0x0][0xaa0] ;  /* 0x0002a800000c7ab9 */ /* 0x000fe20000000a00 */
[----:B------:R-:W-:-:S02]  /*f890*/  IADD3 R53, P3, R4, 0xa000, RZ ;  /* 0x0000a00004357810 */ /* 0x000fc40007f7e0ff */
[----:B------:R-:W-:Y:S01]  /*f8a0*/  LOP3.LUT R36, R36, R37, RZ, 0x3c, !PT ;  /* 0x0000002524247212 */ /* 0x000fe200078e3cff */
[----:B------:R-:W-:Y:S01]  /*f8b0*/  IMAD.WIDE.U32 R8, R11, UR8, R8 ;  /* 0x000000080b087c25 */ /* 0x000fe2000f8e0008 */
[----:B------:R-:W-:Y:S01]  /*f8c0*/  ULDC.64 UR8, c[0x0][0xb50] ;  /* 0x0002d40000087ab9 */ /* 0x000fe20000000a00 */
[----:B------:R-:W-:Y:S02]  /*f8d0*/  LOP3.LUT R52, R53, 0x380, RZ, 0xc0, !PT ;  /* 0x0000038035347812 */ /* 0x000fe400078ec0ff */
[----:B------:R-:W-:Y:S01]  /*f8e0*/  IMAD.IADD R9, R9, 0x1, R15 ;  /* 0x0000000109097824 */ /* 0x000fe200078e020f */
[----:B------:R-:W-:Y:S01]  /*f8f0*/  LEA R10, P0, R8, UR8, 0x2 ;  /* 0x00000008080a7c11 */ /* 0x000fe2000f8010ff */
[----:B------:R-:W-:Y:S01]  /*f900*/  IMAD.X R37, RZ, RZ, R5, P2 ;  /* 0x000000ffff257224 */ /* 0x000fe200010e0605 */
[----:B------:R-:W-:Y:S02]  /*f910*/  IADD3 R57, P2, R4, 0xb000, RZ ;  /* 0x0000b00004397810 */ /* 0x000fe40007f5e0ff */
[----:B------:R-:W-:Y:S01]  /*f920*/  LEA.HI.X R11, R8, UR9, R9, 0x2, P0 ;  /* 0x00000009080b7c11 */ /* 0x000fe200080f1409 */
[----:B------:R-:W-:Y:S01]  /*f930*/  SHFL.IDX PT, R18, R10, RZ, 0x1c1f ;  /* 0x001c1fff0a127589 */ /* 0x000fe200000e0000 */
[----:B------:R-:W-:-:S02]  /*f940*/  IADD3 R29, P0, R4, 0x3000, RZ ;  /* 0x00003000041d7810 */ /* 0x000fc40007f1e0ff */
[----:B------:R-:W-:Y:S01]  /*f950*/  SHF.R.U64 R52, R52, 0x3, RZ ;  /* 0x0000000334347819 */ /* 0x000fe200000012ff */
[----:B------:R-:W0:Y:S01]  /*f960*/  SHFL.IDX PT, R19, R11, RZ, 0x1c1f ;  /* 0x001c1fff0b137589 */ /* 0x000e2200000e0000 */
[----:B------:R-:W-:Y:S02]  /*f970*/  LOP3.LUT R28, R29, 0x380, RZ, 0xc0, !PT ;  /* 0x000003801d1c7812 */ /* 0x000fe400078ec0ff */
[----:B------:R-:W-:Y:S01]  /*f980*/  LOP3.LUT R56, R57, 0x380, RZ, 0xc0, !PT ;  /* 0x0000038039387812 */ /* 0x000fe200078ec0ff */
[----:B------:R-:W-:Y:S01]  /*f990*/  SHFL.IDX PT, R20, R10, 0x1, 0x1c1f ;  /* 0x003c1f000a147f89 */ /* 0x000fe200000e0000 */
[----:B------:R-:W-:Y:S02]  /*f9a0*/  SHF.R.U64 R28, R28, 0x3, RZ ;  /* 0x000000031c1c7819 */ /* 0x000fe400000012ff */
[----:B------:R-:W-:Y:S01]  /*f9b0*/  LOP3.LUT R52, R52, R53, RZ, 0x3c, !PT ;  /* 0x0000003534347212 */ /* 0x000fe200078e3cff */
[----:B------:R-:W1:Y:S01]  /*f9c0*/  SHFL.IDX PT, R21, R11, 0x1, 0x1c1f ;  /* 0x003c1f000b157f89 */ /* 0x000e6200000e0000 */
[----:B------:R-:W-:Y:S01]  /*f9d0*/  LOP3.LUT R28, R28, R29, RZ, 0x3c, !PT ;  /* 0x0000001d1c1c7212 */ /* 0x000fe200078e3cff */
[----:B------:R-:W-:Y:S01]  /*f9e0*/  IMAD.X R29, RZ, RZ, R5, P0 ;  /* 0x000000ffff1d7224 */ /* 0x000fe200000e0605 */
[----:B------:R-:W-:-:S02]  /*f9f0*/  IADD3 R49, P0, R4, 0x9000, RZ ;  /* 0x0000900004317810 */ /* 0x000fc40007f1e0ff */
[C---:B--2---:R-:W-:Y:S02]  /*fa00*/  IADD3 R13, P5, R4.reuse, 0x1000, RZ ;  /* 0x00001000040d7810 */ /* 0x044fe40007fbe0ff */
[----:B------:R-:W-:Y:S02]  /*fa10*/  LOP3.LUT R48, R49, 0x380, RZ, 0xc0, !PT ;  /* 0x0000038031307812 */ /* 0x000fe400078ec0ff */
[----:B------:R-:W-:Y:S02]  /*fa20*/  IADD3 R25, P4, R4, 0x2000, RZ ;  /* 0x0000200004197810 */ /* 0x000fe40007f9e0ff */
[----:B------:R-:W-:Y:S02]  /*fa30*/  SHF.R.U64 R48, R48, 0x3, RZ ;  /* 0x0000000330307819 */ /* 0x000fe400000012ff */
[----:B------:R-:W-:Y:S02]  /*fa40*/  SHF.R.U64 R56, R56, 0x3, RZ ;  /* 0x0000000338387819 */ /* 0x000fe400000012ff */
[----:B------:R-:W-:Y:S01]  /*fa50*/  LOP3.LUT R48, R48, R49, RZ, 0x3c, !PT ;  /* 0x0000003130307212 */ /* 0x000fe200078e3cff */
[----:B------:R-:W-:Y:S01]  /*fa60*/  IMAD.X R49, RZ, RZ, R5, P0 ;  /* 0x000000ffff317224 */ /* 0x000fe200000e0605 */
[----:B------:R-:W-:-:S02]  /*fa70*/  IADD3.X R53, RZ, R5, RZ, P3, !PT ;  /* 0x00000005ff357210 */ /* 0x000fc40001ffe4ff */
[----:B------:R-:W-:Y:S02]  /*fa80*/  IADD3 R8, P3, R4, 0xf000, RZ ;  /* 0x0000f00004087810 */ /* 0x000fe40007f7e0ff */
[----:B------:R-:W-:Y:S02]  /*fa90*/  LOP3.LUT P0, RZ, R226, 0x3, RZ, 0xc0, !PT ;  /* 0x00000003e2ff7812 */ /* 0x000fe4000780c0ff */
[----:B------:R-:W-:Y:S02]  /*faa0*/  LOP3.LUT R12, R13, 0x380, RZ, 0xc0, !PT ;  /* 0x000003800d0c7812 */ /* 0x000fe400078ec0ff */
[----:B------:R-:W-:Y:S01]  /*fab0*/  IADD3 R41, P6, R4, 0x6000, RZ ;  /* 0x0000600004297810 */ /* 0x000fe20007fde0ff */
[----:B------:R-:W-:Y:S01]  /*fac0*/  UIMAD UR10, UR11, UR12, URZ ;  /* 0x0000000c0b0a72a4 */ /* 0x000fe2000f8e023f */
[----:B------:R-:W-:Y:S01]  /*fad0*/  LOP3.LUT R24, R25, 0x380, RZ, 0xc0, !PT ;  /* 0x0000038019187812 */ /* 0x000fe200078ec0ff */
[----:B------:R-:W-:Y:S01]  /*fae0*/  UIMAD.WIDE.U32 UR8, UR4, UR12, URZ ;  /* 0x0000000c040872a5 */ /* 0x000fe2000f8e003f */
[----:B------:R-:W-:Y:S01]  /*faf0*/  LOP3.LUT R56, R56, R57, RZ, 0x3c, !PT ;  /* 0x0000003938387212 */ /* 0x000fe200078e3cff */
[--C-:B------:R-:W-:Y:S01]  /*fb00*/  IMAD.X R57, RZ, RZ, R5.reuse, P2 ;  /* 0x000000ffff397224 */ /* 0x100fe200010e0605 */
[----:B------:R-:W-:Y:S01]  /*fb10*/  LOP3.LUT R3, R8, 0x380, RZ, 0xc0, !PT ;  /* 0x0000038008037812 */ /* 0x000fe200078ec0ff */
[----:B------:R-:W-:Y:S01]  /*fb20*/  IMAD.X R61, RZ, RZ, R5, P3 ;  /* 0x000000ffff3d7224 */ /* 0x000fe200018e0605 */
[----:B------:R-:W-:-:S02]  /*fb30*/  SHF.R.U64 R12, R12, 0x3, RZ ;  /* 0x000000030c0c7819 */ /* 0x000fc400000012ff */
[----:B------:R-:W-:Y:S02]  /*fb40*/  SHF.R.U64 R24, R24, 0x3, RZ ;  /* 0x0000000318187819 */ /* 0x000fe400000012ff */
[----:B------:R-:W-:Y:S02]  /*fb50*/  SHF.R.U64 R3, R3, 0x3, RZ ;  /* 0x0000000303037819 */ /* 0x000fe400000012ff */
[----:B------:R-:W-:Y:S01]  /*fb60*/  LOP3.LUT R12, R12, R13, RZ, 0x3c, !PT ;  /* 0x0000000d0c0c7212 */ /* 0x000fe200078e3cff */
[--C-:B------:R-:W-:Y:S01]  /*fb70*/  IMAD.X R13, RZ, RZ, R5.reuse, P5 ;  /* 0x000000ffff0d7224 */ /* 0x100fe200028e0605 */
[----:B------:R-:W-:Y:S01]  /*fb80*/  LOP3.LUT R24, R24, R25, RZ, 0x3c, !PT ;  /* 0x0000001918187212 */ /* 0x000fe200078e3cff */
[----:B------:R-:W-:Y:S01]  /*fb90*/  IMAD.X R25, RZ, RZ, R5, P4 ;  /* 0x000000ffff197224 */ /* 0x000fe200020e0605 */
[C---:B------:R-:W-:Y:S02]  /*fba0*/  IADD3 R45, P5, R4.reuse, 0x7000, RZ ;  /* 0x00007000042d7810 */ /* 0x040fe40007fbe0ff */
[----:B------:R-:W-:-:S02]  /*fbb0*/  IADD3 R69, P4, R4, 0x8000, RZ ;  /* 0x0000800004457810 */ /* 0x000fc40007f9e0ff */
[----:B------:R-:W-:Y:S02]  /*fbc0*/  LOP3.LUT R60, R3, R8, RZ, 0x3c, !PT ;  /* 0x00000008033c7212 */ /* 0x000fe400078e3cff */
[----:B------:R-:W2:Y:S01]  /*fbd0*/  @P1 LDC R3, c[0x0][0xbec] ;  /* 0x0002fb00ff031b82 */ /* 0x000ea20000000800 */
[----:B------:R-:W-:Y:S02]  /*fbe0*/  LOP3.LUT R40, R41, 0x380, RZ, 0xc0, !PT ;  /* 0x0000038029287812 */ /* 0x000fe400078ec0ff */
[----:B------:R-:W-:Y:S02]  /*fbf0*/  LOP3.LUT R44, R45, 0x380, RZ, 0xc0, !PT ;  /* 0x000003802d2c7812 */ /* 0x000fe400078ec0ff */
[----:B------:R-:W-:Y:S02]  /*fc00*/  LOP3.LUT R68, R69, 0x380, RZ, 0xc0, !PT ;  /* 0x0000038045447812 */ /* 0x000fe400078ec0ff */
[----:B------:R-:W-:Y:S02]  /*fc10*/  LOP3.LUT R9, R4, 0x380, RZ, 0xc0, !PT ;  /* 0x0000038004097812 */ /* 0x000fe400078ec0ff */
[----:B------:R-:W-:-:S02]  /*fc20*/  SHF.R.U64 R40, R40, 0x3, RZ ;  /* 0x0000000328287819 */ /* 0x000fc400000012ff */
[----:B------:R-:W-:Y:S02]  /*fc30*/  SHF.R.U64 R44, R44, 0x3, RZ ;  /* 0x000000032c2c7819 */ /* 0x000fe400000012ff */
[----:B------:R-:W-:Y:S01]  /*fc40*/  SHF.R.U64 R68, R68, 0x3, RZ ;  /* 0x0000000344447819 */ /* 0x000fe200000012ff */
[----:B------:R-:W-:Y:S01]  /*fc50*/  UIMAD UR10, UR4, UR13, UR10 ;  /* 0x0000000d040a72a4 */ /* 0x000fe2000f8e020a */
[----:B------:R-:W-:Y:S02]  /*fc60*/  SHF.R.U64 R9, R9, 0x3, RZ ;  /* 0x0000000309097819 */ /* 0x000fe400000012ff */
[----:B------:R-:W-:Y:S01]  /*fc70*/  LOP3.LUT R40, R40, R41, RZ, 0x3c, !PT ;  /* 0x0000002928287212 */ /* 0x000fe200078e3cff */
[--C-:B------:R-:W-:Y:S01]  /*fc80*/  IMAD.X R41, RZ, RZ, R5.reuse, P6 ;  /* 0x000000ffff297224 */ /* 0x100fe200030e0605 */
[----:B------:R-:W-:Y:S01]  /*fc90*/  LOP3.LUT R44, R44, R45, RZ, 0x3c, !PT ;  /* 0x0000002d2c2c7212 */ /* 0x000fe200078e3cff */
[--C-:B------:R-:W-:Y:S01]  /*fca0*/  IMAD.X R45, RZ, RZ, R5.reuse, P5 ;  /* 0x000000ffff2d7224 */ /* 0x100fe200028e0605 */
[----:B------:R-:W-:Y:S01]  /*fcb0*/  LOP3.LUT R68, R68, R69, RZ, 0x3c, !PT ;  /* 0x0000004544447212 */ /* 0x000fe200078e3cff */
[----:B------:R-:W-:Y:S01]  /*fcc0*/  IMAD.X R69, RZ, RZ, R5, P4 ;  /* 0x000000ffff457224 */ /* 0x000fe200020e0605 */
[C---:B------:R-:W-:Y:S01]  /*fcd0*/  IADD3 R77, P6, R4.reuse, 0xc000, RZ ;  /* 0x0000c000044d7810 */ /* 0x040fe20007fde0ff */
[----:B------:R-:W-:Y:S01]  /*fce0*/  ULDC.64 UR12, c[0x0][0xae8] ;  /* 0x0002ba00000c7ab9 */ /* 0x000fe20000000a00 */
[----:B------:R-:W-:-:S02]  /*fcf0*/  IADD3 R73, P5, R4, 0xd000, RZ ;  /* 0x0000d00004497810 */ /* 0x000fc40007fbe0ff */
[----:B------:R-:W-:Y:S01]  /*fd00*/  IADD3 R65, P4, R4, 0xe000, RZ ;  /* 0x0000e00004417810 */ /* 0x000fe20007f9e0ff */
[----:B------:R-:W-:Y:S01]  /*fd10*/  UIADD3 UR9, UR9, UR10, URZ ;  /* 0x0000000a09097290 */ /* 0x000fe2000fffe03f */
[----:B------:R-:W-:Y:S01]  /*fd20*/  LOP3.LUT R4, R9, R4, RZ, 0x3c, !PT ;  /* 0x0000000409047212 */ /* 0x000fe200078e3cff */
[----:B------:R-:W-:Y:S01]  /*fd30*/  UIMAD UR4, UR15, UR12, URZ ;  /* 0x0000000c0f0472a4 */ /* 0x000fe2000f8e023f */
[----:B------:R-:W-:Y:S01]  /*fd40*/  LOP3.LUT R76, R77, 0x380, RZ, 0xc0, !PT ;  /* 0x000003804d4c7812 */ /* 0x000fe200078ec0ff */
[----:B------:R-:W-:Y:S01]  /*fd50*/  UIMAD.WIDE.U32 UR8, UR21, UR12, UR8 ;  /* 0x0000000c150872a5 */ /* 0x000fe2000f8e0008 */
[----:B------:R-:W-:Y:S01]  /*fd60*/  LOP3.LUT R72, R73, 0x380, RZ, 0xc0, !PT ;  /* 0x0000038049487812 */ /* 0x000fe200078ec0ff */
[----:B------:R-:W-:Y:S01]  /*fd70*/  UIMAD UR4, UR21, UR13, UR4 ;  /* 0x0000000d150472a4 */ /* 0x000fe2000f8e0204 */
[----:B------:R-:W-:Y:S01]  /*fd80*/  LOP3.LUT R64, R65, 0x380, RZ, 0xc0, !PT ;  /* 0x0000038041407812 */ /* 0x000fe200078ec0ff */
[----:B------:R-:W-:Y:S01]  /*fd90*/  ULDC.64 UR10, c[0x0][0xaf0] ;  /* 0x0002bc00000a7ab9 */ /* 0x000fe20000000a00 */
[----:B------:R-:W-:Y:S01]  /*fda0*/  SHF.R.U64 R76, R76, 0x3, RZ ;  /* 0x000000034c4c7819 */ /* 0x000fe200000012ff */
[----:B------:R-:W-:Y:S01]  /*fdb0*/  UIADD3 UR9, UR9, UR4, URZ ;  /* 0x0000000409097290 */ /* 0x000fe2000fffe03f */
[----:B------:R-:W-:-:S02]  /*fdc0*/  SHF.R.U64 R72, R72, 0x3, RZ ;  /* 0x0000000348487819 */ /* 0x000fc400000012ff */
[----:B------:R-:W-:Y:S01]  /*fdd0*/  SHF.R.U64 R64, R64, 0x3, RZ ;  /* 0x0000000340407819 */ /* 0x000fe200000012ff */
[----:B------:R-:W-:Y:S01]  /*fde0*/  UIMAD UR4, UR19, UR10, URZ ;  /* 0x0000000a130472a4 */ /* 0x000fe2000f8e023f */
[----:B------:R-:W-:Y:S01]  /*fdf0*/  LOP3.LUT R76, R76, R77, RZ, 0x3c, !PT ;  /* 0x0000004d4c4c7212 */ /* 0x000fe200078e3cff */
[--C-:B------:R-:W-:Y:S01]  /*fe00*/  IMAD.X R77, RZ, RZ, R5.reuse, P6 ;  /* 0x000000ffff4d7224 */ /* 0x100fe200030e0605 */
[----:B------:R-:W-:Y:S01]  /*fe10*/  LOP3.LUT R72, R72, R73, RZ, 0x3c, !PT ;  /* 0x0000004948487212 */ /* 0x000fe200078e3cff */
[--C-:B------:R-:W-:Y:S01]  /*fe20*/  IMAD.X R73, RZ, RZ, R5.reuse, P5 ;  /* 0x000000ffff497224 */ /* 0x100fe200028e0605 */
[----:B------:R-:W-:Y:S01]  /*fe30*/  LOP3.LUT R64, R64, R65, RZ, 0x3c, !PT ;  /* 0x0000004140407212 */ /* 0x000fe200078e3cff */
[----:B------:R-:W-:Y:S01]  /*fe40*/  IMAD.X R65, RZ, RZ, R5, P4 ;  /* 0x000000ffff417224 */ /* 0x000fe200020e0605 */
[----:B------:R-:W-:Y:S02]  /*fe50*/  UIMAD UR4, UR18, UR11, UR4 ;  /* 0x0000000b120472a4 */ /* 0x000fe4000f8e0204 */
[----:B------:R-:W-:-:S03]  /*fe60*/  UIMAD.WIDE.U32 UR8, UR18, UR10, UR8 ;  /* 0x0000000a120872a5 */ /* 0x000fc6000f8e0008 */
[----:B------:R-:W-:Y:S01]  /*fe70*/  ULDC.64 UR10, c[0x0][0xae0] ;  /* 0x0002b800000a7ab9 */ /* 0x000fe20000000a00 */
[----:B------:R-:W-:Y:S01]  /*fe80*/  UIADD3 UR4, UR9, UR4, URZ ;  /* 0x0000000409047290 */ /* 0x000fe2000fffe03f */
[----:B------:R-:W-:Y:S01]  /*fe90*/  VIADD R80, R224, UR20 ;  /* 0x00000014e0507c36 */ /* 0x000fe20008000000 */
[----:B------:R-:W-:-:S04]  /*fea0*/  UIADD3 UR7, UR7, 0x38820, URZ ;  /* 0x0003882007077890 */ /* 0x000fc8000fffe03f */
[----:B------:R-:W-:Y:S01]  /*feb0*/  UPRMT UR7, URZ, 0x654, UR7 ;  /* 0x000006543f077896 */ /* 0x000fe20008000007 */
[----:B------:R-:W-:Y:S01]  /*fec0*/  BSSY B1, `(.L_x_2459) ;  /* 0x0000054000017945 */ /* 0x000fe20003800000 */
[----:B------:R-:W-:Y:S02]  /*fed0*/  SHF.R.S32.HI R81, RZ, 0x1f, R219 ;  /* 0x0000001fff517819 */ /* 0x000fe400000114db */
[----:B------:R-:W-:Y:S02]  /*fee0*/  SHF.R.S32.HI R82, RZ, 0x1f, R217 ;  /* 0x0000001fff527819 */ /* 0x000fe400000114d9 */
[----:B------:R-:W-:Y:S02]  /*fef0*/  SHF.R.S32.HI R83, RZ, 0x1f, R218 ;  /* 0x0000001fff537819 */ /* 0x000fe400000114da */
[----:B------:R-:W-:Y:S01]  /*ff00*/  SHF.R.S32.HI R84, RZ, 0x1f, R22 ;  /* 0x0000001fff547819 */ /* 0x000fe20000011416 */
[----:B---3--:R-:W-:-:S04]  /*ff10*/  VIADD R14, R14, UR20 ;  /* 0x000000140e0e7c36 */ /* 0x008fc80008000000 */
[C---:B------:R-:W-:Y:S01]  /*ff20*/  VIADD R6, R14.reuse, 0x8 ;  /* 0x000000080e067836 */ /* 0x040fe20000000000 */
[----:B------:R-:W-:-:S04]  /*ff30*/  ISETP.GE.OR P2, PT, R14, R23, P0 ;  /* 0x000000170e00720c */ /* 0x000fc80000746670 */
[----:B------:R-:W-:-:S09]  /*ff40*/  ISETP.GE.OR P0, PT, R6, R23, P0 ;  /* 0x000000170600720c */ /* 0x000fd20000706670 */
[----:B0-----:R0:W-:Y:S04]  /*ff50*/  @!P2 ST.E desc[UR38][R18.64], R0 ;  /* 0x000000001200a985 */ /* 0x0011e8000c101926 */
[----:B-1----:R1:W-:Y:S04]  /*ff60*/  @!P0 ST.E desc[UR38][R20.64], R2 ;  /* 0x0000000214008985 */ /* 0x0023e8000c101926 */
[----:B------:R3:W5:Y:S01]  /*ff70*/  LD.E.128 R8, desc[UR38][R4.64] ;  /* 0x0000002604087980 */ /* 0x000762000c101d00 */
[----:B0-----:R-:W0:Y:S01]  /*ff80*/  @P1 LDC R19, c[0x0][0xbf0] ;  /* 0x0002fc00ff131b82 */ /* 0x001e220000000800 */
[----:B------:R-:W-:-:S02]  /*ff90*/  IMAD R0, R220, 0x20, R224 ;  /* 0x00000020dc007824 */ /* 0x000fc400078e02e0 */
[----:B------:R-:W5:Y:S02]  /*ffa0*/  LD.E.128 R12, desc[UR38][R12.64] ;  /* 0x000000260c0c7980 */ /* 0x000f64000c101d00 */
[----:B---3--:R-:W-:Y:S02]  /*ffb0*/  VIADD R4, R0, UR20 ;  /* 0x0000001400047c36 */ /* 0x008fe40008000000 */
[----:B------:R-:W5:Y:S02]  /*ffc0*/  LD.E.128 R24, desc[UR38][R24.64] ;  /* 0x0000002618187980 */ /* 0x000f64000c101d00 */
[----:B--2---:R-:W-:Y:S02]  /*ffd0*/  @P1 IMAD.HI.U32 R0, R4, R3, RZ ;  /* 0x0000000304001227 */ /* 0x004fe400078e00ff */
[----:B------:R-:W5:Y:S02]  /*ffe0*/  LD.E.128 R28, desc[UR38][R28.64] ;  /* 0x000000261c1c7980 */ /* 0x000f64000c101d00 */
[----:B------:R-:W-:-:S02]  /*fff0*/  IMAD.MOV.U32 R5, RZ, RZ, R4 ;  /* 0x000000ffff057224 */ /* 0x000fc400078e0004 */
[----:B------:R-:W5:Y:S01]  /*10000*/  LD.E.128 R32, desc[UR38][R32.64] ;  /* 0x0000002620207980 */ /* 0x000f62000c101d00 */
[----:B------:R-:W-:Y:S02]  /*10010*/  IMAD.U32 R3, RZ, RZ, UR9 ;  /* 0x00000009ff037e24 */ /* 0x000fe4000f8e00ff */
[----:B-1----:R-:W-:Y:S01]  /*10020*/  IMAD.U32 R2, RZ, RZ, UR8 ;  /* 0x00000008ff027e24 */ /* 0x002fe2000f8e00ff */
[----:B------:R-:W5:Y:S04]  /*10030*/  LD.E.128 R36, desc[UR38][R36.64] ;  /* 0x0000002624247980 */ /* 0x000f68000c101d00 */
[----:B------:R-:W5:Y:S01]  /*10040*/  LD.E.128 R40, desc[UR38][R40.64] ;  /* 0x0000002628287980 */ /* 0x000f62000c101d00 */
[----:B0-----:R-:W-:Y:S01]  /*10050*/  @P1 SHF.R.U32.HI R5, RZ, R19, R0 ;  /* 0x00000013ff051219 */ /* 0x001fe20000011600 */
[----:B------:R-:W-:Y:S01]  /*10060*/  IMAD.U32 R3, RZ, RZ, UR4 ;  /* 0x00000004ff037e24 */ /* 0x000fe2000f8e00ff */
[----:B------:R-:W-:Y:S01]  /*10070*/  ULDC.64 UR8, c[0x0][0xad8] ;  /* 0x0002b60000087ab9 */ /* 0x000fe20000000a00 */
[----:B------:R-:W5:Y:S01]  /*10080*/  LD.E.128 R44, desc[UR38][R44.64] ;  /* 0x000000262c2c7980 */ /* 0x000f62000c101d00 */
[--C-:B------:R-:W-:Y:S01]  /*10090*/  SHF.R.S32.HI R0, RZ, 0x1f, R5.reuse ;  /* 0x0000001fff007819 */ /* 0x100fe20000011405 */
[----:B------:R-:W-:-:S02]  /*100a0*/  IMAD.MOV R19, RZ, RZ, -R5 ;  /* 0x000000ffff137224 */ /* 0x000fc400078e0a05 */
[----:B------:R-:W5:Y:S02]  /*100b0*/  LD.E.128 R68, desc[UR38][R68.64] ;  /* 0x0000002644447980 */ /* 0x000f64000c101d00 */
[----:B------:R-:W-:Y:S02]  /*100c0*/  IMAD R0, R0, UR10, RZ ;  /* 0x0000000a00007c24 */ /* 0x000fe4000f8e02ff */
[----:B------:R-:W-:Y:S01]  /*100d0*/  IMAD R19, R16, R19, R4 ;  /* 0x0000001310137224 */ /* 0x000fe200078e0204 */
[----:B------:R-:W5:Y:S01]  /*100e0*/  LD.E.128 R48, desc[UR38][R48.64] ;  /* 0x0000002630307980 */ /* 0x000f62000c101d00 */
[C---:B------:R-:W-:Y:S02]  /*100f0*/  IMAD R21, R5.reuse, UR11, R0 ;  /* 0x0000000b05157c24 */ /* 0x040fe4000f8e0200 */
[----:B------:R-:W-:Y:S01]  /*10100*/  IMAD.WIDE.U32 R2, R5, UR10, R2 ;  /* 0x0000000a05027c25 */ /* 0x000fe2000f8e0002 */
[----:B------:R-:W5:Y:S01]  /*10110*/  LD.E.128 R52, desc[UR38][R52.64] ;  /* 0x0000002634347980 */ /* 0x000f62000c101d00 */
[----:B------:R-:W-:-:S03]  /*10120*/  SHF.R.S32.HI R0, RZ, 0x1f, R19 ;  /* 0x0000001fff007819 */ /* 0x000fc60000011413 */
[----:B------:R-:W5:Y:S04]  /*10130*/  LD.E.128 R56, desc[UR38][R56.64] ;  /* 0x0000002638387980 */ /* 0x000f68000c101d00 */
[----:B------:R-:W5:Y:S04]  /*10140*/  LD.E.128 R76, desc[UR38][R76.64] ;  /* 0x000000264c4c7980 */ /* 0x000f68000c101d00 */
[----:B------:R-:W5:Y:S04]  /*10150*/  LD.E.128 R72, desc[UR38][R72.64] ;  /* 0x0000002648487980 */ /* 0x000f68000c101d00 */
[----:B------:R-:W5:Y:S04]  /*10160*/  LD.E.128 R64, desc[UR38][R64.64] ;  /* 0x0000002640407980 */ /* 0x000f68000c101d00 */
[----:B------:R-:W5:Y:S01]  /*10170*/  LD.E.128 R60, desc[UR38][R60.64] ;  /* 0x000000263c3c7980 */ /* 0x000f62000c101d00 */
[----:B------:R-:W-:Y:S01]  /*10180*/  IADD3 R3, R3, R21, RZ ;  /* 0x0000001503037210 */ /* 0x000fe20007ffe0ff */
[----:B------:R-:W-:Y:S01]  /*10190*/  IMAD R4, R0, UR8, RZ ;  /* 0x0000000800047c24 */ /* 0x000fe2000f8e02ff */
[C---:B------:R-:W-:Y:S01]  /*101a0*/  ISETP.GE.AND P2, PT, R80.reuse, R23, PT ;  /* 0x000000175000720c */ /* 0x040fe20003f46270 */
[----:B------:R-:W-:Y:S01]  /*101b0*/  @!PT LDS RZ, [RZ] ;  /* 0x00000000fffff984 */ /* 0x000fe20000000800 */
[----:B------:R-:W-:Y:S01]  /*101c0*/  @!PT LDS RZ, [RZ] ;  /* 0x00000000fffff984 */ /* 0x000fe20000000800 */
[----:B------:R-:W-:Y:S01]  /*101d0*/  @!PT LDS RZ, [RZ] ;  /* 0x00000000fffff984 */ /* 0x000fe20000000800 */
[----:B------:R-:W-:Y:S01]  /*101e0*/  @!PT LDS RZ, [RZ] ;  /* 0x00000000fffff984 */ /* 0x000fe20000000800 */
[----:B------:R0:W-:Y:S06]  /*101f0*/  MEMBAR.ALL.CTA ;  /* 0x0000000000007992 */ /* 0x0001ec0000008000 */
[----:B0-----:R-:W0:Y:S01]  /*10200*/  FENCE.VIEW.ASYNC.S ;  /* 0x00000000000073c6 */ /* 0x001e220000000000 */
[----:B------:R-:W-:-:S02]  /*10210*/  VIADD R0, R80, 0x20 ;  /* 0x0000002050007836 */ /* 0x000fc40000000000 */
[C---:B------:R-:W-:Y:S02]  /*10220*/  IMAD R5, R19.reuse, UR9, R4 ;  /* 0x0000000913057c24 */ /* 0x040fe4000f8e0204 */
[----:B------:R-:W-:Y:S01]  /*10230*/  IMAD.WIDE.U32 R2, R19, UR8, R2 ;  /* 0x0000000813027c25 */ /* 0x000fe2000f8e0002 */
[----:B------:R-:W-:Y:S01]  /*10240*/  ULDC.64 UR8, c[0x0][0xa80] ;  /* 0x0002a00000087ab9 */ /* 0x000fe20000000a00 */
[----:B------:R-:W-:Y:S02]  /*10250*/  ISETP.GE.AND P1, PT, R0, R23, PT ;  /* 0x000000170000720c */ /* 0x000fe40003f26270 */
[----:B------:R-:W-:Y:S01]  /*10260*/  IMAD.IADD R3, R3, 0x1, R5 ;  /* 0x0000000103037824 */ /* 0x000fe200078e0205 */
[----:B------:R-:W-:Y:S01]  /*10270*/  LEA R6, P3, R2, UR8, 0x1 ;  /* 0x0000000802067c11 */ /* 0x000fe2000f8608ff */
[----:B------:R-:W-:-:S03]  /*10280*/  VIADD R0, R80, 0x40 ;  /* 0x0000004050007836 */ /* 0x000fc60000000000 */
[----:B------:R-:W-:Y:S01]  /*10290*/  LEA.HI.X R16, R2, UR9, R3, 0x1, P3 ;  /* 0x0000000902107c11 */ /* 0x000fe200098f0c03 */
[----:B0-----:R0:W1:Y:S01]  /*102a0*/  SHFL.IDX PT, R20, R6, RZ, 0x181f ;  /* 0x00181fff06147589 */ /* 0x00106200000e0000 */
[----:B------:R-:W-:-:S03]  /*102b0*/  ISETP.GE.AND P0, PT, R0, R23, PT ;  /* 0x000000170000720c */ /* 0x000fc60003f06270 */
[----:B------:R0:W2:Y:S01]  /*102c0*/  SHFL.IDX PT, R0, R16, RZ, 0x181f ;  /* 0x00181fff10007589 */ /* 0x0000a200000e0000 */
[----:B------:R-:W-:Y:S01]  /*102d0*/  SYNCS.ARRIVE.TRANS64.RED.A1T0 RZ, [UR7], RZ ;  /* 0x000000ffffff79a7 */ /* 0x000fe20008100407 */
        /* <DEDUP_REMOVED lines=18> */
.L_x_2460:
[----:B------:R-:W-:Y:S05]  /*10400*/  BSYNC B1 ;  /* 0x0000000000017941 */ /* 0x000fea0003800000 */
.L_x_2459:
        /* <DEDUP_REMOVED lines=21> */
.L_x_2462:
[----:B------:R-:W-:Y:S05]  /*10560*/  BSYNC B1 ;  /* 0x0000000000017941 */ /* 0x000fea0003800000 */
.L_x_2461:
        /* <DEDUP_REMOVED lines=21> */
.L_x_2464:
[----:B------:R-:W-:Y:S05]  /*106c0*/  BSYNC B1 ;  /* 0x0000000000017941 */ /* 0x000fea0003800000 */
.L_x_2463:
[----:B0-----:R-:W-:Y:S01]  /*106d0*/  VIADD R0, R80, 0x60 ;  /* 0x0000006050007836 */ /* 0x001fe20000000000 */
[----:B--2-4-:R-:W4:Y:S04]  /*106e0*/  SHFL.IDX PT, R16, R16, 0x3, 0x181f ;  /* 0x00781f0010107f89 */ /* 0x014f2800000e0000 */
[----:B------:R-:W-:Y:S01]  /*106f0*/  ISETP.GE.AND P0, PT, R0, R23, PT ;  /* 0x000000170000720c */ /* 0x000fe20003f06270 */
[----:B------:R-:W0:-:S12]  /*10700*/  SHFL.IDX PT, R6, R6, 0x3, 0x181f ;  /* 0x00781f0006067f89 */ /* 0x000e1800000e0000 */
[----:B------:R-:W-:Y:S05]  /*10710*/  @P0 BRA `(.L_x_2465) ;  /* 0x0000000c00ec0947 */ /* 0x000fea0003800000 */
[----:B------:R-:W-:Y:S02]  /*10720*/  ULDC UR4, c[0x0][0xac8] ;  /* 0x0002b20000047ab9 */ /* 0x000fe40000000800 */
[----:B------:R-:W-:Y:S02]  /*10730*/  ISETP.GE.AND P3, PT, R22, UR4, PT ;  /* 0x0000000416007c0c */ /* 0x000fe4000bf66270 */
[----:B------:R-:W-:Y:S02]  /*10740*/  ISETP.GE.AND P4, PT, R218, UR4, PT ;  /* 0x00000004da007c0c */ /* 0x000fe4000bf86270 */
[----:B------:R-:W-:-:S09]  /*10750*/  ISETP.GE.AND P5, PT, R217, UR4, PT ;  /* 0x00000004d9007c0c */ /* 0x000fd2000bfa6270 */
[-C--:B0-----:R-:W-:Y:S02]  /*10760*/  @!P3 LEA R2, P0, R22, R6.reuse, 0x1 ;  /* 0x000000061602b211 */ /* 0x081fe400078008ff */
[-C--:B------:R-:W-:Y:S02]  /*10770*/  @!P4 LEA R4, P1, R218, R6.reuse, 0x1 ;  /* 0x00000006da04c211 */ /* 0x080fe400078208ff */
[C---:B------:R-:W-:Y:S02]  /*10780*/  @!P5 LEA R8, P2, R217.reuse, R6, 0x1 ;  /* 0x00000006d908d211 */ /* 0x040fe400078408ff */
        /* <DEDUP_REMOVED lines=12> */
.L_x_2457:
        /* <DEDUP_REMOVED lines=31> */
[----:B0-----:R-:W-:-:S05]  /*10a40*/  VIADD R8, R8, 0xffffff80 ;  /* 0xffffff8008087836 */ /* 0x001fca0000000000 */
        /* <DEDUP_REMOVED lines=8> */
.L_x_2466:
        /* <DEDUP_REMOVED lines=34> */
[C---:B------:R-:W-:Y:S02]  /*10cf0*/  IADD3 R5, -R2.reuse, RZ, RZ ;  /* 0x000000ff02057210 */ /* 0x040fe40007ffe1ff */
[----:B------:R-:W-:Y:S02]  /*10d00*/  SHF.R.S32.HI R3, RZ, 0x1f, R2 ;  /* 0x0000001fff037819 */ /* 0x000fe40000011402 */
[----:B------:R-:W-:Y:S01]  /*10d10*/  IADD3 R2, P1, R2, UR8, RZ ;  /* 0x0000000802027c10 */ /* 0x000fe2000ff3e0ff */
[----:B------:R-:W-:-:S03]  /*10d20*/  IMAD R5, R9, R5, R4 ;  /* 0x0000000509057224 */ /* 0x000fc600078e0204 */
[----:B------:R-:W-:Y:S01]  /*10d30*/  IADD3.X R3, R3, UR9, R6, P1, !PT ;  /* 0x0000000903037c10 */ /* 0x000fe20008ffe406 */
[----:B------:R-:W-:Y:S01]  /*10d40*/  ULDC.64 UR8, c[0x0][0xb50] ;  /* 0x0002d40000087ab9 */ /* 0x000fe20000000a00 */
        /* <DEDUP_REMOVED lines=9> */
.L_x_2468:
[----:B------:R-:W-:Y:S05]  /*10de0*/  BSYNC B1 ;  /* 0x0000000000017941 */ /* 0x000fea0003800000 */
.L_x_2467:
[----:B0-----:R-:W0:Y:S01]  /*10df0*/  @P0 LDC R3, c[0x0][0xbf0] ;  /* 0x0002fc00ff030b82 */ /* 0x001e220000000800 */
[----:B------:R-:W-:Y:S01]  /*10e00*/  R2UR UR16, R214 ;  /* 0x00000000d61072ca */ /* 0x000fe200000e0000 */
        /* <DEDUP_REMOVED lines=10> */
[----:B------:R-:W-:Y:S01]  /*10eb0*/  SHF.R.S32.HI R18, RZ, 0x1f, R217 ;  /* 0x0000001fff127819 */ /* 0x000fe200000114d9 */
[----:B------:R-:W-:Y:S01]  /*10ec0*/  UIMAD UR4, UR11, UR14, URZ ;  /* 0x0000000e0b0472a4 */ /* 0x000fe2000f8e023f */
[----:B------:R-:W-:Y:S01]  /*10ed0*/  VIADD R6, R2, UR16 ;  /* 0x0000001002067c36 */ /* 0x000fe20008000000 */
[----:B------:R-:W-:Y:S01]  /*10ee0*/  UIMAD.WIDE.U32 UR8, UR17, UR14, UR8 ;  /* 0x0000000e110872a5 */ /* 0x000fe2000f8e0008 */
[----:B------:R-:W-:Y:S01]  /*10ef0*/  SHF.R.S32.HI R19, RZ, 0x1f, R218 ;  /* 0x0000001fff137819 */ /* 0x000fe200000114da */
[----:B------:R-:W-:Y:S01]  /*10f00*/  UIMAD UR4, UR17, UR15, UR4 ;  /* 0x0000000f110472a4 */ /* 0x000fe2000f8e0204 */
[----:B------:R-:W-:Y:S01]  /*10f10*/  @P0 IMAD.HI.U32 R2, R6, R11, RZ ;  /* 0x0000000b06020227 */ /* 0x000fe200078e00ff */
[----:B------:R-:W-:Y:S01]  /*10f20*/  ULDC.64 UR10, c[0x0][0xaf0] ;  /* 0x0002bc00000a7ab9 */ /* 0x000fe20000000a00 */
[----:B------:R-:W-:Y:S01]  /*10f30*/  SHF.R.S32.HI R20, RZ, 0x1f, R22 ;  /* 0x0000001fff147819 */ /* 0x000fe20000011416 */
[----:B------:R-:W-:Y:S01]  /*10f40*/  UIADD3 UR9, UR9, UR4, URZ ;  /* 0x0000000409097290 */ /* 0x000fe2000fffe03f */
[----:B------:R-:W-:Y:S01]  /*10f50*/  IMAD.MOV.U32 R5, RZ, RZ, R6 ;  /* 0x000000ffff057224 */ /* 0x000fe200078e0006 */
        /* <DEDUP_REMOVED lines=28> */
[-C--:B------:R-:W-:Y:S02]  /*11120*/  ISETP.GE.AND P1, PT, R0, R13.reuse, PT ;  /* 0x0000000d0000720c */ /* 0x080fe40003f26270 */
[----:B------:R-:W-:Y:S02]  /*11130*/  IADD3 R0, R6, 0x40, RZ ;  /* 0x0000004006007810 */ /* 0x000fe40007ffe0ff */
[----:B------:R-:W-:Y:S02]  /*11140*/  LEA.HI.X R5, R2, UR9, R3, 0x1, P3 ;  /* 0x0000000902057c11 */ /* 0x000fe400098f0c03 */
[----:B------:R-:W-:Y:S01]  /*11150*/  ISETP.GE.AND P0, PT, R0, R13, PT ;  /* 0x0000000d0000720c */ /* 0x000fe20003f06270 */
[----:B------:R0:W1:Y:S04]  /*11160*/  SHFL.IDX PT, R2, R4, RZ, 0x181f ;  /* 0x00181fff04027589 */ /* 0x00006800000e0000 */
[----:B------:R0:W2:Y:S01]  /*11170*/  SHFL.IDX PT, R0, R5, RZ, 0x181f ;  /* 0x00181fff05007589 */ /* 0x0000a200000e0000 */
[----:B------:R-:W-:Y:S07]  /*11180*/  @P2 BRA `(.L_x_2470) ;  /* 0x0000000000442947 */ /* 0x000fee0003800000 */
        /* <DEDUP_REMOVED lines=17> */
.L_x_2470:
[----:B------:R-:W-:Y:S05]  /*112a0*/  BSYNC B1 ;  /* 0x0000000000017941 */ /* 0x000fea0003800000 */
.L_x_2469:
        /* <DEDUP_REMOVED lines=21> */
.L_x_2472:
[----:B------:R-:W-:Y:S05]  /*11400*/  BSYNC B1 ;  /* 0x0000000000017941 */ /* 0x000fea0003800000 */
.L_x_2471:
        /* <DEDUP_REMOVED lines=21> */
.L_x_2474:
[----:B------:R-:W-:Y:S05]  /*11560*/  BSYNC B1 ;  /* 0x0000000000017941 */ /* 0x000fea0003800000 */
.L_x_2473:
        /* <DEDUP_REMOVED lines=22> */
.L_x_2465:
[----:B------:R-:W-:Y:S05]  /*116d0*/  BSYNC B0 ;  /* 0x0000000000007941 */ /* 0x000fea0003800000 */
.L_x_2456:
[----:B------:R-:W-:Y:S02]  /*116e0*/  ULDC UR4, c[0x0][0xc3c] ;  /* 0x00030f0000047ab9 */ /* 0x000fe40000000800 */
[----:B------:R-:W-:-:S13]  /*116f0*/  ISETP.GE.AND P0, PT, R7, UR4, PT ;  /* 0x0000000407007c0c */ /* 0x000fda000bf06270 */
[----:B------:R-:W-:Y:S05]  /*11700*/  @!P0 BRA `(.L_x_2475) ;  /* 0xfffffef400b48947 */ /* 0x000fea000383ffff */
[----:B------:R-:W-:Y:S05]  /*11710*/  EXIT ;  /* 0x000000000000794d */ /* 0x000fea0003800000 */
.L_x_2414:
        /* <DEDUP_REMOVED lines=16> */
.L_x_2476:
        /* <DEDUP_REMOVED lines=34> */
[----:B------:R-:W-:Y:S01]  /*11a40*/  IMAD.MOV.U32 R3, RZ, RZ, R4 ;  /* 0x000000ffff037224 */ /* 0x000fe200078e0004 */
[----:B-1----:R-:W-:-:S13]  /*11a50*/  ISETP.GT.AND P6, PT, R4, UR6, PT ;  /* 0x0000000604007c0c */ /* 0x002fda000bfc4270 */
[----:B------:R-:W-:Y:S05]  /*11a60*/  @P6 BRA `(.L_x_2478) ;  /* 0x0000000000906947 */ /* 0x000fea0003800000 */
[----:B------:R-:W-:Y:S01]  /*11a70*/  IMAD.MOV.U32 R4, RZ, RZ, R3 ;  /* 0x000000ffff047224 */ /* 0x000fe200078e0003 */
[----:B------:R-:W-:Y:S01]  /*11a80*/  UMOV UR4, URZ ;  /* 0x0000003f00047c82 */ /* 0x000fe20008000000 */
[----:B------:R-:W-:-:S05]  /*11a90*/  ULDC UR5, c[0x0][0xc38] ;  /* 0x00030e0000057ab9 */ /* 0x000fca0000000800 */
.L_x_2482:
        /* <DEDUP_REMOVED lines=12> */
.L_x_2481:
[----:B------:R-:W-:Y:S05]  /*11b60*/  BSYNC B0 ;  /* 0x0000000000007941 */ /* 0x000fea0003800000 */
.L_x_2480:
[----:B0----5:R-:W0:Y:S02]  /*11b70*/  SHFL.UP PT, R2, R0, 0x1, RZ ;  /* 0x0420000000027989 */ /* 0x021e2400000e00ff */
        /* <DEDUP_REMOVED lines=19> */
.L_x_2478:
        /* <DEDUP_REMOVED lines=20> */
.L_x_2483:
[----:B-1----:R-:W-:Y:S02]  /*11df0*/  IMAD.MOV R2, RZ, RZ, -R3 ;  /* 0x000000ffff027224 */ /* 0x002fe400078e0a03 */
[----:B---3--:R-:W-:Y:S02]  /*11e00*/  IMAD R16, R16, UR5, R11 ;  /* 0x0000000510107c24 */ /* 0x008fe4000f8e020b */
[----:B------:R-:W-:Y:S01]  /*11e10*/  IMAD.MOV.U32 R11, RZ, RZ, R2 ;  /* 0x000000ffff0b7224 */ /* 0x000fe200078e0002 */
[----:B------:R-:W-:Y:S02]  /*11e20*/  IABS R2, R4 ;  /* 0x0000000400027213 */ /* 0x000fe40000000000 */
[----:B--2---:R-:W-:Y:S01]  /*11e30*/  IADD3 R9, -R16, UR6, RZ ;  /* 0x0000000610097c10 */ /* 0x004fe2000fffe1ff */
[----:B------:R-:W-:Y:S02]  /*11e40*/  IMAD R11, R11, R12, RZ ;  /* 0x0000000c0b0b7224 */ /* 0x000fe400078e02ff */
[----:B------:R-:W-:Y:S01]  /*11e50*/  IMAD.MOV R8, RZ, RZ, -R2 ;  /* 0x000000ffff087224 */ /* 0x000fe200078e0a02 */
[----:B------:R-:W-:Y:S01]  /*11e60*/  IABS R6, R9 ;  /* 0x0000000900067213 */ /* 0x000fe20000000000 */
[----:B------:R-:W-:-:S04]  /*11e70*/  IMAD.MOV.U32 R2, RZ, RZ, RZ ;  /* 0x000000ffff027224 */ /* 0x000fc800078e00ff */
[----:B------:R-:W-:Y:S01]  /*11e80*/  IMAD.HI.U32 R2, R3, R11, R2 ;  /* 0x0000000b03027227 */ /* 0x000fe200078e0002 */
[----:B------:R-:W-:-:S03]  /*11e90*/  MOV R3, R6 ;  /* 0x0000000600037202 */ /* 0x000fc60000000f00 */
        /* <DEDUP_REMOVED lines=20> */
[-C--:B------:R-:W-:Y:S01]  /*11fe0*/  IABS R8, R13.reuse ;  /* 0x0000000d00087213 */ /* 0x080fe20000000000 */
[----:B------:R-:W-:Y:S01]  /*11ff0*/  IMAD.MOV R18, RZ, RZ, -R13 ;  /* 0x000000ffff127224 */ /* 0x000fe200078e0a0d */
[----:B0-----:R-:W-:Y:S02]  /*12000*/  IABS R10, R13 ;  /* 0x0000000d000a7213 */ /* 0x001fe40000000000 */
[----:B------:R-:W0:Y:S08]  /*12010*/  I2F.RP R6, R8 ;  /* 0x0000000800067306 */ /* 0x000e300000209400 */
[----:B0-----:R-:W0:Y:S02]  /*12020*/  MUFU.RCP R6, R6 ;  /* 0x0000000600067308 */ /* 0x001e240000001000 */
[----:B0-----:R-:W-:-:S06]  /*12030*/  VIADD R3, R6, 0xffffffe ;  /* 0x0ffffffe06037836 */ /* 0x001fcc0000000000 */
[----:B------:R-:W0:Y:S02]  /*12040*/  F2I.FTZ.U32.TRUNC.NTZ R3, R3 ;  /* 0x0000000300037305 */ /* 0x000e24000021f000 */
[----:B0-----:R-:W-:-:S04]  /*12050*/  IMAD.MOV R7, RZ, RZ, -R3 ;  /* 0x000000ffff077224 */ /* 0x001fc800078e0a03 */
        /* <DEDUP_REMOVED lines=20> */
.L_x_2479:
[----:B------:R-:W-:Y:S01]  /*121a0*/  ULDC UR4, c[0x0][0xc3c] ;  /* 0x00030f0000047ab9 */ /* 0x000fe20000000800 */
[----:B------:R-:W-:Y:S02]  /*121b0*/  IMAD.MOV.U32 R17, RZ, RZ, RZ ;  /* 0x000000ffff117224 */ /* 0x000fe400078e00ff */
[----:B------:R-:W-:Y:S02]  /*121c0*/  IMAD.U32 R16, RZ, RZ, UR6 ;  /* 0x00000006ff107e24 */ /* 0x000fe4000f8e00ff */
[----:B------:R-:W-:Y:S02]  /*121d0*/  IMAD.MOV.U32 R18, RZ, RZ, RZ ;  /* 0x000000ffff127224 */ /* 0x000fe400078e00ff */
[----:B------:R-:W-:-:S07]  /*121e0*/  IMAD.U32 R19, RZ, RZ, UR4 ;  /* 0x00000004ff137e24 */ /* 0x000fce000f8e00ff */
.L_x_2484:
[----:B------:R-:W-:-:S13]  /*121f0*/  ISETP.NE.AND P0, PT, R5, RZ, PT ;  /* 0x000000ff0500720c */ /* 0x000fda0003f05270 */
[----:B------:R-:W0:Y:S01]  /*12200*/  @!P0 S2R R3, SR_CgaCtaId ;  /* 0x0000000000038919 */ /* 0x000e220000008800 */
[----:B------:R-:W-:-:S04]  /*12210*/  @!P0 MOV R0, 0x400 ;  /* 0x0000040000008802 */ /* 0x000fc80000000f00 */
[----:B0-----:R-:W-:-:S05]  /*12220*/  @!P0 LEA R0, R3, R0, 0x18 ;  /* 0x0000000003008211 */ /* 0x001fca00078ec0ff */
[----:B------:R1:W-:Y:S01]  /*12230*/  @!P0 STS.128 [R0+0x388d0], R16 ;  /* 0x0388d01000008388 */ /* 0x0003e20000000c00 */
[----:B------:R-:W-:Y:S06]  /*12240*/  BAR.ARV 0x5, 0x180 ;  /* 0x0146000000007b1d */ /* 0x000fec0000002000 */
.L_x_2477:
        /* <DEDUP_REMOVED lines=8> */
[----:B------:R-:W-:Y:S01]  /*122d0*/  BSSY B8, `(.L_x_2485) ;  /* 0x00004b8000087945 */ /* 0x000fe20003800000 */
[----:B------:R-:W-:Y:S01]  /*122e0*/  IMAD.MOV.U32 R28, RZ, RZ, 0x1 ;  /* 0x00000001ff1c7424 */ /* 0x000fe200078e00ff */
[----:B------:R-:W1:Y:S01]  /*122f0*/  S2R R2, SR_TID.X ;  /* 0x0000000000027919 */ /* 0x000e620000002100 */
[----:B------:R-:W-:Y:S01]  /*12300*/  MOV R27, RZ ;  /* 0x000000ff001b7202 */ /* 0x000fe20000000f00 */
[----:B------:R-:W-:Y:S01]  /*12310*/  ULDC UR37, c[0x0][0xc] ;  /* 0x0000030000257ab9 */ /* 0x000fe20000000800 */
[----:B------:R3:W-:Y:S01]  /*12320*/  STL [R1+0x28], RZ ;  /* 0x000028ff01007387 */ /* 0x0007e20000100800 */
[C---:B-1----:R-:W-:Y:S01]  /*12330*/  IMAD.SHL.U32 R33, R2.reuse, 0x8, RZ ;  /* 0x0000000802217824 */ /* 0x042fe200078e00ff */
        /* <DEDUP_REMOVED lines=17> */
.L_x_2550:
        /* <DEDUP_REMOVED lines=8> */
[----:B------:R-:W-:Y:S01]  /*124d0*/  ISETP.NE.AND.EX P0, PT, RZ, UR5, PT, P0 ;  /* 0x00000005ff007c0c */ /* 0x000fe2000bf05300 */
[----:B------:R-:W-:Y:S01]  /*124e0*/  IMAD.MOV.U32 R35, RZ, RZ, RZ ;  /* 0x000000ffff237224 */ /* 0x000fe200078e00ff */
[----:B--2---:R-:W-:-:S11]  /*124f0*/  SHF.R.S32.HI R0, RZ, 0x1f, R29 ;  /* 0x0000001fff007819 */ /* 0x004fd6000001141d */
[C---:B------:R-:W-:Y:S01]  /*12500*/  @P0 LEA R2, P1, R29.reuse, UR4, 0x2 ;  /* 0x000000041d020c11 */ /* 0x040fe2000f8210ff */
[C---:B------:R-:W-:Y:S01]  /*12510*/  IMAD.SHL.U32 R24, R29.reuse, 0x4, RZ ;  /* 0x000000041d187824 */ /* 0x040fe200078e00ff */
[C-C-:B------:R-:W-:Y:S01]  /*12520*/  SHF.L.U64.HI R25, R29.reuse, 0x2, R0.reuse ;  /* 0x000000021d197819 */ /* 0x140fe20000010200 */
[----:B------:R0:W-:Y:S01]  /*12530*/  STL [R1+0x18], R0 ;  /* 0x0000180001007387 */ /* 0x0001e20000100800 */
[----:B------:R-:W-:Y:S01]  /*12540*/  @P0 LEA.HI.X R3, R29, UR5, R0, 0x2, P1 ;  /* 0x000000051d030c11 */ /* 0x000fe200088f1400 */
[----:B------:R-:W-:-:S04]  /*12550*/  ULDC.64 UR4, c[0x0][0xa00] ;  /* 0x0002800000047ab9 */ /* 0x000fc80000000a00 */
[----:B------:R1:W2:Y:S01]  /*12560*/  @P0 LDG.E R30, desc[UR38][R2.64] ;  /* 0x00000026021e0981 */ /* 0x0002a2000c1e1900 */
        /* <DEDUP_REMOVED lines=31> */
.L_x_2486:
        /* <DEDUP_REMOVED lines=9> */
.L_x_2487:
        /* <DEDUP_REMOVED lines=9> */
.L_x_2488:
[----:B------:R-:W3:Y:S01]  /*12880*/  LDL R5, [R1+0x10] ;  /* 0x0000100001057983 */ /* 0x000ee20000100800 */
[----:B-12---:R-:W1:Y:S01]  /*12890*/  LDC R2, c[0x0][0x448] ;  /* 0x00011200ff027b82 */ /* 0x006e620000000800 */
[----:B-----5:R-:W-:Y:S01]  /*128a0*/  IMAD.IADD R0, R0, 0x1, -R30 ;  /* 0x0000000100007824 */ /* 0x020fe200078e0a1e */
[----:B------:R-:W-:Y:S01]  /*128b0*/  LOP3.LUT R23, R23, 0xfffffeff, RZ, 0xc0, !PT ;  /* 0xfffffeff17177812 */ /* 0x000fe200078ec0ff */
[----:B------:R-:W-:Y:S03]  /*128c0*/  BSSY B7, `(.L_x_2489) ;  /* 0x0000397000077945 */ /* 0x000fe60003800000 */
[----:B------:R2:W-:Y:S01]  /*128d0*/  STL [R1+0x4], R0 ;  /* 0x0000040001007387 */ /* 0x0005e20000100800 */
[----:B-1----:R-:W-:Y:S01]  /*128e0*/  ISETP.NE.AND P0, PT, R2, 0x1, PT ;  /* 0x000000010200780c */ /* 0x002fe20003f05270 */
[----:B------:R-:W-:-:S04]  /*128f0*/  IMAD.SHL.U32 R2, R17, 0x80, RZ ;  /* 0x0000008011027824 */ /* 0x000fc800078e00ff */
[----:B------:R-:W-:-:S08]  /*12900*/  VIADD R2, R2, 0x7f ;  /* 0x0000007f02027836 */ /* 0x000fd00000000000 */
[----:B------:R-:W1:Y:S01]  /*12910*/  @P0 LDC R3, c[0x0][0x44c] ;  /* 0x00011300ff030b82 */ /* 0x000e620000000800 */
[----:B------:R-:W-:-:S07]  /*12920*/  @P0 LOP3.LUT R23, R23, 0x100, RZ, 0xfc, !PT ;  /* 0x0000010017170812 */ /* 0x000fce00078efcff */
[----:B0-----:R-:W0:Y:S01]  /*12930*/  @P0 LDC R4, c[0x0][0x450] ;  /* 0x00011400ff040b82 */ /* 0x001e220000000800 */
[----:B-1----:R-:W-:-:S05]  /*12940*/  @P0 IMAD.HI.U32 R3, R2, R3, RZ ;  /* 0x0000000302030227 */ /* 0x002fca00078e00ff */
[----:B0-----:R-:W-:Y:S02]  /*12950*/  @P0 SHF.R.U32.HI R2, RZ, R4, R3 ;  /* 0x00000004ff020219 */ /* 0x001fe40000011603 */
[C---:B---3--:R-:W-:Y:S02]  /*12960*/  IADD3 R3, R0.reuse, 0x50, -R5 ;  /* 0x0000005000037810 */ /* 0x048fe40007ffe805 */
[----:B--2---:R-:W-:-:S03]  /*12970*/  IADD3 R0, R0, 0x4f, RZ ;  /* 0x0000004f00007810 */ /* 0x004fc60007ffe0ff */
[----:B------:R-:W-:Y:S02]  /*12980*/  IMAD.IADD R2, R3, 0x1, R2 ;  /* 0x0000000103027824 */ /* 0x000fe400078e0202 */
[----:B------:R-:W-:-:S04]  /*12990*/  IMAD.HI R0, R0, 0x66666667, RZ ;  /* 0x6666666700007827 */ /* 0x000fc800078e02ff */
[----:B------:R-:W-:Y:S01]  /*129a0*/  IMAD.HI R2, R2, 0x66666667, RZ ;  /* 0x6666666702027827 */ /* 0x000fe200078e02ff */
[----:B------:R-:W-:-:S04]  /*129b0*/  SHF.R.U32.HI R3, RZ, 0x1f, R0 ;  /* 0x0000001fff037819 */ /* 0x000fc80000011600 */
[----:B------:R-:W-:Y:S02]  /*129c0*/  SHF.R.U32.HI R5, RZ, 0x1f, R2 ;  /* 0x0000001fff057819 */ /* 0x000fe40000011602 */
[----:B------:R-:W-:Y:S02]  /*129d0*/  LEA.HI.SX32 R3, R0, R3, 0x1b ;  /* 0x0000000300037211 */ /* 0x000fe400078fdaff */
[----:B------:R-:W-:-:S04]  /*129e0*/  LEA.HI.SX32 R2, R2, R5, 0x1b ;  /* 0x0000000502027211 */ /* 0x000fc800078fdaff */
[----:B------:R-:W-:-:S04]  /*129f0*/  VIMNMX R4, R3, R2, PT ;  /* 0x0000000203047248 */ /* 0x000fc80003fe0100 */
[----:B------:R-:W-:Y:S01]  /*12a00*/  ISETP.GT.AND P0, PT, R4, RZ, PT ;  /* 0x000000ff0400720c */ /* 0x000fe20003f04270 */
[----:B------:R0:W-:-:S12]  /*12a10*/  STL [R1+0x14], R4 ;  /* 0x0000140401007387 */ /* 0x0001d80000100800 */
        /* <DEDUP_REMOVED lines=18> */
.L_x_2490:
        /* <DEDUP_REMOVED lines=20> */
.L_x_2493:
[----:B------:R-:W-:Y:S05]  /*12c80*/  BSYNC B6 ;  /* 0x0000000000067941 */ /* 0x000fea0003800000 */
.L_x_2492:
        /* <DEDUP_REMOVED lines=20> */
.L_x_2496:
        /* <DEDUP_REMOVED lines=15> */
.L_x_2495:
[----:B------:R-:W-:Y:S05]  /*12ec0*/  BSYNC B6 ;  /* 0x0000000000067941 */ /* 0x000fea0003800000 */
.L_x_2494:
[----:B------:R-:W2:Y:S01]  /*12ed0*/  LDL R2, [R1+0x14] ;  /* 0x0000140001027983 */ /* 0x000ea20000100800 */
[----:B------:R-:W-:Y:S01]  /*12ee0*/  ULDC.64 UR4, c[0x0][0x9f8] ;  /* 0x00027e0000047ab9 */ /* 0x000fe20000000a00 */
[----:B------:R-:W0:Y:S01]  /*12ef0*/  LDC R9, c[0x0][0x430] ;  /* 0x00010c00ff097b82 */ /* 0x000e220000000800 */
[----:B------:R-:W-:-:S04]  /*12f00*/  ISETP.NE.U32.AND P0, PT, RZ, UR4, PT ;  /* 0x00000004ff007c0c */ /* 0x000fc8000bf05070 */
[----:B------:R-:W-:-:S13]  /*12f10*/  ISETP.NE.AND.EX P0, PT, RZ, UR5, PT, P0 ;  /* 0x00000005ff007c0c */ /* 0x000fda000bf05300 */
[----:B------:R-:W-:Y:S01]  /*12f20*/  @P0 IADD3 R24, P1, R24, UR4, RZ ;  /* 0x0000000418180c10 */ /* 0x000fe2000ff3e0ff */
[----:B------:R-:W-:-:S03]  /*12f30*/  ULDC UR4, c[0x0][0x2f4] ;  /* 0x0000bd0000047ab9 */ /* 0x000fc60000000800 */
[----:B------:R-:W-:-:S05]  /*12f40*/  @P0 IADD3.X R25, R25, UR5, RZ, P1, !PT ;  /* 0x0000000519190c10 */ /* 0x000fca0008ffe4ff */
[----:B------:R1:W5:Y:S01]  /*12f50*/  @P0 LDG.E R31, desc[UR38][R24.64] ;  /* 0x00000026181f0981 */ /* 0x000362000c1e1900 */
[C---:B------:R-:W-:Y:S01]  /*12f60*/  ISETP.GE.AND P0, PT, R33.reuse, UR4, PT ;  /* 0x0000000421007c0c */ /* 0x040fe2000bf06270 */
[----:B------:R-:W-:Y:S01]  /*12f70*/  UMOV UR5, 0xffffffff ;  /* 0xffffffff00057882 */ /* 0x000fe20000000000 */
[----:B------:R-:W-:Y:S02]  /*12f80*/  LOP3.LUT R20, R33, 0x40, RZ, 0xfc, !PT ;  /* 0x0000004021147812 */ /* 0x000fe400078efcff */
[----:B------:R-:W-:Y:S02]  /*12f90*/  LOP3.LUT R23, R23, 0xffffffef, RZ, 0xc0, !PT ;  /* 0xffffffef17177812 */ /* 0x000fe400078ec0ff */
[----:B------:R-:W-:Y:S02]  /*12fa0*/  ISETP.GE.AND P2, PT, R20, UR4, PT ;  /* 0x0000000414007c0c */ /* 0x000fe4000bf46270 */
[----:B------:R-:W-:-:S05]  /*12fb0*/  ISETP.GE.AND P1, PT, R37, UR4, PT ;  /* 0x0000000425007c0c */ /* 0x000fca000bf26270 */
        /* <DEDUP_REMOVED lines=8> */
[----:B--2---:R-:W-:Y:S01]  /*13040*/  VIADD R26, R2, 0xffffffff ;  /* 0xffffffff021a7836 */ /* 0x004fe20000000000 */
[----:B01----:R-:W-:Y:S06]  /*13050*/  BRA.DIV UR5, `(.L_x_2497) ;  /* 0x0000004605187947 */ /* 0x003fec000b800000 */
.L_x_2567:
[----:B------:R-:W0:Y:S01]  /*13060*/  S2R R0, SR_TID.X ;  /* 0x0000000000007919 */ /* 0x000e220000002100 */
[----:B------:R-:W1:Y:S01]  /*13070*/  S2R R3, SR_TID.X ;  /* 0x0000000000037919 */ /* 0x000e620000002100 */
[----:B0-----:R-:W-:-:S04]  /*13080*/  LOP3.LUT R0, R0, 0x7f, RZ, 0xc0, !PT ;  /* 0x0000007f00007812 */ /* 0x001fc800078ec0ff */
[----:B------:R-:W-:Y:S02]  /*13090*/  SHF.R.U32.HI R2, RZ, 0x3, R0 ;  /* 0x00000003ff027819 */ /* 0x000fe40000011600 */
[----:B------:R-:W2:Y:S01]  /*130a0*/  LDL R0, [R1+0x4] ;  /* 0x0000040001007983 */ /* 0x000ea20000100800 */
[----:B-1----:R-:W-:Y:S01]  /*130b0*/  IMAD.SHL.U32 R8, R3, 0x10, RZ ;  /* 0x0000001003087824 */ /* 0x002fe200078e00ff */
[----:B------:R-:W-:Y:S02]  /*130c0*/  ISETP.NE.AND P1, PT, R9, 0x1, PT ;  /* 0x000000010900780c */ /* 0x000fe40003f25270 */
[----:B-----5:R-:W-:Y:S02]  /*130d0*/  SHF.R.S32.HI R10, RZ, 0x1f, R31 ;  /* 0x0000001fff0a7819 */ /* 0x020fe4000001141f */
[----:B------:R-:W-:Y:S02]  /*130e0*/  LOP3.LUT R8, R2, 0x70, R8, 0xf8, !PT ;  /* 0x0000007002087812 */ /* 0x000fe400078ef808 */
[----:B------:R-:W-:Y:S01]  /*130f0*/  LOP3.LUT R23, R23, 0xffffffbf, RZ, 0xc0, !PT ;  /* 0xffffffbf17177812 */ /* 0x000fe200078ec0ff */
[----:B------:R0:W-:Y:S02]  /*13100*/  STL [R1+0xc], R10 ;  /* 0x00000c0a01007387 */ /* 0x0001e40000100800 */
[----:B------:R-:W-:-:S04]  /*13110*/  IMAD R6, R26, 0x50, R8 ;  /* 0x000000501a067824 */ /* 0x000fc800078e0208 */
[----:B------:R-:W1:Y:S01]  /*13120*/  @P1 LDC R5, c[0x0][0x434] ;  /* 0x00010d00ff051b82 */ /* 0x000e620000000800 */
[----:B------:R-:W-:-:S04]  /*13130*/  @P1 LOP3.LUT R23, R23, 0x40, RZ, 0xfc, !PT ;  /* 0x0000004017171812 */ /* 0x000fc800078efcff */
[----:B------:R-:W-:Y:S02]  /*13140*/  LOP3.LUT R23, R23, 0xffffffdf, RZ, 0xc0, !PT ;  /* 0xffffffdf17177812 */ /* 0x000fe400078ec0ff */
[C---:B--2---:R-:W-:Y:S01]  /*13150*/  ISETP.GE.AND P0, PT, R6.reuse, R0, PT ;  /* 0x000000000600720c */ /* 0x044fe20003f06270 */
[----:B------:R-:W-:Y:S01]  /*13160*/  IMAD.IADD R6, R6, 0x1, R30 ;  /* 0x0000000106067824 */ /* 0x000fe200078e021e */
[----:B------:R-:W2:Y:S02]  /*13170*/  @P1 LDC R0, c[0x0][0x438] ;  /* 0x00010e00ff001b82 */ /* 0x000ea40000000800 */
[----:B------:R-:W-:Y:S01]  /*13180*/  ISETP.GT.U32.OR P0, PT, R8, 0x4f, P0 ;  /* 0x0000004f0800780c */ /* 0x000fe20000704470 */
[----:B-1----:R-:W-:-:S04]  /*13190*/  @P1 IMAD.HI.U32 R4, R6, R5, RZ ;  /* 0x0000000506041227 */ /* 0x002fc800078e00ff */
[----:B------:R-:W-:-:S08]  /*131a0*/  IMAD.MOV.U32 R7, RZ, RZ, R6 ;  /* 0x000000ffff077224 */ /* 0x000fd000078e0006 */
[----:B------:R-:W1:Y:S01]  /*131b0*/  @!P0 LDC.64 R2, c[0x0][0x428] ;  /* 0x00010a00ff028b82 */ /* 0x000e620000000a00 */
[----:B--2---:R-:W-:-:S04]  /*131c0*/  @P1 SHF.R.U32.HI R7, RZ, R0, R4 ;  /* 0x00000000ff071219 */ /* 0x004fc80000011604 */
        /* <DEDUP_REMOVED lines=15> */
[----:B------:R-:W-:Y:S02]  /*132c0*/  ISETP.GT.U32.AND P0, PT, R8, 0x4f, PT ;  /* 0x0000004f0800780c */ /* 0x000fe40003f04070 */
[----:B------:R-:W-:-:S07]  /*132d0*/  SHF.R.S32.HI R30, RZ, 0x1f, R18 ;  /* 0x0000001fff1e7819 */ /* 0x000fce0000011412 */
[----:B------:R-:W-:-:S04]  /*132e0*/  @P2 LOP3.LUT R23, R23, 0x20, RZ, 0xfc, !PT ;  /* 0x0000002017172812 */ /* 0x000fc800078efcff */
[----:B------:R-:W-:-:S04]  /*132f0*/  LOP3.LUT R23, R23, 0xfffffffe, RZ, 0xc0, !PT ;  /* 0xfffffffe17177812 */ /* 0x000fc800078ec0ff */
[----:B------:R-:W-:Y:S01]  /*13300*/  @P0 LOP3.LUT R23, R23, 0x1, RZ, 0xfc, !PT ;  /* 0x0000000117170812 */ /* 0x000fe200078efcff */
[----:B0-----:R-:W-:Y:S06]  /*13310*/  @!P2 BRA `(.L_x_2498) ;  /* 0x000000000004a947 */ /* 0x001fec0003800000 */
[----:B------:R-:W-:Y:S01]  /*13320*/  BPT.TRAP 0x1 ;  /* 0x000000040000795c */ /* 0x000fe20000300000 */
.L_x_2498:
        /* <DEDUP_REMOVED lines=25> */
.L_x_2568:
[----:B------:R-:W-:Y:S05]  /*134c0*/  BSYNC B0 ;  /* 0x0000000000007941 */ /* 0x000fea0003800000 */
.L_x_2499:
        /* <DEDUP_REMOVED lines=76> */
.L_x_2580:
        /* <DEDUP_REMOVED lines=17> */
.L_x_2503:
[----:B------:R-:W-:Y:S05]  /*13aa0*/  BSYNC B0 ;  /* 0x0000000000007941 */ /* 0x000fea0003800000 */
.L_x_2502:
[----:B------:R-:W-:Y:S01]  /*13ab0*/  NOP ;  /* 0x0000000000007918 */ /* 0x000fe20000000000 */
[----:B------:R-:W-:-:S13]  /*13ac0*/  PLOP3.LUT P0, PT, PT, PT, PT, 0x80, 0x0 ;  /* 0x000000000000781c */ /* 0x000fda0003f0f070 */
.L_x_2504:
        /* <DEDUP_REMOVED lines=10> */
.L_x_2505:
        /* <DEDUP_REMOVED lines=16> */
[----:B------:R-:W-:-:S04]  /*13c70*/  IMAD R0, R35, UR5, R0 ;  /* 0x0000000523007c24 */ /* 0x000fc8000f8e0200 */
[----:B------:R-:W-:Y:S01]  /*13c80*/  IMAD.IADD R35, R7, 0x1, R0 ;  /* 0x0000000107237824 */ /* 0x000fe200078e0200 */
[----:B-1----:R-:W-:Y:S06]  /*13c90*/  @!P0 BRA `(.L_x_2507) ;  /* 0x0000000000408947 */ /* 0x002fec0003800000 */
[----:B------:R-:W-:Y:S01]  /*13ca0*/  MOV R2, 0x0 ;  /* 0x0000000000027802 */ /* 0x000fe20000000f00 */
[----:B------:R-:W-:Y:S01]  /*13cb0*/  ULDC.64 UR6, c[0x4][0x138] ;  /* 0x01004e0000067ab9 */ /* 0x000fe20000000a00 */
[----:B------:R-:W-:Y:S01]  /*13cc0*/  ULDC.64 UR8, c[0x4][0x140] ;  /* 0x0100500000087ab9 */ /* 0x000fe20000000a00 */
[----:B------:R-:W-:Y:S01]  /*13cd0*/  ULDC.64 UR4, c[0x4][0xb0] ;  /* 0x01002c0000047ab9 */ /* 0x000fe20000000a00 */
[----:B------:R-:W-:Y:S01]  /*13ce0*/  IMAD.U32 R4, RZ, RZ, UR6 ;  /* 0x00000006ff047e24 */ /* 0x000fe2000f8e00ff */
[----:B--2---:R-:W-:Y:S01]  /*13cf0*/  MOV R8, 0x70 ;  /* 0x0000007000087802 */ /* 0x004fe20000000f00 */
[----:B------:R-:W0:Y:S01]  /*13d00*/  LDC.64 R2, c[0x4][R2] ;  /* 0x0100000002027b82 */ /* 0x000e220000000a00 */
[----:B---3--:R-:W-:Y:S02]  /*13d10*/  IMAD.U32 R5, RZ, RZ, UR7 ;  /* 0x00000007ff057e24 */ /* 0x008fe4000f8e00ff */
        /* <DEDUP_REMOVED lines=8> */
.L_x_2507:
[----:B------:R-:W-:Y:S05]  /*13da0*/  BSYNC B6 ;  /* 0x0000000000067941 */ /* 0x000fea0003800000 */
.L_x_2506:
[----:B------:R-:W4:Y:S01]  /*13db0*/  LDL.LU R2, [R1+0x18] ;  /* 0x0000180001027983 */ /* 0x000f220000300800 */
[----:B------:R-:W-:-:S03]  /*13dc0*/  ULDC.64 UR4, c[0x0][0x2d8] ;  /* 0x0000b60000047ab9 */ /* 0x000fc60000000a00 */
[----:B------:R-:W3:Y:S01]  /*13dd0*/  LDL.LU.64 R20, [R1+0x20] ;  /* 0x0000200001147983 */ /* 0x000ee20000300a00 */
[----:B------:R-:W-:Y:S02]  /*13de0*/  IMAD.MOV.U32 R3, RZ, RZ, R35 ;  /* 0x000000ffff037224 */ /* 0x000fe400078e0023 */
[----:B------:R-:W-:Y:S01]  /*13df0*/  IMAD R0, R30, UR4, RZ ;  /* 0x000000041e007c24 */ /* 0x000fe2000f8e02ff */
[----:B------:R0:W5:Y:S03]  /*13e00*/  LDL R9, [R1+0x10] ;  /* 0x0000100001097983 */ /* 0x0001660000100800 */
[C---:B------:R-:W-:Y:S01]  /*13e10*/  IMAD R0, R18.reuse, UR5, R0 ;  /* 0x0000000512007c24 */ /* 0x040fe2000f8e0200 */
[----:B--2---:R-:W-:Y:S01]  /*13e20*/  LOP3.LUT R8, R33, 0x40, RZ, 0xfc, !PT ;  /* 0x0000004021087812 */ /* 0x004fe200078efcff */
[----:B----4-:R-:W-:Y:S02]  /*13e30*/  IMAD.MOV.U32 R4, RZ, RZ, R2 ;  /* 0x000000ffff047224 */ /* 0x010fe400078e0002 */
[----:B---3--:R-:W-:Y:S01]  /*13e40*/  IMAD.MOV.U32 R2, RZ, RZ, R20 ;  /* 0x000000ffff027224 */ /* 0x008fe200078e0014 */
[----:B------:R-:W1:Y:S01]  /*13e50*/  S2R R21, SR_TID.X ;  /* 0x0000000000157919 */ /* 0x000e620000002100 */
[----:B------:R-:W2:Y:S02]  /*13e60*/  LDC R20, c[0x0][0x448] ;  /* 0x00011200ff147b82 */ /* 0x000ea40000000800 */
[----:B------:R-:W-:Y:S01]  /*13e70*/  IMAD.WIDE.U32 R2, R18, UR4, R2 ;  /* 0x0000000412027c25 */ /* 0x000fe2000f8e0002 */
[----:B------:R-:W-:-:S03]  /*13e80*/  ULDC.64 UR4, c[0x0][0x2e0] ;  /* 0x0000b80000047ab9 */ /* 0x000fc60000000a00 */
[----:B------:R-:W-:Y:S02]  /*13e90*/  IMAD.IADD R3, R3, 0x1, R0 ;  /* 0x0000000103037824 */ /* 0x000fe400078e0200 */
[----:B------:R-:W-:Y:S02]  /*13ea0*/  IMAD R4, R4, UR4, RZ ;  /* 0x0000000404047c24 */ /* 0x000fe4000f8e02ff */
[----:B------:R-:W-:-:S04]  /*13eb0*/  IMAD.WIDE.U32 R2, R29, UR4, R2 ;  /* 0x000000041d027c25 */ /* 0x000fc8000f8e0002 */
[----:B------:R-:W-:Y:S01]  /*13ec0*/  IMAD R4, R29, UR5, R4 ;  /* 0x000000051d047c24 */ /* 0x000fe2000f8e0204 */
[----:B------:R-:W-:Y:S01]  /*13ed0*/  ULDC.64 UR4, c[0x0][0x2d0] ;  /* 0x0000b40000047ab9 */ /* 0x000fe20000000a00 */
[----:B--2---:R-:W-:Y:S02]  /*13ee0*/  ISETP.NE.AND P6, PT, R20, 0x1, PT ;  /* 0x000000011400780c */ /* 0x004fe40003fc5270 */
[----:B------:R-:W2:Y:S01]  /*13ef0*/  S2R R20, SR_TID.X ;  /* 0x0000000000147919 */ /* 0x000ea20000002100 */
[----:B-1----:R-:W-:-:S04]  /*13f00*/  LOP3.LUT R21, R21, 0x7f, RZ, 0xc0, !PT ;  /* 0x0000007f15157812 */ /* 0x002fc800078ec0ff */
[----:B------:R-:W-:-:S06]  /*13f10*/  SHF.R.U32.HI R21, RZ, 0x3, R21 ;  /* 0x00000003ff157819 */ /* 0x000fcc0000011615 */
[----:B------:R-:W1:Y:S08]  /*13f20*/  @P6 LDC R7, c[0x0][0x44c] ;  /* 0x00011300ff076b82 */ /* 0x000e700000000800 */
[----:B------:R-:W3:Y:S01]  /*13f30*/  @P6 LDC R5, c[0x0][0x450] ;  /* 0x00011400ff056b82 */ /* 0x000ee20000000800 */
[----:B--2---:R-:W-:-:S05]  /*13f40*/  IMAD.SHL.U32 R20, R20, 0x10, RZ ;  /* 0x0000001014147824 */ /* 0x004fca00078e00ff */
[----:B------:R-:W-:-:S05]  /*13f50*/  LOP3.LUT R20, R21, 0x70, R20, 0xf8, !PT ;  /* 0x0000007015147812 */ /* 0x000fca00078ef814 */
[----:B------:R-:W-:-:S04]  /*13f60*/  IMAD R6, R17, 0x80, R20 ;  /* 0x0000008011067824 */ /* 0x000fc800078e0214 */
[----:B-1----:R-:W-:-:S04]  /*13f70*/  @P6 IMAD.HI.U32 R7, R6, R7, RZ ;  /* 0x0000000706076227 */ /* 0x002fc800078e00ff */
[----:B------:R-:W-:Y:S01]  /*13f80*/  IMAD.MOV.U32 R0, RZ, RZ, R6 ;  /* 0x000000ffff007224 */ /* 0x000fe200078e0006 */
[----:B---3--:R-:W-:Y:S02]  /*13f90*/  @P6 SHF.R.U32.HI R0, RZ, R5, R7 ;  /* 0x00000005ff006219 */ /* 0x008fe40000011607 */
[----:B------:R-:W1:Y:S01]  /*13fa0*/  LDC R5, c[0x0][0x448] ;  /* 0x00011200ff057b82 */ /* 0x000e620000000800 */
[----:B------:R-:W-:Y:S02]  /*13fb0*/  IMAD.IADD R3, R3, 0x1, R4 ;  /* 0x0000000103037824 */ /* 0x000fe400078e0204 */
[----:B------:R-:W-:Y:S01]  /*13fc0*/  IMAD.MOV R4, RZ, RZ, -R0 ;  /* 0x000000ffff047224 */ /* 0x000fe200078e0a00 */
[----:B------:R-:W2:Y:S01]  /*13fd0*/  S2R R20, SR_TID.X ;  /* 0x0000000000147919 */ /* 0x000ea20000002100 */
[----:B------:R-:W-:-:S04]  /*13fe0*/  IMAD.WIDE.U32 R2, R0, UR4, R2 ;  /* 0x0000000400027c25 */ /* 0x000fc8000f8e0002 */
[----:B-1----:R-:W-:Y:S01]  /*13ff0*/  IMAD R4, R5, R4, R6 ;  /* 0x0000000405047224 */ /* 0x002fe200078e0206 */
[----:B------:R-:W-:-:S05]  /*14000*/  SHF.R.S32.HI R6, RZ, 0x1f, R0 ;  /* 0x0000001fff067819 */ /* 0x000fca0000011400 */
        /* <DEDUP_REMOVED lines=10> */
[----:B------:R-:W-:Y:S01]  /*140b0*/  ULDC UR4, c[0x0][0x2b8] ;  /* 0x0000ae0000047ab9 */ /* 0x000fe20000000800 */
[----:B------:R-:W-:Y:S02]  /*140c0*/  IADD3 R3, R3, R0, RZ ;  /* 0x0000000003037210 */ /* 0x000fe40007ffe0ff */
[----:B--2---:R-:W-:Y:S02]  /*140d0*/  LOP3.LUT R20, R20, 0x7f, RZ, 0xc0, !PT ;  /* 0x0000007f14147812 */ /* 0x004fe400078ec0ff */
[----:B------:R-:W-:Y:S01]  /*140e0*/  LEA.HI.X R0, R2, UR5, R3, 0x1, P0 ;  /* 0x0000000502007c11 */ /* 0x000fe200080f0c03 */
[----:B------:R-:W-:Y:S01]  /*140f0*/  UMOV UR5, 0xffffffff ;  /* 0xffffffff00057882 */ /* 0x000fe20000000000 */
[----:B------:R-:W-:-:S02]  /*14100*/  ISETP.GE.AND P4, PT, R33, UR4, PT ;  /* 0x0000000421007c0c */ /* 0x000fc4000bf86270 */
[----:B------:R-:W-:Y:S02]  /*14110*/  ISETP.GE.AND P3, PT, R8, UR4, PT ;  /* 0x0000000408007c0c */ /* 0x000fe4000bf66270 */
[----:B------:R-:W-:Y:S02]  /*14120*/  ISETP.GE.AND P2, PT, R37, UR4, PT ;  /* 0x0000000425007c0c */ /* 0x000fe4000bf46270 */
[----:B------:R-:W-:Y:S02]  /*14130*/  ISETP.GE.AND P1, PT, R36, UR4, PT ;  /* 0x0000000424007c0c */ /* 0x000fe4000bf26270 */
[----:B------:R-:W-:Y:S01]  /*14140*/  SHF.R.U32.HI R8, RZ, 0x3, R20 ;  /* 0x00000003ff087819 */ /* 0x000fe20000011614 */
[----:B0-----:R-:W-:Y:S10]  /*14150*/  BRA.DIV UR5, `(.L_x_2508) ;  /* 0x0000003a05e47947 */ /* 0x001ff4000b800000 */
[----:B------:R-:W0:Y:S01]  /*14160*/  SHFL.IDX PT, R14, R4, RZ, 0x181f ;  /* 0x00181fff040e7589 */ /* 0x000e2200000e0000 */
[----:B-----5:R-:W-:Y:S02]  /*14170*/  IMAD R5, R9, R5, RZ ;  /* 0x0000000509057224 */ /* 0x020fe400078e02ff */
[----:B------:R-:W-:Y:S01]  /*14180*/  IMAD R17, R17, 0x80, R8 ;  /* 0x0000008011117824 */ /* 0x000fe200078e0208 */
        /* <DEDUP_REMOVED lines=11> */
[----:B------:R-:W-:Y:S01]  /*14240*/  ISETP.GE.AND P0, PT, R6, R5, PT ;  /* 0x000000050600720c */ /* 0x000fe20003f06270 */
[----:B------:R-:W-:-:S02]  /*14250*/  VIADD R6, R17, 0x20 ;  /* 0x0000002011067836 */ /* 0x000fc40000000000 */
[----:B-1----:R-:W1:Y:S10]  /*14260*/  SHFL.IDX PT, R2, R0, 0x1, 0x181f ;  /* 0x00381f0000027f89 */ /* 0x002e7400000e0000 */
[----:B0-----:R-:W-:-:S05]  /*14270*/  @!P0 LEA R14, P5, R33, R14, 0x1 ;  /* 0x0000000e210e8211 */ /* 0x001fca00078a08ff */
[----:B-1----:R-:W-:Y:S02]  /*14280*/  @!P0 IMAD.X R7, RZ, RZ, R2, P5 ;  /* 0x000000ffff078224 */ /* 0x002fe400028e0602 */
[----:B------:R-:W-:Y:S02]  /*14290*/  @!P0 IMAD.MOV.U32 R2, RZ, RZ, R14 ;  /* 0x000000ffff028224 */ /* 0x000fe400078e000e */
[----:B------:R-:W-:Y:S01]  /*142a0*/  @!P0 IMAD.MOV.U32 R3, RZ, RZ, R7 ;  /* 0x000000ffff038224 */ /* 0x000fe200078e0007 */
        /* <DEDUP_REMOVED lines=20> */
[----:B0-----:R-:W-:-:S04]  /*143f0*/  @!P0 LEA R14, P5, R33, R14, 0x1 ;  /* 0x0000000e210e8211 */ /* 0x001fc800078a08ff */
[----:B-1----:R-:W-:Y:S01]  /*14400*/  @!P0 IADD3.X R7, RZ, R2, RZ, P5, !PT ;  /* 0x00000002ff078210 */ /* 0x002fe20002ffe4ff */
[----:B------:R-:W-:Y:S02]  /*14410*/  @!P0 IMAD.MOV.U32 R2, RZ, RZ, R14 ;  /* 0x000000ffff028224 */ /* 0x000fe400078e000e */
[----:B------:R-:W0:Y:S02]  /*14420*/  SHFL.IDX PT, R14, R4, 0x4, 0x181f ;  /* 0x00981f00040e7f89 */ /* 0x000e2400000e0000 */
[----:B------:R-:W-:-:S05]  /*14430*/  @!P0 IMAD.MOV.U32 R3, RZ, RZ, R7 ;  /* 0x000000ffff038224 */ /* 0x000fca00078e0007 */
        /* <DEDUP_REMOVED lines=28> */
[----:B------:R-:W-:-:S03]  /*14600*/  ISETP.GE.AND P0, PT, R6, R5, PT ;  /* 0x000000050600720c */ /* 0x000fc60003f06270 */
[----:B------:R-:W-:Y:S04]  /*14610*/  SHFL.IDX PT, R6, R0, 0x7, 0x181f ;  /* 0x00f81f0000067f89 */ /* 0x000fe800000e0000 */
[----:B-1----:R-:W1:Y:S06]  /*14620*/  SHFL.IDX PT, R2, R0, 0x6, 0x181f ;  /* 0x00d81f0000027f89 */ /* 0x002e6c00000e0000 */
[----:B0-----:R-:W-:-:S05]  /*14630*/  @!P0 LEA R14, P5, R33, R14, 0x1 ;  /* 0x0000000e210e8211 */ /* 0x001fca00078a08ff */
[----:B-1----:R-:W-:Y:S01]  /*14640*/  @!P0 IMAD.X R7, RZ, RZ, R2, P5 ;  /* 0x000000ffff078224 */ /* 0x002fe200028e0602 */
[----:B------:R-:W-:Y:S02]  /*14650*/  @!P0 MOV R2, R14 ;  /* 0x0000000e00028202 */ /* 0x000fe40000000f00 */
[----:B------:R0:W1:Y:S01]  /*14660*/  SHFL.IDX PT, R14, R4, 0x7, 0x181f ;  /* 0x00f81f00040e7f89 */ /* 0x00006200000e0000 */
[----:B------:R-:W-:-:S05]  /*14670*/  @!P0 IMAD.MOV.U32 R3, RZ, RZ, R7 ;  /* 0x000000ffff038224 */ /* 0x000fca00078e0007 */
[----:B------:R0:W-:Y:S04]  /*14680*/  @!P0 LDGSTS.E.BYPASS.LTC128B.128 [R34+0x17400], desc[UR38][R2.64], !P4 ;  /* 0x1740000002228fae */ /* 0x0001e8000e101d66 */
[----:B------:R0:W-:Y:S04]  /*14690*/  @!P0 LDGSTS.E.BYPASS.LTC128B.128 [R34+0x1b400], desc[UR38][R2.64+0x80], !P3 ;  /* 0x1b40008002228fae */ /* 0x0001e8000d901d66 */
[----:B------:R0:W-:Y:S04]  /*146a0*/  @!P0 LDGSTS.E.BYPASS.LTC128B.128 [R34+0x1f400], desc[UR38][R2.64+0x100], !P2 ;  /* 0x1f40010002228fae */ /* 0x0001e8000d101d66 */
[----:B------:R0:W-:Y:S02]  /*146b0*/  @!P0 LDGSTS.E.BYPASS.LTC128B.128 [R34+0x23400], desc[UR38][R2.64+0x180], !P1 ;  /* 0x2340018002228fae */ /* 0x0001e4000c901d66 */
.L_x_2597:
[----:B------:R-:W-:Y:S01]  /*146c0*/  VIADD R0, R17, 0x70 ;  /* 0x0000007011007836 */ /* 0x000fe20000000000 */
[----:B------:R-:W-:Y:S04]  /*146d0*/  BSSY B0, `(.L_x_2509) ;  /* 0x000000c000007945 */ /* 0x000fe80003800000 */
[----:B------:R-:W-:-:S13]  /*146e0*/  ISETP.GE.AND P0, PT, R0, R5, PT ;  /* 0x000000050000720c */ /* 0x000fda0003f06270 */
[----:B------:R-:W-:Y:S05]  /*146f0*/  @P0 BRA `(.L_x_2510) ;  /* 0x0000000000240947 */ /* 0x000fea0003800000 */
[----:B01----:R-:W-:-:S05]  /*14700*/  LEA R2, P0, R33, R14, 0x1 ;  /* 0x0000000e21027211 */ /* 0x003fca00078008ff */
        /* <DEDUP_REMOVED lines=8> */
.L_x_2510:
[----:B------:R-:W-:Y:S05]  /*14790*/  BSYNC B0 ;  /* 0x0000000000007941 */ /* 0x000fea0003800000 */
.L_x_2509:
[----:B------:R-:W-:Y:S01]  /*147a0*/  NOP ;  /* 0x0000000000007918 */ /* 0x000fe20000000000 */
[----:B------:R-:W-:-:S13]  /*147b0*/  PLOP3.LUT P0, PT, PT, PT, PT, 0x80, 0x0 ;  /* 0x000000000000781c */ /* 0x000fda0003f0f070 */
.L_x_2511:
[----:B------:R-:W-:Y:S02]  /*147c0*/  PLOP3.LUT P1, PT, P1, P0, PT, 0xa2, 0x0 ;  /* 0x000000000000781c */ /* 0x000fe40000f21472 */
[----:B------:R-:W-:-:S08]  /*147d0*/  @P0 R2UR P1, UR4, R22 ;  /* 0x00000000160402ca */ /* 0x000fd00000020000 */
[----:B------:R-:W-:-:S05]  /*147e0*/  @P0 PLOP3.LUT P0, PT, P1, PT, PT, 0x80, 0x0 ;  /* 0x000000000000081c */ /* 0x000fca0000f0f070 */
[----:B------:R-:W-:Y:S01]  /*147f0*/  @!P1 SYNCS.ARRIVE.TRANS64.RED.A0T1 RZ, [UR4+0x38800], RZ ;  /* 0x038800ffffff99a7 */ /* 0x000fe20008200404 */
[----:B------:R-:W-:Y:S07]  /*14800*/  @!P1 ARRIVES.LDGSTSBAR.64.TRANSCNT [UR4+0x38800] ;  /* 0x03880000ff0099b0 */ /* 0x000fee0008000a84 */
[----:B------:R-:W-:Y:S05]  /*14810*/  @P0 BRA.U.ANY `(.L_x_2511) ;  /* 0xfffffffd00e80947 */ /* 0x000fea000393ffff */
[----:B0-2---:R-:W2:Y:S02]  /*14820*/  LDL.LU R2, [R1+0x28] ;  /* 0x0000280001027983 */ /* 0x005ea40000300800 */
        /* <DEDUP_REMOVED lines=11> */
.L_x_2598:
[----:B------:R-:W-:Y:S05]  /*148e0*/  BSYNC B0 ;  /* 0x0000000000007941 */ /* 0x000fea0003800000 */
.L_x_2512:
[----:B------:R-:W2:Y:S01]  /*148f0*/  LDL R0, [R1+0x14] ;  /* 0x0000140001007983 */ /* 0x000ea20000100800 */
[----:B------:R-:W-:Y:S01]  /*14900*/  BSSY B0, `(.L_x_2514) ;  /* 0x0000115000007945 */ /* 0x000fe20003800000 */
[----:B--2---:R-:W-:-:S13]  /*14910*/  ISETP.GE.AND P0, PT, R0, 0x2, PT ;  /* 0x000000020000780c */ /* 0x004fda0003f06270 */
[----:B------:R-:W-:Y:S05]  /*14920*/  @!P0 BRA `(.L_x_2515) ;  /* 0x0000001000488947 */ /* 0x000fea0003800000 */
[C---:B------:R-:W-:Y:S01]  /*14930*/  LOP3.LUT R2, R33.reuse, 0x40, RZ, 0xfc, !PT ;  /* 0x0000004021027812 */ /* 0x040fe200078efcff */
[----:B------:R-:W-:Y:S01]  /*14940*/  ULDC UR4, c[0x0][0x2f4] ;  /* 0x0000bd0000047ab9 */ /* 0x000fe20000000800 */
[----:B------:R-:W-:Y:S01]  /*14950*/  VIADD R0, R0, 0xfffffffe ;  /* 0xfffffffe00007836 */ /* 0x000fe20000000000 */
[----:B------:R-:W-:Y:S01]  /*14960*/  ISETP.GE.AND P4, PT, R33, UR4, PT ;  /* 0x0000000421007c0c */ /* 0x000fe2000bf86270 */
[----:B------:R-:W-:Y:S01]  /*14970*/  IMAD.MOV.U32 R17, RZ, RZ, R28 ;  /* 0x000000ffff117224 */ /* 0x000fe200078e001c */
[----:B------:R-:W-:Y:S01]  /*14980*/  ISETP.GE.AND P3, PT, R2, UR4, PT ;  /* 0x0000000402007c0c */ /* 0x000fe2000bf66270 */
[----:B------:R-:W-:Y:S01]  /*14990*/  IMAD.MOV.U32 R7, RZ, RZ, R27 ;  /* 0x000000ffff077224 */ /* 0x000fe200078e001b */
[----:B------:R-:W-:Y:S01]  /*149a0*/  ISETP.GE.AND P2, PT, R37, UR4, PT ;  /* 0x0000000425007c0c */ /* 0x000fe2000bf46270 */
[----:B------:R-:W-:Y:S01]  /*149b0*/  IMAD.MOV.U32 R29, RZ, RZ, R26 ;  /* 0x000000ffff1d7224 */ /* 0x000fe200078e001a */
[----:B------:R-:W-:-:S13]  /*149c0*/  ISETP.GE.AND P1, PT, R36, UR4, PT ;  /* 0x0000000424007c0c */ /* 0x000fda000bf26270 */
.L_x_2528:
        /* <DEDUP_REMOVED lines=14> */
[----:B--2---:R-:W-:-:S04]  /*14ab0*/  IMAD R6, R0, 0x50, R6 ;  /* 0x0000005000067824 */ /* 0x004fc800078e0206 */
[----:B------:R-:W-:-:S04]  /*14ac0*/  IMAD.IADD R6, R9, 0x1, R6 ;  /* 0x0000000109067824 */ /* 0x000fc800078e0206 */
[----:B0-----:R-:W-:-:S04]  /*14ad0*/  @P0 IMAD.HI.U32 R3, R6, R3, RZ ;  /* 0x0000000306030227 */ /* 0x001fc800078e00ff */
[----:B------:R-:W-:Y:S01]  /*14ae0*/  IMAD.MOV.U32 R10, RZ, RZ, R6 ;  /* 0x000000ffff0a7224 */ /* 0x000fe200078e0006 */
[----:B-1----:R-:W-:Y:S01]  /*14af0*/  @P0 SHF.R.U32.HI R10, RZ, R2, R3 ;  /* 0x00000002ff0a0219 */ /* 0x002fe20000011603 */
[----:B---3--:R-:W-:Y:S02]  /*14b00*/  @!P6 IMAD R2, R8, R4, RZ ;  /* 0x000000040802e224 */ /* 0x008fe400078e02ff */
[----:B------:R-:W0:Y:S01]  /*14b10*/  @!P6 LDC.64 R8, c[0x0][0x418] ;  /* 0x00010600ff08eb82 */ /* 0x000e220000000a00 */
[----:B------:R-:W-:Y:S01]  /*14b20*/  @!P6 SHF.R.S32.HI R3, RZ, 0x1f, R10 ;  /* 0x0000001fff03e819 */ /* 0x000fe2000001140a */
[----:B------:R-:W-:Y:S01]  /*14b30*/  @!P6 IMAD R5, R31, R5, R2 ;  /* 0x000000051f05e224 */ /* 0x000fe200078e0202 */
[----:B------:R-:W-:-:S05]  /*14b40*/  @!P6 MOV R2, R10 ;  /* 0x0000000a0002e202 */ /* 0x000fca0000000f00 */
        /* <DEDUP_REMOVED lines=19> */
.L_x_2516:
[----:B------:R-:W-:Y:S01]  /*14c80*/  IMAD R6, R27, 0x8, R22 ;  /* 0x000000081b067824 */ /* 0x000fe200078e0216 */
[----:B------:R-:W-:Y:S01]  /*14c90*/  SHF.L.U32 R3, R28, 0x1f, RZ ;  /* 0x0000001f1c037819 */ /* 0x000fe200000006ff */
[----:B------:R-:W-:Y:S03]  /*14ca0*/  BSSY B1, `(.L_x_2517) ;  /* 0x0000003000017945 */ /* 0x000fe60003800000 */
[----:B------:R-:W0:Y:S02]  /*14cb0*/  SYNCS.PHASECHK.TRANS64.TRYWAIT P0, [R6+URZ+0x38840], R3 ;  /* 0x03884003060075a7 */ /* 0x000e24000800017f */
[----:B0-----:R-:W-:Y:S05]  /*14cc0*/  @!P0 BRA `(.L_x_2518) ;  /* 0x0000003800d48947 */ /* 0x001fea0003800000 */
.L_x_2599:
[----:B------:R-:W-:Y:S05]  /*14cd0*/  BSYNC B1 ;  /* 0x0000000000017941 */ /* 0x000fea0003800000 */
.L_x_2517:
        /* <DEDUP_REMOVED lines=69> */
.L_x_2611:
        /* <DEDUP_REMOVED lines=17> */
.L_x_2520:
        /* <DEDUP_REMOVED lines=10> */
.L_x_2521:
[----:B------:R2:W-:Y:S01]  /*152e0*/  SYNCS.ARRIVE.TRANS64.A1T0 RZ, [R6+URZ+0x38830], RZ ;  /* 0x038830ff06ff79a7 */ /* 0x0005e2000810003f */
[----:B------:R-:W-:Y:S05]  /*152f0*/  @!P6 BRA `(.L_x_2522) ;  /* 0x000000000004e947 */ /* 0x000fea0003800000 */
[----:B------:R-:W-:Y:S01]  /*15300*/  BPT.TRAP 0x1 ;  /* 0x000000040000795c */ /* 0x000fe20000300000 */
.L_x_2522:
[----:B-1----:R-:W-:Y:S01]  /*15310*/  SHF.L.U32 R2, R17, 0x1f, RZ ;  /* 0x0000001f11027819 */ /* 0x002fe200000006ff */
[----:B--2---:R-:W-:Y:S01]  /*15320*/  IMAD R6, R7, 0x8, R22 ;  /* 0x0000000807067824 */ /* 0x004fe200078e0216 */
[----:B------:R-:W-:Y:S03]  /*15330*/  BSSY B1, `(.L_x_2523) ;  /* 0x0000003000017945 */ /* 0x000fe60003800000 */
[----:B------:R-:W1:Y:S02]  /*15340*/  SYNCS.PHASECHK.TRANS64.TRYWAIT P0, [R6+URZ+0x38860], R2 ;  /* 0x03886002060075a7 */ /* 0x000e64000800017f */
[----:B-1----:R-:W-:Y:S05]  /*15350*/  @!P0 BRA `(.L_x_2524) ;  /* 0x0000003c00088947 */ /* 0x002fea0003800000 */
.L_x_2612:
[----:B------:R-:W-:Y:S05]  /*15360*/  BSYNC B1 ;  /* 0x0000000000017941 */ /* 0x000fea0003800000 */
.L_x_2523:
        /* <DEDUP_REMOVED lines=60> */
.L_x_2624:
        /* <DEDUP_REMOVED lines=33> */
.L_x_2526:
        /* <DEDUP_REMOVED lines=10> */
.L_x_2527:
[C---:B------:R-:W-:Y:S01]  /*159e0*/  ISETP.GT.AND P0, PT, R26.reuse, RZ, PT ;  /* 0x000000ff1a00720c */ /* 0x040fe20003f04270 */
[----:B------:R2:W-:Y:S01]  /*159f0*/  SYNCS.ARRIVE.TRANS64.A1T0 RZ, [R6+URZ+0x38850], RZ ;  /* 0x038850ff06ff79a7 */ /* 0x0005e2000810003f */
[----:B------:R-:W-:Y:S02]  /*15a00*/  VIADD R0, R26, 0xffffffff ;  /* 0xffffffff1a007836 */ /* 0x000fe40000000000 */
[----:B------:R-:W-:Y:S02]  /*15a10*/  IMAD.MOV.U32 R17, RZ, RZ, R28 ;  /* 0x000000ffff117224 */ /* 0x000fe400078e001c */
[----:B------:R-:W-:Y:S02]  /*15a20*/  IMAD.MOV.U32 R7, RZ, RZ, R27 ;  /* 0x000000ffff077224 */ /* 0x000fe400078e001b */
[----:B------:R-:W-:-:S05]  /*15a30*/  IMAD.MOV.U32 R29, RZ, RZ, R26 ;  /* 0x000000ffff1d7224 */ /* 0x000fca00078e001a */
[----:B--2---:R-:W-:Y:S05]  /*15a40*/  @P0 BRA `(.L_x_2528) ;  /* 0xffffffec00e00947 */ /* 0x004fea000383ffff */
.L_x_2515:
[----:B------:R-:W-:Y:S05]  /*15a50*/  BSYNC B0 ;  /* 0x0000000000007941 */ /* 0x000fea0003800000 */
.L_x_2514:
        /* <DEDUP_REMOVED lines=17> */
.L_x_2530:
[----:B------:R-:W-:Y:S05]  /*15b70*/  BSYNC B0 ;  /* 0x0000000000007941 */ /* 0x000fea0003800000 */
.L_x_2529:
[----:B------:R-:W-:-:S13]  /*15b80*/  LOP3.LUT P0, RZ, R23, 0x20, RZ, 0xc0, !PT ;  /* 0x0000002017ff7812 */ /* 0x000fda000780c0ff */
[----:B------:R-:W-:Y:S05]  /*15b90*/  @!P0 BRA `(.L_x_2531) ;  /* 0x0000000000048947 */ /* 0x000fea0003800000 */
[----:B------:R-:W-:Y:S01]  /*15ba0*/  BPT.TRAP 0x1 ;  /* 0x000000040000795c */ /* 0x000fe20000300000 */
.L_x_2531:
[----:B------:R-:W2:Y:S01]  /*15bb0*/  LDL.LU R0, [R1+0x4] ;  /* 0x0000040001007983 */ /* 0x000ea20000300800 */
[----:B------:R-:W-:Y:S01]  /*15bc0*/  IMAD R4, R27, 0x8, R22 ;  /* 0x000000081b047824 */ /* 0x000fe200078e0216 */
[----:B0-----:R-:W-:Y:S01]  /*15bd0*/  SHF.L.U32 R3, R28, 0x1f, RZ ;  /* 0x0000001f1c037819 */ /* 0x001fe200000006ff */
[----:B------:R-:W-:Y:S03]  /*15be0*/  BSSY B0, `(.L_x_2532) ;  /* 0x0000004000007945 */ /* 0x000fe60003800000 */
[----:B------:R-:W0:Y:S01]  /*15bf0*/  SYNCS.PHASECHK.TRANS64.TRYWAIT P0, [R4+URZ+0x38860], R3 ;  /* 0x03886003040075a7 */ /* 0x000e22000800017f */
[----:B--2---:R-:W-:Y:S01]  /*15c00*/  IMAD R5, R26, -0x50, R0 ;  /* 0xffffffb01a057824 */ /* 0x004fe200078e0200 */
[----:B0-----:R-:W-:Y:S06]  /*15c10*/  @!P0 BRA `(.L_x_2533) ;  /* 0x0000003800c48947 */ /* 0x001fec0003800000 */
.L_x_2625:
[----:B------:R-:W-:Y:S05]  /*15c20*/  BSYNC B0 ;  /* 0x0000000000007941 */ /* 0x000fea0003800000 */
.L_x_2532:
[----:B------:R-:W2:Y:S01]  /*15c30*/  S2R R0, SR_TID.X ;  /* 0x0000000000007919 */ /* 0x000ea20000002100 */
[----:B------:R-:W-:Y:S01]  /*15c40*/  UMOV UR4, 0xffffffff ;  /* 0xffffffff00047882 */ /* 0x000fe20000000000 */
[----:B------:R-:W-:Y:S01]  /*15c50*/  IMAD R7, R27, 0x5000, R32 ;  /* 0x000050001b077824 */ /* 0x000fe200078e0220 */
[----:B--2---:R-:W-:-:S04]  /*15c60*/  LOP3.LUT R0, R0, 0x7f, RZ, 0xc0, !PT ;  /* 0x0000007f00007812 */ /* 0x004fc800078ec0ff */
        /* <DEDUP_REMOVED lines=38> */
[----:B------:R-:W0:Y:S02]  /*15ed0*/  SHFL.IDX PT, R14, R24, 0x3, 0x181f ;  /* 0x00781f00180e7f89 */ /* 0x000e2400000e0000 */
        /* <DEDUP_REMOVED lines=12> */
[----:B------:R0:W3:Y:S02]  /*15fa0*/  SHFL.IDX PT, R14, R24, 0x4, 0x181f ;  /* 0x00981f00180e7f89 */ /* 0x0000e400000e0000 */
        /* <DEDUP_REMOVED lines=9> */
.L_x_2637:
        /* <DEDUP_REMOVED lines=15> */
.L_x_2535:
        /* <DEDUP_REMOVED lines=10> */
.L_x_2536:
[----:B------:R1:W-:Y:S01]  /*161d0*/  SYNCS.ARRIVE.TRANS64.A1T0 RZ, [R4+URZ+0x38850], RZ ;  /* 0x038850ff04ff79a7 */ /* 0x0003e2000810003f */
[----:B------:R-:W-:-:S05]  /*161e0*/  VIADD R27, R27, 0x1 ;  /* 0x000000011b1b7836 */ /* 0x000fca0000000000 */
[----:B------:R-:W-:-:S04]  /*161f0*/  ISETP.NE.AND P0, PT, R27, 0x2, PT ;  /* 0x000000021b00780c */ /* 0x000fc80003f05270 */
[----:B0-----:R-:W-:Y:S02]  /*16200*/  SEL R3, RZ, 0x1, P0 ;  /* 0x00000001ff037807 */ /* 0x001fe40000000000 */
[----:B------:R-:W-:Y:S02]  /*16210*/  SEL R27, R27, RZ, P0 ;  /* 0x000000ff1b1b7207 */ /* 0x000fe40000000000 */
[----:B-1----:R-:W-:-:S07]  /*16220*/  LOP3.LUT R28, R28, R3, RZ, 0x3c, !PT ;  /* 0x000000031c1c7212 */ /* 0x002fce00078e3cff */
.L_x_2491:
[----:B------:R-:W-:Y:S05]  /*16230*/  BSYNC B7 ;  /* 0x0000000000077941 */ /* 0x000fea0003800000 */
.L_x_2489:
        /* <DEDUP_REMOVED lines=8> */
[----:B------:R0:W1:Y:S01]  /*162c0*/  LDS.128 R16, [R22+0x388d0] ;  /* 0x0388d00016107984 */ /* 0x0000620000000c00 */
[----:B------:R-:W-:Y:S06]  /*162d0*/  BAR.ARV 0x4, 0x180 ;  /* 0x0106000000007b1d */ /* 0x000fec0000002000 */
[----:B------:R-:W-:Y:S05]  /*162e0*/  BRA `(.L_x_2538) ;  /* 0x0000000800cc7947 */ /* 0x000fea0003800000 */
.L_x_2537:
[----:B------:R-:W0:Y:S01]  /*162f0*/  S2R R0, SR_TID.X ;  /* 0x0000000000007919 */ /* 0x000e220000002100 */
[----:B------:R-:W-:Y:S01]  /*16300*/  UMOV UR4, 0xffffffff ;  /* 0xffffffff00047882 */ /* 0x000fe20000000000 */
[----:B0-----:R-:W-:-:S04]  /*16310*/  LOP3.LUT R8, R0, 0x1f, RZ, 0xc0, !PT ;  /* 0x0000001f00087812 */ /* 0x001fc800078ec0ff */
[----:B------:R-:W-:Y:S01]  /*16320*/  ISETP.NE.AND P0, PT, R8, 0x1f, PT ;  /* 0x0000001f0800780c */ /* 0x000fe20003f05270 */
[----:B------:R-:W-:-:S12]  /*16330*/  BRA.DIV UR4, `(.L_x_2539) ;  /* 0x0000003e04187947 */ /* 0x000fd8000b800000 */
[----:B------:R-:W-:Y:S01]  /*16340*/  IMAD.IADD R5, R19, 0x1, R8 ;  /* 0x0000000113057824 */ /* 0x000fe200078e0208 */
[----:B------:R-:W-:-:S04]  /*16350*/  ULDC UR4, c[0x0][0xc3c] ;  /* 0x00030f0000047ab9 */ /* 0x000fc80000000800 */
[----:B------:R-:W-:-:S13]  /*16360*/  ISETP.GE.OR P1, PT, R5, UR4, !P0 ;  /* 0x0000000405007c0c */ /* 0x000fda000c726670 */
[----:B------:R-:W0:Y:S02]  /*16370*/  @!P1 LDC.64 R2, c[0x0][0xc80] ;  /* 0x00032000ff029b82 */ /* 0x000e240000000a00 */
[----:B0-----:R-:W-:-:S06]  /*16380*/  @!P1 IMAD.WIDE R2, R5, 0x4, R2 ;  /* 0x0000000405029825 */ /* 0x001fcc00078e0202 */
        /* <DEDUP_REMOVED lines=26> */
.L_x_2647:
[----:B------:R-:W-:Y:S02]  /*16530*/  ULDC UR4, c[0x0][0xc38] ;  /* 0x00030e0000047ab9 */ /* 0x000fe40000000800 */
[----:B------:R-:W-:-:S04]  /*16540*/  IMAD.U32 R7, RZ, RZ, UR4 ;  /* 0x00000004ff077e24 */ /* 0x000fc8000f8e00ff */
[----:B-1----:R-:W-:-:S05]  /*16550*/  IMAD R14, R14, R7, RZ ;  /* 0x000000070e0e7224 */ /* 0x002fca00078e02ff */
[----:B------:R-:W-:-:S04]  /*16560*/  IADD3 R9, R4, R14, RZ ;  /* 0x0000000e04097210 */ /* 0x000fc80007ffe0ff */
[----:B------:R-:W-:-:S13]  /*16570*/  ISETP.GT.AND P6, PT, R9, R0, PT ;  /* 0x000000000900720c */ /* 0x000fda0003fc4270 */
[----:B------:R-:W-:Y:S05]  /*16580*/  @P6 BRA `(.L_x_2540) ;  /* 0x00000000009c6947 */ /* 0x000fea0003800000 */
.L_x_2545:
[----:B------:R-:W1:Y:S01]  /*16590*/  LDC R2, c[0x0][0xc3c] ;  /* 0x00030f00ff027b82 */ /* 0x000e620000000800 */
[----:B------:R-:W-:-:S05]  /*165a0*/  VIADD R19, R19, 0x1f ;  /* 0x0000001f13137836 */ /* 0x000fca0000000000 */
[----:B-1----:R-:W-:-:S13]  /*165b0*/  ISETP.GE.AND P6, PT, R19, R2, PT ;  /* 0x000000021300720c */ /* 0x002fda0003fc6270 */
[----:B------:R-:W-:Y:S05]  /*165c0*/  @P6 BRA `(.L_x_2541) ;  /* 0x0000000400d06947 */ /* 0x000fea0003800000 */
[----:B------:R-:W1:Y:S01]  /*165d0*/  S2R R3, SR_TID.X ;  /* 0x0000000000037919 */ /* 0x000e620000002100 */
[----:B------:R-:W-:Y:S01]  /*165e0*/  BSSY B0, `(.L_x_2542) ;  /* 0x0000009000007945 */ /* 0x000fe20003800000 */
[----:B------:R-:W-:Y:S01]  /*165f0*/  IMAD.MOV.U32 R5, RZ, RZ, RZ ;  /* 0x000000ffff057224 */ /* 0x000fe200078e00ff */
[----:B-1----:R-:W-:-:S05]  /*16600*/  LOP3.LUT R3, R3, 0x1f, RZ, 0xc0, !PT ;  /* 0x0000001f03037812 */ /* 0x002fca00078ec0ff */
[----:B------:R-:W-:-:S05]  /*16610*/  IMAD.IADD R7, R19, 0x1, R3 ;  /* 0x0000000113077824 */ /* 0x000fca00078e0203 */
[----:B------:R-:W-:-:S13]  /*16620*/  ISETP.GE.OR P6, PT, R7, R2, !P0 ;  /* 0x000000020700720c */ /* 0x000fda00047c6670 */
[----:B------:R-:W-:Y:S05]  /*16630*/  @P6 BRA `(.L_x_2543) ;  /* 0x00000000000c6947 */ /* 0x000fea0003800000 */
[----:B------:R-:W1:Y:S02]  /*16640*/  LDC.64 R2, c[0x0][0xc80] ;  /* 0x00032000ff027b82 */ /* 0x000e640000000a00 */
[----:B-1----:R-:W-:-:S05]  /*16650*/  IMAD.WIDE R2, R7, 0x4, R2 ;  /* 0x0000000407027825 */ /* 0x002fca00078e0202 */
[----:B------:R1:W5:Y:S02]  /*16660*/  LDG.E R5, desc[UR38][R2.64] ;  /* 0x0000002602057981 */ /* 0x000364000c1e1900 */
.L_x_2543:
[----:B------:R-:W-:Y:S05]  /*16670*/  BSYNC B0 ;  /* 0x0000000000007941 */ /* 0x000fea0003800000 */
.L_x_2542:
[----:B------:R-:W-:-:S03]  /*16680*/  UMOV UR4, 0xffffffff ;  /* 0xffffffff00047882 */ /* 0x000fc60000000000 */
[----:B------:R-:W-:Y:S05]  /*16690*/  BRA.DIV UR4, `(.L_x_2544) ;  /* 0x0000003e04647947 */ /* 0x000fea000b800000 */
[----:B-----5:R-:W2:Y:S02]  /*166a0*/  SHFL.UP PT, R14, R5, 0x1, RZ ;  /* 0x04200000050e7989 */ /* 0x020ea400000e00ff */
        /* <DEDUP_REMOVED lines=13> */
[----:B0-----:R-:W-:-:S05]  /*16780*/  IMAD.IADD R6, R4, 0x1, R7 ;  /* 0x0000000104067824 */ /* 0x001fca00078e0207 */
[----:B------:R0:W1:Y:S02]  /*16790*/  SHFL.IDX PT, R14, R6, 0x1f, 0x1f ;  /* 0x03e01f00060e7f89 */ /* 0x00006400000e0000 */
.L_x_2655:
[----:B------:R-:W-:Y:S02]  /*167a0*/  ULDC UR4, c[0x0][0xc38] ;  /* 0x00030e0000047ab9 */ /* 0x000fe40000000800 */
[----:B------:R-:W-:-:S04]  /*167b0*/  IMAD.U32 R7, RZ, RZ, UR4 ;  /* 0x00000004ff077e24 */ /* 0x000fc8000f8e00ff */
[----:B-1----:R-:W-:-:S04]  /*167c0*/  IMAD R14, R14, R7, RZ ;  /* 0x000000070e0e7224 */ /* 0x002fc800078e02ff */
[----:B------:R-:W-:-:S05]  /*167d0*/  IMAD.IADD R9, R14, 0x1, R9 ;  /* 0x000000010e097824 */ /* 0x000fca00078e0209 */
[----:B------:R-:W-:-:S13]  /*167e0*/  ISETP.GT.AND P6, PT, R9, R0, PT ;  /* 0x000000000900720c */ /* 0x000fda0003fc4270 */
[----:B------:R-:W-:Y:S05]  /*167f0*/  @!P6 BRA `(.L_x_2545) ;  /* 0xfffffffc0064e947 */ /* 0x000fea000383ffff */
.L_x_2540:
        /* <DEDUP_REMOVED lines=8> */
.L_x_2659:
[----:B------:R-:W-:Y:S01]  /*16880*/  ISETP.NE.AND P0, PT, R2, RZ, PT ;  /* 0x000000ff0200720c */ /* 0x000fe20003f05270 */
[----:B------:R-:W-:-:S12]  /*16890*/  IMAD.MOV.U32 R14, RZ, RZ, RZ ;  /* 0x000000ffff0e7224 */ /* 0x000fd800078e00ff */
[----:B------:R-:W-:Y:S05]  /*168a0*/  @!P0 BRA `(.L_x_2547) ;  /* 0x0000000000108947 */ /* 0x000fea0003800000 */
[----:B------:R-:W-:Y:S01]  /*168b0*/  UMOV UR4, 0xffffffff ;  /* 0xffffffff00047882 */ /* 0x000fe20000000000 */
[----:B------:R-:W-:Y:S02]  /*168c0*/  IADD3 R12, R4, -0x1, RZ ;  /* 0xffffffff040c7810 */ /* 0x000fe40007ffe0ff */
[----:B------:R-:W-:Y:S05]  /*168d0*/  BRA.DIV UR4, `(.L_x_2548) ;  /* 0x0000003e04d87947 */ /* 0x000fea000b800000 */
[----:B------:R3:W4:Y:S02]  /*168e0*/  SHFL.IDX PT, R14, R6, R12, 0x1f ;  /* 0x00001f0c060e7589 */ /* 0x00072400000e0000 */
.L_x_2547:
[----:B------:R-:W5:Y:S01]  /*168f0*/  LDC.64 R2, c[0x0][0xc90] ;  /* 0x00032400ff027b82 */ /* 0x000f620000000a00 */
[----:B------:R-:W-:-:S04]  /*16900*/  IMAD.IADD R19, R4, 0x1, R19 ;  /* 0x0000000104137824 */ /* 0x000fc800078e0213 */
[----:B-----5:R-:W-:-:S05]  /*16910*/  IMAD.WIDE R2, R19, 0x4, R2 ;  /* 0x0000000413027825 */ /* 0x020fca00078e0202 */
[----:B0--3--:R0:W1:Y:S01]  /*16920*/  LDG.E R6, desc[UR38][R2.64] ;  /* 0x0000002602067981 */ /* 0x009062000c1e1900 */
[----:B----4-:R-:W-:Y:S02]  /*16930*/  IMAD R16, R14, R7, R16 ;  /* 0x000000070e107224 */ /* 0x010fe400078e0210 */
[----:B0-----:R-:W-:Y:S02]  /*16940*/  IMAD.MOV.U32 R2, RZ, RZ, RZ ;  /* 0x000000ffff027224 */ /* 0x001fe400078e00ff */
[----:B-12---:R-:W-:-:S05]  /*16950*/  IMAD R4, R5, R6, RZ ;  /* 0x0000000605047224 */ /* 0x006fca00078e02ff */
        /* <DEDUP_REMOVED lines=24> */
[----:B------:R-:W-:Y:S01]  /*16ae0*/  IMAD R0, R6, R2, RZ ;  /* 0x0000000206007224 */ /* 0x000fe200078e02ff */
[----:B------:R-:W-:-:S03]  /*16af0*/  IADD3 R2, -R2, RZ, RZ ;  /* 0x000000ff02027210 */ /* 0x000fc60007ffe1ff */
        /* <DEDUP_REMOVED lines=33> */
.L_x_2541:
[----:B------:R-:W-:Y:S01]  /*16d10*/  UMOV UR4, URZ ;  /* 0x0000003f00047c82 */ /* 0x000fe20008000000 */
[----:B------:R-:W-:Y:S01]  /*16d20*/  UMOV UR5, URZ ;  /* 0x0000003f00057c82 */ /* 0x000fe20008000000 */
[----:B------:R-:W-:Y:S01]  /*16d30*/  ULDC UR6, c[0x0][0xc3c] ;  /* 0x00030f0000067ab9 */ /* 0x000fe20000000800 */
[----:B------:R-:W-:Y:S01]  /*16d40*/  IMAD.MOV.U32 R16, RZ, RZ, R0 ;  /* 0x000000ffff107224 */ /* 0x000fe200078e0000 */
[----:B------:R-:W-:Y:S01]  /*16d50*/  MOV R18, UR5 ;  /* 0x0000000500127c02 */ /* 0x000fe20008000f00 */
[----:B------:R-:W-:Y:S02]  /*16d60*/  IMAD.U32 R17, RZ, RZ, UR4 ;  /* 0x00000004ff117e24 */ /* 0x000fe4000f8e00ff */
[----:B------:R-:W-:-:S07]  /*16d70*/  IMAD.U32 R19, RZ, RZ, UR6 ;  /* 0x00000006ff137e24 */ /* 0x000fce000f8e00ff */
.L_x_2549:
[----:B------:R-:W1:Y:S01]  /*16d80*/  S2R R0, SR_TID.X ;  /* 0x0000000000007919 */ /* 0x000e620000002100 */
        /* <DEDUP_REMOVED lines=9> */
.L_x_2538:
[----:B------:R-:W-:Y:S02]  /*16e20*/  ULDC UR4, c[0x0][0xc3c] ;  /* 0x00030f0000047ab9 */ /* 0x000fe40000000800 */
[----:B-1----:R-:W-:-:S13]  /*16e30*/  ISETP.GE.AND P0, PT, R19, UR4, PT ;  /* 0x0000000413007c0c */ /* 0x002fda000bf06270 */
[----:B------:R-:W-:Y:S05]  /*16e40*/  @!P0 BRA `(.L_x_2550) ;  /* 0xffffffb400808947 */ /* 0x000fea000383ffff */
[----:B------:R-:W-:Y:S05]  /*16e50*/  BSYNC B8 ;  /* 0x0000000000087941 */ /* 0x000fea0003800000 */
.L_x_2485:
[----:B-1----:R-:W3:Y:S01]  /*16e60*/  LDL.LU R0, [R1+0x28] ;  /* 0x0000280001007983 */ /* 0x002ee20000300800 */
[----:B------:R-:W-:Y:S01]  /*16e70*/  BSSY B0, `(.L_x_2551) ;  /* 0x000000b000007945 */ /* 0x000fe20003800000 */
[----:B------:R-:W1:Y:S01]  /*16e80*/  S2R R5, SR_CgaCtaId ;  /* 0x0000000000057919 */ /* 0x000e620000008800 */
[----:B---3--:R-:W-:-:S05]  /*16e90*/  VIADD R0, R0, 0x1 ;  /* 0x0000000100007836 */ /* 0x008fca0000000000 */
        /* <DEDUP_REMOVED lines=8> */
.L_x_2662:
[----:B------:R-:W-:Y:S05]  /*16f20*/  BSYNC B0 ;  /* 0x0000000000007941 */ /* 0x000fea0003800000 */
.L_x_2551:
[----:B------:R-:W-:-:S03]  /*16f30*/  UMOV UR4, 0xffffffff ;  /* 0xffffffff00047882 */ /* 0x000fc60000000000 */
[----:B------:R-:W-:Y:S05]  /*16f40*/  BRA.DIV UR4, `(.L_x_2553) ;  /* 0x0000003a04747947 */ /* 0x000fea000b800000 */
[----:B-1----:R-:W1:Y:S02]  /*16f50*/  S2R R0, SR_TID.X ;  /* 0x0000000000007919 */ /* 0x002e640000002100 */
[----:B-1----:R-:W-:-:S04]  /*16f60*/  SHF.R.U32.HI R0, RZ, 0x5, R0 ;  /* 0x00000005ff007819 */ /* 0x002fc80000011600 */
[----:B------:R-:W-:-:S05]  /*16f70*/  LOP3.LUT R0, R0, 0x3, RZ, 0xc0, !PT ;  /* 0x0000000300007812 */ /* 0x000fca00078ec0ff */
[----:B------:R1:W3:Y:S02]  /*16f80*/  SHFL.IDX PT, R14, R0, RZ, 0x1f ;  /* 0x00001fff000e7589 */ /* 0x0002e400000e0000 */
.L_x_2665:
[----:B---3--:R-:W-:Y:S01]  /*16f90*/  ISETP.NE.AND P0, PT, R14, RZ, PT ;  /* 0x000000ff0e00720c */ /* 0x008fe20003f05270 */
[----:B------:R-:W-:-:S12]  /*16fa0*/  BSSY B0, `(.L_x_2554) ;  /* 0x0000026000007945 */ /* 0x000fd80003800000 */
[----:B------:R-:W-:Y:S05]  /*16fb0*/  @P0 BRA `(.L_x_2555) ;  /* 0x0000000000900947 */ /* 0x000fea0003800000 */
[----:B------:R-:W-:-:S03]  /*16fc0*/  UMOV UR4, 0xffffffff ;  /* 0xffffffff00047882 */ /* 0x000fc60000000000 */
[----:B------:R-:W-:Y:S05]  /*16fd0*/  BRA.DIV UR4, `(.L_x_2556) ;  /* 0x0000003a04847947 */ /* 0x000fea000b800000 */
[----:B------:R-:W-:-:S13]  /*16fe0*/  ELECT P6, URZ, PT ;  /* 0x00000000003f782f */ /* 0x000fda00038c0000 */
.L_x_2668:
[----:B------:R-:W-:Y:S05]  /*16ff0*/  @!P6 BRA `(.L_x_2555) ;  /* 0x000000000080e947 */ /* 0x000fea0003800000 */
[----:B-1----:R-:W3:Y:S02]  /*17000*/  LDL R0, [R1+0x2c] ;  /* 0x00002c0001007983 */ /* 0x002ee40000100800 */
[----:B---3--:R-:W-:-:S13]  /*17010*/  R2UR UR4, R0 ;  /* 0x00000000000472ca */ /* 0x008fda00000e0000 */
[----:B------:R-:W-:-:S06]  /*17020*/  ULOP3.LUT UR4, UR4, 0x2, URZ, 0xfc, !UPT ;  /* 0x0000000204047892 */ /* 0x000fcc000f8efc3f */
[----:B------:R-:W-:-:S05]  /*17030*/  IMAD.U32 R0, RZ, RZ, UR4 ;  /* 0x00000004ff007e24 */ /* 0x000fca000f8e00ff */
[----:B------:R-:W-:-:S13]  /*17040*/  ISETP.NE.AND P0, PT, R0, 0x3, PT ;  /* 0x000000030000780c */ /* 0x000fda0003f05270 */
[----:B------:R-:W-:Y:S05]  /*17050*/  @!P0 BRA `(.L_x_2557) ;  /* 0x0000000000048947 */ /* 0x000fea0003800000 */
[----:B------:R-:W-:Y:S01]  /*17060*/  BPT.TRAP 0x1 ;  /* 0x000000040000795c */ /* 0x000fe20000300000 */
.L_x_2557:
[C---:B------:R-:W-:Y:S01]  /*17070*/  IMAD R5, R27.reuse, 0x8, R4 ;  /* 0x000000081b057824 */ /* 0x040fe200078e0204 */
[----:B------:R-:W-:Y:S01]  /*17080*/  SHF.L.U32 R0, R28, 0x1f, RZ ;  /* 0x0000001f1c007819 */ /* 0x000fe200000006ff */
[----:B------:R-:W-:-:S03]  /*17090*/  VIADD R27, R27, 0x1 ;  /* 0x000000011b1b7836 */ /* 0x000fc60000000000 */
[----:B------:R-:W1:Y:S02]  /*170a0*/  SYNCS.PHASECHK.TRANS64.TRYWAIT P1, [R5+URZ+0x38840], R0 ;  /* 0x03884000050075a7 */ /* 0x000e64000802017f */
[----:B------:R-:W-:-:S04]  /*170b0*/  ISETP.NE.AND P2, PT, R27, 0x2, PT ;  /* 0x000000021b00780c */ /* 0x000fc80003f45270 */
[----:B------:R-:W-:Y:S01]  /*170c0*/  SEL R3, RZ, 0x1, P2 ;  /* 0x00000001ff037807 */ /* 0x000fe20001000000 */
[----:B-1----:R-:W-:Y:S08]  /*170d0*/  @!P1 BRA `(.L_x_2558) ;  /* 0x0000003800649947 */ /* 0x002ff00003800000 */
.L_x_2669:
[----:B------:R-:W-:Y:S02]  /*170e0*/  SEL R27, R27, RZ, P2 ;  /* 0x000000ff1b1b7207 */ /* 0x000fe40001000000 */
[----:B------:R-:W-:Y:S01]  /*170f0*/  LOP3.LUT R2, R28, R3, RZ, 0x3c, !PT ;  /* 0x000000031c027212 */ /* 0x000fe200078e3cff */
[----:B------:R-:W-:Y:S06]  /*17100*/  @!P0 BRA `(.L_x_2559) ;  /* 0x0000000000048947 */ /* 0x000fec0003800000 */
[----:B------:R-:W-:Y:S01]  /*17110*/  BPT.TRAP 0x1 ;  /* 0x000000040000795c */ /* 0x000fe20000300000 */
.L_x_2559:
[----:B------:R-:W-:Y:S01]  /*17120*/  IMAD R27, R27, 0x8, R4 ;  /* 0x000000081b1b7824 */ /* 0x000fe200078e0204 */
[----:B------:R-:W-:-:S04]  /*17130*/  SHF.L.U32 R2, R2, 0x1f, RZ ;  /* 0x0000001f02027819 */ /* 0x000fc800000006ff */
[----:B------:R-:W3:Y:S02]  /*17140*/  SYNCS.PHASECHK.TRANS64.TRYWAIT P1, [R27+URZ+0x38840], R2 ;  /* 0x038840021b0075a7 */ /* 0x000ee4000802017f */
[----:B---3--:R-:W-:Y:S05]  /*17150*/  @!P1 BRA `(.L_x_2560) ;  /* 0x0000003800589947 */ /* 0x008fea0003800000 */
.L_x_2670:
[----:B------:R-:W-:Y:S05]  /*17160*/  @!P0 BRA `(.L_x_2561) ;  /* 0x0000000000048947 */ /* 0x000fea0003800000 */
[----:B------:R-:W-:Y:S01]  /*17170*/  BPT.TRAP 0x1 ;  /* 0x000000040000795c */ /* 0x000fe20000300000 */
.L_x_2561:
[----:B------:R-:W4:Y:S02]  /*17180*/  SYNCS.PHASECHK.TRANS64.TRYWAIT P1, [R5+URZ+0x38860], R0 ;  /* 0x03886000050075a7 */ /* 0x000f24000802017f */
[----:B----4-:R-:W-:Y:S05]  /*17190*/  @!P1 BRA `(.L_x_2562) ;  /* 0x00000038005c9947 */ /* 0x010fea0003800000 */
.L_x_2671:
[----:B------:R-:W-:Y:S05]  /*171a0*/  @!P0 BRA `(.L_x_2563) ;  /* 0x0000000000048947 */ /* 0x000fea0003800000 */
[----:B------:R-:W-:Y:S01]  /*171b0*/  BPT.TRAP 0x1 ;  /* 0x000000040000795c */ /* 0x000fe20000300000 */
.L_x_2563:
[----:B------:R0:W0:Y:S02]  /*171c0*/  SYNCS.PHASECHK.TRANS64.TRYWAIT P0, [R27+URZ+0x38860], R2 ;  /* 0x038860021b0075a7 */ /* 0x000024000800017f */
[----:B0-----:R-:W-:Y:S05]  /*171d0*/  @!P0 NANOSLEEP.SYNCS 0x989680 ;  /* 0x009896800000895d */ /* 0x001fea0003900000 */
[----:B------:R-:W0:Y:S02]  /*171e0*/  @!P0 SYNCS.PHASECHK.TRANS64 P0, [R27+URZ+0x38860], R2 ;  /* 0x038860021b0085a7 */ /* 0x000e24000800007f */
[----:B0-----:R-:W-:Y:S05]  /*171f0*/  @!P0 BRA `(.L_x_2563) ;  /* 0xfffffffc00f08947 */ /* 0x001fea000383ffff */
.L_x_2555:
[----:B------:R-:W-:Y:S05]  /*17200*/  BSYNC B0 ;  /* 0x0000000000007941 */ /* 0x000fea0003800000 */
.L_x_2554:
[----:B------:R-:W-:Y:S05]  /*17210*/  EXIT ;  /* 0x000000000000794d */ /* 0x000fea0003800000 */
.L_x_2421:
[----:B------:R-:W-:-:S13]  /*17220*/  R2UR UR4, R16 ;  /* 0x00000000100472ca */ /* 0x000fda00000e0000 */
[----:B0-----:R-:W-:-:S04]  /*17230*/  IMAD.U32 R3, RZ, RZ, UR4 ;  /* 0x00000004ff037e24 */ /* 0x001fc8000f8e00ff */
[----:B------:R0:W1:Y:S03]  /*17240*/  SYNCS.PHASECHK.TRANS64.TRYWAIT P1, [R3+URZ+0x38800], R0 ;  /* 0x03880000030075a7 */ /* 0x000066000802017f */
[----:B-1----:R-:W-:Y:S05]  /*17250*/  @!P1 NANOSLEEP.SYNCS 0x989680 ;  /* 0x009896800000995d */ /* 0x002fea0003900000 */
[----:B------:R-:W1:Y:S02]  /*17260*/  @!P1 SYNCS.PHASECHK.TRANS64 P1, [R3+URZ+0x38800], R0 ;  /* 0x03880000030095a7 */ /* 0x000e64000802007f */
[----:B-1----:R-:W-:Y:S05]  /*17270*/  @!P1 BRA `(.L_x_2421) ;  /* 0xfffffffc00e89947 */ /* 0x002fea000383ffff */
[----:B------:R-:W-:Y:S05]  /*17280*/  BRA `(.L_x_2564) ;  /* 0xfffffea800507947 */ /* 0x000fea000383ffff */
.L_x_2425:
[----:B-1----:R1:W2:Y:S02]  /*17290*/  SYNCS.PHASECHK.TRANS64.TRYWAIT P1, [R0+URZ+0x38830], R3 ;  /* 0x03883003000075a7 */ /* 0x0022a4000802017f */
[----:B--2---:R-:W-:Y:S05]  /*172a0*/  @!P1 NANOSLEEP.SYNCS 0x989680 ;  /* 0x009896800000995d */ /* 0x004fea0003900000 */
[----:B------:R-:W2:Y:S02]  /*172b0*/  @!P1 SYNCS.PHASECHK.TRANS64 P1, [R0+URZ+0x38830], R3 ;  /* 0x03883003000095a7 */ /* 0x000ea4000802007f */
[----:B--2---:R-:W-:Y:S05]  /*172c0*/  @!P1 BRA `(.L_x_2425) ;  /* 0xfffffffc00f09947 */ /* 0x004fea000383ffff */
[----:B------:R-:W-:Y:S05]  /*172d0*/  BRA `(.L_x_2424) ;  /* 0xfffffea800747947 */ /* 0x000fea000383ffff */
.L_x_2431:
[----:B-1----:R-:W-:-:S04]  /*172e0*/  IMAD.U32 R4, RZ, RZ, UR61 ;  /* 0x0000003dff047e24 */ /* 0x002fc8000f8e00ff */
[----:B------:R1:W2:Y:S03]  /*172f0*/  SYNCS.PHASECHK.TRANS64.TRYWAIT P1, [R4+URZ+0x38830], R3 ;  /* 0x03883003040075a7 */ /* 0x0002a6000802017f */
[----:B--2---:R-:W-:Y:S05]  /*17300*/  @!P1 NANOSLEEP.SYNCS 0x989680 ;  /* 0x009896800000995d */ /* 0x004fea0003900000 */
[----:B------:R-:W2:Y:S02]  /*17310*/  @!P1 SYNCS.PHASECHK.TRANS64 P1, [R4+URZ+0x38830], R3 ;  /* 0x03883003040095a7 */ /* 0x000ea4000802007f */
[----:B--2---:R-:W-:Y:S05]  /*17320*/  @!P1 BRA `(.L_x_2431) ;  /* 0xfffffffc00ec9947 */ /* 0x004fea000383ffff */
[----:B------:R-:W-:Y:S05]  /*17330*/  BRA `(.L_x_2430) ;  /* 0xfffffee400d47947 */ /* 0x000fea000383ffff */
.L_x_2435:
[----:B---3--:R-:W-:-:S04]  /*17340*/  IMAD.U32 R2, RZ, RZ, UR4 ;  /* 0x00000004ff027e24 */ /* 0x008fc8000f8e00ff */
[----:B------:R3:W4:Y:S03]  /*17350*/  SYNCS.PHASECHK.TRANS64.TRYWAIT P1, [R2+URZ+0x38850], R0 ;  /* 0x03885000020075a7 */ /* 0x000726000802017f */
[----:B----4-:R-:W-:Y:S05]  /*17360*/  @!P1 NANOSLEEP.SYNCS 0x989680 ;  /* 0x009896800000995d */ /* 0x010fea0003900000 */
[----:B------:R-:W4:Y:S02]  /*17370*/  @!P1 SYNCS.PHASECHK.TRANS64 P1, [R2+URZ+0x38850], R0 ;  /* 0x03885000020095a7 */ /* 0x000f24000802007f */
[----:B----4-:R-:W-:Y:S05]  /*17380*/  @!P1 BRA `(.L_x_2435) ;  /* 0xfffffffc00ec9947 */ /* 0x010fea000383ffff */
[----:B------:R-:W-:Y:S05]  /*17390*/  BRA `(.L_x_2434) ;  /* 0xffffff0c00287947 */ /* 0x000fea000383ffff */
.L_x_2443:
[----:B-1----:R-:W-:-:S04]  /*173a0*/  IMAD.U32 R4, RZ, RZ, UR4 ;  /* 0x00000004ff047e24 */ /* 0x002fc8000f8e00ff */
[----:B------:R1:W2:Y:S03]  /*173b0*/  SYNCS.PHASECHK.TRANS64.TRYWAIT P1, [R4+URZ+0x38830], R3 ;  /* 0x03883003040075a7 */ /* 0x0002a6000802017f */
[----:B--2---:R-:W-:Y:S05]  /*173c0*/  @!P1 NANOSLEEP.SYNCS 0x989680 ;  /* 0x009896800000995d */ /* 0x004fea0003900000 */
[----:B------:R-:W2:Y:S02]  /*173d0*/  @!P1 SYNCS.PHASECHK.TRANS64 P1, [R4+URZ+0x38830], R3 ;  /* 0x03883003040095a7 */ /* 0x000ea4000802007f */
[----:B--2---:R-:W-:Y:S05]  /*173e0*/  @!P1 BRA `(.L_x_2443) ;  /* 0xfffffffc00ec9947 */ /* 0x004fea000383ffff */
[----:B------:R-:W-:Y:S05]  /*173f0*/  BRA `(.L_x_2442) ;  /* 0xffffff24001c7947 */ /* 0x000fea000383ffff */
.L_x_2447:
[----:B---3--:R-:W-:-:S04]  /*17400*/  IMAD.U32 R2, RZ, RZ, UR4 ;  /* 0x00000004ff027e24 */ /* 0x008fc8000f8e00ff */
[----:B------:R3:W4:Y:S03]  /*17410*/  SYNCS.PHASECHK.TRANS64.TRYWAIT P1, [R2+URZ+0x38850], R0 ;  /* 0x03885000020075a7 */ /* 0x000726000802017f */
[----:B----4-:R-:W-:Y:S05]  /*17420*/  @!P1 NANOSLEEP.SYNCS 0x989680 ;  /* 0x009896800000995d */ /* 0x010fea0003900000 */
[----:B------:R-:W4:Y:S02]  /*17430*/  @!P1 SYNCS.PHASECHK.TRANS64 P1, [R2+URZ+0x38850], R0 ;  /* 0x03885000020095a7 */ /* 0x000f24000802007f */
[----:B----4-:R-:W-:Y:S05]  /*17440*/  @!P1 BRA `(.L_x_2447) ;  /* 0xfffffffc00ec9947 */ /* 0x010fea000383ffff */
[----:B------:R-:W-:Y:S05]  /*17450*/  BRA `(.L_x_2446) ;  /* 0xffffff4c00687947 */ /* 0x000fea000383ffff */
.L_x_2454:
[----:B-1----:R-:W-:-:S04]  /*17460*/  MOV R7, UR8 ;  /* 0x0000000800077c02 */ /* 0x002fc80008000f00 */
[----:B------:R1:W2:Y:S03]  /*17470*/  SYNCS.PHASECHK.TRANS64.TRYWAIT P1, [R7+URZ+0x38850], R0 ;  /* 0x03885000070075a7 */ /* 0x0002a6000802017f */
[----:B--2---:R-:W-:Y:S05]  /*17480*/  @!P1 NANOSLEEP.SYNCS 0x989680 ;  /* 0x009896800000995d */ /* 0x004fea0003900000 */
[----:B------:R-:W2:Y:S02]  /*17490*/  @!P1 SYNCS.PHASECHK.TRANS64 P1, [R7+URZ+0x38850], R0 ;  /* 0x03885000070095a7 */ /* 0x000ea4000802007f */
[----:B--2---:R-:W-:Y:S05]  /*174a0*/  @!P1 BRA `(.L_x_2454) ;  /* 0xfffffffc00ec9947 */ /* 0x004fea000383ffff */
[----:B------:R-:W-:Y:S05]  /*174b0*/  BRA `(.L_x_2453) ;  /* 0xffffff64007c7947 */ /* 0x000fea000383ffff */
.L_x_2497:
        /* <DEDUP_REMOVED lines=11> */
.L_x_2566:
[----:B------:R-:W-:Y:S05]  /*17570*/  BSYNC B0 ;  /* 0x0000000000007941 */ /* 0x000fea0003800000 */
.L_x_2565:
[----:B------:R-:W-:Y:S05]  /*17580*/  BRA `(.L_x_2567) ;  /* 0xffffffb800b47947 */ /* 0x000fea000383ffff */
.L_x_2500:
[----:B0-----:R0:W1:Y:S02]  /*17590*/  SYNCS.PHASECHK.TRANS64.TRYWAIT P0, [R5+URZ+0x38840], R2 ;  /* 0x03884002050075a7 */ /* 0x001064000800017f */
[----:B-1----:R-:W-:Y:S05]  /*175a0*/  @!P0 NANOSLEEP.SYNCS 0x989680 ;  /* 0x009896800000895d */ /* 0x002fea0003900000 */
[----:B------:R-:W1:Y:S02]  /*175b0*/  @!P0 SYNCS.PHASECHK.TRANS64 P0, [R5+URZ+0x38840], R2 ;  /* 0x03884002050085a7 */ /* 0x000e64000800007f */
[----:B-1----:R-:W-:Y:S05]  /*175c0*/  @!P0 BRA `(.L_x_2500) ;  /* 0xfffffffc00f08947 */ /* 0x002fea000383ffff */
[----:B------:R-:W-:Y:S05]  /*175d0*/  BRA `(.L_x_2568) ;  /* 0xffffffbc00b87947 */ /* 0x000fea000383ffff */
.L_x_2501:
        /* <DEDUP_REMOVED lines=8> */
.L_x_2570:
[----:B------:R-:W-:Y:S05]  /*17660*/  BSYNC B0 ;  /* 0x0000000000007941 */ /* 0x000fea0003800000 */
.L_x_2569:
[----:B------:R-:W-:Y:S01]  /*17670*/  IMAD.MOV.U32 R13, RZ, RZ, R0 ;  /* 0x000000ffff0d7224 */ /* 0x000fe200078e0000 */
[----:B------:R-:W-:Y:S01]  /*17680*/  MOV R15, 0xffffffff ;  /* 0xffffffff000f7802 */ /* 0x000fe20000000f00 */
[----:B------:R-:W-:Y:S01]  /*17690*/  IMAD.MOV.U32 R12, RZ, RZ, RZ ;  /* 0x000000ffff0c7224 */ /* 0x000fe200078e00ff */
[C---:B------:R-:W-:Y:S01]  /*176a0*/  LOP3.LUT P5, RZ, R23.reuse, 0x10, RZ, 0xc0, !PT ;  /* 0x0000001017ff7812 */ /* 0x040fe200078ac0ff */
[----:B------:R-:W-:Y:S01]  /*176b0*/  IMAD.MOV.U32 R11, RZ, RZ, 0x181f ;  /* 0x0000181fff0b7424 */ /* 0x000fe200078e00ff */
[C---:B------:R-:W-:Y:S01]  /*176c0*/  LOP3.LUT P4, RZ, R23.reuse, 0x8, RZ, 0xc0, !PT ;  /* 0x0000000817ff7812 */ /* 0x040fe2000788c0ff */
[----:B------:R-:W-:Y:S01]  /*176d0*/  IMAD.MOV.U32 R2, RZ, RZ, R14 ;  /* 0x000000ffff027224 */ /* 0x000fe200078e000e */
[----:B------:R-:W-:Y:S01]  /*176e0*/  LOP3.LUT P3, RZ, R23, 0x4, RZ, 0xc0, !PT ;  /* 0x0000000417ff7812 */ /* 0x000fe2000786c0ff */
[----:B------:R-:W-:-:S12]  /*176f0*/  @P0 IMAD R9, R7, 0x2, R22 ;  /* 0x0000000207090824 */ /* 0x000fd800078e0216 */
[----:B------:R-:W-:Y:S05]  /*17700*/  WARPSYNC.COLLECTIVE R15, `(.L_x_2571) ;  /* 0x000000000f087348 */ /* 0x000fea0003c00000 */
[----:B------:R0:W1:Y:S02]  /*17710*/  SHFL.IDX P6, R14, R13, R12, R11 ;  /* 0x0000000c0d0e7389 */ /* 0x00006400000c000b */
[----:B01----:R-:W-:Y:S01]  /*17720*/  ENDCOLLECTIVE ;  /* 0x000000000000791b */ /* 0x003fe20003800000 */
.L_x_2571:
[----:B------:R-:W-:Y:S01]  /*17730*/  LOP3.LUT P2, RZ, R23, 0x2, RZ, 0xc0, !PT ;  /* 0x0000000217ff7812 */ /* 0x000fe2000784c0ff */
[----:B------:R-:W-:Y:S02]  /*17740*/  IMAD.MOV.U32 R13, RZ, RZ, R6 ;  /* 0x000000ffff0d7224 */ /* 0x000fe400078e0006 */
[----:B------:R-:W-:Y:S02]  /*17750*/  IMAD.MOV.U32 R12, RZ, RZ, 0x1 ;  /* 0x00000001ff0c7424 */ /* 0x000fe400078e00ff */
[----:B------:R-:W-:-:S08]  /*17760*/  IMAD.MOV.U32 R3, RZ, RZ, R14 ;  /* 0x000000ffff037224 */ /* 0x000fd000078e000e */
[----:B------:R-:W-:Y:S05]  /*17770*/  WARPSYNC.COLLECTIVE R15, `(.L_x_2572) ;  /* 0x000000000f087348 */ /* 0x000fea0003c00000 */
[----:B------:R0:W1:Y:S02]  /*17780*/  SHFL.IDX P6, R14, R13, R12, R11 ;  /* 0x0000000c0d0e7389 */ /* 0x00006400000c000b */
[----:B01----:R-:W-:Y:S01]  /*17790*/  ENDCOLLECTIVE ;  /* 0x000000000000791b */ /* 0x003fe20003800000 */
.L_x_2572:
        /* <DEDUP_REMOVED lines=10> */
.L_x_2573:
        /* <DEDUP_REMOVED lines=14> */
.L_x_2574:
        /* <DEDUP_REMOVED lines=11> */
[----:B------:R0:W-:Y:S01]  /*179d0*/  @P0 LDGSTS.E.BYPASS.LTC128B.128 [R21+0x2c400], desc[UR38][R2.64+0x180], !P2 ;  /* 0x2c40018002150fae */ /* 0x0001e2000d101d66 */
[----:B------:R-:W-:-:S13]  /*179e0*/  ISETP.GE.AND P0, PT, R4, 0x21, PT ;  /* 0x000000210400780c */ /* 0x000fda0003f06270 */
[----:B0-----:R-:W-:Y:S05]  /*179f0*/  WARPSYNC.COLLECTIVE R15, `(.L_x_2575) ;  /* 0x000000000f087348 */ /* 0x001fea0003c00000 */
[----:B------:R1:W2:Y:S02]  /*17a00*/  SHFL.IDX P6, R14, R13, R12, R11 ;  /* 0x0000000c0d0e7389 */ /* 0x0002a400000c000b */
[----:B012---:R-:W-:Y:S01]  /*17a10*/  ENDCOLLECTIVE ;  /* 0x000000000000791b */ /* 0x007fe20003800000 */
.L_x_2575:
[----:B------:R-:W-:Y:S02]  /*17a20*/  @P0 IMAD R9, R7, 0x2, R22 ;  /* 0x0000000207090824 */ /* 0x000fe400078e0216 */
[----:B------:R-:W-:Y:S02]  /*17a30*/  IMAD.MOV.U32 R13, RZ, RZ, R6 ;  /* 0x000000ffff0d7224 */ /* 0x000fe400078e0006 */
[----:B------:R-:W-:Y:S02]  /*17a40*/  IMAD.MOV.U32 R12, RZ, RZ, 0x3 ;  /* 0x00000003ff0c7424 */ /* 0x000fe400078e00ff */
[----:B------:R-:W-:-:S07]  /*17a50*/  IMAD.MOV.U32 R2, RZ, RZ, R14 ;  /* 0x000000ffff027224 */ /* 0x000fce00078e000e */
[----:B------:R-:W-:Y:S05]  /*17a60*/  WARPSYNC.COLLECTIVE R15, `(.L_x_2576) ;  /* 0x000000000f087348 */ /* 0x000fea0003c00000 */
[----:B------:R0:W1:Y:S02]  /*17a70*/  SHFL.IDX P6, R14, R13, R12, R11 ;  /* 0x0000000c0d0e7389 */ /* 0x00006400000c000b */
[----:B01----:R-:W-:Y:S01]  /*17a80*/  ENDCOLLECTIVE ;  /* 0x000000000000791b */ /* 0x003fe20003800000 */
.L_x_2576:
        /* <DEDUP_REMOVED lines=15> */
.L_x_2577:
[----:B------:R-:W-:Y:S02]  /*17b80*/  @P0 IMAD R21, R7, 0x2, R22 ;  /* 0x0000000207150824 */ /* 0x000fe400078e0216 */
[----:B------:R-:W-:Y:S01]  /*17b90*/  IMAD.MOV.U32 R13, RZ, RZ, R6 ;  /* 0x000000ffff0d7224 */ /* 0x000fe200078e0006 */
[----:B------:R-:W-:Y:S01]  /*17ba0*/  MOV R12, 0x4 ;  /* 0x00000004000c7802 */ /* 0x000fe20000000f00 */
[----:B------:R-:W-:-:S07]  /*17bb0*/  IMAD.MOV.U32 R2, RZ, RZ, R14 ;  /* 0x000000ffff027224 */ /* 0x000fce00078e000e */
[----:B------:R-:W-:Y:S05]  /*17bc0*/  WARPSYNC.COLLECTIVE R15, `(.L_x_2578) ;  /* 0x000000000f087348 */ /* 0x000fea0003c00000 */
[----:B------:R0:W1:Y:S02]  /*17bd0*/  SHFL.IDX P6, R14, R13, R12, R11 ;  /* 0x0000000c0d0e7389 */ /* 0x00006400000c000b */
[----:B01----:R-:W-:Y:S01]  /*17be0*/  ENDCOLLECTIVE ;  /* 0x000000000000791b */ /* 0x003fe20003800000 */
.L_x_2578:
        /* <DEDUP_REMOVED lines=14> */
.L_x_2579:
[----:B------:R-:W-:Y:S01]  /*17cd0*/  IMAD.MOV.U32 R0, RZ, RZ, R14 ;  /* 0x000000ffff007224 */ /* 0x000fe200078e000e */
[----:B------:R-:W-:Y:S06]  /*17ce0*/  BRA `(.L_x_2580) ;  /* 0xffffffbc00287947 */ /* 0x000fec000383ffff */
.L_x_2508:
[----:B------:R-:W-:Y:S02]  /*17cf0*/  IMAD.MOV.U32 R13, RZ, RZ, R0 ;  /* 0x000000ffff0d7224 */ /* 0x000fe400078e0000 */
[----:B------:R-:W-:Y:S02]  /*17d00*/  IMAD.MOV.U32 R12, RZ, RZ, RZ ;  /* 0x000000ffff0c7224 */ /* 0x000fe400078e00ff */
[----:B------:R-:W-:Y:S02]  /*17d10*/  IMAD.MOV.U32 R11, RZ, RZ, 0x181f ;  /* 0x0000181fff0b7424 */ /* 0x000fe400078e00ff */
[----:B------:R-:W-:Y:S02]  /*17d20*/  IMAD.MOV.U32 R15, RZ, RZ, -0x1 ;  /* 0xffffffffff0f7424 */ /* 0x000fe400078e00ff */
[----:B-----5:R-:W-:Y:S02]  /*17d30*/  IMAD R5, R9, R5, RZ ;  /* 0x0000000509057224 */ /* 0x020fe400078e02ff */
[----:B------:R-:W-:-:S07]  /*17d40*/  IMAD R17, R17, 0x80, R8 ;  /* 0x0000008011117824 */ /* 0x000fce00078e0208 */
[----:B------:R-:W-:Y:S05]  /*17d50*/  WARPSYNC.COLLECTIVE R15, `(.L_x_2581) ;  /* 0x000000000f087348 */ /* 0x000fea0003c00000 */
[----:B------:R0:W1:Y:S02]  /*17d60*/  SHFL.IDX P6, R14, R13, R12, R11 ;  /* 0x0000000c0d0e7389 */ /* 0x00006400000c000b */
[----:B01----:R-:W-:Y:S01]  /*17d70*/  ENDCOLLECTIVE ;  /* 0x000000000000791b */ /* 0x003fe20003800000 */
.L_x_2581:
[C---:B------:R-:W-:Y:S02]  /*17d80*/  ISETP.GE.AND P0, PT, R17.reuse, R5, PT ;  /* 0x000000051100720c */ /* 0x040fe40003f06270 */
[----:B------:R-:W-:Y:S01]  /*17d90*/  IADD3 R6, R17, 0x10, RZ ;  /* 0x0000001011067810 */ /* 0x000fe20007ffe0ff */
[----:B------:R-:W-:Y:S02]  /*17da0*/  IMAD.MOV.U32 R13, RZ, RZ, R4 ;  /* 0x000000ffff0d7224 */ /* 0x000fe400078e0004 */
[----:B------:R-:W-:-:S08]  /*17db0*/  IMAD.MOV.U32 R2, RZ, RZ, R14 ;  /* 0x000000ffff027224 */ /* 0x000fd000078e000e */
[----:B------:R-:W-:Y:S05]  /*17dc0*/  WARPSYNC.COLLECTIVE R15, `(.L_x_2582) ;  /* 0x000000000f087348 */ /* 0x000fea0003c00000 */
[----:B------:R0:W1:Y:S02]  /*17dd0*/  SHFL.IDX P6, R14, R13, R12, R11 ;  /* 0x0000000c0d0e7389 */ /* 0x00006400000c000b */
[----:B01----:R-:W-:Y:S01]  /*17de0*/  ENDCOLLECTIVE ;  /* 0x000000000000791b */ /* 0x003fe20003800000 */
.L_x_2582:
        /* <DEDUP_REMOVED lines=8> */
.L_x_2583:
[----:B------:R-:W-:Y:S01]  /*17e70*/  @!PT LDS RZ, [RZ] ;  /* 0x00000000fffff984 */ /* 0x000fe20000000800 */
[----:B------:R-:W-:Y:S01]  /*17e80*/  @!PT LDS RZ, [RZ] ;  /* 0x00000000fffff984 */ /* 0x000fe20000000800 */
[----:B------:R-:W-:Y:S01]  /*17e90*/  @!PT LDS RZ, [RZ] ;  /* 0x00000000fffff984 */ /* 0x000fe20000000800 */
[----:B------:R-:W-:Y:S04]  /*17ea0*/  @!P0 LDGSTS.E.BYPASS.LTC128B.128 [R34+0x14400], desc[UR38][R2.64], !P4 ;  /* 0x1440000002228fae */ /* 0x000fe8000e101d66 */
[----:B------:R-:W-:Y:S04]  /*17eb0*/  @!P0 LDGSTS.E.BYPASS.LTC128B.128 [R34+0x18400], desc[UR38][R2.64+0x80], !P3 ;  /* 0x1840008002228fae */ /* 0x000fe8000d901d66 */
[----:B------:R-:W-:Y:S01]  /*17ec0*/  @!P0 LDGSTS.E.BYPASS.LTC128B.128 [R34+0x1c400], desc[UR38][R2.64+0x100], !P2 ;  /* 0x1c40010002228fae */ /* 0x000fe2000d101d66 */
[----:B------:R-:W-:-:S03]  /*17ed0*/  IMAD.MOV.U32 R13, RZ, RZ, R4 ;  /* 0x000000ffff0d7224 */ /* 0x000fc600078e0004 */
[----:B------:R0:W-:Y:S01]  /*17ee0*/  @!P0 LDGSTS.E.BYPASS.LTC128B.128 [R34+0x20400], desc[UR38][R2.64+0x180], !P1 ;  /* 0x2040018002228fae */ /* 0x0001e2000c901d66 */
[----:B------:R-:W-:Y:S01]  /*17ef0*/  ISETP.GE.AND P0, PT, R6, R5, PT ;  /* 0x000000050600720c */ /* 0x000fe20003f06270 */
[----:B------:R-:W-:Y:S02]  /*17f00*/  VIADD R6, R17, 0x20 ;  /* 0x0000002011067836 */ /* 0x000fe40000000000 */
[----:B0-----:R-:W-:-:S10]  /*17f10*/  IMAD.MOV.U32 R2, RZ, RZ, R14 ;  /* 0x000000ffff027224 */ /* 0x001fd400078e000e */
[----:B------:R-:W-:Y:S05]  /*17f20*/  WARPSYNC.COLLECTIVE R15, `(.L_x_2584) ;  /* 0x000000000f087348 */ /* 0x000fea0003c00000 */
[----:B------:R0:W1:Y:S02]  /*17f30*/  SHFL.IDX P6, R14, R13, R12, R11 ;  /* 0x0000000c0d0e7389 */ /* 0x00006400000c000b */
[----:B01----:R-:W-:Y:S01]  /*17f40*/  ENDCOLLECTIVE ;  /* 0x000000000000791b */ /* 0x003fe20003800000 */
.L_x_2584:
        /* <DEDUP_REMOVED lines=8> */
.L_x_2585:
[----:B------:R-:W-:-:S05]  /*17fd0*/  @!P0 IMAD.MOV.U32 R3, RZ, RZ, R7 ;  /* 0x000000ffff038224 */ /* 0x000fca00078e0007 */
        /* <DEDUP_REMOVED lines=9> */
[----:B------:R-:W-:Y:S02]  /*18070*/  VIADD R6, R17, 0x30 ;  /* 0x0000003011067836 */ /* 0x000fe40000000000 */
[----:B0-----:R-:W-:-:S10]  /*18080*/  IMAD.MOV.U32 R2, RZ, RZ, R14 ;  /* 0x000000ffff027224 */ /* 0x001fd400078e000e */
[----:B------:R-:W-:Y:S05]  /*18090*/  WARPSYNC.COLLECTIVE R15, `(.L_x_2586) ;  /* 0x000000000f087348 */ /* 0x000fea0003c00000 */
[----:B------:R0:W1:Y:S02]  /*180a0*/  SHFL.IDX P6, R14, R13, R12, R11 ;  /* 0x0000000c0d0e7389 */ /* 0x00006400000c000b */
[----:B01----:R-:W-:Y:S01]  /*180b0*/  ENDCOLLECTIVE ;  /* 0x000000000000791b */ /* 0x003fe20003800000 */
.L_x_2586:
        /* <DEDUP_REMOVED lines=8> */
.L_x_2587:
        /* <DEDUP_REMOVED lines=15> */
.L_x_2588:
        /* <DEDUP_REMOVED lines=8> */
.L_x_2589:
        /* <DEDUP_REMOVED lines=15> */
.L_x_2590:
        /* <DEDUP_REMOVED lines=8> */
.L_x_2591:
        /* <DEDUP_REMOVED lines=15> */
.L_x_2592:
        /* <DEDUP_REMOVED lines=8> */
.L_x_2593:
[----:B------:R-:W-:-:S05]  /*18590*/  @!P0 MOV R3, R7 ;  /* 0x0000000700038202 */ /* 0x000fca0000000f00 */
        /* <DEDUP_REMOVED lines=13> */
.L_x_2594:
        /* <DEDUP_REMOVED lines=8> */
.L_x_2595:
        /* <DEDUP_REMOVED lines=13> */
.L_x_2596:
[----:B------:R-:W-:Y:S05]  /*187c0*/  BRA `(.L_x_2597) ;  /* 0xffffffbc00bc7947 */ /* 0x000fea000383ffff */
.L_x_2513:
[----:B0-----:R0:W2:Y:S02]  /*187d0*/  SYNCS.PHASECHK.TRANS64.TRYWAIT P0, [R22+URZ+0x38820], R3 ;  /* 0x03882003160075a7 */ /* 0x0010a4000800017f */
[----:B--2---:R-:W-:Y:S05]  /*187e0*/  @!P0 NANOSLEEP.SYNCS 0x989680 ;  /* 0x009896800000895d */ /* 0x004fea0003900000 */
[----:B------:R-:W2:Y:S02]  /*187f0*/  @!P0 SYNCS.PHASECHK.TRANS64 P0, [R22+URZ+0x38820], R3 ;  /* 0x03882003160085a7 */ /* 0x000ea4000800007f */
[----:B--2---:R-:W-:Y:S05]  /*18800*/  @!P0 BRA `(.L_x_2513) ;  /* 0xfffffffc00f08947 */ /* 0x004fea000383ffff */
[----:B------:R-:W-:Y:S05]  /*18810*/  BRA `(.L_x_2598) ;  /* 0xffffffc000307947 */ /* 0x000fea000383ffff */
.L_x_2518:
[----:B0-----:R0:W1:Y:S02]  /*18820*/  SYNCS.PHASECHK.TRANS64.TRYWAIT P0, [R6+URZ+0x38840], R3 ;  /* 0x03884003060075a7 */ /* 0x001064000800017f */
[----:B-1----:R-:W-:Y:S05]  /*18830*/  @!P0 NANOSLEEP.SYNCS 0x989680 ;  /* 0x009896800000895d */ /* 0x002fea0003900000 */
[----:B------:R-:W1:Y:S02]  /*18840*/  @!P0 SYNCS.PHASECHK.TRANS64 P0, [R6+URZ+0x38840], R3 ;  /* 0x03884003060085a7 */ /* 0x000e64000800007f */
[----:B-1----:R-:W-:Y:S05]  /*18850*/  @!P0 BRA `(.L_x_2518) ;  /* 0xfffffffc00f08947 */ /* 0x002fea000383ffff */
[----:B------:R-:W-:Y:S05]  /*18860*/  BRA `(.L_x_2599) ;  /* 0xffffffc400187947 */ /* 0x000fea000383ffff */
.L_x_2519:
        /* <DEDUP_REMOVED lines=8> */
.L_x_2601:
[----:B------:R-:W-:Y:S05]  /*188f0*/  BSYNC B1 ;  /* 0x0000000000017941 */ /* 0x000fea0003800000 */
.L_x_2600:
        /* <DEDUP_REMOVED lines=12> */
.L_x_2602:
[----:B------:R-:W-:Y:S01]  /*189c0*/  LOP3.LUT R23, R23, 0xfffff7ff, RZ, 0xc0, !PT ;  /* 0xfffff7ff17177812 */ /* 0x000fe200078ec0ff */
[----:B------:R-:W-:-:S03]  /*189d0*/  IMAD R9, R9, 0x2, R22 ;  /* 0x0000000209097824 */ /* 0x000fc600078e0216 */
[----:B------:R-:W-:-:S04]  /*189e0*/  @P2 LOP3.LUT R23, R23, 0x800, RZ, 0xfc, !PT ;  /* 0x0000080017172812 */ /* 0x000fc800078efcff */
[C---:B------:R-:W-:Y:S02]  /*189f0*/  LOP3.LUT P2, RZ, R23.reuse, 0x8, RZ, 0xc0, !PT ;  /* 0x0000000817ff7812 */ /* 0x040fe4000784c0ff */
[----:B------:R-:W-:Y:S02]  /*18a00*/  LOP3.LUT R23, R23, 0xfffffbff, RZ, 0xc0, !PT ;  /* 0xfffffbff17177812 */ /* 0x000fe400078ec0ff */
[----:B------:R-:W-:Y:S01]  /*18a10*/  MOV R13, R10 ;  /* 0x0000000a000d7202 */ /* 0x000fe20000000f00 */
[----:B------:R-:W-:Y:S01]  /*18a20*/  IMAD.MOV.U32 R12, RZ, RZ, 0x1 ;  /* 0x00000001ff0c7424 */ /* 0x000fe200078e00ff */
[----:B------:R-:W-:-:S04]  /*18a30*/  @P1 LOP3.LUT R23, R23, 0x400, RZ, 0xfc, !PT ;  /* 0x0000040017171812 */ /* 0x000fc800078efcff */
[----:B------:R-:W-:Y:S01]  /*18a40*/  LOP3.LUT P1, RZ, R23, 0x4, RZ, 0xc0, !PT ;  /* 0x0000000417ff7812 */ /* 0x000fe2000782c0ff */
[----:B------:R-:W-:-:S12]  /*18a50*/  IMAD.MOV.U32 R2, RZ, RZ, R14 ;  /* 0x000000ffff027224 */ /* 0x000fd800078e000e */
[----:B------:R-:W-:Y:S05]  /*18a60*/  WARPSYNC.COLLECTIVE R15, `(.L_x_2603) ;  /* 0x000000000f087348 */ /* 0x000fea0003c00000 */
[----:B------:R0:W1:Y:S02]  /*18a70*/  SHFL.IDX P6, R14, R13, R12, R11 ;  /* 0x0000000c0d0e7389 */ /* 0x00006400000c000b */
[----:B01----:R-:W-:Y:S01]  /*18a80*/  ENDCOLLECTIVE ;  /* 0x000000000000791b */ /* 0x003fe20003800000 */
.L_x_2603:
        /* <DEDUP_REMOVED lines=14> */
.L_x_2604:
[----:B------:R-:W-:Y:S02]  /*18b70*/  IMAD.MOV.U32 R13, RZ, RZ, R10 ;  /* 0x000000ffff0d7224 */ /* 0x000fe400078e000a */
[----:B------:R-:W-:Y:S02]  /*18b80*/  IMAD.MOV.U32 R12, RZ, RZ, 0x2 ;  /* 0x00000002ff0c7424 */ /* 0x000fe400078e00ff */
[----:B------:R-:W-:-:S07]  /*18b90*/  IMAD.MOV.U32 R2, RZ, RZ, R14 ;  /* 0x000000ffff027224 */ /* 0x000fce00078e000e */
[----:B------:R-:W-:Y:S05]  /*18ba0*/  WARPSYNC.COLLECTIVE R15, `(.L_x_2605) ;  /* 0x000000000f087348 */ /* 0x000fea0003c00000 */
[----:B------:R0:W1:Y:S02]  /*18bb0*/  SHFL.IDX P6, R14, R13, R12, R11 ;  /* 0x0000000c0d0e7389 */ /* 0x00006400000c000b */
[----:B01----:R-:W-:Y:S01]  /*18bc0*/  ENDCOLLECTIVE ;  /* 0x000000000000791b */ /* 0x003fe20003800000 */
.L_x_2605:
        /* <DEDUP_REMOVED lines=14> */
.L_x_2606:
[----:B------:R-:W-:Y:S01]  /*18cb0*/  IMAD.MOV.U32 R13, RZ, RZ, R10 ;  /* 0x000000ffff0d7224 */ /* 0x000fe200078e000a */
[----:B------:R-:W-:Y:S01]  /*18cc0*/  MOV R12, 0x3 ;  /* 0x00000003000c7802 */ /* 0x000fe20000000f00 */
[----:B------:R-:W-:-:S07]  /*18cd0*/  IMAD.MOV.U32 R2, RZ, RZ, R14 ;  /* 0x000000ffff027224 */ /* 0x000fce00078e000e */
[----:B------:R-:W-:Y:S05]  /*18ce0*/  WARPSYNC.COLLECTIVE R15, `(.L_x_2607) ;  /* 0x000000000f087348 */ /* 0x000fea0003c00000 */
[----:B------:R0:W1:Y:S02]  /*18cf0*/  SHFL.IDX P6, R14, R13, R12, R11 ;  /* 0x0000000c0d0e7389 */ /* 0x00006400000c000b */
[----:B01----:R-:W-:Y:S01]  /*18d00*/  ENDCOLLECTIVE ;  /* 0x000000000000791b */ /* 0x003fe20003800000 */
.L_x_2607:
        /* <DEDUP_REMOVED lines=14> */
.L_x_2608:
[----:B------:R-:W-:Y:S02]  /*18df0*/  IMAD.MOV.U32 R13, RZ, RZ, R10 ;  /* 0x000000ffff0d7224 */ /* 0x000fe400078e000a */
[----:B------:R-:W-:Y:S02]  /*18e00*/  IMAD.MOV.U32 R12, RZ, RZ, 0x4 ;  /* 0x00000004ff0c7424 */ /* 0x000fe400078e00ff */
[----:B------:R-:W-:-:S07]  /*18e10*/  IMAD.MOV.U32 R2, RZ, RZ, R14 ;  /* 0x000000ffff027224 */ /* 0x000fce00078e000e */
[----:B------:R-:W-:Y:S05]  /*18e20*/  WARPSYNC.COLLECTIVE R15, `(.L_x_2609) ;  /* 0x000000000f087348 */ /* 0x000fea0003c00000 */
[----:B------:R0:W1:Y:S02]  /*18e30*/  SHFL.IDX P6, R14, R13, R12, R11 ;  /* 0x0000000c0d0e7389 */ /* 0x00006400000c000b */
[----:B01----:R-:W-:Y:S01]  /*18e40*/  ENDCOLLECTIVE ;  /* 0x000000000000791b */ /* 0x003fe20003800000 */
.L_x_2609:
        /* <DEDUP_REMOVED lines=17> */
.L_x_2610:
[----:B------:R-:W-:Y:S01]  /*18f60*/  IMAD.MOV.U32 R2, RZ, RZ, R14 ;  /* 0x000000ffff027224 */ /* 0x000fe200078e000e */
[----:B------:R-:W-:Y:S06]  /*18f70*/  BRA `(.L_x_2611) ;  /* 0xffffffc0006c7947 */ /* 0x000fec000383ffff */
.L_x_2524:
[----:B-1----:R1:W2:Y:S02]  /*18f80*/  SYNCS.PHASECHK.TRANS64.TRYWAIT P0, [R6+URZ+0x38860], R2 ;  /* 0x03886002060075a7 */ /* 0x0022a4000800017f */
[----:B--2---:R-:W-:Y:S05]  /*18f90*/  @!P0 NANOSLEEP.SYNCS 0x989680 ;  /* 0x009896800000895d */ /* 0x004fea0003900000 */
[----:B------:R-:W2:Y:S02]  /*18fa0*/  @!P0 SYNCS.PHASECHK.TRANS64 P0, [R6+URZ+0x38860], R2 ;  /* 0x03886002060085a7 */ /* 0x000ea4000800007f */
[----:B--2---:R-:W-:Y:S05]  /*18fb0*/  @!P0 BRA `(.L_x_2524) ;  /* 0xfffffffc00f08947 */ /* 0x004fea000383ffff */
[----:B------:R-:W-:Y:S05]  /*18fc0*/  BRA `(.L_x_2612) ;  /* 0xffffffc000e47947 */ /* 0x000fea000383ffff */
.L_x_2525:
[----:B------:R-:W-:Y:S01]  /*18fd0*/  BSSY B1, `(.L_x_2613) ;  /* 0x0000008000017945 */ /* 0x000fe20003800000 */
[----:B------:R-:W-:Y:S01]  /*18fe0*/  IMAD.MOV.U32 R13, RZ, RZ, R25 ;  /* 0x000000ffff0d7224 */ /* 0x000fe200078e0019 */
[----:B------:R-:W-:Y:S01]  /*18ff0*/  MOV R15, 0xffffffff ;  /* 0xffffffff000f7802 */ /* 0x000fe20000000f00 */
[----:B------:R-:W-:Y:S02]  /*19000*/  IMAD.MOV.U32 R12, RZ, RZ, RZ ;  /* 0x000000ffff0c7224 */ /* 0x000fe400078e00ff */
[----:B------:R-:W-:-:S07]  /*19010*/  IMAD.MOV.U32 R11, RZ, RZ, 0x181f ;  /* 0x0000181fff0b7424 */ /* 0x000fce00078e00ff */
[----:B-1----:R-:W-:Y:S05]  /*19020*/  WARPSYNC.COLLECTIVE R15, `(.L_x_2614) ;  /* 0x000000000f087348 */ /* 0x002fea0003c00000 */
[----:B------:R0:W2:Y:S02]  /*19030*/  SHFL.IDX P6, R14, R13, R12, R11 ;  /* 0x0000000c0d0e7389 */ /* 0x0000a400000c000b */
[----:B012---:R-:W-:Y:S01]  /*19040*/  ENDCOLLECTIVE ;  /* 0x000000000000791b */ /* 0x007fe20003800000 */
.L_x_2614:
[----:B------:R-:W-:Y:S05]  /*19050*/  BSYNC B1 ;  /* 0x0000000000017941 */ /* 0x000fea0003800000 */
.L_x_2613:
        /* <DEDUP_REMOVED lines=9> */
.L_x_2615:
[----:B------:R-:W-:Y:S02]  /*190f0*/  IMAD.MOV.U32 R13, RZ, RZ, R25 ;  /* 0x000000ffff0d7224 */ /* 0x000fe400078e0019 */
[----:B------:R-:W-:Y:S02]  /*19100*/  IMAD.MOV.U32 R12, RZ, RZ, 0x1 ;  /* 0x00000001ff0c7424 */ /* 0x000fe400078e00ff */
[----:B------:R-:W-:-:S07]  /*19110*/  IMAD.MOV.U32 R2, RZ, RZ, R14 ;  /* 0x000000ffff027224 */ /* 0x000fce00078e000e */
[----:B------:R-:W-:Y:S05]  /*19120*/  WARPSYNC.COLLECTIVE R15, `(.L_x_2616) ;  /* 0x000000000f087348 */ /* 0x000fea0003c00000 */
[----:B------:R0:W1:Y:S02]  /*19130*/  SHFL.IDX P6, R14, R13, R12, R11 ;  /* 0x0000000c0d0e7389 */ /* 0x00006400000c000b */
[----:B01----:R-:W-:Y:S01]  /*19140*/  ENDCOLLECTIVE ;  /* 0x000000000000791b */ /* 0x003fe20003800000 */
.L_x_2616:
        /* <DEDUP_REMOVED lines=18> */
.L_x_2617:
[----:B------:R-:W-:Y:S02]  /*19270*/  IMAD.MOV.U32 R13, RZ, RZ, R25 ;  /* 0x000000ffff0d7224 */ /* 0x000fe400078e0019 */
[----:B------:R-:W-:Y:S01]  /*19280*/  IMAD.MOV.U32 R12, RZ, RZ, 0x2 ;  /* 0x00000002ff0c7424 */ /* 0x000fe200078e00ff */
[----:B------:R-:W-:-:S07]  /*19290*/  MOV R2, R14 ;  /* 0x0000000e00027202 */ /* 0x000fce0000000f00 */
[----:B------:R-:W-:Y:S05]  /*192a0*/  WARPSYNC.COLLECTIVE R15, `(.L_x_2618) ;  /* 0x000000000f087348 */ /* 0x000fea0003c00000 */
[----:B------:R0:W1:Y:S02]  /*192b0*/  SHFL.IDX P6, R14, R13, R12, R11 ;  /* 0x0000000c0d0e7389 */ /* 0x00006400000c000b */
[----:B01----:R-:W-:Y:S01]  /*192c0*/  ENDCOLLECTIVE ;  /* 0x000000000000791b */ /* 0x003fe20003800000 */
.L_x_2618:
        /* <DEDUP_REMOVED lines=18> */
.L_x_2619:
[----:B------:R-:W-:Y:S02]  /*193f0*/  IMAD.MOV.U32 R13, RZ, RZ, R25 ;  /* 0x000000ffff0d7224 */ /* 0x000fe400078e0019 */
[----:B------:R-:W-:Y:S02]  /*19400*/  IMAD.MOV.U32 R12, RZ, RZ, 0x3 ;  /* 0x00000003ff0c7424 */ /* 0x000fe400078e00ff */
[----:B------:R-:W-:-:S07]  /*19410*/  IMAD.MOV.U32 R2, RZ, RZ, R14 ;  /* 0x000000ffff027224 */ /* 0x000fce00078e000e */
[----:B------:R-:W-:Y:S05]  /*19420*/  WARPSYNC.COLLECTIVE R15, `(.L_x_2620) ;  /* 0x000000000f087348 */ /* 0x000fea0003c00000 */
[----:B------:R0:W1:Y:S02]  /*19430*/  SHFL.IDX P6, R14, R13, R12, R11 ;  /* 0x0000000c0d0e7389 */ /* 0x00006400000c000b */
[----:B01----:R-:W-:Y:S01]  /*19440*/  ENDCOLLECTIVE ;  /* 0x000000000000791b */ /* 0x003fe20003800000 */
.L_x_2620:
        /* <DEDUP_REMOVED lines=18> */
.L_x_2621:
[----:B------:R-:W-:Y:S02]  /*19570*/  IMAD.MOV.U32 R13, RZ, RZ, R25 ;  /* 0x000000ffff0d7224 */ /* 0x000fe400078e0019 */
[----:B------:R-:W-:Y:S02]  /*19580*/  IMAD.MOV.U32 R12, RZ, RZ, 0x4 ;  /* 0x00000004ff0c7424 */ /* 0x000fe400078e00ff */
[----:B------:R-:W-:-:S07]  /*19590*/  IMAD.MOV.U32 R2, RZ, RZ, R14 ;  /* 0x000000ffff027224 */ /* 0x000fce00078e000e */
[----:B------:R-:W-:Y:S05]  /*195a0*/  WARPSYNC.COLLECTIVE R15, `(.L_x_2622) ;  /* 0x000000000f087348 */ /* 0x000fea0003c00000 */
[----:B------:R0:W1:Y:S02]  /*195b0*/  SHFL.IDX P6, R14, R13, R12, R11 ;  /* 0x0000000c0d0e7389 */ /* 0x00006400000c000b */
[----:B01----:R-:W-:Y:S01]  /*195c0*/  ENDCOLLECTIVE ;  /* 0x000000000000791b */ /* 0x003fe20003800000 */
.L_x_2622:
[----:B------:R-:W-:-:S04]  /*195d0*/  IADD3 R2, P0, R2, R0, RZ ;  /* 0x0000000002027210 */ /* 0x000fc80007f1e0ff */
[----:B------:R-:W-:Y:S02]  /*195e0*/  IADD3.X R3, RZ, R3, RZ, P0, !PT ;  /* 0x00000003ff037210 */ /* 0x000fe400007fe4ff */
        /* <DEDUP_REMOVED lines=11> */
.L_x_2623:
        /* <DEDUP_REMOVED lines=9> */
.L_x_2533:
[----:B0-----:R0:W2:Y:S02]  /*19730*/  SYNCS.PHASECHK.TRANS64.TRYWAIT P0, [R4+URZ+0x38860], R3 ;  /* 0x03886003040075a7 */ /* 0x0010a4000800017f */
[----:B--2---:R-:W-:Y:S05]  /*19740*/  @!P0 NANOSLEEP.SYNCS 0x989680 ;  /* 0x009896800000895d */ /* 0x004fea0003900000 */
[----:B------:R-:W2:Y:S02]  /*19750*/  @!P0 SYNCS.PHASECHK.TRANS64 P0, [R4+URZ+0x38860], R3 ;  /* 0x03886003040085a7 */ /* 0x000ea4000800007f */
[----:B--2---:R-:W-:Y:S05]  /*19760*/  @!P0 BRA `(.L_x_2533) ;  /* 0xfffffffc00f08947 */ /* 0x004fea000383ffff */
[----:B------:R-:W-:Y:S05]  /*19770*/  BRA `(.L_x_2625) ;  /* 0xffffffc400287947 */ /* 0x000fea000383ffff */
.L_x_2534:
[----:B------:R-:W-:Y:S01]  /*19780*/  BSSY B0, `(.L_x_2626) ;  /* 0x0000008000007945 */ /* 0x000fe20003800000 */
[----:B------:R-:W-:Y:S02]  /*19790*/  IMAD.MOV.U32 R13, RZ, RZ, R25 ;  /* 0x000000ffff0d7224 */ /* 0x000fe400078e0019 */
[----:B------:R-:W-:Y:S02]  /*197a0*/  IMAD.MOV.U32 R12, RZ, RZ, RZ ;  /* 0x000000ffff0c7224 */ /* 0x000fe400078e00ff */
[----:B------:R-:W-:Y:S02]  /*197b0*/  IMAD.MOV.U32 R11, RZ, RZ, 0x181f ;  /* 0x0000181fff0b7424 */ /* 0x000fe400078e00ff */
[----:B------:R-:W-:-:S07]  /*197c0*/  IMAD.MOV.U32 R15, RZ, RZ, -0x1 ;  /* 0xffffffffff0f7424 */ /* 0x000fce00078e00ff */
[----:B01----:R-:W-:Y:S05]  /*197d0*/  WARPSYNC.COLLECTIVE R15, `(.L_x_2627) ;  /* 0x000000000f087348 */ /* 0x003fea0003c00000 */
[----:B-1----:R1:W2:Y:S02]  /*197e0*/  SHFL.IDX P6, R14, R13, R12, R11 ;  /* 0x0000000c0d0e7389 */ /* 0x0022a400000c000b */
[----:B012---:R-:W-:Y:S01]  /*197f0*/  ENDCOLLECTIVE ;  /* 0x000000000000791b */ /* 0x007fe20003800000 */
.L_x_2627:
[----:B------:R-:W-:Y:S05]  /*19800*/  BSYNC B0 ;  /* 0x0000000000007941 */ /* 0x000fea0003800000 */
.L_x_2626:
        /* <DEDUP_REMOVED lines=10> */
.L_x_2628:
        /* <DEDUP_REMOVED lines=21> */
.L_x_2629:
[----:B------:R-:W-:Y:S01]  /*19a00*/  @!PT LDS RZ, [RZ] ;  /* 0x00000000fffff984 */ /* 0x000fe20000000800 */
[----:B------:R-:W-:Y:S01]  /*19a10*/  @!PT LDS RZ, [RZ] ;  /* 0x00000000fffff984 */ /* 0x000fe20000000800 */
[----:B------:R-:W-:Y:S01]  /*19a20*/  @!PT LDS RZ, [RZ] ;  /* 0x00000000fffff984 */ /* 0x000fe20000000800 */
[----:B------:R0:W-:Y:S01]  /*19a30*/  LDGSTS.E.BYPASS.LTC128B.128 [R0+0x5400], desc[UR38][R2.64+0x100], !P4 ;  /* 0x0540010002007fae */ /* 0x0001e2000e101d66 */
[----:B------:R-:W-:Y:S01]  /*19a40*/  ISETP.LT.OR P4, PT, R5, 0x1, P0 ;  /* 0x000000010500780c */ /* 0x000fe20000781670 */
[----:B------:R-:W-:-:S12]  /*19a50*/  IMAD.MOV.U32 R13, RZ, RZ, R24 ;  /* 0x000000ffff0d7224 */ /* 0x000fd800078e0018 */
[----:B------:R0:W-:Y:S01]  /*19a60*/  LDGSTS.E.BYPASS.LTC128B.128 [R0+0x7c00], desc[UR38][R2.64+0x180], !P4 ;  /* 0x07c0018002007fae */ /* 0x0001e2000e101d66 */
[----:B------:R-:W-:-:S07]  /*19a70*/  IMAD.MOV.U32 R7, RZ, RZ, R14 ;  /* 0x000000ffff077224 */ /* 0x000fce00078e000e */
[----:B0-----:R-:W-:Y:S05]  /*19a80*/  WARPSYNC.COLLECTIVE R15, `(.L_x_2630) ;  /* 0x000000000f087348 */ /* 0x001fea0003c00000 */
[----:B------:R1:W2:Y:S02]  /*19a90*/  SHFL.IDX P6, R14, R13, R12, R11 ;  /* 0x0000000c0d0e7389 */ /* 0x0002a400000c000b */
[----:B012---:R-:W-:Y:S01]  /*19aa0*/  ENDCOLLECTIVE ;  /* 0x000000000000791b */ /* 0x007fe20003800000 */
.L_x_2630:
[----:B------:R-:W-:Y:S02]  /*19ab0*/  IMAD.MOV.U32 R13, RZ, RZ, R25 ;  /* 0x000000ffff0d7224 */ /* 0x000fe400078e0019 */
[----:B------:R-:W-:Y:S01]  /*19ac0*/  IMAD.MOV.U32 R12, RZ, RZ, 0x2 ;  /* 0x00000002ff0c7424 */ /* 0x000fe200078e00ff */
[----:B------:R-:W-:-:S13]  /*19ad0*/  IADD3 R2, P4, R14, R8, RZ ;  /* 0x000000080e027210 */ /* 0x000fda0007f9e0ff */
[----:B------:R-:W-:Y:S05]  /*19ae0*/  WARPSYNC.COLLECTIVE R15, `(.L_x_2631) ;  /* 0x000000000f087348 */ /* 0x000fea0003c00000 */
[----:B------:R0:W1:Y:S02]  /*19af0*/  SHFL.IDX P6, R14, R13, R12, R11 ;  /* 0x0000000c0d0e7389 */ /* 0x00006400000c000b */
[----:B01----:R-:W-:Y:S01]  /*19b00*/  ENDCOLLECTIVE ;  /* 0x000000000000791b */ /* 0x003fe20003800000 */
.L_x_2631:
        /* <DEDUP_REMOVED lines=12> */
.L_x_2632:
        /* <DEDUP_REMOVED lines=14> */
.L_x_2633:
        /* <DEDUP_REMOVED lines=12> */
.L_x_2634:
        /* <DEDUP_REMOVED lines=14> */
.L_x_2635:
        /* <DEDUP_REMOVED lines=12> */
.L_x_2636:
        /* <DEDUP_REMOVED lines=9> */
.L_x_2539:
        /* <DEDUP_REMOVED lines=8> */
.L_x_2639:
[----:B------:R-:W-:Y:S05]  /*1a020*/  BSYNC B0 ;  /* 0x0000000000007941 */ /* 0x000fea0003800000 */
.L_x_2638:
        /* <DEDUP_REMOVED lines=9> */
.L_x_2640:
        /* <DEDUP_REMOVED lines=18> */
.L_x_2641:
[----:B------:R-:W-:Y:S01]  /*1a1e0*/  IMAD.MOV.U32 R12, RZ, RZ, 0x2 ;  /* 0x00000002ff0c7424 */ /* 0x000fe200078e00ff */
[----:B------:R-:W-:-:S05]  /*1a1f0*/  SEL R6, R14, RZ, P1 ;  /* 0x000000ff0e067207 */ /* 0x000fca0000800000 */
[----:B------:R-:W-:-:S05]  /*1a200*/  IMAD.IADD R6, R5, 0x1, R6 ;  /* 0x0000000105067824 */ /* 0x000fca00078e0206 */
[----:B------:R-:W-:-:S07]  /*1a210*/  MOV R13, R6 ;  /* 0x00000006000d7202 */ /* 0x000fce0000000f00 */
[----:B------:R-:W-:Y:S05]  /*1a220*/  WARPSYNC.COLLECTIVE R15, `(.L_x_2642) ;  /* 0x000000000f087348 */ /* 0x000fea0003c00000 */
[----:B------:R0:W1:Y:S02]  /*1a230*/  SHFL.UP P6, R14, R13, R12, R11 ;  /* 0x0400000c0d0e7389 */ /* 0x00006400000c000b */
[----:B01----:R-:W-:Y:S01]  /*1a240*/  ENDCOLLECTIVE ;  /* 0x000000000000791b */ /* 0x003fe20003800000 */
.L_x_2642:
[----:B------:R-:W-:Y:S01]  /*1a250*/  IMAD.MOV.U32 R12, RZ, RZ, 0x4 ;  /* 0x00000004ff0c7424 */ /* 0x000fe200078e00ff */
[----:B------:R-:W-:-:S05]  /*1a260*/  SEL R7, R14, RZ, P2 ;  /* 0x000000ff0e077207 */ /* 0x000fca0001000000 */
[----:B------:R-:W-:-:S04]  /*1a270*/  IMAD.IADD R7, R6, 0x1, R7 ;  /* 0x0000000106077824 */ /* 0x000fc800078e0207 */
[----:B------:R-:W-:-:S07]  /*1a280*/  IMAD.MOV.U32 R13, RZ, RZ, R7 ;  /* 0x000000ffff0d7224 */ /* 0x000fce00078e0007 */
[----:B------:R-:W-:Y:S05]  /*1a290*/  WARPSYNC.COLLECTIVE R15, `(.L_x_2643) ;  /* 0x000000000f087348 */ /* 0x000fea0003c00000 */
[----:B------:R0:W1:Y:S02]  /*1a2a0*/  SHFL.UP P6, R14, R13, R12, R11 ;  /* 0x0400000c0d0e7389 */ /* 0x00006400000c000b */
[----:B01----:R-:W-:Y:S01]  /*1a2b0*/  ENDCOLLECTIVE ;  /* 0x000000000000791b */ /* 0x003fe20003800000 */
.L_x_2643:
[----:B------:R-:W-:Y:S01]  /*1a2c0*/  IMAD.MOV.U32 R12, RZ, RZ, 0x8 ;  /* 0x00000008ff0c7424 */ /* 0x000fe200078e00ff */
[----:B------:R-:W-:-:S05]  /*1a2d0*/  SEL R2, R14, RZ, P3 ;  /* 0x000000ff0e027207 */ /* 0x000fca0001800000 */
[----:B------:R-:W-:-:S04]  /*1a2e0*/  IMAD.IADD R2, R7, 0x1, R2 ;  /* 0x0000000107027824 */ /* 0x000fc800078e0202 */
[----:B------:R-:W-:-:S07]  /*1a2f0*/  IMAD.MOV.U32 R13, RZ, RZ, R2 ;  /* 0x000000ffff0d7224 */ /* 0x000fce00078e0002 */
[----:B------:R-:W-:Y:S05]  /*1a300*/  WARPSYNC.COLLECTIVE R15, `(.L_x_2644) ;  /* 0x000000000f087348 */ /* 0x000fea0003c00000 */
[----:B------:R0:W1:Y:S02]  /*1a310*/  SHFL.UP P6, R14, R13, R12, R11 ;  /* 0x0400000c0d0e7389 */ /* 0x00006400000c000b */
[----:B01----:R-:W-:Y:S01]  /*1a320*/  ENDCOLLECTIVE ;  /* 0x000000000000791b */ /* 0x003fe20003800000 */
.L_x_2644:
[----:B------:R-:W-:Y:S01]  /*1a330*/  IMAD.MOV.U32 R12, RZ, RZ, 0x10 ;  /* 0x00000010ff0c7424 */ /* 0x000fe200078e00ff */
[----:B------:R-:W-:-:S05]  /*1a340*/  SEL R3, R14, RZ, P4 ;  /* 0x000000ff0e037207 */ /* 0x000fca0002000000 */
[----:B------:R-:W-:-:S04]  /*1a350*/  IMAD.IADD R3, R2, 0x1, R3 ;  /* 0x0000000102037824 */ /* 0x000fc800078e0203 */
[----:B------:R-:W-:-:S07]  /*1a360*/  IMAD.MOV.U32 R13, RZ, RZ, R3 ;  /* 0x000000ffff0d7224 */ /* 0x000fce00078e0003 */
[----:B------:R-:W-:Y:S05]  /*1a370*/  WARPSYNC.COLLECTIVE R15, `(.L_x_2645) ;  /* 0x000000000f087348 */ /* 0x000fea0003c00000 */
[----:B------:R0:W1:Y:S02]  /*1a380*/  SHFL.UP P6, R14, R13, R12, R11 ;  /* 0x0400000c0d0e7389 */ /* 0x00006400000c000b */
[----:B01----:R-:W-:Y:S01]  /*1a390*/  ENDCOLLECTIVE ;  /* 0x000000000000791b */ /* 0x003fe20003800000 */
.L_x_2645:
[----:B------:R-:W-:Y:S01]  /*1a3a0*/  MOV R12, 0x1f ;  /* 0x0000001f000c7802 */ /* 0x000fe20000000f00 */
[----:B------:R-:W-:Y:S01]  /*1a3b0*/  IMAD.MOV.U32 R11, RZ, RZ, 0x1f ;  /* 0x0000001fff0b7424 */ /* 0x000fe200078e00ff */
[----:B------:R-:W-:-:S05]  /*1a3c0*/  SEL R6, R14, RZ, P5 ;  /* 0x000000ff0e067207 */ /* 0x000fca0002800000 */
[----:B------:R-:W-:-:S04]  /*1a3d0*/  IMAD.IADD R6, R3, 0x1, R6 ;  /* 0x0000000103067824 */ /* 0x000fc800078e0206 */
[----:B------:R-:W-:-:S07]  /*1a3e0*/  IMAD.MOV.U32 R13, RZ, RZ, R6 ;  /* 0x000000ffff0d7224 */ /* 0x000fce00078e0006 */
[----:B------:R-:W-:Y:S05]  /*1a3f0*/  WARPSYNC.COLLECTIVE R15, `(.L_x_2646) ;  /* 0x000000000f087348 */ /* 0x000fea0003c00000 */
[----:B------:R0:W1:Y:S02]  /*1a400*/  SHFL.IDX P6, R14, R13, R12, R11 ;  /* 0x0000000c0d0e7389 */ /* 0x00006400000c000b */
[----:B01----:R-:W-:Y:S01]  /*1a410*/  ENDCOLLECTIVE ;  /* 0x000000000000791b */ /* 0x003fe20003800000 */
.L_x_2646:
[----:B------:R-:W-:Y:S05]  /*1a420*/  BRA `(.L_x_2647) ;  /* 0xffffffc000407947 */ /* 0x000fea000383ffff */
.L_x_2544:
        /* <DEDUP_REMOVED lines=8> */
.L_x_2649:
[----:B------:R-:W-:Y:S05]  /*1a4b0*/  BSYNC B0 ;  /* 0x0000000000007941 */ /* 0x000fea0003800000 */
.L_x_2648:
        /* <DEDUP_REMOVED lines=8> */
.L_x_2650:
[----:B------:R-:W-:Y:S01]  /*1a540*/  IMAD.MOV.U32 R12, RZ, RZ, 0x4 ;  /* 0x00000004ff0c7424 */ /* 0x000fe200078e00ff */
[----:B------:R-:W-:-:S05]  /*1a550*/  SEL R2, R14, RZ, P2 ;  /* 0x000000ff0e027207 */ /* 0x000fca0001000000 */
[----:B------:R-:W-:-:S04]  /*1a560*/  IMAD.IADD R2, R13, 0x1, R2 ;  /* 0x000000010d027824 */ /* 0x000fc800078e0202 */
[----:B------:R-:W-:-:S07]  /*1a570*/  IMAD.MOV.U32 R13, RZ, RZ, R2 ;  /* 0x000000ffff0d7224 */ /* 0x000fce00078e0002 */
[----:B------:R-:W-:Y:S05]  /*1a580*/  WARPSYNC.COLLECTIVE R15, `(.L_x_2651) ;  /* 0x000000000f087348 */ /* 0x000fea0003c00000 */
[----:B------:R0:W1:Y:S02]  /*1a590*/  SHFL.UP P6, R14, R13, R12, R11 ;  /* 0x0400000c0d0e7389 */ /* 0x00006400000c000b */
[----:B01----:R-:W-:Y:S01]  /*1a5a0*/  ENDCOLLECTIVE ;  /* 0x000000000000791b */ /* 0x003fe20003800000 */
.L_x_2651:
[----:B------:R-:W-:Y:S01]  /*1a5b0*/  IMAD.MOV.U32 R12, RZ, RZ, 0x8 ;  /* 0x00000008ff0c7424 */ /* 0x000fe200078e00ff */
[----:B------:R-:W-:-:S04]  /*1a5c0*/  SEL R3, R14, RZ, P3 ;  /* 0x000000ff0e037207 */ /* 0x000fc80001800000 */
[----:B------:R-:W-:-:S05]  /*1a5d0*/  IADD3 R3, R2, R3, RZ ;  /* 0x0000000302037210 */ /* 0x000fca0007ffe0ff */
[----:B------:R-:W-:-:S07]  /*1a5e0*/  IMAD.MOV.U32 R13, RZ, RZ, R3 ;  /* 0x000000ffff0d7224 */ /* 0x000fce00078e0003 */
[----:B------:R-:W-:Y:S05]  /*1a5f0*/  WARPSYNC.COLLECTIVE R15, `(.L_x_2652) ;  /* 0x000000000f087348 */ /* 0x000fea0003c00000 */
[----:B------:R0:W1:Y:S02]  /*1a600*/  SHFL.UP P6, R14, R13, R12, R11 ;  /* 0x0400000c0d0e7389 */ /* 0x00006400000c000b */
[----:B01----:R-:W-:Y:S01]  /*1a610*/  ENDCOLLECTIVE ;  /* 0x000000000000791b */ /* 0x003fe20003800000 */
.L_x_2652:
[----:B------:R-:W-:Y:S01]  /*1a620*/  IMAD.MOV.U32 R12, RZ, RZ, 0x10 ;  /* 0x00000010ff0c7424 */ /* 0x000fe200078e00ff */
[----:B------:R-:W-:-:S05]  /*1a630*/  SEL R4, R14, RZ, P4 ;  /* 0x000000ff0e047207 */ /* 0x000fca0002000000 */
[----:B------:R-:W-:-:S04]  /*1a640*/  IMAD.IADD R4, R3, 0x1, R4 ;  /* 0x0000000103047824 */ /* 0x000fc800078e0204 */
[----:B------:R-:W-:-:S07]  /*1a650*/  IMAD.MOV.U32 R13, RZ, RZ, R4 ;  /* 0x000000ffff0d7224 */ /* 0x000fce00078e0004 */
[----:B------:R-:W-:Y:S05]  /*1a660*/  WARPSYNC.COLLECTIVE R15, `(.L_x_2653) ;  /* 0x000000000f087348 */ /* 0x000fea0003c00000 */
[----:B------:R0:W1:Y:S02]  /*1a670*/  SHFL.UP P6, R14, R13, R12, R11 ;  /* 0x0400000c0d0e7389 */ /* 0x00006400000c000b */
[----:B01----:R-:W-:Y:S01]  /*1a680*/  ENDCOLLECTIVE ;  /* 0x000000000000791b */ /* 0x003fe20003800000 */
.L_x_2653:
        /* <DEDUP_REMOVED lines=8> */
.L_x_2654:
[----:B------:R-:W-:Y:S05]  /*1a710*/  BRA `(.L_x_2655) ;  /* 0xffffffc000207947 */ /* 0x000fea000383ffff */
.L_x_2546:
[----:B------:R-:W-:Y:S01]  /*1a720*/  BSSY B0, `(.L_x_2656) ;  /* 0x0000006000007945 */ /* 0x000fe20003800000 */
[----:B------:R-:W-:Y:S01]  /*1a730*/  PLOP3.LUT P6, PT, P6, PT, PT, 0x8, 0x0 ;  /* 0x000000000000781c */ /* 0x000fe200037ce170 */
[----:B------:R-:W-:-:S12]  /*1a740*/  IMAD.MOV.U32 R15, RZ, RZ, -0x1 ;  /* 0xffffffffff0f7424 */ /* 0x000fd800078e00ff */
[----:B0-----:R-:W-:Y:S05]  /*1a750*/  WARPSYNC.COLLECTIVE R15, `(.L_x_2657) ;  /* 0x000000000f087348 */ /* 0x001fea0003c00000 */
[----:B------:R-:W-:Y:S01]  /*1a760*/  VOTE.ANY R14, PT, P6 ;  /* 0x00000000000e7806 */ /* 0x000fe200030e0100 */
[----:B0-----:R-:W-:Y:S06]  /*1a770*/  ENDCOLLECTIVE ;  /* 0x000000000000791b */ /* 0x001fec0003800000 */
.L_x_2657:
[----:B------:R-:W-:Y:S05]  /*1a780*/  BSYNC B0 ;  /* 0x0000000000007941 */ /* 0x000fea0003800000 */
.L_x_2656:
[----:B------:R-:W-:Y:S02]  /*1a790*/  IMAD.MOV.U32 R2, RZ, RZ, R14 ;  /* 0x000000ffff027224 */ /* 0x000fe400078e000e */
[----:B------:R-:W-:Y:S02]  /*1a7a0*/  IMAD.MOV.U32 R13, RZ, RZ, R5 ;  /* 0x000000ffff0d7224 */ /* 0x000fe400078e0005 */
[----:B------:R-:W0:Y:S01]  /*1a7b0*/  POPC R4, R2 ;  /* 0x0000000200047309 */ /* 0x000e220000000000 */
[----:B------:R-:W-:Y:S02]  /*1a7c0*/  IMAD.MOV.U32 R11, RZ, RZ, 0x1f ;  /* 0x0000001fff0b7424 */ /* 0x000fe400078e00ff */
[----:B------:R-:W-:Y:S01]  /*1a7d0*/  IMAD.MOV.U32 R15, RZ, RZ, -0x1 ;  /* 0xffffffffff0f7424 */ /* 0x000fe200078e00ff */
[----:B0-----:R-:W-:-:S07]  /*1a7e0*/  MOV R12, R4 ;  /* 0x00000004000c7202 */ /* 0x001fce0000000f00 */
[----:B------:R-:W-:Y:S05]  /*1a7f0*/  WARPSYNC.COLLECTIVE R15, `(.L_x_2658) ;  /* 0x000000000f087348 */ /* 0x000fea0003c00000 */
[----:B------:R0:W1:Y:S02]  /*1a800*/  SHFL.IDX P6, R14, R13, R12, R11 ;  /* 0x0000000c0d0e7389 */ /* 0x00006400000c000b */
[----:B01----:R-:W-:Y:S01]  /*1a810*/  ENDCOLLECTIVE ;  /* 0x000000000000791b */ /* 0x003fe20003800000 */
.L_x_2658:
[----:B------:R-:W-:Y:S01]  /*1a820*/  IMAD.MOV.U32 R5, RZ, RZ, R14 ;  /* 0x000000ffff057224 */ /* 0x000fe200078e000e */
[----:B------:R-:W-:Y:S06]  /*1a830*/  BRA `(.L_x_2659) ;  /* 0xffffffc000107947 */ /* 0x000fec000383ffff */
.L_x_2548:
[----:B------:R-:W-:Y:S01]  /*1a840*/  BSSY B0, `(.L_x_2660) ;  /* 0x0000007000007945 */ /* 0x000fe20003800000 */
[----:B------:R-:W-:Y:S02]  /*1a850*/  IMAD.MOV.U32 R13, RZ, RZ, R6 ;  /* 0x000000ffff0d7224 */ /* 0x000fe400078e0006 */
[----:B------:R-:W-:Y:S02]  /*1a860*/  IMAD.MOV.U32 R11, RZ, RZ, 0x1f ;  /* 0x0000001fff0b7424 */ /* 0x000fe400078e00ff */
[----:B------:R-:W-:-:S07]  /*1a870*/  IMAD.MOV.U32 R15, RZ, RZ, -0x1 ;  /* 0xffffffffff0f7424 */ /* 0x000fce00078e00ff */
[----:B012---:R-:W-:Y:S05]  /*1a880*/  WARPSYNC.COLLECTIVE R15, `(.L_x_2661) ;  /* 0x000000000f087348 */ /* 0x007fea0003c00000 */
[----:B------:R3:W4:Y:S02]  /*1a890*/  SHFL.IDX P6, R14, R13, R12, R11 ;  /* 0x0000000c0d0e7389 */ /* 0x00072400000c000b */
[----:B01234-:R-:W-:Y:S01]  /*1a8a0*/  ENDCOLLECTIVE ;  /* 0x000000000000791b */ /* 0x01ffe20003800000 */
.L_x_2661:
[----:B------:R-:W-:Y:S05]  /*1a8b0*/  BSYNC B0 ;  /* 0x0000000000007941 */ /* 0x000fea0003800000 */
.L_x_2660:
[----:B------:R-:W-:Y:S05]  /*1a8c0*/  BRA `(.L_x_2547) ;  /* 0xffffffc000087947 */ /* 0x000fea000383ffff */
.L_x_2552:
[----:B-1----:R1:W3:Y:S02]  /*1a8d0*/  SYNCS.PHASECHK.TRANS64.TRYWAIT P0, [R4+URZ+0x38820], R0 ;  /* 0x03882000040075a7 */ /* 0x0022e4000800017f */
[----:B---3--:R-:W-:Y:S05]  /*1a8e0*/  @!P0 NANOSLEEP.SYNCS 0x989680 ;  /* 0x009896800000895d */ /* 0x008fea0003900000 */
[----:B------:R-:W3:Y:S02]  /*1a8f0*/  @!P0 SYNCS.PHASECHK.TRANS64 P0, [R4+URZ+0x38820], R0 ;  /* 0x03882000040085a7 */ /* 0x000ee4000800007f */
[----:B---3--:R-:W-:Y:S05]  /*1a900*/  @!P0 BRA `(.L_x_2552) ;  /* 0xfffffffc00f08947 */ /* 0x008fea000383ffff */
[----:B------:R-:W-:Y:S05]  /*1a910*/  BRA `(.L_x_2662) ;  /* 0xffffffc400807947 */ /* 0x000fea000383ffff */
.L_x_2553:
        /* <DEDUP_REMOVED lines=11> */
.L_x_2664:
[----:B------:R-:W-:Y:S05]  /*1a9d0*/  BSYNC B0 ;  /* 0x0000000000007941 */ /* 0x000fea0003800000 */
.L_x_2663:
[----:B------:R-:W-:Y:S05]  /*1a9e0*/  BRA `(.L_x_2665) ;  /* 0xffffffc400687947 */ /* 0x000fea000383ffff */
.L_x_2556:
[----:B------:R-:W-:Y:S01]  /*1a9f0*/  BSSY B1, `(.L_x_2666) ;  /* 0x0000006000017945 */ /* 0x000fe20003800000 */
[----:B------:R-:W-:-:S07]  /*1aa00*/  IMAD.MOV.U32 R15, RZ, RZ, -0x1 ;  /* 0xffffffffff0f7424 */ /* 0x000fce00078e00ff */
[----:B012---:R-:W-:Y:S05]  /*1aa10*/  WARPSYNC.COLLECTIVE R15, `(.L_x_2667) ;  /* 0x000000000f0c7348 */ /* 0x007fea0003c00000 */
[----:B------:R-:W-:Y:S02]  /*1aa20*/  ELECT P6, UR62, PT ;  /* 0x00000000003e782f */ /* 0x000fe400038c0000 */
[----:B------:R-:W-:Y:S01]  /*1aa30*/  MOV R14, UR62 ;  /* 0x0000003e000e7c02 */ /* 0x000fe20008000f00 */
[----:B012---:R-:W-:Y:S10]  /*1aa40*/  ENDCOLLECTIVE ;  /* 0x000000000000791b */ /* 0x007ff40003800000 */
.L_x_2667:
[----:B------:R-:W-:Y:S05]  /*1aa50*/  BSYNC B1 ;  /* 0x0000000000017941 */ /* 0x000fea0003800000 */
.L_x_2666:
[----:B------:R-:W-:Y:S05]  /*1aa60*/  BRA `(.L_x_2668) ;  /* 0xffffffc400607947 */ /* 0x000fea000383ffff */
.L_x_2558:
[----:B-1----:R1:W3:Y:S02]  /*1aa70*/  SYNCS.PHASECHK.TRANS64.TRYWAIT P1, [R5+URZ+0x38840], R0 ;  /* 0x03884000050075a7 */ /* 0x0022e4000802017f */
[----:B---3--:R-:W-:Y:S05]  /*1aa80*/  @!P1 NANOSLEEP.SYNCS 0x989680 ;  /* 0x009896800000995d */ /* 0x008fea0003900000 */
[----:B------:R-:W3:Y:S02]  /*1aa90*/  @!P1 SYNCS.PHASECHK.TRANS64 P1, [R5+URZ+0x38840], R0 ;  /* 0x03884000050095a7 */ /* 0x000ee4000802007f */
[----:B---3--:R-:W-:Y:S05]  /*1aaa0*/  @!P1 BRA `(.L_x_2558) ;  /* 0xfffffffc00f09947 */ /* 0x008fea000383ffff */
[----:B------:R-:W-:Y:S05]  /*1aab0*/  BRA `(.L_x_2669) ;  /* 0xffffffc400887947 */ /* 0x000fea000383ffff */
.L_x_2560:
[----:B---3--:R3:W4:Y:S02]  /*1aac0*/  SYNCS.PHASECHK.TRANS64.TRYWAIT P1, [R27+URZ+0x38840], R2 ;  /* 0x038840021b0075a7 */ /* 0x008724000802017f */
[----:B----4-:R-:W-:Y:S05]  /*1aad0*/  @!P1 NANOSLEEP.SYNCS 0x989680 ;  /* 0x009896800000995d */ /* 0x010fea0003900000 */
[----:B------:R-:W4:Y:S02]  /*1aae0*/  @!P1 SYNCS.PHASECHK.TRANS64 P1, [R27+URZ+0x38840], R2 ;  /* 0x038840021b0095a7 */ /* 0x000f24000802007f */
[----:B----4-:R-:W-:Y:S05]  /*1aaf0*/  @!P1 BRA `(.L_x_2560) ;  /* 0xfffffffc00f09947 */ /* 0x010fea000383ffff */
[----:B------:R-:W-:Y:S05]  /*1ab00*/  BRA `(.L_x_2670) ;  /* 0xffffffc400947947 */ /* 0x000fea000383ffff */
.L_x_2562:
[----:B----4-:R4:W0:Y:S02]  /*1ab10*/  SYNCS.PHASECHK.TRANS64.TRYWAIT P1, [R5+URZ+0x38860], R0 ;  /* 0x03886000050075a7 */ /* 0x010824000802017f */
[----:B0-----:R-:W-:Y:S05]  /*1ab20*/  @!P1 NANOSLEEP.SYNCS 0x989680 ;  /* 0x009896800000995d */ /* 0x001fea0003900000 */
[----:B------:R-:W0:Y:S02]  /*1ab30*/  @!P1 SYNCS.PHASECHK.TRANS64 P1, [R5+URZ+0x38860], R0 ;  /* 0x03886000050095a7 */ /* 0x000e24000802007f */
[----:B0-----:R-:W-:Y:S05]  /*1ab40*/  @!P1 BRA `(.L_x_2562) ;  /* 0xfffffffc00f09947 */ /* 0x001fea000383ffff */
[----:B------:R-:W-:Y:S05]  /*1ab50*/  BRA `(.L_x_2671) ;  /* 0xffffffc400907947 */ /* 0x000fea000383ffff */
.L_x_2672:
        /* <DEDUP_REMOVED lines=10> */
.L_x_15831:


//--------------------- .text._ZN7cutlass13device_kernelIN5flash11enable_sm90INS1_16FlashAttnFwdSm90INS1_25CollectiveMainloopFwdSm90ILi2EN4cute5tupleIJNS5_1CILi1EEES8_S8_EEENS6_IJNS7_ILi128EEENS7_ILi80EEENS7_ILi256EEEEEELi256ENS_10bfloat16_tEfNS_4arch4Sm90ELb1ELb0ELb0ELb1ELb1ELb1ELb0ELb1ELb1ELb1ELb0ELb0EEENS1_21CollectiveEpilogueFwdINS6_IJSA_SC_SB_EEES9_SE_SG_Li256ELb1ELb1ELb0ELb0EEENS1_36VarlenDynamicPersistentTileSchedulerILi128ELi80ELi256ELi128ELb0ELb1ELb1ELb1ELb1ELb1EEEEEEEEEvNT_6ParamsE --------------------------
	.section	.text._ZN7cutlass13device_kernelIN5flash11enable_sm90INS1_16FlashAttnFwdSm90INS1_25CollectiveMainloopFwdSm90ILi2EN4cute5tupleIJNS5_1CILi1EEES8_S8_EEENS6_IJNS7_ILi128EEENS7_ILi80EEENS7_ILi256EEEEEELi256ENS_10bfloat16_tEfNS_4arch4Sm90ELb1ELb0ELb0ELb1ELb1ELb1ELb0ELb1ELb1ELb1ELb0ELb0EEENS1_21CollectiveEpilogueFwdINS6_IJSA_SC_SB_EEES9_SE_SG_Li256ELb1ELb1ELb0ELb0EEENS1_36VarlenDynamicPersistentTileSchedulerILi128ELi80ELi256ELi128ELb0ELb1ELb1ELb1ELb1ELb1EEEEEEEEEvNT_6ParamsE,"ax",@progbits
	.align	128
.text._ZN7cutlass13device_kernelIN5flash11enable_sm90INS1_16FlashAttnFwdSm90INS1_25CollectiveMainloopFwdSm90ILi2EN4cute5tupleIJNS5_1CILi1EEES8_S8_EEENS6_IJNS7_ILi128EEENS7_ILi80EEENS7_ILi256EEEEEELi256ENS_10bfloat16_tEfNS_4arch4Sm90ELb1ELb0ELb0ELb1ELb1ELb1ELb0ELb1ELb1ELb1ELb0ELb0EEENS1_21CollectiveEpilogueFwdINS6_IJSA_SC_SB_EEES9_SE_SG_Li256ELb1ELb1ELb0ELb0EEENS1_36VarlenDynamicPersistentTileSchedulerILi128ELi80ELi256ELi128ELb0ELb1ELb1ELb1ELb1ELb1EEEEEEEEEvNT_6ParamsE:
        .type           _ZN7cutlass13device_kernelIN5flash11enable_sm90INS1_16FlashAttnFwdSm90INS1_25CollectiveMainloopFwdSm90ILi2EN4cute5tupleIJNS5_1CILi1EEES8_S8_EEENS6_IJNS7_ILi128EEENS7_ILi80EEENS7_ILi256EEEEEELi256ENS_10bfloat16_tEfNS_4arch4Sm90ELb1ELb0ELb0ELb1ELb1ELb1ELb0ELb1ELb1ELb1ELb0ELb0EEENS1_21CollectiveEpilogueFwdINS6_IJSA_SC_SB_EEES9_SE_SG_Li256ELb1ELb1ELb0ELb0EEENS1_36VarlenDynamicPersistentTileSchedulerILi128ELi80ELi256ELi128ELb0ELb1ELb1ELb1ELb1ELb1EEEEEEEEEvNT_6ParamsE,@function
        .size           _ZN7cutlass13device_kernelIN5flash11enable_sm90INS1_16FlashAttnFwdSm90INS1_25CollectiveMainloopFwdSm90ILi2EN4cute5tupleIJNS5_1CILi1EEES8_S8_EEENS6_IJNS7_ILi128EEENS7_ILi80EEENS7_ILi256EEEEEELi256ENS_10bfloat16_tEfNS_4arch4Sm90ELb1ELb0ELb0ELb1ELb1ELb1ELb0ELb1ELb1ELb1ELb0ELb0EEENS1_21CollectiveEpilogueFwdINS6_IJSA_SC_SB_EEES9_SE_SG_Li256ELb1ELb1ELb0ELb0EEENS1_36VarlenDynamicPersistentTileSchedulerILi128ELi80ELi256ELi128ELb0ELb1ELb1ELb1ELb1ELb1EEEEEEEEEvNT_6ParamsE,(.L_x_15832 - _ZN7cutlass13device_kernelIN5flash11enable_sm90INS1_16FlashAttnFwdSm90INS1_25CollectiveMainloopFwdSm90ILi2EN4cute5tupleIJNS5_1CILi1EEES8_S8_EEENS6_IJNS7_ILi128EEENS7_ILi80EEENS7_ILi256EEEEEELi256ENS_10bfloat16_tEfNS_4arch4Sm90ELb1ELb0ELb0ELb1ELb1ELb1ELb0ELb1ELb1ELb1ELb0ELb0EEENS1_21CollectiveEpilogueFwdINS6_IJSA_SC_SB_EEES9_SE_SG_Li256ELb1ELb1ELb0ELb0EEENS1_36VarlenDynamicPersistentTileSchedulerILi128ELi80ELi256ELi128ELb0ELb1ELb1ELb1ELb1ELb1EEEEEEEEEvNT_6ParamsE)
        .other          _ZN7cutlass13device_kernelIN5flash11enable_sm90INS1_16FlashAttnFwdSm90INS1_25CollectiveMainloopFwdSm90ILi2EN4cute5tupleIJNS5_1CILi1EEES8_S8_EEENS6_IJNS7_ILi128EEENS7_ILi80EEENS7_ILi256EEEEEELi256ENS_10bfloat16_tEfNS_4arch4Sm90ELb1ELb0ELb0ELb1ELb1ELb1ELb0ELb1ELb1ELb1ELb0ELb0EEENS1_21CollectiveEpilogueFwdINS6_IJSA_SC_SB_EEES9_SE_SG_Li256ELb1ELb1ELb0ELb0EEENS1_36VarlenDynamicPersistentTileSchedulerILi128ELi80ELi256ELi128ELb0ELb1ELb1ELb1ELb1ELb1EEEEEEEEEvNT_6ParamsE,@"STO_CUDA_ENTRY STV_DEFAULT"
_ZN7cutlass13device_kernelIN5flash11enable_sm90INS1_16FlashAttnFwdSm90INS1_25CollectiveMainloopFwdSm90ILi2EN4cute5tupleIJNS5_1CILi1EEES8_S8_EEENS6_IJNS7_ILi128EEENS7_ILi80EEENS7_ILi256EEEEEELi256ENS_10bfloat16_tEfNS_4arch4Sm90ELb1ELb0ELb0ELb1ELb1ELb1ELb0ELb1ELb1ELb1ELb0ELb0EEENS1_21CollectiveEpilogueFwdINS6_IJSA_SC_SB_EEES9_SE_SG_Li256ELb1ELb1ELb0ELb0EEENS1_36VarlenDynamicPersistentTileSchedulerILi128ELi80ELi256ELi128ELb0ELb1ELb1ELb1ELb1ELb1EEEEEEEEEvNT_6ParamsE:
        /* <DEDUP_REMOVED lines=18> */
.L_x_2674:
[----:B------:R-:W-:Y:S05]  /*0120*/  BSYNC B0 ;  /* 0x0000000000007941 */ /* 0x000fea0003800000 */
.L_x_2673:
        /* <DEDUP_REMOVED lines=41> */
.L_x_2675:
        /* <DEDUP_REMOVED lines=22> */
.L_x_2676:
        /* <DEDUP_REMOVED lines=18> */
.L_x_2677:
        /* <DEDUP_REMOVED lines=22> */
.L_x_2678:
        /* <DEDUP_REMOVED lines=22> */
.L_x_2679:
[----:B------:R-:W-:Y:S01]  /*0900*/  PLOP3.LUT P0, PT, PT, PT, UP0, 0x80, 0x0 ;  /* 0x000000000000781c */ /* 0x000fe20003f0f008 */
[----:B------:R-:W-:Y:S01]  /*0910*/  UMOV UR60, 0x1 ;  /* 0x00000001003c7882 */ /* 0x000fe20000000000 */
[----:B------:R-:W-:Y:S01]  /*0920*/  NOP ;  /* 0x0000000000007918 */ /* 0x000fe20000000000 */
[----:B------:R-:W-:Y:S01]  /*0930*/  USEL UR60, UR60, 0x2, !UP0 ;  /* 0x000000023c3c7887 */ /* 0x000fe2000c000000 */
[----:B------:R-:W-:Y:S01]  /*0940*/  BSSY B9, `(.L_x_2680) ;  /* 0x0002f37000097945 */ /* 0x000fe20003800000 */
[----:B012-4-:R-:W-:Y:S08]  /*0950*/  BAR.SYNC.DEFER_BLOCKING 0x0 ;  /* 0x0000000000007b1d */ /* 0x017ff00000010000 */
[----:B------:R-:W-:Y:S05]  /*0960*/  @!P0 BRA `(.L_x_2681) ;  /* 0x0000027800fc8947 */ /* 0x000fea0003800000 */
.L_x_2682:
        /* <DEDUP_REMOVED lines=23> */
[CC--:B------:R-:W-:Y:S01]  /*0ae0*/  LEA.HI R2, R3.reuse, R0.reuse, RZ, 0x7 ;  /* 0x0000000003027211 */ /* 0x0c0fe200078f38ff */
[----:B------:R-:W-:Y:S01]  /*0af0*/  IMAD.MOV.U32 R219, RZ, RZ, RZ ;  /* 0x000000ffffdb7224 */ /* 0x000fe200078e00ff */
[----:B------:R-:W-:-:S02]  /*0b00*/  LEA.HI R6, R3, R0, RZ, 0x5 ;  /* 0x0000000003067211 */ /* 0x000fc400078f28ff */
[----:B------:R-:W-:Y:S01]  /*0b10*/  LOP3.LUT R5, R2, 0xffffff80, RZ, 0xc0, !PT ;  /* 0xffffff8002057812 */ /* 0x000fe200078ec0ff */
[----:B------:R-:W-:Y:S01]  /*0b20*/  UIADD3 UR4, UR4, 0x14400, URZ ;  /* 0x0001440004047890 */ /* 0x000fe2000fffe03f */
[CC--:B------:R-:W-:Y:S01]  /*0b30*/  LEA.HI R4, R3.reuse, R0.reuse, RZ, 0x4 ;  /* 0x0000000003047211 */ /* 0x0c0fe200078f20ff */
[----:B------:R-:W-:Y:S01]  /*0b40*/  IMAD.SHL.U32 R6, R6, 0x20, RZ ;  /* 0x0000002006067824 */ /* 0x000fe200078e00ff */
[----:B------:R-:W-:Y:S01]  /*0b50*/  LEA.HI R13, R3, R0, RZ, 0x2 ;  /* 0x00000000030d7211 */ /* 0x000fe200078f10ff */
[----:B------:R-:W-:Y:S01]  /*0b60*/  IMAD.IADD R8, R0, 0x1, -R5 ;  /* 0x0000000100087824 */ /* 0x000fe200078e0a05 */
[----:B------:R-:W-:Y:S02]  /*0b70*/  SHF.R.S32.HI R5, RZ, 0x7, R2 ;  /* 0x00000007ff057819 */ /* 0x000fe40000011402 */
[----:B------:R-:W-:Y:S02]  /*0b80*/  LOP3.LUT R7, R4, 0x3fffff0, RZ, 0xc0, !PT ;  /* 0x03fffff004077812 */ /* 0x000fe400078ec0ff */
[----:B------:R-:W-:-:S02]  /*0b90*/  SHF.R.S32.HI R9, RZ, 0x1f, R8 ;  /* 0x0000001fff097819 */ /* 0x000fc40000011408 */
[----:B------:R-:W-:Y:S01]  /*0ba0*/  LEA.HI R2, R2, R5, RZ, 0x1 ;  /* 0x0000000502027211 */ /* 0x000fe200078f08ff */
[----:B------:R-:W-:Y:S01]  /*0bb0*/  IMAD.IADD R7, R0, 0x1, -R7 ;  /* 0x0000000100077824 */ /* 0x000fe200078e0a07 */
[----:B------:R-:W-:Y:S02]  /*0bc0*/  LEA.HI R10, R9, R8, RZ, 0x2 ;  /* 0x00000008090a7211 */ /* 0x000fe400078f10ff */
[----:B------:R-:W-:Y:S02]  /*0bd0*/  LOP3.LUT R2, R2, 0x3fffffe, RZ, 0xc0, !PT ;  /* 0x03fffffe02027812 */ /* 0x000fe400078ec0ff */
[--C-:B------:R-:W-:Y:S02]  /*0be0*/  SHF.R.S32.HI R11, RZ, 0x2, R10.reuse ;  /* 0x00000002ff0b7819 */ /* 0x100fe4000001140a */
[----:B------:R-:W-:Y:S01]  /*0bf0*/  SHF.R.S32.HI R12, RZ, 0x1f, R10 ;  /* 0x0000001fff0c7819 */ /* 0x000fe2000001140a */
[----:B------:R-:W-:Y:S01]  /*0c00*/  IMAD.IADD R2, R5, 0x1, -R2 ;  /* 0x0000000105027824 */ /* 0x000fe200078e0a02 */
[----:B------:R-:W-:-:S02]  /*0c10*/  LOP3.LUT R13, R13, 0xfffffffc, RZ, 0xc0, !PT ;  /* 0xfffffffc0d0d7812 */ /* 0x000fc400078ec0ff */
[----:B------:R-:W-:Y:S02]  /*0c20*/  LEA.HI R12, R12, R11, RZ, 0x3 ;  /* 0x0000000b0c0c7211 */ /* 0x000fe400078f18ff */
[----:B------:R-:W-:Y:S01]  /*0c30*/  SHF.R.S32.HI R5, RZ, 0x4, R4 ;  /* 0x00000004ff057819 */ /* 0x000fe20000011404 */
[----:B------:R-:W-:Y:S01]  /*0c40*/  IMAD.IADD R13, R0, 0x1, -R13 ;  /* 0x00000001000d7824 */ /* 0x000fe200078e0a0d */
[----:B------:R-:W-:Y:S02]  /*0c50*/  LOP3.LUT R12, R12, 0xfffffff8, RZ, 0xc0, !PT ;  /* 0xfffffff80c0c7812 */ /* 0x000fe400078ec0ff */
[----:B------:R-:W-:Y:S02]  /*0c60*/  LEA.HI R9, R9, R8, RZ, 0x5 ;  /* 0x0000000809097211 */ /* 0x000fe400078f28ff */
[----:B------:R-:W-:Y:S01]  /*0c70*/  LOP3.LUT R6, R6, 0xfffffc00, RZ, 0xc0, !PT ;  /* 0xfffffc0006067812 */ /* 0x000fe200078ec0ff */
[----:B------:R-:W-:Y:S01]  /*0c80*/  IMAD.IADD R12, R11, 0x1, -R12 ;  /* 0x000000010b0c7824 */ /* 0x000fe200078e0a0c */
[----:B------:R-:W-:-:S02]  /*0c90*/  LEA.HI R4, R4, R5, RZ, 0x1 ;  /* 0x0000000504047211 */ /* 0x000fc400078f08ff */
[----:B------:R-:W-:Y:S01]  /*0ca0*/  SHF.R.S32.HI R9, RZ, 0x5, R9 ;  /* 0x00000005ff097819 */ /* 0x000fe20000011409 */
[----:B------:R-:W-:Y:S01]  /*0cb0*/  IMAD R7, R7, 0x40, R6 ;  /* 0x0000004007077824 */ /* 0x000fe200078e0206 */
[----:B------:R-:W-:Y:S02]  /*0cc0*/  LEA.HI R6, R13, R13, RZ, 0x1 ;  /* 0x0000000d0d067211 */ /* 0x000fe400078f08ff */
[----:B------:R-:W-:Y:S01]  /*0cd0*/  LOP3.LUT R4, R4, 0x1ffffffe, RZ, 0xc0, !PT ;  /* 0x1ffffffe04047812 */ /* 0x000fe200078ec0ff */
[----:B------:R-:W-:Y:S01]  /*0ce0*/  IMAD R9, R9, 0x10, R12 ;  /* 0x0000001009097824 */ /* 0x000fe200078e020c */
[-C--:B------:R-:W-:Y:S02]  /*0cf0*/  LEA.HI R220, R3, R0.reuse, RZ, 0x3 ;  /* 0x0000000003dc7211 */ /* 0x080fe400078f18ff */
[----:B------:R-:W-:Y:S01]  /*0d00*/  LOP3.LUT R6, R6, 0x1ffffffe, RZ, 0xc0, !PT ;  /* 0x1ffffffe06067812 */ /* 0x000fe200078ec0ff */
[----:B------:R-:W-:Y:S01]  /*0d10*/  IMAD.IADD R4, R5, 0x1, -R4 ;  /* 0x0000000105047824 */ /* 0x000fe200078e0a04 */
[----:B------:R-:W-:Y:S01]  /*0d20*/  LOP3.LUT R5, R220, 0xfffffff8, RZ, 0xc0, !PT ;  /* 0xfffffff8dc057812 */ /* 0x000fe200078ec0ff */
[----:B------:R-:W-:Y:S01]  /*0d30*/  IMAD R2, R2, 0x40, R9 ;  /* 0x0000004002027824 */ /* 0x000fe200078e0209 */
[----:B------:R-:W-:Y:S01]  /*0d40*/  LOP3.LUT R9, R10, 0x7ffffffc, RZ, 0xc0, !PT ;  /* 0x7ffffffc0a097812 */ /* 0x000fe200078ec0ff */
[----:B------:R-:W-:Y:S01]  /*0d50*/  IMAD.IADD R13, R13, 0x1, -R6 ;  /* 0x000000010d0d7824 */ /* 0x000fe200078e0a06 */
[----:B------:R-:W-:Y:S01]  /*0d60*/  LEA.HI R3, R3, R0, RZ, 0x6 ;  /* 0x0000000003037211 */ /* 0x000fe200078f30ff */
[----:B------:R-:W-:Y:S01]  /*0d70*/  IMAD R6, R4, 0x8, R7 ;  /* 0x0000000804067824 */ /* 0x000fe200078e0207 */
[----:B------:R-:W-:Y:S01]  /*0d80*/  SHF.R.S32.HI R220, RZ, 0x3, R220 ;  /* 0x00000003ffdc7819 */ /* 0x000fe200000114dc */
[----:B------:R-:W-:-:S02]  /*0d90*/  IMAD.IADD R5, R0, 0x1, -R5 ;  /* 0x0000000100057824 */ /* 0x000fc400078e0a05 */
[----:B------:R-:W-:Y:S01]  /*0da0*/  IMAD.IADD R4, R8, 0x1, -R9 ;  /* 0x0000000108047824 */ /* 0x000fe200078e0a09 */
[----:B------:R-:W-:Y:S01]  /*0db0*/  STL [R1+0x8c], R6 ;  /* 0x00008c0601007387 */ /* 0x000fe20000100800 */
[----:B------:R-:W-:Y:S02]  /*0dc0*/  IMAD R0, R13, 0x8, R2 ;  /* 0x000000080d007824 */ /* 0x000fe400078e0202 */
[----:B------:R-:W-:Y:S01]  /*0dd0*/  IMAD.SHL.U32 R3, R3, 0x8, RZ ;  /* 0x0000000803037824 */ /* 0x000fe200078e00ff */
[----:B------:R0:W-:Y:S01]  /*0de0*/  STL [R1+0x74], R4 ;  /* 0x0000740401007387 */ /* 0x0001e20000100800 */
[----:B------:R-:W-:Y:S02]  /*0df0*/  IMAD.SHL.U32 R214, R5, 0x4, RZ ;  /* 0x0000000405d67824 */ /* 0x000fe400078e00ff */
[----:B------:R-:W-:Y:S01]  /*0e00*/  IMAD.U32 R2, RZ, RZ, UR4 ;  /* 0x00000004ff027e24 */ /* 0x000fe2000f8e00ff */
[----:B------:R1:W-:Y:S01]  /*0e10*/  STL [R1+0x78], R0 ;  /* 0x0000780001007387 */ /* 0x0003e20000100800 */
[----:B------:R-:W-:Y:S01]  /*0e20*/  LOP3.LUT R3, R3, 0xfffffe00, RZ, 0xc0, !PT ;  /* 0xfffffe0003037812 */ /* 0x000fe200078ec0ff */
[----:B------:R-:W-:-:S02]  /*0e30*/  IMAD.SHL.U32 R229, R220, 0x40, RZ ;  /* 0x00000040dce57824 */ /* 0x000fc400078e00ff */
[----:B------:R-:W-:Y:S01]  /*0e40*/  VIADD R221, R214, 0x40 ;  /* 0x00000040d6dd7836 */ /* 0x000fe20000000000 */
[----:B------:R-:W-:Y:S01]  /*0e50*/  STL [R1+0x88], RZ ;  /* 0x000088ff01007387 */ /* 0x000fe20000100800 */
[----:B0-----:R-:W-:Y:S01]  /*0e60*/  VIADD R4, R220, 0x40 ;  /* 0x00000040dc047836 */ /* 0x001fe20000000000 */
[----:B------:R-:W-:Y:S01]  /*0e70*/  LOP3.LUT R229, R229, 0x1c0, RZ, 0xc0, !PT ;  /* 0x000001c0e5e57812 */ /* 0x000fe200078ec0ff */
[----:B------:R-:W-:Y:S01]  /*0e80*/  IMAD.IADD R213, R214, 0x1, R221 ;  /* 0x00000001d6d57824 */ /* 0x000fe200078e02dd */
[----:B------:R-:W-:Y:S01]  /*0e90*/  STL [R1+0x58], R3 ;  /* 0x0000580301007387 */ /* 0x000fe20000100800 */
[----:B-1----:R-:W-:Y:S02]  /*0ea0*/  IMAD.U32 R0, RZ, RZ, UR5 ;  /* 0x00000005ff007e24 */ /* 0x002fe4000f8e00ff */
[----:B------:R-:W-:Y:S01]  /*0eb0*/  VIADD R0, R220, 0x20 ;  /* 0x00000020dc007836 */ /* 0x000fe20000000000 */
[----:B------:R0:W-:Y:S01]  /*0ec0*/  STL [R1+0x84], R2 ;  /* 0x0000840201007387 */ /* 0x0001e20000100800 */
[----:B------:R-:W-:-:S02]  /*0ed0*/  IMAD.SHL.U32 R16, R5, 0x8, RZ ;  /* 0x0000000805107824 */ /* 0x000fc400078e00ff */
[----:B------:R-:W-:Y:S01]  /*0ee0*/  VIADD R222, R214, 0x20 ;  /* 0x00000020d6de7836 */ /* 0x000fe20000000000 */
[----:B------:R-:W-:Y:S01]  /*0ef0*/  SHF.R.S32.HI R7, RZ, 0x1f, R0 ;  /* 0x0000001fff077819 */ /* 0x000fe20000011400 */
[C---:B------:R-:W-:Y:S01]  /*0f00*/  VIADD R18, R16.reuse, 0x80 ;  /* 0x0000008010127836 */ /* 0x040fe20000000000 */
[----:B------:R-:W-:Y:S01]  /*0f10*/  SHF.R.S32.HI R17, RZ, 0x1f, R16 ;  /* 0x0000001fff117819 */ /* 0x000fe20000011410 */
[----:B------:R-:W-:Y:S01]  /*0f20*/  VIADD R19, R16, 0xc0 ;  /* 0x000000c010137836 */ /* 0x000fe20000000000 */
[----:B------:R-:W-:Y:S01]  /*0f30*/  LEA.HI R7, R7, R0, RZ, 0x3 ;  /* 0x0000000007077211 */ /* 0x000fe200078f18ff */
[----:B------:R-:W-:Y:S01]  /*0f40*/  IMAD.SHL.U32 R0, R0, 0x40, RZ ;  /* 0x0000004000007824 */ /* 0x000fe200078e00ff */
[----:B0-----:R-:W-:Y:S01]  /*0f50*/  SHF.R.S32.HI R2, RZ, 0x1f, R4 ;  /* 0x0000001fff027819 */ /* 0x001fe20000011404 */
[----:B------:R-:W-:Y:S01]  /*0f60*/  VIADD R224, R214, 0x60 ;  /* 0x00000060d6e07836 */ /* 0x000fe20000000000 */
[----:B------:R-:W-:Y:S01]  /*0f70*/  SHF.R.S32.HI R218, RZ, 0x1f, R18 ;  /* 0x0000001fffda7819 */ /* 0x000fe20000011412 */
[----:B------:R-:W-:Y:S01]  /*0f80*/  IMAD.SHL.U32 R7, R7, 0x40, RZ ;  /* 0x0000004007077824 */ /* 0x000fe200078e00ff */
[----:B------:R-:W-:-:S02]  /*0f90*/  LOP3.LUT R3, R0, 0x1c0, RZ, 0xc0, !PT ;  /* 0x000001c000037812 */ /* 0x000fc400078ec0ff */
[----:B------:R-:W-:Y:S02]  /*0fa0*/  LEA.HI R2, R2, R4, RZ, 0x3 ;  /* 0x0000000402027211 */ /* 0x000fe400078f18ff */
[----:B------:R-:W-:Y:S02]  /*0fb0*/  SHF.R.U32.HI R0, RZ, 0x3, R229 ;  /* 0x00000003ff007819 */ /* 0x000fe400000116e5 */
[----:B------:R-:W-:Y:S01]  /*0fc0*/  SHF.R.S32.HI R0, RZ, 0x1f, R213 ;  /* 0x0000001fff007819 */ /* 0x000fe200000114d5 */
[----:B------:R-:W-:Y:S01]  /*0fd0*/  IMAD.SHL.U32 R2, R2, 0x40, RZ ;  /* 0x0000004002027824 */ /* 0x000fe200078e00ff */
[----:B------:R-:W-:Y:S02]  /*0fe0*/  SHF.R.U32.HI R4, RZ, 0x3, R3 ;  /* 0x00000003ff047819 */ /* 0x000fe40000011603 */
[----:B------:R-:W-:Y:S02]  /*0ff0*/  LEA.HI R0, R0, R213, RZ, 0x3 ;  /* 0x000000d500007211 */ /* 0x000fe400078f18ff */
[----:B------:R-:W-:-:S02]  /*1000*/  LOP3.LUT R3, R7, 0xfffffe00, RZ, 0xc0, !PT ;  /* 0xfffffe0007037812 */ /* 0x000fc400078ec0ff */
[----:B------:R-:W-:Y:S02]  /*1010*/  LOP3.LUT R23, R0, 0xfffffff8, RZ, 0xc0, !PT ;  /* 0xfffffff800177812 */ /* 0x000fe400078ec0ff */
[----:B------:R-:W-:Y:S01]  /*1020*/  LOP3.LUT R0, R2, 0xfffffe00, RZ, 0xc0, !PT ;  /* 0xfffffe0002007812 */ /* 0x000fe200078ec0ff */
[----:B------:R0:W-:Y:S01]  /*1030*/  STL [R1+0x64], R3 ;  /* 0x0000640301007387 */ /* 0x0001e20000100800 */
[----:B------:R-:W-:Y:S02]  /*1040*/  SHF.R.S32.HI R217, RZ, 0x1f, R19 ;  /* 0x0000001fffd97819 */ /* 0x000fe40000011413 */
[----:B------:R-:W-:Y:S01]  /*1050*/  SHF.R.S32.HI R216, RZ, 0x1f, R23 ;  /* 0x0000001fffd87819 */ /* 0x000fe20000011417 */
[----:B------:R0:W-:Y:S06]  /*1060*/  STL [R1+0x60], R0 ;  /* 0x0000600001007387 */ /* 0x0001ec0000100800 */
.L_x_2954:
[----:B0--34-:R-:W0:Y:S01]  /*1070*/  LDC.64 R2, c[0x0][0xc88] ;  /* 0x00032200ff027b82 */ /* 0x019e220000000a00 */
        /* <DEDUP_REMOVED lines=14> */
[C---:B------:R-:W-:Y:S02]  /*1160*/  IMAD.SHL.U32 R26, R8.reuse, 0x4, RZ ;  /* 0x00000004081a7824 */ /* 0x040fe400078e00ff */
[C---:B------:R-:W-:Y:S01]  /*1170*/  @P2 LEA R2, P3, R8.reuse, UR4, 0x2 ;  /* 0x0000000408022c11 */ /* 0x040fe2000f8610ff */
[----:B------:R0:W-:Y:S01]  /*1180*/  STL [R1+0x7c], R8 ;  /* 0x00007c0801007387 */ /* 0x0001e20000100800 */
[C-C-:B------:R-:W-:Y:S02]  /*1190*/  SHF.L.U64.HI R27, R8.reuse, 0x2, R0.reuse ;  /* 0x00000002081b7819 */ /* 0x140fe40000010200 */
[----:B------:R-:W-:Y:S01]  /*11a0*/  @P2 LEA.HI.X R3, R8, UR5, R0, 0x2, P3 ;  /* 0x0000000508032c11 */ /* 0x000fe200098f1400 */
[----:B------:R-:W-:Y:S01]  /*11b0*/  IMAD.MOV.U32 R0, RZ, RZ, RZ ;  /* 0x000000ffff007224 */ /* 0x000fe200078e00ff */
[----:B------:R-:W-:Y:S01]  /*11c0*/  ULDC UR4, c[0x0][0x288] ;  /* 0x0000a20000047ab9 */ /* 0x000fe20000000800 */
[----:B------:R-:W-:-:S04]  /*11d0*/  IADD3 R6, P4, R26, UR6, RZ ;  /* 0x000000061a067c10 */ /* 0x000fc8000ff9e0ff */
[----:B------:R0:W5:Y:S01]  /*11e0*/  @P2 LDG.E R0, desc[UR10][R2.64] ;  /* 0x0000000a02002981 */ /* 0x000162000c1e1900 */
[----:B------:R-:W-:Y:S01]  /*11f0*/  @P1 IADD3 R4, P2, R26, UR8, RZ ;  /* 0x000000081a041c10 */ /* 0x000fe2000ff5e0ff */
[----:B------:R-:W-:Y:S01]  /*1200*/  IMAD.U32 R9, RZ, RZ, UR4 ;  /* 0x00000004ff097e24 */ /* 0x000fe2000f8e00ff */
[----:B------:R-:W-:Y:S01]  /*1210*/  ULDC.64 UR4, c[0x0][0x418] ;  /* 0x0001060000047ab9 */ /* 0x000fe20000000a00 */
[C---:B------:R-:W-:Y:S02]  /*1220*/  IADD3.X R7, R27.reuse, UR7, RZ, P4, !PT ;  /* 0x000000071b077c10 */ /* 0x040fe4000a7fe4ff */
[----:B------:R-:W-:Y:S01]  /*1230*/  @P1 IADD3.X R5, R27, UR9, RZ, P2, !PT ;  /* 0x000000091b051c10 */ /* 0x000fe200097fe4ff */
[----:B------:R-:W-:Y:S01]  /*1240*/  UISETP.NE.U32.AND UP0, UPT, UR4, URZ, UPT ;  /* 0x0000003f0400728c */ /* 0x000fe2000bf05070 */
[----:B------:R-:W-:Y:S02]  /*1250*/  ULDC.64 UR6, c[0x0][0xa20] ;  /* 0x0002880000067ab9 */ /* 0x000fe40000000a00 */
[----:B------:R-:W-:Y:S01]  /*1260*/  ULDC UR4, c[0x0][0x424] ;  /* 0x0001090000047ab9 */ /* 0x000fe20000000800 */
[----:B------:R-:W2:Y:S01]  /*1270*/  @P1 LDG.E R9, desc[UR10][R4.64] ;  /* 0x0000000a04091981 */ /* 0x000ea2000c1e1900 */
[----:B------:R-:W-:Y:S01]  /*1280*/  UISETP.NE.AND.EX UP0, UPT, UR5, URZ, UPT, UP0 ;  /* 0x0000003f0500728c */ /* 0x000fe2000bf05300 */
[----:B------:R-:W-:-:S02]  /*1290*/  ISETP.NE.U32.AND P2, PT, RZ, UR6, PT ;  /* 0x00000006ff007c0c */ /* 0x000fc4000bf45070 */
[----:B------:R-:W-:Y:S01]  /*12a0*/  ULDC UR5, c[0x0][0x2f0] ;  /* 0x0000bc0000057ab9 */ /* 0x000fe20000000800 */
[----:B------:R-:W-:Y:S01]  /*12b0*/  USEL UR4, UR4, 0x1, UP0 ;  /* 0x0000000104047887 */ /* 0x000fe20008000000 */
[----:B------:R0:W5:Y:S01]  /*12c0*/  @P0 LDG.E R118, desc[UR10][R6.64] ;  /* 0x0000000a06760981 */ /* 0x000162000c1e1900 */
[----:B------:R-:W-:Y:S02]  /*12d0*/  ISETP.NE.AND.EX P2, PT, RZ, UR7, PT, P2 ;  /* 0x00000007ff007c0c */ /* 0x000fe4000bf45320 */
[----:B------:R-:W-:-:S03]  /*12e0*/  UIMAD UR4, UR4, UR5, URZ ;  /* 0x00000005040472a4 */ /* 0x000fc6000f8e023f */
[----:B------:R-:W-:Y:S01]  /*12f0*/  ULDC UR5, c[0x0][0x348] ;  /* 0x0000d20000057ab9 */ /* 0x000fe20000000800 */
[----:B------:R-:W-:Y:S01]  /*1300*/  IMAD.MOV.U32 R91, RZ, RZ, R8 ;  /* 0x000000ffff5b7224 */ /* 0x000fe200078e0008 */
[----:B--2---:R0:W-:Y:S04]  /*1310*/  STL [R1+0x6c], R9 ;  /* 0x00006c0901007387 */ /* 0x0041e80000100800 */
[----:B------:R0:W-:Y:S01]  /*1320*/  STL [R1+0x80], R30 ;  /* 0x0000801e01007387 */ /* 0x0001e20000100800 */
[----:B------:R-:W-:Y:S01]  /*1330*/  IMAD.MOV.U32 R10, RZ, RZ, R9 ;  /* 0x000000ffff0a7224 */ /* 0x000fe200078e0009 */
[----:B-1----:R-:W-:Y:S06]  /*1340*/  @P1 BRA `(.L_x_2684) ;  /* 0x00000000002c1947 */ /* 0x002fec0003800000 */
        /* <DEDUP_REMOVED lines=9> */
[----:B--2---:R-:W-:-:S05]  /*13e0*/  IMAD.IADD R10, R5, 0x1, -R4 ;  /* 0x00000001050a7824 */ /* 0x004fca00078e0a04 */
[----:B------:R1:W-:Y:S02]  /*13f0*/  STL [R1+0x6c], R10 ;  /* 0x00006c0a01007387 */ /* 0x0003e40000100800 */
.L_x_2684:
[----:B0-----:R-:W-:Y:S02]  /*1400*/  IMAD.U32 R2, RZ, RZ, UR5 ;  /* 0x00000005ff027e24 */ /* 0x001fe4000f8e00ff */
[----:B------:R-:W-:Y:S01]  /*1410*/  IMAD.U32 R25, RZ, RZ, UR4 ;  /* 0x00000004ff197e24 */ /* 0x000fe2000f8e00ff */
[----:B------:R-:W-:Y:S06]  /*1420*/  @!P2 BRA `(.L_x_2685) ;  /* 0x000000000014a947 */ /* 0x000fec0003800000 */
[----:B------:R-:W-:Y:S01]  /*1430*/  IADD3 R4, P0, R26, UR6, RZ ;  /* 0x000000061a047c10 */ /* 0x000fe2000ff1e0ff */
[----:B------:R-:W-:-:S03]  /*1440*/  ULDC.64 UR4, c[0x0][0x208] ;  /* 0x0000820000047ab9 */ /* 0x000fc60000000a00 */
[----:B------:R-:W-:-:S05]  /*1450*/  IADD3.X R5, R27, UR7, RZ, P0, !PT ;  /* 0x000000071b057c10 */ /* 0x000fca00087fe4ff */
[----:B------:R0:W5:Y:S01]  /*1460*/  LDG.E R25, desc[UR4][R4.64] ;  /* 0x0000000404197981 */ /* 0x000162000c1e1900 */
[----:B------:R-:W-:Y:S05]  /*1470*/  BRA `(.L_x_2686) ;  /* 0x0000000000147947 */ /* 0x000fea0003800000 */
.L_x_2685:
[----:B------:R-:W-:Y:S05]  /*1480*/  @!P0 BRA `(.L_x_2686) ;  /* 0x0000000000108947 */ /* 0x000fea0003800000 */
[----:B------:R-:W-:Y:S02]  /*1490*/  ULDC.64 UR4, c[0x0][0x208] ;  /* 0x0000820000047ab9 */ /* 0x000fe40000000a00 */
[----:B------:R-:W2:Y:S04]  /*14a0*/  LDG.E R4, desc[UR4][R6.64] ;  /* 0x0000000406047981 */ /* 0x000ea8000c1e1900 */
[----:B------:R-:W2:Y:S02]  /*14b0*/  LDG.E R25, desc[UR4][R6.64+0x4] ;  /* 0x0000040406197981 */ /* 0x000ea4000c1e1900 */
[----:B--2---:R-:W-:-:S07]  /*14c0*/  IMAD.IADD R25, R25, 0x1, -R4 ;  /* 0x0000000119197824 */ /* 0x004fce00078e0a04 */
.L_x_2686:
[----:B------:R-:W-:Y:S01]  /*14d0*/  ULDC.64 UR4, c[0x0][0xa10] ;  /* 0x0002840000047ab9 */ /* 0x000fe20000000a00 */
[----:B------:R-:W-:Y:S01]  /*14e0*/  ULDC.64 UR6, c[0x0][0x208] ;  /* 0x0000820000067ab9 */ /* 0x000fe20000000a00 */
[----:B------:R-:W-:Y:S01]  /*14f0*/  ISETP.NE.U32.AND P0, PT, RZ, UR4, PT ;  /* 0x00000004ff007c0c */ /* 0x000fe2000bf05070 */
[----:B------:R-:W2:Y:S03]  /*1500*/  LDC R9, c[0x0][0x448] ;  /* 0x00011200ff097b82 */ /* 0x000ea60000000800 */
[----:B------:R-:W-:Y:S01]  /*1510*/  ISETP.NE.AND.EX P0, PT, RZ, UR5, PT, P0 ;  /* 0x00000005ff007c0c */ /* 0x000fe2000bf05300 */
[----:B------:R-:W-:-:S12]  /*1520*/  ULDC.64 UR4, c[0x0][0xa30] ;  /* 0x00028c0000047ab9 */ /* 0x000fd80000000a00 */
[----:B0-----:R-:W0:Y:S02]  /*1530*/  @P0 LDC.64 R4, c[0x0][0xa10] ;  /* 0x00028400ff040b82 */ /* 0x001e240000000a00 */
[----:B0-----:R-:W-:-:S05]  /*1540*/  @P0 IMAD.WIDE R4, R91, 0x4, R4 ;  /* 0x000000045b040825 */ /* 0x001fca00078e0204 */
[----:B------:R-:W3:Y:S04]  /*1550*/  @P0 LDG.E R3, desc[UR6][R4.64] ;  /* 0x0000000604030981 */ /* 0x000ee8000c1e1900 */
[----:B------:R0:W3:Y:S01]  /*1560*/  @P0 LDG.E R8, desc[UR6][R4.64+0x4] ;  /* 0x0000040604080981 */ /* 0x0000e2000c1e1900 */
[----:B------:R-:W-:Y:S01]  /*1570*/  ISETP.NE.U32.AND P1, PT, RZ, UR4, PT ;  /* 0x00000004ff007c0c */ /* 0x000fe2000bf25070 */
[----:B-----5:R-:W-:-:S03]  /*1580*/  IMAD.MOV.U32 R135, RZ, RZ, R25 ;  /* 0x000000ffff877224 */ /* 0x020fc600078e0019 */
[----:B------:R-:W-:-:S13]  /*1590*/  ISETP.NE.AND.EX P1, PT, RZ, UR5, PT, P1 ;  /* 0x00000005ff007c0c */ /* 0x000fda000bf25310 */
[----:B------:R-:W-:-:S04]  /*15a0*/  @P1 IADD3 R6, P2, R26, UR4, RZ ;  /* 0x000000041a061c10 */ /* 0x000fc8000ff5e0ff */
[----:B------:R-:W-:-:S05]  /*15b0*/  @P1 IADD3.X R7, R27, UR5, RZ, P2, !PT ;  /* 0x000000051b071c10 */ /* 0x000fca00097fe4ff */
[----:B------:R4:W5:Y:S01]  /*15c0*/  @P1 LDG.E R135, desc[UR6][R6.64] ;  /* 0x0000000606871981 */ /* 0x000962000c1e1900 */
[----:B--2---:R-:W-:Y:S01]  /*15d0*/  ISETP.NE.AND P1, PT, R9, 0x1, PT ;  /* 0x000000010900780c */ /* 0x004fe20003f25270 */
[----:B------:R-:W-:-:S04]  /*15e0*/  IMAD.SHL.U32 R11, R29, 0x80, RZ ;  /* 0x000000801d0b7824 */ /* 0x000fc800078e00ff */
[----:B0-----:R-:W-:Y:S01]  /*15f0*/  VIADD R4, R11, 0x7f ;  /* 0x0000007f0b047836 */ /* 0x001fe20000000000 */
[----:B------:R0:W-:Y:S07]  /*1600*/  STL [R1+0x68], R11 ;  /* 0x0000680b01007387 */ /* 0x0001ee0000100800 */
[----:B------:R-:W2:Y:S08]  /*1610*/  @P1 LDC R9, c[0x0][0x44c] ;  /* 0x00011300ff091b82 */ /* 0x000eb00000000800 */
[----:B------:R-:W1:Y:S01]  /*1620*/  @P1 LDC R5, c[0x0][0x450] ;  /* 0x00011400ff051b82 */ /* 0x000e620000000800 */
[----:B---3--:R-:W-:-:S02]  /*1630*/  @P0 IMAD.IADD R2, R8, 0x1, -R3 ;  /* 0x0000000108020824 */ /* 0x008fc400078e0a03 */
[----:B------:R-:W-:Y:S02]  /*1640*/  IMAD.IADD R8, R25, 0x1, -R0 ;  /* 0x0000000119087824 */ /* 0x000fe400078e0a00 */
[----:B--2---:R-:W-:-:S04]  /*1650*/  @P1 IMAD.HI.U32 R0, R4, R9, RZ ;  /* 0x0000000904001227 */ /* 0x004fc800078e00ff */
[----:B----4-:R-:W-:Y:S01]  /*1660*/  IMAD.IADD R6, R8, 0x1, R2 ;  /* 0x0000000108067824 */ /* 0x010fe200078e0202 */
[----:B-1----:R-:W-:Y:S01]  /*1670*/  @P1 SHF.R.U32.HI R4, RZ, R5, R0 ;  /* 0x00000005ff041219 */ /* 0x002fe20000011600 */
[----:B------:R-:W-:Y:S02]  /*1680*/  IMAD.MOV R116, RZ, RZ, -R8 ;  /* 0x000000ffff747224 */ /* 0x000fe400078e0a08 */
[C---:B------:R-:W-:Y:S01]  /*1690*/  VIADD R0, R6.reuse, 0x4f ;  /* 0x0000004f06007836 */ /* 0x040fe20000000000 */
[----:B------:R-:W-:Y:S01]  /*16a0*/  IADD3 R139, R6, 0x50, -R10 ;  /* 0x00000050068b7810 */ /* 0x000fe20007ffe80a */
[----:B------:R0:W-:Y:S01]  /*16b0*/  STL [R1+0x70], R6 ;  /* 0x0000700601007387 */ /* 0x0001e20000100800 */
[----:B------:R-:W-:Y:S01]  /*16c0*/  VIMNMX R116, RZ, R116, !PT ;  /* 0x00000074ff747248 */ /* 0x000fe20007fe0100 */
[----:B------:R-:W-:-:S04]  /*16d0*/  IMAD.HI R0, R0, 0x66666667, RZ ;  /* 0x6666666700007827 */ /* 0x000fc800078e02ff */
[----:B------:R-:W-:Y:S01]  /*16e0*/  IMAD.IADD R4, R139, 0x1, R4 ;  /* 0x000000018b047824 */ /* 0x000fe200078e0204 */
[----:B------:R-:W-:-:S03]  /*16f0*/  SHF.R.U32.HI R3, RZ, 0x1f, R0 ;  /* 0x0000001fff037819 */ /* 0x000fc60000011600 */
[----:B------:R-:W-:Y:S01]  /*1700*/  IMAD.HI R4, R4, 0x66666667, RZ ;  /* 0x6666666704047827 */ /* 0x000fe200078e02ff */
[----:B------:R-:W-:-:S04]  /*1710*/  LEA.HI.SX32 R140, R0, R3, 0x1b ;  /* 0x00000003008c7211 */ /* 0x000fc800078fdaff */
[----:B------:R-:W-:-:S04]  /*1720*/  SHF.R.U32.HI R5, RZ, 0x1f, R4 ;  /* 0x0000001fff057819 */ /* 0x000fc80000011604 */
[----:B------:R-:W-:-:S04]  /*1730*/  LEA.HI.SX32 R5, R4, R5, 0x1b ;  /* 0x0000000504057211 */ /* 0x000fc800078fdaff */
[----:B------:R-:W-:-:S05]  /*1740*/  VIMNMX R5, R140, R5, PT ;  /* 0x000000058c057248 */ /* 0x000fca0003fe0100 */
        /* <DEDUP_REMOVED lines=33> */
.L_x_2689:
[----:B------:R-:W-:Y:S05]  /*1960*/  BSYNC B6 ;  /* 0x0000000000067941 */ /* 0x000fea0003800000 */
.L_x_2688:
        /* <DEDUP_REMOVED lines=20> */
.L_x_2691:
[----:B------:R-:W-:Y:S05]  /*1ab0*/  BSYNC B6 ;  /* 0x0000000000067941 */ /* 0x000fea0003800000 */
.L_x_2690:
[----:B------:R-:W2:Y:S01]  /*1ac0*/  LDL R29, [R1+0x64] ;  /* 0x00006400011d7983 */ /* 0x000ea20000100800 */
[----:B------:R-:W-:-:S03]  /*1ad0*/  ULDC.64 UR4, c[0x0][0x9f8] ;  /* 0x00027e0000047ab9 */ /* 0x000fc60000000a00 */
[----:B------:R-:W3:Y:S01]  /*1ae0*/  LDL R31, [R1+0x58] ;  /* 0x00005800011f7983 */ /* 0x000ee20000100800 */
[----:B------:R-:W-:-:S03]  /*1af0*/  ISETP.NE.U32.AND P0, PT, RZ, UR4, PT ;  /* 0x00000004ff007c0c */ /* 0x000fc6000bf05070 */
[----:B------:R-:W4:Y:S01]  /*1b00*/  LDL R20, [R1+0x60] ;  /* 0x0000600001147983 */ /* 0x000f220000100800 */
[----:B------:R-:W-:Y:S01]  /*1b10*/  ISETP.NE.AND.EX P0, PT, RZ, UR5, PT, P0 ;  /* 0x00000005ff007c0c */ /* 0x000fe2000bf05300 */
[----:B------:R-:W-:Y:S01]  /*1b20*/  ULDC.64 UR6, c[0x0][0x208] ;  /* 0x0000820000067ab9 */ /* 0x000fe20000000a00 */
[----:B------:R-:W0:Y:S01]  /*1b30*/  LDC R115, c[0x0][0x3f4] ;  /* 0x0000fd00ff737b82 */ /* 0x000e220000000800 */
[----:B------:R-:W1:Y:S07]  /*1b40*/  S2R R0, SR_TID.X ;  /* 0x0000000000007919 */ /* 0x000e6e0000002100 */
[----:B------:R-:W0:Y:S03]  /*1b50*/  LDC.64 R92, c[0x0][0x408] ;  /* 0x00010200ff5c7b82 */ /* 0x000e260000000a00 */
[----:B------:R-:W-:Y:S01]  /*1b60*/  @P0 IADD3 R4, P1, R26, UR4, RZ ;  /* 0x000000041a040c10 */ /* 0x000fe2000ff3e0ff */
[----:B------:R-:W-:-:S03]  /*1b70*/  ULDC UR4, c[0x0][0x2f4] ;  /* 0x0000bd0000047ab9 */ /* 0x000fc60000000800 */
[----:B------:R-:W-:Y:S01]  /*1b80*/  @P0 IADD3.X R5, R27, UR5, RZ, P1, !PT ;  /* 0x000000051b050c10 */ /* 0x000fe20008ffe4ff */
[----:B------:R-:W0:Y:S04]  /*1b90*/  LDC.64 R98, c[0x0][0x3f8] ;  /* 0x0000fe00ff627b82 */ /* 0x000e280000000a00 */
[----:B------:R0:W4:Y:S01]  /*1ba0*/  @P0 LDG.E R91, desc[UR6][R4.64] ;  /* 0x00000006045b0981 */ /* 0x000122000c1e1900 */
[----:B------:R-:W-:Y:S02]  /*1bb0*/  ISETP.GE.AND P1, PT, R213, UR4, PT ;  /* 0x00000004d5007c0c */ /* 0x000fe4000bf26270 */
[----:B------:R-:W-:Y:S02]  /*1bc0*/  ISETP.GE.AND P0, PT, R16, UR4, PT ;  /* 0x0000000410007c0c */ /* 0x000fe4000bf06270 */
[----:B------:R-:W-:-:S05]  /*1bd0*/  SEL R3, RZ, 0xffffffff, P1 ;  /* 0xffffffffff037807 */ /* 0x000fca0000800000 */
[----:B------:R-:W-:Y:S02]  /*1be0*/  IMAD.SHL.U32 R3, R3, 0x2, RZ ;  /* 0x0000000203037824 */ /* 0x000fe400078e00ff */
[----:B-1----:R-:W-:Y:S01]  /*1bf0*/  VIADD R6, R0, 0xffffff80 ;  /* 0xffffff8000067836 */ /* 0x002fe20000000000 */
[----:B------:R-:W-:Y:S02]  /*1c00*/  SEL R0, RZ, 0x1, P0 ;  /* 0x00000001ff007807 */ /* 0x000fe40000000000 */
[----:B------:R-:W-:Y:S02]  /*1c10*/  ISETP.GE.AND P0, PT, R18, UR4, PT ;  /* 0x0000000412007c0c */ /* 0x000fe4000bf06270 */
[----:B------:R-:W-:Y:S02]  /*1c20*/  SHF.R.S32.HI R7, RZ, 0x1f, R6 ;  /* 0x0000001fff077819 */ /* 0x000fe40000011406 */
[----:B------:R-:W-:Y:S02]  /*1c30*/  LOP3.LUT R0, R3, 0x2, R0, 0xe2, !PT ;  /* 0x0000000203007812 */ /* 0x000fe400078ee200 */
[----:B------:R-:W-:-:S02]  /*1c40*/  SEL R3, RZ, 0x4, P0 ;  /* 0x00000004ff037807 */ /* 0x000fc40000000000 */
[----:B0-----:R-:W-:Y:S02]  /*1c50*/  ISETP.GE.AND P2, PT, R16, R115, PT ;  /* 0x000000731000720c */ /* 0x001fe40003f46270 */
[----:B------:R-:W-:Y:S02]  /*1c60*/  SHF.R.S32.HI R9, RZ, 0x1f, R220 ;  /* 0x0000001fff097819 */ /* 0x000fe400000114dc */
[----:B------:R-:W-:Y:S02]  /*1c70*/  LEA.HI R7, R7, R6, RZ, 0x3 ;  /* 0x0000000607077211 */ /* 0x000fe400078f18ff */
[----:B------:R-:W-:Y:S02]  /*1c80*/  LOP3.LUT R5, R0, R3, RZ, 0xfc, !PT ;  /* 0x0000000300057212 */ /* 0x000fe400078efcff */
[----:B------:R-:W-:Y:S01]  /*1c90*/  SEL R3, R115, RZ, P2 ;  /* 0x000000ff73037207 */ /* 0x000fe20001000000 */
[----:B------:R-:W-:Y:S01]  /*1ca0*/  IMAD R0, R9, R92, RZ ;  /* 0x0000005c09007224 */ /* 0x000fe200078e02ff */
[----:B------:R-:W-:Y:S01]  /*1cb0*/  LOP3.LUT R7, R7, 0xfffffff8, RZ, 0xc0, !PT ;  /* 0xfffffff807077812 */ /* 0x000fe200078ec0ff */
[----:B------:R-:W-:Y:S01]  /*1cc0*/  IMAD R4, R9, R98, RZ ;  /* 0x0000006209047224 */ /* 0x000fe200078e02ff */
[----:B------:R-:W-:Y:S01]  /*1cd0*/  SHF.R.S32.HI R215, RZ, 0x1f, R214 ;  /* 0x0000001fffd77819 */ /* 0x000fe200000114d6 */
[----:B------:R-:W-:Y:S01]  /*1ce0*/  VIADD R21, R220, 0x40 ;  /* 0x00000040dc157836 */ /* 0x000fe20000000000 */
[----:B------:R-:W-:Y:S01]  /*1cf0*/  ISETP.GE.AND P1, PT, R213, R115, PT ;  /* 0x00000073d500720c */ /* 0x000fe20003f26270 */
[----:B------:R-:W-:-:S02]  /*1d00*/  IMAD.IADD R3, R16, 0x1, R3 ;  /* 0x0000000110037824 */ /* 0x000fc400078e0203 */
[C---:B------:R-:W-:Y:S02]  /*1d10*/  VIADD R33, R220.reuse, 0x20 ;  /* 0x00000020dc217836 */ /* 0x040fe40000000000 */
[----:B------:R-:W-:Y:S02]  /*1d20*/  VIADD R28, R220, 0x20 ;  /* 0x00000020dc1c7836 */ /* 0x000fe40000000000 */
[----:B------:R-:W-:Y:S02]  /*1d30*/  IMAD.IADD R13, R6, 0x1, -R7 ;  /* 0x00000001060d7824 */ /* 0x000fe400078e0a07 */
[C---:B------:R-:W-:Y:S01]  /*1d40*/  IMAD R9, R220.reuse, R93, R0 ;  /* 0x0000005ddc097224 */ /* 0x040fe200078e0200 */
[----:B------:R-:W-:Y:S01]  /*1d50*/  SEL R0, R115, RZ, P1 ;  /* 0x000000ff73007207 */ /* 0x000fe20000800000 */
[C---:B------:R-:W-:Y:S02]  /*1d60*/  IMAD R7, R220.reuse, R99, R4 ;  /* 0x00000063dc077224 */ /* 0x040fe400078e0204 */
[----:B------:R-:W-:Y:S01]  /*1d70*/  IMAD.WIDE.U32 R102, R220, R98, R214 ;  /* 0x00000062dc667225 */ /* 0x000fe200078e00d6 */
[----:B------:R-:W-:-:S03]  /*1d80*/  SHF.R.S32.HI R4, RZ, 0x1f, R3 ;  /* 0x0000001fff047819 */ /* 0x000fc60000011403 */
[----:B------:R-:W-:-:S04]  /*1d90*/  IMAD.WIDE.U32 R100, R220, R98, R16 ;  /* 0x00000062dc647225 */ /* 0x000fc800078e0010 */
[----:B------:R-:W-:Y:S02]  /*1da0*/  IMAD.SHL.U32 R6, R21, 0x40, RZ ;  /* 0x0000004015067824 */ /* 0x000fe400078e00ff */
[----:B------:R-:W-:Y:S02]  /*1db0*/  IMAD.SHL.U32 R33, R33, 0x40, RZ ;  /* 0x0000004021217824 */ /* 0x000fe400078e00ff */
[----:B------:R-:W-:Y:S02]  /*1dc0*/  IMAD.SHL.U32 R28, R28, 0x40, RZ ;  /* 0x000000401c1c7824 */ /* 0x000fe400078e00ff */
[----:B------:R-:W-:Y:S02]  /*1dd0*/  IMAD.IADD R103, R103, 0x1, R7 ;  /* 0x0000000167677824 */ /* 0x000fe400078e0207 */
[----:B------:R-:W-:Y:S02]  /*1de0*/  IMAD.IADD R101, R7, 0x1, R101 ;  /* 0x0000000107657824 */ /* 0x000fe400078e0265 */
[----:B------:R-:W-:Y:S01]  /*1df0*/  IMAD.IADD R7, R213, 0x1, R0 ;  /* 0x00000001d5077824 */ /* 0x000fe200078e0200 */
[----:B------:R-:W-:-:S02]  /*1e00*/  LOP3.LUT R0, R6, 0x1c0, RZ, 0xc0, !PT ;  /* 0x000001c006007812 */ /* 0x000fc400078ec0ff */
[CC--:B------:R-:W-:Y:S02]  /*1e10*/  LEA.HI R6, R4.reuse, R3.reuse, RZ, 0x6 ;  /* 0x0000000304067211 */ /* 0x0c0fe400078f30ff */
[----:B------:R-:W-:Y:S02]  /*1e20*/  LEA.HI R10, R4, R3, RZ, 0x3 ;  /* 0x00000003040a7211 */ /* 0x000fe400078f18ff */
[----:B------:R-:W-:Y:S02]  /*1e30*/  LOP3.LUT R33, R33, 0x1c0, RZ, 0xc0, !PT ;  /* 0x000001c021217812 */ /* 0x000fe400078ec0ff */
[----:B------:R-:W-:Y:S01]  /*1e40*/  LOP3.LUT R28, R28, 0x1c0, RZ, 0xc0, !PT ;  /* 0x000001c01c1c7812 */ /* 0x000fe200078ec0ff */
[CC--:B------:R-:W-:Y:S01]  /*1e50*/  IMAD.WIDE.U32 R96, R220.reuse, R92.reuse, R214 ;  /* 0x0000005cdc607225 */ /* 0x0c0fe200078e00d6 */
[----:B------:R-:W-:Y:S02]  /*1e60*/  SHF.R.S32.HI R4, RZ, 0x1f, R7 ;  /* 0x0000001fff047819 */ /* 0x000fe40000011407 */
[----:B------:R-:W-:Y:S01]  /*1e70*/  SHF.R.S32.HI R6, RZ, 0x6, R6 ;  /* 0x00000006ff067819 */ /* 0x000fe20000011406 */
[----:B------:R-:W-:Y:S01]  /*1e80*/  IMAD.WIDE.U32 R94, R220, R92, R16 ;  /* 0x0000005cdc5e7225 */ /* 0x000fe200078e0010 */
[----:B------:R-:W-:-:S02]  /*1e90*/  LOP3.LUT R8, R33, 0x38, R10, 0xf8, !PT ;  /* 0x0000003821087812 */ /* 0x000fc400078ef80a */
[----:B------:R-:W-:Y:S01]  /*1ea0*/  SHF.R.U32.HI R28, RZ, 0x3, R28 ;  /* 0x00000003ff1c7819 */ /* 0x000fe2000001161c */
[----:B------:R-:W-:Y:S01]  /*1eb0*/  IMAD.IADD R97, R97, 0x1, R9 ;  /* 0x0000000161617824 */ /* 0x000fe200078e0209 */
[----:B------:R-:W-:Y:S01]  /*1ec0*/  LOP3.LUT R3, R229, 0x38, R10, 0xf8, !PT ;  /* 0x00000038e5037812 */ /* 0x000fe200078ef80a */
[----:B------:R-:W-:Y:S01]  /*1ed0*/  IMAD.IADD R95, R9, 0x1, R95 ;  /* 0x00000001095f7824 */ /* 0x000fe200078e025f */
[----:B------:R-:W-:Y:S02]  /*1ee0*/  SHF.R.U32.HI R32, RZ, 0x3, R229 ;  /* 0x00000003ff207819 */ /* 0x000fe400000116e5 */
[-C--:B------:R-:W-:Y:S01]  /*1ef0*/  LEA.HI R21, R4, R7.reuse, RZ, 0x3 ;  /* 0x0000000704157211 */ /* 0x080fe200078f18ff */
[----:B------:R-:W0:Y:S01]  /*1f00*/  S2R R141, SR_TID.X ;  /* 0x00000000008d7919 */ /* 0x000e220000002100 */
[----:B------:R-:W-:Y:S02]  /*1f10*/  LOP3.LUT R9, R8, R28, RZ, 0x3c, !PT ;  /* 0x0000001c08097212 */ /* 0x000fe400078e3cff */
[----:B------:R-:W-:-:S02]  /*1f20*/  LEA.HI R4, R4, R7, RZ, 0x6 ;  /* 0x0000000704047211 */ /* 0x000fc400078f30ff */
[----:B------:R-:W-:Y:S02]  /*1f30*/  SHF.R.U32.HI R138, RZ, 0x3, R0 ;  /* 0x00000003ff8a7819 */ /* 0x000fe40000011600 */
[----:B------:R-:W-:Y:S02]  /*1f40*/  LOP3.LUT R11, R0, 0x38, R10, 0xf8, !PT ;  /* 0x00000038000b7812 */ /* 0x000fe400078ef80a */
[----:B------:R-:W-:Y:S02]  /*1f50*/  LOP3.LUT R3, R3, R32, RZ, 0x3c, !PT ;  /* 0x0000002003037212 */ /* 0x000fe400078e3cff */
[----:B------:R-:W-:Y:S02]  /*1f60*/  SHF.R.S32.HI R4, RZ, 0x6, R4 ;  /* 0x00000006ff047819 */ /* 0x000fe40000011404 */
[----:B------:R-:W-:Y:S02]  /*1f70*/  LOP3.LUT R11, R11, R138, RZ, 0x3c, !PT ;  /* 0x0000008a0b0b7212 */ /* 0x000fe400078e3cff */
[----:B------:R-:W-:Y:S01]  /*1f80*/  ISETP.GE.AND P0, PT, R19, UR4, PT ;  /* 0x0000000413007c0c */ /* 0x000fe2000bf06270 */
[----:B-----5:R-:W-:Y:S01]  /*1f90*/  IMAD.WIDE.U32 R102, R135, R98, R102 ;  /* 0x0000006287667225 */ /* 0x020fe200078e0066 */
[----:B------:R-:W-:-:S03]  /*1fa0*/  LOP3.LUT R7, R33, 0x38, R21, 0xf8, !PT ;  /* 0x0000003821077812 */ /* 0x000fc600078ef815 */
[----:B------:R-:W-:Y:S01]  /*1fb0*/  IMAD.WIDE.U32 R100, R135, R98, R100 ;  /* 0x0000006287647225 */ /* 0x000fe200078e0064 */
[----:B------:R-:W-:Y:S02]  /*1fc0*/  LOP3.LUT R8, R7, R28, RZ, 0x3c, !PT ;  /* 0x0000001c07087212 */ /* 0x000fe400078e3cff */
[C-C-:B------:R-:W-:Y:S01]  /*1fd0*/  SHF.L.U64.HI R106, R92.reuse, 0x5, R93.reuse ;  /* 0x000000055c6a7819 */ /* 0x140fe2000001025d */
[----:B------:R-:W-:Y:S01]  /*1fe0*/  IMAD R7, R93, 0x50, RZ ;  /* 0x000000505d077824 */ /* 0x000fe200078e02ff */
[C---:B------:R-:W-:Y:S01]  /*1ff0*/  SHF.L.U64.HI R110, R92.reuse, 0x6, R93 ;  /* 0x000000065c6e7819 */ /* 0x040fe2000001025d */
[----:B------:R-:W-:Y:S01]  /*2000*/  IMAD.SHL.U32 R107, R92, 0x20, RZ ;  /* 0x000000205c6b7824 */ /* 0x000fe200078e00ff */
[--C-:B------:R-:W-:Y:S01]  /*2010*/  SHF.L.U64.HI R104, R98, 0x5, R99.reuse ;  /* 0x0000000562687819 */ /* 0x100fe20000010263 */
[----:B------:R-:W-:Y:S01]  /*2020*/  IMAD.SHL.U32 R111, R92, 0x40, RZ ;  /* 0x000000405c6f7824 */ /* 0x000fe200078e00ff */
[----:B------:R-:W-:Y:S01]  /*2030*/  SHF.L.U64.HI R108, R98, 0x6, R99 ;  /* 0x00000006626c7819 */ /* 0x000fe20000010263 */
[----:B------:R-:W-:-:S04]  /*2040*/  IMAD.WIDE.U32 R96, R135, R92, R96 ;  /* 0x0000005c87607225 */ /* 0x000fc800078e0060 */
[----:B------:R-:W-:-:S04]  /*2050*/  IMAD.WIDE.U32 R94, R135, R92, R94 ;  /* 0x0000005c875e7225 */ /* 0x000fc800078e005e */
[----:B------:R-:W-:Y:S02]  /*2060*/  IMAD R121, R99, 0x50, RZ ;  /* 0x0000005063797824 */ /* 0x000fe400078e02ff */
[C---:B------:R-:W-:Y:S02]  /*2070*/  IMAD.SHL.U32 R105, R98.reuse, 0x20, RZ ;  /* 0x0000002062697824 */ /* 0x040fe400078e00ff */
[----:B------:R-:W-:Y:S02]  /*2080*/  IMAD.SHL.U32 R109, R98, 0x40, RZ ;  /* 0x00000040626d7824 */ /* 0x000fe400078e00ff */
[----:B------:R-:W-:Y:S01]  /*2090*/  IMAD.IADD R118, R118, 0x1, R25 ;  /* 0x0000000176767824 */ /* 0x000fe200078e0219 */
[----:B0-----:R-:W-:Y:S01]  /*20a0*/  LEA.HI R141, R141, 0x8, RZ, 0x19 ;  /* 0x000000088d8d7811 */ /* 0x001fe200078fc8ff */
[----:B------:R-:W-:Y:S02]  /*20b0*/  IMAD.SHL.U32 R115, R115, 0x2, RZ ;  /* 0x0000000273737824 */ /* 0x000fe400078e00ff */
[----:B------:R-:W-:-:S02]  /*20c0*/  IMAD R112, R13, 0x20, R220 ;  /* 0x000000200d707824 */ /* 0x000fc400078e02dc */
[C---:B--2---:R-:W-:Y:S02]  /*20d0*/  IMAD R132, R6.reuse, 0x1400, R29 ;  /* 0x0000140006847824 */ /* 0x044fe400078e021d */
[----:B---3--:R-:W-:Y:S02]  /*20e0*/  IMAD R134, R6, 0x1400, R31 ;  /* 0x0000140006867824 */ /* 0x008fe400078e021f */
[----:B------:R-:W-:Y:S01]  /*20f0*/  IMAD.IADD R132, R132, 0x1, R9 ;  /* 0x0000000184847824 */ /* 0x000fe200078e0209 */
[----:B------:R-:W-:Y:S01]  /*2100*/  LOP3.LUT R9, R0, 0x38, R21, 0xf8, !PT ;  /* 0x0000003800097812 */ /* 0x000fe200078ef815 */
[----:B----4-:R-:W-:Y:S02]  /*2110*/  IMAD R130, R6, 0x1400, R20 ;  /* 0x0000140006827824 */ /* 0x010fe400078e0214 */
[----:B------:R-:W-:Y:S01]  /*2120*/  IMAD.IADD R134, R134, 0x1, R3 ;  /* 0x0000000186867824 */ /* 0x000fe200078e0203 */
[----:B------:R-:W-:Y:S01]  /*2130*/  LOP3.LUT R3, R229, 0x38, R21, 0xf8, !PT ;  /* 0x00000038e5037812 */ /* 0x000fe200078ef815 */
[----:B------:R-:W-:-:S02]  /*2140*/  IMAD R133, R4, 0x1400, R31 ;  /* 0x0000140004857824 */ /* 0x000fc400078e021f */
[C---:B------:R-:W-:Y:S02]  /*2150*/  IMAD R131, R4.reuse, 0x1400, R29 ;  /* 0x0000140004837824 */ /* 0x040fe400078e021d */
[----:B------:R-:W-:Y:S01]  /*2160*/  IMAD R123, R4, 0x1400, R20 ;  /* 0x00001400047b7824 */ /* 0x000fe200078e0214 */
[----:B------:R-:W-:Y:S01]  /*2170*/  LOP3.LUT R4, R9, R138, RZ, 0x3c, !PT ;  /* 0x0000008a09047212 */ /* 0x000fe200078e3cff */
[----:B------:R-:W-:Y:S01]  /*2180*/  IMAD.IADD R130, R130, 0x1, R11 ;  /* 0x0000000182827824 */ /* 0x000fe200078e020b */
[----:B------:R-:W-:Y:S02]  /*2190*/  SHF.R.S32.HI R11, RZ, 0x1f, R135 ;  /* 0x0000001fff0b7819 */ /* 0x000fe40000011487 */
[----:B------:R-:W-:Y:S01]  /*21a0*/  LOP3.LUT R6, R3, R32, RZ, 0x3c, !PT ;  /* 0x0000002003067212 */ /* 0x000fe200078e3cff */
[----:B------:R-:W-:Y:S02]  /*21b0*/  IMAD.IADD R123, R123, 0x1, R4 ;  /* 0x000000017b7b7824 */ /* 0x000fe400078e0204 */
[----:B------:R-:W-:-:S02]  /*21c0*/  IMAD R4, R11, R92, RZ ;  /* 0x0000005c0b047224 */ /* 0x000fc400078e02ff */
[----:B------:R-:W-:Y:S02]  /*21d0*/  IMAD.IADD R133, R133, 0x1, R6 ;  /* 0x0000000185857824 */ /* 0x000fe400078e0206 */
[----:B------:R-:W-:Y:S02]  /*21e0*/  IMAD R6, R11, R98, RZ ;  /* 0x000000620b067224 */ /* 0x000fe400078e02ff */
[C---:B------:R-:W-:Y:S01]  /*21f0*/  IMAD R11, R135.reuse, R93, R4 ;  /* 0x0000005d870b7224 */ /* 0x040fe200078e0204 */
[----:B------:R-:W-:Y:S01]  /*2200*/  SEL R4, RZ, 0x8, P0 ;  /* 0x00000008ff047807 */ /* 0x000fe20000000000 */
[----:B------:R-:W-:-:S03]  /*2210*/  IMAD R9, R135, R99, R6 ;  /* 0x0000006387097224 */ /* 0x000fc600078e0206 */
[----:B------:R-:W-:Y:S01]  /*2220*/  LOP3.LUT R27, R5, R4, RZ, 0xfc, !PT ;  /* 0x00000004051b7212 */ /* 0x000fe200078efcff */
[----:B------:R-:W-:Y:S01]  /*2230*/  IMAD.IADD R6, R9, 0x1, R101 ;  /* 0x0000000109067824 */ /* 0x000fe200078e0265 */
[----:B------:R-:W-:Y:S01]  /*2240*/  LOP3.LUT R4, R5, 0x1, RZ, 0xc0, !PT ;  /* 0x0000000105047812 */ /* 0x000fe200078ec0ff */
[----:B------:R-:W-:Y:S01]  /*2250*/  IMAD.IADD R5, R103, 0x1, R9 ;  /* 0x0000000167057824 */ /* 0x000fe200078e0209 */
[----:B------:R-:W-:Y:S01]  /*2260*/  SHF.R.S32.HI R9, RZ, 0x3, R10 ;  /* 0x00000003ff097819 */ /* 0x000fe2000001140a */
[----:B------:R-:W-:Y:S01]  /*2270*/  IMAD.WIDE.U32 R92, R92, 0x50, RZ ;  /* 0x000000505c5c7825 */ /* 0x000fe200078e00ff */
[----:B------:R-:W-:Y:S02]  /*2280*/  SHF.R.S32.HI R20, RZ, 0x3, R21 ;  /* 0x00000003ff147819 */ /* 0x000fe40000011415 */
[----:B------:R-:W-:Y:S01]  /*2290*/  LOP3.LUT R10, R10, 0xfffffff8, RZ, 0xc0, !PT ;  /* 0xfffffff80a0a7812 */ /* 0x000fe200078ec0ff */
[----:B------:R-:W-:Y:S01]  /*22a0*/  IMAD.WIDE.U32 R98, R98, 0x50, RZ ;  /* 0x0000005062627825 */ /* 0x000fe200078e00ff */
[----:B------:R-:W-:-:S02]  /*22b0*/  LOP3.LUT R21, R21, 0xfffffff8, RZ, 0xc0, !PT ;  /* 0xfffffff815157812 */ /* 0x000fc400078ec0ff */
[----:B------:R-:W-:Y:S01]  /*22c0*/  LOP3.LUT R25, R27, 0x2, RZ, 0xc0, !PT ;  /* 0x000000021b197812 */ /* 0x000fe200078ec0ff */
[----:B------:R-:W-:Y:S01]  /*22d0*/  IMAD.IADD R131, R131, 0x1, R8 ;  /* 0x0000000183837824 */ /* 0x000fe200078e0208 */
[----:B------:R-:W-:Y:S01]  /*22e0*/  LOP3.LUT R26, R27, 0x4, RZ, 0xc0, !PT ;  /* 0x000000041b1a7812 */ /* 0x000fe200078ec0ff */
[----:B------:R-:W-:Y:S01]  /*22f0*/  IMAD.IADD R122, R93, 0x1, R7 ;  /* 0x000000015d7a7824 */ /* 0x000fe200078e0207 */
[----:B------:R-:W-:Y:S01]  /*2300*/  SHF.R.S32.HI R3, RZ, 0x1f, R30 ;  /* 0x0000001fff037819 */ /* 0x000fe2000001141e */
[----:B------:R-:W-:Y:S01]  /*2310*/  IMAD.IADD R121, R99, 0x1, R121 ;  /* 0x0000000163797824 */ /* 0x000fe200078e0279 */
[----:B------:R-:W-:Y:S01]  /*2320*/  LOP3.LUT R27, R27, 0x8, RZ, 0xc0, !PT ;  /* 0x000000081b1b7812 */ /* 0x000fe200078ec0ff */
[----:B------:R-:W-:Y:S01]  /*2330*/  IMAD.IADD R7, R97, 0x1, R11 ;  /* 0x0000000161077824 */ /* 0x000fe200078e020b */
[----:B------:R-:W-:Y:S01]  /*2340*/  SHF.R.S32.HI R117, RZ, 0x1f, R91 ;  /* 0x0000001fff757819 */ /* 0x000fe2000001145b */
[----:B------:R-:W-:Y:S01]  /*2350*/  IMAD.IADD R8, R11, 0x1, R95 ;  /* 0x000000010b087824 */ /* 0x000fe200078e025f */
[----:B------:R-:W-:-:S02]  /*2360*/  SHF.R.S32.HI R28, RZ, 0x1f, R10 ;  /* 0x0000001fff1c7819 */ /* 0x000fc4000001140a */
[----:B------:R-:W-:-:S07]  /*2370*/  SHF.R.S32.HI R29, RZ, 0x1f, R21 ;  /* 0x0000001fff1d7819 */ /* 0x000fce0000011415 */
.L_x_2808:
[----:B--2---:R-:W2:Y:S01]  /*2380*/  LDL R34, [R1+0x58] ;  /* 0x0000580001227983 */ /* 0x004ea20000100800 */
[----:B------:R-:W0:Y:S01]  /*2390*/  LDC R84, c[0x0][0x430] ;  /* 0x00010c00ff547b82 */ /* 0x000e220000000800 */
[----:B------:R-:W-:Y:S01]  /*23a0*/  VIADD R24, R24, 0xffffffff ;  /* 0xffffffff18187836 */ /* 0x000fe20000000000 */
[----:B------:R-:W-:Y:S01]  /*23b0*/  ULDC.64 UR4, c[0x0][0x208] ;  /* 0x0000820000047ab9 */ /* 0x000fe20000000a00 */
[----:B------:R-:W-:Y:S02]  /*23c0*/  SHF.R.U32.HI R36, RZ, 0x3, R229 ;  /* 0x00000003ff247819 */ /* 0x000fe400000116e5 */
[----:B------:R-:W-:-:S03]  /*23d0*/  IMAD R11, R24, 0x50, R112 ;  /* 0x00000050180b7824 */ /* 0x000fc600078e0270 */
[----:B------:R-:W1:Y:S01]  /*23e0*/  LDC R114, c[0x0][0x3f4] ;  /* 0x0000fd00ff727b82 */ /* 0x000e620000000800 */
[----:B------:R-:W-:Y:S01]  /*23f0*/  IMAD.IADD R35, R118, 0x1, R11 ;  /* 0x0000000176237824 */ /* 0x000fe200078e020b */
[----:B------:R-:W-:-:S03]  /*2400*/  ISETP.GE.AND P0, PT, R11, R2, PT ;  /* 0x000000020b00720c */ /* 0x000fc60003f06270 */
[----:B------:R-:W-:Y:S01]  /*2410*/  IMAD.MOV.U32 R11, RZ, RZ, R35 ;  /* 0x000000ffff0b7224 */ /* 0x000fe200078e0023 */
[----:B------:R-:W-:Y:S02]  /*2420*/  ISETP.GT.OR P0, PT, R112, 0x4f, P0 ;  /* 0x0000004f7000780c */ /* 0x000fe40000704670 */
[----:B0-----:R-:W-:-:S11]  /*2430*/  ISETP.NE.AND P3, PT, R84, 0x1, PT ;  /* 0x000000015400780c */ /* 0x001fd60003f65270 */
[----:B------:R-:W0:Y:S08]  /*2440*/  @!P0 LDC.64 R32, c[0x0][0x428] ;  /* 0x00010a00ff208b82 */ /* 0x000e300000000a00 */
[----:B---3--:R-:W3:Y:S08]  /*2450*/  @!P0 LDC.64 R12, c[0x0][0x418] ;  /* 0x00010600ff0c8b82 */ /* 0x008ef00000000a00 */
[----:B----4-:R-:W4:Y:S08]  /*2460*/  @P3 LDC R14, c[0x0][0x434] ;  /* 0x00010d00ff0e3b82 */ /* 0x010f300000000800 */
        /* <DEDUP_REMOVED lines=9> */
[----:B---3--:R-:W-:Y:S01]  /*2500*/  @!P0 LEA R12, P3, R14, R12, 0x2 ;  /* 0x0000000c0e0c8211 */ /* 0x008fe200078610ff */
[----:B------:R-:W-:-:S03]  /*2510*/  IMAD.MOV.U32 R31, RZ, RZ, RZ ;  /* 0x000000ffff1f7224 */ /* 0x000fc600078e00ff */
[----:B------:R-:W-:Y:S02]  /*2520*/  @!P0 LEA.HI.X R13, R14, R13, R15, 0x2, P3 ;  /* 0x0000000d0e0d8211 */ /* 0x000fe400018f140f */
[----:B------:R-:W-:-:S03]  /*2530*/  LOP3.LUT R14, R229, 0x38, R16, 0xf8, !PT ;  /* 0x00000038e50e7812 */ /* 0x000fc600078ef810 */
[----:B------:R0:W5:Y:S01]  /*2540*/  @!P0 LDG.E R31, desc[UR4][R12.64] ;  /* 0x000000040c1f8981 */ /* 0x000162000c1e1900 */
[----:B------:R-:W-:Y:S01]  /*2550*/  ISETP.GE.AND P0, PT, R114, 0x1, PT ;  /* 0x000000017200780c */ /* 0x000fe20003f06270 */
[----:B------:R-:W-:Y:S01]  /*2560*/  IMAD.MOV R11, RZ, RZ, -R11 ;  /* 0x000000ffff0b7224 */ /* 0x000fe200078e0a0b */
[----:B------:R-:W-:Y:S01]  /*2570*/  ISETP.GT.AND P3, PT, R24, R116, PT ;  /* 0x000000741800720c */ /* 0x000fe20003f64270 */
[----:B------:R-:W-:Y:S05]  /*2580*/  YIELD ;  /* 0x0000000000007946 */ /* 0x000fea0003800000 */
[----:B------:R-:W-:Y:S01]  /*2590*/  BSSY B0, `(.L_x_2692) ;  /* 0x000084a000007945 */ /* 0x000fe20003800000 */
[----:B------:R-:W-:Y:S01]  /*25a0*/  IMAD R84, R84, R11, R35 ;  /* 0x0000000b54547224 */ /* 0x000fe200078e0223 */
[----:B------:R-:W-:-:S02]  /*25b0*/  P2R R113, PR, RZ, 0x8 ;  /* 0x00000008ff717803 */ /* 0x000fc40000000000 */
[----:B--2---:R-:W-:-:S05]  /*25c0*/  LOP3.LUT R85, R34, R14, R36, 0xf6, !PT ;  /* 0x0000000e22557212 */ /* 0x004fca00078ef624 */
[----:B------:R-:W-:-:S04]  /*25d0*/  IMAD R85, R212, 0x5000, R85 ;  /* 0x00005000d4557824 */ /* 0x000fc800078e0255 */
[----:B------:R-:W-:Y:S01]  /*25e0*/  IMAD R85, R85, 0x2, R22 ;  /* 0x0000000255557824 */ /* 0x000fe200078e0216 */
[----:B0-----:R-:W-:Y:S06]  /*25f0*/  @!P0 BRA `(.L_x_2693) ;  /* 0x0000007c00248947 */ /* 0x001fec0003800000 */
        /* <DEDUP_REMOVED lines=14> */
[C---:B------:R-:W-:Y:S01]  /*26e0*/  IMAD R15, R31.reuse, UR5, R14 ;  /* 0x000000051f0f7c24 */ /* 0x040fe2000f8e020e */
[----:B------:R-:W-:Y:S01]  /*26f0*/  VIMNMX R88, R88, 0x50, PT ;  /* 0x0000005058587848 */ /* 0x000fe20003fe0100 */
[----:B------:R-:W-:Y:S01]  /*2700*/  IMAD.WIDE.U32 R12, R31, UR4, R12 ;  /* 0x000000041f0c7c25 */ /* 0x000fe2000f8e000c */
[----:B------:R-:W-:-:S03]  /*2710*/  ULDC.64 UR4, c[0x0][0x308] ;  /* 0x0000c20000047ab9 */ /* 0x000fc60000000a00 */
[----:B------:R-:W-:Y:S02]  /*2720*/  IMAD.IADD R13, R13, 0x1, R15 ;  /* 0x000000010d0d7824 */ /* 0x000fe400078e020f */
[----:B------:R-:W-:Y:S02]  /*2730*/  IMAD R15, R3, UR4, RZ ;  /* 0x00000004030f7c24 */ /* 0x000fe4000f8e02ff */
[----:B------:R-:W-:Y:S02]  /*2740*/  IMAD R37, R11, R92, R32 ;  /* 0x0000005c0b257224 */ /* 0x000fe400078e0220 */
[C---:B------:R-:W-:Y:S02]  /*2750*/  IMAD R119, R30.reuse, UR5, R15 ;  /* 0x000000051e777c24 */ /* 0x040fe4000f8e020f */
[----:B------:R-:W-:Y:S01]  /*2760*/  IMAD.WIDE.U32 R32, R30, UR4, R12 ;  /* 0x000000041e207c25 */ /* 0x000fe2000f8e000c */
[----:B------:R-:W-:-:S03]  /*2770*/  ULDC.64 UR4, c[0x0][0x2e8] ;  /* 0x0000ba0000047ab9 */ /* 0x000fc60000000a00 */
[----:B------:R-:W-:Y:S01]  /*2780*/  IMAD R14, R121, R24, RZ ;  /* 0x00000018790e7224 */ /* 0x000fe200078e02ff */
[----:B------:R-:W-:Y:S01]  /*2790*/  LEA R120, P3, R32, UR4, 0x1 ;  /* 0x0000000420787c11 */ /* 0x000fe2000f8608ff */
[----:B------:R-:W-:Y:S02]  /*27a0*/  IMAD.IADD R119, R33, 0x1, R119 ;  /* 0x0000000121777824 */ /* 0x000fe400078e0277 */
[----:B------:R-:W-:Y:S02]  /*27b0*/  IMAD R35, R11, R98, R14 ;  /* 0x000000620b237224 */ /* 0x000fe400078e020e */
[----:B------:R-:W-:Y:S01]  /*27c0*/  IMAD.WIDE.U32 R14, R98, R24, RZ ;  /* 0x00000018620e7225 */ /* 0x000fe200078e00ff */
[----:B------:R-:W-:-:S03]  /*27d0*/  LEA.HI.X R119, R32, UR5, R119, 0x1, P3 ;  /* 0x0000000520777c11 */ /* 0x000fc600098f0c77 */
        /* <DEDUP_REMOVED lines=48> */
.L_x_2696:
[----:B------:R-:W-:Y:S05]  /*2ae0*/  BSYNC B1 ;  /* 0x0000000000017941 */ /* 0x000fea0003800000 */
.L_x_2695:
[----:B0----5:R-:W-:Y:S01]  /*2af0*/  IMAD.MOV.U32 R32, RZ, RZ, R64 ;  /* 0x000000ffff207224 */ /* 0x021fe200078e0040 */
[----:B------:R-:W-:Y:S01]  /*2b00*/  ISETP.GE.AND P4, PT, R37, R88, PT ;  /* 0x000000582500720c */ /* 0x000fe20003f86270 */
[----:B------:R-:W-:Y:S01]  /*2b10*/  IMAD.MOV.U32 R33, RZ, RZ, R65 ;  /* 0x000000ffff217224 */ /* 0x000fe200078e0041 */
[----:B------:R-:W-:Y:S01]  /*2b20*/  BSSY B1, `(.L_x_2697) ;  /* 0x0000046000017945 */ /* 0x000fe20003800000 */
        /* <DEDUP_REMOVED lines=30> */
[----:B------:R-:W-:Y:S02]  /*2d10*/  CS2R R56, SRZ ;  /* 0x0000000000387805 */ /* 0x000fe4000001ff00 */
[----:B------:R-:W-:Y:S02]  /*2d20*/  PRMT R127, R127, 0x5410, R35 ;  /* 0x000054107f7f7816 */ /* 0x000fe40000000023 */
[----:B------:R-:W-:Y:S02]  /*2d30*/  CS2R R60, SRZ ;  /* 0x00000000003c7805 */ /* 0x000fe4000001ff00 */
[----:B------:R-:W-:-:S02]  /*2d40*/  CS2R R50, SRZ ;  /* 0x0000000000327805 */ /* 0x000fc4000001ff00 */
        /* <DEDUP_REMOVED lines=35> */
.L_x_2698:
[----:B------:R-:W-:Y:S05]  /*2f80*/  BSYNC B1 ;  /* 0x0000000000017941 */ /* 0x000fea0003800000 */
.L_x_2697:
        /* <DEDUP_REMOVED lines=44> */
.L_x_2700:
[----:B------:R-:W-:Y:S05]  /*3250*/  BSYNC B1 ;  /* 0x0000000000017941 */ /* 0x000fea0003800000 */
.L_x_2699:
[----:B------:R-:W-:Y:S01]  /*3260*/  IMAD.MOV.U32 R11, RZ, RZ, R49 ;  /* 0x000000ffff0b7224 */ /* 0x000fe200078e0031 */
[----:B------:R-:W-:Y:S01]  /*3270*/  ULOP3.LUT UR4, UR60, 0x1, URZ, 0xfc, !UPT ;  /* 0x000000013c047892 */ /* 0x000fe2000f8efc3f */
        /* <DEDUP_REMOVED lines=33> */
[----:B------:R-:W-:Y:S01]  /*3490*/  UISETP.NE.AND UP0, UPT, UR4, 0x3, UPT ;  /* 0x000000030400788c */ /* 0x000fe2000bf05270 */
        /* <DEDUP_REMOVED lines=9> */
[----:B------:R-:W-:-:S02]  /*3530*/  PLOP3.LUT P0, PT, PT, PT, UP0, 0x80, 0x0 ;  /* 0x000000000000781c */ /* 0x000fc40003f0f008 */
        /* <DEDUP_REMOVED lines=22> */
.L_x_2701:
[----:B------:R-:W-:Y:S01]  /*36a0*/  IMAD R89, R212, 0x8, R22 ;  /* 0x00000008d4597824 */ /* 0x000fe200078e0216 */
[----:B------:R-:W-:Y:S01]  /*36b0*/  SHF.L.U32 R90, R228, 0x1f, RZ ;  /* 0x0000001fe45a7819 */ /* 0x000fe200000006ff */
[----:B------:R-:W-:Y:S03]  /*36c0*/  BSSY B1, `(.L_x_2702) ;  /* 0x0000003000017945 */ /* 0x000fe60003800000 */
[----:B------:R-:W0:Y:S02]  /*36d0*/  SYNCS.PHASECHK.TRANS64.TRYWAIT P6, [R89+URZ+0x38890], R90 ;  /* 0x0388905a590075a7 */ /* 0x000e2400080c017f */
[----:B0-----:R-:W-:Y:S05]  /*36e0*/  @!P6 BRA `(.L_x_2703) ;  /* 0x000002c40078e947 */ /* 0x001fea0003800000 */
.L_x_3085:
[----:B------:R-:W-:Y:S05]  /*36f0*/  BSYNC B1 ;  /* 0x0000000000017941 */ /* 0x000fea0003800000 */
.L_x_2702:
[----:B------:R-:W-:-:S03]  /*3700*/  UMOV UR4, 0xffffffff ;  /* 0xffffffff00047882 */ /* 0x000fc60000000000 */
[----:B------:R-:W-:Y:S05]  /*3710*/  BRA.DIV UR4, `(.L_x_2704) ;  /* 0x000002c604807947 */ /* 0x000fea000b800000 */
[----:B------:R1:W2:Y:S04]  /*3720*/  SHFL.IDX PT, R83, R119, RZ, 0x181f ;  /* 0x00181fff77537589 */ /* 0x0002a800000e0000 */
[----:B------:R1:W3:Y:S02]  /*3730*/  SHFL.IDX PT, R82, R120, RZ, 0x181f ;  /* 0x00181fff78527589 */ /* 0x0002e400000e0000 */
.L_x_3089:
        /* <DEDUP_REMOVED lines=45> */
[----:B------:R-:W-:Y:S01]  /*3a10*/  FFMA.FTZ R172, R15, R170, -R172 ;  /* 0x000000aa0fac7223 */ /* 0x000fe200000108ac */
        /* <DEDUP_REMOVED lines=11> */
.L_x_2710:
[----:B------:R-:W-:Y:S05]  /*3ad0*/  BSYNC B3 ;  /* 0x0000000000037941 */ /* 0x000fea0003800000 */
.L_x_2709:
[----:B------:R-:W-:Y:S02]  /*3ae0*/  ULDC.64 UR4, c[0x0][0x208] ;  /* 0x0000820000047ab9 */ /* 0x000fe40000000a00 */
[----:B0-----:R4:W-:Y:S03]  /*3af0*/  ST.E.128 desc[UR4][R80.64], R12 ;  /* 0x0000000c50007985 */ /* 0x0019e6000c101d04 */
.L_x_2708:
[----:B------:R-:W-:Y:S05]  /*3b00*/  BSYNC B2 ;  /* 0x0000000000027941 */ /* 0x000fea0003800000 */
.L_x_2707:
        /* <DEDUP_REMOVED lines=55> */
.L_x_2714:
[----:B------:R-:W-:Y:S05]  /*3e80*/  BSYNC B3 ;  /* 0x0000000000037941 */ /* 0x000fea0003800000 */
.L_x_2713:
[----:B------:R-:W-:Y:S02]  /*3e90*/  ULDC.64 UR4, c[0x0][0x208] ;  /* 0x0000820000047ab9 */ /* 0x000fe40000000a00 */
[----:B0-----:R0:W-:Y:S03]  /*3ea0*/  ST.E.128 desc[UR4][R76.64], R12 ;  /* 0x0000000c4c007985 */ /* 0x0011e6000c101d04 */
.L_x_2712:
[----:B------:R-:W-:Y:S05]  /*3eb0*/  BSYNC B2 ;  /* 0x0000000000027941 */ /* 0x000fea0003800000 */
.L_x_2711:
        /* <DEDUP_REMOVED lines=9> */
[--C-:B------:R-:W-:Y:S02]  /*3f50*/  SHF.R.U64 R75, R70, 0x10, R71.reuse ;  /* 0x00000010464b7819 */ /* 0x100fe40000001247 */
[----:B------:R-:W-:Y:S01]  /*3f60*/  SHF.R.U32.HI R70, RZ, 0x10, R71 ;  /* 0x00000010ff467819 */ /* 0x000fe20000011647 */
[----:B----4-:R-:W-:Y:S01]  /*3f70*/  IMAD.U32 R71, R13, 0x10000, RZ ;  /* 0x000100000d477824 */ /* 0x010fe200078e00ff */
[--C-:B------:R-:W-:Y:S01]  /*3f80*/  SHF.R.U64 R74, R68, 0x10, R69.reuse ;  /* 0x00000010444a7819 */ /* 0x100fe20000001245 */
[----:B------:R-:W-:Y:S01]  /*3f90*/  IMAD.U32 R68, R14, 0x10000, RZ ;  /* 0x000100000e447824 */ /* 0x000fe200078e00ff */
[----:B------:R-:W-:Y:S02]  /*3fa0*/  SHF.R.U32.HI R77, RZ, 0x10, R69 ;  /* 0x00000010ff4d7819 */ /* 0x000fe40000011645 */
[----:B------:R-:W-:Y:S02]  /*3fb0*/  PRMT R182, R182, 0x5410, R75 ;  /* 0x00005410b6b67816 */ /* 0x000fe4000000004b */
[----:B------:R-:W-:-:S02]  /*3fc0*/  PRMT R183, R183, 0x5410, R70 ;  /* 0x00005410b7b77816 */ /* 0x000fc40000000046 */
[----:B------:R-:W-:Y:S02]  /*3fd0*/  PRMT R179, R179, 0x5410, R74 ;  /* 0x00005410b3b37816 */ /* 0x000fe4000000004a */
[----:B------:R-:W-:Y:S02]  /*3fe0*/  PRMT R180, R180, 0x5410, R77 ;  /* 0x00005410b4b47816 */ /* 0x000fe4000000004d */
[----:B------:R-:W-:Y:S01]  /*3ff0*/  LOP3.LUT R69, R14, 0xffff0000, RZ, 0xc0, !PT ;  /* 0xffff00000e457812 */ /* 0x000fe200078ec0ff */
[C---:B------:R-:W-:Y:S01]  /*4000*/  IMAD.U32 R14, R15.reuse, 0x10000, RZ ;  /* 0x000100000f0e7824 */ /* 0x040fe200078e00ff */
[----:B------:R-:W-:Y:S01]  /*4010*/  LOP3.LUT R11, R15, 0xffff0000, RZ, 0xc0, !PT ;  /* 0xffff00000f0b7812 */ /* 0x000fe200078ec0ff */
[----:B------:R-:W-:Y:S01]  /*4020*/  IMAD.U32 R15, R183, 0x10000, RZ ;  /* 0x00010000b70f7824 */ /* 0x000fe200078e00ff */
[----:B------:R-:W-:Y:S01]  /*4030*/  LOP3.LUT R70, R13, 0xffff0000, RZ, 0xc0, !PT ;  /* 0xffff00000d467812 */ /* 0x000fe200078ec0ff */
[----:B------:R-:W-:Y:S01]  /*4040*/  IMAD.U32 R74, R180, 0x10000, RZ ;  /* 0x00010000b44a7824 */ /* 0x000fe200078e00ff */
[----:B------:R-:W-:Y:S01]  /*4050*/  LOP3.LUT R76, R182, 0xffff0000, RZ, 0xc0, !PT ;  /* 0xffff0000b64c7812 */ /* 0x000fe200078ec0ff */
[----:B------:R-:W-:Y:S01]  /*4060*/  FMUL.FTZ R79, R69, R15 ;  /* 0x0000000f454f7220 */ /* 0x000fe20000410000 */
[----:B------:R-:W-:Y:S01]  /*4070*/  LOP3.LUT R75, R179, 0xffff0000, RZ, 0xc0, !PT ;  /* 0xffff0000b34b7812 */ /* 0x000fe200078ec0ff */
[----:B------:R-:W-:-:S02]  /*4080*/  IMAD.U32 R13, R12, 0x10000, RZ ;  /* 0x000100000c0d7824 */ /* 0x000fc400078e00ff */
[----:B------:R-:W-:Y:S01]  /*4090*/  FMUL.FTZ R69, R69, R74 ;  /* 0x0000004a45457220 */ /* 0x000fe20000410000 */
[CC--:B------:R-:W-:Y:S01]  /*40a0*/  FMUL.FTZ R78, R70.reuse, R76.reuse ;  /* 0x0000004c464e7220 */ /* 0x0c0fe20000410000 */
[----:B------:R-:W-:Y:S01]  /*40b0*/  LOP3.LUT R183, R183, 0xffff0000, RZ, 0xc0, !PT ;  /* 0xffff0000b7b77812 */ /* 0x000fe200078ec0ff */
[-C--:B------:R-:W-:Y:S01]  /*40c0*/  FMUL.FTZ R77, R70, R75.reuse ;  /* 0x0000004b464d7220 */ /* 0x080fe20000410000 */
[----:B------:R-:W-:Y:S01]  /*40d0*/  LOP3.LUT R180, R180, 0xffff0000, RZ, 0xc0, !PT ;  /* 0xffff0000b4b47812 */ /* 0x000fe200078ec0ff */
[----:B------:R-:W-:Y:S01]  /*40e0*/  IMAD.U32 R182, R182, 0x10000, RZ ;  /* 0x00010000b6b67824 */ /* 0x000fe200078e00ff */
[----:B------:R-:W-:Y:S01]  /*40f0*/  LOP3.LUT R12, R12, 0xffff0000, RZ, 0xc0, !PT ;  /* 0xffff00000c0c7812 */ /* 0x000fe200078ec0ff */
[----:B------:R-:W-:Y:S02]  /*4100*/  IMAD.U32 R179, R179, 0x10000, RZ ;  /* 0x00010000b3b37824 */ /* 0x000fe400078e00ff */
[C---:B------:R-:W-:Y:S01]  /*4110*/  FFMA.FTZ R70, R71.reuse, R75, -R78 ;  /* 0x0000004b47467223 */ /* 0x040fe2000001084e */
[----:B------:R-:W-:Y:S01]  /*4120*/  FFMA.FTZ R71, R71, R76, R77 ;  /* 0x0000004c47477223 */ /* 0x000fe2000001004d */
[C---:B------:R-:W-:Y:S01]  /*4130*/  FFMA.FTZ R69, R68.reuse, R15, R69 ;  /* 0x0000000f44457223 */ /* 0x040fe20000010045 */
[----:B------:R-:W-:Y:S01]  /*4140*/  FFMA.FTZ R74, R68, R74, -R79 ;  /* 0x0000004a444a7223 */ /* 0x000fe2000001084f */
        /* <DEDUP_REMOVED lines=11> */
[----:B------:R-:W-:-:S07]  /*4200*/  F2FP.BF16.F32.PACK_AB R12, R11, R68 ;  /* 0x000000440b0c723e */ /* 0x000fce00000010ff */
.L_x_2718:
[----:B------:R-:W-:Y:S05]  /*4210*/  BSYNC B3 ;  /* 0x0000000000037941 */ /* 0x000fea0003800000 */
.L_x_2717:
[----:B------:R-:W-:Y:S02]  /*4220*/  ULDC.64 UR4, c[0x0][0x208] ;  /* 0x0000820000047ab9 */ /* 0x000fe40000000a00 */
[----:B----4-:R0:W-:Y:S03]  /*4230*/  ST.E.128 desc[UR4][R72.64], R12 ;  /* 0x0000000c48007985 */ /* 0x0101e6000c101d04 */
.L_x_2716:
[----:B------:R-:W-:Y:S05]  /*4240*/  BSYNC B2 ;  /* 0x0000000000027941 */ /* 0x000fea0003800000 */
.L_x_2715:
        /* <DEDUP_REMOVED lines=9> */
[----:B------:R-:W-:Y:S02]  /*42e0*/  SHF.R.U32.HI R67, RZ, 0x10, R67 ;  /* 0x00000010ff437819 */ /* 0x000fe40000011643 */
[--C-:B------:R-:W-:Y:S01]  /*42f0*/  SHF.R.U64 R73, R64, 0x10, R65.reuse ;  /* 0x0000001040497819 */ /* 0x100fe20000001241 */
[----:B----4-:R-:W-:Y:S01]  /*4300*/  IMAD.U32 R64, R14, 0x10000, RZ ;  /* 0x000100000e407824 */ /* 0x010fe200078e00ff */
[----:B------:R-:W-:Y:S02]  /*4310*/  SHF.R.U32.HI R71, RZ, 0x10, R65 ;  /* 0x00000010ff477819 */ /* 0x000fe40000011641 */
[----:B------:R-:W-:Y:S02]  /*4320*/  PRMT R178, R178, 0x5410, R67 ;  /* 0x00005410b2b27816 */ /* 0x000fe40000000043 */
[----:B------:R-:W-:-:S02]  /*4330*/  PRMT R174, R174, 0x5410, R73 ;  /* 0x00005410aeae7816 */ /* 0x000fc40000000049 */
[----:B------:R-:W-:Y:S01]  /*4340*/  PRMT R176, R176, 0x5410, R71 ;  /* 0x00005410b0b07816 */ /* 0x000fe20000000047 */
[----:B------:R-:W-:Y:S01]  /*4350*/  IMAD.U32 R72, R178, 0x10000, RZ ;  /* 0x00010000b2487824 */ /* 0x000fe200078e00ff */
[----:B------:R-:W-:Y:S01]  /*4360*/  PRMT R177, R177, 0x5410, R66 ;  /* 0x00005410b1b17816 */ /* 0x000fe20000000042 */
[----:B------:R-:W-:Y:S01]  /*4370*/  IMAD.U32 R66, R13, 0x10000, RZ ;  /* 0x000100000d427824 */ /* 0x000fe200078e00ff */
[----:B------:R-:W-:Y:S01]  /*4380*/  LOP3.LUT R65, R14, 0xffff0000, RZ, 0xc0, !PT ;  /* 0xffff00000e417812 */ /* 0x000fe200078ec0ff */
[C---:B------:R-:W-:Y:S01]  /*4390*/  IMAD.U32 R14, R15.reuse, 0x10000, RZ ;  /* 0x000100000f0e7824 */ /* 0x040fe200078e00ff */
[----:B------:R-:W-:Y:S01]  /*43a0*/  LOP3.LUT R11, R15, 0xffff0000, RZ, 0xc0, !PT ;  /* 0xffff00000f0b7812 */ /* 0x000fe200078ec0ff */
        /* <DEDUP_REMOVED lines=8> */
[C---:B------:R-:W-:Y:S01]  /*4430*/  FMUL.FTZ R73, R15.reuse, R71 ;  /* 0x000000470f497220 */ /* 0x040fe20000410000 */
[----:B------:R-:W-:Y:S01]  /*4440*/  LOP3.LUT R176, R176, 0xffff0000, RZ, 0xc0, !PT ;  /* 0xffff0000b0b07812 */ /* 0x000fe200078ec0ff */
[-C--:B------:R-:W-:Y:S01]  /*4450*/  FMUL.FTZ R74, R15, R67.reuse ;  /* 0x000000430f4a7220 */ /* 0x080fe20000410000 */
[----:B------:R-:W-:Y:S01]  /*4460*/  LOP3.LUT R15, R12, 0xffff0000, RZ, 0xc0, !PT ;  /* 0xffff00000c0f7812 */ /* 0x000fe200078ec0ff */
[----:B------:R-:W-:Y:S01]  /*4470*/  FFMA.FTZ R12, R66, R67, -R73 ;  /* 0x00000043420c7223 */ /* 0x000fe20000010849 */
[----:B------:R-:W-:Y:S01]  /*4480*/  FFMA.FTZ R72, R64, R72, R65 ;  /* 0x0000004840487223 */ /* 0x000fe20000010041 */
[----:B------:R-:W-:Y:S01]  /*4490*/  FFMA.FTZ R71, R66, R71, R74 ;  /* 0x0000004742477223 */ /* 0x000fe2000001004a */
[----:B------:R-:W-:-:S02]  /*44a0*/  IMAD.U32 R66, R177, 0x10000, RZ ;  /* 0x00010000b1427824 */ /* 0x000fc400078e00ff */
[C---:B------:R-:W-:Y:S01]  /*44b0*/  FMUL.FTZ R65, R11.reuse, R178 ;  /* 0x000000b20b417220 */ /* 0x040fe20000410000 */
[----:B------:R-:W-:Y:S02]  /*44c0*/  IMAD.U32 R174, R174, 0x10000, RZ ;  /* 0x00010000aeae7824 */ /* 0x000fe400078e00ff */
[----:B------:R-:W-:Y:S01]  /*44d0*/  FMUL.FTZ R11, R11, R176 ;  /* 0x000000b00b0b7220 */ /* 0x000fe20000410000 */
[----:B------:R-:W-:Y:S01]  /*44e0*/  FFMA.FTZ R75, R64, R70, -R75 ;  /* 0x00000046404b7223 */ /* 0x000fe2000001084b */
[C---:B------:R-:W-:Y:S01]  /*44f0*/  FMUL.FTZ R64, R15.reuse, R66 ;  /* 0x000000420f407220 */ /* 0x040fe20000410000 */
[C---:B------:R-:W-:Y:S01]  /*4500*/  FFMA.FTZ R65, R14.reuse, R176, -R65 ;  /* 0x000000b00e417223 */ /* 0x040fe20000010841 */
[----:B------:R-:W-:Y:S01]  /*4510*/  FMUL.FTZ R15, R15, R174 ;  /* 0x000000ae0f0f7220 */ /* 0x000fe20000410000 */
[----:B------:R-:W-:Y:S01]  /*4520*/  FFMA.FTZ R14, R14, R178, R11 ;  /* 0x000000b20e0e7223 */ /* 0x000fe2000001000b */
[C---:B------:R-:W-:Y:S02]  /*4530*/  FFMA.FTZ R64, R13.reuse, R174, -R64 ;  /* 0x000000ae0d407223 */ /* 0x040fe40000010840 */
[----:B------:R-:W-:Y:S01]  /*4540*/  FFMA.FTZ R15, R13, R66, R15 ;  /* 0x000000420d0f7223 */ /* 0x000fe2000001000f */
[----:B------:R-:W-:-:S02]  /*4550*/  F2FP.BF16.F32.PACK_AB R13, R71, R12 ;  /* 0x0000000c470d723e */ /* 0x000fc400000010ff */
[----:B------:R-:W-:Y:S02]  /*4560*/  F2FP.BF16.F32.PACK_AB R65, R14, R65 ;  /* 0x000000410e41723e */ /* 0x000fe400000010ff */
[----:B------:R-:W-:Y:S02]  /*4570*/  F2FP.BF16.F32.PACK_AB R12, R15, R64 ;  /* 0x000000400f0c723e */ /* 0x000fe400000010ff */
[----:B------:R-:W-:Y:S01]  /*4580*/  F2FP.BF16.F32.PACK_AB R14, R72, R75 ;  /* 0x0000004b480e723e */ /* 0x000fe200000010ff */
[----:B------:R-:W-:-:S07]  /*4590*/  IMAD.MOV.U32 R15, RZ, RZ, R65 ;  /* 0x000000ffff0f7224 */ /* 0x000fce00078e0041 */
.L_x_2720:
[----:B------:R-:W-:Y:S05]  /*45a0*/  BSYNC B2 ;  /* 0x0000000000027941 */ /* 0x000fea0003800000 */
.L_x_2719:
[----:B------:R-:W-:Y:S02]  /*45b0*/  ULDC.64 UR4, c[0x0][0x208] ;  /* 0x0000820000047ab9 */ /* 0x000fe40000000a00 */
[----:B----4-:R0:W-:Y:S03]  /*45c0*/  ST.E.128 desc[UR4][R68.64], R12 ;  /* 0x0000000c44007985 */ /* 0x0101e6000c101d04 */
.L_x_2706:
[----:B------:R-:W-:Y:S05]  /*45d0*/  BSYNC B1 ;  /* 0x0000000000017941 */ /* 0x000fea0003800000 */
.L_x_2705:
[----:B------:R-:W-:-:S03]  /*45e0*/  UMOV UR4, 0xffffffff ;  /* 0xffffffff00047882 */ /* 0x000fc60000000000 */
[----:B------:R-:W-:Y:S05]  /*45f0*/  BRA.DIV UR4, `(.L_x_2721) ;  /* 0x000002ba04147947 */ /* 0x000fea000b800000 */
[----:B------:R0:W0:Y:S04]  /*4600*/  SHFL.IDX PT, R67, R119, 0x1, 0x181f ;  /* 0x00381f0077437f89 */ /* 0x00002800000e0000 */
[----:B------:R0:W0:Y:S02]  /*4610*/  SHFL.IDX PT, R66, R120, 0x1, 0x181f ;  /* 0x00381f0078427f89 */ /* 0x00002400000e0000 */
.L_x_3093:
        /* <DEDUP_REMOVED lines=11> */
[--C-:B------:R-:W-:Y:S01]  /*46d0*/  SHF.R.U64 R69, R60, 0x10, R61.reuse ;  /* 0x000000103c457819 */ /* 0x100fe2000000123d */
[----:B----4-:R-:W-:Y:S01]  /*46e0*/  IMAD.U32 R60, R14, 0x10000, RZ ;  /* 0x000100000e3c7824 */ /* 0x010fe200078e00ff */
[----:B------:R-:W-:Y:S02]  /*46f0*/  SHF.R.U32.HI R70, RZ, 0x10, R61 ;  /* 0x00000010ff467819 */ /* 0x000fe4000001163d */
[--C-:B------:R-:W-:Y:S02]  /*4700*/  SHF.R.U64 R61, R62, 0x10, R63.reuse ;  /* 0x000000103e3d7819 */ /* 0x100fe4000000123f */
        /* <DEDUP_REMOVED lines=14> */
[----:B------:R-:W-:Y:S01]  /*47f0*/  FMUL.FTZ R72, R61, R70 ;  /* 0x000000463d487220 */ /* 0x000fe20000410000 */
[----:B------:R-:W-:-:S02]  /*4800*/  IMAD.U32 R15, R13, 0x10000, RZ ;  /* 0x000100000d0f7824 */ /* 0x000fc400078e00ff */
[-C--:B------:R-:W-:Y:S01]  /*4810*/  FMUL.FTZ R61, R61, R68.reuse ;  /* 0x000000443d3d7220 */ /* 0x080fe20000410000 */
[----:B------:R-:W-:Y:S01]  /*4820*/  IMAD.U32 R13, R12, 0x10000, RZ ;  /* 0x000100000c0d7824 */ /* 0x000fe200078e00ff */
[----:B------:R-:W-:Y:S01]  /*4830*/  LOP3.LUT R165, R165, 0xffff0000, RZ, 0xc0, !PT ;  /* 0xffff0000a5a57812 */ /* 0x000fe200078ec0ff */
[C---:B------:R-:W-:Y:S01]  /*4840*/  FFMA.FTZ R72, R15.reuse, R68, -R72 ;  /* 0x000000440f487223 */ /* 0x040fe20000010848 */
[----:B------:R-:W-:Y:S01]  /*4850*/  FFMA.FTZ R61, R15, R70, R61 ;  /* 0x000000460f3d7223 */ /* 0x000fe2000001003d */
[C---:B------:R-:W-:Y:S01]  /*4860*/  FMUL.FTZ R15, R62.reuse, R63 ;  /* 0x0000003f3e0f7220 */ /* 0x040fe20000410000 */
[----:B------:R-:W-:Y:S01]  /*4870*/  LOP3.LUT R163, R163, 0xffff0000, RZ, 0xc0, !PT ;  /* 0xffff0000a3a37812 */ /* 0x000fe200078ec0ff */
[-C--:B------:R-:W-:Y:S01]  /*4880*/  FMUL.FTZ R71, R62, R69.reuse ;  /* 0x000000453e477220 */ /* 0x080fe20000410000 */
[----:B------:R-:W-:Y:S01]  /*4890*/  LOP3.LUT R12, R12, 0xffff0000, RZ, 0xc0, !PT ;  /* 0xffff00000c0c7812 */ /* 0x000fe200078ec0ff */
[----:B------:R-:W-:Y:S02]  /*48a0*/  IMAD.U32 R162, R162, 0x10000, RZ ;  /* 0x00010000a2a27824 */ /* 0x000fe400078e00ff */
[C---:B------:R-:W-:Y:S01]  /*48b0*/  FFMA.FTZ R62, R60.reuse, R69, R15 ;  /* 0x000000453c3e7223 */ /* 0x040fe2000001000f */
[----:B------:R-:W-:Y:S01]  /*48c0*/  FFMA.FTZ R71, R60, R63, -R71 ;  /* 0x0000003f3c477223 */ /* 0x000fe20000010847 */
        /* <DEDUP_REMOVED lines=12> */
.L_x_2727:
[----:B------:R-:W-:Y:S05]  /*4990*/  BSYNC B3 ;  /* 0x0000000000037941 */ /* 0x000fea0003800000 */
.L_x_2726:
[----:B------:R-:W-:Y:S02]  /*49a0*/  ULDC.64 UR4, c[0x0][0x208] ;  /* 0x0000820000047ab9 */ /* 0x000fe40000000a00 */
[----:B----4-:R0:W-:Y:S03]  /*49b0*/  ST.E.128 desc[UR4][R64.64], R12 ;  /* 0x0000000c40007985 */ /* 0x0101e6000c101d04 */
.L_x_2725:
[----:B------:R-:W-:Y:S05]  /*49c0*/  BSYNC B2 ;  /* 0x0000000000027941 */ /* 0x000fea0003800000 */
.L_x_2724:
        /* <DEDUP_REMOVED lines=55> */
.L_x_2731:
[----:B------:R-:W-:Y:S05]  /*4d40*/  BSYNC B3 ;  /* 0x0000000000037941 */ /* 0x000fea0003800000 */
.L_x_2730:
[----:B------:R-:W-:Y:S02]  /*4d50*/  ULDC.64 UR4, c[0x0][0x208] ;  /* 0x0000820000047ab9 */ /* 0x000fe40000000a00 */
[----:B----4-:R0:W-:Y:S03]  /*4d60*/  ST.E.128 desc[UR4][R60.64], R12 ;  /* 0x0000000c3c007985 */ /* 0x0101e6000c101d04 */
.L_x_2729:
[----:B------:R-:W-:Y:S05]  /*4d70*/  BSYNC B2 ;  /* 0x0000000000027941 */ /* 0x000fea0003800000 */
.L_x_2728:
        /* <DEDUP_REMOVED lines=55> */
.L_x_2735:
[----:B------:R-:W-:Y:S05]  /*50f0*/  BSYNC B3 ;  /* 0x0000000000037941 */ /* 0x000fea0003800000 */
.L_x_2734:
[----:B------:R-:W-:Y:S02]  /*5100*/  ULDC.64 UR4, c[0x0][0x208] ;  /* 0x0000820000047ab9 */ /* 0x000fe40000000a00 */
[----:B----4-:R0:W-:Y:S03]  /*5110*/  ST.E.128 desc[UR4][R56.64], R12 ;  /* 0x0000000c38007985 */ /* 0x0101e6000c101d04 */
.L_x_2733:
[----:B------:R-:W-:Y:S05]  /*5120*/  BSYNC B2 ;  /* 0x0000000000027941 */ /* 0x000fea0003800000 */
.L_x_2732:
        /* <DEDUP_REMOVED lines=54> */
.L_x_2737:
[----:B------:R-:W-:Y:S05]  /*5490*/  BSYNC B2 ;  /* 0x0000000000027941 */ /* 0x000fea0003800000 */
.L_x_2736:
[----:B------:R-:W-:Y:S02]  /*54a0*/  ULDC.64 UR4, c[0x0][0x208] ;  /* 0x0000820000047ab9 */ /* 0x000fe40000000a00 */
[----:B----4-:R0:W-:Y:S03]  /*54b0*/  ST.E.128 desc[UR4][R52.64], R12 ;  /* 0x0000000c34007985 */ /* 0x0101e6000c101d04 */
.L_x_2723:
[----:B------:R-:W-:Y:S05]  /*54c0*/  BSYNC B1 ;  /* 0x0000000000017941 */ /* 0x000fea0003800000 */
.L_x_2722:
[----:B------:R-:W-:-:S03]  /*54d0*/  UMOV UR4, 0xffffffff ;  /* 0xffffffff00047882 */ /* 0x000fc60000000000 */
[----:B------:R-:W-:Y:S05]  /*54e0*/  BRA.DIV UR4, `(.L_x_2738) ;  /* 0x000002aa04a47947 */ /* 0x000fea000b800000 */
[----:B01----:R-:W0:Y:S04]  /*54f0*/  SHFL.IDX PT, R119, R119, 0x2, 0x181f ;  /* 0x00581f0077777f89 */ /* 0x003e2800000e0000 */
[----:B------:R-:W1:Y:S02]  /*5500*/  SHFL.IDX PT, R120, R120, 0x2, 0x181f ;  /* 0x00581f0078787f89 */ /* 0x000e6400000e0000 */
.L_x_3097:
        /* <DEDUP_REMOVED lines=56> */
.L_x_2743:
[----:B------:R-:W-:Y:S05]  /*5890*/  BSYNC B2 ;  /* 0x0000000000027941 */ /* 0x000fea0003800000 */
.L_x_2742:
[----:B------:R-:W-:Y:S02]  /*58a0*/  ULDC.64 UR4, c[0x0][0x208] ;  /* 0x0000820000047ab9 */ /* 0x000fe40000000a00 */
[----:B--2---:R0:W-:Y:S03]  /*58b0*/  ST.E.128 desc[UR4][R48.64], R12 ;  /* 0x0000000c30007985 */ /* 0x0041e6000c101d04 */
.L_x_2741:
[----:B------:R-:W-:Y:S05]  /*58c0*/  BSYNC B1 ;  /* 0x0000000000017941 */ /* 0x000fea0003800000 */
.L_x_2740:
        /* <DEDUP_REMOVED lines=55> */
.L_x_2747:
[----:B------:R-:W-:Y:S05]  /*5c40*/  BSYNC B2 ;  /* 0x0000000000027941 */ /* 0x000fea0003800000 */
.L_x_2746:
[----:B------:R-:W-:Y:S02]  /*5c50*/  ULDC.64 UR4, c[0x0][0x208] ;  /* 0x0000820000047ab9 */ /* 0x000fe40000000a00 */
[----:B----4-:R0:W-:Y:S03]  /*5c60*/  ST.E.128 desc[UR4][R44.64], R12 ;  /* 0x0000000c2c007985 */ /* 0x0101e6000c101d04 */
.L_x_2745:
[----:B------:R-:W-:Y:S05]  /*5c70*/  BSYNC B1 ;  /* 0x0000000000017941 */ /* 0x000fea0003800000 */
.L_x_2744:
        /* <DEDUP_REMOVED lines=55> */
.L_x_2751:
[----:B------:R-:W-:Y:S05]  /*5ff0*/  BSYNC B2 ;  /* 0x0000000000027941 */ /* 0x000fea0003800000 */
.L_x_2750:
[----:B------:R-:W-:Y:S02]  /*6000*/  ULDC.64 UR4, c[0x0][0x208] ;  /* 0x0000820000047ab9 */ /* 0x000fe40000000a00 */
[----:B----4-:R0:W-:Y:S03]  /*6010*/  ST.E.128 desc[UR4][R40.64], R12 ;  /* 0x0000000c28007985 */ /* 0x0101e6000c101d04 */
.L_x_2749:
[----:B------:R-:W-:Y:S05]  /*6020*/  BSYNC B1 ;  /* 0x0000000000017941 */ /* 0x000fea0003800000 */
.L_x_2748:
        /* <DEDUP_REMOVED lines=54> */
.L_x_2753:
[----:B------:R-:W-:Y:S05]  /*6390*/  BSYNC B1 ;  /* 0x0000000000017941 */ /* 0x000fea0003800000 */
.L_x_2752:
[----:B------:R-:W-:Y:S02]  /*63a0*/  ULDC.64 UR4, c[0x0][0x208] ;  /* 0x0000820000047ab9 */ /* 0x000fe40000000a00 */
[----:B----4-:R0:W-:Y:S01]  /*63b0*/  ST.E.128 desc[UR4][R36.64], R12 ;  /* 0x0000000c24007985 */ /* 0x0101e2000c101d04 */
[----:B------:R-:W-:Y:S05]  /*63c0*/  BRA `(.L_x_2739) ;  /* 0x0000004400987947 */ /* 0x000fea0003800000 */
.L_x_2694:
        /* <DEDUP_REMOVED lines=38> */
.L_x_2755:
[----:B------:R-:W-:Y:S05]  /*6630*/  BSYNC B1 ;  /* 0x0000000000017941 */ /* 0x000fea0003800000 */
.L_x_2754:
        /* <DEDUP_REMOVED lines=67> */
.L_x_2757:
[----:B------:R-:W-:Y:S05]  /*6a70*/  BSYNC B1 ;  /* 0x0000000000017941 */ /* 0x000fea0003800000 */
.L_x_2756:
        /* <DEDUP_REMOVED lines=34> */
.L_x_2759:
[----:B------:R-:W-:Y:S05]  /*6ca0*/  BSYNC B1 ;  /* 0x0000000000017941 */ /* 0x000fea0003800000 */
.L_x_2758:
        /* <DEDUP_REMOVED lines=68> */
.L_x_2760:
[----:B------:R-:W-:Y:S01]  /*70f0*/  IMAD R89, R212, 0x8, R22 ;  /* 0x00000008d4597824 */ /* 0x000fe200078e0216 */
[----:B------:R-:W-:Y:S01]  /*7100*/  SHF.L.U32 R90, R228, 0x1f, RZ ;  /* 0x0000001fe45a7819 */ /* 0x000fe200000006ff */
[----:B------:R-:W0:Y:S01]  /*7110*/  LDC R136, c[0x0][0x2f4] ;  /* 0x0000bd00ff887b82 */ /* 0x000e220000000800 */
[----:B------:R-:W-:Y:S02]  /*7120*/  BSSY B1, `(.L_x_2761) ;  /* 0x0000003000017945 */ /* 0x000fe40003800000 */
[----:B------:R-:W1:Y:S02]  /*7130*/  SYNCS.PHASECHK.TRANS64.TRYWAIT P6, [R89+URZ+0x38890], R90 ;  /* 0x0388905a590075a7 */ /* 0x000e6400080c017f */
[----:B-1----:R-:W-:Y:S05]  /*7140*/  @!P6 BRA `(.L_x_2762) ;  /* 0x0000028c00d8e947 */ /* 0x002fea0003800000 */
.L_x_3098:
[----:B------:R-:W-:Y:S05]  /*7150*/  BSYNC B1 ;  /* 0x0000000000017941 */ /* 0x000fea0003800000 */
.L_x_2761:
[----:B------:R-:W-:Y:S01]  /*7160*/  UMOV UR4, 0xffffffff ;  /* 0xffffffff00047882 */ /* 0x000fe20000000000 */
[----:B0-----:R-:W-:Y:S02]  /*7170*/  IMAD.IADD R137, R136, 0x1, -R115 ;  /* 0x0000000188897824 */ /* 0x001fe400078e0a73 */
[----:B------:R-:W-:Y:S05]  /*7180*/  BRA.DIV UR4, `(.L_x_2763) ;  /* 0x0000028e04dc7947 */ /* 0x000fea000b800000 */
[----:B------:R0:W2:Y:S04]  /*7190*/  SHFL.IDX PT, R125, R119, RZ, 0x181f ;  /* 0x00181fff777d7589 */ /* 0x0000a800000e0000 */
[----:B------:R0:W3:Y:S02]  /*71a0*/  SHFL.IDX PT, R124, R120, RZ, 0x181f ;  /* 0x00181fff787c7589 */ /* 0x0000e400000e0000 */
.L_x_3102:
[----:B------:R-:W-:Y:S04]  /*71b0*/  BSSY B1, `(.L_x_2764) ;  /* 0x00000fd000017945 */ /* 0x000fe80003800000 */
[----:B------:R-:W-:Y:S05]  /*71c0*/  @P3 BRA `(.L_x_2765) ;  /* 0x0000000c00ec3947 */ /* 0x000fea0003800000 */
[----:B------:R-:W-:Y:S01]  /*71d0*/  ISETP.NE.AND P3, PT, R4, RZ, PT ;  /* 0x000000ff0400720c */ /* 0x000fe20003f65270 */
[----:B------:R-:W-:-:S12]  /*71e0*/  BSSY B2, `(.L_x_2766) ;  /* 0x000007d000027945 */ /* 0x000fd80003800000 */
[----:B------:R-:W-:Y:S05]  /*71f0*/  @!P3 BRA `(.L_x_2767) ;  /* 0x0000000400ecb947 */ /* 0x000fea0003800000 */
[----:B------:R-:W4:Y:S01]  /*7200*/  LDL R14, [R1+0x58] ;  /* 0x00005800010e7983 */ /* 0x000f220000100800 */
        /* <DEDUP_REMOVED lines=14> */
[----:B------:R-:W-:Y:S02]  /*72f0*/  ISETP.GE.AND P3, PT, R129, R136, PT ;  /* 0x000000888100720c */ /* 0x000fe40003f66270 */
[----:B------:R-:W-:Y:S01]  /*7300*/  LOP3.LUT R11, R11, R13, RZ, 0x3c, !PT ;  /* 0x0000000d0b0b7212 */ /* 0x000fe200078e3cff */
[----:B------:R-:W-:-:S10]  /*7310*/  IMAD R13, R212, 0x5000, R134 ;  /* 0x00005000d40d7824 */ /* 0x000fd400078e0286 */
[----:B------:R-:W-:-:S04]  /*7320*/  @!P3 IMAD.WIDE R128, R129, 0x2, R124 ;  /* 0x000000028180b825 */ /* 0x000fc800078e027c */
[----:B----4-:R-:W-:-:S04]  /*7330*/  IMAD R12, R12, 0x1400, R14 ;  /* 0x000014000c0c7824 */ /* 0x010fc800078e020e */
[----:B------:R-:W-:Y:S02]  /*7340*/  IMAD.IADD R11, R12, 0x1, R11 ;  /* 0x000000010c0b7824 */ /* 0x000fe400078e020b */
[----:B------:R-:W-:Y:S02]  /*7350*/  IMAD R12, R13, 0x2, R22 ;  /* 0x000000020d0c7824 */ /* 0x000fe400078e0216 */
[----:B------:R-:W-:-:S04]  /*7360*/  IMAD R11, R212, 0x5000, R11 ;  /* 0x00005000d40b7824 */ /* 0x000fc800078e020b */
[----:B------:R-:W-:Y:S01]  /*7370*/  IMAD R80, R11, 0x2, R22 ;  /* 0x000000020b507824 */ /* 0x000fe200078e0216 */
[----:B------:R-:W2:Y:S05]  /*7380*/  LDS.128 R12, [R12+0x24400] ;  /* 0x024400000c0c7984 */ /* 0x000eaa0000000c00 */
        /* <DEDUP_REMOVED lines=11> */
[----:B------:R-:W-:-:S02]  /*7440*/  PRMT R36, R144, 0x5432, R36 ;  /* 0x0000543290247816 */ /* 0x000fc40000000024 */
[----:B------:R-:W-:Y:S02]  /*7450*/  PRMT R44, R147, 0x5432, R44 ;  /* 0x00005432932c7816 */ /* 0x000fe4000000002c */
[--C-:B------:R-:W-:Y:S01]  /*7460*/  SHF.R.U64 R45, R46, 0x10, R47.reuse ;  /* 0x000000102e2d7819 */ /* 0x100fe2000000122f */
[----:B------:R-:W-:Y:S01]  /*7470*/  IMAD.U32 R172, R36, 0x10000, RZ ;  /* 0x0001000024ac7824 */ /* 0x000fe200078e00ff */
[----:B------:R-:W-:Y:S01]  /*7480*/  SHF.R.U32.HI R46, RZ, 0x10, R47 ;  /* 0x00000010ff2e7819 */ /* 0x000fe2000001162f */
[----:B------:R-:W-:Y:S01]  /*7490*/  IMAD.U32 R47, R13, 0x10000, RZ ;  /* 0x000100000d2f7824 */ /* 0x000fe200078e00ff */
[----:B------:R-:W-:Y:S01]  /*74a0*/  PRMT R11, R170, 0x5410, R11 ;  /* 0x00005410aa0b7816 */ /* 0x000fe2000000000b */
[----:B------:R-:W-:Y:S01]  /*74b0*/  IMAD.U32 R170, R44, 0x10000, RZ ;  /* 0x000100002caa7824 */ /* 0x000fe200078e00ff */
[----:B------:R-:W-:Y:S02]  /*74c0*/  SHF.R.U32.HI R39, RZ, 0x10, R39 ;  /* 0x00000010ff277819 */ /* 0x000fe40000011627 */
[----:B------:R-:W-:Y:S01]  /*74d0*/  PRMT R37, R169, 0x5410, R37 ;  /* 0x00005410a9257816 */ /* 0x000fe20000000025 */
[----:B------:R-:W-:Y:S01]  /*74e0*/  FMUL.FTZ R174, R163, R170 ;  /* 0x000000aaa3ae7220 */ /* 0x000fe20000410000 */
[----:B------:R-:W-:Y:S01]  /*74f0*/  LOP3.LUT R164, R81, 0xffff0000, RZ, 0xc0, !PT ;  /* 0xffff000051a47812 */ /* 0x000fe200078ec0ff */
[----:B------:R-:W-:Y:S01]  /*7500*/  IMAD.U32 R81, R80, 0x10000, RZ ;  /* 0x0001000050517824 */ /* 0x000fe200078e00ff */
[----:B------:R-:W-:Y:S01]  /*7510*/  LOP3.LUT R169, R44, 0xffff0000, RZ, 0xc0, !PT ;  /* 0xffff00002ca97812 */ /* 0x000fe200078ec0ff */
[-C--:B------:R-:W-:Y:S01]  /*7520*/  FMUL.FTZ R44, R163, R172.reuse ;  /* 0x000000aca32c7220 */ /* 0x080fe20000410000 */
[----:B------:R-:W-:Y:S01]  /*7530*/  PRMT R46, R145, 0x5432, R46 ;  /* 0x00005432912e7816 */ /* 0x000fe2000000002e */
[----:B------:R-:W-:Y:S01]  /*7540*/  FFMA.FTZ R174, R47, R172, -R174 ;  /* 0x000000ac2fae7223 */ /* 0x000fe200000108ae */
[----:B------:R-:W-:Y:S01]  /*7550*/  PRMT R39, R171, 0x5410, R39 ;  /* 0x00005410ab277816 */ /* 0x000fe20000000027 */
[----:B------:R-:W-:Y:S01]  /*7560*/  FFMA.FTZ R44, R47, R170, R44 ;  /* 0x000000aa2f2c7223 */ /* 0x000fe2000001002c */
[----:B------:R-:W-:Y:S01]  /*7570*/  LOP3.LUT R162, R13, 0xffff0000, RZ, 0xc0, !PT ;  /* 0xffff00000da27812 */ /* 0x000fe200078ec0ff */
        /* <DEDUP_REMOVED lines=9> */
[----:B------:R-:W-:Y:S01]  /*7610*/  FFMA.FTZ R173, R162, R163, -R173 ;  /* 0x000000a3a2ad7223 */ /* 0x000fe200000108ad */
[C---:B------:R-:W-:Y:S01]  /*7620*/  FMUL.FTZ R163, R168.reuse, R171 ;  /* 0x000000aba8a37220 */ /* 0x040fe20000410000 */
[----:B------:R-:W-:Y:S01]  /*7630*/  FMUL.FTZ R168, R168, R47 ;  /* 0x0000002fa8a87220 */ /* 0x000fe20000410000 */
[----:B------:R-:W-:Y:S01]  /*7640*/  PRMT R38, R146, 0x5432, R38 ;  /* 0x0000543292267816 */ /* 0x000fe20000000026 */
[----:B------:R-:W-:Y:S01]  /*7650*/  FFMA.FTZ R177, R162, R169, R177 ;  /* 0x000000a9a2b17223 */ /* 0x000fe200000100b1 */
[----:B------:R-:W-:Y:S01]  /*7660*/  LOP3.LUT R15, R15, 0xffff0000, RZ, 0xc0, !PT ;  /* 0xffff00000f0f7812 */ /* 0x000fe200078ec0ff */
[C---:B------:R-:W-:Y:S01]  /*7670*/  FFMA.FTZ R163, R166.reuse, R47, -R163 ;  /* 0x0000002fa6a37223 */ /* 0x040fe200000108a3 */
[----:B------:R-:W-:Y:S01]  /*7680*/  LOP3.LUT R36, R39, 0xffff0000, RZ, 0xc0, !PT ;  /* 0xffff000027247812 */ /* 0x000fe200078ec0ff */
[----:B------:R-:W-:Y:S01]  /*7690*/  FFMA.FTZ R168, R166, R171, R168 ;  /* 0x000000aba6a87223 */ /* 0x000fe200000100a8 */
[----:B------:R-:W-:Y:S01]  /*76a0*/  FMUL.FTZ R166, R83, R46 ;  /* 0x0000002e53a67220 */ /* 0x000fe20000410000 */
[----:B------:R-:W-:Y:S01]  /*76b0*/  IMAD.U32 R164, R38, 0x10000, RZ ;  /* 0x0001000026a47824 */ /* 0x000fe200078e00ff */
[----:B------:R-:W-:Y:S01]  /*76c0*/  LOP3.LUT R80, R80, 0xffff0000, RZ, 0xc0, !PT ;  /* 0xffff000050507812 */ /* 0x000fe200078ec0ff */
[----:B------:R-:W-:Y:S01]  /*76d0*/  IMAD.U32 R162, R11, 0x10000, RZ ;  /* 0x000100000ba27824 */ /* 0x000fe200078e00ff */
[----:B------:R-:W-:Y:S01]  /*76e0*/  LOP3.LUT R39, R38, 0xffff0000, RZ, 0xc0, !PT ;  /* 0xffff000026277812 */ /* 0x000fe200078ec0ff */
[-C--:B------:R-:W-:Y:S01]  /*76f0*/  FMUL.FTZ R170, R83, R36.reuse ;  /* 0x0000002453aa7220 */ /* 0x080fe20000410000 */
[----:B------:R-:W-:Y:S01]  /*7700*/  FFMA.FTZ R166, R15, R36, -R166 ;  /* 0x000000240fa67223 */ /* 0x000fe200000108a6 */
[C---:B------:R-:W-:Y:S01]  /*7710*/  FMUL.FTZ R36, R81.reuse, R164 ;  /* 0x000000a451247220 */ /* 0x040fe20000410000 */
[----:B------:R-:W-:Y:S01]  /*7720*/  LOP3.LUT R12, R12, 0xffff0000, RZ, 0xc0, !PT ;  /* 0xffff00000c0c7812 */ /* 0x000fe200078ec0ff */
[-C--:B------:R-:W-:Y:S01]  /*7730*/  FMUL.FTZ R81, R81, R162.reuse ;  /* 0x000000a251517220 */ /* 0x080fe20000410000 */
[----:B------:R-:W-:Y:S01]  /*7740*/  LOP3.LUT R11, R11, 0xffff0000, RZ, 0xc0, !PT ;  /* 0xffff00000b0b7812 */ /* 0x000fe200078ec0ff */
[----:B------:R-:W-:Y:S01]  /*7750*/  FMUL.FTZ R47, R80, R39 ;  /* 0x00000027502f7220 */ /* 0x000fe20000410000 */
[C---:B------:R-:W-:Y:S01]  /*7760*/  FFMA.FTZ R36, R13.reuse, R162, -R36 ;  /* 0x000000a20d247223 */ /* 0x040fe20000010824 */
[----:B------:R-:W-:Y:S01]  /*7770*/  FFMA.FTZ R81, R13, R164, R81 ;  /* 0x000000a40d517223 */ /* 0x000fe20000010051 */
[----:B------:R-:W-:Y:S01]  /*7780*/  LOP3.LUT R167, R14, 0xffff0000, RZ, 0xc0, !PT ;  /* 0xffff00000ea77812 */ /* 0x000fe200078ec0ff */
[-C--:B------:R-:W-:Y:S01]  /*7790*/  FMUL.FTZ R13, R80, R11.reuse ;  /* 0x0000000b500d7220 */ /* 0x080fe20000410000 */
[----:B------:R-:W-:Y:S01]  /*77a0*/  FFMA.FTZ R47, R12, R11, -R47 ;  /* 0x0000000b0c2f7223 */ /* 0x000fe2000001082f */
[C---:B------:R-:W-:Y:S01]  /*77b0*/  IMAD.U32 R14, R82.reuse, 0x10000, RZ ;  /* 0x00010000520e7824 */ /* 0x040fe200078e00ff */
[----:B------:R-:W-:Y:S01]  /*77c0*/  LOP3.LUT R82, R82, 0xffff0000, RZ, 0xc0, !PT ;  /* 0xffff000052527812 */ /* 0x000fe200078ec0ff */
[C---:B------:R-:W-:Y:S01]  /*77d0*/  IMAD.U32 R11, R45.reuse, 0x10000, RZ ;  /* 0x000100002d0b7824 */ /* 0x040fe200078e00ff */
[----:B------:R-:W-:Y:S01]  /*77e0*/  LOP3.LUT R45, R45, 0xffff0000, RZ, 0xc0, !PT ;  /* 0xffff00002d2d7812 */ /* 0x000fe200078ec0ff */
[C---:B------:R-:W-:Y:S01]  /*77f0*/  IMAD.U32 R38, R37.reuse, 0x10000, RZ ;  /* 0x0001000025267824 */ /* 0x040fe200078e00ff */
[----:B------:R-:W-:Y:S01]  /*7800*/  LOP3.LUT R37, R37, 0xffff0000, RZ, 0xc0, !PT ;  /* 0xffff000025257812 */ /* 0x000fe200078ec0ff */
[----:B------:R-:W-:Y:S01]  /*7810*/  FFMA.FTZ R15, R15, R46, R170 ;  /* 0x0000002e0f0f7223 */ /* 0x000fe200000100aa */
        /* <DEDUP_REMOVED lines=21> */
.L_x_2769:
[----:B------:R-:W-:Y:S05]  /*7970*/  BSYNC B3 ;  /* 0x0000000000037941 */ /* 0x000fea0003800000 */
.L_x_2768:
[----:B------:R-:W-:Y:S02]  /*7980*/  ULDC.64 UR4, c[0x0][0x208] ;  /* 0x0000820000047ab9 */ /* 0x000fe40000000a00 */
[----:B--2---:R4:W-:Y:S04]  /*7990*/  ST.E.128 desc[UR4][R126.64], R12 ;  /* 0x0000000c7e007985 */ /* 0x0049e8000c101d04 */
[----:B---3--:R4:W-:Y:S02]  /*79a0*/  @!P3 ST.E.128 desc[UR4][R128.64], R80 ;  /* 0x000000508000b985 */ /* 0x0089e4000c101d04 */
.L_x_2767:
[----:B------:R-:W-:Y:S05]  /*79b0*/  BSYNC B2 ;  /* 0x0000000000027941 */ /* 0x000fea0003800000 */
.L_x_2766:
[----:B------:R-:W-:-:S13]  /*79c0*/  ISETP.NE.AND P3, PT, R25, RZ, PT ;  /* 0x000000ff1900720c */ /* 0x000fda0003f65270 */
[----:B------:R-:W-:Y:S05]  /*79d0*/  @!P3 BRA `(.L_x_2765) ;  /* 0x0000000400e8b947 */ /* 0x000fea0003800000 */
[----:B----4-:R-:W4:Y:S01]  /*79e0*/  LDL R15, [R1+0x58] ;  /* 0x00005800010f7983 */ /* 0x010f220000100800 */
        /* <DEDUP_REMOVED lines=15> */
[----:B------:R-:W-:-:S11]  /*7ae0*/  LOP3.LUT R12, R12, R14, RZ, 0x3c, !PT ;  /* 0x0000000e0c0c7212 */ /* 0x000fd600078e3cff */
[----:B------:R-:W-:-:S04]  /*7af0*/  @!P3 IMAD.WIDE R124, R11, 0x2, R124 ;  /* 0x000000020b7cb825 */ /* 0x000fc800078e027c */
[----:B----4-:R-:W-:-:S04]  /*7b00*/  IMAD R13, R13, 0x1400, R15 ;  /* 0x000014000d0d7824 */ /* 0x010fc800078e020f */
[----:B------:R-:W-:Y:S02]  /*7b10*/  IMAD.IADD R15, R13, 0x1, R12 ;  /* 0x000000010d0f7824 */ /* 0x000fe400078e020c */
[C---:B------:R-:W-:Y:S02]  /*7b20*/  IMAD R13, R212.reuse, 0x5000, R133 ;  /* 0x00005000d40d7824 */ /* 0x040fe400078e0285 */
[----:B------:R-:W-:Y:S02]  /*7b30*/  IMAD R15, R212, 0x5000, R15 ;  /* 0x00005000d40f7824 */ /* 0x000fe400078e020f */
[--C-:B------:R-:W-:Y:S02]  /*7b40*/  IMAD R13, R13, 0x2, R22.reuse ;  /* 0x000000020d0d7824 */ /* 0x100fe400078e0216 */
[----:B------:R-:W-:-:S04]  /*7b50*/  IMAD R36, R15, 0x2, R22 ;  /* 0x000000020f247824 */ /* 0x000fc800078e0216 */
[----:B------:R-:W2:Y:S04]  /*7b60*/  LDS.128 R12, [R13+0x24400] ;  /* 0x024400000d0c7984 */ /* 0x000ea80000000c00 */
[----:B------:R-:W3:Y:S01]  /*7b70*/  LDS.128 R36, [R36+0x24400] ;  /* 0x0244000024247984 */ /* 0x000ee20000000c00 */
[----:B------:R-:W-:Y:S05]  /*7b80*/  @P6 BRA `(.L_x_2771) ;  /* 0x00000004006c6947 */ /* 0x000fea0003800000 */
[--C-:B------:R-:W-:Y:S01]  /*7b90*/  SHF.R.U64 R11, R32, 0x10, R33.reuse ;  /* 0x00000010200b7819 */ /* 0x100fe20000001221 */
[----:B---3--:R-:W-:Y:S01]  /*7ba0*/  IMAD.U32 R47, R37, 0x10000, RZ ;  /* 0x00010000252f7824 */ /* 0x008fe200078e00ff */
[----:B------:R-:W-:Y:S01]  /*7bb0*/  SHF.R.U32.HI R32, RZ, 0x10, R33 ;  /* 0x00000010ff207819 */ /* 0x000fe20000011621 */
[----:B------:R-:W-:Y:S01]  /*7bc0*/  IMAD.U32 R83, R39, 0x10000, RZ ;  /* 0x0001000027537824 */ /* 0x000fe200078e00ff */
[--C-:B------:R-:W-:Y:S01]  /*7bd0*/  SHF.R.U64 R33, R40, 0x10, R41.reuse ;  /* 0x0000001028217819 */ /* 0x100fe20000001229 */
[----:B--2---:R-:W-:Y:S01]  /*7be0*/  IMAD.U32 R82, R15, 0x10000, RZ ;  /* 0x000100000f527824 */ /* 0x004fe200078e00ff */
[----:B------:R-:W-:Y:S01]  /*7bf0*/  SHF.R.U32.HI R40, RZ, 0x10, R41 ;  /* 0x00000010ff287819 */ /* 0x000fe20000011629 */
[----:B------:R-:W-:Y:S01]  /*7c00*/  IMAD.U32 R126, R38, 0x10000, RZ ;  /* 0x00010000267e7824 */ /* 0x000fe200078e00ff */
[----:B------:R-:W-:Y:S01]  /*7c10*/  PRMT R32, R142, 0x5432, R32 ;  /* 0x000054328e207816 */ /* 0x000fe20000000020 */
[----:B------:R-:W-:Y:S01]  /*7c20*/  IMAD.U32 R81, R14, 0x10000, RZ ;  /* 0x000100000e517824 */ /* 0x000fe200078e00ff */
[----:B------:R-:W-:-:S02]  /*7c30*/  PRMT R40, R143, 0x5432, R40 ;  /* 0x000054328f287816 */ /* 0x000fc40000000028 */
[--C-:B------:R-:W-:Y:S02]  /*7c40*/  SHF.R.U64 R34, R34, 0x10, R35.reuse ;  /* 0x0000001022227819 */ /* 0x100fe40000001223 */
[----:B------:R-:W-:Y:S02]  /*7c50*/  SHF.R.U32.HI R35, RZ, 0x10, R35 ;  /* 0x00000010ff237819 */ /* 0x000fe40000011623 */
[----:B------:R-:W-:Y:S01]  /*7c60*/  SHF.R.U64 R41, R42, 0x10, R43 ;  /* 0x000000102a297819 */ /* 0x000fe2000000122b */
[----:B------:R-:W-:Y:S01]  /*7c70*/  IMAD.U32 R42, R13, 0x10000, RZ ;  /* 0x000100000d2a7824 */ /* 0x000fe200078e00ff */
[----:B------:R-:W-:Y:S01]  /*7c80*/  PRMT R192, R192, 0x5410, R11 ;  /* 0x00005410c0c07816 */ /* 0x000fe2000000000b */
[----:B------:R-:W-:Y:S01]  /*7c90*/  IMAD.U32 R11, R40, 0x10000, RZ ;  /* 0x00010000280b7824 */ /* 0x000fe200078e00ff */
[----:B------:R-:W-:Y:S02]  /*7ca0*/  SHF.R.U32.HI R43, RZ, 0x10, R43 ;  /* 0x00000010ff2b7819 */ /* 0x000fe4000001162b */
[----:B------:R-:W-:Y:S01]  /*7cb0*/  PRMT R193, R193, 0x5410, R33 ;  /* 0x00005410c1c17816 */ /* 0x000fe20000000021 */
[----:B------:R-:W-:Y:S01]  /*7cc0*/  IMAD.U32 R33, R32, 0x10000, RZ ;  /* 0x0001000020217824 */ /* 0x000fe200078e00ff */
[----:B------:R-:W-:Y:S01]  /*7cd0*/  PRMT R188, R188, 0x5410, R35 ;  /* 0x00005410bcbc7816 */ /* 0x000fe20000000023 */
[----:B------:R-:W-:Y:S01]  /*7ce0*/  FMUL.FTZ R35, R47, R11 ;  /* 0x0000000b2f237220 */ /* 0x000fe20000410000 */
[----:B------:R-:W-:Y:S01]  /*7cf0*/  PRMT R191, R191, 0x5410, R41 ;  /* 0x00005410bfbf7816 */ /* 0x000fe20000000029 */
[-C--:B------:R-:W-:Y:S01]  /*7d00*/  FMUL.FTZ R47, R47, R33.reuse ;  /* 0x000000212f2f7220 */ /* 0x080fe20000410000 */
[----:B------:R-:W-:Y:S01]  /*7d10*/  LOP3.LUT R80, R37, 0xffff0000, RZ, 0xc0, !PT ;  /* 0xffff000025507812 */ /* 0x000fe200078ec0ff */
[----:B------:R-:W-:Y:S01]  /*7d20*/  FFMA.FTZ R35, R42, R33, -R35 ;  /* 0x000000212a237223 */ /* 0x000fe20000010823 */
[----:B------:R-:W-:Y:S01]  /*7d30*/  LOP3.LUT R41, R40, 0xffff0000, RZ, 0xc0, !PT ;  /* 0xffff000028297812 */ /* 0x000fe200078ec0ff */
[----:B------:R-:W-:Y:S01]  /*7d40*/  FFMA.FTZ R47, R42, R11, R47 ;  /* 0x0000000b2a2f7223 */ /* 0x000fe2000001002f */
[----:B------:R-:W-:Y:S01]  /*7d50*/  PRMT R190, R190, 0x5410, R43 ;  /* 0x00005410bebe7816 */ /* 0x000fe2000000002b */
[----:B------:R-:W-:Y:S01]  /*7d60*/  IMAD.U32 R11, R188, 0x10000, RZ ;  /* 0x00010000bc0b7824 */ /* 0x000fe200078e00ff */
[----:B------:R-:W-:Y:S01]  /*7d70*/  LOP3.LUT R46, R13, 0xffff0000, RZ, 0xc0, !PT ;  /* 0xffff00000d2e7812 */ /* 0x000fe200078ec0ff */
[----:B------:R-:W-:Y:S01]  /*7d80*/  FMUL.FTZ R33, R80, R41 ;  /* 0x0000002950217220 */ /* 0x000fe20000410000 */
[----:B------:R-:W-:Y:S01]  /*7d90*/  LOP3.LUT R43, R32, 0xffff0000, RZ, 0xc0, !PT ;  /* 0xffff0000202b7812 */ /* 0x000fe200078ec0ff */
[----:B------:R-:W-:Y:S01]  /*7da0*/  IMAD.U32 R32, R190, 0x10000, RZ ;  /* 0x00010000be207824 */ /* 0x000fe200078e00ff */
[----:B------:R-:W-:Y:S01]  /*7db0*/  PRMT R189, R189, 0x5410, R34 ;  /* 0x00005410bdbd7816 */ /* 0x000fe20000000022 */
[----:B------:R-:W-:Y:S01]  /*7dc0*/  IMAD.U32 R37, R36, 0x10000, RZ ;  /* 0x0001000024257824 */ /* 0x000fe200078e00ff */
[----:B------:R-:W-:Y:S01]  /*7dd0*/  LOP3.LUT R39, R39, 0xffff0000, RZ, 0xc0, !PT ;  /* 0xffff000027277812 */ /* 0x000fe200078ec0ff */
[----:B------:R-:W-:Y:S01]  /*7de0*/  FFMA.FTZ R34, R46, R43, -R33 ;  /* 0x0000002b2e227223 */ /* 0x000fe20000010821 */
[CC--:B------:R-:W-:Y:S01]  /*7df0*/  FMUL.FTZ R33, R83.reuse, R32.reuse ;  /* 0x0000002053217220 */ /* 0x0c0fe20000410000 */
[----:B------:R-:W-:Y:S01]  /*7e00*/  LOP3.LUT R190, R190, 0xffff0000, RZ, 0xc0, !PT ;  /* 0xffff0000bebe7812 */ /* 0x000fe200078ec0ff */
[-C--:B------:R-:W-:Y:S01]  /*7e10*/  FMUL.FTZ R83, R83, R11.reuse ;  /* 0x0000000b53537220 */ /* 0x080fe20000410000 */
[----:B------:R-:W-:Y:S01]  /*7e20*/  LOP3.LUT R40, R188, 0xffff0000, RZ, 0xc0, !PT ;  /* 0xffff0000bc287812 */ /* 0x000fe200078ec0ff */
[C---:B------:R-:W-:Y:S01]  /*7e30*/  FFMA.FTZ R33, R82.reuse, R11, -R33 ;  /* 0x0000000b52217223 */ /* 0x040fe20000010821 */
[----:B------:R-:W-:Y:S01]  /*7e40*/  LOP3.LUT R15, R15, 0xffff0000, RZ, 0xc0, !PT ;  /* 0xffff00000f0f7812 */ /* 0x000fe200078ec0ff */
[----:B------:R-:W-:Y:S01]  /*7e50*/  FFMA.FTZ R83, R82, R32, R83 ;  /* 0x0000002052537223 */ /* 0x000fe20000010053 */
[----:B------:R-:W-:Y:S01]  /*7e60*/  FMUL.FTZ R82, R39, R190 ;  /* 0x000000be27527220 */ /* 0x000fe20000410000 */
[----:B------:R-:W-:-:S02]  /*7e70*/  IMAD.U32 R32, R193, 0x10000, RZ ;  /* 0x00010000c1207824 */ /* 0x000fc400078e00ff */
[----:B------:R-:W-:Y:S01]  /*7e80*/  FMUL.FTZ R127, R80, R43 ;  /* 0x0000002b507f7220 */ /* 0x000fe20000410000 */
[----:B------:R-:W-:Y:S01]  /*7e90*/  IMAD.U32 R42, R192, 0x10000, RZ ;  /* 0x00010000c02a7824 */ /* 0x000fe200078e00ff */
[----:B------:R-:W-:Y:S01]  /*7ea0*/  LOP3.LUT R36, R36, 0xffff0000, RZ, 0xc0, !PT ;  /* 0xffff000024247812 */ /* 0x000fe200078ec0ff */
[-C--:B------:R-:W-:Y:S01]  /*7eb0*/  FMUL.FTZ R80, R39, R40.reuse ;  /* 0x0000002827507220 */ /* 0x080fe20000410000 */
[----:B------:R-:W-:Y:S01]  /*7ec0*/  LOP3.LUT R193, R193, 0xffff0000, RZ, 0xc0, !PT ;  /* 0xffff0000c1c17812 */ /* 0x000fe200078ec0ff */
[----:B------:R-:W-:Y:S01]  /*7ed0*/  FFMA.FTZ R40, R15, R40, -R82 ;  /* 0x000000280f287223 */ /* 0x000fe20000010852 */
[----:B------:R-:W-:Y:S02]  /*7ee0*/  IMAD.U32 R13, R12, 0x10000, RZ ;  /* 0x000100000c0d7824 */ /* 0x000fe400078e00ff */
[C---:B------:R-:W-:Y:S01]  /*7ef0*/  FMUL.FTZ R82, R37.reuse, R32 ;  /* 0x0000002025527220 */ /* 0x040fe20000410000 */
[----:B------:R-:W-:Y:S01]  /*7f00*/  LOP3.LUT R11, R192, 0xffff0000, RZ, 0xc0, !PT ;  /* 0xffff0000c00b7812 */ /* 0x000fe200078ec0ff */
[----:B------:R-:W-:Y:S01]  /*7f10*/  FMUL.FTZ R37, R37, R42 ;  /* 0x0000002a25257220 */ /* 0x000fe20000410000 */
[----:B------:R-:W-:Y:S01]  /*7f20*/  LOP3.LUT R12, R12, 0xffff0000, RZ, 0xc0, !PT ;  /* 0xffff00000c0c7812 */ /* 0x000fe200078ec0ff */
[----:B------:R-:W-:Y:S01]  /*7f30*/  FFMA.FTZ R190, R15, R190, R80 ;  /* 0x000000be0fbe7223 */ /* 0x000fe20000010050 */
[C---:B------:R-:W-:Y:S01]  /*7f40*/  FMUL.FTZ R15, R36.reuse, R193 ;  /* 0x000000c1240f7220 */ /* 0x040fe20000410000 */
[C---:B------:R-:W-:Y:S01]  /*7f50*/  FFMA.FTZ R42, R13.reuse, R42, -R82 ;  /* 0x0000002a0d2a7223 */ /* 0x040fe20000010852 */
[----:B------:R-:W-:Y:S01]  /*7f60*/  FFMA.FTZ R13, R13, R32, R37 ;  /* 0x000000200d0d7223 */ /* 0x000fe20000010025 */
[-C--:B------:R-:W-:Y:S01]  /*7f70*/  FMUL.FTZ R37, R36, R11.reuse ;  /* 0x0000000b24257220 */ /* 0x080fe20000410000 */
[----:B------:R-:W-:Y:S01]  /*7f80*/  FFMA.FTZ R11, R12, R11, -R15 ;  /* 0x0000000b0c0b7223 */ /* 0x000fe2000001080f */
[----:B------:R-:W-:Y:S01]  /*7f90*/  IMAD.U32 R15, R191, 0x10000, RZ ;  /* 0x00010000bf0f7824 */ /* 0x000fe200078e00ff */
[----:B------:R-:W-:Y:S01]  /*7fa0*/  LOP3.LUT R38, R38, 0xffff0000, RZ, 0xc0, !PT ;  /* 0xffff000026267812 */ /* 0x000fe200078ec0ff */
[----:B------:R-:W-:Y:S01]  /*7fb0*/  IMAD.U32 R32, R189, 0x10000, RZ ;  /* 0x00010000bd207824 */ /* 0x000fe200078e00ff */
[----:B------:R-:W-:Y:S01]  /*7fc0*/  LOP3.LUT R191, R191, 0xffff0000, RZ, 0xc0, !PT ;  /* 0xffff0000bfbf7812 */ /* 0x000fe200078ec0ff */
[----:B------:R-:W-:Y:S01]  /*7fd0*/  FFMA.FTZ R12, R12, R193, R37 ;  /* 0x000000c10c0c7223 */ /* 0x000fe20000010025 */
[----:B------:R-:W-:Y:S01]  /*7fe0*/  LOP3.LUT R189, R189, 0xffff0000, RZ, 0xc0, !PT ;  /* 0xffff0000bdbd7812 */ /* 0x000fe200078ec0ff */
[----:B------:R-:W-:Y:S01]  /*7ff0*/  FFMA.FTZ R46, R46, R41, R127 ;  /* 0x000000292e2e7223 */ /* 0x000fe2000001007f */
[----:B------:R-:W-:Y:S01]  /*8000*/  LOP3.LUT R14, R14, 0xffff0000, RZ, 0xc0, !PT ;  /* 0xffff00000e0e7812 */ /* 0x000fe200078ec0ff */
[----:B------:R-:W-:Y:S01]  /*8010*/  FMUL.FTZ R36, R126, R15 ;  /* 0x0000000f7e247220 */ /* 0x000fe20000410000 */
[----:B------:R-:W-:Y:S01]  /*8020*/  FMUL.FTZ R37, R38, R191 ;  /* 0x000000bf26257220 */ /* 0x000fe20000410000 */
        /* <DEDUP_REMOVED lines=17> */
.L_x_2771:
[----:B------:R-:W-:Y:S05]  /*8140*/  BSYNC B2 ;  /* 0x0000000000027941 */ /* 0x000fea0003800000 */
.L_x_2770:
[----:B------:R-:W-:Y:S02]  /*8150*/  ULDC.64 UR4, c[0x0][0x208] ;  /* 0x0000820000047ab9 */ /* 0x000fe40000000a00 */
[----:B--2---:R2:W-:Y:S04]  /*8160*/  ST.E.128 desc[UR4][R44.64], R12 ;  /* 0x0000000c2c007985 */ /* 0x0045e8000c101d04 */
[----:B---3--:R2:W-:Y:S02]  /*8170*/  @!P3 ST.E.128 desc[UR4][R124.64], R36 ;  /* 0x000000247c00b985 */ /* 0x0085e4000c101d04 */
.L_x_2765:
[----:B------:R-:W-:Y:S05]  /*8180*/  BSYNC B1 ;  /* 0x0000000000017941 */ /* 0x000fea0003800000 */
.L_x_2764:
[----:B------:R-:W-:-:S03]  /*8190*/  UMOV UR4, 0xffffffff ;  /* 0xffffffff00047882 */ /* 0x000fc60000000000 */
[----:B------:R-:W-:Y:S05]  /*81a0*/  BRA.DIV UR4, `(.L_x_2772) ;  /* 0x0000028204207947 */ /* 0x000fea000b800000 */
[----:B--2---:R2:W0:Y:S04]  /*81b0*/  SHFL.IDX PT, R37, R119, 0x1, 0x181f ;  /* 0x00381f0077257f89 */ /* 0x00442800000e0000 */
[----:B------:R2:W0:Y:S02]  /*81c0*/  SHFL.IDX PT, R36, R120, 0x1, 0x181f ;  /* 0x00381f0078247f89 */ /* 0x00042400000e0000 */
.L_x_3106:
[----:B------:R-:W-:Y:S04]  /*81d0*/  BSSY B1, `(.L_x_2773) ;  /* 0x000010c000017945 */ /* 0x000fe80003800000 */
[----:B------:R-:W-:Y:S05]  /*81e0*/  @P4 BRA `(.L_x_2774) ;  /* 0x0000001000284947 */ /* 0x000fea0003800000 */
[----:B------:R-:W-:Y:S01]  /*81f0*/  ISETP.NE.AND P3, PT, R4, RZ, PT ;  /* 0x000000ff0400720c */ /* 0x000fe20003f65270 */
[----:B------:R-:W-:-:S12]  /*8200*/  BSSY B2, `(.L_x_2775) ;  /* 0x0000085000027945 */ /* 0x000fd80003800000 */
[----:B------:R-:W-:Y:S05]  /*8210*/  @!P3 BRA `(.L_x_2776) ;  /* 0x00000008000cb947 */ /* 0x000fea0003800000 */
[----:B----4-:R-:W4:Y:S01]  /*8220*/  LDL R14, [R1+0x64] ;  /* 0x00006400010e7983 */ /* 0x010f220000100800 */
[----:B------:R-:W-:Y:S01]  /*8230*/  SEL R11, R115, R137, !P2 ;  /* 0x00000089730b7207 */ /* 0x000fe20005000000 */
[----:B------:R-:W-:Y:S01]  /*8240*/  VIADD R13, R220, 0x20 ;  /* 0x00000020dc0d7836 */ /* 0x000fe20000000000 */
[----:B0-----:R-:W-:Y:S01]  /*8250*/  LEA R38, P4, R10, R36, 0x1 ;  /* 0x000000240a267211 */ /* 0x001fe200078808ff */
        /* <DEDUP_REMOVED lines=14> */
[----:B------:R-:W-:-:S02]  /*8340*/  ISETP.GE.AND P4, PT, R16, R114, PT ;  /* 0x000000721000720c */ /* 0x000fc40003f86270 */
        /* <DEDUP_REMOVED lines=10> */
[----:B------:R-:W-:-:S03]  /*83f0*/  IMAD R32, R13, 0x2, R22 ;  /* 0x000000020d207824 */ /* 0x000fc600078e0216 */
[----:B------:R0:W4:Y:S04]  /*8400*/  LDS.128 R12, [R11+0x24400] ;  /* 0x024400000b0c7984 */ /* 0x0001280000000c00 */
[----:B------:R-:W0:Y:S01]  /*8410*/  LDS.128 R32, [R32+0x24400] ;  /* 0x0244000020207984 */ /* 0x000e220000000c00 */
[----:B------:R-:W-:Y:S05]  /*8420*/  @P4 BRA `(.L_x_2778) ;  /* 0x0000000400784947 */ /* 0x000fea0003800000 */
[--C-:B------:R-:W-:Y:S01]  /*8430*/  SHF.R.U64 R46, R60, 0x10, R61.reuse ;  /* 0x000000103c2e7819 */ /* 0x100fe2000000123d */
[----:B0-----:R-:W-:Y:S01]  /*8440*/  IMAD.U32 R45, R33, 0x10000, RZ ;  /* 0x00010000212d7824 */ /* 0x001fe200078e00ff */
[----:B------:R-:W-:Y:S01]  /*8450*/  SHF.R.U32.HI R61, RZ, 0x10, R61 ;  /* 0x00000010ff3d7819 */ /* 0x000fe2000001163d */
[----:B----4-:R-:W-:Y:S01]  /*8460*/  IMAD.U32 R11, R13, 0x10000, RZ ;  /* 0x000100000d0b7824 */ /* 0x010fe200078e00ff */
        /* <DEDUP_REMOVED lines=8> */
[--C-:B------:R-:W-:Y:S02]  /*84f0*/  SHF.R.U64 R52, R62, 0x10, R63.reuse ;  /* 0x000000103e347819 */ /* 0x100fe4000000123f */
[----:B------:R-:W-:Y:S02]  /*8500*/  SHF.R.U32.HI R63, RZ, 0x10, R63 ;  /* 0x00000010ff3f7819 */ /* 0x000fe4000001163f */
[----:B------:R-:W-:Y:S01]  /*8510*/  PRMT R185, R185, 0x5410, R44 ;  /* 0x00005410b9b97816 */ /* 0x000fe2000000002c */
[----:B------:R-:W-:Y:S01]  /*8520*/  IMAD.U32 R44, R184, 0x10000, RZ ;  /* 0x00010000b82c7824 */ /* 0x000fe200078e00ff */
[----:B------:R-:W-:Y:S02]  /*8530*/  SHF.R.U32.HI R55, RZ, 0x10, R55 ;  /* 0x00000010ff377819 */ /* 0x000fe40000011637 */
[----:B------:R-:W-:Y:S01]  /*8540*/  PRMT R187, R187, 0x5410, R42 ;  /* 0x00005410bbbb7816 */ /* 0x000fe2000000002a */
[----:B------:R-:W-:Y:S01]  /*8550*/  IMAD.U32 R42, R186, 0x10000, RZ ;  /* 0x00010000ba2a7824 */ /* 0x000fe200078e00ff */
[----:B------:R-:W-:Y:S01]  /*8560*/  PRMT R183, R183, 0x5410, R46 ;  /* 0x00005410b7b77816 */ /* 0x000fe2000000002e */
[----:B------:R-:W-:Y:S01]  /*8570*/  FMUL.FTZ R46, R45, R44 ;  /* 0x0000002c2d2e7220 */ /* 0x000fe20000410000 */
[----:B------:R-:W-:-:S02]  /*8580*/  PRMT R182, R182, 0x5410, R63 ;  /* 0x00005410b6b67816 */ /* 0x000fc4000000003f */
[----:B------:R-:W-:Y:S01]  /*8590*/  LOP3.LUT R47, R33, 0xffff0000, RZ, 0xc0, !PT ;  /* 0xffff0000212f7812 */ /* 0x000fe200078ec0ff */
[----:B------:R-:W-:Y:S01]  /*85a0*/  IMAD.U32 R33, R32, 0x10000, RZ ;  /* 0x0001000020217824 */ /* 0x000fe200078e00ff */
[----:B------:R-:W-:Y:S01]  /*85b0*/  PRMT R180, R180, 0x5410, R55 ;  /* 0x00005410b4b47816 */ /* 0x000fe20000000037 */
[----:B------:R-:W-:Y:S01]  /*85c0*/  IMAD.U32 R55, R182, 0x10000, RZ ;  /* 0x00010000b6377824 */ /* 0x000fe200078e00ff */
[----:B------:R-:W-:Y:S01]  /*85d0*/  LOP3.LUT R184, R184, 0xffff0000, RZ, 0xc0, !PT ;  /* 0xffff0000b8b87812 */ /* 0x000fe200078ec0ff */
[----:B------:R-:W-:Y:S01]  /*85e0*/  IMAD.U32 R82, R183, 0x10000, RZ ;  /* 0x00010000b7527824 */ /* 0x000fe200078e00ff */
[----:B------:R-:W-:Y:S01]  /*85f0*/  PRMT R181, R181, 0x5410, R52 ;  /* 0x00005410b5b57816 */ /* 0x000fe20000000034 */
[-C--:B------:R-:W-:Y:S01]  /*8600*/  FMUL.FTZ R52, R45, R42.reuse ;  /* 0x0000002a2d347220 */ /* 0x080fe20000410000 */
[----:B------:R-:W-:Y:S01]  /*8610*/  LOP3.LUT R186, R186, 0xffff0000, RZ, 0xc0, !PT ;  /* 0xffff0000baba7812 */ /* 0x000fe200078ec0ff */
[----:B------:R-:W-:Y:S01]  /*8620*/  FFMA.FTZ R42, R11, R42, -R46 ;  /* 0x0000002a0b2a7223 */ /* 0x000fe2000001082e */
[----:B------:R-:W-:Y:S01]  /*8630*/  LOP3.LUT R43, R13, 0xffff0000, RZ, 0xc0, !PT ;  /* 0xffff00000d2b7812 */ /* 0x000fe200078ec0ff */
[----:B------:R-:W-:Y:S01]  /*8640*/  FMUL.FTZ R46, R47, R184 ;  /* 0x000000b82f2e7220 */ /* 0x000fe20000410000 */
[----:B------:R-:W-:-:S02]  /*8650*/  IMAD.U32 R53, R180, 0x10000, RZ ;  /* 0x00010000b4357824 */ /* 0x000fc400078e00ff */
[----:B------:R-:W-:Y:S01]  /*8660*/  FFMA.FTZ R11, R11, R44, R52 ;  /* 0x0000002c0b0b7223 */ /* 0x000fe20000010034 */
[----:B------:R-:W-:Y:S01]  /*8670*/  LOP3.LUT R35, R35, 0xffff0000, RZ, 0xc0, !PT ;  /* 0xffff000023237812 */ /* 0x000fe200078ec0ff */
[-C--:B------:R-:W-:Y:S01]  /*8680*/  FMUL.FTZ R44, R47, R186.reuse ;  /* 0x000000ba2f2c7220 */ /* 0x080fe20000410000 */
[----:B------:R-:W-:Y:S01]  /*8690*/  LOP3.LUT R52, R182, 0xffff0000, RZ, 0xc0, !PT ;  /* 0xffff0000b6347812 */ /* 0x000fe200078ec0ff */
[C---:B------:R-:W-:Y:S01]  /*86a0*/  FMUL.FTZ R47, R80.reuse, R55 ;  /* 0x00000037502f7220 */ /* 0x040fe20000410000 */
[C---:B------:R-:W-:Y:S01]  /*86b0*/  FFMA.FTZ R45, R43.reuse, R186, -R46 ;  /* 0x000000ba2b2d7223 */ /* 0x040fe2000001082e */
[-C--:B------:R-:W-:Y:S01]  /*86c0*/  FMUL.FTZ R80, R80, R53.reuse ;  /* 0x0000003550507220 */ /* 0x080fe20000410000 */
[----:B------:R-:W-:Y:S01]  /*86d0*/  LOP3.LUT R46, R180, 0xffff0000, RZ, 0xc0, !PT ;  /* 0xffff0000b42e7812 */ /* 0x000fe200078ec0ff */
[----:B------:R-:W-:Y:S01]  /*86e0*/  FFMA.FTZ R44, R43, R184, R44 ;  /* 0x000000b82b2c7223 */ /* 0x000fe2000001002c */
[----:B------:R-:W-:Y:S01]  /*86f0*/  LOP3.LUT R15, R15, 0xffff0000, RZ, 0xc0, !PT ;  /* 0xffff00000f0f7812 */ /* 0x000fe200078ec0ff */
[----:B------:R-:W-:Y:S01]  /*8700*/  FFMA.FTZ R43, R60, R53, -R47 ;  /* 0x000000353c2b7223 */ /* 0x000fe2000001082f */
[----:B------:R-:W-:Y:S01]  /*8710*/  LOP3.LUT R32, R32, 0xffff0000, RZ, 0xc0, !PT ;  /* 0xffff000020207812 */ /* 0x000fe200078ec0ff */
[----:B---3--:R-:W-:Y:S01]  /*8720*/  FMUL.FTZ R124, R35, R52 ;  /* 0x00000034237c7220 */ /* 0x008fe20000410000 */
[----:B------:R-:W-:Y:S01]  /*8730*/  LOP3.LUT R183, R183, 0xffff0000, RZ, 0xc0, !PT ;  /* 0xffff0000b7b77812 */ /* 0x000fe200078ec0ff */
[----:B------:R-:W-:Y:S01]  /*8740*/  FFMA.FTZ R60, R60, R55, R80 ;  /* 0x000000373c3c7223 */ /* 0x000fe20000010050 */
[----:B------:R-:W-:-:S02]  /*8750*/  IMAD.U32 R80, R187, 0x10000, RZ ;  /* 0x00010000bb507824 */ /* 0x000fc400078e00ff */
[-C--:B------:R-:W-:Y:S01]  /*8760*/  FMUL.FTZ R126, R35, R46.reuse ;  /* 0x0000002e237e7220 */ /* 0x080fe20000410000 */
[C---:B------:R-:W-:Y:S01]  /*8770*/  IMAD.U32 R13, R12.reuse, 0x10000, RZ ;  /* 0x000100000c0d7824 */ /* 0x040fe200078e00ff */
[----:B------:R-:W-:Y:S01]  /*8780*/  LOP3.LUT R187, R187, 0xffff0000, RZ, 0xc0, !PT ;  /* 0xffff0000bbbb7812 */ /* 0x000fe200078ec0ff */
[----:B------:R-:W-:Y:S01]  /*8790*/  FFMA.FTZ R46, R15, R46, -R124 ;  /* 0x0000002e0f2e7223 */ /* 0x000fe2000001087c */
[----:B------:R-:W-:Y:S01]  /*87a0*/  LOP3.LUT R12, R12, 0xffff0000, RZ, 0xc0, !PT ;  /* 0xffff00000c0c7812 */ /* 0x000fe200078ec0ff */
[C---:B------:R-:W-:Y:S01]  /*87b0*/  FMUL.FTZ R124, R33.reuse, R82 ;  /* 0x00000052217c7220 */ /* 0x040fe20000410000 */
[C---:B------:R-:W-:Y:S01]  /*87c0*/  FMUL.FTZ R47, R32.reuse, R183 ;  /* 0x000000b7202f7220 */ /* 0x040fe20000410000 */
[-C--:B------:R-:W-:Y:S01]  /*87d0*/  FMUL.FTZ R35, R33, R80.reuse ;  /* 0x0000005021237220 */ /* 0x080fe20000410000 */
[-C--:B------:R-:W-:Y:S01]  /*87e0*/  FMUL.FTZ R53, R32, R187.reuse ;  /* 0x000000bb20357220 */ /* 0x080fe20000410000 */
[----:B------:R-:W-:Y:S01]  /*87f0*/  LOP3.LUT R62, R14, 0xffff0000, RZ, 0xc0, !PT ;  /* 0xffff00000e3e7812 */ /* 0x000fe200078ec0ff */
[----:B------:R-:W-:Y:S01]  /*8800*/  FFMA.FTZ R33, R13, R80, -R124 ;  /* 0x000000500d217223 */ /* 0x000fe2000001087c */
[----:B------:R-:W-:Y:S01]  /*8810*/  FFMA.FTZ R32, R12, R187, -R47 ;  /* 0x000000bb0c207223 */ /* 0x000fe2000001082f */
[----:B------:R-:W-:-:S02]  /*8820*/  IMAD.U32 R14, R34, 0x10000, RZ ;  /* 0x00010000220e7824 */ /* 0x000fc400078e00ff */
[----:B------:R-:W-:Y:S01]  /*8830*/  FFMA.FTZ R13, R13, R82, R35 ;  /* 0x000000520d0d7223 */ /* 0x000fe20000010023 */
[----:B------:R-:W-:Y:S01]  /*8840*/  IMAD.U32 R47, R181, 0x10000, RZ ;  /* 0x00010000b52f7824 */ /* 0x000fe200078e00ff */
[----:B------:R-:W-:Y:S01]  /*8850*/  LOP3.LUT R34, R34, 0xffff0000, RZ, 0xc0, !PT ;  /* 0xffff000022227812 */ /* 0x000fe200078ec0ff */
[----:B------:R-:W-:Y:S01]  /*8860*/  IMAD.U32 R35, R185, 0x10000, RZ ;  /* 0x00010000b9237824 */ /* 0x000fe200078e00ff */
[----:B------:R-:W-:Y:S01]  /*8870*/  LOP3.LUT R181, R181, 0xffff0000, RZ, 0xc0, !PT ;  /* 0xffff0000b5b57812 */ /* 0x000fe200078ec0ff */
[----:B------:R-:W-:Y:S01]  /*8880*/  FFMA.FTZ R12, R12, R183, R53 ;  /* 0x000000b70c0c7223 */ /* 0x000fe20000010035 */
        /* <DEDUP_REMOVED lines=22> */
[----:B------:R-:W-:Y:S02]  /*89f0*/  IMAD.MOV.U32 R15, RZ, RZ, R43 ;  /* 0x000000ffff0f7224 */ /* 0x000fe400078e002b */
[----:B------:R-:W-:-:S07]  /*8a00*/  IMAD.MOV.U32 R34, RZ, RZ, R44 ;  /* 0x000000ffff227224 */ /* 0x000fce00078e002c */
.L_x_2778:
[----:B------:R-:W-:Y:S05]  /*8a10*/  BSYNC B3 ;  /* 0x0000000000037941 */ /* 0x000fea0003800000 */
.L_x_2777:
[----:B------:R-:W-:Y:S02]  /*8a20*/  ULDC.64 UR4, c[0x0][0x208] ;  /* 0x0000820000047ab9 */ /* 0x000fe40000000a00 */
[----:B----4-:R4:W-:Y:S04]  /*8a30*/  ST.E.128 desc[UR4][R38.64], R12 ;  /* 0x0000000c26007985 */ /* 0x0109e8000c101d04 */
[----:B0-----:R4:W-:Y:S02]  /*8a40*/  @!P3 ST.E.128 desc[UR4][R40.64], R32 ;  /* 0x000000202800b985 */ /* 0x0019e4000c101d04 */
.L_x_2776:
[----:B------:R-:W-:Y:S05]  /*8a50*/  BSYNC B2 ;  /* 0x0000000000027941 */ /* 0x000fea0003800000 */
.L_x_2775:
[----:B------:R-:W-:-:S13]  /*8a60*/  ISETP.NE.AND P3, PT, R25, RZ, PT ;  /* 0x000000ff1900720c */ /* 0x000fda0003f65270 */
[----:B------:R-:W-:Y:S05]  /*8a70*/  @!P3 BRA `(.L_x_2774) ;  /* 0x000000080004b947 */ /* 0x000fea0003800000 */
[----:B----4-:R-:W4:Y:S01]  /*8a80*/  LDL R14, [R1+0x64] ;  /* 0x00006400010e7983 */ /* 0x010f220000100800 */
[----:B------:R-:W-:Y:S01]  /*8a90*/  SEL R11, R115, R137, !P1 ;  /* 0x00000089730b7207 */ /* 0x000fe20004800000 */
[C---:B------:R-:W-:Y:S01]  /*8aa0*/  VIADD R13, R220.reuse, 0x20 ;  /* 0x00000020dc0d7836 */ /* 0x040fe20000000000 */
        /* <DEDUP_REMOVED lines=33> */
[----:B------:R-:W-:Y:S01]  /*8cc0*/  IMAD.U32 R46, R33, 0x10000, RZ ;  /* 0x00010000212e7824 */ /* 0x000fe200078e00ff */
[--C-:B------:R-:W-:Y:S01]  /*8cd0*/  SHF.R.U64 R49, R56, 0x10, R57.reuse ;  /* 0x0000001038317819 */ /* 0x100fe20000001239 */
[----:B----4-:R-:W-:Y:S01]  /*8ce0*/  IMAD.U32 R45, R15, 0x10000, RZ ;  /* 0x000100000f2d7824 */ /* 0x010fe200078e00ff */
[----:B------:R-:W-:Y:S01]  /*8cf0*/  SHF.R.U32.HI R56, RZ, 0x10, R57 ;  /* 0x00000010ff387819 */ /* 0x000fe20000011639 */
[----:B------:R-:W-:Y:S01]  /*8d00*/  IMAD.U32 R42, R13, 0x10000, RZ ;  /* 0x000100000d2a7824 */ /* 0x000fe200078e00ff */
[----:B------:R-:W-:Y:S01]  /*8d10*/  SHF.R.U64 R53, R50, 0x10, R51 ;  /* 0x0000001032357819 */ /* 0x000fe20000001233 */
[----:B------:R-:W-:Y:S01]  /*8d20*/  IMAD.U32 R40, R12, 0x10000, RZ ;  /* 0x000100000c287824 */ /* 0x000fe200078e00ff */
[----:B------:R-:W-:Y:S01]  /*8d30*/  PRMT R179, R179, 0x5410, R56 ;  /* 0x00005410b3b37816 */ /* 0x000fe20000000038 */
[----:B------:R-:W-:Y:S01]  /*8d40*/  IMAD.U32 R11, R14, 0x10000, RZ ;  /* 0x000100000e0b7824 */ /* 0x000fe200078e00ff */
[----:B------:R-:W-:-:S02]  /*8d50*/  PRMT R161, R161, 0x5410, R54 ;  /* 0x00005410a1a17816 */ /* 0x000fc40000000036 */
[--C-:B------:R-:W-:Y:S02]  /*8d60*/  SHF.R.U64 R50, R58, 0x10, R59.reuse ;  /* 0x000000103a327819 */ /* 0x100fe4000000123b */
[----:B------:R-:W-:Y:S01]  /*8d70*/  LOP3.LUT R43, R35, 0xffff0000, RZ, 0xc0, !PT ;  /* 0xffff0000232b7812 */ /* 0x000fe200078ec0ff */
[----:B------:R-:W-:Y:S01]  /*8d80*/  IMAD.U32 R35, R179, 0x10000, RZ ;  /* 0x00010000b3237824 */ /* 0x000fe200078e00ff */
[----:B------:R-:W-:Y:S02]  /*8d90*/  SHF.R.U32.HI R59, RZ, 0x10, R59 ;  /* 0x00000010ff3b7819 */ /* 0x000fe4000001163b */
[----:B------:R-:W-:Y:S02]  /*8da0*/  SHF.R.U32.HI R52, RZ, 0x10, R51 ;  /* 0x00000010ff347819 */ /* 0x000fe40000011633 */
[----:B------:R-:W-:Y:S01]  /*8db0*/  LOP3.LUT R41, R15, 0xffff0000, RZ, 0xc0, !PT ;  /* 0xffff00000f297812 */ /* 0x000fe200078ec0ff */
[----:B------:R-:W-:Y:S01]  /*8dc0*/  IMAD.U32 R15, R161, 0x10000, RZ ;  /* 0x00010000a10f7824 */ /* 0x000fe200078e00ff */
[----:B------:R-:W-:Y:S01]  /*8dd0*/  PRMT R178, R178, 0x5410, R49 ;  /* 0x00005410b2b27816 */ /* 0x000fe20000000031 */
[----:B------:R-:W-:Y:S01]  /*8de0*/  FMUL.FTZ R49, R46, R35 ;  /* 0x000000232e317220 */ /* 0x000fe20000410000 */
[----:B------:R-:W-:Y:S01]  /*8df0*/  PRMT R176, R176, 0x5410, R59 ;  /* 0x00005410b0b07816 */ /* 0x000fe2000000003b */
[-C--:B------:R-:W-:Y:S01]  /*8e00*/  FMUL.FTZ R51, R46, R15.reuse ;  /* 0x0000000f2e337220 */ /* 0x080fe20000410000 */
[----:B------:R-:W-:Y:S01]  /*8e10*/  PRMT R159, R159, 0x5410, R52 ;  /* 0x000054109f9f7816 */ /* 0x000fe20000000034 */
[----:B------:R-:W-:Y:S01]  /*8e20*/  FFMA.FTZ R15, R42, R15, -R49 ;  /* 0x0000000f2a0f7223 */ /* 0x000fe20000010831 */
[----:B------:R-:W-:Y:S01]  /*8e30*/  LOP3.LUT R47, R33, 0xffff0000, RZ, 0xc0, !PT ;  /* 0xffff0000212f7812 */ /* 0x000fe200078ec0ff */
[----:B------:R-:W-:Y:S01]  /*8e40*/  IMAD.U32 R49, R176, 0x10000, RZ ;  /* 0x00010000b0317824 */ /* 0x000fe200078e00ff */
[----:B------:R-:W-:Y:S01]  /*8e50*/  LOP3.LUT R179, R179, 0xffff0000, RZ, 0xc0, !PT ;  /* 0xffff0000b3b37812 */ /* 0x000fe200078ec0ff */
[----:B------:R-:W-:Y:S01]  /*8e60*/  IMAD.U32 R46, R159, 0x10000, RZ ;  /* 0x000100009f2e7824 */ /* 0x000fe200078e00ff */
[----:B------:R-:W-:Y:S01]  /*8e70*/  LOP3.LUT R161, R161, 0xffff0000, RZ, 0xc0, !PT ;  /* 0xffff0000a1a17812 */ /* 0x000fe200078ec0ff */
[----:B------:R-:W-:Y:S01]  /*8e80*/  FFMA.FTZ R35, R42, R35, R51 ;  /* 0x000000232a237223 */ /* 0x000fe20000010033 */
[----:B------:R-:W-:Y:S01]  /*8e90*/  PRMT R175, R175, 0x5410, R50 ;  /* 0x00005410afaf7816 */ /* 0x000fe20000000032 */
[----:B------:R-:W-:Y:S01]  /*8ea0*/  FMUL.FTZ R50, R48, R49 ;  /* 0x0000003130327220 */ /* 0x000fe20000410000 */
[----:B------:R-:W-:Y:S01]  /*8eb0*/  PRMT R158, R158, 0x5410, R53 ;  /* 0x000054109e9e7816 */ /* 0x000fe20000000035 */
[----:B------:R-:W-:Y:S01]  /*8ec0*/  FMUL.FTZ R53, R47, R179 ;  /* 0x000000b32f357220 */ /* 0x000fe20000410000 */
[----:B------:R-:W-:Y:S01]  /*8ed0*/  LOP3.LUT R44, R13, 0xffff0000, RZ, 0xc0, !PT ;  /* 0xffff00000d2c7812 */ /* 0x000fe200078ec0ff */
[-C--:B------:R-:W-:Y:S01]  /*8ee0*/  FMUL.FTZ R47, R47, R161.reuse ;  /* 0x000000a12f2f7220 */ /* 0x080fe20000410000 */
[----:B------:R-:W-:Y:S01]  /*8ef0*/  LOP3.LUT R176, R176, 0xffff0000, RZ, 0xc0, !PT ;  /* 0xffff0000b0b07812 */ /* 0x000fe200078ec0ff */
[-C--:B------:R-:W-:Y:S01]  /*8f00*/  FMUL.FTZ R52, R48, R46.reuse ;  /* 0x0000002e30347220 */ /* 0x080fe20000410000 */
[----:B------:R-:W-:Y:S01]  /*8f10*/  PRMT R160, R160, 0x5410, R55 ;  /* 0x00005410a0a07816 */ /* 0x000fe20000000037 */
[----:B------:R-:W-:Y:S01]  /*8f20*/  FFMA.FTZ R50, R45, R46, -R50 ;  /* 0x0000002e2d327223 */ /* 0x000fe20000010832 */
[----:B------:R-:W-:Y:S01]  /*8f30*/  LOP3.LUT R46, R159, 0xffff0000, RZ, 0xc0, !PT ;  /* 0xffff00009f2e7812 */ /* 0x000fe200078ec0ff */
[C---:B------:R-:W-:Y:S01]  /*8f40*/  FFMA.FTZ R42, R44.reuse, R161, -R53 ;  /* 0x000000a12c2a7223 */ /* 0x040fe20000010835 */
[----:B------:R-:W-:Y:S01]  /*8f50*/  FFMA.FTZ R48, R44, R179, R47 ;  /* 0x000000b32c307223 */ /* 0x000fe2000001002f */
[----:B------:R-:W-:Y:S01]  /*8f60*/  FFMA.FTZ R52, R45, R49, R52 ;  /* 0x000000312d347223 */ /* 0x000fe20000010034 */
[----:B------:R-:W-:Y:S01]  /*8f70*/  FMUL.FTZ R54, R43, R176 ;  /* 0x000000b02b367220 */ /* 0x000fe20000410000 */
[C---:B------:R-:W-:Y:S01]  /*8f80*/  IMAD.U32 R33, R32.reuse, 0x10000, RZ ;  /* 0x0001000020217824 */ /* 0x040fe200078e00ff */
[----:B------:R-:W-:Y:S01]  /*8f90*/  LOP3.LUT R32, R32, 0xffff0000, RZ, 0xc0, !PT ;  /* 0xffff000020207812 */ /* 0x000fe200078ec0ff */
[----:B------:R-:W-:-:S02]  /*8fa0*/  IMAD.U32 R44, R160, 0x10000, RZ ;  /* 0x00010000a02c7824 */ /* 0x000fc400078e00ff */
[-C--:B------:R-:W-:Y:S01]  /*8fb0*/  FMUL.FTZ R56, R43, R46.reuse ;  /* 0x0000002e2b387220 */ /* 0x080fe20000410000 */
[C---:B------:R-:W-:Y:S02]  /*8fc0*/  IMAD.U32 R45, R178.reuse, 0x10000, RZ ;  /* 0x00010000b22d7824 */ /* 0x040fe400078e00ff */
[----:B------:R-:W-:Y:S01]  /*8fd0*/  FFMA.FTZ R51, R41, R46, -R54 ;  /* 0x0000002e29337223 */ /* 0x000fe20000010836 */
[----:B------:R-:W-:Y:S01]  /*8fe0*/  LOP3.LUT R47, R178, 0xffff0000, RZ, 0xc0, !PT ;  /* 0xffff0000b22f7812 */ /* 0x000fe200078ec0ff */
[CC--:B------:R-:W-:Y:S01]  /*8ff0*/  FMUL.FTZ R46, R33.reuse, R44.reuse ;  /* 0x0000002c212e7220 */ /* 0x0c0fe20000410000 */
[----:B------:R-:W-:Y:S01]  /*9000*/  FMUL.FTZ R49, R33, R45 ;  /* 0x0000002d21317220 */ /* 0x000fe20000410000 */
[----:B------:R-:W-:Y:S01]  /*9010*/  LOP3.LUT R43, R160, 0xffff0000, RZ, 0xc0, !PT ;  /* 0xffff0000a02b7812 */ /* 0x000fe200078ec0ff */
[----:B------:R-:W-:Y:S01]  /*9020*/  IMAD.U32 R13, R34, 0x10000, RZ ;  /* 0x00010000220d7824 */ /* 0x000fe200078e00ff */
[----:B------:R-:W-:Y:S01]  /*9030*/  LOP3.LUT R12, R12, 0xffff0000, RZ, 0xc0, !PT ;  /* 0xffff00000c0c7812 */ /* 0x000fe200078ec0ff */
[----:B------:R-:W-:Y:S01]  /*9040*/  FMUL.FTZ R33, R32, R47 ;  /* 0x0000002f20217220 */ /* 0x000fe20000410000 */
[C---:B------:R-:W-:Y:S01]  /*9050*/  FFMA.FTZ R49, R40.reuse, R44, -R49 ;  /* 0x0000002c28317223 */ /* 0x040fe20000010831 */
[----:B------:R-:W-:Y:S01]  /*9060*/  FFMA.FTZ R46, R40, R45, R46 ;  /* 0x0000002d282e7223 */ /* 0x000fe2000001002e */
[----:B------:R-:W-:Y:S01]  /*9070*/  FFMA.FTZ R53, R41, R176, R56 ;  /* 0x000000b029357223 */ /* 0x000fe20000010038 */
[C---:B------:R-:W-:Y:S01]  /*9080*/  IMAD.U32 R40, R175.reuse, 0x10000, RZ ;  /* 0x00010000af287824 */ /* 0x040fe200078e00ff */
[----:B------:R-:W-:Y:S01]  /*9090*/  LOP3.LUT R34, R34, 0xffff0000, RZ, 0xc0, !PT ;  /* 0xffff000022227812 */ /* 0x000fe200078ec0ff */
[-C--:B------:R-:W-:Y:S01]  /*90a0*/  FMUL.FTZ R41, R32, R43.reuse ;  /* 0x0000002b20297220 */ /* 0x080fe20000410000 */
[----:B------:R-:W-:Y:S01]  /*90b0*/  LOP3.LUT R175, R175, 0xffff0000, RZ, 0xc0, !PT ;  /* 0xffff0000afaf7812 */ /* 0x000fe200078ec0ff */
[----:B------:R-:W-:Y:S01]  /*90c0*/  FFMA.FTZ R44, R12, R43, -R33 ;  /* 0x0000002b0c2c7223 */ /* 0x000fe20000010821 */
        /* <DEDUP_REMOVED lines=24> */
.L_x_2780:
[----:B------:R-:W-:Y:S05]  /*9250*/  BSYNC B2 ;  /* 0x0000000000027941 */ /* 0x000fea0003800000 */
.L_x_2779:
[----:B------:R-:W-:Y:S02]  /*9260*/  ULDC.64 UR4, c[0x0][0x208] ;  /* 0x0000820000047ab9 */ /* 0x000fe40000000a00 */
[----:B----4-:R4:W-:Y:S04]  /*9270*/  ST.E.128 desc[UR4][R38.64], R12 ;  /* 0x0000000c26007985 */ /* 0x0109e8000c101d04 */
[----:B0-----:R4:W-:Y:S02]  /*9280*/  @!P3 ST.E.128 desc[UR4][R36.64], R32 ;  /* 0x000000202400b985 */ /* 0x0019e4000c101d04 */
.L_x_2774:
[----:B------:R-:W-:Y:S05]  /*9290*/  BSYNC B1 ;  /* 0x0000000000017941 */ /* 0x000fea0003800000 */
.L_x_2773:
[----:B------:R-:W-:-:S03]  /*92a0*/  UMOV UR4, 0xffffffff ;  /* 0xffffffff00047882 */ /* 0x000fc60000000000 */
[----:B------:R-:W-:Y:S05]  /*92b0*/  BRA.DIV UR4, `(.L_x_2781) ;  /* 0x0000027204287947 */ /* 0x000fea000b800000 */
[----:B0---4-:R0:W4:Y:S04]  /*92c0*/  SHFL.IDX PT, R37, R119, 0x2, 0x181f ;  /* 0x00581f0077257f89 */ /* 0x01112800000e0000 */
[----:B------:R0:W0:Y:S02]  /*92d0*/  SHFL.IDX PT, R36, R120, 0x2, 0x181f ;  /* 0x00581f0078247f89 */ /* 0x00002400000e0000 */
.L_x_3110:
[----:B------:R-:W-:Y:S05]  /*92e0*/  @P5 BRA `(.L_x_2739) ;  /* 0x0000001400d05947 */ /* 0x000fea0003800000 */
[----:B------:R-:W-:Y:S01]  /*92f0*/  ISETP.NE.AND P3, PT, R4, RZ, PT ;  /* 0x000000ff0400720c */ /* 0x000fe20003f65270 */
[----:B------:R-:W-:-:S12]  /*9300*/  BSSY B1, `(.L_x_2782) ;  /* 0x000007b000017945 */ /* 0x000fd80003800000 */
[----:B------:R-:W-:Y:S05]  /*9310*/  @!P3 BRA `(.L_x_2783) ;  /* 0x0000000400e4b947 */ /* 0x000fea0003800000 */
[----:B------:R-:W5:Y:S01]  /*9320*/  LDL R13, [R1+0x60] ;  /* 0x00006000010d7983 */ /* 0x000f620000100800 */
[----:B------:R-:W-:Y:S01]  /*9330*/  SEL R11, R115, R137, !P2 ;  /* 0x00000089730b7207 */ /* 0x000fe20005000000 */
[----:B------:R-:W-:Y:S01]  /*9340*/  BSSY B2, `(.L_x_2784) ;  /* 0x0000073000027945 */ /* 0x000fe20003800000 */
[----:B------:R-:W-:Y:S02]  /*9350*/  ISETP.GE.AND P4, PT, R16, R114, PT ;  /* 0x000000721000720c */ /* 0x000fe40003f86270 */
[----:B------:R-:W-:Y:S02]  /*9360*/  SHF.R.S32.HI R12, RZ, 0x1f, R11 ;  /* 0x0000001fff0c7819 */ /* 0x000fe4000001140b */
[----:B0-----:R-:W-:Y:S02]  /*9370*/  LEA R38, P3, R10, R36, 0x1 ;  /* 0x000000240a267211 */ /* 0x001fe400078608ff */
[----:B------:R-:W-:Y:S02]  /*9380*/  LEA.HI R12, R12, R11, RZ, 0x4 ;  /* 0x0000000b0c0c7211 */ /* 0x000fe400078f20ff */
[----:B----4-:R-:W-:-:S02]  /*9390*/  LEA.HI.X R39, R10, R37, R28, 0x1, P3 ;  /* 0x000000250a277211 */ /* 0x010fc400018f0c1c */
[----:B------:R-:W-:-:S04]  /*93a0*/  LEA.HI.SX32 R12, R12, R9, 0x1c ;  /* 0x000000090c0c7211 */ /* 0x000fc800078fe2ff */
[----:B------:R-:W-:Y:S01]  /*93b0*/  SHF.R.S32.HI R11, RZ, 0x1f, R12 ;  /* 0x0000001fff0b7819 */ /* 0x000fe2000001140c */
[----:B------:R-:W-:-:S03]  /*93c0*/  IMAD.SHL.U32 R41, R12, 0x8, RZ ;  /* 0x000000080c297824 */ /* 0x000fc600078e00ff */
[----:B------:R-:W-:Y:S02]  /*93d0*/  LEA.HI R11, R11, R12, RZ, 0x3 ;  /* 0x0000000c0b0b7211 */ /* 0x000fe400078f18ff */
[----:B------:R-:W-:Y:S02]  /*93e0*/  ISETP.GE.AND P5, PT, R41, R136, PT ;  /* 0x000000882900720c */ /* 0x000fe40003fa6270 */
[----:B------:R-:W-:Y:S02]  /*93f0*/  SHF.R.S32.HI R12, RZ, 0x3, R11 ;  /* 0x00000003ff0c7819 */ /* 0x000fe4000001140b */
[----:B------:R-:W-:-:S04]  /*9400*/  LOP3.LUT R11, R0, 0x38, R41, 0xf8, !PT ;  /* 0x00000038000b7812 */ /* 0x000fc800078ef829 */
[----:B------:R-:W-:-:S05]  /*9410*/  LOP3.LUT R11, R11, R138, RZ, 0x3c, !PT ;  /* 0x0000008a0b0b7212 */ /* 0x000fca00078e3cff */
[----:B------:R-:W-:-:S04]  /*9420*/  @!P5 IMAD.WIDE R40, R41, 0x2, R36 ;  /* 0x000000022928d825 */ /* 0x000fc800078e0224 */
[----:B-----5:R-:W-:-:S04]  /*9430*/  IMAD R12, R12, 0x1400, R13 ;  /* 0x000014000c0c7824 */ /* 0x020fc800078e020d */
        /* <DEDUP_REMOVED lines=8> */
[----:B------:R-:W-:Y:S01]  /*94c0*/  SHF.R.U64 R49, R76, 0x10, R77 ;  /* 0x000000104c317819 */ /* 0x000fe2000000124d */
[----:B0-----:R-:W-:Y:S01]  /*94d0*/  IMAD.U32 R46, R33, 0x10000, RZ ;  /* 0x00010000212e7824 */ /* 0x001fe200078e00ff */
[----:B------:R-:W-:Y:S01]  /*94e0*/  SHF.R.U64 R55, R68, 0x10, R69 ;  /* 0x0000001044377819 */ /* 0x000fe20000001245 */
[----:B----4-:R-:W-:Y:S01]  /*94f0*/  IMAD.U32 R43, R13, 0x10000, RZ ;  /* 0x000100000d2b7824 */ /* 0x010fe200078e00ff */
[----:B------:R-:W-:Y:S01]  /*9500*/  SHF.R.U32.HI R76, RZ, 0x10, R77 ;  /* 0x00000010ff4c7819 */ /* 0x000fe2000001164d */
[----:B------:R-:W-:Y:S01]  /*9510*/  IMAD.U32 R48, R35, 0x10000, RZ ;  /* 0x0001000023307824 */ /* 0x000fe200078e00ff */
[----:B------:R-:W-:Y:S01]  /*9520*/  SHF.R.U32.HI R68, RZ, 0x10, R69 ;  /* 0x00000010ff447819 */ /* 0x000fe20000011645 */
[----:B------:R-:W-:Y:S01]  /*9530*/  IMAD.U32 R45, R32, 0x10000, RZ ;  /* 0x00010000202d7824 */ /* 0x000fe200078e00ff */
[----:B------:R-:W-:Y:S01]  /*9540*/  PRMT R157, R157, 0x5410, R76 ;  /* 0x000054109d9d7816 */ /* 0x000fe2000000004c */
[----:B------:R-:W-:Y:S01]  /*9550*/  IMAD.U32 R42, R12, 0x10000, RZ ;  /* 0x000100000c2a7824 */ /* 0x000fe200078e00ff */
[----:B------:R-:W-:Y:S01]  /*9560*/  PRMT R153, R153, 0x5410, R68 ;  /* 0x0000541099997816 */ /* 0x000fe20000000044 */
[----:B------:R-:W-:Y:S01]  /*9570*/  IMAD.U32 R11, R14, 0x10000, RZ ;  /* 0x000100000e0b7824 */ /* 0x000fe200078e00ff */
[----:B------:R-:W-:Y:S01]  /*9580*/  SHF.R.U64 R53, R70, 0x10, R71 ;  /* 0x0000001046357819 */ /* 0x000fe20000001247 */
[----:B------:R-:W-:Y:S01]  /*9590*/  IMAD.U32 R50, R157, 0x10000, RZ ;  /* 0x000100009d327824 */ /* 0x000fe200078e00ff */
[----:B------:R-:W-:Y:S01]  /*95a0*/  PRMT R156, R156, 0x5410, R49 ;  /* 0x000054109c9c7816 */ /* 0x000fe20000000031 */
[----:B------:R-:W-:Y:S01]  /*95b0*/  IMAD.U32 R49, R153, 0x10000, RZ ;  /* 0x0001000099317824 */ /* 0x000fe200078e00ff */
[----:B------:R-:W-:Y:S01]  /*95c0*/  SHF.R.U32.HI R70, RZ, 0x10, R71 ;  /* 0x00000010ff467819 */ /* 0x000fe20000011647 */
[-C--:B------:R-:W-:Y:S01]  /*95d0*/  FMUL.FTZ R52, R46, R50.reuse ;  /* 0x000000322e347220 */ /* 0x080fe20000410000 */
[--C-:B------:R-:W-:Y:S01]  /*95e0*/  SHF.R.U64 R51, R78, 0x10, R79.reuse ;  /* 0x000000104e337819 */ /* 0x100fe2000000124f */
[-C--:B------:R-:W-:Y:S01]  /*95f0*/  FMUL.FTZ R54, R46, R49.reuse ;  /* 0x000000312e367220 */ /* 0x080fe20000410000 */
[----:B------:R-:W-:Y:S01]  /*9600*/  SHF.R.U32.HI R78, RZ, 0x10, R79 ;  /* 0x00000010ff4e7819 */ /* 0x000fe2000001164f */
[----:B------:R-:W-:Y:S01]  /*9610*/  FFMA.FTZ R52, R43, R49, -R52 ;  /* 0x000000312b347223 */ /* 0x000fe20000010834 */
[----:B------:R-:W-:Y:S01]  /*9620*/  LOP3.LUT R47, R33, 0xffff0000, RZ, 0xc0, !PT ;  /* 0xffff0000212f7812 */ /* 0x000fe200078ec0ff */
[----:B------:R-:W-:Y:S01]  /*9630*/  FFMA.FTZ R54, R43, R50, R54 ;  /* 0x000000322b367223 */ /* 0x000fe20000010036 */
[----:B------:R-:W-:Y:S01]  /*9640*/  LOP3.LUT R157, R157, 0xffff0000, RZ, 0xc0, !PT ;  /* 0xffff00009d9d7812 */ /* 0x000fe200078ec0ff */
[----:B------:R-:W-:Y:S01]  /*9650*/  IMAD.U32 R33, R15, 0x10000, RZ ;  /* 0x000100000f217824 */ /* 0x000fe200078e00ff */
[----:B------:R-:W-:-:S02]  /*9660*/  PRMT R151, R151, 0x5410, R70 ;  /* 0x0000541097977816 */ /* 0x000fc40000000046 */
        /* <DEDUP_REMOVED lines=10> */
[----:B------:R-:W-:Y:S01]  /*9710*/  FMUL.FTZ R49, R48, R43 ;  /* 0x0000002b30317220 */ /* 0x000fe20000410000 */
[----:B------:R-:W-:Y:S01]  /*9720*/  PRMT R150, R150, 0x5410, R55 ;  /* 0x0000541096967816 */ /* 0x000fe20000000037 */
[-C--:B------:R-:W-:Y:S01]  /*9730*/  FMUL.FTZ R56, R48, R46.reuse ;  /* 0x0000002e30387220 */ /* 0x080fe20000410000 */
[----:B------:R-:W-:Y:S01]  /*9740*/  FFMA.FTZ R157, R44, R157, R47 ;  /* 0x0000009d2c9d7223 */ /* 0x000fe2000001002f */
[----:B------:R-:W-:Y:S01]  /*9750*/  LOP3.LUT R44, R151, 0xffff0000, RZ, 0xc0, !PT ;  /* 0xffff0000972c7812 */ /* 0x000fe200078ec0ff */
[----:B------:R-:W-:Y:S01]  /*9760*/  FFMA.FTZ R48, R33, R46, R49 ;  /* 0x0000002e21307223 */ /* 0x000fe20000010031 */
[----:B------:R-:W-:Y:S01]  /*9770*/  LOP3.LUT R15, R15, 0xffff0000, RZ, 0xc0, !PT ;  /* 0xffff00000f0f7812 */ /* 0x000fe200078ec0ff */
[----:B------:R-:W-:Y:S01]  /*9780*/  FFMA.FTZ R56, R33, R43, -R56 ;  /* 0x0000002b21387223 */ /* 0x000fe20000010838 */
        /* <DEDUP_REMOVED lines=15> */
[----:B------:R-:W-:Y:S01]  /*9880*/  PRMT R152, R152, 0x5410, R53 ;  /* 0x0000541098987816 */ /* 0x000fe20000000035 */
[C---:B------:R-:W-:Y:S01]  /*9890*/  FFMA.FTZ R49, R42.reuse, R33, -R49 ;  /* 0x000000212a317223 */ /* 0x040fe20000010831 */
[----:B------:R-:W-:Y:S01]  /*98a0*/  FFMA.FTZ R44, R42, R43, R44 ;  /* 0x0000002b2a2c7223 */ /* 0x000fe2000001002c */
[----:B------:R-:W-:Y:S01]  /*98b0*/  LOP3.LUT R34, R34, 0xffff0000, RZ, 0xc0, !PT ;  /* 0xffff000022227812 */ /* 0x000fe200078ec0ff */
[-C--:B------:R-:W-:Y:S01]  /*98c0*/  FMUL.FTZ R43, R32, R35.reuse ;  /* 0x00000023202b7220 */ /* 0x080fe20000410000 */
[----:B------:R-:W-:Y:S01]  /*98d0*/  FFMA.FTZ R46, R12, R35, -R15 ;  /* 0x000000230c2e7223 */ /* 0x000fe2000001080f */
[C---:B------:R-:W-:Y:S01]  /*98e0*/  LOP3.LUT R33, R154.reuse, 0xffff0000, RZ, 0xc0, !PT ;  /* 0xffff00009a217812 */ /* 0x040fe200078ec0ff */
[----:B------:R-:W-:Y:S01]  /*98f0*/  IMAD.U32 R42, R154, 0x10000, RZ ;  /* 0x000100009a2a7824 */ /* 0x000fe200078e00ff */
[C---:B------:R-:W-:Y:S01]  /*9900*/  LOP3.LUT R15, R152.reuse, 0xffff0000, RZ, 0xc0, !PT ;  /* 0xffff0000980f7812 */ /* 0x040fe200078ec0ff */
[----:B------:R-:W-:-:S02]  /*9910*/  IMAD.U32 R32, R152, 0x10000, RZ ;  /* 0x0001000098207824 */ /* 0x000fc400078e00ff */
        /* <DEDUP_REMOVED lines=21> */
.L_x_2785:
[----:B------:R-:W-:Y:S05]  /*9a70*/  BSYNC B2 ;  /* 0x0000000000027941 */ /* 0x000fea0003800000 */
.L_x_2784:
[----:B------:R-:W-:Y:S02]  /*9a80*/  ULDC.64 UR4, c[0x0][0x208] ;  /* 0x0000820000047ab9 */ /* 0x000fe40000000a00 */
[----:B----4-:R4:W-:Y:S04]  /*9a90*/  ST.E.128 desc[UR4][R38.64], R12 ;  /* 0x0000000c26007985 */ /* 0x0109e8000c101d04 */
[----:B0-----:R4:W-:Y:S02]  /*9aa0*/  @!P5 ST.E.128 desc[UR4][R40.64], R32 ;  /* 0x000000202800d985 */ /* 0x0019e4000c101d04 */
.L_x_2783:
[----:B------:R-:W-:Y:S05]  /*9ab0*/  BSYNC B1 ;  /* 0x0000000000017941 */ /* 0x000fea0003800000 */
.L_x_2782:
[----:B------:R-:W-:-:S13]  /*9ac0*/  ISETP.NE.AND P3, PT, R25, RZ, PT ;  /* 0x000000ff1900720c */ /* 0x000fda0003f65270 */
[----:B------:R-:W-:Y:S05]  /*9ad0*/  @!P3 BRA `(.L_x_2739) ;  /* 0x0000000c00d4b947 */ /* 0x000fea0003800000 */
[----:B----4-:R-:W4:Y:S01]  /*9ae0*/  LDL R14, [R1+0x60] ;  /* 0x00006000010e7983 */ /* 0x010f220000100800 */
[----:B------:R-:W-:Y:S01]  /*9af0*/  SEL R137, R115, R137, !P1 ;  /* 0x0000008973897207 */ /* 0x000fe20004800000 */
[----:B------:R-:W-:Y:S01]  /*9b00*/  BSSY B1, `(.L_x_2786) ;  /* 0x0000070000017945 */ /* 0x000fe20003800000 */
[----:B------:R-:W-:Y:S02]  /*9b10*/  ISETP.GE.AND P4, PT, R213, R114, PT ;  /* 0x00000072d500720c */ /* 0x000fe40003f86270 */
[----:B------:R-:W-:Y:S02]  /*9b20*/  SHF.R.S32.HI R12, RZ, 0x1f, R137 ;  /* 0x0000001fff0c7819 */ /* 0x000fe40000011489 */
[C---:B0-----:R-:W-:Y:S02]  /*9b30*/  LEA R38, P3, R21.reuse, R36, 0x1 ;  /* 0x0000002415267211 */ /* 0x041fe400078608ff */
[----:B------:R-:W-:Y:S02]  /*9b40*/  LEA.HI R137, R12, R137, RZ, 0x4 ;  /* 0x000000890c897211 */ /* 0x000fe400078f20ff */
[----:B------:R-:W-:-:S02]  /*9b50*/  LEA.HI.X R39, R21, R37, R29, 0x1, P3 ;  /* 0x0000002515277211 */ /* 0x000fc400018f0c1d */
[----:B------:R-:W-:-:S04]  /*9b60*/  LEA.HI.SX32 R137, R137, R20, 0x1c ;  /* 0x0000001489897211 */ /* 0x000fc800078fe2ff */
[----:B------:R-:W-:Y:S01]  /*9b70*/  SHF.R.S32.HI R12, RZ, 0x1f, R137 ;  /* 0x0000001fff0c7819 */ /* 0x000fe20000011489 */
[----:B------:R-:W-:-:S03]  /*9b80*/  IMAD.SHL.U32 R11, R137, 0x8, RZ ;  /* 0x00000008890b7824 */ /* 0x000fc600078e00ff */
[----:B------:R-:W-:Y:S02]  /*9b90*/  LEA.HI R12, R12, R137, RZ, 0x3 ;  /* 0x000000890c0c7211 */ /* 0x000fe400078f18ff */
[----:B------:R-:W-:Y:S02]  /*9ba0*/  LOP3.LUT R13, R0, 0x38, R11, 0xf8, !PT ;  /* 0x00000038000d7812 */ /* 0x000fe400078ef80b */
[----:B------:R-:W-:Y:S02]  /*9bb0*/  SHF.R.S32.HI R12, RZ, 0x3, R12 ;  /* 0x00000003ff0c7819 */ /* 0x000fe4000001140c */
[----:B------:R-:W-:-:S03]  /*9bc0*/  LOP3.LUT R13, R13, R138, RZ, 0x3c, !PT ;  /* 0x0000008a0d0d7212 */ /* 0x000fc600078e3cff */
[----:B----4-:R-:W-:-:S04]  /*9bd0*/  IMAD R12, R12, 0x1400, R14 ;  /* 0x000014000c0c7824 */ /* 0x010fc800078e020e */
[----:B------:R-:W-:Y:S02]  /*9be0*/  IMAD.IADD R15, R12, 0x1, R13 ;  /* 0x000000010c0f7824 */ /* 0x000fe400078e020d */
[C---:B------:R-:W-:Y:S02]  /*9bf0*/  IMAD R13, R212.reuse, 0x5000, R123 ;  /* 0x00005000d40d7824 */ /* 0x040fe400078e027b */
[----:B------:R-:W-:Y:S02]  /*9c00*/  IMAD R15, R212, 0x5000, R15 ;  /* 0x00005000d40f7824 */ /* 0x000fe400078e020f */
[--C-:B------:R-:W-:Y:S02]  /*9c10*/  IMAD R13, R13, 0x2, R22.reuse ;  /* 0x000000020d0d7824 */ /* 0x100fe400078e0216 */
[----:B------:R-:W-:-:S04]  /*9c20*/  IMAD R32, R15, 0x2, R22 ;  /* 0x000000020f207824 */ /* 0x000fc800078e0216 */
[----:B------:R-:W0:Y:S04]  /*9c30*/  LDS.128 R12, [R13+0x24400] ;  /* 0x024400000d0c7984 */ /* 0x000e280000000c00 */
[----:B------:R-:W4:Y:S01]  /*9c40*/  LDS.128 R32, [R32+0x24400] ;  /* 0x0244000020207984 */ /* 0x000f220000000c00 */
[----:B------:R-:W-:Y:S05]  /*9c50*/  @P4 BRA `(.L_x_2787) ;  /* 0x0000000400684947 */ /* 0x000fea0003800000 */
[----:B------:R-:W-:Y:S01]  /*9c60*/  SHF.R.U64 R55, R64, 0x10, R65 ;  /* 0x0000001040377819 */ /* 0x000fe20000001241 */
[----:B----4-:R-:W-:Y:S01]  /*9c70*/  IMAD.U32 R44, R33, 0x10000, RZ ;  /* 0x00010000212c7824 */ /* 0x010fe200078e00ff */
[----:B------:R-:W-:Y:S01]  /*9c80*/  SHF.R.U64 R49, R72, 0x10, R73 ;  /* 0x0000001048317819 */ /* 0x000fe20000001249 */
[----:B0-----:R-:W-:Y:S01]  /*9c90*/  IMAD.U32 R40, R13, 0x10000, RZ ;  /* 0x000100000d287824 */ /* 0x001fe200078e00ff */
[----:B------:R-:W-:Y:S01]  /*9ca0*/  SHF.R.U32.HI R64, RZ, 0x10, R65 ;  /* 0x00000010ff407819 */ /* 0x000fe20000011641 */
[----:B------:R-:W-:Y:S01]  /*9cb0*/  IMAD.U32 R46, R35, 0x10000, RZ ;  /* 0x00010000232e7824 */ /* 0x000fe200078e00ff */
[----:B------:R-:W-:Y:S01]  /*9cc0*/  SHF.R.U32.HI R72, RZ, 0x10, R73 ;  /* 0x00000010ff487819 */ /* 0x000fe20000011649 */
[----:B------:R-:W-:Y:S01]  /*9cd0*/  IMAD.U32 R42, R32, 0x10000, RZ ;  /* 0x00010000202a7824 */ /* 0x000fe200078e00ff */
[----:B------:R-:W-:Y:S02]  /*9ce0*/  SHF.R.U64 R51, R66, 0x10, R67 ;  /* 0x0000001042337819 */ /* 0x000fe40000001243 */
[----:B------:R-:W-:-:S02]  /*9cf0*/  PRMT R145, R145, 0x5410, R64 ;  /* 0x0000541091917816 */ /* 0x000fc40000000040 */
[----:B------:R-:W-:Y:S02]  /*9d00*/  PRMT R149, R149, 0x5410, R72 ;  /* 0x0000541095957816 */ /* 0x000fe40000000048 */
[----:B------:R-:W-:Y:S02]  /*9d10*/  SHF.R.U64 R53, R74, 0x10, R75 ;  /* 0x000000104a357819 */ /* 0x000fe4000000124b */
[----:B------:R-:W-:Y:S01]  /*9d20*/  PRMT R142, R142, 0x5410, R51 ;  /* 0x000054108e8e7816 */ /* 0x000fe20000000033 */
[----:B------:R-:W-:Y:S01]  /*9d30*/  IMAD.U32 R51, R149, 0x10000, RZ ;  /* 0x0001000095337824 */ /* 0x000fe200078e00ff */
[----:B------:R-:W-:Y:S01]  /*9d40*/  PRMT R148, R148, 0x5410, R49 ;  /* 0x0000541094947816 */ /* 0x000fe20000000031 */
[----:B------:R-:W-:Y:S01]  /*9d50*/  IMAD.U32 R49, R145, 0x10000, RZ ;  /* 0x0001000091317824 */ /* 0x000fe200078e00ff */
[----:B------:R-:W-:Y:S02]  /*9d60*/  SHF.R.U32.HI R74, RZ, 0x10, R75 ;  /* 0x00000010ff4a7819 */ /* 0x000fe4000001164b */
[----:B------:R-:W-:-:S02]  /*9d70*/  SHF.R.U32.HI R66, RZ, 0x10, R67 ;  /* 0x00000010ff427819 */ /* 0x000fc40000011643 */
[----:B------:R-:W-:Y:S01]  /*9d80*/  PRMT R144, R144, 0x5410, R55 ;  /* 0x0000541090907816 */ /* 0x000fe20000000037 */
[----:B------:R-:W-:Y:S01]  /*9d90*/  FMUL.FTZ R55, R44, R49 ;  /* 0x000000312c377220 */ /* 0x000fe20000410000 */
[----:B------:R-:W-:Y:S01]  /*9da0*/  PRMT R146, R146, 0x5410, R53 ;  /* 0x0000541092927816 */ /* 0x000fe20000000035 */
[-C--:B------:R-:W-:Y:S01]  /*9db0*/  FMUL.FTZ R53, R44, R51.reuse ;  /* 0x000000332c357220 */ /* 0x080fe20000410000 */
[----:B------:R-:W-:Y:S01]  /*9dc0*/  LOP3.LUT R45, R33, 0xffff0000, RZ, 0xc0, !PT ;  /* 0xffff0000212d7812 */ /* 0x000fe200078ec0ff */
[C---:B------:R-:W-:Y:S01]  /*9dd0*/  FFMA.FTZ R55, R40.reuse, R51, R55 ;  /* 0x0000003328377223 */ /* 0x040fe20000010037 */
[----:B------:R-:W-:Y:S01]  /*9de0*/  PRMT R147, R147, 0x5410, R74 ;  /* 0x0000541093937816 */ /* 0x000fe2000000004a */
[----:B------:R-:W-:Y:S01]  /*9df0*/  FFMA.FTZ R50, R40, R49, -R53 ;  /* 0x0000003128327223 */ /* 0x000fe20000010835 */
[----:B------:R-:W-:Y:S02]  /*9e00*/  LOP3.LUT R48, R149, 0xffff0000, RZ, 0xc0, !PT ;  /* 0xffff000095307812 */ /* 0x000fe400078ec0ff */
[----:B------:R-:W-:Y:S01]  /*9e10*/  PRMT R143, R143, 0x5410, R66 ;  /* 0x000054108f8f7816 */ /* 0x000fe20000000042 */
[----:B------:R-:W-:Y:S01]  /*9e20*/  IMAD.U32 R53, R147, 0x10000, RZ ;  /* 0x0001000093357824 */ /* 0x000fe200078e00ff */
[----:B------:R-:W-:Y:S01]  /*9e30*/  LOP3.LUT R44, R145, 0xffff0000, RZ, 0xc0, !PT ;  /* 0xffff0000912c7812 */ /* 0x000fe200078ec0ff */
[----:B------:R-:W-:Y:S01]  /*9e40*/  FMUL.FTZ R52, R45, R48 ;  /* 0x000000302d347220 */ /* 0x000fe20000410000 */
[----:B------:R-:W-:Y:S01]  /*9e50*/  LOP3.LUT R41, R13, 0xffff0000, RZ, 0xc0, !PT ;  /* 0xffff00000d297812 */ /* 0x000fe200078ec0ff */
[----:B------:R-:W-:Y:S01]  /*9e60*/  IMAD.U32 R49, R143, 0x10000, RZ ;  /* 0x000100008f317824 */ /* 0x000fe200078e00ff */
[----:B------:R-:W-:Y:S01]  /*9e70*/  LOP3.LUT R43, R32, 0xffff0000, RZ, 0xc0, !PT ;  /* 0xffff0000202b7812 */ /* 0x000fe200078ec0ff */
[-C--:B------:R-:W-:Y:S01]  /*9e80*/  FMUL.FTZ R40, R45, R44.reuse ;  /* 0x0000002c2d287220 */ /* 0x080fe20000410000 */
[C---:B------:R-:W-:Y:S01]  /*9e90*/  FMUL.FTZ R51, R46.reuse, R53 ;  /* 0x000000352e337220 */ /* 0x040fe20000410000 */
[----:B------:R-:W-:Y:S01]  /*9ea0*/  FFMA.FTZ R45, R41, R44, -R52 ;  /* 0x0000002c292d7223 */ /* 0x000fe20000010834 */
[----:B------:R-:W-:Y:S01]  /*9eb0*/  IMAD.U32 R32, R15, 0x10000, RZ ;  /* 0x000100000f207824 */ /* 0x000fe200078e00ff */
[----:B------:R-:W-:Y:S01]  /*9ec0*/  LOP3.LUT R47, R35, 0xffff0000, RZ, 0xc0, !PT ;  /* 0xffff0000232f7812 */ /* 0x000fe200078ec0ff */
[----:B------:R-:W-:Y:S01]  /*9ed0*/  FMUL.FTZ R46, R46, R49 ;  /* 0x000000312e2e7220 */ /* 0x000fe20000410000 */
[----:B------:R-:W-:Y:S01]  /*9ee0*/  LOP3.LUT R44, R147, 0xffff0000, RZ, 0xc0, !PT ;  /* 0xffff0000932c7812 */ /* 0x000fe200078ec0ff */
[----:B------:R-:W-:Y:S01]  /*9ef0*/  FFMA.FTZ R48, R41, R48, R40 ;  /* 0x0000003029307223 */ /* 0x000fe20000010028 */
[----:B------:R-:W-:Y:S01]  /*9f00*/  LOP3.LUT R40, R143, 0xffff0000, RZ, 0xc0, !PT ;  /* 0xffff00008f287812 */ /* 0x000fe200078ec0ff */
[C---:B------:R-:W-:Y:S01]  /*9f10*/  FFMA.FTZ R53, R32.reuse, R53, R46 ;  /* 0x0000003520357223 */ /* 0x040fe2000001002e */
[----:B------:R-:W-:Y:S01]  /*9f20*/  LOP3.LUT R33, R15, 0xffff0000, RZ, 0xc0, !PT ;  /* 0xffff00000f217812 */ /* 0x000fe200078ec0ff */
[----:B------:R-:W-:Y:S01]  /*9f30*/  FFMA.FTZ R51, R32, R49, -R51 ;  /* 0x0000003120337223 */ /* 0x000fe20000010833 */
[----:B------:R-:W-:Y:S01]  /*9f40*/  FMUL.FTZ R46, R47, R44 ;  /* 0x0000002c2f2e7220 */ /* 0x000fe20000410000 */
[----:B------:R-:W-:-:S02]  /*9f50*/  IMAD.U32 R41, R148, 0x10000, RZ ;  /* 0x0001000094297824 */ /* 0x000fc400078e00ff */
[-C--:B------:R-:W-:Y:S01]  /*9f60*/  FMUL.FTZ R54, R47, R40.reuse ;  /* 0x000000282f367220 */ /* 0x080fe20000410000 */
[----:B------:R-:W-:Y:S01]  /*9f70*/  IMAD.U32 R32, R144, 0x10000, RZ ;  /* 0x0001000090207824 */ /* 0x000fe200078e00ff */
[----:B------:R-:W-:Y:S01]  /*9f80*/  LOP3.LUT R148, R148, 0xffff0000, RZ, 0xc0, !PT ;  /* 0xffff000094947812 */ /* 0x000fe200078ec0ff */
[C---:B------:R-:W-:Y:S02]  /*9f90*/  IMAD.U32 R13, R12.reuse, 0x10000, RZ ;  /* 0x000100000c0d7824 */ /* 0x040fe400078e00ff */
[C---:B------:R-:W-:Y:S01]  /*9fa0*/  FFMA.FTZ R52, R33.reuse, R40, -R46 ;  /* 0x0000002821347223 */ /* 0x040fe2000001082e */
[----:B------:R-:W-:Y:S01]  /*9fb0*/  LOP3.LUT R12, R12, 0xffff0000, RZ, 0xc0, !PT ;  /* 0xffff00000c0c7812 */ /* 0x000fe200078ec0ff */
[----:B------:R-:W-:Y:S01]  /*9fc0*/  FMUL.FTZ R46, R42, R32 ;  /* 0x000000202a2e7220 */ /* 0x000fe20000410000 */
[----:B------:R-:W-:Y:S01]  /*9fd0*/  LOP3.LUT R144, R144, 0xffff0000, RZ, 0xc0, !PT ;  /* 0xffff000090907812 */ /* 0x000fe200078ec0ff */
[----:B------:R-:W-:Y:S01]  /*9fe0*/  FFMA.FTZ R54, R33, R44, R54 ;  /* 0x0000002c21367223 */ /* 0x000fe20000010036 */
[----:B------:R-:W-:Y:S01]  /*9ff0*/  FMUL.FTZ R33, R43, R148 ;  /* 0x000000942b217220 */ /* 0x000fe20000410000 */
[-C--:B------:R-:W-:Y:S01]  /*a000*/  FMUL.FTZ R40, R42, R41.reuse ;  /* 0x000000292a287220 */ /* 0x080fe20000410000 */
[----:B------:R-:W-:Y:S01]  /*a010*/  FFMA.FTZ R46, R13, R41, R46 ;  /* 0x000000290d2e7223 */ /* 0x000fe2000001002e */
[----:B------:R-:W-:-:S02]  /*a020*/  IMAD.U32 R35, R34, 0x10000, RZ ;  /* 0x0001000022237824 */ /* 0x000fc400078e00ff */
[----:B------:R-:W-:Y:S01]  /*a030*/  FFMA.FTZ R41, R12, R144, -R33 ;  /* 0x000000900c297223 */ /* 0x000fe20000010821 */
[----:B------:R-:W-:Y:S01]  /*a040*/  LOP3.LUT R34, R34, 0xffff0000, RZ, 0xc0, !PT ;  /* 0xffff000022227812 */ /* 0x000fe200078ec0ff */
[----:B------:R-:W-:Y:S01]  /*a050*/  FFMA.FTZ R42, R13, R32, -R40 ;  /* 0x000000200d2a7223 */ /* 0x000fe20000010828 */
[----:B------:R-:W-:Y:S01]  /*a060*/  FMUL.FTZ R43, R43, R144 ;  /* 0x000000902b2b7220 */ /* 0x000fe20000410000 */
[C---:B------:R-:W-:Y:S01]  /*a070*/  LOP3.LUT R33, R146.reuse, 0xffff0000, RZ, 0xc0, !PT ;  /* 0xffff000092217812 */ /* 0x040fe200078ec0ff */
[----:B------:R-:W-:Y:S01]  /*a080*/  IMAD.U32 R40, R146, 0x10000, RZ ;  /* 0x0001000092287824 */ /* 0x000fe200078e00ff */
[C---:B------:R-:W-:Y:S01]  /*a090*/  LOP3.LUT R13, R142.reuse, 0xffff0000, RZ, 0xc0, !PT ;  /* 0xffff00008e0d7812 */ /* 0x040fe200078ec0ff */
[----:B------:R-:W-:Y:S02]  /*a0a0*/  IMAD.U32 R32, R142, 0x10000, RZ ;  /* 0x000100008e207824 */ /* 0x000fe400078e00ff */
[----:B------:R-:W-:Y:S01]  /*a0b0*/  FFMA.FTZ R43, R12, R148, R43 ;  /* 0x000000940c2b7223 */ /* 0x000fe2000001002b */
[C---:B------:R-:W-:Y:S01]  /*a0c0*/  IMAD.U32 R15, R14.reuse, 0x10000, RZ ;  /* 0x000100000e0f7824 */ /* 0x040fe200078e00ff */
        /* <DEDUP_REMOVED lines=16> */
[----:B------:R-:W-:Y:S02]  /*a1d0*/  F2FP.BF16.F32.PACK_AB R15, R52, R51 ;  /* 0x00000033340f723e */ /* 0x000fe400000010ff */
[----:B------:R-:W-:-:S02]  /*a1e0*/  F2FP.BF16.F32.PACK_AB R33, R48, R55 ;  /* 0x000000373021723e */ /* 0x000fc400000010ff */
[----:B------:R-:W-:-:S07]  /*a1f0*/  F2FP.BF16.F32.PACK_AB R32, R43, R46 ;  /* 0x0000002e2b20723e */ /* 0x000fce00000010ff */
.L_x_2787:
[----:B------:R-:W-:Y:S05]  /*a200*/  BSYNC B1 ;  /* 0x0000000000017941 */ /* 0x000fea0003800000 */
.L_x_2786:
[----:B------:R-:W-:Y:S01]  /*a210*/  ISETP.GE.AND P3, PT, R11, R136, PT ;  /* 0x000000880b00720c */ /* 0x000fe20003f66270 */
[----:B------:R-:W-:Y:S02]  /*a220*/  ULDC.64 UR4, c[0x0][0x208] ;  /* 0x0000820000047ab9 */ /* 0x000fe40000000a00 */
[----:B0-----:R0:W-:Y:S10]  /*a230*/  ST.E.128 desc[UR4][R38.64], R12 ;  /* 0x0000000c26007985 */ /* 0x0011f4000c101d04 */
[----:B------:R-:W-:Y:S05]  /*a240*/  @P3 BRA `(.L_x_2739) ;  /* 0x0000000400f83947 */ /* 0x000fea0003800000 */
[----:B------:R-:W-:Y:S01]  /*a250*/  IMAD.WIDE R36, R11, 0x2, R36 ;  /* 0x000000020b247825 */ /* 0x000fe200078e0224 */
[----:B------:R-:W-:-:S04]  /*a260*/  ULDC.64 UR4, c[0x0][0x208] ;  /* 0x0000820000047ab9 */ /* 0x000fc80000000a00 */
[----:B----4-:R4:W-:Y:S01]  /*a270*/  ST.E.128 desc[UR4][R36.64], R32 ;  /* 0x0000002024007985 */ /* 0x0109e2000c101d04 */
[----:B------:R-:W-:Y:S05]  /*a280*/  BRA `(.L_x_2739) ;  /* 0x0000000400e87947 */ /* 0x000fea0003800000 */
.L_x_2693:
[----:B------:R-:W-:-:S04]  /*a290*/  ULOP3.LUT UR4, UR60, 0x1, URZ, 0xfc, !UPT ;  /* 0x000000013c047892 */ /* 0x000fc8000f8efc3f */
[----:B------:R-:W-:-:S06]  /*a2a0*/  UISETP.NE.AND UP0, UPT, UR4, 0x3, UPT ;  /* 0x000000030400788c */ /* 0x000fcc000bf05270 */
[----:B------:R-:W-:-:S13]  /*a2b0*/  PLOP3.LUT P0, PT, PT, PT, UP0, 0x80, 0x0 ;  /* 0x000000000000781c */ /* 0x000fda0003f0f008 */
[----:B------:R-:W-:Y:S05]  /*a2c0*/  @!P0 BRA `(.L_x_2788) ;  /* 0x0000000000048947 */ /* 0x000fea0003800000 */
[----:B------:R-:W-:Y:S01]  /*a2d0*/  BPT.TRAP 0x1 ;  /* 0x000000040000795c */ /* 0x000fe20000300000 */
.L_x_2788:
[----:B------:R-:W-:Y:S01]  /*a2e0*/  IMAD R89, R212, 0x8, R22 ;  /* 0x00000008d4597824 */ /* 0x000fe200078e0216 */
[----:B------:R-:W-:Y:S01]  /*a2f0*/  SHF.L.U32 R90, R228, 0x1f, RZ ;  /* 0x0000001fe45a7819 */ /* 0x000fe200000006ff */
[----:B------:R-:W-:Y:S01]  /*a300*/  BSSY B1, `(.L_x_2789) ;  /* 0x0000004000017945 */ /* 0x000fe20003800000 */
[----:B------:R-:W-:Y:S02]  /*a310*/  SHF.R.S32.HI R86, RZ, 0x1f, R84 ;  /* 0x0000001fff567819 */ /* 0x000fe40000011454 */
[----:B------:R-:W0:Y:S02]  /*a320*/  SYNCS.PHASECHK.TRANS64.TRYWAIT P3, [R89+URZ+0x38890], R90 ;  /* 0x0388905a590075a7 */ /* 0x000e24000806017f */
[----:B0-----:R-:W-:Y:S05]  /*a330*/  @!P3 BRA `(.L_x_2790) ;  /* 0x000002600054b947 */ /* 0x001fea0003800000 */
.L_x_3111:
[----:B------:R-:W-:Y:S05]  /*a340*/  BSYNC B1 ;  /* 0x0000000000017941 */ /* 0x000fea0003800000 */
.L_x_2789:
        /* <DEDUP_REMOVED lines=27> */
.L_x_3115:
        /* <DEDUP_REMOVED lines=24> */
.L_x_2793:
[----:B------:R-:W-:Y:S05]  /*a680*/  BSYNC B1 ;  /* 0x0000000000017941 */ /* 0x000fea0003800000 */
.L_x_2792:
[----:B------:R-:W-:-:S03]  /*a690*/  UMOV UR4, 0xffffffff ;  /* 0xffffffff00047882 */ /* 0x000fc60000000000 */
[----:B------:R-:W-:Y:S05]  /*a6a0*/  BRA.DIV UR4, `(.L_x_2794) ;  /* 0x0000025e04d87947 */ /* 0x000fea000b800000 */
[----:B--2-4-:R2:W4:Y:S04]  /*a6b0*/  SHFL.IDX PT, R33, R41, 0x1, 0x181f ;  /* 0x00381f0029217f89 */ /* 0x01452800000e0000 */
[----:B---3--:R2:W3:Y:S02]  /*a6c0*/  SHFL.IDX PT, R32, R40, 0x1, 0x181f ;  /* 0x00381f0028207f89 */ /* 0x0084e400000e0000 */
.L_x_3119:
        /* <DEDUP_REMOVED lines=25> */
.L_x_2796:
[----:B------:R-:W-:Y:S05]  /*a860*/  BSYNC B1 ;  /* 0x0000000000017941 */ /* 0x000fea0003800000 */
.L_x_2795:
[----:B------:R-:W-:-:S03]  /*a870*/  UMOV UR4, 0xffffffff ;  /* 0xffffffff00047882 */ /* 0x000fc60000000000 */
[----:B------:R-:W-:Y:S05]  /*a880*/  BRA.DIV UR4, `(.L_x_2797) ;  /* 0x0000025e04ac7947 */ /* 0x000fea000b800000 */
[----:B---34-:R3:W4:Y:S04]  /*a890*/  SHFL.IDX PT, R33, R41, 0x2, 0x181f ;  /* 0x00581f0029217f89 */ /* 0x01872800000e0000 */
[----:B------:R3:W0:Y:S02]  /*a8a0*/  SHFL.IDX PT, R32, R40, 0x2, 0x181f ;  /* 0x00581f0028207f89 */ /* 0x00062400000e0000 */
.L_x_3123:
        /* <DEDUP_REMOVED lines=24> */
.L_x_2739:
[----:B------:R-:W-:Y:S05]  /*aa30*/  BSYNC B0 ;  /* 0x0000000000007941 */ /* 0x000fea0003800000 */
.L_x_2692:
[----:B------:R-:W5:Y:S01]  /*aa40*/  S2R R11, SR_TID.X ;  /* 0x00000000000b7919 */ /* 0x000f620000002100 */
        /* <DEDUP_REMOVED lines=8> */
[----:B-----5:R-:W-:Y:S01]  /*aad0*/  LOP3.LUT R11, R11, 0x7f, RZ, 0xc0, !PT ;  /* 0x0000007f0b0b7812 */ /* 0x020fe200078ec0ff */
[----:B--2---:R2:W-:Y:S03]  /*aae0*/  BAR.SYNC.DEFER_BLOCKING R141, 0x80 ;  /* 0x0002008d0000751d */ /* 0x0045e60000010000 */
[----:B------:R-:W-:-:S13]  /*aaf0*/  ISETP.NE.AND P3, PT, R11, RZ, PT ;  /* 0x000000ff0b00720c */ /* 0x000fda0003f65270 */
[----:B------:R-:W-:-:S05]  /*ab00*/  @!P3 VIADD R11, R89, 0x388a0 ;  /* 0x000388a0590bb836 */ /* 0x000fca0000000000 */
[----:B------:R-:W-:-:S04]  /*ab10*/  @!P3 PRMT R11, RZ, 0x654, R11 ;  /* 0x00000654ff0bb816 */ /* 0x000fc8000000000b */
[----:B------:R2:W-:Y:S01]  /*ab20*/  @!P3 SYNCS.ARRIVE.TRANS64.RED.A1T0 RZ, [R11+URZ], RZ ;  /* 0x000000ff0bffb9a7 */ /* 0x0005e2000810043f */
[----:B------:R-:W-:Y:S05]  /*ab30*/  @!P0 BRA `(.L_x_2799) ;  /* 0x0000000000048947 */ /* 0x000fea0003800000 */
[----:B------:R-:W-:Y:S01]  /*ab40*/  BPT.TRAP 0x1 ;  /* 0x000000040000795c */ /* 0x000fe20000300000 */
.L_x_2799:
[----:B------:R-:W-:Y:S05]  /*ab50*/  BSYNC B0 ;  /* 0x0000000000007941 */ /* 0x000fea0003800000 */
.L_x_2798:
[----:B------:R-:W5:Y:S01]  /*ab60*/  SYNCS.PHASECHK.TRANS64.TRYWAIT P0, [R89+URZ+0x388b0], R90 ;  /* 0x0388b05a590075a7 */ /* 0x000f62000800017f */
[----:B------:R-:W-:Y:S01]  /*ab70*/  ULDC UR61, c[0x0][0x2f4] ;  /* 0x0000bd00003d7ab9 */ /* 0x000fe20000000800 */
[----:B------:R-:W-:Y:S04]  /*ab80*/  BSSY B0, `(.L_x_2800) ;  /* 0x0000002000007945 */ /* 0x000fe80003800000 */
[----:B-----5:R-:W-:Y:S05]  /*ab90*/  @!P0 BRA `(.L_x_2801) ;  /* 0x0000025c00348947 */ /* 0x020fea0003800000 */
.L_x_3124:
[----:B------:R-:W-:Y:S05]  /*aba0*/  BSYNC B0 ;  /* 0x0000000000007941 */ /* 0x000fea0003800000 */
.L_x_2800:
[----:B------:R-:W-:Y:S01]  /*abb0*/  ULDC.64 UR4, c[0x0][0x328] ;  /* 0x0000ca0000047ab9 */ /* 0x000fe20000000a00 */
[----:B------:R-:W-:Y:S01]  /*abc0*/  IMAD.IADD R88, R88, 0x1, -R220 ;  /* 0x0000000158587824 */ /* 0x000fe200078e0adc */
[----:B------:R-:W-:Y:S01]  /*abd0*/  BSSY B0, `(.L_x_2802) ;  /* 0x000002c000007945 */ /* 0x000fe20003800000 */
[----:B--2---:R-:W-:Y:S02]  /*abe0*/  IMAD R11, R86, UR4, RZ ;  /* 0x00000004560b7c24 */ /* 0x004fe4000f8e02ff */
[----:B0---4-:R-:W-:Y:S01]  /*abf0*/  IMAD.WIDE.U32 R12, R84, UR4, RZ ;  /* 0x00000004540c7c25 */ /* 0x011fe2000f8e00ff */
        /* <DEDUP_REMOVED lines=41> */
.L_x_2803:
[----:B------:R-:W-:Y:S05]  /*ae90*/  BSYNC B0 ;  /* 0x0000000000007941 */ /* 0x000fea0003800000 */
.L_x_2802:
        /* <DEDUP_REMOVED lines=25> */
.L_x_2805:
[----:B------:R-:W-:Y:S05]  /*b030*/  BSYNC B0 ;  /* 0x0000000000007941 */ /* 0x000fea0003800000 */
.L_x_2804:
        /* <DEDUP_REMOVED lines=26> */
.L_x_2807:
[----:B------:R-:W-:Y:S05]  /*b1e0*/  BSYNC B0 ;  /* 0x0000000000007941 */ /* 0x000fea0003800000 */
.L_x_2806:
        /* <DEDUP_REMOVED lines=18> */
.L_x_2687:
[----:B------:R-:W4:Y:S01]  /*b310*/  LDL R11, [R1+0x68] ;  /* 0x00006800010b7983 */ /* 0x000f220000100800 */
[----:B------:R-:W0:Y:S01]  /*b320*/  LDC R0, c[0x0][0x448] ;  /* 0x00011200ff007b82 */ /* 0x000e220000000800 */
[----:B------:R-:W-:Y:S01]  /*b330*/  BSSY B0, `(.L_x_2809) ;  /* 0x0000055000007945 */ /* 0x000fe20003800000 */
        /* <DEDUP_REMOVED lines=22> */
[----:B0-----:R-:W-:Y:S02]  /*b4a0*/  ISETP.NE.AND P1, PT, R0, 0x1, PT ;  /* 0x000000010000780c */ /* 0x001fe40003f25270 */
        /* <DEDUP_REMOVED lines=12> */
[----:B------:R-:W0:Y:S01]  /*b570*/  @P1 LDC R3, c[0x0][0x44c] ;  /* 0x00011300ff031b82 */ /* 0x000e220000000800 */
[----:B------:R-:W-:Y:S02]  /*b580*/  CS2R R82, SRZ ;  /* 0x0000000000527805 */ /* 0x000fe4000001ff00 */
[----:B------:R-:W-:-:S02]  /*b590*/  CS2R R56, SRZ ;  /* 0x0000000000387805 */ /* 0x000fc4000001ff00 */
[----:B------:R-:W-:Y:S02]  /*b5a0*/  CS2R R78, SRZ ;  /* 0x00000000004e7805 */ /* 0x000fe4000001ff00 */
[----:B------:R-:W-:Y:S02]  /*b5b0*/  CS2R R52, SRZ ;  /* 0x0000000000347805 */ /* 0x000fe4000001ff00 */
[----:B------:R-:W-:Y:S02]  /*b5c0*/  CS2R R166, SRZ ;  /* 0x0000000000a67805 */ /* 0x000fe4000001ff00 */
[----:B------:R-:W-:Y:S02]  /*b5d0*/  CS2R R74, SRZ ;  /* 0x00000000004a7805 */ /* 0x000fe4000001ff00 */
[----:B------:R-:W-:Y:S01]  /*b5e0*/  CS2R R48, SRZ ;  /* 0x0000000000307805 */ /* 0x000fe2000001ff00 */
[----:B------:R-:W1:Y:S01]  /*b5f0*/  @P1 LDC R2, c[0x0][0x450] ;  /* 0x00011400ff021b82 */ /* 0x000e620000000800 */
        /* <DEDUP_REMOVED lines=15> */
[----:B--2---:R-:W-:Y:S01]  /*b6f0*/  CS2R R38, SRZ ;  /* 0x0000000000267805 */ /* 0x004fe2000001ff00 */
[----:B------:R-:W-:Y:S01]  /*b700*/  IMAD.MOV.U32 R24, RZ, RZ, RZ ;  /* 0x000000ffff187224 */ /* 0x000fe200078e00ff */
[----:B------:R-:W-:Y:S02]  /*b710*/  CS2R R34, SRZ ;  /* 0x0000000000227805 */ /* 0x000fe4000001ff00 */
[----:B------:R-:W-:Y:S01]  /*b720*/  CS2R R32, SRZ ;  /* 0x0000000000207805 */ /* 0x000fe2000001ff00 */
[----:B------:R-:W-:Y:S02]  /*b730*/  IMAD.MOV.U32 R4, RZ, RZ, RZ ;  /* 0x000000ffff047224 */ /* 0x000fe400078e00ff */
[----:B------:R-:W-:-:S02]  /*b740*/  IMAD.MOV.U32 R9, RZ, RZ, RZ ;  /* 0x000000ffff097224 */ /* 0x000fc400078e00ff */
[----:B------:R-:W-:Y:S02]  /*b750*/  IMAD.MOV.U32 R26, RZ, RZ, RZ ;  /* 0x000000ffff1a7224 */ /* 0x000fe400078e00ff */
[----:B----4-:R-:W-:Y:S01]  /*b760*/  VIADD R0, R11, 0x7f ;  /* 0x0000007f0b007836 */ /* 0x010fe20000000000 */
[----:B------:R-:W-:-:S03]  /*b770*/  CS2R R10, SRZ ;  /* 0x00000000000a7805 */ /* 0x000fc6000001ff00 */
[----:B0-----:R-:W-:-:S05]  /*b780*/  @P1 IMAD.HI.U32 R3, R0, R3, RZ ;  /* 0x0000000300031227 */ /* 0x001fca00078e00ff */
[----:B-1----:R-:W-:Y:S02]  /*b790*/  @P1 SHF.R.U32.HI R0, RZ, R2, R3 ;  /* 0x00000002ff001219 */ /* 0x002fe40000011603 */
[----:B------:R-:W-:-:S03]  /*b7a0*/  PLOP3.LUT P1, PT, PT, PT, PT, 0x80, 0x0 ;  /* 0x000000000000781c */ /* 0x000fc60003f2f070 */
[----:B------:R-:W-:Y:S01]  /*b7b0*/  IMAD.IADD R0, R139, 0x1, R0 ;  /* 0x000000018b007824 */ /* 0x000fe200078e0200 */
[----:B------:R-:W-:-:S03]  /*b7c0*/  CS2R R138, SRZ ;  /* 0x00000000008a7805 */ /* 0x000fc6000001ff00 */
[----:B------:R-:W-:-:S05]  /*b7d0*/  IMAD.HI R0, R0, 0x66666667, RZ ;  /* 0x6666666700007827 */ /* 0x000fca00078e02ff */
[----:B------:R-:W-:-:S04]  /*b7e0*/  SHF.R.U32.HI R3, RZ, 0x1f, R0 ;  /* 0x0000001fff037819 */ /* 0x000fc80000011600 */
[----:B------:R-:W-:Y:S01]  /*b7f0*/  LEA.HI.SX32 R3, R0, R3, 0x1b ;  /* 0x0000000300037211 */ /* 0x000fe200078fdaff */
[----:B------:R-:W-:-:S03]  /*b800*/  IMAD.MOV.U32 R0, RZ, RZ, RZ ;  /* 0x000000ffff007224 */ /* 0x000fc600078e00ff */
[----:B------:R-:W-:Y:S02]  /*b810*/  VIMNMX R2, R140, R3, PT ;  /* 0x000000038c027248 */ /* 0x000fe40003fe0100 */
[----:B------:R-:W-:Y:S01]  /*b820*/  CS2R R140, SRZ ;  /* 0x00000000008c7805 */ /* 0x000fe2000001ff00 */
[----:B------:R-:W-:Y:S01]  /*b830*/  IMAD.MOV.U32 R3, RZ, RZ, RZ ;  /* 0x000000ffff037224 */ /* 0x000fe200078e00ff */
[----:B------:R-:W-:Y:S01]  /*b840*/  ISETP.GE.AND P2, PT, R2, 0x1, PT ;  /* 0x000000010200780c */ /* 0x000fe20003f46270 */
[----:B------:R-:W-:-:S12]  /*b850*/  @P0 BRA `(.L_x_2810) ;  /* 0x0000000000080947 */ /* 0x000fd80003800000 */
[----:B------:R-:W0:Y:S02]  /*b860*/  FENCE.VIEW.ASYNC.G ;  /* 0x00000000000073c6 */ /* 0x000e240000000100 */
[----:B0-----:R-:W-:Y:S06]  /*b870*/  BAR.ARV 0xc, 0x180 ;  /* 0x0306000000007b1d */ /* 0x001fec0000002000 */
.L_x_2810:
[----:B------:R-:W-:Y:S05]  /*b880*/  BSYNC B0 ;  /* 0x0000000000007941 */ /* 0x000fea0003800000 */
.L_x_2809:
        /* <DEDUP_REMOVED lines=36> */
.L_x_2812:
        /* <DEDUP_REMOVED lines=13> */
.L_x_2816:
[----:B-1----:R1:W2:Y:S02]  /*bba0*/  SYNCS.PHASECHK.TRANS64.TRYWAIT P0, [R22+URZ+0x38800], R3 ;  /* 0x03880003160075a7 */ /* 0x0022a4000800017f */
[----:B--2---:R-:W-:Y:S05]  /*bbb0*/  @!P0 NANOSLEEP.SYNCS 0x989680 ;  /* 0x009896800000895d */ /* 0x004fea0003900000 */
[----:B------:R-:W2:Y:S02]  /*bbc0*/  @!P0 SYNCS.PHASECHK.TRANS64 P0, [R22+URZ+0x38800], R3 ;  /* 0x03880003160085a7 */ /* 0x000ea4000800007f */
[----:B--2---:R-:W-:Y:S05]  /*bbd0*/  @!P0 BRA `(.L_x_2816) ;  /* 0xfffffffc00f08947 */ /* 0x004fea000383ffff */
.L_x_2815:
[----:B------:R-:W-:Y:S05]  /*bbe0*/  BSYNC B0 ;  /* 0x0000000000007941 */ /* 0x000fea0003800000 */
.L_x_2814:
[----:B------:R-:W-:Y:S05]  /*bbf0*/  BRA `(.L_x_2817) ;  /* 0x000000a000647947 */ /* 0x000fea0003800000 */
.L_x_2813:
[----:B------:R-:W2:Y:S01]  /*bc00*/  LDL R30, [R1+0x84] ;  /* 0x00008400011e7983 */ /* 0x000ea20000100800 */
[----:B-----5:R-:W-:Y:S01]  /*bc10*/  SHF.R.S32.HI R0, RZ, 0x1f, R135 ;  /* 0x0000001fff007819 */ /* 0x020fe20000011487 */
[----:B------:R-:W-:Y:S02]  /*bc20*/  ULDC.64 UR6, c[0x0][0x408] ;  /* 0x0001020000067ab9 */ /* 0x000fe40000000a00 */
[----:B------:R-:W-:Y:S01]  /*bc30*/  IMAD.WIDE.U32 R26, R135, UR6, RZ ;  /* 0x00000006871a7c25 */ /* 0x000fe2000f8e00ff */
[----:B--2---:R-:W-:-:S13]  /*bc40*/  R2UR UR4, R30 ;  /* 0x000000001e0472ca */ /* 0x004fda00000e0000 */
[----:B------:R-:W-:-:S03]  /*bc50*/  ULOP3.LUT UP0, URZ, UR4, 0x3ff, URZ, 0xc0, !UPT ;  /* 0x000003ff043f7892 */ /* 0x000fc6000f80c03f */
[----:B------:R-:W-:Y:S02]  /*bc60*/  ULDC.64 UR4, c[0x0][0x3f8] ;  /* 0x0000fe0000047ab9 */ /* 0x000fe40000000a00 */
[C---:B------:R-:W-:Y:S01]  /*bc70*/  IMAD R4, R0.reuse, UR4, RZ ;  /* 0x0000000400047c24 */ /* 0x040fe2000f8e02ff */
[----:B------:R-:W-:Y:S01]  /*bc80*/  PLOP3.LUT P0, PT, PT, PT, UP0, 0x80, 0x0 ;  /* 0x000000000000781c */ /* 0x000fe20003f0f008 */
[----:B------:R-:W-:Y:S02]  /*bc90*/  IMAD R0, R0, UR6, RZ ;  /* 0x0000000600007c24 */ /* 0x000fe4000f8e02ff */
[----:B------:R-:W-:-:S04]  /*bca0*/  IMAD.WIDE.U32 R24, R135, UR4, RZ ;  /* 0x0000000487187c25 */ /* 0x000fc8000f8e00ff */
[C---:B------:R-:W-:Y:S02]  /*bcb0*/  IMAD R29, R135.reuse, UR5, R4 ;  /* 0x00000005871d7c24 */ /* 0x040fe4000f8e0204 */
[----:B------:R-:W-:Y:S02]  /*bcc0*/  IMAD R31, R135, UR7, R0 ;  /* 0x00000007871f7c24 */ /* 0x000fe4000f8e0200 */
        /* <DEDUP_REMOVED lines=19> */
.L_x_2818:
[----:B------:R-:W2:Y:S01]  /*be00*/  LDL R20, [R1+0x58] ;  /* 0x0000580001147983 */ /* 0x000ea20000100800 */
[----:B------:R-:W-:-:S03]  /*be10*/  ULDC.U8 UR4, c[0x0][0x410] ;  /* 0x0001040000047ab9 */ /* 0x000fc60000000000 */
[----:B------:R-:W3:Y:S01]  /*be20*/  LDL R108, [R1+0x68] ;  /* 0x00006800016c7983 */ /* 0x000ee20000100800 */
[----:B------:R-:W-:Y:S01]  /*be30*/  R2UR UR5, R30 ;  /* 0x000000001e0572ca */ /* 0x000fe200000e0000 */
[----:B------:R-:W-:Y:S01]  /*be40*/  BSSY B0, `(.L_x_2819) ;  /* 0x00009ec000007945 */ /* 0x000fe20003800000 */
[----:B------:R-:W-:Y:S01]  /*be50*/  ISETP.NE.AND P0, PT, RZ, UR4, PT ;  /* 0x00000004ff007c0c */ /* 0x000fe2000bf05270 */
[C---:B------:R-:W-:Y:S01]  /*be60*/  VIADD R89, R220.reuse, 0x20 ;  /* 0x00000020dc597836 */ /* 0x040fe20000000000 */
[----:B------:R-:W-:Y:S01]  /*be70*/  LEA.HI R33, R33, R28, RZ, 0x3 ;  /* 0x0000001c21217211 */ /* 0x000fe200078f18ff */
[----:B------:R-:W-:Y:S01]  /*be80*/  VIADD R3, R220, 0x60 ;  /* 0x00000060dc037836 */ /* 0x000fe20000000000 */
[----:B------:R-:W-:Y:S02]  /*be90*/  SHF.R.U32.HI R21, RZ, 0x3, R229 ;  /* 0x00000003ff157819 */ /* 0x000fe400000116e5 */
[----:B------:R-:W-:Y:S02]  /*bea0*/  LOP3.LUT R0, R229, 0x38, R16, 0xf8, !PT ;  /* 0x00000038e5007812 */ /* 0x000fe400078ef810 */
[----:B------:R-:W-:-:S02]  /*beb0*/  LOP3.LUT R33, R33, 0xfffffff8, RZ, 0xc0, !PT ;  /* 0xfffffff821217812 */ /* 0x000fc400078ec0ff */
[----:B--2---:R-:W-:-:S03]  /*bec0*/  LOP3.LUT R87, R20, R0, R21, 0xf6, !PT ;  /* 0x0000000014577212 */ /* 0x004fc600078ef615 */
[----:B------:R-:W-:Y:S02]  /*bed0*/  IMAD.IADD R0, R28, 0x1, -R33 ;  /* 0x000000011c007824 */ /* 0x000fe400078e0a21 */
[----:B---3--:R-:W-:Y:S01]  /*bee0*/  IMAD.IADD R73, R220, 0x1, R108 ;  /* 0x00000001dc497824 */ /* 0x008fe200078e026c */
[----:B------:R-:W-:-:S03]  /*bef0*/  LEA R87, R87, UR5, 0x1 ;  /* 0x0000000557577c11 */ /* 0x000fc6000f8e08ff */
[----:B------:R-:W-:Y:S01]  /*bf00*/  IMAD R7, R0, 0x20, R73 ;  /* 0x0000002000077824 */ /* 0x000fe200078e0249 */
[----:B------:R-:W-:Y:S06]  /*bf10*/  @!P0 BRA `(.L_x_2820) ;  /* 0x0000004c00688947 */ /* 0x000fec0003800000 */
[----:B------:R-:W0:Y:S01]  /*bf20*/  LDC R86, c[0x0][0x448] ;  /* 0x00011200ff567b82 */ /* 0x000e220000000800 */
[----:B------:R-:W-:Y:S01]  /*bf30*/  ULDC.64 UR4, c[0x0][0x3f8] ;  /* 0x0000fe0000047ab9 */ /* 0x000fe20000000a00 */
[----:B------:R-:W-:Y:S01]  /*bf40*/  ULDC.64 UR6, c[0x0][0x408] ;  /* 0x0001020000067ab9 */ /* 0x000fe20000000a00 */
[----:B------:R-:W-:Y:S01]  /*bf50*/  IMAD.MOV.U32 R4, RZ, RZ, R24 ;  /* 0x000000ffff047224 */ /* 0x000fe200078e0018 */
[----:B------:R-:W-:Y:S01]  /*bf60*/  SHF.R.S32.HI R82, RZ, 0x1f, R221 ;  /* 0x0000001fff527819 */ /* 0x000fe200000114dd */
[----:B------:R-:W-:Y:S01]  /*bf70*/  IMAD.MOV.U32 R8, RZ, RZ, R26 ;  /* 0x000000ffff087224 */ /* 0x000fe200078e001a */
[----:B------:R-:W-:Y:S01]  /*bf80*/  SHF.R.S32.HI R83, RZ, 0x1f, R224 ;  /* 0x0000001fff537819 */ /* 0x000fe200000114e0 */
[----:B------:R-:W-:Y:S01]  /*bf90*/  IMAD.MOV.U32 R9, RZ, RZ, R31 ;  /* 0x000000ffff097224 */ /* 0x000fe200078e001f */
[----:B------:R-:W-:Y:S02]  /*bfa0*/  SHF.R.S32.HI R85, RZ, 0x1f, R222 ;  /* 0x0000001fff557819 */ /* 0x000fe400000114de */
[----:B------:R-:W-:-:S02]  /*bfb0*/  SHF.R.S32.HI R93, RZ, 0x1f, R214 ;  /* 0x0000001fff5d7819 */ /* 0x000fc400000114d6 */
        /* <DEDUP_REMOVED lines=27> */
.L_x_3130:
[----:B------:R-:W5:Y:S01]  /*c170*/  LDL R10, [R1+0x6c] ;  /* 0x00006c00010a7983 */ /* 0x000f620000100800 */
        /* <DEDUP_REMOVED lines=9> */
[----:B-----5:R-:W-:-:S05]  /*c210*/  IMAD R86, R10, R86, RZ ;  /* 0x000000560a567224 */ /* 0x020fca00078e02ff */
[----:B------:R-:W-:-:S13]  /*c220*/  ISETP.GE.AND P0, PT, R73, R86, PT ;  /* 0x000000564900720c */ /* 0x000fda0003f06270 */
[----:B------:R-:W-:Y:S05]  /*c230*/  @P0 BRA `(.L_x_2823) ;  /* 0x0000000000b80947 */ /* 0x000fea0003800000 */
[----:B------:R-:W-:Y:S01]  /*c240*/  ULDC UR4, c[0x0][0x3f4] ;  /* 0x0000fd0000047ab9 */ /* 0x000fe20000000800 */
[----:B------:R-:W-:Y:S02]  /*c250*/  CS2R R80, SRZ ;  /* 0x0000000000507805 */ /* 0x000fe4000001ff00 */
[----:B------:R-:W-:Y:S02]  /*c260*/  ISETP.GE.AND P3, PT, R214, UR4, PT ;  /* 0x00000004d6007c0c */ /* 0x000fe4000bf66270 */
[----:B------:R-:W-:Y:S02]  /*c270*/  CS2R R78, SRZ ;  /* 0x00000000004e7805 */ /* 0x000fe4000001ff00 */
[----:B------:R-:W-:Y:S01]  /*c280*/  ISETP.GE.AND P2, PT, R222, UR4, PT ;  /* 0x00000004de007c0c */ /* 0x000fe2000bf46270 */
[----:B------:R-:W-:Y:S01]  /*c290*/  ULDC.64 UR6, c[0x0][0x208] ;  /* 0x0000820000067ab9 */ /* 0x000fe20000000a00 */
[----:B------:R-:W-:Y:S02]  /*c2a0*/  ISETP.GE.AND P1, PT, R221, UR4, PT ;  /* 0x00000004dd007c0c */ /* 0x000fe4000bf26270 */
[----:B------:R-:W-:-:S05]  /*c2b0*/  ISETP.GE.AND P0, PT, R224, UR4, PT ;  /* 0x00000004e0007c0c */ /* 0x000fca000bf06270 */
[C---:B------:R-:W-:Y:S01]  /*c2c0*/  @!P3 IMAD.SHL.U32 R12, R214.reuse, 0x2, RZ ;  /* 0x00000002d60cb824 */ /* 0x040fe200078e00ff */
[----:B------:R-:W-:-:S03]  /*c2d0*/  @!P3 SHF.L.U64.HI R13, R214, 0x1, R93 ;  /* 0x00000001d60db819 */ /* 0x000fc6000001025d */
[C---:B------:R-:W-:Y:S01]  /*c2e0*/  @!P2 IMAD.SHL.U32 R24, R222.reuse, 0x2, RZ ;  /* 0x00000002de18a824 */ /* 0x040fe200078e00ff */
[----:B------:R-:W-:Y:S01]  /*c2f0*/  @!P2 SHF.L.U64.HI R25, R222, 0x1, R85 ;  /* 0x00000001de19a819 */ /* 0x000fe20000010255 */
[----:B------:R-:W-:Y:S01]  /*c300*/  @!P1 IMAD.SHL.U32 R28, R221, 0x2, RZ ;  /* 0x00000002dd1c9824 */ /* 0x000fe200078e00ff */
[CC--:B--2---:R-:W-:Y:S01]  /*c310*/  @!P3 IADD3 R10, P5, R5.reuse, R12.reuse, RZ ;  /* 0x0000000c050ab210 */ /* 0x0c4fe20007fbe0ff */
[----:B------:R-:W-:Y:S01]  /*c320*/  @!P0 IMAD.SHL.U32 R15, R224, 0x2, RZ ;  /* 0x00000002e00f8824 */ /* 0x000fe200078e00ff */
[----:B----4-:R-:W-:Y:S02]  /*c330*/  @!P3 IADD3 R12, P4, R14, R12, RZ ;  /* 0x0000000c0e0cb210 */ /* 0x010fe40007f9e0ff */
[-C--:B------:R-:W-:Y:S01]  /*c340*/  @!P2 IADD3 R20, P6, R5, R24.reuse, RZ ;  /* 0x000000180514a210 */ /* 0x080fe20007fde0ff */
[--C-:B-1----:R-:W-:Y:S01]  /*c350*/  @!P3 IMAD.X R11, R4, 0x1, R13.reuse, P5 ;  /* 0x00000001040bb824 */ /* 0x102fe200028e060d */
[----:B------:R-:W-:Y:S01]  /*c360*/  @!P1 SHF.L.U64.HI R29, R221, 0x1, R82 ;  /* 0x00000001dd1d9819 */ /* 0x000fe20000010252 */
[----:B---3--:R-:W-:Y:S01]  /*c370*/  @!P3 IMAD.X R13, R9, 0x1, R13, P4 ;  /* 0x00000001090db824 */ /* 0x008fe200020e060d */
[----:B------:R-:W-:Y:S01]  /*c380*/  @!P2 IADD3 R24, P5, R14, R24, RZ ;  /* 0x000000180e18a210 */ /* 0x000fe20007fbe0ff */
[----:B------:R-:W-:Y:S01]  /*c390*/  @!P2 IMAD.X R21, R4, 0x1, R25, P6 ;  /* 0x000000010415a824 */ /* 0x000fe200030e0619 */
[----:B------:R-:W-:-:S02]  /*c3a0*/  @!P1 IADD3 R26, P4, R5, R28, RZ ;  /* 0x0000001c051a9210 */ /* 0x000fc40007f9e0ff */
[----:B------:R-:W-:Y:S02]  /*c3b0*/  CS2R R76, SRZ ;  /* 0x00000000004c7805 */ /* 0x000fe4000001ff00 */
[----:B------:R-:W-:Y:S01]  /*c3c0*/  @!P1 IADD3 R28, P6, R14, R28, RZ ;  /* 0x0000001c0e1c9210 */ /* 0x000fe20007fde0ff */
[----:B------:R-:W-:Y:S01]  /*c3d0*/  @!P2 IMAD.X R25, R9, 0x1, R25, P5 ;  /* 0x000000010919a824 */ /* 0x000fe200028e0619 */
[----:B------:R-:W-:Y:S01]  /*c3e0*/  @!P0 SHF.L.U64.HI R32, R224, 0x1, R83 ;  /* 0x00000001e0208819 */ /* 0x000fe20000010253 */
[----:B------:R-:W-:Y:S01]  /*c3f0*/  @!P1 IMAD.X R27, R4, 0x1, R29, P4 ;  /* 0x00000001041b9824 */ /* 0x000fe200020e061d */
[-C--:B------:R-:W-:Y:S02]  /*c400*/  @!P0 IADD3 R30, P5, R5, R15.reuse, RZ ;  /* 0x0000000f051e8210 */ /* 0x080fe40007fbe0ff */
[----:B------:R-:W-:Y:S02]  /*c410*/  CS2R R74, SRZ ;  /* 0x00000000004a7805 */ /* 0x000fe4000001ff00 */
[----:B------:R-:W-:-:S02]  /*c420*/  @!P0 IADD3 R14, P4, R14, R15, RZ ;  /* 0x0000000f0e0e8210 */ /* 0x000fc40007f9e0ff */
[----:B------:R-:W-:Y:S02]  /*c430*/  CS2R R70, SRZ ;  /* 0x0000000000467805 */ /* 0x000fe4000001ff00 */
[----:B------:R-:W-:Y:S02]  /*c440*/  CS2R R68, SRZ ;  /* 0x0000000000447805 */ /* 0x000fe4000001ff00 */
[----:B------:R-:W-:Y:S02]  /*c450*/  CS2R R64, SRZ ;  /* 0x0000000000407805 */ /* 0x000fe4000001ff00 */
[----:B------:R-:W-:Y:S01]  /*c460*/  CS2R R62, SRZ ;  /* 0x00000000003e7805 */ /* 0x000fe2000001ff00 */
[C---:B------:R-:W-:Y:S01]  /*c470*/  @!P1 IMAD.X R29, R9.reuse, 0x1, R29, P6 ;  /* 0x00000001091d9824 */ /* 0x040fe200030e061d */
        /* <DEDUP_REMOVED lines=10> */
.L_x_2823:
[----:B------:R-:W-:Y:S05]  /*c520*/  BSYNC B1 ;  /* 0x0000000000017941 */ /* 0x000fea0003800000 */
.L_x_2822:
        /* <DEDUP_REMOVED lines=39> */
.L_x_3136:
        /* <DEDUP_REMOVED lines=24> */
[CC--:B---3--:R-:W-:Y:S01]  /*c920*/  @!P3 IADD3 R10, P5, R5.reuse, R12.reuse, RZ ;  /* 0x0000000c050ab210 */ /* 0x0c8fe20007fbe0ff */
[----:B------:R-:W-:Y:S01]  /*c930*/  @!P0 IMAD.SHL.U32 R31, R224, 0x2, RZ ;  /* 0x00000002e01f8824 */ /* 0x000fe200078e00ff */
[----:B----4-:R-:W-:Y:S02]  /*c940*/  @!P3 IADD3 R12, P4, R14, R12, RZ ;  /* 0x0000000c0e0cb210 */ /* 0x010fe40007f9e0ff */
[-C--:B------:R-:W-:Y:S01]  /*c950*/  @!P2 IADD3 R20, P6, R5, R24.reuse, RZ ;  /* 0x000000180514a210 */ /* 0x080fe20007fde0ff */
[--C-:B--2---:R-:W-:Y:S01]  /*c960*/  @!P3 IMAD.X R11, R4, 0x1, R13.reuse, P5 ;  /* 0x00000001040bb824 */ /* 0x104fe200028e060d */
[----:B------:R-:W-:Y:S01]  /*c970*/  @!P1 SHF.L.U64.HI R29, R221, 0x1, R82 ;  /* 0x00000001dd1d9819 */ /* 0x000fe20000010252 */
[----:B0-----:R-:W-:Y:S01]  /*c980*/  @!P3 IMAD.X R13, R9, 0x1, R13, P4 ;  /* 0x00000001090db824 */ /* 0x001fe200020e060d */
        /* <DEDUP_REMOVED lines=26> */
.L_x_2826:
[----:B------:R-:W-:Y:S05]  /*cb30*/  BSYNC B1 ;  /* 0x0000000000017941 */ /* 0x000fea0003800000 */
.L_x_2825:
        /* <DEDUP_REMOVED lines=38> */
.L_x_3142:
        /* <DEDUP_REMOVED lines=27> */
[----:B0-----:R-:W-:Y:S02]  /*cf50*/  @!P3 IADD3 R32, P4, R14, R32, RZ ;  /* 0x000000200e20b210 */ /* 0x001fe40007f9e0ff */
[-C--:B------:R-:W-:Y:S01]  /*cf60*/  @!P2 IADD3 R30, P6, R5, R24.reuse, RZ ;  /* 0x00000018051ea210 */ /* 0x080fe20007fde0ff */
[--C-:B--2---:R-:W-:Y:S01]  /*cf70*/  @!P3 IMAD.X R67, R4, 0x1, R10.reuse, P5 ;  /* 0x000000010443b824 */ /* 0x104fe200028e060a */
[----:B------:R-:W-:Y:S01]  /*cf80*/  @!P2 IADD3 R24, P5, R14, R24, RZ ;  /* 0x000000180e18a210 */ /* 0x000fe20007fbe0ff */
[----:B------:R-:W-:Y:S01]  /*cf90*/  @!P3 IMAD.X R33, R9, 0x1, R10, P4 ;  /* 0x000000010921b824 */ /* 0x000fe200020e060a */
[----:B------:R-:W-:Y:S01]  /*cfa0*/  @!P1 SHF.L.U64.HI R13, R221, 0x1, R82 ;  /* 0x00000001dd0d9819 */ /* 0x000fe20000010252 */
[--C-:B------:R-:W-:Y:S01]  /*cfb0*/  @!P2 IMAD.X R31, R4, 0x1, R11.reuse, P6 ;  /* 0x00000001041fa824 */ /* 0x100fe200030e060b */
[-C--:B------:R-:W-:Y:S01]  /*cfc0*/  @!P1 IADD3 R20, P4, R5, R12.reuse, RZ ;  /* 0x0000000c05149210 */ /* 0x080fe20007f9e0ff */
[----:B------:R-:W-:Y:S01]  /*cfd0*/  @!P2 IMAD.X R25, R9, 0x1, R11, P5 ;  /* 0x000000010919a824 */ /* 0x000fe200028e060b */
[----:B------:R-:W-:-:S02]  /*cfe0*/  @!P1 IADD3 R10, P6, R14, R12, RZ ;  /* 0x0000000c0e0a9210 */ /* 0x000fc40007fde0ff */
[----:B------:R-:W-:Y:S02]  /*cff0*/  CS2R R38, SRZ ;  /* 0x0000000000267805 */ /* 0x000fe4000001ff00 */
[----:B------:R-:W-:Y:S01]  /*d000*/  @!P0 SHF.L.U64.HI R15, R224, 0x1, R83 ;  /* 0x00000001e00f8819 */ /* 0x000fe20000010253 */
[--C-:B------:R-:W-:Y:S01]  /*d010*/  @!P1 IMAD.X R21, R4, 0x1, R13.reuse, P4 ;  /* 0x0000000104159824 */ /* 0x100fe200020e060d */
[-C--:B------:R-:W-:Y:S01]  /*d020*/  @!P0 IADD3 R12, P5, R5, R26.reuse, RZ ;  /* 0x0000001a050c8210 */ /* 0x080fe20007fbe0ff */
[----:B------:R-:W-:Y:S01]  /*d030*/  @!P1 IMAD.X R11, R9, 0x1, R13, P6 ;  /* 0x00000001090b9824 */ /* 0x000fe200030e060d */
[----:B------:R-:W-:Y:S02]  /*d040*/  @!P0 IADD3 R14, P4, R14, R26, RZ ;  /* 0x0000001a0e0e8210 */ /* 0x000fe40007f9e0ff */
[----:B------:R-:W-:Y:S02]  /*d050*/  CS2R R40, SRZ ;  /* 0x0000000000287805 */ /* 0x000fe4000001ff00 */
[----:B------:R-:W-:Y:S01]  /*d060*/  CS2R R34, SRZ ;  /* 0x0000000000227805 */ /* 0x000fe2000001ff00 */
[----:B------:R-:W-:Y:S01]  /*d070*/  @!P0 IMAD.X R13, R4, 0x1, R15, P5 ;  /* 0x00000001040d8824 */ /* 0x000fe200028e060f */
[----:B------:R-:W-:-:S02]  /*d080*/  CS2R R36, SRZ ;  /* 0x0000000000247805 */ /* 0x000fc4000001ff00 */
[----:B------:R-:W-:Y:S02]  /*d090*/  CS2R R28, SRZ ;  /* 0x00000000001c7805 */ /* 0x000fe4000001ff00 */
[----:B------:R-:W-:Y:S01]  /*d0a0*/  CS2R R26, SRZ ;  /* 0x00000000001a7805 */ /* 0x000fe2000001ff00 */
[----:B------:R-:W-:Y:S01]  /*d0b0*/  @!P0 IMAD.X R15, R9, 0x1, R15, P4 ;  /* 0x00000001090f8824 */ /* 0x000fe200020e060f */
[----:B------:R0:W5:Y:S04]  /*d0c0*/  @!P3 LD.E.64 R42, desc[UR6][R66.64] ;  /* 0x00000006422ab980 */ /* 0x000168000c101b00 */
[----:B------:R0:W5:Y:S04]  /*d0d0*/  @!P3 LD.E.64 R44, desc[UR6][R32.64] ;  /* 0x00000006202cb980 */ /* 0x000168000c101b00 */
[----:B------:R0:W5:Y:S04]  /*d0e0*/  @!P2 LD.E.64 R38, desc[UR6][R30.64] ;  /* 0x000000061e26a980 */ /* 0x000168000c101b00 */
[----:B------:R0:W5:Y:S04]  /*d0f0*/  @!P2 LD.E.64 R40, desc[UR6][R24.64] ;  /* 0x000000061828a980 */ /* 0x000168000c101b00 */
[----:B------:R0:W5:Y:S04]  /*d100*/  @!P1 LD.E.64 R34, desc[UR6][R20.64] ;  /* 0x0000000614229980 */ /* 0x000168000c101b00 */
[----:B------:R0:W5:Y:S04]  /*d110*/  @!P1 LD.E.64 R36, desc[UR6][R10.64] ;  /* 0x000000060a249980 */ /* 0x000168000c101b00 */
[----:B------:R0:W5:Y:S04]  /*d120*/  @!P0 LD.E.64 R28, desc[UR6][R12.64] ;  /* 0x000000060c1c8980 */ /* 0x000168000c101b00 */
[----:B------:R0:W5:Y:S02]  /*d130*/  @!P0 LD.E.64 R26, desc[UR6][R14.64] ;  /* 0x000000060e1a8980 */ /* 0x000164000c101b00 */
.L_x_2829:
[----:B------:R-:W-:Y:S05]  /*d140*/  BSYNC B1 ;  /* 0x0000000000017941 */ /* 0x000fea0003800000 */
.L_x_2828:
        /* <DEDUP_REMOVED lines=39> */
.L_x_3148:
        /* <DEDUP_REMOVED lines=31> */
[----:B------:R-:W-:Y:S02]  /*d5b0*/  @!P3 IADD3 R116, P4, R14, R116, RZ ;  /* 0x000000740e74b210 */ /* 0x000fe40007f9e0ff */
[-C--:B------:R-:W-:Y:S01]  /*d5c0*/  @!P2 IADD3 R114, P6, R67, R106.reuse, RZ ;  /* 0x0000006a4372a210 */ /* 0x080fe20007fde0ff */
[--C-:B--2---:R-:W-:Y:S01]  /*d5d0*/  @!P3 IMAD.X R119, R66, 0x1, R93.reuse, P5 ;  /* 0x000000014277b824 */ /* 0x104fe200028e065d */
[----:B------:R-:W-:Y:S01]  /*d5e0*/  @!P1 SHF.L.U64.HI R5, R221, 0x1, R82 ;  /* 0x00000001dd059819 */ /* 0x000fe20000010252 */
[----:B------:R-:W-:Y:S01]  /*d5f0*/  @!P3 IMAD.X R117, R72, 0x1, R93, P4 ;  /* 0x000000014875b824 */ /* 0x000fe200020e065d */
[----:B------:R-:W-:Y:S01]  /*d600*/  @!P2 IADD3 R106, P5, R14, R106, RZ ;  /* 0x0000006a0e6aa210 */ /* 0x000fe20007fbe0ff */
[----:B------:R-:W-:Y:S01]  /*d610*/  @!P2 IMAD.X R115, R66, 0x1, R85, P6 ;  /* 0x000000014273a824 */ /* 0x000fe200030e0655 */
[----:B------:R-:W-:-:S02]  /*d620*/  @!P1 IADD3 R94, P4, R67, R12, RZ ;  /* 0x0000000c435e9210 */ /* 0x000fc40007f9e0ff */
[----:B------:R-:W-:Y:S02]  /*d630*/  CS2R R20, SRZ ;  /* 0x0000000000147805 */ /* 0x000fe4000001ff00 */
[----:B------:R-:W-:Y:S01]  /*d640*/  @!P1 IADD3 R12, P6, R14, R12, RZ ;  /* 0x0000000c0e0c9210 */ /* 0x000fe20007fde0ff */
[----:B------:R-:W-:Y:S01]  /*d650*/  @!P2 IMAD.X R107, R72, 0x1, R85, P5 ;  /* 0x00000001486ba824 */ /* 0x000fe200028e0655 */
[----:B------:R-:W-:Y:S01]  /*d660*/  @!P0 SHF.L.U64.HI R7, R224, 0x1, R83 ;  /* 0x00000001e0078819 */ /* 0x000fe20000010253 */
[--C-:B------:R-:W-:Y:S01]  /*d670*/  @!P1 IMAD.X R95, R66, 0x1, R5.reuse, P4 ;  /* 0x00000001425f9824 */ /* 0x100fe200020e0605 */
[-C--:B------:R-:W-:Y:S01]  /*d680*/  @!P0 IADD3 R82, P5, R67, R15.reuse, RZ ;  /* 0x0000000f43528210 */ /* 0x080fe20007fbe0ff */
[----:B------:R-:W-:Y:S01]  /*d690*/  @!P1 IMAD.X R13, R72, 0x1, R5, P6 ;  /* 0x00000001480d9824 */ /* 0x000fe200030e0605 */
[----:B------:R-:W-:Y:S02]  /*d6a0*/  @!P0 IADD3 R14, P4, R14, R15, RZ ;  /* 0x0000000f0e0e8210 */ /* 0x000fe40007f9e0ff */
[----:B------:R-:W-:-:S02]  /*d6b0*/  CS2R R24, SRZ ;  /* 0x0000000000187805 */ /* 0x000fc4000001ff00 */
[----:B------:R-:W-:Y:S01]  /*d6c0*/  CS2R R10, SRZ ;  /* 0x00000000000a7805 */ /* 0x000fe2000001ff00 */
[--C-:B------:R-:W-:Y:S01]  /*d6d0*/  @!P0 IMAD.X R83, R66, 0x1, R7.reuse, P5 ;  /* 0x0000000142538824 */ /* 0x100fe200028e0607 */
[----:B------:R-:W-:Y:S01]  /*d6e0*/  CS2R R4, SRZ ;  /* 0x0000000000047805 */ /* 0x000fe2000001ff00 */
[----:B------:R-:W-:Y:S01]  /*d6f0*/  @!P0 IMAD.X R15, R72, 0x1, R7, P4 ;  /* 0x00000001480f8824 */ /* 0x000fe200020e0607 */
[----:B------:R-:W-:Y:S02]  /*d700*/  CS2R R6, SRZ ;  /* 0x0000000000067805 */ /* 0x000fe4000001ff00 */
[----:B------:R-:W-:Y:S01]  /*d710*/  CS2R R8, SRZ ;  /* 0x0000000000087805 */ /* 0x000fe2000001ff00 */
        /* <DEDUP_REMOVED lines=8> */
.L_x_2832:
[----:B------:R-:W-:Y:S05]  /*d7a0*/  BSYNC B1 ;  /* 0x0000000000017941 */ /* 0x000fea0003800000 */
.L_x_2831:
[----:B------:R-:W1:Y:S01]  /*d7b0*/  SYNCS.PHASECHK.TRANS64.TRYWAIT P0, [R22+URZ+0x38800], R151 ;  /* 0x03880097160075a7 */ /* 0x000e62000800017f */
[----:B0----5:R-:W-:Y:S01]  /*d7c0*/  IMAD.MOV.U32 R12, RZ, RZ, R5 ;  /* 0x000000ffff0c7224 */ /* 0x021fe200078e0005 */
[----:B------:R-:W-:Y:S01]  /*d7d0*/  BSSY B1, `(.L_x_2833) ;  /* 0x0000021000017945 */ /* 0x000fe20003800000 */
[----:B------:R-:W-:Y:S02]  /*d7e0*/  IMAD.MOV.U32 R13, RZ, RZ, R6 ;  /* 0x000000ffff0d7224 */ /* 0x000fe400078e0006 */
[----:B------:R-:W-:Y:S01]  /*d7f0*/  IMAD.MOV.U32 R14, RZ, RZ, R30 ;  /* 0x000000ffff0e7224 */ /* 0x000fe200078e001e */
[----:B---3--:R-:W-:Y:S01]  /*d800*/  PRMT R67, R12, 0x7610, R67 ;  /* 0x000076100c437816 */ /* 0x008fe20000000043 */
        /* <DEDUP_REMOVED lines=9> */
[----:B--2---:R-:W-:Y:S01]  /*d8a0*/  PRMT R66, R0, 0x7610, R66 ;  /* 0x0000761000427816 */ /* 0x004fe20000000042 */
        /* <DEDUP_REMOVED lines=19> */
.L_x_3149:
[----:B------:R-:W-:Y:S05]  /*d9e0*/  BSYNC B1 ;  /* 0x0000000000017941 */ /* 0x000fea0003800000 */
.L_x_2833:
[----:B------:R-:W-:Y:S01]  /*d9f0*/  BSSY B1, `(.L_x_2835) ;  /* 0x00000cb000017945 */ /* 0x000fe20003800000 */
[----:B------:R-:W-:Y:S02]  /*da00*/  PRMT R107, R12, 0x7610, R107 ;  /* 0x000076100c6b7816 */ /* 0x000fe4000000006b */
[----:B------:R-:W-:Y:S01]  /*da10*/  PRMT R108, R13, 0x7610, R108 ;  /* 0x000076100d6c7816 */ /* 0x000fe2000000006c */
[----:B------:R-:W-:Y:S06]  /*da20*/  @P1 BRA `(.L_x_2836) ;  /* 0x0000000c001c1947 */ /* 0x000fec0003800000 */
[----:B------:R-:W1:Y:S01]  /*da30*/  LDC R13, c[0x0][0x3f4] ;  /* 0x0000fd00ff0d7b82 */ /* 0x000e620000000800 */
[----:B------:R-:W-:Y:S01]  /*da40*/  BSSY B2, `(.L_x_2837) ;  /* 0x0000034000027945 */ /* 0x000fe20003800000 */
[-C--:B-1----:R-:W-:Y:S02]  /*da50*/  ISETP.GE.AND P0, PT, R214, R13.reuse, PT ;  /* 0x0000000dd600720c */ /* 0x082fe40003f06270 */
[-C--:B------:R-:W-:Y:S02]  /*da60*/  ISETP.GE.AND P1, PT, R222, R13.reuse, PT ;  /* 0x0000000dde00720c */ /* 0x080fe40003f26270 */
[-C--:B------:R-:W-:Y:S02]  /*da70*/  ISETP.GE.AND P2, PT, R221, R13.reuse, PT ;  /* 0x0000000ddd00720c */ /* 0x080fe40003f46270 */
[----:B------:R-:W-:-:S07]  /*da80*/  ISETP.GE.AND P3, PT, R224, R13, PT ;  /* 0x0000000de000720c */ /* 0x000fce0003f66270 */
[----:B------:R-:W-:Y:S06]  /*da90*/  @P0 BRA `(.L_x_2838) ;  /* 0x0000000000b80947 */ /* 0x000fec0003800000 */
[----:B------:R-:W1:Y:S01]  /*daa0*/  LDS.128 R12, [R87] ;  /* 0x00000000570c7984 */ /* 0x000e620000000c00 */
        /* <DEDUP_REMOVED lines=11> */
[----:B------:R-:W-:Y:S02]  /*db60*/  PRMT R147, R147, 0x5410, R80 ;  /* 0x0000541093937816 */ /* 0x000fe40000000050 */
[C---:B-1----:R-:W-:Y:S01]  /*db70*/  LOP3.LUT R79, R14.reuse, 0xffff0000, RZ, 0xc0, !PT ;  /* 0xffff00000e4f7812 */ /* 0x042fe200078ec0ff */
[----:B------:R-:W-:Y:S01]  /*db80*/  IMAD.U32 R78, R14, 0x10000, RZ ;  /* 0x000100000e4e7824 */ /* 0x000fe200078e00ff */
[C---:B------:R-:W-:Y:S01]  /*db90*/  LOP3.LUT R81, R15.reuse, 0xffff0000, RZ, 0xc0, !PT ;  /* 0xffff00000f517812 */ /* 0x040fe200078ec0ff */
[----:B------:R-:W-:-:S02]  /*dba0*/  IMAD.U32 R80, R15, 0x10000, RZ ;  /* 0x000100000f507824 */ /* 0x000fc400078e00ff */
[C---:B------:R-:W-:Y:S01]  /*dbb0*/  FMUL.FTZ R116, R79.reuse, R114 ;  /* 0x000000724f747220 */ /* 0x040fe20000410000 */
[-C--:B------:R-:W-:Y:S01]  /*dbc0*/  FMUL.FTZ R117, R79, R115.reuse ;  /* 0x000000734f757220 */ /* 0x080fe20000410000 */
[----:B------:R-:W-:Y:S01]  /*dbd0*/  FMUL.FTZ R79, R81, R150 ;  /* 0x00000096514f7220 */ /* 0x000fe20000410000 */
[----:B------:R-:W-:Y:S02]  /*dbe0*/  IMAD.U32 R14, R12, 0x10000, RZ ;  /* 0x000100000c0e7824 */ /* 0x000fe400078e00ff */
[C---:B------:R-:W-:Y:S01]  /*dbf0*/  FFMA.FTZ R119, R78.reuse, R115, R116 ;  /* 0x000000734e777223 */ /* 0x040fe20000010074 */
[----:B------:R-:W-:Y:S02]  /*dc00*/  IMAD.U32 R15, R13, 0x10000, RZ ;  /* 0x000100000d0f7824 */ /* 0x000fe400078e00ff */
[----:B------:R-:W-:Y:S01]  /*dc10*/  FFMA.FTZ R118, R78, R114, -R117 ;  /* 0x000000724e767223 */ /* 0x000fe20000010875 */
[-C--:B------:R-:W-:Y:S01]  /*dc20*/  FMUL.FTZ R115, R81, R148.reuse ;  /* 0x0000009451737220 */ /* 0x080fe20000410000 */
[----:B------:R-:W-:Y:S01]  /*dc30*/  LOP3.LUT R12, R12, 0xffff0000, RZ, 0xc0, !PT ;  /* 0xffff00000c0c7812 */ /* 0x000fe200078ec0ff */
[C---:B------:R-:W-:Y:S01]  /*dc40*/  FFMA.FTZ R148, R80.reuse, R148, -R79 ;  /* 0x0000009450947223 */ /* 0x040fe2000001084f */
[----:B------:R-:W-:Y:S01]  /*dc50*/  LOP3.LUT R13, R13, 0xffff0000, RZ, 0xc0, !PT ;  /* 0xffff00000d0d7812 */ /* 0x000fe200078ec0ff */
[C---:B------:R-:W-:Y:S01]  /*dc60*/  IMAD.U32 R81, R149.reuse, 0x10000, RZ ;  /* 0x0001000095517824 */ /* 0x040fe200078e00ff */
[----:B------:R-:W-:Y:S01]  /*dc70*/  LOP3.LUT R114, R149, 0xffff0000, RZ, 0xc0, !PT ;  /* 0xffff000095727812 */ /* 0x000fe200078ec0ff */
[C---:B------:R-:W-:Y:S01]  /*dc80*/  IMAD.U32 R79, R147.reuse, 0x10000, RZ ;  /* 0x00010000934f7824 */ /* 0x040fe200078e00ff */
        /* <DEDUP_REMOVED lines=15> */
.L_x_2838:
[----:B------:R-:W-:Y:S05]  /*dd80*/  BSYNC B2 ;  /* 0x0000000000027941 */ /* 0x000fea0003800000 */
.L_x_2837:
[----:B------:R-:W-:Y:S04]  /*dd90*/  BSSY B2, `(.L_x_2839) ;  /* 0x0000030000027945 */ /* 0x000fe80003800000 */
[----:B------:R-:W-:Y:S05]  /*dda0*/  @P1 BRA `(.L_x_2840) ;  /* 0x0000000000b81947 */ /* 0x000fea0003800000 */
[----:B-1----:R-:W1:Y:S01]  /*ddb0*/  LDS.128 R12, [R87+0x4000] ;  /* 0x00400000570c7984 */ /* 0x002e620000000c00 */
        /* <DEDUP_REMOVED lines=12> */
[C---:B-1----:R-:W-:Y:S01]  /*de80*/  LOP3.LUT R75, R14.reuse, 0xffff0000, RZ, 0xc0, !PT ;  /* 0xffff00000e4b7812 */ /* 0x042fe200078ec0ff */
        /* <DEDUP_REMOVED lines=32> */
.L_x_2840:
[----:B------:R-:W-:Y:S05]  /*e090*/  BSYNC B2 ;  /* 0x0000000000027941 */ /* 0x000fea0003800000 */
.L_x_2839:
[----:B------:R-:W-:Y:S04]  /*e0a0*/  BSSY B2, `(.L_x_2841) ;  /* 0x0000030000027945 */ /* 0x000fe80003800000 */
[----:B------:R-:W-:Y:S05]  /*e0b0*/  @P2 BRA `(.L_x_2842) ;  /* 0x0000000000b82947 */ /* 0x000fea0003800000 */
[----:B-12---:R-:W1:Y:S01]  /*e0c0*/  LDS.128 R12, [R87+0x8000] ;  /* 0x00800000570c7984 */ /* 0x006e620000000c00 */
        /* <DEDUP_REMOVED lines=16> */
[C---:B------:R-:W-:Y:S01]  /*e1d0*/  FMUL.FTZ R78, R69.reuse, R74 ;  /* 0x0000004a454e7220 */ /* 0x040fe20000410000 */
[-C--:B------:R-:W-:Y:S01]  /*e1e0*/  FMUL.FTZ R77, R69, R75.reuse ;  /* 0x0000004b454d7220 */ /* 0x080fe20000410000 */
[C---:B------:R-:W-:Y:S01]  /*e1f0*/  FMUL.FTZ R69, R71.reuse, R142 ;  /* 0x0000008e47457220 */ /* 0x040fe20000410000 */
[----:B------:R-:W-:Y:S02]  /*e200*/  IMAD.U32 R14, R12, 0x10000, RZ ;  /* 0x000100000c0e7824 */ /* 0x000fe400078e00ff */
[----:B------:R-:W-:Y:S01]  /*e210*/  FFMA.FTZ R79, R68, R75, R78 ;  /* 0x0000004b444f7223 */ /* 0x000fe2000001004e */
[-C--:B------:R-:W-:Y:S01]  /*e220*/  FMUL.FTZ R75, R71, R139.reuse ;  /* 0x0000008b474b7220 */ /* 0x080fe20000410000 */
[----:B------:R-:W-:Y:S01]  /*e230*/  FFMA.FTZ R139, R70, R139, -R69 ;  /* 0x0000008b468b7223 */ /* 0x000fe20000010845 */
[----:B------:R-:W-:Y:S02]  /*e240*/  IMAD.U32 R15, R13, 0x10000, RZ ;  /* 0x000100000d0f7824 */ /* 0x000fe400078e00ff */
        /* <DEDUP_REMOVED lines=8> */
[----:B------:R-:W-:Y:S01]  /*e2d0*/  LOP3.LUT R140, R140, 0xffff0000, RZ, 0xc0, !PT ;  /* 0xffff00008c8c7812 */ /* 0x000fe200078ec0ff */
[----:B------:R-:W-:-:S02]  /*e2e0*/  FMUL.FTZ R70, R12, R69 ;  /* 0x000000450c467220 */ /* 0x000fc40000410000 */
[C---:B------:R-:W-:Y:S01]  /*e2f0*/  FMUL.FTZ R74, R13.reuse, R68 ;  /* 0x000000440d4a7220 */ /* 0x040fe20000410000 */
[C---:B------:R-:W-:Y:S01]  /*e300*/  FFMA.FTZ R12, R14.reuse, R69, -R75 ;  /* 0x000000450e0c7223 */ /* 0x040fe2000001084b */
[-C--:B------:R-:W-:Y:S01]  /*e310*/  FMUL.FTZ R77, R13, R140.reuse ;  /* 0x0000008c0d4d7220 */ /* 0x080fe20000410000 */
[----:B------:R-:W-:Y:S01]  /*e320*/  FFMA.FTZ R71, R14, R71, R70 ;  /* 0x000000470e477223 */ /* 0x000fe20000010046 */
[----:B------:R-:W-:Y:S01]  /*e330*/  FFMA.FTZ R13, R15, R140, -R74 ;  /* 0x0000008c0f0d7223 */ /* 0x000fe2000001084a */
[----:B------:R-:W-:Y:S01]  /*e340*/  F2FP.BF16.F32.PACK_AB R14, R79, R76 ;  /* 0x0000004c4f0e723e */ /* 0x000fe200000010ff */
[----:B------:R-:W-:Y:S01]  /*e350*/  FFMA.FTZ R68, R15, R68, R77 ;  /* 0x000000440f447223 */ /* 0x000fe2000001004d */
[----:B------:R-:W-:Y:S02]  /*e360*/  F2FP.BF16.F32.PACK_AB R15, R142, R139 ;  /* 0x0000008b8e0f723e */ /* 0x000fe400000010ff */
[----:B------:R-:W-:Y:S02]  /*e370*/  F2FP.BF16.F32.PACK_AB R12, R71, R12 ;  /* 0x0000000c470c723e */ /* 0x000fe400000010ff */
[----:B------:R-:W-:-:S05]  /*e380*/  F2FP.BF16.F32.PACK_AB R13, R68, R13 ;  /* 0x0000000d440d723e */ /* 0x000fca00000010ff */
[----:B------:R3:W-:Y:S02]  /*e390*/  STS.128 [R87+0x8000], R12 ;  /* 0x0080000c57007388 */ /* 0x0007e40000000c00 */
.L_x_2842:
[----:B------:R-:W-:Y:S05]  /*e3a0*/  BSYNC B2 ;  /* 0x0000000000027941 */ /* 0x000fea0003800000 */
.L_x_2841:
[----:B------:R-:W-:Y:S05]  /*e3b0*/  @P3 BRA `(.L_x_2836) ;  /* 0x0000000000b83947 */ /* 0x000fea0003800000 */
[----:B-123--:R-:W1:Y:S01]  /*e3c0*/  LDS.128 R12, [R87+0xc000] ;  /* 0x00c00000570c7984 */ /* 0x00ee620000000c00 */
        /* <DEDUP_REMOVED lines=45> */
.L_x_2836:
[----:B------:R-:W-:Y:S05]  /*e6a0*/  BSYNC B1 ;  /* 0x0000000000017941 */ /* 0x000fea0003800000 */
.L_x_2835:
[----:B------:R-:W-:Y:S01]  /*e6b0*/  ISETP.GE.AND P0, PT, R89, R0, PT ;  /* 0x000000005900720c */ /* 0x000fe20003f06270 */
[----:B------:R-:W-:-:S12]  /*e6c0*/  BSSY B1, `(.L_x_2843) ;  /* 0x00000c9000017945 */ /* 0x000fd80003800000 */
[----:B------:R-:W-:Y:S05]  /*e6d0*/  @P0 BRA `(.L_x_2844) ;  /* 0x0000000c001c0947 */ /* 0x000fea0003800000 */
[----:B-1234-:R-:W1:Y:S01]  /*e6e0*/  LDC R13, c[0x0][0x3f4] ;  /* 0x0000fd00ff0d7b82 */ /* 0x01ee620000000800 */
[----:B------:R-:W-:Y:S01]  /*e6f0*/  BSSY B2, `(.L_x_2845) ;  /* 0x0000034000027945 */ /* 0x000fe20003800000 */
[-C--:B-1----:R-:W-:Y:S02]  /*e700*/  ISETP.GE.AND P0, PT, R214, R13.reuse, PT ;  /* 0x0000000dd600720c */ /* 0x082fe40003f06270 */
[-C--:B------:R-:W-:Y:S02]  /*e710*/  ISETP.GE.AND P1, PT, R222, R13.reuse, PT ;  /* 0x0000000dde00720c */ /* 0x080fe40003f26270 */
[-C--:B------:R-:W-:Y:S02]  /*e720*/  ISETP.GE.AND P2, PT, R221, R13.reuse, PT ;  /* 0x0000000ddd00720c */ /* 0x080fe40003f46270 */
[----:B------:R-:W-:-:S07]  /*e730*/  ISETP.GE.AND P3, PT, R224, R13, PT ;  /* 0x0000000de000720c */ /* 0x000fce0003f66270 */
[----:B------:R-:W-:Y:S06]  /*e740*/  @P0 BRA `(.L_x_2846) ;  /* 0x0000000000b80947 */ /* 0x000fec0003800000 */
[----:B------:R-:W1:Y:S01]  /*e750*/  LDS.128 R12, [R87+0x1000] ;  /* 0x00100000570c7984 */ /* 0x000e620000000c00 */
        /* <DEDUP_REMOVED lines=45> */
.L_x_2846:
[----:B------:R-:W-:Y:S05]  /*ea30*/  BSYNC B2 ;  /* 0x0000000000027941 */ /* 0x000fea0003800000 */
.L_x_2845:
[----:B------:R-:W-:Y:S04]  /*ea40*/  BSSY B2, `(.L_x_2847) ;  /* 0x0000030000027945 */ /* 0x000fe80003800000 */
[----:B------:R-:W-:Y:S05]  /*ea50*/  @P1 BRA `(.L_x_2848) ;  /* 0x0000000000b81947 */ /* 0x000fea0003800000 */
[----:B-1----:R-:W1:Y:S01]  /*ea60*/  LDS.128 R12, [R87+0x5000] ;  /* 0x00500000570c7984 */ /* 0x002e620000000c00 */
        /* <DEDUP_REMOVED lines=45> */
.L_x_2848:
[----:B------:R-:W-:Y:S05]  /*ed40*/  BSYNC B2 ;  /* 0x0000000000027941 */ /* 0x000fea0003800000 */
.L_x_2847:
        /* <DEDUP_REMOVED lines=48> */
.L_x_2850:
[----:B------:R-:W-:Y:S05]  /*f050*/  BSYNC B2 ;  /* 0x0000000000027941 */ /* 0x000fea0003800000 */
.L_x_2849:
        /* <DEDUP_REMOVED lines=47> */
.L_x_2844:
[----:B------:R-:W-:Y:S05]  /*f350*/  BSYNC B1 ;  /* 0x0000000000017941 */ /* 0x000fea0003800000 */
.L_x_2843:
[----:B-1234-:R-:W-:Y:S01]  /*f360*/  VIADD R12, R220, 0x40 ;  /* 0x00000040dc0c7836 */ /* 0x01efe20000000000 */
[----:B------:R-:W-:Y:S04]  /*f370*/  BSSY B1, `(.L_x_2851) ;  /* 0x00000ca000017945 */ /* 0x000fe80003800000 */
[----:B------:R-:W-:-:S13]  /*f380*/  ISETP.GE.AND P0, PT, R12, R0, PT ;  /* 0x000000000c00720c */ /* 0x000fda0003f06270 */
[----:B------:R-:W-:Y:S05]  /*f390*/  @P0 BRA `(.L_x_2852) ;  /* 0x0000000c001c0947 */ /* 0x000fea0003800000 */
[----:B------:R-:W1:Y:S01]  /*f3a0*/  LDC R13, c[0x0][0x3f4] ;  /* 0x0000fd00ff0d7b82 */ /* 0x000e620000000800 */
        /* <DEDUP_REMOVED lines=52> */
.L_x_2854:
[----:B------:R-:W-:Y:S05]  /*f6f0*/  BSYNC B2 ;  /* 0x0000000000027941 */ /* 0x000fea0003800000 */
.L_x_2853:
        /* <DEDUP_REMOVED lines=48> */
.L_x_2856:
[----:B------:R-:W-:Y:S05]  /*fa00*/  BSYNC B2 ;  /* 0x0000000000027941 */ /* 0x000fea0003800000 */
.L_x_2855:
        /* <DEDUP_REMOVED lines=48> */
.L_x_2858:
[----:B------:R-:W-:Y:S05]  /*fd10*/  BSYNC B2 ;  /* 0x0000000000027941 */ /* 0x000fea0003800000 */
.L_x_2857:
[----:B------:R-:W-:Y:S05]  /*fd20*/  @P3 BRA `(.L_x_2852) ;  /* 0x0000000000b83947 */ /* 0x000fea0003800000 */
[----:B-123--:R-:W1:Y:S01]  /*fd30*/  LDS.128 R12, [R87+0xe000] ;  /* 0x00e00000570c7984 */ /* 0x00ee620000000c00 */
        /* <DEDUP_REMOVED lines=45> */
.L_x_2852:
[----:B------:R-:W-:Y:S05]  /*10010*/  BSYNC B1 ;  /* 0x0000000000017941 */ /* 0x000fea0003800000 */
.L_x_2851:
[----:B------:R-:W-:-:S13]  /*10020*/  ISETP.GE.AND P0, PT, R3, R0, PT ;  /* 0x000000000300720c */ /* 0x000fda0003f06270 */
[----:B------:R-:W-:Y:S05]  /*10030*/  @P0 BRA `(.L_x_2859) ;  /* 0x0000005c00300947 */ /* 0x000fea0003800000 */
[----:B------:R-:W5:Y:S01]  /*10040*/  LDC R3, c[0x0][0x3f4] ;  /* 0x0000fd00ff037b82 */ /* 0x000f620000000800 */
[----:B------:R-:W-:Y:S01]  /*10050*/  BSSY B1, `(.L_x_2860) ;  /* 0x0000034000017945 */ /* 0x000fe20003800000 */
[-C--:B-----5:R-:W-:Y:S02]  /*10060*/  ISETP.GE.AND P0, PT, R214, R3.reuse, PT ;  /* 0x00000003d600720c */ /* 0x0a0fe40003f06270 */
[-C--:B------:R-:W-:Y:S02]  /*10070*/  ISETP.GE.AND P1, PT, R222, R3.reuse, PT ;  /* 0x00000003de00720c */ /* 0x080fe40003f26270 */
[-C--:B------:R-:W-:Y:S02]  /*10080*/  ISETP.GE.AND P2, PT, R221, R3.reuse, PT ;  /* 0x00000003dd00720c */ /* 0x080fe40003f46270 */
[----:B------:R-:W-:-:S07]  /*10090*/  ISETP.GE.AND P3, PT, R224, R3, PT ;  /* 0x00000003e000720c */ /* 0x000fce0003f66270 */
[----:B------:R-:W-:Y:S06]  /*100a0*/  @P0 BRA `(.L_x_2861) ;  /* 0x0000000000b80947 */ /* 0x000fec0003800000 */
[----:B-1234-:R-:W1:Y:S01]  /*100b0*/  LDS.128 R12, [R87+0x3000] ;  /* 0x00300000570c7984 */ /* 0x01ee620000000c00 */
        /* <DEDUP_REMOVED lines=12> */
[C---:B-1----:R-:W-:Y:S01]  /*10180*/  IMAD.U32 R26, R14.reuse, 0x10000, RZ ;  /* 0x000100000e1a7824 */ /* 0x042fe200078e00ff */
        /* <DEDUP_REMOVED lines=32> */
.L_x_2861:
[----:B------:R-:W-:Y:S05]  /*10390*/  BSYNC B1 ;  /* 0x0000000000017941 */ /* 0x000fea0003800000 */
.L_x_2860:
[----:B------:R-:W-:Y:S04]  /*103a0*/  BSSY B1, `(.L_x_2862) ;  /* 0x0000030000017945 */ /* 0x000fe80003800000 */
[----:B------:R-:W-:Y:S05]  /*103b0*/  @P1 BRA `(.L_x_2863) ;  /* 0x0000000000b81947 */ /* 0x000fea0003800000 */
        /* <DEDUP_REMOVED lines=46> */
.L_x_2863:
[----:B------:R-:W-:Y:S05]  /*106a0*/  BSYNC B1 ;  /* 0x0000000000017941 */ /* 0x000fea0003800000 */
.L_x_2862:
        /* <DEDUP_REMOVED lines=19> */
[----:B------:R-:W-:Y:S01]  /*107e0*/  FMUL.FTZ R24, R10, R20 ;  /* 0x000000140a187220 */ /* 0x000fe20000410000 */
[----:B------:R-:W-:-:S02]  /*107f0*/  IMAD.U32 R0, R12, 0x10000, RZ ;  /* 0x000100000c007824 */ /* 0x000fc400078e00ff */
[----:B------:R-:W-:Y:S01]  /*10800*/  FMUL.FTZ R21, R10, R15 ;  /* 0x0000000f0a157220 */ /* 0x000fe20000410000 */
[C---:B------:R-:W-:Y:S01]  /*10810*/  FMUL.FTZ R10, R14.reuse, R86 ;  /* 0x000000560e0a7220 */ /* 0x040fe20000410000 */
[-C--:B------:R-:W-:Y:S01]  /*10820*/  FMUL.FTZ R14, R14, R83.reuse ;  /* 0x000000530e0e7220 */ /* 0x080fe20000410000 */
[----:B------:R-:W-:Y:S01]  /*10830*/  LOP3.LUT R3, R12, 0xffff0000, RZ, 0xc0, !PT ;  /* 0xffff00000c037812 */ /* 0x000fe200078ec0ff */
[----:B------:R-:W-:Y:S02]  /*10840*/  IMAD.U32 R6, R13, 0x10000, RZ ;  /* 0x000100000d067824 */ /* 0x000fe400078e00ff */
[----:B------:R-:W-:Y:S01]  /*10850*/  FFMA.FTZ R83, R11, R83, -R10 ;  /* 0x000000530b537223 */ /* 0x000fe2000001080a */
[----:B------:R-:W-:Y:S01]  /*10860*/  IMAD.U32 R10, R85, 0x10000, RZ ;  /* 0x00010000550a7824 */ /* 0x000fe200078e00ff */
[----:B------:R-:W-:Y:S01]  /*10870*/  LOP3.LUT R12, R13, 0xffff0000, RZ, 0xc0, !PT ;  /* 0xffff00000d0c7812 */ /* 0x000fe200078ec0ff */
[----:B------:R-:W-:Y:S01]  /*10880*/  FFMA.FTZ R24, R7, R15, -R24 ;  /* 0x0000000f07187223 */ /* 0x000fe20000010818 */
[----:B------:R-:W-:Y:S01]  /*10890*/  LOP3.LUT R85, R85, 0xffff0000, RZ, 0xc0, !PT ;  /* 0xffff000055557812 */ /* 0x000fe200078ec0ff */
[----:B------:R-:W-:Y:S01]  /*108a0*/  FFMA.FTZ R21, R7, R20, R21 ;  /* 0x0000001407157223 */ /* 0x000fe20000010015 */
[C---:B------:R-:W-:Y:S01]  /*108b0*/  LOP3.LUT R13, R82.reuse, 0xffff0000, RZ, 0xc0, !PT ;  /* 0xffff0000520d7812 */ /* 0x040fe200078ec0ff */
[----:B------:R-:W-:-:S02]  /*108c0*/  IMAD.U32 R7, R82, 0x10000, RZ ;  /* 0x0001000052077824 */ /* 0x000fc400078e00ff */
[----:B------:R-:W-:Y:S01]  /*108d0*/  FFMA.FTZ R86, R11, R86, R14 ;  /* 0x000000560b567223 */ /* 0x000fe2000001000e */
[CC--:B------:R-:W-:Y:S01]  /*108e0*/  FMUL.FTZ R11, R3.reuse, R10.reuse ;  /* 0x0000000a030b7220 */ /* 0x0c0fe20000410000 */
[C---:B------:R-:W-:Y:S01]  /*108f0*/  FMUL.FTZ R15, R12.reuse, R85 ;  /* 0x000000550c0f7220 */ /* 0x040fe20000410000 */
[----:B------:R-:W-:Y:S01]  /*10900*/  FMUL.FTZ R3, R3, R7 ;  /* 0x0000000703037220 */ /* 0x000fe20000410000 */
[----:B------:R-:W-:Y:S01]  /*10910*/  FMUL.FTZ R14, R12, R13 ;  /* 0x0000000d0c0e7220 */ /* 0x000fe20000410000 */
[----:B------:R-:W-:Y:S01]  /*10920*/  FFMA.FTZ R11, R0, R7, -R11 ;  /* 0x00000007000b7223 */ /* 0x000fe2000001080b */
[----:B------:R-:W-:Y:S01]  /*10930*/  FFMA.FTZ R13, R6, R13, -R15 ;  /* 0x0000000d060d7223 */ /* 0x000fe2000001080f */
[----:B------:R-:W-:Y:S01]  /*10940*/  FFMA.FTZ R12, R0, R10, R3 ;  /* 0x0000000a000c7223 */ /* 0x000fe20000010003 */
[----:B------:R-:W-:Y:S01]  /*10950*/  FFMA.FTZ R6, R6, R85, R14 ;  /* 0x0000005506067223 */ /* 0x000fe2000001000e */
[----:B------:R-:W-:Y:S02]  /*10960*/  F2FP.BF16.F32.PACK_AB R14, R21, R24 ;  /* 0x00000018150e723e */ /* 0x000fe400000010ff */
[----:B------:R-:W-:-:S02]  /*10970*/  F2FP.BF16.F32.PACK_AB R15, R86, R83 ;  /* 0x00000053560f723e */ /* 0x000fc400000010ff */
[----:B------:R-:W-:Y:S02]  /*10980*/  F2FP.BF16.F32.PACK_AB R12, R12, R11 ;  /* 0x0000000b0c0c723e */ /* 0x000fe400000010ff */
[----:B------:R-:W-:-:S05]  /*10990*/  F2FP.BF16.F32.PACK_AB R13, R6, R13 ;  /* 0x0000000d060d723e */ /* 0x000fca00000010ff */
[----:B------:R1:W-:Y:S02]  /*109a0*/  STS.128 [R87+0xb000], R12 ;  /* 0x00b0000c57007388 */ /* 0x0003e40000000c00 */
.L_x_2865:
[----:B------:R-:W-:Y:S05]  /*109b0*/  BSYNC B1 ;  /* 0x0000000000017941 */ /* 0x000fea0003800000 */
.L_x_2864:
        /* <DEDUP_REMOVED lines=14> */
[----:B------:R-:W-:Y:S02]  /*10aa0*/  LOP3.LUT R11, R72, 0xffff0000, RZ, 0xc0, !PT ;  /* 0xffff0000480b7812 */ /* 0x000fe400078ec0ff */
[C---:B-1----:R-:W-:Y:S01]  /*10ab0*/  LOP3.LUT R6, R14.reuse, 0xffff0000, RZ, 0xc0, !PT ;  /* 0xffff00000e067812 */ /* 0x042fe200078ec0ff */
[----:B------:R-:W-:Y:S01]  /*10ac0*/  IMAD.U32 R5, R14, 0x10000, RZ ;  /* 0x000100000e057824 */ /* 0x000fe200078e00ff */
[C---:B------:R-:W-:Y:S01]  /*10ad0*/  LOP3.LUT R14, R15.reuse, 0xffff0000, RZ, 0xc0, !PT ;  /* 0xffff00000f0e7812 */ /* 0x040fe200078ec0ff */
[----:B------:R-:W-:Y:S01]  /*10ae0*/  IMAD.U32 R7, R15, 0x10000, RZ ;  /* 0x000100000f077824 */ /* 0x000fe200078e00ff */
[----:B------:R-:W-:Y:S01]  /*10af0*/  LOP3.LUT R3, R12, 0xffff0000, RZ, 0xc0, !PT ;  /* 0xffff00000c037812 */ /* 0x000fe200078ec0ff */
[C---:B------:R-:W-:Y:S01]  /*10b00*/  FMUL.FTZ R10, R6.reuse, R9 ;  /* 0x00000009060a7220 */ /* 0x040fe20000410000 */
[----:B------:R-:W-:Y:S01]  /*10b10*/  FMUL.FTZ R6, R6, R8 ;  /* 0x0000000806067220 */ /* 0x000fe20000410000 */
[----:B------:R-:W-:Y:S01]  /*10b20*/  FMUL.FTZ R20, R14, R73 ;  /* 0x000000490e147220 */ /* 0x000fe20000410000 */
[----:B------:R-:W-:-:S02]  /*10b30*/  IMAD.U32 R0, R12, 0x10000, RZ ;  /* 0x000100000c007824 */ /* 0x000fc400078e00ff */
[----:B------:R-:W-:Y:S01]  /*10b40*/  FMUL.FTZ R14, R14, R67 ;  /* 0x000000430e0e7220 */ /* 0x000fe20000410000 */
[----:B------:R-:W-:Y:S01]  /*10b50*/  FFMA.FTZ R15, R5, R9, R6 ;  /* 0x00000009050f7223 */ /* 0x000fe20000010006 */
[----:B------:R-:W-:Y:S01]  /*10b60*/  LOP3.LUT R12, R13, 0xffff0000, RZ, 0xc0, !PT ;  /* 0xffff00000d0c7812 */ /* 0x000fe200078ec0ff */
[----:B------:R-:W-:Y:S01]  /*10b70*/  FFMA.FTZ R10, R5, R8, -R10 ;  /* 0x00000008050a7223 */ /* 0x000fe2000001080a */
[----:B------:R-:W-:Y:S01]  /*10b80*/  IMAD.U32 R6, R72, 0x10000, RZ ;  /* 0x0001000048067824 */ /* 0x000fe200078e00ff */
[C---:B------:R-:W-:Y:S01]  /*10b90*/  LOP3.LUT R9, R66.reuse, 0xffff0000, RZ, 0xc0, !PT ;  /* 0xffff000042097812 */ /* 0x040fe200078ec0ff */
[----:B------:R-:W-:Y:S02]  /*10ba0*/  IMAD.U32 R5, R66, 0x10000, RZ ;  /* 0x0001000042057824 */ /* 0x000fe400078e00ff */
[C---:B------:R-:W-:Y:S01]  /*10bb0*/  FFMA.FTZ R20, R7.reuse, R67, -R20 ;  /* 0x0000004307147223 */ /* 0x040fe20000010814 */
[----:B------:R-:W-:Y:S01]  /*10bc0*/  FFMA.FTZ R73, R7, R73, R14 ;  /* 0x0000004907497223 */ /* 0x000fe2000001000e */
        /* <DEDUP_REMOVED lines=15> */
.L_x_2820:
        /* <DEDUP_REMOVED lines=31> */
.L_x_3155:
        /* <DEDUP_REMOVED lines=18> */
[----:B------:R-:W-:-:S08]  /*10fd0*/  ULDC.64 UR6, c[0x0][0x208] ;  /* 0x0000820000067ab9 */ /* 0x000fd00000000a00 */
[C---:B------:R-:W-:Y:S01]  /*10fe0*/  @!P4 IMAD.SHL.U32 R20, R16.reuse, 0x2, RZ ;  /* 0x000000021014c824 */ /* 0x040fe200078e00ff */
[----:B------:R-:W-:-:S03]  /*10ff0*/  @!P4 SHF.L.U64.HI R11, R16, 0x1, R17 ;  /* 0x00000001100bc819 */ /* 0x000fc60000010211 */
[----:B------:R-:W-:Y:S01]  /*11000*/  @!P5 IMAD.SHL.U32 R15, R23, 0x2, RZ ;  /* 0x00000002170fd824 */ /* 0x000fe200078e00ff */
[CC--:B--2---:R-:W-:Y:S02]  /*11010*/  @!P4 IADD3 R12, P0, R7.reuse, R20.reuse, RZ ;  /* 0x00000014070cc210 */ /* 0x0c4fe40007f1e0ff */
[C---:B----4-:R-:W-:Y:S02]  /*11020*/  @!P4 IADD3 R20, P1, R14.reuse, R20, RZ ;  /* 0x000000140e14c210 */ /* 0x050fe40007f3e0ff */
[-C--:B------:R-:W-:Y:S02]  /*11030*/  @!P5 IADD3 R24, P2, R7, R15.reuse, RZ ;  /* 0x0000000f0718d210 */ /* 0x080fe40007f5e0ff */
[----:B------:R-:W-:Y:S02]  /*11040*/  CS2R R58, SRZ ;  /* 0x00000000003a7805 */ /* 0x000fe4000001ff00 */
[----:B------:R-:W-:Y:S02]  /*11050*/  @!P5 IADD3 R14, P3, R14, R15, RZ ;  /* 0x0000000f0e0ed210 */ /* 0x000fe40007f7e0ff */
[----:B------:R-:W-:-:S02]  /*11060*/  CS2R R56, SRZ ;  /* 0x0000000000387805 */ /* 0x000fc4000001ff00 */
[----:B------:R-:W-:Y:S02]  /*11070*/  @!P5 SHF.L.U64.HI R7, R23, 0x1, R216 ;  /* 0x000000011707d819 */ /* 0x000fe400000102d8 */
[----:B------:R-:W-:Y:S02]  /*11080*/  CS2R R70, SRZ ;  /* 0x0000000000467805 */ /* 0x000fe4000001ff00 */
[----:B------:R-:W-:Y:S02]  /*11090*/  CS2R R68, SRZ ;  /* 0x0000000000447805 */ /* 0x000fe4000001ff00 */
[----:B------:R-:W-:Y:S02]  /*110a0*/  CS2R R62, SRZ ;  /* 0x00000000003e7805 */ /* 0x000fe4000001ff00 */
[----:B------:R-:W-:Y:S01]  /*110b0*/  CS2R R60, SRZ ;  /* 0x00000000003c7805 */ /* 0x000fe2000001ff00 */
[--C-:B-1----:R-:W-:Y:S02]  /*110c0*/  @!P4 IMAD.X R13, R6, 0x1, R11.reuse, P0 ;  /* 0x00000001060dc824 */ /* 0x102fe400000e060b */
[----:B---3--:R-:W-:-:S02]  /*110d0*/  @!P4 IMAD.X R21, R10, 0x1, R11, P1 ;  /* 0x000000010a15c824 */ /* 0x008fc400008e060b */
[--C-:B------:R-:W-:Y:S01]  /*110e0*/  @!P5 IMAD.X R25, R6, 0x1, R7.reuse, P2 ;  /* 0x000000010619d824 */ /* 0x100fe200010e0607 */
[----:B------:R1:W5:Y:S01]  /*110f0*/  @!P4 LD.E.128 R64, desc[UR6][R12.64] ;  /* 0x000000060c40c980 */ /* 0x000362000c101d00 */
[----:B------:R-:W-:-:S03]  /*11100*/  @!P5 IMAD.X R15, R10, 0x1, R7, P3 ;  /* 0x000000010a0fd824 */ /* 0x000fc600018e0607 */
[----:B------:R1:W5:Y:S04]  /*11110*/  @!P4 LD.E.128 R56, desc[UR6][R20.64] ;  /* 0x000000061438c980 */ /* 0x000368000c101d00 */
[----:B------:R1:W5:Y:S04]  /*11120*/  @!P5 LD.E.128 R68, desc[UR6][R24.64] ;  /* 0x000000061844d980 */ /* 0x000368000c101d00 */
[----:B------:R1:W5:Y:S02]  /*11130*/  @!P5 LD.E.128 R60, desc[UR6][R14.64] ;  /* 0x000000060e3cd980 */ /* 0x000364000c101d00 */
.L_x_2868:
[----:B------:R-:W-:Y:S05]  /*11140*/  BSYNC B1 ;  /* 0x0000000000017941 */ /* 0x000fea0003800000 */
.L_x_2867:
        /* <DEDUP_REMOVED lines=39> */
.L_x_3161:
        /* <DEDUP_REMOVED lines=20> */
[CC--:B---3--:R-:W-:Y:S02]  /*11500*/  @!P4 IADD3 R12, P0, R7.reuse, R20.reuse, RZ ;  /* 0x00000014070cc210 */ /* 0x0c8fe40007f1e0ff */
        /* <DEDUP_REMOVED lines=10> */
[--C-:B--2---:R-:W-:Y:S02]  /*115b0*/  @!P4 IMAD.X R13, R6, 0x1, R11.reuse, P0 ;  /* 0x00000001060dc824 */ /* 0x104fe400000e060b */
[----:B0-----:R-:W-:-:S02]  /*115c0*/  @!P4 IMAD.X R21, R10, 0x1, R11, P1 ;  /* 0x000000010a15c824 */ /* 0x001fc400008e060b */
[--C-:B------:R-:W-:Y:S01]  /*115d0*/  @!P5 IMAD.X R25, R6, 0x1, R7.reuse, P2 ;  /* 0x000000010619d824 */ /* 0x100fe200010e0607 */
[----:B------:R0:W5:Y:S01]  /*115e0*/  @!P4 LD.E.128 R48, desc[UR6][R12.64] ;  /* 0x000000060c30c980 */ /* 0x000162000c101d00 */
[----:B------:R-:W-:-:S03]  /*115f0*/  @!P5 IMAD.X R15, R10, 0x1, R7, P3 ;  /* 0x000000010a0fd824 */ /* 0x000fc600018e0607 */
[----:B------:R0:W5:Y:S04]  /*11600*/  @!P4 LD.E.128 R40, desc[UR6][R20.64] ;  /* 0x000000061428c980 */ /* 0x000168000c101d00 */
[----:B------:R0:W5:Y:S04]  /*11610*/  @!P5 LD.E.128 R52, desc[UR6][R24.64] ;  /* 0x000000061834d980 */ /* 0x000168000c101d00 */
[----:B------:R0:W5:Y:S02]  /*11620*/  @!P5 LD.E.128 R44, desc[UR6][R14.64] ;  /* 0x000000060e2cd980 */ /* 0x000164000c101d00 */
.L_x_2871:
[----:B------:R-:W-:Y:S05]  /*11630*/  BSYNC B1 ;  /* 0x0000000000017941 */ /* 0x000fea0003800000 */
.L_x_2870:
        /* <DEDUP_REMOVED lines=38> */
.L_x_3167:
        /* <DEDUP_REMOVED lines=22> */
[C---:B0-----:R-:W-:Y:S02]  /*11a00*/  @!P4 IADD3 R12, P1, R14.reuse, R12, RZ ;  /* 0x0000000c0e0cc210 */ /* 0x041fe40007f3e0ff */
        /* <DEDUP_REMOVED lines=10> */
[----:B------:R-:W-:-:S02]  /*11ab0*/  @!P4 IMAD.X R13, R10, 0x1, R11, P1 ;  /* 0x000000010a0dc824 */ /* 0x000fc400008e060b */
[--C-:B------:R-:W-:Y:S01]  /*11ac0*/  @!P5 IMAD.X R21, R6, 0x1, R7.reuse, P2 ;  /* 0x000000010615d824 */ /* 0x100fe200010e0607 */
[----:B------:R0:W5:Y:S01]  /*11ad0*/  @!P4 LD.E.128 R32, desc[UR6][R74.64] ;  /* 0x000000064a20c980 */ /* 0x000162000c101d00 */
[----:B------:R-:W-:-:S03]  /*11ae0*/  @!P5 IMAD.X R15, R10, 0x1, R7, P3 ;  /* 0x000000010a0fd824 */ /* 0x000fc600018e0607 */
[----:B------:R0:W5:Y:S04]  /*11af0*/  @!P4 LD.E.128 R24, desc[UR6][R12.64] ;  /* 0x000000060c18c980 */ /* 0x000168000c101d00 */
[----:B------:R0:W5:Y:S04]  /*11b00*/  @!P5 LD.E.128 R36, desc[UR6][R20.64] ;  /* 0x000000061424d980 */ /* 0x000168000c101d00 */
[----:B------:R0:W5:Y:S02]  /*11b10*/  @!P5 LD.E.128 R28, desc[UR6][R14.64] ;  /* 0x000000060e1cd980 */ /* 0x000164000c101d00 */
.L_x_2874:
[----:B------:R-:W-:Y:S05]  /*11b20*/  BSYNC B1 ;  /* 0x0000000000017941 */ /* 0x000fea0003800000 */
.L_x_2873:
        /* <DEDUP_REMOVED lines=39> */
.L_x_3173:
[----:B------:R-:W5:Y:S01]  /*11da0*/  LDL R13, [R1+0x88] ;  /* 0x00008800010d7983 */ /* 0x000f620000100800 */
[----:B------:R-:W-:Y:S01]  /*11db0*/  VIADD R73, R73, 0x60 ;  /* 0x0000006049497836 */ /* 0x000fe20000000000 */
[----:B------:R-:W-:Y:S01]  /*11dc0*/  BSSY B1, `(.L_x_2876) ;  /* 0x000002a000017945 */ /* 0x000fe20003800000 */
[----:B01--4-:R-:W-:Y:S02]  /*11dd0*/  CS2R R4, SRZ ;  /* 0x0000000000047805 */ /* 0x013fe4000001ff00 */
[----:B------:R-:W-:Y:S02]  /*11de0*/  CS2R R10, SRZ ;  /* 0x00000000000a7805 */ /* 0x000fe4000001ff00 */
[----:B------:R-:W-:Y:S02]  /*11df0*/  CS2R R14, SRZ ;  /* 0x00000000000e7805 */ /* 0x000fe4000001ff00 */
[----:B------:R-:W-:Y:S02]  /*11e00*/  ISETP.GE.AND P0, PT, R73, R86, PT ;  /* 0x000000564900720c */ /* 0x000fe40003f06270 */
[----:B------:R-:W-:-:S02]  /*11e10*/  CS2R R74, SRZ ;  /* 0x00000000004a7805 */ /* 0x000fc4000001ff00 */
[----:B------:R-:W-:Y:S02]  /*11e20*/  CS2R R72, SRZ ;  /* 0x0000000000487805 */ /* 0x000fe4000001ff00 */
[----:B-----5:R-:W-:-:S04]  /*11e30*/  LEA.HI R8, R13, R13, RZ, 0x1 ;  /* 0x0000000d0d087211 */ /* 0x020fc800078f08ff */
        /* <DEDUP_REMOVED lines=14> */
[C---:B------:R-:W-:Y:S01]  /*11f20*/  @!P5 IMAD.SHL.U32 R82, R23.reuse, 0x2, RZ ;  /* 0x000000021752d824 */ /* 0x040fe200078e00ff */
[----:B------:R-:W-:Y:S02]  /*11f30*/  @!P5 SHF.L.U64.HI R7, R23, 0x1, R216 ;  /* 0x000000011707d819 */ /* 0x000fe400000102d8 */
[C---:B---3--:R-:W-:Y:S02]  /*11f40*/  @!P4 IADD3 R90, P0, R21.reuse, R78, RZ ;  /* 0x0000004e155ac210 */ /* 0x048fe40007f1e0ff */
[----:B------:R-:W-:Y:S02]  /*11f50*/  @!P5 IADD3 R80, P2, R21, R82, RZ ;  /* 0x000000521550d210 */ /* 0x000fe40007f5e0ff */
[C---:B------:R-:W-:Y:S01]  /*11f60*/  @!P4 IADD3 R78, P1, R77.reuse, R78, RZ ;  /* 0x0000004e4d4ec210 */ /* 0x040fe20007f3e0ff */
[C---:B--2---:R-:W-:Y:S01]  /*11f70*/  @!P4 IMAD.X R91, R20.reuse, 0x1, R5, P0 ;  /* 0x00000001145bc824 */ /* 0x044fe200000e0605 */
[----:B------:R-:W-:Y:S01]  /*11f80*/  @!P5 IADD3 R82, P3, R77, R82, RZ ;  /* 0x000000524d52d210 */ /* 0x000fe20007f7e0ff */
[----:B------:R-:W-:Y:S01]  /*11f90*/  @!P5 IMAD.X R81, R20, 0x1, R7, P2 ;  /* 0x000000011451d824 */ /* 0x000fe200010e0607 */
[----:B------:R-:W-:Y:S01]  /*11fa0*/  CS2R R74, SRZ ;  /* 0x00000000004a7805 */ /* 0x000fe2000001ff00 */
[C---:B------:R-:W-:Y:S01]  /*11fb0*/  @!P4 IMAD.X R79, R76.reuse, 0x1, R5, P1 ;  /* 0x000000014c4fc824 */ /* 0x040fe200008e0605 */
[----:B------:R-:W-:Y:S01]  /*11fc0*/  CS2R R72, SRZ ;  /* 0x0000000000487805 */ /* 0x000fe2000001ff00 */
[----:B------:R-:W-:Y:S01]  /*11fd0*/  @!P5 IMAD.X R83, R76, 0x1, R7, P3 ;  /* 0x000000014c53d824 */ /* 0x000fe200018e0607 */
[----:B------:R-:W-:-:S02]  /*11fe0*/  CS2R R6, SRZ ;  /* 0x0000000000067805 */ /* 0x000fc4000001ff00 */
[----:B------:R-:W-:Y:S02]  /*11ff0*/  CS2R R4, SRZ ;  /* 0x0000000000047805 */ /* 0x000fe4000001ff00 */
[----:B------:R-:W-:Y:S02]  /*12000*/  CS2R R14, SRZ ;  /* 0x00000000000e7805 */ /* 0x000fe4000001ff00 */
[----:B------:R-:W-:Y:S01]  /*12010*/  CS2R R12, SRZ ;  /* 0x00000000000c7805 */ /* 0x000fe2000001ff00 */
[----:B------:R0:W5:Y:S04]  /*12020*/  @!P4 LD.E.128 R8, desc[UR6][R90.64] ;  /* 0x000000065a08c980 */ /* 0x000168000c101d00 */
[----:B------:R0:W5:Y:S04]  /*12030*/  @!P4 LD.E.128 R72, desc[UR6][R78.64] ;  /* 0x000000064e48c980 */ /* 0x000168000c101d00 */
[----:B------:R0:W5:Y:S04]  /*12040*/  @!P5 LD.E.128 R4, desc[UR6][R80.64] ;  /* 0x000000065004d980 */ /* 0x000168000c101d00 */
[----:B------:R0:W5:Y:S02]  /*12050*/  @!P5 LD.E.128 R12, desc[UR6][R82.64] ;  /* 0x00000006520cd980 */ /* 0x000164000c101d00 */
.L_x_2877:
[----:B------:R-:W-:Y:S05]  /*12060*/  BSYNC B1 ;  /* 0x0000000000017941 */ /* 0x000fea0003800000 */
.L_x_2876:
[----:B0-----:R-:W4:Y:S01]  /*12070*/  LDL R78, [R1+0x68] ;  /* 0x00006800014e7983 */ /* 0x001f220000100800 */
[----:B------:R-:W0:Y:S01]  /*12080*/  SYNCS.PHASECHK.TRANS64.TRYWAIT P0, [R22+URZ+0x38800], R85 ;  /* 0x03880055160075a7 */ /* 0x000e22000800017f */
[----:B--2--5:R-:W-:Y:S01]  /*12090*/  IMAD.MOV.U32 R20, RZ, RZ, R6 ;  /* 0x000000ffff147224 */ /* 0x024fe200078e0006 */
[----:B------:R-:W-:Y:S01]  /*120a0*/  BSSY B1, `(.L_x_2878) ;  /* 0x0000024000017945 */ /* 0x000fe20003800000 */
[----:B---3--:R-:W-:Y:S02]  /*120b0*/  IMAD.MOV.U32 R21, RZ, RZ, R7 ;  /* 0x000000ffff157224 */ /* 0x008fe400078e0007 */
        /* <DEDUP_REMOVED lines=25> */
[----:B------:R-:W-:-:S02]  /*12250*/  SHF.R.S32.HI R20, RZ, 0x1f, R213 ;  /* 0x0000001fff147819 */ /* 0x000fc400000114d5 */
[----:B------:R-:W-:Y:S02]  /*12260*/  PRMT R109, R21, 0x7610, R109 ;  /* 0x00007610156d7816 */ /* 0x000fe4000000006d */
[----:B------:R-:W-:Y:S01]  /*12270*/  PRMT R110, R76, 0x7610, R110 ;  /* 0x000076104c6e7816 */ /* 0x000fe2000000006e */
[----:B------:R-:W-:Y:S01]  /*12280*/  IMAD.MOV.U32 R76, RZ, RZ, R73 ;  /* 0x000000ffff4c7224 */ /* 0x000fe200078e0049 */
[----:B------:R-:W-:Y:S02]  /*12290*/  PRMT R111, R77, 0x7610, R111 ;  /* 0x000076104d6f7816 */ /* 0x000fe4000000006f */
[----:B------:R-:W-:Y:S02]  /*122a0*/  LEA.HI R21, R20, R213, RZ, 0x3 ;  /* 0x000000d514157211 */ /* 0x000fe400078f18ff */
[----:B----4-:R-:W-:-:S04]  /*122b0*/  VIADDMNMX R86, R86, -R78, 0x80, PT ;  /* 0x0000008056567446 */ /* 0x010fc8000380094e */
[----:B------:R-:W-:Y:S01]  /*122c0*/  ISETP.GE.AND P1, PT, R220, R86, PT ;  /* 0x00000056dc00720c */ /* 0x000fe20003f26270 */
[----:B0-----:R-:W-:-:S12]  /*122d0*/  @!P0 BRA `(.L_x_2879) ;  /* 0x000001f400108947 */ /* 0x001fd80003800000 */
.L_x_3174:
[----:B------:R-:W-:Y:S05]  /*122e0*/  BSYNC B1 ;  /* 0x0000000000017941 */ /* 0x000fea0003800000 */
.L_x_2878:
[----:B------:R-:W-:Y:S01]  /*122f0*/  BSSY B1, `(.L_x_2880) ;  /* 0x00000e2000017945 */ /* 0x000fe20003800000 */
[----:B------:R-:W-:Y:S02]  /*12300*/  PRMT R112, R76, 0x7610, R112 ;  /* 0x000076104c707816 */ /* 0x000fe40000000070 */
[----:B0-----:R-:W-:Y:S01]  /*12310*/  SHF.R.S32.HI R85, RZ, 0x3, R21 ;  /* 0x00000003ff557819 */ /* 0x001fe20000011415 */
[----:B------:R-:W-:Y:S06]  /*12320*/  @P1 BRA `(.L_x_2881) ;  /* 0x0000000c00781947 */ /* 0x000fec0003800000 */
[----:B------:R0:W5:Y:S01]  /*12330*/  LDL R165, [R1+0x58] ;  /* 0x0000580001a57983 */ /* 0x0001620000100800 */
[----:B------:R-:W1:Y:S01]  /*12340*/  LDC R145, c[0x0][0x3f4] ;  /* 0x0000fd00ff917b82 */ /* 0x000e620000000800 */
[----:B------:R-:W-:Y:S01]  /*12350*/  BSSY B2, `(.L_x_2882) ;  /* 0x000006b000027945 */ /* 0x000fe20003800000 */
[----:B------:R-:W-:Y:S02]  /*12360*/  SHF.R.U32.HI R167, RZ, 0x3, R229 ;  /* 0x00000003ffa77819 */ /* 0x000fe400000116e5 */
[-C--:B-1----:R-:W-:Y:S02]  /*12370*/  ISETP.GE.AND P0, PT, R16, R145.reuse, PT ;  /* 0x000000911000720c */ /* 0x082fe40003f06270 */
[----:B------:R-:W-:-:S11]  /*12380*/  ISETP.GE.AND P1, PT, R213, R145, PT ;  /* 0x00000091d500720c */ /* 0x000fd60003f26270 */
[----:B0-----:R-:W-:Y:S05]  /*12390*/  @P0 BRA `(.L_x_2883) ;  /* 0x0000000400980947 */ /* 0x001fea0003800000 */
[----:B------:R-:W-:Y:S02]  /*123a0*/  LEA.HI R76, R145, R0, RZ, 0x1d ;  /* 0x00000000914c7211 */ /* 0x000fe400078fe8ff */
[--C-:B------:R-:W-:Y:S02]  /*123b0*/  SHF.R.U64 R157, R64, 0x10, R65.reuse ;  /* 0x00000010409d7819 */ /* 0x100fe40000001241 */
[----:B------:R-:W-:Y:S01]  /*123c0*/  SHF.R.S32.HI R77, RZ, 0x1f, R76 ;  /* 0x0000001fff4d7819 */ /* 0x000fe2000001144c */
[----:B------:R-:W-:Y:S01]  /*123d0*/  IMAD.SHL.U32 R78, R76, 0x8, RZ ;  /* 0x000000084c4e7824 */ /* 0x000fe200078e00ff */
[----:B------:R-:W-:Y:S02]  /*123e0*/  SHF.R.U32.HI R64, RZ, 0x10, R65 ;  /* 0x00000010ff407819 */ /* 0x000fe40000011641 */
[----:B------:R-:W-:Y:S02]  /*123f0*/  LEA.HI R77, R77, R76, RZ, 0x3 ;  /* 0x0000004c4d4d7211 */ /* 0x000fe400078f18ff */
[----:B------:R-:W-:-:S02]  /*12400*/  LOP3.LUT R78, R229, 0x38, R78, 0xf8, !PT ;  /* 0x00000038e54e7812 */ /* 0x000fc400078ef84e */
[--C-:B------:R-:W-:Y:S01]  /*12410*/  SHF.R.U64 R65, R56, 0x10, R57.reuse ;  /* 0x0000001038417819 */ /* 0x100fe20000001239 */
[----:B------:R-:W-:Y:S01]  /*12420*/  IMAD.SHL.U32 R77, R77, 0x400, RZ ;  /* 0x000004004d4d7824 */ /* 0x000fe200078e00ff */
[----:B------:R-:W-:Y:S02]  /*12430*/  LOP3.LUT R78, R78, R167, RZ, 0x3c, !PT ;  /* 0x000000a74e4e7212 */ /* 0x000fe400078e3cff */
[----:B------:R-:W-:Y:S02]  /*12440*/  SHF.R.U32.HI R56, RZ, 0x10, R57 ;  /* 0x00000010ff387819 */ /* 0x000fe40000011639 */
[----:B------:R-:W-:Y:S02]  /*12450*/  LOP3.LUT R77, R77, 0x7fffe000, RZ, 0xc0, !PT ;  /* 0x7fffe0004d4d7812 */ /* 0x000fe400078ec0ff */
[----:B------:R-:W-:Y:S02]  /*12460*/  SHF.R.U64 R155, R66, 0x10, R67 ;  /* 0x00000010429b7819 */ /* 0x000fe40000001243 */
[----:B-----5:R-:W-:-:S02]  /*12470*/  IADD3 R81, R78, R77, R165 ;  /* 0x0000004d4e517210 */ /* 0x020fc40007ffe0a5 */
[----:B------:R-:W0:Y:S01]  /*12480*/  LDS.128 R76, [R87] ;  /* 0x00000000574c7984 */ /* 0x000e220000000c00 */
[----:B------:R-:W-:Y:S02]  /*12490*/  SHF.R.U64 R57, R58, 0x10, R59 ;  /* 0x000000103a397819 */ /* 0x000fe4000000123b */
[----:B------:R-:W-:Y:S01]  /*124a0*/  IMAD R146, R81, 0x2, R22 ;  /* 0x0000000251927824 */ /* 0x000fe200078e0216 */
[----:B------:R-:W-:Y:S02]  /*124b0*/  PRMT R150, R150, 0x5410, R65 ;  /* 0x0000541096967816 */ /* 0x000fe40000000041 */
[----:B------:R-:W-:Y:S02]  /*124c0*/  SHF.R.U32.HI R58, RZ, 0x10, R59 ;  /* 0x00000010ff3a7819 */ /* 0x000fe4000001163b */
[----:B------:R-:W1:Y:S01]  /*124d0*/  LDS.128 R80, [R146+0x14400] ;  /* 0x0144000092507984 */ /* 0x000e620000000c00 */
[----:B------:R-:W-:Y:S01]  /*124e0*/  PRMT R154, R154, 0x5410, R157 ;  /* 0x000054109a9a7816 */ /* 0x000fe2000000009d */
[----:B------:R-:W-:Y:S01]  /*124f0*/  IMAD.U32 R157, R150, 0x10000, RZ ;  /* 0x00010000969d7824 */ /* 0x000fe200078e00ff */
[----:B------:R-:W-:-:S02]  /*12500*/  SHF.R.U32.HI R66, RZ, 0x10, R67 ;  /* 0x00000010ff427819 */ /* 0x000fc40000011643 */
[----:B------:R-:W-:Y:S02]  /*12510*/  PRMT R149, R149, 0x5410, R56 ;  /* 0x0000541095957816 */ /* 0x000fe40000000038 */
[----:B------:R-:W-:Y:S02]  /*12520*/  PRMT R152, R152, 0x5410, R155 ;  /* 0x0000541098987816 */ /* 0x000fe4000000009b */
[----:B------:R-:W-:Y:S01]  /*12530*/  PRMT R148, R148, 0x5410, R57 ;  /* 0x0000541094947816 */ /* 0x000fe20000000039 */
[----:B------:R-:W-:Y:S01]  /*12540*/  IMAD.U32 R160, R149, 0x10000, RZ ;  /* 0x0001000095a07824 */ /* 0x000fe200078e00ff */
[----:B------:R-:W-:Y:S02]  /*12550*/  PRMT R147, R147, 0x5410, R58 ;  /* 0x0000541093937816 */ /* 0x000fe4000000003a */
[----:B------:R-:W-:Y:S02]  /*12560*/  PRMT R151, R151, 0x5410, R66 ;  /* 0x0000541097977816 */ /* 0x000fe40000000042 */
[----:B------:R-:W-:Y:S01]  /*12570*/  PRMT R153, R153, 0x5410, R64 ;  /* 0x0000541099997816 */ /* 0x000fe20000000040 */
[----:B------:R-:W-:Y:S01]  /*12580*/  IMAD.U32 R162, R147, 0x10000, RZ ;  /* 0x0001000093a27824 */ /* 0x000fe200078e00ff */
[----:B------:R-:W-:-:S02]  /*12590*/  LOP3.LUT R149, R149, 0xffff0000, RZ, 0xc0, !PT ;  /* 0xffff000095957812 */ /* 0x000fc400078ec0ff */
        /* <DEDUP_REMOVED lines=9> */
[----:B------:R-:W-:Y:S01]  /*12630*/  IMAD.U32 R77, R154, 0x10000, RZ ;  /* 0x000100009a4d7824 */ /* 0x000fe200078e00ff */
[C---:B------:R-:W-:Y:S01]  /*12640*/  LOP3.LUT R78, R79.reuse, 0xffff0000, RZ, 0xc0, !PT ;  /* 0xffff00004f4e7812 */ /* 0x040fe200078ec0ff */
[C---:B-1----:R-:W-:Y:S01]  /*12650*/  IMAD.U32 R65, R80.reuse, 0x10000, RZ ;  /* 0x0001000050417824 */ /* 0x042fe200078e00ff */
[----:B------:R-:W-:Y:S01]  /*12660*/  LOP3.LUT R66, R80, 0xffff0000, RZ, 0xc0, !PT ;  /* 0xffff000050427812 */ /* 0x000fe200078ec0ff */
[----:B------:R-:W-:Y:S01]  /*12670*/  IMAD.U32 R67, R79, 0x10000, RZ ;  /* 0x000100004f437824 */ /* 0x000fe200078e00ff */
[C---:B------:R-:W-:Y:S01]  /*12680*/  LOP3.LUT R80, R81.reuse, 0xffff0000, RZ, 0xc0, !PT ;  /* 0xffff000051507812 */ /* 0x040fe200078ec0ff */
[----:B------:R-:W-:Y:S01]  /*12690*/  IMAD.U32 R79, R81, 0x10000, RZ ;  /* 0x00010000514f7824 */ /* 0x000fe200078e00ff */
[C---:B------:R-:W-:Y:S01]  /*126a0*/  LOP3.LUT R59, R82.reuse, 0xffff0000, RZ, 0xc0, !PT ;  /* 0xffff0000523b7812 */ /* 0x040fe200078ec0ff */
[----:B------:R-:W-:-:S02]  /*126b0*/  IMAD.U32 R64, R82, 0x10000, RZ ;  /* 0x0001000052407824 */ /* 0x000fc400078e00ff */
[----:B------:R-:W-:Y:S01]  /*126c0*/  FMUL.FTZ R159, R65, R157 ;  /* 0x0000009d419f7220 */ /* 0x000fe20000410000 */
[C---:B------:R-:W-:Y:S01]  /*126d0*/  IMAD.U32 R81, R83.reuse, 0x10000, RZ ;  /* 0x0001000053517824 */ /* 0x040fe200078e00ff */
[----:B------:R-:W-:Y:S01]  /*126e0*/  LOP3.LUT R82, R83, 0xffff0000, RZ, 0xc0, !PT ;  /* 0xffff000053527812 */ /* 0x000fe200078ec0ff */
[-C--:B------:R-:W-:Y:S01]  /*126f0*/  FMUL.FTZ R83, R65, R77.reuse ;  /* 0x0000004d41537220 */ /* 0x080fe20000410000 */
[C---:B------:R-:W-:Y:S01]  /*12700*/  FFMA.FTZ R65, R156.reuse, R77, -R159 ;  /* 0x0000004d9c417223 */ /* 0x040fe2000001089f */
[C---:B------:R-:W-:Y:S01]  /*12710*/  FMUL.FTZ R164, R79.reuse, R160 ;  /* 0x000000a04fa47220 */ /* 0x040fe20000410000 */
[-C--:B------:R-:W-:Y:S01]  /*12720*/  FMUL.FTZ R166, R79, R158.reuse ;  /* 0x0000009e4fa67220 */ /* 0x080fe20000410000 */
[----:B------:R-:W-:Y:S01]  /*12730*/  FFMA.FTZ R77, R156, R157, R83 ;  /* 0x0000009d9c4d7223 */ /* 0x000fe20000010053 */
[----:B------:R-:W-:Y:S02]  /*12740*/  IMAD.U32 R156, R151, 0x10000, RZ ;  /* 0x00010000979c7824 */ /* 0x000fe400078e00ff */
[----:B------:R-:W-:Y:S01]  /*12750*/  FFMA.FTZ R79, R155, R158, -R164 ;  /* 0x0000009e9b4f7223 */ /* 0x000fe200000108a4 */
[C---:B------:R-:W-:Y:S01]  /*12760*/  FMUL.FTZ R158, R81.reuse, R162 ;  /* 0x000000a2519e7220 */ /* 0x040fe20000410000 */
[----:B------:R-:W-:Y:S01]  /*12770*/  LOP3.LUT R157, R150, 0xffff0000, RZ, 0xc0, !PT ;  /* 0xffff0000969d7812 */ /* 0x000fe200078ec0ff */
[-C--:B------:R-:W-:Y:S01]  /*12780*/  FMUL.FTZ R159, R81, R156.reuse ;  /* 0x0000009c519f7220 */ /* 0x080fe20000410000 */
[----:B------:R-:W-:Y:S01]  /*12790*/  LOP3.LUT R83, R154, 0xffff0000, RZ, 0xc0, !PT ;  /* 0xffff00009a537812 */ /* 0x000fe200078ec0ff */
[C---:B------:R-:W-:Y:S01]  /*127a0*/  FFMA.FTZ R81, R67.reuse, R156, -R158 ;  /* 0x0000009c43517223 */ /* 0x040fe2000001089e */
[----:B------:R-:W-:Y:S01]  /*127b0*/  FMUL.FTZ R163, R80, R149 ;  /* 0x0000009550a37220 */ /* 0x000fe20000410000 */
[----:B------:R-:W-:Y:S01]  /*127c0*/  FFMA.FTZ R67, R67, R162, R159 ;  /* 0x000000a243437223 */ /* 0x000fe2000001009f */
[C---:B------:R-:W-:Y:S01]  /*127d0*/  FMUL.FTZ R159, R66.reuse, R157 ;  /* 0x0000009d429f7220 */ /* 0x040fe20000410000 */
[----:B------:R-:W-:Y:S01]  /*127e0*/  FMUL.FTZ R161, R66, R83 ;  /* 0x0000005342a17220 */ /* 0x000fe20000410000 */
[----:B------:R-:W-:Y:S01]  /*127f0*/  FMUL.FTZ R154, R80, R153 ;  /* 0x00000099509a7220 */ /* 0x000fe20000410000 */
[----:B------:R-:W-:Y:S01]  /*12800*/  LOP3.LUT R151, R151, 0xffff0000, RZ, 0xc0, !PT ;  /* 0xffff000097977812 */ /* 0x000fe200078ec0ff */
[----:B------:R-:W-:Y:S01]  /*12810*/  FFMA.FTZ R66, R56, R83, -R159 ;  /* 0x0000005338427223 */ /* 0x000fe2000001089f */
[----:B------:R-:W-:-:S02]  /*12820*/  IMAD.U32 R159, R148, 0x10000, RZ ;  /* 0x00010000949f7824 */ /* 0x000fc400078e00ff */
[----:B------:R-:W-:Y:S01]  /*12830*/  FFMA.FTZ R80, R56, R157, R161 ;  /* 0x0000009d38507223 */ /* 0x000fe200000100a1 */
[----:B------:R-:W-:Y:S01]  /*12840*/  IMAD.U32 R83, R152, 0x10000, RZ ;  /* 0x0001000098537824 */ /* 0x000fe200078e00ff */
[----:B------:R-:W-:Y:S01]  /*12850*/  LOP3.LUT R148, R148, 0xffff0000, RZ, 0xc0, !PT ;  /* 0xffff000094947812 */ /* 0x000fe200078ec0ff */
[----:B------:R-:W-:Y:S01]  /*12860*/  FMUL.FTZ R157, R64, R159 ;  /* 0x0000009f409d7220 */ /* 0x000fe20000410000 */
[----:B------:R-:W-:Y:S01]  /*12870*/  LOP3.LUT R152, R152, 0xffff0000, RZ, 0xc0, !PT ;  /* 0xffff000098987812 */ /* 0x000fe200078ec0ff */
[----:B------:R-:W-:Y:S01]  /*12880*/  FFMA.FTZ R154, R76, R149, R154 ;  /* 0x000000954c9a7223 */ /* 0x000fe2000001009a */
[-C--:B------:R-:W-:Y:S01]  /*12890*/  FMUL.FTZ R149, R64, R83.reuse ;  /* 0x0000005340957220 */ /* 0x080fe20000410000 */
[----:B------:R-:W-:Y:S01]  /*128a0*/  FFMA.FTZ R157, R58, R83, -R157 ;  /* 0x000000533a9d7223 */ /* 0x000fe2000001089d */
[C---:B------:R-:W-:Y:S01]  /*128b0*/  FMUL.FTZ R56, R59.reuse, R148 ;  /* 0x000000943b387220 */ /* 0x040fe20000410000 */
[C---:B------:R-:W-:Y:S01]  /*128c0*/  FMUL.FTZ R83, R82.reuse, R147 ;  /* 0x0000009352537220 */ /* 0x040fe20000410000 */
[-C--:B------:R-:W-:Y:S01]  /*128d0*/  FMUL.FTZ R59, R59, R152.reuse ;  /* 0x000000983b3b7220 */ /* 0x080fe20000410000 */
[----:B------:R-:W-:Y:S01]  /*128e0*/  FMUL.FTZ R82, R82, R151 ;  /* 0x0000009752527220 */ /* 0x000fe20000410000 */
[----:B------:R-:W-:Y:S01]  /*128f0*/  FFMA.FTZ R150, R76, R153, -R163 ;  /* 0x000000994c967223 */ /* 0x000fe200000108a3 */
[----:B------:R-:W-:Y:S01]  /*12900*/  FFMA.FTZ R149, R58, R159, R149 ;  /* 0x0000009f3a957223 */ /* 0x000fe20000010095 */
[----:B------:R-:W-:Y:S01]  /*12910*/  FFMA.FTZ R58, R57, R152, -R56 ;  /* 0x00000098393a7223 */ /* 0x000fe20000010838 */
[C---:B------:R-:W-:Y:S01]  /*12920*/  FFMA.FTZ R76, R78.reuse, R151, -R83 ;  /* 0x000000974e4c7223 */ /* 0x040fe20000010853 */
        /* <DEDUP_REMOVED lines=13> */
.L_x_2883:
[----:B------:R-:W-:Y:S05]  /*12a00*/  BSYNC B2 ;  /* 0x0000000000027941 */ /* 0x000fea0003800000 */
.L_x_2882:
[----:B------:R-:W-:Y:S05]  /*12a10*/  @P1 BRA `(.L_x_2881) ;  /* 0x0000000400bc1947 */ /* 0x000fea0003800000 */
[----:B0-----:R-:W2:Y:S01]  /*12a20*/  LDL R56, [R1+0x84] ;  /* 0x0000840001387983 */ /* 0x001ea20000100800 */
[----:B------:R-:W-:Y:S02]  /*12a30*/  LEA.HI R145, R145, R85, RZ, 0x1d ;  /* 0x0000005591917211 */ /* 0x000fe400078fe8ff */
[----:B------:R-:W-:Y:S02]  /*12a40*/  LEA.HI R57, R20, R213, RZ, 0x6 ;  /* 0x000000d514397211 */ /* 0x000fe400078f30ff */
[----:B------:R-:W-:Y:S02]  /*12a50*/  LOP3.LUT R58, R229, 0x38, R21, 0xf8, !PT ;  /* 0x00000038e53a7812 */ /* 0x000fe400078ef815 */
[----:B------:R-:W-:Y:S01]  /*12a60*/  SHF.R.U64 R78, R68, 0x10, R69 ;  /* 0x00000010444e7819 */ /* 0x000fe20000001245 */
[----:B------:R-:W-:Y:S01]  /*12a70*/  IMAD.SHL.U32 R59, R57, 0x80, RZ ;  /* 0x00000080393b7824 */ /* 0x000fe200078e00ff */
[----:B------:R-:W-:Y:S02]  /*12a80*/  LOP3.LUT R58, R58, R167, RZ, 0x3c, !PT ;  /* 0x000000a73a3a7212 */ /* 0x000fe400078e3cff */
[----:B------:R-:W-:-:S02]  /*12a90*/  SHF.R.U64 R68, R60, 0x10, R61 ;  /* 0x000000103c447819 */ /* 0x000fc4000000123d */
[----:B------:R-:W-:Y:S02]  /*12aa0*/  LOP3.LUT R59, R59, 0xffffe000, RZ, 0xc0, !PT ;  /* 0xffffe0003b3b7812 */ /* 0x000fe400078ec0ff */
[----:B------:R-:W-:Y:S02]  /*12ab0*/  SHF.R.U64 R60, R62, 0x10, R63 ;  /* 0x000000103e3c7819 */ /* 0x000fe4000000123f */
[----:B-----5:R-:W-:Y:S02]  /*12ac0*/  IADD3 R58, R58, R59, R165 ;  /* 0x0000003b3a3a7210 */ /* 0x020fe40007ffe0a5 */
[----:B------:R-:W-:Y:S02]  /*12ad0*/  PRMT R143, R143, 0x5410, R68 ;  /* 0x000054108f8f7816 */ /* 0x000fe40000000044 */
[----:B------:R-:W-:Y:S02]  /*12ae0*/  SHF.R.U32.HI R61, RZ, 0x10, R61 ;  /* 0x00000010ff3d7819 */ /* 0x000fe4000001163d */
[----:B------:R-:W-:Y:S01]  /*12af0*/  PRMT R139, R139, 0x5410, R78 ;  /* 0x000054108b8b7816 */ /* 0x000fe2000000004e */
[----:B------:R-:W-:Y:S01]  /*12b00*/  IMAD.U32 R81, R143, 0x10000, RZ ;  /* 0x000100008f517824 */ /* 0x000fe200078e00ff */
[----:B------:R-:W-:-:S02]  /*12b10*/  PRMT R141, R141, 0x5410, R60 ;  /* 0x000054108d8d7816 */ /* 0x000fc4000000003c */
[----:B------:R-:W-:Y:S01]  /*12b20*/  SHF.R.U32.HI R63, RZ, 0x10, R63 ;  /* 0x00000010ff3f7819 */ /* 0x000fe2000001163f */
[----:B------:R-:W-:Y:S01]  /*12b30*/  IMAD.U32 R79, R139, 0x10000, RZ ;  /* 0x000100008b4f7824 */ /* 0x000fe200078e00ff */
[----:B------:R-:W-:Y:S02]  /*12b40*/  SHF.R.U32.HI R69, RZ, 0x10, R69 ;  /* 0x00000010ff457819 */ /* 0x000fe40000011645 */
[----:B------:R-:W-:Y:S02]  /*12b50*/  SHF.R.U64 R70, R70, 0x10, R71 ;  /* 0x0000001046467819 */ /* 0x000fe40000001247 */
[----:B------:R-:W-:Y:S02]  /*12b60*/  PRMT R144, R144, 0x5410, R61 ;  /* 0x0000541090907816 */ /* 0x000fe4000000003d */
[----:B------:R-:W-:Y:S02]  /*12b70*/  SHF.R.U32.HI R71, RZ, 0x10, R71 ;  /* 0x00000010ff477819 */ /* 0x000fe40000011647 */
[----:B------:R-:W-:Y:S01]  /*12b80*/  PRMT R142, R142, 0x5410, R63 ;  /* 0x000054108e8e7816 */ /* 0x000fe2000000003f */
[----:B------:R-:W-:Y:S01]  /*12b90*/  IMAD.U32 R82, R144, 0x10000, RZ ;  /* 0x0001000090527824 */ /* 0x000fe200078e00ff */
[----:B------:R-:W-:-:S02]  /*12ba0*/  PRMT R140, R140, 0x5410, R69 ;  /* 0x000054108c8c7816 */ /* 0x000fc40000000045 */
[----:B------:R-:W-:Y:S02]  /*12bb0*/  PRMT R138, R138, 0x5410, R71 ;  /* 0x000054108a8a7816 */ /* 0x000fe40000000047 */
[----:B------:R-:W-:Y:S02]  /*12bc0*/  PRMT R137, R137, 0x5410, R70 ;  /* 0x0000541089897816 */ /* 0x000fe40000000046 */
[----:B------:R-:W-:Y:S02]  /*12bd0*/  LOP3.LUT R143, R143, 0xffff0000, RZ, 0xc0, !PT ;  /* 0xffff00008f8f7812 */ /* 0x000fe400078ec0ff */
[----:B------:R-:W-:Y:S02]  /*12be0*/  LOP3.LUT R139, R139, 0xffff0000, RZ, 0xc0, !PT ;  /* 0xffff00008b8b7812 */ /* 0x000fe400078ec0ff */
[----:B------:R-:W-:Y:S02]  /*12bf0*/  LOP3.LUT R144, R144, 0xffff0000, RZ, 0xc0, !PT ;  /* 0xffff000090907812 */ /* 0x000fe400078ec0ff */
[----:B--2---:R-:W-:-:S02]  /*12c00*/  R2UR UR4, R56 ;  /* 0x00000000380472ca */ /* 0x004fc400000e0000 */
[----:B------:R-:W-:-:S04]  /*12c10*/  SHF.R.S32.HI R56, RZ, 0x1f, R145 ;  /* 0x0000001fff387819 */ /* 0x000fc80000011491 */
[----:B------:R-:W-:Y:S01]  /*12c20*/  LEA.HI R57, R56, R145, RZ, 0x3 ;  /* 0x0000009138397211 */ /* 0x000fe200078f18ff */
[----:B------:R-:W-:-:S04]  /*12c30*/  IMAD.SHL.U32 R56, R145, 0x8, RZ ;  /* 0x0000000891387824 */ /* 0x000fc800078e00ff */
[----:B------:R-:W-:Y:S01]  /*12c40*/  IMAD.SHL.U32 R57, R57, 0x400, RZ ;  /* 0x0000040039397824 */ /* 0x000fe200078e00ff */
[----:B------:R-:W-:Y:S02]  /*12c50*/  LOP3.LUT R56, R229, 0x38, R56, 0xf8, !PT ;  /* 0x00000038e5387812 */ /* 0x000fe400078ef838 */
[----:B------:R-:W-:Y:S02]  /*12c60*/  LEA R76, R58, UR4, 0x1 ;  /* 0x000000043a4c7c11 */ /* 0x000fe4000f8e08ff */
[----:B------:R-:W-:Y:S02]  /*12c70*/  LOP3.LUT R56, R56, R167, RZ, 0x3c, !PT ;  /* 0x000000a738387212 */ /* 0x000fe400078e3cff */
[----:B------:R-:W-:-:S04]  /*12c80*/  LOP3.LUT R57, R57, 0x7fffe000, RZ, 0xc0, !PT ;  /* 0x7fffe00039397812 */ /* 0x000fc800078ec0ff */
[----:B------:R-:W-:Y:S02]  /*12c90*/  IADD3 R77, R56, R57, R165 ;  /* 0x00000039384d7210 */ /* 0x000fe40007ffe0a5 */
        /* <DEDUP_REMOVED lines=22> */
[----:B------:R-:W-:Y:S01]  /*12e00*/  IMAD.U32 R78, R66, 0x10000, RZ ;  /* 0x00010000424e7824 */ /* 0x000fe200078e00ff */
[----:B------:R-:W-:Y:S01]  /*12e10*/  LOP3.LUT R66, R67, 0xffff0000, RZ, 0xc0, !PT ;  /* 0xffff000043427812 */ /* 0x000fe200078ec0ff */
[----:B------:R-:W-:Y:S02]  /*12e20*/  IMAD.U32 R80, R140, 0x10000, RZ ;  /* 0x000100008c507824 */ /* 0x000fe400078e00ff */
[----:B------:R-:W-:Y:S01]  /*12e30*/  FMUL.FTZ R81, R64, R79 ;  /* 0x0000004f40517220 */ /* 0x000fe20000410000 */
[----:B------:R-:W-:Y:S01]  /*12e40*/  IMAD.U32 R67, R138, 0x10000, RZ ;  /* 0x000100008a437824 */ /* 0x000fe200078e00ff */
[----:B------:R-:W-:Y:S01]  /*12e50*/  LOP3.LUT R65, R65, 0xffff0000, RZ, 0xc0, !PT ;  /* 0xffff000041417812 */ /* 0x000fe200078ec0ff */
[-C--:B------:R-:W-:Y:S01]  /*12e60*/  FMUL.FTZ R146, R63, R80.reuse ;  /* 0x000000503f927220 */ /* 0x080fe20000410000 */
[C---:B------:R-:W-:Y:S01]  /*12e70*/  FFMA.FTZ R63, R69.reuse, R80, -R148 ;  /* 0x00000050453f7223 */ /* 0x040fe20000010894 */
[-C--:B------:R-:W-:Y:S01]  /*12e80*/  FMUL.FTZ R80, R64, R67.reuse ;  /* 0x0000004340507220 */ /* 0x080fe20000410000 */
[----:B------:R-:W-:Y:S01]  /*12e90*/  FFMA.FTZ R64, R70, R67, -R81 ;  /* 0x0000004346407223 */ /* 0x000fe20000010851 */
[----:B------:R-:W-:Y:S01]  /*12ea0*/  FFMA.FTZ R146, R69, R82, R146 ;  /* 0x0000005245927223 */ /* 0x000fe20000010092 */
[----:B------:R-:W-:Y:S01]  /*12eb0*/  FMUL.FTZ R67, R71, R143 ;  /* 0x0000008f47437220 */ /* 0x000fe20000410000 */
[----:B------:R-:W-:Y:S01]  /*12ec0*/  LOP3.LUT R140, R140, 0xffff0000, RZ, 0xc0, !PT ;  /* 0xffff00008c8c7812 */ /* 0x000fe200078ec0ff */
[----:B------:R-:W-:-:S02]  /*12ed0*/  IMAD.U32 R69, R141, 0x10000, RZ ;  /* 0x000100008d457824 */ /* 0x000fc400078e00ff */
[----:B------:R-:W-:Y:S01]  /*12ee0*/  FMUL.FTZ R71, R71, R139 ;  /* 0x0000008b47477220 */ /* 0x000fe20000410000 */
[----:B------:R-:W-:Y:S01]  /*12ef0*/  FFMA.FTZ R80, R70, R79, R80 ;  /* 0x0000004f46507223 */ /* 0x000fe20000010050 */
[----:B------:R-:W-:Y:S01]  /*12f00*/  FFMA.FTZ R139, R68, R139, -R67 ;  /* 0x0000008b448b7223 */ /* 0x000fe20000010843 */
[----:B------:R-:W-:Y:S02]  /*12f10*/  IMAD.U32 R67, R137, 0x10000, RZ ;  /* 0x0001000089437824 */ /* 0x000fe400078e00ff */
[C---:B------:R-:W-:Y:S01]  /*12f20*/  FMUL.FTZ R79, R65.reuse, R144 ;  /* 0x00000090414f7220 */ /* 0x040fe20000410000 */
[----:B------:R-:W-:Y:S01]  /*12f30*/  FMUL.FTZ R70, R78, R69 ;  /* 0x000000454e467220 */ /* 0x000fe20000410000 */
[----:B------:R-:W-:Y:S01]  /*12f40*/  FMUL.FTZ R65, R65, R140 ;  /* 0x0000008c41417220 */ /* 0x000fe20000410000 */
[----:B------:R-:W-:Y:S01]  /*12f50*/  FFMA.FTZ R68, R68, R143, R71 ;  /* 0x0000008f44447223 */ /* 0x000fe20000010047 */
[-C--:B------:R-:W-:Y:S01]  /*12f60*/  FMUL.FTZ R78, R78, R67.reuse ;  /* 0x000000434e4e7220 */ /* 0x080fe20000410000 */
[----:B------:R-:W-:Y:S01]  /*12f70*/  FFMA.FTZ R70, R57, R67, -R70 ;  /* 0x0000004339467223 */ /* 0x000fe20000010846 */
[----:B------:R-:W-:Y:S01]  /*12f80*/  LOP3.LUT R141, R141, 0xffff0000, RZ, 0xc0, !PT ;  /* 0xffff00008d8d7812 */ /* 0x000fe200078ec0ff */
[C---:B------:R-:W-:Y:S01]  /*12f90*/  FFMA.FTZ R71, R62.reuse, R144, R65 ;  /* 0x000000903e477223 */ /* 0x040fe20000010041 */
[----:B------:R-:W-:Y:S01]  /*12fa0*/  LOP3.LUT R137, R137, 0xffff0000, RZ, 0xc0, !PT ;  /* 0xffff000089897812 */ /* 0x000fe200078ec0ff */
[----:B------:R-:W-:Y:S01]  /*12fb0*/  FFMA.FTZ R140, R62, R140, -R79 ;  /* 0x0000008c3e8c7223 */ /* 0x000fe2000001084f */
[----:B------:R-:W-:Y:S01]  /*12fc0*/  LOP3.LUT R67, R142, 0xffff0000, RZ, 0xc0, !PT ;  /* 0xffff00008e437812 */ /* 0x000fe200078ec0ff */
[----:B------:R-:W-:Y:S01]  /*12fd0*/  FFMA.FTZ R62, R57, R69, R78 ;  /* 0x00000045393e7223 */ /* 0x000fe2000001004e */
[----:B------:R-:W-:Y:S01]  /*12fe0*/  LOP3.LUT R65, R138, 0xffff0000, RZ, 0xc0, !PT ;  /* 0xffff00008a417812 */ /* 0x000fe200078ec0ff */
[C---:B------:R-:W-:Y:S01]  /*12ff0*/  FMUL.FTZ R57, R59.reuse, R141 ;  /* 0x0000008d3b397220 */ /* 0x040fe20000410000 */
        /* <DEDUP_REMOVED lines=12> */
[----:B------:R-:W-:Y:S02]  /*130c0*/  F2FP.BF16.F32.PACK_AB R61, R71, R146 ;  /* 0x00000092473d723e */ /* 0x000fe400000010ff */
[----:B------:R-:W-:Y:S01]  /*130d0*/  F2FP.BF16.F32.PACK_AB R62, R141, R62 ;  /* 0x0000003e8d3e723e */ /* 0x000fe200000010ff */
[----:B------:R1:W-:Y:S01]  /*130e0*/  STS.128 [R76], R56 ;  /* 0x000000384c007388 */ /* 0x0003e20000000c00 */
[----:B------:R-:W-:-:S05]  /*130f0*/  F2FP.BF16.F32.PACK_AB R63, R67, R80 ;  /* 0x00000050433f723e */ /* 0x000fca00000010ff */
[----:B------:R1:W-:Y:S02]  /*13100*/  STS.128 [R77+0x14400], R60 ;  /* 0x0144003c4d007388 */ /* 0x0003e40000000c00 */
.L_x_2881:
[----:B------:R-:W-:Y:S05]  /*13110*/  BSYNC B1 ;  /* 0x0000000000017941 */ /* 0x000fea0003800000 */
.L_x_2880:
[----:B------:R-:W-:Y:S01]  /*13120*/  ISETP.GE.AND P0, PT, R89, R86, PT ;  /* 0x000000565900720c */ /* 0x000fe20003f06270 */
[----:B------:R-:W-:-:S12]  /*13130*/  BSSY B1, `(.L_x_2884) ;  /* 0x00000ea000017945 */ /* 0x000fd80003800000 */
[----:B------:R-:W-:Y:S05]  /*13140*/  @P0 BRA `(.L_x_2885) ;  /* 0x0000000c00a00947 */ /* 0x000fea0003800000 */
[----:B------:R2:W5:Y:S01]  /*13150*/  LDL R82, [R1+0x84] ;  /* 0x0000840001527983 */ /* 0x0005620000100800 */
[----:B0-----:R-:W0:Y:S03]  /*13160*/  LDC R64, c[0x0][0x3f4] ;  /* 0x0000fd00ff407b82 */ /* 0x001e260000000800 */
        /* <DEDUP_REMOVED lines=9> */
[-C--:B0-----:R-:W-:Y:S02]  /*13200*/  ISETP.GE.AND P0, PT, R16, R64.reuse, PT ;  /* 0x000000401000720c */ /* 0x081fe40003f06270 */
[----:B------:R-:W-:-:S11]  /*13210*/  ISETP.GE.AND P1, PT, R213, R64, PT ;  /* 0x00000040d500720c */ /* 0x000fd60003f26270 */
[----:B--2---:R-:W-:Y:S05]  /*13220*/  @P0 BRA `(.L_x_2887) ;  /* 0x0000000400a80947 */ /* 0x004fea0003800000 */
[----:B-1----:R-:W-:Y:S02]  /*13230*/  LEA.HI R56, R64, R0, RZ, 0x1d ;  /* 0x0000000040387211 */ /* 0x002fe400078fe8ff */
[----:B-----5:R-:W-:Y:S02]  /*13240*/  R2UR UR4, R82 ;  /* 0x00000000520472ca */ /* 0x020fe400000e0000 */
[----:B------:R-:W-:Y:S01]  /*13250*/  SHF.R.S32.HI R59, RZ, 0x1f, R56 ;  /* 0x0000001fff3b7819 */ /* 0x000fe20000011438 */
[----:B------:R-:W-:Y:S01]  /*13260*/  IMAD.SHL.U32 R57, R56, 0x8, RZ ;  /* 0x0000000838397824 */ /* 0x000fe200078e00ff */
[----:B------:R-:W-:Y:S02]  /*13270*/  LOP3.LUT R58, R81, 0x38, R16, 0xf8, !PT ;  /* 0x00000038513a7812 */ /* 0x000fe400078ef810 */
[----:B------:R-:W-:Y:S02]  /*13280*/  LEA.HI R59, R59, R56, RZ, 0x3 ;  /* 0x000000383b3b7211 */ /* 0x000fe400078f18ff */
[----:B------:R-:W-:-:S02]  /*13290*/  LOP3.LUT R56, R81, 0x38, R57, 0xf8, !PT ;  /* 0x0000003851387812 */ /* 0x000fc400078ef839 */
[----:B------:R-:W-:Y:S01]  /*132a0*/  LOP3.LUT R58, R78, R58, R80, 0xf6, !PT ;  /* 0x0000003a4e3a7212 */ /* 0x000fe200078ef650 */
[----:B------:R-:W-:Y:S01]  /*132b0*/  IMAD.SHL.U32 R59, R59, 0x400, RZ ;  /* 0x000004003b3b7824 */ /* 0x000fe200078e00ff */
[----:B------:R-:W-:Y:S02]  /*132c0*/  LOP3.LUT R56, R56, R80, RZ, 0x3c, !PT ;  /* 0x0000005038387212 */ /* 0x000fe400078e3cff */
[----:B------:R-:W-:Y:S02]  /*132d0*/  LEA R65, R58, UR4, 0x1 ;  /* 0x000000043a417c11 */ /* 0x000fe4000f8e08ff */
[----:B------:R-:W-:Y:S02]  /*132e0*/  LOP3.LUT R59, R59, 0x7fffe000, RZ, 0xc0, !PT ;  /* 0x7fffe0003b3b7812 */ /* 0x000fe400078ec0ff */
[----:B------:R-:W-:Y:S02]  /*132f0*/  SHF.R.U64 R68, R48, 0x10, R49 ;  /* 0x0000001030447819 */ /* 0x000fe40000001231 */
[----:B------:R-:W-:-:S02]  /*13300*/  IADD3 R61, R56, R59, R78 ;  /* 0x0000003b383d7210 */ /* 0x000fc40007ffe04e */
[----:B------:R-:W0:Y:S01]  /*13310*/  LDS.128 R56, [R65] ;  /* 0x0000000041387984 */ /* 0x000e220000000c00 */
[----:B------:R-:W-:Y:S02]  /*13320*/  SHF.R.U64 R48, R40, 0x10, R41 ;  /* 0x0000001028307819 */ /* 0x000fe40000001229 */
[----:B------:R-:W-:Y:S01]  /*13330*/  IMAD R66, R61, 0x2, R22 ;  /* 0x000000023d427824 */ /* 0x000fe200078e0216 */
[----:B------:R-:W-:Y:S02]  /*13340*/  SHF.R.U64 R50, R50, 0x10, R51 ;  /* 0x0000001032327819 */ /* 0x000fe40000001233 */
[----:B------:R-:W-:Y:S02]  /*13350*/  SHF.R.U32.HI R41, RZ, 0x10, R41 ;  /* 0x00000010ff297819 */ /* 0x000fe40000011629 */
[----:B------:R-:W1:Y:S01]  /*13360*/  LDS.128 R60, [R66+0x14400] ;  /* 0x01440000423c7984 */ /* 0x000e620000000c00 */
[----:B------:R-:W-:Y:S02]  /*13370*/  SHF.R.U64 R40, R42, 0x10, R43 ;  /* 0x000000102a287819 */ /* 0x000fe4000000122b */
[----:B------:R-:W-:-:S02]  /*13380*/  PRMT R131, R131, 0x5410, R68 ;  /* 0x0000541083837816 */ /* 0x000fc40000000044 */
[----:B------:R-:W-:Y:S02]  /*13390*/  PRMT R135, R135, 0x5410, R48 ;  /* 0x0000541087877816 */ /* 0x000fe40000000030 */
[----:B------:R-:W-:Y:S01]  /*133a0*/  SHF.R.U32.HI R51, RZ, 0x10, R51 ;  /* 0x00000010ff337819 */ /* 0x000fe20000011633 */
[----:B------:R-:W-:Y:S01]  /*133b0*/  IMAD.U32 R69, R131, 0x10000, RZ ;  /* 0x0001000083457824 */ /* 0x000fe200078e00ff */
[----:B------:R-:W-:Y:S01]  /*133c0*/  SHF.R.U32.HI R43, RZ, 0x10, R43 ;  /* 0x00000010ff2b7819 */ /* 0x000fe2000001162b */
[----:B------:R-:W-:Y:S01]  /*133d0*/  IMAD.U32 R71, R135, 0x10000, RZ ;  /* 0x0001000087477824 */ /* 0x000fe200078e00ff */
[----:B------:R-:W-:Y:S02]  /*133e0*/  SHF.R.U32.HI R49, RZ, 0x10, R49 ;  /* 0x00000010ff317819 */ /* 0x000fe40000011631 */
[----:B------:R-:W-:Y:S02]  /*133f0*/  PRMT R129, R129, 0x5410, R50 ;  /* 0x0000541081817816 */ /* 0x000fe40000000032 */
[----:B------:R-:W-:-:S02]  /*13400*/  PRMT R136, R136, 0x5410, R41 ;  /* 0x0000541088887816 */ /* 0x000fc40000000029 */
[----:B------:R-:W-:Y:S02]  /*13410*/  PRMT R133, R133, 0x5410, R40 ;  /* 0x0000541085857816 */ /* 0x000fe40000000028 */
[----:B------:R-:W-:Y:S02]  /*13420*/  PRMT R130, R130, 0x5410, R51 ;  /* 0x0000541082827816 */ /* 0x000fe40000000033 */
[----:B------:R-:W-:Y:S02]  /*13430*/  PRMT R134, R134, 0x5410, R43 ;  /* 0x0000541086867816 */ /* 0x000fe4000000002b */
[----:B------:R-:W-:-:S03]  /*13440*/  PRMT R132, R132, 0x5410, R49 ;  /* 0x0000541084847816 */ /* 0x000fc60000000031 */
[----:B------:R-:W-:Y:S02]  /*13450*/  IMAD.U32 R68, R134, 0x10000, RZ ;  /* 0x0001000086447824 */ /* 0x000fe400078e00ff */
        /* <DEDUP_REMOVED lines=14> */
[----:B------:R-:W-:-:S02]  /*13540*/  IMAD.U32 R67, R63, 0x10000, RZ ;  /* 0x000100003f437824 */ /* 0x000fc400078e00ff */
[C---:B------:R-:W-:Y:S01]  /*13550*/  FMUL.FTZ R77, R50.reuse, R71 ;  /* 0x00000047324d7220 */ /* 0x040fe20000410000 */
[----:B------:R-:W-:Y:S01]  /*13560*/  LOP3.LUT R62, R63, 0xffff0000, RZ, 0xc0, !PT ;  /* 0xffff00003f3e7812 */ /* 0x000fe200078ec0ff */
[-C--:B------:R-:W-:Y:S01]  /*13570*/  FMUL.FTZ R79, R50, R69.reuse ;  /* 0x00000045324f7220 */ /* 0x080fe20000410000 */
[----:B------:R-:W-:Y:S02]  /*13580*/  IMAD.U32 R63, R136, 0x10000, RZ ;  /* 0x00010000883f7824 */ /* 0x000fe400078e00ff */
[----:B------:R-:W-:Y:S01]  /*13590*/  FFMA.FTZ R77, R40, R69, -R77 ;  /* 0x00000045284d7223 */ /* 0x000fe2000001084d */
[----:B------:R-:W-:Y:S02]  /*135a0*/  IMAD.U32 R50, R132, 0x10000, RZ ;  /* 0x0001000084327824 */ /* 0x000fe400078e00ff */
[----:B------:R-:W-:Y:S01]  /*135b0*/  FFMA.FTZ R79, R40, R71, R79 ;  /* 0x00000047284f7223 */ /* 0x000fe2000001004f */
[----:B------:R-:W-:Y:S01]  /*135c0*/  FMUL.FTZ R69, R57, R63 ;  /* 0x0000003f39457220 */ /* 0x000fe20000410000 */
[----:B------:R-:W-:-:S02]  /*135d0*/  IMAD.U32 R40, R130, 0x10000, RZ ;  /* 0x0001000082287824 */ /* 0x000fc400078e00ff */
[----:B------:R-:W-:Y:S01]  /*135e0*/  FMUL.FTZ R70, R67, R68 ;  /* 0x0000004443467220 */ /* 0x000fe20000410000 */
[-C--:B------:R-:W-:Y:S01]  /*135f0*/  FMUL.FTZ R57, R57, R50.reuse ;  /* 0x0000003239397220 */ /* 0x080fe20000410000 */
[C---:B------:R-:W-:Y:S01]  /*13600*/  FFMA.FTZ R69, R42.reuse, R50, -R69 ;  /* 0x000000322a457223 */ /* 0x040fe20000010845 */
[-C--:B------:R-:W-:Y:S01]  /*13610*/  FMUL.FTZ R71, R67, R40.reuse ;  /* 0x0000002843477220 */ /* 0x080fe20000410000 */
[----:B------:R-:W-:Y:S01]  /*13620*/  LOP3.LUT R50, R135, 0xffff0000, RZ, 0xc0, !PT ;  /* 0xffff000087327812 */ /* 0x000fe200078ec0ff */
[----:B------:R-:W-:Y:S01]  /*13630*/  FFMA.FTZ R67, R49, R40, -R70 ;  /* 0x0000002831437223 */ /* 0x000fe20000010846 */
[----:B------:R-:W-:Y:S01]  /*13640*/  FFMA.FTZ R63, R42, R63, R57 ;  /* 0x0000003f2a3f7223 */ /* 0x000fe20000010039 */
[----:B------:R-:W-:Y:S01]  /*13650*/  LOP3.LUT R40, R131, 0xffff0000, RZ, 0xc0, !PT ;  /* 0xffff000083287812 */ /* 0x000fe200078ec0ff */
[----:B------:R-:W-:Y:S01]  /*13660*/  FFMA.FTZ R71, R49, R68, R71 ;  /* 0x0000004431477223 */ /* 0x000fe20000010047 */
[----:B------:R-:W-:Y:S01]  /*13670*/  LOP3.LUT R57, R136, 0xffff0000, RZ, 0xc0, !PT ;  /* 0xffff000088397812 */ /* 0x000fe200078ec0ff */
[C---:B------:R-:W-:Y:S01]  /*13680*/  FMUL.FTZ R42, R51.reuse, R50 ;  /* 0x00000032332a7220 */ /* 0x040fe20000410000 */
[----:B------:R-:W-:Y:S01]  /*13690*/  LOP3.LUT R49, R132, 0xffff0000, RZ, 0xc0, !PT ;  /* 0xffff000084317812 */ /* 0x000fe200078ec0ff */
[----:B------:R-:W-:-:S02]  /*136a0*/  FMUL.FTZ R70, R51, R40 ;  /* 0x0000002833467220 */ /* 0x000fc40000410000 */
[C---:B------:R-:W-:Y:S01]  /*136b0*/  FMUL.FTZ R51, R60.reuse, R57 ;  /* 0x000000393c337220 */ /* 0x040fe20000410000 */
[----:B------:R-:W-:Y:S01]  /*136c0*/  FFMA.FTZ R68, R41, R40, -R42 ;  /* 0x0000002829447223 */ /* 0x000fe2000001082a */
[-C--:B------:R-:W-:Y:S01]  /*136d0*/  FMUL.FTZ R60, R60, R49.reuse ;  /* 0x000000313c3c7220 */ /* 0x080fe20000410000 */
[----:B------:R-:W-:Y:S02]  /*136e0*/  IMAD.U32 R42, R133, 0x10000, RZ ;  /* 0x00010000852a7824 */ /* 0x000fe400078e00ff */
[----:B------:R-:W-:Y:S01]  /*136f0*/  FFMA.FTZ R70, R41, R50, R70 ;  /* 0x0000003229467223 */ /* 0x000fe20000010046 */
[----:B------:R-:W-:Y:S02]  /*13700*/  IMAD.U32 R40, R129, 0x10000, RZ ;  /* 0x0001000081287824 */ /* 0x000fe400078e00ff */
[C---:B------:R-:W-:Y:S01]  /*13710*/  FFMA.FTZ R50, R56.reuse, R49, -R51 ;  /* 0x0000003138327223 */ /* 0x040fe20000010833 */
[----:B------:R-:W-:Y:S01]  /*13720*/  FFMA.FTZ R60, R56, R57, R60 ;  /* 0x00000039383c7223 */ /* 0x000fe2000001003c */
[C---:B------:R-:W-:Y:S01]  /*13730*/  FMUL.FTZ R76, R59.reuse, R42 ;  /* 0x0000002a3b4c7220 */ /* 0x040fe20000410000 */
[----:B------:R-:W-:Y:S01]  /*13740*/  FMUL.FTZ R56, R59, R40 ;  /* 0x000000283b387220 */ /* 0x000fe20000410000 */
[----:B------:R-:W-:-:S02]  /*13750*/  LOP3.LUT R133, R133, 0xffff0000, RZ, 0xc0, !PT ;  /* 0xffff000085857812 */ /* 0x000fc400078ec0ff */
[----:B------:R-:W-:Y:S01]  /*13760*/  LOP3.LUT R49, R134, 0xffff0000, RZ, 0xc0, !PT ;  /* 0xffff000086317812 */ /* 0x000fe200078ec0ff */
[----:B------:R-:W-:Y:S01]  /*13770*/  FFMA.FTZ R76, R43, R40, -R76 ;  /* 0x000000282b4c7223 */ /* 0x000fe2000001084c */
[----:B------:R-:W-:Y:S01]  /*13780*/  LOP3.LUT R129, R129, 0xffff0000, RZ, 0xc0, !PT ;  /* 0xffff000081817812 */ /* 0x000fe200078ec0ff */
[----:B------:R-:W-:Y:S01]  /*13790*/  FFMA.FTZ R56, R43, R42, R56 ;  /* 0x0000002a2b387223 */ /* 0x000fe20000010038 */
[----:B------:R-:W-:Y:S01]  /*137a0*/  LOP3.LUT R41, R130, 0xffff0000, RZ, 0xc0, !PT ;  /* 0xffff000082297812 */ /* 0x000fe200078ec0ff */
[C---:B------:R-:W-:Y:S01]  /*137b0*/  FMUL.FTZ R43, R61.reuse, R133 ;  /* 0x000000853d2b7220 */ /* 0x040fe20000410000 */
[C---:B------:R-:W-:Y:S01]  /*137c0*/  FMUL.FTZ R51, R62.reuse, R49 ;  /* 0x000000313e337220 */ /* 0x040fe20000410000 */
[----:B------:R-:W-:Y:S02]  /*137d0*/  FMUL.FTZ R40, R61, R129 ;  /* 0x000000813d287220 */ /* 0x000fe40000410000 */
        /* <DEDUP_REMOVED lines=15> */
.L_x_2887:
[----:B------:R-:W-:Y:S05]  /*138d0*/  BSYNC B2 ;  /* 0x0000000000027941 */ /* 0x000fea0003800000 */
.L_x_2886:
[----:B------:R-:W-:Y:S05]  /*138e0*/  @P1 BRA `(.L_x_2885) ;  /* 0x0000000400b81947 */ /* 0x000fea0003800000 */
[----:B------:R-:W-:Y:S02]  /*138f0*/  LEA.HI R64, R64, R85, RZ, 0x1d ;  /* 0x0000005540407211 */ /* 0x000fe400078fe8ff */
[----:B0-----:R-:W-:Y:S02]  /*13900*/  LEA.HI R40, R20, R213, RZ, 0x6 ;  /* 0x000000d514287211 */ /* 0x001fe400078f30ff */
[----:B------:R-:W-:Y:S02]  /*13910*/  SHF.R.S32.HI R41, RZ, 0x1f, R64 ;  /* 0x0000001fff297819 */ /* 0x000fe40000011440 */
[----:B-----5:R-:W-:Y:S01]  /*13920*/  R2UR UR4, R82 ;  /* 0x00000000520472ca */ /* 0x020fe200000e0000 */
[----:B------:R-:W-:Y:S01]  /*13930*/  IMAD.SHL.U32 R42, R40, 0x80, RZ ;  /* 0x00000080282a7824 */ /* 0x000fe200078e00ff */
[----:B------:R-:W-:Y:S01]  /*13940*/  LEA.HI R41, R41, R64, RZ, 0x3 ;  /* 0x0000004029297211 */ /* 0x000fe200078f18ff */
[----:B------:R-:W-:Y:S01]  /*13950*/  IMAD.SHL.U32 R40, R64, 0x8, RZ ;  /* 0x0000000840287824 */ /* 0x000fe200078e00ff */
[----:B------:R-:W-:-:S02]  /*13960*/  LOP3.LUT R43, R81, 0x38, R21, 0xf8, !PT ;  /* 0x00000038512b7812 */ /* 0x000fc400078ef815 */
[----:B------:R-:W-:Y:S01]  /*13970*/  LOP3.LUT R42, R42, 0xffffe000, RZ, 0xc0, !PT ;  /* 0xffffe0002a2a7812 */ /* 0x000fe200078ec0ff */
[----:B------:R-:W-:Y:S01]  /*13980*/  IMAD.SHL.U32 R41, R41, 0x400, RZ ;  /* 0x0000040029297824 */ /* 0x000fe200078e00ff */
[----:B------:R-:W-:Y:S02]  /*13990*/  LOP3.LUT R40, R81, 0x38, R40, 0xf8, !PT ;  /* 0x0000003851287812 */ /* 0x000fe400078ef828 */
[-C--:B------:R-:W-:Y:S02]  /*139a0*/  LOP3.LUT R43, R43, R80.reuse, RZ, 0x3c, !PT ;  /* 0x000000502b2b7212 */ /* 0x080fe400078e3cff */
[----:B------:R-:W-:Y:S02]  /*139b0*/  LOP3.LUT R40, R40, R80, RZ, 0x3c, !PT ;  /* 0x0000005028287212 */ /* 0x000fe400078e3cff */
[----:B------:R-:W-:Y:S02]  /*139c0*/  LOP3.LUT R41, R41, 0x7fffe000, RZ, 0xc0, !PT ;  /* 0x7fffe00029297812 */ /* 0x000fe400078ec0ff */
[----:B------:R-:W-:-:S02]  /*139d0*/  IADD3 R42, R43, R42, R78 ;  /* 0x0000002a2b2a7210 */ /* 0x000fc40007ffe04e */
[----:B-1----:R-:W-:Y:S02]  /*139e0*/  IADD3 R57, R40, R41, R78 ;  /* 0x0000002928397210 */ /* 0x002fe40007ffe04e */
[----:B------:R-:W-:Y:S02]  /*139f0*/  LEA R56, R42, UR4, 0x1 ;  /* 0x000000042a387c11 */ /* 0x000fe4000f8e08ff */
[--C-:B------:R-:W-:Y:S01]  /*13a00*/  SHF.R.U64 R61, R52, 0x10, R53.reuse ;  /* 0x00000010343d7819 */ /* 0x100fe20000001235 */
[----:B------:R-:W-:Y:S01]  /*13a10*/  IMAD R57, R57, 0x2, R22 ;  /* 0x0000000239397824 */ /* 0x000fe200078e0216 */
[----:B------:R-:W-:Y:S01]  /*13a20*/  SHF.R.U32.HI R52, RZ, 0x10, R53 ;  /* 0x00000010ff347819 */ /* 0x000fe20000011635 */
[----:B------:R-:W0:Y:S01]  /*13a30*/  LDS.128 R40, [R56] ;  /* 0x0000000038287984 */ /* 0x000e220000000c00 */
[--C-:B------:R-:W-:Y:S02]  /*13a40*/  SHF.R.U64 R53, R44, 0x10, R45.reuse ;  /* 0x000000102c357819 */ /* 0x100fe4000000122d */
[----:B------:R-:W-:Y:S01]  /*13a50*/  SHF.R.U32.HI R44, RZ, 0x10, R45 ;  /* 0x00000010ff2c7819 */ /* 0x000fe2000001162d */
[----:B------:R-:W1:Y:S01]  /*13a60*/  LDS.128 R48, [R57+0x14400] ;  /* 0x0144000039307984 */ /* 0x000e620000000c00 */
[----:B------:R-:W-:-:S02]  /*13a70*/  SHF.R.U64 R59, R54, 0x10, R55 ;  /* 0x00000010363b7819 */ /* 0x000fc40000001237 */
[----:B------:R-:W-:Y:S02]  /*13a80*/  PRMT R126, R126, 0x5410, R61 ;  /* 0x000054107e7e7816 */ /* 0x000fe4000000003d */
[----:B------:R-:W-:Y:S02]  /*13a90*/  PRMT R122, R122, 0x5410, R53 ;  /* 0x000054107a7a7816 */ /* 0x000fe40000000035 */
[--C-:B------:R-:W-:Y:S02]  /*13aa0*/  SHF.R.U64 R45, R46, 0x10, R47.reuse ;  /* 0x000000102e2d7819 */ /* 0x100fe4000000122f */
[----:B------:R-:W-:Y:S01]  /*13ab0*/  PRMT R121, R121, 0x5410, R44 ;  /* 0x0000541079797816 */ /* 0x000fe2000000002c */
[----:B------:R-:W-:Y:S01]  /*13ac0*/  IMAD.U32 R61, R122, 0x10000, RZ ;  /* 0x000100007a3d7824 */ /* 0x000fe200078e00ff */
        /* <DEDUP_REMOVED lines=22> */
[----:B------:R-:W-:Y:S02]  /*13c30*/  IMAD.U32 R55, R51, 0x10000, RZ ;  /* 0x0001000033377824 */ /* 0x000fe400078e00ff */
[C---:B------:R-:W-:Y:S01]  /*13c40*/  FFMA.FTZ R63, R44.reuse, R59, -R63 ;  /* 0x0000003b2c3f7223 */ /* 0x040fe2000001083f */
[----:B------:R-:W-:Y:S01]  /*13c50*/  FFMA.FTZ R65, R44, R61, R65 ;  /* 0x0000003d2c417223 */ /* 0x000fe20000010041 */
[----:B------:R-:W-:Y:S02]  /*13c60*/  IMAD.U32 R44, R127, 0x10000, RZ ;  /* 0x000100007f2c7824 */ /* 0x000fe400078e00ff */
[-C--:B------:R-:W-:Y:S01]  /*13c70*/  FMUL.FTZ R64, R53, R52.reuse ;  /* 0x0000003435407220 */ /* 0x080fe20000410000 */
[----:B------:R-:W-:Y:S01]  /*13c80*/  FFMA.FTZ R62, R45, R52, -R62 ;  /* 0x000000342d3e7223 */ /* 0x000fe2000001083e */
[----:B------:R-:W-:Y:S01]  /*13c90*/  FMUL.FTZ R52, R55, R60 ;  /* 0x0000003c37347220 */ /* 0x000fe20000410000 */
[----:B------:R-:W-:Y:S01]  /*13ca0*/  IMAD.U32 R47, R43, 0x10000, RZ ;  /* 0x000100002b2f7824 */ /* 0x000fe200078e00ff */
[----:B------:R-:W-:Y:S01]  /*13cb0*/  LOP3.LUT R53, R122, 0xffff0000, RZ, 0xc0, !PT ;  /* 0xffff00007a357812 */ /* 0x000fe200078ec0ff */
[----:B------:R-:W-:Y:S01]  /*13cc0*/  FMUL.FTZ R55, R55, R44 ;  /* 0x0000002c37377220 */ /* 0x000fe20000410000 */
[----:B------:R-:W-:Y:S01]  /*13cd0*/  FFMA.FTZ R64, R45, R58, R64 ;  /* 0x0000003a2d407223 */ /* 0x000fe20000010040 */
[----:B------:R-:W-:Y:S01]  /*13ce0*/  LOP3.LUT R45, R126, 0xffff0000, RZ, 0xc0, !PT ;  /* 0xffff00007e2d7812 */ /* 0x000fe200078ec0ff */
[C---:B------:R-:W-:Y:S01]  /*13cf0*/  FFMA.FTZ R61, R47.reuse, R44, -R52 ;  /* 0x0000002c2f3d7223 */ /* 0x040fe20000010834 */
[----:B------:R-:W-:Y:S01]  /*13d00*/  FFMA.FTZ R66, R47, R60, R55 ;  /* 0x0000003c2f427223 */ /* 0x000fe20000010037 */
[----:B------:R-:W-:Y:S01]  /*13d10*/  FMUL.FTZ R47, R48, R53 ;  /* 0x00000035302f7220 */ /* 0x000fe20000410000 */
[----:B------:R-:W-:-:S02]  /*13d20*/  IMAD.U32 R54, R50, 0x10000, RZ ;  /* 0x0001000032367824 */ /* 0x000fc400078e00ff */
[-C--:B------:R-:W-:Y:S01]  /*13d30*/  FMUL.FTZ R55, R48, R45.reuse ;  /* 0x0000002d30377220 */ /* 0x080fe20000410000 */
[----:B------:R-:W-:Y:S01]  /*13d40*/  LOP3.LUT R44, R125, 0xffff0000, RZ, 0xc0, !PT ;  /* 0xffff00007d2c7812 */ /* 0x000fe200078ec0ff */
[----:B------:R-:W-:Y:S01]  /*13d50*/  FFMA.FTZ R48, R40, R45, -R47 ;  /* 0x0000002d28307223 */ /* 0x000fe2000001082f */
[----:B------:R-:W-:Y:S01]  /*13d60*/  LOP3.LUT R52, R121, 0xffff0000, RZ, 0xc0, !PT ;  /* 0xffff000079347812 */ /* 0x000fe200078ec0ff */
[----:B------:R-:W-:Y:S02]  /*13d70*/  IMAD.U32 R47, R124, 0x10000, RZ ;  /* 0x000100007c2f7824 */ /* 0x000fe400078e00ff */
[----:B------:R-:W-:Y:S01]  /*13d80*/  FFMA.FTZ R58, R40, R53, R55 ;  /* 0x00000035283a7223 */ /* 0x000fe20000010037 */
[----:B------:R-:W-:Y:S02]  /*13d90*/  IMAD.U32 R46, R42, 0x10000, RZ ;  /* 0x000100002a2e7824 */ /* 0x000fe400078e00ff */
[----:B------:R-:W-:Y:S01]  /*13da0*/  FMUL.FTZ R59, R49, R44 ;  /* 0x0000002c313b7220 */ /* 0x000fe20000410000 */
[----:B------:R-:W-:-:S02]  /*13db0*/  IMAD.U32 R45, R128, 0x10000, RZ ;  /* 0x00010000802d7824 */ /* 0x000fc400078e00ff */
[----:B------:R-:W-:Y:S01]  /*13dc0*/  FMUL.FTZ R53, R54, R47 ;  /* 0x0000002f36357220 */ /* 0x000fe20000410000 */
[----:B------:R-:W-:Y:S01]  /*13dd0*/  FMUL.FTZ R60, R49, R52 ;  /* 0x00000034313c7220 */ /* 0x000fe20000410000 */
[----:B------:R-:W-:Y:S01]  /*13de0*/  LOP3.LUT R50, R50, 0xffff0000, RZ, 0xc0, !PT ;  /* 0xffff000032327812 */ /* 0x000fe200078ec0ff */
[-C--:B------:R-:W-:Y:S01]  /*13df0*/  FMUL.FTZ R55, R54, R45.reuse ;  /* 0x0000002d36377220 */ /* 0x080fe20000410000 */
[----:B------:R-:W-:Y:S01]  /*13e00*/  FFMA.FTZ R53, R46, R45, -R53 ;  /* 0x0000002d2e357223 */ /* 0x000fe20000010835 */
[C---:B------:R-:W-:Y:S01]  /*13e10*/  FFMA.FTZ R49, R41.reuse, R44, -R60 ;  /* 0x0000002c29317223 */ /* 0x040fe2000001083c */
[----:B------:R-:W-:Y:S01]  /*13e20*/  FFMA.FTZ R59, R41, R52, R59 ;  /* 0x00000034293b7223 */ /* 0x000fe2000001003b */
[----:B------:R-:W-:Y:S01]  /*13e30*/  LOP3.LUT R45, R124, 0xffff0000, RZ, 0xc0, !PT ;  /* 0xffff00007c2d7812 */ /* 0x000fe200078ec0ff */
[----:B------:R-:W-:Y:S01]  /*13e40*/  FFMA.FTZ R46, R46, R47, R55 ;  /* 0x0000002f2e2e7223 */ /* 0x000fe20000010037 */
[----:B------:R-:W-:Y:S02]  /*13e50*/  LOP3.LUT R51, R51, 0xffff0000, RZ, 0xc0, !PT ;  /* 0xffff000033337812 */ /* 0x000fe400078ec0ff */
[----:B------:R-:W-:Y:S01]  /*13e60*/  LOP3.LUT R41, R128, 0xffff0000, RZ, 0xc0, !PT ;  /* 0xffff000080297812 */ /* 0x000fe200078ec0ff */
[----:B------:R-:W-:Y:S01]  /*13e70*/  FMUL.FTZ R47, R50, R45 ;  /* 0x0000002d322f7220 */ /* 0x000fe20000410000 */
[----:B------:R-:W-:-:S02]  /*13e80*/  LOP3.LUT R44, R123, 0xffff0000, RZ, 0xc0, !PT ;  /* 0xffff00007b2c7812 */ /* 0x000fc400078ec0ff */
        /* <DEDUP_REMOVED lines=20> */
.L_x_2885:
[----:B------:R-:W-:Y:S05]  /*13fd0*/  BSYNC B1 ;  /* 0x0000000000017941 */ /* 0x000fea0003800000 */
.L_x_2884:
[----:B0-2---:R-:W-:Y:S01]  /*13fe0*/  VIADD R40, R220, 0x40 ;  /* 0x00000040dc287836 */ /* 0x005fe20000000000 */
[----:B------:R-:W-:Y:S04]  /*13ff0*/  BSSY B1, `(.L_x_2888) ;  /* 0x00000e7000017945 */ /* 0x000fe80003800000 */
[----:B------:R-:W-:-:S13]  /*14000*/  ISETP.GE.AND P0, PT, R40, R86, PT ;  /* 0x000000562800720c */ /* 0x000fda0003f06270 */
[----:B------:R-:W-:Y:S05]  /*14010*/  @P0 BRA `(.L_x_2889) ;  /* 0x0000000c00900947 */ /* 0x000fea0003800000 */
[----:B-1----:R0:W5:Y:S01]  /*14020*/  LDL R62, [R1+0x84] ;  /* 0x00008400013e7983 */ /* 0x0021620000100800 */
[----:B------:R-:W1:Y:S03]  /*14030*/  LDC R49, c[0x0][0x3f4] ;  /* 0x0000fd00ff317b82 */ /* 0x000e660000000800 */
[----:B------:R0:W5:Y:S01]  /*14040*/  LDL R60, [R1+0x60] ;  /* 0x00006000013c7983 */ /* 0x0001620000100800 */
[----:B------:R-:W-:Y:S01]  /*14050*/  IMAD.SHL.U32 R50, R40, 0x40, RZ ;  /* 0x0000004028327824 */ /* 0x000fe200078e00ff */
[----:B------:R-:W-:Y:S04]  /*14060*/  BSSY B2, `(.L_x_2890) ;  /* 0x0000070000027945 */ /* 0x000fe80003800000 */
[----:B------:R-:W-:-:S04]  /*14070*/  LOP3.LUT R50, R50, 0x1c0, RZ, 0xc0, !PT ;  /* 0x000001c032327812 */ /* 0x000fc800078ec0ff */
[----:B------:R-:W-:Y:S02]  /*14080*/  SHF.R.U32.HI R48, RZ, 0x3, R50 ;  /* 0x00000003ff307819 */ /* 0x000fe40000011632 */
[-C--:B-1----:R-:W-:Y:S02]  /*14090*/  ISETP.GE.AND P0, PT, R16, R49.reuse, PT ;  /* 0x000000311000720c */ /* 0x082fe40003f06270 */
[----:B------:R-:W-:-:S11]  /*140a0*/  ISETP.GE.AND P1, PT, R213, R49, PT ;  /* 0x00000031d500720c */ /* 0x000fd60003f26270 */
[----:B0-----:R-:W-:Y:S05]  /*140b0*/  @P0 BRA `(.L_x_2891) ;  /* 0x0000000400a80947 */ /* 0x001fea0003800000 */
[----:B------:R-:W-:Y:S02]  /*140c0*/  LEA.HI R40, R49, R0, RZ, 0x1d ;  /* 0x0000000031287211 */ /* 0x000fe400078fe8ff */
[----:B-----5:R-:W-:Y:S02]  /*140d0*/  R2UR UR4, R62 ;  /* 0x000000003e0472ca */ /* 0x020fe400000e0000 */
[----:B------:R-:W-:Y:S01]  /*140e0*/  SHF.R.S32.HI R43, RZ, 0x1f, R40 ;  /* 0x0000001fff2b7819 */ /* 0x000fe20000011428 */
[----:B------:R-:W-:Y:S01]  /*140f0*/  IMAD.SHL.U32 R41, R40, 0x8, RZ ;  /* 0x0000000828297824 */ /* 0x000fe200078e00ff */
[C---:B------:R-:W-:Y:S02]  /*14100*/  LOP3.LUT R45, R50.reuse, 0x38, R16, 0xf8, !PT ;  /* 0x00000038322d7812 */ /* 0x040fe400078ef810 */
        /* <DEDUP_REMOVED lines=101> */
.L_x_2891:
[----:B------:R-:W-:Y:S05]  /*14760*/  BSYNC B2 ;  /* 0x0000000000027941 */ /* 0x000fea0003800000 */
.L_x_2890:
        /* <DEDUP_REMOVED lines=16> */
[----:B------:R-:W-:Y:S02]  /*14870*/  IADD3 R33, R25, R24, R60 ;  /* 0x0000001819217210 */ /* 0x000fe40007ffe03c */
[----:B------:R-:W-:Y:S02]  /*14880*/  LEA R51, R26, UR4, 0x1 ;  /* 0x000000041a337c11 */ /* 0x000fe4000f8e08ff */
[----:B------:R-:W-:Y:S01]  /*14890*/  SHF.R.U64 R41, R36, 0x10, R37 ;  /* 0x0000001024297819 */ /* 0x000fe20000001225 */
[----:B------:R-:W-:Y:S01]  /*148a0*/  IMAD R40, R33, 0x2, R22 ;  /* 0x0000000221287824 */ /* 0x000fe200078e0216 */
[----:B------:R-:W-:Y:S01]  /*148b0*/  SHF.R.U64 R36, R28, 0x10, R29 ;  /* 0x000000101c247819 */ /* 0x000fe2000000121d */
[----:B------:R-:W0:Y:S01]  /*148c0*/  LDS.128 R24, [R51] ;  /* 0x0000000033187984 */ /* 0x000e220000000c00 */
[----:B------:R-:W-:Y:S02]  /*148d0*/  SHF.R.U64 R28, R30, 0x10, R31 ;  /* 0x000000101e1c7819 */ /* 0x000fe4000000121f */
[----:B------:R-:W-:Y:S01]  /*148e0*/  PRMT R103, R103, 0x5410, R36 ;  /* 0x0000541067677816 */ /* 0x000fe20000000024 */
[----:B------:R-:W1:Y:S01]  /*148f0*/  LDS.128 R32, [R40+0x14400] ;  /* 0x0144000028207984 */ /* 0x000e620000000c00 */
[----:B------:R-:W-:-:S02]  /*14900*/  PRMT R98, R98, 0x5410, R41 ;  /* 0x0000541062627816 */ /* 0x000fc40000000029 */
[----:B------:R-:W-:Y:S01]  /*14910*/  SHF.R.U32.HI R29, RZ, 0x10, R29 ;  /* 0x00000010ff1d7819 */ /* 0x000fe2000001161d */
[----:B------:R-:W-:Y:S01]  /*14920*/  IMAD.U32 R43, R103, 0x10000, RZ ;  /* 0x00010000672b7824 */ /* 0x000fe200078e00ff */
[----:B------:R-:W-:Y:S01]  /*14930*/  PRMT R101, R101, 0x5410, R28 ;  /* 0x0000541065657816 */ /* 0x000fe2000000001c */
[----:B------:R-:W-:Y:S01]  /*14940*/  IMAD.U32 R41, R98, 0x10000, RZ ;  /* 0x0001000062297824 */ /* 0x000fe200078e00ff */
[----:B------:R-:W-:Y:S02]  /*14950*/  SHF.R.U32.HI R42, RZ, 0x10, R37 ;  /* 0x00000010ff2a7819 */ /* 0x000fe40000011625 */
[----:B------:R-:W-:Y:S02]  /*14960*/  SHF.R.U64 R37, R38, 0x10, R39 ;  /* 0x0000001026257819 */ /* 0x000fe40000001227 */
[----:B------:R-:W-:Y:S02]  /*14970*/  PRMT R104, R104, 0x5410, R29 ;  /* 0x0000541068687816 */ /* 0x000fe4000000001d */
[----:B------:R-:W-:-:S02]  /*14980*/  SHF.R.U32.HI R31, RZ, 0x10, R31 ;  /* 0x00000010ff1f7819 */ /* 0x000fc4000001161f */
[----:B------:R-:W-:Y:S02]  /*14990*/  PRMT R97, R97, 0x5410, R42 ;  /* 0x0000541061617816 */ /* 0x000fe4000000002a */
[----:B------:R-:W-:Y:S02]  /*149a0*/  PRMT R100, R100, 0x5410, R37 ;  /* 0x0000541064647816 */ /* 0x000fe40000000025 */
[----:B------:R-:W-:Y:S02]  /*149b0*/  LOP3.LUT R103, R103, 0xffff0000, RZ, 0xc0, !PT ;  /* 0xffff000067677812 */ /* 0x000fe400078ec0ff */
[----:B------:R-:W-:Y:S02]  /*149c0*/  SHF.R.U32.HI R38, RZ, 0x10, R39 ;  /* 0x00000010ff267819 */ /* 0x000fe40000011627 */
[----:B------:R-:W-:Y:S02]  /*149d0*/  PRMT R102, R102, 0x5410, R31 ;  /* 0x0000541066667816 */ /* 0x000fe4000000001f */
[----:B------:R-:W-:Y:S01]  /*149e0*/  PRMT R99, R99, 0x5410, R38 ;  /* 0x0000541063637816 */ /* 0x000fe20000000026 */
        /* <DEDUP_REMOVED lines=12> */
[----:B------:R-:W-:Y:S01]  /*14ab0*/  FFMA.FTZ R45, R28, R41, -R45 ;  /* 0x000000291c2d7223 */ /* 0x000fe2000001082d */
[----:B------:R-:W-:Y:S01]  /*14ac0*/  LOP3.LUT R41, R98, 0xffff0000, RZ, 0xc0, !PT ;  /* 0xffff000062297812 */ /* 0x000fe200078ec0ff */
[----:B------:R-:W-:Y:S01]  /*14ad0*/  FFMA.FTZ R47, R28, R43, R47 ;  /* 0x0000002b1c2f7223 */ /* 0x000fe2000001002f */
[----:B------:R-:W-:Y:S02]  /*14ae0*/  IMAD.U32 R28, R97, 0x10000, RZ ;  /* 0x00010000611c7824 */ /* 0x000fe400078e00ff */
[----:B------:R-:W-:Y:S01]  /*14af0*/  FMUL.FTZ R46, R37, R36 ;  /* 0x00000024252e7220 */ /* 0x000fe20000410000 */
[----:B------:R-:W-:Y:S02]  /*14b00*/  IMAD.U32 R39, R35, 0x10000, RZ ;  /* 0x0001000023277824 */ /* 0x000fe400078e00ff */
[----:B------:R-:W-:Y:S01]  /*14b10*/  FMUL.FTZ R43, R32, R41 ;  /* 0x00000029202b7220 */ /* 0x000fe20000410000 */
[----:B------:R-:W-:-:S02]  /*14b20*/  IMAD.U32 R32, R102, 0x10000, RZ ;  /* 0x0001000066207824 */ /* 0x000fc400078e00ff */
[-C--:B------:R-:W-:Y:S01]  /*14b30*/  FMUL.FTZ R37, R37, R28.reuse ;  /* 0x0000001c25257220 */ /* 0x080fe20000410000 */
[----:B------:R-:W-:Y:S01]  /*14b40*/  FFMA.FTZ R46, R29, R28, -R46 ;  /* 0x0000001c1d2e7223 */ /* 0x000fe2000001082e */
[----:B------:R-:W-:Y:S02]  /*14b50*/  IMAD.U32 R31, R27, 0x10000, RZ ;  /* 0x000100001b1f7824 */ /* 0x000fe400078e00ff */
[C---:B------:R-:W-:Y:S01]  /*14b60*/  FFMA.FTZ R42, R24.reuse, R41, -R49 ;  /* 0x00000029182a7223 */ /* 0x040fe20000010831 */
[----:B------:R-:W-:Y:S01]  /*14b70*/  FFMA.FTZ R44, R24, R103, R43 ;  /* 0x00000067182c7223 */ /* 0x000fe2000001002b */
[----:B------:R-:W-:Y:S02]  /*14b80*/  IMAD.U32 R28, R99, 0x10000, RZ ;  /* 0x00010000631c7824 */ /* 0x000fe400078e00ff */
[----:B------:R-:W-:Y:S01]  /*14b90*/  FMUL.FTZ R48, R39, R32 ;  /* 0x0000002027307220 */ /* 0x000fe20000410000 */
[----:B------:R-:W-:Y:S01]  /*14ba0*/  LOP3.LUT R104, R104, 0xffff0000, RZ, 0xc0, !PT ;  /* 0xffff000068687812 */ /* 0x000fe200078ec0ff */
[----:B------:R-:W-:Y:S01]  /*14bb0*/  FFMA.FTZ R36, R29, R36, R37 ;  /* 0x000000241d247223 */ /* 0x000fe20000010025 */
[----:B------:R-:W-:Y:S01]  /*14bc0*/  LOP3.LUT R24, R97, 0xffff0000, RZ, 0xc0, !PT ;  /* 0xffff000061187812 */ /* 0x000fe200078ec0ff */
[-C--:B------:R-:W-:Y:S01]  /*14bd0*/  FMUL.FTZ R50, R39, R28.reuse ;  /* 0x0000001c27327220 */ /* 0x080fe20000410000 */
[----:B------:R-:W-:Y:S01]  /*14be0*/  FFMA.FTZ R48, R31, R28, -R48 ;  /* 0x0000001c1f307223 */ /* 0x000fe20000010830 */
[----:B------:R-:W-:Y:S01]  /*14bf0*/  FMUL.FTZ R28, R33, R104 ;  /* 0x00000068211c7220 */ /* 0x000fe20000410000 */
[----:B------:R-:W-:-:S02]  /*14c00*/  IMAD.U32 R38, R34, 0x10000, RZ ;  /* 0x0001000022267824 */ /* 0x000fc400078e00ff */
[----:B------:R-:W-:Y:S01]  /*14c10*/  FMUL.FTZ R33, R33, R24 ;  /* 0x0000001821217220 */ /* 0x000fe20000410000 */
[----:B------:R-:W-:Y:S02]  /*14c20*/  IMAD.U32 R37, R101, 0x10000, RZ ;  /* 0x0001000065257824 */ /* 0x000fe400078e00ff */
[----:B------:R-:W-:Y:S01]  /*14c30*/  FFMA.FTZ R50, R31, R32, R50 ;  /* 0x000000201f327223 */ /* 0x000fe20000010032 */
[----:B------:R-:W-:Y:S01]  /*14c40*/  IMAD.U32 R29, R100, 0x10000, RZ ;  /* 0x00010000641d7824 */ /* 0x000fe200078e00ff */
[----:B------:R-:W-:Y:S01]  /*14c50*/  LOP3.LUT R34, R34, 0xffff0000, RZ, 0xc0, !PT ;  /* 0xffff000022227812 */ /* 0x000fe200078ec0ff */
[----:B------:R-:W-:Y:S01]  /*14c60*/  IMAD.U32 R30, R26, 0x10000, RZ ;  /* 0x000100001a1e7824 */ /* 0x000fe200078e00ff */
[----:B------:R-:W-:Y:S01]  /*14c70*/  LOP3.LUT R35, R35, 0xffff0000, RZ, 0xc0, !PT ;  /* 0xffff000023237812 */ /* 0x000fe200078ec0ff */
[C---:B------:R-:W-:Y:S01]  /*14c80*/  FMUL.FTZ R39, R38.reuse, R37 ;  /* 0x0000002526277220 */ /* 0x040fe20000410000 */
[C---:B------:R-:W-:Y:S01]  /*14c90*/  FFMA.FTZ R31, R25.reuse, R24, -R28 ;  /* 0x00000018191f7223 */ /* 0x040fe2000001081c */
[----:B------:R-:W-:Y:S01]  /*14ca0*/  FFMA.FTZ R33, R25, R104, R33 ;  /* 0x0000006819217223 */ /* 0x000fe20000010021 */
        /* <DEDUP_REMOVED lines=8> */
[----:B------:R-:W-:Y:S01]  /*14d30*/  LOP3.LUT R26, R26, 0xffff0000, RZ, 0xc0, !PT ;  /* 0xffff00001a1a7812 */ /* 0x000fe200078ec0ff */
[----:B------:R-:W-:Y:S01]  /*14d40*/  FMUL.FTZ R28, R35, R102 ;  /* 0x00000066231c7220 */ /* 0x000fe20000410000 */
[----:B------:R-:W-:Y:S01]  /*14d50*/  LOP3.LUT R27, R27, 0xffff0000, RZ, 0xc0, !PT ;  /* 0xffff00001b1b7812 */ /* 0x000fe200078ec0ff */
[-C--:B------:R-:W-:Y:S01]  /*14d60*/  FMUL.FTZ R34, R34, R25.reuse ;  /* 0x0000001922227220 */ /* 0x080fe20000410000 */
[----:B------:R-:W-:Y:S01]  /*14d70*/  FMUL.FTZ R37, R35, R24 ;  /* 0x0000001823257220 */ /* 0x000fe20000410000 */
[C---:B------:R-:W-:Y:S01]  /*14d80*/  FFMA.FTZ R32, R26.reuse, R25, -R29 ;  /* 0x000000191a207223 */ /* 0x040fe2000001081d */
[----:B------:R-:W-:Y:S01]  /*14d90*/  F2FP.BF16.F32.PACK_AB R25, R31, R46 ;  /* 0x0000002e1f19723e */ /* 0x000fe200000010ff */
        /* <DEDUP_REMOVED lines=12> */
.L_x_2889:
[----:B------:R-:W-:Y:S05]  /*14e60*/  BSYNC B1 ;  /* 0x0000000000017941 */ /* 0x000fea0003800000 */
.L_x_2888:
[----:B------:R-:W-:-:S13]  /*14e70*/  ISETP.GE.AND P0, PT, R3, R86, PT ;  /* 0x000000560300720c */ /* 0x000fda0003f06270 */
[----:B------:R-:W-:Y:S05]  /*14e80*/  @P0 BRA `(.L_x_2859) ;  /* 0x0000000c009c0947 */ /* 0x000fea0003800000 */
[----:B------:R3:W5:Y:S01]  /*14e90*/  LDL R46, [R1+0x84] ;  /* 0x00008400012e7983 */ /* 0x0007620000100800 */
[----:B--2---:R-:W2:Y:S01]  /*14ea0*/  LDC R40, c[0x0][0x3f4] ;  /* 0x0000fd00ff287b82 */ /* 0x004ea20000000800 */
[----:B0-----:R-:W-:Y:S01]  /*14eb0*/  SHF.R.S32.HI R26, RZ, 0x1f, R3 ;  /* 0x0000001fff1a7819 */ /* 0x001fe20000011403 */
[----:B------:R-:W-:Y:S01]  /*14ec0*/  IMAD.SHL.U32 R24, R3, 0x40, RZ ;  /* 0x0000004003187824 */ /* 0x000fe200078e00ff */
[----:B------:R-:W-:Y:S02]  /*14ed0*/  BSSY B1, `(.L_x_2892) ;  /* 0x0000073000017945 */ /* 0x000fe40003800000 */
[----:B------:R-:W-:Y:S02]  /*14ee0*/  LEA.HI R26, R26, R3, RZ, 0x3 ;  /* 0x000000031a1a7211 */ /* 0x000fe400078f18ff */
[----:B------:R-:W-:-:S03]  /*14ef0*/  LOP3.LUT R42, R24, 0x1c0, RZ, 0xc0, !PT ;  /* 0x000001c0182a7812 */ /* 0x000fc600078ec0ff */
[----:B------:R-:W-:Y:S01]  /*14f00*/  IMAD.SHL.U32 R26, R26, 0x40, RZ ;  /* 0x000000401a1a7824 */ /* 0x000fe200078e00ff */
[----:B------:R-:W-:-:S04]  /*14f10*/  SHF.R.U32.HI R43, RZ, 0x3, R42 ;  /* 0x00000003ff2b7819 */ /* 0x000fc8000001162a */
[----:B------:R-:W-:Y:S02]  /*14f20*/  LOP3.LUT R44, R26, 0xfffffe00, RZ, 0xc0, !PT ;  /* 0xfffffe001a2c7812 */ /* 0x000fe400078ec0ff */
[-C--:B--2---:R-:W-:Y:S02]  /*14f30*/  ISETP.GE.AND P0, PT, R16, R40.reuse, PT ;  /* 0x000000281000720c */ /* 0x084fe40003f06270 */
[----:B------:R-:W-:-:S11]  /*14f40*/  ISETP.GE.AND P1, PT, R213, R40, PT ;  /* 0x00000028d500720c */ /* 0x000fd60003f26270 */
[----:B---3--:R-:W-:Y:S05]  /*14f50*/  @P0 BRA `(.L_x_2893) ;  /* 0x0000000400a80947 */ /* 0x008fea0003800000 */
        /* <DEDUP_REMOVED lines=12> */
[----:B------:R-:W-:Y:S01]  /*15020*/  SHF.R.U64 R32, R8, 0x10, R9 ;  /* 0x0000001008207819 */ /* 0x000fe20000001209 */
[----:B------:R-:W0:Y:S01]  /*15030*/  LDS.128 R24, [R45] ;  /* 0x000000002d187984 */ /* 0x000e220000000c00 */
[----:B------:R-:W-:-:S02]  /*15040*/  IADD3 R3, R0, R3, R44 ;  /* 0x0000000300037210 */ /* 0x000fc40007ffe02c */
[----:B------:R-:W-:Y:S02]  /*15050*/  SHF.R.U64 R8, R72, 0x10, R73 ;  /* 0x0000001048087819 */ /* 0x000fe40000001249 */
[----:B------:R-:W-:Y:S01]  /*15060*/  SHF.R.U64 R10, R10, 0x10, R11 ;  /* 0x000000100a0a7819 */ /* 0x000fe2000000120b */
[----:B------:R-:W-:Y:S01]  /*15070*/  IMAD R3, R3, 0x2, R22 ;  /* 0x0000000203037824 */ /* 0x000fe200078e0216 */
[----:B------:R-:W-:Y:S02]  /*15080*/  SHF.R.U64 R0, R74, 0x10, R75 ;  /* 0x000000104a007819 */ /* 0x000fe4000000124b */
[----:B------:R-:W-:Y:S02]  /*15090*/  SHF.R.U32.HI R9, RZ, 0x10, R9 ;  /* 0x00000010ff097819 */ /* 0x000fe40000011609 */
[----:B------:R-:W2:Y:S01]  /*150a0*/  LDS.128 R28, [R3+0x14400] ;  /* 0x01440000031c7984 */ /* 0x000ea20000000c00 */
[----:B------:R-:W-:Y:S02]  /*150b0*/  SHF.R.U32.HI R11, RZ, 0x10, R11 ;  /* 0x00000010ff0b7819 */ /* 0x000fe4000001160b */
[----:B------:R-:W-:-:S02]  /*150c0*/  PRMT R111, R111, 0x5410, R8 ;  /* 0x000054106f6f7816 */ /* 0x000fc40000000008 */
[----:B------:R-:W-:Y:S02]  /*150d0*/  PRMT R107, R107, 0x5410, R32 ;  /* 0x000054106b6b7816 */ /* 0x000fe40000000020 */
[----:B------:R-:W-:Y:S01]  /*150e0*/  PRMT R109, R109, 0x5410, R0 ;  /* 0x000054106d6d7816 */ /* 0x000fe20000000000 */
[----:B------:R-:W-:Y:S01]  /*150f0*/  IMAD.U32 R36, R111, 0x10000, RZ ;  /* 0x000100006f247824 */ /* 0x000fe200078e00ff */
[----:B------:R-:W-:Y:S01]  /*15100*/  SHF.R.U32.HI R73, RZ, 0x10, R73 ;  /* 0x00000010ff497819 */ /* 0x000fe20000011649 */
[----:B------:R-:W-:Y:S01]  /*15110*/  IMAD.U32 R35, R107, 0x10000, RZ ;  /* 0x000100006b237824 */ /* 0x000fe200078e00ff */
[----:B------:R-:W-:Y:S02]  /*15120*/  PRMT R108, R108, 0x5410, R9 ;  /* 0x000054106c6c7816 */ /* 0x000fe40000000009 */
[----:B------:R-:W-:Y:S02]  /*15130*/  PRMT R105, R105, 0x5410, R10 ;  /* 0x0000541069697816 */ /* 0x000fe4000000000a */
[----:B------:R-:W-:-:S02]  /*15140*/  PRMT R106, R106, 0x5410, R11 ;  /* 0x000054106a6a7816 */ /* 0x000fc4000000000b */
[----:B------:R-:W-:Y:S02]  /*15150*/  SHF.R.U32.HI R75, RZ, 0x10, R75 ;  /* 0x00000010ff4b7819 */ /* 0x000fe4000001164b */
[----:B------:R-:W-:Y:S02]  /*15160*/  PRMT R112, R112, 0x5410, R73 ;  /* 0x0000541070707816 */ /* 0x000fe40000000049 */
[----:B------:R-:W-:Y:S02]  /*15170*/  PRMT R110, R110, 0x5410, R75 ;  /* 0x000054106e6e7816 */ /* 0x000fe4000000004b */
[----:B------:R-:W-:Y:S01]  /*15180*/  LOP3.LUT R111, R111, 0xffff0000, RZ, 0xc0, !PT ;  /* 0xffff00006f6f7812 */ /* 0x000fe200078ec0ff */
        /* <DEDUP_REMOVED lines=11> */
[C---:B--2---:R-:W-:Y:S01]  /*15240*/  IMAD.U32 R27, R28.reuse, 0x10000, RZ ;  /* 0x000100001c1b7824 */ /* 0x044fe200078e00ff */
        /* <DEDUP_REMOVED lines=17> */
[----:B------:R-:W-:Y:S01]  /*15360*/  FMUL.FTZ R9, R28, R111 ;  /* 0x0000006f1c097220 */ /* 0x000fe20000410000 */
[----:B------:R-:W-:Y:S01]  /*15370*/  FFMA.FTZ R36, R25, R0, -R36 ;  /* 0x0000000019247223 */ /* 0x000fe20000010824 */
[----:B------:R-:W-:-:S02]  /*15380*/  IMAD.U32 R33, R30, 0x10000, RZ ;  /* 0x000100001e217824 */ /* 0x000fc400078e00ff */
[----:B------:R-:W-:Y:S01]  /*15390*/  FFMA.FTZ R34, R25, R35, R34 ;  /* 0x0000002319227223 */ /* 0x000fe20000010022 */
[-C--:B------:R-:W-:Y:S01]  /*153a0*/  FMUL.FTZ R25, R28, R107.reuse ;  /* 0x0000006b1c197220 */ /* 0x080fe20000410000 */
[----:B------:R-:W-:Y:S01]  /*153b0*/  FFMA.FTZ R28, R8, R107, -R9 ;  /* 0x0000006b081c7223 */ /* 0x000fe20000010809 */
[----:B------:R-:W-:Y:S01]  /*153c0*/  IMAD.U32 R9, R109, 0x10000, RZ ;  /* 0x000100006d097824 */ /* 0x000fe200078e00ff */
[----:B------:R-:W-:Y:S01]  /*153d0*/  LOP3.LUT R30, R30, 0xffff0000, RZ, 0xc0, !PT ;  /* 0xffff00001e1e7812 */ /* 0x000fe200078ec0ff */
[----:B------:R-:W-:Y:S02]  /*153e0*/  IMAD.U32 R0, R105, 0x10000, RZ ;  /* 0x0001000069007824 */ /* 0x000fe400078e00ff */
[----:B------:R-:W-:Y:S01]  /*153f0*/  FFMA.FTZ R32, R8, R111, R25 ;  /* 0x0000006f08207223 */ /* 0x000fe20000010019 */
[----:B------:R-:W-:Y:S01]  /*15400*/  LOP3.LUT R109, R109, 0xffff0000, RZ, 0xc0, !PT ;  /* 0xffff00006d6d7812 */ /* 0x000fe200078ec0ff */
[----:B------:R-:W-:Y:S01]  /*15410*/  FMUL.FTZ R25, R33, R9 ;  /* 0x0000000921197220 */ /* 0x000fe20000410000 */
[----:B------:R-:W-:Y:S01]  /*15420*/  LOP3.LUT R105, R105, 0xffff0000, RZ, 0xc0, !PT ;  /* 0xffff000069697812 */ /* 0x000fe200078ec0ff */
[----:B------:R-:W-:Y:S01]  /*15430*/  FMUL.FTZ R33, R33, R0 ;  /* 0x0000000021217220 */ /* 0x000fe20000410000 */
[----:B------:R-:W-:Y:S01]  /*15440*/  LOP3.LUT R31, R31, 0xffff0000, RZ, 0xc0, !PT ;  /* 0xffff00001f1f7812 */ /* 0x000fe200078ec0ff */
[----:B------:R-:W-:Y:S01]  /*15450*/  FMUL.FTZ R8, R30, R109 ;  /* 0x0000006d1e087220 */ /* 0x000fe20000410000 */
[----:B------:R-:W-:Y:S01]  /*15460*/  LOP3.LUT R110, R110, 0xffff0000, RZ, 0xc0, !PT ;  /* 0xffff00006e6e7812 */ /* 0x000fe200078ec0ff */
[----:B------:R-:W-:Y:S01]  /*15470*/  FFMA.FTZ R33, R10, R9, R33 ;  /* 0x000000090a217223 */ /* 0x000fe20000010021 */
[----:B------:R-:W-:Y:S01]  /*15480*/  LOP3.LUT R108, R108, 0xffff0000, RZ, 0xc0, !PT ;  /* 0xffff00006c6c7812 */ /* 0x000fe200078ec0ff */
[-C--:B------:R-:W-:Y:S01]  /*15490*/  FMUL.FTZ R30, R30, R105.reuse ;  /* 0x000000691e1e7220 */ /* 0x080fe20000410000 */
[----:B------:R-:W-:Y:S01]  /*154a0*/  LOP3.LUT R106, R106, 0xffff0000, RZ, 0xc0, !PT ;  /* 0xffff00006a6a7812 */ /* 0x000fe200078ec0ff */
[----:B------:R-:W-:Y:S01]  /*154b0*/  FMUL.FTZ R27, R29, R112 ;  /* 0x000000701d1b7220 */ /* 0x000fe20000410000 */
[----:B------:R-:W-:Y:S01]  /*154c0*/  FMUL.FTZ R9, R31, R110 ;  /* 0x0000006e1f097220 */ /* 0x000fe20000410000 */
[----:B------:R-:W-:Y:S01]  /*154d0*/  FMUL.FTZ R29, R29, R108 ;  /* 0x0000006c1d1d7220 */ /* 0x000fe20000410000 */
[----:B------:R-:W-:Y:S01]  /*154e0*/  FFMA.FTZ R105, R11, R105, -R8 ;  /* 0x000000690b697223 */ /* 0x000fe20000010808 */
[----:B------:R-:W-:Y:S01]  /*154f0*/  FMUL.FTZ R31, R31, R106 ;  /* 0x0000006a1f1f7220 */ /* 0x000fe20000410000 */
[----:B------:R-:W-:Y:S01]  /*15500*/  FFMA.FTZ R30, R11, R109, R30 ;  /* 0x0000006d0b1e7223 */ /* 0x000fe2000001001e */
[----:B------:R-:W-:Y:S01]  /*15510*/  FFMA.FTZ R27, R24, R108, -R27 ;  /* 0x0000006c181b7223 */ /* 0x000fe2000001081b */
        /* <DEDUP_REMOVED lines=14> */
.L_x_2893:
[----:B------:R-:W-:Y:S05]  /*15600*/  BSYNC B1 ;  /* 0x0000000000017941 */ /* 0x000fea0003800000 */
.L_x_2892:
[----:B------:R-:W-:Y:S05]  /*15610*/  @P1 BRA `(.L_x_2859) ;  /* 0x0000000400b81947 */ /* 0x000fea0003800000 */
[----:B------:R-:W-:Y:S02]  /*15620*/  LEA.HI R40, R40, R85, RZ, 0x1d ;  /* 0x0000005528287211 */ /* 0x000fe400078fe8ff */
[----:B------:R-:W-:Y:S02]  /*15630*/  LOP3.LUT R0, R42, 0x38, R21, 0xf8, !PT ;  /* 0x000000382a007812 */ /* 0x000fe400078ef815 */
[----:B0-----:R-:W-:Y:S02]  /*15640*/  SHF.R.S32.HI R3, RZ, 0x1f, R40 ;  /* 0x0000001fff037819 */ /* 0x001fe40000011428 */
[----:B------:R-:W-:Y:S01]  /*15650*/  LOP3.LUT R8, R0, R43, RZ, 0x3c, !PT ;  /* 0x0000002b00087212 */ /* 0x000fe200078e3cff */
[----:B------:R-:W-:Y:S01]  /*15660*/  IMAD.SHL.U32 R0, R40, 0x8, RZ ;  /* 0x0000000828007824 */ /* 0x000fe200078e00ff */
[----:B------:R-:W-:Y:S02]  /*15670*/  LEA.HI R3, R3, R40, RZ, 0x3 ;  /* 0x0000002803037211 */ /* 0x000fe400078f18ff */
[----:B------:R-:W-:-:S02]  /*15680*/  LEA.HI R20, R20, R213, RZ, 0x6 ;  /* 0x000000d514147211 */ /* 0x000fc400078f30ff */
[----:B-----5:R-:W-:Y:S01]  /*15690*/  R2UR UR4, R46 ;  /* 0x000000002e0472ca */ /* 0x020fe200000e0000 */
[----:B------:R-:W-:Y:S01]  /*156a0*/  IMAD.SHL.U32 R3, R3, 0x400, RZ ;  /* 0x0000040003037824 */ /* 0x000fe200078e00ff */
[----:B------:R-:W-:Y:S01]  /*156b0*/  LOP3.LUT R0, R42, 0x38, R0, 0xf8, !PT ;  /* 0x000000382a007812 */ /* 0x000fe200078ef800 */
[----:B------:R-:W-:Y:S01]  /*156c0*/  IMAD.SHL.U32 R20, R20, 0x80, RZ ;  /* 0x0000008014147824 */ /* 0x000fe200078e00ff */
[----:B------:R-:W-:Y:S02]  /*156d0*/  SHF.R.U32.HI R21, RZ, 0x10, R5 ;  /* 0x00000010ff157819 */ /* 0x000fe40000011605 */
[----:B------:R-:W-:Y:S02]  /*156e0*/  LOP3.LUT R0, R0, R43, RZ, 0x3c, !PT ;  /* 0x0000002b00007212 */ /* 0x000fe400078e3cff */
[----:B------:R-:W-:Y:S02]  /*156f0*/  LOP3.LUT R3, R3, 0x7fffe000, RZ, 0xc0, !PT ;  /* 0x7fffe00003037812 */ /* 0x000fe400078ec0ff */
[----:B------:R-:W-:-:S02]  /*15700*/  LOP3.LUT R9, R20, 0xffffe000, RZ, 0xc0, !PT ;  /* 0xffffe00014097812 */ /* 0x000fc400078ec0ff */
[--C-:B------:R-:W-:Y:S02]  /*15710*/  IADD3 R3, R0, R3, R44.reuse ;  /* 0x0000000300037210 */ /* 0x100fe40007ffe02c */
[----:B------:R-:W-:Y:S02]  /*15720*/  IADD3 R8, R8, R9, R44 ;  /* 0x0000000908087210 */ /* 0x000fe40007ffe02c */
[----:B------:R-:W-:Y:S01]  /*15730*/  SHF.R.U64 R20, R4, 0x10, R5 ;  /* 0x0000001004147819 */ /* 0x000fe20000001205 */
[----:B------:R-:W-:Y:S01]  /*15740*/  IMAD R3, R3, 0x2, R22 ;  /* 0x0000000203037824 */ /* 0x000fe200078e0216 */
[----:B------:R-:W-:Y:S02]  /*15750*/  LEA R33, R8, UR4, 0x1 ;  /* 0x0000000408217c11 */ /* 0x000fe4000f8e08ff */
[--C-:B------:R-:W-:Y:S02]  /*15760*/  SHF.R.U64 R4, R12, 0x10, R13.reuse ;  /* 0x000000100c047819 */ /* 0x100fe4000000120d */
[----:B------:R-:W0:Y:S01]  /*15770*/  LDS.128 R24, [R3+0x14400] ;  /* 0x0144000003187984 */ /* 0x000e220000000c00 */
[----:B------:R-:W-:-:S02]  /*15780*/  SHF.R.U32.HI R13, RZ, 0x10, R13 ;  /* 0x00000010ff0d7819 */ /* 0x000fc4000001160d */
[----:B------:R-:W-:Y:S01]  /*15790*/  SHF.R.U64 R5, R6, 0x10, R7 ;  /* 0x0000001006057819 */ /* 0x000fe20000001207 */
[----:B------:R-:W2:Y:S01]  /*157a0*/  LDS.128 R8, [R33] ;  /* 0x0000000021087984 */ /* 0x000ea20000000c00 */
[----:B------:R-:W-:Y:S02]  /*157b0*/  SHF.R.U64 R0, R14, 0x10, R15 ;  /* 0x000000100e007819 */ /* 0x000fe4000000120f */
[----:B------:R-:W-:Y:S02]  /*157c0*/  PRMT R96, R96, 0x5410, R13 ;  /* 0x0000541060607816 */ /* 0x000fe4000000000d */
[----:B------:R-:W-:Y:S02]  /*157d0*/  SHF.R.U32.HI R7, RZ, 0x10, R7 ;  /* 0x00000010ff077819 */ /* 0x000fe40000011607 */
[----:B------:R-:W-:Y:S01]  /*157e0*/  SHF.R.U32.HI R15, RZ, 0x10, R15 ;  /* 0x00000010ff0f7819 */ /* 0x000fe2000001160f */
[----:B------:R-:W-:Y:S01]  /*157f0*/  IMAD.U32 R30, R96, 0x10000, RZ ;  /* 0x00010000601e7824 */ /* 0x000fe200078e00ff */
[----:B------:R-:W-:-:S02]  /*15800*/  PRMT R92, R92, 0x5410, R21 ;  /* 0x000054105c5c7816 */ /* 0x000fc40000000015 */
[----:B------:R-:W-:Y:S02]  /*15810*/  PRMT R95, R95, 0x5410, R4 ;  /* 0x000054105f5f7816 */ /* 0x000fe40000000004 */
[----:B------:R-:W-:Y:S01]  /*15820*/  PRMT R93, R93, 0x5410, R0 ;  /* 0x000054105d5d7816 */ /* 0x000fe20000000000 */
[----:B------:R-:W-:Y:S01]  /*15830*/  IMAD.U32 R28, R92, 0x10000, RZ ;  /* 0x000100005c1c7824 */ /* 0x000fe200078e00ff */
[----:B------:R-:W-:Y:S02]  /*15840*/  PRMT R88, R88, 0x5410, R5 ;  /* 0x0000541058587816 */ /* 0x000fe40000000005 */
[----:B------:R-:W-:Y:S02]  /*15850*/  PRMT R90, R90, 0x5410, R7 ;  /* 0x000054105a5a7816 */ /* 0x000fe40000000007 */
[----:B------:R-:W-:Y:S02]  /*15860*/  PRMT R94, R94, 0x5410, R15 ;  /* 0x000054105e5e7816 */ /* 0x000fe4000000000f */
[----:B------:R-:W-:-:S02]  /*15870*/  PRMT R91, R91, 0x5410, R20 ;  /* 0x000054105b5b7816 */ /* 0x000fc40000000014 */
[----:B------:R-:W-:Y:S01]  /*15880*/  LOP3.LUT R21, R96, 0xffff0000, RZ, 0xc0, !PT ;  /* 0xffff000060157812 */ /* 0x000fe200078ec0ff */
[----:B0-----:R-:W-:Y:S01]  /*15890*/  IMAD.U32 R13, R25, 0x10000, RZ ;  /* 0x00010000190d7824 */ /* 0x001fe200078e00ff */
[----:B------:R-:W-:Y:S01]  /*158a0*/  LOP3.LUT R12, R24, 0xffff0000, RZ, 0xc0, !PT ;  /* 0xffff0000180c7812 */ /* 0x000fe200078ec0ff */
[----:B------:R-:W-:Y:S01]  /*158b0*/  IMAD.U32 R20, R27, 0x10000, RZ ;  /* 0x000100001b147824 */ /* 0x000fe200078e00ff */
[----:B------:R-:W-:Y:S01]  /*158c0*/  LOP3.LUT R15, R26, 0xffff0000, RZ, 0xc0, !PT ;  /* 0xffff00001a0f7812 */ /* 0x000fe200078ec0ff */
[C---:B--2---:R-:W-:Y:S01]  /*158d0*/  IMAD.U32 R0, R8.reuse, 0x10000, RZ ;  /* 0x0001000008007824 */ /* 0x044fe200078e00ff */
        /* <DEDUP_REMOVED lines=17> */
[----:B------:R-:W-:Y:S01]  /*159f0*/  LOP3.LUT R26, R27, 0xffff0000, RZ, 0xc0, !PT ;  /* 0xffff00001b1a7812 */ /* 0x000fe200078ec0ff */
[----:B------:R-:W-:Y:S01]  /*15a00*/  FMUL.FTZ R27, R24, R21 ;  /* 0x00000015181b7220 */ /* 0x000fe20000410000 */
[----:B------:R-:W-:Y:S01]  /*15a10*/  LOP3.LUT R5, R92, 0xffff0000, RZ, 0xc0, !PT ;  /* 0xffff00005c057812 */ /* 0x000fe200078ec0ff */
[-C--:B------:R-:W-:Y:S01]  /*15a20*/  FMUL.FTZ R20, R20, R13.reuse ;  /* 0x0000000d14147220 */ /* 0x080fe20000410000 */
[----:B------:R-:W-:Y:S01]  /*15a30*/  FFMA.FTZ R28, R9, R13, -R28 ;  /* 0x0000000d091c7223 */ /* 0x000fe2000001081c */
[----:B------:R-:W-:-:S02]  /*15a40*/  IMAD.U32 R13, R93, 0x10000, RZ ;  /* 0x000100005d0d7824 */ /* 0x000fc400078e00ff */
[-C--:B------:R-:W-:Y:S01]  /*15a50*/  FMUL.FTZ R24, R24, R5.reuse ;  /* 0x0000000518187220 */ /* 0x080fe20000410000 */
[----:B------:R-:W-:Y:S01]  /*15a60*/  FFMA.FTZ R27, R8, R5, -R27 ;  /* 0x00000005081b7223 */ /* 0x000fe2000001081b */
[----:B------:R-:W-:Y:S01]  /*15a70*/  FFMA.FTZ R29, R9, R25, R20 ;  /* 0x00000019091d7223 */ /* 0x000fe20000010014 */
[----:B------:R-:W-:Y:S02]  /*15a80*/  IMAD.U32 R5, R88, 0x10000, RZ ;  /* 0x0001000058057824 */ /* 0x000fe400078e00ff */
[----:B------:R-:W-:Y:S01]  /*15a90*/  FMUL.FTZ R9, R14, R13 ;  /* 0x0000000d0e097220 */ /* 0x000fe20000410000 */
[----:B------:R-:W-:Y:S01]  /*15aa0*/  FFMA.FTZ R21, R8, R21, R24 ;  /* 0x0000001508157223 */ /* 0x000fe20000010018 */
[----:B------:R-:W-:Y:S01]  /*15ab0*/  LOP3.LUT R8, R93, 0xffff0000, RZ, 0xc0, !PT ;  /* 0xffff00005d087812 */ /* 0x000fe200078ec0ff */
[-C--:B------:R-:W-:Y:S01]  /*15ac0*/  FMUL.FTZ R25, R14, R5.reuse ;  /* 0x000000050e197220 */ /* 0x080fe20000410000 */
[----:B------:R-:W-:Y:S01]  /*15ad0*/  LOP3.LUT R88, R88, 0xffff0000, RZ, 0xc0, !PT ;  /* 0xffff000058587812 */ /* 0x000fe200078ec0ff */
[----:B------:R-:W-:Y:S01]  /*15ae0*/  FFMA.FTZ R14, R6, R5, -R9 ;  /* 0x00000005060e7223 */ /* 0x000fe20000010809 */
[----:B------:R-:W-:Y:S01]  /*15af0*/  LOP3.LUT R9, R94, 0xffff0000, RZ, 0xc0, !PT ;  /* 0xffff00005e097812 */ /* 0x000fe200078ec0ff */
[C---:B------:R-:W-:Y:S01]  /*15b00*/  FMUL.FTZ R20, R15.reuse, R8 ;  /* 0x000000080f147220 */ /* 0x040fe20000410000 */
[----:B------:R-:W-:Y:S01]  /*15b10*/  LOP3.LUT R5, R90, 0xffff0000, RZ, 0xc0, !PT ;  /* 0xffff00005a057812 */ /* 0x000fe200078ec0ff */
[-C--:B------:R-:W-:Y:S01]  /*15b20*/  FMUL.FTZ R15, R15, R88.reuse ;  /* 0x000000580f0f7220 */ /* 0x080fe20000410000 */
[----:B------:R-:W-:Y:S01]  /*15b30*/  FFMA.FTZ R25, R6, R13, R25 ;  /* 0x0000000d06197223 */ /* 0x000fe20000010019 */
[C---:B------:R-:W-:Y:S01]  /*15b40*/  FMUL.FTZ R31, R26.reuse, R9 ;  /* 0x000000091a1f7220 */ /* 0x040fe20000410000 */
[C---:B------:R-:W-:Y:S01]  /*15b50*/  FFMA.FTZ R13, R7.reuse, R88, -R20 ;  /* 0x00000058070d7223 */ /* 0x040fe20000010814 */
[----:B------:R-:W-:Y:S01]  /*15b60*/  FFMA.FTZ R20, R7, R8, R15 ;  /* 0x0000000807147223 */ /* 0x000fe2000001000f */
[-C--:B------:R-:W-:Y:S01]  /*15b70*/  FMUL.FTZ R7, R26, R5.reuse ;  /* 0x000000051a077220 */ /* 0x080fe20000410000 */
[C---:B------:R-:W-:Y:S01]  /*15b80*/  FFMA.FTZ R31, R10.reuse, R5, -R31 ;  /* 0x000000050a1f7223 */ /* 0x040fe2000001081f */
[C---:B------:R-:W-:Y:S01]  /*15b90*/  IMAD.U32 R6, R95.reuse, 0x10000, RZ ;  /* 0x000100005f067824 */ /* 0x040fe200078e00ff */
[----:B------:R-:W-:Y:S01]  /*15ba0*/  LOP3.LUT R95, R95, 0xffff0000, RZ, 0xc0, !PT ;  /* 0xffff00005f5f7812 */ /* 0x000fe200078ec0ff */
[C---:B------:R-:W-:Y:S01]  /*15bb0*/  IMAD.U32 R5, R91.reuse, 0x10000, RZ ;  /* 0x000100005b057824 */ /* 0x040fe200078e00ff */
[----:B------:R-:W-:Y:S01]  /*15bc0*/  LOP3.LUT R91, R91, 0xffff0000, RZ, 0xc0, !PT ;  /* 0xffff00005b5b7812 */ /* 0x000fe200078ec0ff */
        /* <DEDUP_REMOVED lines=19> */
.L_x_2859:
[----:B------:R-:W-:Y:S05]  /*15d00*/  BSYNC B0 ;  /* 0x0000000000007941 */ /* 0x000fea0003800000 */
.L_x_2819:
[----:B------:R-:W-:Y:S01]  /*15d10*/  @!PT LDS RZ, [RZ] ;  /* 0x00000000fffff984 */ /* 0x000fe20000000800 */
[----:B------:R-:W-:Y:S01]  /*15d20*/  @!PT LDS RZ, [RZ] ;  /* 0x00000000fffff984 */ /* 0x000fe20000000800 */
[----:B------:R-:W-:Y:S01]  /*15d30*/  @!PT LDS RZ, [RZ] ;  /* 0x00000000fffff984 */ /* 0x000fe20000000800 */
[----:B------:R-:W-:Y:S01]  /*15d40*/  @!PT LDS RZ, [RZ] ;  /* 0x00000000fffff984 */ /* 0x000fe20000000800 */
[----:B------:R0:W-:Y:S06]  /*15d50*/  MEMBAR.ALL.CTA ;  /* 0x0000000000007992 */ /* 0x0001ec0000008000 */
[----:B0-----:R-:W0:Y:S01]  /*15d60*/  FENCE.VIEW.ASYNC.S ;  /* 0x00000000000073c6 */ /* 0x001e220000000000 */
[----:B------:R-:W-:Y:S05]  /*15d70*/  WARPSYNC.ALL ;  /* 0x0000000000007948 */ /* 0x000fea0003800000 */
[----:B0-----:R-:W-:Y:S06]  /*15d80*/  BAR.SYNC.DEFER_BLOCKING 0xd, 0x100 ;  /* 0x0344000000007b1d */ /* 0x001fec0000010000 */
.L_x_2817:
[----:B------:R-:W-:-:S06]  /*15d90*/  ULOP3.LUT UR4, UR60, 0x1, URZ, 0xfc, !UPT ;  /* 0x000000013c047892 */ /* 0x000fcc000f8efc3f */
[----:B------:R-:W-:-:S05]  /*15da0*/  IMAD.U32 R0, RZ, RZ, UR4 ;  /* 0x00000004ff007e24 */ /* 0x000fca000f8e00ff */
[----:B------:R-:W-:-:S13]  /*15db0*/  ISETP.NE.AND P0, PT, R0, 0x3, PT ;  /* 0x000000030000780c */ /* 0x000fda0003f05270 */
[----:B------:R-:W-:Y:S05]  /*15dc0*/  @!P0 BRA `(.L_x_2894) ;  /* 0x0000000000048947 */ /* 0x000fea0003800000 */
[----:B------:R-:W-:Y:S01]  /*15dd0*/  BPT.TRAP 0x1 ;  /* 0x000000040000795c */ /* 0x000fe20000300000 */
.L_x_2894:
[----:B------:R-:W-:Y:S01]  /*15de0*/  IMAD R0, R219, 0x8, R22 ;  /* 0x00000008db007824 */ /* 0x000fe200078e0216 */
[----:B01-3--:R-:W-:-:S04]  /*15df0*/  SHF.L.U32 R3, R225, 0x1f, RZ ;  /* 0x0000001fe1037819 */ /* 0x00bfc800000006ff */
[----:B------:R0:W1:Y:S01]  /*15e00*/  SYNCS.PHASECHK.TRANS64.TRYWAIT P1, [R0+URZ+0x38830], R3 ;  /* 0x03883003000075a7 */ /* 0x000062000802017f */
[----:B------:R-:W-:Y:S05]  /*15e10*/  @!P0 BRA `(.L_x_2895) ;  /* 0x0000000000048947 */ /* 0x000fea0003800000 */
[----:B------:R-:W-:Y:S01]  /*15e20*/  BPT.TRAP 0x1 ;  /* 0x000000040000795c */ /* 0x000fe20000300000 */
.L_x_2895:
[----:B-1----:R-:W-:Y:S05]  /*15e30*/  @P1 BRA `(.L_x_2896) ;  /* 0x0000000000081947 */ /* 0x002fea0003800000 */
[----:B------:R-:W1:Y:S02]  /*15e40*/  SYNCS.PHASECHK.TRANS64.TRYWAIT P1, [R0+URZ+0x38830], R3 ;  /* 0x03883003000075a7 */ /* 0x000e64000802017f */
[----:B-1----:R-:W-:Y:S05]  /*15e50*/  @!P1 BRA `(.L_x_2897) ;  /* 0x000001b800449947 */ /* 0x002fea0003800000 */
.L_x_2896:
[----:B------:R-:W-:Y:S05]  /*15e60*/  WARPSYNC.ALL ;  /* 0x0000000000007948 */ /* 0x000fea0003800000 */
[----:B01----:R-:W-:Y:S01]  /*15e70*/  VIADD R3, R22, 0x24400 ;  /* 0x0002440016037836 */ /* 0x003fe20000000000 */
[----:B------:R-:W-:Y:S01]  /*15e80*/  R2UR UR20, R84 ;  /* 0x00000000541472ca */ /* 0x000fe200000e0000 */
[----:B------:R-:W-:Y:S01]  /*15e90*/  IMAD.MOV.U32 R5, RZ, RZ, 0x40000040 ;  /* 0x40000040ff057424 */ /* 0x000fe200078e00ff */
[----:B-----5:R-:W-:Y:S01]  /*15ea0*/  WARPGROUP.ARRIVE ;  /* 0x00000000000079c5 */ /* 0x020fe20000000000 */
[----:B------:R-:W-:Y:S01]  /*15eb0*/  UMOV UR25, 0x40000040 ;  /* 0x4000004000197882 */ /* 0x000fe20000000000 */
[----:B------:R-:W-:Y:S01]  /*15ec0*/  SHF.R.U32.HI R3, RZ, 0x4, R3 ;  /* 0x00000004ff037819 */ /* 0x000fe20000011603 */
[----:B------:R-:W-:Y:S01]  /*15ed0*/  IMAD.MOV.U32 R7, RZ, RZ, 0x40000040 ;  /* 0x40000040ff077424 */ /* 0x000fe200078e00ff */
[----:B------:R-:W-:Y:S01]  /*15ee0*/  R2UR UR27, R5 ;  /* 0x00000000051b72ca */ /* 0x000fe200000e0000 */
[----:B------:R-:W-:Y:S01]  /*15ef0*/  UMOV UR17, UR25 ;  /* 0x0000001900117c82 */ /* 0x000fe20008000000 */
[----:B------:R-:W-:Y:S01]  /*15f00*/  LOP3.LUT R3, R3, 0x3fff, RZ, 0xc0, !PT ;  /* 0x00003fff03037812 */ /* 0x000fe200078ec0ff */
[----:B------:R-:W-:Y:S01]  /*15f10*/  UMOV UR5, UR17 ;  /* 0x0000001100057c82 */ /* 0x000fe20008000000 */
[----:B------:R-:W-:Y:S01]  /*15f20*/  R2UR UR7, R7 ;  /* 0x00000000070772ca */ /* 0x000fe200000e0000 */
[----:B------:R-:W-:Y:S01]  /*15f30*/  IMAD.MOV.U32 R9, RZ, RZ, 0x40000040 ;  /* 0x40000040ff097424 */ /* 0x000fe200078e00ff */
[----:B------:R-:W-:Y:S01]  /*15f40*/  LOP3.LUT R4, R3, 0x10000, RZ, 0xfc, !PT ;  /* 0x0001000003047812 */ /* 0x000fe200078efcff */
[----:B------:R-:W-:Y:S01]  /*15f50*/  ULOP3.LUT UR20, UR20, 0x10000, URZ, 0xfc, !UPT ;  /* 0x0001000014147892 */ /* 0x000fe2000f8efc3f */
[----:B------:R-:W-:Y:S01]  /*15f60*/  R2UR UR15, R7 ;  /* 0x00000000070f72ca */ /* 0x000fe200000e0000 */
[----:B------:R-:W-:Y:S01]  /*15f70*/  UMOV UR9, UR17 ;  /* 0x0000001100097c82 */ /* 0x000fe20008000000 */
[C---:B------:R-:W-:Y:S01]  /*15f80*/  R2UR UR11, R9.reuse ;  /* 0x00000000090b72ca */ /* 0x040fe200000e0000 */
[----:B------:R0:W-:Y:S01]  /*15f90*/  STL [R1+0x54], R4 ;  /* 0x0000540401007387 */ /* 0x0001e20000100800 */
[----:B------:R-:W-:Y:S01]  /*15fa0*/  UMOV UR13, UR17 ;  /* 0x00000011000d7c82 */ /* 0x000fe20008000000 */
[----:B------:R-:W-:Y:S01]  /*15fb0*/  R2UR UR19, R9 ;  /* 0x00000000091372ca */ /* 0x000fe200000e0000 */
[----:B------:R-:W-:Y:S01]  /*15fc0*/  UMOV UR24, UR20 ;  /* 0x0000001400187c82 */ /* 0x000fe20008000000 */
[----:B------:R-:W-:Y:S01]  /*15fd0*/  IMAD.MOV.U32 R7, RZ, RZ, 0x40000040 ;  /* 0x40000040ff077424 */ /* 0x000fe200078e00ff */
[----:B------:R-:W-:Y:S01]  /*15fe0*/  UMOV UR16, UR24 ;  /* 0x0000001800107c82 */ /* 0x000fe20008000000 */
[----:B--2-4-:R-:W-:Y:S01]  /*15ff0*/  IMAD.U32 R12, RZ, RZ, UR24 ;  /* 0x00000018ff0c7e24 */ /* 0x014fe2000f8e00ff */
[----:B------:R-:W-:Y:S01]  /*16000*/  UMOV UR4, UR16 ;  /* 0x0000001000047c82 */ /* 0x000fe20008000000 */
[----:B------:R-:W-:Y:S01]  /*16010*/  UMOV UR8, UR16 ;  /* 0x0000001000087c82 */ /* 0x000fe20008000000 */
[----:B------:R-:W-:Y:S01]  /*16020*/  UMOV UR12, UR16 ;  /* 0x00000010000c7c82 */ /* 0x000fe20008000000 */
[----:B0-----:R-:W-:Y:S01]  /*16030*/  IMAD R4, R219, 0xa00, R4 ;  /* 0x00000a00db047824 */ /* 0x001fe200078e0204 */
[----:B------:R-:W-:Y:S01]  /*16040*/  UIADD3 UR56, UR20, 0x804, URZ ;  /* 0x0000080414387890 */ /* 0x000fe2000fffe03f */
[----:B------:R-:W-:Y:S01]  /*16050*/  IMAD.U32 R13, RZ, RZ, UR25 ;  /* 0x00000019ff0d7e24 */ /* 0x000fe2000f8e00ff */
[----:B------:R-:W-:Y:S01]  /*16060*/  UMOV UR57, 0x40000040 ;  /* 0x4000004000397882 */ /* 0x000fe20000000000 */
[C---:B------:R-:W-:Y:S01]  /*16070*/  VIADD R6, R4.reuse, 0x80 ;  /* 0x0000008004067836 */ /* 0x040fe20000000000 */
[C---:B------:R-:W-:Y:S01]  /*16080*/  R2UR UR26, R4.reuse ;  /* 0x00000000041a72ca */ /* 0x040fe200000e0000 */
[----:B------:R-:W-:Y:S01]  /*16090*/  VIADD R8, R4, 0x100 ;  /* 0x0000010004087836 */ /* 0x000fe20000000000 */
[----:B------:R0:W-:Y:S01]  /*160a0*/  STL.64 [R1+0x48], R12 ;  /* 0x0000480c01007387 */ /* 0x0001e20000100a00 */
[----:B------:R-:W-:Y:S01]  /*160b0*/  IMAD.MOV.U32 R9, RZ, RZ, 0x40000040 ;  /* 0x40000040ff097424 */ /* 0x000fe200078e00ff */
[----:B------:R-:W-:Y:S01]  /*160c0*/  R2UR UR6, R6 ;  /* 0x00000000060672ca */ /* 0x000fe200000e0000 */
[----:B------:R-:W-:Y:S01]  /*160d0*/  VIADD R6, R4, 0x180 ;  /* 0x0000018004067836 */ /* 0x000fe20000000000 */
[----:B------:R-:W-:Y:S01]  /*160e0*/  R2UR UR10, R8 ;  /* 0x00000000080a72ca */ /* 0x000fe200000e0000 */
[C---:B------:R-:W-:Y:S01]  /*160f0*/  VIADD R8, R4.reuse, 0x200 ;  /* 0x0000020004087836 */ /* 0x040fe20000000000 */
[----:B------:R-:W-:Y:S01]  /*16100*/  UIADD3 UR52, UR20, 0x806, URZ ;  /* 0x0000080614347890 */ /* 0x000fe2000fffe03f */
[----:B------:R-:W-:Y:S01]  /*16110*/  VIADD R10, R4, 0x102 ;  /* 0x00000102040a7836 */ /* 0x000fe20000000000 */
[----:B------:R-:W-:Y:S01]  /*16120*/  R2UR UR14, R6 ;  /* 0x00000000060e72ca */ /* 0x000fe200000e0000 */
[----:B------:R-:W-:Y:S01]  /*16130*/  VIADD R6, R4, 0x2 ;  /* 0x0000000204067836 */ /* 0x000fe20000000000 */
[----:B------:R-:W-:Y:S01]  /*16140*/  R2UR UR18, R8 ;  /* 0x00000000081272ca */ /* 0x000fe200000e0000 */
[----:B------:R-:W-:Y:S01]  /*16150*/  HGMMA.64x16x16.F32.BF16 R56, gdesc[UR24], RZ, !UPT, gsb0 ;  /* 0x00200000183879f0 */ /* 0x000fe2000c0018ff */
[----:B------:R-:W-:Y:S01]  /*16160*/  R2UR UR27, R7 ;  /* 0x00000000071b72ca */ /* 0x000fe200000e0000 */
[----:B------:R-:W-:Y:S01]  /*16170*/  UMOV UR25, 0x40000040 ;  /* 0x4000004000197882 */ /* 0x000fe20000000000 */
[----:B------:R-:W-:Y:S01]  /*16180*/  R2UR UR26, R6 ;  /* 0x00000000061a72ca */ /* 0x000fe200000e0000 */
[C---:B------:R-:W-:Y:S01]  /*16190*/  VIADD R8, R4.reuse, 0x82 ;  /* 0x0000008204087836 */ /* 0x040fe20000000000 */
[----:B------:R-:W-:Y:S01]  /*161a0*/  UMOV UR53, 0x40000040 ;  /* 0x4000004000357882 */ /* 0x000fe20000000000 */
[----:B------:R-:W-:Y:S01]  /*161b0*/  IMAD.MOV.U32 R11, RZ, RZ, 0x40000040 ;  /* 0x40000040ff0b7424 */ /* 0x000fe200078e00ff */
[----:B------:R-:W-:Y:S01]  /*161c0*/  UIADD3 UR48, UR20, 0xc00, URZ ;  /* 0x00000c0014307890 */ /* 0x000fe2000fffe03f */
[----:B------:R-:W-:Y:S01]  /*161d0*/  VIADD R6, R4, 0x182 ;  /* 0x0000018204067836 */ /* 0x000fe20000000000 */
[----:B------:R-:W-:Y:S01]  /*161e0*/  UMOV UR49, 0x40000040 ;  /* 0x4000004000317882 */ /* 0x000fe20000000000 */
[----:B------:R-:W-:Y:S01]  /*161f0*/  IMAD.MOV.U32 R7, RZ, RZ, 0x40000040 ;  /* 0x40000040ff077424 */ /* 0x000fe200078e00ff */
[----:B------:R-:W-:Y:S01]  /*16200*/  UIADD3 UR44, UR20, 0xc02, URZ ;  /* 0x00000c02142c7890 */ /* 0x000fe2000fffe03f */
[----:B0-----:R-:W-:Y:S01]  /*16210*/  IMAD.U32 R13, RZ, RZ, UR25 ;  /* 0x00000019ff0d7e24 */ /* 0x001fe2000f8e00ff */
[----:B------:R-:W-:Y:S01]  /*16220*/  UMOV UR45, 0x40000040 ;  /* 0x40000040002d7882 */ /* 0x000fe20000000000 */
[----:B------:R-:W-:Y:S01]  /*16230*/  UIADD3 UR40, UR20, 0xc04, URZ ;  /* 0x00000c0414287890 */ /* 0x000fe2000fffe03f */
[----:B------:R-:W-:Y:S01]  /*16240*/  IMAD.MOV.U32 R5, RZ, RZ, 0x40000040 ;  /* 0x40000040ff057424 */ /* 0x000fe200078e00ff */
        /* <DEDUP_REMOVED lines=704> */
.L_x_2898:
[----:B------:R-:W2:Y:S01]  /*18e50*/  LDL R6, [R1+0x78] ;  /* 0x0000780001067983 */ /* 0x000ea20000100800 */
[----:B------:R-:W0:Y:S01]  /*18e60*/  LDC R3, c[0x0][0x448] ;  /* 0x00011200ff037b82 */ /* 0x000e220000000800 */
[----:B------:R-:W-:Y:S02]  /*18e70*/  ULDC UR4, c[0x0][0x988] ;  /* 0x0002620000047ab9 */ /* 0x000fe40000000800 */
[----:B------:R-:W2:Y:S04]  /*18e80*/  LDL R71, [R1+0x68] ;  /* 0x0000680001477983 */ /* 0x000ea80000100800 */
[----:B------:R-:W3:Y:S04]  /*18e90*/  LDL R65, [R1+0x70] ;  /* 0x0000700001417983 */ /* 0x000ee80000100800 */
[----:B------:R-:W4:Y:S04]  /*18ea0*/  LDL R7, [R1+0x74] ;  /* 0x0000740001077983 */ /* 0x000f280000100800 */
[----:B------:R-:W5:Y:S04]  /*18eb0*/  LDL R67, [R1+0x6c] ;  /* 0x00006c0001437983 */ /* 0x000f680000100800 */
[----:B------:R-:W5:Y:S01]  /*18ec0*/  LDL R69, [R1+0x50] ;  /* 0x0000500001457983 */ /* 0x000f620000100800 */
[----:B------:R-:W-:Y:S01]  /*18ed0*/  VIADD R0, R0, 0x38840 ;  /* 0x0003884000007836 */ /* 0x000fe20000000000 */
[----:B------:R-:W-:Y:S01]  /*18ee0*/  ULDC UR38, c[0x0][0x988] ;  /* 0x0002620000267ab9 */ /* 0x000fe20000000800 */
[----:B------:R-:W-:Y:S01]  /*18ef0*/  ULDC UR39, c[0x0][0x988] ;  /* 0x0002620000277ab9 */ /* 0x000fe20000000800 */
[----:B0-----:R-:W-:-:S13]  /*18f00*/  ISETP.NE.AND P1, PT, R3, 0x1, PT ;  /* 0x000000010300780c */ /* 0x001fda0003f25270 */
[----:B------:R-:W0:Y:S08]  /*18f10*/  @P1 LDC R4, c[0x0][0x44c] ;  /* 0x00011300ff041b82 */ /* 0x000e300000000800 */
[----:B------:R-:W1:Y:S01]  /*18f20*/  @P1 LDC R5, c[0x0][0x450] ;  /* 0x00011400ff051b82 */ /* 0x000e620000000800 */
[----:B--2---:R-:W-:-:S04]  /*18f30*/  IMAD.IADD R3, R6, 0x1, R71 ;  /* 0x0000000106037824 */ /* 0x004fc800078e0247 */
[----:B0-----:R-:W-:-:S05]  /*18f40*/  @P1 IMAD.HI.U32 R4, R3, R4, RZ ;  /* 0x0000000403041227 */ /* 0x001fca00078e00ff */
[----:B-1----:R-:W-:-:S05]  /*18f50*/  @P1 SHF.R.U32.HI R3, RZ, R5, R4 ;  /* 0x00000005ff031219 */ /* 0x002fca0000011604 */
[----:B------:R-:W0:Y:S01]  /*18f60*/  SHFL.IDX PT, R6, R3, 0x1, 0x1c1f ;  /* 0x003c1f0003067f89 */ /* 0x000e2200000e0000 */
[----:B------:R-:W-:Y:S02]  /*18f70*/  IMAD.MOV.U32 R5, RZ, RZ, -0x50 ;  /* 0xffffffb0ff057424 */ /* 0x000fe400078e00ff */
[C---:B---3--:R-:W-:Y:S02]  /*18f80*/  IMAD R4, R2.reuse, -0x50, R65 ;  /* 0xffffffb002047824 */ /* 0x048fe400078e0241 */
[----:B------:R-:W-:Y:S02]  /*18f90*/  IMAD R5, R2, R5, 0x51 ;  /* 0x0000005102057424 */ /* 0x000fe400078e0205 */
[----:B------:R-:W-:Y:S02]  /*18fa0*/  VIADD R4, R4, 0x50 ;  /* 0x0000005004047836 */ /* 0x000fe40000000000 */
[C---:B----4-:R-:W-:Y:S02]  /*18fb0*/  IMAD R5, R7.reuse, -0x2, R5 ;  /* 0xfffffffe07057824 */ /* 0x050fe400078e0205 */
[----:B------:R-:W-:-:S03]  /*18fc0*/  IMAD R4, R7, -0x2, R4 ;  /* 0xfffffffe07047824 */ /* 0x000fc600078e0204 */
[----:B-----5:R-:W-:-:S04]  /*18fd0*/  IADD3 R5, -R67, R5, R65 ;  /* 0x0000000543057210 */ /* 0x020fc80007ffe141 */
[----:B0-----:R-:W-:-:S04]  /*18fe0*/  VIADDMNMX R6, R6, R5, R4, PT ;  /* 0x0000000506067246 */ /* 0x001fc80003800104 */
[C---:B------:R-:W-:Y:S02]  /*18ff0*/  ISETP.GT.AND P2, PT, R6.reuse, RZ, PT ;  /* 0x000000ff0600720c */ /* 0x040fe40003f44270 */
[C---:B------:R-:W-:Y:S02]  /*19000*/  ISETP.GT.AND P3, PT, R6.reuse, 0x1, PT ;  /* 0x000000010600780c */ /* 0x040fe40003f64270 */
[----:B------:R-:W-:Y:S02]  /*19010*/  ISETP.GT.AND P4, PT, R6, 0x8, PT ;  /* 0x000000080600780c */ /* 0x000fe40003f84270 */
[----:B------:R-:W-:Y:S02]  /*19020*/  FSEL R58, R58, -INF , P2 ;  /* 0xff8000003a3a7808 */ /* 0x000fe40001000000 */
[----:B------:R-:W-:Y:S02]  /*19030*/  FSEL R59, R59, -INF , P3 ;  /* 0xff8000003b3b7808 */ /* 0x000fe40001800000 */
        /* <DEDUP_REMOVED lines=50> */
[----:B------:R-:W-:Y:S01]  /*19360*/  FMNMX.FTZ R7, R84, R7, !PT ;  /* 0x0000000754077209 */ /* 0x000fe20007810000 */
[----:B------:R-:W0:Y:S01]  /*19370*/  SHFL.IDX PT, R3, R3, RZ, 0x1c1f ;  /* 0x001c1fff03037589 */ /* 0x000e2200000e0000 */
[----:B------:R-:W-:Y:S02]  /*19380*/  FSEL R6, R31, -INF , P2 ;  /* 0xff8000001f067808 */ /* 0x000fe40001000000 */
[----:B------:R-:W-:-:S04]  /*19390*/  FMNMX.FTZ R7, R86, R7, !PT ;  /* 0x0000000756077209 */ /* 0x000fc80007810000 */
[----:B------:R-:W-:-:S05]  /*193a0*/  FMNMX.FTZ R7, R6, R7, !PT ;  /* 0x0000000706077209 */ /* 0x000fca0007810000 */
[----:B------:R-:W1:Y:S01]  /*193b0*/  SHFL.BFLY PT, R8, R7, 0x2, 0x1f ;  /* 0x0c401f0007087f89 */ /* 0x000e6200000e0000 */
[----:B0-----:R-:W-:-:S04]  /*193c0*/  VIADDMNMX R4, R3, R5, R4, PT ;  /* 0x0000000503047246 */ /* 0x001fc80003800104 */
[C---:B------:R-:W-:Y:S02]  /*193d0*/  ISETP.GT.AND P2, PT, R4.reuse, RZ, PT ;  /* 0x000000ff0400720c */ /* 0x040fe40003f44270 */
[C---:B------:R-:W-:Y:S02]  /*193e0*/  ISETP.GT.AND P3, PT, R4.reuse, 0x1, PT ;  /* 0x000000010400780c */ /* 0x040fe40003f64270 */
[----:B------:R-:W-:Y:S02]  /*193f0*/  ISETP.GT.AND P4, PT, R4, 0x8, PT ;  /* 0x000000080400780c */ /* 0x000fe40003f84270 */
[----:B------:R-:W-:Y:S02]  /*19400*/  FSEL R56, R56, -INF , P2 ;  /* 0xff80000038387808 */ /* 0x000fe40001000000 */
[----:B------:R-:W-:Y:S02]  /*19410*/  FSEL R57, R57, -INF , P3 ;  /* 0xff80000039397808 */ /* 0x000fe40001800000 */
[----:B-1----:R-:W-:-:S02]  /*19420*/  FMNMX.FTZ R5, R7, R8, !PT ;  /* 0x0000000807057209 */ /* 0x002fc40007810000 */
[----:B------:R-:W-:Y:S02]  /*19430*/  ISETP.GT.AND P2, PT, R4, 0x9, PT ;  /* 0x000000090400780c */ /* 0x000fe40003f44270 */
[----:B------:R-:W-:Y:S02]  /*19440*/  FSEL R60, R60, -INF , P4 ;  /* 0xff8000003c3c7808 */ /* 0x000fe40002000000 */
[----:B------:R-:W-:Y:S01]  /*19450*/  FMNMX.FTZ R3, R56, R57, !PT ;  /* 0x0000003938037209 */ /* 0x000fe20007810000 */
[----:B------:R-:W0:Y:S01]  /*19460*/  SHFL.BFLY PT, R14, R5, 0x1, 0x1f ;  /* 0x0c201f00050e7f89 */ /* 0x000e2200000e0000 */
        /* <DEDUP_REMOVED lines=18> */
[----:B0-----:R-:W-:Y:S02]  /*19590*/  FMNMX.FTZ R5, R5, R14, !PT ;  /* 0x0000000e05057209 */ /* 0x001fe40007810000 */
        /* <DEDUP_REMOVED lines=26> */
[----:B------:R-:W-:Y:S01]  /*19740*/  FMNMX.FTZ R7, R24, R7, !PT ;  /* 0x0000000718077209 */ /* 0x000fe20007810000 */
[----:B------:R-:W-:Y:S01]  /*19750*/  IMAD.U32 R3, RZ, RZ, UR4 ;  /* 0x00000004ff037e24 */ /* 0x000fe2000f8e00ff */
[----:B------:R-:W-:Y:S01]  /*19760*/  ISETP.GT.AND P3, PT, R4, 0x49, PT ;  /* 0x000000490400780c */ /* 0x000fe20003f64270 */
[----:B------:R-:W0:Y:S01]  /*19770*/  @P1 LDC R25, c[0x0][0x44c] ;  /* 0x00011300ff191b82 */ /* 0x000e220000000800 */
[----:B------:R-:W-:Y:S02]  /*19780*/  FSEL R28, R28, -INF , P2 ;  /* 0xff8000001c1c7808 */ /* 0x000fe40001000000 */
[----:B------:R-:W-:Y:S02]  /*19790*/  FMNMX.FTZ R7, R34, R7, !PT ;  /* 0x0000000722077209 */ /* 0x000fe40007810000 */
[----:B------:R-:W-:Y:S02]  /*197a0*/  FSEL R38, R29, -INF , P3 ;  /* 0xff8000001d267808 */ /* 0x000fe40001800000 */
[----:B------:R-:W-:Y:S01]  /*197b0*/  FMNMX.FTZ R7, R28, R7, !PT ;  /* 0x000000071c077209 */ /* 0x000fe20007810000 */
[C---:B------:R-:W-:Y:S01]  /*197c0*/  FMUL.FTZ R9, R5.reuse, R3 ;  /* 0x0000000305097220 */ /* 0x040fe20000410000 */
[----:B------:R-:W-:Y:S01]  /*197d0*/  FSETP.NEU.FTZ.AND P5, PT, R5, -INF , PT ;  /* 0xff8000000500780b */ /* 0x000fe20003fbd000 */
[----:B------:R-:W1:Y:S01]  /*197e0*/  @P1 LDC R29, c[0x0][0x450] ;  /* 0x00011400ff1d1b82 */ /* 0x000e620000000800 */
[----:B------:R-:W-:-:S05]  /*197f0*/  FMNMX.FTZ R7, R38, R7, !PT ;  /* 0x0000000726077209 */ /* 0x000fca0007810000 */
[----:B------:R-:W2:Y:S01]  /*19800*/  SHFL.BFLY PT, R4, R7, 0x2, 0x1f ;  /* 0x0c401f0007047f89 */ /* 0x000ea200000e0000 */
[----:B------:R-:W-:Y:S02]  /*19810*/  FSEL R27, R9, RZ, P5 ;  /* 0x000000ff091b7208 */ /* 0x000fe40002800000 */
[----:B--2---:R-:W-:-:S05]  /*19820*/  FMNMX.FTZ R9, R7, R4, !PT ;  /* 0x0000000407097209 */ /* 0x004fca0007810000 */
[----:B------:R-:W2:Y:S01]  /*19830*/  SHFL.BFLY PT, R4, R9, 0x1, 0x1f ;  /* 0x0c201f0009047f89 */ /* 0x000ea200000e0000 */
[-CC-:B------:R-:W-:Y:S01]  /*19840*/  FFMA.FTZ R209, R58, R3.reuse, -R27.reuse ;  /* 0x000000033ad17223 */ /* 0x180fe2000001081b */
[-CC-:B------:R-:W-:Y:S01]  /*19850*/  FFMA.FTZ R59, R59, R3.reuse, -R27.reuse ;  /* 0x000000033b3b7223 */ /* 0x180fe2000001081b */
[----:B------:R-:W-:Y:S01]  /*19860*/  FFMA.FTZ R62, R62, R3, -R27 ;  /* 0x000000033e3e7223 */ /* 0x000fe2000001081b */
[----:B--2---:R-:W-:-:S04]  /*19870*/  FMNMX.FTZ R4, R9, R4, !PT ;  /* 0x0000000409047209 */ /* 0x004fc80007810000 */
[C---:B------:R-:W-:Y:S01]  /*19880*/  FSETP.NEU.FTZ.AND P2, PT, R4.reuse, -INF , PT ;  /* 0xff8000000400780b */ /* 0x040fe20003f5d000 */
[----:B------:R-:W-:-:S05]  /*19890*/  FMUL.FTZ R7, R4, R3 ;  /* 0x0000000304077220 */ /* 0x000fca0000410000 */
[----:B------:R-:W-:-:S05]  /*198a0*/  FSEL R7, R7, RZ, P2 ;  /* 0x000000ff07077208 */ /* 0x000fca0001000000 */
[-CC-:B------:R-:W-:Y:S01]  /*198b0*/  FFMA.FTZ R56, R56, R3.reuse, -R7.reuse ;  /* 0x0000000338387223 */ /* 0x180fe20000010807 */
[-CC-:B------:R-:W-:Y:S01]  /*198c0*/  FFMA.FTZ R57, R57, R3.reuse, -R7.reuse ;  /* 0x0000000339397223 */ /* 0x180fe20000010807 */
[-CC-:B------:R-:W-:Y:S01]  /*198d0*/  FFMA.FTZ R60, R60, R3.reuse, -R7.reuse ;  /* 0x000000033c3c7223 */ /* 0x180fe20000010807 */
[----:B------:R-:W-:Y:S01]  /*198e0*/  MUFU.EX2 R209, R209 ;  /* 0x000000d100d17308 */ /* 0x000fe20000000800 */
[-C--:B------:R-:W-:Y:S01]  /*198f0*/  FFMA.FTZ R8, R8, R3.reuse, -R7 ;  /* 0x0000000308087223 */ /* 0x080fe20000010807 */
[----:B------:R-:W-:-:S06]  /*19900*/  FFMA.FTZ R64, R64, R3, -R27 ;  /* 0x0000000340407223 */ /* 0x000fcc000001081b */
[----:B------:R-:W-:Y:S01]  /*19910*/  MUFU.EX2 R56, R56 ;  /* 0x0000003800387308 */ /* 0x000fe20000000800 */
[-CC-:B------:R-:W-:Y:S01]  /*19920*/  FFMA.FTZ R48, R48, R3.reuse, -R7.reuse ;  /* 0x0000000330307223 */ /* 0x180fe20000010807 */
[----:B------:R-:W-:-:S06]  /*19930*/  FFMA.FTZ R10, R10, R3, -R7 ;  /* 0x000000030a0a7223 */ /* 0x000fcc0000010807 */
[----:B------:R-:W-:Y:S01]  /*19940*/  MUFU.EX2 R57, R57 ;  /* 0x0000003900397308 */ /* 0x000fe20000000800 */
[----:B------:R-:W-:-:S07]  /*19950*/  FFMA.FTZ R50, R50, R3, -R27 ;  /* 0x0000000332327223 */ /* 0x000fce000001081b */
[----:B------:R-:W2:Y:S08]  /*19960*/  MUFU.EX2 R58, R59 ;  /* 0x0000003b003a7308 */ /* 0x000eb00000000800 */
[----:B------:R-:W-:Y:S08]  /*19970*/  MUFU.EX2 R60, R60 ;  /* 0x0000003c003c7308 */ /* 0x000ff00000000800 */
[----:B------:R-:W3:Y:S01]  /*19980*/  MUFU.EX2 R62, R62 ;  /* 0x0000003e003e7308 */ /* 0x000ee20000000800 */
[-C--:B------:R-:W-:Y:S01]  /*19990*/  FFMA.FTZ R66, R66, R3.reuse, -R27 ;  /* 0x0000000342427223 */ /* 0x080fe2000001081b */
[----:B------:R-:W-:-:S06]  /*199a0*/  FFMA.FTZ R52, R52, R3, -R7 ;  /* 0x0000000334347223 */ /* 0x000fcc0000010807 */
[----:B------:R4:W-:Y:S01]  /*199b0*/  MUFU.EX2 R9, R8 ;  /* 0x0000000800097308 */ /* 0x0009e20000000800 */
[----:B------:R-:W-:-:S07]  /*199c0*/  FFMA.FTZ R12, R12, R3, -R7 ;  /* 0x000000030c0c7223 */ /* 0x000fce0000010807 */
[----:B------:R-:W5:Y:S01]  /*199d0*/  MUFU.EX2 R211, R64 ;  /* 0x0000004000d37308 */ /* 0x000f620000000800 */
[----:B----4-:R-:W-:-:S07]  /*199e0*/  IMAD.MOV.U32 R8, RZ, RZ, R71 ;  /* 0x000000ffff087224 */ /* 0x010fce00078e0047 */
[----:B------:R0:W-:Y:S01]  /*199f0*/  MUFU.EX2 R11, R10 ;  /* 0x0000000a000b7308 */ /* 0x0001e20000000800 */
[----:B------:R-:W-:-:S07]  /*19a00*/  FFMA.FTZ R54, R54, R3, -R27 ;  /* 0x0000000336367223 */ /* 0x000fce000001081b */
[----:B------:R-:W4:Y:S01]  /*19a10*/  MUFU.EX2 R48, R48 ;  /* 0x0000003000307308 */ /* 0x000f220000000800 */
[----:B0-----:R-:W-:-:S04]  /*19a20*/  @P1 IMAD.HI.U32 R10, R71, R25, RZ ;  /* 0x00000019470a1227 */ /* 0x001fc800078e00ff */
[----:B--2---:R-:W-:Y:S01]  /*19a30*/  FADD.FTZ R25, R209, R58 ;  /* 0x0000003ad1197221 */ /* 0x004fe20000010000 */
[----:B-1----:R-:W-:Y:S02]  /*19a40*/  @P1 SHF.R.U32.HI R8, RZ, R29, R10 ;  /* 0x0000001dff081219 */ /* 0x002fe4000001160a */
[----:B------:R-:W0:Y:S01]  /*19a50*/  MUFU.EX2 R50, R50 ;  /* 0x0000003200327308 */ /* 0x000e220000000800 */
[----:B------:R-:W-:Y:S01]  /*19a60*/  FADD.FTZ R29, R56, R57 ;  /* 0x00000039381d7221 */ /* 0x000fe20000010000 */
[-C--:B------:R-:W-:Y:S01]  /*19a70*/  FFMA.FTZ R40, R40, R3.reuse, -R7 ;  /* 0x0000000328287223 */ /* 0x080fe20000010807 */
[----:B------:R-:W-:-:S05]  /*19a80*/  FFMA.FTZ R68, R68, R3, -R27 ;  /* 0x0000000344447223 */ /* 0x000fca000001081b */
[----:B------:R-:W1:Y:S01]  /*19a90*/  MUFU.EX2 R205, R66 ;  /* 0x0000004200cd7308 */ /* 0x000e620000000800 */
[----:B---3--:R-:W-:Y:S01]  /*19aa0*/  FADD.FTZ R10, R62, R25 ;  /* 0x000000193e0a7221 */ /* 0x008fe20000010000 */
[----:B------:R-:W-:-:S06]  /*19ab0*/  FFMA.FTZ R42, R42, R3, -R27 ;  /* 0x000000032a2a7223 */ /* 0x000fcc000001081b */
[----:B------:R2:W-:Y:S01]  /*19ac0*/  MUFU.EX2 R13, R12 ;  /* 0x0000000c000d7308 */ /* 0x0005e20000000800 */
[----:B------:R-:W-:-:S07]  /*19ad0*/  PRMT R0, R69, 0x654, R0 ;  /* 0x0000065445007816 */ /* 0x000fce0000000000 */
[----:B------:R-:W3:Y:S01]  /*19ae0*/  MUFU.EX2 R52, R52 ;  /* 0x0000003400347308 */ /* 0x000ee20000000800 */
[----:B--2---:R-:W-:Y:S01]  /*19af0*/  IADD3 R12, R8, R65, -R67 ;  /* 0x00000041080c7210 */ /* 0x004fe20007ffe843 */
[----:B------:R-:W-:Y:S01]  /*19b00*/  FADD.FTZ R8, R60, R29 ;  /* 0x0000001d3c087221 */ /* 0x000fe20000010000 */
[----:B-----5:R-:W-:Y:S01]  /*19b10*/  FADD.FTZ R31, R211, R10 ;  /* 0x0000000ad31f7221 */ /* 0x020fe20000010000 */
[-CC-:B------:R-:W-:Y:S01]  /*19b20*/  FFMA.FTZ R14, R14, R3.reuse, -R7.reuse ;  /* 0x000000030e0e7223 */ /* 0x180fe20000010807 */
[-C--:B------:R-:W-:Y:S01]  /*19b30*/  FFMA.FTZ R44, R44, R3.reuse, -R7 ;  /* 0x000000032c2c7223 */ /* 0x080fe20000010807 */
[----:B------:R-:W-:Y:S01]  /*19b40*/  FADD.FTZ R29, R9, R8 ;  /* 0x00000008091d7221 */ /* 0x000fe20000010000 */
[----:B------:R0:W-:Y:S01]  /*19b50*/  SYNCS.ARRIVE.TRANS64.RED.A1T0 RZ, [R0+URZ], RZ ;  /* 0x000000ff00ff79a7 */ /* 0x0001e2000810043f */
[----:B------:R-:W2:Y:S02]  /*19b60*/  MUFU.EX2 R54, R54 ;  /* 0x0000003600367308 */ /* 0x000ea40000000800 */
[----:B----4-:R-:W-:Y:S01]  /*19b70*/  FADD.FTZ R8, R48, R29 ;  /* 0x0000001d30087221 */ /* 0x010fe20000010000 */
[----:B------:R-:W-:-:S05]  /*19b80*/  FFMA.FTZ R70, R70, R3, -R27 ;  /* 0x0000000346467223 */ /* 0x000fca000001081b */
[----:B------:R-:W4:Y:S01]  /*19b90*/  MUFU.EX2 R207, R68 ;  /* 0x0000004400cf7308 */ /* 0x000f220000000800 */
[----:B0-----:R-:W-:Y:S01]  /*19ba0*/  FADD.FTZ R0, R50, R31 ;  /* 0x0000001f32007221 */ /* 0x001fe20000010000 */
[----:B------:R-:W-:Y:S01]  /*19bb0*/  FFMA.FTZ R46, R46, R3, -R27 ;  /* 0x000000032e2e7223 */ /* 0x000fe2000001081b */
[----:B------:R-:W-:-:S05]  /*19bc0*/  FADD.FTZ R29, R11, R8 ;  /* 0x000000080b1d7221 */ /* 0x000fca0000010000 */
[----:B------:R-:W0:Y:S01]  /*19bd0*/  MUFU.EX2 R40, R40 ;  /* 0x0000002800287308 */ /* 0x000e220000000800 */
[----:B-1----:R-:W-:Y:S01]  /*19be0*/  FADD.FTZ R31, R205, R0 ;  /* 0x00000000cd1f7221 */ /* 0x002fe20000010000 */
[-C--:B------:R-:W-:Y:S01]  /*19bf0*/  FFMA.FTZ R20, R20, R3.reuse, -R7 ;  /* 0x0000000314147223 */ /* 0x080fe20000010807 */
[----:B------:R-:W-:-:S05]  /*19c00*/  FFMA.FTZ R0, R6, R3, -R27 ;  /* 0x0000000306007223 */ /* 0x000fca000001081b */
[----:B------:R-:W1:Y:S01]  /*19c10*/  MUFU.EX2 R42, R42 ;  /* 0x0000002a002a7308 */ /* 0x000e620000000800 */
[----:B---3--:R-:W-:Y:S01]  /*19c20*/  FADD.FTZ R6, R52, R29 ;  /* 0x0000001d34067221 */ /* 0x008fe20000010000 */
[----:B------:R-:W-:-:S06]  /*19c30*/  FFMA.FTZ R32, R32, R3, -R7 ;  /* 0x0000000320207223 */ /* 0x000fcc0000010807 */
[----:B------:R-:W3:Y:S01]  /*19c40*/  MUFU.EX2 R15, R14 ;  /* 0x0000000e000f7308 */ /* 0x000ee20000000800 */
[----:B------:R-:W-:Y:S01]  /*19c50*/  FFMA.FTZ R72, R72, R3, -R27 ;  /* 0x0000000348487223 */ /* 0x000fe2000001081b */
[----:B--2---:R-:W-:-:S06]  /*19c60*/  FADD.FTZ R8, R54, R31 ;  /* 0x0000001f36087221 */ /* 0x004fcc0000010000 */
[----:B------:R-:W2:Y:S01]  /*19c70*/  MUFU.EX2 R201, R70 ;  /* 0x0000004600c97308 */ /* 0x000ea20000000800 */
[----:B------:R-:W-:Y:S01]  /*19c80*/  FFMA.FTZ R74, R74, R3, -R27 ;  /* 0x000000034a4a7223 */ /* 0x000fe2000001081b */
[----:B------:R-:W-:-:S06]  /*19c90*/  FADD.FTZ R29, R13, R6 ;  /* 0x000000060d1d7221 */ /* 0x000fcc0000010000 */
[----:B------:R-:W5:Y:S01]  /*19ca0*/  MUFU.EX2 R44, R44 ;  /* 0x0000002c002c7308 */ /* 0x000f620000000800 */
[----:B------:R-:W-:Y:S01]  /*19cb0*/  FFMA.FTZ R26, R26, R3, -R7 ;  /* 0x000000031a1a7223 */ /* 0x000fe20000010807 */
[----:B----4-:R-:W-:-:S06]  /*19cc0*/  FADD.FTZ R31, R207, R8 ;  /* 0x00000008cf1f7221 */ /* 0x010fcc0000010000 */
[----:B------:R-:W4:Y:S01]  /*19cd0*/  MUFU.EX2 R46, R46 ;  /* 0x0000002e002e7308 */ /* 0x000f220000000800 */
[----:B0-----:R-:W-:Y:S01]  /*19ce0*/  FADD.FTZ R8, R40, R29 ;  /* 0x0000001d28087221 */ /* 0x001fe20000010000 */
[----:B------:R-:W-:-:S06]  /*19cf0*/  FFMA.FTZ R36, R36, R3, -R7 ;  /* 0x0000000324247223 */ /* 0x000fcc0000010807 */
[----:B------:R-:W0:Y:S01]  /*19d00*/  MUFU.EX2 R21, R20 ;  /* 0x0000001400157308 */ /* 0x000e220000000800 */
[----:B-1----:R-:W-:Y:S01]  /*19d10*/  FADD.FTZ R6, R42, R31 ;  /* 0x0000001f2a067221 */ /* 0x002fe20000010000 */
[----:B---3--:R-:W-:-:S06]  /*19d20*/  FADD.FTZ R29, R15, R8 ;  /* 0x000000080f1d7221 */ /* 0x008fcc0000010000 */
[----:B------:R-:W1:Y:S08]  /*19d30*/  MUFU.EX2 R203, R72 ;  /* 0x0000004800cb7308 */ /* 0x000e700000000800 */
[----:B------:R-:W3:Y:S01]  /*19d40*/  MUFU.EX2 R32, R32 ;  /* 0x0000002000207308 */ /* 0x000ee20000000800 */
[----:B------:R-:W-:Y:S01]  /*19d50*/  FFMA.FTZ R30, R30, R3, -R7 ;  /* 0x000000031e1e7223 */ /* 0x000fe20000010807 */
[----:B--2---:R-:W-:-:S06]  /*19d60*/  FADD.FTZ R31, R201, R6 ;  /* 0x00000006c91f7221 */ /* 0x004fcc0000010000 */
[----:B------:R-:W2:Y:S01]  /*19d70*/  MUFU.EX2 R74, R74 ;  /* 0x0000004a004a7308 */ /* 0x000ea20000000800 */
[----:B-----5:R-:W-:Y:S01]  /*19d80*/  FADD.FTZ R8, R44, R29 ;  /* 0x0000001d2c087221 */ /* 0x020fe20000010000 */
[----:B------:R-:W-:-:S06]  /*19d90*/  FFMA.FTZ R24, R24, R3, -R7 ;  /* 0x0000000318187223 */ /* 0x000fcc0000010807 */
[----:B------:R-:W5:Y:S01]  /*19da0*/  MUFU.EX2 R25, R26 ;  /* 0x0000001a00197308 */ /* 0x000f620000000800 */
[-CC-:B------:R-:W-:Y:S01]  /*19db0*/  FFMA.FTZ R76, R76, R3.reuse, -R27.reuse ;  /* 0x000000034c4c7223 */ /* 0x180fe2000001081b */
[-CC-:B------:R-:W-:Y:S01]  /*19dc0*/  FFMA.FTZ R78, R78, R3.reuse, -R27.reuse ;  /* 0x000000034e4e7223 */ /* 0x180fe2000001081b */
[-CC-:B------:R-:W-:Y:S01]  /*19dd0*/  FFMA.FTZ R80, R80, R3.reuse, -R27.reuse ;  /* 0x0000000350507223 */ /* 0x180fe2000001081b */
[-CC-:B------:R-:W-:Y:S01]  /*19de0*/  FFMA.FTZ R82, R82, R3.reuse, -R27.reuse ;  /* 0x0000000352527223 */ /* 0x180fe2000001081b */
[----:B------:R-:W-:-:S03]  /*19df0*/  FFMA.FTZ R84, R84, R3, -R27 ;  /* 0x0000000354547223 */ /* 0x000fc6000001081b */
[----:B------:R-:W5:Y:S01]  /*19e00*/  MUFU.EX2 R36, R36 ;  /* 0x0000002400247308 */ /* 0x000f620000000800 */
[-C--:B------:R-:W-:Y:S01]  /*19e10*/  FFMA.FTZ R86, R86, R3.reuse, -R27 ;  /* 0x0000000356567223 */ /* 0x080fe2000001081b */
[----:B----4-:R-:W-:Y:S01]  /*19e20*/  FADD.FTZ R10, R46, R31 ;  /* 0x0000001f2e0a7221 */ /* 0x010fe20000010000 */
[----:B0-----:R-:W-:Y:S01]  /*19e30*/  FADD.FTZ R29, R21, R8 ;  /* 0x00000008151d7221 */ /* 0x001fe20000010000 */
[----:B------:R-:W-:-:S04]  /*19e40*/  FFMA.FTZ R34, R34, R3, -R7 ;  /* 0x0000000322227223 */ /* 0x000fc80000010807 */
[----:B------:R-:W0:Y:S01]  /*19e50*/  MUFU.EX2 R27, R30 ;  /* 0x0000001e001b7308 */ /* 0x000e220000000800 */
[----:B-1----:R-:W-:Y:S01]  /*19e60*/  FADD.FTZ R31, R203, R10 ;  /* 0x0000000acb1f7221 */ /* 0x002fe20000010000 */
[----:B---3--:R-:W-:Y:S01]  /*19e70*/  FADD.FTZ R8, R32, R29 ;  /* 0x0000001d20087221 */ /* 0x008fe20000010000 */
[-CC-:B------:R-:W-:Y:S01]  /*19e80*/  FFMA.FTZ R28, R28, R3.reuse, -R7.reuse ;  /* 0x000000031c1c7223 */ /* 0x180fe20000010807 */
[----:B------:R-:W-:-:S04]  /*19e90*/  FFMA.FTZ R38, R38, R3, -R7 ;  /* 0x0000000326267223 */ /* 0x000fc80000010807 */
[----:B------:R-:W1:Y:S01]  /*19ea0*/  MUFU.EX2 R24, R24 ;  /* 0x0000001800187308 */ /* 0x000e620000000800 */
[----:B--2---:R-:W-:Y:S01]  /*19eb0*/  FADD.FTZ R10, R74, R31 ;  /* 0x0000001f4a0a7221 */ /* 0x004fe20000010000 */
[----:B-----5:R-:W-:Y:S01]  /*19ec0*/  FADD.FTZ R31, R25, R8 ;  /* 0x00000008191f7221 */ /* 0x020fe20000010000 */
[----:B------:R-:W-:-:S05]  /*19ed0*/  IMAD.HI R12, R12, 0x66666667, RZ ;  /* 0x666666670c0c7827 */ /* 0x000fca00078e02ff */
[----:B------:R-:W2:Y:S01]  /*19ee0*/  MUFU.EX2 R197, R76 ;  /* 0x0000004c00c57308 */ /* 0x000ea20000000800 */
[----:B------:R-:W-:-:S07]  /*19ef0*/  FADD.FTZ R8, R36, R31 ;  /* 0x0000001f24087221 */ /* 0x000fce0000010000 */
[----:B------:R-:W3:Y:S01]  /*19f00*/  MUFU.EX2 R7, R34 ;  /* 0x0000002200077308 */ /* 0x000ee20000000800 */
[----:B------:R-:W-:Y:S01]  /*19f10*/  F2FP.BF16.F32.PACK_AB R210, R9, R60 ;  /* 0x0000003c09d2723e */ /* 0x000fe200000010ff */
[----:B0-----:R-:W-:-:S06]  /*19f20*/  FADD.FTZ R9, R27, R8 ;  /* 0x000000081b097221 */ /* 0x001fcc0000010000 */
[----:B------:R-:W0:Y:S01]  /*19f30*/  MUFU.EX2 R78, R78 ;  /* 0x0000004e004e7308 */ /* 0x000e220000000800 */
[----:B------:R-:W-:-:S07]  /*19f40*/  SHF.R.U32.HI R33, RZ, 0x1f, R12 ;  /* 0x0000001fff217819 */ /* 0x000fce000001160c */
[----:B------:R-:W-:Y:S01]  /*19f50*/  MUFU.EX2 R28, R28 ;  /* 0x0000001c001c7308 */ /* 0x000fe20000000800 */
[----:B------:R-:W-:Y:S01]  /*19f60*/  LEA.HI.SX32 R6, R12, R33, 0x1b ;  /* 0x000000210c067211 */ /* 0x000fe200078fdaff */
[----:B-1----:R-:W-:-:S06]  /*19f70*/  FADD.FTZ R8, R24, R9 ;  /* 0x0000000918087221 */ /* 0x002fcc0000010000 */
[----:B------:R-:W1:Y:S01]  /*19f80*/  MUFU.EX2 R199, R80 ;  /* 0x0000005000c77308 */ /* 0x000e620000000800 */
[----:B--2---:R-:W-:Y:S01]  /*19f90*/  FADD.FTZ R29, R197, R10 ;  /* 0x0000000ac51d7221 */ /* 0x004fe20000010000 */
[----:B---3--:R-:W-:-:S06]  /*19fa0*/  FADD.FTZ R9, R7, R8 ;  /* 0x0000000807097221 */ /* 0x008fcc0000010000 */
[----:B------:R-:W2:Y:S01]  /*19fb0*/  MUFU.EX2 R82, R82 ;  /* 0x0000005200527308 */ /* 0x000ea20000000800 */
[----:B------:R-:W-:Y:S01]  /*19fc0*/  VIMNMX R14, RZ, R6, !PT ;  /* 0x00000006ff0e7248 */ /* 0x000fe20007fe0100 */
[----:B0-----:R-:W-:-:S06]  /*19fd0*/  FADD.FTZ R10, R78, R29 ;  /* 0x0000001d4e0a7221 */ /* 0x001fcc0000010000 */
[----:B------:R-:W0:Y:S01]  /*19fe0*/  MUFU.EX2 R193, R84 ;  /* 0x0000005400c17308 */ /* 0x000e220000000800 */
[----:B------:R3:W-:Y:S01]  /*19ff0*/  STL [R1+0x5c], R14 ;  /* 0x00005c0e01007387 */ /* 0x0007e20000100800 */
[----:B-1----:R-:W-:-:S06]  /*1a000*/  FADD.FTZ R31, R199, R10 ;  /* 0x0000000ac71f7221 */ /* 0x002fcc0000010000 */
[----:B------:R-:W1:Y:S08]  /*1a010*/  MUFU.EX2 R86, R86 ;  /* 0x0000005600567308 */ /* 0x000e700000000800 */
[----:B------:R4:W5:Y:S01]  /*1a020*/  MUFU.EX2 R195, R0 ;  /* 0x0000000000c37308 */ /* 0x0009620000000800 */
[----:B--2---:R-:W-:Y:S01]  /*1a030*/  FADD.FTZ R10, R82, R31 ;  /* 0x0000001f520a7221 */ /* 0x004fe20000010000 */
[----:B----4-:R-:W-:Y:S01]  /*1a040*/  FADD.FTZ R0, R28, R9 ;  /* 0x000000091c007221 */ /* 0x010fe20000010000 */
[----:B------:R-:W-:-:S05]  /*1a050*/  VIADD R9, R2, 0xfffffffe ;  /* 0xfffffffe02097836 */ /* 0x000fca0000000000 */
[----:B------:R-:W2:Y:S01]  /*1a060*/  MUFU.EX2 R29, R38 ;  /* 0x00000026001d7308 */ /* 0x000ea20000000800 */
[----:B------:R-:W-:Y:S02]  /*1a070*/  ISETP.GE.AND P2, PT, R9, R14, PT ;  /* 0x0000000e0900720c */ /* 0x000fe40003f46270 */
[----:B------:R-:W-:Y:S01]  /*1a080*/  F2FP.BF16.F32.PACK_AB R204, R11, R48 ;  /* 0x000000300bcc723e */ /* 0x000fe200000010ff */
[----:B0-----:R-:W-:Y:S01]  /*1a090*/  FADD.FTZ R11, R193, R10 ;  /* 0x0000000ac10b7221 */ /* 0x001fe20000010000 */
[----:B------:R-:W-:Y:S03]  /*1a0a0*/  BSSY B0, `(.L_x_2899) ;  /* 0x0000557000007945 */ /* 0x000fe60003800000 */
[----:B-1----:R-:W-:Y:S01]  /*1a0b0*/  FADD.FTZ R226, R86, R11 ;  /* 0x0000000b56e27221 */ /* 0x002fe20000010000 */
[----:B------:R-:W-:Y:S01]  /*1a0c0*/  F2FP.BF16.F32.PACK_AB R209, R58, R209 ;  /* 0x000000d13ad1723e */ /* 0x000fe200000010ff */
[----:B------:R-:W-:Y:S01]  /*1a0d0*/  IMAD.MOV.U32 R2, RZ, RZ, 0x3f800000 ;  /* 0x3f800000ff027424 */ /* 0x000fe200078e00ff */
[----:B------:R-:W-:Y:S01]  /*1a0e0*/  F2FP.BF16.F32.PACK_AB R211, R211, R62 ;  /* 0x0000003ed3d3723e */ /* 0x000fe200000010ff */
[----:B-----5:R-:W-:Y:S01]  /*1a0f0*/  FADD.FTZ R226, R195, R226 ;  /* 0x000000e2c3e27221 */ /* 0x020fe20000010000 */
[----:B------:R-:W-:Y:S01]  /*1a100*/  F2FP.BF16.F32.PACK_AB R205, R205, R50 ;  /* 0x00000032cdcd723e */ /* 0x000fe200000010ff */
[----:B--2---:R-:W-:Y:S01]  /*1a110*/  FADD.FTZ R227, R29, R0 ;  /* 0x000000001de37221 */ /* 0x004fe20000010000 */
[----:B------:R-:W-:Y:S01]  /*1a120*/  F2FP.BF16.F32.PACK_AB R207, R207, R54 ;  /* 0x00000036cfcf723e */ /* 0x000fe200000010ff */
[----:B------:R-:W-:Y:S01]  /*1a130*/  IMAD.MOV.U32 R0, RZ, RZ, 0x3f800000 ;  /* 0x3f800000ff007424 */ /* 0x000fe200078e00ff */
[----:B------:R-:W-:-:S02]  /*1a140*/  F2FP.BF16.F32.PACK_AB R201, R201, R42 ;  /* 0x0000002ac9c9723e */ /* 0x000fc400000010ff */
[----:B------:R-:W-:Y:S02]  /*1a150*/  CS2R R150, SRZ ;  /* 0x0000000000967805 */ /* 0x000fe4000001ff00 */
[----:B------:R-:W-:Y:S02]  /*1a160*/  F2FP.BF16.F32.PACK_AB R203, R203, R46 ;  /* 0x0000002ecbcb723e */ /* 0x000fe400000010ff */
[----:B------:R-:W-:Y:S02]  /*1a170*/  CS2R R148, SRZ ;  /* 0x0000000000947805 */ /* 0x000fe4000001ff00 */
[----:B------:R-:W-:Y:S02]  /*1a180*/  F2FP.BF16.F32.PACK_AB R197, R197, R74 ;  /* 0x0000004ac5c5723e */ /* 0x000fe400000010ff */
[----:B------:R-:W-:Y:S02]  /*1a190*/  CS2R R146, SRZ ;  /* 0x0000000000927805 */ /* 0x000fe4000001ff00 */
        /* <DEDUP_REMOVED lines=72> */
[----:B---3--:R-:W-:Y:S06]  /*1a620*/  @!P2 BRA `(.L_x_2900) ;  /* 0x0000004c00f8a947 */ /* 0x008fec0003800000 */
[----:B------:R-:W-:Y:S01]  /*1a630*/  BSSY B1, `(.L_x_2900) ;  /* 0x00004fd000017945 */ /* 0x000fe20003800000 */
[----:B------:R-:W-:Y:S02]  /*1a640*/  IMAD.MOV.U32 R223, RZ, RZ, R5 ;  /* 0x000000ffffdf7224 */ /* 0x000fe400078e0005 */
[----:B------:R-:W-:Y:S02]  /*1a650*/  IMAD.MOV.U32 R20, RZ, RZ, R4 ;  /* 0x000000ffff147224 */ /* 0x000fe400078e0004 */
[----:B------:R-:W-:Y:S02]  /*1a660*/  IMAD.MOV.U32 R11, RZ, RZ, R225 ;  /* 0x000000ffff0b7224 */ /* 0x000fe400078e00e1 */
[----:B------:R-:W-:Y:S02]  /*1a670*/  IMAD.MOV.U32 R8, RZ, RZ, R219 ;  /* 0x000000ffff087224 */ /* 0x000fe400078e00db */
[----:B------:R-:W-:Y:S02]  /*1a680*/  IMAD.MOV.U32 R2, RZ, RZ, 0x3f800000 ;  /* 0x3f800000ff027424 */ /* 0x000fe400078e00ff */
[----:B------:R-:W-:-:S07]  /*1a690*/  IMAD.MOV.U32 R151, RZ, RZ, RZ ;  /* 0x000000ffff977224 */ /* 0x000fce00078e00ff */
.L_x_2913:
[----:B------:R-:W-:-:S04]  /*1a6a0*/  ISETP.NE.AND P2, PT, R8, 0x1, PT ;  /* 0x000000010800780c */ /* 0x000fc80003f45270 */
[----:B------:R-:W-:-:S04]  /*1a6b0*/  SEL R4, RZ, 0x1, P2 ;  /* 0x00000001ff047807 */ /* 0x000fc80001000000 */
[----:B------:R-:W-:Y:S01]  /*1a6c0*/  LOP3.LUT R225, R11, R4, RZ, 0x3c, !PT ;  /* 0x000000040be17212 */ /* 0x000fe200078e3cff */
[----:B------:R-:W-:Y:S06]  /*1a6d0*/  @!P0 BRA `(.L_x_2901) ;  /* 0x0000000000048947 */ /* 0x000fec0003800000 */
[----:B------:R-:W-:Y:S01]  /*1a6e0*/  BPT.TRAP 0x1 ;  /* 0x000000040000795c */ /* 0x000fe20000300000 */
.L_x_2901:
        /* <DEDUP_REMOVED lines=8> */
.L_x_2902:
[----:B------:R-:W2:Y:S01]  /*1a770*/  LDL R4, [R1+0x54] ;  /* 0x0000540001047983 */ /* 0x000ea20000100800 */
[----:B------:R-:W-:Y:S01]  /*1a780*/  BSSY B2, `(.L_x_2903) ;  /* 0x0000007000027945 */ /* 0x000fe20003800000 */
[----:B------:R-:W-:Y:S02]  /*1a790*/  IMAD.MOV.U32 R5, RZ, RZ, 0x40000040 ;  /* 0x40000040ff057424 */ /* 0x000fe400078e00ff */
[----:B--2---:R-:W-:-:S04]  /*1a7a0*/  IMAD R4, R219, 0xa00, R4 ;  /* 0x00000a00db047824 */ /* 0x004fc800078e0204 */
[----:B------:R-:W-:Y:S01]  /*1a7b0*/  VIADD R6, R4, 0x80 ;  /* 0x0000008004067836 */ /* 0x000fe20000000000 */
[----:B-1----:R-:W-:Y:S06]  /*1a7c0*/  @P2 BRA `(.L_x_2904) ;  /* 0x0000000000082947 */ /* 0x002fec0003800000 */
[----:B------:R-:W1:Y:S02]  /*1a7d0*/  SYNCS.PHASECHK.TRANS64.TRYWAIT P2, [R10+URZ+0x38830], R3 ;  /* 0x038830030a0075a7 */ /* 0x000e64000804017f */
[----:B-1----:R-:W-:Y:S05]  /*1a7e0*/  @!P2 BRA `(.L_x_2905) ;  /* 0x0000016c00f4a947 */ /* 0x002fea0003800000 */
.L_x_2904:
[----:B------:R-:W-:Y:S05]  /*1a7f0*/  BSYNC B2 ;  /* 0x0000000000027941 */ /* 0x000fea0003800000 */
.L_x_2903:
[----:B------:R-:W2:Y:S04]  /*1a800*/  LDL.64 R152, [R1+0x38] ;  /* 0x0000380001987983 */ /* 0x000ea80000100a00 */
[----:B------:R-:W3:Y:S04]  /*1a810*/  LDL.64 R156, [R1+0x48] ;  /* 0x00004800019c7983 */ /* 0x000ee80000100a00 */
[----:B------:R-:W4:Y:S01]  /*1a820*/  LDL.64 R154, [R1+0x40] ;  /* 0x00004000019a7983 */ /* 0x000f220000100a00 */
[----:B------:R-:W-:Y:S02]  /*1a830*/  R2UR UR10, R4 ;  /* 0x00000000040a72ca */ /* 0x000fe400000e0000 */
[----:B------:R-:W-:Y:S01]  /*1a840*/  R2UR UR11, R5 ;  /* 0x00000000050b72ca */ /* 0x000fe200000e0000 */
[----:B------:R-:W-:Y:S01]  /*1a850*/  WARPGROUP.ARRIVE ;  /* 0x00000000000079c5 */ /* 0x000fe20000000000 */
[----:B------:R-:W-:Y:S01]  /*1a860*/  IMAD.MOV.U32 R7, RZ, RZ, 0x40000040 ;  /* 0x40000040ff077424 */ /* 0x000fe200078e00ff */
[----:B------:R-:W-:-:S04]  /*1a870*/  R2UR UR6, R6 ;  /* 0x00000000060672ca */ /* 0x000fc800000e0000 */
[----:B------:R-:W-:Y:S01]  /*1a880*/  R2UR UR7, R7 ;  /* 0x00000000070772ca */ /* 0x000fe200000e0000 */
[C---:B------:R-:W-:Y:S02]  /*1a890*/  VIADD R6, R4.reuse, 0x100 ;  /* 0x0000010004067836 */ /* 0x040fe40000000000 */
[----:B------:R-:W-:Y:S02]  /*1a8a0*/  IMAD.MOV.U32 R7, RZ, RZ, 0x40000040 ;  /* 0x40000040ff077424 */ /* 0x000fe400078e00ff */
[----:B------:R-:W-:Y:S02]  /*1a8b0*/  VIADD R12, R4, 0x180 ;  /* 0x00000180040c7836 */ /* 0x000fe40000000000 */
[----:B------:R-:W-:Y:S01]  /*1a8c0*/  IMAD.MOV.U32 R13, RZ, RZ, 0x40000040 ;  /* 0x40000040ff0d7424 */ /* 0x000fe200078e00ff */
[----:B--2---:R-:W-:Y:S02]  /*1a8d0*/  R2UR UR46, R152 ;  /* 0x00000000982e72ca */ /* 0x004fe400000e0000 */
[----:B------:R-:W-:-:S02]  /*1a8e0*/  R2UR UR47, R153 ;  /* 0x00000000992f72ca */ /* 0x000fc400000e0000 */
        /* <DEDUP_REMOVED lines=71> */
[C---:B------:R-:W-:Y:S02]  /*1ad60*/  VIADD R14, R4.reuse, 0x202 ;  /* 0x00000202040e7836 */ /* 0x040fe40000000000 */
[----:B------:R-:W-:Y:S02]  /*1ad70*/  IMAD.MOV.U32 R15, RZ, RZ, 0x40000040 ;  /* 0x40000040ff0f7424 */ /* 0x000fe400078e00ff */
[----:B------:R-:W-:Y:S01]  /*1ad80*/  VIADD R6, R4, 0x4 ;  /* 0x0000000404067836 */ /* 0x000fe20000000000 */
[----:B------:R-:W-:-:S02]  /*1ad90*/  WARPGROUP.DEPBAR.LE gsb0, 0x0 ;  /* 0x00008000000079c5 */ /* 0x000fc40000010000 */
[----:B------:R-:W-:Y:S01]  /*1ada0*/  WARPGROUP.ARRIVE ;  /* 0x00000000000079c5 */ /* 0x000fe20000000000 */
[----:B------:R-:W-:Y:S01]  /*1adb0*/  IMAD.MOV.U32 R7, RZ, RZ, 0x40000040 ;  /* 0x40000040ff077424 */ /* 0x000fe200078e00ff */
        /* <DEDUP_REMOVED lines=245> */
[----:B------:R-:W2:Y:S01]  /*1bd10*/  LDL.64 R12, [R1] ;  /* 0x00000000010c7983 */ /* 0x000ea20000100a00 */
        /* <DEDUP_REMOVED lines=537> */
.L_x_2906:
[----:B------:R-:W-:Y:S01]  /*1deb0*/  SHF.L.U32 R0, R11, 0x1f, RZ ;  /* 0x0000001f0b007819 */ /* 0x000fe200000006ff */
[----:B------:R-:W-:-:S04]  /*1dec0*/  IMAD R6, R8, 0x8, R22 ;  /* 0x0000000808067824 */ /* 0x000fc800078e0216 */
[----:B------:R2:W3:Y:S01]  /*1ded0*/  SYNCS.PHASECHK.TRANS64.TRYWAIT P2, [R6+URZ+0x38850], R0 ;  /* 0x03885000060075a7 */ /* 0x0004e2000804017f */
[----:B------:R-:W-:Y:S05]  /*1dee0*/  @!P0 BRA `(.L_x_2907) ;  /* 0x0000000000048947 */ /* 0x000fea0003800000 */
[----:B------:R-:W-:Y:S01]  /*1def0*/  BPT.TRAP 0x1 ;  /* 0x000000040000795c */ /* 0x000fe20000300000 */
.L_x_2907:
[----:B------:R-:W-:Y:S04]  /*1df00*/  BSSY B2, `(.L_x_2908) ;  /* 0x0000004000027945 */ /* 0x000fe80003800000 */
[----:B---3--:R-:W-:Y:S05]  /*1df10*/  @P2 BRA `(.L_x_2909) ;  /* 0x0000000000082947 */ /* 0x008fea0003800000 */
[----:B------:R-:W3:Y:S02]  /*1df20*/  SYNCS.PHASECHK.TRANS64.TRYWAIT P2, [R6+URZ+0x38850], R0 ;  /* 0x03885000060075a7 */ /* 0x000ee4000804017f */
[----:B---3--:R-:W-:Y:S05]  /*1df30*/  @!P2 BRA `(.L_x_2910) ;  /* 0x000001380034a947 */ /* 0x008fea0003800000 */
.L_x_2909:
[----:B------:R-:W-:Y:S05]  /*1df40*/  BSYNC B2 ;  /* 0x0000000000027941 */ /* 0x000fea0003800000 */
.L_x_2908:
[----:B--23--:R-:W-:Y:S01]  /*1df50*/  VIADD R0, R22, 0x400 ;  /* 0x0000040016007836 */ /* 0x00cfe20000000000 */
[----:B------:R-:W-:Y:S01]  /*1df60*/  WARPGROUP.ARRIVE ;  /* 0x00000000000079c5 */ /* 0x000fe20000000000 */
[----:B01----:R-:W-:Y:S02]  /*1df70*/  IMAD.MOV.U32 R3, RZ, RZ, 0x40000040 ;  /* 0x40000040ff037424 */ /* 0x003fe400078e00ff */
        /* <DEDUP_REMOVED lines=42> */
.L_x_2911:
[----:B------:R-:W2:Y:S01]  /*1e220*/  LDL R8, [R1+0x68] ;  /* 0x0000680001087983 */ /* 0x000ea20000100800 */
[----:B------:R-:W0:Y:S03]  /*1e230*/  @P1 LDC R3, c[0x0][0x44c] ;  /* 0x00011300ff031b82 */ /* 0x000e260000000800 */
[----:B------:R-:W2:Y:S04]  /*1e240*/  LDL R2, [R1+0x78] ;  /* 0x0000780001027983 */ /* 0x000ea80000100800 */
[----:B------:R-:W3:Y:S01]  /*1e250*/  LDL R7, [R1+0x74] ;  /* 0x0000740001077983 */ /* 0x000ee20000100800 */
[----:B------:R-:W1:Y:S03]  /*1e260*/  @P1 LDC R0, c[0x0][0x450] ;  /* 0x00011400ff001b82 */ /* 0x000e660000000800 */
[----:B------:R-:W4:Y:S04]  /*1e270*/  LDL R5, [R1+0x70] ;  /* 0x0000700001057983 */ /* 0x000f280000100800 */
[----:B------:R-:W4:Y:S01]  /*1e280*/  LDL R4, [R1+0x6c] ;  /* 0x00006c0001047983 */ /* 0x000f220000100800 */
[----:B--2---:R-:W-:-:S04]  /*1e290*/  IMAD.IADD R2, R2, 0x1, R8 ;  /* 0x0000000102027824 */ /* 0x004fc800078e0208 */
[----:B0-----:R-:W-:-:S05]  /*1e2a0*/  @P1 IMAD.HI.U32 R3, R2, R3, RZ ;  /* 0x0000000302031227 */ /* 0x001fca00078e00ff */
[----:B-1----:R-:W-:Y:S01]  /*1e2b0*/  @P1 SHF.R.U32.HI R2, RZ, R0, R3 ;  /* 0x00000000ff021219 */ /* 0x002fe20000011603 */
[----:B------:R-:W-:-:S04]  /*1e2c0*/  IMAD.MOV.U32 R0, RZ, RZ, -0x50 ;  /* 0xffffffb0ff007424 */ /* 0x000fc800078e00ff */
[----:B------:R-:W0:Y:S01]  /*1e2d0*/  SHFL.IDX PT, R3, R2, RZ, 0x1c1f ;  /* 0x001c1fff02037589 */ /* 0x000e2200000e0000 */
[----:B------:R-:W-:-:S04]  /*1e2e0*/  IMAD R0, R9, R0, 0x1 ;  /* 0x0000000109007424 */ /* 0x000fc800078e0200 */
[----:B---3--:R-:W-:-:S05]  /*1e2f0*/  IMAD R0, R7, -0x2, R0 ;  /* 0xfffffffe07007824 */ /* 0x008fca00078e0200 */
[----:B----4-:R-:W-:-:S05]  /*1e300*/  IADD3 R0, -R4, R0, R5 ;  /* 0x0000000004007210 */ /* 0x010fca0007ffe105 */
[----:B0-----:R-:W-:-:S05]  /*1e310*/  IMAD.IADD R3, R0, 0x1, R3 ;  /* 0x0000000100037824 */ /* 0x001fca00078e0203 */
        /* <DEDUP_REMOVED lines=55> */
[----:B------:R-:W-:Y:S01]  /*1e690*/  FSEL R156, R156, -INF , P6 ;  /* 0xff8000009c9c7808 */ /* 0x000fe20003000000 */
[----:B------:R-:W0:Y:S01]  /*1e6a0*/  SHFL.IDX PT, R3, R2, 0x1, 0x1c1f ;  /* 0x003c1f0002037f89 */ /* 0x000e2200000e0000 */
[----:B------:R-:W-:Y:S02]  /*1e6b0*/  FMNMX.FTZ R4, R153, R4, !PT ;  /* 0x0000000499047209 */ /* 0x000fe40007810000 */
[----:B------:R-:W-:Y:S02]  /*1e6c0*/  FSEL R157, R157, -INF , P5 ;  /* 0xff8000009d9d7808 */ /* 0x000fe40002800000 */
[----:B------:R-:W-:-:S04]  /*1e6d0*/  FMNMX.FTZ R4, R156, R4, !PT ;  /* 0x000000049c047209 */ /* 0x000fc80007810000 */
[----:B------:R-:W-:-:S05]  /*1e6e0*/  FMNMX.FTZ R4, R157, R4, !PT ;  /* 0x000000049d047209 */ /* 0x000fca0007810000 */
[----:B------:R-:W1:Y:S01]  /*1e6f0*/  SHFL.BFLY PT, R2, R4, 0x2, 0x1f ;  /* 0x0c401f0004027f89 */ /* 0x000e6200000e0000 */
[----:B0-----:R-:W-:Y:S02]  /*1e700*/  IMAD.IADD R0, R0, 0x1, R3 ;  /* 0x0000000100007824 */ /* 0x001fe400078e0203 */
[----:B------:R-:W-:-:S03]  /*1e710*/  IMAD.U32 R3, RZ, RZ, UR39 ;  /* 0x00000027ff037e24 */ /* 0x000fc6000f8e00ff */
[C---:B------:R-:W-:Y:S02]  /*1e720*/  ISETP.GT.AND P3, PT, R0.reuse, 0x1, PT ;  /* 0x000000010000780c */ /* 0x040fe40003f64270 */
[----:B------:R-:W-:Y:S02]  /*1e730*/  ISETP.GT.AND P4, PT, R0, 0x8, PT ;  /* 0x000000080000780c */ /* 0x000fe40003f84270 */
[----:B------:R-:W-:Y:S02]  /*1e740*/  FSEL R187, R187, -INF , P3 ;  /* 0xff800000bbbb7808 */ /* 0x000fe40001800000 */
[----:B------:R-:W-:Y:S02]  /*1e750*/  FSEL R190, R190, -INF , P4 ;  /* 0xff800000bebe7808 */ /* 0x000fe40002000000 */
[----:B------:R-:W-:Y:S02]  /*1e760*/  ISETP.GT.AND P2, PT, R0, RZ, PT ;  /* 0x000000ff0000720c */ /* 0x000fe40003f44270 */
[----:B-1----:R-:W-:-:S02]  /*1e770*/  FMNMX.FTZ R4, R4, R2, !PT ;  /* 0x0000000204047209 */ /* 0x002fc40007810000 */
[C---:B------:R-:W-:Y:S02]  /*1e780*/  ISETP.GT.AND P5, PT, R0.reuse, 0x9, PT ;  /* 0x000000090000780c */ /* 0x040fe40003fa4270 */
[C---:B------:R-:W-:Y:S01]  /*1e790*/  ISETP.GT.AND P3, PT, R0.reuse, 0x11, PT ;  /* 0x000000110000780c */ /* 0x040fe20003f64270 */
[----:B------:R-:W0:Y:S01]  /*1e7a0*/  SHFL.BFLY PT, R2, R4, 0x1, 0x1f ;  /* 0x0c201f0004027f89 */ /* 0x000e2200000e0000 */
[----:B------:R-:W-:Y:S02]  /*1e7b0*/  ISETP.GT.AND P4, PT, R0, 0x18, PT ;  /* 0x000000180000780c */ /* 0x000fe40003f84270 */
[----:B------:R-:W-:Y:S02]  /*1e7c0*/  FSEL R186, R186, -INF , P2 ;  /* 0xff800000baba7808 */ /* 0x000fe40001000000 */
[----:B------:R-:W-:Y:S02]  /*1e7d0*/  FSEL R191, R191, -INF , P5 ;  /* 0xff800000bfbf7808 */ /* 0x000fe40002800000 */
[----:B------:R-:W-:-:S02]  /*1e7e0*/  FSEL R179, R179, -INF , P3 ;  /* 0xff800000b3b37808 */ /* 0x000fc40001800000 */
[----:B------:R-:W-:Y:S02]  /*1e7f0*/  FSEL R182, R182, -INF , P4 ;  /* 0xff800000b6b67808 */ /* 0x000fe40002000000 */
[C---:B------:R-:W-:Y:S02]  /*1e800*/  ISETP.GT.AND P2, PT, R0.reuse, 0x10, PT ;  /* 0x000000100000780c */ /* 0x040fe40003f44270 */
[C---:B------:R-:W-:Y:S02]  /*1e810*/  ISETP.GT.AND P5, PT, R0.reuse, 0x19, PT ;  /* 0x000000190000780c */ /* 0x040fe40003fa4270 */
[C---:B------:R-:W-:Y:S02]  /*1e820*/  ISETP.GT.AND P3, PT, R0.reuse, 0x21, PT ;  /* 0x000000210000780c */ /* 0x040fe40003f64270 */
[----:B------:R-:W-:Y:S02]  /*1e830*/  ISETP.GT.AND P4, PT, R0, 0x28, PT ;  /* 0x000000280000780c */ /* 0x000fe40003f84270 */
[----:B------:R-:W-:-:S02]  /*1e840*/  FSEL R178, R178, -INF , P2 ;  /* 0xff800000b2b27808 */ /* 0x000fc40001000000 */
[----:B------:R-:W-:Y:S02]  /*1e850*/  FSEL R183, R183, -INF , P5 ;  /* 0xff800000b7b77808 */ /* 0x000fe40002800000 */
[----:B------:R-:W-:Y:S02]  /*1e860*/  FSEL R171, R171, -INF , P3 ;  /* 0xff800000abab7808 */ /* 0x000fe40001800000 */
[----:B------:R-:W-:Y:S02]  /*1e870*/  FSEL R174, R174, -INF , P4 ;  /* 0xff800000aeae7808 */ /* 0x000fe40002000000 */
[C---:B------:R-:W-:Y:S02]  /*1e880*/  ISETP.GT.AND P2, PT, R0.reuse, 0x20, PT ;  /* 0x000000200000780c */ /* 0x040fe40003f44270 */
[C---:B------:R-:W-:Y:S02]  /*1e890*/  ISETP.GT.AND P5, PT, R0.reuse, 0x29, PT ;  /* 0x000000290000780c */ /* 0x040fe40003fa4270 */
[----:B------:R-:W-:-:S02]  /*1e8a0*/  ISETP.GT.AND P4, PT, R0, 0x30, PT ;  /* 0x000000300000780c */ /* 0x000fc40003f84270 */
[C---:B------:R-:W-:Y:S02]  /*1e8b0*/  ISETP.GT.AND P3, PT, R0.reuse, 0x31, PT ;  /* 0x000000310000780c */ /* 0x040fe40003f64270 */
[----:B------:R-:W-:Y:S02]  /*1e8c0*/  ISETP.GT.AND P6, PT, R0, 0x38, PT ;  /* 0x000000380000780c */ /* 0x000fe40003fc4270 */
[----:B------:R-:W-:Y:S02]  /*1e8d0*/  FSEL R170, R170, -INF , P2 ;  /* 0xff800000aaaa7808 */ /* 0x000fe40001000000 */
[----:B------:R-:W-:Y:S02]  /*1e8e0*/  FSEL R175, R175, -INF , P5 ;  /* 0xff800000afaf7808 */ /* 0x000fe40002800000 */
[----:B------:R-:W-:Y:S02]  /*1e8f0*/  FSEL R162, R162, -INF , P4 ;  /* 0xff800000a2a27808 */ /* 0x000fe40002000000 */
[----:B------:R-:W-:-:S02]  /*1e900*/  FSEL R163, R163, -INF , P3 ;  /* 0xff800000a3a37808 */ /* 0x000fc40001800000 */
[----:B------:R-:W-:Y:S02]  /*1e910*/  FSEL R166, R166, -INF , P6 ;  /* 0xff800000a6a67808 */ /* 0x000fe40003000000 */
[C---:B------:R-:W-:Y:S02]  /*1e920*/  ISETP.GT.AND P5, PT, R0.reuse, 0x39, PT ;  /* 0x000000390000780c */ /* 0x040fe40003fa4270 */
[C---:B------:R-:W-:Y:S02]  /*1e930*/  ISETP.GT.AND P2, PT, R0.reuse, 0x40, PT ;  /* 0x000000400000780c */ /* 0x040fe40003f44270 */
[C---:B------:R-:W-:Y:S02]  /*1e940*/  ISETP.GT.AND P4, PT, R0.reuse, 0x41, PT ;  /* 0x000000410000780c */ /* 0x040fe40003f84270 */
[C---:B------:R-:W-:Y:S02]  /*1e950*/  ISETP.GT.AND P3, PT, R0.reuse, 0x48, PT ;  /* 0x000000480000780c */ /* 0x040fe40003f64270 */
[----:B------:R-:W-:-:S02]  /*1e960*/  ISETP.GT.AND P6, PT, R0, 0x49, PT ;  /* 0x000000490000780c */ /* 0x000fc40003fc4270 */
[----:B0-----:R-:W-:Y:S02]  /*1e970*/  FMNMX.FTZ R4, R4, R2, !PT ;  /* 0x0000000204047209 */ /* 0x001fe40007810000 */
[----:B------:R-:W-:Y:S02]  /*1e980*/  FMNMX.FTZ R0, R186, R223, !PT ;  /* 0x000000dfba007209 */ /* 0x000fe40007810000 */
[----:B------:R-:W-:Y:S02]  /*1e990*/  FSEL R167, R167, -INF , P5 ;  /* 0xff800000a7a77808 */ /* 0x000fe40002800000 */
[----:B------:R-:W-:Y:S01]  /*1e9a0*/  FMNMX.FTZ R2, R187, R0, !PT ;  /* 0x00000000bb027209 */ /* 0x000fe20007810000 */
[C---:B------:R-:W-:Y:S01]  /*1e9b0*/  FMUL.FTZ R0, R4.reuse, R3 ;  /* 0x0000000304007220 */ /* 0x040fe20000410000 */
[----:B------:R-:W-:Y:S02]  /*1e9c0*/  FSETP.NEU.FTZ.AND P5, PT, R4, -INF , PT ;  /* 0xff8000000400780b */ /* 0x000fe40003fbd000 */
[----:B------:R-:W-:-:S02]  /*1e9d0*/  FMNMX.FTZ R2, R190, R2, !PT ;  /* 0x00000002be027209 */ /* 0x000fc40007810000 */
[----:B------:R-:W-:Y:S02]  /*1e9e0*/  FSEL R0, R0, RZ, P5 ;  /* 0x000000ff00007208 */ /* 0x000fe40002800000 */
[----:B------:R-:W-:-:S03]  /*1e9f0*/  FMNMX.FTZ R2, R191, R2, !PT ;  /* 0x00000002bf027209 */ /* 0x000fc60007810000 */
[-CC-:B------:R-:W-:Y:S02]  /*1ea00*/  FFMA.FTZ R208, R184, R3.reuse, -R0.reuse ;  /* 0x00000003b8d07223 */ /* 0x180fe40000010800 */
[----:B------:R-:W2:Y:S01]  /*1ea10*/  LDL R184, [R1+0x50] ;  /* 0x0000500001b87983 */ /* 0x000ea20000100800 */
[----:B------:R-:W-:Y:S01]  /*1ea20*/  FMNMX.FTZ R2, R178, R2, !PT ;  /* 0x00000002b2027209 */ /* 0x000fe20007810000 */
[-CC-:B------:R-:W-:Y:S01]  /*1ea30*/  FFMA.FTZ R204, R176, R3.reuse, -R0.reuse ;  /* 0x00000003b0cc7223 */ /* 0x180fe20000010800 */
[----:B------:R-:W-:Y:S01]  /*1ea40*/  FSEL R176, R154, -INF , P2 ;  /* 0xff8000009ab07808 */ /* 0x000fe20001000000 */
[-CC-:B------:R-:W-:Y:S01]  /*1ea50*/  FFMA.FTZ R192, R152, R3.reuse, -R0.reuse ;  /* 0x0000000398c07223 */ /* 0x180fe20000010800 */
        /* <DEDUP_REMOVED lines=14> */
[-CC-:B------:R-:W-:Y:S01]  /*1eb40*/  FFMA.FTZ R200, R168, R3.reuse, -R0.reuse ;  /* 0x00000003a8c87223 */ /* 0x180fe20000010800 */
        /* <DEDUP_REMOVED lines=11> */
[----:B------:R-:W-:Y:S01]  /*1ec00*/  FFMA.FTZ R194, R157, R3, -R0 ;  /* 0x000000039dc27223 */ /* 0x000fe20000010800 */
[----:B------:R-:W-:Y:S01]  /*1ec10*/  FSEL R0, R4, RZ, P5 ;  /* 0x000000ff04007208 */ /* 0x000fe20002800000 */
[----:B------:R-:W-:Y:S01]  /*1ec20*/  MUFU.EX2 R208, R208 ;  /* 0x000000d000d07308 */ /* 0x000fe20000000800 */
[----:B------:R-:W-:Y:S01]  /*1ec30*/  FMNMX.FTZ R2, R162, R2, !PT ;  /* 0x00000002a2027209 */ /* 0x000fe20007810000 */
[----:B------:R-:W-:-:S02]  /*1ec40*/  VIADD R10, R10, 0x38840 ;  /* 0x000388400a0a7836 */ /* 0x000fc40000000000 */
[----:B------:R-:W-:Y:S01]  /*1ec50*/  FADD.FTZ R0, -R0, R20 ;  /* 0x0000001400007221 */ /* 0x000fe20000010100 */
[----:B------:R-:W-:-:S03]  /*1ec60*/  FMNMX.FTZ R2, R163, R2, !PT ;  /* 0x00000002a3027209 */ /* 0x000fc60007810000 */
[----:B------:R-:W-:Y:S01]  /*1ec70*/  FMUL.FTZ R0, R0, R3 ;  /* 0x0000000300007220 */ /* 0x000fe20000410000 */
[----:B------:R-:W-:Y:S01]  /*1ec80*/  FMNMX.FTZ R2, R166, R2, !PT ;  /* 0x00000002a6027209 */ /* 0x000fe20007810000 */
[----:B------:R-:W-:Y:S03]  /*1ec90*/  MUFU.EX2 R8, R8 ;  /* 0x0000000800087308 */ /* 0x000fe60000000800 */
[----:B------:R-:W-:-:S04]  /*1eca0*/  FMNMX.FTZ R2, R167, R2, !PT ;  /* 0x00000002a7027209 */ /* 0x000fc80007810000 */
[----:B------:R-:W-:Y:S01]  /*1ecb0*/  FMNMX.FTZ R2, R176, R2, !PT ;  /* 0x00000002b0027209 */ /* 0x000fe20007810000 */
[----:B------:R-:W0:Y:S03]  /*1ecc0*/  MUFU.EX2 R0, R0 ;  /* 0x0000000000007308 */ /* 0x000e260000000800 */
[----:B------:R-:W-:-:S04]  /*1ecd0*/  FMNMX.FTZ R2, R155, R2, !PT ;  /* 0x000000029b027209 */ /* 0x000fc80007810000 */
[----:B------:R-:W-:Y:S01]  /*1ece0*/  FMNMX.FTZ R2, R158, R2, !PT ;  /* 0x000000029e027209 */ /* 0x000fe20007810000 */
[----:B------:R-:W-:Y:S03]  /*1ecf0*/  MUFU.EX2 R210, R210 ;  /* 0x000000d200d27308 */ /* 0x000fe60000000800 */
[----:B------:R-:W-:-:S05]  /*1ed00*/  FMNMX.FTZ R2, R159, R2, !PT ;  /* 0x000000029f027209 */ /* 0x000fca0007810000 */
[----:B------:R-:W1:Y:S01]  /*1ed10*/  SHFL.BFLY PT, R5, R2, 0x2, 0x1f ;  /* 0x0c401f0002057f89 */ /* 0x000e6200000e0000 */
[----:B------:R-:W-:Y:S01]  /*1ed20*/  MUFU.EX2 R7, R7 ;  /* 0x0000000700077308 */ /* 0x000fe20000000800 */
[----:B0-----:R-:W-:-:S07]  /*1ed30*/  FFMA.FTZ R227, R0, R227, R208 ;  /* 0x000000e300e37223 */ /* 0x001fce00000100d0 */
[----:B------:R-:W-:Y:S08]  /*1ed40*/  MUFU.EX2 R204, R204 ;  /* 0x000000cc00cc7308 */ /* 0x000ff00000000800 */
[----:B------:R-:W-:Y:S01]  /*1ed50*/  MUFU.EX2 R11, R11 ;  /* 0x0000000b000b7308 */ /* 0x000fe20000000800 */
[----:B-1----:R-:W-:-:S07]  /*1ed60*/  FMNMX.FTZ R2, R2, R5, !PT ;  /* 0x0000000502027209 */ /* 0x002fce0007810000 */
[----:B------:R-:W-:Y:S01]  /*1ed70*/  MUFU.EX2 R206, R206 ;  /* 0x000000ce00ce7308 */ /* 0x000fe20000000800 */
[----:B------:R-:W0:Y:S07]  /*1ed80*/  SHFL.BFLY PT, R5, R2, 0x1, 0x1f ;  /* 0x0c201f0002057f89 */ /* 0x000e2e00000e0000 */
[----:B------:R-:W-:Y:S08]  /*1ed90*/  MUFU.EX2 R154, R154 ;  /* 0x0000009a009a7308 */ /* 0x000ff00000000800 */
[----:B------:R-:W-:Y:S08]  /*1eda0*/  MUFU.EX2 R200, R200 ;  /* 0x000000c800c87308 */ /* 0x000ff00000000800 */
[----:B------:R-:W-:Y:S01]  /*1edb0*/  MUFU.EX2 R21, R21 ;  /* 0x0000001500157308 */ /* 0x000fe20000000800 */
[----:B0-----:R-:W-:-:S04]  /*1edc0*/  FMNMX.FTZ R5, R2, R5, !PT ;  /* 0x0000000502057209 */ /* 0x001fc80007810000 */
[C---:B------:R-:W-:Y:S01]  /*1edd0*/  FSETP.NEU.FTZ.AND P2, PT, R5.reuse, -INF , PT ;  /* 0xff8000000500780b */ /* 0x040fe20003f5d000 */
[C---:B------:R-:W-:Y:S02]  /*1ede0*/  FMUL.FTZ R156, R5.reuse, R3 ;  /* 0x00000003059c7220 */ /* 0x040fe40000410000 */
[----:B------:R-:W-:Y:S01]  /*1edf0*/  MUFU.EX2 R202, R202 ;  /* 0x000000ca00ca7308 */ /* 0x000fe20000000800 */
[----:B------:R-:W-:Y:S02]  /*1ee00*/  FSEL R2, R5, RZ, P2 ;  /* 0x000000ff05027208 */ /* 0x000fe40001000000 */
[----:B------:R-:W-:-:S03]  /*1ee10*/  FSEL R156, R156, RZ, P2 ;  /* 0x000000ff9c9c7208 */ /* 0x000fc60001000000 */
[----:B------:R-:W-:Y:S02]  /*1ee20*/  FADD.FTZ R2, -R2, R223 ;  /* 0x000000df02027221 */ /* 0x000fe40000010100 */
[----:B------:R-:W-:Y:S01]  /*1ee30*/  MUFU.EX2 R15, R15 ;  /* 0x0000000f000f7308 */ /* 0x000fe20000000800 */
[-CC-:B------:R-:W-:Y:S01]  /*1ee40*/  FFMA.FTZ R209, R186, R3.reuse, -R156.reuse ;  /* 0x00000003bad17223 */ /* 0x180fe2000001089c */
[-CC-:B------:R-:W-:Y:S01]  /*1ee50*/  FFMA.FTZ R161, R187, R3.reuse, -R156.reuse ;  /* 0x00000003bba17223 */ /* 0x180fe2000001089c */
[-C--:B------:R-:W-:Y:S01]  /*1ee60*/  FMUL.FTZ R2, R2, R3.reuse ;  /* 0x0000000302027220 */ /* 0x080fe20000410000 */
        /* <DEDUP_REMOVED lines=18> */
[----:B------:R-:W-:-:S02]  /*1ef90*/  FFMA.FTZ R195, R158, R3, -R156 ;  /* 0x000000039ec37223 */ /* 0x000fc4000001089c */
[----:B------:R-:W1:Y:S08]  /*1efa0*/  MUFU.EX2 R161, R161 ;  /* 0x000000a100a17308 */ /* 0x000e700000000800 */
[----:B------:R-:W3:Y:S01]  /*1efb0*/  MUFU.EX2 R211, R211 ;  /* 0x000000d300d37308 */ /* 0x000ee20000000800 */
[----:B0-----:R-:W-:-:S07]  /*1efc0*/  FFMA.FTZ R226, R2, R226, R209 ;  /* 0x000000e202e27223 */ /* 0x001fce00000100d1 */
[----:B------:R-:W0:Y:S08]  /*1efd0*/  MUFU.EX2 R160, R160 ;  /* 0x000000a000a07308 */ /* 0x000e300000000800 */
[----:B------:R-:W4:Y:S08]  /*1efe0*/  MUFU.EX2 R205, R205 ;  /* 0x000000cd00cd7308 */ /* 0x000f300000000800 */
[----:B------:R-:W5:Y:S08]  /*1eff0*/  MUFU.EX2 R157, R157 ;  /* 0x0000009d009d7308 */ /* 0x000f700000000800 */
[----:B------:R-:W5:Y:S08]  /*1f000*/  MUFU.EX2 R207, R207 ;  /* 0x000000cf00cf7308 */ /* 0x000f700000000800 */
[----:B------:R-:W5:Y:S08]  /*1f010*/  MUFU.EX2 R153, R153 ;  /* 0x0000009900997308 */ /* 0x000f700000000800 */
[----:B------:R-:W5:Y:S08]  /*1f020*/  MUFU.EX2 R201, R201 ;  /* 0x000000c900c97308 */ /* 0x000f700000000800 */
[----:B------:R-:W5:Y:S08]  /*1f030*/  MUFU.EX2 R20, R20 ;  /* 0x0000001400147308 */ /* 0x000f700000000800 */
[----:B------:R5:W-:Y:S08]  /*1f040*/  MUFU.EX2 R158, R163 ;  /* 0x000000a3009e7308 */ /* 0x000bf00000000800 */
[----:B------:R-:W5:Y:S08]  /*1f050*/  MUFU.EX2 R203, R203 ;  /* 0x000000cb00cb7308 */ /* 0x000f700000000800 */
[----:B------:R-:W5:Y:S08]  /*1f060*/  MUFU.EX2 R162, R175 ;  /* 0x000000af00a27308 */ /* 0x000f700000000800 */
[----:B------:R-:W5:Y:S08]  /*1f070*/  MUFU.EX2 R196, R196 ;  /* 0x000000c400c47308 */ /* 0x000f700000000800 */
[----:B------:R-:W5:Y:S08]  /*1f080*/  MUFU.EX2 R197, R197 ;  /* 0x000000c500c57308 */ /* 0x000f700000000800 */
[----:B------:R-:W5:Y:S08]  /*1f090*/  MUFU.EX2 R14, R14 ;  /* 0x0000000e000e7308 */ /* 0x000f700000000800 */
[----:B------:R-:W5:Y:S08]  /*1f0a0*/  MUFU.EX2 R198, R198 ;  /* 0x000000c600c67308 */ /* 0x000f700000000800 */
[----:B------:R-:W5:Y:S08]  /*1f0b0*/  MUFU.EX2 R199, R199 ;  /* 0x000000c700c77308 */ /* 0x000f700000000800 */
[----:B------:R-:W5:Y:S01]  /*1f0c0*/  MUFU.EX2 R13, R13 ;  /* 0x0000000d000d7308 */ /* 0x000f620000000800 */
[----:B--2---:R-:W-:-:S07]  /*1f0d0*/  PRMT R10, R184, 0x654, R10 ;  /* 0x00000654b80a7816 */ /* 0x004fce000000000a */
[----:B------:R-:W-:Y:S01]  /*1f0e0*/  MUFU.EX2 R192, R192 ;  /* 0x000000c000c07308 */ /* 0x000fe20000000800 */
[----:B------:R2:W-:Y:S07]  /*1f0f0*/  SYNCS.ARRIVE.TRANS64.RED.A1T0 RZ, [R10+URZ], RZ ;  /* 0x000000ff0aff79a7 */ /* 0x0005ee000810043f */
[----:B------:R-:W-:Y:S01]  /*1f100*/  MUFU.EX2 R193, R193 ;  /* 0x000000c100c17308 */ /* 0x000fe20000000800 */
[----:B--2---:R-:W-:Y:S01]  /*1f110*/  FFMA.FTZ R10, R159, R3, -R156 ;  /* 0x000000039f0a7223 */ /* 0x004fe2000001089c */
[----:B------:R-:W-:Y:S01]  /*1f120*/  FADD.FTZ R156, R8, R227 ;  /* 0x000000e3089c7221 */ /* 0x000fe20000010000 */
[----:B-1----:R-:W-:-:S03]  /*1f130*/  FADD.FTZ R159, R161, R226 ;  /* 0x000000e2a19f7221 */ /* 0x002fc60000010000 */
[----:B------:R-:W-:Y:S01]  /*1f140*/  FADD.FTZ R156, R210, R156 ;  /* 0x0000009cd29c7221 */ /* 0x000fe20000010000 */
[----:B---3--:R-:W-:Y:S01]  /*1f150*/  FADD.FTZ R159, R211, R159 ;  /* 0x0000009fd39f7221 */ /* 0x008fe20000010000 */
[----:B------:R-:W-:Y:S02]  /*1f160*/  MUFU.EX2 R12, R12 ;  /* 0x0000000c000c7308 */ /* 0x000fe40000000800 */
[----:B------:R-:W-:Y:S01]  /*1f170*/  FADD.FTZ R156, R7, R156 ;  /* 0x0000009c079c7221 */ /* 0x000fe20000010000 */
[----:B0-----:R-:W-:-:S03]  /*1f180*/  FADD.FTZ R159, R160, R159 ;  /* 0x0000009fa09f7221 */ /* 0x001fc60000010000 */
[----:B------:R-:W-:Y:S01]  /*1f190*/  FADD.FTZ R156, R204, R156 ;  /* 0x0000009ccc9c7221 */ /* 0x000fe20000010000 */
[----:B----4-:R-:W-:Y:S01]  /*1f1a0*/  FADD.FTZ R159, R205, R159 ;  /* 0x0000009fcd9f7221 */ /* 0x010fe20000010000 */
[----:B------:R-:W-:Y:S02]  /*1f1b0*/  MUFU.EX2 R155, R155 ;  /* 0x0000009b009b7308 */ /* 0x000fe40000000800 */
[----:B------:R-:W-:Y:S01]  /*1f1c0*/  FADD.FTZ R156, R11, R156 ;  /* 0x0000009c0b9c7221 */ /* 0x000fe20000010000 */
[----:B-----5:R-:W-:-:S03]  /*1f1d0*/  FADD.FTZ R163, R157, R159 ;  /* 0x0000009f9da37221 */ /* 0x020fc60000010000 */
[----:B------:R-:W-:Y:S01]  /*1f1e0*/  FADD.FTZ R159, R206, R156 ;  /* 0x0000009cce9f7221 */ /* 0x000fe20000010000 */
[----:B------:R-:W-:Y:S01]  /*1f1f0*/  FADD.FTZ R163, R207, R163 ;  /* 0x000000a3cfa37221 */ /* 0x000fe20000010000 */
[----:B------:R-:W0:Y:S02]  /*1f200*/  MUFU.EX2 R156, R167 ;  /* 0x000000a7009c7308 */ /* 0x000e240000000800 */
[----:B------:R-:W-:Y:S01]  /*1f210*/  FADD.FTZ R159, R154, R159 ;  /* 0x0000009f9a9f7221 */ /* 0x000fe20000010000 */
[----:B------:R-:W-:-:S03]  /*1f220*/  FADD.FTZ R163, R153, R163 ;  /* 0x000000a399a37221 */ /* 0x000fc60000010000 */
[----:B------:R-:W-:Y:S01]  /*1f230*/  FADD.FTZ R159, R200, R159 ;  /* 0x0000009fc89f7221 */ /* 0x000fe20000010000 */
[----:B------:R-:W-:Y:S01]  /*1f240*/  FADD.FTZ R163, R201, R163 ;  /* 0x000000a3c9a37221 */ /* 0x000fe20000010000 */
[----:B------:R-:W1:Y:S02]  /*1f250*/  MUFU.EX2 R152, R152 ;  /* 0x0000009800987308 */ /* 0x000e640000000800 */
[----:B------:R-:W-:Y:S01]  /*1f260*/  FADD.FTZ R159, R21, R159 ;  /* 0x0000009f159f7221 */ /* 0x000fe20000010000 */
[----:B------:R-:W-:-:S03]  /*1f270*/  FADD.FTZ R163, R20, R163 ;  /* 0x000000a314a37221 */ /* 0x000fc60000010000 */
[----:B------:R-:W-:Y:S01]  /*1f280*/  FADD.FTZ R159, R202, R159 ;  /* 0x0000009fca9f7221 */ /* 0x000fe20000010000 */
[----:B------:R-:W-:Y:S01]  /*1f290*/  FADD.FTZ R163, R203, R163 ;  /* 0x000000a3cba37221 */ /* 0x000fe20000010000 */
[----:B------:R-:W2:Y:S02]  /*1f2a0*/  MUFU.EX2 R195, R195 ;  /* 0x000000c300c37308 */ /* 0x000ea40000000800 */
[----:B------:R-:W-:Y:S01]  /*1f2b0*/  FADD.FTZ R159, R15, R159 ;  /* 0x0000009f0f9f7221 */ /* 0x000fe20000010000 */
[----:B------:R-:W-:-:S03]  /*1f2c0*/  FADD.FTZ R163, R162, R163 ;  /* 0x000000a3a2a37221 */ /* 0x000fc60000010000 */
[----:B------:R-:W-:Y:S01]  /*1f2d0*/  FADD.FTZ R159, R196, R159 ;  /* 0x0000009fc49f7221 */ /* 0x000fe20000010000 */
[----:B------:R-:W-:Y:S01]  /*1f2e0*/  FADD.FTZ R163, R197, R163 ;  /* 0x000000a3c5a37221 */ /* 0x000fe20000010000 */
[----:B------:R-:W3:Y:S02]  /*1f2f0*/  MUFU.EX2 R194, R194 ;  /* 0x000000c200c27308 */ /* 0x000ee40000000800 */
[----:B------:R-:W-:Y:S01]  /*1f300*/  FADD.FTZ R159, R14, R159 ;  /* 0x0000009f0e9f7221 */ /* 0x000fe20000010000 */
[----:B------:R-:W-:-:S03]  /*1f310*/  FADD.FTZ R163, R158, R163 ;  /* 0x000000a39ea37221 */ /* 0x000fc60000010000 */
[----:B------:R-:W-:Y:S01]  /*1f320*/  FADD.FTZ R159, R198, R159 ;  /* 0x0000009fc69f7221 */ /* 0x000fe20000010000 */
[----:B------:R-:W-:Y:S01]  /*1f330*/  FADD.FTZ R163, R199, R163 ;  /* 0x000000a3c7a37221 */ /* 0x000fe20000010000 */
[----:B------:R-:W4:Y:S02]  /*1f340*/  MUFU.EX2 R10, R10 ;  /* 0x0000000a000a7308 */ /* 0x000f240000000800 */
[----:B------:R-:W-:Y:S01]  /*1f350*/  FADD.FTZ R159, R13, R159 ;  /* 0x0000009f0d9f7221 */ /* 0x000fe20000010000 */
[----:B0-----:R-:W-:-:S03]  /*1f360*/  FADD.FTZ R163, R156, R163 ;  /* 0x000000a39ca37221 */ /* 0x001fc60000010000 */
[----:B------:R-:W-:Y:S01]  /*1f370*/  FADD.FTZ R159, R192, R159 ;  /* 0x0000009fc09f7221 */ /* 0x000fe20000010000 */
[----:B------:R-:W-:-:S03]  /*1f380*/  FADD.FTZ R163, R193, R163 ;  /* 0x000000a3c1a37221 */ /* 0x000fc60000010000 */
[----:B------:R-:W-:Y:S01]  /*1f390*/  FADD.FTZ R159, R12, R159 ;  /* 0x0000009f0c9f7221 */ /* 0x000fe20000010000 */
[----:B------:R-:W-:-:S03]  /*1f3a0*/  FADD.FTZ R163, R155, R163 ;  /* 0x000000a39ba37221 */ /* 0x000fc60000010000 */
[----:B-1----:R-:W-:Y:S01]  /*1f3b0*/  FADD.FTZ R159, R152, R159 ;  /* 0x0000009f989f7221 */ /* 0x002fe20000010000 */
[----:B--2---:R-:W-:-:S03]  /*1f3c0*/  FADD.FTZ R163, R195, R163 ;  /* 0x000000a3c3a37221 */ /* 0x004fc60000010000 */
[----:B---3--:R-:W-:Y:S01]  /*1f3d0*/  FADD.FTZ R227, R194, R159 ;  /* 0x0000009fc2e37221 */ /* 0x008fe20000010000 */
[----:B----4-:R-:W-:Y:S01]  /*1f3e0*/  FADD.FTZ R226, R10, R163 ;  /* 0x000000a30ae27221 */ /* 0x010fe20000010000 */
[----:B------:R-:W-:Y:S06]  /*1f3f0*/  @!P0 BRA `(.L_x_2912) ;  /* 0x0000000000048947 */ /* 0x000fec0003800000 */
[----:B------:R-:W-:Y:S01]  /*1f400*/  BPT.TRAP 0x1 ;  /* 0x000000040000795c */ /* 0x000fe20000300000 */
.L_x_2912:
        /* <DEDUP_REMOVED lines=8> */
[----:B------:R-:W-:Y:S01]  /*1f490*/  F2FP.BF16.F32.PACK_AB R201, R20, R201 ;  /* 0x000000c914c9723e */ /* 0x000fe200000010ff */
[----:B------:R-:W-:Y:S01]  /*1f4a0*/  IMAD.MOV.U32 R20, RZ, RZ, R4 ;  /* 0x000000ffff147224 */ /* 0x000fe200078e0004 */
[----:B------:R0:W-:Y:S01]  /*1f4b0*/  SYNCS.ARRIVE.TRANS64.RED.A1T0 RZ, [R6+URZ], RZ ;  /* 0x000000ff06ff79a7 */ /* 0x0001e2000810043f */
        /* <DEDUP_REMOVED lines=17> */
[C---:B--2---:R-:W-:Y:S01]  /*1f5d0*/  ISETP.GT.AND P2, PT, R9.reuse, R159, PT ;  /* 0x0000009f0900720c */ /* 0x044fe20003f44270 */
[----:B------:R-:W-:-:S12]  /*1f5e0*/  VIADD R9, R9, 0xffffffff ;  /* 0xffffffff09097836 */ /* 0x000fd80000000000 */
[----:B0-----:R-:W-:Y:S05]  /*1f5f0*/  @P2 BRA `(.L_x_2913) ;  /* 0xffffffb000282947 */ /* 0x001fea000383ffff */
[----:B------:R-:W-:Y:S05]  /*1f600*/  BSYNC B1 ;  /* 0x0000000000017941 */ /* 0x000fea0003800000 */
.L_x_2900:
[----:B------:R-:W-:Y:S05]  /*1f610*/  BSYNC B0 ;  /* 0x0000000000007941 */ /* 0x000fea0003800000 */
.L_x_2899:
[----:B------:R-:W-:Y:S01]  /*1f620*/  ISETP.GE.AND P1, PT, R9, RZ, PT ;  /* 0x000000ff0900720c */ /* 0x000fe20003f26270 */
[----:B------:R-:W-:-:S12]  /*1f630*/  BSSY B0, `(.L_x_2914) ;  /* 0x0000494000007945 */ /* 0x000fd80003800000 */
[----:B------:R-:W-:Y:S05]  /*1f640*/  @!P1 BRA `(.L_x_2915) ;  /* 0x0000004800489947 */ /* 0x000fea0003800000 */
[----:B------:R-:W-:Y:S02]  /*1f650*/  IMAD.MOV.U32 R20, RZ, RZ, R5 ;  /* 0x000000ffff147224 */ /* 0x000fe400078e0005 */
[----:B------:R-:W-:Y:S02]  /*1f660*/  IMAD.MOV.U32 R11, RZ, RZ, R4 ;  /* 0x000000ffff0b7224 */ /* 0x000fe400078e0004 */
[----:B------:R-:W-:Y:S02]  /*1f670*/  IMAD.MOV.U32 R10, RZ, RZ, R225 ;  /* 0x000000ffff0a7224 */ /* 0x000fe400078e00e1 */
[----:B------:R-:W-:-:S07]  /*1f680*/  IMAD.MOV.U32 R8, RZ, RZ, R219 ;  /* 0x000000ffff087224 */ /* 0x000fce00078e00db */
.L_x_2928:
[----:B------:R-:W-:-:S05]  /*1f690*/  VIADD R219, R8, 0x1 ;  /* 0x0000000108db7836 */ /* 0x000fca0000000000 */
[----:B------:R-:W-:-:S04]  /*1f6a0*/  ISETP.NE.AND P1, PT, R219, 0x2, PT ;  /* 0x00000002db00780c */ /* 0x000fc80003f25270 */
[----:B------:R-:W-:Y:S02]  /*1f6b0*/  SEL R225, RZ, 0x1, P1 ;  /* 0x00000001ffe17807 */ /* 0x000fe40000800000 */
[----:B------:R-:W-:Y:S02]  /*1f6c0*/  SEL R219, R219, RZ, P1 ;  /* 0x000000ffdbdb7207 */ /* 0x000fe40000800000 */
[----:B------:R-:W-:Y:S01]  /*1f6d0*/  LOP3.LUT R225, R10, R225, RZ, 0x3c, !PT ;  /* 0x000000e10ae17212 */ /* 0x000fe200078e3cff */
[----:B------:R-:W-:Y:S06]  /*1f6e0*/  @!P0 BRA `(.L_x_2916) ;  /* 0x0000000000048947 */ /* 0x000fec0003800000 */
[----:B------:R-:W-:Y:S01]  /*1f6f0*/  BPT.TRAP 0x1 ;  /* 0x000000040000795c */ /* 0x000fe20000300000 */
.L_x_2916:
[----:B------:R-:W-:Y:S01]  /*1f700*/  IMAD R3, R219, 0x8, R22 ;  /* 0x00000008db037824 */ /* 0x000fe200078e0216 */
[----:B------:R-:W-:-:S04]  /*1f710*/  SHF.L.U32 R6, R225, 0x1f, RZ ;  /* 0x0000001fe1067819 */ /* 0x000fc800000006ff */
[----:B------:R0:W1:Y:S01]  /*1f720*/  SYNCS.PHASECHK.TRANS64.TRYWAIT P1, [R3+URZ+0x38830], R6 ;  /* 0x03883006030075a7 */ /* 0x000062000802017f */
[----:B------:R-:W-:Y:S05]  /*1f730*/  @!P0 BRA `(.L_x_2917) ;  /* 0x0000000000048947 */ /* 0x000fea0003800000 */
[----:B------:R-:W-:Y:S01]  /*1f740*/  BPT.TRAP 0x1 ;  /* 0x000000040000795c */ /* 0x000fe20000300000 */
.L_x_2917:
        /* <DEDUP_REMOVED lines=8> */
.L_x_2919:
[----:B------:R-:W-:Y:S05]  /*1f7d0*/  BSYNC B1 ;  /* 0x0000000000017941 */ /* 0x000fea0003800000 */
.L_x_2918:
[----:B------:R-:W2:Y:S04]  /*1f7e0*/  LDL.64 R152, [R1+0x38] ;  /* 0x0000380001987983 */ /* 0x000ea80000100a00 */
[----:B------:R-:W3:Y:S04]  /*1f7f0*/  LDL.64 R156, [R1+0x48] ;  /* 0x00004800019c7983 */ /* 0x000ee80000100a00 */
[----:B------:R-:W4:Y:S01]  /*1f800*/  LDL.64 R154, [R1+0x40] ;  /* 0x00004000019a7983 */ /* 0x000f220000100a00 */
        /* <DEDUP_REMOVED lines=873> */
.L_x_2921:
[----:B------:R-:W-:Y:S01]  /*22ea0*/  SHF.L.U32 R0, R10, 0x1f, RZ ;  /* 0x0000001f0a007819 */ /* 0x000fe200000006ff */
[----:B------:R-:W-:-:S04]  /*22eb0*/  IMAD R6, R8, 0x8, R22 ;  /* 0x0000000808067824 */ /* 0x000fc800078e0216 */
[----:B------:R0:W1:Y:S01]  /*22ec0*/  SYNCS.PHASECHK.TRANS64.TRYWAIT P1, [R6+URZ+0x38850], R0 ;  /* 0x03885000060075a7 */ /* 0x000062000802017f */
[----:B------:R-:W-:Y:S05]  /*22ed0*/  @!P0 BRA `(.L_x_2922) ;  /* 0x0000000000048947 */ /* 0x000fea0003800000 */
[----:B------:R-:W-:Y:S01]  /*22ee0*/  BPT.TRAP 0x1 ;  /* 0x000000040000795c */ /* 0x000fe20000300000 */
.L_x_2922:
[----:B------:R-:W-:Y:S04]  /*22ef0*/  BSSY B1, `(.L_x_2923) ;  /* 0x0000004000017945 */ /* 0x000fe80003800000 */
[----:B-1----:R-:W-:Y:S05]  /*22f00*/  @P1 BRA `(.L_x_2924) ;  /* 0x0000000000081947 */ /* 0x002fea0003800000 */
[----:B------:R-:W1:Y:S02]  /*22f10*/  SYNCS.PHASECHK.TRANS64.TRYWAIT P1, [R6+URZ+0x38850], R0 ;  /* 0x03885000060075a7 */ /* 0x000e64000802017f */
[----:B-1----:R-:W-:Y:S05]  /*22f20*/  @!P1 BRA `(.L_x_2925) ;  /* 0x000000e800609947 */ /* 0x002fea0003800000 */
.L_x_2924:
[----:B------:R-:W-:Y:S05]  /*22f30*/  BSYNC B1 ;  /* 0x0000000000017941 */ /* 0x000fea0003800000 */
.L_x_2923:
        /* <DEDUP_REMOVED lines=45> */
.L_x_2926:
[----:B------:R-:W2:Y:S01]  /*23210*/  LDL R223, [R1+0x50] ;  /* 0x0000500001df7983 */ /* 0x000ea20000100800 */
        /* <DEDUP_REMOVED lines=51> */
[-C--:B------:R-:W-:Y:S01]  /*23550*/  FFMA.FTZ R192, R152, R3.reuse, -R8 ;  /* 0x0000000398c07223 */ /* 0x080fe20000010808 */
[C---:B------:R-:W-:Y:S01]  /*23560*/  FADD.FTZ R2, -R5.reuse, R20 ;  /* 0x0000001405027221 */ /* 0x040fe20000010100 */
[-C--:B------:R-:W-:Y:S01]  /*23570*/  FMUL.FTZ R152, R5, R3.reuse ;  /* 0x0000000305987220 */ /* 0x080fe20000410000 */
[-C--:B------:R-:W-:Y:S01]  /*23580*/  FMUL.FTZ R0, R0, R3.reuse ;  /* 0x0000000300007220 */ /* 0x080fe20000410000 */
[-C--:B------:R-:W-:Y:S01]  /*23590*/  FFMA.FTZ R208, R184, R3.reuse, -R8 ;  /* 0x00000003b8d07223 */ /* 0x080fe20000010808 */
        /* <DEDUP_REMOVED lines=24> */
[-C--:B------:R-:W-:Y:S01]  /*23720*/  FFMA.FTZ R8, R157, R3.reuse, -R8 ;  /* 0x000000039d087223 */ /* 0x080fe20000010808 */
        /* <DEDUP_REMOVED lines=10> */
[-CC-:B------:R-:W-:Y:S01]  /*237d0*/  FFMA.FTZ R175, R175, R3.reuse, -R152.reuse ;  /* 0x00000003afaf7223 */ /* 0x180fe20000010898 */
[----:B------:R-:W-:Y:S01]  /*237e0*/  FFMA.FTZ R197, R162, R3, -R152 ;  /* 0x00000003a2c57223 */ /* 0x000fe20000010898 */
[----:B------:R-:W3:Y:S01]  /*237f0*/  MUFU.EX2 R21, R21 ;  /* 0x0000001500157308 */ /* 0x000ee20000000800 */
[----:B0-----:R-:W-:Y:S01]  /*23800*/  FFMA.FTZ R227, R0, R227, R208 ;  /* 0x000000e300e37223 */ /* 0x001fe200000100d0 */
[-CC-:B------:R-:W-:Y:S01]  /*23810*/  FFMA.FTZ R163, R163, R3.reuse, -R152.reuse ;  /* 0x00000003a3a37223 */ /* 0x180fe20000010898 */
[-CC-:B------:R-:W-:Y:S01]  /*23820*/  FFMA.FTZ R199, R166, R3.reuse, -R152.reuse ;  /* 0x00000003a6c77223 */ /* 0x180fe20000010898 */
[-CC-:B------:R-:W-:Y:S01]  /*23830*/  FFMA.FTZ R167, R167, R3.reuse, -R152.reuse ;  /* 0x00000003a7a77223 */ /* 0x180fe20000010898 */
[-CC-:B------:R-:W-:Y:S01]  /*23840*/  FFMA.FTZ R154, R155, R3.reuse, -R152.reuse ;  /* 0x000000039b9a7223 */ /* 0x180fe20000010898 */
[-CC-:B------:R-:W-:Y:S01]  /*23850*/  FFMA.FTZ R195, R158, R3.reuse, -R152.reuse ;  /* 0x000000039ec37223 */ /* 0x180fe20000010898 */
[----:B------:R-:W-:Y:S01]  /*23860*/  FFMA.FTZ R152, R159, R3, -R152 ;  /* 0x000000039f987223 */ /* 0x000fe20000010898 */
[----:B------:R-:W0:Y:S01]  /*23870*/  MUFU.EX2 R160, R160 ;  /* 0x000000a000a07308 */ /* 0x000e220000000800 */
[----:B-1----:R-:W-:Y:S01]  /*23880*/  FFMA.FTZ R226, R2, R226, R209 ;  /* 0x000000e202e27223 */ /* 0x002fe200000100d1 */
[----:B------:R-:W-:-:S04]  /*23890*/  IMAD R161, R219, 0x8, R22 ;  /* 0x00000008dba17824 */ /* 0x000fc800078e0216 */
[----:B------:R-:W-:Y:S02]  /*238a0*/  VIADD R164, R161, 0x38840 ;  /* 0x00038840a1a47836 */ /* 0x000fe40000000000 */
[----:B------:R-:W1:Y:S01]  /*238b0*/  MUFU.EX2 R210, R210 ;  /* 0x000000d200d27308 */ /* 0x000e620000000800 */
[----:B---3--:R-:W-:-:S07]  /*238c0*/  FADD.FTZ R155, R21, R227 ;  /* 0x000000e3159b7221 */ /* 0x008fce0000010000 */
[----:B------:R-:W3:Y:S01]  /*238d0*/  MUFU.EX2 R211, R211 ;  /* 0x000000d300d37308 */ /* 0x000ee20000000800 */
[----:B0-----:R-:W-:-:S07]  /*238e0*/  FADD.FTZ R159, R160, R226 ;  /* 0x000000e2a09f7221 */ /* 0x001fce0000010000 */
[----:B------:R-:W0:Y:S01]  /*238f0*/  MUFU.EX2 R20, R20 ;  /* 0x0000001400147308 */ /* 0x000e220000000800 */
[----:B-1----:R-:W-:-:S07]  /*23900*/  FADD.FTZ R155, R210, R155 ;  /* 0x0000009bd29b7221 */ /* 0x002fce0000010000 */
        /* <DEDUP_REMOVED lines=12> */
[----:B------:R-:W1:Y:S08]  /*239d0*/  MUFU.EX2 R207, R207 ;  /* 0x000000cf00cf7308 */ /* 0x000e700000000800 */
[----:B------:R-:W4:Y:S08]  /*239e0*/  MUFU.EX2 R14, R14 ;  /* 0x0000000e000e7308 */ /* 0x000f300000000800 */
[----:B------:R-:W5:Y:S08]  /*239f0*/  MUFU.EX2 R153, R153 ;  /* 0x0000009900997308 */ /* 0x000f700000000800 */
[----:B------:R-:W5:Y:S01]  /*23a00*/  MUFU.EX2 R200, R200 ;  /* 0x000000c800c87308 */ /* 0x000f620000000800 */
[----:B--2---:R-:W-:-:S04]  /*23a10*/  PRMT R164, R223, 0x654, R164 ;  /* 0x00000654dfa47816 */ /* 0x004fc800000000a4 */
[----:B------:R2:W-:Y:S03]  /*23a20*/  SYNCS.ARRIVE.TRANS64.RED.A1T0 RZ, [R164+URZ], RZ ;  /* 0x000000ffa4ff79a7 */ /* 0x0005e6000810043f */
[----:B------:R-:W2:Y:S08]  /*23a30*/  MUFU.EX2 R201, R201 ;  /* 0x000000c900c97308 */ /* 0x000eb00000000800 */
[----:B------:R-:W2:Y:S08]  /*23a40*/  MUFU.EX2 R13, R13 ;  /* 0x0000000d000d7308 */ /* 0x000eb00000000800 */
[----:B------:R-:W2:Y:S08]  /*23a50*/  MUFU.EX2 R161, R171 ;  /* 0x000000ab00a17308 */ /* 0x000eb00000000800 */
[----:B------:R3:W-:Y:S08]  /*23a60*/  MUFU.EX2 R158, R163 ;  /* 0x000000a3009e7308 */ /* 0x0007f00000000800 */
[----:B------:R-:W2:Y:S01]  /*23a70*/  MUFU.EX2 R202, R202 ;  /* 0x000000ca00ca7308 */ /* 0x000ea20000000800 */
[----:B---3--:R-:W-:Y:S01]  /*23a80*/  FADD.FTZ R163, R156, R159 ;  /* 0x0000009f9ca37221 */ /* 0x008fe20000010000 */
[----:B0-----:R-:W-:-:S03]  /*23a90*/  FADD.FTZ R159, R206, R155 ;  /* 0x0000009bce9f7221 */ /* 0x001fc60000010000 */
[----:B-1----:R-:W-:Y:S01]  /*23aa0*/  FADD.FTZ R163, R207, R163 ;  /* 0x000000a3cfa37221 */ /* 0x002fe20000010000 */
[----:B----4-:R-:W-:Y:S02]  /*23ab0*/  FADD.FTZ R159, R14, R159 ;  /* 0x0000009f0e9f7221 */ /* 0x010fe40000010000 */
[----:B------:R-:W0:Y:S01]  /*23ac0*/  MUFU.EX2 R203, R203 ;  /* 0x000000cb00cb7308 */ /* 0x000e220000000800 */
[----:B-----5:R-:W-:Y:S01]  /*23ad0*/  FADD.FTZ R163, R153, R163 ;  /* 0x000000a399a37221 */ /* 0x020fe20000010000 */
[----:B------:R-:W-:-:S03]  /*23ae0*/  FADD.FTZ R159, R200, R159 ;  /* 0x0000009fc89f7221 */ /* 0x000fc60000010000 */
[----:B--2---:R-:W-:Y:S01]  /*23af0*/  FADD.FTZ R163, R201, R163 ;  /* 0x000000a3c9a37221 */ /* 0x004fe20000010000 */
[----:B------:R-:W-:Y:S02]  /*23b00*/  FADD.FTZ R159, R13, R159 ;  /* 0x0000009f0d9f7221 */ /* 0x000fe40000010000 */
[----:B------:R-:W1:Y:S01]  /*23b10*/  MUFU.EX2 R12, R12 ;  /* 0x0000000c000c7308 */ /* 0x000e620000000800 */
[----:B------:R-:W-:Y:S01]  /*23b20*/  FADD.FTZ R163, R161, R163 ;  /* 0x000000a3a1a37221 */ /* 0x000fe20000010000 */
[----:B------:R-:W-:-:S06]  /*23b30*/  FADD.FTZ R159, R202, R159 ;  /* 0x0000009fca9f7221 */ /* 0x000fcc0000010000 */
        /* <DEDUP_REMOVED lines=9> */
[----:B-1----:R-:W-:-:S04]  /*23bd0*/  FADD.FTZ R163, R197, R163 ;  /* 0x000000a3c5a37221 */ /* 0x002fc80000010000 */
[----:B------:R-:W-:-:S03]  /*23be0*/  FADD.FTZ R163, R158, R163 ;  /* 0x000000a39ea37221 */ /* 0x000fc60000010000 */
        /* <DEDUP_REMOVED lines=26> */
.L_x_2927:
[C---:B------:R-:W-:Y:S01]  /*23d90*/  ISETP.GT.AND P1, PT, R9.reuse, RZ, PT ;  /* 0x000000ff0900720c */ /* 0x040fe20003f24270 */
[----:B------:R-:W-:Y:S01]  /*23da0*/  VIADD R6, R6, 0x38860 ;  /* 0x0003886006067836 */ /* 0x000fe20000000000 */
[----:B------:R-:W-:Y:S01]  /*23db0*/  F2FP.BF16.F32.PACK_AB R210, R20, R210 ;  /* 0x000000d214d2723e */ /* 0x000fe200000010ff */
[----:B------:R-:W-:Y:S01]  /*23dc0*/  VIADD R9, R9, 0xffffffff ;  /* 0xffffffff09097836 */ /* 0x000fe20000000000 */
[----:B------:R-:W-:Y:S01]  /*23dd0*/  F2FP.BF16.F32.PACK_AB R196, R11, R196 ;  /* 0x000000c40bc4723e */ /* 0x000fe200000010ff */
[----:B------:R-:W-:Y:S01]  /*23de0*/  IMAD.MOV.U32 R20, RZ, RZ, R5 ;  /* 0x000000ffff147224 */ /* 0x000fe200078e0005 */
[----:B------:R-:W-:Y:S01]  /*23df0*/  PRMT R6, R223, 0x654, R6 ;  /* 0x00000654df067816 */ /* 0x000fe20000000006 */
[----:B------:R-:W-:Y:S01]  /*23e00*/  IMAD.MOV.U32 R11, RZ, RZ, R4 ;  /* 0x000000ffff0b7224 */ /* 0x000fe200078e0004 */
[----:B------:R-:W-:Y:S01]  /*23e10*/  F2FP.BF16.F32.PACK_AB R198, R10, R198 ;  /* 0x000000c60ac6723e */ /* 0x000fe200000010ff */
[----:B------:R-:W-:Y:S01]  /*23e20*/  IMAD.MOV.U32 R10, RZ, RZ, R225 ;  /* 0x000000ffff0a7224 */ /* 0x000fe200078e00e1 */
        /* <DEDUP_REMOVED lines=18> */
[----:B------:R-:W-:Y:S01]  /*23f50*/  F2FP.BF16.F32.PACK_AB R195, R152, R195 ;  /* 0x000000c398c3723e */ /* 0x000fe200000010ff */
[----:B0-----:R-:W-:Y:S06]  /*23f60*/  @P1 BRA `(.L_x_2928) ;  /* 0xffffffb400c81947 */ /* 0x001fec000383ffff */
.L_x_2915:
[----:B------:R-:W-:Y:S05]  /*23f70*/  BSYNC B0 ;  /* 0x0000000000007941 */ /* 0x000fea0003800000 */
.L_x_2914:
        /* <DEDUP_REMOVED lines=131> */
.L_x_2929:
[----:B------:R-:W-:Y:S01]  /*247b0*/  IMAD R8, R219, 0x8, R22 ;  /* 0x00000008db087824 */ /* 0x000fe200078e0216 */
[----:B------:R-:W-:-:S04]  /*247c0*/  SHF.L.U32 R7, R225, 0x1f, RZ ;  /* 0x0000001fe1077819 */ /* 0x000fc800000006ff */
[----:B------:R0:W1:Y:S01]  /*247d0*/  SYNCS.PHASECHK.TRANS64.TRYWAIT P1, [R8+URZ+0x38850], R7 ;  /* 0x03885007080075a7 */ /* 0x000062000802017f */
[----:B------:R-:W-:Y:S05]  /*247e0*/  @!P0 BRA `(.L_x_2930) ;  /* 0x0000000000048947 */ /* 0x000fea0003800000 */
[----:B------:R-:W-:Y:S01]  /*247f0*/  BPT.TRAP 0x1 ;  /* 0x000000040000795c */ /* 0x000fe20000300000 */
.L_x_2930:
        /* <DEDUP_REMOVED lines=9> */
.L_x_2932:
[----:B------:R-:W-:Y:S05]  /*24890*/  BSYNC B0 ;  /* 0x0000000000007941 */ /* 0x000fea0003800000 */
.L_x_2931:
[----:B------:R-:W-:Y:S01]  /*248a0*/  IMAD.MOV.U32 R6, RZ, RZ, R0 ;  /* 0x000000ffff067224 */ /* 0x000fe200078e0000 */
[----:B------:R-:W-:Y:S01]  /*248b0*/  WARPGROUP.ARRIVE ;  /* 0x00000000000079c5 */ /* 0x000fe20000000000 */
[----:B01----:R-:W-:Y:S02]  /*248c0*/  IMAD.MOV.U32 R7, RZ, RZ, 0x40000040 ;  /* 0x40000040ff077424 */ /* 0x003fe400078e00ff */
[----:B------:R-:W-:Y:S01]  /*248d0*/  IMAD.MOV.U32 R2, RZ, RZ, RZ ;  /* 0x000000ffff027224 */ /* 0x000fe200078e00ff */
        /* <DEDUP_REMOVED lines=25> */
[----:B------:R-:W0:Y:S02]  /*24a70*/  SHFL.BFLY PT, R0, R227, 0x2, 0x1f ;  /* 0x0c401f00e3007f89 */ /* 0x000e2400000e0000 */
[----:B0-----:R-:W-:Y:S01]  /*24a80*/  FADD.FTZ R0, R0, R227 ;  /* 0x000000e300007221 */ /* 0x001fe20000010000 */
[----:B------:R-:W-:Y:S02]  /*24a90*/  WARPGROUP.DEPBAR.LE gsb0, 0x0 ;  /* 0x00008000000079c5 */ /* 0x000fe40000010000 */
[----:B------:R-:W-:-:S15]  /*24aa0*/  WARPGROUP.ARRIVE ;  /* 0x00000000000079c5 */ /* 0x000fde0000000000 */
[----:B------:R-:W-:-:S03]  /*24ab0*/  NOP ;  /* 0x0000000000007918 */ /* 0x000fc60000000000 */
[----:B------:R-:W-:Y:S01]  /*24ac0*/  HGMMA.64x256x16.F32.BF16 R24, R196, gdesc[UR4].tnspB, R24, gsb0 ;  /* 0x43e00004c4187df0 */ /* 0x000fe20008001818 */
[----:B------:R-:W-:Y:S02]  /*24ad0*/  R2UR UR6, R6 ;  /* 0x00000000060672ca */ /* 0x000fe400000e0000 */
[----:B------:R-:W-:Y:S02]  /*24ae0*/  R2UR UR7, R7 ;  /* 0x00000000070772ca */ /* 0x000fe400000e0000 */
[----:B------:R-:W0:Y:S02]  /*24af0*/  SHFL.BFLY PT, R7, R226, 0x2, 0x1f ;  /* 0x0c401f00e2077f89 */ /* 0x000e2400000e0000 */
[----:B0-----:R-:W-:Y:S02]  /*24b00*/  FADD.FTZ R6, R7, R226 ;  /* 0x000000e207067221 */ /* 0x001fe40000010000 */
[----:B------:R-:W0:Y:S04]  /*24b10*/  SHFL.BFLY PT, R7, R0, 0x1, 0x1f ;  /* 0x0c201f0000077f89 */ /* 0x000e2800000e0000 */
[----:B------:R-:W1:Y:S01]  /*24b20*/  SHFL.BFLY PT, R9, R6, 0x1, 0x1f ;  /* 0x0c201f0006097f89 */ /* 0x000e6200000e0000 */
[----:B0-----:R-:W-:Y:S01]  /*24b30*/  FADD.FTZ R13, R0, R7 ;  /* 0x00000007000d7221 */ /* 0x001fe20000010000 */
[----:B------:R-:W-:-:S02]  /*24b40*/  IMAD.MOV.U32 R7, RZ, RZ, RZ ;  /* 0x000000ffff077224 */ /* 0x000fc400078e00ff */
        /* <DEDUP_REMOVED lines=17> */
[----:B------:R-:W-:Y:S03]  /*24c60*/  HGMMA.64x256x16.F32.BF16 R24, R192, gdesc[UR4].tnspB, R24, gsb0 ;  /* 0x43e00004c0187df0 */ /* 0x000fe60008001818 */
[----:B------:R-:W-:Y:S02]  /*24c70*/  WARPGROUP.DEPBAR.LE gsb0, 0x0 ;  /* 0x00008000000079c5 */ /* 0x000fe40000010000 */
[----:B--23--:R-:W-:Y:S05]  /*24c80*/  @!P0 BRA `(.L_x_2934) ;  /* 0x0000000000048947 */ /* 0x00cfea0003800000 */
[----:B------:R-:W-:Y:S01]  /*24c90*/  BPT.TRAP 0x1 ;  /* 0x000000040000795c */ /* 0x000fe20000300000 */
.L_x_2934:
[----:B------:R-:W2:Y:S01]  /*24ca0*/  LDL.LU R3, [R1+0x50] ;  /* 0x0000500001037983 */ /* 0x000ea20000300800 */
[----:B------:R-:W-:Y:S02]  /*24cb0*/  VIADD R4, R8, 0x38860 ;  /* 0x0003886008047836 */ /* 0x000fe40000000000 */
[-C--:B------:R-:W-:Y:S01]  /*24cc0*/  FMUL.FTZ R8, R24, R7.reuse ;  /* 0x0000000718087220 */ /* 0x080fe20000410000 */
[----:B------:R-:W-:Y:S01]  /*24cd0*/  FMUL.FTZ R25, R25, R7 ;  /* 0x0000000719197220 */ /* 0x000fe20000410000 */
[----:B------:R-:W3:Y:S01]  /*24ce0*/  LDL.LU R5, [R1+0x88] ;  /* 0x0000880001057983 */ /* 0x000ee20000300800 */
[----:B------:R-:W-:-:S05]  /*24cf0*/  VIADD R219, R219, 0x1 ;  /* 0x00000001dbdb7836 */ /* 0x000fca0000000000 */
        /* <DEDUP_REMOVED lines=63> */
[-C--:B0-----:R-:W-:Y:S01]  /*250f0*/  FMUL.FTZ R26, R26, R2.reuse ;  /* 0x000000021a1a7220 */ /* 0x081fe20000410000 */
        /* <DEDUP_REMOVED lines=71> */
.L_x_2811:
[----:B------:R-:W0:Y:S08]  /*25570*/  S2UR UR4, SR_CgaCtaId ;  /* 0x00000000000479c3 */ /* 0x000e300000008800 */
[----:B------:R-:W-:Y:S01]  /*25580*/  BAR.SYNC.DEFER_BLOCKING 0x5, 0x180 ;  /* 0x0146000000007b1d */ /* 0x000fe20000010000 */
[----:B------:R-:W-:-:S05]  /*25590*/  MOV R22, 0x400 ;  /* 0x0000040000167802 */ /* 0x000fca0000000f00 */
[----:B------:R-:W-:Y:S01]  /*255a0*/  BSSY B0, `(.L_x_2935) ;  /* 0x00002f7000007945 */ /* 0x000fe20003800000 */
[----:B0-----:R-:W-:-:S05]  /*255b0*/  IMAD.U32 R2, RZ, RZ, UR4 ;  /* 0x00000004ff027e24 */ /* 0x001fca000f8e00ff */
[----:B------:R0:W-:Y:S01]  /*255c0*/  STL [R1+0x50], R2 ;  /* 0x0000500201007387 */ /* 0x0001e20000100800 */
[----:B------:R-:W-:-:S05]  /*255d0*/  LEA R22, R2, R22, 0x18 ;  /* 0x0000001602167211 */ /* 0x000fca00078ec0ff */
[----:B------:R0:W2:Y:S01]  /*255e0*/  LDS.128 R28, [R22+0x388d0] ;  /* 0x0388d000161c7984 */ /* 0x0000a20000000c00 */
[----:B------:R-:W-:Y:S06]  /*255f0*/  BAR.ARV 0x4, 0x180 ;  /* 0x0106000000007b1d */ /* 0x000fec0000002000 */
[----:B------:R-:W-:Y:S05]  /*25600*/  @P1 BRA `(.L_x_2936) ;  /* 0x0000002000441947 */ /* 0x000fea0003800000 */
[----:B0-----:R-:W3:Y:S04]  /*25610*/  LDL R2, [R1+0x8c] ;  /* 0x00008c0001027983 */ /* 0x001ee80000100800 */
[----:B------:R-:W4:Y:S04]  /*25620*/  LDL R179, [R1+0x7c] ;  /* 0x00007c0001b37983 */ /* 0x000f280000100800 */
[----:B------:R-:W4:Y:S04]  /*25630*/  LDL R180, [R1+0x78] ;  /* 0x0000780001b47983 */ /* 0x000f280000100800 */
[----:B------:R-:W4:Y:S01]  /*25640*/  LDL R178, [R1+0x68] ;  /* 0x0000680001b27983 */ /* 0x000f220000100800 */
[----:B-1----:R-:W0:Y:S01]  /*25650*/  S2R R5, SR_SWINHI ;  /* 0x0000000000057919 */ /* 0x002e220000002f00 */
[----:B------:R-:W-:Y:S01]  /*25660*/  F2FP.BF16.F32.PACK_AB R8, R25, R8 ;  /* 0x000000081908723e */ /* 0x000fe200000010ff */
[----:B------:R-:W-:Y:S01]  /*25670*/  ULDC.64 UR4, c[0x0][0xc00] ;  /* 0x0003000000047ab9 */ /* 0x000fe20000000a00 */
[----:B------:R-:W-:-:S02]  /*25680*/  MOV R20, R22 ;  /* 0x0000001600147202 */ /* 0x000fc40000000f00 */
[----:B0-----:R-:W-:Y:S02]  /*25690*/  MOV R21, R5 ;  /* 0x0000000500157202 */ /* 0x001fe40000000f00 */
[----:B------:R-:W-:Y:S02]  /*256a0*/  F2FP.BF16.F32.PACK_AB R9, R9, R26 ;  /* 0x0000001a0909723e */ /* 0x000fe400000010ff */
[----:B------:R-:W-:Y:S02]  /*256b0*/  F2FP.BF16.F32.PACK_AB R10, R3, R10 ;  /* 0x0000000a030a723e */ /* 0x000fe400000010ff */
[----:B------:R-:W-:Y:S02]  /*256c0*/  F2FP.BF16.F32.PACK_AB R11, R11, R4 ;  /* 0x000000040b0b723e */ /* 0x000fe400000010ff */
[----:B------:R-:W-:Y:S02]  /*256d0*/  F2FP.BF16.F32.PACK_AB R144, R145, R144 ;  /* 0x000000909190723e */ /* 0x000fe400000010ff */
[----:B------:R-:W-:-:S02]  /*256e0*/  F2FP.BF16.F32.PACK_AB R145, R147, R146 ;  /* 0x000000929391723e */ /* 0x000fc400000010ff */
[----:B------:R-:W-:Y:S02]  /*256f0*/  F2FP.BF16.F32.PACK_AB R146, R149, R148 ;  /* 0x000000949592723e */ /* 0x000fe400000010ff */
[----:B------:R-:W-:Y:S01]  /*25700*/  F2FP.BF16.F32.PACK_AB R147, R151, R150 ;  /* 0x000000969793723e */ /* 0x000fe200000010ff */
[----:B------:R-:W-:Y:S01]  /*25710*/  ULDC.64 UR6, c[0x0][0x208] ;  /* 0x0000820000067ab9 */ /* 0x000fe20000000a00 */
[----:B------:R-:W-:Y:S01]  /*25720*/  BAR.SYNC.DEFER_BLOCKING 0x1, 0x100 ;  /* 0x0044000000007b1d */ /* 0x000fe20000010000 */
[----:B---3--:R-:W-:-:S03]  /*25730*/  IMAD.WIDE R104, R2, 0x2, R20 ;  /* 0x0000000202687825 */ /* 0x008fc600078e0214 */
[C---:B------:R-:W-:Y:S02]  /*25740*/  IADD3 R64, P3, R104.reuse, 0x4000, RZ ;  /* 0x0000400068407810 */ /* 0x040fe40007f7e0ff */
[----:B------:R-:W-:Y:S02]  /*25750*/  IADD3 R12, P1, R104, 0x20, RZ ;  /* 0x00000020680c7810 */ /* 0x000fe40007f3e0ff */
[----:B------:R-:W-:-:S03]  /*25760*/  LOP3.LUT R100, R64, 0x380, RZ, 0xc0, !PT ;  /* 0x0000038040647812 */ /* 0x000fc600078ec0ff */
[--C-:B------:R-:W-:Y:S01]  /*25770*/  IMAD.X R13, RZ, RZ, R105.reuse, P1 ;  /* 0x000000ffff0d7224 */ /* 0x100fe200008e0669 */
[----:B------:R-:W-:Y:S02]  /*25780*/  SHF.R.U64 R100, R100, 0x3, RZ ;  /* 0x0000000364647819 */ /* 0x000fe400000012ff */
[----:B------:R-:W-:Y:S02]  /*25790*/  IADD3 R80, P1, R104, 0x8000, RZ ;  /* 0x0000800068507810 */ /* 0x000fe40007f3e0ff */
[----:B------:R-:W-:Y:S02]  /*257a0*/  LOP3.LUT R64, R100, R64, RZ, 0x3c, !PT ;  /* 0x0000004064407212 */ /* 0x000fe400078e3cff */
[----:B------:R-:W-:Y:S01]  /*257b0*/  LOP3.LUT R100, R80, 0x380, RZ, 0xc0, !PT ;  /* 0x0000038050647812 */ /* 0x000fe200078ec0ff */
[----:B------:R-:W-:Y:S01]  /*257c0*/  IMAD.X R65, RZ, RZ, R105, P3 ;  /* 0x000000ffff417224 */ /* 0x000fe200018e0669 */
[----:B------:R-:W-:Y:S02]  /*257d0*/  IADD3 R14, P0, R104, 0x40, RZ ;  /* 0x00000040680e7810 */ /* 0x000fe40007f1e0ff */
[----:B------:R-:W-:-:S02]  /*257e0*/  SHF.R.U64 R100, R100, 0x3, RZ ;  /* 0x0000000364647819 */ /* 0x000fc400000012ff */
[C---:B------:R-:W-:Y:S02]  /*257f0*/  IADD3 R72, P5, R104.reuse, 0x4040, RZ ;  /* 0x0000404068487810 */ /* 0x040fe40007fbe0ff */
[C---:B------:R-:W-:Y:S02]  /*25800*/  IADD3 R76, P2, R104.reuse, 0x4060, RZ ;  /* 0x00004060684c7810 */ /* 0x040fe40007f5e0ff */
[C---:B------:R-:W-:Y:S02]  /*25810*/  IADD3 R92, P3, R104.reuse, 0x8060, RZ ;  /* 0x00008060685c7810 */ /* 0x040fe40007f7e0ff */
[C---:B------:R-:W-:Y:S02]  /*25820*/  LOP3.LUT R5, R104.reuse, 0x380, RZ, 0xc0, !PT ;  /* 0x0000038068057812 */ /* 0x040fe400078ec0ff */
[C---:B------:R-:W-:Y:S02]  /*25830*/  IADD3 R60, P4, R104.reuse, 0x60, RZ ;  /* 0x00000060683c7810 */ /* 0x040fe40007f9e0ff */
[----:B------:R-:W-:-:S02]  /*25840*/  IADD3 R68, P6, R104, 0x4020, RZ ;  /* 0x0000402068447810 */ /* 0x000fc40007fde0ff */
[----:B------:R-:W-:Y:S02]  /*25850*/  LOP3.LUT R176, R14, 0x380, RZ, 0xc0, !PT ;  /* 0x000003800eb07812 */ /* 0x000fe400078ec0ff */
[----:B------:R-:W-:Y:S01]  /*25860*/  LOP3.LUT R80, R100, R80, RZ, 0x3c, !PT ;  /* 0x0000005064507212 */ /* 0x000fe200078e3cff */
[--C-:B------:R-:W-:Y:S01]  /*25870*/  IMAD.X R73, RZ, RZ, R105.reuse, P5 ;  /* 0x000000ffff497224 */ /* 0x100fe200028e0669 */
[----:B------:R-:W-:Y:S01]  /*25880*/  LOP3.LUT R177, R12, 0x380, RZ, 0xc0, !PT ;  /* 0x000003800cb17812 */ /* 0x000fe200078ec0ff */
[--C-:B------:R-:W-:Y:S01]  /*25890*/  IMAD.X R77, RZ, RZ, R105.reuse, P2 ;  /* 0x000000ffff4d7224 */ /* 0x100fe200010e0669 */
[----:B------:R-:W-:Y:S02]  /*258a0*/  LOP3.LUT R100, R92, 0x380, RZ, 0xc0, !PT ;  /* 0x000003805c647812 */ /* 0x000fe400078ec0ff */
[----:B------:R-:W-:Y:S01]  /*258b0*/  SHF.R.U64 R5, R5, 0x3, RZ ;  /* 0x0000000305057819 */ /* 0x000fe200000012ff */
[--C-:B------:R-:W-:Y:S01]  /*258c0*/  IMAD.X R15, RZ, RZ, R105.reuse, P0 ;  /* 0x000000ffff0f7224 */ /* 0x100fe200000e0669 */
[C---:B------:R-:W-:Y:S01]  /*258d0*/  IADD3 R2, P5, R104.reuse, 0xc020, RZ ;  /* 0x0000c02068027810 */ /* 0x040fe20007fbe0ff */
[--C-:B------:R-:W-:Y:S01]  /*258e0*/  IMAD.X R61, RZ, RZ, R105.reuse, P4 ;  /* 0x000000ffff3d7224 */ /* 0x100fe200020e0669 */
[----:B--2---:R-:W-:Y:S01]  /*258f0*/  IADD3 R28, P2, R104, 0xc040, RZ ;  /* 0x0000c040681c7810 */ /* 0x004fe20007f5e0ff */
[--C-:B------:R-:W-:Y:S01]  /*25900*/  IMAD.X R69, RZ, RZ, R105.reuse, P6 ;  /* 0x000000ffff457224 */ /* 0x100fe200030e0669 */
[----:B------:R-:W-:Y:S01]  /*25910*/  SHF.R.U64 R176, R176, 0x3, RZ ;  /* 0x00000003b0b07819 */ /* 0x000fe200000012ff */
[----:B------:R-:W-:Y:S01]  /*25920*/  IMAD.X R81, RZ, RZ, R105, P1 ;  /* 0x000000ffff517224 */ /* 0x000fe200008e0669 */
[----:B------:R-:W-:-:S02]  /*25930*/  IADD3 R84, P0, R104, 0x8020, RZ ;  /* 0x0000802068547810 */ /* 0x000fc40007f1e0ff */
[C---:B------:R-:W-:Y:S02]  /*25940*/  IADD3 R88, P4, R104.reuse, 0x8040, RZ ;  /* 0x0000804068587810 */ /* 0x040fe40007f9e0ff */
[C---:B------:R-:W-:Y:S02]  /*25950*/  IADD3 R96, P6, R104.reuse, 0xc000, RZ ;  /* 0x0000c00068607810 */ /* 0x040fe40007fde0ff */
[----:B------:R-:W-:Y:S02]  /*25960*/  IADD3 R128, P1, R104, 0xc060, RZ ;  /* 0x0000c06068807810 */ /* 0x000fe40007f3e0ff */
[----:B------:R-:W-:Y:S02]  /*25970*/  SHF.R.U64 R177, R177, 0x3, RZ ;  /* 0x00000003b1b17819 */ /* 0x000fe400000012ff */
[----:B------:R-:W-:Y:S02]  /*25980*/  SHF.R.U64 R100, R100, 0x3, RZ ;  /* 0x0000000364647819 */ /* 0x000fe400000012ff */
[----:B------:R-:W-:-:S02]  /*25990*/  LOP3.LUT R104, R5, R104, RZ, 0x3c, !PT ;  /* 0x0000006805687212 */ /* 0x000fc400078e3cff */
[----:B-----5:R-:W-:Y:S02]  /*259a0*/  LOP3.LUT R135, R60, 0x380, RZ, 0xc0, !PT ;  /* 0x000003803c877812 */ /* 0x020fe400078ec0ff */
[----:B------:R-:W-:Y:S02]  /*259b0*/  LOP3.LUT R25, R2, 0x380, RZ, 0xc0, !PT ;  /* 0x0000038002197812 */ /* 0x000fe400078ec0ff */
[----:B------:R-:W-:Y:S02]  /*259c0*/  LOP3.LUT R26, R28, 0x380, RZ, 0xc0, !PT ;  /* 0x000003801c1a7812 */ /* 0x000fe400078ec0ff */
[----:B------:R-:W-:Y:S02]  /*259d0*/  LOP3.LUT R14, R176, R14, RZ, 0x3c, !PT ;  /* 0x0000000eb00e7212 */ /* 0x000fe400078e3cff */
[----:B------:R-:W-:Y:S02]  /*259e0*/  LOP3.LUT R12, R177, R12, RZ, 0x3c, !PT ;  /* 0x0000000cb10c7212 */ /* 0x000fe400078e3cff */
[----:B------:R-:W-:-:S02]  /*259f0*/  LOP3.LUT R176, R72, 0x380, RZ, 0xc0, !PT ;  /* 0x0000038048b07812 */ /* 0x000fc400078ec0ff */
[----:B------:R-:W-:Y:S02]  /*25a00*/  LOP3.LUT R92, R100, R92, RZ, 0x3c, !PT ;  /* 0x0000005c645c7212 */ /* 0x000fe400078e3cff */
[----:B------:R-:W-:Y:S02]  /*25a10*/  LOP3.LUT R177, R68, 0x380, RZ, 0xc0, !PT ;  /* 0x0000038044b17812 */ /* 0x000fe400078ec0ff */
[----:B------:R-:W-:Y:S02]  /*25a20*/  MOV R104, R104 ;  /* 0x0000006800687202 */ /* 0x000fe40000000f00 */
[----:B------:R-:W-:Y:S02]  /*25a30*/  LOP3.LUT R100, R128, 0x380, RZ, 0xc0, !PT ;  /* 0x0000038080647812 */ /* 0x000fe400078ec0ff */
[----:B------:R-:W-:Y:S02]  /*25a40*/  SHF.R.U64 R135, R135, 0x3, RZ ;  /* 0x0000000387877819 */ /* 0x000fe400000012ff */
[----:B------:R-:W-:-:S02]  /*25a50*/  SHF.R.U64 R25, R25, 0x3, RZ ;  /* 0x0000000319197819 */ /* 0x000fc400000012ff */
[----:B------:R-:W-:Y:S01]  /*25a60*/  SHF.R.U64 R3, R26, 0x3, RZ ;  /* 0x000000031a037819 */ /* 0x000fe200000012ff */
[--C-:B------:R-:W-:Y:S01]  /*25a70*/  IMAD.X R85, RZ, RZ, R105.reuse, P0 ;  /* 0x000000ffff557224 */ /* 0x100fe200000e0669 */
[----:B------:R-:W-:Y:S01]  /*25a80*/  SHF.R.U64 R176, R176, 0x3, RZ ;  /* 0x00000003b0b07819 */ /* 0x000fe200000012ff */
[--C-:B------:R-:W-:Y:S01]  /*25a90*/  IMAD.X R89, RZ, RZ, R105.reuse, P4 ;  /* 0x000000ffff597224 */ /* 0x100fe200020e0669 */
[----:B------:R-:W-:Y:S01]  /*25aa0*/  SHF.R.U64 R177, R177, 0x3, RZ ;  /* 0x00000003b1b17819 */ /* 0x000fe200000012ff */
[--C-:B------:R-:W-:Y:S02]  /*25ab0*/  IMAD.X R93, RZ, RZ, R105.reuse, P3 ;  /* 0x000000ffff5d7224 */ /* 0x100fe400018e0669 */
[--C-:B------:R-:W-:Y:S02]  /*25ac0*/  IMAD.X R97, RZ, RZ, R105.reuse, P6 ;  /* 0x000000ffff617224 */ /* 0x100fe400030e0669 */
[--C-:B------:R-:W-:Y:S02]  /*25ad0*/  IMAD.X R101, RZ, RZ, R105.reuse, P5 ;  /* 0x000000ffff657224 */ /* 0x100fe400028e0669 */
[----:B------:R-:W-:-:S02]  /*25ae0*/  IMAD.X R5, RZ, RZ, R105, P2 ;  /* 0x000000ffff057224 */ /* 0x000fc400010e0669 */
[----:B------:R-:W-:Y:S01]  /*25af0*/  IMAD.X R27, RZ, RZ, R105, P1 ;  /* 0x000000ffff1b7224 */ /* 0x000fe200008e0669 */
[----:B------:R-:W-:Y:S01]  /*25b00*/  SHF.R.U64 R105, R100, 0x3, RZ ;  /* 0x0000000364697819 */ /* 0x000fe200000012ff */
[----:B------:R0:W-:Y:S01]  /*25b10*/  STSM.16.M88.4 [R104], R8 ;  /* 0x0000000868007844 */ /* 0x0001e20000000200 */
[----:B------:R-:W-:Y:S02]  /*25b20*/  LOP3.LUT R60, R135, R60, RZ, 0x3c, !PT ;  /* 0x0000003c873c7212 */ /* 0x000fe400078e3cff */
[----:B------:R-:W-:Y:S02]  /*25b30*/  LOP3.LUT R100, R25, R2, RZ, 0x3c, !PT ;  /* 0x0000000219647212 */ /* 0x000fe400078e3cff */
[----:B------:R-:W-:Y:S02]  /*25b40*/  LOP3.LUT R4, R3, R28, RZ, 0x3c, !PT ;  /* 0x0000001c03047212 */ /* 0x000fe400078e3cff */
[----:B------:R-:W-:Y:S01]  /*25b50*/  LOP3.LUT R135, R76, 0x380, RZ, 0xc0, !PT ;  /* 0x000003804c877812 */ /* 0x000fe200078ec0ff */
[----:B------:R-:W1:Y:S01]  /*25b60*/  LDC R28, c[0x0][0xbe8] ;  /* 0x0002fa00ff1c7b82 */ /* 0x000e620000000800 */
[----:B------:R-:W-:-:S02]  /*25b70*/  MOV R3, R12 ;  /* 0x0000000c00037202 */ /* 0x000fc40000000f00 */
[----:B------:R-:W-:Y:S02]  /*25b80*/  MOV R25, R14 ;  /* 0x0000000e00197202 */ /* 0x000fe40000000f00 */
[----:B------:R-:W-:Y:S02]  /*25b90*/  LOP3.LUT R72, R176, R72, RZ, 0x3c, !PT ;  /* 0x00000048b0487212 */ /* 0x000fe400078e3cff */
[----:B------:R-:W-:Y:S02]  /*25ba0*/  F2FP.BF16.F32.PACK_AB R12, R41, R158 ;  /* 0x0000009e290c723e */ /* 0x000fe400000010ff */
[----:B0-----:R-:W-:Y:S02]  /*25bb0*/  F2FP.BF16.F32.PACK_AB R8, R33, R32 ;  /* 0x000000202108723e */ /* 0x001fe400000010ff */
[----:B------:R-:W-:Y:S02]  /*25bc0*/  F2FP.BF16.F32.PACK_AB R9, R35, R34 ;  /* 0x000000222309723e */ /* 0x000fe400000010ff */
[----:B------:R-:W-:-:S02]  /*25bd0*/  F2FP.BF16.F32.PACK_AB R10, R37, R24 ;  /* 0x00000018250a723e */ /* 0x000fc400000010ff */
[----:B------:R-:W-:Y:S02]  /*25be0*/  F2FP.BF16.F32.PACK_AB R11, R39, R38 ;  /* 0x00000026270b723e */ /* 0x000fe400000010ff */
[----:B------:R-:W-:Y:S02]  /*25bf0*/  F2FP.BF16.F32.PACK_AB R13, R43, R42 ;  /* 0x0000002a2b0d723e */ /* 0x000fe400000010ff */
[----:B------:R-:W-:Y:S02]  /*25c00*/  F2FP.BF16.F32.PACK_AB R14, R45, R159 ;  /* 0x0000009f2d0e723e */ /* 0x000fe400000010ff */
[----:B------:R-:W-:Y:S02]  /*25c10*/  F2FP.BF16.F32.PACK_AB R15, R47, R46 ;  /* 0x0000002e2f0f723e */ /* 0x000fe400000010ff */
[----:B------:R-:W-:Y:S02]  /*25c20*/  LOP3.LUT R68, R177, R68, RZ, 0x3c, !PT ;  /* 0x00000044b1447212 */ /* 0x000fe400078e3cff */
[----:B------:R-:W-:-:S02]  /*25c30*/  LOP3.LUT R176, R84, 0x380, RZ, 0xc0, !PT ;  /* 0x0000038054b07812 */ /* 0x000fc400078ec0ff */
[----:B------:R-:W-:Y:S02]  /*25c40*/  LOP3.LUT R26, R105, R128, RZ, 0x3c, !PT ;  /* 0x00000080691a7212 */ /* 0x000fe400078e3cff */
[----:B------:R-:W-:Y:S02]  /*25c50*/  LOP3.LUT R177, R88, 0x380, RZ, 0xc0, !PT ;  /* 0x0000038058b17812 */ /* 0x000fe400078ec0ff */
[----:B------:R-:W-:Y:S01]  /*25c60*/  MOV R4, R4 ;  /* 0x0000000400047202 */ /* 0x000fe20000000f00 */
[----:B------:R-:W-:Y:S01]  /*25c70*/  STSM.16.M88.4 [R3], R8 ;  /* 0x0000000803007844 */ /* 0x000fe20000000200 */
[----:B------:R-:W-:Y:S01]  /*25c80*/  SHF.R.U64 R135, R135, 0x3, RZ ;  /* 0x0000000387877819 */ /* 0x000fe200000012ff */
[----:B------:R-:W0:Y:S01]  /*25c90*/  S2R R5, SR_TID.X ;  /* 0x0000000000057919 */ /* 0x000e220000002100 */
[----:B------:R-:W-:Y:S02]  /*25ca0*/  SHF.R.U64 R176, R176, 0x3, RZ ;  /* 0x00000003b0b07819 */ /* 0x000fe400000012ff */
[----:B------:R-:W-:Y:S01]  /*25cb0*/  MOV R2, R26 ;  /* 0x0000001a00027202 */ /* 0x000fe20000000f00 */
[----:B------:R2:W-:Y:S01]  /*25cc0*/  STSM.16.M88.4 [R25], R12 ;  /* 0x0000000c19007844 */ /* 0x0005e20000000200 */
[----:B------:R-:W-:-:S02]  /*25cd0*/  SHF.R.U64 R177, R177, 0x3, RZ ;  /* 0x00000003b1b17819 */ /* 0x000fc400000012ff */
[----:B------:R-:W-:Y:S02]  /*25ce0*/  MOV R60, R60 ;  /* 0x0000003c003c7202 */ /* 0x000fe40000000f00 */
[----:B------:R-:W-:Y:S02]  /*25cf0*/  F2FP.BF16.F32.PACK_AB R24, R49, R160 ;  /* 0x000000a03118723e */ /* 0x000fe400000010ff */
[----:B------:R-:W-:Y:S02]  /*25d00*/  F2FP.BF16.F32.PACK_AB R26, R53, R161 ;  /* 0x000000a1351a723e */ /* 0x000fe400000010ff */
[----:B------:R-:W-:Y:S02]  /*25d10*/  F2FP.BF16.F32.PACK_AB R27, R55, R54 ;  /* 0x00000036371b723e */ /* 0x000fe400000010ff */
[----:B------:R-:W-:Y:S02]  /*25d20*/  LOP3.LUT R76, R135, R76, RZ, 0x3c, !PT ;  /* 0x0000004c874c7212 */ /* 0x000fe400078e3cff */
[----:B------:R-:W-:-:S02]  /*25d30*/  MOV R64, R64 ;  /* 0x0000004000407202 */ /* 0x000fc40000000f00 */
[----:B------:R-:W-:Y:S02]  /*25d40*/  F2FP.BF16.F32.PACK_AB R32, R57, R162 ;  /* 0x000000a23920723e */ /* 0x000fe400000010ff */
[----:B--2---:R-:W-:Y:S02]  /*25d50*/  F2FP.BF16.F32.PACK_AB R25, R51, R50 ;  /* 0x000000323319723e */ /* 0x004fe400000010ff */
[----:B------:R-:W-:Y:S02]  /*25d60*/  F2FP.BF16.F32.PACK_AB R33, R59, R58 ;  /* 0x0000003a3b21723e */ /* 0x000fe400000010ff */
[----:B------:R-:W-:Y:S02]  /*25d70*/  F2FP.BF16.F32.PACK_AB R34, R36, R163 ;  /* 0x000000a32422723e */ /* 0x000fe400000010ff */
[----:B------:R-:W-:Y:S02]  /*25d80*/  F2FP.BF16.F32.PACK_AB R35, R63, R62 ;  /* 0x0000003e3f23723e */ /* 0x000fe400000010ff */
[----:B------:R-:W-:-:S02]  /*25d90*/  MOV R68, R68 ;  /* 0x0000004400447202 */ /* 0x000fc40000000f00 */
[----:B------:R-:W-:Y:S02]  /*25da0*/  F2FP.BF16.F32.PACK_AB R8, R40, R164 ;  /* 0x000000a42808723e */ /* 0x000fe400000010ff */
[----:B------:R-:W-:Y:S02]  /*25db0*/  F2FP.BF16.F32.PACK_AB R9, R67, R66 ;  /* 0x000000424309723e */ /* 0x000fe400000010ff */
[----:B------:R-:W-:Y:S02]  /*25dc0*/  F2FP.BF16.F32.PACK_AB R10, R44, R165 ;  /* 0x000000a52c0a723e */ /* 0x000fe400000010ff */
[----:B------:R-:W-:Y:S02]  /*25dd0*/  F2FP.BF16.F32.PACK_AB R11, R71, R70 ;  /* 0x00000046470b723e */ /* 0x000fe400000010ff */
[----:B------:R-:W-:Y:S01]  /*25de0*/  LOP3.LUT R84, R176, R84, RZ, 0x3c, !PT ;  /* 0x00000054b0547212 */ /* 0x000fe200078e3cff */
[----:B------:R-:W-:Y:S01]  /*25df0*/  STSM.16.M88.4 [R60], R24 ;  /* 0x000000183c007844 */ /* 0x000fe20000000200 */
[----:B------:R-:W-:-:S02]  /*25e00*/  LOP3.LUT R135, R96, 0x380, RZ, 0xc0, !PT ;  /* 0x0000038060877812 */ /* 0x000fc400078ec0ff */
[----:B------:R-:W-:Y:S02]  /*25e10*/  LOP3.LUT R88, R177, R88, RZ, 0x3c, !PT ;  /* 0x00000058b1587212 */ /* 0x000fe400078e3cff */
[----:B------:R-:W-:Y:S02]  /*25e20*/  MOV R72, R72 ;  /* 0x0000004800487202 */ /* 0x000fe40000000f00 */
[----:B------:R-:W-:Y:S02]  /*25e30*/  F2FP.BF16.F32.PACK_AB R12, R48, R166 ;  /* 0x000000a6300c723e */ /* 0x000fe400000010ff */
[----:B------:R-:W-:Y:S02]  /*25e40*/  F2FP.BF16.F32.PACK_AB R13, R75, R74 ;  /* 0x0000004a4b0d723e */ /* 0x000fe400000010ff */
[----:B------:R-:W-:Y:S02]  /*25e50*/  F2FP.BF16.F32.PACK_AB R14, R52, R167 ;  /* 0x000000a7340e723e */ /* 0x000fe400000010ff */
[----:B------:R-:W-:Y:S01]  /*25e60*/  F2FP.BF16.F32.PACK_AB R15, R79, R78 ;  /* 0x0000004e4f0f723e */ /* 0x000fe200000010ff */
[----:B------:R-:W-:Y:S01]  /*25e70*/  STSM.16.M88.4 [R64], R32 ;  /* 0x0000002040007844 */ /* 0x000fe20000000200 */
[----:B------:R-:W-:-:S02]  /*25e80*/  MOV R76, R76 ;  /* 0x0000004c004c7202 */ /* 0x000fc40000000f00 */
[----:B------:R-:W-:Y:S02]  /*25e90*/  F2FP.BF16.F32.PACK_AB R36, R56, R168 ;  /* 0x000000a83824723e */ /* 0x000fe400000010ff */
[----:B------:R-:W-:Y:S02]  /*25ea0*/  F2FP.BF16.F32.PACK_AB R37, R83, R82 ;  /* 0x000000525325723e */ /* 0x000fe400000010ff */
[----:B------:R-:W-:Y:S02]  /*25eb0*/  F2FP.BF16.F32.PACK_AB R38, R152, R169 ;  /* 0x000000a99826723e */ /* 0x000fe400000010ff */
[----:B------:R-:W-:Y:S01]  /*25ec0*/  F2FP.BF16.F32.PACK_AB R39, R87, R86 ;  /* 0x000000565727723e */ /* 0x000fe200000010ff */
[----:B------:R2:W-:Y:S01]  /*25ed0*/  STSM.16.M88.4 [R68], R8 ;  /* 0x0000000844007844 */ /* 0x0005e20000000200 */
[----:B------:R-:W-:Y:S02]  /*25ee0*/  MOV R80, R80 ;  /* 0x0000005000507202 */ /* 0x000fe40000000f00 */
[----:B------:R-:W-:-:S02]  /*25ef0*/  F2FP.BF16.F32.PACK_AB R40, R153, R170 ;  /* 0x000000aa9928723e */ /* 0x000fc400000010ff */
[----:B------:R-:W-:Y:S02]  /*25f00*/  F2FP.BF16.F32.PACK_AB R41, R91, R90 ;  /* 0x0000005a5b29723e */ /* 0x000fe400000010ff */
[----:B------:R-:W-:Y:S02]  /*25f10*/  F2FP.BF16.F32.PACK_AB R42, R154, R171 ;  /* 0x000000ab9a2a723e */ /* 0x000fe400000010ff */
[----:B------:R-:W-:Y:S02]  /*25f20*/  F2FP.BF16.F32.PACK_AB R43, R95, R94 ;  /* 0x0000005e5f2b723e */ /* 0x000fe400000010ff */
[----:B------:R-:W-:Y:S02]  /*25f30*/  MOV R84, R84 ;  /* 0x0000005400547202 */ /* 0x000fe40000000f00 */
[----:B------:R-:W-:Y:S02]  /*25f40*/  F2FP.BF16.F32.PACK_AB R44, R155, R172 ;  /* 0x000000ac9b2c723e */ /* 0x000fe400000010ff */
[----:B------:R-:W-:-:S02]  /*25f50*/  F2FP.BF16.F32.PACK_AB R45, R99, R98 ;  /* 0x00000062632d723e */ /* 0x000fc400000010ff */
[----:B------:R-:W-:Y:S02]  /*25f60*/  F2FP.BF16.F32.PACK_AB R46, R156, R173 ;  /* 0x000000ad9c2e723e */ /* 0x000fe400000010ff */
[----:B------:R-:W-:Y:S01]  /*25f70*/  F2FP.BF16.F32.PACK_AB R47, R103, R102 ;  /* 0x00000066672f723e */ /* 0x000fe200000010ff */
[----:B------:R3:W-:Y:S01]  /*25f80*/  STSM.16.M88.4 [R72], R12 ;  /* 0x0000000c48007844 */ /* 0x0007e20000000200 */
[----:B------:R-:W-:Y:S01]  /*25f90*/  SHF.R.U64 R135, R135, 0x3, RZ ;  /* 0x0000000387877819 */ /* 0x000fe200000012ff */
[----:B----4-:R-:W-:Y:S01]  /*25fa0*/  IMAD.SHL.U32 R3, R179, 0x4, RZ ;  /* 0x00000004b3037824 */ /* 0x010fe200078e00ff */
[----:B------:R-:W-:Y:S02]  /*25fb0*/  MOV R88, R88 ;  /* 0x0000005800587202 */ /* 0x000fe40000000f00 */
[----:B--2---:R-:W-:Y:S02]  /*25fc0*/  F2FP.BF16.F32.PACK_AB R8, R157, R174 ;  /* 0x000000ae9d08723e */ /* 0x004fe400000010ff */
[----:B------:R-:W-:-:S02]  /*25fd0*/  F2FP.BF16.F32.PACK_AB R9, R107, R106 ;  /* 0x0000006a6b09723e */ /* 0x000fc400000010ff */
[----:B------:R-:W-:Y:S02]  /*25fe0*/  F2FP.BF16.F32.PACK_AB R10, R109, R108 ;  /* 0x0000006c6d0a723e */ /* 0x000fe400000010ff */
[----:B------:R-:W-:Y:S01]  /*25ff0*/  F2FP.BF16.F32.PACK_AB R11, R111, R110 ;  /* 0x0000006e6f0b723e */ /* 0x000fe200000010ff */
[----:B------:R-:W-:Y:S01]  /*26000*/  STSM.16.M88.4 [R76], R36 ;  /* 0x000000244c007844 */ /* 0x000fe20000000200 */
[----:B------:R-:W-:Y:S02]  /*26010*/  SHF.R.S32.HI R82, RZ, 0x1f, R179 ;  /* 0x0000001fff527819 */ /* 0x000fe400000114b3 */
[----:B------:R-:W-:Y:S01]  /*26020*/  LOP3.LUT R96, R135, R96, RZ, 0x3c, !PT ;  /* 0x0000006087607212 */ /* 0x000fe200078e3cff */
[----:B------:R-:W-:Y:S01]  /*26030*/  STSM.16.M88.4 [R80], R40 ;  /* 0x0000002850007844 */ /* 0x000fe20000000200 */
[----:B------:R-:W-:-:S03]  /*26040*/  MOV R92, R92 ;  /* 0x0000005c005c7202 */ /* 0x000fc60000000f00 */
[----:B------:R-:W-:Y:S01]  /*26050*/  STSM.16.M88.4 [R84], R44 ;  /* 0x0000002c54007844 */ /* 0x000fe20000000200 */
[----:B---3--:R-:W-:-:S03]  /*26060*/  F2FP.BF16.F32.PACK_AB R12, R113, R112 ;  /* 0x00000070710c723e */ /* 0x008fc600000010ff */
[----:B------:R2:W-:Y:S01]  /*26070*/  STSM.16.M88.4 [R88], R8 ;  /* 0x0000000858007844 */ /* 0x0005e20000000200 */
[----:B------:R-:W-:Y:S02]  /*26080*/  F2FP.BF16.F32.PACK_AB R13, R115, R114 ;  /* 0x00000072730d723e */ /* 0x000fe400000010ff */
[----:B------:R-:W-:Y:S02]  /*26090*/  F2FP.BF16.F32.PACK_AB R14, R117, R116 ;  /* 0x00000074750e723e */ /* 0x000fe400000010ff */
[----:B------:R-:W-:Y:S02]  /*260a0*/  F2FP.BF16.F32.PACK_AB R15, R119, R118 ;  /* 0x00000076770f723e */ /* 0x000fe400000010ff */
[----:B------:R-:W-:Y:S02]  /*260b0*/  MOV R96, R96 ;  /* 0x0000006000607202 */ /* 0x000fe40000000f00 */
[----:B------:R-:W-:Y:S02]  /*260c0*/  F2FP.BF16.F32.PACK_AB R24, R121, R120 ;  /* 0x000000787918723e */ /* 0x000fe400000010ff */
[----:B------:R-:W-:-:S02]  /*260d0*/  F2FP.BF16.F32.PACK_AB R25, R123, R122 ;  /* 0x0000007a7b19723e */ /* 0x000fc400000010ff */
[----:B------:R-:W-:Y:S02]  /*260e0*/  F2FP.BF16.F32.PACK_AB R26, R125, R124 ;  /* 0x0000007c7d1a723e */ /* 0x000fe400000010ff */
[----:B--2---:R-:W-:Y:S02]  /*260f0*/  SHF.L.U64.HI R11, R179, 0x2, R82 ;  /* 0x00000002b30b7819 */ /* 0x004fe40000010252 */
[----:B------:R-:W-:Y:S02]  /*26100*/  IADD3 R8, P1, R3, UR4, RZ ;  /* 0x0000000403087c10 */ /* 0x000fe4000ff3e0ff */
[----:B------:R-:W-:Y:S02]  /*26110*/  F2FP.BF16.F32.PACK_AB R27, R127, R126 ;  /* 0x0000007e7f1b723e */ /* 0x000fe400000010ff */
[----:B------:R-:W-:Y:S02]  /*26120*/  ISETP.NE.U32.AND P0, PT, RZ, UR4, PT ;  /* 0x00000004ff007c0c */ /* 0x000fe4000bf05070 */
[----:B------:R-:W-:-:S02]  /*26130*/  MOV R100, R100 ;  /* 0x0000006400647202 */ /* 0x000fc40000000f00 */
        /* <DEDUP_REMOVED lines=8> */
[----:B------:R-:W-:Y:S01]  /*261c0*/  IADD3.X R9, R11, UR5, RZ, P1, !PT ;  /* 0x000000050b097c10 */ /* 0x000fe20008ffe4ff */
[----:B------:R2:W-:Y:S01]  /*261d0*/  STSM.16.M88.4 [R92], R12 ;  /* 0x0000000c5c007844 */ /* 0x0005e20000000200 */
[----:B-1----:R-:W-:Y:S02]  /*261e0*/  ISETP.NE.AND P1, PT, R28, 0x1, PT ;  /* 0x000000011c00780c */ /* 0x002fe40003f25270 */
[----:B------:R-:W-:Y:S01]  /*261f0*/  ISETP.NE.AND.EX P0, PT, RZ, UR5, PT, P0 ;  /* 0x00000005ff007c0c */ /* 0x000fe2000bf05300 */
[----:B------:R-:W-:Y:S01]  /*26200*/  STSM.16.M88.4 [R96], R24 ;  /* 0x0000001860007844 */ /* 0x000fe20000000200 */
[----:B------:R-:W-:-:S02]  /*26210*/  ULDC.64 UR4, c[0x0][0xc08] ;  /* 0x0003020000047ab9 */ /* 0x000fc40000000a00 */
[----:B------:R-:W-:Y:S01]  /*26220*/  ISETP.NE.U32.AND P2, PT, RZ, UR4, PT ;  /* 0x00000004ff007c0c */ /* 0x000fe2000bf45070 */
[----:B------:R-:W-:Y:S04]  /*26230*/  STSM.16.M88.4 [R100], R32 ;  /* 0x0000002064007844 */ /* 0x000fe80000000200 */
[----:B------:R1:W-:Y:S01]  /*26240*/  STSM.16.M88.4 [R4], R36 ;  /* 0x0000002404007844 */ /* 0x0003e20000000200 */
[----:B------:R-:W-:-:S03]  /*26250*/  ISETP.NE.AND.EX P2, PT, RZ, UR5, PT, P2 ;  /* 0x00000005ff007c0c */ /* 0x000fc6000bf45320 */
[----:B------:R3:W-:Y:S01]  /*26260*/  STSM.16.M88.4 [R2], R144 ;  /* 0x0000009002007844 */ /* 0x0007e20000000200 */
[----:B0-----:R-:W-:Y:S01]  /*26270*/  VIADD R5, R5, 0xffffff80 ;  /* 0xffffff8005057836 */ /* 0x001fe20000000000 */
[----:B--2---:R-:W0:Y:S08]  /*26280*/  @P1 LDC R15, c[0x0][0xbf0] ;  /* 0x0002fc00ff0f1b82 */ /* 0x004e300000000800 */
[----:B-1----:R-:W1:Y:S01]  /*26290*/  @P1 LDC R4, c[0x0][0xbec] ;  /* 0x0002fb00ff041b82 */ /* 0x002e620000000800 */
[----:B---3--:R-:W-:-:S04]  /*262a0*/  SHF.R.S32.HI R2, RZ, 0x1f, R5 ;  /* 0x0000001fff027819 */ /* 0x008fc80000011405 */
[CC--:B------:R-:W-:Y:S02]  /*262b0*/  LEA.HI R7, R2.reuse, R5.reuse, RZ, 0x3 ;  /* 0x0000000502077211 */ /* 0x0c0fe400078f18ff */
[----:B------:R-:W-:Y:S01]  /*262c0*/  LEA.HI R10, R2, R5, RZ, 0x7 ;  /* 0x00000005020a7211 */ /* 0x000fe200078f38ff */
[----:B------:R-:W-:Y:S01]  /*262d0*/  BAR.SYNC.DEFER_BLOCKING 0x1, 0x100 ;  /* 0x0044000000007b1d */ /* 0x000fe20000010000 */
[----:B------:R-:W-:Y:S01]  /*262e0*/  @P2 IADD3 R2, P3, R3, UR4, RZ ;  /* 0x0000000403022c10 */ /* 0x000fe2000ff7e0ff */
[----:B------:R-:W-:Y:S01]  /*262f0*/  IMAD.MOV.U32 R81, RZ, RZ, RZ ;  /* 0x000000ffff517224 */ /* 0x000fe200078e00ff */
[----:B------:R-:W-:-:S03]  /*26300*/  LOP3.LUT R14, R7, 0xfffffff8, RZ, 0xc0, !PT ;  /* 0xfffffff8070e7812 */ /* 0x000fc600078ec0ff */
[----:B------:R-:W-:Y:S01]  /*26310*/  ULDC UR4, c[0x0][0xa88] ;  /* 0x0002a20000047ab9 */ /* 0x000fe20000000800 */
[----:B------:R-:W-:Y:S01]  /*26320*/  @P2 IADD3.X R3, R11, UR5, RZ, P3, !PT ;  /* 0x000000050b032c10 */ /* 0x000fe20009ffe4ff */
[----:B------:R-:W-:Y:S01]  /*26330*/  IMAD.U32 R7, RZ, RZ, UR4 ;  /* 0x00000004ff077e24 */ /* 0x000fe2000f8e00ff */
[----:B------:R-:W-:Y:S01]  /*26340*/  LOP3.LUT R12, R10, 0xffffff80, RZ, 0xc0, !PT ;  /* 0xffffff800a0c7812 */ /* 0x000fe200078ec0ff */
[C---:B------:R-:W-:Y:S01]  /*26350*/  IMAD.IADD R83, R5.reuse, 0x1, -R14 ;  /* 0x0000000105537824 */ /* 0x040fe200078e0a0e */
[----:B------:R-:W-:Y:S01]  /*26360*/  SHF.R.S32.HI R27, RZ, 0x7, R10 ;  /* 0x00000007ff1b7819 */ /* 0x000fe2000001140a */
[----:B------:R-:W-:Y:S02]  /*26370*/  IMAD.IADD R25, R180, 0x1, R178 ;  /* 0x00000001b4197824 */ /* 0x000fe400078e02b2 */
[----:B------:R-:W-:Y:S01]  /*26380*/  IMAD.IADD R12, R5, 0x1, -R12 ;  /* 0x00000001050c7824 */ /* 0x000fe200078e0a0c */
[----:B------:R2:W5:Y:S04]  /*26390*/  @P0 LDG.E R81, desc[UR6][R8.64] ;  /* 0x0000000608510981 */ /* 0x000568000c1e1900 */
[----:B------:R2:W5:Y:S01]  /*263a0*/  @P2 LDG.E R7, desc[UR6][R2.64] ;  /* 0x0000000602072981 */ /* 0x000562000c1e1900 */
[----:B------:R-:W-:Y:S05]  /*263b0*/  @P2 BRA `(.L_x_2937) ;  /* 0x0000000000142947 */ /* 0x000fea0003800000 */
[----:B------:R-:W-:Y:S05]  /*263c0*/  @!P0 BRA `(.L_x_2937) ;  /* 0x0000000000108947 */ /* 0x000fea0003800000 */
[----:B------:R-:W-:Y:S02]  /*263d0*/  ULDC.64 UR4, c[0x0][0x208] ;  /* 0x0000820000047ab9 */ /* 0x000fe40000000a00 */
[----:B--2---:R-:W2:Y:S04]  /*263e0*/  LDG.E R2, desc[UR4][R8.64] ;  /* 0x0000000408027981 */ /* 0x004ea8000c1e1900 */
[----:B-----5:R-:W2:Y:S02]  /*263f0*/  LDG.E R7, desc[UR4][R8.64+0x4] ;  /* 0x0000040408077981 */ /* 0x020ea4000c1e1900 */
[----:B--2---:R-:W-:-:S07]  /*26400*/  IMAD.IADD R7, R7, 0x1, -R2 ;  /* 0x0000000107077824 */ /* 0x004fce00078e0a02 */
.L_x_2937:
[----:B------:R-:W3:Y:S01]  /*26410*/  LDL.LU R88, [R1+0x80] ;  /* 0x0000800001587983 */ /* 0x000ee20000300800 */
[----:B------:R-:W-:Y:S01]  /*26420*/  ULDC.64 UR4, c[0x0][0xb90] ;  /* 0x0002e40000047ab9 */ /* 0x000fe20000000a00 */
[----:B-12---:R-:W-:Y:S01]  /*26430*/  @P1 IMAD.HI.U32 R8, R25, R4, RZ ;  /* 0x0000000419081227 */ /* 0x006fe200078e00ff */
[--C-:B-----5:R-:W-:Y:S01]  /*26440*/  SHF.R.S32.HI R3, RZ, 0x1f, R81.reuse ;  /* 0x0000001fff037819 */ /* 0x120fe20000011451 */
[----:B------:R-:W1:Y:S01]  /*26450*/  @P1 LDC R86, c[0x0][0xbec] ;  /* 0x0002fb00ff561b82 */ /* 0x000e620000000800 */
[----:B------:R-:W-:Y:S01]  /*26460*/  SEL R80, R179, RZ, !P0 ;  /* 0x000000ffb3507207 */ /* 0x000fe20004000000 */
[----:B------:R-:W-:Y:S01]  /*26470*/  IMAD.MOV.U32 R2, RZ, RZ, R81 ;  /* 0x000000ffff027224 */ /* 0x000fe200078e0051 */
[----:B------:R-:W-:Y:S01]  /*26480*/  SEL R82, R82, RZ, !P0 ;  /* 0x000000ff52527207 */ /* 0x000fe20004000000 */
[----:B------:R-:W-:Y:S01]  /*26490*/  IMAD R11, R220, 0x8, R83 ;  /* 0x00000008dc0b7824 */ /* 0x000fe200078e0253 */
[----:B------:R-:W-:Y:S01]  /*264a0*/  LEA.HI R10, R10, R27, RZ, 0x1 ;  /* 0x0000001b0a0a7211 */ /* 0x000fe200078f08ff */
[----:B------:R-:W-:Y:S01]  /*264b0*/  IMAD.MOV.U32 R9, RZ, RZ, R25 ;  /* 0x000000ffff097224 */ /* 0x000fe200078e0019 */
[----:B0-----:R-:W-:Y:S01]  /*264c0*/  @P1 SHF.R.U32.HI R9, RZ, R15, R8 ;  /* 0x0000000fff091219 */ /* 0x001fe20000011608 */
[----:B------:R-:W-:Y:S01]  /*264d0*/  IMAD.SHL.U32 R11, R11, 0x8, RZ ;  /* 0x000000080b0b7824 */ /* 0x000fe200078e00ff */
[----:B------:R-:W-:Y:S01]  /*264e0*/  SHF.R.S32.HI R15, RZ, 0x1f, R12 ;  /* 0x0000001fff0f7819 */ /* 0x000fe2000001140c */
[----:B------:R-:W0:Y:S01]  /*264f0*/  @P1 LDC R87, c[0x0][0xbf0] ;  /* 0x0002fc00ff571b82 */ /* 0x000e220000000800 */
[----:B------:R-:W-:Y:S01]  /*26500*/  LOP3.LUT R10, R10, 0x3fffffe, RZ, 0xc0, !PT ;  /* 0x03fffffe0a0a7812 */ /* 0x000fe200078ec0ff */
[----:B------:R-:W-:Y:S01]  /*26510*/  IMAD.WIDE R20, R11, 0x2, R20 ;  /* 0x000000020b147825 */ /* 0x000fe200078e0214 */
[CC--:B------:R-:W-:Y:S01]  /*26520*/  LEA.HI R8, R15.reuse, R12.reuse, RZ, 0x2 ;  /* 0x0000000c0f087211 */ /* 0x0c0fe200078f10ff */
[----:B------:R-:W-:Y:S01]  /*26530*/  ULDC.64 UR6, c[0x0][0x208] ;  /* 0x0000820000067ab9 */ /* 0x000fe20000000a00 */
[----:B------:R-:W-:Y:S01]  /*26540*/  LEA.HI R14, R15, R12, RZ, 0x5 ;  /* 0x0000000c0f0e7211 */ /* 0x000fe200078f28ff */
[----:B------:R-:W-:Y:S01]  /*26550*/  IMAD.MOV R11, RZ, RZ, -R9 ;  /* 0x000000ffff0b7224 */ /* 0x000fe200078e0a09 */
[----:B------:R-:W-:Y:S01]  /*26560*/  IADD3 R33, P4, R20, 0x4000, RZ ;  /* 0x0000400014217810 */ /* 0x000fe20007f9e0ff */
[----:B------:R-:W-:Y:S01]  /*26570*/  IMAD.IADD R27, R27, 0x1, -R10 ;  /* 0x000000011b1b7824 */ /* 0x000fe200078e0a0a */
[--C-:B------:R-:W-:Y:S01]  /*26580*/  SHF.R.S32.HI R10, RZ, 0x2, R8.reuse ;  /* 0x00000002ff0a7819 */ /* 0x100fe20000011408 */
[----:B------:R-:W-:Y:S01]  /*26590*/  IMAD R11, R28, R11, R25 ;  /* 0x0000000b1c0b7224 */ /* 0x000fe200078e0219 */
[----:B------:R-:W-:-:S02]  /*265a0*/  SHF.R.S32.HI R25, RZ, 0x1f, R8 ;  /* 0x0000001fff197819 */ /* 0x000fc40000011408 */
[----:B------:R-:W-:Y:S02]  /*265b0*/  SHF.R.S32.HI R14, RZ, 0x5, R14 ;  /* 0x00000005ff0e7819 */ /* 0x000fe4000001140e */
[----:B------:R-:W-:Y:S02]  /*265c0*/  LEA.HI R25, R25, R10, RZ, 0x3 ;  /* 0x0000000a19197211 */ /* 0x000fe400078f18ff */
[----:B------:R-:W-:Y:S02]  /*265d0*/  LOP3.LUT P0, RZ, R12, 0x3, RZ, 0xc0, !PT ;  /* 0x000000030cff7812 */ /* 0x000fe4000780c0ff */
[----:B------:R-:W-:Y:S02]  /*265e0*/  LOP3.LUT R25, R25, 0xfffffff8, RZ, 0xc0, !PT ;  /* 0xfffffff819197812 */ /* 0x000fe400078ec0ff */
[----:B------:R-:W-:-:S03]  /*265f0*/  LOP3.LUT R32, R33, 0x380, RZ, 0xc0, !PT ;  /* 0x0000038021207812 */ /* 0x000fc600078ec0ff */
[----:B------:R-:W-:Y:S01]  /*26600*/  IMAD.IADD R25, R10, 0x1, -R25 ;  /* 0x000000010a197824 */ /* 0x000fe200078e0a19 */
[----:B------:R-:W-:-:S03]  /*26610*/  SHF.R.U64 R32, R32, 0x3, RZ ;  /* 0x0000000320207819 */ /* 0x000fc600000012ff */
[----:B------:R-:W-:Y:S01]  /*26620*/  IMAD R14, R14, 0x10, R25 ;  /* 0x000000100e0e7824 */ /* 0x000fe200078e0219 */
[----:B------:R-:W-:Y:S02]  /*26630*/  IADD3 R25, P5, R20, 0x3000, RZ ;  /* 0x0000300014197810 */ /* 0x000fe40007fbe0ff */
[----:B------:R-:W-:Y:S01]  /*26640*/  LOP3.LUT R32, R32, R33, RZ, 0x3c, !PT ;  /* 0x0000002120207212 */ /* 0x000fe200078e3cff */
[----:B------:R-:W-:Y:S01]  /*26650*/  IMAD R14, R27, 0x40, R14 ;  /* 0x000000401b0e7824 */ /* 0x000fe200078e020e */
[----:B------:R-:W-:Y:S01]  /*26660*/  LOP3.LUT R24, R25, 0x380, RZ, 0xc0, !PT ;  /* 0x0000038019187812 */ /* 0x000fe200078ec0ff */
[----:B------:R-:W-:Y:S01]  /*26670*/  IMAD.X R33, RZ, RZ, R21, P4 ;  /* 0x000000ffff217224 */ /* 0x000fe200020e0615 */
[----:B------:R-:W-:Y:S02]  /*26680*/  IADD3 R53, P4, R20, 0x9000, RZ ;  /* 0x0000900014357810 */ /* 0x000fe40007f9e0ff */
[----:B------:R-:W-:Y:S02]  /*26690*/  SHF.R.U64 R24, R24, 0x3, RZ ;  /* 0x0000000318187819 */ /* 0x000fe400000012ff */
[----:B------:R-:W-:-:S02]  /*266a0*/  LOP3.LUT R52, R53, 0x380, RZ, 0xc0, !PT ;  /* 0x0000038035347812 */ /* 0x000fc400078ec0ff */
[----:B------:R-:W-:Y:S01]  /*266b0*/  LOP3.LUT R24, R24, R25, RZ, 0x3c, !PT ;  /* 0x0000001918187212 */ /* 0x000fe200078e3cff */
[--C-:B------:R-:W-:Y:S01]  /*266c0*/  IMAD.X R25, RZ, RZ, R21.reuse, P5 ;  /* 0x000000ffff197224 */ /* 0x100fe200028e0615 */
[----:B------:R-:W-:Y:S02]  /*266d0*/  IADD3 R49, P5, R20, 0x8000, RZ ;  /* 0x0000800014317810 */ /* 0x000fe40007fbe0ff */
[----:B------:R-:W-:Y:S02]  /*266e0*/  SHF.R.U64 R52, R52, 0x3, RZ ;  /* 0x0000000334347819 */ /* 0x000fe400000012ff */
[----:B------:R-:W-:Y:S02]  /*266f0*/  LOP3.LUT R48, R49, 0x380, RZ, 0xc0, !PT ;  /* 0x0000038031307812 */ /* 0x000fe400078ec0ff */
[----:B------:R-:W-:Y:S01]  /*26700*/  LOP3.LUT R52, R52, R53, RZ, 0x3c, !PT ;  /* 0x0000003534347212 */ /* 0x000fe200078e3cff */
[----:B------:R-:W-:Y:S01]  /*26710*/  IMAD.X R53, RZ, RZ, R21, P4 ;  /* 0x000000ffff357224 */ /* 0x000fe200020e0615 */
[----:B------:R-:W-:-:S02]  /*26720*/  SHF.R.U64 R48, R48, 0x3, RZ ;  /* 0x0000000330307819 */ /* 0x000fc400000012ff */
[----:B------:R-:W-:Y:S02]  /*26730*/  IADD3 R73, P4, R20, 0xe000, RZ ;  /* 0x0000e00014497810 */ /* 0x000fe40007f9e0ff */
[----:B------:R-:W-:Y:S01]  /*26740*/  LOP3.LUT R48, R48, R49, RZ, 0x3c, !PT ;  /* 0x0000003130307212 */ /* 0x000fe200078e3cff */
[----:B------:R-:W-:Y:S01]  /*26750*/  IMAD.X R49, RZ, RZ, R21, P5 ;  /* 0x000000ffff317224 */ /* 0x000fe200028e0615 */
[----:B------:R-:W-:Y:S02]  /*26760*/  IADD3 R69, P5, R20, 0xd000, RZ ;  /* 0x0000d00014457810 */ /* 0x000fe40007fbe0ff */
[----:B------:R-:W-:Y:S02]  /*26770*/  LOP3.LUT R72, R73, 0x380, RZ, 0xc0, !PT ;  /* 0x0000038049487812 */ /* 0x000fe400078ec0ff */
[----:B------:R-:W-:Y:S02]  /*26780*/  LOP3.LUT R68, R69, 0x380, RZ, 0xc0, !PT ;  /* 0x0000038045447812 */ /* 0x000fe400078ec0ff */
[----:B------:R-:W-:-:S02]  /*26790*/  SHF.R.U64 R72, R72, 0x3, RZ ;  /* 0x0000000348487819 */ /* 0x000fc400000012ff */
[----:B------:R-:W-:Y:S02]  /*267a0*/  SHF.R.U64 R68, R68, 0x3, RZ ;  /* 0x0000000344447819 */ /* 0x000fe400000012ff */
[----:B------:R-:W-:Y:S01]  /*267b0*/  LOP3.LUT R72, R72, R73, RZ, 0x3c, !PT ;  /* 0x0000004948487212 */ /* 0x000fe200078e3cff */
[--C-:B------:R-:W-:Y:S01]  /*267c0*/  IMAD.X R73, RZ, RZ, R21.reuse, P4 ;  /* 0x000000ffff497224 */ /* 0x100fe200020e0615 */
[----:B------:R-:W-:Y:S01]  /*267d0*/  LOP3.LUT R68, R68, R69, RZ, 0x3c, !PT ;  /* 0x0000004544447212 */ /* 0x000fe200078e3cff */
[----:B------:R-:W-:Y:S02]  /*267e0*/  IMAD.X R69, RZ, RZ, R21, P5 ;  /* 0x000000ffff457224 */ /* 0x000fe400028e0615 */
[----:B------:R-:W-:-:S04]  /*267f0*/  IMAD R85, R83, 0x20, R220 ;  /* 0x0000002053557824 */ /* 0x000fc800078e02dc */
[----:B------:R-:W-:Y:S01]  /*26800*/  IMAD.IADD R85, R178, 0x1, R85 ;  /* 0x00000001b2557824 */ /* 0x000fe200078e0255 */
[----:B------:R-:W-:Y:S01]  /*26810*/  BSSY B1, `(.L_x_2938) ;  /* 0x00000a8000017945 */ /* 0x000fe20003800000 */
[----:B---3--:R-:W-:-:S05]  /*26820*/  SHF.R.S32.HI R84, RZ, 0x1f, R88 ;  /* 0x0000001fff547819 */ /* 0x008fca0000011458 */
        /* <DEDUP_REMOVED lines=8> */
[----:B------:R-:W-:Y:S01]  /*268b0*/  SHF.R.S32.HI R13, RZ, 0x1f, R9 ;  /* 0x0000001fff0d7819 */ /* 0x000fe20000011409 */
[----:B------:R-:W-:Y:S01]  /*268c0*/  ULDC.64 UR4, c[0x0][0xb88] ;  /* 0x0002e20000047ab9 */ /* 0x000fe20000000a00 */
[----:B------:R-:W-:-:S04]  /*268d0*/  IADD3 R4, P2, R9, R4, RZ ;  /* 0x0000000409047210 */ /* 0x000fc80007f5e0ff */
[----:B------:R-:W-:Y:S02]  /*268e0*/  IADD3.X R5, R13, R5, R2, P2, !PT ;  /* 0x000000050d057210 */ /* 0x000fe400017fe402 */
[----:B------:R-:W-:Y:S02]  /*268f0*/  SHF.R.S32.HI R2, RZ, 0x1f, R11 ;  /* 0x0000001fff027819 */ /* 0x000fe4000001140b */
[C---:B------:R-:W-:Y:S01]  /*26900*/  IADD3 R9, P2, R20.reuse, 0x1000, RZ ;  /* 0x0000100014097810 */ /* 0x040fe20007f5e0ff */
[----:B------:R-:W-:Y:S01]  /*26910*/  IMAD.WIDE.U32 R4, R11, UR4, R4 ;  /* 0x000000040b047c25 */ /* 0x000fe2000f8e0004 */
[----:B------:R-:W-:Y:S02]  /*26920*/  IADD3 R13, P6, R20, 0x2000, RZ ;  /* 0x00002000140d7810 */ /* 0x000fe40007fde0ff */
[----:B------:R-:W-:Y:S01]  /*26930*/  LOP3.LUT R8, R9, 0x380, RZ, 0xc0, !PT ;  /* 0x0000038009087812 */ /* 0x000fe200078ec0ff */
[----:B------:R-:W-:Y:S01]  /*26940*/  IMAD R2, R2, UR4, RZ ;  /* 0x0000000402027c24 */ /* 0x000fe2000f8e02ff */
[----:B------:R-:W-:-:S02]  /*26950*/  LOP3.LUT R12, R13, 0x380, RZ, 0xc0, !PT ;  /* 0x000003800d0c7812 */ /* 0x000fc400078ec0ff */
[----:B------:R-:W-:Y:S01]  /*26960*/  SHF.R.U64 R8, R8, 0x3, RZ ;  /* 0x0000000308087819 */ /* 0x000fe200000012ff */
[----:B------:R-:W-:Y:S01]  /*26970*/  IMAD R15, R11, UR5, R2 ;  /* 0x000000050b0f7c24 */ /* 0x000fe2000f8e0202 */
[----:B------:R-:W-:Y:S01]  /*26980*/  ULDC.64 UR4, c[0x0][0xb50] ;  /* 0x0002d40000047ab9 */ /* 0x000fe20000000a00 */
[----:B------:R-:W-:Y:S01]  /*26990*/  SHF.R.U64 R12, R12, 0x3, RZ ;  /* 0x000000030c0c7819 */ /* 0x000fe200000012ff */
[----:B------:R-:W-:Y:S01]  /*269a0*/  IMAD R2, R7, R28, RZ ;  /* 0x0000001c07027224 */ /* 0x000fe200078e02ff */
[----:B------:R-:W-:Y:S01]  /*269b0*/  LOP3.LUT R8, R8, R9, RZ, 0x3c, !PT ;  /* 0x0000000908087212 */ /* 0x000fe200078e3cff */
[----:B------:R-:W-:Y:S01]  /*269c0*/  IMAD.IADD R5, R5, 0x1, R15 ;  /* 0x0000000105057824 */ /* 0x000fe200078e020f */
[----:B------:R-:W-:Y:S01]  /*269d0*/  LEA R10, P3, R4, UR4, 0x2 ;  /* 0x00000004040a7c11 */ /* 0x000fe2000f8610ff */
[----:B------:R-:W-:Y:S01]  /*269e0*/  IMAD.X R9, RZ, RZ, R21, P2 ;  /* 0x000000ffff097224 */ /* 0x000fe200010e0615 */
[----:B------:R-:W-:Y:S01]  /*269f0*/  IADD3 R41, P2, R20, 0x6000, RZ ;  /* 0x0000600014297810 */ /* 0x000fe20007f5e0ff */
[----:B------:R-:W-:Y:S01]  /*26a00*/  IMAD.IADD R15, R14, 0x1, R178 ;  /* 0x000000010e0f7824 */ /* 0x000fe200078e02b2 */
[----:B------:R-:W-:Y:S01]  /*26a10*/  LEA.HI.X R4, R4, UR5, R5, 0x2, P3 ;  /* 0x0000000504047c11 */ /* 0x000fe200098f1405 */
[----:B------:R-:W-:Y:S01]  /*26a20*/  SHFL.IDX PT, R54, R10, RZ, 0x1c1f ;  /* 0x001c1fff0a367589 */ /* 0x000fe200000e0000 */
[----:B------:R-:W-:Y:S01]  /*26a30*/  IADD3 R37, P3, R20, 0x5000, RZ ;  /* 0x0000500014257810 */ /* 0x000fe20007f7e0ff */
[----:B------:R-:W-:Y:S01]  /*26a40*/  VIADD R5, R15, 0x8 ;  /* 0x000000080f057836 */ /* 0x000fe20000000000 */
[----:B------:R-:W-:Y:S01]  /*26a50*/  LOP3.LUT R40, R41, 0x380, RZ, 0xc0, !PT ;  /* 0x0000038029287812 */ /* 0x000fe200078ec0ff */
[----:B------:R-:W2:Y:S01]  /*26a60*/  SHFL.IDX PT, R55, R4, RZ, 0x1c1f ;  /* 0x001c1fff04377589 */ /* 0x000ea200000e0000 */
[----:B------:R-:W-:Y:S01]  /*26a70*/  LOP3.LUT R36, R37, 0x380, RZ, 0xc0, !PT ;  /* 0x0000038025247812 */ /* 0x000fe200078ec0ff */
[----:B------:R-:W-:Y:S01]  /*26a80*/  ULDC.64 UR4, c[0x0][0xaa0] ;  /* 0x0002a80000047ab9 */ /* 0x000fe20000000a00 */
[----:B------:R-:W-:Y:S01]  /*26a90*/  SHF.R.U64 R40, R40, 0x3, RZ ;  /* 0x0000000328287819 */ /* 0x000fe200000012ff */
[----:B------:R-:W-:Y:S01]  /*26aa0*/  SHFL.IDX PT, R58, R10, 0x1, 0x1c1f ;  /* 0x003c1f000a3a7f89 */ /* 0x000fe200000e0000 */
[----:B------:R-:W-:-:S02]  /*26ab0*/  SHF.R.U64 R36, R36, 0x3, RZ ;  /* 0x0000000324247819 */ /* 0x000fc400000012ff */
[----:B------:R-:W-:Y:S01]  /*26ac0*/  LOP3.LUT R40, R40, R41, RZ, 0x3c, !PT ;  /* 0x0000002928287212 */ /* 0x000fe200078e3cff */
[--C-:B------:R-:W-:Y:S01]  /*26ad0*/  IMAD.X R41, RZ, RZ, R21.reuse, P2 ;  /* 0x000000ffff297224 */ /* 0x100fe200010e0615 */
[----:B------:R-:W-:Y:S01]  /*26ae0*/  IADD3 R61, P2, R20, 0xb000, RZ ;  /* 0x0000b000143d7810 */ /* 0x000fe20007f5e0ff */
[----:B------:R3:W4:Y:S01]  /*26af0*/  SHFL.IDX PT, R59, R4, 0x1, 0x1c1f ;  /* 0x003c1f00043b7f89 */ /* 0x00072200000e0000 */
[----:B------:R-:W-:Y:S01]  /*26b00*/  LOP3.LUT R36, R36, R37, RZ, 0x3c, !PT ;  /* 0x0000002524247212 */ /* 0x000fe200078e3cff */
[--C-:B------:R-:W-:Y:S01]  /*26b10*/  IMAD.X R37, RZ, RZ, R21.reuse, P3 ;  /* 0x000000ffff257224 */ /* 0x100fe200018e0615 */
[----:B------:R-:W-:Y:S01]  /*26b20*/  LOP3.LUT R12, R12, R13, RZ, 0x3c, !PT ;  /* 0x0000000d0c0c7212 */ /* 0x000fe200078e3cff */
[----:B------:R-:W-:Y:S01]  /*26b30*/  IMAD.X R13, RZ, RZ, R21, P6 ;  /* 0x000000ffff0d7224 */ /* 0x000fe200030e0615 */
[----:B------:R-:W-:Y:S02]  /*26b40*/  IADD3 R57, P3, R20, 0xa000, RZ ;  /* 0x0000a00014397810 */ /* 0x000fe40007f7e0ff */
[----:B------:R-:W-:-:S02]  /*26b50*/  LOP3.LUT R60, R61, 0x380, RZ, 0xc0, !PT ;  /* 0x000003803d3c7812 */ /* 0x000fc400078ec0ff */
[----:B------:R-:W-:Y:S02]  /*26b60*/  IADD3 R45, P6, R20, 0x7000, RZ ;  /* 0x00007000142d7810 */ /* 0x000fe40007fde0ff */
[----:B------:R-:W-:Y:S02]  /*26b70*/  LOP3.LUT R56, R57, 0x380, RZ, 0xc0, !PT ;  /* 0x0000038039387812 */ /* 0x000fe400078ec0ff */
[----:B------:R-:W-:Y:S02]  /*26b80*/  SHF.R.U64 R60, R60, 0x3, RZ ;  /* 0x000000033c3c7819 */ /* 0x000fe400000012ff */
[----:B------:R-:W-:Y:S02]  /*26b90*/  LOP3.LUT R44, R45, 0x380, RZ, 0xc0, !PT ;  /* 0x000003802d2c7812 */ /* 0x000fe400078ec0ff */
[----:B------:R-:W-:Y:S02]  /*26ba0*/  SHF.R.U64 R56, R56, 0x3, RZ ;  /* 0x0000000338387819 */ /* 0x000fe400000012ff */
[----:B------:R-:W-:Y:S01]  /*26bb0*/  LOP3.LUT R60, R60, R61, RZ, 0x3c, !PT ;  /* 0x0000003d3c3c7212 */ /* 0x000fe200078e3cff */
[----:B------:R-:W-:Y:S01]  /*26bc0*/  IMAD.X R61, RZ, RZ, R21, P2 ;  /* 0x000000ffff3d7224 */ /* 0x000fe200010e0615 */
[----:B------:R-:W-:-:S02]  /*26bd0*/  SHF.R.U64 R44, R44, 0x3, RZ ;  /* 0x000000032c2c7819 */ /* 0x000fc400000012ff */
[-C--:B------:R-:W-:Y:S02]  /*26be0*/  ISETP.GE.OR P2, PT, R15, R2.reuse, P0 ;  /* 0x000000020f00720c */ /* 0x080fe40000746670 */
[----:B------:R-:W-:Y:S02]  /*26bf0*/  ISETP.GE.OR P0, PT, R5, R2, P0 ;  /* 0x000000020500720c */ /* 0x000fe40000706670 */
[----:B------:R-:W-:Y:S01]  /*26c00*/  LOP3.LUT R56, R56, R57, RZ, 0x3c, !PT ;  /* 0x0000003938387212 */ /* 0x000fe200078e3cff */
[--C-:B------:R-:W-:Y:S01]  /*26c10*/  IMAD.X R57, RZ, RZ, R21.reuse, P3 ;  /* 0x000000ffff397224 */ /* 0x100fe200018e0615 */
[----:B------:R-:W-:Y:S01]  /*26c20*/  LOP3.LUT R44, R44, R45, RZ, 0x3c, !PT ;  /* 0x0000002d2c2c7212 */ /* 0x000fe200078e3cff */
[----:B------:R-:W-:Y:S01]  /*26c30*/  IMAD.X R45, RZ, RZ, R21, P6 ;  /* 0x000000ffff2d7224 */ /* 0x000fe200030e0615 */
[C---:B------:R-:W-:Y:S02]  /*26c40*/  IADD3 R7, P3, R20.reuse, 0xf000, RZ ;  /* 0x0000f00014077810 */ /* 0x040fe40007f7e0ff */
[----:B------:R-:W-:-:S02]  /*26c50*/  IADD3 R65, P6, R20, 0xc000, RZ ;  /* 0x0000c00014417810 */ /* 0x000fc40007fde0ff */
[----:B------:R-:W-:Y:S01]  /*26c60*/  LOP3.LUT R11, R20, 0x380, RZ, 0xc0, !PT ;  /* 0x00000380140b7812 */ /* 0x000fe200078ec0ff */
[----:B--2---:R-:W-:Y:S01]  /*26c70*/  @!P2 ST.E desc[UR6][R54.64], R6 ;  /* 0x000000063600a985 */ /* 0x004fe2000c101906 */
[----:B---3--:R-:W-:Y:S01]  /*26c80*/  LOP3.LUT R4, R7, 0x380, RZ, 0xc0, !PT ;  /* 0x0000038007047812 */ /* 0x008fe200078ec0ff */
[----:B------:R-:W-:Y:S01]  /*26c90*/  IMAD.X R77, RZ, RZ, R21, P3 ;  /* 0x000000ffff4d7224 */ /* 0x000fe200018e0615 */
[----:B------:R-:W-:Y:S01]  /*26ca0*/  LOP3.LUT R64, R65, 0x380, RZ, 0xc0, !PT ;  /* 0x0000038041407812 */ /* 0x000fe200078ec0ff */
[----:B----4-:R2:W-:Y:S01]  /*26cb0*/  @!P0 ST.E desc[UR6][R58.64], R0 ;  /* 0x000000003a008985 */ /* 0x0105e2000c101906 */
[----:B------:R-:W-:Y:S02]  /*26cc0*/  SHF.R.U64 R11, R11, 0x3, RZ ;  /* 0x000000030b0b7819 */ /* 0x000fe400000012ff */
[----:B------:R-:W-:Y:S01]  /*26cd0*/  SHF.R.U64 R4, R4, 0x3, RZ ;  /* 0x0000000304047819 */ /* 0x000fe200000012ff */
[----:B------:R-:W5:Y:S01]  /*26ce0*/  LD.E.128 R12, desc[UR6][R12.64] ;  /* 0x000000060c0c7980 */ /* 0x000f62000c101d00 */
[----:B------:R-:W-:-:S02]  /*26cf0*/  SHF.R.U64 R64, R64, 0x3, RZ ;  /* 0x0000000340407819 */ /* 0x000fc400000012ff */
[----:B------:R-:W-:Y:S01]  /*26d00*/  LOP3.LUT R20, R11, R20, RZ, 0x3c, !PT ;  /* 0x000000140b147212 */ /* 0x000fe200078e3cff */
[----:B------:R-:W5:Y:S01]  /*26d10*/  LD.E.128 R24, desc[UR6][R24.64] ;  /* 0x0000000618187980 */ /* 0x000f62000c101d00 */
[----:B------:R-:W-:Y:S01]  /*26d20*/  LOP3.LUT R64, R64, R65, RZ, 0x3c, !PT ;  /* 0x0000004140407212 */ /* 0x000fe200078e3cff */
[----:B------:R-:W-:Y:S01]  /*26d30*/  IMAD.X R65, RZ, RZ, R21, P6 ;  /* 0x000000ffff417224 */ /* 0x000fe200030e0615 */
[----:B------:R-:W-:Y:S01]  /*26d40*/  LOP3.LUT R76, R4, R7, RZ, 0x3c, !PT ;  /* 0x00000007044c7212 */ /* 0x000fe200078e3cff */
[----:B--2---:R-:W-:Y:S01]  /*26d50*/  IMAD R0, R3, UR4, RZ ;  /* 0x0000000403007c24 */ /* 0x004fe2000f8e02ff */
[----:B------:R2:W5:Y:S03]  /*26d60*/  LD.E.128 R4, desc[UR6][R20.64] ;  /* 0x0000000614047980 */ /* 0x000566000c101d00 */
[C---:B------:R-:W-:Y:S01]  /*26d70*/  IMAD R3, R81.reuse, UR5, R0 ;  /* 0x0000000551037c24 */ /* 0x040fe2000f8e0200 */
[----:B------:R-:W5:Y:S04]  /*26d80*/  LD.E.128 R8, desc[UR6][R8.64] ;  /* 0x0000000608087980 */ /* 0x000f68000c101d00 */
[----:B------:R-:W5:Y:S01]  /*26d90*/  LD.E.128 R32, desc[UR6][R32.64] ;  /* 0x0000000620207980 */ /* 0x000f62000c101d00 */
[----:B--2---:R-:W-:Y:S01]  /*26da0*/  IMAD.WIDE.U32 R20, R81, UR4, RZ ;  /* 0x0000000451147c25 */ /* 0x004fe2000f8e00ff */
[----:B------:R-:W-:-:S02]  /*26db0*/  ULDC.64 UR4, c[0x0][0xae8] ;  /* 0x0002ba0000047ab9 */ /* 0x000fc40000000a00 */
[----:B------:R-:W5:Y:S01]  /*26dc0*/  LD.E.128 R36, desc[UR6][R36.64] ;  /* 0x0000000624247980 */ /* 0x000f62000c101d00 */
[----:B------:R-:W-:Y:S02]  /*26dd0*/  IMAD.IADD R21, R21, 0x1, R3 ;  /* 0x0000000115157824 */ /* 0x000fe400078e0203 */
[----:B------:R-:W-:Y:S01]  /*26de0*/  IMAD R84, R84, UR4, RZ ;  /* 0x0000000454547c24 */ /* 0x000fe2000f8e02ff */
[----:B------:R-:W5:Y:S01]  /*26df0*/  LD.E.128 R40, desc[UR6][R40.64] ;  /* 0x0000000628287980 */ /* 0x000f62000c101d00 */
[----:B------:R-:W-:-:S03]  /*26e00*/  IMAD.WIDE.U32 R20, R88, UR4, R20 ;  /* 0x0000000458147c25 */ /* 0x000fc6000f8e0014 */
[----:B------:R-:W5:Y:S01]  /*26e10*/  LD.E.128 R44, desc[UR6][R44.64] ;  /* 0x000000062c2c7980 */ /* 0x000f62000c101d00 */
[----:B------:R-:W-:Y:S01]  /*26e20*/  IMAD R3, R88, UR5, R84 ;  /* 0x0000000558037c24 */ /* 0x000fe2000f8e0254 */
[----:B------:R-:W-:Y:S01]  /*26e30*/  ULDC.64 UR4, c[0x0][0xaf0] ;  /* 0x0002bc0000047ab9 */ /* 0x000fe20000000a00 */
[----:B-1----:R-:W-:Y:S01]  /*26e40*/  @P1 IMAD.HI.U32 R0, R85, R86, RZ ;  /* 0x0000005655001227 */ /* 0x002fe200078e00ff */
[----:B------:R-:W5:Y:S03]  /*26e50*/  LD.E.128 R48, desc[UR6][R48.64] ;  /* 0x0000000630307980 */ /* 0x000f66000c101d00 */
[----:B------:R-:W-:Y:S01]  /*26e60*/  IMAD.IADD R21, R21, 0x1, R3 ;  /* 0x0000000115157824 */ /* 0x000fe200078e0203 */
[----:B------:R-:W5:Y:S01]  /*26e70*/  LD.E.128 R52, desc[UR6][R52.64] ;  /* 0x0000000634347980 */ /* 0x000f62000c101d00 */
[----:B------:R-:W-:Y:S01]  /*26e80*/  IMAD.MOV.U32 R3, RZ, RZ, R85 ;  /* 0x000000ffff037224 */ /* 0x000fe200078e0055 */
[----:B0-----:R-:W-:Y:S01]  /*26e90*/  @P1 SHF.R.U32.HI R3, RZ, R87, R0 ;  /* 0x00000057ff031219 */ /* 0x001fe20000011600 */
[----:B------:R-:W-:Y:S01]  /*26ea0*/  IMAD R81, R82, UR4, RZ ;  /* 0x0000000452517c24 */ /* 0x000fe2000f8e02ff */
[----:B------:R-:W5:Y:S02]  /*26eb0*/  LD.E.128 R56, desc[UR6][R56.64] ;  /* 0x0000000638387980 */ /* 0x000f64000c101d00 */
[----:B------:R-:W-:Y:S01]  /*26ec0*/  SHF.R.S32.HI R0, RZ, 0x1f, R3 ;  /* 0x0000001fff007819 */ /* 0x000fe20000011403 */
[C---:B------:R-:W-:Y:S01]  /*26ed0*/  IMAD R83, R80.reuse, UR5, R81 ;  /* 0x0000000550537c24 */ /* 0x040fe2000f8e0251 */
[----:B------:R-:W5:Y:S01]  /*26ee0*/  LD.E.128 R60, desc[UR6][R60.64] ;  /* 0x000000063c3c7980 */ /* 0x000f62000c101d00 */
[----:B------:R-:W-:Y:S01]  /*26ef0*/  IMAD.WIDE.U32 R80, R80, UR4, R20 ;  /* 0x0000000450507c25 */ /* 0x000fe2000f8e0014 */
[----:B------:R-:W-:-:S02]  /*26f00*/  ULDC.64 UR4, c[0x0][0xae0] ;  /* 0x0002b80000047ab9 */ /* 0x000fc40000000a00 */
[----:B------:R-:W5:Y:S01]  /*26f10*/  LD.E.128 R64, desc[UR6][R64.64] ;  /* 0x0000000640407980 */ /* 0x000f62000c101d00 */
[----:B------:R-:W-:Y:S02]  /*26f20*/  IMAD.MOV R21, RZ, RZ, -R3 ;  /* 0x000000ffff157224 */ /* 0x000fe400078e0a03 */
[----:B------:R-:W-:Y:S01]  /*26f30*/  IMAD.IADD R81, R81, 0x1, R83 ;  /* 0x0000000151517824 */ /* 0x000fe200078e0253 */
[----:B------:R-:W5:Y:S01]  /*26f40*/  LD.E.128 R68, desc[UR6][R68.64] ;  /* 0x0000000644447980 */ /* 0x000f62000c101d00 */
[----:B------:R-:W-:Y:S02]  /*26f50*/  IMAD R0, R0, UR4, RZ ;  /* 0x0000000400007c24 */ /* 0x000fe4000f8e02ff */
[----:B------:R-:W-:Y:S01]  /*26f60*/  IMAD R83, R28, R21, R85 ;  /* 0x000000151c537224 */ /* 0x000fe200078e0255 */
[----:B------:R-:W5:Y:S01]  /*26f70*/  LD.E.128 R72, desc[UR6][R72.64] ;  /* 0x0000000648487980 */ /* 0x000f62000c101d00 */
[----:B------:R-:W-:-:S03]  /*26f80*/  IMAD R85, R3, UR5, R0 ;  /* 0x0000000503557c24 */ /* 0x000fc6000f8e0200 */
[----:B------:R-:W5:Y:S01]  /*26f90*/  LD.E.128 R76, desc[UR6][R76.64] ;  /* 0x000000064c4c7980 */ /* 0x000f62000c101d00 */
[----:B------:R-:W-:Y:S01]  /*26fa0*/  SHF.R.S32.HI R0, RZ, 0x1f, R83 ;  /* 0x0000001fff007819 */ /* 0x000fe20000011453 */
        /* <DEDUP_REMOVED lines=10> */
[----:B------:R-:W-:Y:S02]  /*27050*/  IMAD.IADD R87, R220, 0x1, R178 ;  /* 0x00000001dc577824 */ /* 0x000fe400078e02b2 */
[C---:B------:R-:W-:Y:S02]  /*27060*/  IMAD R81, R83.reuse, UR5, R0 ;  /* 0x0000000553517c24 */ /* 0x040fe4000f8e0200 */
[----:B------:R-:W-:Y:S01]  /*27070*/  IMAD.WIDE.U32 R20, R83, UR4, R20 ;  /* 0x0000000453147c25 */ /* 0x000fe2000f8e0014 */
[C---:B------:R-:W-:Y:S01]  /*27080*/  ISETP.GE.AND P2, PT, R87.reuse, R2, PT ;  /* 0x000000025700720c */ /* 0x040fe20003f46270 */
[----:B------:R-:W-:Y:S02]  /*27090*/  ULDC.64 UR4, c[0x0][0xa80] ;  /* 0x0002a00000047ab9 */ /* 0x000fe40000000a00 */
[----:B------:R-:W-:Y:S01]  /*270a0*/  VIADD R3, R87, 0x20 ;  /* 0x0000002057037836 */ /* 0x000fe20000000000 */
[----:B------:R-:W-:Y:S01]  /*270b0*/  LEA R28, P3, R20, UR4, 0x1 ;  /* 0x00000004141c7c11 */ /* 0x000fe2000f8608ff */
[----:B------:R-:W-:-:S02]  /*270c0*/  IMAD.IADD R21, R21, 0x1, R81 ;  /* 0x0000000115157824 */ /* 0x000fc400078e0251 */
[----:B------:R-:W-:Y:S01]  /*270d0*/  VIADD R0, R22, 0x38820 ;  /* 0x0003882016007836 */ /* 0x000fe20000000000 */
[-C--:B------:R-:W-:Y:S01]  /*270e0*/  ISETP.GE.AND P1, PT, R3, R2.reuse, PT ;  /* 0x000000020300720c */ /* 0x080fe20003f26270 */
[----:B------:R-:W-:Y:S01]  /*270f0*/  VIADD R3, R87, 0x40 ;  /* 0x0000004057037836 */ /* 0x000fe20000000000 */
[----:B------:R-:W-:Y:S02]  /*27100*/  LEA.HI.X R86, R20, UR5, R21, 0x1, P3 ;  /* 0x0000000514567c11 */ /* 0x000fe400098f0c15 */
[----:B------:R-:W-:Y:S01]  /*27110*/  PRMT R0, RZ, 0x654, R0 ;  /* 0x00000654ff007816 */ /* 0x000fe20000000000 */
[----:B0-----:R0:W1:Y:S01]  /*27120*/  SHFL.IDX PT, R84, R28, RZ, 0x181f ;  /* 0x00181fff1c547589 */ /* 0x00106200000e0000 */
[----:B------:R-:W-:Y:S02]  /*27130*/  ISETP.GE.AND P0, PT, R3, R2, PT ;  /* 0x000000020300720c */ /* 0x000fe40003f06270 */
[----:B------:R0:W-:Y:S01]  /*27140*/  SYNCS.ARRIVE.TRANS64.RED.A1T0 RZ, [R0+URZ], RZ ;  /* 0x000000ff00ff79a7 */ /* 0x0001e2000810043f */
[----:B------:R0:W2:Y:S01]  /*27150*/  SHFL.IDX PT, R3, R86, RZ, 0x181f ;  /* 0x00181fff56037589 */ /* 0x0000a200000e0000 */
[----:B------:R-:W-:Y:S09]  /*27160*/  @P2 BRA `(.L_x_2939) ;  /* 0x0000000000482947 */ /* 0x000ff20003800000 */
        /* <DEDUP_REMOVED lines=18> */
.L_x_2939:
[----:B------:R-:W-:Y:S05]  /*27290*/  BSYNC B1 ;  /* 0x0000000000017941 */ /* 0x000fea0003800000 */
.L_x_2938:
[----:B--2---:R2:W4:Y:S01]  /*272a0*/  SHFL.IDX PT, R3, R86, 0x1, 0x181f ;  /* 0x00381f0056037f89 */ /* 0x00452200000e0000 */
[----:B------:R-:W-:Y:S03]  /*272b0*/  BSSY B1, `(.L_x_2940) ;  /* 0x0000015000017945 */ /* 0x000fe60003800000 */
[----:B---3-5:R2:W3:Y:S01]  /*272c0*/  SHFL.IDX PT, R32, R28, 0x1, 0x181f ;  /* 0x00381f001c207f89 */ /* 0x0284e200000e0000 */
[----:B------:R-:W-:Y:S05]  /*272d0*/  @P1 BRA `(.L_x_2941) ;  /* 0x0000000000481947 */ /* 0x000fea0003800000 */
[----:B------:R-:W-:Y:S01]  /*272e0*/  ULDC UR4, c[0x0][0xac8] ;  /* 0x0002b20000047ab9 */ /* 0x000fe20000000800 */
[----:B------:R-:W-:Y:S01]  /*272f0*/  ULDC.64 UR6, c[0x0][0x208] ;  /* 0x0000820000067ab9 */ /* 0x000fe20000000a00 */
[----:B------:R-:W-:Y:S02]  /*27300*/  ISETP.GE.AND P4, PT, R16, UR4, PT ;  /* 0x0000000410007c0c */ /* 0x000fe4000bf86270 */
[----:B------:R-:W-:Y:S02]  /*27310*/  ISETP.GE.AND P3, PT, R213, UR4, PT ;  /* 0x00000004d5007c0c */ /* 0x000fe4000bf66270 */
[----:B------:R-:W-:Y:S02]  /*27320*/  ISETP.GE.AND P2, PT, R18, UR4, PT ;  /* 0x0000000412007c0c */ /* 0x000fe4000bf46270 */
[----:B------:R-:W-:-:S07]  /*27330*/  ISETP.GE.AND P1, PT, R19, UR4, PT ;  /* 0x0000000413007c0c */ /* 0x000fce000bf26270 */
[CC--:B---3--:R-:W-:Y:S02]  /*27340*/  @!P4 LEA R4, P6, R16.reuse, R32.reuse, 0x1 ;  /* 0x000000201004c211 */ /* 0x0c8fe400078c08ff */
        /* <DEDUP_REMOVED lines=11> */
.L_x_2941:
[----:B------:R-:W-:Y:S05]  /*27400*/  BSYNC B1 ;  /* 0x0000000000017941 */ /* 0x000fea0003800000 */
.L_x_2940:
[----:B----4-:R4:W0:Y:S01]  /*27410*/  SHFL.IDX PT, R3, R86, 0x2, 0x181f ;  /* 0x00581f0056037f89 */ /* 0x01082200000e0000 */
[----:B------:R-:W-:Y:S03]  /*27420*/  BSSY B1, `(.L_x_2942) ;  /* 0x0000015000017945 */ /* 0x000fe60003800000 */
[----:B---3--:R4:W3:Y:S01]  /*27430*/  SHFL.IDX PT, R10, R28, 0x2, 0x181f ;  /* 0x00581f001c0a7f89 */ /* 0x0088e200000e0000 */
[----:B------:R-:W-:Y:S05]  /*27440*/  @P0 BRA `(.L_x_2943) ;  /* 0x0000000000480947 */ /* 0x000fea0003800000 */
        /* <DEDUP_REMOVED lines=18> */
.L_x_2943:
[----:B------:R-:W-:Y:S05]  /*27570*/  BSYNC B1 ;  /* 0x0000000000017941 */ /* 0x000fea0003800000 */
.L_x_2942:
[----:B0-----:R-:W-:Y:S01]  /*27580*/  VIADD R3, R87, 0x60 ;  /* 0x0000006057037836 */ /* 0x001fe20000000000 */
[----:B------:R0:W0:Y:S04]  /*27590*/  SHFL.IDX PT, R9, R86, 0x3, 0x181f ;  /* 0x00781f0056097f89 */ /* 0x00002800000e0000 */
[----:B------:R-:W-:Y:S01]  /*275a0*/  ISETP.GE.AND P0, PT, R3, R2, PT ;  /* 0x000000020300720c */ /* 0x000fe20003f06270 */
[----:B--2-4-:R-:W2:-:S12]  /*275b0*/  SHFL.IDX PT, R28, R28, 0x3, 0x181f ;  /* 0x00781f001c1c7f89 */ /* 0x014e9800000e0000 */
[----:B------:R-:W-:Y:S05]  /*275c0*/  @P0 BRA `(.L_x_2944) ;  /* 0x0000000c00d00947 */ /* 0x000fea0003800000 */
[----:B------:R-:W-:Y:S01]  /*275d0*/  ULDC UR4, c[0x0][0xac8] ;  /* 0x0002b20000047ab9 */ /* 0x000fe20000000800 */
[----:B------:R-:W-:Y:S01]  /*275e0*/  ULDC.64 UR6, c[0x0][0x208] ;  /* 0x0000820000067ab9 */ /* 0x000fe20000000a00 */
[----:B------:R-:W-:Y:S02]  /*275f0*/  ISETP.GE.AND P3, PT, R16, UR4, PT ;  /* 0x0000000410007c0c */ /* 0x000fe4000bf66270 */
[----:B------:R-:W-:Y:S02]  /*27600*/  ISETP.GE.AND P4, PT, R213, UR4, PT ;  /* 0x00000004d5007c0c */ /* 0x000fe4000bf86270 */
[----:B------:R-:W-:-:S09]  /*27610*/  ISETP.GE.AND P5, PT, R18, UR4, PT ;  /* 0x0000000412007c0c */ /* 0x000fd2000bfa6270 */
[CC--:B--2---:R-:W-:Y:S02]  /*27620*/  @!P3 LEA R2, P0, R16.reuse, R28.reuse, 0x1 ;  /* 0x0000001c1002b211 */ /* 0x0c4fe400078008ff */
[-C--:B------:R-:W-:Y:S02]  /*27630*/  @!P4 LEA R4, P1, R23, R28.reuse, 0x1 ;  /* 0x0000001c1704c211 */ /* 0x080fe400078208ff */
[-C--:B0-----:R-:W-:Y:S02]  /*27640*/  @!P3 LEA.HI.X R3, R16, R9.reuse, R17, 0x1, P0 ;  /* 0x000000091003b211 */ /* 0x081fe400000f0c11 */
        /* <DEDUP_REMOVED lines=8> */
[----:B----4-:R-:W-:Y:S01]  /*276d0*/  LEA R2, P0, R19, R28, 0x1 ;  /* 0x0000001c13027211 */ /* 0x010fe200078008ff */
[----:B------:R-:W-:-:S03]  /*276e0*/  ULDC.64 UR4, c[0x0][0x208] ;  /* 0x0000820000047ab9 */ /* 0x000fc60000000a00 */
[----:B------:R-:W-:-:S05]  /*276f0*/  LEA.HI.X R3, R19, R9, R217, 0x1, P0 ;  /* 0x0000000913037211 */ /* 0x000fca00000f0cd9 */
[----:B------:R0:W-:Y:S01]  /*27700*/  ST.E.128 desc[UR4][R2.64], R76 ;  /* 0x0000004c02007985 */ /* 0x0001e2000c101d04 */
[----:B------:R-:W-:Y:S05]  /*27710*/  BRA `(.L_x_2944) ;  /* 0x0000000c007c7947 */ /* 0x000fea0003800000 */
.L_x_2936:
[----:B------:R-:W3:Y:S01]  /*27720*/  LDL R11, [R1+0x7c] ;  /* 0x00007c00010b7983 */ /* 0x000ee20000100800 */
[----:B------:R-:W-:Y:S01]  /*27730*/  ULDC.64 UR4, c[0x0][0xc00] ;  /* 0x0003000000047ab9 */ /* 0x000fe20000000a00 */
[----:B------:R-:W4:Y:S01]  /*27740*/  LDC R25, c[0x0][0xbe8] ;  /* 0x0002fa00ff197b82 */ /* 0x000f220000000800 */
[----:B------:R-:W-:Y:S01]  /*27750*/  ISETP.NE.U32.AND P0, PT, RZ, UR4, PT ;  /* 0x00000004ff007c0c */ /* 0x000fe2000bf05070 */
[----:B------:R-:W-:Y:S01]  /*27760*/  IMAD.MOV.U32 R6, RZ, RZ, RZ ;  /* 0x000000ffff067224 */ /* 0x000fe200078e00ff */
[----:B------:R-:W-:Y:S02]  /*27770*/  ULDC.64 UR6, c[0x0][0x208] ;  /* 0x0000820000067ab9 */ /* 0x000fe40000000a00 */
[----:B------:R-:W-:Y:S01]  /*27780*/  ISETP.NE.AND.EX P0, PT, RZ, UR5, PT, P0 ;  /* 0x00000005ff007c0c */ /* 0x000fe2000bf05300 */
[----:B------:R-:W1:Y:S01]  /*27790*/  S2R R8, SR_TID.X ;  /* 0x0000000000087919 */ /* 0x000e620000002100 */
[----:B------:R-:W0:Y:S01]  /*277a0*/  S2R R9, SR_TID.X ;  /* 0x0000000000097919 */ /* 0x000e220000002100 */
[----:B-1----:R-:W-:-:S02]  /*277b0*/  VIADD R7, R8, 0xffffff80 ;  /* 0xffffff8008077836 */ /* 0x002fc40000000000 */
[----:B0-----:R-:W-:-:S03]  /*277c0*/  VIADD R20, R9, 0xffffff80 ;  /* 0xffffff8009147836 */ /* 0x001fc60000000000 */
        /* <DEDUP_REMOVED lines=16> */
[----:B------:R-:W1:Y:S01]  /*278d0*/  @P2 LDC R14, c[0x0][0xbec] ;  /* 0x0002fb00ff0e2b82 */ /* 0x000e620000000800 */
[----:B------:R-:W-:Y:S05]  /*278e0*/  @P1 BRA `(.L_x_2945) ;  /* 0x0000000000141947 */ /* 0x000fea0003800000 */
[----:B------:R-:W-:Y:S05]  /*278f0*/  @!P0 BRA `(.L_x_2945) ;  /* 0x0000000000108947 */ /* 0x000fea0003800000 */
[----:B------:R-:W-:Y:S02]  /*27900*/  ULDC.64 UR4, c[0x0][0x208] ;  /* 0x0000820000047ab9 */ /* 0x000fe40000000a00 */
[----:B0-----:R-:W3:Y:S04]  /*27910*/  LDG.E R5, desc[UR4][R2.64] ;  /* 0x0000000402057981 */ /* 0x001ee8000c1e1900 */
[----:B-----5:R-:W3:Y:S02]  /*27920*/  LDG.E R0, desc[UR4][R2.64+0x4] ;  /* 0x0000040402007981 */ /* 0x020ee4000c1e1900 */
[----:B---3--:R-:W-:-:S07]  /*27930*/  IMAD.IADD R0, R0, 0x1, -R5 ;  /* 0x0000000100007824 */ /* 0x008fce00078e0a05 */
.L_x_2945:
[----:B------:R-:W3:Y:S04]  /*27940*/  LDL R27, [R1+0x80] ;  /* 0x00008000011b7983 */ /* 0x000ee80000100800 */
[----:B------:R4:W5:Y:S01]  /*27950*/  LDL R26, [R1+0x68] ;  /* 0x00006800011a7983 */ /* 0x0009620000100800 */
[----:B0-----:R-:W-:Y:S01]  /*27960*/  SHF.R.S32.HI R3, RZ, 0x1f, R20 ;  /* 0x0000001fff037819 */ /* 0x001fe20000011414 */
[----:B------:R-:W-:Y:S01]  /*27970*/  BSSY B1, `(.L_x_2946) ;  /* 0x000002e000017945 */ /* 0x000fe20003800000 */
[----:B------:R-:W-:Y:S02]  /*27980*/  SEL R13, R11, RZ, !P0 ;  /* 0x000000ff0b0d7207 */ /* 0x000fe40004000000 */
[----:B------:R-:W-:Y:S02]  /*27990*/  SEL R12, R12, RZ, !P0 ;  /* 0x000000ff0c0c7207 */ /* 0x000fe40004000000 */
[----:B------:R-:W-:-:S02]  /*279a0*/  LEA.HI R24, R3, R20, RZ, 0x3 ;  /* 0x0000001403187211 */ /* 0x000fc400078f18ff */
[----:B-----5:R-:W-:Y:S02]  /*279b0*/  SHF.R.S32.HI R11, RZ, 0x1f, R6 ;  /* 0x0000001fff0b7819 */ /* 0x020fe40000011406 */
[----:B---3--:R-:W-:Y:S01]  /*279c0*/  SHF.R.S32.HI R10, RZ, 0x1f, R27 ;  /* 0x0000001fff0a7819 */ /* 0x008fe2000001141b */
[----:B----4-:R-:W-:Y:S06]  /*279d0*/  @P3 BRA `(.L_x_2947) ;  /* 0x00000000009c3947 */ /* 0x010fec0003800000 */
[----:B------:R-:W0:Y:S01]  /*279e0*/  LDC R9, c[0x0][0xbe8] ;  /* 0x0002fa00ff097b82 */ /* 0x000e220000000800 */
[----:B------:R-:W-:Y:S01]  /*279f0*/  IADD3 R8, R26, -0x80, R8 ;  /* 0xffffff801a087810 */ /* 0x000fe20007ffe008 */
        /* <DEDUP_REMOVED lines=13> */
[----:B------:R-:W-:-:S03]  /*27ad0*/  ULDC.64 UR4, c[0x0][0xb98] ;  /* 0x0002e60000047ab9 */ /* 0x000fc60000000a00 */
[----:B------:R-:W-:-:S03]  /*27ae0*/  IMAD.IADD R3, R3, 0x1, R7 ;  /* 0x0000000103037824 */ /* 0x000fc600078e0207 */
[----:B------:R-:W3:Y:S01]  /*27af0*/  @P0 LDC R21, c[0x0][0xbf0] ;  /* 0x0002fc00ff150b82 */ /* 0x000ee20000000800 */
[----:B------:R-:W-:-:S04]  /*27b00*/  IMAD.WIDE.U32 R2, R13, UR4, R2 ;  /* 0x000000040d027c25 */ /* 0x000fc8000f8e0002 */
[----:B0-----:R-:W-:-:S05]  /*27b10*/  @P0 IMAD.HI.U32 R4, R8, R15, RZ ;  /* 0x0000000f08040227 */ /* 0x001fca00078e00ff */
[----:B---3--:R-:W-:Y:S01]  /*27b20*/  @P0 SHF.R.U32.HI R5, RZ, R21, R4 ;  /* 0x00000015ff050219 */ /* 0x008fe20000011604 */
        /* <DEDUP_REMOVED lines=18> */
.L_x_2947:
[----:B------:R-:W-:Y:S05]  /*27c50*/  BSYNC B1 ;  /* 0x0000000000017941 */ /* 0x000fea0003800000 */
.L_x_2946:
[----:B------:R-:W3:Y:S01]  /*27c60*/  @P2 LDC R15, c[0x0][0xbf0] ;  /* 0x0002fc00ff0f2b82 */ /* 0x000ee20000000800 */
[----:B0-----:R-:W-:Y:S01]  /*27c70*/  LOP3.LUT R5, R24, 0xfffffff8, RZ, 0xc0, !PT ;  /* 0xfffffff818057812 */ /* 0x001fe200078ec0ff */
[----:B------:R-:W-:Y:S01]  /*27c80*/  ULDC.64 UR4, c[0x0][0xaa0] ;  /* 0x0002a80000047ab9 */ /* 0x000fe20000000a00 */
[----:B------:R-:W-:Y:S01]  /*27c90*/  BSSY B1, `(.L_x_2948) ;  /* 0x0000042000017945 */ /* 0x000fe20003800000 */
[----:B------:R-:W-:Y:S02]  /*27ca0*/  IMAD R3, R11, UR4, RZ ;  /* 0x000000040b037c24 */ /* 0x000fe4000f8e02ff */
[----:B------:R-:W-:Y:S02]  /*27cb0*/  IMAD.IADD R7, R20, 0x1, -R5 ;  /* 0x0000000114077824 */ /* 0x000fe400078e0a05 */
[----:B------:R-:W-:Y:S02]  /*27cc0*/  IMAD R5, R6, UR5, R3 ;  /* 0x0000000506057c24 */ /* 0x000fe4000f8e0203 */
[----:B------:R-:W-:-:S02]  /*27cd0*/  IMAD R4, R7, 0x20, R220 ;  /* 0x0000002007047824 */ /* 0x000fc400078e02dc */
[----:B------:R-:W-:Y:S01]  /*27ce0*/  IMAD.WIDE.U32 R2, R6, UR4, RZ ;  /* 0x0000000406027c25 */ /* 0x000fe2000f8e00ff */
[----:B------:R-:W-:-:S03]  /*27cf0*/  ULDC.64 UR4, c[0x0][0xae8] ;  /* 0x0002ba0000047ab9 */ /* 0x000fc60000000a00 */
[----:B------:R-:W-:Y:S02]  /*27d00*/  IMAD.IADD R9, R26, 0x1, R4 ;  /* 0x000000011a097824 */ /* 0x000fe400078e0204 */
[----:B------:R-:W-:Y:S02]  /*27d10*/  IMAD.IADD R3, R3, 0x1, R5 ;  /* 0x0000000103037824 */ /* 0x000fe400078e0205 */
[----:B------:R-:W-:Y:S02]  /*27d20*/  IMAD R6, R10, UR4, RZ ;  /* 0x000000040a067c24 */ /* 0x000fe4000f8e02ff */
[----:B-1----:R-:W-:-:S04]  /*27d30*/  @P2 IMAD.HI.U32 R4, R9, R14, RZ ;  /* 0x0000000e09042227 */ /* 0x002fc800078e00ff */
[C---:B------:R-:W-:Y:S02]  /*27d40*/  IMAD R7, R27.reuse, UR5, R6 ;  /* 0x000000051b077c24 */ /* 0x040fe4000f8e0206 */
[----:B------:R-:W-:Y:S01]  /*27d50*/  IMAD.WIDE.U32 R2, R27, UR4, R2 ;  /* 0x000000041b027c25 */ /* 0x000fe2000f8e0002 */
[----:B------:R-:W-:-:S03]  /*27d60*/  ULDC.64 UR4, c[0x0][0xaf0] ;  /* 0x0002bc0000047ab9 */ /* 0x000fc60000000a00 */
[----:B------:R-:W-:Y:S01]  /*27d70*/  IMAD.MOV.U32 R5, RZ, RZ, R9 ;  /* 0x000000ffff057224 */ /* 0x000fe200078e0009 */
[----:B---3--:R-:W-:Y:S01]  /*27d80*/  @P2 SHF.R.U32.HI R5, RZ, R15, R4 ;  /* 0x0000000fff052219 */ /* 0x008fe20000011604 */
[----:B------:R-:W-:Y:S02]  /*27d90*/  IMAD R6, R12, UR4, RZ ;  /* 0x000000040c067c24 */ /* 0x000fe4000f8e02ff */
[----:B------:R-:W-:Y:S01]  /*27da0*/  IMAD.IADD R3, R3, 0x1, R7 ;  /* 0x0000000103037824 */ /* 0x000fe200078e0207 */
[----:B------:R-:W-:Y:S01]  /*27db0*/  SHF.R.S32.HI R4, RZ, 0x1f, R5 ;  /* 0x0000001fff047819 */ /* 0x000fe20000011405 */
[C---:B------:R-:W-:Y:S02]  /*27dc0*/  IMAD R7, R13.reuse, UR5, R6 ;  /* 0x000000050d077c24 */ /* 0x040fe4000f8e0206 */
[----:B------:R-:W-:Y:S01]  /*27dd0*/  IMAD.WIDE.U32 R2, R13, UR4, R2 ;  /* 0x000000040d027c25 */ /* 0x000fe2000f8e0002 */
[----:B------:R-:W-:-:S03]  /*27de0*/  ULDC.64 UR4, c[0x0][0xae0] ;  /* 0x0002b80000047ab9 */ /* 0x000fc60000000a00 */
[----:B------:R-:W-:Y:S02]  /*27df0*/  IMAD.MOV R6, RZ, RZ, -R5 ;  /* 0x000000ffff067224 */ /* 0x000fe400078e0a05 */
[----:B------:R-:W-:Y:S02]  /*27e00*/  IMAD.IADD R3, R3, 0x1, R7 ;  /* 0x0000000103037824 */ /* 0x000fe400078e0207 */
[----:B------:R-:W-:Y:S02]  /*27e10*/  IMAD R4, R4, UR4, RZ ;  /* 0x0000000404047c24 */ /* 0x000fe4000f8e02ff */
[----:B------:R-:W-:Y:S02]  /*27e20*/  IMAD R7, R25, R6, R9 ;  /* 0x0000000619077224 */ /* 0x000fe400078e0209 */
[C---:B------:R-:W-:Y:S02]  /*27e30*/  IMAD R9, R5.reuse, UR5, R4 ;  /* 0x0000000505097c24 */ /* 0x040fe4000f8e0204 */
[----:B------:R-:W-:Y:S01]  /*27e40*/  IMAD.WIDE.U32 R2, R5, UR4, R2 ;  /* 0x0000000405027c25 */ /* 0x000fe2000f8e0002 */
[----:B------:R-:W-:Y:S01]  /*27e50*/  SHF.R.S32.HI R4, RZ, 0x1f, R7 ;  /* 0x0000001fff047819 */ /* 0x000fe20000011407 */
[----:B------:R-:W-:-:S02]  /*27e60*/  ULDC.64 UR4, c[0x0][0xad8] ;  /* 0x0002b60000047ab9 */ /* 0x000fc40000000a00 */
[----:B------:R-:W-:Y:S02]  /*27e70*/  IMAD.IADD R3, R3, 0x1, R9 ;  /* 0x0000000103037824 */ /* 0x000fe400078e0209 */
[----:B------:R-:W-:Y:S02]  /*27e80*/  IMAD R4, R4, UR4, RZ ;  /* 0x0000000404047c24 */ /* 0x000fe4000f8e02ff */
[----:B------:R-:W-:Y:S02]  /*27e90*/  IMAD.IADD R6, R220, 0x1, R26 ;  /* 0x00000001dc067824 */ /* 0x000fe400078e021a */
[----:B------:R-:W-:Y:S02]  /*27ea0*/  IMAD R25, R0, R25, RZ ;  /* 0x0000001900197224 */ /* 0x000fe400078e02ff */
[C---:B------:R-:W-:Y:S02]  /*27eb0*/  IMAD R5, R7.reuse, UR5, R4 ;  /* 0x0000000507057c24 */ /* 0x040fe4000f8e0204 */
[----:B------:R-:W-:Y:S01]  /*27ec0*/  IMAD.WIDE.U32 R2, R7, UR4, R2 ;  /* 0x0000000407027c25 */ /* 0x000fe2000f8e0002 */
[----:B------:R-:W-:Y:S01]  /*27ed0*/  ISETP.GE.AND P2, PT, R6, R25, PT ;  /* 0x000000190600720c */ /* 0x000fe20003f46270 */
[----:B------:R-:W-:-:S02]  /*27ee0*/  ULDC.64 UR4, c[0x0][0xa80] ;  /* 0x0002a00000047ab9 */ /* 0x000fc40000000a00 */
[----:B------:R-:W-:Y:S01]  /*27ef0*/  IMAD.IADD R3, R3, 0x1, R5 ;  /* 0x0000000103037824 */ /* 0x000fe200078e0205 */
[----:B------:R-:W-:Y:S01]  /*27f00*/  LEA R4, P3, R2, UR4, 0x1 ;  /* 0x0000000402047c11 */ /* 0x000fe2000f8608ff */
[----:B------:R-:W-:-:S03]  /*27f10*/  VIADD R0, R6, 0x20 ;  /* 0x0000002006007836 */ /* 0x000fc60000000000 */
[----:B------:R-:W-:Y:S02]  /*27f20*/  LEA.HI.X R5, R2, UR5, R3, 0x1, P3 ;  /* 0x0000000502057c11 */ /* 0x000fe400098f0c03 */
[-C--:B------:R-:W-:Y:S01]  /*27f30*/  ISETP.GE.AND P1, PT, R0, R25.reuse, PT ;  /* 0x000000190000720c */ /* 0x080fe20003f26270 */
[----:B------:R-:W-:Y:S01]  /*27f40*/  VIADD R0, R6, 0x40 ;  /* 0x0000004006007836 */ /* 0x000fe20000000000 */
[----:B------:R0:W1:Y:S04]  /*27f50*/  SHFL.IDX PT, R2, R4, RZ, 0x181f ;  /* 0x00181fff04027589 */ /* 0x00006800000e0000 */
[----:B------:R0:W3:Y:S01]  /*27f60*/  SHFL.IDX PT, R3, R5, RZ, 0x181f ;  /* 0x00181fff05037589 */ /* 0x0000e200000e0000 */
[----:B------:R-:W-:Y:S01]  /*27f70*/  ISETP.GE.AND P0, PT, R0, R25, PT ;  /* 0x000000190000720c */ /* 0x000fe20003f06270 */
[----:B------:R-:W-:-:S12]  /*27f80*/  @P2 BRA `(.L_x_2949) ;  /* 0x0000000000482947 */ /* 0x000fd80003800000 */
        /* <DEDUP_REMOVED lines=18> */
.L_x_2949:
[----:B------:R-:W-:Y:S05]  /*280b0*/  BSYNC B1 ;  /* 0x0000000000017941 */ /* 0x000fea0003800000 */
.L_x_2948:
        /* <DEDUP_REMOVED lines=22> */
.L_x_2951:
[----:B------:R-:W-:Y:S05]  /*28220*/  BSYNC B1 ;  /* 0x0000000000017941 */ /* 0x000fea0003800000 */
.L_x_2950:
        /* <DEDUP_REMOVED lines=22> */
.L_x_2953:
[----:B------:R-:W-:Y:S05]  /*28390*/  BSYNC B1 ;  /* 0x0000000000017941 */ /* 0x000fea0003800000 */
.L_x_2952:
[----:B------:R-:W-:Y:S01]  /*283a0*/  VIADD R0, R6, 0x60 ;  /* 0x0000006006007836 */ /* 0x000fe20000000000 */
[----:B01-3--:R-:W0:Y:S04]  /*283b0*/  SHFL.IDX PT, R5, R5, 0x3, 0x181f ;  /* 0x00781f0005057f89 */ /* 0x00be2800000e0000 */
        /* <DEDUP_REMOVED lines=21> */
.L_x_2944:
[----:B------:R-:W-:Y:S05]  /*28510*/  BSYNC B0 ;  /* 0x0000000000007941 */ /* 0x000fea0003800000 */
.L_x_2935:
[----:B------:R-:W-:Y:S02]  /*28520*/  ULDC UR4, c[0x0][0xc3c] ;  /* 0x00030f0000047ab9 */ /* 0x000fe40000000800 */
[----:B--2---:R-:W-:-:S13]  /*28530*/  ISETP.GE.AND P0, PT, R31, UR4, PT ;  /* 0x000000041f007c0c */ /* 0x004fda000bf06270 */
[----:B------:R-:W-:Y:S05]  /*28540*/  @!P0 BRA `(.L_x_2954) ;  /* 0xfffffd8800c88947 */ /* 0x000fea000383ffff */
[----:B------:R-:W-:Y:S05]  /*28550*/  BRA `(.L_x_2683) ;  /* 0x0000007400d47947 */ /* 0x000fea0003800000 */
.L_x_2681:
        /* <DEDUP_REMOVED lines=16> */
.L_x_2955:
        /* <DEDUP_REMOVED lines=42> */
.L_x_2961:
        /* <DEDUP_REMOVED lines=13> */
.L_x_2960:
[----:B------:R-:W-:Y:S05]  /*289d0*/  BSYNC B0 ;  /* 0x0000000000007941 */ /* 0x000fea0003800000 */
.L_x_2959:
        /* <DEDUP_REMOVED lines=20> */
.L_x_2957:
[----:B------:R-:W-:Y:S01]  /*28b20*/  IMAD.IADD R13, R6, 0x1, -R3 ;  /* 0x00000001060d7824 */ /* 0x000fe200078e0a03 */
[----:B------:R-:W-:-:S03]  /*28b30*/  ULDC.64 UR8, c[0x0][0x208] ;  /* 0x0000820000087ab9 */ /* 0x000fc60000000a00 */
        /* <DEDUP_REMOVED lines=19> */
.L_x_2962:
        /* <DEDUP_REMOVED lines=54> */
[----:B------:R-:W-:-:S04]  /*28fd0*/  @!P1 LOP3.LUT R2, RZ, R15, RZ, 0x33, !PT ;  /* 0x0000000fff029212 */ /* 0x000fc800078e33ff */
[----:B------:R-:W-:Y:S01]  /*28fe0*/  LOP3.LUT R17, RZ, R2, RZ, 0x33, !PT ;  /* 0x00000002ff117212 */ /* 0x000fe200078e33ff */
[----:B------:R-:W-:-:S04]  /*28ff0*/  IMAD R18, R2, R18, R3 ;  /* 0x0000001202127224 */ /* 0x000fc800078e0203 */
[----:B------:R-:W-:Y:S01]  /*29000*/  IMAD.IADD R17, R4, 0x1, R17 ;  /* 0x0000000104117824 */ /* 0x000fe200078e0211 */
[----:B------:R-:W-:Y:S06]  /*29010*/  BRA `(.L_x_2963) ;  /* 0x00000000000c7947 */ /* 0x000fec0003800000 */
.L_x_2958:
[----:B------:R-:W-:Y:S02]  /*29020*/  IMAD.MOV.U32 R17, RZ, RZ, RZ ;  /* 0x000000ffff117224 */ /* 0x000fe400078e00ff */
[----:B------:R-:W-:Y:S02]  /*29030*/  IMAD.U32 R16, RZ, RZ, UR6 ;  /* 0x00000006ff107e24 */ /* 0x000fe4000f8e00ff */
[----:B------:R-:W-:-:S07]  /*29040*/  IMAD.MOV.U32 R18, RZ, RZ, RZ ;  /* 0x000000ffff127224 */ /* 0x000fce00078e00ff */
.L_x_2963:
[----:B------:R-:W-:-:S13]  /*29050*/  ISETP.NE.AND P0, PT, R5, RZ, PT ;  /* 0x000000ff0500720c */ /* 0x000fda0003f05270 */
[----:B------:R-:W0:Y:S01]  /*29060*/  @!P0 S2R R3, SR_CgaCtaId ;  /* 0x0000000000038919 */ /* 0x000e220000008800 */
[----:B------:R-:W-:-:S04]  /*29070*/  @!P0 MOV R2, 0x400 ;  /* 0x0000040000028802 */ /* 0x000fc80000000f00 */
[----:B0-----:R-:W-:-:S05]  /*29080*/  @!P0 LEA R2, R3, R2, 0x18 ;  /* 0x0000000203028211 */ /* 0x001fca00078ec0ff */
[----:B------:R1:W-:Y:S01]  /*29090*/  @!P0 STS.128 [R2+0x388d0], R16 ;  /* 0x0388d01002008388 */ /* 0x0003e20000000c00 */
[----:B------:R-:W-:Y:S06]  /*290a0*/  BAR.ARV 0x5, 0x180 ;  /* 0x0146000000007b1d */ /* 0x000fec0000002000 */
.L_x_2956:
        /* <DEDUP_REMOVED lines=20> */
[----:B------:R-:W-:Y:S01]  /*291f0*/  IMAD.MOV.U32 R27, RZ, RZ, RZ ;  /* 0x000000ffff1b7224 */ /* 0x000fe200078e00ff */
[----:B------:R-:W-:Y:S01]  /*29200*/  LOP3.LUT R34, R3, 0x200, R34, 0xf8, !PT ;  /* 0x0000020003227812 */ /* 0x000fe200078ef822 */
[----:B------:R-:W-:Y:S01]  /*29210*/  IMAD.MOV.U32 R29, RZ, RZ, 0x1 ;  /* 0x00000001ff1d7424 */ /* 0x000fe200078e00ff */
        /* <DEDUP_REMOVED lines=8> */
[----:B------:R-:W-:-:S04]  /*292a0*/  IMAD.U32 R22, RZ, RZ, UR4 ;  /* 0x00000004ff167e24 */ /* 0x000fc8000f8e00ff */
[----:B--2---:R-:W-:-:S07]  /*292b0*/  IMAD R37, R34, 0x2, R22 ;  /* 0x0000000222257824 */ /* 0x004fce00078e0216 */
.L_x_3073:
        /* <DEDUP_REMOVED lines=21> */
[----:B-1----:R1:W2:Y:S01]  /*29410*/  @P0 LDG.E R11, desc[UR10][R2.64] ;  /* 0x0000000a020b0981 */ /* 0x0022a2000c1e1900 */
        /* <DEDUP_REMOVED lines=25> */
[----:B0-----:R-:W-:Y:S02]  /*295b0*/  IMAD.U32 R6, RZ, RZ, UR5 ;  /* 0x00000005ff067e24 */ /* 0x001fe4000f8e00ff */
[----:B------:R-:W-:Y:S01]  /*295c0*/  IMAD.U32 R7, RZ, RZ, UR4 ;  /* 0x00000004ff077e24 */ /* 0x000fe2000f8e00ff */
[----:B---3--:R0:W-:Y:S01]  /*295d0*/  STL [R1+0x1c], R8 ;  /* 0x00001c0801007387 */ /* 0x0081e20000100800 */
[----:B------:R-:W-:-:S03]  /*295e0*/  IMAD.MOV.U32 R10, RZ, RZ, R8 ;  /* 0x000000ffff0a7224 */ /* 0x000fc600078e0008 */
[----:B--2---:R0:W-:Y:S01]  /*295f0*/  STL [R1+0x10], R11 ;  /* 0x0000100b01007387 */ /* 0x0041e20000100800 */
[----:B------:R-:W-:Y:S05]  /*29600*/  @P2 BRA `(.L_x_2965) ;  /* 0x0000000000182947 */ /* 0x000fea0003800000 */
[----:B------:R-:W-:Y:S05]  /*29610*/  @!P0 BRA `(.L_x_2965) ;  /* 0x0000000000148947 */ /* 0x000fea0003800000 */
[----:B------:R-:W-:Y:S02]  /*29620*/  ULDC.64 UR4, c[0x0][0x208] ;  /* 0x0000820000047ab9 */ /* 0x000fe40000000a00 */
[----:B------:R-:W2:Y:S04]  /*29630*/  LDG.E R9, desc[UR4][R2.64] ;  /* 0x0000000402097981 */ /* 0x000ea8000c1e1900 */
[----:B0-----:R-:W2:Y:S02]  /*29640*/  LDG.E R8, desc[UR4][R2.64+0x4] ;  /* 0x0000040402087981 */ /* 0x001ea4000c1e1900 */
[----:B--2---:R-:W-:-:S05]  /*29650*/  IMAD.IADD R10, R8, 0x1, -R9 ;  /* 0x00000001080a7824 */ /* 0x004fca00078e0a09 */
[----:B------:R1:W-:Y:S02]  /*29660*/  STL [R1+0x1c], R10 ;  /* 0x00001c0a01007387 */ /* 0x0003e40000100800 */
.L_x_2965:
[----:B------:R-:W-:Y:S01]  /*29670*/  ULDC.64 UR4, c[0x0][0xa20] ;  /* 0x0002880000047ab9 */ /* 0x000fe20000000a00 */
[----:B------:R-:W-:Y:S01]  /*29680*/  IMAD.MOV.U32 R33, RZ, RZ, R31 ;  /* 0x000000ffff217224 */ /* 0x000fe200078e001f */
[----:B------:R-:W-:-:S04]  /*29690*/  ISETP.NE.U32.AND P0, PT, RZ, UR4, PT ;  /* 0x00000004ff007c0c */ /* 0x000fc8000bf05070 */
[----:B------:R-:W-:-:S13]  /*296a0*/  ISETP.NE.AND.EX P0, PT, RZ, UR5, PT, P0 ;  /* 0x00000005ff007c0c */ /* 0x000fda000bf05300 */
[----:B------:R-:W-:Y:S05]  /*296b0*/  @!P0 BRA `(.L_x_2966) ;  /* 0x0000000000148947 */ /* 0x000fea0003800000 */
[----:B------:R-:W-:Y:S01]  /*296c0*/  IADD3 R2, P0, R24, UR4, RZ ;  /* 0x0000000418027c10 */ /* 0x000fe2000ff1e0ff */
[----:B------:R-:W-:-:S03]  /*296d0*/  ULDC.64 UR6, c[0x0][0x208] ;  /* 0x0000820000067ab9 */ /* 0x000fc60000000a00 */
[----:B------:R-:W-:-:S05]  /*296e0*/  IADD3.X R3, R25, UR5, RZ, P0, !PT ;  /* 0x0000000519037c10 */ /* 0x000fca00087fe4ff */
[----:B------:R2:W5:Y:S01]  /*296f0*/  LDG.E R7, desc[UR6][R2.64] ;  /* 0x0000000602077981 */ /* 0x000562000c1e1900 */
[----:B------:R-:W-:Y:S05]  /*29700*/  BRA `(.L_x_2967) ;  /* 0x0000000000287947 */ /* 0x000fea0003800000 */
.L_x_2966:
[----:B------:R-:W-:Y:S02]  /*29710*/  ULDC.64 UR4, c[0x0][0xa08] ;  /* 0x0002820000047ab9 */ /* 0x000fe40000000a00 */
[----:B------:R-:W-:-:S04]  /*29720*/  ISETP.NE.U32.AND P0, PT, RZ, UR4, PT ;  /* 0x00000004ff007c0c */ /* 0x000fc8000bf05070 */
[----:B------:R-:W-:-:S13]  /*29730*/  ISETP.NE.AND.EX P0, PT, RZ, UR5, PT, P0 ;  /* 0x00000005ff007c0c */ /* 0x000fda000bf05300 */
[----:B------:R-:W-:Y:S05]  /*29740*/  @!P0 BRA `(.L_x_2967) ;  /* 0x0000000000188947 */ /* 0x000fea0003800000 */
[----:B------:R-:W2:Y:S01]  /*29750*/  LDC.64 R2, c[0x0][0xa08] ;  /* 0x00028200ff027b82 */ /* 0x000ea20000000a00 */
[----:B------:R-:W-:Y:S01]  /*29760*/  ULDC.64 UR4, c[0x0][0x208] ;  /* 0x0000820000047ab9 */ /* 0x000fe20000000a00 */
[----:B--2---:R-:W-:-:S05]  /*29770*/  IMAD.WIDE R2, R33, 0x4, R2 ;  /* 0x0000000421027825 */ /* 0x004fca00078e0202 */
[----:B------:R-:W2:Y:S04]  /*29780*/  LDG.E R7, desc[UR4][R2.64] ;  /* 0x0000000402077981 */ /* 0x000ea8000c1e1900 */
[----:B0-----:R-:W2:Y:S02]  /*29790*/  LDG.E R8, desc[UR4][R2.64+0x4] ;  /* 0x0000040402087981 */ /* 0x001ea4000c1e1900 */
[----:B--2---:R-:W-:-:S07]  /*297a0*/  IMAD.IADD R7, R8, 0x1, -R7 ;  /* 0x0000000108077824 */ /* 0x004fce00078e0a07 */
.L_x_2967:
[----:B------:R-:W-:Y:S01]  /*297b0*/  ULDC.64 UR4, c[0x0][0x208] ;  /* 0x0000820000047ab9 */ /* 0x000fe20000000a00 */
[----:B--2---:R-:W2:Y:S01]  /*297c0*/  LDC R3, c[0x0][0x448] ;  /* 0x00011200ff037b82 */ /* 0x004ea20000000800 */
[----:B------:R-:W3:Y:S04]  /*297d0*/  @P1 LDG.E R2, desc[UR4][R4.64] ;  /* 0x0000000404021981 */ /* 0x000ee8000c1e1900 */
[----:B------:R-:W3:Y:S01]  /*297e0*/  @P1 LDG.E R9, desc[UR4][R4.64+0x4] ;  /* 0x0000040404091981 */ /* 0x000ee2000c1e1900 */
[----:B-----5:R-:W-:Y:S01]  /*297f0*/  IMAD.IADD R7, R7, 0x1, -R11 ;  /* 0x0000000107077824 */ /* 0x020fe200078e0a0b */
[----:B------:R-:W-:Y:S01]  /*29800*/  BSSY B0, `(.L_x_2968) ;  /* 0x00001a3000007945 */ /* 0x000fe20003800000 */
[----:B--2---:R-:W-:-:S13]  /*29810*/  ISETP.NE.AND P0, PT, R3, 0x1, PT ;  /* 0x000000010300780c */ /* 0x004fda0003f05270 */
[----:B0-----:R-:W0:Y:S08]  /*29820*/  @P0 LDC R8, c[0x0][0x44c] ;  /* 0x00011300ff080b82 */ /* 0x001e300000000800 */
[----:B------:R-:W2:Y:S01]  /*29830*/  @P0 LDC R3, c[0x0][0x450] ;  /* 0x00011400ff030b82 */ /* 0x000ea20000000800 */
[----:B---3--:R-:W-:Y:S02]  /*29840*/  @P1 IMAD.IADD R6, R9, 0x1, -R2 ;  /* 0x0000000109061824 */ /* 0x008fe400078e0a02 */
[----:B------:R-:W-:-:S02]  /*29850*/  IMAD.SHL.U32 R9, R17, 0x80, RZ ;  /* 0x0000008011097824 */ /* 0x000fc400078e00ff */
[----:B------:R-:W-:Y:S02]  /*29860*/  IMAD.IADD R5, R7, 0x1, R6 ;  /* 0x0000000107057824 */ /* 0x000fe400078e0206 */
[----:B------:R-:W-:Y:S02]  /*29870*/  VIADD R9, R9, 0x7f ;  /* 0x0000007f09097836 */ /* 0x000fe40000000000 */
[----:B------:R-:W-:Y:S01]  /*29880*/  VIADD R2, R5, 0x4f ;  /* 0x0000004f05027836 */ /* 0x000fe20000000000 */
[----:B------:R3:W-:Y:S01]  /*29890*/  STL [R1+0xc], R5 ;  /* 0x00000c0501007387 */ /* 0x0007e20000100800 */
[----:B0-----:R-:W-:-:S04]  /*298a0*/  @P0 IMAD.HI.U32 R8, R9, R8, RZ ;  /* 0x0000000809080227 */ /* 0x001fc800078e00ff */
[----:B------:R-:W-:-:S04]  /*298b0*/  IMAD.HI R2, R2, 0x66666667, RZ ;  /* 0x6666666702027827 */ /* 0x000fc800078e02ff */
[----:B------:R-:W-:Y:S01]  /*298c0*/  IMAD.MOV.U32 R4, RZ, RZ, R9 ;  /* 0x000000ffff047224 */ /* 0x000fe200078e0009 */
[----:B--2---:R-:W-:Y:S02]  /*298d0*/  @P0 SHF.R.U32.HI R4, RZ, R3, R8 ;  /* 0x00000003ff040219 */ /* 0x004fe40000011608 */
[----:B------:R-:W-:-:S04]  /*298e0*/  SHF.R.U32.HI R3, RZ, 0x1f, R2 ;  /* 0x0000001fff037819 */ /* 0x000fc80000011602 */
[----:B------:R-:W-:Y:S02]  /*298f0*/  LEA.HI.SX32 R3, R2, R3, 0x1b ;  /* 0x0000000302037211 */ /* 0x000fe400078fdaff */
[----:B------:R-:W-:-:S05]  /*29900*/  IADD3 R2, R5, 0x50, -R10 ;  /* 0x0000005005027810 */ /* 0x000fca0007ffe80a */
[----:B------:R-:W-:-:S04]  /*29910*/  IMAD.IADD R4, R2, 0x1, R4 ;  /* 0x0000000102047824 */ /* 0x000fc800078e0204 */
[----:B------:R-:W-:-:S05]  /*29920*/  IMAD.HI R4, R4, 0x66666667, RZ ;  /* 0x6666666704047827 */ /* 0x000fca00078e02ff */
[----:B---3--:R-:W-:-:S04]  /*29930*/  SHF.R.U32.HI R5, RZ, 0x1f, R4 ;  /* 0x0000001fff057819 */ /* 0x008fc80000011604 */
[----:B------:R-:W-:-:S04]  /*29940*/  LEA.HI.SX32 R4, R4, R5, 0x1b ;  /* 0x0000000504047211 */ /* 0x000fc800078fdaff */
[----:B------:R-:W-:-:S05]  /*29950*/  VIMNMX R4, R3, R4, PT ;  /* 0x0000000403047248 */ /* 0x000fca0003fe0100 */
[--C-:B------:R-:W-:Y:S02]  /*29960*/  IMAD R5, R4, 0x50, -R7.reuse ;  /* 0x0000005004057824 */ /* 0x100fe400078e0a07 */
[----:B------:R-:W-:-:S03]  /*29970*/  IMAD.MOV R7, RZ, RZ, -R7 ;  /* 0x000000ffff077224 */ /* 0x000fc600078e0a07 */
[----:B------:R-:W-:Y:S02]  /*29980*/  VIMNMX R4, R5, R6, PT ;  /* 0x0000000605047248 */ /* 0x000fe40003fe0100 */
[----:B------:R-:W-:-:S04]  /*29990*/  VIMNMX R7, RZ, R7, !PT ;  /* 0x00000007ff077248 */ /* 0x000fc80007fe0100 */
        /* <DEDUP_REMOVED lines=18> */
.L_x_3177:
[----:B--2---:R-:W-:Y:S02]  /*29ac0*/  ISETP.NE.AND P0, PT, R14, RZ, PT ;  /* 0x000000ff0e00720c */ /* 0x004fe40003f05270 */
[----:B------:R-:W-:-:S11]  /*29ad0*/  PLOP3.LUT P6, PT, PT, PT, PT, 0x8, 0x0 ;  /* 0x000000000000781c */ /* 0x000fd60003fce170 */
[----:B------:R-:W-:Y:S05]  /*29ae0*/  @P0 BRA `(.L_x_2971) ;  /* 0x00000000000c0947 */ /* 0x000fea0003800000 */
[----:B------:R-:W-:-:S03]  /*29af0*/  UMOV UR4, 0xffffffff ;  /* 0xffffffff00047882 */ /* 0x000fc60000000000 */
[----:B------:R-:W-:Y:S05]  /*29b00*/  BRA.DIV UR4, `(.L_x_2972) ;  /* 0x0000007e04c47947 */ /* 0x000fea000b800000 */
[----:B------:R-:W-:-:S13]  /*29b10*/  ELECT P6, URZ, PT ;  /* 0x00000000003f782f */ /* 0x000fda00038c0000 */
.L_x_2971:
        /* <DEDUP_REMOVED lines=9> */
.L_x_3180:
[----:B------:R-:W-:Y:S05]  /*29bb0*/  BSYNC B1 ;  /* 0x0000000000017941 */ /* 0x000fea0003800000 */
.L_x_2973:
[----:B------:R-:W-:Y:S04]  /*29bc0*/  BSSY B1, `(.L_x_2975) ;  /* 0x00000aa000017945 */ /* 0x000fe80003800000 */
[----:B------:R-:W-:Y:S05]  /*29bd0*/  @!P6 BRA `(.L_x_2976) ;  /* 0x0000000800a0e947 */ /* 0x000fea0003800000 */
[----:B------:R-:W-:Y:S01]  /*29be0*/  IMAD R11, R28, 0x8, R22 ;  /* 0x000000081c0b7824 */ /* 0x000fe200078e0216 */
[----:B-1----:R-:W-:Y:S01]  /*29bf0*/  SHF.L.U32 R10, R30, 0x1f, RZ ;  /* 0x0000001f1e0a7819 */ /* 0x002fe200000006ff */
[----:B------:R-:W1:Y:S01]  /*29c00*/  S2R R8, SR_TID.X ;  /* 0x0000000000087919 */ /* 0x000e620000002100 */
[----:B------:R-:W-:Y:S02]  /*29c10*/  BSSY B2, `(.L_x_2977) ;  /* 0x0000005000027945 */ /* 0x000fe40003800000 */
[----:B------:R-:W2:Y:S01]  /*29c20*/  SYNCS.PHASECHK.TRANS64.TRYWAIT P0, [R11+URZ+0x388a0], R10 ;  /* 0x0388a00a0b0075a7 */ /* 0x000ea2000800017f */
[----:B-1----:R-:W-:-:S04]  /*29c30*/  LOP3.LUT R8, R8, 0x7f, RZ, 0xc0, !PT ;  /* 0x0000007f08087812 */ /* 0x002fc800078ec0ff */
[----:B------:R-:W-:Y:S01]  /*29c40*/  ISETP.NE.AND P1, PT, R8, RZ, PT ;  /* 0x000000ff0800720c */ /* 0x000fe20003f25270 */
[----:B--2---:R-:W-:-:S12]  /*29c50*/  @!P0 BRA `(.L_x_2978) ;  /* 0x0000007c00a48947 */ /* 0x004fd80003800000 */
.L_x_3181:
[----:B------:R-:W-:Y:S05]  /*29c60*/  BSYNC B2 ;  /* 0x0000000000027941 */ /* 0x000fea0003800000 */
.L_x_2977:
        /* <DEDUP_REMOVED lines=9> */
.L_x_2980:
[----:B------:R-:W-:Y:S05]  /*29d00*/  BSYNC B2 ;  /* 0x0000000000027941 */ /* 0x000fea0003800000 */
.L_x_2979:
        /* <DEDUP_REMOVED lines=12> */
.L_x_2981:
        /* <DEDUP_REMOVED lines=16> */
.L_x_2982:
        /* <DEDUP_REMOVED lines=16> */
.L_x_2983:
        /* <DEDUP_REMOVED lines=16> */
.L_x_2984:
        /* <DEDUP_REMOVED lines=13> */
.L_x_3182:
[----:B------:R-:W-:Y:S05]  /*2a1a0*/  BSYNC B2 ;  /* 0x0000000000027941 */ /* 0x000fea0003800000 */
.L_x_2985:
        /* <DEDUP_REMOVED lines=11> */
.L_x_2988:
[----:B------:R-:W-:Y:S05]  /*2a260*/  BSYNC B2 ;  /* 0x0000000000027941 */ /* 0x000fea0003800000 */
.L_x_2987:
        /* <DEDUP_REMOVED lines=8> */
.L_x_2989:
        /* <DEDUP_REMOVED lines=15> */
.L_x_2990:
        /* <DEDUP_REMOVED lines=15> */
.L_x_2991:
        /* <DEDUP_REMOVED lines=15> */
.L_x_2992:
        /* <DEDUP_REMOVED lines=10> */
.L_x_2976:
[----:B------:R-:W-:Y:S05]  /*2a660*/  BSYNC B1 ;  /* 0x0000000000017941 */ /* 0x000fea0003800000 */
.L_x_2975:
        /* <DEDUP_REMOVED lines=9> */
.L_x_3011:
[----:B------:R-:W-:Y:S05]  /*2a700*/  YIELD ;  /* 0x0000000000007946 */ /* 0x000fea0003800000 */
[----:B------:R-:W-:Y:S04]  /*2a710*/  BSSY B1, `(.L_x_2993) ;  /* 0x00000a9000017945 */ /* 0x000fe80003800000 */
[----:B------:R-:W-:Y:S05]  /*2a720*/  @!P6 BRA `(.L_x_2994) ;  /* 0x00000008009ce947 */ /* 0x000fea0003800000 */
[----:B-1----:R-:W-:Y:S01]  /*2a730*/  IMAD R10, R28, 0x8, R22 ;  /* 0x000000081c0a7824 */ /* 0x002fe200078e0216 */
[----:B------:R-:W-:Y:S01]  /*2a740*/  SHF.L.U32 R9, R30, 0x1f, RZ ;  /* 0x0000001f1e097819 */ /* 0x000fe200000006ff */
[----:B------:R-:W1:Y:S01]  /*2a750*/  S2R R5, SR_TID.X ;  /* 0x0000000000057919 */ /* 0x000e620000002100 */
[----:B------:R-:W-:Y:S02]  /*2a760*/  BSSY B2, `(.L_x_2995) ;  /* 0x0000005000027945 */ /* 0x000fe40003800000 */
[----:B------:R-:W2:Y:S01]  /*2a770*/  SYNCS.PHASECHK.TRANS64.TRYWAIT P1, [R10+URZ+0x388a0], R9 ;  /* 0x0388a0090a0075a7 */ /* 0x000ea2000802017f */
[----:B-1----:R-:W-:-:S04]  /*2a780*/  LOP3.LUT R5, R5, 0x7f, RZ, 0xc0, !PT ;  /* 0x0000007f05057812 */ /* 0x002fc800078ec0ff */
[----:B------:R-:W-:Y:S01]  /*2a790*/  ISETP.NE.AND P2, PT, R5, RZ, PT ;  /* 0x000000ff0500720c */ /* 0x000fe20003f45270 */
[----:B--2---:R-:W-:-:S12]  /*2a7a0*/  @!P1 BRA `(.L_x_2996) ;  /* 0x0000007000f89947 */ /* 0x004fd80003800000 */
.L_x_3183:
[----:B------:R-:W-:Y:S05]  /*2a7b0*/  BSYNC B2 ;  /* 0x0000000000027941 */ /* 0x000fea0003800000 */
.L_x_2995:
        /* <DEDUP_REMOVED lines=9> */
.L_x_2998:
[----:B------:R-:W-:Y:S05]  /*2a850*/  BSYNC B2 ;  /* 0x0000000000027941 */ /* 0x000fea0003800000 */
.L_x_2997:
        /* <DEDUP_REMOVED lines=11> */
.L_x_2999:
        /* <DEDUP_REMOVED lines=16> */
.L_x_3000:
        /* <DEDUP_REMOVED lines=16> */
.L_x_3001:
        /* <DEDUP_REMOVED lines=16> */
.L_x_3002:
        /* <DEDUP_REMOVED lines=13> */
.L_x_3184:
[----:B------:R-:W-:Y:S05]  /*2ace0*/  BSYNC B2 ;  /* 0x0000000000027941 */ /* 0x000fea0003800000 */
.L_x_3003:
        /* <DEDUP_REMOVED lines=11> */
.L_x_3006:
[----:B------:R-:W-:Y:S05]  /*2ada0*/  BSYNC B2 ;  /* 0x0000000000027941 */ /* 0x000fea0003800000 */
.L_x_3005:
        /* <DEDUP_REMOVED lines=8> */
.L_x_3007:
        /* <DEDUP_REMOVED lines=15> */
.L_x_3008:
        /* <DEDUP_REMOVED lines=15> */
.L_x_3009:
        /* <DEDUP_REMOVED lines=15> */
.L_x_3010:
        /* <DEDUP_REMOVED lines=10> */
.L_x_2994:
[----:B------:R-:W-:Y:S05]  /*2b1a0*/  BSYNC B1 ;  /* 0x0000000000017941 */ /* 0x000fea0003800000 */
.L_x_2993:
        /* <DEDUP_REMOVED lines=8> */
.L_x_2969:
[----:B------:R-:W-:Y:S05]  /*2b230*/  BSYNC B0 ;  /* 0x0000000000007941 */ /* 0x000fea0003800000 */
.L_x_2968:
[----:B------:R-:W2:Y:S01]  /*2b240*/  LDC R0, c[0x0][0x448] ;  /* 0x00011200ff007b82 */ /* 0x000ea20000000800 */
[----:B------:R-:W-:Y:S01]  /*2b250*/  LEA R5, R17, 0x7f, 0x7 ;  /* 0x0000007f11057811 */ /* 0x000fe200078e38ff */
[----:B------:R-:W-:Y:S05]  /*2b260*/  @!P0 WARPSYNC.ALL ;  /* 0x0000000000008948 */ /* 0x000fea0003800000 */
[----:B------:R-:W-:Y:S01]  /*2b270*/  BSSY B7, `(.L_x_3012) ;  /* 0x00003a7000077945 */ /* 0x000fe20003800000 */
[----:B------:R-:W-:Y:S01]  /*2b280*/  @!P0 BAR.SYNC.DEFER_BLOCKING 0xc, 0x180 ;  /* 0x0306000000008b1d */ /* 0x000fe20000010000 */
[----:B--2---:R-:W-:-:S13]  /*2b290*/  ISETP.NE.AND P1, PT, R0, 0x1, PT ;  /* 0x000000010000780c */ /* 0x004fda0003f25270 */
[----:B------:R-:W0:Y:S08]  /*2b2a0*/  @P1 LDC R4, c[0x0][0x44c] ;  /* 0x00011300ff041b82 */ /* 0x000e300000000800 */
[----:B------:R-:W2:Y:S01]  /*2b2b0*/  @P1 LDC R0, c[0x0][0x450] ;  /* 0x00011400ff001b82 */ /* 0x000ea20000000800 */
[----:B0-----:R-:W-:-:S05]  /*2b2c0*/  @P1 IMAD.HI.U32 R7, R5, R4, RZ ;  /* 0x0000000405071227 */ /* 0x001fca00078e00ff */
[----:B--2---:R-:W-:-:S05]  /*2b2d0*/  @P1 SHF.R.U32.HI R5, RZ, R0, R7 ;  /* 0x00000000ff051219 */ /* 0x004fca0000011607 */
[----:B------:R-:W-:-:S04]  /*2b2e0*/  IMAD.IADD R5, R2, 0x1, R5 ;  /* 0x0000000102057824 */ /* 0x000fc800078e0205 */
[----:B------:R-:W-:-:S05]  /*2b2f0*/  IMAD.HI R5, R5, 0x66666667, RZ ;  /* 0x6666666705057827 */ /* 0x000fca00078e02ff */
[----:B------:R-:W-:-:S04]  /*2b300*/  SHF.R.U32.HI R0, RZ, 0x1f, R5 ;  /* 0x0000001fff007819 */ /* 0x000fc80000011605 */
        /* <DEDUP_REMOVED lines=11> */
[----:B------:R-:W2:Y:S01]  /*2b3c0*/  LDC.64 R2, c[0x0][0xc60] ;  /* 0x00031800ff027b82 */ /* 0x000ea20000000a00 */
[----:B------:R-:W0:Y:S01]  /*2b3d0*/  FLO.U32 R0, UR4 ;  /* 0x0000000400007d00 */ /* 0x000e2200080e0000 */
[----:B------:R-:W-:Y:S01]  /*2b3e0*/  ULDC.64 UR6, c[0x0][0x208] ;  /* 0x0000820000067ab9 */ /* 0x000fe20000000a00 */
[----:B0-----:R-:W-:-:S06]  /*2b3f0*/  ISETP.EQ.U32.AND P0, PT, R0, R5, PT ;  /* 0x000000050000720c */ /* 0x001fcc0003f02070 */
[----:B------:R-:W2:Y:S07]  /*2b400*/  POPC R5, UR4 ;  /* 0x0000000400057d09 */ /* 0x000eae0008000000 */
[----:B--2---:R-:W2:Y:S01]  /*2b410*/  @P0 ATOMG.E.ADD.STRONG.GPU PT, R3, desc[UR6][R2.64], R5 ;  /* 0x00000005020309a8 */ /* 0x004ea200081ee1c6 */
[----:B------:R-:W0:Y:S02]  /*2b420*/  S2R R4, SR_LTMASK ;  /* 0x0000000000047919 */ /* 0x000e240000003900 */
[----:B0-----:R-:W-:-:S04]  /*2b430*/  LOP3.LUT R4, R4, UR4, RZ, 0xc0, !PT ;  /* 0x0000000404047c12 */ /* 0x001fc8000f8ec0ff */
[----:B------:R-:W0:Y:S01]  /*2b440*/  POPC R7, R4 ;  /* 0x0000000400077309 */ /* 0x000e220000000000 */
[----:B--2---:R-:W0:Y:S02]  /*2b450*/  SHFL.IDX PT, R0, R3, R0, 0x1f ;  /* 0x00001f0003007589 */ /* 0x004e2400000e0000 */
[----:B0-----:R-:W-:Y:S01]  /*2b460*/  IADD3 R16, R0, UR36, R7 ;  /* 0x0000002400107c10 */ /* 0x001fe2000fffe007 */
[----:B------:R-:W-:Y:S06]  /*2b470*/  BRA `(.L_x_3014) ;  /* 0x0000003800187947 */ /* 0x000fec0003800000 */
.L_x_3013:
        /* <DEDUP_REMOVED lines=13> */
[----:B-1----:R-:W-:Y:S02]  /*2b550*/  IMAD.U32 R10, RZ, RZ, UR4 ;  /* 0x00000004ff0a7e24 */ /* 0x002fe4000f8e00ff */
[----:B------:R-:W-:Y:S02]  /*2b560*/  IMAD.U32 R11, RZ, RZ, UR5 ;  /* 0x00000005ff0b7e24 */ /* 0x000fe4000f8e00ff */
[----:B------:R-:W-:Y:S02]  /*2b570*/  IMAD.MOV.U32 R8, RZ, RZ, 0x70 ;  /* 0x00000070ff087424 */ /* 0x000fe400078e00ff */
[----:B------:R-:W-:Y:S02]  /*2b580*/  IMAD.MOV.U32 R12, RZ, RZ, 0x1 ;  /* 0x00000001ff0c7424 */ /* 0x000fe400078e00ff */
[----:B------:R-:W-:-:S07]  /*2b590*/  IMAD.MOV.U32 R13, RZ, RZ, RZ ;  /* 0x000000ffff0d7224 */ /* 0x000fce00078e00ff */
[----:B------:R-:W-:-:S07]  /*2b5a0*/  LEPC R20, `(.L_x_3016) ;  /* 0x000000001014794e */ /* 0x000fce0000000000 */
[----:B0-----:R-:W-:Y:S05]  /*2b5b0*/  CALL.ABS.NOINC R2 ;  /* 0x0000000002007343 */ /* 0x001fea0003c00000 */
.L_x_3016:
[----:B------:R-:W-:Y:S05]  /*2b5c0*/  BSYNC B6 ;  /* 0x0000000000067941 */ /* 0x000fea0003800000 */
.L_x_3015:
        /* <DEDUP_REMOVED lines=9> */
[----:B------:R-:W-:Y:S02]  /*2b660*/  IMAD.U32 R4, RZ, RZ, UR6 ;  /* 0x00000006ff047e24 */ /* 0x000fe4000f8e00ff */
[----:B------:R-:W-:Y:S02]  /*2b670*/  IMAD.U32 R5, RZ, RZ, UR7 ;  /* 0x00000007ff057e24 */ /* 0x000fe4000f8e00ff */
[----:B------:R-:W-:Y:S02]  /*2b680*/  IMAD.U32 R6, RZ, RZ, UR8 ;  /* 0x00000008ff067e24 */ /* 0x000fe4000f8e00ff */
[----:B------:R-:W-:-:S02]  /*2b690*/  IMAD.U32 R7, RZ, RZ, UR9 ;  /* 0x00000009ff077e24 */ /* 0x000fc4000f8e00ff */
[----:B-1----:R-:W-:Y:S02]  /*2b6a0*/  IMAD.U32 R10, RZ, RZ, UR4 ;  /* 0x00000004ff0a7e24 */ /* 0x002fe4000f8e00ff */
[----:B------:R-:W-:Y:S02]  /*2b6b0*/  IMAD.U32 R11, RZ, RZ, UR5 ;  /* 0x00000005ff0b7e24 */ /* 0x000fe4000f8e00ff */
[----:B------:R-:W-:Y:S02]  /*2b6c0*/  IMAD.MOV.U32 R8, RZ, RZ, 0x70 ;  /* 0x00000070ff087424 */ /* 0x000fe400078e00ff */
[----:B------:R-:W-:Y:S02]  /*2b6d0*/  IMAD.MOV.U32 R12, RZ, RZ, 0x1 ;  /* 0x00000001ff0c7424 */ /* 0x000fe400078e00ff */
[----:B0-----:R-:W-:-:S07]  /*2b6e0*/  IMAD.MOV.U32 R13, RZ, RZ, RZ ;  /* 0x000000ffff0d7224 */ /* 0x001fce00078e00ff */
[----:B------:R-:W-:-:S07]  /*2b6f0*/  LEPC R20, `(.L_x_3019) ;  /* 0x000000001014794e */ /* 0x000fce0000000000 */
[----:B--2---:R-:W-:Y:S05]  /*2b700*/  CALL.ABS.NOINC R2 ;  /* 0x0000000002007343 */ /* 0x004fea0003c00000 */
.L_x_3019:
        /* <DEDUP_REMOVED lines=15> */
.L_x_3018:
[----:B------:R-:W-:Y:S05]  /*2b800*/  BSYNC B6 ;  /* 0x0000000000067941 */ /* 0x000fea0003800000 */
.L_x_3017:
[----:B------:R-:W2:Y:S01]  /*2b810*/  LDL R21, [R1+0xc] ;  /* 0x00000c0001157983 */ /* 0x000ea20000100800 */
[----:B------:R-:W-:-:S03]  /*2b820*/  ULDC.64 UR4, c[0x0][0x9f8] ;  /* 0x00027e0000047ab9 */ /* 0x000fc60000000a00 */
[----:B------:R-:W3:Y:S01]  /*2b830*/  LDL R2, [R1+0x10] ;  /* 0x0000100001027983 */ /* 0x000ee20000100800 */
[----:B------:R-:W-:Y:S01]  /*2b840*/  ISETP.NE.U32.AND P0, PT, RZ, UR4, PT ;  /* 0x00000004ff007c0c */ /* 0x000fe2000bf05070 */
[----:B------:R-:W-:Y:S01]  /*2b850*/  ULDC.64 UR6, c[0x0][0x208] ;  /* 0x0000820000067ab9 */ /* 0x000fe20000000a00 */
[----:B------:R-:W0:Y:S01]  /*2b860*/  LDC R0, c[0x0][0x430] ;  /* 0x00010c00ff007b82 */ /* 0x000e220000000800 */
        /* <DEDUP_REMOVED lines=9> */
[----:B0-----:R-:W-:-:S13]  /*2b900*/  ISETP.NE.AND P1, PT, R0, 0x1, PT ;  /* 0x000000010000780c */ /* 0x001fda0003f25270 */
[----:B------:R-:W0:Y:S08]  /*2b910*/  @P1 LDC R7, c[0x0][0x434] ;  /* 0x00010d00ff071b82 */ /* 0x000e300000000800 */
[----:B------:R-:W1:Y:S01]  /*2b920*/  @P1 LDC R5, c[0x0][0x438] ;  /* 0x00010e00ff051b82 */ /* 0x000e620000000800 */
[----:B----4-:R-:W-:-:S05]  /*2b930*/  IMAD.SHL.U32 R20, R20, 0x10, RZ ;  /* 0x0000001014147824 */ /* 0x010fca00078e00ff */
[----:B------:R-:W-:Y:S01]  /*2b940*/  LOP3.LUT R20, R26, 0x70, R20, 0xf8, !PT ;  /* 0x000000701a147812 */ /* 0x000fe200078ef814 */
[----:B------:R-:W-:-:S04]  /*2b950*/  VIADD R26, R32, 0xffffffff ;  /* 0xffffffff201a7836 */ /* 0x000fc80000000000 */
[----:B------:R-:W-:Y:S01]  /*2b960*/  IMAD R6, R26, 0x50, R20 ;  /* 0x000000501a067824 */ /* 0x000fe200078e0214 */
[----:B------:R-:W-:Y:S02]  /*2b970*/  LOP3.LUT R23, R23, 0xfffffffe, RZ, 0xc0, !PT ;  /* 0xfffffffe17177812 */ /* 0x000fe400078ec0ff */
[----:B------:R-:W-:Y:S01]  /*2b980*/  LOP3.LUT R9, R36, 0x80, RZ, 0xfc, !PT ;  /* 0x0000008024097812 */ /* 0x000fe200078efcff */
[----:B------:R-:W-:Y:S01]  /*2b990*/  UMOV UR5, 0xffffffff ;  /* 0xffffffff00057882 */ /* 0x000fe20000000000 */
[----:B--2---:R-:W-:-:S04]  /*2b9a0*/  ISETP.GE.AND P0, PT, R6, R21, PT ;  /* 0x000000150600720c */ /* 0x004fc80003f06270 */
[----:B------:R-:W-:Y:S01]  /*2b9b0*/  ISETP.GT.U32.OR P0, PT, R20, 0x4f, P0 ;  /* 0x0000004f1400780c */ /* 0x000fe20000704470 */
[----:B---3--:R-:W-:-:S04]  /*2b9c0*/  IMAD.IADD R6, R6, 0x1, R2 ;  /* 0x0000000106067824 */ /* 0x008fc800078e0202 */
[----:B0-----:R-:W-:-:S08]  /*2b9d0*/  @P1 IMAD.HI.U32 R7, R6, R7, RZ ;  /* 0x0000000706071227 */ /* 0x001fd000078e00ff */
[----:B------:R-:W0:Y:S01]  /*2b9e0*/  @!P0 LDC.64 R2, c[0x0][0x428] ;  /* 0x00010a00ff028b82 */ /* 0x000e220000000a00 */
[----:B------:R-:W-:Y:S01]  /*2b9f0*/  IMAD.MOV.U32 R4, RZ, RZ, R6 ;  /* 0x000000ffff047224 */ /* 0x000fe200078e0006 */
[----:B-1----:R-:W-:-:S05]  /*2ba00*/  @P1 SHF.R.U32.HI R4, RZ, R5, R7 ;  /* 0x00000005ff041219 */ /* 0x002fca0000011607 */
[----:B------:R-:W-:-:S04]  /*2ba10*/  IMAD.MOV R5, RZ, RZ, -R4 ;  /* 0x000000ffff057224 */ /* 0x000fc800078e0a04 */
[----:B------:R-:W-:Y:S01]  /*2ba20*/  IMAD R0, R0, R5, R6 ;  /* 0x0000000500007224 */ /* 0x000fe200078e0206 */
[----:B------:R-:W-:Y:S02]  /*2ba30*/  SHF.R.S32.HI R8, RZ, 0x1f, R33 ;  /* 0x0000001fff087819 */ /* 0x000fe40000011421 */
[----:B------:R-:W-:-:S03]  /*2ba40*/  @!P0 SHF.R.S32.HI R5, RZ, 0x1f, R4 ;  /* 0x0000001fff058819 */ /* 0x000fc60000011404 */
[-C--:B0-----:R-:W-:Y:S02]  /*2ba50*/  @!P0 IMAD R6, R8, R2.reuse, RZ ;  /* 0x0000000208068224 */ /* 0x081fe400078e02ff */
        /* <DEDUP_REMOVED lines=30> */
.L_x_3187:
[----:B------:R-:W-:Y:S01]  /*2bc40*/  SHF.R.S32.HI R32, RZ, 0x1f, R18 ;  /* 0x0000001fff207819 */ /* 0x000fe20000011412 */
[----:B------:R-:W-:Y:S06]  /*2bc50*/  @!P2 BRA `(.L_x_3021) ;  /* 0x000000000004a947 */ /* 0x000fec0003800000 */
[----:B------:R-:W-:Y:S01]  /*2bc60*/  BPT.TRAP 0x1 ;  /* 0x000000040000795c */ /* 0x000fe20000300000 */
.L_x_3021:
        /* <DEDUP_REMOVED lines=25> */
.L_x_3188:
[----:B------:R-:W-:Y:S05]  /*2be00*/  BSYNC B0 ;  /* 0x0000000000007941 */ /* 0x000fea0003800000 */
.L_x_3022:
        /* <DEDUP_REMOVED lines=77> */
.L_x_3200:
        /* <DEDUP_REMOVED lines=18> */
.L_x_3026:
[----:B------:R-:W-:Y:S05]  /*2c400*/  BSYNC B0 ;  /* 0x0000000000007941 */ /* 0x000fea0003800000 */
.L_x_3025:
[----:B------:R-:W-:Y:S01]  /*2c410*/  NOP ;  /* 0x0000000000007918 */ /* 0x000fe20000000000 */
[----:B------:R-:W-:-:S13]  /*2c420*/  PLOP3.LUT P0, PT, PT, PT, PT, 0x80, 0x0 ;  /* 0x000000000000781c */ /* 0x000fda0003f0f070 */
.L_x_3027:
        /* <DEDUP_REMOVED lines=11> */
.L_x_3028:
        /* <DEDUP_REMOVED lines=32> */
[----:B--2---:R-:W-:Y:S02]  /*2c6e0*/  IMAD.MOV.U32 R8, RZ, RZ, 0x70 ;  /* 0x00000070ff087424 */ /* 0x004fe400078e00ff */
[----:B------:R-:W-:Y:S02]  /*2c6f0*/  IMAD.MOV.U32 R12, RZ, RZ, 0x1 ;  /* 0x00000001ff0c7424 */ /* 0x000fe400078e00ff */
[----:B------:R-:W-:-:S07]  /*2c700*/  IMAD.MOV.U32 R13, RZ, RZ, RZ ;  /* 0x000000ffff0d7224 */ /* 0x000fce00078e00ff */
[----:B------:R-:W-:-:S07]  /*2c710*/  LEPC R20, `(.L_x_3030) ;  /* 0x000000001014794e */ /* 0x000fce0000000000 */
[----:B0-----:R-:W-:Y:S05]  /*2c720*/  CALL.ABS.NOINC R2 ;  /* 0x0000000002007343 */ /* 0x001fea0003c00000 */
.L_x_3030:
[----:B------:R-:W-:Y:S05]  /*2c730*/  BSYNC B6 ;  /* 0x0000000000067941 */ /* 0x000fea0003800000 */
.L_x_3029:
[----:B------:R-:W3:Y:S01]  /*2c740*/  LDL.LU R20, [R1+0x24] ;  /* 0x0000240001147983 */ /* 0x000ee20000300800 */
[----:B------:R-:W-:Y:S01]  /*2c750*/  ULDC.64 UR4, c[0x0][0x2d8] ;  /* 0x0000b60000047ab9 */ /* 0x000fe20000000a00 */
[----:B------:R-:W0:Y:S02]  /*2c760*/  LDC R7, c[0x0][0x448] ;  /* 0x00011200ff077b82 */ /* 0x000e240000000800 */
[----:B------:R-:W4:Y:S01]  /*2c770*/  LDL.LU.64 R2, [R1+0x28] ;  /* 0x0000280001027983 */ /* 0x000f220000300a00 */
[----:B------:R-:W-:-:S03]  /*2c780*/  IMAD R0, R32, UR4, RZ ;  /* 0x0000000420007c24 */ /* 0x000fc6000f8e02ff */
[----:B------:R1:W5:Y:S01]  /*2c790*/  LDL R9, [R1+0x1c] ;  /* 0x00001c0001097983 */ /* 0x0003620000100800 */
[----:B------:R-:W-:Y:S01]  /*2c7a0*/  IMAD R0, R18, UR5, R0 ;  /* 0x0000000512007c24 */ /* 0x000fe2000f8e0200 */
[----:B0-----:R-:W-:-:S13]  /*2c7b0*/  ISETP.NE.AND P0, PT, R7, 0x1, PT ;  /* 0x000000010700780c */ /* 0x001fda0003f05270 */
[----:B------:R-:W0:Y:S01]  /*2c7c0*/  @P0 LDC R6, c[0x0][0x44c] ;  /* 0x00011300ff060b82 */ /* 0x000e220000000800 */
[C---:B------:R-:W-:Y:S02]  /*2c7d0*/  LOP3.LUT R11, R36.reuse, 0x40, RZ, 0xfc, !PT ;  /* 0x00000040240b7812 */ /* 0x040fe400078efcff */
[C---:B--2---:R-:W-:Y:S02]  /*2c7e0*/  LOP3.LUT R8, R36.reuse, 0x80, RZ, 0xfc, !PT ;  /* 0x0000008024087812 */ /* 0x044fe400078efcff */
[----:B------:R-:W-:Y:S01]  /*2c7f0*/  LOP3.LUT R10, R36, 0xc0, RZ, 0xfc, !PT ;  /* 0x000000c0240a7812 */ /* 0x000fe200078efcff */
[----:B----4-:R-:W-:Y:S02]  /*2c800*/  IMAD.MOV.U32 R3, RZ, RZ, R35 ;  /* 0x000000ffff037224 */ /* 0x010fe400078e0023 */
        /* <DEDUP_REMOVED lines=9> */
[----:B------:R-:W3:Y:S01]  /*2c8a0*/  @P0 LDC R0, c[0x0][0x450] ;  /* 0x00011400ff000b82 */ /* 0x000ee20000000800 */
[----:B--2---:R-:W-:-:S04]  /*2c8b0*/  LOP3.LUT R20, R20, 0x7f, RZ, 0xc0, !PT ;  /* 0x0000007f14147812 */ /* 0x004fc800078ec0ff */
[----:B------:R-:W-:Y:S02]  /*2c8c0*/  SHF.R.U32.HI R21, RZ, 0x3, R20 ;  /* 0x00000003ff157819 */ /* 0x000fe40000011614 */
[----:B------:R-:W2:Y:S02]  /*2c8d0*/  S2R R20, SR_TID.X ;  /* 0x0000000000147919 */ /* 0x000ea40000002100 */
[----:B--2---:R-:W-:-:S05]  /*2c8e0*/  IMAD.SHL.U32 R20, R20, 0x10, RZ ;  /* 0x0000001014147824 */ /* 0x004fca00078e00ff */
[----:B------:R-:W-:-:S05]  /*2c8f0*/  LOP3.LUT R20, R21, 0x70, R20, 0xf8, !PT ;  /* 0x0000007015147812 */ /* 0x000fca00078ef814 */
[----:B------:R-:W-:-:S04]  /*2c900*/  IMAD R5, R17, 0x80, R20 ;  /* 0x0000008011057824 */ /* 0x000fc800078e0214 */
[----:B0-----:R-:W-:-:S04]  /*2c910*/  @P0 IMAD.HI.U32 R6, R5, R6, RZ ;  /* 0x0000000605060227 */ /* 0x001fc800078e00ff */
[----:B------:R-:W-:Y:S01]  /*2c920*/  IMAD.MOV.U32 R4, RZ, RZ, R5 ;  /* 0x000000ffff047224 */ /* 0x000fe200078e0005 */
[----:B---3--:R-:W-:Y:S01]  /*2c930*/  @P0 SHF.R.U32.HI R4, RZ, R0, R6 ;  /* 0x00000000ff040219 */ /* 0x008fe20000011606 */
        /* <DEDUP_REMOVED lines=16> */
[----:B------:R-:W-:Y:S01]  /*2ca40*/  ULDC UR4, c[0x0][0x2b8] ;  /* 0x0000ae0000047ab9 */ /* 0x000fe20000000800 */
[----:B0-----:R-:W-:-:S03]  /*2ca50*/  LOP3.LUT R20, R20, 0x7f, RZ, 0xc0, !PT ;  /* 0x0000007f14147812 */ /* 0x001fc600078ec0ff */
[----:B------:R-:W-:Y:S01]  /*2ca60*/  LEA.HI.X R0, R2, UR5, R0, 0x1, P0 ;  /* 0x0000000502007c11 */ /* 0x000fe200080f0c00 */
[----:B------:R-:W-:Y:S01]  /*2ca70*/  UMOV UR5, 0xffffffff ;  /* 0xffffffff00057882 */ /* 0x000fe20000000000 */
[----:B------:R-:W-:Y:S02]  /*2ca80*/  ISETP.GE.AND P4, PT, R36, UR4, PT ;  /* 0x0000000424007c0c */ /* 0x000fe4000bf86270 */
[----:B------:R-:W-:Y:S02]  /*2ca90*/  ISETP.GE.AND P3, PT, R11, UR4, PT ;  /* 0x000000040b007c0c */ /* 0x000fe4000bf66270 */
[----:B------:R-:W-:Y:S02]  /*2caa0*/  ISETP.GE.AND P2, PT, R8, UR4, PT ;  /* 0x0000000408007c0c */ /* 0x000fe4000bf46270 */
[----:B------:R-:W-:Y:S02]  /*2cab0*/  ISETP.GE.AND P0, PT, R10, UR4, PT ;  /* 0x000000040a007c0c */ /* 0x000fe4000bf06270 */
[----:B------:R-:W-:Y:S01]  /*2cac0*/  SHF.R.U32.HI R8, RZ, 0x3, R20 ;  /* 0x00000003ff087819 */ /* 0x000fe20000011614 */
[----:B-1----:R-:W-:Y:S10]  /*2cad0*/  BRA.DIV UR5, `(.L_x_3031) ;  /* 0x0000005a05707947 */ /* 0x002ff4000b800000 */
[----:B------:R-:W0:Y:S01]  /*2cae0*/  SHFL.IDX PT, R3, R4, RZ, 0x181f ;  /* 0x00181fff04037589 */ /* 0x000e2200000e0000 */
[----:B-----5:R-:W-:Y:S01]  /*2caf0*/  IMAD R5, R9, R7, RZ ;  /* 0x0000000709057224 */ /* 0x020fe200078e02ff */
[----:B------:R-:W-:Y:S01]  /*2cb00*/  ULDC.64 UR4, c[0x0][0x208] ;  /* 0x0000820000047ab9 */ /* 0x000fe20000000a00 */
[----:B------:R-:W-:Y:S01]  /*2cb10*/  IMAD R17, R17, 0x80, R8 ;  /* 0x0000008011117824 */ /* 0x000fe200078e0208 */
        /* <DEDUP_REMOVED lines=83> */
.L_x_3217:
        /* <DEDUP_REMOVED lines=14> */
.L_x_3033:
[----:B------:R-:W-:Y:S05]  /*2d130*/  BSYNC B0 ;  /* 0x0000000000007941 */ /* 0x000fea0003800000 */
.L_x_3032:
[----:B------:R-:W-:Y:S01]  /*2d140*/  NOP ;  /* 0x0000000000007918 */ /* 0x000fe20000000000 */
[----:B------:R-:W-:-:S13]  /*2d150*/  PLOP3.LUT P0, PT, PT, PT, PT, 0x80, 0x0 ;  /* 0x000000000000781c */ /* 0x000fda0003f0f070 */
.L_x_3034:
        /* <DEDUP_REMOVED lines=18> */
.L_x_3218:
[----:B------:R-:W-:Y:S05]  /*2d280*/  BSYNC B0 ;  /* 0x0000000000007941 */ /* 0x000fea0003800000 */
.L_x_3035:
[----:B------:R-:W2:Y:S01]  /*2d290*/  LDL R0, [R1+0x20] ;  /* 0x0000200001007983 */ /* 0x000ea20000100800 */
[----:B------:R-:W-:Y:S01]  /*2d2a0*/  BSSY B0, `(.L_x_3037) ;  /* 0x000011f000007945 */ /* 0x000fe20003800000 */
[----:B--2---:R-:W-:-:S13]  /*2d2b0*/  ISETP.GE.AND P0, PT, R0, 0x2, PT ;  /* 0x000000020000780c */ /* 0x004fda0003f06270 */
[----:B------:R-:W-:Y:S05]  /*2d2c0*/  @!P0 BRA `(.L_x_3038) ;  /* 0x0000001000708947 */ /* 0x000fea0003800000 */
[C---:B------:R-:W-:Y:S01]  /*2d2d0*/  LOP3.LUT R5, R36.reuse, 0x40, RZ, 0xfc, !PT ;  /* 0x0000004024057812 */ /* 0x040fe200078efcff */
[----:B------:R-:W-:Y:S01]  /*2d2e0*/  ULDC UR4, c[0x0][0x2f4] ;  /* 0x0000bd0000047ab9 */ /* 0x000fe20000000800 */
[----:B------:R-:W-:Y:S01]  /*2d2f0*/  LOP3.LUT R4, R36, 0x80, RZ, 0xfc, !PT ;  /* 0x0000008024047812 */ /* 0x000fe200078efcff */
[----:B------:R-:W-:Y:S01]  /*2d300*/  VIADD R0, R0, 0xfffffffe ;  /* 0xfffffffe00007836 */ /* 0x000fe20000000000 */
[C---:B------:R-:W-:Y:S01]  /*2d310*/  LOP3.LUT R2, R36.reuse, 0xc0, RZ, 0xfc, !PT ;  /* 0x000000c024027812 */ /* 0x040fe200078efcff */
[----:B------:R-:W-:Y:S01]  /*2d320*/  IMAD.MOV.U32 R7, RZ, RZ, R27 ;  /* 0x000000ffff077224 */ /* 0x000fe200078e001b */
[----:B------:R-:W-:Y:S01]  /*2d330*/  ISETP.GE.AND P4, PT, R36, UR4, PT ;  /* 0x0000000424007c0c */ /* 0x000fe2000bf86270 */
[----:B------:R-:W-:Y:S01]  /*2d340*/  IMAD.MOV.U32 R17, RZ, RZ, R29 ;  /* 0x000000ffff117224 */ /* 0x000fe200078e001d */
[----:B------:R-:W-:Y:S01]  /*2d350*/  ISETP.GE.AND P3, PT, R5, UR4, PT ;  /* 0x0000000405007c0c */ /* 0x000fe2000bf66270 */
[----:B------:R-:W-:Y:S01]  /*2d360*/  IMAD.MOV.U32 R31, RZ, RZ, R26 ;  /* 0x000000ffff1f7224 */ /* 0x000fe200078e001a */
[----:B------:R-:W-:-:S02]  /*2d370*/  ISETP.GE.AND P2, PT, R4, UR4, PT ;  /* 0x0000000404007c0c */ /* 0x000fc4000bf46270 */
[----:B------:R-:W-:-:S13]  /*2d380*/  ISETP.GE.AND P1, PT, R2, UR4, PT ;  /* 0x0000000402007c0c */ /* 0x000fda000bf26270 */
.L_x_3051:
[----:B------:R-:W1:Y:S01]  /*2d390*/  LDL R5, [R1+0x10] ;  /* 0x0000100001057983 */ /* 0x000e620000100800 */
[----:B------:R-:W2:Y:S03]  /*2d3a0*/  LDC R11, c[0x0][0x430] ;  /* 0x00010c00ff0b7b82 */ /* 0x000ea60000000800 */
[----:B------:R-:W3:Y:S01]  /*2d3b0*/  LDL R8, [R1+0x14] ;  /* 0x0000140001087983 */ /* 0x000ee20000100800 */
[----:B------:R-:W4:Y:S01]  /*2d3c0*/  S2R R2, SR_TID.X ;  /* 0x0000000000027919 */ /* 0x000f220000002100 */
[----:B------:R-:W4:Y:S01]  /*2d3d0*/  S2R R4, SR_TID.X ;  /* 0x0000000000047919 */ /* 0x000f220000002100 */
[----:B--2---:R-:W-:-:S13]  /*2d3e0*/  ISETP.NE.AND P0, PT, R11, 0x1, PT ;  /* 0x000000010b00780c */ /* 0x004fda0003f05270 */
[----:B0-----:R-:W0:Y:S01]  /*2d3f0*/  @P0 LDC R3, c[0x0][0x434] ;  /* 0x00010d00ff030b82 */ /* 0x001e220000000800 */
[----:B----4-:R-:W-:Y:S01]  /*2d400*/  LOP3.LUT R2, R2, 0x7f, RZ, 0xc0, !PT ;  /* 0x0000007f02027812 */ /* 0x010fe200078ec0ff */
[----:B------:R-:W-:-:S03]  /*2d410*/  IMAD.SHL.U32 R4, R4, 0x10, RZ ;  /* 0x0000001004047824 */ /* 0x000fc600078e00ff */
[----:B------:R-:W-:-:S04]  /*2d420*/  SHF.R.U32.HI R2, RZ, 0x3, R2 ;  /* 0x00000003ff027819 */ /* 0x000fc80000011602 */
[----:B------:R-:W-:Y:S02]  /*2d430*/  LOP3.LUT R4, R2, 0x70, R4, 0xf8, !PT ;  /* 0x0000007002047812 */ /* 0x000fe400078ef804 */
[----:B------:R-:W2:Y:S02]  /*2d440*/  @P0 LDC R2, c[0x0][0x438] ;  /* 0x00010e00ff020b82 */ /* 0x000ea40000000800 */
[----:B------:R-:W-:Y:S01]  /*2d450*/  ISETP.GT.U32.AND P5, PT, R4, 0x4f, PT ;  /* 0x0000004f0400780c */ /* 0x000fe20003fa4070 */
[----:B------:R-:W-:Y:S01]  /*2d460*/  IMAD.U32 R12, RZ, RZ, UR37 ;  /* 0x00000025ff0c7e24 */ /* 0x000fe2000f8e00ff */
[----:B------:R-:W-:Y:S01]  /*2d470*/  ULDC.64 UR4, c[0x0][0x208] ;  /* 0x0000820000047ab9 */ /* 0x000fe20000000a00 */
[----:B------:R-:W-:Y:S02]  /*2d480*/  VIADD R27, R7, 0x1 ;  /* 0x00000001071b7836 */ /* 0x000fe40000000000 */
[----:B------:R-:W-:Y:S02]  /*2d490*/  IMAD.MOV.U32 R26, RZ, RZ, R0 ;  /* 0x000000ffff1a7224 */ /* 0x000fe400078e0000 */
[----:B-1----:R-:W-:-:S04]  /*2d4a0*/  IMAD R6, R0, 0x50, R5 ;  /* 0x0000005000067824 */ /* 0x002fc800078e0205 */
[----:B------:R-:W-:Y:S02]  /*2d4b0*/  IMAD.IADD R6, R4, 0x1, R6 ;  /* 0x0000000104067824 */ /* 0x000fe400078e0206 */
[----:B------:R-:W1:Y:S02]  /*2d4c0*/  @!P5 LDC.64 R4, c[0x0][0x428] ;  /* 0x00010a00ff04db82 */ /* 0x000e640000000a00 */
[----:B0-----:R-:W-:-:S04]  /*2d4d0*/  @P0 IMAD.HI.U32 R3, R6, R3, RZ ;  /* 0x0000000306030227 */ /* 0x001fc800078e00ff */
[----:B------:R-:W-:Y:S01]  /*2d4e0*/  IMAD.MOV.U32 R10, RZ, RZ, R6 ;  /* 0x000000ffff0a7224 */ /* 0x000fe200078e0006 */
[----:B--2---:R-:W-:-:S04]  /*2d4f0*/  @P0 SHF.R.U32.HI R10, RZ, R2, R3 ;  /* 0x00000002ff0a0219 */ /* 0x004fc80000011603 */
[--C-:B------:R-:W-:Y:S01]  /*2d500*/  @!P5 SHF.R.S32.HI R3, RZ, 0x1f, R10.reuse ;  /* 0x0000001fff03d819 */ /* 0x100fe2000001140a */
[----:B------:R-:W-:-:S04]  /*2d510*/  @!P5 IMAD.MOV.U32 R2, RZ, RZ, R10 ;  /* 0x000000ffff02d224 */ /* 0x000fc800078e000a */
[----:B-1----:R-:W-:-:S04]  /*2d520*/  @!P5 IMAD.WIDE.U32 R2, R33, R4, R2 ;  /* 0x000000042102d225 */ /* 0x002fc800078e0002 */
        /* <DEDUP_REMOVED lines=18> */
.L_x_3039:
[----:B------:R-:W-:Y:S01]  /*2d650*/  IMAD R6, R27, 0x8, R22 ;  /* 0x000000081b067824 */ /* 0x000fe200078e0216 */
[----:B------:R-:W-:Y:S01]  /*2d660*/  SHF.L.U32 R3, R29, 0x1f, RZ ;  /* 0x0000001f1d037819 */ /* 0x000fe200000006ff */
[----:B------:R-:W-:Y:S03]  /*2d670*/  BSSY B1, `(.L_x_3040) ;  /* 0x0000003000017945 */ /* 0x000fe60003800000 */
[----:B------:R-:W0:Y:S02]  /*2d680*/  SYNCS.PHASECHK.TRANS64.TRYWAIT P0, [R6+URZ+0x38840], R3 ;  /* 0x03884003060075a7 */ /* 0x000e24000800017f */
[----:B0-----:R-:W-:Y:S05]  /*2d690*/  @!P0 BRA `(.L_x_3041) ;  /* 0x0000005800848947 */ /* 0x001fea0003800000 */
.L_x_3219:
[----:B------:R-:W-:Y:S05]  /*2d6a0*/  BSYNC B1 ;  /* 0x0000000000017941 */ /* 0x000fea0003800000 */
.L_x_3040:
        /* <DEDUP_REMOVED lines=70> */
.L_x_3231:
        /* <DEDUP_REMOVED lines=18> */
.L_x_3043:
        /* <DEDUP_REMOVED lines=11> */
.L_x_3044:
[----:B------:R1:W-:Y:S01]  /*2dce0*/  SYNCS.ARRIVE.TRANS64.A1T0 RZ, [R6+URZ+0x38830], RZ ;  /* 0x038830ff06ff79a7 */ /* 0x0003e2000810003f */
[----:B------:R-:W-:Y:S05]  /*2dcf0*/  @!P6 BRA `(.L_x_3045) ;  /* 0x000000000004e947 */ /* 0x000fea0003800000 */
[----:B------:R-:W-:Y:S01]  /*2dd00*/  BPT.TRAP 0x1 ;  /* 0x000000040000795c */ /* 0x000fe20000300000 */
.L_x_3045:
[----:B------:R-:W-:Y:S01]  /*2dd10*/  SHF.L.U32 R2, R17, 0x1f, RZ ;  /* 0x0000001f11027819 */ /* 0x000fe200000006ff */
[----:B-1----:R-:W-:Y:S01]  /*2dd20*/  IMAD R6, R7, 0x8, R22 ;  /* 0x0000000807067824 */ /* 0x002fe200078e0216 */
[----:B------:R-:W-:Y:S03]  /*2dd30*/  BSSY B1, `(.L_x_3046) ;  /* 0x0000003000017945 */ /* 0x000fe60003800000 */
[----:B------:R-:W1:Y:S02]  /*2dd40*/  SYNCS.PHASECHK.TRANS64.TRYWAIT P0, [R6+URZ+0x38860], R2 ;  /* 0x03886002060075a7 */ /* 0x000e64000800017f */
[----:B-1----:R-:W-:Y:S05]  /*2dd50*/  @!P0 BRA `(.L_x_3047) ;  /* 0x0000005800bc8947 */ /* 0x002fea0003800000 */
.L_x_3232:
[----:B------:R-:W-:Y:S05]  /*2dd60*/  BSYNC B1 ;  /* 0x0000000000017941 */ /* 0x000fea0003800000 */
.L_x_3046:
        /* <DEDUP_REMOVED lines=62> */
.L_x_3244:
        /* <DEDUP_REMOVED lines=34> */
.L_x_3049:
        /* <DEDUP_REMOVED lines=11> */
.L_x_3050:
[C---:B------:R-:W-:Y:S01]  /*2e420*/  ISETP.GT.AND P0, PT, R26.reuse, RZ, PT ;  /* 0x000000ff1a00720c */ /* 0x040fe20003f04270 */
[----:B------:R2:W-:Y:S01]  /*2e430*/  SYNCS.ARRIVE.TRANS64.A1T0 RZ, [R6+URZ+0x38850], RZ ;  /* 0x038850ff06ff79a7 */ /* 0x0005e2000810003f */
[----:B------:R-:W-:Y:S02]  /*2e440*/  VIADD R0, R26, 0xffffffff ;  /* 0xffffffff1a007836 */ /* 0x000fe40000000000 */
[----:B------:R-:W-:Y:S02]  /*2e450*/  IMAD.MOV.U32 R7, RZ, RZ, R27 ;  /* 0x000000ffff077224 */ /* 0x000fe400078e001b */
[----:B------:R-:W-:Y:S02]  /*2e460*/  IMAD.MOV.U32 R17, RZ, RZ, R29 ;  /* 0x000000ffff117224 */ /* 0x000fe400078e001d */
[----:B------:R-:W-:-:S05]  /*2e470*/  IMAD.MOV.U32 R31, RZ, RZ, R26 ;  /* 0x000000ffff1f7224 */ /* 0x000fca00078e001a */
[----:B--2---:R-:W-:Y:S05]  /*2e480*/  @P0 BRA `(.L_x_3051) ;  /* 0xffffffec00c00947 */ /* 0x004fea000383ffff */
.L_x_3038:
[----:B------:R-:W-:Y:S05]  /*2e490*/  BSYNC B0 ;  /* 0x0000000000007941 */ /* 0x000fea0003800000 */
.L_x_3037:
        /* <DEDUP_REMOVED lines=18> */
.L_x_3053:
[----:B------:R-:W-:Y:S05]  /*2e5c0*/  BSYNC B0 ;  /* 0x0000000000007941 */ /* 0x000fea0003800000 */
.L_x_3052:
[----:B------:R-:W-:-:S05]  /*2e5d0*/  IMAD.U32 R0, RZ, RZ, UR37 ;  /* 0x00000025ff007e24 */ /* 0x000fca000f8e00ff */
[----:B------:R-:W-:-:S13]  /*2e5e0*/  ISETP.NE.AND P0, PT, R0, 0x3, PT ;  /* 0x000000030000780c */ /* 0x000fda0003f05270 */
[----:B------:R-:W-:Y:S05]  /*2e5f0*/  @!P0 BRA `(.L_x_3054) ;  /* 0x0000000000048947 */ /* 0x000fea0003800000 */
[----:B------:R-:W-:Y:S01]  /*2e600*/  BPT.TRAP 0x1 ;  /* 0x000000040000795c */ /* 0x000fe20000300000 */
.L_x_3054:
[----:B------:R-:W2:Y:S01]  /*2e610*/  LDL.LU R0, [R1+0xc] ;  /* 0x00000c0001007983 */ /* 0x000ea20000300800 */
[----:B------:R-:W-:Y:S01]  /*2e620*/  IMAD R4, R27, 0x8, R22 ;  /* 0x000000081b047824 */ /* 0x000fe200078e0216 */
[----:B0-----:R-:W-:Y:S01]  /*2e630*/  SHF.L.U32 R3, R29, 0x1f, RZ ;  /* 0x0000001f1d037819 */ /* 0x001fe200000006ff */
[----:B------:R-:W-:Y:S03]  /*2e640*/  BSSY B0, `(.L_x_3055) ;  /* 0x0000004000007945 */ /* 0x000fe60003800000 */
[----:B------:R-:W0:Y:S01]  /*2e650*/  SYNCS.PHASECHK.TRANS64.TRYWAIT P0, [R4+URZ+0x38860], R3 ;  /* 0x03886003040075a7 */ /* 0x000e22000800017f */
[----:B--2---:R-:W-:Y:S01]  /*2e660*/  IMAD R5, R26, -0x50, R0 ;  /* 0xffffffb01a057824 */ /* 0x004fe200078e0200 */
[----:B0-----:R-:W-:Y:S06]  /*2e670*/  @!P0 BRA `(.L_x_3056) ;  /* 0x0000005800688947 */ /* 0x001fec0003800000 */
.L_x_3245:
[----:B------:R-:W-:Y:S05]  /*2e680*/  BSYNC B0 ;  /* 0x0000000000007941 */ /* 0x000fea0003800000 */
.L_x_3055:
[----:B------:R-:W2:Y:S01]  /*2e690*/  S2R R0, SR_TID.X ;  /* 0x0000000000007919 */ /* 0x000ea20000002100 */
[----:B------:R-:W-:Y:S01]  /*2e6a0*/  UMOV UR4, 0xffffffff ;  /* 0xffffffff00047882 */ /* 0x000fe20000000000 */
[----:B------:R-:W-:Y:S01]  /*2e6b0*/  IMAD R7, R27, 0x5000, R34 ;  /* 0x000050001b077824 */ /* 0x000fe200078e0222 */
        /* <DEDUP_REMOVED lines=65> */
.L_x_3257:
        /* <DEDUP_REMOVED lines=16> */
.L_x_3058:
        /* <DEDUP_REMOVED lines=11> */
.L_x_3059:
[----:B------:R0:W-:Y:S01]  /*2ec80*/  SYNCS.ARRIVE.TRANS64.A1T0 RZ, [R4+URZ+0x38850], RZ ;  /* 0x038850ff04ff79a7 */ /* 0x0001e2000810003f */
[----:B------:R-:W-:-:S05]  /*2ec90*/  VIADD R27, R27, 0x1 ;  /* 0x000000011b1b7836 */ /* 0x000fca0000000000 */
[----:B------:R-:W-:-:S04]  /*2eca0*/  ISETP.NE.AND P0, PT, R27, 0x2, PT ;  /* 0x000000021b00780c */ /* 0x000fc80003f05270 */
[----:B------:R-:W-:Y:S02]  /*2ecb0*/  SEL R0, RZ, 0x1, P0 ;  /* 0x00000001ff007807 */ /* 0x000fe40000000000 */
[----:B------:R-:W-:Y:S02]  /*2ecc0*/  SEL R27, R27, RZ, P0 ;  /* 0x000000ff1b1b7207 */ /* 0x000fe40000000000 */
[----:B0-----:R-:W-:-:S07]  /*2ecd0*/  LOP3.LUT R29, R29, R0, RZ, 0x3c, !PT ;  /* 0x000000001d1d7212 */ /* 0x001fce00078e3cff */
.L_x_3014:
[----:B------:R-:W-:Y:S05]  /*2ece0*/  BSYNC B7 ;  /* 0x0000000000077941 */ /* 0x000fea0003800000 */
.L_x_3012:
        /* <DEDUP_REMOVED lines=8> */
[----:B------:R2:W3:Y:S01]  /*2ed70*/  LDS.128 R16, [R22+0x388d0] ;  /* 0x0388d00016107984 */ /* 0x0004e20000000c00 */
[----:B------:R-:W-:Y:S06]  /*2ed80*/  BAR.ARV 0x4, 0x180 ;  /* 0x0106000000007b1d */ /* 0x000fec0000002000 */
[----:B------:R-:W-:Y:S05]  /*2ed90*/  BRA `(.L_x_3061) ;  /* 0x0000000800d87947 */ /* 0x000fea0003800000 */
.L_x_3060:
[----:B------:R-:W0:Y:S01]  /*2eda0*/  S2R R8, SR_TID.X ;  /* 0x0000000000087919 */ /* 0x000e220000002100 */
[----:B------:R-:W-:Y:S01]  /*2edb0*/  UMOV UR4, 0xffffffff ;  /* 0xffffffff00047882 */ /* 0x000fe20000000000 */
[----:B0-----:R-:W-:-:S04]  /*2edc0*/  LOP3.LUT R8, R8, 0x1f, RZ, 0xc0, !PT ;  /* 0x0000001f08087812 */ /* 0x001fc800078ec0ff */
[----:B------:R-:W-:Y:S01]  /*2edd0*/  ISETP.NE.AND P0, PT, R8, 0x1f, PT ;  /* 0x0000001f0800780c */ /* 0x000fe20003f05270 */
[----:B------:R-:W-:-:S12]  /*2ede0*/  BRA.DIV UR4, `(.L_x_3062) ;  /* 0x0000005a04907947 */ /* 0x000fd8000b800000 */
[----:B------:R-:W-:Y:S01]  /*2edf0*/  IMAD.IADD R5, R19, 0x1, R8 ;  /* 0x0000000113057824 */ /* 0x000fe200078e0208 */
        /* <DEDUP_REMOVED lines=31> */
.L_x_3267:
[----:B------:R-:W-:Y:S02]  /*2eff0*/  ULDC UR4, c[0x0][0xc38] ;  /* 0x00030e0000047ab9 */ /* 0x000fe40000000800 */
[----:B------:R-:W-:-:S04]  /*2f000*/  IMAD.U32 R7, RZ, RZ, UR4 ;  /* 0x00000004ff077e24 */ /* 0x000fc8000f8e00ff */
[----:B--2---:R-:W-:-:S04]  /*2f010*/  IMAD R14, R14, R7, RZ ;  /* 0x000000070e0e7224 */ /* 0x004fc800078e02ff */
[----:B------:R-:W-:-:S05]  /*2f020*/  IMAD.IADD R9, R4, 0x1, R14 ;  /* 0x0000000104097824 */ /* 0x000fca00078e020e */
[----:B------:R-:W-:-:S13]  /*2f030*/  ISETP.GT.AND P6, PT, R9, R0, PT ;  /* 0x000000000900720c */ /* 0x000fda0003fc4270 */
[----:B------:R-:W-:Y:S05]  /*2f040*/  @P6 BRA `(.L_x_3063) ;  /* 0x0000000000a06947 */ /* 0x000fea0003800000 */
.L_x_3068:
        /* <DEDUP_REMOVED lines=15> */
.L_x_3066:
[----:B------:R-:W-:Y:S05]  /*2f140*/  BSYNC B0 ;  /* 0x0000000000007941 */ /* 0x000fea0003800000 */
.L_x_3065:
        /* <DEDUP_REMOVED lines=18> */
.L_x_3275:
[----:B------:R-:W-:Y:S02]  /*2f270*/  ULDC UR4, c[0x0][0xc38] ;  /* 0x00030e0000047ab9 */ /* 0x000fe40000000800 */
[----:B------:R-:W-:-:S04]  /*2f280*/  IMAD.U32 R7, RZ, RZ, UR4 ;  /* 0x00000004ff077e24 */ /* 0x000fc8000f8e00ff */
[----:B--2---:R-:W-:-:S04]  /*2f290*/  IMAD R14, R14, R7, RZ ;  /* 0x000000070e0e7224 */ /* 0x004fc800078e02ff */
[----:B------:R-:W-:-:S05]  /*2f2a0*/  IMAD.IADD R9, R14, 0x1, R9 ;  /* 0x000000010e097824 */ /* 0x000fca00078e0209 */
[----:B------:R-:W-:-:S13]  /*2f2b0*/  ISETP.GT.AND P6, PT, R9, R0, PT ;  /* 0x000000000900720c */ /* 0x000fda0003fc4270 */
[----:B------:R-:W-:Y:S05]  /*2f2c0*/  @!P6 BRA `(.L_x_3068) ;  /* 0xfffffffc0060e947 */ /* 0x000fea000383ffff */
.L_x_3063:
        /* <DEDUP_REMOVED lines=8> */
.L_x_3279:
[----:B------:R-:W-:Y:S01]  /*2f350*/  ISETP.NE.AND P0, PT, R3, RZ, PT ;  /* 0x000000ff0300720c */ /* 0x000fe20003f05270 */
[----:B------:R-:W-:-:S12]  /*2f360*/  IMAD.MOV.U32 R14, RZ, RZ, RZ ;  /* 0x000000ffff0e7224 */ /* 0x000fd800078e00ff */
[----:B------:R-:W-:Y:S05]  /*2f370*/  @!P0 BRA `(.L_x_3070) ;  /* 0x0000000000108947 */ /* 0x000fea0003800000 */
[----:B------:R-:W-:Y:S01]  /*2f380*/  UMOV UR4, 0xffffffff ;  /* 0xffffffff00047882 */ /* 0x000fe20000000000 */
[----:B------:R-:W-:Y:S02]  /*2f390*/  VIADD R12, R4, 0xffffffff ;  /* 0xffffffff040c7836 */ /* 0x000fe40000000000 */
[----:B------:R-:W-:Y:S05]  /*2f3a0*/  BRA.DIV UR4, `(.L_x_3071) ;  /* 0x0000005e044c7947 */ /* 0x000fea000b800000 */
[----:B------:R4:W0:Y:S02]  /*2f3b0*/  SHFL.IDX PT, R14, R2, R12, 0x1f ;  /* 0x00001f0c020e7589 */ /* 0x00082400000e0000 */
.L_x_3070:
[----:B0---4-:R-:W0:Y:S01]  /*2f3c0*/  LDC.64 R2, c[0x0][0xc90] ;  /* 0x00032400ff027b82 */ /* 0x011e220000000a00 */
[----:B------:R-:W-:Y:S01]  /*2f3d0*/  IMAD.IADD R19, R4, 0x1, R19 ;  /* 0x0000000104137824 */ /* 0x000fe200078e0213 */
[----:B------:R-:W-:-:S03]  /*2f3e0*/  ULDC.64 UR4, c[0x0][0x208] ;  /* 0x0000820000047ab9 */ /* 0x000fc60000000a00 */
[----:B0-----:R-:W-:-:S05]  /*2f3f0*/  IMAD.WIDE R2, R19, 0x4, R2 ;  /* 0x0000000413027825 */ /* 0x001fca00078e0202 */
[----:B------:R0:W2:Y:S01]  /*2f400*/  LDG.E R6, desc[UR4][R2.64] ;  /* 0x0000000402067981 */ /* 0x0000a2000c1e1900 */
[----:B------:R-:W-:Y:S02]  /*2f410*/  IMAD R16, R14, R7, R16 ;  /* 0x000000070e107224 */ /* 0x000fe400078e0210 */
[----:B0-----:R-:W-:Y:S02]  /*2f420*/  IMAD.MOV.U32 R2, RZ, RZ, RZ ;  /* 0x000000ffff027224 */ /* 0x001fe400078e00ff */
[----:B--23--:R-:W-:-:S05]  /*2f430*/  IMAD R4, R5, R6, RZ ;  /* 0x0000000605047224 */ /* 0x00cfca00078e02ff */
[----:B------:R-:W-:-:S04]  /*2f440*/  IABS R8, R4 ;  /* 0x0000000400087213 */ /* 0x000fc80000000000 */
[----:B-1----:R-:W0:Y:S08]  /*2f450*/  I2F.RP R10, R8 ;  /* 0x00000008000a7306 */ /* 0x002e300000209400 */
        /* <DEDUP_REMOVED lines=57> */
.L_x_3064:
[----:B------:R-:W-:Y:S01]  /*2f7f0*/  UMOV UR4, URZ ;  /* 0x0000003f00047c82 */ /* 0x000fe20008000000 */
[----:B------:R-:W-:Y:S01]  /*2f800*/  UMOV UR5, URZ ;  /* 0x0000003f00057c82 */ /* 0x000fe20008000000 */
[----:B------:R-:W-:Y:S01]  /*2f810*/  ULDC UR6, c[0x0][0xc3c] ;  /* 0x00030f0000067ab9 */ /* 0x000fe20000000800 */
[----:B------:R-:W-:Y:S02]  /*2f820*/  IMAD.MOV.U32 R16, RZ, RZ, R0 ;  /* 0x000000ffff107224 */ /* 0x000fe400078e0000 */
[----:B------:R-:W-:Y:S02]  /*2f830*/  IMAD.U32 R17, RZ, RZ, UR4 ;  /* 0x00000004ff117e24 */ /* 0x000fe4000f8e00ff */
[----:B------:R-:W-:Y:S02]  /*2f840*/  IMAD.U32 R18, RZ, RZ, UR5 ;  /* 0x00000005ff127e24 */ /* 0x000fe4000f8e00ff */
[----:B------:R-:W-:-:S07]  /*2f850*/  IMAD.U32 R19, RZ, RZ, UR6 ;  /* 0x00000006ff137e24 */ /* 0x000fce000f8e00ff */
.L_x_3072:
        /* <DEDUP_REMOVED lines=10> */
.L_x_3061:
[----:B------:R-:W-:Y:S02]  /*2f900*/  ULDC UR4, c[0x0][0xc3c] ;  /* 0x00030f0000047ab9 */ /* 0x000fe40000000800 */
[----:B---3--:R-:W-:-:S13]  /*2f910*/  ISETP.GE.AND P0, PT, R19, UR4, PT ;  /* 0x0000000413007c0c */ /* 0x008fda000bf06270 */
[----:B------:R-:W-:Y:S05]  /*2f920*/  @!P0 BRA `(.L_x_3073) ;  /* 0xffffff9800648947 */ /* 0x000fea000383ffff */
[----:B------:R-:W-:Y:S05]  /*2f930*/  BSYNC B8 ;  /* 0x0000000000087941 */ /* 0x000fea0003800000 */
.L_x_2964:
[----:B------:R-:W3:Y:S01]  /*2f940*/  LDL.LU R0, [R1+0x30] ;  /* 0x0000300001007983 */ /* 0x000ee20000300800 */
[----:B------:R-:W-:Y:S01]  /*2f950*/  BSSY B0, `(.L_x_3074) ;  /* 0x000000b000007945 */ /* 0x000fe20003800000 */
[----:B------:R-:W4:Y:S01]  /*2f960*/  S2R R5, SR_CgaCtaId ;  /* 0x0000000000057919 */ /* 0x000f220000008800 */
[----:B---3--:R-:W-:-:S05]  /*2f970*/  VIADD R0, R0, 0x1 ;  /* 0x0000000100007836 */ /* 0x008fca0000000000 */
        /* <DEDUP_REMOVED lines=8> */
.L_x_3282:
[----:B------:R-:W-:Y:S05]  /*2fa00*/  BSYNC B0 ;  /* 0x0000000000007941 */ /* 0x000fea0003800000 */
.L_x_3074:
[----:B------:R-:W-:-:S03]  /*2fa10*/  UMOV UR4, 0xffffffff ;  /* 0xffffffff00047882 */ /* 0x000fc60000000000 */
[----:B------:R-:W-:Y:S05]  /*2fa20*/  BRA.DIV UR4, `(.L_x_3076) ;  /* 0x0000005604e47947 */ /* 0x000fea000b800000 */
[----:B-1----:R-:W1:Y:S02]  /*2fa30*/  S2R R0, SR_TID.X ;  /* 0x0000000000007919 */ /* 0x002e640000002100 */
[----:B-1----:R-:W-:-:S04]  /*2fa40*/  SHF.R.U32.HI R0, RZ, 0x5, R0 ;  /* 0x00000005ff007819 */ /* 0x002fc80000011600 */
[----:B------:R-:W-:-:S05]  /*2fa50*/  LOP3.LUT R0, R0, 0x3, RZ, 0xc0, !PT ;  /* 0x0000000300007812 */ /* 0x000fca00078ec0ff */
[----:B------:R1:W3:Y:S02]  /*2fa60*/  SHFL.IDX PT, R14, R0, RZ, 0x1f ;  /* 0x00001fff000e7589 */ /* 0x0002e400000e0000 */
.L_x_3285:
[----:B---3--:R-:W-:-:S13]  /*2fa70*/  ISETP.NE.AND P0, PT, R14, RZ, PT ;  /* 0x000000ff0e00720c */ /* 0x008fda0003f05270 */
[----:B------:R-:W-:Y:S05]  /*2fa80*/  @P0 BRA `(.L_x_2683) ;  /* 0x0000000000880947 */ /* 0x000fea0003800000 */
[----:B------:R-:W-:-:S03]  /*2fa90*/  UMOV UR4, 0xffffffff ;  /* 0xffffffff00047882 */ /* 0x000fc60000000000 */
[----:B------:R-:W-:Y:S05]  /*2faa0*/  BRA.DIV UR4, `(.L_x_3077) ;  /* 0x0000005604f87947 */ /* 0x000fea000b800000 */
[----:B------:R-:W-:-:S13]  /*2fab0*/  ELECT P6, URZ, PT ;  /* 0x00000000003f782f */ /* 0x000fda00038c0000 */
.L_x_3288:
[----:B------:R-:W-:Y:S05]  /*2fac0*/  @!P6 BRA `(.L_x_2683) ;  /* 0x000000000078e947 */ /* 0x000fea0003800000 */
[----:B------:R-:W-:-:S06]  /*2fad0*/  ULOP3.LUT UR4, UR60, 0x2, URZ, 0xfc, !UPT ;  /* 0x000000023c047892 */ /* 0x000fcc000f8efc3f */
[----:B-1----:R-:W-:-:S05]  /*2fae0*/  IMAD.U32 R0, RZ, RZ, UR4 ;  /* 0x00000004ff007e24 */ /* 0x002fca000f8e00ff */
[----:B------:R-:W-:-:S13]  /*2faf0*/  ISETP.NE.AND P0, PT, R0, 0x3, PT ;  /* 0x000000030000780c */ /* 0x000fda0003f05270 */
[----:B------:R-:W-:Y:S05]  /*2fb00*/  @!P0 BRA `(.L_x_3078) ;  /* 0x0000000000048947 */ /* 0x000fea0003800000 */
[----:B------:R-:W-:Y:S01]  /*2fb10*/  BPT.TRAP 0x1 ;  /* 0x000000040000795c */ /* 0x000fe20000300000 */
.L_x_3078:
[----:B------:R-:W-:Y:S01]  /*2fb20*/  IMAD R3, R27, 0x8, R5 ;  /* 0x000000081b037824 */ /* 0x000fe200078e0205 */
[----:B------:R-:W-:Y:S01]  /*2fb30*/  SHF.L.U32 R2, R29, 0x1f, RZ ;  /* 0x0000001f1d027819 */ /* 0x000fe200000006ff */
[----:B------:R-:W-:-:S03]  /*2fb40*/  VIADD R27, R27, 0x1 ;  /* 0x000000011b1b7836 */ /* 0x000fc60000000000 */
[----:B------:R-:W1:Y:S02]  /*2fb50*/  SYNCS.PHASECHK.TRANS64.TRYWAIT P1, [R3+URZ+0x38840], R2 ;  /* 0x03884002030075a7 */ /* 0x000e64000802017f */
[----:B------:R-:W-:-:S04]  /*2fb60*/  ISETP.NE.AND P2, PT, R27, 0x2, PT ;  /* 0x000000021b00780c */ /* 0x000fc80003f45270 */
[----:B------:R-:W-:Y:S01]  /*2fb70*/  SEL R0, RZ, 0x1, P2 ;  /* 0x00000001ff007807 */ /* 0x000fe20001000000 */
[----:B-1----:R-:W-:Y:S08]  /*2fb80*/  @!P1 BRA `(.L_x_3079) ;  /* 0x0000005400e09947 */ /* 0x002ff00003800000 */
.L_x_3289:
[----:B------:R-:W-:Y:S02]  /*2fb90*/  SEL R27, R27, RZ, P2 ;  /* 0x000000ff1b1b7207 */ /* 0x000fe40001000000 */
[----:B------:R-:W-:Y:S01]  /*2fba0*/  LOP3.LUT R0, R29, R0, RZ, 0x3c, !PT ;  /* 0x000000001d007212 */ /* 0x000fe200078e3cff */
[----:B------:R-:W-:Y:S06]  /*2fbb0*/  @!P0 BRA `(.L_x_3080) ;  /* 0x0000000000048947 */ /* 0x000fec0003800000 */
[----:B------:R-:W-:Y:S01]  /*2fbc0*/  BPT.TRAP 0x1 ;  /* 0x000000040000795c */ /* 0x000fe20000300000 */
.L_x_3080:
[----:B------:R-:W-:Y:S01]  /*2fbd0*/  IMAD R27, R27, 0x8, R5 ;  /* 0x000000081b1b7824 */ /* 0x000fe200078e0205 */
[----:B------:R-:W-:-:S04]  /*2fbe0*/  SHF.L.U32 R0, R0, 0x1f, RZ ;  /* 0x0000001f00007819 */ /* 0x000fc800000006ff */
[----:B------:R-:W3:Y:S02]  /*2fbf0*/  SYNCS.PHASECHK.TRANS64.TRYWAIT P1, [R27+URZ+0x38840], R0 ;  /* 0x038840001b0075a7 */ /* 0x000ee4000802017f */
[----:B---3--:R-:W-:Y:S05]  /*2fc00*/  @!P1 BRA `(.L_x_3081) ;  /* 0x0000005400d49947 */ /* 0x008fea0003800000 */
.L_x_3290:
[----:B------:R-:W-:Y:S05]  /*2fc10*/  @!P0 BRA `(.L_x_3082) ;  /* 0x0000000000048947 */ /* 0x000fea0003800000 */
[----:B------:R-:W-:Y:S01]  /*2fc20*/  BPT.TRAP 0x1 ;  /* 0x000000040000795c */ /* 0x000fe20000300000 */
.L_x_3082:
[----:B------:R-:W4:Y:S02]  /*2fc30*/  SYNCS.PHASECHK.TRANS64.TRYWAIT P1, [R3+URZ+0x38860], R2 ;  /* 0x03886002030075a7 */ /* 0x000f24000802017f */
[----:B----4-:R-:W-:Y:S05]  /*2fc40*/  @!P1 BRA `(.L_x_3083) ;  /* 0x0000005400d89947 */ /* 0x010fea0003800000 */
.L_x_3291:
[----:B------:R-:W-:Y:S05]  /*2fc50*/  @!P0 BRA `(.L_x_3084) ;  /* 0x0000000000048947 */ /* 0x000fea0003800000 */
[----:B------:R-:W-:Y:S01]  /*2fc60*/  BPT.TRAP 0x1 ;  /* 0x000000040000795c */ /* 0x000fe20000300000 */
.L_x_3084:
[----:B------:R0:W0:Y:S02]  /*2fc70*/  SYNCS.PHASECHK.TRANS64.TRYWAIT P0, [R27+URZ+0x38860], R0 ;  /* 0x038860001b0075a7 */ /* 0x000024000800017f */
[----:B0-----:R-:W-:Y:S05]  /*2fc80*/  @!P0 NANOSLEEP.SYNCS 0x989680 ;  /* 0x009896800000895d */ /* 0x001fea0003900000 */
[----:B------:R-:W0:Y:S02]  /*2fc90*/  @!P0 SYNCS.PHASECHK.TRANS64 P0, [R27+URZ+0x38860], R0 ;  /* 0x038860001b0085a7 */ /* 0x000e24000800007f */
[----:B0-----:R-:W-:Y:S05]  /*2fca0*/  @!P0 BRA `(.L_x_3084) ;  /* 0xfffffffc00f08947 */ /* 0x001fea000383ffff */
.L_x_2683:
[----:B------:R-:W-:Y:S05]  /*2fcb0*/  BSYNC B9 ;  /* 0x0000000000097941 */ /* 0x000fea0003800000 */
.L_x_2680:
[----:B------:R-:W-:Y:S05]  /*2fcc0*/  EXIT ;  /* 0x000000000000794d */ /* 0x000fea0003800000 */
.L_x_2703:
[----:B0-----:R0:W1:Y:S02]  /*2fcd0*/  SYNCS.PHASECHK.TRANS64.TRYWAIT P6, [R89+URZ+0x38890], R90 ;  /* 0x0388905a590075a7 */ /* 0x00106400080c017f */
[----:B-1----:R-:W-:Y:S05]  /*2fce0*/  @!P6 NANOSLEEP.SYNCS 0x989680 ;  /* 0x009896800000e95d */ /* 0x002fea0003900000 */
[----:B------:R-:W1:Y:S02]  /*2fcf0*/  @!P6 SYNCS.PHASECHK.TRANS64 P6, [R89+URZ+0x38890], R90 ;  /* 0x0388905a5900e5a7 */ /* 0x000e6400080c007f */
[----:B-1----:R-:W-:Y:S05]  /*2fd00*/  @!P6 BRA `(.L_x_2703) ;  /* 0xfffffffc00f0e947 */ /* 0x002fea000383ffff */
[----:B------:R-:W-:Y:S05]  /*2fd10*/  BRA `(.L_x_3085) ;  /* 0xfffffd3800747947 */ /* 0x000fea000383ffff */
.L_x_2704:
        /* <DEDUP_REMOVED lines=8> */
.L_x_3087:
[----:B------:R-:W-:Y:S05]  /*2fda0*/  BSYNC B1 ;  /* 0x0000000000017941 */ /* 0x000fea0003800000 */
.L_x_3086:
        /* <DEDUP_REMOVED lines=8> */
.L_x_3088:
[----:B------:R-:W-:Y:S01]  /*2fe30*/  IMAD.MOV.U32 R82, RZ, RZ, R14 ;  /* 0x000000ffff527224 */ /* 0x000fe200078e000e */
[----:B------:R-:W-:Y:S06]  /*2fe40*/  BRA `(.L_x_3089) ;  /* 0xfffffd38003c7947 */ /* 0x000fec000383ffff */
.L_x_2721:
        /* <DEDUP_REMOVED lines=8> */
.L_x_3091:
[----:B------:R-:W-:Y:S05]  /*2fed0*/  BSYNC B1 ;  /* 0x0000000000017941 */ /* 0x000fea0003800000 */
.L_x_3090:
        /* <DEDUP_REMOVED lines=8> */
.L_x_3092:
[----:B------:R-:W-:Y:S01]  /*2ff60*/  IMAD.MOV.U32 R66, RZ, RZ, R14 ;  /* 0x000000ffff427224 */ /* 0x000fe200078e000e */
[----:B------:R-:W-:Y:S06]  /*2ff70*/  BRA `(.L_x_3093) ;  /* 0xfffffd4400a87947 */ /* 0x000fec000383ffff */
.L_x_2738:
        /* <DEDUP_REMOVED lines=8> */
.L_x_3095:
[----:B------:R-:W-:Y:S05]  /*30000*/  BSYNC B1 ;  /* 0x0000000000017941 */ /* 0x000fea0003800000 */
.L_x_3094:
        /* <DEDUP_REMOVED lines=8> */
.L_x_3096:
[----:B------:R-:W-:Y:S01]  /*30090*/  IMAD.MOV.U32 R120, RZ, RZ, R14 ;  /* 0x000000ffff787224 */ /* 0x000fe200078e000e */
[----:B------:R-:W-:Y:S06]  /*300a0*/  BRA `(.L_x_3097) ;  /* 0xfffffd5400187947 */ /* 0x000fec000383ffff */
.L_x_2762:
[----:B-1----:R1:W2:Y:S02]  /*300b0*/  SYNCS.PHASECHK.TRANS64.TRYWAIT P6, [R89+URZ+0x38890], R90 ;  /* 0x0388905a590075a7 */ /* 0x0022a400080c017f */
[----:B--2---:R-:W-:Y:S05]  /*300c0*/  @!P6 NANOSLEEP.SYNCS 0x989680 ;  /* 0x009896800000e95d */ /* 0x004fea0003900000 */
[----:B------:R-:W2:Y:S02]  /*300d0*/  @!P6 SYNCS.PHASECHK.TRANS64 P6, [R89+URZ+0x38890], R90 ;  /* 0x0388905a5900e5a7 */ /* 0x000ea400080c007f */
[----:B--2---:R-:W-:Y:S05]  /*300e0*/  @!P6 BRA `(.L_x_2762) ;  /* 0xfffffffc00f0e947 */ /* 0x004fea000383ffff */
[----:B------:R-:W-:Y:S05]  /*300f0*/  BRA `(.L_x_3098) ;  /* 0xfffffd7000147947 */ /* 0x000fea000383ffff */
.L_x_2763:
        /* <DEDUP_REMOVED lines=8> */
.L_x_3100:
[----:B------:R-:W-:Y:S05]  /*30180*/  BSYNC B1 ;  /* 0x0000000000017941 */ /* 0x000fea0003800000 */
.L_x_3099:
        /* <DEDUP_REMOVED lines=8> */
.L_x_3101:
[----:B------:R-:W-:Y:S01]  /*30210*/  IMAD.MOV.U32 R124, RZ, RZ, R14 ;  /* 0x000000ffff7c7224 */ /* 0x000fe200078e000e */
[----:B------:R-:W-:Y:S06]  /*30220*/  BRA `(.L_x_3102) ;  /* 0xfffffd6c00e07947 */ /* 0x000fec000383ffff */
.L_x_2772:
[----:B------:R-:W-:Y:S01]  /*30230*/  BSSY B1, `(.L_x_3103) ;  /* 0x0000008000017945 */ /* 0x000fe20003800000 */
[----:B--2-4-:R-:W-:Y:S02]  /*30240*/  IMAD.MOV.U32 R13, RZ, RZ, R119 ;  /* 0x000000ffff0d7224 */ /* 0x014fe400078e0077 */
[----:B------:R-:W-:Y:S02]  /*30250*/  IMAD.MOV.U32 R12, RZ, RZ, 0x1 ;  /* 0x00000001ff0c7424 */ /* 0x000fe400078e00ff */
[----:B------:R-:W-:Y:S02]  /*30260*/  IMAD.MOV.U32 R11, RZ, RZ, 0x181f ;  /* 0x0000181fff0b7424 */ /* 0x000fe400078e00ff */
[----:B------:R-:W-:-:S07]  /*30270*/  IMAD.MOV.U32 R15, RZ, RZ, -0x1 ;  /* 0xffffffffff0f7424 */ /* 0x000fce00078e00ff */
[----:B01-3--:R-:W-:Y:S05]  /*30280*/  WARPSYNC.COLLECTIVE R15, `(.L_x_3104) ;  /* 0x000000000f087348 */ /* 0x00bfea0003c00000 */
[----:B------:R2:W4:Y:S02]  /*30290*/  SHFL.IDX P6, R14, R13, R12, R11 ;  /* 0x0000000c0d0e7389 */ /* 0x00052400000c000b */
[----:B01234-:R-:W-:Y:S01]  /*302a0*/  ENDCOLLECTIVE ;  /* 0x000000000000791b */ /* 0x01ffe20003800000 */
.L_x_3104:
[----:B------:R-:W-:Y:S05]  /*302b0*/  BSYNC B1 ;  /* 0x0000000000017941 */ /* 0x000fea0003800000 */
.L_x_3103:
        /* <DEDUP_REMOVED lines=8> */
.L_x_3105:
[----:B------:R-:W-:Y:S01]  /*30340*/  IMAD.MOV.U32 R36, RZ, RZ, R14 ;  /* 0x000000ffff247224 */ /* 0x000fe200078e000e */
[----:B------:R-:W-:Y:S06]  /*30350*/  BRA `(.L_x_3106) ;  /* 0xfffffd7c009c7947 */ /* 0x000fec000383ffff */
.L_x_2781:
        /* <DEDUP_REMOVED lines=8> */
.L_x_3108:
[----:B------:R-:W-:Y:S05]  /*303e0*/  BSYNC B1 ;  /* 0x0000000000017941 */ /* 0x000fea0003800000 */
.L_x_3107:
        /* <DEDUP_REMOVED lines=8> */
.L_x_3109:
[----:B------:R-:W-:Y:S01]  /*30470*/  IMAD.MOV.U32 R36, RZ, RZ, R14 ;  /* 0x000000ffff247224 */ /* 0x000fe200078e000e */
[----:B------:R-:W-:Y:S06]  /*30480*/  BRA `(.L_x_3110) ;  /* 0xfffffd8c00947947 */ /* 0x000fec000383ffff */
.L_x_2790:
[----:B0-----:R0:W1:Y:S02]  /*30490*/  SYNCS.PHASECHK.TRANS64.TRYWAIT P3, [R89+URZ+0x38890], R90 ;  /* 0x0388905a590075a7 */ /* 0x001064000806017f */
[----:B-1----:R-:W-:Y:S05]  /*304a0*/  @!P3 NANOSLEEP.SYNCS 0x989680 ;  /* 0x009896800000b95d */ /* 0x002fea0003900000 */
[----:B------:R-:W1:Y:S02]  /*304b0*/  @!P3 SYNCS.PHASECHK.TRANS64 P3, [R89+URZ+0x38890], R90 ;  /* 0x0388905a5900b5a7 */ /* 0x000e64000806007f */
[----:B-1----:R-:W-:Y:S05]  /*304c0*/  @!P3 BRA `(.L_x_2790) ;  /* 0xfffffffc00f0b947 */ /* 0x002fea000383ffff */
[----:B------:R-:W-:Y:S05]  /*304d0*/  BRA `(.L_x_3111) ;  /* 0xfffffd9c00987947 */ /* 0x000fea000383ffff */
.L_x_2791:
        /* <DEDUP_REMOVED lines=8> */
.L_x_3113:
[----:B------:R-:W-:Y:S05]  /*30560*/  BSYNC B1 ;  /* 0x0000000000017941 */ /* 0x000fea0003800000 */
.L_x_3112:
        /* <DEDUP_REMOVED lines=8> */
.L_x_3114:
[----:B------:R-:W-:Y:S01]  /*305f0*/  IMAD.MOV.U32 R32, RZ, RZ, R14 ;  /* 0x000000ffff207224 */ /* 0x000fe200078e000e */
[----:B------:R-:W-:Y:S06]  /*30600*/  BRA `(.L_x_3115) ;  /* 0xfffffd9c00bc7947 */ /* 0x000fec000383ffff */
.L_x_2794:
        /* <DEDUP_REMOVED lines=8> */
.L_x_3117:
[----:B------:R-:W-:Y:S05]  /*30690*/  BSYNC B1 ;  /* 0x0000000000017941 */ /* 0x000fea0003800000 */
.L_x_3116:
        /* <DEDUP_REMOVED lines=8> */
.L_x_3118:
[----:B------:R-:W-:Y:S01]  /*30720*/  IMAD.MOV.U32 R32, RZ, RZ, R14 ;  /* 0x000000ffff207224 */ /* 0x000fe200078e000e */
[----:B------:R-:W-:Y:S06]  /*30730*/  BRA `(.L_x_3119) ;  /* 0xfffffd9c00e47947 */ /* 0x000fec000383ffff */
.L_x_2797:
[----:B------:R-:W-:Y:S01]  /*30740*/  BSSY B1, `(.L_x_3120) ;  /* 0x0000008000017945 */ /* 0x000fe20003800000 */
[----:B---3--:R-:W-:Y:S02]  /*30750*/  IMAD.MOV.U32 R13, RZ, RZ, R41 ;  /* 0x000000ffff0d7224 */ /* 0x008fe400078e0029 */
[----:B------:R-:W-:Y:S02]  /*30760*/  IMAD.MOV.U32 R12, RZ, RZ, 0x2 ;  /* 0x00000002ff0c7424 */ /* 0x000fe400078e00ff */
[----:B------:R-:W-:Y:S02]  /*30770*/  IMAD.MOV.U32 R11, RZ, RZ, 0x181f ;  /* 0x0000181fff0b7424 */ /* 0x000fe400078e00ff */
[----:B------:R-:W-:-:S07]  /*30780*/  IMAD.MOV.U32 R15, RZ, RZ, -0x1 ;  /* 0xffffffffff0f7424 */ /* 0x000fce00078e00ff */
[----:B012-4-:R-:W-:Y:S05]  /*30790*/  WARPSYNC.COLLECTIVE R15, `(.L_x_3121) ;  /* 0x000000000f087348 */ /* 0x017fea0003c00000 */
[----:B------:R3:W0:Y:S02]  /*307a0*/  SHFL.IDX P6, R14, R13, R12, R11 ;  /* 0x0000000c0d0e7389 */ /* 0x00062400000c000b */
[----:B01234-:R-:W-:Y:S01]  /*307b0*/  ENDCOLLECTIVE ;  /* 0x000000000000791b */ /* 0x01ffe20003800000 */
.L_x_3121:
[----:B------:R-:W-:Y:S05]  /*307c0*/  BSYNC B1 ;  /* 0x0000000000017941 */ /* 0x000fea0003800000 */
.L_x_3120:
        /* <DEDUP_REMOVED lines=8> */
.L_x_3122:
[----:B------:R-:W-:Y:S01]  /*30850*/  IMAD.MOV.U32 R32, RZ, RZ, R14 ;  /* 0x000000ffff207224 */ /* 0x000fe200078e000e */
[----:B------:R-:W-:Y:S06]  /*30860*/  BRA `(.L_x_3123) ;  /* 0xfffffda000107947 */ /* 0x000fec000383ffff */
.L_x_2801:
[----:B------:R0:W0:Y:S02]  /*30870*/  SYNCS.PHASECHK.TRANS64.TRYWAIT P0, [R89+URZ+0x388b0], R90 ;  /* 0x0388b05a590075a7 */ /* 0x000024000800017f */
[----:B0-----:R-:W-:Y:S05]  /*30880*/  @!P0 NANOSLEEP.SYNCS 0x989680 ;  /* 0x009896800000895d */ /* 0x001fea0003900000 */
[----:B------:R-:W0:Y:S02]  /*30890*/  @!P0 SYNCS.PHASECHK.TRANS64 P0, [R89+URZ+0x388b0], R90 ;  /* 0x0388b05a590085a7 */ /* 0x000e24000800007f */
[----:B0-----:R-:W-:Y:S05]  /*308a0*/  @!P0 BRA `(.L_x_2801) ;  /* 0xfffffffc00f08947 */ /* 0x001fea000383ffff */
[----:B------:R-:W-:Y:S05]  /*308b0*/  BRA `(.L_x_3124) ;  /* 0xfffffda000b87947 */ /* 0x000fea000383ffff */
.L_x_2821:
        /* <DEDUP_REMOVED lines=8> */
.L_x_3126:
[----:B------:R-:W-:Y:S05]  /*30940*/  BSYNC B1 ;  /* 0x0000000000017941 */ /* 0x000fea0003800000 */
.L_x_3125:
        /* <DEDUP_REMOVED lines=8> */
.L_x_3127:
[----:B------:R-:W-:Y:S02]  /*309d0*/  IMAD.MOV.U32 R13, RZ, RZ, R8 ;  /* 0x000000ffff0d7224 */ /* 0x000fe400078e0008 */
[----:B------:R-:W-:-:S07]  /*309e0*/  IMAD.MOV.U32 R5, RZ, RZ, R14 ;  /* 0x000000ffff057224 */ /* 0x000fce00078e000e */
[----:B------:R-:W-:Y:S05]  /*309f0*/  WARPSYNC.COLLECTIVE R15, `(.L_x_3128) ;  /* 0x000000000f087348 */ /* 0x000fea0003c00000 */
[----:B------:R0:W1:Y:S02]  /*30a00*/  SHFL.IDX P6, R14, R13, R12, R11 ;  /* 0x0000000c0d0e7389 */ /* 0x00006400000c000b */
[----:B01----:R-:W-:Y:S01]  /*30a10*/  ENDCOLLECTIVE ;  /* 0x000000000000791b */ /* 0x003fe20003800000 */
.L_x_3128:
[----:B------:R-:W-:Y:S02]  /*30a20*/  IMAD.MOV.U32 R13, RZ, RZ, R0 ;  /* 0x000000ffff0d7224 */ /* 0x000fe400078e0000 */
[----:B------:R-:W-:-:S07]  /*30a30*/  IMAD.MOV.U32 R9, RZ, RZ, R14 ;  /* 0x000000ffff097224 */ /* 0x000fce00078e000e */
[----:B------:R-:W-:Y:S05]  /*30a40*/  WARPSYNC.COLLECTIVE R15, `(.L_x_3129) ;  /* 0x000000000f087348 */ /* 0x000fea0003c00000 */
[----:B------:R0:W1:Y:S02]  /*30a50*/  SHFL.IDX P6, R14, R13, R12, R11 ;  /* 0x0000000c0d0e7389 */ /* 0x00006400000c000b */
[----:B01----:R-:W-:Y:S01]  /*30a60*/  ENDCOLLECTIVE ;  /* 0x000000000000791b */ /* 0x003fe20003800000 */
.L_x_3129:
[----:B------:R-:W-:Y:S05]  /*30a70*/  BRA `(.L_x_3130) ;  /* 0xfffffdb400bc7947 */ /* 0x000fea000383ffff */
.L_x_2824:
        /* <DEDUP_REMOVED lines=8> */
.L_x_3132:
[----:B------:R-:W-:Y:S05]  /*30b00*/  BSYNC B1 ;  /* 0x0000000000017941 */ /* 0x000fea0003800000 */
.L_x_3131:
        /* <DEDUP_REMOVED lines=8> */
.L_x_3133:
[----:B------:R-:W-:Y:S02]  /*30b90*/  IMAD.MOV.U32 R13, RZ, RZ, R8 ;  /* 0x000000ffff0d7224 */ /* 0x000fe400078e0008 */
[----:B------:R-:W-:-:S07]  /*30ba0*/  IMAD.MOV.U32 R5, RZ, RZ, R14 ;  /* 0x000000ffff057224 */ /* 0x000fce00078e000e */
[----:B------:R-:W-:Y:S05]  /*30bb0*/  WARPSYNC.COLLECTIVE R15, `(.L_x_3134) ;  /* 0x000000000f087348 */ /* 0x000fea0003c00000 */
[----:B------:R0:W1:Y:S02]  /*30bc0*/  SHFL.IDX P6, R14, R13, R12, R11 ;  /* 0x0000000c0d0e7389 */ /* 0x00006400000c000b */
[----:B01----:R-:W-:Y:S01]  /*30bd0*/  ENDCOLLECTIVE ;  /* 0x000000000000791b */ /* 0x003fe20003800000 */
.L_x_3134:
[----:B------:R-:W-:Y:S02]  /*30be0*/  IMAD.MOV.U32 R13, RZ, RZ, R0 ;  /* 0x000000ffff0d7224 */ /* 0x000fe400078e0000 */
[----:B------:R-:W-:-:S07]  /*30bf0*/  IMAD.MOV.U32 R9, RZ, RZ, R14 ;  /* 0x000000ffff097224 */ /* 0x000fce00078e000e */
[----:B------:R-:W-:Y:S05]  /*30c00*/  WARPSYNC.COLLECTIVE R15, `(.L_x_3135) ;  /* 0x000000000f087348 */ /* 0x000fea0003c00000 */
[----:B------:R0:W1:Y:S02]  /*30c10*/  SHFL.IDX P6, R14, R13, R12, R11 ;  /* 0x0000000c0d0e7389 */ /* 0x00006400000c000b */
[----:B01----:R-:W-:Y:S01]  /*30c20*/  ENDCOLLECTIVE ;  /* 0x000000000000791b */ /* 0x003fe20003800000 */
.L_x_3135:
[----:B------:R-:W-:Y:S05]  /*30c30*/  BRA `(.L_x_3136) ;  /* 0xfffffdb800d87947 */ /* 0x000fea000383ffff */
.L_x_2827:
        /* <DEDUP_REMOVED lines=8> */
.L_x_3138:
[----:B------:R-:W-:Y:S05]  /*30cc0*/  BSYNC B1 ;  /* 0x0000000000017941 */ /* 0x000fea0003800000 */
.L_x_3137:
        /* <DEDUP_REMOVED lines=8> */
.L_x_3139:
[----:B------:R-:W-:Y:S02]  /*30d50*/  IMAD.MOV.U32 R13, RZ, RZ, R8 ;  /* 0x000000ffff0d7224 */ /* 0x000fe400078e0008 */
[----:B------:R-:W-:-:S07]  /*30d60*/  IMAD.MOV.U32 R5, RZ, RZ, R14 ;  /* 0x000000ffff057224 */ /* 0x000fce00078e000e */
[----:B------:R-:W-:Y:S05]  /*30d70*/  WARPSYNC.COLLECTIVE R15, `(.L_x_3140) ;  /* 0x000000000f087348 */ /* 0x000fea0003c00000 */
[----:B------:R0:W1:Y:S02]  /*30d80*/  SHFL.IDX P6, R14, R13, R12, R11 ;  /* 0x0000000c0d0e7389 */ /* 0x00006400000c000b */
[----:B01----:R-:W-:Y:S01]  /*30d90*/  ENDCOLLECTIVE ;  /* 0x000000000000791b */ /* 0x003fe20003800000 */
.L_x_3140:
[----:B------:R-:W-:Y:S02]  /*30da0*/  IMAD.MOV.U32 R13, RZ, RZ, R0 ;  /* 0x000000ffff0d7224 */ /* 0x000fe400078e0000 */
[----:B------:R-:W-:-:S07]  /*30db0*/  IMAD.MOV.U32 R9, RZ, RZ, R14 ;  /* 0x000000ffff097224 */ /* 0x000fce00078e000e */
[----:B------:R-:W-:Y:S05]  /*30dc0*/  WARPSYNC.COLLECTIVE R15, `(.L_x_3141) ;  /* 0x000000000f087348 */ /* 0x000fea0003c00000 */
[----:B------:R0:W1:Y:S02]  /*30dd0*/  SHFL.IDX P6, R14, R13, R12, R11 ;  /* 0x0000000c0d0e7389 */ /* 0x00006400000c000b */
[----:B01----:R-:W-:Y:S01]  /*30de0*/  ENDCOLLECTIVE ;  /* 0x000000000000791b */ /* 0x003fe20003800000 */
.L_x_3141:
[----:B------:R-:W-:Y:S05]  /*30df0*/  BRA `(.L_x_3142) ;  /* 0xfffffdbc00e87947 */ /* 0x000fea000383ffff */
.L_x_2830:
        /* <DEDUP_REMOVED lines=8> */
.L_x_3144:
[----:B------:R-:W-:Y:S05]  /*30e80*/  BSYNC B1 ;  /* 0x0000000000017941 */ /* 0x000fea0003800000 */
.L_x_3143:
        /* <DEDUP_REMOVED lines=8> */
.L_x_3145:
[----:B------:R-:W-:Y:S02]  /*30f10*/  IMAD.MOV.U32 R13, RZ, RZ, R8 ;  /* 0x000000ffff0d7224 */ /* 0x000fe400078e0008 */
[----:B------:R-:W-:-:S07]  /*30f20*/  IMAD.MOV.U32 R67, RZ, RZ, R14 ;  /* 0x000000ffff437224 */ /* 0x000fce00078e000e */
[----:B------:R-:W-:Y:S05]  /*30f30*/  WARPSYNC.COLLECTIVE R15, `(.L_x_3146) ;  /* 0x000000000f087348 */ /* 0x000fea0003c00000 */
[----:B------:R0:W1:Y:S02]  /*30f40*/  SHFL.IDX P6, R14, R13, R12, R11 ;  /* 0x0000000c0d0e7389 */ /* 0x00006400000c000b */
[----:B01----:R-:W-:Y:S01]  /*30f50*/  ENDCOLLECTIVE ;  /* 0x000000000000791b */ /* 0x003fe20003800000 */
.L_x_3146:
[----:B------:R-:W-:Y:S02]  /*30f60*/  IMAD.MOV.U32 R13, RZ, RZ, R0 ;  /* 0x000000ffff0d7224 */ /* 0x000fe400078e0000 */
[----:B------:R-:W-:-:S07]  /*30f70*/  IMAD.MOV.U32 R72, RZ, RZ, R14 ;  /* 0x000000ffff487224 */ /* 0x000fce00078e000e */
[----:B------:R-:W-:Y:S05]  /*30f80*/  WARPSYNC.COLLECTIVE R15, `(.L_x_3147) ;  /* 0x000000000f087348 */ /* 0x000fea0003c00000 */
[----:B------:R0:W1:Y:S02]  /*30f90*/  SHFL.IDX P6, R14, R13, R12, R11 ;  /* 0x0000000c0d0e7389 */ /* 0x00006400000c000b */
[----:B01----:R-:W-:Y:S01]  /*30fa0*/  ENDCOLLECTIVE ;  /* 0x000000000000791b */ /* 0x003fe20003800000 */
.L_x_3147:
[----:B------:R-:W-:Y:S05]  /*30fb0*/  BRA `(.L_x_3148) ;  /* 0xfffffdc400007947 */ /* 0x000fea000383ffff */
.L_x_2834:
[----:B0-----:R0:W1:Y:S02]  /*30fc0*/  SYNCS.PHASECHK.TRANS64.TRYWAIT P0, [R22+URZ+0x38800], R151 ;  /* 0x03880097160075a7 */ /* 0x001064000800017f */
[----:B-1----:R-:W-:Y:S05]  /*30fd0*/  @!P0 NANOSLEEP.SYNCS 0x989680 ;  /* 0x009896800000895d */ /* 0x002fea0003900000 */
[----:B------:R-:W1:Y:S02]  /*30fe0*/  @!P0 SYNCS.PHASECHK.TRANS64 P0, [R22+URZ+0x38800], R151 ;  /* 0x03880097160085a7 */ /* 0x000e64000800007f */
[----:B-1----:R-:W-:Y:S05]  /*30ff0*/  @!P0 BRA `(.L_x_2834) ;  /* 0xfffffffc00f08947 */ /* 0x002fea000383ffff */
[----:B------:R-:W-:Y:S05]  /*31000*/  BRA `(.L_x_3149) ;  /* 0xfffffdc800747947 */ /* 0x000fea000383ffff */
.L_x_2866:
        /* <DEDUP_REMOVED lines=8> */
.L_x_3151:
[----:B------:R-:W-:Y:S05]  /*31090*/  BSYNC B1 ;  /* 0x0000000000017941 */ /* 0x000fea0003800000 */
.L_x_3150:
        /* <DEDUP_REMOVED lines=8> */
.L_x_3152:
[----:B------:R-:W-:Y:S02]  /*31120*/  IMAD.MOV.U32 R13, RZ, RZ, R9 ;  /* 0x000000ffff0d7224 */ /* 0x000fe400078e0009 */
[----:B------:R-:W-:-:S07]  /*31130*/  IMAD.MOV.U32 R7, RZ, RZ, R14 ;  /* 0x000000ffff077224 */ /* 0x000fce00078e000e */
[----:B------:R-:W-:Y:S05]  /*31140*/  WARPSYNC.COLLECTIVE R15, `(.L_x_3153) ;  /* 0x000000000f087348 */ /* 0x000fea0003c00000 */
[----:B------:R0:W1:Y:S02]  /*31150*/  SHFL.IDX P6, R14, R13, R12, R11 ;  /* 0x0000000c0d0e7389 */ /* 0x00006400000c000b */
[----:B01----:R-:W-:Y:S01]  /*31160*/  ENDCOLLECTIVE ;  /* 0x000000000000791b */ /* 0x003fe20003800000 */
.L_x_3153:
[----:B------:R-:W-:Y:S02]  /*31170*/  IMAD.MOV.U32 R13, RZ, RZ, R4 ;  /* 0x000000ffff0d7224 */ /* 0x000fe400078e0004 */
[----:B------:R-:W-:-:S07]  /*31180*/  IMAD.MOV.U32 R10, RZ, RZ, R14 ;  /* 0x000000ffff0a7224 */ /* 0x000fce00078e000e */
[----:B------:R-:W-:Y:S05]  /*31190*/  WARPSYNC.COLLECTIVE R15, `(.L_x_3154) ;  /* 0x000000000f087348 */ /* 0x000fea0003c00000 */
[----:B------:R0:W1:Y:S02]  /*311a0*/  SHFL.IDX P6, R14, R13, R12, R11 ;  /* 0x0000000c0d0e7389 */ /* 0x00006400000c000b */
[----:B01----:R-:W-:Y:S01]  /*311b0*/  ENDCOLLECTIVE ;  /* 0x000000000000791b */ /* 0x003fe20003800000 */
.L_x_3154:
[----:B------:R-:W-:Y:S05]  /*311c0*/  BRA `(.L_x_3155) ;  /* 0xfffffdfc00387947 */ /* 0x000fea000383ffff */
.L_x_2869:
        /* <DEDUP_REMOVED lines=8> */
.L_x_3157:
[----:B------:R-:W-:Y:S05]  /*31250*/  BSYNC B1 ;  /* 0x0000000000017941 */ /* 0x000fea0003800000 */
.L_x_3156:
        /* <DEDUP_REMOVED lines=8> */
.L_x_3158:
[----:B------:R-:W-:Y:S02]  /*312e0*/  IMAD.MOV.U32 R13, RZ, RZ, R9 ;  /* 0x000000ffff0d7224 */ /* 0x000fe400078e0009 */
[----:B------:R-:W-:-:S07]  /*312f0*/  IMAD.MOV.U32 R7, RZ, RZ, R14 ;  /* 0x000000ffff077224 */ /* 0x000fce00078e000e */
[----:B------:R-:W-:Y:S05]  /*31300*/  WARPSYNC.COLLECTIVE R15, `(.L_x_3159) ;  /* 0x000000000f087348 */ /* 0x000fea0003c00000 */
[----:B------:R0:W1:Y:S02]  /*31310*/  SHFL.IDX P6, R14, R13, R12, R11 ;  /* 0x0000000c0d0e7389 */ /* 0x00006400000c000b */
[----:B01----:R-:W-:Y:S01]  /*31320*/  ENDCOLLECTIVE ;  /* 0x000000000000791b */ /* 0x003fe20003800000 */
.L_x_3159:
[----:B------:R-:W-:Y:S02]  /*31330*/  IMAD.MOV.U32 R13, RZ, RZ, R4 ;  /* 0x000000ffff0d7224 */ /* 0x000fe400078e0004 */
[----:B------:R-:W-:-:S07]  /*31340*/  IMAD.MOV.U32 R10, RZ, RZ, R14 ;  /* 0x000000ffff0a7224 */ /* 0x000fce00078e000e */
[----:B------:R-:W-:Y:S05]  /*31350*/  WARPSYNC.COLLECTIVE R15, `(.L_x_3160) ;  /* 0x000000000f087348 */ /* 0x000fea0003c00000 */
[----:B------:R0:W1:Y:S02]  /*31360*/  SHFL.IDX P6, R14, R13, R12, R11 ;  /* 0x0000000c0d0e7389 */ /* 0x00006400000c000b */
[----:B01----:R-:W-:Y:S01]  /*31370*/  ENDCOLLECTIVE ;  /* 0x000000000000791b */ /* 0x003fe20003800000 */
.L_x_3160:
[----:B------:R-:W-:Y:S05]  /*31380*/  BRA `(.L_x_3161) ;  /* 0xfffffe00000c7947 */ /* 0x000fea000383ffff */
.L_x_2872:
        /* <DEDUP_REMOVED lines=8> */
.L_x_3163:
[----:B------:R-:W-:Y:S05]  /*31410*/  BSYNC B1 ;  /* 0x0000000000017941 */ /* 0x000fea0003800000 */
.L_x_3162:
        /* <DEDUP_REMOVED lines=8> */
.L_x_3164:
[----:B------:R-:W-:Y:S02]  /*314a0*/  IMAD.MOV.U32 R13, RZ, RZ, R9 ;  /* 0x000000ffff0d7224 */ /* 0x000fe400078e0009 */
[----:B------:R-:W-:-:S07]  /*314b0*/  IMAD.MOV.U32 R7, RZ, RZ, R14 ;  /* 0x000000ffff077224 */ /* 0x000fce00078e000e */
[----:B------:R-:W-:Y:S05]  /*314c0*/  WARPSYNC.COLLECTIVE R15, `(.L_x_3165) ;  /* 0x000000000f087348 */ /* 0x000fea0003c00000 */
[----:B------:R0:W1:Y:S02]  /*314d0*/  SHFL.IDX P6, R14, R13, R12, R11 ;  /* 0x0000000c0d0e7389 */ /* 0x00006400000c000b */
[----:B01----:R-:W-:Y:S01]  /*314e0*/  ENDCOLLECTIVE ;  /* 0x000000000000791b */ /* 0x003fe20003800000 */
.L_x_3165:
[----:B------:R-:W-:Y:S02]  /*314f0*/  IMAD.MOV.U32 R13, RZ, RZ, R4 ;  /* 0x000000ffff0d7224 */ /* 0x000fe400078e0004 */
[----:B------:R-:W-:-:S07]  /*31500*/  IMAD.MOV.U32 R10, RZ, RZ, R14 ;  /* 0x000000ffff0a7224 */ /* 0x000fce00078e000e */
[----:B------:R-:W-:Y:S05]  /*31510*/  WARPSYNC.COLLECTIVE R15, `(.L_x_3166) ;  /* 0x000000000f087348 */ /* 0x000fea0003c00000 */
[----:B------:R0:W1:Y:S02]  /*31520*/  SHFL.IDX P6, R14, R13, R12, R11 ;  /* 0x0000000c0d0e7389 */ /* 0x00006400000c000b */
[----:B01----:R-:W-:Y:S01]  /*31530*/  ENDCOLLECTIVE ;  /* 0x000000000000791b */ /* 0x003fe20003800000 */
.L_x_3166:
[----:B------:R-:W-:Y:S05]  /*31540*/  BRA `(.L_x_3167) ;  /* 0xfffffe0000d47947 */ /* 0x000fea000383ffff */
.L_x_2875:
        /* <DEDUP_REMOVED lines=8> */
.L_x_3169:
[----:B------:R-:W-:Y:S05]  /*315d0*/  BSYNC B1 ;  /* 0x0000000000017941 */ /* 0x000fea0003800000 */
.L_x_3168:
        /* <DEDUP_REMOVED lines=8> */
.L_x_3170:
[----:B------:R-:W-:Y:S02]  /*31660*/  IMAD.MOV.U32 R13, RZ, RZ, R9 ;  /* 0x000000ffff0d7224 */ /* 0x000fe400078e0009 */
[----:B------:R-:W-:-:S07]  /*31670*/  IMAD.MOV.U32 R21, RZ, RZ, R14 ;  /* 0x000000ffff157224 */ /* 0x000fce00078e000e */
[----:B------:R-:W-:Y:S05]  /*31680*/  WARPSYNC.COLLECTIVE R15, `(.L_x_3171) ;  /* 0x000000000f087348 */ /* 0x000fea0003c00000 */
[----:B------:R0:W1:Y:S02]  /*31690*/  SHFL.IDX P6, R14, R13, R12, R11 ;  /* 0x0000000c0d0e7389 */ /* 0x00006400000c000b */
[----:B01----:R-:W-:Y:S01]  /*316a0*/  ENDCOLLECTIVE ;  /* 0x000000000000791b */ /* 0x003fe20003800000 */
.L_x_3171:
[----:B------:R-:W-:Y:S02]  /*316b0*/  IMAD.MOV.U32 R13, RZ, RZ, R4 ;  /* 0x000000ffff0d7224 */ /* 0x000fe400078e0004 */
[----:B------:R-:W-:-:S07]  /*316c0*/  IMAD.MOV.U32 R76, RZ, RZ, R14 ;  /* 0x000000ffff4c7224 */ /* 0x000fce00078e000e */
[----:B------:R-:W-:Y:S05]  /*316d0*/  WARPSYNC.COLLECTIVE R15, `(.L_x_3172) ;  /* 0x000000000f087348 */ /* 0x000fea0003c00000 */
[----:B------:R0:W1:Y:S02]  /*316e0*/  SHFL.IDX P6, R14, R13, R12, R11 ;  /* 0x0000000c0d0e7389 */ /* 0x00006400000c000b */
[----:B01----:R-:W-:Y:S01]  /*316f0*/  ENDCOLLECTIVE ;  /* 0x000000000000791b */ /* 0x003fe20003800000 */
.L_x_3172:
[----:B------:R-:W-:Y:S01]  /*31700*/  IMAD.MOV.U32 R77, RZ, RZ, R14 ;  /* 0x000000ffff4d7224 */ /* 0x000fe200078e000e */
[----:B------:R-:W-:Y:S06]  /*31710*/  BRA `(.L_x_3173) ;  /* 0xfffffe0400a07947 */ /* 0x000fec000383ffff */
.L_x_2879:
[----:B0-----:R0:W1:Y:S02]  /*31720*/  SYNCS.PHASECHK.TRANS64.TRYWAIT P0, [R22+URZ+0x38800], R85 ;  /* 0x03880055160075a7 */ /* 0x001064000800017f */
[----:B-1----:R-:W-:Y:S05]  /*31730*/  @!P0 NANOSLEEP.SYNCS 0x989680 ;  /* 0x009896800000895d */ /* 0x002fea0003900000 */
[----:B------:R-:W1:Y:S02]  /*31740*/  @!P0 SYNCS.PHASECHK.TRANS64 P0, [R22+URZ+0x38800], R85 ;  /* 0x03880055160085a7 */ /* 0x000e64000800007f */
[----:B-1----:R-:W-:Y:S05]  /*31750*/  @!P0 BRA `(.L_x_2879) ;  /* 0xfffffffc00f08947 */ /* 0x002fea000383ffff */
[----:B------:R-:W-:Y:S05]  /*31760*/  BRA `(.L_x_3174) ;  /* 0xfffffe0800dc7947 */ /* 0x000fea000383ffff */
.L_x_2897:
[----:B-1----:R1:W3:Y:S02]  /*31770*/  SYNCS.PHASECHK.TRANS64.TRYWAIT P1, [R0+URZ+0x38830], R3 ;  /* 0x03883003000075a7 */ /* 0x0022e4000802017f */
[----:B---3--:R-:W-:Y:S05]  /*31780*/  @!P1 NANOSLEEP.SYNCS 0x989680 ;  /* 0x009896800000995d */ /* 0x008fea0003900000 */
[----:B------:R-:W3:Y:S02]  /*31790*/  @!P1 SYNCS.PHASECHK.TRANS64 P1, [R0+URZ+0x38830], R3 ;  /* 0x03883003000095a7 */ /* 0x000ee4000802007f */
[----:B---3--:R-:W-:Y:S05]  /*317a0*/  @!P1 BRA `(.L_x_2897) ;  /* 0xfffffffc00f09947 */ /* 0x008fea000383ffff */
[----:B------:R-:W-:Y:S05]  /*317b0*/  BRA `(.L_x_2896) ;  /* 0xfffffe4400a87947 */ /* 0x000fea000383ffff */
.L_x_2905:
[----:B-1----:R1:W2:Y:S02]  /*317c0*/  SYNCS.PHASECHK.TRANS64.TRYWAIT P2, [R10+URZ+0x38830], R3 ;  /* 0x038830030a0075a7 */ /* 0x0022a4000804017f */
[----:B--2---:R-:W-:Y:S05]  /*317d0*/  @!P2 NANOSLEEP.SYNCS 0x989680 ;  /* 0x009896800000a95d */ /* 0x004fea0003900000 */
[----:B------:R-:W2:Y:S02]  /*317e0*/  @!P2 SYNCS.PHASECHK.TRANS64 P2, [R10+URZ+0x38830], R3 ;  /* 0x038830030a00a5a7 */ /* 0x000ea4000804007f */
[----:B--2---:R-:W-:Y:S05]  /*317f0*/  @!P2 BRA `(.L_x_2905) ;  /* 0xfffffffc00f0a947 */ /* 0x004fea000383ffff */
[----:B------:R-:W-:Y:S05]  /*31800*/  BRA `(.L_x_2904) ;  /* 0xfffffe8c00f87947 */ /* 0x000fea000383ffff */
.L_x_2910:
[----:B---3--:R3:W4:Y:S02]  /*31810*/  SYNCS.PHASECHK.TRANS64.TRYWAIT P2, [R6+URZ+0x38850], R0 ;  /* 0x03885000060075a7 */ /* 0x008724000804017f */
[----:B----4-:R-:W-:Y:S05]  /*31820*/  @!P2 NANOSLEEP.SYNCS 0x989680 ;  /* 0x009896800000a95d */ /* 0x010fea0003900000 */
[----:B------:R-:W4:Y:S02]  /*31830*/  @!P2 SYNCS.PHASECHK.TRANS64 P2, [R6+URZ+0x38850], R0 ;  /* 0x038850000600a5a7 */ /* 0x000f24000804007f */
[----:B----4-:R-:W-:Y:S05]  /*31840*/  @!P2 BRA `(.L_x_2910) ;  /* 0xfffffffc00f0a947 */ /* 0x010fea000383ffff */
[----:B------:R-:W-:Y:S05]  /*31850*/  BRA `(.L_x_2909) ;  /* 0xfffffec400b87947 */ /* 0x000fea000383ffff */
.L_x_2920:
[----:B-1----:R1:W2:Y:S02]  /*31860*/  SYNCS.PHASECHK.TRANS64.TRYWAIT P1, [R3+URZ+0x38830], R6 ;  /* 0x03883006030075a7 */ /* 0x0022a4000802017f */
[----:B--2---:R-:W-:Y:S05]  /*31870*/  @!P1 NANOSLEEP.SYNCS 0x989680 ;  /* 0x009896800000995d */ /* 0x004fea0003900000 */
[----:B------:R-:W2:Y:S02]  /*31880*/  @!P1 SYNCS.PHASECHK.TRANS64 P1, [R3+URZ+0x38830], R6 ;  /* 0x03883006030095a7 */ /* 0x000ea4000802007f */
[----:B--2---:R-:W-:Y:S05]  /*31890*/  @!P1 BRA `(.L_x_2920) ;  /* 0xfffffffc00f09947 */ /* 0x004fea000383ffff */
[----:B------:R-:W-:Y:S05]  /*318a0*/  BRA `(.L_x_2919) ;  /* 0xfffffedc00c87947 */ /* 0x000fea000383ffff */
.L_x_2925:
[----:B-1----:R1:W2:Y:S02]  /*318b0*/  SYNCS.PHASECHK.TRANS64.TRYWAIT P1, [R6+URZ+0x38850], R0 ;  /* 0x03885000060075a7 */ /* 0x0022a4000802017f */
[----:B--2---:R-:W-:Y:S05]  /*318c0*/  @!P1 NANOSLEEP.SYNCS 0x989680 ;  /* 0x009896800000995d */ /* 0x004fea0003900000 */
[----:B------:R-:W2:Y:S02]  /*318d0*/  @!P1 SYNCS.PHASECHK.TRANS64 P1, [R6+URZ+0x38850], R0 ;  /* 0x03885000060095a7 */ /* 0x000ea4000802007f */
[----:B--2---:R-:W-:Y:S05]  /*318e0*/  @!P1 BRA `(.L_x_2925) ;  /* 0xfffffffc00f09947 */ /* 0x004fea000383ffff */
[----:B------:R-:W-:Y:S05]  /*318f0*/  BRA `(.L_x_2924) ;  /* 0xffffff14008c7947 */ /* 0x000fea000383ffff */
.L_x_2933:
[----:B-1----:R1:W2:Y:S02]  /*31900*/  SYNCS.PHASECHK.TRANS64.TRYWAIT P1, [R8+URZ+0x38850], R7 ;  /* 0x03885007080075a7 */ /* 0x0022a4000802017f */
[----:B--2---:R-:W-:Y:S05]  /*31910*/  @!P1 NANOSLEEP.SYNCS 0x989680 ;  /* 0x009896800000995d */ /* 0x004fea0003900000 */
[----:B------:R-:W2:Y:S02]  /*31920*/  @!P1 SYNCS.PHASECHK.TRANS64 P1, [R8+URZ+0x38850], R7 ;  /* 0x03885007080095a7 */ /* 0x000ea4000802007f */
[----:B--2---:R-:W-:Y:S05]  /*31930*/  @!P1 BRA `(.L_x_2933) ;  /* 0xfffffffc00f09947 */ /* 0x004fea000383ffff */
[----:B------:R-:W-:Y:S05]  /*31940*/  BRA `(.L_x_2932) ;  /* 0xffffff2c00d07947 */ /* 0x000fea000383ffff */
.L_x_2970:
        /* <DEDUP_REMOVED lines=8> */
[----:B-1----:R-:W-:Y:S05]  /*319d0*/  WARPSYNC.COLLECTIVE R15, `(.L_x_3176) ;  /* 0x000000000f087348 */ /* 0x002fea0003c00000 */
[----:B------:R0:W2:Y:S02]  /*319e0*/  SHFL.IDX P6, R14, R13, R12, R11 ;  /* 0x0000000c0d0e7389 */ /* 0x0000a400000c000b */
[----:B012---:R-:W-:Y:S01]  /*319f0*/  ENDCOLLECTIVE ;  /* 0x000000000000791b */ /* 0x007fe20003800000 */
.L_x_3176:
[----:B------:R-:W-:Y:S05]  /*31a00*/  BSYNC B1 ;  /* 0x0000000000017941 */ /* 0x000fea0003800000 */
.L_x_3175:
[----:B------:R-:W-:Y:S05]  /*31a10*/  BRA `(.L_x_3177) ;  /* 0xffffff8000287947 */ /* 0x000fea000383ffff */
.L_x_2972:
[----:B------:R-:W-:Y:S01]  /*31a20*/  BSSY B1, `(.L_x_3178) ;  /* 0x0000006000017945 */ /* 0x000fe20003800000 */
[----:B------:R-:W-:-:S07]  /*31a30*/  IMAD.MOV.U32 R15, RZ, RZ, -0x1 ;  /* 0xffffffffff0f7424 */ /* 0x000fce00078e00ff */
[----:B01----:R-:W-:Y:S05]  /*31a40*/  WARPSYNC.COLLECTIVE R15, `(.L_x_3179) ;  /* 0x000000000f0c7348 */ /* 0x003fea0003c00000 */
[----:B------:R-:W-:Y:S02]  /*31a50*/  ELECT P6, UR62, PT ;  /* 0x00000000003e782f */ /* 0x000fe400038c0000 */
[----:B------:R-:W-:Y:S01]  /*31a60*/  MOV R14, UR62 ;  /* 0x0000003e000e7c02 */ /* 0x000fe20008000f00 */
[----:B01----:R-:W-:Y:S10]  /*31a70*/  ENDCOLLECTIVE ;  /* 0x000000000000791b */ /* 0x003ff40003800000 */
.L_x_3179:
[----:B------:R-:W-:Y:S05]  /*31a80*/  BSYNC B1 ;  /* 0x0000000000017941 */ /* 0x000fea0003800000 */
.L_x_3178:
[----:B------:R-:W-:Y:S05]  /*31a90*/  BRA `(.L_x_2971) ;  /* 0xffffff8000207947 */ /* 0x000fea000383ffff */
.L_x_2974:
[----:B0-----:R0:W2:Y:S02]  /*31aa0*/  SYNCS.PHASECHK.TRANS64.TRYWAIT P0, [R22+URZ+0x38820], R7 ;  /* 0x03882007160075a7 */ /* 0x0010a4000800017f */
[----:B--2---:R-:W-:Y:S05]  /*31ab0*/  @!P0 NANOSLEEP.SYNCS 0x989680 ;  /* 0x009896800000895d */ /* 0x004fea0003900000 */
[----:B------:R-:W2:Y:S02]  /*31ac0*/  @!P0 SYNCS.PHASECHK.TRANS64 P0, [R22+URZ+0x38820], R7 ;  /* 0x03882007160085a7 */ /* 0x000ea4000800007f */
[----:B--2---:R-:W-:Y:S05]  /*31ad0*/  @!P0 BRA `(.L_x_2974) ;  /* 0xfffffffc00f08947 */ /* 0x004fea000383ffff */
[----:B------:R-:W-:Y:S05]  /*31ae0*/  BRA `(.L_x_3180) ;  /* 0xffffff8000307947 */ /* 0x000fea000383ffff */
.L_x_2978:
[----:B-1----:R1:W2:Y:S02]  /*31af0*/  SYNCS.PHASECHK.TRANS64.TRYWAIT P0, [R11+URZ+0x388a0], R10 ;  /* 0x0388a00a0b0075a7 */ /* 0x0022a4000800017f */
[----:B--2---:R-:W-:Y:S05]  /*31b00*/  @!P0 NANOSLEEP.SYNCS 0x989680 ;  /* 0x009896800000895d */ /* 0x004fea0003900000 */
[----:B------:R-:W2:Y:S02]  /*31b10*/  @!P0 SYNCS.PHASECHK.TRANS64 P0, [R11+URZ+0x388a0], R10 ;  /* 0x0388a00a0b0085a7 */ /* 0x000ea4000800007f */
[----:B--2---:R-:W-:Y:S05]  /*31b20*/  @!P0 BRA `(.L_x_2978) ;  /* 0xfffffffc00f08947 */ /* 0x004fea000383ffff */
[----:B------:R-:W-:Y:S05]  /*31b30*/  BRA `(.L_x_3181) ;  /* 0xffffff8000487947 */ /* 0x000fea000383ffff */
.L_x_2986:
[----:B0-----:R0:W2:Y:S02]  /*31b40*/  SYNCS.PHASECHK.TRANS64.TRYWAIT P0, [R11+URZ+0x388c0], R10 ;  /* 0x0388c00a0b0075a7 */ /* 0x0010a4000800017f */
[----:B--2---:R-:W-:Y:S05]  /*31b50*/  @!P0 NANOSLEEP.SYNCS 0x989680 ;  /* 0x009896800000895d */ /* 0x004fea0003900000 */
[----:B------:R-:W2:Y:S02]  /*31b60*/  @!P0 SYNCS.PHASECHK.TRANS64 P0, [R11+URZ+0x388c0], R10 ;  /* 0x0388c00a0b0085a7 */ /* 0x000ea4000800007f */
[----:B--2---:R-:W-:Y:S05]  /*31b70*/  @!P0 BRA `(.L_x_2986) ;  /* 0xfffffffc00f08947 */ /* 0x004fea000383ffff */
[----:B------:R-:W-:Y:S05]  /*31b80*/  BRA `(.L_x_3182) ;  /* 0xffffff8400847947 */ /* 0x000fea000383ffff */
.L_x_2996:
[----:B-1----:R1:W2:Y:S02]  /*31b90*/  SYNCS.PHASECHK.TRANS64.TRYWAIT P1, [R10+URZ+0x388a0], R9 ;  /* 0x0388a0090a0075a7 */ /* 0x0022a4000802017f */
[----:B--2---:R-:W-:Y:S05]  /*31ba0*/  @!P1 NANOSLEEP.SYNCS 0x989680 ;  /* 0x009896800000995d */ /* 0x004fea0003900000 */
[----:B------:R-:W2:Y:S02]  /*31bb0*/  @!P1 SYNCS.PHASECHK.TRANS64 P1, [R10+URZ+0x388a0], R9 ;  /* 0x0388a0090a0095a7 */ /* 0x000ea4000802007f */
[----:B--2---:R-:W-:Y:S05]  /*31bc0*/  @!P1 BRA `(.L_x_2996) ;  /* 0xfffffffc00f09947 */ /* 0x004fea000383ffff */
[----:B------:R-:W-:Y:S05]  /*31bd0*/  BRA `(.L_x_3183) ;  /* 0xffffff8800f47947 */ /* 0x000fea000383ffff */
.L_x_3004:
[----:B0-----:R0:W2:Y:S02]  /*31be0*/  SYNCS.PHASECHK.TRANS64.TRYWAIT P1, [R10+URZ+0x388c0], R9 ;  /* 0x0388c0090a0075a7 */ /* 0x0010a4000802017f */
[----:B--2---:R-:W-:Y:S05]  /*31bf0*/  @!P1 NANOSLEEP.SYNCS 0x989680 ;  /* 0x009896800000995d */ /* 0x004fea0003900000 */
[----:B------:R-:W2:Y:S02]  /*31c00*/  @!P1 SYNCS.PHASECHK.TRANS64 P1, [R10+URZ+0x388c0], R9 ;  /* 0x0388c0090a0095a7 */ /* 0x000ea4000802007f */
[----:B--2---:R-:W-:Y:S05]  /*31c10*/  @!P1 BRA `(.L_x_3004) ;  /* 0xfffffffc00f09947 */ /* 0x004fea000383ffff */
[----:B------:R-:W-:Y:S05]  /*31c20*/  BRA `(.L_x_3184) ;  /* 0xffffff90002c7947 */ /* 0x000fea000383ffff */
.L_x_3020:
        /* <DEDUP_REMOVED lines=11> */
.L_x_3186:
[----:B------:R-:W-:Y:S05]  /*31ce0*/  BSYNC B0 ;  /* 0x0000000000007941 */ /* 0x000fea0003800000 */
.L_x_3185:
[----:B------:R-:W-:Y:S05]  /*31cf0*/  BRA `(.L_x_3187) ;  /* 0xffffff9c00d07947 */ /* 0x000fea000383ffff */
.L_x_3023:
[----:B0-----:R0:W1:Y:S02]  /*31d00*/  SYNCS.PHASECHK.TRANS64.TRYWAIT P0, [R5+URZ+0x38840], R2 ;  /* 0x03884002050075a7 */ /* 0x001064000800017f */
[----:B-1----:R-:W-:Y:S05]  /*31d10*/  @!P0 NANOSLEEP.SYNCS 0x989680 ;  /* 0x009896800000895d */ /* 0x002fea0003900000 */
[----:B------:R-:W1:Y:S02]  /*31d20*/  @!P0 SYNCS.PHASECHK.TRANS64 P0, [R5+URZ+0x38840], R2 ;  /* 0x03884002050085a7 */ /* 0x000e64000800007f */
[----:B-1----:R-:W-:Y:S05]  /*31d30*/  @!P0 BRA `(.L_x_3023) ;  /* 0xfffffffc00f08947 */ /* 0x002fea000383ffff */
[----:B------:R-:W-:Y:S05]  /*31d40*/  BRA `(.L_x_3188) ;  /* 0xffffffa0002c7947 */ /* 0x000fea000383ffff */
.L_x_3024:
        /* <DEDUP_REMOVED lines=8> */
.L_x_3190:
[----:B------:R-:W-:Y:S05]  /*31dd0*/  BSYNC B0 ;  /* 0x0000000000007941 */ /* 0x000fea0003800000 */
.L_x_3189:
[----:B------:R-:W-:Y:S01]  /*31de0*/  IMAD.MOV.U32 R13, RZ, RZ, R0 ;  /* 0x000000ffff0d7224 */ /* 0x000fe200078e0000 */
[C---:B------:R-:W-:Y:S01]  /*31df0*/  LOP3.LUT P5, RZ, R23.reuse, 0x10, RZ, 0xc0, !PT ;  /* 0x0000001017ff7812 */ /* 0x040fe200078ac0ff */
[----:B------:R-:W-:Y:S01]  /*31e00*/  IMAD.MOV.U32 R12, RZ, RZ, RZ ;  /* 0x000000ffff0c7224 */ /* 0x000fe200078e00ff */
[C---:B------:R-:W-:Y:S01]  /*31e10*/  LOP3.LUT P4, RZ, R23.reuse, 0x8, RZ, 0xc0, !PT ;  /* 0x0000000817ff7812 */ /* 0x040fe2000788c0ff */
[----:B------:R-:W-:Y:S01]  /*31e20*/  IMAD.MOV.U32 R11, RZ, RZ, 0x181f ;  /* 0x0000181fff0b7424 */ /* 0x000fe200078e00ff */
[C---:B------:R-:W-:Y:S01]  /*31e30*/  LOP3.LUT P3, RZ, R23.reuse, 0x4, RZ, 0xc0, !PT ;  /* 0x0000000417ff7812 */ /* 0x040fe2000786c0ff */
[----:B------:R-:W-:Y:S01]  /*31e40*/  IMAD.MOV.U32 R15, RZ, RZ, -0x1 ;  /* 0xffffffffff0f7424 */ /* 0x000fe200078e00ff */
[----:B------:R-:W-:Y:S01]  /*31e50*/  LOP3.LUT P2, RZ, R23, 0x2, RZ, 0xc0, !PT ;  /* 0x0000000217ff7812 */ /* 0x000fe2000784c0ff */
[----:B------:R-:W-:Y:S02]  /*31e60*/  IMAD.MOV.U32 R2, RZ, RZ, R14 ;  /* 0x000000ffff027224 */ /* 0x000fe400078e000e */
[----:B------:R-:W-:-:S10]  /*31e70*/  @P0 IMAD R9, R7, 0x2, R22 ;  /* 0x0000000207090824 */ /* 0x000fd400078e0216 */
[----:B------:R-:W-:Y:S05]  /*31e80*/  WARPSYNC.COLLECTIVE R15, `(.L_x_3191) ;  /* 0x000000000f087348 */ /* 0x000fea0003c00000 */
[----:B------:R0:W1:Y:S02]  /*31e90*/  SHFL.IDX P6, R14, R13, R12, R11 ;  /* 0x0000000c0d0e7389 */ /* 0x00006400000c000b */
[----:B01----:R-:W-:Y:S01]  /*31ea0*/  ENDCOLLECTIVE ;  /* 0x000000000000791b */ /* 0x003fe20003800000 */
.L_x_3191:
        /* <DEDUP_REMOVED lines=21> */
.L_x_3192:
[----:B------:R-:W-:Y:S02]  /*32000*/  IMAD.MOV.U32 R13, RZ, RZ, R0 ;  /* 0x000000ffff0d7224 */ /* 0x000fe400078e0000 */
[----:B------:R-:W-:-:S07]  /*32010*/  IMAD.MOV.U32 R8, RZ, RZ, R14 ;  /* 0x000000ffff087224 */ /* 0x000fce00078e000e */
[----:B------:R-:W-:Y:S05]  /*32020*/  WARPSYNC.COLLECTIVE R15, `(.L_x_3193) ;  /* 0x000000000f087348 */ /* 0x000fea0003c00000 */
[----:B------:R0:W1:Y:S02]  /*32030*/  SHFL.IDX P6, R14, R13, R12, R11 ;  /* 0x0000000c0d0e7389 */ /* 0x00006400000c000b */
[----:B01----:R-:W-:Y:S01]  /*32040*/  ENDCOLLECTIVE ;  /* 0x000000000000791b */ /* 0x003fe20003800000 */
.L_x_3193:
        /* <DEDUP_REMOVED lines=17> */
.L_x_3194:
[----:B------:R-:W-:Y:S02]  /*32160*/  @P1 IMAD R9, R7, 0x2, R22 ;  /* 0x0000000207091824 */ /* 0x000fe400078e0216 */
[----:B------:R-:W-:Y:S02]  /*32170*/  IMAD.MOV.U32 R13, RZ, RZ, R0 ;  /* 0x000000ffff0d7224 */ /* 0x000fe400078e0000 */
[----:B------:R-:W-:-:S07]  /*32180*/  IMAD.MOV.U32 R8, RZ, RZ, R14 ;  /* 0x000000ffff087224 */ /* 0x000fce00078e000e */
[----:B------:R-:W-:Y:S05]  /*32190*/  WARPSYNC.COLLECTIVE R15, `(.L_x_3195) ;  /* 0x000000000f087348 */ /* 0x000fea0003c00000 */
[----:B------:R0:W1:Y:S02]  /*321a0*/  SHFL.IDX P6, R14, R13, R12, R11 ;  /* 0x0000000c0d0e7389 */ /* 0x00006400000c000b */
[----:B01----:R-:W-:Y:S01]  /*321b0*/  ENDCOLLECTIVE ;  /* 0x000000000000791b */ /* 0x003fe20003800000 */
.L_x_3195:
        /* <DEDUP_REMOVED lines=17> */
.L_x_3196:
[----:B------:R-:W-:Y:S02]  /*322d0*/  @P1 IMAD R21, R7, 0x2, R22 ;  /* 0x0000000207151824 */ /* 0x000fe400078e0216 */
[----:B------:R-:W-:Y:S02]  /*322e0*/  IMAD.MOV.U32 R13, RZ, RZ, R0 ;  /* 0x000000ffff0d7224 */ /* 0x000fe400078e0000 */
[----:B------:R-:W-:-:S07]  /*322f0*/  IMAD.MOV.U32 R8, RZ, RZ, R14 ;  /* 0x000000ffff087224 */ /* 0x000fce00078e000e */
[----:B------:R-:W-:Y:S05]  /*32300*/  WARPSYNC.COLLECTIVE R15, `(.L_x_3197) ;  /* 0x000000000f087348 */ /* 0x000fea0003c00000 */
[----:B------:R0:W1:Y:S02]  /*32310*/  SHFL.IDX P6, R14, R13, R12, R11 ;  /* 0x0000000c0d0e7389 */ /* 0x00006400000c000b */
[----:B01----:R-:W-:Y:S01]  /*32320*/  ENDCOLLECTIVE ;  /* 0x000000000000791b */ /* 0x003fe20003800000 */
.L_x_3197:
        /* <DEDUP_REMOVED lines=16> */
.L_x_3198:
[----:B------:R-:W-:Y:S02]  /*32430*/  IMAD.MOV.U32 R13, RZ, RZ, R0 ;  /* 0x000000ffff0d7224 */ /* 0x000fe400078e0000 */
[----:B------:R-:W-:-:S07]  /*32440*/  IMAD.MOV.U32 R8, RZ, RZ, R14 ;  /* 0x000000ffff087224 */ /* 0x000fce00078e000e */
[----:B------:R-:W-:Y:S05]  /*32450*/  WARPSYNC.COLLECTIVE R15, `(.L_x_3199) ;  /* 0x000000000f087348 */ /* 0x000fea0003c00000 */
[----:B------:R0:W1:Y:S02]  /*32460*/  SHFL.IDX P6, R14, R13, R12, R11 ;  /* 0x0000000c0d0e7389 */ /* 0x00006400000c000b */
[----:B01----:R-:W-:Y:S01]  /*32470*/  ENDCOLLECTIVE ;  /* 0x000000000000791b */ /* 0x003fe20003800000 */
.L_x_3199:
[----:B------:R-:W-:Y:S01]  /*32480*/  IMAD.MOV.U32 R0, RZ, RZ, R14 ;  /* 0x000000ffff007224 */ /* 0x000fe200078e000e */
[----:B------:R-:W-:Y:S06]  /*32490*/  BRA `(.L_x_3200) ;  /* 0xffffff9c00907947 */ /* 0x000fec000383ffff */
.L_x_3031:
        /* <DEDUP_REMOVED lines=9> */
.L_x_3201:
[----:B------:R-:W-:Y:S01]  /*32530*/  ISETP.GE.AND P1, PT, R17, R5, PT ;  /* 0x000000051100720c */ /* 0x000fe20003f26270 */
[----:B------:R-:W-:Y:S02]  /*32540*/  IMAD.MOV.U32 R13, RZ, RZ, R4 ;  /* 0x000000ffff0d7224 */ /* 0x000fe400078e0004 */
[----:B------:R-:W-:-:S10]  /*32550*/  IMAD.MOV.U32 R2, RZ, RZ, R14 ;  /* 0x000000ffff027224 */ /* 0x000fd400078e000e */
[----:B------:R-:W-:Y:S05]  /*32560*/  WARPSYNC.COLLECTIVE R15, `(.L_x_3202) ;  /* 0x000000000f087348 */ /* 0x000fea0003c00000 */
[----:B------:R0:W1:Y:S02]  /*32570*/  SHFL.IDX P6, R14, R13, R12, R11 ;  /* 0x0000000c0d0e7389 */ /* 0x00006400000c000b */
[----:B01----:R-:W-:Y:S01]  /*32580*/  ENDCOLLECTIVE ;  /* 0x000000000000791b */ /* 0x003fe20003800000 */
.L_x_3202:
        /* <DEDUP_REMOVED lines=19> */
.L_x_3203:
[----:B------:R-:W-:Y:S02]  /*326c0*/  IMAD.MOV.U32 R13, RZ, RZ, R4 ;  /* 0x000000ffff0d7224 */ /* 0x000fe400078e0004 */
[----:B------:R-:W-:-:S07]  /*326d0*/  IMAD.MOV.U32 R2, RZ, RZ, R14 ;  /* 0x000000ffff027224 */ /* 0x000fce00078e000e */
[----:B------:R-:W-:Y:S05]  /*326e0*/  WARPSYNC.COLLECTIVE R15, `(.L_x_3204) ;  /* 0x000000000f087348 */ /* 0x000fea0003c00000 */
[----:B------:R0:W1:Y:S02]  /*326f0*/  SHFL.IDX P6, R14, R13, R12, R11 ;  /* 0x0000000c0d0e7389 */ /* 0x00006400000c000b */
[----:B01----:R-:W-:Y:S01]  /*32700*/  ENDCOLLECTIVE ;  /* 0x000000000000791b */ /* 0x003fe20003800000 */
.L_x_3204:
        /* <DEDUP_REMOVED lines=20> */
.L_x_3205:
[----:B------:R-:W-:Y:S02]  /*32850*/  IMAD.MOV.U32 R13, RZ, RZ, R4 ;  /* 0x000000ffff0d7224 */ /* 0x000fe400078e0004 */
[----:B------:R-:W-:-:S07]  /*32860*/  IMAD.MOV.U32 R2, RZ, RZ, R14 ;  /* 0x000000ffff027224 */ /* 0x000fce00078e000e */
[----:B------:R-:W-:Y:S05]  /*32870*/  WARPSYNC.COLLECTIVE R15, `(.L_x_3206) ;  /* 0x000000000f087348 */ /* 0x000fea0003c00000 */
[----:B------:R0:W1:Y:S02]  /*32880*/  SHFL.IDX P6, R14, R13, R12, R11 ;  /* 0x0000000c0d0e7389 */ /* 0x00006400000c000b */
[----:B01----:R-:W-:Y:S01]  /*32890*/  ENDCOLLECTIVE ;  /* 0x000000000000791b */ /* 0x003fe20003800000 */
.L_x_3206:
        /* <DEDUP_REMOVED lines=20> */
.L_x_3207:
[----:B------:R-:W-:Y:S02]  /*329e0*/  IMAD.MOV.U32 R13, RZ, RZ, R4 ;  /* 0x000000ffff0d7224 */ /* 0x000fe400078e0004 */
[----:B------:R-:W-:-:S07]  /*329f0*/  IMAD.MOV.U32 R2, RZ, RZ, R14 ;  /* 0x000000ffff027224 */ /* 0x000fce00078e000e */
[----:B------:R-:W-:Y:S05]  /*32a00*/  WARPSYNC.COLLECTIVE R15, `(.L_x_3208) ;  /* 0x000000000f087348 */ /* 0x000fea0003c00000 */
[----:B------:R0:W1:Y:S02]  /*32a10*/  SHFL.IDX P6, R14, R13, R12, R11 ;  /* 0x0000000c0d0e7389 */ /* 0x00006400000c000b */
[----:B01----:R-:W-:Y:S01]  /*32a20*/  ENDCOLLECTIVE ;  /* 0x000000000000791b */ /* 0x003fe20003800000 */
.L_x_3208:
        /* <DEDUP_REMOVED lines=20> */
.L_x_3209:
[----:B------:R-:W-:Y:S02]  /*32b70*/  IMAD.MOV.U32 R13, RZ, RZ, R4 ;  /* 0x000000ffff0d7224 */ /* 0x000fe400078e0004 */
[----:B------:R-:W-:-:S07]  /*32b80*/  IMAD.MOV.U32 R2, RZ, RZ, R14 ;  /* 0x000000ffff027224 */ /* 0x000fce00078e000e */
[----:B------:R-:W-:Y:S05]  /*32b90*/  WARPSYNC.COLLECTIVE R15, `(.L_x_3210) ;  /* 0x000000000f087348 */ /* 0x000fea0003c00000 */
[----:B------:R0:W1:Y:S02]  /*32ba0*/  SHFL.IDX P6, R14, R13, R12, R11 ;  /* 0x0000000c0d0e7389 */ /* 0x00006400000c000b */
[----:B01----:R-:W-:Y:S01]  /*32bb0*/  ENDCOLLECTIVE ;  /* 0x000000000000791b */ /* 0x003fe20003800000 */
.L_x_3210:
        /* <DEDUP_REMOVED lines=20> */
.L_x_3211:
[----:B------:R-:W-:Y:S02]  /*32d00*/  IMAD.MOV.U32 R13, RZ, RZ, R4 ;  /* 0x000000ffff0d7224 */ /* 0x000fe400078e0004 */
[----:B------:R-:W-:-:S07]  /*32d10*/  IMAD.MOV.U32 R2, RZ, RZ, R14 ;  /* 0x000000ffff027224 */ /* 0x000fce00078e000e */
[----:B------:R-:W-:Y:S05]  /*32d20*/  WARPSYNC.COLLECTIVE R15, `(.L_x_3212) ;  /* 0x000000000f087348 */ /* 0x000fea0003c00000 */
[----:B------:R0:W1:Y:S02]  /*32d30*/  SHFL.IDX P6, R14, R13, R12, R11 ;  /* 0x0000000c0d0e7389 */ /* 0x00006400000c000b */
[----:B01----:R-:W-:Y:S01]  /*32d40*/  ENDCOLLECTIVE ;  /* 0x000000000000791b */ /* 0x003fe20003800000 */
.L_x_3212:
        /* <DEDUP_REMOVED lines=20> */
.L_x_3213:
[----:B------:R-:W-:Y:S02]  /*32e90*/  IMAD.MOV.U32 R13, RZ, RZ, R4 ;  /* 0x000000ffff0d7224 */ /* 0x000fe400078e0004 */
[----:B------:R-:W-:-:S07]  /*32ea0*/  IMAD.MOV.U32 R2, RZ, RZ, R14 ;  /* 0x000000ffff027224 */ /* 0x000fce00078e000e */
[----:B------:R-:W-:Y:S05]  /*32eb0*/  WARPSYNC.COLLECTIVE R15, `(.L_x_3214) ;  /* 0x000000000f087348 */ /* 0x000fea0003c00000 */
[----:B------:R0:W1:Y:S02]  /*32ec0*/  SHFL.IDX P6, R14, R13, R12, R11 ;  /* 0x0000000c0d0e7389 */ /* 0x00006400000c000b */
[----:B01----:R-:W-:Y:S01]  /*32ed0*/  ENDCOLLECTIVE ;  /* 0x000000000000791b */ /* 0x003fe20003800000 */
.L_x_3214:
[----:B------:R-:W-:Y:S01]  /*32ee0*/  ULDC.64 UR4, c[0x0][0x208] ;  /* 0x0000820000047ab9 */ /* 0x000fe20000000a00 */
[----:B------:R-:W-:Y:S02]  /*32ef0*/  IMAD.MOV.U32 R13, RZ, RZ, R0 ;  /* 0x000000ffff0d7224 */ /* 0x000fe400078e0000 */
[----:B------:R-:W-:Y:S02]  /*32f00*/  IMAD.MOV.U32 R12, RZ, RZ, 0x7 ;  /* 0x00000007ff0c7424 */ /* 0x000fe400078e00ff */
[----:B------:R-:W-:-:S05]  /*32f10*/  IMAD.MOV.U32 R3, RZ, RZ, R14 ;  /* 0x000000ffff037224 */ /* 0x000fca00078e000e */
[----:B------:R-:W-:-:S05]  /*32f20*/  @!P1 LEA R6, P5, R36, R3, 0x1 ;  /* 0x0000000324069211 */ /* 0x000fca00078a08ff */
[----:B------:R-:W-:Y:S02]  /*32f30*/  @!P1 IMAD.X R7, RZ, RZ, R2, P5 ;  /* 0x000000ffff079224 */ /* 0x000fe400028e0602 */
[----:B------:R-:W-:Y:S02]  /*32f40*/  @!P1 IMAD.MOV.U32 R2, RZ, RZ, R6 ;  /* 0x000000ffff029224 */ /* 0x000fe400078e0006 */
        /* <DEDUP_REMOVED lines=11> */
.L_x_3215:
[----:B------:R-:W-:Y:S02]  /*33000*/  IMAD.MOV.U32 R13, RZ, RZ, R4 ;  /* 0x000000ffff0d7224 */ /* 0x000fe400078e0004 */
[----:B------:R-:W-:-:S07]  /*33010*/  IMAD.MOV.U32 R6, RZ, RZ, R14 ;  /* 0x000000ffff067224 */ /* 0x000fce00078e000e */
[----:B------:R-:W-:Y:S05]  /*33020*/  WARPSYNC.COLLECTIVE R15, `(.L_x_3216) ;  /* 0x000000000f087348 */ /* 0x000fea0003c00000 */
[----:B------:R0:W1:Y:S02]  /*33030*/  SHFL.IDX P6, R14, R13, R12, R11 ;  /* 0x0000000c0d0e7389 */ /* 0x00006400000c000b */
[----:B01----:R-:W-:Y:S01]  /*33040*/  ENDCOLLECTIVE ;  /* 0x000000000000791b */ /* 0x003fe20003800000 */
.L_x_3216:
[----:B------:R-:W-:Y:S05]  /*33050*/  BRA `(.L_x_3217) ;  /* 0xffffff9c00fc7947 */ /* 0x000fea000383ffff */
.L_x_3036:
[----:B0-----:R0:W2:Y:S02]  /*33060*/  SYNCS.PHASECHK.TRANS64.TRYWAIT P0, [R22+URZ+0x38820], R3 ;  /* 0x03882003160075a7 */ /* 0x0010a4000800017f */
[----:B--2---:R-:W-:Y:S05]  /*33070*/  @!P0 NANOSLEEP.SYNCS 0x989680 ;  /* 0x009896800000895d */ /* 0x004fea0003900000 */
[----:B------:R-:W2:Y:S02]  /*33080*/  @!P0 SYNCS.PHASECHK.TRANS64 P0, [R22+URZ+0x38820], R3 ;  /* 0x03882003160085a7 */ /* 0x000ea4000800007f */
[----:B--2---:R-:W-:Y:S05]  /*33090*/  @!P0 BRA `(.L_x_3036) ;  /* 0xfffffffc00f08947 */ /* 0x004fea000383ffff */
[----:B------:R-:W-:Y:S05]  /*330a0*/  BRA `(.L_x_3218) ;  /* 0xffffffa000747947 */ /* 0x000fea000383ffff */
.L_x_3041:
[----:B0-----:R0:W1:Y:S02]  /*330b0*/  SYNCS.PHASECHK.TRANS64.TRYWAIT P0, [R6+URZ+0x38840], R3 ;  /* 0x03884003060075a7 */ /* 0x001064000800017f */
[----:B-1----:R-:W-:Y:S05]  /*330c0*/  @!P0 NANOSLEEP.SYNCS 0x989680 ;  /* 0x009896800000895d */ /* 0x002fea0003900000 */
[----:B------:R-:W1:Y:S02]  /*330d0*/  @!P0 SYNCS.PHASECHK.TRANS64 P0, [R6+URZ+0x38840], R3 ;  /* 0x03884003060085a7 */ /* 0x000e64000800007f */
[----:B-1----:R-:W-:Y:S05]  /*330e0*/  @!P0 BRA `(.L_x_3041) ;  /* 0xfffffffc00f08947 */ /* 0x002fea000383ffff */
[----:B------:R-:W-:Y:S05]  /*330f0*/  BRA `(.L_x_3219) ;  /* 0xffffffa400687947 */ /* 0x000fea000383ffff */
.L_x_3042:
        /* <DEDUP_REMOVED lines=8> */
.L_x_3221:
[----:B------:R-:W-:Y:S05]  /*33180*/  BSYNC B1 ;  /* 0x0000000000017941 */ /* 0x000fea0003800000 */
.L_x_3220:
        /* <DEDUP_REMOVED lines=12> */
.L_x_3222:
[----:B------:R-:W-:Y:S01]  /*33250*/  LOP3.LUT R23, R23, 0xfffffeff, RZ, 0xc0, !PT ;  /* 0xfffffeff17177812 */ /* 0x000fe200078ec0ff */
[----:B------:R-:W-:Y:S01]  /*33260*/  IMAD R9, R9, 0x2, R22 ;  /* 0x0000000209097824 */ /* 0x000fe200078e0216 */
[----:B------:R-:W-:Y:S02]  /*33270*/  ULDC.64 UR4, c[0x0][0x208] ;  /* 0x0000820000047ab9 */ /* 0x000fe40000000a00 */
        /* <DEDUP_REMOVED lines=20> */
.L_x_3223:
[----:B------:R-:W-:Y:S02]  /*333c0*/  IMAD.MOV.U32 R13, RZ, RZ, R8 ;  /* 0x000000ffff0d7224 */ /* 0x000fe400078e0008 */
[----:B------:R-:W-:-:S07]  /*333d0*/  IMAD.MOV.U32 R35, RZ, RZ, R14 ;  /* 0x000000ffff237224 */ /* 0x000fce00078e000e */
[----:B------:R-:W-:Y:S05]  /*333e0*/  WARPSYNC.COLLECTIVE R15, `(.L_x_3224) ;  /* 0x000000000f087348 */ /* 0x000fea0003c00000 */
[----:B------:R0:W1:Y:S02]  /*333f0*/  SHFL.IDX P6, R14, R13, R12, R11 ;  /* 0x0000000c0d0e7389 */ /* 0x00006400000c000b */
[----:B01----:R-:W-:Y:S01]  /*33400*/  ENDCOLLECTIVE ;  /* 0x000000000000791b */ /* 0x003fe20003800000 */
.L_x_3224:
        /* <DEDUP_REMOVED lines=16> */
.L_x_3225:
[----:B------:R-:W-:Y:S02]  /*33510*/  IMAD.MOV.U32 R13, RZ, RZ, R8 ;  /* 0x000000ffff0d7224 */ /* 0x000fe400078e0008 */
[----:B------:R-:W-:-:S07]  /*33520*/  IMAD.MOV.U32 R35, RZ, RZ, R14 ;  /* 0x000000ffff237224 */ /* 0x000fce00078e000e */
[----:B------:R-:W-:Y:S05]  /*33530*/  WARPSYNC.COLLECTIVE R15, `(.L_x_3226) ;  /* 0x000000000f087348 */ /* 0x000fea0003c00000 */
[----:B------:R0:W1:Y:S02]  /*33540*/  SHFL.IDX P6, R14, R13, R12, R11 ;  /* 0x0000000c0d0e7389 */ /* 0x00006400000c000b */
[----:B01----:R-:W-:Y:S01]  /*33550*/  ENDCOLLECTIVE ;  /* 0x000000000000791b */ /* 0x003fe20003800000 */
.L_x_3226:
        /* <DEDUP_REMOVED lines=16> */
.L_x_3227:
[----:B------:R-:W-:Y:S02]  /*33660*/  IMAD.MOV.U32 R13, RZ, RZ, R8 ;  /* 0x000000ffff0d7224 */ /* 0x000fe400078e0008 */
[----:B------:R-:W-:-:S07]  /*33670*/  IMAD.MOV.U32 R35, RZ, RZ, R14 ;  /* 0x000000ffff237224 */ /* 0x000fce00078e000e */
[----:B------:R-:W-:Y:S05]  /*33680*/  WARPSYNC.COLLECTIVE R15, `(.L_x_3228) ;  /* 0x000000000f087348 */ /* 0x000fea0003c00000 */
[----:B------:R0:W1:Y:S02]  /*33690*/  SHFL.IDX P6, R14, R13, R12, R11 ;  /* 0x0000000c0d0e7389 */ /* 0x00006400000c000b */
[----:B01----:R-:W-:Y:S01]  /*336a0*/  ENDCOLLECTIVE ;  /* 0x000000000000791b */ /* 0x003fe20003800000 */
.L_x_3228:
        /* <DEDUP_REMOVED lines=19> */
.L_x_3229:
[----:B------:R-:W-:Y:S02]  /*337e0*/  IMAD.MOV.U32 R13, RZ, RZ, R8 ;  /* 0x000000ffff0d7224 */ /* 0x000fe400078e0008 */
[----:B------:R-:W-:-:S07]  /*337f0*/  IMAD.MOV.U32 R35, RZ, RZ, R14 ;  /* 0x000000ffff237224 */ /* 0x000fce00078e000e */
[----:B------:R-:W-:Y:S05]  /*33800*/  WARPSYNC.COLLECTIVE R15, `(.L_x_3230) ;  /* 0x000000000f087348 */ /* 0x000fea0003c00000 */
[----:B------:R0:W1:Y:S02]  /*33810*/  SHFL.IDX P6, R14, R13, R12, R11 ;  /* 0x0000000c0d0e7389 */ /* 0x00006400000c000b */
[----:B01----:R-:W-:Y:S01]  /*33820*/  ENDCOLLECTIVE ;  /* 0x000000000000791b */ /* 0x003fe20003800000 */
.L_x_3230:
[----:B------:R-:W-:Y:S01]  /*33830*/  IMAD.MOV.U32 R2, RZ, RZ, R14 ;  /* 0x000000ffff027224 */ /* 0x000fe200078e000e */
[----:B------:R-:W-:Y:S06]  /*33840*/  BRA `(.L_x_3231) ;  /* 0xffffffa000b07947 */ /* 0x000fec000383ffff */
.L_x_3047:
[----:B-1----:R1:W2:Y:S02]  /*33850*/  SYNCS.PHASECHK.TRANS64.TRYWAIT P0, [R6+URZ+0x38860], R2 ;  /* 0x03886002060075a7 */ /* 0x0022a4000800017f */
[----:B--2---:R-:W-:Y:S05]  /*33860*/  @!P0 NANOSLEEP.SYNCS 0x989680 ;  /* 0x009896800000895d */ /* 0x004fea0003900000 */
[----:B------:R-:W2:Y:S02]  /*33870*/  @!P0 SYNCS.PHASECHK.TRANS64 P0, [R6+URZ+0x38860], R2 ;  /* 0x03886002060085a7 */ /* 0x000ea4000800007f */
[----:B--2---:R-:W-:Y:S05]  /*33880*/  @!P0 BRA `(.L_x_3047) ;  /* 0xfffffffc00f08947 */ /* 0x004fea000383ffff */
[----:B------:R-:W-:Y:S05]  /*33890*/  BRA `(.L_x_3232) ;  /* 0xffffffa400307947 */ /* 0x000fea000383ffff */
.L_x_3048:
        /* <DEDUP_REMOVED lines=8> */
.L_x_3234:
[----:B------:R-:W-:Y:S05]  /*33920*/  BSYNC B1 ;  /* 0x0000000000017941 */ /* 0x000fea0003800000 */
.L_x_3233:
        /* <DEDUP_REMOVED lines=9> */
.L_x_3235:
        /* <DEDUP_REMOVED lines=20> */
.L_x_3236:
[----:B------:R-:W-:Y:S02]  /*33b00*/  IMAD.MOV.U32 R13, RZ, RZ, R24 ;  /* 0x000000ffff0d7224 */ /* 0x000fe400078e0018 */
[----:B------:R-:W-:-:S07]  /*33b10*/  IMAD.MOV.U32 R3, RZ, RZ, R14 ;  /* 0x000000ffff037224 */ /* 0x000fce00078e000e */
[----:B------:R-:W-:Y:S05]  /*33b20*/  WARPSYNC.COLLECTIVE R15, `(.L_x_3237) ;  /* 0x000000000f087348 */ /* 0x000fea0003c00000 */
[----:B------:R0:W1:Y:S02]  /*33b30*/  SHFL.IDX P6, R14, R13, R12, R11 ;  /* 0x0000000c0d0e7389 */ /* 0x00006400000c000b */
[----:B01----:R-:W-:Y:S01]  /*33b40*/  ENDCOLLECTIVE ;  /* 0x000000000000791b */ /* 0x003fe20003800000 */
.L_x_3237:
        /* <DEDUP_REMOVED lines=20> */
.L_x_3238:
[----:B------:R-:W-:Y:S02]  /*33c90*/  IMAD.MOV.U32 R13, RZ, RZ, R24 ;  /* 0x000000ffff0d7224 */ /* 0x000fe400078e0018 */
[----:B------:R-:W-:-:S07]  /*33ca0*/  IMAD.MOV.U32 R3, RZ, RZ, R14 ;  /* 0x000000ffff037224 */ /* 0x000fce00078e000e */
[----:B------:R-:W-:Y:S05]  /*33cb0*/  WARPSYNC.COLLECTIVE R15, `(.L_x_3239) ;  /* 0x000000000f087348 */ /* 0x000fea0003c00000 */
[----:B------:R0:W1:Y:S02]  /*33cc0*/  SHFL.IDX P6, R14, R13, R12, R11 ;  /* 0x0000000c0d0e7389 */ /* 0x00006400000c000b */
[----:B01----:R-:W-:Y:S01]  /*33cd0*/  ENDCOLLECTIVE ;  /* 0x000000000000791b */ /* 0x003fe20003800000 */
.L_x_3239:
        /* <DEDUP_REMOVED lines=20> */
.L_x_3240:
[----:B------:R-:W-:Y:S02]  /*33e20*/  IMAD.MOV.U32 R13, RZ, RZ, R24 ;  /* 0x000000ffff0d7224 */ /* 0x000fe400078e0018 */
[----:B------:R-:W-:-:S07]  /*33e30*/  IMAD.MOV.U32 R3, RZ, RZ, R14 ;  /* 0x000000ffff037224 */ /* 0x000fce00078e000e */
[----:B------:R-:W-:Y:S05]  /*33e40*/  WARPSYNC.COLLECTIVE R15, `(.L_x_3241) ;  /* 0x000000000f087348 */ /* 0x000fea0003c00000 */
[----:B------:R0:W1:Y:S02]  /*33e50*/  SHFL.IDX P6, R14, R13, R12, R11 ;  /* 0x0000000c0d0e7389 */ /* 0x00006400000c000b */
[----:B01----:R-:W-:Y:S01]  /*33e60*/  ENDCOLLECTIVE ;  /* 0x000000000000791b */ /* 0x003fe20003800000 */
.L_x_3241:
        /* <DEDUP_REMOVED lines=20> */
.L_x_3242:
[----:B------:R-:W-:Y:S02]  /*33fb0*/  IMAD.MOV.U32 R13, RZ, RZ, R24 ;  /* 0x000000ffff0d7224 */ /* 0x000fe400078e0018 */
[----:B------:R-:W-:-:S07]  /*33fc0*/  IMAD.MOV.U32 R25, RZ, RZ, R14 ;  /* 0x000000ffff197224 */ /* 0x000fce00078e000e */
[----:B------:R-:W-:Y:S05]  /*33fd0*/  WARPSYNC.COLLECTIVE R15, `(.L_x_3243) ;  /* 0x000000000f087348 */ /* 0x000fea0003c00000 */
[----:B------:R0:W1:Y:S02]  /*33fe0*/  SHFL.IDX P6, R14, R13, R12, R11 ;  /* 0x0000000c0d0e7389 */ /* 0x00006400000c000b */
[----:B01----:R-:W-:Y:S01]  /*33ff0*/  ENDCOLLECTIVE ;  /* 0x000000000000791b */ /* 0x003fe20003800000 */
.L_x_3243:
[----:B------:R-:W-:Y:S01]  /*34000*/  IMAD.MOV.U32 R2, RZ, RZ, R14 ;  /* 0x000000ffff027224 */ /* 0x000fe200078e000e */
[----:B------:R-:W-:Y:S06]  /*34010*/  BRA `(.L_x_3244) ;  /* 0xffffffa0004c7947 */ /* 0x000fec000383ffff */
.L_x_3056:
[----:B0-----:R0:W2:Y:S02]  /*34020*/  SYNCS.PHASECHK.TRANS64.TRYWAIT P0, [R4+URZ+0x38860], R3 ;  /* 0x03886003040075a7 */ /* 0x0010a4000800017f */
[----:B--2---:R-:W-:Y:S05]  /*34030*/  @!P0 NANOSLEEP.SYNCS 0x989680 ;  /* 0x009896800000895d */ /* 0x004fea0003900000 */
[----:B------:R-:W2:Y:S02]  /*34040*/  @!P0 SYNCS.PHASECHK.TRANS64 P0, [R4+URZ+0x38860], R3 ;  /* 0x03886003040085a7 */ /* 0x000ea4000800007f */
[----:B--2---:R-:W-:Y:S05]  /*34050*/  @!P0 BRA `(.L_x_3056) ;  /* 0xfffffffc00f08947 */ /* 0x004fea000383ffff */
[----:B------:R-:W-:Y:S05]  /*34060*/  BRA `(.L_x_3245) ;  /* 0xffffffa400847947 */ /* 0x000fea000383ffff */
.L_x_3057:
        /* <DEDUP_REMOVED lines=8> */
.L_x_3247:
[----:B------:R-:W-:Y:S05]  /*340f0*/  BSYNC B0 ;  /* 0x0000000000007941 */ /* 0x000fea0003800000 */
.L_x_3246:
        /* <DEDUP_REMOVED lines=11> */
.L_x_3248:
        /* <DEDUP_REMOVED lines=26> */
.L_x_3249:
[----:B------:R-:W-:Y:S02]  /*34350*/  IMAD.MOV.U32 R13, RZ, RZ, R24 ;  /* 0x000000ffff0d7224 */ /* 0x000fe400078e0018 */
[----:B------:R-:W-:-:S07]  /*34360*/  IMAD.MOV.U32 R3, RZ, RZ, R14 ;  /* 0x000000ffff037224 */ /* 0x000fce00078e000e */
[----:B------:R-:W-:Y:S05]  /*34370*/  WARPSYNC.COLLECTIVE R15, `(.L_x_3250) ;  /* 0x000000000f087348 */ /* 0x000fea0003c00000 */
[----:B------:R0:W1:Y:S02]  /*34380*/  SHFL.IDX P6, R14, R13, R12, R11 ;  /* 0x0000000c0d0e7389 */ /* 0x00006400000c000b */
[----:B01----:R-:W-:Y:S01]  /*34390*/  ENDCOLLECTIVE ;  /* 0x000000000000791b */ /* 0x003fe20003800000 */
.L_x_3250:
        /* <DEDUP_REMOVED lines=19> */
.L_x_3251:
[----:B------:R-:W-:Y:S02]  /*344d0*/  IMAD.MOV.U32 R13, RZ, RZ, R24 ;  /* 0x000000ffff0d7224 */ /* 0x000fe400078e0018 */
[----:B------:R-:W-:-:S07]  /*344e0*/  IMAD.MOV.U32 R7, RZ, RZ, R14 ;  /* 0x000000ffff077224 */ /* 0x000fce00078e000e */
[----:B------:R-:W-:Y:S05]  /*344f0*/  WARPSYNC.COLLECTIVE R15, `(.L_x_3252) ;  /* 0x000000000f087348 */ /* 0x000fea0003c00000 */
[----:B------:R0:W1:Y:S02]  /*34500*/  SHFL.IDX P6, R14, R13, R12, R11 ;  /* 0x0000000c0d0e7389 */ /* 0x00006400000c000b */
[----:B01----:R-:W-:Y:S01]  /*34510*/  ENDCOLLECTIVE ;  /* 0x000000000000791b */ /* 0x003fe20003800000 */
.L_x_3252:
        /* <DEDUP_REMOVED lines=19> */
.L_x_3253:
[----:B------:R-:W-:Y:S02]  /*34650*/  IMAD.MOV.U32 R13, RZ, RZ, R24 ;  /* 0x000000ffff0d7224 */ /* 0x000fe400078e0018 */
[----:B------:R-:W-:-:S07]  /*34660*/  IMAD.MOV.U32 R3, RZ, RZ, R14 ;  /* 0x000000ffff037224 */ /* 0x000fce00078e000e */
[----:B------:R-:W-:Y:S05]  /*34670*/  WARPSYNC.COLLECTIVE R15, `(.L_x_3254) ;  /* 0x000000000f087348 */ /* 0x000fea0003c00000 */
[----:B------:R0:W1:Y:S02]  /*34680*/  SHFL.IDX P6, R14, R13, R12, R11 ;  /* 0x0000000c0d0e7389 */ /* 0x00006400000c000b */
[----:B01----:R-:W-:Y:S01]  /*34690*/  ENDCOLLECTIVE ;  /* 0x000000000000791b */ /* 0x003fe20003800000 */
.L_x_3254:
        /* <DEDUP_REMOVED lines=19> */
.L_x_3255:
[----:B------:R-:W-:Y:S02]  /*347d0*/  IMAD.MOV.U32 R13, RZ, RZ, R24 ;  /* 0x000000ffff0d7224 */ /* 0x000fe400078e0018 */
[----:B------:R-:W-:-:S07]  /*347e0*/  IMAD.MOV.U32 R25, RZ, RZ, R14 ;  /* 0x000000ffff197224 */ /* 0x000fce00078e000e */
[----:B------:R-:W-:Y:S05]  /*347f0*/  WARPSYNC.COLLECTIVE R15, `(.L_x_3256) ;  /* 0x000000000f087348 */ /* 0x000fea0003c00000 */
[----:B------:R0:W1:Y:S02]  /*34800*/  SHFL.IDX P6, R14, R13, R12, R11 ;  /* 0x0000000c0d0e7389 */ /* 0x00006400000c000b */
[----:B01----:R-:W-:Y:S01]  /*34810*/  ENDCOLLECTIVE ;  /* 0x000000000000791b */ /* 0x003fe20003800000 */
.L_x_3256:
[----:B------:R-:W-:Y:S05]  /*34820*/  BRA `(.L_x_3257) ;  /* 0xffffffa000a87947 */ /* 0x000fea000383ffff */
.L_x_3062:
        /* <DEDUP_REMOVED lines=8> */
.L_x_3259:
[----:B------:R-:W-:Y:S05]  /*348b0*/  BSYNC B0 ;  /* 0x0000000000007941 */ /* 0x000fea0003800000 */
.L_x_3258:
        /* <DEDUP_REMOVED lines=9> */
.L_x_3260:
[----:B------:R-:W-:Y:S01]  /*34950*/  ULDC UR4, c[0x0][0xc3c] ;  /* 0x00030f0000047ab9 */ /* 0x000fe20000000800 */
[----:B------:R-:W-:Y:S01]  /*34960*/  ULDC.64 UR6, c[0x0][0x208] ;  /* 0x0000820000067ab9 */ /* 0x000fe20000000a00 */
        /* <DEDUP_REMOVED lines=17> */
.L_x_3261:
[----:B------:R-:W-:Y:S01]  /*34a80*/  IMAD.MOV.U32 R12, RZ, RZ, 0x2 ;  /* 0x00000002ff0c7424 */ /* 0x000fe200078e00ff */
[----:B------:R-:W-:-:S05]  /*34a90*/  SEL R6, R14, RZ, P1 ;  /* 0x000000ff0e067207 */ /* 0x000fca0000800000 */
[----:B------:R-:W-:-:S04]  /*34aa0*/  IMAD.IADD R6, R5, 0x1, R6 ;  /* 0x0000000105067824 */ /* 0x000fc800078e0206 */
[----:B------:R-:W-:-:S07]  /*34ab0*/  IMAD.MOV.U32 R13, RZ, RZ, R6 ;  /* 0x000000ffff0d7224 */ /* 0x000fce00078e0006 */
[----:B------:R-:W-:Y:S05]  /*34ac0*/  WARPSYNC.COLLECTIVE R15, `(.L_x_3262) ;  /* 0x000000000f087348 */ /* 0x000fea0003c00000 */
[----:B------:R0:W1:Y:S02]  /*34ad0*/  SHFL.UP P6, R14, R13, R12, R11 ;  /* 0x0400000c0d0e7389 */ /* 0x00006400000c000b */
[----:B01----:R-:W-:Y:S01]  /*34ae0*/  ENDCOLLECTIVE ;  /* 0x000000000000791b */ /* 0x003fe20003800000 */
.L_x_3262:
[----:B------:R-:W-:Y:S01]  /*34af0*/  IMAD.MOV.U32 R12, RZ, RZ, 0x4 ;  /* 0x00000004ff0c7424 */ /* 0x000fe200078e00ff */
[----:B------:R-:W-:-:S05]  /*34b00*/  SEL R7, R14, RZ, P2 ;  /* 0x000000ff0e077207 */ /* 0x000fca0001000000 */
[----:B------:R-:W-:-:S04]  /*34b10*/  IMAD.IADD R7, R6, 0x1, R7 ;  /* 0x0000000106077824 */ /* 0x000fc800078e0207 */
[----:B------:R-:W-:-:S07]  /*34b20*/  IMAD.MOV.U32 R13, RZ, RZ, R7 ;  /* 0x000000ffff0d7224 */ /* 0x000fce00078e0007 */
[----:B------:R-:W-:Y:S05]  /*34b30*/  WARPSYNC.COLLECTIVE R15, `(.L_x_3263) ;  /* 0x000000000f087348 */ /* 0x000fea0003c00000 */
[----:B------:R0:W1:Y:S02]  /*34b40*/  SHFL.UP P6, R14, R13, R12, R11 ;  /* 0x0400000c0d0e7389 */ /* 0x00006400000c000b */
[----:B01----:R-:W-:Y:S01]  /*34b50*/  ENDCOLLECTIVE ;  /* 0x000000000000791b */ /* 0x003fe20003800000 */
.L_x_3263:
[----:B------:R-:W-:Y:S01]  /*34b60*/  IMAD.MOV.U32 R12, RZ, RZ, 0x8 ;  /* 0x00000008ff0c7424 */ /* 0x000fe200078e00ff */
[----:B------:R-:W-:-:S05]  /*34b70*/  SEL R2, R14, RZ, P3 ;  /* 0x000000ff0e027207 */ /* 0x000fca0001800000 */
[----:B------:R-:W-:-:S04]  /*34b80*/  IMAD.IADD R2, R7, 0x1, R2 ;  /* 0x0000000107027824 */ /* 0x000fc800078e0202 */
[----:B------:R-:W-:-:S07]  /*34b90*/  IMAD.MOV.U32 R13, RZ, RZ, R2 ;  /* 0x000000ffff0d7224 */ /* 0x000fce00078e0002 */
[----:B------:R-:W-:Y:S05]  /*34ba0*/  WARPSYNC.COLLECTIVE R15, `(.L_x_3264) ;  /* 0x000000000f087348 */ /* 0x000fea0003c00000 */
[----:B------:R0:W1:Y:S02]  /*34bb0*/  SHFL.UP P6, R14, R13, R12, R11 ;  /* 0x0400000c0d0e7389 */ /* 0x00006400000c000b */
[----:B01----:R-:W-:Y:S01]  /*34bc0*/  ENDCOLLECTIVE ;  /* 0x000000000000791b */ /* 0x003fe20003800000 */
.L_x_3264:
[----:B------:R-:W-:Y:S01]  /*34bd0*/  IMAD.MOV.U32 R12, RZ, RZ, 0x10 ;  /* 0x00000010ff0c7424 */ /* 0x000fe200078e00ff */
[----:B------:R-:W-:-:S05]  /*34be0*/  SEL R3, R14, RZ, P4 ;  /* 0x000000ff0e037207 */ /* 0x000fca0002000000 */
[----:B------:R-:W-:-:S04]  /*34bf0*/  IMAD.IADD R3, R2, 0x1, R3 ;  /* 0x0000000102037824 */ /* 0x000fc800078e0203 */
[----:B------:R-:W-:-:S07]  /*34c00*/  IMAD.MOV.U32 R13, RZ, RZ, R3 ;  /* 0x000000ffff0d7224 */ /* 0x000fce00078e0003 */
[----:B------:R-:W-:Y:S05]  /*34c10*/  WARPSYNC.COLLECTIVE R15, `(.L_x_3265) ;  /* 0x000000000f087348 */ /* 0x000fea0003c00000 */
[----:B------:R0:W1:Y:S02]  /*34c20*/  SHFL.UP P6, R14, R13, R12, R11 ;  /* 0x0400000c0d0e7389 */ /* 0x00006400000c000b */
[----:B01----:R-:W-:Y:S01]  /*34c30*/  ENDCOLLECTIVE ;  /* 0x000000000000791b */ /* 0x003fe20003800000 */
.L_x_3265:
        /* <DEDUP_REMOVED lines=8> */
.L_x_3266:
[----:B------:R-:W-:Y:S05]  /*34cc0*/  BRA `(.L_x_3267) ;  /* 0xffffffa000c87947 */ /* 0x000fea000383ffff */
.L_x_3067:
        /* <DEDUP_REMOVED lines=8> */
.L_x_3269:
[----:B------:R-:W-:Y:S05]  /*34d50*/  BSYNC B0 ;  /* 0x0000000000007941 */ /* 0x000fea0003800000 */
.L_x_3268:
        /* <DEDUP_REMOVED lines=8> */
.L_x_3270:
[----:B------:R-:W-:Y:S01]  /*34de0*/  IMAD.MOV.U32 R12, RZ, RZ, 0x4 ;  /* 0x00000004ff0c7424 */ /* 0x000fe200078e00ff */
[----:B------:R-:W-:-:S05]  /*34df0*/  SEL R2, R14, RZ, P2 ;  /* 0x000000ff0e027207 */ /* 0x000fca0001000000 */
[----:B------:R-:W-:-:S04]  /*34e00*/  IMAD.IADD R2, R13, 0x1, R2 ;  /* 0x000000010d027824 */ /* 0x000fc800078e0202 */
[----:B------:R-:W-:-:S07]  /*34e10*/  IMAD.MOV.U32 R13, RZ, RZ, R2 ;  /* 0x000000ffff0d7224 */ /* 0x000fce00078e0002 */
[----:B------:R-:W-:Y:S05]  /*34e20*/  WARPSYNC.COLLECTIVE R15, `(.L_x_3271) ;  /* 0x000000000f087348 */ /* 0x000fea0003c00000 */
[----:B------:R0:W1:Y:S02]  /*34e30*/  SHFL.UP P6, R14, R13, R12, R11 ;  /* 0x0400000c0d0e7389 */ /* 0x00006400000c000b */
[----:B01----:R-:W-:Y:S01]  /*34e40*/  ENDCOLLECTIVE ;  /* 0x000000000000791b */ /* 0x003fe20003800000 */
.L_x_3271:
[----:B------:R-:W-:Y:S01]  /*34e50*/  IMAD.MOV.U32 R12, RZ, RZ, 0x8 ;  /* 0x00000008ff0c7424 */ /* 0x000fe200078e00ff */
[----:B------:R-:W-:-:S05]  /*34e60*/  SEL R3, R14, RZ, P3 ;  /* 0x000000ff0e037207 */ /* 0x000fca0001800000 */
[----:B------:R-:W-:-:S04]  /*34e70*/  IMAD.IADD R3, R2, 0x1, R3 ;  /* 0x0000000102037824 */ /* 0x000fc800078e0203 */
[----:B------:R-:W-:-:S07]  /*34e80*/  IMAD.MOV.U32 R13, RZ, RZ, R3 ;  /* 0x000000ffff0d7224 */ /* 0x000fce00078e0003 */
[----:B------:R-:W-:Y:S05]  /*34e90*/  WARPSYNC.COLLECTIVE R15, `(.L_x_3272) ;  /* 0x000000000f087348 */ /* 0x000fea0003c00000 */
[----:B------:R0:W1:Y:S02]  /*34ea0*/  SHFL.UP P6, R14, R13, R12, R11 ;  /* 0x0400000c0d0e7389 */ /* 0x00006400000c000b */
[----:B01----:R-:W-:Y:S01]  /*34eb0*/  ENDCOLLECTIVE ;  /* 0x000000000000791b */ /* 0x003fe20003800000 */
.L_x_3272:
[----:B------:R-:W-:Y:S01]  /*34ec0*/  IMAD.MOV.U32 R12, RZ, RZ, 0x10 ;  /* 0x00000010ff0c7424 */ /* 0x000fe200078e00ff */
[----:B------:R-:W-:-:S05]  /*34ed0*/  SEL R4, R14, RZ, P4 ;  /* 0x000000ff0e047207 */ /* 0x000fca0002000000 */
[----:B------:R-:W-:-:S04]  /*34ee0*/  IMAD.IADD R4, R3, 0x1, R4 ;  /* 0x0000000103047824 */ /* 0x000fc800078e0204 */
[----:B------:R-:W-:-:S07]  /*34ef0*/  IMAD.MOV.U32 R13, RZ, RZ, R4 ;  /* 0x000000ffff0d7224 */ /* 0x000fce00078e0004 */
[----:B------:R-:W-:Y:S05]  /*34f00*/  WARPSYNC.COLLECTIVE R15, `(.L_x_3273) ;  /* 0x000000000f087348 */ /* 0x000fea0003c00000 */
[----:B------:R0:W1:Y:S02]  /*34f10*/  SHFL.UP P6, R14, R13, R12, R11 ;  /* 0x0400000c0d0e7389 */ /* 0x00006400000c000b */
[----:B01----:R-:W-:Y:S01]  /*34f20*/  ENDCOLLECTIVE ;  /* 0x000000000000791b */ /* 0x003fe20003800000 */
.L_x_3273:
        /* <DEDUP_REMOVED lines=8> */
.L_x_3274:
[----:B------:R-:W-:Y:S05]  /*34fb0*/  BRA `(.L_x_3275) ;  /* 0xffffffa000ac7947 */ /* 0x000fea000383ffff */
.L_x_3069:
[----:B------:R-:W-:Y:S01]  /*34fc0*/  BSSY B0, `(.L_x_3276) ;  /* 0x0000006000007945 */ /* 0x000fe20003800000 */
[----:B------:R-:W-:Y:S01]  /*34fd0*/  PLOP3.LUT P6, PT, P6, PT, PT, 0x8, 0x0 ;  /* 0x000000000000781c */ /* 0x000fe200037ce170 */
[----:B------:R-:W-:-:S12]  /*34fe0*/  IMAD.MOV.U32 R15, RZ, RZ, -0x1 ;  /* 0xffffffffff0f7424 */ /* 0x000fd800078e00ff */
[----:B01----:R-:W-:Y:S05]  /*34ff0*/  WARPSYNC.COLLECTIVE R15, `(.L_x_3277) ;  /* 0x000000000f087348 */ /* 0x003fea0003c00000 */
[----:B------:R-:W-:Y:S01]  /*35000*/  VOTE.ANY R14, PT, P6 ;  /* 0x00000000000e7806 */ /* 0x000fe200030e0100 */
[----:B01----:R-:W-:Y:S06]  /*35010*/  ENDCOLLECTIVE ;  /* 0x000000000000791b */ /* 0x003fec0003800000 */
.L_x_3277:
[----:B------:R-:W-:Y:S05]  /*35020*/  BSYNC B0 ;  /* 0x0000000000007941 */ /* 0x000fea0003800000 */
.L_x_3276:
        /* <DEDUP_REMOVED lines=9> */
.L_x_3278:
[----:B------:R-:W-:Y:S01]  /*350c0*/  IMAD.MOV.U32 R5, RZ, RZ, R14 ;  /* 0x000000ffff057224 */ /* 0x000fe200078e000e */
[----:B------:R-:W-:Y:S06]  /*350d0*/  BRA `(.L_x_3279) ;  /* 0xffffffa0009c7947 */ /* 0x000fec000383ffff */
.L_x_3071:
[----:B------:R-:W-:Y:S01]  /*350e0*/  BSSY B0, `(.L_x_3280) ;  /* 0x0000007000007945 */ /* 0x000fe20003800000 */
[----:B------:R-:W-:Y:S02]  /*350f0*/  IMAD.MOV.U32 R13, RZ, RZ, R2 ;  /* 0x000000ffff0d7224 */ /* 0x000fe400078e0002 */
[----:B------:R-:W-:Y:S02]  /*35100*/  IMAD.MOV.U32 R11, RZ, RZ, 0x1f ;  /* 0x0000001fff0b7424 */ /* 0x000fe400078e00ff */
[----:B------:R-:W-:-:S07]  /*35110*/  IMAD.MOV.U32 R15, RZ, RZ, -0x1 ;  /* 0xffffffffff0f7424 */ /* 0x000fce00078e00ff */
[----:B0123--:R-:W-:Y:S05]  /*35120*/  WARPSYNC.COLLECTIVE R15, `(.L_x_3281) ;  /* 0x000000000f087348 */ /* 0x00ffea0003c00000 */
[----:B------:R4:W0:Y:S02]  /*35130*/  SHFL.IDX P6, R14, R13, R12, R11 ;  /* 0x0000000c0d0e7389 */ /* 0x00082400000c000b */
[----:B01234-:R-:W-:Y:S01]  /*35140*/  ENDCOLLECTIVE ;  /* 0x000000000000791b */ /* 0x01ffe20003800000 */
.L_x_3281:
[----:B------:R-:W-:Y:S05]  /*35150*/  BSYNC B0 ;  /* 0x0000000000007941 */ /* 0x000fea0003800000 */
.L_x_3280:
[----:B------:R-:W-:Y:S05]  /*35160*/  BRA `(.L_x_3070) ;  /* 0xffffffa000947947 */ /* 0x000fea000383ffff */
.L_x_3075:
[----:B-1----:R1:W3:Y:S02]  /*35170*/  SYNCS.PHASECHK.TRANS64.TRYWAIT P0, [R5+URZ+0x38820], R0 ;  /* 0x03882000050075a7 */ /* 0x0022e4000800017f */
[----:B---3--:R-:W-:Y:S05]  /*35180*/  @!P0 NANOSLEEP.SYNCS 0x989680 ;  /* 0x009896800000895d */ /* 0x008fea0003900000 */
[----:B------:R-:W3:Y:S02]  /*35190*/  @!P0 SYNCS.PHASECHK.TRANS64 P0, [R5+URZ+0x38820], R0 ;  /* 0x03882000050085a7 */ /* 0x000ee4000800007f */
[----:B---3--:R-:W-:Y:S05]  /*351a0*/  @!P0 BRA `(.L_x_3075) ;  /* 0xfffffffc00f08947 */ /* 0x008fea000383ffff */
[----:B------:R-:W-:Y:S05]  /*351b0*/  BRA `(.L_x_3282) ;  /* 0xffffffa800107947 */ /* 0x000fea000383ffff */
.L_x_3076:
        /* <DEDUP_REMOVED lines=11> */
.L_x_3284:
[----:B------:R-:W-:Y:S05]  /*35270*/  BSYNC B0 ;  /* 0x0000000000007941 */ /* 0x000fea0003800000 */
.L_x_3283:
[----:B------:R-:W-:Y:S05]  /*35280*/  BRA `(.L_x_3285) ;  /* 0xffffffa400f87947 */ /* 0x000fea000383ffff */
.L_x_3077:
[----:B------:R-:W-:Y:S01]  /*35290*/  BSSY B0, `(.L_x_3286) ;  /* 0x0000006000007945 */ /* 0x000fe20003800000 */
[----:B------:R-:W-:-:S07]  /*352a0*/  IMAD.MOV.U32 R15, RZ, RZ, -0x1 ;  /* 0xffffffffff0f7424 */ /* 0x000fce00078e00ff */
[----:B012---:R-:W-:Y:S05]  /*352b0*/  WARPSYNC.COLLECTIVE R15, `(.L_x_3287) ;  /* 0x000000000f0c7348 */ /* 0x007fea0003c00000 */
[----:B------:R-:W-:Y:S02]  /*352c0*/  ELECT P6, UR62, PT ;  /* 0x00000000003e782f */ /* 0x000fe400038c0000 */
[----:B------:R-:W-:Y:S01]  /*352d0*/  MOV R14, UR62 ;  /* 0x0000003e000e7c02 */ /* 0x000fe20008000f00 */
[----:B012---:R-:W-:Y:S10]  /*352e0*/  ENDCOLLECTIVE ;  /* 0x000000000000791b */ /* 0x007ff40003800000 */
.L_x_3287:
[----:B------:R-:W-:Y:S05]  /*352f0*/  BSYNC B0 ;  /* 0x0000000000007941 */ /* 0x000fea0003800000 */
.L_x_3286:
[----:B------:R-:W-:Y:S05]  /*35300*/  BRA `(.L_x_3288) ;  /* 0xffffffa400ec7947 */ /* 0x000fea000383ffff */
.L_x_3079:
[----:B-1----:R1:W3:Y:S02]  /*35310*/  SYNCS.PHASECHK.TRANS64.TRYWAIT P1, [R3+URZ+0x38840], R2 ;  /* 0x03884002030075a7 */ /* 0x0022e4000802017f */
[----:B---3--:R-:W-:Y:S05]  /*35320*/  @!P1 NANOSLEEP.SYNCS 0x989680 ;  /* 0x009896800000995d */ /* 0x008fea0003900000 */
[----:B------:R-:W3:Y:S02]  /*35330*/  @!P1 SYNCS.PHASECHK.TRANS64 P1, [R3+URZ+0x38840], R2 ;  /* 0x03884002030095a7 */ /* 0x000ee4000802007f */
[----:B---3--:R-:W-:Y:S05]  /*35340*/  @!P1 BRA `(.L_x_3079) ;  /* 0xfffffffc00f09947 */ /* 0x008fea000383ffff */
[----:B------:R-:W-:Y:S05]  /*35350*/  BRA `(.L_x_3289) ;  /* 0xffffffa8000c7947 */ /* 0x000fea000383ffff */
.L_x_3081:
[----:B---3--:R3:W4:Y:S02]  /*35360*/  SYNCS.PHASECHK.TRANS64.TRYWAIT P1, [R27+URZ+0x38840], R0 ;  /* 0x038840001b0075a7 */ /* 0x008724000802017f */
[----:B----4-:R-:W-:Y:S05]  /*35370*/  @!P1 NANOSLEEP.SYNCS 0x989680 ;  /* 0x009896800000995d */ /* 0x010fea0003900000 */
[----:B------:R-:W4:Y:S02]  /*35380*/  @!P1 SYNCS.PHASECHK.TRANS64 P1, [R27+URZ+0x38840], R0 ;  /* 0x038840001b0095a7 */ /* 0x000f24000802007f */
[----:B----4-:R-:W-:Y:S05]  /*35390*/  @!P1 BRA `(.L_x_3081) ;  /* 0xfffffffc00f09947 */ /* 0x010fea000383ffff */
[----:B------:R-:W-:Y:S05]  /*353a0*/  BRA `(.L_x_3290) ;  /* 0xffffffa800187947 */ /* 0x000fea000383ffff */
.L_x_3083:
[----:B----4-:R4:W0:Y:S02]  /*353b0*/  SYNCS.PHASECHK.TRANS64.TRYWAIT P1, [R3+URZ+0x38860], R2 ;  /* 0x03886002030075a7 */ /* 0x010824000802017f */
[----:B0-----:R-:W-:Y:S05]  /*353c0*/  @!P1 NANOSLEEP.SYNCS 0x989680 ;  /* 0x009896800000995d */ /* 0x001fea0003900000 */
[----:B------:R-:W0:Y:S02]  /*353d0*/  @!P1 SYNCS.PHASECHK.TRANS64 P1, [R3+URZ+0x38860], R2 ;  /* 0x03886002030095a7 */ /* 0x000e24000802007f */
[----:B0-----:R-:W-:Y:S05]  /*353e0*/  @!P1 BRA `(.L_x_3083) ;  /* 0xfffffffc00f09947 */ /* 0x001fea000383ffff */
[----:B------:R-:W-:Y:S05]  /*353f0*/  BRA `(.L_x_3291) ;  /* 0xffffffa800147947 */ /* 0x000fea000383ffff */
.L_x_3292:
        /* <DEDUP_REMOVED lines=16> */
.L_x_15832:


//--------------------- .text._ZN7cutlass13device_kernelIN5flash11enable_sm90INS1_16FlashAttnFwdSm90INS1_25CollectiveMainloopFwdSm90ILi2EN4cute5tupleIJNS5_1CILi1EEES8_S8_EEENS6_IJNS7_ILi128EEENS7_ILi96EEENS7_ILi192EEEEEELi192ENS_10bfloat16_tEfNS_4arch4Sm90ELb0ELb0ELb0ELb0ELb1ELb0ELb0ELb1ELb1ELb1ELb0ELb0EEENS1_21CollectiveEpilogueFwdINS6_IJSA_SC_SB_EEES9_SE_SG_Li256ELb0ELb1ELb0ELb0EEENS1_29StaticPersistentTileSchedulerILb0EEEEEEEEEvNT_6ParamsE --------------------------
	.section	.text._ZN7cutlass13device_kernelIN5flash11enable_sm90INS1_16FlashAttnFwdSm90INS1_25CollectiveMainloopFwdSm90ILi2EN4cute5tupleIJNS5_1CILi1EEES8_S8_EEENS6_IJNS7_ILi128EEENS7_ILi96EEENS7_ILi192EEEEEELi192ENS_10bfloat16_tEfNS_4arch4Sm90ELb0ELb0ELb0ELb0ELb1ELb0ELb0ELb1ELb1ELb1ELb0ELb0EEENS1_21CollectiveEpilogueFwdINS6_IJSA_SC_SB_EEES9_SE_SG_Li256ELb0ELb1ELb0ELb0EEENS1_29StaticPersistentTileSchedulerILb0EEEEEEEEEvNT_6ParamsE,"ax",@progbits
	.align	128
.text._ZN7cutlass13device_kernelIN5flash11enable_sm90INS1_16FlashAttnFwdSm90INS1_25CollectiveMainloopFwdSm90ILi2EN4cute5tupleIJNS5_1CILi1EEES8_S8_EEENS6_IJNS7_ILi128EEENS7_ILi96EEENS7_ILi192EEEEEELi192ENS_10bfloat16_tEfNS_4arch4Sm90ELb0ELb0ELb0ELb0ELb1ELb0ELb0ELb1ELb1ELb1ELb0ELb0EEENS1_21CollectiveEpilogueFwdINS6_IJSA_SC_SB_EEES9_SE_SG_Li256ELb0ELb1ELb0ELb0EEENS1_29StaticPersistentTileSchedulerILb0EEEEEEEEEvNT_6ParamsE:
        .type           _ZN7cutlass13device_kernelIN5flash11enable_sm90INS1_16FlashAttnFwdSm90INS1_25CollectiveMainloopFwdSm90ILi2EN4cute5tupleIJNS5_1CILi1EEES8_S8_EEENS6_IJNS7_ILi128EEENS7_ILi96EEENS7_ILi192EEEEEELi192ENS_10bfloat16_tEfNS_4arch4Sm90ELb0ELb0ELb0ELb0ELb1ELb0ELb0ELb1ELb1ELb1ELb0ELb0EEENS1_21CollectiveEpilogueFwdINS6_IJSA_SC_SB_EEES9_SE_SG_Li256ELb0ELb1ELb0ELb0EEENS1_29StaticPersistentTileSchedulerILb0EEEEEEEEEvNT_6ParamsE,@function
        .size           _ZN7cutlass13device_kernelIN5flash11enable_sm90INS1_16FlashAttnFwdSm90INS1_25CollectiveMainloopFwdSm90ILi2EN4cute5tupleIJNS5_1CILi1EEES8_S8_EEENS6_IJNS7_ILi128EEENS7_ILi96EEENS7_ILi192EEEEEELi192ENS_10bfloat16_tEfNS_4arch4Sm90ELb0ELb0ELb0ELb0ELb1ELb0ELb0ELb1ELb1ELb1ELb0ELb0EEENS1_21CollectiveEpilogueFwdINS6_IJSA_SC_SB_EEES9_SE_SG_Li256ELb0ELb1ELb0ELb0EEENS1_29StaticPersistentTileSchedulerILb0EEEEEEEEEvNT_6ParamsE,(.L_x_15833 - _ZN7cutlass13device_kernelIN5flash11enable_sm90INS1_16FlashAttnFwdSm90INS1_25CollectiveMainloopFwdSm90ILi2EN4cute5tupleIJNS5_1CILi1EEES8_S8_EEENS6_IJNS7_ILi128EEENS7_ILi96EEENS7_ILi192EEEEEELi192ENS_10bfloat16_tEfNS_4arch4Sm90ELb0ELb0ELb0ELb0ELb1ELb0ELb0ELb1ELb1ELb1ELb0ELb0EEENS1_21CollectiveEpilogueFwdINS6_IJSA_SC_SB_EEES9_SE_SG_Li256ELb0ELb1ELb0ELb0EEENS1_29StaticPersistentTileSchedulerILb0EEEEEEEEEvNT_6ParamsE)
        .other          _ZN7cutlass13device_kernelIN5flash11enable_sm90INS1_16FlashAttnFwdSm90INS1_25CollectiveMainloopFwdSm90ILi2EN4cute5tupleIJNS5_1CILi1EEES8_S8_EEENS6_IJNS7_ILi128EEENS7_ILi96EEENS7_ILi192EEEEEELi192ENS_10bfloat16_tEfNS_4arch4Sm90ELb0ELb0ELb0ELb0ELb1ELb0ELb0ELb1ELb1ELb1ELb0ELb0EEENS1_21CollectiveEpilogueFwdINS6_IJSA_SC_SB_EEES9_SE_SG_Li256ELb0ELb1ELb0ELb0EEENS1_29StaticPersistentTileSchedulerILb0EEEEEEEEEvNT_6ParamsE,@"STO_CUDA_ENTRY STV_DEFAULT"
_ZN7cutlass13device_kernelIN5flash11enable_sm90INS1_16FlashAttnFwdSm90INS1_25CollectiveMainloopFwdSm90ILi2EN4cute5tupleIJNS5_1CILi1EEES8_S8_EEENS6_IJNS7_ILi128EEENS7_ILi96EEENS7_ILi192EEEEEELi192ENS_10bfloat16_tEfNS_4arch4Sm90ELb0ELb0ELb0ELb0ELb1ELb0ELb0ELb1ELb1ELb1ELb0ELb0EEENS1_21CollectiveEpilogueFwdINS6_IJSA_SC_SB_EEES9_SE_SG_Li256ELb0ELb1ELb0ELb0EEENS1_29StaticPersistentTileSchedulerILb0EEEEEEEEEvNT_6ParamsE:
        /* <DEDUP_REMOVED lines=45> */
.L_x_3293:
        /* <DEDUP_REMOVED lines=22> */
.L_x_3294:
        /* <DEDUP_REMOVED lines=18> */
.L_x_3295:
        /* <DEDUP_REMOVED lines=22> */
.L_x_3296:
        /* <DEDUP_REMOVED lines=23> */
.L_x_3297:
        /* <DEDUP_REMOVED lines=10> */
.L_x_3299:
        /* <DEDUP_REMOVED lines=12> */
[----:B------:R-:W-:Y:S01]  /*0980*/  IMAD.MOV.U32 R198, RZ, RZ, -0x2 ;  /* 0xfffffffeffc67424 */ /* 0x000fe200078e00ff */
[----:B------:R-:W-:Y:S02]  /*0990*/  UMOV UR38, URZ ;  /* 0x0000003f00267c82 */ /* 0x000fe40008000000 */
[----:B------:R-:W-:-:S04]  /*09a0*/  SHF.R.S32.HI R0, RZ, 0x1f, R19 ;  /* 0x0000001fff007819 */ /* 0x000fc80000011413 */
[CC--:B------:R-:W-:Y:S02]  /*09b0*/  LEA.HI R3, R0.reuse, R19.reuse, RZ, 0x7 ;  /* 0x0000001300037211 */ /* 0x0c0fe400078f38ff */
[CC--:B------:R-:W-:Y:S02]  /*09c0*/  LEA.HI R4, R0.reuse, R19.reuse, RZ, 0x5 ;  /* 0x0000001300047211 */ /* 0x0c0fe400078f28ff */
[----:B------:R-:W-:Y:S02]  /*09d0*/  LOP3.LUT R192, R3, 0xffffff80, RZ, 0xc0, !PT ;  /* 0xffffff8003c07812 */ /* 0x000fe400078ec0ff */
[CC--:B------:R-:W-:Y:S02]  /*09e0*/  LEA.HI R7, R0.reuse, R19.reuse, RZ, 0x2 ;  /* 0x0000001300077211 */ /* 0x0c0fe400078f10ff */
[----:B------:R-:W-:Y:S01]  /*09f0*/  LEA.HI R22, R0, R19, RZ, 0x3 ;  /* 0x0000001300167211 */ /* 0x000fe200078f18ff */
[----:B------:R-:W-:Y:S01]  /*0a00*/  IMAD.IADD R192, R19, 0x1, -R192 ;  /* 0x0000000113c07824 */ /* 0x000fe200078e0ac0 */
[----:B------:R-:W-:-:S02]  /*0a10*/  SHF.L.U32 R6, R4, 0x5, RZ ;  /* 0x0000000504067819 */ /* 0x000fc400000006ff */
[----:B------:R-:W-:Y:S02]  /*0a20*/  LOP3.LUT R10, R7, 0xfffffffc, RZ, 0xc0, !PT ;  /* 0xfffffffc070a7812 */ /* 0x000fe400078ec0ff */
[----:B------:R-:W-:Y:S02]  /*0a30*/  SHF.R.S32.HI R5, RZ, 0x1f, R192 ;  /* 0x0000001fff057819 */ /* 0x000fe400000114c0 */
[----:B------:R-:W-:Y:S01]  /*0a40*/  LOP3.LUT R9, R6, 0xfffffc00, RZ, 0xc0, !PT ;  /* 0xfffffc0006097812 */ /* 0x000fe200078ec0ff */
[----:B------:R-:W-:Y:S01]  /*0a50*/  IMAD.IADD R10, R19, 0x1, -R10 ;  /* 0x00000001130a7824 */ /* 0x000fe200078e0a0a */
[----:B------:R-:W-:Y:S02]  /*0a60*/  SHF.R.S32.HI R194, RZ, 0x7, R3 ;  /* 0x00000007ffc27819 */ /* 0x000fe40000011403 */
[----:B------:R-:W-:Y:S02]  /*0a70*/  LOP3.LUT R12, R22, 0xfffffff8, RZ, 0xc0, !PT ;  /* 0xfffffff8160c7812 */ /* 0x000fe400078ec0ff */
[----:B------:R-:W-:-:S02]  /*0a80*/  LEA.HI R3, R3, R194, RZ, 0x1 ;  /* 0x000000c203037211 */ /* 0x000fc400078f08ff */
[----:B------:R-:W-:Y:S02]  /*0a90*/  LEA.HI R6, R10, R10, RZ, 0x1 ;  /* 0x0000000a0a067211 */ /* 0x000fe400078f08ff */
[----:B------:R-:W-:Y:S02]  /*0aa0*/  LOP3.LUT R3, R3, 0x3fffffe, RZ, 0xc0, !PT ;  /* 0x03fffffe03037812 */ /* 0x000fe400078ec0ff */
[----:B------:R-:W-:-:S03]  /*0ab0*/  SHF.R.S32.HI R22, RZ, 0x3, R22 ;  /* 0x00000003ff167819 */ /* 0x000fc60000011416 */
[----:B------:R-:W-:Y:S01]  /*0ac0*/  IMAD.IADD R3, R194, 0x1, -R3 ;  /* 0x00000001c2037824 */ /* 0x000fe200078e0a03 */
[----:B--2---:R-:W-:Y:S02]  /*0ad0*/  R2UR UR4, R2 ;  /* 0x00000000020472ca */ /* 0x004fe400000e0000 */
[----:B------:R-:W-:Y:S02]  /*0ae0*/  LEA.HI R2, R0, R19, RZ, 0x4 ;  /* 0x0000001300027211 */ /* 0x000fe400078f20ff */
[----:B------:R-:W-:Y:S02]  /*0af0*/  LEA.HI R0, R5, R192, RZ, 0x2 ;  /* 0x000000c005007211 */ /* 0x000fe400078f10ff */
[----:B------:R-:W-:Y:S02]  /*0b00*/  LOP3.LUT R4, R2, 0x3fffff0, RZ, 0xc0, !PT ;  /* 0x03fffff002047812 */ /* 0x000fe400078ec0ff */
[--C-:B------:R-:W-:Y:S02]  /*0b10*/  SHF.R.S32.HI R8, RZ, 0x2, R0.reuse ;  /* 0x00000002ff087819 */ /* 0x100fe40000011400 */
[----:B------:R-:W-:Y:S01]  /*0b20*/  SHF.R.S32.HI R11, RZ, 0x1f, R0 ;  /* 0x0000001fff0b7819 */ /* 0x000fe20000011400 */
[C---:B------:R-:W-:Y:S01]  /*0b30*/  IMAD.IADD R4, R19.reuse, 0x1, -R4 ;  /* 0x0000000113047824 */ /* 0x040fe200078e0a04 */
[----:B------:R-:W-:Y:S01]  /*0b40*/  SHF.R.S32.HI R7, RZ, 0x4, R2 ;  /* 0x00000004ff077819 */ /* 0x000fe20000011402 */
[----:B------:R-:W-:Y:S01]  /*0b50*/  IMAD.IADD R19, R19, 0x1, -R12 ;  /* 0x0000000113137824 */ /* 0x000fe200078e0a0c */
[----:B------:R-:W-:Y:S01]  /*0b60*/  LEA.HI R11, R11, R8, RZ, 0x3 ;  /* 0x000000080b0b7211 */ /* 0x000fe200078f18ff */
[----:B------:R-:W-:Y:S01]  /*0b70*/  IMAD R9, R4, 0x40, R9 ;  /* 0x0000004004097824 */ /* 0x000fe200078e0209 */
[----:B------:R-:W-:Y:S01]  /*0b80*/  LEA.HI R4, R5, R192, RZ, 0x5 ;  /* 0x000000c005047211 */ /* 0x000fe200078f28ff */
[----:B------:R-:W-:Y:S01]  /*0b90*/  IMAD.SHL.U32 R16, R19, 0x8, RZ ;  /* 0x0000000813107824 */ /* 0x000fe200078e00ff */
[----:B------:R-:W-:Y:S01]  /*0ba0*/  LOP3.LUT R11, R11, 0xfffffff8, RZ, 0xc0, !PT ;  /* 0xfffffff80b0b7812 */ /* 0x000fe200078ec0ff */
[----:B------:R-:W-:Y:S01]  /*0bb0*/  ULOP3.LUT UR4, UR4, 0x1, URZ, 0xfc, !UPT ;  /* 0x0000000104047892 */ /* 0x000fe2000f8efc3f */
[----:B------:R-:W-:Y:S01]  /*0bc0*/  LEA.HI R2, R2, R7, RZ, 0x1 ;  /* 0x0000000702027211 */ /* 0x000fe200078f08ff */
[----:B------:R-:W-:Y:S01]  /*0bd0*/  VIADD R18, R16, 0x40 ;  /* 0x0000004010127836 */ /* 0x000fe20000000000 */
[----:B------:R-:W-:Y:S01]  /*0be0*/  SHF.R.S32.HI R4, RZ, 0x5, R4 ;  /* 0x00000005ff047819 */ /* 0x000fe20000011404 */
[----:B------:R-:W-:Y:S01]  /*0bf0*/  IMAD.IADD R11, R8, 0x1, -R11 ;  /* 0x00000001080b7824 */ /* 0x000fe200078e0a0b */
[----:B------:R-:W-:Y:S01]  /*0c00*/  LOP3.LUT R2, R2, 0x1ffffffe, RZ, 0xc0, !PT ;  /* 0x1ffffffe02027812 */ /* 0x000fe200078ec0ff */
[----:B------:R-:W-:Y:S01]  /*0c10*/  VIADD R17, R16, 0x80 ;  /* 0x0000008010117836 */ /* 0x000fe20000000000 */
[----:B------:R-:W-:Y:S01]  /*0c20*/  LOP3.LUT R5, R0, 0x7ffffffc, RZ, 0xc0, !PT ;  /* 0x7ffffffc00057812 */ /* 0x000fe200078ec0ff */
[----:B------:R-:W-:Y:S01]  /*0c30*/  IMAD R4, R4, 0x10, R11 ;  /* 0x0000001004047824 */ /* 0x000fe200078e020b */
[----:B------:R-:W-:Y:S01]  /*0c40*/  IADD3 R2, R7, -R2, RZ ;  /* 0x8000000207027210 */ /* 0x000fe20007ffe0ff */
[----:B------:R-:W-:Y:S01]  /*0c50*/  IMAD.U32 R199, RZ, RZ, UR4 ;  /* 0x00000004ffc77e24 */ /* 0x000fe2000f8e00ff */
[----:B------:R-:W-:Y:S01]  /*0c60*/  LOP3.LUT R7, R6, 0x1ffffffe, RZ, 0xc0, !PT ;  /* 0x1ffffffe06077812 */ /* 0x000fe200078ec0ff */
[----:B------:R-:W-:Y:S01]  /*0c70*/  IMAD.IADD R5, R192, 0x1, -R5 ;  /* 0x00000001c0057824 */ /* 0x000fe200078e0a05 */
[----:B------:R-:W-:Y:S01]  /*0c80*/  LEA R195, R3, R4, 0x6 ;  /* 0x0000000403c37211 */ /* 0x000fe200078e30ff */
[----:B------:R-:W-:Y:S01]  /*0c90*/  UMOV UR4, URZ ;  /* 0x0000003f00047c82 */ /* 0x000fe20008000000 */
[----:B------:R-:W-:Y:S01]  /*0ca0*/  IADD3 R196, R10, -R7, RZ ;  /* 0x800000070ac47210 */ /* 0x000fe20007ffe0ff */
[----:B------:R-:W-:Y:S01]  /*0cb0*/  IMAD R197, R2, 0x8, R9 ;  /* 0x0000000802c57824 */ /* 0x000fe200078e0209 */
[----:B------:R-:W-:Y:S01]  /*0cc0*/  SHF.R.S32.HI R201, RZ, 0x1f, R18 ;  /* 0x0000001fffc97819 */ /* 0x000fe20000011412 */
[----:B------:R-:W-:Y:S01]  /*0cd0*/  IMAD R198, R5, R198, 0x60 ;  /* 0x0000006005c67424 */ /* 0x000fe200078e02c6 */
[----:B------:R-:W-:Y:S01]  /*0ce0*/  MOV R23, UR4 ;  /* 0x0000000400177c02 */ /* 0x000fe20008000f00 */
[----:B------:R-:W-:Y:S01]  /*0cf0*/  IMAD R196, R196, 0x8, R195 ;  /* 0x00000008c4c47824 */ /* 0x000fe200078e02c3 */
[----:B------:R-:W-:-:S07]  /*0d00*/  SHF.R.S32.HI R200, RZ, 0x1f, R17 ;  /* 0x0000001fffc87819 */ /* 0x000fce0000011411 */
.L_x_3332:
[----:B0-----:R-:W0:Y:S01]  /*0d10*/  SHFL.IDX PT, R0, R194, RZ, 0x1f ;  /* 0x00001fffc2007589 */ /* 0x001e2200000e0000 */
[----:B-1----:R-:W1:Y:S01]  /*0d20*/  S2UR UR42, SR_CgaCtaId ;  /* 0x00000000002a79c3 */ /* 0x002e620000008800 */
[----:B------:R-:W-:Y:S01]  /*0d30*/  ULDC.64 UR6, c[0x0][0x418] ;  /* 0x0001060000067ab9 */ /* 0x000fe20000000a00 */
[----:B------:R-:W-:Y:S01]  /*0d40*/  ULDC UR4, c[0x0][0xc38] ;  /* 0x00030e0000047ab9 */ /* 0x000fe20000000800 */
[----:B------:R-:W-:Y:S02]  /*0d50*/  UISETP.NE.U32.AND UP0, UPT, UR6, URZ, UPT ;  /* 0x0000003f0600728c */ /* 0x000fe4000bf05070 */
        /* <DEDUP_REMOVED lines=28> */
[----:B------:R-:W-:Y:S02]  /*0f20*/  ULEA UR8, UR7, UR11, 0xd ;  /* 0x0000000b07087291 */ /* 0x000fe4000f8e683f */
[----:B------:R-:W-:Y:S02]  /*0f30*/  UIMAD.WIDE UR6, UR6, 0x2aaaaaab, URZ ;  /* 0x2aaaaaab060678a5 */ /* 0x000fe4000f8e023f */
[----:B------:R-:W-:Y:S02]  /*0f40*/  USHF.R.U32.HI UR8, URZ, 0x4, UR8 ;  /* 0x000000043f087899 */ /* 0x000fe40008011608 */
[----:B------:R-:W-:-:S02]  /*0f50*/  USHF.R.U32.HI UR41, URZ, 0x1f, UR7 ;  /* 0x0000001f3f297899 */ /* 0x000fc40008011607 */
[----:B------:R-:W-:Y:S02]  /*0f60*/  ULOP3.LUT UR44, UR8, 0x3fff, URZ, 0xc0, !UPT ;  /* 0x00003fff082c7892 */ /* 0x000fe4000f8ec03f */
[----:B------:R-:W-:Y:S01]  /*0f70*/  ULEA.HI.SX32 UR41, UR7, UR41, 0x1c ;  /* 0x0000002907297291 */ /* 0x000fe2000f8fe23f */
[----:B--234-:R-:W-:Y:S11]  /*0f80*/  @!P0 BRA `(.L_x_3300) ;  /* 0x0000000000408947 */ /* 0x01cff60003800000 */
[----:B------:R-:W-:Y:S01]  /*0f90*/  MOV R0, 0x0 ;  /* 0x0000000000007802 */ /* 0x000fe20000000f00 */
[----:B------:R-:W-:Y:S01]  /*0fa0*/  ULDC.64 UR4, c[0x4][0x138] ;  /* 0x01004e0000047ab9 */ /* 0x000fe20000000a00 */
[----:B------:R-:W-:Y:S01]  /*0fb0*/  ULDC.64 UR6, c[0x4][0x90] ;  /* 0x0100240000067ab9 */ /* 0x000fe20000000a00 */
[----:B------:R-:W-:Y:S01]  /*0fc0*/  IMAD.U32 R4, RZ, RZ, UR4 ;  /* 0x00000004ff047e24 */ /* 0x000fe2000f8e00ff */
[----:B------:R0:W1:Y:S01]  /*0fd0*/  LDC.64 R2, c[0x4][R0] ;  /* 0x0100000000027b82 */ /* 0x0000620000000a00 */
[----:B------:R-:W-:Y:S01]  /*0fe0*/  MOV R5, UR5 ;  /* 0x0000000500057c02 */ /* 0x000fe20008000f00 */
        /* <DEDUP_REMOVED lines=10> */
.L_x_3300:
        /* <DEDUP_REMOVED lines=9> */
.L_x_3382:
[----:B------:R-:W-:Y:S05]  /*1120*/  @!P0 BRA `(.L_x_3302) ;  /* 0x0000000000048947 */ /* 0x000fea0003800000 */
[----:B------:R-:W-:Y:S01]  /*1130*/  BPT.TRAP 0x1 ;  /* 0x000000040000795c */ /* 0x000fe20000300000 */
.L_x_3302:
[----:B------:R-:W-:Y:S02]  /*1140*/  IMAD.U32 R2, RZ, RZ, UR38 ;  /* 0x00000026ff027e24 */ /* 0x000fe4000f8e00ff */
[----:B0-----:R-:W-:-:S03]  /*1150*/  IMAD.U32 R3, RZ, RZ, UR39 ;  /* 0x00000027ff037e24 */ /* 0x001fc6000f8e00ff */
[----:B------:R-:W-:Y:S02]  /*1160*/  LEA R2, R2, UR43, 0x3 ;  /* 0x0000002b02027c11 */ /* 0x000fe4000f8e18ff */
[----:B------:R-:W-:-:S04]  /*1170*/  SHF.L.U32 R3, R3, 0x1f, RZ ;  /* 0x0000001f03037819 */ /* 0x000fc800000006ff */
[----:B------:R0:W1:Y:S01]  /*1180*/  SYNCS.PHASECHK.TRANS64.TRYWAIT P1, [R2+URZ+0x30830], R3 ;  /* 0x03083003020075a7 */ /* 0x000062000802017f */
[----:B------:R-:W-:Y:S05]  /*1190*/  @!P0 BRA `(.L_x_3303) ;  /* 0x0000000000048947 */ /* 0x000fea0003800000 */
[----:B------:R-:W-:Y:S01]  /*11a0*/  BPT.TRAP 0x1 ;  /* 0x000000040000795c */ /* 0x000fe20000300000 */
.L_x_3303:
[----:B------:R-:W-:Y:S01]  /*11b0*/  MOV R119, RZ ;  /* 0x000000ff00777202 */ /* 0x000fe20000000f00 */
[----:B-1----:R-:W-:Y:S06]  /*11c0*/  @P1 BRA `(.L_x_3304) ;  /* 0x0000000000081947 */ /* 0x002fec0003800000 */
[----:B------:R-:W1:Y:S02]  /*11d0*/  SYNCS.PHASECHK.TRANS64.TRYWAIT P1, [R2+URZ+0x30830], R3 ;  /* 0x03083003020075a7 */ /* 0x000e64000802017f */
[----:B-1----:R-:W-:Y:S05]  /*11e0*/  @!P1 BRA `(.L_x_3305) ;  /* 0x000000a400609947 */ /* 0x002fea0003800000 */
.L_x_3304:
[----:B------:R-:W-:Y:S05]  /*11f0*/  WARPSYNC.ALL ;  /* 0x0000000000007948 */ /* 0x000fea0003800000 */
[----:B------:R-:W-:Y:S01]  /*1200*/  UIADD3 UR43, UR43, 0x1e400, URZ ;  /* 0x0001e4002b2b7890 */ /* 0x000fe2000fffe03f */
[----:B------:R-:W-:Y:S01]  /*1210*/  WARPGROUP.ARRIVE ;  /* 0x00000000000079c5 */ /* 0x000fe20000000000 */
[----:B------:R-:W-:Y:S02]  /*1220*/  ULOP3.LUT UR4, UR44, 0x10000, URZ, 0xfc, !UPT ;  /* 0x000100002c047892 */ /* 0x000fe4000f8efc3f */
[----:B------:R-:W-:Y:S01]  /*1230*/  USHF.R.U32.HI UR43, URZ, 0x4, UR43 ;  /* 0x000000043f2b7899 */ /* 0x000fe2000801162b */
[----:B------:R-:W-:Y:S01]  /*1240*/  UMOV UR13, 0x40000040 ;  /* 0x40000040000d7882 */ /* 0x000fe20000000000 */
[----:B------:R-:W-:-:S02]  /*1250*/  UMOV UR15, 0x40000040 ;  /* 0x40000040000f7882 */ /* 0x000fc40000000000 */
[----:B------:R-:W-:Y:S01]  /*1260*/  ULOP3.LUT UR10, UR43, 0x3fff, URZ, 0xc0, !UPT ;  /* 0x00003fff2b0a7892 */ /* 0x000fe2000f8ec03f */
[----:B------:R-:W-:Y:S01]  /*1270*/  IMAD.U32 R9, RZ, RZ, UR13 ;  /* 0x0000000dff097e24 */ /* 0x000fe2000f8e00ff */
[----:B------:R-:W-:Y:S01]  /*1280*/  UMOV UR12, UR4 ;  /* 0x00000004000c7c82 */ /* 0x000fe20008000000 */
[----:B------:R-:W-:Y:S01]  /*1290*/  UIADD3 UR6, UR4, 0x2, URZ ;  /* 0x0000000204067890 */ /* 0x000fe2000fffe03f */
[----:B------:R-:W-:Y:S01]  /*12a0*/  IMAD.U32 R8, RZ, RZ, UR12 ;  /* 0x0000000cff087e24 */ /* 0x000fe2000f8e00ff */
[----:B------:R-:W-:Y:S02]  /*12b0*/  ULOP3.LUT UR10, UR10, 0x10000, URZ, 0xfc, !UPT ;  /* 0x000100000a0a7892 */ /* 0x000fe4000f8efc3f */
[----:B------:R-:W-:Y:S02]  /*12c0*/  UIADD3 UR56, UR4, 0x4, URZ ;  /* 0x0000000404387890 */ /* 0x000fe4000fffe03f */
[----:B------:R-:W-:Y:S01]  /*12d0*/  UIMAD UR5, UR38, 0x900, UR10 ;  /* 0x00000900260578a4 */ /* 0x000fe2000f8e020a */
[----:B------:R-:W-:Y:S01]  /*12e0*/  UMOV UR57, 0x40000040 ;  /* 0x4000004000397882 */ /* 0x000fe20000000000 */
[----:B------:R-:W-:-:S02]  /*12f0*/  UMOV UR59, 0x40000040 ;  /* 0x40000040003b7882 */ /* 0x000fc40000000000 */
[----:B------:R-:W-:Y:S02]  /*1300*/  UIADD3 UR7, UR5, 0x2, URZ ;  /* 0x0000000205077890 */ /* 0x000fe4000fffe03f */
[----:B------:R-:W-:Y:S02]  /*1310*/  UIADD3 UR58, UR5, 0x4, URZ ;  /* 0x00000004053a7890 */ /* 0x000fe4000fffe03f */
[----:B------:R-:W-:Y:S01]  /*1320*/  UMOV UR14, UR5 ;  /* 0x00000005000e7c82 */ /* 0x000fe20008000000 */
[----:B------:R-:W-:Y:S01]  /*1330*/  UIADD3 UR52, UR4, 0x6, URZ ;  /* 0x0000000604347890 */ /* 0x000fe2000fffe03f */
[----:B------:R-:W-:Y:S01]  /*1340*/  HGMMA.64x96x16.F32.BF16 R24, gdesc[UR12], RZ, !UPT, gsb0 ;  /* 0x016000000c1879f0 */ /* 0x000fe2000c0018ff */
[----:B------:R-:W-:Y:S01]  /*1350*/  UMOV UR12, UR6 ;  /* 0x00000006000c7c82 */ /* 0x000fe20008000000 */
[----:B------:R-:W-:Y:S01]  /*1360*/  UMOV UR13, 0x40000040 ;  /* 0x40000040000d7882 */ /* 0x000fe20000000000 */
[----:B------:R-:W-:Y:S01]  /*1370*/  UMOV UR14, UR7 ;  /* 0x00000007000e7c82 */ /* 0x000fe20008000000 */
[----:B------:R-:W-:Y:S01]  /*1380*/  UMOV UR15, 0x40000040 ;  /* 0x40000040000f7882 */ /* 0x000fe20000000000 */
[----:B------:R-:W-:Y:S01]  /*1390*/  UIADD3 UR54, UR5, 0x6, URZ ;  /* 0x0000000605367890 */ /* 0x000fe2000fffe03f */
[----:B------:R-:W-:Y:S01]  /*13a0*/  IMAD.U32 R6, RZ, RZ, UR12 ;  /* 0x0000000cff067e24 */ /* 0x000fe2000f8e00ff */
[----:B------:R-:W-:Y:S01]  /*13b0*/  UMOV UR53, 0x40000040 ;  /* 0x4000004000357882 */ /* 0x000fe20000000000 */
[----:B------:R-:W-:Y:S01]  /*13c0*/  UMOV UR55, 0x40000040 ;  /* 0x4000004000377882 */ /* 0x000fe20000000000 */
[----:B------:R-:W-:Y:S01]  /*13d0*/  UIADD3 UR48, UR4, 0x400, URZ ;  /* 0x0000040004307890 */ /* 0x000fe2000fffe03f */
[----:B------:R-:W-:Y:S01]  /*13e0*/  MOV R7, UR13 ;  /* 0x0000000d00077c02 */ /* 0x000fe20008000f00 */
        /* <DEDUP_REMOVED lines=29> */
[----:B------:R-:W-:Y:S01]  /*15c0*/  HGMMA.64x96x16.F32.BF16 R24, gdesc[UR12], R24, gsb0 ;  /* 0x016000000c1879f0 */ /* 0x000fe20008001818 */
[----:B------:R-:W-:Y:S02]  /*15d0*/  UIADD3 UR12, UR4, 0x402, URZ ;  /* 0x00000402040c7890 */ /* 0x000fe4000fffe03f */
[----:B------:R-:W-:Y:S01]  /*15e0*/  UIADD3 UR14, UR5, 0x302, URZ ;  /* 0x00000302050e7890 */ /* 0x000fe2000fffe03f */
[----:B------:R-:W-:Y:S01]  /*15f0*/  UMOV UR13, 0x40000040 ;  /* 0x40000040000d7882 */ /* 0x000fe20000000000 */
[----:B------:R-:W-:Y:S01]  /*1600*/  UMOV UR15, 0x40000040 ;  /* 0x40000040000f7882 */ /* 0x000fe20000000000 */
[----:B------:R-:W-:Y:S02]  /*1610*/  WARPGROUP.DEPBAR.LE gsb0, 0x0 ;  /* 0x00008000000079c5 */ /* 0x000fe40000010000 */
[----:B------:R-:W-:-:S06]  /*1620*/  WARPGROUP.ARRIVE ;  /* 0x00000000000079c5 */ /* 0x000fcc0000000000 */
[----:B------:R-:W-:Y:S03]  /*1630*/  HGMMA.64x96x16.F32.BF16 R24, gdesc[UR56], R24, gsb0 ;  /* 0x01600000381879f0 */ /* 0x000fe60008001818 */
        /* <DEDUP_REMOVED lines=28> */
[----:B------:R-:W-:Y:S05]  /*1800*/  @!P0 BRA `(.L_x_3306) ;  /* 0x0000000000048947 */ /* 0x000fea0003800000 */
[----:B------:R-:W-:Y:S01]  /*1810*/  BPT.TRAP 0x1 ;  /* 0x000000040000795c */ /* 0x000fe20000300000 */
.L_x_3306:
[----:B------:R-:W-:Y:S01]  /*1820*/  VIADD R0, R198, UR40 ;  /* 0x00000028c6007c36 */ /* 0x000fe20008000000 */
[----:B------:R-:W-:Y:S01]  /*1830*/  ULDC UR4, c[0x0][0x988] ;  /* 0x0002620000047ab9 */ /* 0x000fe20000000800 */
[----:B01----:R-:W-:Y:S01]  /*1840*/  IMAD.U32 R3, RZ, RZ, UR41 ;  /* 0x00000029ff037e24 */ /* 0x003fe2000f8e00ff */
[----:B------:R-:W-:Y:S01]  /*1850*/  P2R R20, PR, RZ, 0x1 ;  /* 0x00000001ff147803 */ /* 0x000fe20000000000 */
[----:B------:R-:W-:Y:S01]  /*1860*/  UISETP.GE.AND UP0, UPT, UR40, 0x61, UPT ;  /* 0x000000612800788c */ /* 0x000fe2000bf06270 */
[--C-:B------:R-:W-:Y:S01]  /*1870*/  IMAD.MOV.U32 R118, RZ, RZ, R119.reuse ;  /* 0x000000ffff767224 */ /* 0x100fe200078e0077 */
[-C--:B------:R-:W-:Y:S01]  /*1880*/  MOV R116, R119.reuse ;  /* 0x0000007700747202 */ /* 0x080fe20000000f00 */
        /* <DEDUP_REMOVED lines=21> */
[C---:B------:R-:W-:Y:S01]  /*19e0*/  ISETP.GT.AND P2, PT, R0.reuse, 0x10, PT ;  /* 0x000000100000780c */ /* 0x040fe20003f44270 */
        /* <DEDUP_REMOVED lines=14> */
[----:B------:R-:W-:Y:S01]  /*1ad0*/  IMAD.MOV.U32 R74, RZ, RZ, R119 ;  /* 0x000000ffff4a7224 */ /* 0x000fe200078e0077 */
[----:B------:R-:W-:-:S02]  /*1ae0*/  FSEL R33, R33, -INF , P1 ;  /* 0xff80000021217808 */ /* 0x000fc40000800000 */
[----:B------:R-:W-:Y:S02]  /*1af0*/  FMNMX.FTZ R4, R21, R4, !PT ;  /* 0x0000000415047209 */ /* 0x000fe40007810000 */
[----:B------:R-:W-:Y:S02]  /*1b00*/  FSEL R27, R27, -INF , P5 ;  /* 0xff8000001b1b7808 */ /* 0x000fe40002800000 */
[----:B------:R-:W-:Y:S02]  /*1b10*/  ISETP.GT.AND P5, PT, R0, 0x19, PT ;  /* 0x000000190000780c */ /* 0x000fe40003fa4270 */
[----:B------:R-:W-:Y:S02]  /*1b20*/  FSEL R73, R36, -INF , P6 ;  /* 0xff80000024497808 */ /* 0x000fe40003000000 */
[----:B------:R-:W-:Y:S02]  /*1b30*/  FMNMX.FTZ R4, R33, R4, !PT ;  /* 0x0000000421047209 */ /* 0x000fe40007810000 */
[----:B------:R-:W-:-:S02]  /*1b40*/  FSEL R11, R30, -INF , P4 ;  /* 0xff8000001e0b7808 */ /* 0x000fc40002000000 */
[C---:B------:R-:W-:Y:S02]  /*1b50*/  ISETP.GT.AND P4, PT, R0.reuse, 0x20, PT ;  /* 0x000000200000780c */ /* 0x040fe40003f84270 */
[----:B------:R-:W-:Y:S02]  /*1b60*/  FSEL R75, R37, -INF , P5 ;  /* 0xff800000254b7808 */ /* 0x000fe40002800000 */
[----:B------:R-:W-:Y:S02]  /*1b70*/  FMNMX.FTZ R4, R73, R4, !PT ;  /* 0x0000000449047209 */ /* 0x000fe40007810000 */
[----:B------:R-:W-:Y:S02]  /*1b80*/  FSEL R31, R31, -INF , P3 ;  /* 0xff8000001f1f7808 */ /* 0x000fe40001800000 */
[----:B------:R-:W-:Y:S02]  /*1b90*/  ISETP.GT.AND P3, PT, R0, 0x21, PT ;  /* 0x000000210000780c */ /* 0x000fe40003f64270 */
[----:B------:R-:W-:-:S02]  /*1ba0*/  FSEL R77, R40, -INF , P4 ;  /* 0xff800000284d7808 */ /* 0x000fc40002000000 */
[----:B------:R-:W-:Y:S02]  /*1bb0*/  FMNMX.FTZ R4, R75, R4, !PT ;  /* 0x000000044b047209 */ /* 0x000fe40007810000 */
[----:B------:R-:W-:Y:S02]  /*1bc0*/  FSEL R15, R34, -INF , P2 ;  /* 0xff800000220f7808 */ /* 0x000fe40001000000 */
[----:B------:R-:W-:Y:S02]  /*1bd0*/  ISETP.GT.AND P2, PT, R0, 0x28, PT ;  /* 0x000000280000780c */ /* 0x000fe40003f44270 */
[----:B------:R-:W-:Y:S02]  /*1be0*/  FSEL R79, R41, -INF , P3 ;  /* 0xff800000294f7808 */ /* 0x000fe40001800000 */
[----:B------:R-:W-:Y:S02]  /*1bf0*/  FMNMX.FTZ R4, R77, R4, !PT ;  /* 0x000000044d047209 */ /* 0x000fe40007810000 */
[----:B------:R-:W-:-:S02]  /*1c00*/  FSEL R35, R35, -INF , P1 ;  /* 0xff80000023237808 */ /* 0x000fc40000800000 */
[----:B------:R-:W-:Y:S02]  /*1c10*/  ISETP.GT.AND P1, PT, R0, 0x29, PT ;  /* 0x000000290000780c */ /* 0x000fe40003f24270 */
        /* <DEDUP_REMOVED lines=18> */
[----:B------:R-:W-:Y:S01]  /*1d40*/  FSEL R45, R46, -INF , P2 ;  /* 0xff8000002e2d7808 */ /* 0x000fe20001000000 */
[----:B------:R-:W-:Y:S01]  /*1d50*/  IMAD.MOV.U32 R46, RZ, RZ, R119 ;  /* 0x000000ffff2e7224 */ /* 0x000fe200078e0077 */
[----:B------:R-:W-:Y:S02]  /*1d60*/  ISETP.GT.AND P2, PT, R0, 0x40, PT ;  /* 0x000000400000780c */ /* 0x000fe40003f44270 */
[----:B------:R-:W-:Y:S02]  /*1d70*/  FSEL R91, R53, -INF , P3 ;  /* 0xff800000355b7808 */ /* 0x000fe40001800000 */
[----:B------:R-:W-:Y:S02]  /*1d80*/  FMNMX.FTZ R4, R89, R4, !PT ;  /* 0x0000000459047209 */ /* 0x000fe40007810000 */
[----:B------:R-:W-:-:S02]  /*1d90*/  FSEL R47, R47, -INF , P1 ;  /* 0xff8000002f2f7808 */ /* 0x000fc40000800000 */
[----:B------:R-:W-:Y:S02]  /*1da0*/  ISETP.GT.AND P1, PT, R0, 0x41, PT ;  /* 0x000000410000780c */ /* 0x000fe40003f24270 */
[----:B------:R-:W-:Y:S02]  /*1db0*/  FSEL R93, R56, -INF , P2 ;  /* 0xff800000385d7808 */ /* 0x000fe40001000000 */
[----:B------:R-:W-:Y:S02]  /*1dc0*/  FMNMX.FTZ R4, R91, R4, !PT ;  /* 0x000000045b047209 */ /* 0x000fe40007810000 */
[----:B------:R-:W-:Y:S01]  /*1dd0*/  FSEL R49, R50, -INF , P6 ;  /* 0xff80000032317808 */ /* 0x000fe20003000000 */
[----:B------:R-:W-:Y:S01]  /*1de0*/  IMAD.MOV.U32 R50, RZ, RZ, R119 ;  /* 0x000000ffff327224 */ /* 0x000fe200078e0077 */
[----:B------:R-:W-:Y:S02]  /*1df0*/  ISETP.GT.AND P6, PT, R0, 0x48, PT ;  /* 0x000000480000780c */ /* 0x000fe40003fc4270 */
[----:B------:R-:W-:-:S02]  /*1e00*/  FSEL R95, R57, -INF , P1 ;  /* 0xff800000395f7808 */ /* 0x000fc40000800000 */
[----:B------:R-:W-:Y:S02]  /*1e10*/  FMNMX.FTZ R4, R93, R4, !PT ;  /* 0x000000045d047209 */ /* 0x000fe40007810000 */
[----:B------:R-:W-:Y:S02]  /*1e20*/  FSEL R51, R51, -INF , P5 ;  /* 0xff80000033337808 */ /* 0x000fe40002800000 */
[----:B------:R-:W-:Y:S02]  /*1e30*/  ISETP.GT.AND P5, PT, R0, 0x49, PT ;  /* 0x000000490000780c */ /* 0x000fe40003fa4270 */
[----:B------:R-:W-:Y:S02]  /*1e40*/  FSEL R97, R60, -INF , P6 ;  /* 0xff8000003c617808 */ /* 0x000fe40003000000 */
[----:B------:R-:W-:Y:S02]  /*1e50*/  FMNMX.FTZ R4, R95, R4, !PT ;  /* 0x000000045f047209 */ /* 0x000fe40007810000 */
[----:B------:R-:W-:Y:S01]  /*1e60*/  FSEL R53, R54, -INF , P4 ;  /* 0xff80000036357808 */ /* 0x000fe20002000000 */
[----:B------:R-:W-:Y:S01]  /*1e70*/  IMAD.MOV.U32 R54, RZ, RZ, R119 ;  /* 0x000000ffff367224 */ /* 0x000fe200078e0077 */
[----:B------:R-:W-:-:S02]  /*1e80*/  ISETP.GT.AND P4, PT, R0, 0x50, PT ;  /* 0x000000500000780c */ /* 0x000fc40003f84270 */
[----:B------:R-:W-:Y:S02]  /*1e90*/  FSEL R61, R61, -INF , P5 ;  /* 0xff8000003d3d7808 */ /* 0x000fe40002800000 */
[----:B------:R-:W-:Y:S02]  /*1ea0*/  FMNMX.FTZ R4, R97, R4, !PT ;  /* 0x0000000461047209 */ /* 0x000fe40007810000 */
[----:B------:R-:W-:Y:S02]  /*1eb0*/  FSEL R55, R55, -INF , P3 ;  /* 0xff80000037377808 */ /* 0x000fe40001800000 */
[----:B------:R-:W-:Y:S02]  /*1ec0*/  ISETP.GT.AND P3, PT, R0, 0x51, PT ;  /* 0x000000510000780c */ /* 0x000fe40003f64270 */
[----:B------:R-:W-:Y:S02]  /*1ed0*/  FSEL R99, R64, -INF , P4 ;  /* 0xff80000040637808 */ /* 0x000fe40002000000 */
[----:B------:R-:W-:-:S02]  /*1ee0*/  FMNMX.FTZ R4, R61, R4, !PT ;  /* 0x000000043d047209 */ /* 0x000fc40007810000 */
[----:B------:R-:W-:Y:S01]  /*1ef0*/  FSEL R57, R58, -INF , P2 ;  /* 0xff8000003a397808 */ /* 0x000fe20001000000 */
[----:B------:R-:W-:Y:S01]  /*1f00*/  IMAD.MOV.U32 R58, RZ, RZ, R119 ;  /* 0x000000ffff3a7224 */ /* 0x000fe200078e0077 */
[C---:B------:R-:W-:Y:S02]  /*1f10*/  ISETP.GT.AND P2, PT, R0.reuse, 0x58, PT ;  /* 0x000000580000780c */ /* 0x040fe40003f44270 */
[----:B------:R-:W-:Y:S02]  /*1f20*/  FSEL R65, R65, -INF , P3 ;  /* 0xff80000041417808 */ /* 0x000fe40001800000 */
[----:B------:R-:W-:Y:S02]  /*1f30*/  FMNMX.FTZ R4, R99, R4, !PT ;  /* 0x0000000463047209 */ /* 0x000fe40007810000 */
[----:B------:R-:W-:Y:S02]  /*1f40*/  FSEL R59, R59, -INF , P1 ;  /* 0xff8000003b3b7808 */ /* 0x000fe40000800000 */
[----:B------:R-:W-:Y:S01]  /*1f50*/  ISETP.GT.AND P1, PT, R0, 0x59, PT ;  /* 0x000000590000780c */ /* 0x000fe20003f24270 */
[----:B------:R-:W-:Y:S01]  /*1f60*/  IMAD.U32 R0, RZ, RZ, UR4 ;  /* 0x00000004ff007e24 */ /* 0x000fe2000f8e00ff */
[----:B------:R-:W-:-:S02]  /*1f70*/  FSEL R101, R68, -INF , P2 ;  /* 0xff80000044657808 */ /* 0x000fc40001000000 */
[----:B------:R-:W-:Y:S02]  /*1f80*/  FMNMX.FTZ R4, R65, R4, !PT ;  /* 0x0000000441047209 */ /* 0x000fe40007810000 */
[----:B------:R-:W-:Y:S02]  /*1f90*/  FSEL R69, R69, -INF , P1 ;  /* 0xff80000045457808 */ /* 0x000fe40000800000 */
[----:B------:R-:W-:Y:S02]  /*1fa0*/  FMNMX.FTZ R4, R101, R4, !PT ;  /* 0x0000000465047209 */ /* 0x000fe40007810000 */
[----:B------:R-:W-:Y:S02]  /*1fb0*/  FSEL R63, R63, -INF , P5 ;  /* 0xff8000003f3f7808 */ /* 0x000fe40002800000 */
[----:B------:R-:W-:Y:S02]  /*1fc0*/  FMNMX.FTZ R12, R69, R4, !PT ;  /* 0x00000004450c7209 */ /* 0x000fe40007810000 */
[----:B------:R-:W-:-:S02]  /*1fd0*/  FSEL R67, R67, -INF , P3 ;  /* 0xff80000043437808 */ /* 0x000fc40001800000 */
[----:B------:R-:W-:Y:S01]  /*1fe0*/  FSEL R71, R71, -INF , P1 ;  /* 0xff80000047477808 */ /* 0x000fe20000800000 */
[----:B------:R-:W0:Y:S01]  /*1ff0*/  SHFL.BFLY PT, R103, R12, 0x2, 0x1f ;  /* 0x0c401f000c677f89 */ /* 0x000e2200000e0000 */
[----:B------:R-:W-:Y:S02]  /*2000*/  R2UR UR4, R2 ;  /* 0x00000000020472ca */ /* 0x000fe400000e0000 */
[-C--:B------:R-:W-:Y:S02]  /*2010*/  MOV R104, R119.reuse ;  /* 0x0000007700687202 */ /* 0x080fe40000000f00 */
[-C--:B------:R-:W-:Y:S02]  /*2020*/  MOV R100, R119.reuse ;  /* 0x0000007700647202 */ /* 0x080fe40000000f00 */
[-C--:B------:R-:W-:Y:S02]  /*2030*/  MOV R96, R119.reuse ;  /* 0x0000007700607202 */ /* 0x080fe40000000f00 */
[----:B------:R-:W-:-:S02]  /*2040*/  MOV R92, R119 ;  /* 0x00000077005c7202 */ /* 0x000fc40000000f00 */
[-C--:B------:R-:W-:Y:S02]  /*2050*/  MOV R88, R119.reuse ;  /* 0x0000007700587202 */ /* 0x080fe40000000f00 */
[-C--:B------:R-:W-:Y:S01]  /*2060*/  MOV R84, R119.reuse ;  /* 0x0000007700547202 */ /* 0x080fe20000000f00 */
[----:B------:R-:W-:Y:S01]  /*2070*/  UIADD3 UR4, UR4, 0x30840, URZ ;  /* 0x0003084004047890 */ /* 0x000fe2000fffe03f */
[-C--:B------:R-:W-:Y:S02]  /*2080*/  MOV R80, R119.reuse ;  /* 0x0000007700507202 */ /* 0x080fe40000000f00 */
[-C--:B------:R-:W-:Y:S01]  /*2090*/  MOV R76, R119.reuse ;  /* 0x00000077004c7202 */ /* 0x080fe20000000f00 */
[----:B------:R-:W-:Y:S01]  /*20a0*/  UPRMT UR4, UR42, 0x654, UR4 ;  /* 0x000006542a047896 */ /* 0x000fe20008000004 */
[-C--:B------:R-:W-:Y:S02]  /*20b0*/  MOV R72, R119.reuse ;  /* 0x0000007700487202 */ /* 0x080fe40000000f00 */
[----:B------:R-:W-:-:S02]  /*20c0*/  MOV R68, R119 ;  /* 0x0000007700447202 */ /* 0x000fc40000000f00 */
[----:B------:R-:W-:Y:S02]  /*20d0*/  MOV R64, R119 ;  /* 0x0000007700407202 */ /* 0x000fe40000000f00 */
[----:B0-----:R-:W-:Y:S02]  /*20e0*/  FMNMX.FTZ R103, R12, R103, !PT ;  /* 0x000000670c677209 */ /* 0x001fe40007810000 */
[----:B------:R-:W-:Y:S01]  /*20f0*/  SYNCS.ARRIVE.TRANS64.RED.A1T0 RZ, [UR4], RZ ;  /* 0x000000ffffff79a7 */ /* 0x000fe20008100404 */
[-C--:B------:R-:W-:Y:S02]  /*2100*/  MOV R60, R119.reuse ;  /* 0x00000077003c7202 */ /* 0x080fe40000000f00 */
[----:B------:R-:W0:Y:S01]  /*2110*/  SHFL.BFLY PT, R4, R103, 0x1, 0x1f ;  /* 0x0c201f0067047f89 */ /* 0x000e2200000e0000 */
[-C--:B------:R-:W-:Y:S02]  /*2120*/  MOV R56, R119.reuse ;  /* 0x0000007700387202 */ /* 0x080fe40000000f00 */
[----:B------:R-:W-:-:S02]  /*2130*/  MOV R52, R119 ;  /* 0x0000007700347202 */ /* 0x000fc40000000f00 */
[-C--:B------:R-:W-:Y:S02]  /*2140*/  MOV R48, R119.reuse ;  /* 0x0000007700307202 */ /* 0x080fe40000000f00 */
[----:B------:R-:W-:Y:S02]  /*2150*/  MOV R44, R119 ;  /* 0x00000077002c7202 */ /* 0x000fe40000000f00 */
[----:B0-----:R-:W-:-:S04]  /*2160*/  FMNMX.FTZ R4, R103, R4, !PT ;  /* 0x0000000467047209 */ /* 0x001fc80007810000 */
[C---:B------:R-:W-:Y:S01]  /*2170*/  FSETP.NEU.FTZ.AND P0, PT, R4.reuse, -INF , PT ;  /* 0xff8000000400780b */ /* 0x040fe20003f1d000 */
[----:B------:R-:W-:-:S05]  /*2180*/  FMUL.FTZ R10, R4, R0 ;  /* 0x00000000040a7220 */ /* 0x000fca0000410000 */
[----:B------:R-:W-:Y:S02]  /*2190*/  FSEL R14, R10, RZ, P0 ;  /* 0x000000ff0a0e7208 */ /* 0x000fe40000000000 */
[----:B------:R-:W-:Y:S02]  /*21a0*/  FMNMX.FTZ R10, R5, R27, !PT ;  /* 0x0000001b050a7209 */ /* 0x000fe40007810000 */
[----:B------:R-:W-:Y:S01]  /*21b0*/  ISETP.NE.AND P0, PT, R20, RZ, PT ;  /* 0x000000ff1400720c */ /* 0x000fe20003f05270 */
[--C-:B------:R-:W-:Y:S01]  /*21c0*/  FFMA.FTZ R13, R13, R0, -R14.reuse ;  /* 0x000000000d0d7223 */ /* 0x100fe2000001080e */
[----:B------:R-:W-:Y:S01]  /*21d0*/  FMNMX.FTZ R10, R11, R10, !PT ;  /* 0x0000000a0b0a7209 */ /* 0x000fe20007810000 */
[-CC-:B------:R-:W-:Y:S01]  /*21e0*/  FFMA.FTZ R21, R21, R0.reuse, -R14.reuse ;  /* 0x0000000015157223 */ /* 0x180fe2000001080e */
[--C-:B------:R-:W-:Y:S01]  /*21f0*/  FFMA.FTZ R25, R25, R0, -R14.reuse ;  /* 0x0000000019197223 */ /* 0x100fe2000001080e */
[----:B------:R0:W-:Y:S01]  /*2200*/  MUFU.EX2 R190, R13 ;  /* 0x0000000d00be7308 */ /* 0x0001e20000000800 */
[----:B------:R-:W-:Y:S01]  /*2210*/  FMNMX.FTZ R10, R31, R10, !PT ;  /* 0x0000000a1f0a7209 */ /* 0x000fe20007810000 */
[-CC-:B------:R-:W-:Y:S01]  /*2220*/  FFMA.FTZ R3, R3, R0.reuse, -R14.reuse ;  /* 0x0000000003037223 */ /* 0x180fe2000001080e */
[-CC-:B------:R-:W-:Y:S01]  /*2230*/  FFMA.FTZ R29, R29, R0.reuse, -R14.reuse ;  /* 0x000000001d1d7223 */ /* 0x180fe2000001080e */
[--C-:B------:R-:W-:Y:S01]  /*2240*/  FFMA.FTZ R33, R33, R0, -R14.reuse ;  /* 0x0000000021217223 */ /* 0x100fe2000001080e */
[----:B------:R-:W-:Y:S01]  /*2250*/  FMNMX.FTZ R10, R15, R10, !PT ;  /* 0x0000000a0f0a7209 */ /* 0x000fe20007810000 */
[-CC-:B------:R-:W-:Y:S01]  /*2260*/  FFMA.FTZ R73, R73, R0.reuse, -R14.reuse ;  /* 0x0000000049497223 */ /* 0x180fe2000001080e */
[--C-:B------:R-:W-:Y:S01]  /*2270*/  FFMA.FTZ R75, R75, R0, -R14.reuse ;  /* 0x000000004b4b7223 */ /* 0x100fe2000001080e */
[----:B------:R1:W-:Y:S01]  /*2280*/  MUFU.EX2 R184, R21 ;  /* 0x0000001500b87308 */ /* 0x0003e20000000800 */
[----:B------:R-:W-:Y:S01]  /*2290*/  FMNMX.FTZ R10, R35, R10, !PT ;  /* 0x0000000a230a7209 */ /* 0x000fe20007810000 */
[-CC-:B------:R-:W-:Y:S01]  /*22a0*/  FFMA.FTZ R77, R77, R0.reuse, -R14.reuse ;  /* 0x000000004d4d7223 */ /* 0x180fe2000001080e */
[----:B0-----:R-:W-:Y:S01]  /*22b0*/  FSEL R13, R62, -INF , P6 ;  /* 0xff8000003e0d7808 */ /* 0x001fe20003000000 */
[--C-:B------:R-:W-:Y:S01]  /*22c0*/  FFMA.FTZ R79, R79, R0, -R14.reuse ;  /* 0x000000004f4f7223 */ /* 0x100fe2000001080e */
[----:B------:R-:W-:Y:S01]  /*22d0*/  FMNMX.FTZ R10, R37, R10, !PT ;  /* 0x0000000a250a7209 */ /* 0x000fe20007810000 */
[-CC-:B------:R-:W-:Y:S01]  /*22e0*/  FFMA.FTZ R81, R81, R0.reuse, -R14.reuse ;  /* 0x0000000051517223 */ /* 0x180fe2000001080e */
[--C-:B------:R-:W-:Y:S01]  /*22f0*/  FFMA.FTZ R83, R83, R0, -R14.reuse ;  /* 0x0000000053537223 */ /* 0x100fe2000001080e */
[----:B------:R0:W-:Y:S01]  /*2300*/  MUFU.EX2 R103, R25 ;  /* 0x0000001900677308 */ /* 0x0001e20000000800 */
[----:B------:R-:W-:Y:S01]  /*2310*/  FMNMX.FTZ R10, R39, R10, !PT ;  /* 0x0000000a270a7209 */ /* 0x000fe20007810000 */
[-CC-:B------:R-:W-:Y:S01]  /*2320*/  FFMA.FTZ R85, R85, R0.reuse, -R14.reuse ;  /* 0x0000000055557223 */ /* 0x180fe2000001080e */
[----:B-1----:R-:W-:Y:S01]  /*2330*/  FSEL R21, R66, -INF , P4 ;  /* 0xff80000042157808 */ /* 0x002fe20002000000 */
[--C-:B------:R-:W-:Y:S01]  /*2340*/  FFMA.FTZ R87, R87, R0, -R14.reuse ;  /* 0x0000000057577223 */ /* 0x100fe2000001080e */
[----:B------:R-:W-:Y:S01]  /*2350*/  FMNMX.FTZ R10, R41, R10, !PT ;  /* 0x0000000a290a7209 */ /* 0x000fe20007810000 */
[-CC-:B------:R-:W-:Y:S01]  /*2360*/  FFMA.FTZ R89, R89, R0.reuse, -R14.reuse ;  /* 0x0000000059597223 */ /* 0x180fe2000001080e */
[--C-:B------:R-:W-:Y:S01]  /*2370*/  FFMA.FTZ R91, R91, R0, -R14.reuse ;  /* 0x000000005b5b7223 */ /* 0x100fe2000001080e */
[----:B------:R-:W1:Y:S01]  /*2380*/  MUFU.EX2 R188, R3 ;  /* 0x0000000300bc7308 */ /* 0x000e620000000800 */
[----:B------:R-:W-:Y:S01]  /*2390*/  FMNMX.FTZ R10, R43, R10, !PT ;  /* 0x0000000a2b0a7209 */ /* 0x000fe20007810000 */
[-CC-:B------:R-:W-:Y:S01]  /*23a0*/  FFMA.FTZ R93, R93, R0.reuse, -R14.reuse ;  /* 0x000000005d5d7223 */ /* 0x180fe2000001080e */
[----:B0-----:R-:W-:Y:S01]  /*23b0*/  FSEL R25, R70, -INF , P2 ;  /* 0xff80000046197808 */ /* 0x001fe20001000000 */
[--C-:B------:R-:W-:Y:S01]  /*23c0*/  FFMA.FTZ R95, R95, R0, -R14.reuse ;  /* 0x000000005f5f7223 */ /* 0x100fe2000001080e */
[----:B------:R-:W-:Y:S01]  /*23d0*/  FMNMX.FTZ R10, R45, R10, !PT ;  /* 0x0000000a2d0a7209 */ /* 0x000fe20007810000 */
[-CC-:B------:R-:W-:Y:S01]  /*23e0*/  FFMA.FTZ R97, R97, R0.reuse, -R14.reuse ;  /* 0x0000000061617223 */ /* 0x180fe2000001080e */
[--C-:B------:R-:W-:Y:S01]  /*23f0*/  FFMA.FTZ R61, R61, R0, -R14.reuse ;  /* 0x000000003d3d7223 */ /* 0x100fe2000001080e */
[----:B------:R-:W0:Y:S01]  /*2400*/  MUFU.EX2 R29, R29 ;  /* 0x0000001d001d7308 */ /* 0x000e220000000800 */
[----:B------:R-:W-:Y:S01]  /*2410*/  FMNMX.FTZ R10, R47, R10, !PT ;  /* 0x0000000a2f0a7209 */ /* 0x000fe20007810000 */
[-CC-:B------:R-:W-:Y:S01]  /*2420*/  FFMA.FTZ R99, R99, R0.reuse, -R14.reuse ;  /* 0x0000000063637223 */ /* 0x180fe2000001080e */
[-CC-:B------:R-:W-:Y:S01]  /*2430*/  FFMA.FTZ R65, R65, R0.reuse, -R14.reuse ;  /* 0x0000000041417223 */ /* 0x180fe2000001080e */
[--C-:B------:R-:W-:Y:S01]  /*2440*/  FFMA.FTZ R101, R101, R0, -R14.reuse ;  /* 0x0000000065657223 */ /* 0x100fe2000001080e */
[----:B------:R-:W-:Y:S01]  /*2450*/  FMNMX.FTZ R10, R49, R10, !PT ;  /* 0x0000000a310a7209 */ /* 0x000fe20007810000 */
[----:B------:R-:W-:Y:S01]  /*2460*/  FFMA.FTZ R14, R69, R0, -R14 ;  /* 0x00000000450e7223 */ /* 0x000fe2000001080e */
[--C-:B------:R-:W-:Y:S01]  /*2470*/  IMAD.MOV.U32 R70, RZ, RZ, R119.reuse ;  /* 0x000000ffff467224 */ /* 0x100fe200078e0077 */
[----:B------:R-:W-:Y:S01]  /*2480*/  MUFU.EX2 R33, R33 ;  /* 0x0000002100217308 */ /* 0x000fe20000000800 */
[----:B------:R-:W-:Y:S01]  /*2490*/  FMNMX.FTZ R10, R51, R10, !PT ;  /* 0x0000000a330a7209 */ /* 0x000fe20007810000 */
[----:B------:R-:W-:-:S02]  /*24a0*/  IMAD.MOV.U32 R69, RZ, RZ, R119 ;  /* 0x000000ffff457224 */ /* 0x000fc400078e0077 */
[--C-:B------:R-:W-:Y:S01]  /*24b0*/  IMAD.MOV.U32 R66, RZ, RZ, R119.reuse ;  /* 0x000000ffff427224 */ /* 0x100fe200078e0077 */
[----:B------:R-:W-:Y:S01]  /*24c0*/  FMNMX.FTZ R10, R53, R10, !PT ;  /* 0x0000000a350a7209 */ /* 0x000fe20007810000 */
[----:B------:R-:W-:Y:S02]  /*24d0*/  IMAD.MOV.U32 R62, RZ, RZ, R119 ;  /* 0x000000ffff3e7224 */ /* 0x000fe400078e0077 */
[----:B------:R-:W-:Y:S01]  /*24e0*/  MUFU.EX2 R73, R73 ;  /* 0x0000004900497308 */ /* 0x000fe20000000800 */
[----:B------:R-:W-:-:S04]  /*24f0*/  FMNMX.FTZ R10, R55, R10, !PT ;  /* 0x0000000a370a7209 */ /* 0x000fc80007810000 */
[----:B------:R-:W-:-:S03]  /*2500*/  FMNMX.FTZ R10, R57, R10, !PT ;  /* 0x0000000a390a7209 */ /* 0x000fc60007810000 */
[----:B------:R2:W-:Y:S01]  /*2510*/  MUFU.EX2 R186, R75 ;  /* 0x0000004b00ba7308 */ /* 0x0005e20000000800 */
[----:B------:R-:W-:-:S04]  /*2520*/  FMNMX.FTZ R10, R59, R10, !PT ;  /* 0x0000000a3b0a7209 */ /* 0x000fc80007810000 */
[----:B------:R-:W-:-:S03]  /*2530*/  FMNMX.FTZ R10, R13, R10, !PT ;  /* 0x0000000a0d0a7209 */ /* 0x000fc60007810000 */
[----:B------:R-:W-:Y:S01]  /*2540*/  MUFU.EX2 R77, R77 ;  /* 0x0000004d004d7308 */ /* 0x000fe20000000800 */
[----:B------:R-:W-:Y:S01]  /*2550*/  FMNMX.FTZ R10, R63, R10, !PT ;  /* 0x0000000a3f0a7209 */ /* 0x000fe20007810000 */
[----:B--2---:R-:W-:-:S03]  /*2560*/  IMAD.MOV.U32 R75, RZ, RZ, R119 ;  /* 0x000000ffff4b7224 */ /* 0x004fc600078e0077 */
[----:B------:R-:W-:-:S03]  /*2570*/  FMNMX.FTZ R10, R21, R10, !PT ;  /* 0x0000000a150a7209 */ /* 0x000fc60007810000 */
[----:B------:R2:W-:Y:S01]  /*2580*/  MUFU.EX2 R180, R79 ;  /* 0x0000004f00b47308 */ /* 0x0005e20000000800 */
[----:B------:R-:W-:-:S04]  /*2590*/  FMNMX.FTZ R10, R67, R10, !PT ;  /* 0x0000000a430a7209 */ /* 0x000fc80007810000 */
[----:B------:R-:W-:-:S03]  /*25a0*/  FMNMX.FTZ R10, R25, R10, !PT ;  /* 0x0000000a190a7209 */ /* 0x000fc60007810000 */
[----:B------:R-:W-:Y:S01]  /*25b0*/  MUFU.EX2 R81, R81 ;  /* 0x0000005100517308 */ /* 0x000fe20000000800 */
[----:B------:R-:W-:Y:S01]  /*25c0*/  FMNMX.FTZ R10, R71, R10, !PT ;  /* 0x0000000a470a7209 */ /* 0x000fe20007810000 */
[----:B--2---:R-:W-:-:S04]  /*25d0*/  IMAD.MOV.U32 R79, RZ, RZ, R119 ;  /* 0x000000ffff4f7224 */ /* 0x004fc800078e0077 */
[----:B------:R-:W2:Y:S02]  /*25e0*/  SHFL.BFLY PT, R3, R10, 0x2, 0x1f ;  /* 0x0c401f000a037f89 */ /* 0x000ea400000e0000 */
[----:B------:R3:W-:Y:S08]  /*25f0*/  MUFU.EX2 R182, R83 ;  /* 0x0000005300b67308 */ /* 0x0007f00000000800 */
[----:B------:R-:W-:Y:S01]  /*2600*/  MUFU.EX2 R85, R85 ;  /* 0x0000005500557308 */ /* 0x000fe20000000800 */
[----:B---3--:R-:W-:-:S07]  /*2610*/  IMAD.MOV.U32 R83, RZ, RZ, R119 ;  /* 0x000000ffff537224 */ /* 0x008fce00078e0077 */
[----:B------:R3:W-:Y:S01]  /*2620*/  MUFU.EX2 R176, R87 ;  /* 0x0000005700b07308 */ /* 0x0007e20000000800 */
[----:B--2---:R-:W-:-:S07]  /*2630*/  FMNMX.FTZ R12, R10, R3, !PT ;  /* 0x000000030a0c7209 */ /* 0x004fce0007810000 */
[----:B------:R-:W-:Y:S01]  /*2640*/  MUFU.EX2 R89, R89 ;  /* 0x0000005900597308 */ /* 0x000fe20000000800 */
[--C-:B---3--:R-:W-:Y:S01]  /*2650*/  IMAD.MOV.U32 R87, RZ, RZ, R119.reuse ;  /* 0x000000ffff577224 */ /* 0x108fe200078e0077 */
[----:B------:R-:W2:Y:S06]  /*2660*/  SHFL.BFLY PT, R3, R12, 0x1, 0x1f ;  /* 0x0c201f000c037f89 */ /* 0x000eac00000e0000 */
[----:B------:R3:W-:Y:S08]  /*2670*/  MUFU.EX2 R178, R91 ;  /* 0x0000005b00b27308 */ /* 0x0007f00000000800 */
[----:B------:R-:W-:Y:S01]  /*2680*/  MUFU.EX2 R93, R93 ;  /* 0x0000005d005d7308 */ /* 0x000fe20000000800 */
[----:B---3--:R-:W-:-:S07]  /*2690*/  IMAD.MOV.U32 R91, RZ, RZ, R119 ;  /* 0x000000ffff5b7224 */ /* 0x008fce00078e0077 */
[----:B------:R3:W-:Y:S01]  /*26a0*/  MUFU.EX2 R172, R95 ;  /* 0x0000005f00ac7308 */ /* 0x0007e20000000800 */
[----:B--2---:R-:W-:-:S04]  /*26b0*/  FMNMX.FTZ R3, R12, R3, !PT ;  /* 0x000000030c037209 */ /* 0x004fc80007810000 */
[C---:B------:R-:W-:Y:S01]  /*26c0*/  FSETP.NEU.FTZ.AND P1, PT, R3.reuse, -INF , PT ;  /* 0xff8000000300780b */ /* 0x040fe20003f3d000 */
[----:B------:R-:W-:Y:S02]  /*26d0*/  FMUL.FTZ R10, R3, R0 ;  /* 0x00000000030a7220 */ /* 0x000fe40000410000 */
[----:B------:R-:W-:Y:S01]  /*26e0*/  MUFU.EX2 R97, R97 ;  /* 0x0000006100617308 */ /* 0x000fe20000000800 */
[----:B---3--:R-:W-:Y:S02]  /*26f0*/  IMAD.MOV.U32 R95, RZ, RZ, R119 ;  /* 0x000000ffff5f7224 */ /* 0x008fe400078e0077 */
[----:B------:R-:W-:Y:S02]  /*2700*/  FSEL R10, R10, RZ, P1 ;  /* 0x000000ff0a0a7208 */ /* 0x000fe40000800000 */
[----:B------:R-:W-:-:S03]  /*2710*/  PLOP3.LUT P1, PT, PT, PT, UP0, 0x80, 0x0 ;  /* 0x000000000000781c */ /* 0x000fc60003f2f008 */
        /* <DEDUP_REMOVED lines=16> */
[----:B------:R1:W2:Y:S01]  /*2820*/  MUFU.EX2 R12, R27 ;  /* 0x0000001b000c7308 */ /* 0x0002a20000000800 */
[-CC-:B------:R-:W-:Y:S01]  /*2830*/  FFMA.FTZ R53, R53, R0.reuse, -R10.reuse ;  /* 0x0000000035357223 */ /* 0x180fe2000001080a */
[-CC-:B------:R-:W-:Y:S01]  /*2840*/  FFMA.FTZ R55, R55, R0.reuse, -R10.reuse ;  /* 0x0000000037377223 */ /* 0x180fe2000001080a */
[-CC-:B------:R-:W-:Y:S01]  /*2850*/  FFMA.FTZ R57, R57, R0.reuse, -R10.reuse ;  /* 0x0000000039397223 */ /* 0x180fe2000001080a */
[-CC-:B------:R-:W-:Y:S01]  /*2860*/  FFMA.FTZ R59, R59, R0.reuse, -R10.reuse ;  /* 0x000000003b3b7223 */ /* 0x180fe2000001080a */
[-CC-:B------:R-:W-:Y:S01]  /*2870*/  FFMA.FTZ R13, R13, R0.reuse, -R10.reuse ;  /* 0x000000000d0d7223 */ /* 0x180fe2000001080a */
[-CC-:B------:R-:W-:Y:S01]  /*2880*/  FFMA.FTZ R63, R63, R0.reuse, -R10.reuse ;  /* 0x000000003f3f7223 */ /* 0x180fe2000001080a */
[-CC-:B------:R-:W-:Y:S01]  /*2890*/  FFMA.FTZ R21, R21, R0.reuse, -R10.reuse ;  /* 0x0000000015157223 */ /* 0x180fe2000001080a */
[----:B------:R-:W3:Y:S01]  /*28a0*/  MUFU.EX2 R11, R11 ;  /* 0x0000000b000b7308 */ /* 0x000ee20000000800 */
[----:B-1----:R-:W-:Y:S01]  /*28b0*/  FADD.FTZ R27, R188, R103 ;  /* 0x00000067bc1b7221 */ /* 0x002fe20000010000 */
[-CC-:B------:R-:W-:Y:S01]  /*28c0*/  FFMA.FTZ R67, R67, R0.reuse, -R10.reuse ;  /* 0x0000000043437223 */ /* 0x180fe2000001080a */
[-CC-:B------:R-:W-:Y:S01]  /*28d0*/  FFMA.FTZ R25, R25, R0.reuse, -R10.reuse ;  /* 0x0000000019197223 */ /* 0x180fe2000001080a */
[----:B------:R-:W-:Y:S01]  /*28e0*/  FFMA.FTZ R71, R71, R0, -R10 ;  /* 0x0000000047477223 */ /* 0x000fe2000001080a */
[----:B------:R-:W-:Y:S01]  /*28f0*/  FADD.FTZ R34, R190, R27 ;  /* 0x0000001bbe227221 */ /* 0x000fe20000010000 */
[C---:B0-----:R-:W-:Y:S01]  /*2900*/  F2FP.BF16.F32.PACK_AB R190, R29.reuse, R190 ;  /* 0x000000be1dbe723e */ /* 0x041fe200000010ff */
[----:B------:R-:W-:Y:S01]  /*2910*/  IMAD.MOV.U32 R61, RZ, RZ, R119 ;  /* 0x000000ffff3d7224 */ /* 0x000fe200078e0077 */
[----:B------:R0:W1:Y:S01]  /*2920*/  MUFU.EX2 R20, R31 ;  /* 0x0000001f00147308 */ /* 0x0000620000000800 */
[----:B------:R-:W-:Y:S01]  /*2930*/  FADD.FTZ R27, R29, R34 ;  /* 0x000000221d1b7221 */ /* 0x000fe20000010000 */
[----:B--2---:R-:W-:Y:S01]  /*2940*/  FADD.FTZ R34, R5, R12 ;  /* 0x0000000c05227221 */ /* 0x004fe20000010000 */
[----:B------:R-:W-:-:S02]  /*2950*/  F2FP.BF16.F32.PACK_AB R189, R12, R5 ;  /* 0x000000050cbd723e */ /* 0x000fc400000010ff */
[----:B------:R-:W-:Y:S01]  /*2960*/  FADD.FTZ R36, R184, R27 ;  /* 0x0000001bb8247221 */ /* 0x000fe20000010000 */
[----:B------:R-:W-:Y:S01]  /*2970*/  F2FP.BF16.F32.PACK_AB R188, R103, R188 ;  /* 0x000000bc67bc723e */ /* 0x000fe200000010ff */
[--C-:B------:R-:W-:Y:S01]  /*2980*/  IMAD.MOV.U32 R103, RZ, RZ, R119.reuse ;  /* 0x000000ffff677224 */ /* 0x100fe200078e0077 */
[----:B------:R-:W2:Y:S01]  /*2990*/  MUFU.EX2 R15, R15 ;  /* 0x0000000f000f7308 */ /* 0x000ea20000000800 */
[----:B------:R-:W-:Y:S01]  /*29a0*/  FADD.FTZ R36, R33, R36 ;  /* 0x0000002421247221 */ /* 0x000fe20000010000 */
[----:B---3--:R-:W-:Y:S01]  /*29b0*/  FADD.FTZ R27, R11, R34 ;  /* 0x000000220b1b7221 */ /* 0x008fe20000010000 */
[----:B------:R-:W-:Y:S01]  /*29c0*/  F2FP.BF16.F32.PACK_AB R184, R33, R184 ;  /* 0x000000b821b8723e */ /* 0x000fe200000010ff */
[----:B------:R-:W-:Y:S02]  /*29d0*/  IMAD.MOV.U32 R33, RZ, RZ, R119 ;  /* 0x000000ffff217224 */ /* 0x000fe400078e0077 */
[----:B0-----:R-:W-:Y:S02]  /*29e0*/  FADD.FTZ R31, R73, R36 ;  /* 0x00000024491f7221 */ /* 0x001fe40000010000 */
[----:B------:R0:W3:Y:S01]  /*29f0*/  MUFU.EX2 R24, R35 ;  /* 0x0000002300187308 */ /* 0x0000e20000000800 */
[----:B-1----:R-:W-:Y:S01]  /*2a00*/  FADD.FTZ R36, R20, R27 ;  /* 0x0000001b14247221 */ /* 0x002fe20000010000 */
[C---:B------:R-:W-:Y:S01]  /*2a10*/  FADD.FTZ R38, R186.reuse, R31 ;  /* 0x0000001fba267221 */ /* 0x040fe20000010000 */
[----:B------:R-:W-:Y:S01]  /*2a20*/  F2FP.BF16.F32.PACK_AB R186, R186, R73 ;  /* 0x00000049baba723e */ /* 0x000fe200000010ff */
[----:B------:R-:W-:Y:S01]  /*2a30*/  IMAD.MOV.U32 R73, RZ, RZ, R119 ;  /* 0x000000ffff497224 */ /* 0x000fe200078e0077 */
[----:B------:R-:W-:Y:S01]  /*2a40*/  F2FP.BF16.F32.PACK_AB R191, R20, R11 ;  /* 0x0000000b14bf723e */ /* 0x000fe200000010ff */
[----:B------:R-:W-:Y:S01]  /*2a50*/  FADD.FTZ R31, R77, R38 ;  /* 0x000000264d1f7221 */ /* 0x000fe20000010000 */
[----:B------:R-:W-:Y:S01]  /*2a60*/  IMAD.MOV.U32 R11, RZ, RZ, 0x3f800000 ;  /* 0x3f800000ff0b7424 */ /* 0x000fe200078e00ff */
[----:B------:R-:W1:Y:S01]  /*2a70*/  MUFU.EX2 R37, R37 ;  /* 0x0000002500257308 */ /* 0x000e620000000800 */
[----:B--2---:R-:W-:Y:S01]  /*2a80*/  FADD.FTZ R27, R15, R36 ;  /* 0x000000240f1b7221 */ /* 0x004fe20000010000 */
[C---:B------:R-:W-:Y:S01]  /*2a90*/  FADD.FTZ R38, R180.reuse, R31 ;  /* 0x0000001fb4267221 */ /* 0x040fe20000010000 */
[----:B------:R-:W-:Y:S01]  /*2aa0*/  F2FP.BF16.F32.PACK_AB R180, R180, R77 ;  /* 0x0000004db4b4723e */ /* 0x000fe200000010ff */
[----:B------:R-:W-:-:S02]  /*2ab0*/  IMAD.MOV.U32 R77, RZ, RZ, R119 ;  /* 0x000000ffff4d7224 */ /* 0x000fc400078e0077 */
[----:B------:R-:W-:Y:S01]  /*2ac0*/  FADD.FTZ R31, R81, R38 ;  /* 0x00000026511f7221 */ /* 0x000fe20000010000 */
[----:B0-----:R-:W-:Y:S01]  /*2ad0*/  IMAD.MOV.U32 R35, RZ, RZ, R119 ;  /* 0x000000ffff237224 */ /* 0x001fe200078e0077 */
[----:B------:R0:W2:Y:S01]  /*2ae0*/  MUFU.EX2 R26, R39 ;  /* 0x00000027001a7308 */ /* 0x0000a20000000800 */
[----:B---3--:R-:W-:Y:S01]  /*2af0*/  FADD.FTZ R36, R24, R27 ;  /* 0x0000001b18247221 */ /* 0x008fe20000010000 */
[C---:B------:R-:W-:Y:S01]  /*2b00*/  FADD.FTZ R40, R182.reuse, R31 ;  /* 0x0000001fb6287221 */ /* 0x040fe20000010000 */
[----:B------:R-:W-:Y:S01]  /*2b10*/  F2FP.BF16.F32.PACK_AB R182, R182, R81 ;  /* 0x00000051b6b6723e */ /* 0x000fe200000010ff */
[--C-:B------:R-:W-:Y:S01]  /*2b20*/  IMAD.MOV.U32 R81, RZ, RZ, R119.reuse ;  /* 0x000000ffff517224 */ /* 0x100fe200078e0077 */
[----:B------:R-:W-:Y:S01]  /*2b30*/  F2FP.BF16.F32.PACK_AB R185, R24, R15 ;  /* 0x0000000f18b9723e */ /* 0x000fe200000010ff */
[----:B------:R-:W-:Y:S01]  /*2b40*/  FADD.FTZ R31, R85, R40 ;  /* 0x00000028551f7221 */ /* 0x000fe20000010000 */
[----:B------:R-:W-:Y:S01]  /*2b50*/  MOV R24, R119 ;  /* 0x0000007700187202 */ /* 0x000fe20000000f00 */
[----:B------:R-:W3:Y:S01]  /*2b60*/  MUFU.EX2 R41, R41 ;  /* 0x0000002900297308 */ /* 0x000ee20000000800 */
[----:B-1----:R-:W-:Y:S01]  /*2b70*/  FADD.FTZ R27, R37, R36 ;  /* 0x00000024251b7221 */ /* 0x002fe20000010000 */
[----:B0-----:R-:W-:-:S06]  /*2b80*/  IMAD.MOV.U32 R39, RZ, RZ, R119 ;  /* 0x000000ffff277224 */ /* 0x001fcc00078e0077 */
[----:B------:R0:W1:Y:S01]  /*2b90*/  MUFU.EX2 R28, R43 ;  /* 0x0000002b001c7308 */ /* 0x0000620000000800 */
[C---:B--2---:R-:W-:Y:S01]  /*2ba0*/  FADD.FTZ R38, R26.reuse, R27 ;  /* 0x0000001b1a267221 */ /* 0x044fe20000010000 */
[----:B------:R-:W-:Y:S01]  /*2bb0*/  F2FP.BF16.F32.PACK_AB R187, R26, R37 ;  /* 0x000000251abb723e */ /* 0x000fe200000010ff */
[--C-:B------:R-:W-:Y:S02]  /*2bc0*/  IMAD.MOV.U32 R37, RZ, RZ, R119.reuse ;  /* 0x000000ffff257224 */ /* 0x100fe400078e0077 */
[----:B------:R-:W-:-:S03]  /*2bd0*/  IMAD.MOV.U32 R26, RZ, RZ, R119 ;  /* 0x000000ffff1a7224 */ /* 0x000fc600078e0077 */
[----:B------:R-:W2:Y:S01]  /*2be0*/  MUFU.EX2 R45, R45 ;  /* 0x0000002d002d7308 */ /* 0x000ea20000000800 */
[----:B---3--:R-:W-:Y:S01]  /*2bf0*/  FADD.FTZ R27, R41, R38 ;  /* 0x00000026291b7221 */ /* 0x008fe20000010000 */
[C---:B------:R-:W-:Y:S01]  /*2c00*/  FADD.FTZ R38, R176.reuse, R31 ;  /* 0x0000001fb0267221 */ /* 0x040fe20000010000 */
[----:B------:R-:W-:Y:S01]  /*2c10*/  F2FP.BF16.F32.PACK_AB R176, R176, R85 ;  /* 0x00000055b0b0723e */ /* 0x000fe200000010ff */
[--C-:B------:R-:W-:Y:S02]  /*2c20*/  IMAD.MOV.U32 R85, RZ, RZ, R119.reuse ;  /* 0x000000ffff557224 */ /* 0x100fe400078e0077 */
[----:B------:R-:W-:Y:S01]  /*2c30*/  FADD.FTZ R31, R89, R38 ;  /* 0x00000026591f7221 */ /* 0x000fe20000010000 */
[----:B0-----:R-:W-:Y:S01]  /*2c40*/  IMAD.MOV.U32 R43, RZ, RZ, R119 ;  /* 0x000000ffff2b7224 */ /* 0x001fe200078e0077 */
[----:B------:R0:W3:Y:S01]  /*2c50*/  MUFU.EX2 R30, R47 ;  /* 0x0000002f001e7308 */ /* 0x0000e20000000800 */
[----:B-1----:R-:W-:Y:S01]  /*2c60*/  FADD.FTZ R2, R28, R27 ;  /* 0x0000001b1c027221 */ /* 0x002fe20000010000 */
[C---:B------:R-:W-:Y:S01]  /*2c70*/  FADD.FTZ R40, R178.reuse, R31 ;  /* 0x0000001fb2287221 */ /* 0x040fe20000010000 */
[----:B------:R-:W-:Y:S01]  /*2c80*/  F2FP.BF16.F32.PACK_AB R178, R178, R89 ;  /* 0x00000059b2b2723e */ /* 0x000fe200000010ff */
[--C-:B------:R-:W-:Y:S01]  /*2c90*/  IMAD.MOV.U32 R89, RZ, RZ, R119.reuse ;  /* 0x000000ffff597224 */ /* 0x100fe200078e0077 */
[----:B------:R-:W-:Y:S01]  /*2ca0*/  F2FP.BF16.F32.PACK_AB R181, R28, R41 ;  /* 0x000000291cb5723e */ /* 0x000fe200000010ff */
[----:B------:R-:W-:Y:S01]  /*2cb0*/  FADD.FTZ R31, R93, R40 ;  /* 0x000000285d1f7221 */ /* 0x000fe20000010000 */
[--C-:B------:R-:W-:Y:S01]  /*2cc0*/  IMAD.MOV.U32 R41, RZ, RZ, R119.reuse ;  /* 0x000000ffff297224 */ /* 0x100fe200078e0077 */
[----:B------:R-:W1:Y:S01]  /*2cd0*/  MUFU.EX2 R49, R49 ;  /* 0x0000003100317308 */ /* 0x000e620000000800 */
[----:B--2---:R-:W-:Y:S01]  /*2ce0*/  FADD.FTZ R27, R45, R2 ;  /* 0x000000022d1b7221 */ /* 0x004fe20000010000 */
[----:B0-----:R-:W-:Y:S01]  /*2cf0*/  IMAD.MOV.U32 R47, RZ, RZ, R119 ;  /* 0x000000ffff2f7224 */ /* 0x001fe200078e0077 */
[----:B------:R-:W-:-:S05]  /*2d00*/  MOV R28, R119 ;  /* 0x00000077001c7202 */ /* 0x000fca0000000f00 */
[----:B------:R0:W2:Y:S01]  /*2d10*/  MUFU.EX2 R32, R51 ;  /* 0x0000003300207308 */ /* 0x0000a20000000800 */
[C---:B---3--:R-:W-:Y:S01]  /*2d20*/  FADD.FTZ R38, R30.reuse, R27 ;  /* 0x0000001b1e267221 */ /* 0x048fe20000010000 */
[----:B------:R-:W-:Y:S01]  /*2d30*/  F2FP.BF16.F32.PACK_AB R183, R30, R45 ;  /* 0x0000002d1eb7723e */ /* 0x000fe200000010ff */
[--C-:B------:R-:W-:Y:S02]  /*2d40*/  IMAD.MOV.U32 R45, RZ, RZ, R119.reuse ;  /* 0x000000ffff2d7224 */ /* 0x100fe400078e0077 */
[----:B------:R-:W-:-:S03]  /*2d50*/  IMAD.MOV.U32 R30, RZ, RZ, R119 ;  /* 0x000000ffff1e7224 */ /* 0x000fc600078e0077 */
[----:B------:R-:W3:Y:S01]  /*2d60*/  MUFU.EX2 R53, R53 ;  /* 0x0000003500357308 */ /* 0x000ee20000000800 */
[----:B-1----:R-:W-:Y:S01]  /*2d70*/  FADD.FTZ R27, R49, R38 ;  /* 0x00000026311b7221 */ /* 0x002fe20000010000 */
[C---:B------:R-:W-:Y:S01]  /*2d80*/  FADD.FTZ R38, R172.reuse, R31 ;  /* 0x0000001fac267221 */ /* 0x040fe20000010000 */
[----:B------:R-:W-:Y:S01]  /*2d90*/  F2FP.BF16.F32.PACK_AB R172, R172, R93 ;  /* 0x0000005dacac723e */ /* 0x000fe200000010ff */
[--C-:B------:R-:W-:Y:S02]  /*2da0*/  IMAD.MOV.U32 R93, RZ, RZ, R119.reuse ;  /* 0x000000ffff5d7224 */ /* 0x100fe400078e0077 */
[----:B------:R-:W-:Y:S01]  /*2db0*/  FADD.FTZ R29, R97, R38 ;  /* 0x00000026611d7221 */ /* 0x000fe20000010000 */
[----:B0-----:R-:W-:Y:S01]  /*2dc0*/  IMAD.MOV.U32 R51, RZ, RZ, R119 ;  /* 0x000000ffff337224 */ /* 0x001fe200078e0077 */
[----:B------:R0:W1:Y:S01]  /*2dd0*/  MUFU.EX2 R34, R55 ;  /* 0x0000003700227308 */ /* 0x0000620000000800 */
[----:B--2---:R-:W-:Y:S01]  /*2de0*/  FADD.FTZ R10, R32, R27 ;  /* 0x0000001b200a7221 */ /* 0x004fe20000010000 */
[C---:B------:R-:W-:Y:S01]  /*2df0*/  FADD.FTZ R40, R174.reuse, R29 ;  /* 0x0000001dae287221 */ /* 0x040fe20000010000 */
[----:B------:R-:W-:Y:S01]  /*2e00*/  F2FP.BF16.F32.PACK_AB R174, R174, R97 ;  /* 0x00000061aeae723e */ /* 0x000fe200000010ff */
[--C-:B------:R-:W-:Y:S01]  /*2e10*/  IMAD.MOV.U32 R97, RZ, RZ, R119.reuse ;  /* 0x000000ffff617224 */ /* 0x100fe200078e0077 */
[----:B------:R-:W-:Y:S01]  /*2e20*/  F2FP.BF16.F32.PACK_AB R177, R32, R49 ;  /* 0x0000003120b1723e */ /* 0x000fe200000010ff */
[--C-:B------:R-:W-:Y:S01]  /*2e30*/  IMAD.MOV.U32 R49, RZ, RZ, R119.reuse ;  /* 0x000000ffff317224 */ /* 0x100fe200078e0077 */
[----:B------:R-:W-:Y:S01]  /*2e40*/  MOV R32, R119 ;  /* 0x0000007700207202 */ /* 0x000fe20000000f00 */
[----:B------:R-:W2:Y:S01]  /*2e50*/  MUFU.EX2 R57, R57 ;  /* 0x0000003900397308 */ /* 0x000ea20000000800 */
[----:B---3--:R-:W-:Y:S01]  /*2e60*/  FADD.FTZ R27, R53, R10 ;  /* 0x0000000a351b7221 */ /* 0x008fe20000010000 */
[----:B0-----:R-:W-:-:S02]  /*2e70*/  IMAD.MOV.U32 R55, RZ, RZ, R119 ;  /* 0x000000ffff377224 */ /* 0x001fc400078e0077 */
[----:B------:R-:W-:-:S04]  /*2e80*/  IMAD.MOV.U32 R31, RZ, RZ, R119 ;  /* 0x000000ffff1f7224 */ /* 0x000fc800078e0077 */
[----:B------:R-:W0:Y:S01]  /*2e90*/  MUFU.EX2 R99, R99 ;  /* 0x0000006300637308 */ /* 0x000e220000000800 */
[C---:B-1----:R-:W-:Y:S01]  /*2ea0*/  FADD.FTZ R10, R34.reuse, R27 ;  /* 0x0000001b220a7221 */ /* 0x042fe20000010000 */
[----:B------:R-:W-:Y:S01]  /*2eb0*/  F2FP.BF16.F32.PACK_AB R179, R34, R53 ;  /* 0x0000003522b3723e */ /* 0x000fe200000010ff */
[--C-:B------:R-:W-:Y:S02]  /*2ec0*/  IMAD.MOV.U32 R53, RZ, RZ, R119.reuse ;  /* 0x000000ffff357224 */ /* 0x100fe400078e0077 */
[----:B------:R-:W-:-:S03]  /*2ed0*/  IMAD.MOV.U32 R34, RZ, RZ, R119 ;  /* 0x000000ffff227224 */ /* 0x000fc600078e0077 */
[----:B------:R1:W3:Y:S01]  /*2ee0*/  MUFU.EX2 R36, R59 ;  /* 0x0000003b00247308 */ /* 0x0002e20000000800 */
[----:B--2---:R-:W-:-:S07]  /*2ef0*/  FADD.FTZ R27, R57, R10 ;  /* 0x0000000a391b7221 */ /* 0x004fce0000010000 */
[----:B------:R2:W4:Y:S01]  /*2f00*/  MUFU.EX2 R168, R65 ;  /* 0x0000004100a87308 */ /* 0x0005220000000800 */
[----:B0-----:R-:W-:Y:S01]  /*2f10*/  FADD.FTZ R29, R99, R40 ;  /* 0x00000028631d7221 */ /* 0x001fe20000010000 */
[----:B-1----:R-:W-:-:S06]  /*2f20*/  IMAD.MOV.U32 R59, RZ, RZ, R119 ;  /* 0x000000ffff3b7224 */ /* 0x002fcc00078e0077 */
[----:B------:R-:W0:Y:S01]  /*2f30*/  MUFU.EX2 R13, R13 ;  /* 0x0000000d000d7308 */ /* 0x000e220000000800 */
[C---:B---3--:R-:W-:Y:S01]  /*2f40*/  FADD.FTZ R10, R36.reuse, R27 ;  /* 0x0000001b240a7221 */ /* 0x048fe20000010000 */
[----:B------:R-:W-:Y:S01]  /*2f50*/  F2FP.BF16.F32.PACK_AB R173, R36, R57 ;  /* 0x0000003924ad723e */ /* 0x000fe200000010ff */
[--C-:B--2---:R-:W-:Y:S01]  /*2f60*/  IMAD.MOV.U32 R65, RZ, RZ, R119.reuse ;  /* 0x000000ffff417224 */ /* 0x104fe200078e0077 */
[----:B------:R-:W-:Y:S01]  /*2f70*/  MOV R36, R119 ;  /* 0x0000007700247202 */ /* 0x000fe20000000f00 */
[----:B------:R-:W-:-:S03]  /*2f80*/  IMAD.MOV.U32 R57, RZ, RZ, R119 ;  /* 0x000000ffff397224 */ /* 0x000fc600078e0077 */
[----:B------:R-:W1:Y:S01]  /*2f90*/  MUFU.EX2 R101, R101 ;  /* 0x0000006500657308 */ /* 0x000e620000000800 */
[C---:B----4-:R-:W-:Y:S01]  /*2fa0*/  FADD.FTZ R40, R168.reuse, R29 ;  /* 0x0000001da8287221 */ /* 0x050fe20000010000 */
[----:B------:R-:W-:Y:S01]  /*2fb0*/  F2FP.BF16.F32.PACK_AB R168, R168, R99 ;  /* 0x00000063a8a8723e */ /* 0x000fe200000010ff */
[----:B------:R-:W-:-:S05]  /*2fc0*/  IMAD.MOV.U32 R99, RZ, RZ, R119 ;  /* 0x000000ffff637224 */ /* 0x000fca00078e0077 */
[----:B------:R2:W3:Y:S01]  /*2fd0*/  MUFU.EX2 R2, R63 ;  /* 0x0000003f00027308 */ /* 0x0004e20000000800 */
[----:B0-----:R-:W-:-:S07]  /*2fe0*/  FADD.FTZ R27, R13, R10 ;  /* 0x0000000a0d1b7221 */ /* 0x001fce0000010000 */
[----:B------:R-:W0:Y:S01]  /*2ff0*/  MUFU.EX2 R21, R21 ;  /* 0x0000001500157308 */ /* 0x000e220000000800 */
[----:B-1----:R-:W-:Y:S01]  /*3000*/  FADD.FTZ R29, R101, R40 ;  /* 0x00000028651d7221 */ /* 0x002fe20000010000 */
[----:B--2---:R-:W-:-:S06]  /*3010*/  IMAD.MOV.U32 R63, RZ, RZ, R119 ;  /* 0x000000ffff3f7224 */ /* 0x004fcc00078e0077 */
[----:B------:R1:W2:Y:S01]  /*3020*/  MUFU.EX2 R38, R67 ;  /* 0x0000004300267308 */ /* 0x0002a20000000800 */
[C---:B---3--:R-:W-:Y:S01]  /*3030*/  FADD.FTZ R42, R2.reuse, R27 ;  /* 0x0000001b022a7221 */ /* 0x048fe20000010000 */
[----:B------:R-:W-:Y:S01]  /*3040*/  F2FP.BF16.F32.PACK_AB R175, R2, R13 ;  /* 0x0000000d02af723e */ /* 0x000fe200000010ff */
[----:B------:R-:W-:Y:S01]  /*3050*/  IMAD.MOV.U32 R27, RZ, RZ, R119 ;  /* 0x000000ffff1b7224 */ /* 0x000fe200078e0077 */
[----:B------:R-:W-:-:S04]  /*3060*/  MOV R2, 0x3f800000 ;  /* 0x3f80000000027802 */ /* 0x000fc80000000f00 */
[----:B------:R-:W3:Y:S01]  /*3070*/  MUFU.EX2 R25, R25 ;  /* 0x0000001900197308 */ /* 0x000ee20000000800 */
[----:B0-----:R-:W-:Y:S01]  /*3080*/  FADD.FTZ R5, R21, R42 ;  /* 0x0000002a15057221 */ /* 0x001fe20000010000 */
[--C-:B-1----:R-:W-:Y:S02]  /*3090*/  IMAD.MOV.U32 R67, RZ, RZ, R119.reuse ;  /* 0x000000ffff437224 */ /* 0x102fe400078e0077 */
[----:B------:R-:W-:-:S04]  /*30a0*/  IMAD.MOV.U32 R42, RZ, RZ, R119 ;  /* 0x000000ffff2a7224 */ /* 0x000fc800078e0077 */
[----:B------:R-:W0:Y:S01]  /*30b0*/  MUFU.EX2 R14, R14 ;  /* 0x0000000e000e7308 */ /* 0x000e220000000800 */
[C---:B--2---:R-:W-:Y:S01]  /*30c0*/  FADD.FTZ R12, R38.reuse, R5 ;  /* 0x00000005260c7221 */ /* 0x044fe20000010000 */
[----:B------:R-:W-:Y:S01]  /*30d0*/  F2FP.BF16.F32.PACK_AB R169, R38, R21 ;  /* 0x0000001526a9723e */ /* 0x000fe200000010ff */
[----:B------:R-:W-:-:S05]  /*30e0*/  IMAD.MOV.U32 R38, RZ, RZ, R119 ;  /* 0x000000ffff267224 */ /* 0x000fca00078e0077 */
[----:B------:R1:W2:Y:S01]  /*30f0*/  MUFU.EX2 R40, R71 ;  /* 0x0000004700287308 */ /* 0x0002a20000000800 */
[----:B---3--:R-:W-:Y:S01]  /*3100*/  FADD.FTZ R5, R25, R12 ;  /* 0x0000000c19057221 */ /* 0x008fe20000010000 */
[C---:B0-----:R-:W-:Y:S01]  /*3110*/  FADD.FTZ R10, R14.reuse, R29 ;  /* 0x0000001d0e0a7221 */ /* 0x041fe20000010000 */
[----:B------:R-:W-:Y:S01]  /*3120*/  F2FP.BF16.F32.PACK_AB R170, R14, R101 ;  /* 0x000000650eaa723e */ /* 0x000fe200000010ff */
[--C-:B------:R-:W-:Y:S02]  /*3130*/  IMAD.MOV.U32 R101, RZ, RZ, R119.reuse ;  /* 0x000000ffff657224 */ /* 0x100fe400078e0077 */
[--C-:B-1----:R-:W-:Y:S02]  /*3140*/  IMAD.MOV.U32 R71, RZ, RZ, R119.reuse ;  /* 0x000000ffff477224 */ /* 0x102fe400078e0077 */
[----:B------:R-:W-:Y:S02]  /*3150*/  IMAD.MOV.U32 R29, RZ, RZ, R119 ;  /* 0x000000ffff1d7224 */ /* 0x000fe400078e0077 */
[C---:B--2---:R-:W-:Y:S01]  /*3160*/  FADD.FTZ R5, R40.reuse, R5 ;  /* 0x0000000528057221 */ /* 0x044fe20000010000 */
[----:B------:R-:W-:Y:S01]  /*3170*/  F2FP.BF16.F32.PACK_AB R171, R40, R25 ;  /* 0x0000001928ab723e */ /* 0x000fe200000010ff */
[----:B------:R-:W-:Y:S01]  /*3180*/  IMAD.MOV.U32 R25, RZ, RZ, R119 ;  /* 0x000000ffff197224 */ /* 0x000fe200078e0077 */
[----:B------:R-:W-:Y:S01]  /*3190*/  MOV R40, R119 ;  /* 0x0000007700287202 */ /* 0x000fe20000000f00 */
[----:B------:R-:W-:Y:S06]  /*31a0*/  @!P1 BRA `(.L_x_3307) ;  /* 0x00000020006c9947 */ /* 0x000fec0003800000 */
[----:B------:R-:W-:Y:S01]  /*31b0*/  IMAD.MOV.U32 R12, RZ, RZ, R3 ;  /* 0x000000ffff0c7224 */ /* 0x000fe200078e0003 */
[----:B------:R-:W-:Y:S01]  /*31c0*/  CS2R R118, SRZ ;  /* 0x0000000000767805 */ /* 0x000fe2000001ff00 */
[----:B------:R-:W-:Y:S01]  /*31d0*/  IMAD.MOV.U32 R13, RZ, RZ, R4 ;  /* 0x000000ffff0d7224 */ /* 0x000fe200078e0004 */
[----:B------:R-:W-:Y:S01]  /*31e0*/  CS2R R114, SRZ ;  /* 0x0000000000727805 */ /* 0x000fe2000001ff00 */
[----:B------:R-:W-:Y:S01]  /*31f0*/  IMAD.MOV.U32 R2, RZ, RZ, 0x3f800000 ;  /* 0x3f800000ff027424 */ /* 0x000fe200078e00ff */
        /* <DEDUP_REMOVED lines=46> */
[----:B------:R-:W-:Y:S01]  /*34e0*/  UIADD3 UR4, UR41, -0x2, URZ ;  /* 0xfffffffe29047890 */ /* 0x000fe2000fffe03f */
[----:B------:R-:W-:Y:S01]  /*34f0*/  UMOV UR5, UR39 ;  /* 0x0000002700057c82 */ /* 0x000fe20008000000 */
[----:B------:R-:W-:-:S10]  /*3500*/  UMOV UR6, UR38 ;  /* 0x0000002600067c82 */ /* 0x000fd40008000000 */
.L_x_3318:
[----:B------:R-:W-:-:S04]  /*3510*/  UISETP.NE.AND UP0, UPT, UR6, 0x1, UPT ;  /* 0x000000010600788c */ /* 0x000fc8000bf05270 */
[----:B------:R-:W-:-:S04]  /*3520*/  USEL UR39, URZ, 0x1, UP0 ;  /* 0x000000013f277887 */ /* 0x000fc80008000000 */
[----:B------:R-:W-:Y:S01]  /*3530*/  ULOP3.LUT UR39, UR5, UR39, URZ, 0x3c, !UPT ;  /* 0x0000002705277292 */ /* 0x000fe2000f8e3c3f */
[----:B------:R-:W-:Y:S11]  /*3540*/  @!P0 BRA `(.L_x_3308) ;  /* 0x0000000000048947 */ /* 0x000ff60003800000 */
[----:B------:R-:W-:Y:S01]  /*3550*/  BPT.TRAP 0x1 ;  /* 0x000000040000795c */ /* 0x000fe20000300000 */
.L_x_3308:
[----:B------:R-:W0:Y:S01]  /*3560*/  S2UR UR11, SR_CgaCtaId ;  /* 0x00000000000b79c3 */ /* 0x000e220000008800 */
[----:B------:R-:W-:Y:S01]  /*3570*/  UIADD3 UR38, UR6, 0x1, URZ ;  /* 0x0000000106267890 */ /* 0x000fe2000fffe03f */
[----:B------:R-:W-:Y:S01]  /*3580*/  MOV R0, UR39 ;  /* 0x0000002700007c02 */ /* 0x000fe20008000f00 */
[----:B------:R-:W-:Y:S02]  /*3590*/  UMOV UR7, 0x400 ;  /* 0x0000040000077882 */ /* 0x000fe40000000000 */
[----:B------:R-:W-:Y:S01]  /*35a0*/  UISETP.NE.AND UP0, UPT, UR38, 0x2, UPT ;  /* 0x000000022600788c */ /* 0x000fe2000bf05270 */
[----:B------:R-:W-:-:S03]  /*35b0*/  SHF.L.U32 R0, R0, 0x1f, RZ ;  /* 0x0000001f00007819 */ /* 0x000fc600000006ff */
[----:B------:R-:W-:Y:S02]  /*35c0*/  USEL UR38, UR38, URZ, UP0 ;  /* 0x0000003f26267287 */ /* 0x000fe40008000000 */
[----:B0-----:R-:W-:-:S04]  /*35d0*/  ULEA UR7, UR11, UR7, 0x18 ;  /* 0x000000070b077291 */ /* 0x001fc8000f8ec03f */
[----:B------:R-:W-:-:S09]  /*35e0*/  ULEA UR8, UR38, UR7, 0x3 ;  /* 0x0000000726087291 */ /* 0x000fd2000f8e183f */
[----:B------:R0:W1:Y:S01]  /*35f0*/  SYNCS.PHASECHK.TRANS64.TRYWAIT P1, [UR8+0x30830], R0 ;  /* 0x03083000ff0075a7 */ /* 0x0000620008020148 */
[----:B------:R-:W-:Y:S05]  /*3600*/  @!P0 BRA `(.L_x_3309) ;  /* 0x0000000000048947 */ /* 0x000fea0003800000 */
[----:B------:R-:W-:Y:S01]  /*3610*/  BPT.TRAP 0x1 ;  /* 0x000000040000795c */ /* 0x000fe20000300000 */
.L_x_3309:
[----:B-1----:R-:W-:Y:S05]  /*3620*/  @P1 BRA `(.L_x_3310) ;  /* 0x0000000000081947 */ /* 0x002fea0003800000 */
[----:B------:R-:W1:Y:S02]  /*3630*/  SYNCS.PHASECHK.TRANS64.TRYWAIT P1, [UR8+0x30830], R0 ;  /* 0x03083000ff0075a7 */ /* 0x000e640008020148 */
[----:B-1----:R-:W-:Y:S05]  /*3640*/  @!P1 BRA `(.L_x_3311) ;  /* 0x00000080005c9947 */ /* 0x002fea0003800000 */
.L_x_3310:
[----:B------:R-:W-:Y:S01]  /*3650*/  R2UR UR40, R8 ;  /* 0x00000000082872ca */ /* 0x000fe200000e0000 */
[----:B------:R-:W-:Y:S01]  /*3660*/  UIMAD UR9, UR38, 0x900, UR10 ;  /* 0x00000900260978a4 */ /* 0x000fe2000f8e020a */
        /* <DEDUP_REMOVED lines=13> */
[----:B------:R-:W-:Y:S01]  /*3740*/  HGMMA.64x96x16.F32.BF16 R120, gdesc[UR40], RZ, !UPT, gsb0 ;  /* 0x01600000287879f0 */ /* 0x000fe2000c0018ff */
        /* <DEDUP_REMOVED lines=104> */
[----:B------:R-:W-:-:S04]  /*3dd0*/  FMUL.FTZ R119, R119, R2 ;  /* 0x0000000277777220 */ /* 0x000fc80000410000 */
[----:B------:R-:W-:Y:S01]  /*3de0*/  HGMMA.64x96x16.F32.BF16 R120, gdesc[UR40], R120, gsb0 ;  /* 0x01600000287879f0 */ /* 0x000fe20008001878 */
[----:B------:R-:W-:Y:S01]  /*3df0*/  UIADD3 UR42, UR9, 0x4, URZ ;  /* 0x00000004092a7890 */ /* 0x000fe2000fffe03f */
[----:B------:R-:W-:Y:S01]  /*3e00*/  UMOV UR40, UR56 ;  /* 0x0000003800287c82 */ /* 0x000fe20008000000 */
[----:B------:R-:W-:Y:S01]  /*3e10*/  UMOV UR41, UR57 ;  /* 0x0000003900297c82 */ /* 0x000fe20008000000 */
[----:B------:R-:W-:Y:S01]  /*3e20*/  UMOV UR43, 0x40000040 ;  /* 0x40000040002b7882 */ /* 0x000fe20000000000 */
[----:B------:R-:W-:Y:S02]  /*3e30*/  WARPGROUP.DEPBAR.LE gsb0, 0x0 ;  /* 0x00008000000079c5 */ /* 0x000fe40000010000 */
[----:B------:R-:W-:-:S06]  /*3e40*/  WARPGROUP.ARRIVE ;  /* 0x00000000000079c5 */ /* 0x000fcc0000000000 */
        /* <DEDUP_REMOVED lines=43> */
.L_x_3312:
[----:B------:R-:W-:Y:S01]  /*4100*/  ULEA UR9, UR6, UR7, 0x3 ;  /* 0x0000000706097291 */ /* 0x000fe2000f8e183f */
[----:B01----:R-:W-:-:S05]  /*4110*/  IMAD.U32 R0, RZ, RZ, UR5 ;  /* 0x00000005ff007e24 */ /* 0x003fca000f8e00ff */
[----:B------:R-:W-:-:S04]  /*4120*/  SHF.L.U32 R0, R0, 0x1f, RZ ;  /* 0x0000001f00007819 */ /* 0x000fc800000006ff */
[----:B------:R0:W1:Y:S01]  /*4130*/  SYNCS.PHASECHK.TRANS64.TRYWAIT P1, [UR9+0x30850], R0 ;  /* 0x03085000ff0075a7 */ /* 0x0000620008020149 */
[----:B------:R-:W-:Y:S05]  /*4140*/  @!P0 BRA `(.L_x_3313) ;  /* 0x0000000000048947 */ /* 0x000fea0003800000 */
[----:B------:R-:W-:Y:S01]  /*4150*/  BPT.TRAP 0x1 ;  /* 0x000000040000795c */ /* 0x000fe20000300000 */
.L_x_3313:
[----:B-1----:R-:W-:Y:S05]  /*4160*/  @P1 BRA `(.L_x_3314) ;  /* 0x0000000000081947 */ /* 0x002fea0003800000 */
[----:B------:R-:W1:Y:S02]  /*4170*/  SYNCS.PHASECHK.TRANS64.TRYWAIT P1, [UR9+0x30850], R0 ;  /* 0x03085000ff0075a7 */ /* 0x000e640008020149 */
[----:B-1----:R-:W-:Y:S05]  /*4180*/  @!P1 BRA `(.L_x_3315) ;  /* 0x0000007400a49947 */ /* 0x002fea0003800000 */
.L_x_3314:
[----:B------:R-:W-:Y:S01]  /*4190*/  UIADD3 UR7, UR7, 0x400, URZ ;  /* 0x0000040007077890 */ /* 0x000fe2000fffe03f */
[----:B------:R-:W-:-:S03]  /*41a0*/  WARPGROUP.ARRIVE ;  /* 0x00000000000079c5 */ /* 0x000fc60000000000 */
[----:B------:R-:W-:-:S04]  /*41b0*/  USHF.R.U32.HI UR7, URZ, 0x4, UR7 ;  /* 0x000000043f077899 */ /* 0x000fc80008011607 */
[----:B------:R-:W-:-:S04]  /*41c0*/  ULOP3.LUT UR7, UR7, 0x3fff, URZ, 0xc0, !UPT ;  /* 0x00003fff07077892 */ /* 0x000fc8000f8ec03f */
[----:B------:R-:W-:-:S03]  /*41d0*/  ULOP3.LUT UR5, UR7, 0x3000000, URZ, 0xfc, !UPT ;  /* 0x0300000007057892 */ /* 0x000fc6000f8efc3f */
[----:B------:R-:W-:Y:S01]  /*41e0*/  UMOV UR7, 0x40000040 ;  /* 0x4000004000077882 */ /* 0x000fe20000000000 */
[----:B------:R-:W-:-:S07]  /*41f0*/  UIMAD UR5, UR6, 0x900, UR5 ;  /* 0x00000900060578a4 */ /* 0x000fce000f8e0205 */
[----:B------:R-:W-:Y:S02]  /*4200*/  UMOV UR6, UR5 ;  /* 0x0000000500067c82 */ /* 0x000fe40008000000 */
[----:B------:R-:W-:Y:S01]  /*4210*/  HGMMA.64x192x16.F32.BF16 R24, R188, gdesc[UR4].tnspB, R24, gsb0 ;  /* 0x42e00004bc187df0 */ /* 0x000fe20008001818 */
[----:B------:R-:W-:Y:S01]  /*4220*/  UIADD3 UR6, UR5, 0x80, URZ ;  /* 0x0000008005067890 */ /* 0x000fe2000fffe03f */
[----:B------:R-:W-:Y:S01]  /*4230*/  UMOV UR7, 0x40000040 ;  /* 0x4000004000077882 */ /* 0x000fe20000000000 */
[----:B------:R-:W-:Y:S02]  /*4240*/  WARPGROUP.DEPBAR.LE gsb0, 0x0 ;  /* 0x00008000000079c5 */ /* 0x000fe40000010000 */
[----:B------:R-:W-:-:S15]  /*4250*/  WARPGROUP.ARRIVE ;  /* 0x00000000000079c5 */ /* 0x000fde0000000000 */
        /* <DEDUP_REMOVED lines=20> */
[----:B------:R-:W-:Y:S03]  /*43a0*/  HGMMA.64x192x16.F32.BF16 R24, R168, gdesc[UR4].tnspB, R24, gsb0 ;  /* 0x42e00004a8187df0 */ /* 0x000fe60008001818 */
[----:B------:R-:W-:Y:S02]  /*43b0*/  WARPGROUP.DEPBAR.LE gsb0, 0x0 ;  /* 0x00008000000079c5 */ /* 0x000fe40000010000 */
[----:B------:R-:W-:Y:S05]  /*43c0*/  @!P0 BRA `(.L_x_3316) ;  /* 0x0000000000048947 */ /* 0x000fea0003800000 */
[----:B------:R-:W-:Y:S01]  /*43d0*/  BPT.TRAP 0x1 ;  /* 0x000000040000795c */ /* 0x000fe20000300000 */
.L_x_3316:
[----:B01----:R-:W-:Y:S01]  /*43e0*/  FMNMX.FTZ R0, R120, R13, !PT ;  /* 0x0000000d78007209 */ /* 0x003fe20007810000 */
[----:B------:R-:W-:Y:S01]  /*43f0*/  UIADD3 UR8, UR8, 0x30840, URZ ;  /* 0x0003084008087890 */ /* 0x000fe2000fffe03f */
[----:B------:R-:W-:Y:S02]  /*4400*/  FMNMX.FTZ R2, R122, R12, !PT ;  /* 0x0000000c7a027209 */ /* 0x000fe40007810000 */
[----:B------:R-:W-:Y:S01]  /*4410*/  FMNMX.FTZ R3, R121, R0, !PT ;  /* 0x0000000079037209 */ /* 0x000fe20007810000 */
[----:B------:R-:W-:Y:S01]  /*4420*/  UPRMT UR8, UR11, 0x654, UR8 ;  /* 0x000006540b087896 */ /* 0x000fe20008000008 */
[----:B------:R-:W-:Y:S02]  /*4430*/  FMNMX.FTZ R11, R123, R2, !PT ;  /* 0x000000027b0b7209 */ /* 0x000fe40007810000 */
[----:B------:R-:W-:Y:S02]  /*4440*/  FMNMX.FTZ R0, R124, R3, !PT ;  /* 0x000000037c007209 */ /* 0x000fe40007810000 */
[----:B------:R-:W-:-:S02]  /*4450*/  FMNMX.FTZ R2, R126, R11, !PT ;  /* 0x0000000b7e027209 */ /* 0x000fc40007810000 */
[----:B------:R-:W-:Y:S02]  /*4460*/  FMNMX.FTZ R3, R125, R0, !PT ;  /* 0x000000007d037209 */ /* 0x000fe40007810000 */
[----:B------:R-:W-:Y:S01]  /*4470*/  FMNMX.FTZ R11, R127, R2, !PT ;  /* 0x000000027f0b7209 */ /* 0x000fe20007810000 */
[----:B------:R-:W-:Y:S01]  /*4480*/  SYNCS.ARRIVE.TRANS64.RED.A1T0 RZ, [UR8], RZ ;  /* 0x000000ffffff79a7 */ /* 0x000fe20008100408 */
        /* <DEDUP_REMOVED lines=39> */
[----:B------:R-:W-:-:S03]  /*4700*/  FMNMX.FTZ R2, R167, R2, !PT ;  /* 0x00000002a7027209 */ /* 0x000fc60007810000 */
[----:B------:R-:W0:Y:S04]  /*4710*/  SHFL.BFLY PT, R0, R11, 0x2, 0x1f ;  /* 0x0c401f000b007f89 */ /* 0x000e2800000e0000 */
[----:B------:R-:W1:Y:S01]  /*4720*/  SHFL.BFLY PT, R3, R2, 0x2, 0x1f ;  /* 0x0c401f0002037f89 */ /* 0x000e6200000e0000 */
[----:B0-----:R-:W-:Y:S02]  /*4730*/  FMNMX.FTZ R14, R11, R0, !PT ;  /* 0x000000000b0e7209 */ /* 0x001fe40007810000 */
[----:B------:R-:W0:Y:S01]  /*4740*/  LDC R0, c[0x0][0x988] ;  /* 0x00026200ff007b82 */ /* 0x000e220000000800 */
[----:B-1----:R-:W-:Y:S02]  /*4750*/  FMNMX.FTZ R15, R2, R3, !PT ;  /* 0x00000003020f7209 */ /* 0x002fe40007810000 */
[----:B------:R-:W1:Y:S04]  /*4760*/  SHFL.BFLY PT, R3, R14, 0x1, 0x1f ;  /* 0x0c201f000e037f89 */ /* 0x000e6800000e0000 */
[----:B------:R-:W2:Y:S01]  /*4770*/  SHFL.BFLY PT, R20, R15, 0x1, 0x1f ;  /* 0x0c201f000f147f89 */ /* 0x000ea200000e0000 */
[----:B-1----:R-:W-:-:S02]  /*4780*/  FMNMX.FTZ R4, R14, R3, !PT ;  /* 0x000000030e047209 */ /* 0x002fc40007810000 */
[----:B--2---:R-:W-:-:S03]  /*4790*/  FMNMX.FTZ R3, R15, R20, !PT ;  /* 0x000000140f037209 */ /* 0x004fc60007810000 */
[C---:B------:R-:W-:Y:S01]  /*47a0*/  FADD.FTZ R13, -R4.reuse, R13 ;  /* 0x0000000d040d7221 */ /* 0x040fe20000010100 */
[----:B0-----:R-:W-:-:S03]  /*47b0*/  FMUL.FTZ R169, R4, R0 ;  /* 0x0000000004a97220 */ /* 0x001fc60000410000 */
[-C--:B------:R-:W-:Y:S01]  /*47c0*/  FMUL.FTZ R20, R13, R0.reuse ;  /* 0x000000000d147220 */ /* 0x080fe20000410000 */
[----:B------:R-:W-:Y:S01]  /*47d0*/  FADD.FTZ R13, -R3, R12 ;  /* 0x0000000c030d7221 */ /* 0x000fe20000010100 */
[-CC-:B------:R-:W-:Y:S01]  /*47e0*/  FFMA.FTZ R188, R120, R0.reuse, -R169.reuse ;  /* 0x0000000078bc7223 */ /* 0x180fe200000108a9 */
[-CC-:B------:R-:W-:Y:S01]  /*47f0*/  FFMA.FTZ R190, R124, R0.reuse, -R169.reuse ;  /* 0x000000007cbe7223 */ /* 0x180fe200000108a9 */
[----:B------:R0:W-:Y:S01]  /*4800*/  MUFU.EX2 R11, R20 ;  /* 0x00000014000b7308 */ /* 0x0001e20000000800 */
[-C--:B------:R-:W-:Y:S01]  /*4810*/  FMUL.FTZ R2, R13, R0.reuse ;  /* 0x000000000d027220 */ /* 0x080fe20000410000 */
[-CC-:B------:R-:W-:Y:S01]  /*4820*/  FFMA.FTZ R13, R121, R0.reuse, -R169.reuse ;  /* 0x00000000790d7223 */ /* 0x180fe200000108a9 */
[-CC-:B------:R-:W-:Y:S01]  /*4830*/  FFMA.FTZ R121, R133, R0.reuse, -R169.reuse ;  /* 0x0000000085797223 */ /* 0x180fe200000108a9 */
[-CC-:B------:R-:W-:Y:S01]  /*4840*/  FFMA.FTZ R133, R145, R0.reuse, -R169.reuse ;  /* 0x0000000091857223 */ /* 0x180fe200000108a9 */
[-CC-:B------:R-:W-:Y:S01]  /*4850*/  FFMA.FTZ R145, R157, R0.reuse, -R169.reuse ;  /* 0x000000009d917223 */ /* 0x180fe200000108a9 */
[-C--:B------:R-:W-:Y:S01]  /*4860*/  FMUL.FTZ R157, R3, R0.reuse ;  /* 0x00000000039d7220 */ /* 0x080fe20000410000 */
[-CC-:B------:R-:W-:Y:S01]  /*4870*/  FFMA.FTZ R15, R125, R0.reuse, -R169.reuse ;  /* 0x000000007d0f7223 */ /* 0x180fe200000108a9 */
[----:B------:R-:W1:Y:S01]  /*4880*/  MUFU.EX2 R188, R188 ;  /* 0x000000bc00bc7308 */ /* 0x000e620000000800 */
[-C--:B------:R-:W-:Y:S01]  /*4890*/  FFMA.FTZ R184, R128, R0.reuse, -R169 ;  /* 0x0000000080b87223 */ /* 0x080fe200000108a9 */
[-CC-:B------:R-:W-:Y:S01]  /*48a0*/  FFMA.FTZ R189, R122, R0.reuse, -R157.reuse ;  /* 0x000000007abd7223 */ /* 0x180fe2000001089d */
[-CC-:B------:R-:W-:Y:S01]  /*48b0*/  FFMA.FTZ R12, R123, R0.reuse, -R157.reuse ;  /* 0x000000007b0c7223 */ /* 0x180fe2000001089d */
[-CC-:B------:R-:W-:Y:S01]  /*48c0*/  FFMA.FTZ R191, R126, R0.reuse, -R157.reuse ;  /* 0x000000007ebf7223 */ /* 0x180fe2000001089d */
[-CC-:B------:R-:W-:Y:S01]  /*48d0*/  FFMA.FTZ R14, R127, R0.reuse, -R157.reuse ;  /* 0x000000007f0e7223 */ /* 0x180fe2000001089d */
[-C--:B------:R-:W-:Y:S01]  /*48e0*/  FFMA.FTZ R185, R130, R0.reuse, -R157 ;  /* 0x0000000082b97223 */ /* 0x080fe2000001089d */
[-C--:B------:R-:W-:Y:S01]  /*48f0*/  FFMA.FTZ R21, R129, R0.reuse, -R169 ;  /* 0x0000000081157223 */ /* 0x080fe200000108a9 */
[----:B------:R-:W-:Y:S01]  /*4900*/  MUFU.EX2 R2, R2 ;  /* 0x0000000200027308 */ /* 0x000fe20000000800 */
[-C--:B0-----:R-:W-:Y:S01]  /*4910*/  FFMA.FTZ R20, R131, R0.reuse, -R157 ;  /* 0x0000000083147223 */ /* 0x081fe2000001089d */
[-C--:B------:R-:W-:Y:S01]  /*4920*/  FFMA.FTZ R186, R132, R0.reuse, -R169 ;  /* 0x0000000084ba7223 */ /* 0x080fe200000108a9 */
[-CC-:B------:R-:W-:Y:S01]  /*4930*/  FFMA.FTZ R187, R134, R0.reuse, -R157.reuse ;  /* 0x0000000086bb7223 */ /* 0x180fe2000001089d */
[-C--:B------:R-:W-:Y:S01]  /*4940*/  FFMA.FTZ R120, R135, R0.reuse, -R157 ;  /* 0x0000000087787223 */ /* 0x080fe2000001089d */
[-C--:B------:R-:W-:Y:S01]  /*4950*/  FFMA.FTZ R180, R136, R0.reuse, -R169 ;  /* 0x0000000088b47223 */ /* 0x080fe200000108a9 */
[-C--:B------:R-:W-:Y:S01]  /*4960*/  FFMA.FTZ R181, R138, R0.reuse, -R157 ;  /* 0x000000008ab57223 */ /* 0x080fe2000001089d */
[----:B------:R-:W-:Y:S01]  /*4970*/  FFMA.FTZ R125, R137, R0, -R169 ;  /* 0x00000000897d7223 */ /* 0x000fe200000108a9 */
[----:B------:R-:W0:Y:S01]  /*4980*/  MUFU.EX2 R189, R189 ;  /* 0x000000bd00bd7308 */ /* 0x000e220000000800 */
[----:B-1----:R-:W-:Y:S01]  /*4990*/  FFMA.FTZ R10, R11, R10, R188 ;  /* 0x0000000a0b0a7223 */ /* 0x002fe200000100bc */
[-C--:B------:R-:W-:Y:S01]  /*49a0*/  FFMA.FTZ R122, R139, R0.reuse, -R157 ;  /* 0x000000008b7a7223 */ /* 0x080fe2000001089d */
[-C--:B------:R-:W-:Y:S01]  /*49b0*/  FFMA.FTZ R182, R140, R0.reuse, -R169 ;  /* 0x000000008cb67223 */ /* 0x080fe200000108a9 */
[-C--:B------:R-:W-:Y:S01]  /*49c0*/  FFMA.FTZ R183, R142, R0.reuse, -R157 ;  /* 0x000000008eb77223 */ /* 0x080fe2000001089d */
[-C--:B------:R-:W-:Y:S01]  /*49d0*/  FFMA.FTZ R129, R141, R0.reuse, -R169 ;  /* 0x000000008d817223 */ /* 0x080fe200000108a9 */
[-C--:B------:R-:W-:Y:S01]  /*49e0*/  FFMA.FTZ R124, R143, R0.reuse, -R157 ;  /* 0x000000008f7c7223 */ /* 0x080fe2000001089d */
[-C--:B------:R-:W-:Y:S01]  /*49f0*/  FFMA.FTZ R176, R144, R0.reuse, -R169 ;  /* 0x0000000090b07223 */ /* 0x080fe200000108a9 */
[----:B------:R-:W1:Y:S01]  /*4a00*/  MUFU.EX2 R13, R13 ;  /* 0x0000000d000d7308 */ /* 0x000e620000000800 */
[-CC-:B------:R-:W-:Y:S01]  /*4a10*/  FFMA.FTZ R177, R146, R0.reuse, -R157.reuse ;  /* 0x0000000092b17223 */ /* 0x180fe2000001089d */
[-C--:B------:R-:W-:Y:S01]  /*4a20*/  FFMA.FTZ R126, R147, R0.reuse, -R157 ;  /* 0x00000000937e7223 */ /* 0x080fe2000001089d */
[-C--:B------:R-:W-:Y:S01]  /*4a30*/  FFMA.FTZ R178, R148, R0.reuse, -R169 ;  /* 0x0000000094b27223 */ /* 0x080fe200000108a9 */
[-C--:B------:R-:W-:Y:S01]  /*4a40*/  FFMA.FTZ R179, R150, R0.reuse, -R157 ;  /* 0x0000000096b37223 */ /* 0x080fe2000001089d */
[-C--:B------:R-:W-:Y:S01]  /*4a50*/  FFMA.FTZ R137, R149, R0.reuse, -R169 ;  /* 0x0000000095897223 */ /* 0x080fe200000108a9 */
[-C--:B------:R-:W-:Y:S01]  /*4a60*/  FFMA.FTZ R128, R151, R0.reuse, -R157 ;  /* 0x0000000097807223 */ /* 0x080fe2000001089d */
[-C--:B------:R-:W-:Y:S01]  /*4a70*/  FFMA.FTZ R172, R152, R0.reuse, -R169 ;  /* 0x0000000098ac7223 */ /* 0x080fe200000108a9 */
[----:B------:R-:W2:Y:S01]  /*4a80*/  MUFU.EX2 R12, R12 ;  /* 0x0000000c000c7308 */ /* 0x000ea20000000800 */
[----:B0-----:R-:W-:Y:S01]  /*4a90*/  FFMA.FTZ R5, R2, R5, R189 ;  /* 0x0000000502057223 */ /* 0x001fe200000100bd */
[-C--:B------:R-:W-:Y:S01]  /*4aa0*/  FFMA.FTZ R173, R154, R0.reuse, -R157 ;  /* 0x000000009aad7223 */ /* 0x080fe2000001089d */
[-CC-:B------:R-:W-:Y:S01]  /*4ab0*/  FFMA.FTZ R141, R153, R0.reuse, -R169.reuse ;  /* 0x00000000998d7223 */ /* 0x180fe200000108a9 */
[-C--:B------:R-:W-:Y:S01]  /*4ac0*/  FFMA.FTZ R174, R156, R0.reuse, -R169 ;  /* 0x000000009cae7223 */ /* 0x080fe200000108a9 */
[-CC-:B------:R-:W-:Y:S01]  /*4ad0*/  FFMA.FTZ R175, R158, R0.reuse, -R157.reuse ;  /* 0x000000009eaf7223 */ /* 0x180fe2000001089d */
[-C--:B------:R-:W-:Y:S01]  /*4ae0*/  FFMA.FTZ R159, R159, R0.reuse, -R157 ;  /* 0x000000009f9f7223 */ /* 0x080fe2000001089d */
[-C--:B------:R-:W-:Y:S01]  /*4af0*/  FFMA.FTZ R168, R160, R0.reuse, -R169 ;  /* 0x00000000a0a87223 */ /* 0x080fe200000108a9 */
[----:B------:R-:W0:Y:S01]  /*4b00*/  MUFU.EX2 R190, R190 ;  /* 0x000000be00be7308 */ /* 0x000e220000000800 */
[----:B-1----:R-:W-:Y:S01]  /*4b10*/  FADD.FTZ R123, R13, R10 ;  /* 0x0000000a0d7b7221 */ /* 0x002fe20000010000 */
[-C--:B------:R-:W-:Y:S01]  /*4b20*/  FFMA.FTZ R162, R162, R0.reuse, -R157 ;  /* 0x00000000a2a27223 */ /* 0x080fe2000001089d */
[-C--:B------:R-:W-:Y:S01]  /*4b30*/  FFMA.FTZ R149, R161, R0.reuse, -R169 ;  /* 0x00000000a1957223 */ /* 0x080fe200000108a9 */
[-C--:B------:R-:W-:Y:S01]  /*4b40*/  FFMA.FTZ R163, R163, R0.reuse, -R157 ;  /* 0x00000000a3a37223 */ /* 0x080fe2000001089d */
[-CC-:B------:R-:W-:Y:S01]  /*4b50*/  FFMA.FTZ R170, R164, R0.reuse, -R169.reuse ;  /* 0x00000000a4aa7223 */ /* 0x180fe200000108a9 */
[-C--:B------:R-:W-:Y:S01]  /*4b60*/  FFMA.FTZ R153, R165, R0.reuse, -R169 ;  /* 0x00000000a5997223 */ /* 0x080fe200000108a9 */
[----:B------:R-:W-:Y:S01]  /*4b70*/  FFMA.FTZ R166, R166, R0, -R157 ;  /* 0x00000000a6a67223 */ /* 0x000fe2000001089d */
        /* <DEDUP_REMOVED lines=16> */
[-CC-:B------:R-:W-:Y:S01]  /*4c80*/  FFMA.FTZ R130, R155, R0.reuse, -R157.reuse ;  /* 0x000000009b827223 */ /* 0x180fe2000001089d */
[----:B------:R-:W-:-:S05]  /*4c90*/  FFMA.FTZ R157, R167, R0, -R157 ;  /* 0x00000000a79d7223 */ /* 0x000fca000001089d */
        /* <DEDUP_REMOVED lines=74> */
.L_x_3317:
[----:B------:R-:W-:Y:S01]  /*5140*/  UIADD3 UR9, UR9, 0x30860, URZ ;  /* 0x0003086009097890 */ /* 0x000fe2000fffe03f */
[----:B------:R-:W-:Y:S01]  /*5150*/  ISETP.LT.AND P1, PT, RZ, UR4, PT ;  /* 0x00000004ff007c0c */ /* 0x000fe2000bf21270 */
[----:B------:R-:W-:Y:S01]  /*5160*/  UIADD3 UR4, UR4, -0x1, URZ ;  /* 0xffffffff04047890 */ /* 0x000fe2000fffe03f */
[----:B------:R-:W-:Y:S01]  /*5170*/  F2FP.BF16.F32.PACK_AB R188, R13, R188 ;  /* 0x000000bc0dbc723e */ /* 0x000fe200000010ff */
[----:B------:R-:W-:Y:S01]  /*5180*/  UPRMT UR9, UR11, 0x654, UR9 ;  /* 0x000006540b097896 */ /* 0x000fe20008000009 */
[----:B------:R-:W-:Y:S01]  /*5190*/  F2FP.BF16.F32.PACK_AB R189, R12, R189 ;  /* 0x000000bd0cbd723e */ /* 0x000fe200000010ff */
[----:B------:R-:W-:Y:S01]  /*51a0*/  UMOV UR5, UR39 ;  /* 0x0000002700057c82 */ /* 0x000fe20008000000 */
[----:B------:R-:W-:Y:S01]  /*51b0*/  UMOV UR6, UR38 ;  /* 0x0000002600067c82 */ /* 0x000fe20008000000 */
[----:B------:R-:W-:Y:S01]  /*51c0*/  F2FP.BF16.F32.PACK_AB R190, R15, R190 ;  /* 0x000000be0fbe723e */ /* 0x000fe200000010ff */
[----:B------:R-:W-:Y:S01]  /*51d0*/  IMAD.MOV.U32 R12, RZ, RZ, R3 ;  /* 0x000000ffff0c7224 */ /* 0x000fe200078e0003 */
[----:B------:R-:W-:Y:S01]  /*51e0*/  F2FP.BF16.F32.PACK_AB R191, R14, R191 ;  /* 0x000000bf0ebf723e */ /* 0x000fe200000010ff */
[----:B------:R-:W-:Y:S01]  /*51f0*/  IMAD.MOV.U32 R13, RZ, RZ, R4 ;  /* 0x000000ffff0d7224 */ /* 0x000fe200078e0004 */
[----:B------:R-:W-:Y:S01]  /*5200*/  F2FP.BF16.F32.PACK_AB R184, R21, R184 ;  /* 0x000000b815b8723e */ /* 0x000fe200000010ff */
[----:B------:R-:W-:Y:S01]  /*5210*/  SYNCS.ARRIVE.TRANS64.RED.A1T0 RZ, [UR9], RZ ;  /* 0x000000ffffff79a7 */ /* 0x000fe20008100409 */
        /* <DEDUP_REMOVED lines=19> */
[----:B------:R-:W-:Y:S06]  /*5350*/  @P1 BRA `(.L_x_3318) ;  /* 0xffffffe0006c1947 */ /* 0x000fec000383ffff */
.L_x_3307:
        /* <DEDUP_REMOVED lines=99> */
.L_x_3319:
[----:B------:R-:W0:Y:S01]  /*5990*/  S2UR UR13, SR_CgaCtaId ;  /* 0x00000000000d79c3 */ /* 0x000e220000008800 */
[----:B------:R-:W-:Y:S01]  /*59a0*/  UMOV UR4, 0x400 ;  /* 0x0000040000047882 */ /* 0x000fe20000000000 */
[----:B------:R-:W-:-:S04]  /*59b0*/  MOV R2, UR39 ;  /* 0x0000002700027c02 */ /* 0x000fc80008000f00 */
[----:B------:R-:W-:Y:S01]  /*59c0*/  SHF.L.U32 R2, R2, 0x1f, RZ ;  /* 0x0000001f02027819 */ /* 0x000fe200000006ff */
[----:B0-----:R-:W-:-:S04]  /*59d0*/  ULEA UR4, UR13, UR4, 0x18 ;  /* 0x000000040d047291 */ /* 0x001fc8000f8ec03f */
[----:B------:R-:W-:-:S09]  /*59e0*/  ULEA UR10, UR38, UR4, 0x3 ;  /* 0x00000004260a7291 */ /* 0x000fd2000f8e183f */
[----:B------:R0:W1:Y:S01]  /*59f0*/  SYNCS.PHASECHK.TRANS64.TRYWAIT P1, [UR10+0x30850], R2 ;  /* 0x03085002ff0075a7 */ /* 0x000062000802014a */
[----:B------:R-:W-:Y:S05]  /*5a00*/  @!P0 BRA `(.L_x_3320) ;  /* 0x0000000000048947 */ /* 0x000fea0003800000 */
[----:B------:R-:W-:Y:S01]  /*5a10*/  BPT.TRAP 0x1 ;  /* 0x000000040000795c */ /* 0x000fe20000300000 */
.L_x_3320:
[----:B-1----:R-:W-:Y:S05]  /*5a20*/  @P1 BRA `(.L_x_3321) ;  /* 0x0000000000081947 */ /* 0x002fea0003800000 */
[----:B------:R-:W1:Y:S02]  /*5a30*/  SYNCS.PHASECHK.TRANS64.TRYWAIT P1, [UR10+0x30850], R2 ;  /* 0x03085002ff0075a7 */ /* 0x000e64000802014a */
[----:B-1----:R-:W-:Y:S05]  /*5a40*/  @!P1 BRA `(.L_x_3322) ;  /* 0x0000005c008c9947 */ /* 0x002fea0003800000 */
.L_x_3321:
[----:B------:R-:W-:Y:S01]  /*5a50*/  UIADD3 UR5, UR4, 0x400, URZ ;  /* 0x0000040004057890 */ /* 0x000fe2000fffe03f */
[----:B------:R-:W-:Y:S01]  /*5a60*/  WARPGROUP.ARRIVE ;  /* 0x00000000000079c5 */ /* 0x000fe20000000000 */
[----:B------:R-:W-:Y:S01]  /*5a70*/  UMOV UR7, 0x40000040 ;  /* 0x4000004000077882 */ /* 0x000fe20000000000 */
[----:B------:R-:W-:Y:S01]  /*5a80*/  UMOV UR15, 0x40000040 ;  /* 0x40000040000f7882 */ /* 0x000fe20000000000 */
[----:B------:R-:W-:Y:S01]  /*5a90*/  USHF.R.U32.HI UR5, URZ, 0x4, UR5 ;  /* 0x000000043f057899 */ /* 0x000fe20008011605 */
[----:B-1----:R-:W1:Y:S01]  /*5aa0*/  SHFL.BFLY PT, R7, R10, 0x2, 0x1f ;  /* 0x0c401f000a077f89 */ /* 0x002e6200000e0000 */
[----:B------:R-:W-:Y:S02]  /*5ab0*/  IMAD.MOV.U32 R121, RZ, RZ, RZ ;  /* 0x000000ffff797224 */ /* 0x000fe400078e00ff */
[----:B------:R-:W-:Y:S01]  /*5ac0*/  ULOP3.LUT UR5, UR5, 0x3fff, URZ, 0xc0, !UPT ;  /* 0x00003fff05057892 */ /* 0x000fe2000f8ec03f */
[----:B0-----:R-:W0:Y:S01]  /*5ad0*/  SHFL.BFLY PT, R2, R5, 0x2, 0x1f ;  /* 0x0c401f0005027f89 */ /* 0x001e2200000e0000 */
[----:B------:R-:W-:-:S02]  /*5ae0*/  IMAD.MOV.U32 R155, RZ, RZ, RZ ;  /* 0x000000ffff9b7224 */ /* 0x000fc400078e00ff */
[----:B------:R-:W-:Y:S01]  /*5af0*/  ULOP3.LUT UR5, UR5, 0x3000000, URZ, 0xfc, !UPT ;  /* 0x0300000005057892 */ /* 0x000fe2000f8efc3f */
[----:B------:R-:W-:-:S03]  /*5b00*/  IMAD.MOV.U32 R20, RZ, RZ, -0x800000 ;  /* 0xff800000ff147424 */ /* 0x000fc600078e00ff */
[----:B------:R-:W-:-:S04]  /*5b10*/  UIMAD UR6, UR38, 0x900, UR5 ;  /* 0x00000900260678a4 */ /* 0x000fc8000f8e0205 */
[----:B------:R-:W-:-:S05]  /*5b20*/  UIADD3 UR8, UR6, 0x80, URZ ;  /* 0x0000008006087890 */ /* 0x000fca000fffe03f */
[----:B------:R-:W-:Y:S01]  /*5b30*/  HGMMA.64x192x16.F32.BF16 R24, R188, gdesc[UR4].tnspB, R24, gsb0 ;  /* 0x42e00004bc187df0 */ /* 0x000fe20008001818 */
[----:B------:R-:W-:Y:S01]  /*5b40*/  UMOV UR7, 0x40000040 ;  /* 0x4000004000077882 */ /* 0x000fe20000000000 */
[----:B------:R-:W-:Y:S01]  /*5b50*/  UMOV UR14, UR8 ;  /* 0x00000008000e7c82 */ /* 0x000fe20008000000 */
[----:B------:R-:W-:Y:S01]  /*5b60*/  UIADD3 UR8, UR6, 0x100, URZ ;  /* 0x0000010006087890 */ /* 0x000fe2000fffe03f */
[----:B-1----:R-:W-:Y:S01]  /*5b70*/  FADD.FTZ R7, R7, R10 ;  /* 0x0000000a07077221 */ /* 0x002fe20000010000 */
[----:B0-----:R-:W-:-:S04]  /*5b80*/  FADD.FTZ R6, R2, R5 ;  /* 0x0000000502067221 */ /* 0x001fc80000010000 */
[----:B------:R-:W0:Y:S04]  /*5b90*/  SHFL.BFLY PT, R2, R7, 0x1, 0x1f ;  /* 0x0c201f0007027f89 */ /* 0x000e2800000e0000 */
[----:B------:R-:W1:Y:S01]  /*5ba0*/  SHFL.BFLY PT, R9, R6, 0x1, 0x1f ;  /* 0x0c201f0006097f89 */ /* 0x000e6200000e0000 */
[----:B0-----:R-:W-:Y:S01]  /*5bb0*/  FADD.FTZ R11, R7, R2 ;  /* 0x00000002070b7221 */ /* 0x001fe20000010000 */
[----:B------:R-:W-:Y:S01]  /*5bc0*/  MOV R2, 0xff800000 ;  /* 0xff80000000027802 */ /* 0x000fe20000000f00 */
[----:B-1----:R-:W-:-:S03]  /*5bd0*/  FADD.FTZ R12, R6, R9 ;  /* 0x00000009060c7221 */ /* 0x002fc60000010000 */
[----:B------:R-:W-:Y:S02]  /*5be0*/  FSETP.NE.FTZ.AND P1, PT, R11, RZ, PT ;  /* 0x000000ff0b00720b */ /* 0x000fe40003f35000 */
[----:B------:R-:W-:-:S11]  /*5bf0*/  FSETP.NE.FTZ.AND P2, PT, R12, RZ, PT ;  /* 0x000000ff0c00720b */ /* 0x000fd60003f55000 */
[----:B------:R-:W0:Y:S01]  /*5c00*/  @P1 MUFU.LG2 R8, R11 ;  /* 0x0000000b00081308 */ /* 0x000e220000000c00 */
[C---:B------:R-:W-:Y:S01]  /*5c10*/  @P1 FMUL.FTZ R5, R0.reuse, 0.69314718246459960938 ;  /* 0x3f31721800051820 */ /* 0x040fe20000410000 */
[----:B------:R-:W-:-:S06]  /*5c20*/  @P2 FMUL.FTZ R7, R0, 0.69314718246459960938 ;  /* 0x3f31721800072820 */ /* 0x000fcc0000410000 */
        /* <DEDUP_REMOVED lines=9> */
[----:B------:R-:W-:Y:S01]  /*5cc0*/  HGMMA.64x192x16.F32.BF16 R24, R184, gdesc[UR12].tnspB, R24, gsb0 ;  /* 0x42e0000cb8187df0 */ /* 0x000fe20008001818 */
[----:B------:R-:W-:Y:S01]  /*5cd0*/  UMOV UR14, UR8 ;  /* 0x00000008000e7c82 */ /* 0x000fe20008000000 */
[----:B------:R-:W-:Y:S01]  /*5ce0*/  UMOV UR15, 0x40000040 ;  /* 0x40000040000f7882 */ /* 0x000fe20000000000 */
[----:B------:R-:W-:Y:S01]  /*5cf0*/  UIADD3 UR8, UR6, 0x180, URZ ;  /* 0x0000018006087890 */ /* 0x000fe2000fffe03f */
[----:B------:R-:W-:Y:S02]  /*5d00*/  WARPGROUP.DEPBAR.LE gsb0, 0x0 ;  /* 0x00008000000079c5 */ /* 0x000fe40000010000 */
[----:B------:R-:W-:-:S14]  /*5d10*/  WARPGROUP.ARRIVE ;  /* 0x00000000000079c5 */ /* 0x000fdc0000000000 */
[----:B------:R-:W-:Y:S01]  /*5d20*/  HGMMA.64x192x16.F32.BF16 R24, R180, gdesc[UR12].tnspB, R24, gsb0 ;  /* 0x42e0000cb4187df0 */ /* 0x000fe20008001818 */
[----:B------:R-:W-:Y:S01]  /*5d30*/  UMOV UR14, UR8 ;  /* 0x00000008000e7c82 */ /* 0x000fe20008000000 */
[----:B------:R-:W-:Y:S01]  /*5d40*/  UMOV UR15, 0x40000040 ;  /* 0x40000040000f7882 */ /* 0x000fe20000000000 */
[----:B------:R-:W-:Y:S02]  /*5d50*/  UIADD3 UR8, UR6, 0x200, URZ ;  /* 0x0000020006087890 */ /* 0x000fe4000fffe03f */
[----:B------:R-:W-:Y:S01]  /*5d60*/  UIADD3 UR6, UR6, 0x280, URZ ;  /* 0x0000028006067890 */ /* 0x000fe2000fffe03f */
[----:B------:R-:W-:Y:S02]  /*5d70*/  WARPGROUP.DEPBAR.LE gsb0, 0x0 ;  /* 0x00008000000079c5 */ /* 0x000fe40000010000 */
[----:B------:R-:W-:-:S12]  /*5d80*/  WARPGROUP.ARRIVE ;  /* 0x00000000000079c5 */ /* 0x000fd80000000000 */
[----:B------:R-:W-:Y:S01]  /*5d90*/  HGMMA.64x192x16.F32.BF16 R24, R176, gdesc[UR12].tnspB, R24, gsb0 ;  /* 0x42e0000cb0187df0 */ /* 0x000fe20008001818 */
[----:B------:R-:W-:Y:S01]  /*5da0*/  UMOV UR14, UR8 ;  /* 0x00000008000e7c82 */ /* 0x000fe20008000000 */
[----:B------:R-:W-:Y:S01]  /*5db0*/  UMOV UR15, 0x40000040 ;  /* 0x40000040000f7882 */ /* 0x000fe20000000000 */
[----:B------:R-:W-:Y:S02]  /*5dc0*/  WARPGROUP.DEPBAR.LE gsb0, 0x0 ;  /* 0x00008000000079c5 */ /* 0x000fe40000010000 */
[----:B------:R-:W-:-:S15]  /*5dd0*/  WARPGROUP.ARRIVE ;  /* 0x00000000000079c5 */ /* 0x000fde0000000000 */
[----:B------:R-:W-:Y:S03]  /*5de0*/  HGMMA.64x192x16.F32.BF16 R24, R172, gdesc[UR12].tnspB, R24, gsb0 ;  /* 0x42e0000cac187df0 */ /* 0x000fe60008001818 */
[----:B------:R-:W-:Y:S02]  /*5df0*/  WARPGROUP.DEPBAR.LE gsb0, 0x0 ;  /* 0x00008000000079c5 */ /* 0x000fe40000010000 */
[----:B------:R-:W-:-:S15]  /*5e00*/  WARPGROUP.ARRIVE ;  /* 0x00000000000079c5 */ /* 0x000fde0000000000 */
[----:B------:R-:W-:Y:S03]  /*5e10*/  HGMMA.64x192x16.F32.BF16 R24, R168, gdesc[UR4].tnspB, R24, gsb0 ;  /* 0x42e00004a8187df0 */ /* 0x000fe60008001818 */
[----:B------:R-:W-:Y:S02]  /*5e20*/  WARPGROUP.DEPBAR.LE gsb0, 0x0 ;  /* 0x00008000000079c5 */ /* 0x000fe40000010000 */
[----:B0-23--:R-:W-:Y:S05]  /*5e30*/  @!P0 BRA `(.L_x_3323) ;  /* 0x0000000000048947 */ /* 0x00dfea0003800000 */
[----:B------:R-:W-:Y:S01]  /*5e40*/  BPT.TRAP 0x1 ;  /* 0x000000040000795c */ /* 0x000fe20000300000 */
.L_x_3323:
[----:B------:R-:W0:Y:S01]  /*5e50*/  S2UR UR5, SR_SWINHI ;  /* 0x00000000000579c3 */ /* 0x000e220000002f00 */
[-C--:B------:R-:W-:Y:S01]  /*5e60*/  FMUL.FTZ R130, R51, R155.reuse ;  /* 0x0000009b33827220 */ /* 0x080fe20000410000 */
[-C--:B------:R-:W-:Y:S01]  /*5e70*/  FMUL.FTZ R141, R50, R155.reuse ;  /* 0x0000009b328d7220 */ /* 0x080fe20000410000 */
[-C--:B------:R-:W-:Y:S01]  /*5e80*/  FMUL.FTZ R124, R91, R155.reuse ;  /* 0x0000009b5b7c7220 */ /* 0x080fe20000410000 */
[-C--:B------:R-:W-:Y:S01]  /*5e90*/  FMUL.FTZ R133, R90, R155.reuse ;  /* 0x0000009b5a857220 */ /* 0x080fe20000410000 */
[----:B------:R-:W-:Y:S01]  /*5ea0*/  FMUL.FTZ R146, R43, R155 ;  /* 0x0000009b2b927220 */ /* 0x000fe20000410000 */
[----:B------:R-:W-:Y:S01]  /*5eb0*/  R2UR UR14, R193 ;  /* 0x00000000c10e72ca */ /* 0x000fe200000e0000 */
[----:B------:R-:W-:Y:S01]  /*5ec0*/  FMUL.FTZ R7, R28, R121 ;  /* 0x000000791c077220 */ /* 0x000fe20000410000 */
[-C--:B------:R-:W-:Y:S01]  /*5ed0*/  FMUL.FTZ R125, R75, R155.reuse ;  /* 0x0000009b4b7d7220 */ /* 0x080fe20000410000 */
[----:B------:R-:W-:Y:S01]  /*5ee0*/  FMUL.FTZ R151, R27, R155 ;  /* 0x0000009b1b977220 */ /* 0x000fe20000410000 */
[----:B------:R-:W-:-:S02]  /*5ef0*/  IMAD R27, R22, 0x40, R16 ;  /* 0x00000040161b7824 */ /* 0x000fc400078e0210 */
[-C--:B------:R-:W-:Y:S01]  /*5f00*/  FMUL.FTZ R138, R74, R155.reuse ;  /* 0x0000009b4a8a7220 */ /* 0x080fe20000410000 */
[----:B------:R-:W-:Y:S01]  /*5f10*/  FMUL.FTZ R145, R39, R155 ;  /* 0x0000009b27917220 */ /* 0x000fe20000410000 */
[-C--:B------:R-:W-:Y:S01]  /*5f20*/  FMUL.FTZ R8, R41, R121.reuse ;  /* 0x0000007929087220 */ /* 0x080fe20000410000 */
[----:B------:R-:W-:Y:S01]  /*5f30*/  FMUL.FTZ R10, R45, R121 ;  /* 0x000000792d0a7220 */ /* 0x000fe20000410000 */
[-C--:B------:R-:W-:Y:S01]  /*5f40*/  FMUL.FTZ R135, R82, R155.reuse ;  /* 0x0000009b52877220 */ /* 0x080fe20000410000 */
[-C--:B------:R-:W-:Y:S01]  /*5f50*/  FMUL.FTZ R132, R94, R155.reuse ;  /* 0x0000009b5e847220 */ /* 0x080fe20000410000 */
[----:B------:R-:W-:Y:S01]  /*5f60*/  ULDC UR11, c[0x0][0xc44] ;  /* 0x00031100000b7ab9 */ /* 0x000fe20000000800 */
[----:B------:R-:W1:Y:S01]  /*5f70*/  LDC R94, c[0x0][0xbe8] ;  /* 0x0002fa00ff5e7b82 */ /* 0x000e620000000800 */
[----:B------:R-:W-:Y:S01]  /*5f80*/  FMUL.FTZ R122, R83, R155 ;  /* 0x0000009b537a7220 */ /* 0x000fe20000410000 */
[-C--:B------:R-:W-:Y:S01]  /*5f90*/  FMUL.FTZ R4, R25, R121.reuse ;  /* 0x0000007919047220 */ /* 0x080fe20000410000 */
[----:B------:R-:W-:Y:S01]  /*5fa0*/  FMUL.FTZ R5, R24, R121 ;  /* 0x0000007918057220 */ /* 0x000fe20000410000 */
[-C--:B------:R-:W-:Y:S01]  /*5fb0*/  FMUL.FTZ R143, R35, R155.reuse ;  /* 0x0000009b238f7220 */ /* 0x080fe20000410000 */
[----:B------:R-:W-:Y:S01]  /*5fc0*/  FMUL.FTZ R123, R87, R155 ;  /* 0x0000009b577b7220 */ /* 0x000fe20000410000 */
[----:B------:R-:W-:Y:S01]  /*5fd0*/  UMOV UR6, UR4 ;  /* 0x0000000400067c82 */ /* 0x000fe20008000000 */
[----:B0-----:R-:W-:Y:S01]  /*5fe0*/  UMOV UR7, UR5 ;  /* 0x0000000500077c82 */ /* 0x001fe20008000000 */
[----:B------:R-:W-:Y:S01]  /*5ff0*/  UIADD3 UR5, -UR60, URZ, URZ ;  /* 0x0000003f3c057290 */ /* 0x000fe2000fffe13f */
[----:B------:R-:W-:-:S02]  /*6000*/  IMAD.U32 R50, RZ, RZ, UR6 ;  /* 0x00000006ff327e24 */ /* 0x000fc4000f8e00ff */
[-C--:B------:R-:W-:Y:S01]  /*6010*/  FMUL.FTZ R6, R29, R121.reuse ;  /* 0x000000791d067220 */ /* 0x080fe20000410000 */
[----:B------:R-:W-:Y:S01]  /*6020*/  IMAD.U32 R51, RZ, RZ, UR7 ;  /* 0x00000007ff337e24 */ /* 0x000fe2000f8e00ff */
[----:B------:R-:W-:Y:S01]  /*6030*/  UIMAD UR11, UR11, UR5, UR14 ;  /* 0x000000050b0b72a4 */ /* 0x000fe2000f8e020e */
[-C--:B------:R-:W-:Y:S01]  /*6040*/  FMUL.FTZ R0, R33, R121.reuse ;  /* 0x0000007921007220 */ /* 0x080fe20000410000 */
[----:B------:R-:W-:Y:S01]  /*6050*/  FMUL.FTZ R9, R32, R121 ;  /* 0x0000007920097220 */ /* 0x000fe20000410000 */
[----:B------:R-:W-:-:S04]  /*6060*/  IMAD.WIDE R90, R197, 0x2, R50 ;  /* 0x00000002c55a7825 */ /* 0x000fc800078e0232 */
[-C--:B------:R-:W-:Y:S01]  /*6070*/  FMUL.FTZ R3, R37, R121.reuse ;  /* 0x0000007925037220 */ /* 0x080fe20000410000 */
[-C--:B------:R-:W-:Y:S01]  /*6080*/  FMUL.FTZ R120, R36, R121.reuse ;  /* 0x0000007924787220 */ /* 0x080fe20000410000 */
[----:B------:R-:W-:Y:S01]  /*6090*/  FMUL.FTZ R11, R40, R121 ;  /* 0x00000079280b7220 */ /* 0x000fe20000410000 */
[----:B------:R-:W-:Y:S01]  /*60a0*/  IMAD.WIDE R50, R27, 0x2, R50 ;  /* 0x000000021b327825 */ /* 0x000fe200078e0232 */
[----:B------:R-:W-:-:S03]  /*60b0*/  IADD3 R43, P0, R90, 0x8020, RZ ;  /* 0x000080205a2b7810 */ /* 0x000fc60007f1e0ff */
[-C--:B------:R-:W-:Y:S01]  /*60c0*/  FMUL.FTZ R15, R44, R121.reuse ;  /* 0x000000792c0f7220 */ /* 0x080fe20000410000 */
[----:B------:R-:W-:Y:S01]  /*60d0*/  IADD3 R75, P5, R90, 0x8060, RZ ;  /* 0x000080605a4b7810 */ /* 0x000fe20007fbe0ff */
[-C--:B------:R-:W-:Y:S01]  /*60e0*/  FMUL.FTZ R12, R49, R121.reuse ;  /* 0x00000079310c7220 */ /* 0x080fe20000410000 */
[----:B------:R-:W-:Y:S01]  /*60f0*/  LOP3.LUT R28, R43, 0x380, RZ, 0xc0, !PT ;  /* 0x000003802b1c7812 */ /* 0x000fe200078ec0ff */
[--C-:B------:R-:W-:Y:S01]  /*6100*/  IMAD.X R83, RZ, RZ, R91.reuse, P0 ;  /* 0x000000ffff537224 */ /* 0x100fe200000e065b */
[----:B------:R-:W-:Y:S01]  /*6110*/  LOP3.LUT R74, R75, 0x380, RZ, 0xc0, !PT ;  /* 0x000003804b4a7812 */ /* 0x000fe200078ec0ff */
[-C--:B------:R-:W-:Y:S01]  /*6120*/  FMUL.FTZ R13, R48, R121.reuse ;  /* 0x00000079300d7220 */ /* 0x080fe20000410000 */
[----:B------:R-:W-:Y:S01]  /*6130*/  SHF.R.U64 R28, R28, 0x3, RZ ;  /* 0x000000031c1c7819 */ /* 0x000fe200000012ff */
[-C--:B------:R-:W-:Y:S01]  /*6140*/  FMUL.FTZ R14, R53, R121.reuse ;  /* 0x00000079350e7220 */ /* 0x080fe20000410000 */
[----:B------:R-:W-:Y:S01]  /*6150*/  IADD3 R39, P2, R90, 0x4060, RZ ;  /* 0x000040605a277810 */ /* 0x000fe20007f5e0ff */
[-C--:B------:R-:W-:Y:S01]  /*6160*/  FMUL.FTZ R25, R52, R121.reuse ;  /* 0x0000007934197220 */ /* 0x080fe20000410000 */
[C---:B------:R-:W-:Y:S01]  /*6170*/  IADD3 R41, P1, R90.reuse, 0x8000, RZ ;  /* 0x000080005a297810 */ /* 0x040fe20007f3e0ff */
[-C--:B------:R-:W-:Y:S01]  /*6180*/  FMUL.FTZ R24, R57, R121.reuse ;  /* 0x0000007939187220 */ /* 0x080fe20000410000 */
[----:B------:R-:W-:Y:S01]  /*6190*/  LOP3.LUT R27, R90, 0x380, RZ, 0xc0, !PT ;  /* 0x000003805a1b7812 */ /* 0x000fe200078ec0ff */
[-C--:B------:R-:W-:Y:S01]  /*61a0*/  FMUL.FTZ R21, R56, R121.reuse ;  /* 0x0000007938157220 */ /* 0x080fe20000410000 */
[----:B------:R-:W-:Y:S01]  /*61b0*/  SHF.R.U64 R74, R74, 0x3, RZ ;  /* 0x000000034a4a7819 */ /* 0x000fe200000012ff */
[-C--:B------:R-:W-:Y:S01]  /*61c0*/  FMUL.FTZ R61, R61, R121.reuse ;  /* 0x000000793d3d7220 */ /* 0x080fe20000410000 */
[----:B------:R-:W-:Y:S01]  /*61d0*/  IADD3 R45, P6, R90, 0x8040, RZ ;  /* 0x000080405a2d7810 */ /* 0x000fe20007fde0ff */
[----:B------:R-:W-:Y:S01]  /*61e0*/  FMUL.FTZ R60, R60, R121 ;  /* 0x000000793c3c7220 */ /* 0x000fe20000410000 */
[----:B------:R-:W-:Y:S01]  /*61f0*/  LOP3.LUT R82, R28, R43, RZ, 0x3c, !PT ;  /* 0x0000002b1c527212 */ /* 0x000fe200078e3cff */
        /* <DEDUP_REMOVED lines=29> */
[----:B------:R-:W-:Y:S01]  /*63d0*/  IADD3 R35, P0, R90, 0x60, RZ ;  /* 0x000000605a237810 */ /* 0x000fe20007f1e0ff */
[--C-:B------:R-:W-:Y:S01]  /*63e0*/  IMAD.X R87, RZ, RZ, R91.reuse, P1 ;  /* 0x000000ffff577224 */ /* 0x100fe200008e065b */
[----:B------:R-:W-:Y:S01]  /*63f0*/  SHF.R.U64 R27, R27, 0x3, RZ ;  /* 0x000000031b1b7819 */ /* 0x000fe200000012ff */
[----:B------:R-:W-:Y:S01]  /*6400*/  FMUL.FTZ R121, R79, R155 ;  /* 0x0000009b4f797220 */ /* 0x000fe20000410000 */
[----:B------:R-:W-:Y:S01]  /*6410*/  LOP3.LUT R74, R74, R75, RZ, 0x3c, !PT ;  /* 0x0000004b4a4a7212 */ /* 0x000fe200078e3cff */
[-C--:B------:R-:W-:Y:S01]  /*6420*/  FMUL.FTZ R36, R31, R155.reuse ;  /* 0x0000009b1f247220 */ /* 0x080fe20000410000 */
[----:B------:R-:W-:Y:S01]  /*6430*/  IADD3 R33, P1, R90, 0x40, RZ ;  /* 0x000000405a217810 */ /* 0x000fe20007f3e0ff */
[----:B------:R-:W-:Y:S01]  /*6440*/  FMUL.FTZ R153, R30, R155 ;  /* 0x0000009b1e997220 */ /* 0x000fe20000410000 */
[----:B------:R-:W-:Y:S01]  /*6450*/  IADD3.X R75, RZ, R91, RZ, P5, !PT ;  /* 0x0000005bff4b7210 */ /* 0x000fe20002ffe4ff */
[--C-:B------:R-:W-:Y:S01]  /*6460*/  IMAD.X R79, RZ, RZ, R91.reuse, P6 ;  /* 0x000000ffff4f7224 */ /* 0x100fe200030e065b */
[----:B------:R-:W-:Y:S01]  /*6470*/  SHF.R.U64 R28, R28, 0x3, RZ ;  /* 0x000000031c1c7819 */ /* 0x000fe200000012ff */
[----:B------:R-:W-:Y:S01]  /*6480*/  USHF.R.S32.HI UR12, URZ, 0x1f, UR11 ;  /* 0x0000001f3f0c7899 */ /* 0x000fe2000801140b */
[C---:B------:R-:W-:Y:S01]  /*6490*/  IADD3 R29, P3, R90.reuse, 0x20, RZ ;  /* 0x000000205a1d7810 */ /* 0x040fe20007f7e0ff */
[----:B------:R-:W-:Y:S01]  /*64a0*/  ULDC.64 UR8, c[0x0][0xb90] ;  /* 0x0002e40000087ab9 */ /* 0x000fe20000000a00 */
[C---:B------:R-:W-:Y:S01]  /*64b0*/  IADD3 R30, P4, R90.reuse, 0x4040, RZ ;  /* 0x000040405a1e7810 */ /* 0x040fe20007f9e0ff */
[-C--:B------:R-:W-:Y:S01]  /*64c0*/  FMUL.FTZ R129, R63, R155.reuse ;  /* 0x0000009b3f817220 */ /* 0x080fe20000410000 */
[----:B------:R-:W-:Y:S01]  /*64d0*/  IADD3 R37, P5, R90, 0x4020, RZ ;  /* 0x000040205a257810 */ /* 0x000fe20007fbe0ff */
[----:B------:R-:W-:Y:S01]  /*64e0*/  FMUL.FTZ R137, R66, R155 ;  /* 0x0000009b42897220 */ /* 0x000fe20000410000 */
[----:B------:R-:W-:Y:S01]  /*64f0*/  IADD3 R31, P6, R90, 0x4000, RZ ;  /* 0x000040005a1f7810 */ /* 0x000fe20007fde0ff */
[--C-:B------:R-:W-:Y:S01]  /*6500*/  IMAD.X R63, RZ, RZ, R91.reuse, P1 ;  /* 0x000000ffff3f7224 */ /* 0x100fe200008e065b */
[----:B------:R-:W-:Y:S01]  /*6510*/  LOP3.LUT R90, R27, R90, RZ, 0x3c, !PT ;  /* 0x0000005a1b5a7212 */ /* 0x000fe200078e3cff */
[----:B------:R-:W-:Y:S01]  /*6520*/  IMAD.X R27, RZ, RZ, R91, P0 ;  /* 0x000000ffff1b7224 */ /* 0x000fe200000e065b */
[----:B------:R-:W-:Y:S01]  /*6530*/  LOP3.LUT R66, R28, R39, RZ, 0x3c, !PT ;  /* 0x000000271c427212 */ /* 0x000fe200078e3cff */
[----:B------:R-:W-:Y:S01]  /*6540*/  UIMAD UR5, UR12, UR8, URZ ;  /* 0x000000080c0572a4 */ /* 0x000fe2000f8e023f */
[C---:B------:R-:W-:Y:S01]  /*6550*/  IADD3 R43, P0, R50.reuse, 0x5000, RZ ;  /* 0x00005000322b7810 */ /* 0x040fe20007f1e0ff */
[----:B------:R-:W-:Y:S01]  /*6560*/  UIMAD.WIDE.U32 UR6, UR11, UR8, URZ ;  /* 0x000000080b0672a5 */ /* 0x000fe2000f8e003f */
[----:B------:R-:W-:Y:S01]  /*6570*/  IADD3 R39, P1, R50, 0x4000, RZ ;  /* 0x0000400032277810 */ /* 0x000fe20007f3e0ff */
[-C--:B------:R-:W-:Y:S01]  /*6580*/  FMUL.FTZ R149, R42, R155.reuse ;  /* 0x0000009b2a957220 */ /* 0x080fe20000410000 */
[-C--:B------:R-:W-:Y:S01]  /*6590*/  FMUL.FTZ R150, R38, R155.reuse ;  /* 0x0000009b26967220 */ /* 0x080fe20000410000 */
[----:B------:R-:W-:Y:S01]  /*65a0*/  UIMAD UR5, UR11, UR9, UR5 ;  /* 0x000000090b0572a4 */ /* 0x000fe2000f8e0205 */
[----:B------:R-:W-:Y:S01]  /*65b0*/  LOP3.LUT R42, R43, 0x380, RZ, 0xc0, !PT ;  /* 0x000003802b2a7812 */ /* 0x000fe200078ec0ff */
[----:B------:R-:W-:Y:S01]  /*65c0*/  IMAD.U32 R52, RZ, RZ, UR6 ;  /* 0x00000006ff347e24 */ /* 0x000fe2000f8e00ff */
[----:B------:R-:W-:Y:S01]  /*65d0*/  LOP3.LUT R38, R39, 0x380, RZ, 0xc0, !PT ;  /* 0x0000038027267812 */ /* 0x000fe200078ec0ff */
[----:B------:R-:W-:Y:S01]  /*65e0*/  UIADD3 UR6, UR7, UR5, URZ ;  /* 0x0000000507067290 */ /* 0x000fe2000fffe03f */
[----:B------:R-:W-:Y:S01]  /*65f0*/  SHF.R.U64 R42, R42, 0x3, RZ ;  /* 0x000000032a2a7819 */ /* 0x000fe200000012ff */
[----:B------:R-:W-:Y:S01]  /*6600*/  UIADD3 UR5, UR10, 0x30860, URZ ;  /* 0x000308600a057890 */ /* 0x000fe2000fffe03f */
[----:B------:R-:W-:Y:S01]  /*6610*/  SHF.R.U64 R38, R38, 0x3, RZ ;  /* 0x0000000326267819 */ /* 0x000fe200000012ff */
[----:B------:R-:W-:Y:S01]  /*6620*/  FMUL.FTZ R154, R26, R155 ;  /* 0x0000009b1a9a7220 */ /* 0x000fe20000410000 */
[----:B------:R-:W-:Y:S01]  /*6630*/  LOP3.LUT R42, R42, R43, RZ, 0x3c, !PT ;  /* 0x0000002b2a2a7212 */ /* 0x000fe200078e3cff */
[----:B------:R-:W-:Y:S01]  /*6640*/  UPRMT UR5, UR13, 0x654, UR5 ;  /* 0x000006540d057896 */ /* 0x000fe20008000005 */
[----:B------:R-:W-:Y:S01]  /*6650*/  LOP3.LUT R38, R38, R39, RZ, 0x3c, !PT ;  /* 0x0000002726267212 */ /* 0x000fe200078e3cff */
[--C-:B------:R-:W-:Y:S01]  /*6660*/  IMAD.X R43, RZ, RZ, R51.reuse, P0 ;  /* 0x000000ffff2b7224 */ /* 0x100fe200000e0633 */
[----:B------:R-:W-:Y:S01]  /*6670*/  IADD3 R156, P0, R50, 0xb000, RZ ;  /* 0x0000b000329c7810 */ /* 0x000fe20007f1e0ff */
[----:B------:R-:W-:Y:S01]  /*6680*/  IMAD.X R39, RZ, RZ, R51, P1 ;  /* 0x000000ffff277224 */ /* 0x000fe200008e0633 */
[----:B-1----:R-:W-:Y:S01]  /*6690*/  ISETP.NE.AND P1, PT, R94, 0x1, PT ;  /* 0x000000015e00780c */ /* 0x002fe20003f25270 */
        /* <DEDUP_REMOVED lines=26> */
[----:B------:R-:W-:Y:S01]  /*6840*/  LOP3.LUT R26, R41, 0x380, RZ, 0xc0, !PT ;  /* 0x00000380291a7812 */ /* 0x000fe200078ec0ff */
[----:B------:R-:W0:Y:S01]  /*6850*/  LDC R158, c[0x0][0xc38] ;  /* 0x00030e00ff9e7b82 */ /* 0x000e220000000800 */
[----:B------:R-:W-:Y:S01]  /*6860*/  LOP3.LUT R155, R156, 0x380, RZ, 0xc0, !PT ;  /* 0x000003809c9b7812 */ /* 0x000fe200078ec0ff */
[--C-:B------:R-:W-:Y:S01]  /*6870*/  IMAD.X R71, RZ, RZ, R91.reuse, P3 ;  /* 0x000000ffff477224 */ /* 0x100fe200018e065b */
[-C--:B------:R-:W-:Y:S01]  /*6880*/  IADD3.X R67, RZ, R91.reuse, RZ, P2, !PT ;  /* 0x0000005bff437210 */ /* 0x080fe200017fe4ff */
[--C-:B------:R-:W-:Y:S01]  /*6890*/  IMAD.X R55, RZ, RZ, R91.reuse, P4 ;  /* 0x000000ffff377224 */ /* 0x100fe200020e065b */
[-C--:B------:R-:W-:Y:S01]  /*68a0*/  IADD3.X R59, RZ, R91.reuse, RZ, P6, !PT ;  /* 0x0000005bff3b7210 */ /* 0x080fe200037fe4ff */
[----:B------:R-:W-:Y:S01]  /*68b0*/  IMAD.X R57, RZ, RZ, R91, P5 ;  /* 0x000000ffff397224 */ /* 0x000fe200028e065b */
[----:B------:R-:W-:Y:S01]  /*68c0*/  MOV R90, R90 ;  /* 0x0000005a005a7202 */ /* 0x000fe20000000f00 */
[----:B------:R-:W-:Y:S01]  /*68d0*/  SYNCS.ARRIVE.TRANS64.RED.A1T0 RZ, [UR5], RZ ;  /* 0x000000ffffff79a7 */ /* 0x000fe20008100405 */
[----:B------:R-:W-:Y:S01]  /*68e0*/  SHF.R.U64 R26, R26, 0x3, RZ ;  /* 0x000000031a1a7819 */ /* 0x000fe200000012ff */
[----:B------:R-:W-:Y:S01]  /*68f0*/  USHF.R.S32.HI UR10, URZ, 0x1f, UR60 ;  /* 0x0000001f3f0a7899 */ /* 0x000fe2000801143c */
[----:B------:R-:W-:Y:S01]  /*6900*/  SHF.R.U64 R91, R155, 0x3, RZ ;  /* 0x000000039b5b7819 */ /* 0x000fe200000012ff */
[----:B------:R-:W-:Y:S01]  /*6910*/  ULDC UR5, c[0x0][0xa88] ;  /* 0x0002a20000057ab9 */ /* 0x000fe20000000800 */
[----:B------:R-:W-:Y:S01]  /*6920*/  F2FP.BF16.F32.PACK_AB R6, R6, R7 ;  /* 0x000000070606723e */ /* 0x000fe200000010ff */
[----:B------:R-:W-:Y:S01]  /*6930*/  ULDC.64 UR8, c[0x0][0xae8] ;  /* 0x0002ba0000087ab9 */ /* 0x000fe20000000a00 */
[----:B------:R-:W-:-:S02]  /*6940*/  LOP3.LUT R86, R26, R41, RZ, 0x3c, !PT ;  /* 0x000000291a567212 */ /* 0x000fc400078e3cff */
[----:B------:R-:W-:Y:S02]  /*6950*/  F2FP.BF16.F32.PACK_AB R7, R36, R153 ;  /* 0x000000992407723e */ /* 0x000fe400000010ff */
[----:B------:R-:W-:Y:S02]  /*6960*/  LOP3.LUT R32, R45, 0x380, RZ, 0xc0, !PT ;  /* 0x000003802d207812 */ /* 0x000fe400078ec0ff */
[----:B------:R-:W-:Y:S02]  /*6970*/  LOP3.LUT R26, R29, 0x380, RZ, 0xc0, !PT ;  /* 0x000003801d1a7812 */ /* 0x000fe400078ec0ff */
[----:B------:R-:W-:Y:S02]  /*6980*/  LOP3.LUT R36, R91, R156, RZ, 0x3c, !PT ;  /* 0x0000009c5b247212 */ /* 0x000fe400078e3cff */
[----:B------:R-:W1:Y:S01]  /*6990*/  @P1 LDC R91, c[0x0][0xbec] ;  /* 0x0002fb00ff5b1b82 */ /* 0x000e620000000800 */
[----:B------:R-:W-:Y:S02]  /*69a0*/  SHF.R.U64 R32, R32, 0x3, RZ ;  /* 0x0000000320207819 */ /* 0x000fe400000012ff */
[----:B------:R-:W-:-:S02]  /*69b0*/  SHF.R.U64 R26, R26, 0x3, RZ ;  /* 0x000000031a1a7819 */ /* 0x000fc400000012ff */
[----:B------:R-:W-:Y:S02]  /*69c0*/  F2FP.BF16.F32.PACK_AB R4, R4, R5 ;  /* 0x000000050404723e */ /* 0x000fe400000010ff */
[----:B------:R-:W-:Y:S01]  /*69d0*/  F2FP.BF16.F32.PACK_AB R5, R151, R154 ;  /* 0x0000009a9705723e */ /* 0x000fe200000010ff */
[----:B------:R-:W-:Y:S01]  /*69e0*/  BAR.SYNC.DEFER_BLOCKING 0x1, 0x100 ;  /* 0x0044000000007b1d */ /* 0x000fe20000010000 */
[----:B------:R-:W-:Y:S02]  /*69f0*/  LOP3.LUT R78, R32, R45, RZ, 0x3c, !PT ;  /* 0x0000002d204e7212 */ /* 0x000fe400078e3cff */
[----:B------:R-:W-:Y:S02]  /*6a00*/  LOP3.LUT R70, R26, R29, RZ, 0x3c, !PT ;  /* 0x0000001d1a467212 */ /* 0x000fe400078e3cff */
[----:B------:R-:W-:-:S03]  /*6a10*/  LOP3.LUT R26, R31, 0x380, RZ, 0xc0, !PT ;  /* 0x000003801f1a7812 */ /* 0x000fc600078ec0ff */
[----:B------:R-:W2:Y:S01]  /*6a20*/  @P1 LDC R151, c[0x0][0xbf0] ;  /* 0x0002fc00ff971b82 */ /* 0x000ea20000000800 */
[----:B------:R-:W-:Y:S01]  /*6a30*/  MOV R74, R74 ;  /* 0x0000004a004a7202 */ /* 0x000fe20000000f00 */
[----:B------:R-:W-:Y:S01]  /*6a40*/  IMAD R75, RZ, RZ, -UR14 ;  /* 0x8000000eff4b7e24 */ /* 0x000fe2000f8e02ff */
[----:B------:R-:W-:Y:S02]  /*6a50*/  MOV R78, R78 ;  /* 0x0000004e004e7202 */ /* 0x000fe40000000f00 */
[----:B------:R-:W-:Y:S01]  /*6a60*/  SHF.R.U64 R26, R26, 0x3, RZ ;  /* 0x000000031a1a7819 */ /* 0x000fe200000012ff */
[----:B0-----:R-:W-:Y:S01]  /*6a70*/  IMAD R75, R158, R75, UR61 ;  /* 0x0000003d9e4b7e24 */ /* 0x001fe2000f8e024b */
[----:B------:R-:W-:Y:S02]  /*6a80*/  MOV R79, R82 ;  /* 0x00000052004f7202 */ /* 0x000fe40000000f00 */
[----:B------:R-:W-:Y:S02]  /*6a90*/  MOV R82, R66 ;  /* 0x0000004200527202 */ /* 0x000fe40000000f00 */
[----:B------:R-:W0:Y:S01]  /*6aa0*/  LDC.64 R66, c[0x0][0xb98] ;  /* 0x0002e600ff427b82 */ /* 0x000e220000000a00 */
[----:B------:R-:W-:-:S02]  /*6ab0*/  LOP3.LUT R29, R30, 0x380, RZ, 0xc0, !PT ;  /* 0x000003801e1d7812 */ /* 0x000fc400078ec0ff */
[----:B------:R-:W-:Y:S02]  /*6ac0*/  LOP3.LUT R58, R26, R31, RZ, 0x3c, !PT ;  /* 0x0000001f1a3a7212 */ /* 0x000fe400078e3cff */
[----:B------:R-:W-:Y:S02]  /*6ad0*/  LOP3.LUT R26, R35, 0x380, RZ, 0xc0, !PT ;  /* 0x00000380231a7812 */ /* 0x000fe400078ec0ff */
[----:B------:R-:W-:Y:S01]  /*6ae0*/  SHF.R.U64 R29, R29, 0x3, RZ ;  /* 0x000000031d1d7819 */ /* 0x000fe200000012ff */
[----:B------:R3:W-:Y:S01]  /*6af0*/  STSM.16.M88.4 [R90], R4 ;  /* 0x000000045a007844 */ /* 0x0007e20000000200 */
[----:B------:R-:W-:Y:S02]  /*6b00*/  LOP3.LUT R28, R37, 0x380, RZ, 0xc0, !PT ;  /* 0x00000380251c7812 */ /* 0x000fe400078ec0ff */
[----:B------:R-:W-:Y:S02]  /*6b10*/  SHF.R.U64 R26, R26, 0x3, RZ ;  /* 0x000000031a1a7819 */ /* 0x000fe400000012ff */
[----:B------:R-:W-:-:S02]  /*6b20*/  LOP3.LUT R54, R29, R30, RZ, 0x3c, !PT ;  /* 0x0000001e1d367212 */ /* 0x000fc400078e3cff */
[----:B------:R-:W-:Y:S02]  /*6b30*/  SHF.R.U64 R28, R28, 0x3, RZ ;  /* 0x000000031c1c7819 */ /* 0x000fe400000012ff */
[----:B------:R-:W-:Y:S02]  /*6b40*/  LOP3.LUT R32, R33, 0x380, RZ, 0xc0, !PT ;  /* 0x0000038021207812 */ /* 0x000fe400078ec0ff */
[----:B------:R-:W-:Y:S02]  /*6b50*/  LOP3.LUT R26, R26, R35, RZ, 0x3c, !PT ;  /* 0x000000231a1a7212 */ /* 0x000fe400078e3cff */
[C---:B------:R-:W-:Y:S02]  /*6b60*/  IADD3 R29, P4, R50.reuse, 0x1000, RZ ;  /* 0x00001000321d7810 */ /* 0x040fe40007f9e0ff */
[C---:B------:R-:W-:Y:S01]  /*6b70*/  IADD3 R31, P5, R50.reuse, 0x2000, RZ ;  /* 0x00002000321f7810 */ /* 0x040fe20007fbe0ff */
[----:B---3--:R-:W-:Y:S01]  /*6b80*/  IMAD R90, R75, 0x80, R196 ;  /* 0x000000804b5a7824 */ /* 0x008fe200078e02c4 */
[----:B------:R-:W-:-:S02]  /*6b90*/  IADD3 R35, P6, R50, 0x3000, RZ ;  /* 0x0000300032237810 */ /* 0x000fc40007fde0ff */
[----:B------:R-:W-:Y:S01]  /*6ba0*/  MOV R54, R54 ;  /* 0x0000003600367202 */ /* 0x000fe20000000f00 */
[----:B-1----:R-:W-:Y:S01]  /*6bb0*/  @P1 IMAD.HI.U32 R4, R90, R91, RZ ;  /* 0x0000005b5a041227 */ /* 0x002fe200078e00ff */
[----:B------:R-:W-:Y:S02]  /*6bc0*/  LOP3.LUT R56, R28, R37, RZ, 0x3c, !PT ;  /* 0x000000251c387212 */ /* 0x000fe400078e3cff */
[----:B------:R-:W-:Y:S01]  /*6bd0*/  SHF.R.U64 R32, R32, 0x3, RZ ;  /* 0x0000000320207819 */ /* 0x000fe200000012ff */
[----:B------:R-:W-:Y:S01]  /*6be0*/  IMAD.MOV.U32 R55, RZ, RZ, R90 ;  /* 0x000000ffff377224 */ /* 0x000fe200078e005a */
[----:B--2---:R-:W-:Y:S02]  /*6bf0*/  @P1 SHF.R.U32.HI R55, RZ, R151, R4 ;  /* 0x00000097ff371219 */ /* 0x004fe40000011604 */
[----:B------:R-:W-:Y:S02]  /*6c00*/  LOP3.LUT R28, R29, 0x380, RZ, 0xc0, !PT ;  /* 0x000003801d1c7812 */ /* 0x000fe400078ec0ff */
[----:B------:R-:W-:-:S02]  /*6c10*/  LOP3.LUT R30, R31, 0x380, RZ, 0xc0, !PT ;  /* 0x000003801f1e7812 */ /* 0x000fc400078ec0ff */
[----:B------:R-:W-:Y:S02]  /*6c20*/  LOP3.LUT R34, R35, 0x380, RZ, 0xc0, !PT ;  /* 0x0000038023227812 */ /* 0x000fe400078ec0ff */
[----:B------:R-:W-:Y:S02]  /*6c30*/  F2FP.BF16.F32.PACK_AB R6, R3, R120 ;  /* 0x000000780306723e */ /* 0x000fe400000010ff */
[----:B------:R-:W-:Y:S01]  /*6c40*/  MOV R53, UR7 ;  /* 0x0000000700357c02 */ /* 0x000fe20008000f00 */
[----:B------:R-:W-:Y:S01]  /*6c50*/  IMAD.U32 R53, RZ, RZ, UR6 ;  /* 0x00000006ff357e24 */ /* 0x000fe2000f8e00ff */
[----:B------:R-:W-:Y:S01]  /*6c60*/  LOP3.LUT R62, R32, R33, RZ, 0x3c, !PT ;  /* 0x00000021203e7212 */ /* 0x000fe200078e3cff */
[----:B------:R-:W-:Y:S01]  /*6c70*/  ULDC.64 UR6, c[0x0][0xb88] ;  /* 0x0002e20000067ab9 */ /* 0x000fe20000000a00 */
[----:B------:R-:W-:Y:S01]  /*6c80*/  LOP3.LUT R37, R50, 0x380, RZ, 0xc0, !PT ;  /* 0x0000038032257812 */ /* 0x000fe200078ec0ff */
[----:B0-----:R-:W-:Y:S01]  /*6c90*/  IMAD.WIDE.U32 R52, R66, UR60, R52 ;  /* 0x0000003c42347c25 */ /* 0x001fe2000f8e0034 */
[----:B------:R-:W-:-:S02]  /*6ca0*/  IADD3 R3, -R55, RZ, RZ ;  /* 0x000000ff37037210 */ /* 0x000fc40007ffe1ff */
[----:B------:R-:W-:Y:S02]  /*6cb0*/  SHF.R.U64 R28, R28, 0x3, RZ ;  /* 0x000000031c1c7819 */ /* 0x000fe400000012ff */
[----:B------:R-:W-:Y:S01]  /*6cc0*/  SHF.R.U64 R30, R30, 0x3, RZ ;  /* 0x000000031e1e7819 */ /* 0x000fe200000012ff */
[----:B------:R-:W-:Y:S01]  /*6cd0*/  IMAD R3, R94, R3, R90 ;  /* 0x000000035e037224 */ /* 0x000fe200078e025a */
[----:B------:R-:W-:Y:S02]  /*6ce0*/  SHF.R.U64 R34, R34, 0x3, RZ ;  /* 0x0000000322227819 */ /* 0x000fe400000012ff */
[----:B------:R-:W-:Y:S02]  /*6cf0*/  MOV R70, R70 ;  /* 0x0000004600467202 */ /* 0x000fe40000000f00 */
[----:B------:R-:W-:Y:S02]  /*6d00*/  F2FP.BF16.F32.PACK_AB R4, R0, R9 ;  /* 0x000000090004723e */ /* 0x000fe400000010ff */
[----:B------:R-:W-:-:S02]  /*6d10*/  F2FP.BF16.F32.PACK_AB R5, R143, R152 ;  /* 0x000000988f05723e */ /* 0x000fc400000010ff */
[----:B------:R-:W-:Y:S02]  /*6d20*/  F2FP.BF16.F32.PACK_AB R7, R145, R150 ;  /* 0x000000969107723e */ /* 0x000fe400000010ff */
[----:B------:R-:W-:Y:S02]  /*6d30*/  F2FP.BF16.F32.PACK_AB R8, R8, R11 ;  /* 0x0000000b0808723e */ /* 0x000fe400000010ff */
[----:B------:R-:W-:Y:S01]  /*6d40*/  SHF.R.U64 R37, R37, 0x3, RZ ;  /* 0x0000000325257819 */ /* 0x000fe200000012ff */
[----:B------:R-:W-:Y:S01]  /*6d50*/  STSM.16.M88.4 [R70], R4 ;  /* 0x0000000446007844 */ /* 0x000fe20000000200 */
[----:B------:R-:W-:Y:S02]  /*6d60*/  MOV R62, R62 ;  /* 0x0000003e003e7202 */ /* 0x000fe40000000f00 */
[----:B------:R-:W-:Y:S02]  /*6d70*/  F2FP.BF16.F32.PACK_AB R9, R146, R149 ;  /* 0x000000959209723e */ /* 0x000fe400000010ff */
[----:B------:R-:W-:-:S02]  /*6d80*/  F2FP.BF16.F32.PACK_AB R10, R10, R15 ;  /* 0x0000000f0a0a723e */ /* 0x000fc400000010ff */
[----:B------:R-:W-:Y:S02]  /*6d90*/  F2FP.BF16.F32.PACK_AB R11, R147, R148 ;  /* 0x00000094930b723e */ /* 0x000fe400000010ff */
[----:B------:R-:W-:Y:S01]  /*6da0*/  MOV R0, R26 ;  /* 0x0000001a00007202 */ /* 0x000fe20000000f00 */
[----:B------:R-:W-:Y:S01]  /*6db0*/  IMAD R26, R66, UR10, RZ ;  /* 0x0000000a421a7c24 */ /* 0x000fe2000f8e02ff */
[----:B------:R-:W-:Y:S01]  /*6dc0*/  LOP3.LUT R28, R28, R29, RZ, 0x3c, !PT ;  /* 0x0000001d1c1c7212 */ /* 0x000fe200078e3cff */
[--C-:B------:R-:W-:Y:S01]  /*6dd0*/  IMAD.X R29, RZ, RZ, R51.reuse, P4 ;  /* 0x000000ffff1d7224 */ /* 0x100fe200020e0633 */
[----:B------:R-:W-:Y:S01]  /*6de0*/  LOP3.LUT R30, R30, R31, RZ, 0x3c, !PT ;  /* 0x0000001f1e1e7212 */ /* 0x000fe200078e3cff */
[----:B------:R-:W-:Y:S01]  /*6df0*/  IMAD.X R31, RZ, RZ, R51, P5 ;  /* 0x000000ffff1f7224 */ /* 0x000fe200028e0633 */
[----:B------:R-:W-:Y:S01]  /*6e00*/  LOP3.LUT R34, R34, R35, RZ, 0x3c, !PT ;  /* 0x0000002322227212 */ /* 0x000fe200078e3cff */
[----:B------:R0:W-:Y:S01]  /*6e10*/  STSM.16.M88.4 [R62], R8 ;  /* 0x000000083e007844 */ /* 0x0001e20000000200 */
[----:B------:R-:W-:Y:S01]  /*6e20*/  IADD3.X R35, RZ, R51, RZ, P6, !PT ;  /* 0x00000033ff237210 */ /* 0x000fe200037fe4ff */
[----:B------:R-:W-:Y:S01]  /*6e30*/  IMAD R67, R67, UR60, R26 ;  /* 0x0000003c43437c24 */ /* 0x000fe2000f8e021a */
[----:B------:R-:W-:-:S02]  /*6e40*/  IADD3 R45, P2, R50, 0x6000, RZ ;  /* 0x00006000322d7810 */ /* 0x000fc40007f5e0ff */
[C---:B------:R-:W-:Y:S02]  /*6e50*/  IADD3 R49, P3, R50.reuse, 0x7000, RZ ;  /* 0x0000700032317810 */ /* 0x040fe40007f7e0ff */
[C---:B------:R-:W-:Y:S02]  /*6e60*/  IADD3 R33, P4, R50.reuse, 0x8000, RZ ;  /* 0x0000800032217810 */ /* 0x040fe40007f9e0ff */
[C---:B------:R-:W-:Y:S02]  /*6e70*/  IADD3 R41, P5, R50.reuse, 0x9000, RZ ;  /* 0x0000900032297810 */ /* 0x040fe40007fbe0ff */
[----:B------:R-:W-:Y:S02]  /*6e80*/  IADD3 R47, P6, R50, 0xa000, RZ ;  /* 0x0000a000322f7810 */ /* 0x000fe40007fde0ff */
[----:B------:R-:W-:Y:S02]  /*6e90*/  LOP3.LUT R50, R37, R50, RZ, 0x3c, !PT ;  /* 0x0000003225327212 */ /* 0x000fe400078e3cff */
[----:B------:R-:W-:-:S02]  /*6ea0*/  IADD3.X R37, RZ, R51, RZ, P0, !PT ;  /* 0x00000033ff257210 */ /* 0x000fc400007fe4ff */
[----:B0-----:R-:W-:Y:S02]  /*6eb0*/  SHF.R.S32.HI R9, RZ, 0x1f, R55 ;  /* 0x0000001fff097819 */ /* 0x001fe40000011437 */
[----:B------:R-:W-:Y:S02]  /*6ec0*/  SHF.R.S32.HI R8, RZ, 0x1f, R3 ;  /* 0x0000001fff087819 */ /* 0x000fe40000011403 */
[----:B------:R-:W-:Y:S01]  /*6ed0*/  IADD3 R52, P0, R55, R52, RZ ;  /* 0x0000003437347210 */ /* 0x000fe20007f1e0ff */
[----:B------:R-:W-:Y:S01]  /*6ee0*/  IMAD R55, R75, 0x80, R195 ;  /* 0x000000804b377824 */ /* 0x000fe200078e02c3 */
[----:B------:R-:W-:Y:S01]  /*6ef0*/  LOP3.LUT R48, R49, 0x380, RZ, 0xc0, !PT ;  /* 0x0000038031307812 */ /* 0x000fe200078ec0ff */
[----:B------:R-:W-:Y:S01]  /*6f00*/  IMAD R8, R8, UR6, RZ ;  /* 0x0000000608087c24 */ /* 0x000fe2000f8e02ff */
[----:B------:R-:W-:Y:S02]  /*6f10*/  F2FP.BF16.F32.PACK_AB R12, R12, R13 ;  /* 0x0000000d0c0c723e */ /* 0x000fe400000010ff */
[----:B------:R-:W-:-:S02]  /*6f20*/  IADD3.X R53, R9, R53, R67, P0, !PT ;  /* 0x0000003509357210 */ /* 0x000fc400007fe443 */
[----:B------:R-:W-:Y:S02]  /*6f30*/  F2FP.BF16.F32.PACK_AB R13, R130, R141 ;  /* 0x0000008d820d723e */ /* 0x000fe400000010ff */
[----:B------:R-:W-:Y:S01]  /*6f40*/  F2FP.BF16.F32.PACK_AB R14, R14, R25 ;  /* 0x000000190e0e723e */ /* 0x000fe200000010ff */
[----:B------:R-:W-:Y:S01]  /*6f50*/  IMAD.WIDE.U32 R52, R3, UR6, R52 ;  /* 0x0000000603347c25 */ /* 0x000fe2000f8e0034 */
[----:B------:R-:W-:Y:S02]  /*6f60*/  F2FP.BF16.F32.PACK_AB R15, R131, R144 ;  /* 0x00000090830f723e */ /* 0x000fe400000010ff */
[----:B------:R-:W-:Y:S02]  /*6f70*/  MOV R58, R58 ;  /* 0x0000003a003a7202 */ /* 0x000fe40000000f00 */
[----:B------:R-:W-:Y:S01]  /*6f80*/  F2FP.BF16.F32.PACK_AB R24, R24, R21 ;  /* 0x000000151818723e */ /* 0x000fe200000010ff */
[----:B------:R-:W-:Y:S01]  /*6f90*/  IMAD R21, R3, UR7, R8 ;  /* 0x0000000703157c24 */ /* 0x000fe2000f8e0208 */
[----:B------:R-:W-:Y:S01]  /*6fa0*/  F2FP.BF16.F32.PACK_AB R25, R128, R139 ;  /* 0x0000008b8019723e */ /* 0x000fe200000010ff */
[----:B------:R0:W-:Y:S01]  /*6fb0*/  STSM.16.M88.4 [R0], R12 ;  /* 0x0000000c00007844 */ /* 0x0001e20000000200 */
[----:B------:R-:W-:Y:S01]  /*6fc0*/  F2FP.BF16.F32.PACK_AB R26, R61, R60 ;  /* 0x0000003c3d1a723e */ /* 0x000fe200000010ff */
[----:B------:R-:W-:Y:S01]  /*6fd0*/  ULDC.64 UR6, c[0x0][0xb50] ;  /* 0x0002d40000067ab9 */ /* 0x000fe20000000a00 */
[----:B------:R-:W-:Y:S01]  /*6fe0*/  F2FP.BF16.F32.PACK_AB R27, R129, R142 ;  /* 0x0000008e811b723e */ /* 0x000fe200000010ff */
[----:B------:R-:W-:Y:S01]  /*6ff0*/  VIADD R3, R55, 0x8 ;  /* 0x0000000837037836 */ /* 0x000fe20000000000 */
[----:B------:R-:W-:-:S02]  /*7000*/  MOV R56, R56 ;  /* 0x0000003800387202 */ /* 0x000fc40000000f00 */
[----:B------:R-:W-:Y:S01]  /*7010*/  F2FP.BF16.F32.PACK_AB R4, R65, R64 ;  /* 0x000000404104723e */ /* 0x000fe200000010ff */
[----:B------:R-:W-:Y:S01]  /*7020*/  STSM.16.M88.4 [R58], R24 ;  /* 0x000000183a007844 */ /* 0x000fe20000000200 */
[----:B------:R-:W-:Y:S02]  /*7030*/  F2FP.BF16.F32.PACK_AB R5, R126, R137 ;  /* 0x000000897e05723e */ /* 0x000fe400000010ff */
[----:B------:R-:W-:Y:S02]  /*7040*/  F2FP.BF16.F32.PACK_AB R6, R69, R68 ;  /* 0x000000444506723e */ /* 0x000fe400000010ff */
[----:B------:R-:W-:Y:S02]  /*7050*/  F2FP.BF16.F32.PACK_AB R7, R127, R140 ;  /* 0x0000008c7f07723e */ /* 0x000fe400000010ff */
[----:B------:R-:W-:Y:S01]  /*7060*/  SHF.R.U64 R48, R48, 0x3, RZ ;  /* 0x0000000330307819 */ /* 0x000fe200000012ff */
[----:B0-----:R-:W-:Y:S01]  /*7070*/  IMAD R0, R94, UR5, RZ ;  /* 0x000000055e007c24 */ /* 0x001fe2000f8e02ff */
[----:B------:R-:W-:Y:S01]  /*7080*/  F2FP.BF16.F32.PACK_AB R8, R73, R72 ;  /* 0x000000484908723e */ /* 0x000fe200000010ff */
[----:B------:R0:W-:Y:S01]  /*7090*/  STSM.16.M88.4 [R56], R4 ;  /* 0x0000000438007844 */ /* 0x0001e20000000200 */
[----:B------:R-:W-:-:S02]  /*70a0*/  LOP3.LUT R48, R48, R49, RZ, 0x3c, !PT ;  /* 0x0000003130307212 */ /* 0x000fc400078e3cff */
[----:B------:R-:W-:Y:S02]  /*70b0*/  IADD3.X R49, RZ, R51, RZ, P3, !PT ;  /* 0x00000033ff317210 */ /* 0x000fe40001ffe4ff */
[----:B------:R-:W-:Y:S02]  /*70c0*/  LEA R12, P3, R52, UR6, 0x2 ;  /* 0x00000006340c7c11 */ /* 0x000fe4000f8610ff */
[----:B------:R-:W-:Y:S02]  /*70d0*/  F2FP.BF16.F32.PACK_AB R9, R125, R138 ;  /* 0x0000008a7d09723e */ /* 0x000fe400000010ff */
[----:B------:R-:W-:Y:S01]  /*70e0*/  F2FP.BF16.F32.PACK_AB R10, R77, R76 ;  /* 0x0000004c4d0a723e */ /* 0x000fe200000010ff */
[----:B------:R-:W-:Y:S01]  /*70f0*/  SHFL.IDX PT, R56, R12, RZ, 0x1c1f ;  /* 0x001c1fff0c387589 */ /* 0x000fe200000e0000 */
[----:B------:R-:W-:Y:S02]  /*7100*/  F2FP.BF16.F32.PACK_AB R11, R121, R136 ;  /* 0x00000088790b723e */ /* 0x000fe400000010ff */
[----:B------:R-:W-:Y:S01]  /*7110*/  F2FP.BF16.F32.PACK_AB R88, R89, R88 ;  /* 0x000000585958723e */ /* 0x000fe200000010ff */
[----:B------:R-:W-:Y:S01]  /*7120*/  SHFL.IDX PT, R58, R12, 0x1, 0x1c1f ;  /* 0x003c1f000c3a7f89 */ /* 0x000fe200000e0000 */
[----:B------:R-:W-:Y:S01]  /*7130*/  F2FP.BF16.F32.PACK_AB R96, R97, R96 ;  /* 0x000000606160723e */ /* 0x000fe200000010ff */
[----:B0-----:R-:W-:Y:S01]  /*7140*/  IMAD.IADD R5, R53, 0x1, R21 ;  /* 0x0000000135057824 */ /* 0x001fe200078e0215 */
[----:B------:R-:W-:Y:S01]  /*7150*/  F2FP.BF16.F32.PACK_AB R4, R81, R80 ;  /* 0x000000505104723e */ /* 0x000fe200000010ff */
[----:B------:R-:W-:Y:S01]  /*7160*/  STSM.16.M88.4 [R54], R8 ;  /* 0x0000000836007844 */ /* 0x000fe20000000200 */
[----:B------:R-:W-:-:S02]  /*7170*/  F2FP.BF16.F32.PACK_AB R6, R85, R84 ;  /* 0x000000545506723e */ /* 0x000fc400000010ff */
[----:B------:R-:W-:Y:S02]  /*7180*/  LEA.HI.X R52, R52, UR7, R5, 0x2, P3 ;  /* 0x0000000734347c11 */ /* 0x000fe400098f1405 */
[----:B------:R-:W-:Y:S02]  /*7190*/  F2FP.BF16.F32.PACK_AB R5, R122, R135 ;  /* 0x000000877a05723e */ /* 0x000fe400000010ff */
[----:B------:R-:W-:Y:S01]  /*71a0*/  F2FP.BF16.F32.PACK_AB R7, R123, R134 ;  /* 0x000000867b07723e */ /* 0x000fe200000010ff */
[----:B------:R-:W0:Y:S01]  /*71b0*/  SHFL.IDX PT, R57, R52, RZ, 0x1c1f ;  /* 0x001c1fff34397589 */ /* 0x000e2200000e0000 */
[----:B------:R-:W-:Y:S02]  /*71c0*/  MOV R86, R86 ;  /* 0x0000005600567202 */ /* 0x000fe40000000f00 */
[----:B------:R-:W-:Y:S01]  /*71d0*/  F2FP.BF16.F32.PACK_AB R89, R124, R133 ;  /* 0x000000857c59723e */ /* 0x000fe200000010ff */
[----:B------:R-:W-:Y:S01]  /*71e0*/  STSM.16.M88.4 [R82], R4 ;  /* 0x0000000452007844 */ /* 0x000fe20000000200 */
[----:B------:R-:W-:-:S02]  /*71f0*/  F2FP.BF16.F32.PACK_AB R90, R93, R92 ;  /* 0x0000005c5d5a723e */ /* 0x000fc400000010ff */
[----:B------:R-:W-:Y:S01]  /*7200*/  F2FP.BF16.F32.PACK_AB R91, R95, R132 ;  /* 0x000000845f5b723e */ /* 0x000fe200000010ff */
[----:B------:R-:W1:Y:S01]  /*7210*/  SHFL.IDX PT, R59, R52, 0x1, 0x1c1f ;  /* 0x003c1f00343b7f89 */ /* 0x000e6200000e0000 */
[----:B------:R-:W-:Y:S02]  /*7220*/  F2FP.BF16.F32.PACK_AB R97, R99, R98 ;  /* 0x000000626361723e */ /* 0x000fe400000010ff */
[----:B------:R-:W-:Y:S01]  /*7230*/  F2FP.BF16.F32.PACK_AB R104, R105, R104 ;  /* 0x000000686968723e */ /* 0x000fe200000010ff */
[----:B------:R-:W-:Y:S01]  /*7240*/  STSM.16.M88.4 [R86], R88 ;  /* 0x0000005856007844 */ /* 0x000fe20000000200 */
[----:B------:R-:W-:Y:S02]  /*7250*/  F2FP.BF16.F32.PACK_AB R98, R101, R100 ;  /* 0x000000646562723e */ /* 0x000fe400000010ff */
[----:B------:R-:W-:Y:S02]  /*7260*/  F2FP.BF16.F32.PACK_AB R99, R103, R102 ;  /* 0x000000666763723e */ /* 0x000fe400000010ff */
[----:B------:R-:W-:-:S02]  /*7270*/  F2FP.BF16.F32.PACK_AB R105, R107, R106 ;  /* 0x0000006a6b69723e */ /* 0x000fc400000010ff */
[----:B------:R-:W-:Y:S01]  /*7280*/  F2FP.BF16.F32.PACK_AB R112, R113, R112 ;  /* 0x000000707170723e */ /* 0x000fe200000010ff */
[----:B------:R-:W-:Y:S01]  /*7290*/  STSM.16.M88.4 [R79], R96 ;  /* 0x000000604f007844 */ /* 0x000fe20000000200 */
[----:B------:R-:W-:Y:S02]  /*72a0*/  F2FP.BF16.F32.PACK_AB R106, R109, R108 ;  /* 0x0000006c6d6a723e */ /* 0x000fe400000010ff */
[----:B------:R-:W-:Y:S02]  /*72b0*/  F2FP.BF16.F32.PACK_AB R107, R111, R110 ;  /* 0x0000006e6f6b723e */ /* 0x000fe400000010ff */
[----:B------:R-:W-:Y:S02]  /*72c0*/  F2FP.BF16.F32.PACK_AB R113, R115, R114 ;  /* 0x000000727371723e */ /* 0x000fe400000010ff */
[----:B------:R-:W-:Y:S01]  /*72d0*/  F2FP.BF16.F32.PACK_AB R114, R117, R116 ;  /* 0x000000747572723e */ /* 0x000fe200000010ff */
[----:B------:R-:W-:Y:S01]  /*72e0*/  STSM.16.M88.4 [R78], R104 ;  /* 0x000000684e007844 */ /* 0x000fe20000000200 */
[----:B------:R-:W-:-:S02]  /*72f0*/  F2FP.BF16.F32.PACK_AB R115, R119, R118 ;  /* 0x000000767773723e */ /* 0x000fc400000010ff */
[----:B------:R-:W-:Y:S02]  /*7300*/  LOP3.LUT R44, R45, 0x380, RZ, 0xc0, !PT ;  /* 0x000003802d2c7812 */ /* 0x000fe400078ec0ff */
[----:B------:R-:W-:Y:S01]  /*7310*/  LOP3.LUT P0, RZ, R192, 0x3, RZ, 0xc0, !PT ;  /* 0x00000003c0ff7812 */ /* 0x000fe2000780c0ff */
[----:B------:R-:W-:Y:S01]  /*7320*/  STSM.16.M88.4 [R74], R112 ;  /* 0x000000704a007844 */ /* 0x000fe20000000200 */
[----:B------:R-:W-:Y:S02]  /*7330*/  SHF.R.U64 R44, R44, 0x3, RZ ;  /* 0x000000032c2c7819 */ /* 0x000fe400000012ff */
[----:B------:R-:W-:Y:S02]  /*7340*/  LOP3.LUT R32, R33, 0x380, RZ, 0xc0, !PT ;  /* 0x0000038021207812 */ /* 0x000fe400078ec0ff */
[----:B------:R-:W-:Y:S01]  /*7350*/  LOP3.LUT R44, R44, R45, RZ, 0x3c, !PT ;  /* 0x0000002d2c2c7212 */ /* 0x000fe200078e3cff */
[----:B------:R-:W-:Y:S01]  /*7360*/  IMAD.X R45, RZ, RZ, R51, P2 ;  /* 0x000000ffff2d7224 */ /* 0x000fe200010e0633 */
[-C--:B------:R-:W-:Y:S01]  /*7370*/  ISETP.GE.OR P2, PT, R55, R0.reuse, P0 ;  /* 0x000000003700720c */ /* 0x080fe20000746670 */
[----:B------:R-:W-:Y:S01]  /*7380*/  BAR.SYNC.DEFER_BLOCKING 0x1, 0x100 ;  /* 0x0044000000007b1d */ /* 0x000fe20000010000 */
[----:B------:R-:W-:Y:S01]  /*7390*/  ISETP.GE.OR P0, PT, R3, R0, P0 ;  /* 0x000000000300720c */ /* 0x000fe20000706670 */
[----:B------:R-:W-:Y:S01]  /*73a0*/  UIMAD UR5, UR12, UR8, URZ ;  /* 0x000000080c0572a4 */ /* 0x000fe2000f8e023f */
[----:B------:R-:W-:Y:S01]  /*73b0*/  LOP3.LUT R40, R41, 0x380, RZ, 0xc0, !PT ;  /* 0x0000038029287812 */ /* 0x000fe200078ec0ff */
[----:B------:R-:W-:Y:S01]  /*73c0*/  UIMAD.WIDE.U32 UR6, UR11, UR8, URZ ;  /* 0x000000080b0672a5 */ /* 0x000fe2000f8e003f */
[----:B------:R-:W-:-:S03]  /*73d0*/  LOP3.LUT R46, R47, 0x380, RZ, 0xc0, !PT ;  /* 0x000003802f2e7812 */ /* 0x000fc600078ec0ff */
[----:B------:R-:W2:Y:S01]  /*73e0*/  @P1 LDC R3, c[0x0][0xbec] ;  /* 0x0002fb00ff031b82 */ /* 0x000ea20000000800 */
[----:B------:R-:W-:-:S03]  /*73f0*/  SHF.R.U64 R32, R32, 0x3, RZ ;  /* 0x0000000320207819 */ /* 0x000fc600000012ff */
[----:B0-----:R-:W-:Y:S01]  /*7400*/  @!P2 ST.E desc[UR36][R56.64], R20 ;  /* 0x000000143800a985 */ /* 0x001fe2000c101924 */
[----:B------:R-:W-:Y:S01]  /*7410*/  UIMAD UR5, UR11, UR9, UR5 ;  /* 0x000000090b0572a4 */ /* 0x000fe2000f8e0205 */
[----:B------:R-:W-:Y:S02]  /*7420*/  SHF.R.U64 R40, R40, 0x3, RZ ;  /* 0x0000000328287819 */ /* 0x000fe400000012ff */
[----:B-1----:R0:W-:Y:S01]  /*7430*/  @!P0 ST.E desc[UR36][R58.64], R2 ;  /* 0x000000023a008985 */ /* 0x0021e2000c101924 */
[----:B------:R-:W-:Y:S01]  /*7440*/  ULDC.64 UR8, c[0x0][0xaf0] ;  /* 0x0002bc0000087ab9 */ /* 0x000fe20000000a00 */
[----:B------:R-:W-:Y:S01]  /*7450*/  UIADD3 UR7, UR7, UR5, URZ ;  /* 0x0000000507077290 */ /* 0x000fe2000fffe03f */
[----:B------:R-:W-:Y:S01]  /*7460*/  SHF.R.U64 R46, R46, 0x3, RZ ;  /* 0x000000032e2e7819 */ /* 0x000fe200000012ff */
[----:B------:R1:W5:Y:S01]  /*7470*/  LD.E.128 R8, desc[UR36][R30.64] ;  /* 0x000000241e087980 */ /* 0x000362000c101d00 */
[----:B------:R-:W-:Y:S02]  /*7480*/  LOP3.LUT R32, R32, R33, RZ, 0x3c, !PT ;  /* 0x0000002120207212 */ /* 0x000fe400078e3cff */
[----:B------:R-:W-:Y:S01]  /*7490*/  LOP3.LUT R40, R40, R41, RZ, 0x3c, !PT ;  /* 0x0000002928287212 */ /* 0x000fe200078e3cff */
[----:B------:R3:W5:Y:S01]  /*74a0*/  LD.E.128 R24, desc[UR36][R28.64] ;  /* 0x000000241c187980 */ /* 0x000762000c101d00 */
[----:B0-----:R-:W-:Y:S01]  /*74b0*/  LEA R2, R19, R22, 0x5 ;  /* 0x0000001613027211 */ /* 0x001fe200078e28ff */
[----:B------:R-:W-:Y:S01]  /*74c0*/  UIMAD UR5, UR10, UR8, URZ ;  /* 0x000000080a0572a4 */ /* 0x000fe2000f8e023f */
[----:B-1----:R-:W0:Y:S01]  /*74d0*/  @P1 LDC R30, c[0x0][0xbf0] ;  /* 0x0002fc00ff1e1b82 */ /* 0x002e220000000800 */
[----:B------:R-:W-:Y:S01]  /*74e0*/  UIMAD.WIDE.U32 UR6, UR60, UR8, UR6 ;  /* 0x000000083c0672a5 */ /* 0x000fe2000f8e0006 */
[----:B------:R-:W-:Y:S01]  /*74f0*/  LOP3.LUT R46, R46, R47, RZ, 0x3c, !PT ;  /* 0x0000002f2e2e7212 */ /* 0x000fe200078e3cff */
[--C-:B------:R-:W-:Y:S01]  /*7500*/  IMAD.X R33, RZ, RZ, R51.reuse, P4 ;  /* 0x000000ffff217224 */ /* 0x100fe200020e0633 */
[----:B------:R-:W5:Y:S01]  /*7510*/  LD.E.128 R60, desc[UR36][R50.64] ;  /* 0x00000024323c7980 */ /* 0x000f62000c101d00 */
[----:B------:R-:W-:-:S03]  /*7520*/  IMAD.X R41, RZ, RZ, R51, P5 ;  /* 0x000000ffff297224 */ /* 0x000fc600028e0633 */
[----:B---3--:R-:W1:Y:S01]  /*7530*/  LDC.64 R28, c[0x0][0xae0] ;  /* 0x0002b800ff1c7b82 */ /* 0x008e620000000a00 */
[----:B------:R-:W-:Y:S01]  /*7540*/  IMAD R20, R75, 0x80, R2 ;  /* 0x000000804b147824 */ /* 0x000fe200078e0202 */
[----:B------:R-:W-:Y:S01]  /*7550*/  UIMAD UR5, UR60, UR9, UR5 ;  /* 0x000000093c0572a4 */ /* 0x000fe2000f8e0205 */
[----:B------:R-:W-:Y:S01]  /*7560*/  IMAD.X R47, RZ, RZ, R51, P6 ;  /* 0x000000ffff2f7224 */ /* 0x000fe200030e0633 */
[----:B------:R-:W5:Y:S01]  /*7570*/  LD.E.128 R4, desc[UR36][R34.64] ;  /* 0x0000002422047980 */ /* 0x000f62000c101d00 */
[----:B--2---:R-:W-:-:S03]  /*7580*/  @P1 IMAD.HI.U32 R3, R20, R3, RZ ;  /* 0x0000000314031227 */ /* 0x004fc600078e00ff */
[----:B------:R-:W5:Y:S01]  /*7590*/  LD.E.128 R80, desc[UR36][R38.64] ;  /* 0x0000002426507980 */ /* 0x000f62000c101d00 */
[----:B------:R-:W-:Y:S01]  /*75a0*/  IMAD.MOV.U32 R2, RZ, RZ, R20 ;  /* 0x000000ffff027224 */ /* 0x000fe200078e0014 */
[----:B------:R-:W-:Y:S02]  /*75b0*/  UIADD3 UR7, UR7, UR5, URZ ;  /* 0x0000000507077290 */ /* 0x000fe4000fffe03f */
[----:B------:R-:W5:Y:S01]  /*75c0*/  LD.E.128 R64, desc[UR36][R42.64] ;  /* 0x000000242a407980 */ /* 0x000f62000c101d00 */
[----:B0-----:R-:W-:-:S03]  /*75d0*/  @P1 SHF.R.U32.HI R2, RZ, R30, R3 ;  /* 0x0000001eff021219 */ /* 0x001fc60000011603 */
[----:B------:R-:W5:Y:S01]  /*75e0*/  LD.E.128 R52, desc[UR36][R44.64] ;  /* 0x000000242c347980 */ /* 0x000f62000c101d00 */
[--C-:B------:R-:W-:Y:S01]  /*75f0*/  SHF.R.S32.HI R3, RZ, 0x1f, R2.reuse ;  /* 0x0000001fff037819 */ /* 0x100fe20000011402 */
[----:B------:R-:W-:Y:S02]  /*7600*/  IMAD.MOV R21, RZ, RZ, -R2 ;  /* 0x000000ffff157224 */ /* 0x000fe400078e0a02 */
[----:B------:R-:W5:Y:S02]  /*7610*/  LD.E.128 R12, desc[UR36][R48.64] ;  /* 0x00000024300c7980 */ /* 0x000f64000c101d00 */
[-C--:B-1----:R-:W-:Y:S02]  /*7620*/  IMAD R3, R3, R28.reuse, RZ ;  /* 0x0000001c03037224 */ /* 0x082fe400078e02ff */
[----:B------:R0:W5:Y:S01]  /*7630*/  LD.E.128 R84, desc[UR36][R32.64] ;  /* 0x0000002420547980 */ /* 0x000162000c101d00 */
[----:B------:R-:W-:Y:S02]  /*7640*/  IMAD R21, R94, R21, R20 ;  /* 0x000000155e157224 */ /* 0x000fe400078e0214 */
[C---:B------:R-:W-:Y:S01]  /*7650*/  IMAD R29, R2.reuse, R29, R3 ;  /* 0x0000001d021d7224 */ /* 0x040fe200078e0203 */
[----:B------:R1:W5:Y:S01]  /*7660*/  LD.E.128 R76, desc[UR36][R40.64] ;  /* 0x00000024284c7980 */ /* 0x000362000c101d00 */
[----:B------:R-:W-:Y:S01]  /*7670*/  IMAD.WIDE.U32 R2, R2, R28, UR6 ;  /* 0x0000000602027e25 */ /* 0x000fe2000f8e001c */
[----:B------:R-:W-:Y:S01]  /*7680*/  SHF.R.S32.HI R20, RZ, 0x1f, R21 ;  /* 0x0000001fff147819 */ /* 0x000fe20000011415 */
[----:B------:R-:W-:Y:S01]  /*7690*/  ULDC.64 UR6, c[0x0][0xad8] ;  /* 0x0002b60000067ab9 */ /* 0x000fe20000000a00 */
[----:B------:R1:W5:Y:S04]  /*76a0*/  LD.E.128 R68, desc[UR36][R46.64] ;  /* 0x000000242e447980 */ /* 0x000368000c101d00 */
[----:B------:R1:W5:Y:S01]  /*76b0*/  LD.E.128 R56, desc[UR36][R36.64] ;  /* 0x0000002424387980 */ /* 0x000362000c101d00 */
[----:B------:R-:W-:Y:S01]  /*76c0*/  @!PT LDS RZ, [RZ] ;  /* 0x00000000fffff984 */ /* 0x000fe20000000800 */
[----:B------:R-:W-:Y:S01]  /*76d0*/  @!PT LDS RZ, [RZ] ;  /* 0x00000000fffff984 */ /* 0x000fe20000000800 */
[----:B------:R-:W-:Y:S01]  /*76e0*/  @!PT LDS RZ, [RZ] ;  /* 0x00000000fffff984 */ /* 0x000fe20000000800 */
[----:B------:R-:W-:Y:S01]  /*76f0*/  @!PT LDS RZ, [RZ] ;  /* 0x00000000fffff984 */ /* 0x000fe20000000800 */
[----:B------:R2:W-:Y:S06]  /*7700*/  MEMBAR.ALL.CTA ;  /* 0x0000000000007992 */ /* 0x0005ec0000008000 */
[----:B--2---:R-:W2:Y:S01]  /*7710*/  FENCE.VIEW.ASYNC.S ;  /* 0x00000000000073c6 */ /* 0x004ea20000000000 */
[----:B------:R-:W-:Y:S01]  /*7720*/  IADD3 R3, R3, R29, RZ ;  /* 0x0000001d03037210 */ /* 0x000fe20007ffe0ff */
[----:B------:R-:W-:-:S02]  /*7730*/  IMAD R20, R20, UR6, RZ ;  /* 0x0000000614147c24 */ /* 0x000fc4000f8e02ff */
[----:B------:R-:W-:Y:S01]  /*7740*/  IMAD R75, R75, 0x80, R22 ;  /* 0x000000804b4b7824 */ /* 0x000fe200078e0216 */
[----:B------:R-:W-:Y:S01]  /*7750*/  UIADD3 UR4, UR4, 0x30820, URZ ;  /* 0x0003082004047890 */ /* 0x000fe2000fffe03f */
[C---:B------:R-:W-:Y:S02]  /*7760*/  IMAD R31, R21.reuse, UR7, R20 ;  /* 0x00000007151f7c24 */ /* 0x040fe4000f8e0214 */
[----:B------:R-:W-:Y:S01]  /*7770*/  IMAD.WIDE.U32 R2, R21, UR6, R2 ;  /* 0x0000000615027c25 */ /* 0x000fe2000f8e0002 */
[----:B------:R-:W-:Y:S01]  /*7780*/  UIADD3 UR38, UR38, 0x1, URZ ;  /* 0x0000000126267890 */ /* 0x000fe2000fffe03f */
[----:B------:R-:W-:Y:S01]  /*7790*/  ISETP.GE.AND P2, PT, R75, R0, PT ;  /* 0x000000004b00720c */ /* 0x000fe20003f46270 */
[----:B------:R-:W-:Y:S01]  /*77a0*/  ULDC.64 UR6, c[0x0][0xa80] ;  /* 0x0002a00000067ab9 */ /* 0x000fe20000000a00 */
[----:B------:R-:W-:Y:S01]  /*77b0*/  UPRMT UR4, URZ, 0x654, UR4 ;  /* 0x000006543f047896 */ /* 0x000fe20008000004 */
[----:B------:R-:W-:Y:S01]  /*77c0*/  IADD3 R3, R3, R31, RZ ;  /* 0x0000001f03037210 */ /* 0x000fe20007ffe0ff */
[----:B------:R-:W-:Y:S01]  /*77d0*/  UISETP.NE.AND UP0, UPT, UR38, 0x2, UPT ;  /* 0x000000022600788c */ /* 0x000fe2000bf05270 */
[----:B0-----:R-:W-:Y:S01]  /*77e0*/  LEA R32, P3, R2, UR6, 0x1 ;  /* 0x0000000602207c11 */ /* 0x001fe2000f8608ff */
[----:B------:R-:W-:-:S02]  /*77f0*/  VIADD R21, R75, 0x40 ;  /* 0x000000404b157836 */ /* 0x000fc40000000000 */
[----:B------:R-:W-:Y:S01]  /*7800*/  USEL UR6, URZ, 0x1, UP0 ;  /* 0x000000013f067887 */ /* 0x000fe20008000000 */
[----:B------:R-:W-:Y:S01]  /*7810*/  LEA.HI.X R33, R2, UR7, R3, 0x1, P3 ;  /* 0x0000000702217c11 */ /* 0x000fe200098f0c03 */
[----:B------:R-:W-:Y:S01]  /*7820*/  ULDC UR5, c[0x0][0xc] ;  /* 0x0000030000057ab9 */ /* 0x000fe20000000800 */
[----:B------:R-:W-:Y:S01]  /*7830*/  VIADD R29, R75, 0x20 ;  /* 0x000000204b1d7836 */ /* 0x000fe20000000000 */
[-C--:B------:R-:W-:Y:S01]  /*7840*/  ISETP.GE.AND P1, PT, R21, R0.reuse, PT ;  /* 0x000000001500720c */ /* 0x080fe20003f26270 */
[----:B------:R-:W-:Y:S01]  /*7850*/  UIADD3 UR61, UR5, UR61, URZ ;  /* 0x0000003d053d7290 */ /* 0x000fe2000fffe03f */
[----:B--2---:R1:W0:Y:S01]  /*7860*/  SHFL.IDX PT, R20, R32, RZ, 0x181f ;  /* 0x00181fff20147589 */ /* 0x00422200000e0000 */
[----:B------:R-:W-:Y:S01]  /*7870*/  USEL UR38, UR38, URZ, UP0 ;  /* 0x0000003f26267287 */ /* 0x000fe20008000000 */
[----:B------:R-:W-:Y:S01]  /*7880*/  SYNCS.ARRIVE.TRANS64.RED.A1T0 RZ, [UR4], RZ ;  /* 0x000000ffffff79a7 */ /* 0x000fe20008100404 */
[----:B------:R-:W-:Y:S01]  /*7890*/  ULOP3.LUT UR39, UR39, UR6, URZ, 0x3c, !UPT ;  /* 0x0000000627277292 */ /* 0x000fe2000f8e3c3f */
[----:B------:R1:W2:Y:S01]  /*78a0*/  SHFL.IDX PT, R21, R33, RZ, 0x181f ;  /* 0x00181fff21157589 */ /* 0x0002a200000e0000 */
[----:B------:R-:W-:Y:S01]  /*78b0*/  BSSY B0, `(.L_x_3324) ;  /* 0x000000f000007945 */ /* 0x000fe20003800000 */
[----:B------:R-:W-:-:S03]  /*78c0*/  ISETP.GE.AND P0, PT, R29, R0, PT ;  /* 0x000000001d00720c */ /* 0x000fc60003f06270 */
[----:B------:R-:W-:Y:S10]  /*78d0*/  @P2 BRA `(.L_x_3325) ;  /* 0x0000000000302947 */ /* 0x000ff40003800000 */
[----:B------:R-:W-:Y:S02]  /*78e0*/  ULDC UR4, c[0x0][0xac8] ;  /* 0x0002b20000047ab9 */ /* 0x000fe40000000800 */
[----:B------:R-:W-:Y:S02]  /*78f0*/  ISETP.GE.AND P3, PT, R18, UR4, PT ;  /* 0x0000000412007c0c */ /* 0x000fe4000bf66270 */
[----:B------:R-:W-:Y:S02]  /*7900*/  ISETP.GE.AND P4, PT, R17, UR4, PT ;  /* 0x0000000411007c0c */ /* 0x000fe4000bf86270 */
[----:B------:R-:W-:-:S09]  /*7910*/  ISETP.GE.AND P2, PT, R16, UR4, PT ;  /* 0x0000000410007c0c */ /* 0x000fd2000bf46270 */
[-C--:B0-----:R-:W-:Y:S02]  /*7920*/  @!P3 LEA R28, P5, R18, R20.reuse, 0x1 ;  /* 0x00000014121cb211 */ /* 0x081fe400078a08ff */
[C---:B------:R-:W-:Y:S02]  /*7930*/  @!P4 LEA R30, P6, R17.reuse, R20, 0x1 ;  /* 0x00000014111ec211 */ /* 0x040fe400078c08ff */
[----:B--2---:R-:W-:Y:S01]  /*7940*/  @!P2 IMAD.WIDE R2, R16, 0x2, R20 ;  /* 0x000000021002a825 */ /* 0x004fe200078e0214 */
[-C--:B------:R-:W-:Y:S02]  /*7950*/  @!P3 LEA.HI.X R29, R18, R21.reuse, R201, 0x1, P5 ;  /* 0x00000015121db211 */ /* 0x080fe400028f0cc9 */
[----:B------:R-:W-:Y:S02]  /*7960*/  @!P4 LEA.HI.X R31, R17, R21, R200, 0x1, P6 ;  /* 0x00000015111fc211 */ /* 0x000fe400030f0cc8 */
[----:B-----5:R3:W-:Y:S04]  /*7970*/  @!P2 ST.E.128 desc[UR36][R2.64], R60 ;  /* 0x0000003c0200a985 */ /* 0x0207e8000c101d24 */
[----:B------:R3:W-:Y:S04]  /*7980*/  @!P3 ST.E.128 desc[UR36][R28.64], R80 ;  /* 0x000000501c00b985 */ /* 0x0007e8000c101d24 */
[----:B------:R3:W-:Y:S02]  /*7990*/  @!P4 ST.E.128 desc[UR36][R30.64], R84 ;  /* 0x000000541e00c985 */ /* 0x0007e4000c101d24 */
.L_x_3325:
[----:B------:R-:W-:Y:S05]  /*79a0*/  BSYNC B0 ;  /* 0x0000000000007941 */ /* 0x000fea0003800000 */
.L_x_3324:
[----:B--2---:R2:W4:Y:S01]  /*79b0*/  SHFL.IDX PT, R21, R33, 0x1, 0x181f ;  /* 0x00381f0021157f89 */ /* 0x00452200000e0000 */
[----:B------:R-:W-:Y:S03]  /*79c0*/  BSSY B0, `(.L_x_3326) ;  /* 0x000000f000007945 */ /* 0x000fe60003800000 */
[----:B0-----:R2:W0:Y:S01]  /*79d0*/  SHFL.IDX PT, R20, R32, 0x1, 0x181f ;  /* 0x00381f0020147f89 */ /* 0x00142200000e0000 */
[----:B------:R-:W-:Y:S05]  /*79e0*/  @P0 BRA `(.L_x_3327) ;  /* 0x0000000000300947 */ /* 0x000fea0003800000 */
[----:B------:R-:W-:Y:S02]  /*79f0*/  ULDC UR4, c[0x0][0xac8] ;  /* 0x0002b20000047ab9 */ /* 0x000fe40000000800 */
[----:B------:R-:W-:Y:S02]  /*7a00*/  ISETP.GE.AND P4, PT, R18, UR4, PT ;  /* 0x0000000412007c0c */ /* 0x000fe4000bf86270 */
[----:B------:R-:W-:Y:S02]  /*7a10*/  ISETP.GE.AND P5, PT, R17, UR4, PT ;  /* 0x0000000411007c0c */ /* 0x000fe4000bfa6270 */
[----:B------:R-:W-:-:S09]  /*7a20*/  ISETP.GE.AND P3, PT, R16, UR4, PT ;  /* 0x0000000410007c0c */ /* 0x000fd2000bf66270 */
[-C--:B0--3--:R-:W-:Y:S02]  /*7a30*/  @!P4 LEA R28, P0, R18, R20.reuse, 0x1 ;  /* 0x00000014121cc211 */ /* 0x089fe400078008ff */
[C---:B------:R-:W-:Y:S02]  /*7a40*/  @!P5 LEA R30, P2, R17.reuse, R20, 0x1 ;  /* 0x00000014111ed211 */ /* 0x040fe400078408ff */
[----:B----4-:R-:W-:Y:S01]  /*7a50*/  @!P3 IMAD.WIDE R2, R16, 0x2, R20 ;  /* 0x000000021002b825 */ /* 0x010fe200078e0214 */
[-C--:B------:R-:W-:Y:S02]  /*7a60*/  @!P4 LEA.HI.X R29, R18, R21.reuse, R201, 0x1, P0 ;  /* 0x00000015121dc211 */ /* 0x080fe400000f0cc9 */
[----:B------:R-:W-:Y:S02]  /*7a70*/  @!P5 LEA.HI.X R31, R17, R21, R200, 0x1, P2 ;  /* 0x00000015111fd211 */ /* 0x000fe400010f0cc8 */
[----:B-----5:R0:W-:Y:S04]  /*7a80*/  @!P3 ST.E.128 desc[UR36][R2.64], R24 ;  /* 0x000000180200b985 */ /* 0x0201e8000c101d24 */
[----:B------:R0:W-:Y:S04]  /*7a90*/  @!P4 ST.E.128 desc[UR36][R28.64], R64 ;  /* 0x000000401c00c985 */ /* 0x0001e8000c101d24 */
[----:B------:R0:W-:Y:S02]  /*7aa0*/  @!P5 ST.E.128 desc[UR36][R30.64], R76 ;  /* 0x0000004c1e00d985 */ /* 0x0001e4000c101d24 */
.L_x_3327:
[----:B------:R-:W-:Y:S05]  /*7ab0*/  BSYNC B0 ;  /* 0x0000000000007941 */ /* 0x000fea0003800000 */
.L_x_3326:
[----:B----4-:R4:W1:Y:S01]  /*7ac0*/  SHFL.IDX PT, R21, R33, 0x2, 0x181f ;  /* 0x00581f0021157f89 */ /* 0x01086200000e0000 */
[----:B------:R-:W-:Y:S03]  /*7ad0*/  BSSY B0, `(.L_x_3328) ;  /* 0x000000f000007945 */ /* 0x000fe60003800000 */
[----:B0-----:R4:W0:Y:S01]  /*7ae0*/  SHFL.IDX PT, R20, R32, 0x2, 0x181f ;  /* 0x00581f0020147f89 */ /* 0x00182200000e0000 */
[----:B------:R-:W-:Y:S05]  /*7af0*/  @P1 BRA `(.L_x_3329) ;  /* 0x0000000000301947 */ /* 0x000fea0003800000 */
[----:B------:R-:W-:Y:S02]  /*7b00*/  ULDC UR4, c[0x0][0xac8] ;  /* 0x0002b20000047ab9 */ /* 0x000fe40000000800 */
[----:B------:R-:W-:Y:S02]  /*7b10*/  ISETP.GE.AND P3, PT, R18, UR4, PT ;  /* 0x0000000412007c0c */ /* 0x000fe4000bf66270 */
[----:B------:R-:W-:Y:S02]  /*7b20*/  ISETP.GE.AND P4, PT, R17, UR4, PT ;  /* 0x0000000411007c0c */ /* 0x000fe4000bf86270 */
[----:B------:R-:W-:-:S09]  /*7b30*/  ISETP.GE.AND P2, PT, R16, UR4, PT ;  /* 0x0000000410007c0c */ /* 0x000fd2000bf46270 */
[-C--:B0----5:R-:W-:Y:S02]  /*7b40*/  @!P3 LEA R24, P0, R18, R20.reuse, 0x1 ;  /* 0x000000141218b211 */ /* 0x0a1fe400078008ff */
[C---:B------:R-:W-:Y:S02]  /*7b50*/  @!P4 LEA R26, P1, R17.reuse, R20, 0x1 ;  /* 0x00000014111ac211 */ /* 0x040fe400078208ff */
[----:B-1-3--:R-:W-:Y:S01]  /*7b60*/  @!P2 IMAD.WIDE R2, R16, 0x2, R20 ;  /* 0x000000021002a825 */ /* 0x00afe200078e0214 */
[-C--:B------:R-:W-:Y:S02]  /*7b70*/  @!P3 LEA.HI.X R25, R18, R21.reuse, R201, 0x1, P0 ;  /* 0x000000151219b211 */ /* 0x080fe400000f0cc9 */
[----:B------:R-:W-:Y:S02]  /*7b80*/  @!P4 LEA.HI.X R27, R17, R21, R200, 0x1, P1 ;  /* 0x00000015111bc211 */ /* 0x000fe400008f0cc8 */
[----:B------:R0:W-:Y:S04]  /*7b90*/  @!P2 ST.E.128 desc[UR36][R2.64], R8 ;  /* 0x000000080200a985 */ /* 0x0001e8000c101d24 */
[----:B------:R0:W-:Y:S04]  /*7ba0*/  @!P3 ST.E.128 desc[UR36][R24.64], R52 ;  /* 0x000000341800b985 */ /* 0x0001e8000c101d24 */
[----:B------:R0:W-:Y:S02]  /*7bb0*/  @!P4 ST.E.128 desc[UR36][R26.64], R68 ;  /* 0x000000441a00c985 */ /* 0x0001e4000c101d24 */
.L_x_3329:
[----:B------:R-:W-:Y:S05]  /*7bc0*/  BSYNC B0 ;  /* 0x0000000000007941 */ /* 0x000fea0003800000 */
.L_x_3328:
[----:B------:R-:W-:Y:S01]  /*7bd0*/  R2UR UR4, R23 ;  /* 0x00000000170472ca */ /* 0x000fe200000e0000 */
[----:B0--3--:R-:W-:Y:S01]  /*7be0*/  VIADD R3, R75, 0x60 ;  /* 0x000000604b037836 */ /* 0x009fe20000000000 */
[----:B-----5:R0:W3:Y:S01]  /*7bf0*/  SHFL.IDX PT, R9, R33, 0x3, 0x181f ;  /* 0x00781f0021097f89 */ /* 0x0200e200000e0000 */
        /* <DEDUP_REMOVED lines=9> */
[----:B------:R-:W-:-:S09]  /*7c90*/  ISETP.GE.AND P2, PT, R16, UR4, PT ;  /* 0x0000000410007c0c */ /* 0x000fd2000bf46270 */
[-C--:B0-----:R-:W-:Y:S02]  /*7ca0*/  @!P3 LEA R10, P0, R18, R8.reuse, 0x1 ;  /* 0x00000008120ab211 */ /* 0x081fe400078008ff */
[C---:B------:R-:W-:Y:S02]  /*7cb0*/  @!P4 LEA R20, P1, R17.reuse, R8, 0x1 ;  /* 0x000000081114c211 */ /* 0x040fe400078208ff */
[----:B---3--:R-:W-:Y:S01]  /*7cc0*/  @!P2 IMAD.WIDE R2, R16, 0x2, R8 ;  /* 0x000000021002a825 */ /* 0x008fe200078e0208 */
[-C--:B------:R-:W-:Y:S02]  /*7cd0*/  @!P3 LEA.HI.X R11, R18, R9.reuse, R201, 0x1, P0 ;  /* 0x00000009120bb211 */ /* 0x080fe400000f0cc9 */
[----:B-1----:R-:W-:Y:S02]  /*7ce0*/  @!P4 LEA.HI.X R21, R17, R9, R200, 0x1, P1 ;  /* 0x000000091115c211 */ /* 0x002fe400008f0cc8 */
[----:B------:R0:W-:Y:S04]  /*7cf0*/  @!P2 ST.E.128 desc[UR36][R2.64], R4 ;  /* 0x000000040200a985 */ /* 0x0001e8000c101d24 */
[----:B------:R0:W-:Y:S04]  /*7d00*/  @!P3 ST.E.128 desc[UR36][R10.64], R12 ;  /* 0x0000000c0a00b985 */ /* 0x0001e8000c101d24 */
[----:B------:R0:W-:Y:S02]  /*7d10*/  @!P4 ST.E.128 desc[UR36][R20.64], R56 ;  /* 0x000000381400c985 */ /* 0x0001e4000c101d24 */
.L_x_3331:
[----:B------:R-:W-:Y:S05]  /*7d20*/  BSYNC B0 ;  /* 0x0000000000007941 */ /* 0x000fea0003800000 */
.L_x_3330:
[----:B------:R-:W5:Y:S02]  /*7d30*/  LDC R0, c[0x0][0xc34] ;  /* 0x00030d00ff007b82 */ /* 0x000f640000000800 */
[----:B-----5:R-:W-:-:S13]  /*7d40*/  ISETP.LE.AND P0, PT, R0, UR61, PT ;  /* 0x0000003d00007c0c */ /* 0x020fda000bf03270 */
[----:B------:R-:W-:Y:S05]  /*7d50*/  @!P0 BRA `(.L_x_3332) ;  /* 0xffffff8c00ec8947 */ /* 0x000fea000383ffff */
[----:B------:R-:W-:Y:S05]  /*7d60*/  EXIT ;  /* 0x000000000000794d */ /* 0x000fea0003800000 */
.L_x_3298:
[----:B------:R-:W-:-:S08]  /*7d70*/  NOP ;  /* 0x0000000000007918 */ /* 0x000fd00000000000 */
[----:B0-----:R-:W0:-:S00]  /*7d80*/  USETMAXREG.DEALLOC.CTAPOOL 0x28 ;  /* 0x00000028000079c8 */ /* 0x001e0000080e0500 */
[----:B------:R-:W1:Y:S01]  /*7d90*/  S2UR UR9, SR_CTAID.X ;  /* 0x00000000000979c3 */ /* 0x000e620000002500 */
[----:B0-----:R-:W-:Y:S01]  /*7da0*/  IMAD.MOV.U32 R25, RZ, RZ, 0x1 ;  /* 0x00000001ff197424 */ /* 0x001fe200078e00ff */
[----:B------:R-:W-:Y:S01]  /*7db0*/  MOV R22, RZ ;  /* 0x000000ff00167202 */ /* 0x000fe20000000f00 */
[----:B------:R-:W-:-:S05]  /*7dc0*/  IMAD.MOV.U32 R0, RZ, RZ, 0x1 ;  /* 0x00000001ff007424 */ /* 0x000fca00078e00ff */
[----:B------:R-:W1:Y:S02]  /*7dd0*/  LDC R2, c[0x0][0xc34] ;  /* 0x00030d00ff027b82 */ /* 0x000e640000000800 */
[----:B-1----:R-:W-:-:S13]  /*7de0*/  ISETP.LE.AND P0, PT, R2, UR9, PT ;  /* 0x0000000902007c0c */ /* 0x002fda000bf03270 */
[----:B------:R-:W-:Y:S05]  /*7df0*/  @P0 BRA `(.L_x_3333) ;  /* 0x0000003400680947 */ /* 0x000fea0003800000 */
[----:B------:R-:W2:Y:S01]  /*7e00*/  LDL R4, [R1+0x4] ;  /* 0x0000040001047983 */ /* 0x000ea20000100800 */
[----:B------:R-:W-:Y:S01]  /*7e10*/  IMAD.SHL.U32 R27, R3, 0x8, RZ ;  /* 0x00000008031b7824 */ /* 0x000fe200078e00ff */
[----:B------:R-:W-:Y:S01]  /*7e20*/  ULDC.64 UR6, c[0x0][0x2f0] ;  /* 0x0000bc0000067ab9 */ /* 0x000fe20000000a00 */
[----:B------:R-:W-:Y:S01]  /*7e30*/  ULDC UR8, c[0x0][0x2b8] ;  /* 0x0000ae0000087ab9 */ /* 0x000fe20000000800 */
[----:B------:R-:W-:Y:S01]  /*7e40*/  LOP3.LUT R16, R16, 0xfffffffd, RZ, 0xc0, !PT ;  /* 0xfffffffd10107812 */ /* 0x000fe200078ec0ff */
[----:B------:R-:W-:Y:S01]  /*7e50*/  ULDC.64 UR4, c[0x0][0x418] ;  /* 0x0001060000047ab9 */ /* 0x000fe20000000a00 */
[C---:B------:R-:W-:Y:S01]  /*7e60*/  LOP3.LUT R0, R27.reuse, 0x1f8, RZ, 0xc0, !PT ;  /* 0x000001f81b007812 */ /* 0x040fe200078ec0ff */
[----:B------:R-:W-:Y:S01]  /*7e70*/  UISETP.NE.U32.AND UP0, UPT, UR4, URZ, UPT ;  /* 0x0000003f0400728c */ /* 0x000fe2000bf05070 */
[----:B------:R-:W-:Y:S01]  /*7e80*/  LOP3.LUT R37, R27, 0x38, RZ, 0xc0, !PT ;  /* 0x000000381b257812 */ /* 0x000fe200078ec0ff */
[----:B------:R0:W-:Y:S01]  /*7e90*/  STL [R1], RZ ;  /* 0x000000ff01007387 */ /* 0x0001e20000100800 */
[----:B------:R-:W-:Y:S01]  /*7ea0*/  LOP3.LUT R0, R0, 0x38, R3, 0x78, !PT ;  /* 0x0000003800007812 */ /* 0x000fe200078e7803 */
[----:B------:R-:W-:Y:S01]  /*7eb0*/  UISETP.NE.AND.EX UP0, UPT, UR5, URZ, UPT, UP0 ;  /* 0x0000003f0500728c */ /* 0x000fe2000bf05300 */
[C---:B------:R-:W-:Y:S01]  /*7ec0*/  LOP3.LUT R2, R37.reuse, 0x80, RZ, 0xfc, !PT ;  /* 0x0000008025027812 */ /* 0x040fe200078efcff */
[----:B------:R-:W-:Y:S01]  /*7ed0*/  ULDC UR4, c[0x0][0x424] ;  /* 0x0001090000047ab9 */ /* 0x000fe20000000800 */
[----:B------:R-:W-:Y:S01]  /*7ee0*/  LOP3.LUT R27, R0, 0x200, R27, 0xf8, !PT ;  /* 0x00000200001b7812 */ /* 0x000fe200078ef81b */
[----:B------:R-:W-:Y:S01]  /*7ef0*/  USEL UR4, UR4, 0x1, UP0 ;  /* 0x0000000104047887 */ /* 0x000fe20008000000 */
[----:B------:R-:W-:Y:S01]  /*7f00*/  LOP3.LUT R0, R37, 0x40, RZ, 0xfc, !PT ;  /* 0x0000004025007812 */ /* 0x000fe200078efcff */
[----:B------:R-:W-:Y:S01]  /*7f10*/  UMOV UR39, 0x400 ;  /* 0x0000040000277882 */ /* 0x000fe20000000000 */
[----:B------:R-:W-:Y:S01]  /*7f20*/  SHF.R.U32.HI R34, RZ, 0x3, R3 ;  /* 0x00000003ff227819 */ /* 0x000fe20000011603 */
[----:B------:R-:W-:Y:S01]  /*7f30*/  UIMAD UR38, UR4, UR6, URZ ;  /* 0x00000006042672a4 */ /* 0x000fe2000f8e023f */
[C---:B------:R-:W-:Y:S01]  /*7f40*/  ISETP.GE.AND P2, PT, R0.reuse, UR7, PT ;  /* 0x0000000700007c0c */ /* 0x040fe2000bf46270 */
[----:B------:R-:W-:Y:S01]  /*7f50*/  IMAD.SHL.U32 R3, R3, 0x10, RZ ;  /* 0x0000001003037824 */ /* 0x000fe200078e00ff */
[C---:B------:R-:W-:Y:S01]  /*7f60*/  ISETP.GE.AND P1, PT, R0.reuse, UR8, PT ;  /* 0x0000000800007c0c */ /* 0x040fe2000bf26270 */
[----:B------:R-:W-:Y:S01]  /*7f70*/  UIADD3 UR4, UR38, 0x5f, URZ ;  /* 0x0000005f26047890 */ /* 0x000fe2000fffe03f */
[----:B------:R-:W-:Y:S01]  /*7f80*/  ISETP.GE.AND P0, PT, R0, UR7, PT ;  /* 0x0000000700007c0c */ /* 0x000fe2000bf06270 */
[----:B------:R-:W1:Y:S01]  /*7f90*/  S2UR UR6, SR_CgaCtaId ;  /* 0x00000000000679c3 */ /* 0x000e620000008800 */
[----:B------:R-:W-:Y:S01]  /*7fa0*/  LOP3.LUT R34, R34, 0xf, RZ, 0xc0, !PT ;  /* 0x0000000f22227812 */ /* 0x000fe200078ec0ff */
[----:B------:R-:W-:Y:S01]  /*7fb0*/  UIMAD.WIDE UR4, UR4, 0x2aaaaaab, URZ ;  /* 0x2aaaaaab040478a5 */ /* 0x000fe2000f8e023f */
[----:B------:R-:W-:Y:S01]  /*7fc0*/  IMAD.U32 R36, RZ, RZ, UR9 ;  /* 0x00000009ff247e24 */ /* 0x000fe2000f8e00ff */
[----:B------:R-:W-:Y:S01]  /*7fd0*/  ULDC UR40, c[0x0][0x448] ;  /* 0x0001120000287ab9 */ /* 0x000fe20000000800 */
[----:B------:R-:W-:Y:S01]  /*7fe0*/  LOP3.LUT R26, R34, 0x70, R3, 0xf8, !PT ;  /* 0x00000070221a7812 */ /* 0x000fe200078ef803 */
[----:B------:R-:W-:Y:S01]  /*7ff0*/  USHF.R.U32.HI UR4, URZ, 0x1f, UR5 ;  /* 0x0000001f3f047899 */ /* 0x000fe20008011605 */
[----:B------:R-:W-:Y:S01]  /*8000*/  IMAD.MOV.U32 R25, RZ, RZ, 0x1 ;  /* 0x00000001ff197424 */ /* 0x000fe200078e00ff */
[----:B------:R-:W-:Y:S01]  /*8010*/  @P2 LOP3.LUT R16, R16, 0x2, RZ, 0xfc, !PT ;  /* 0x0000000210102812 */ /* 0x000fe200078efcff */
[----:B------:R-:W-:Y:S01]  /*8020*/  IMAD.MOV.U32 R22, RZ, RZ, RZ ;  /* 0x000000ffff167224 */ /* 0x000fe200078e00ff */
[----:B------:R-:W-:Y:S01]  /*8030*/  ULEA.HI.SX32 UR5, UR5, UR4, 0x1c ;  /* 0x0000000405057291 */ /* 0x000fe2000f8fe23f */
[----:B------:R-:W-:Y:S01]  /*8040*/  ISETP.GE.AND P2, PT, R37, UR7, PT ;  /* 0x0000000725007c0c */ /* 0x000fe2000bf46270 */
[----:B------:R-:W-:Y:S01]  /*8050*/  ULDC UR44, c[0x0][0xc] ;  /* 0x00000300002c7ab9 */ /* 0x000fe20000000800 */
[----:B------:R-:W-:Y:S01]  /*8060*/  LOP3.LUT R16, R16, 0xfffffbff, RZ, 0xc0, !PT ;  /* 0xfffffbff10107812 */ /* 0x000fe200078ec0ff */
[----:B------:R-:W-:Y:S01]  /*8070*/  UIADD3 UR43, UR5, -0x1, URZ ;  /* 0xffffffff052b7890 */ /* 0x000fe2000fffe03f */
[----:B------:R-:W-:-:S02]  /*8080*/  ULDC UR4, c[0x0][0x288] ;  /* 0x0000a20000047ab9 */ /* 0x000fc40000000800 */
[----:B------:R-:W-:Y:S01]  /*8090*/  @P1 LOP3.LUT R16, R16, 0x400, RZ, 0xfc, !PT ;  /* 0x0000040010101812 */ /* 0x000fe200078efcff */
[----:B------:R-:W-:Y:S01]  /*80a0*/  UIMAD UR40, UR40, UR4, URZ ;  /* 0x00000004282872a4 */ /* 0x000fe2000f8e023f */
[----:B------:R-:W-:Y:S01]  /*80b0*/  ISETP.GE.AND P1, PT, R2, UR8, PT ;  /* 0x0000000802007c0c */ /* 0x000fe2000bf26270 */
[----:B------:R-:W-:Y:S01]  /*80c0*/  UIADD3 UR41, UR5, -0x2, URZ ;  /* 0xfffffffe05297890 */ /* 0x000fe2000fffe03f */
[----:B------:R-:W-:Y:S02]  /*80d0*/  LOP3.LUT R16, R16, 0xffffffef, RZ, 0xc0, !PT ;  /* 0xffffffef10107812 */ /* 0x000fe400078ec0ff */
[----:B------:R-:W-:Y:S01]  /*80e0*/  MOV R3, UR43 ;  /* 0x0000002b00037c02 */ /* 0x000fe20008000f00 */
[----:B-1----:R-:W-:Y:S01]  /*80f0*/  ULEA UR39, UR6, UR39, 0x18 ;  /* 0x0000002706277291 */ /* 0x002fe2000f8ec03f */
[----:B------:R-:W-:Y:S01]  /*8100*/  @P0 LOP3.LUT R16, R16, 0x10, RZ, 0xfc, !PT ;  /* 0x0000001010100812 */ /* 0x000fe200078efcff */
[----:B------:R-:W-:Y:S01]  /*8110*/  UIMAD UR6, UR43, -0x60, UR38 ;  /* 0xffffffa02b0678a4 */ /* 0x000fe2000f8e0226 */
[----:B------:R-:W-:-:S02]  /*8120*/  ISETP.GE.AND P0, PT, R2, UR7, PT ;  /* 0x0000000702007c0c */ /* 0x000fc4000bf06270 */
[----:B------:R-:W-:Y:S02]  /*8130*/  LOP3.LUT R16, R16, 0xfffffffe, RZ, 0xc0, !PT ;  /* 0xfffffffe10107812 */ /* 0x000fe400078ec0ff */
[----:B------:R-:W-:Y:S02]  /*8140*/  LEA R0, R27, UR39, 0x1 ;  /* 0x000000271b007c11 */ /* 0x000fe4000f8e08ff */
[----:B------:R-:W-:-:S07]  /*8150*/  IADD3 R33, -R34, UR6, RZ ;  /* 0x0000000622217c10 */ /* 0x000fce000fffe1ff */
[----:B------:R-:W-:Y:S02]  /*8160*/  @P0 LOP3.LUT R16, R16, 0x1, RZ, 0xfc, !PT ;  /* 0x0000000110100812 */ /* 0x000fe400078efcff */
[----:B------:R-:W-:Y:S02]  /*8170*/  ISETP.GE.AND P0, PT, R2, UR7, PT ;  /* 0x0000000702007c0c */ /* 0x000fe4000bf06270 */
[----:B------:R-:W-:-:S04]  /*8180*/  LOP3.LUT R16, R16, 0xfffffdff, RZ, 0xc0, !PT ;  /* 0xfffffdff10107812 */ /* 0x000fc800078ec0ff */
[----:B------:R-:W-:Y:S02]  /*8190*/  @P1 LOP3.LUT R16, R16, 0x200, RZ, 0xfc, !PT ;  /* 0x0000020010101812 */ /* 0x000fe400078efcff */
[----:B------:R-:W-:Y:S02]  /*81a0*/  ISETP.GE.AND P1, PT, R37, UR7, PT ;  /* 0x0000000725007c0c */ /* 0x000fe4000bf26270 */
[----:B------:R-:W-:-:S04]  /*81b0*/  LOP3.LUT R16, R16, 0xfffffff7, RZ, 0xc0, !PT ;  /* 0xfffffff710107812 */ /* 0x000fc800078ec0ff */
[----:B------:R-:W-:-:S04]  /*81c0*/  @P0 LOP3.LUT R16, R16, 0x8, RZ, 0xfc, !PT ;  /* 0x0000000810100812 */ /* 0x000fc800078efcff */
[----:B------:R-:W-:Y:S02]  /*81d0*/  LOP3.LUT R16, R16, 0xfffffeff, RZ, 0xc0, !PT ;  /* 0xfffffeff10107812 */ /* 0x000fe400078ec0ff */
[----:B--2---:R-:W-:Y:S01]  /*81e0*/  R2UR UR10, R4 ;  /* 0x00000000040a72ca */ /* 0x004fe200000e0000 */
[----:B------:R-:W-:-:S05]  /*81f0*/  IMAD R4, R3, 0x60, R26 ;  /* 0x0000006003047824 */ /* 0x000fca00078e021a */
[----:B------:R-:W-:-:S04]  /*8200*/  ISETP.GE.AND P0, PT, R4, UR38, PT ;  /* 0x0000002604007c0c */ /* 0x000fc8000bf06270 */
[----:B------:R-:W-:-:S03]  /*8210*/  ISETP.LT.U32.AND P0, PT, R26, 0x60, !P0 ;  /* 0x000000601a00780c */ /* 0x000fc60004701070 */
[----:B------:R-:W-:-:S10]  /*8220*/  ULOP3.LUT UR42, UR10, 0x2, URZ, 0xfc, !UPT ;  /* 0x000000020a2a7892 */ /* 0x000fd4000f8efc3f */
        /* <DEDUP_REMOVED lines=8> */
.L_x_3368:
[----:B0-----:R-:W0:Y:S01]  /*82b0*/  LDC R0, c[0x0][0xc38] ;  /* 0x00030e00ff007b82 */ /* 0x001e220000000800 */
[----:B------:R-:W-:Y:S01]  /*82c0*/  MOV R24, R36 ;  /* 0x0000002400187202 */ /* 0x000fe20000000f00 */
        /* <DEDUP_REMOVED lines=26> */
[----:B------:R-:W-:Y:S01]  /*8470*/  IMAD.U32 R4, RZ, RZ, UR4 ;  /* 0x00000004ff047e24 */ /* 0x000fe2000f8e00ff */
[----:B------:R-:W-:Y:S01]  /*8480*/  MOV R5, UR5 ;  /* 0x0000000500057c02 */ /* 0x000fe20008000f00 */
[----:B------:R-:W-:Y:S01]  /*8490*/  ULDC.64 UR4, c[0x4][0x70] ;  /* 0x01001c0000047ab9 */ /* 0x000fe20000000a00 */
[----:B------:R-:W0:Y:S01]  /*84a0*/  LDC.64 R2, c[0x4][R2] ;  /* 0x0100000002027b82 */ /* 0x000e220000000a00 */
[----:B------:R-:W-:Y:S01]  /*84b0*/  IMAD.U32 R6, RZ, RZ, UR6 ;  /* 0x00000006ff067e24 */ /* 0x000fe2000f8e00ff */
[----:B------:R-:W-:Y:S01]  /*84c0*/  MOV R11, UR5 ;  /* 0x00000005000b7c02 */ /* 0x000fe20008000f00 */
[----:B------:R-:W-:Y:S02]  /*84d0*/  IMAD.U32 R7, RZ, RZ, UR7 ;  /* 0x00000007ff077e24 */ /* 0x000fe4000f8e00ff */
[----:B------:R-:W-:-:S02]  /*84e0*/  IMAD.U32 R10, RZ, RZ, UR4 ;  /* 0x00000004ff0a7e24 */ /* 0x000fc4000f8e00ff */
[----:B------:R-:W-:Y:S02]  /*84f0*/  IMAD.MOV.U32 R8, RZ, RZ, 0x70 ;  /* 0x00000070ff087424 */ /* 0x000fe400078e00ff */
[----:B------:R-:W-:Y:S02]  /*8500*/  IMAD.MOV.U32 R12, RZ, RZ, 0x1 ;  /* 0x00000001ff0c7424 */ /* 0x000fe400078e00ff */
[----:B------:R-:W-:-:S07]  /*8510*/  IMAD.MOV.U32 R13, RZ, RZ, RZ ;  /* 0x000000ffff0d7224 */ /* 0x000fce00078e00ff */
[----:B------:R-:W-:-:S07]  /*8520*/  LEPC R20, `(.L_x_3334) ;  /* 0x000000001014794e */ /* 0x000fce0000000000 */
[----:B0----5:R-:W-:Y:S05]  /*8530*/  CALL.ABS.NOINC R2 ;  /* 0x0000000002007343 */ /* 0x021fea0003c00000 */
.L_x_3334:
        /* <DEDUP_REMOVED lines=9> */
[----:B------:R-:W-:Y:S01]  /*85d0*/  MOV R4, UR6 ;  /* 0x0000000600047c02 */ /* 0x000fe20008000f00 */
[----:B------:R-:W-:Y:S01]  /*85e0*/  IMAD.U32 R5, RZ, RZ, UR7 ;  /* 0x00000007ff057e24 */ /* 0x000fe2000f8e00ff */
[----:B------:R-:W-:Y:S01]  /*85f0*/  MOV R10, UR4 ;  /* 0x00000004000a7c02 */ /* 0x000fe20008000f00 */
[----:B------:R-:W-:Y:S01]  /*8600*/  IMAD.U32 R6, RZ, RZ, UR8 ;  /* 0x00000008ff067e24 */ /* 0x000fe2000f8e00ff */
[----:B------:R-:W-:Y:S01]  /*8610*/  MOV R13, RZ ;  /* 0x000000ff000d7202 */ /* 0x000fe20000000f00 */
[----:B------:R-:W-:-:S02]  /*8620*/  IMAD.U32 R7, RZ, RZ, UR9 ;  /* 0x00000009ff077e24 */ /* 0x000fc4000f8e00ff */
[----:B------:R-:W-:Y:S02]  /*8630*/  IMAD.U32 R11, RZ, RZ, UR5 ;  /* 0x00000005ff0b7e24 */ /* 0x000fe4000f8e00ff */
[----:B------:R-:W-:Y:S02]  /*8640*/  IMAD.MOV.U32 R8, RZ, RZ, 0x70 ;  /* 0x00000070ff087424 */ /* 0x000fe400078e00ff */
[----:B0-----:R-:W-:-:S07]  /*8650*/  IMAD.MOV.U32 R12, RZ, RZ, 0x1 ;  /* 0x00000001ff0c7424 */ /* 0x001fce00078e00ff */
[----:B------:R-:W-:-:S07]  /*8660*/  LEPC R20, `(.L_x_3336) ;  /* 0x000000001014794e */ /* 0x000fce0000000000 */
[----:B-1---5:R-:W-:Y:S05]  /*8670*/  CALL.ABS.NOINC R2 ;  /* 0x0000000002007343 */ /* 0x022fea0003c00000 */
.L_x_3336:
        /* <DEDUP_REMOVED lines=15> */
.L_x_3335:
[----:B------:R-:W-:Y:S01]  /*8770*/  ULDC.64 UR4, c[0x0][0x9f8] ;  /* 0x00027e0000047ab9 */ /* 0x000fe20000000a00 */
[--C-:B------:R-:W-:Y:S01]  /*8780*/  IMAD.MOV.U32 R30, RZ, RZ, R23.reuse ;  /* 0x000000ffff1e7224 */ /* 0x100fe200078e0017 */
[----:B------:R-:W-:Y:S01]  /*8790*/  ISETP.NE.U32.AND P0, PT, RZ, UR4, PT ;  /* 0x00000004ff007c0c */ /* 0x000fe2000bf05070 */
[----:B------:R-:W0:Y:S01]  /*87a0*/  LDC R8, c[0x0][0x430] ;  /* 0x00010c00ff087b82 */ /* 0x000e220000000800 */
[----:B------:R-:W-:Y:S01]  /*87b0*/  IMAD.MOV R19, RZ, RZ, -R23 ;  /* 0x000000ffff137224 */ /* 0x000fe200078e0a17 */
        /* <DEDUP_REMOVED lines=8> */
.L_x_3385:
[----:B------:R-:W-:Y:S02]  /*8840*/  ISETP.NE.AND P0, PT, R8, 0x1, PT ;  /* 0x000000010800780c */ /* 0x000fe40003f05270 */
[C---:B------:R-:W-:Y:S02]  /*8850*/  LOP3.LUT P1, RZ, R16.reuse, 0x100, RZ, 0xc0, !PT ;  /* 0x0000010010ff7812 */ /* 0x040fe4000782c0ff */
[----:B------:R-:W-:Y:S02]  /*8860*/  MOV R0, UR43 ;  /* 0x0000002b00007c02 */ /* 0x000fe40008000f00 */
[----:B-----5:R-:W-:Y:S02]  /*8870*/  SHF.R.S32.HI R32, RZ, 0x1f, R30 ;  /* 0x0000001fff207819 */ /* 0x020fe4000001141e */
[----:B------:R-:W-:Y:S01]  /*8880*/  LOP3.LUT R16, R16, 0xffffff7f, RZ, 0xc0, !PT ;  /* 0xffffff7f10107812 */ /* 0x000fe200078ec0ff */
[----:B------:R-:W-:-:S04]  /*8890*/  IMAD R0, R0, 0x60, R26 ;  /* 0x0000006000007824 */ /* 0x000fc800078e021a */
[----:B-1----:R-:W0:Y:S01]  /*88a0*/  @P0 LDC R3, c[0x0][0x434] ;  /* 0x00010d00ff030b82 */ /* 0x002e220000000800 */
[----:B------:R-:W-:Y:S01]  /*88b0*/  IMAD.IADD R0, R0, 0x1, R31 ;  /* 0x0000000100007824 */ /* 0x000fe200078e021f */
[----:B------:R-:W-:-:S03]  /*88c0*/  @P0 LOP3.LUT R16, R16, 0x80, RZ, 0xfc, !PT ;  /* 0x0000008010100812 */ /* 0x000fc600078efcff */
[----:B------:R-:W-:-:S03]  /*88d0*/  IMAD.MOV.U32 R9, RZ, RZ, R0 ;  /* 0x000000ffff097224 */ /* 0x000fc600078e0000 */
[----:B------:R-:W1:Y:S08]  /*88e0*/  @P0 LDC R5, c[0x0][0x438] ;  /* 0x00010e00ff050b82 */ /* 0x000e700000000800 */
[----:B------:R-:W2:Y:S01]  /*88f0*/  @P1 LDC.64 R6, c[0x0][0x428] ;  /* 0x00010a00ff061b82 */ /* 0x000ea20000000a00 */
[----:B0-----:R-:W-:-:S05]  /*8900*/  @P0 IMAD.HI.U32 R2, R0, R3, RZ ;  /* 0x0000000300020227 */ /* 0x001fca00078e00ff */
[----:B-1----:R-:W-:Y:S02]  /*8910*/  @P0 SHF.R.U32.HI R9, RZ, R5, R2 ;  /* 0x00000005ff090219 */ /* 0x002fe40000011602 */
[----:B------:R-:W0:Y:S02]  /*8920*/  @P1 LDC.64 R4, c[0x0][0x418] ;  /* 0x00010600ff041b82 */ /* 0x000e240000000a00 */
[----:B------:R-:W-:Y:S01]  /*8930*/  @P1 SHF.R.S32.HI R3, RZ, 0x1f, R9 ;  /* 0x0000001fff031819 */ /* 0x000fe20000011409 */
[----:B--2---:R-:W-:-:S04]  /*8940*/  @P1 IMAD R2, R32, R6, RZ ;  /* 0x0000000620021224 */ /* 0x004fc800078e02ff */
        /* <DEDUP_REMOVED lines=8> */
[----:B------:R0:W5:Y:S01]  /*89d0*/  @P1 LDG.E R6, desc[UR36][R4.64] ;  /* 0x0000002404061981 */ /* 0x000162000c1e1900 */
[----:B------:R-:W-:Y:S02]  /*89e0*/  LOP3.LUT R16, R16, 0xffffffbf, RZ, 0xc0, !PT ;  /* 0xffffffbf10107812 */ /* 0x000fe400078ec0ff */
[----:B------:R-:W-:Y:S01]  /*89f0*/  SHF.R.S32.HI R29, RZ, 0x1f, R19 ;  /* 0x0000001fff1d7819 */ /* 0x000fe20000011413 */
[----:B0-----:R-:W-:Y:S02]  /*8a00*/  IMAD R5, R8, R3, R0 ;  /* 0x0000000308057224 */ /* 0x001fe400078e0200 */
[----:B------:R-:W-:-:S05]  /*8a10*/  IMAD.U32 R0, RZ, RZ, UR42 ;  /* 0x0000002aff007e24 */ /* 0x000fca000f8e00ff */
[----:B------:R-:W-:-:S13]  /*8a20*/  ISETP.NE.AND P0, PT, R0, 0x3, PT ;  /* 0x000000030000780c */ /* 0x000fda0003f05270 */
[----:B------:R-:W-:Y:S01]  /*8a30*/  @P0 LOP3.LUT R16, R16, 0x40, RZ, 0xfc, !PT ;  /* 0x0000004010100812 */ /* 0x000fe200078efcff */
[----:B------:R-:W-:Y:S06]  /*8a40*/  @!P0 BRA `(.L_x_3338) ;  /* 0x0000000000048947 */ /* 0x000fec0003800000 */
[----:B------:R-:W-:Y:S01]  /*8a50*/  BPT.TRAP 0x1 ;  /* 0x000000040000795c */ /* 0x000fe20000300000 */
.L_x_3338:
        /* <DEDUP_REMOVED lines=25> */
.L_x_3386:
[----:B------:R-:W-:Y:S05]  /*8bf0*/  BSYNC B0 ;  /* 0x0000000000007941 */ /* 0x000fea0003800000 */
.L_x_3339:
[----:B------:R-:W-:Y:S01]  /*8c00*/  ULDC.64 UR4, c[0x0][0x300] ;  /* 0x0000c00000047ab9 */ /* 0x000fe20000000a00 */
[C---:B------:R-:W-:Y:S01]  /*8c10*/  LOP3.LUT P4, RZ, R16.reuse, 0x4, RZ, 0xc0, !PT ;  /* 0x0000000410ff7812 */ /* 0x040fe2000788c0ff */
[----:B------:R-:W-:Y:S01]  /*8c20*/  IMAD R2, R7, UR4, RZ ;  /* 0x0000000407027c24 */ /* 0x000fe2000f8e02ff */
[C---:B------:R-:W-:Y:S02]  /*8c30*/  LOP3.LUT P3, RZ, R16.reuse, 0x2, RZ, 0xc0, !PT ;  /* 0x0000000210ff7812 */ /* 0x040fe4000786c0ff */
[----:B------:R-:W-:Y:S01]  /*8c40*/  LOP3.LUT P2, RZ, R16, 0x1, RZ, 0xc0, !PT ;  /* 0x0000000110ff7812 */ /* 0x000fe2000784c0ff */
        /* <DEDUP_REMOVED lines=20> */
[----:B------:R-:W-:-:S03]  /*8d90*/  ISETP.GE.AND P0, PT, R33, 0x1, PT ;  /* 0x000000012100780c */ /* 0x000fc60003f06270 */
[----:B------:R-:W1:Y:S04]  /*8da0*/  SHFL.IDX PT, R2, R6, RZ, 0x181f ;  /* 0x00181fff06027589 */ /* 0x000e6800000e0000 */
[----:B------:R-:W-:Y:S06]  /*8db0*/  SHFL.IDX PT, R8, R6, 0x1, 0x181f ;  /* 0x00381f0006087f89 */ /* 0x000fec00000e0000 */
[----:B------:R-:W-:-:S02]  /*8dc0*/  @P0 LEA R7, R5, UR39, 0x1 ;  /* 0x0000002705070c11 */ /* 0x000fc4000f8e08ff */
[----:B0-----:R-:W-:-:S05]  /*8dd0*/  @P0 LEA R14, P1, R37, R14, 0x1 ;  /* 0x0000000e250e0211 */ /* 0x001fca00078208ff */
[----:B-1----:R-:W-:Y:S02]  /*8de0*/  @P0 IMAD.X R3, RZ, RZ, R2, P1 ;  /* 0x000000ffff030224 */ /* 0x002fe400008e0602 */
[----:B------:R-:W-:Y:S02]  /*8df0*/  @P0 IMAD.MOV.U32 R2, RZ, RZ, R14 ;  /* 0x000000ffff020224 */ /* 0x000fe400078e000e */
[----:B------:R-:W0:Y:S04]  /*8e00*/  SHFL.IDX PT, R14, R4, 0x1, 0x181f ;  /* 0x00381f00040e7f89 */ /* 0x000e2800000e0000 */
        /* <DEDUP_REMOVED lines=30> */
[----:B------:R-:W0:Y:S01]  /*8ff0*/  SHFL.IDX PT, R14, R4, 0x4, 0x181f ;  /* 0x00981f00040e7f89 */ /* 0x000e2200000e0000 */
[----:B------:R-:W-:-:S03]  /*9000*/  @P0 MOV R3, R7 ;  /* 0x0000000700030202 */ /* 0x000fc60000000f00 */
        /* <DEDUP_REMOVED lines=9> */
[----:B------:R-:W-:Y:S01]  /*90a0*/  @P0 IMAD.MOV.U32 R3, RZ, RZ, R7 ;  /* 0x000000ffff030224 */ /* 0x000fe200078e0007 */
[----:B------:R0:W1:Y:S04]  /*90b0*/  SHFL.IDX PT, R14, R4, 0x5, 0x181f ;  /* 0x00b81f00040e7f89 */ /* 0x00006800000e0000 */
[----:B------:R0:W-:Y:S04]  /*90c0*/  @P0 LDGSTS.E.BYPASS.LTC128B.128 [R9+0x20400], desc[UR36][R2.64], !P4 ;  /* 0x2040000002090fae */ /* 0x0001e8000e101d64 */
[----:B------:R0:W-:Y:S04]  /*90d0*/  @P0 LDGSTS.E.BYPASS.LTC128B.128 [R9+0x23400], desc[UR36][R2.64+0x80], !P3 ;  /* 0x2340008002090fae */ /* 0x0001e8000d901d64 */
[----:B------:R0:W-:Y:S04]  /*90e0*/  @P0 LDGSTS.E.BYPASS.LTC128B.128 [R9+0x26400], desc[UR36][R2.64+0x100], !P2 ;  /* 0x2640010002090fae */ /* 0x0001e8000d101d64 */
[----:B------:R0:W2:Y:S02]  /*90f0*/  SHFL.IDX PT, R7, R6, 0x5, 0x181f ;  /* 0x00b81f0006077f89 */ /* 0x0000a400000e0000 */
.L_x_3400:
[----:B------:R-:W-:-:S13]  /*9100*/  ISETP.GE.AND P0, PT, R33, 0x51, PT ;  /* 0x000000512100780c */ /* 0x000fda0003f06270 */
[----:B01----:R-:W-:Y:S02]  /*9110*/  @P0 LEA R2, P1, R37, R14, 0x1 ;  /* 0x0000000e25020211 */ /* 0x003fe400078208ff */
[----:B------:R-:W-:Y:S02]  /*9120*/  @P0 LEA R5, R5, UR39, 0x1 ;  /* 0x0000002705050c11 */ /* 0x000fe4000f8e08ff */
[----:B--2---:R-:W-:-:S05]  /*9130*/  @P0 IADD3.X R3, RZ, R7, RZ, P1, !PT ;  /* 0x00000007ff030210 */ /* 0x004fca0000ffe4ff */
[----:B------:R-:W-:Y:S01]  /*9140*/  @!PT LDS RZ, [RZ] ;  /* 0x00000000fffff984 */ /* 0x000fe20000000800 */
[----:B------:R-:W-:Y:S01]  /*9150*/  @!PT LDS RZ, [RZ] ;  /* 0x00000000fffff984 */ /* 0x000fe20000000800 */
[----:B------:R-:W-:Y:S01]  /*9160*/  @!PT LDS RZ, [RZ] ;  /* 0x00000000fffff984 */ /* 0x000fe20000000800 */
[----:B------:R0:W-:Y:S04]  /*9170*/  @P0 LDGSTS.E.BYPASS.LTC128B.128 [R5+0x20c00], desc[UR36][R2.64], !P4 ;  /* 0x20c0000002050fae */ /* 0x0001e8000e101d64 */
[----:B------:R0:W-:Y:S04]  /*9180*/  @P0 LDGSTS.E.BYPASS.LTC128B.128 [R5+0x23c00], desc[UR36][R2.64+0x80], !P3 ;  /* 0x23c0008002050fae */ /* 0x0001e8000d901d64 */
[----:B------:R0:W-:Y:S01]  /*9190*/  @P0 LDGSTS.E.BYPASS.LTC128B.128 [R5+0x26c00], desc[UR36][R2.64+0x100], !P2 ;  /* 0x26c0010002050fae */ /* 0x0001e2000d101d64 */
[----:B------:R-:W-:Y:S01]  /*91a0*/  PLOP3.LUT P0, PT, PT, PT, PT, 0x80, 0x0 ;  /* 0x000000000000781c */ /* 0x000fe20003f0f070 */
[----:B------:R-:W-:-:S12]  /*91b0*/  NOP ;  /* 0x0000000000007918 */ /* 0x000fd80000000000 */
.L_x_3342:
        /* <DEDUP_REMOVED lines=10> */
.L_x_3343:
[----:B------:R1:W-:Y:S02]  /*9260*/  SYNCS.ARRIVE.TRANS64.A1T0 RZ, [R0+URZ+0x30830], RZ ;  /* 0x030830ff00ff79a7 */ /* 0x0003e4000810003f */
[----:B------:R-:W-:Y:S05]  /*9270*/  WARPSYNC.ALL ;  /* 0x0000000000007948 */ /* 0x000fea0003800000 */
[----:B------:R-:W-:-:S04]  /*9280*/  UIADD3 UR4, UR39, 0x12400, URZ ;  /* 0x0001240027047890 */ /* 0x000fc8000fffe03f */
[----:B------:R-:W-:Y:S01]  /*9290*/  ULOP3.LUT UP0, URZ, UR4, 0x3ff, URZ, 0xc0, !UPT ;  /* 0x000003ff043f7892 */ /* 0x000fe2000f80c03f */
[----:B------:R-:W-:Y:S05]  /*92a0*/  BAR.SYNC.DEFER_BLOCKING 0x8, 0x180 ;  /* 0x0206000000007b1d */ /* 0x000fea0000010000 */
[----:B------:R-:W-:-:S13]  /*92b0*/  PLOP3.LUT P0, PT, PT, PT, UP0, 0x80, 0x0 ;  /* 0x000000000000781c */ /* 0x000fda0003f0f008 */
[----:B------:R-:W-:Y:S05]  /*92c0*/  @!P0 BRA `(.L_x_3344) ;  /* 0x0000000000408947 */ /* 0x000fea0003800000 */
[----:B0-----:R-:W-:Y:S01]  /*92d0*/  MOV R2, 0x0 ;  /* 0x0000000000027802 */ /* 0x001fe20000000f00 */
        /* <DEDUP_REMOVED lines=8> */
[----:B------:R-:W-:Y:S02]  /*9360*/  IMAD.U32 R6, RZ, RZ, UR8 ;  /* 0x00000008ff067e24 */ /* 0x000fe4000f8e00ff */
[----:B------:R-:W-:-:S02]  /*9370*/  IMAD.U32 R10, RZ, RZ, UR4 ;  /* 0x00000004ff0a7e24 */ /* 0x000fc4000f8e00ff */
[----:B------:R-:W-:Y:S02]  /*9380*/  IMAD.U32 R11, RZ, RZ, UR5 ;  /* 0x00000005ff0b7e24 */ /* 0x000fe4000f8e00ff */
[----:B------:R-:W-:Y:S02]  /*9390*/  IMAD.MOV.U32 R8, RZ, RZ, 0x70 ;  /* 0x00000070ff087424 */ /* 0x000fe400078e00ff */
[----:B------:R-:W-:-:S07]  /*93a0*/  IMAD.MOV.U32 R13, RZ, RZ, RZ ;  /* 0x000000ffff0d7224 */ /* 0x000fce00078e00ff */
[----:B------:R-:W-:-:S07]  /*93b0*/  LEPC R20, `(.L_x_3344) ;  /* 0x000000001014794e */ /* 0x000fce0000000000 */
[----:B01----:R-:W-:Y:S05]  /*93c0*/  CALL.ABS.NOINC R2 ;  /* 0x0000000002007343 */ /* 0x003fea0003c00000 */
.L_x_3344:
[----:B-1----:R-:W1:Y:S01]  /*93d0*/  LDC R0, c[0x0][0x448] ;  /* 0x00011200ff007b82 */ /* 0x002e620000000800 */
[----:B0-----:R-:W-:Y:S01]  /*93e0*/  IMAD.MOV R3, RZ, RZ, -R24 ;  /* 0x000000ffff037224 */ /* 0x001fe200078e0a18 */
[----:B------:R-:W-:Y:S01]  /*93f0*/  ULDC UR4, c[0x0][0xc38] ;  /* 0x00030e0000047ab9 */ /* 0x000fe20000000800 */
[----:B------:R-:W-:Y:S02]  /*9400*/  SHF.R.S32.HI R6, RZ, 0x1f, R23 ;  /* 0x0000001fff067819 */ /* 0x000fe40000011417 */
[----:B------:R-:W-:Y:S01]  /*9410*/  IMAD R4, R3, UR4, R36 ;  /* 0x0000000403047c24 */ /* 0x000fe2000f8e0224 */
[----:B------:R-:W-:Y:S01]  /*9420*/  ULDC.64 UR4, c[0x0][0x2d8] ;  /* 0x0000b60000047ab9 */ /* 0x000fe20000000a00 */
[----:B------:R-:W-:Y:S02]  /*9430*/  LOP3.LUT P3, RZ, R16, 0x800, RZ, 0xc0, !PT ;  /* 0x0000080010ff7812 */ /* 0x000fe4000786c0ff */
[----:B------:R-:W-:Y:S01]  /*9440*/  IMAD.SHL.U32 R4, R4, 0x80, RZ ;  /* 0x0000008004047824 */ /* 0x000fe200078e00ff */
[----:B------:R-:W-:-:S02]  /*9450*/  LOP3.LUT P4, RZ, R16, 0x400, RZ, 0xc0, !PT ;  /* 0x0000040010ff7812 */ /* 0x000fc4000788c0ff */
[----:B------:R-:W-:Y:S02]  /*9460*/  LOP3.LUT P5, RZ, R16, 0x200, RZ, 0xc0, !PT ;  /* 0x0000020010ff7812 */ /* 0x000fe400078ac0ff */
[----:B------:R-:W-:Y:S02]  /*9470*/  LOP3.LUT R7, R26, R4, RZ, 0xfc, !PT ;  /* 0x000000041a077212 */ /* 0x000fe400078efcff */
[----:B------:R-:W-:Y:S02]  /*9480*/  LEA R20, R27, UR39, 0x1 ;  /* 0x000000271b147c11 */ /* 0x000fe4000f8e08ff */
[----:B------:R-:W-:Y:S02]  /*9490*/  MOV R5, R7 ;  /* 0x0000000700057202 */ /* 0x000fe40000000f00 */
[----:B-1----:R-:W-:-:S13]  /*94a0*/  ISETP.NE.AND P0, PT, R0, 0x1, PT ;  /* 0x000000010000780c */ /* 0x002fda0003f05270 */
[----:B------:R-:W0:Y:S08]  /*94b0*/  @P0 LDC R2, c[0x0][0x44c] ;  /* 0x00011300ff020b82 */ /* 0x000e300000000800 */
[----:B------:R-:W1:Y:S01]  /*94c0*/  @P0 LDC R9, c[0x0][0x450] ;  /* 0x00011400ff090b82 */ /* 0x000e620000000800 */
[----:B0-----:R-:W-:-:S05]  /*94d0*/  @P0 IMAD.HI.U32 R2, R7, R2, RZ ;  /* 0x0000000207020227 */ /* 0x001fca00078e00ff */
[----:B-1----:R-:W-:Y:S01]  /*94e0*/  @P0 SHF.R.U32.HI R5, RZ, R9, R2 ;  /* 0x00000009ff050219 */ /* 0x002fe20000011602 */
        /* <DEDUP_REMOVED lines=11> */
[----:B------:R-:W-:Y:S01]  /*95a0*/  SHF.R.S32.HI R0, RZ, 0x1f, R5 ;  /* 0x0000001fff007819 */ /* 0x000fe20000011405 */
[----:B------:R-:W-:-:S04]  /*95b0*/  IMAD.IADD R3, R3, 0x1, R9 ;  /* 0x0000000103037824 */ /* 0x000fc800078e0209 */
[----:B------:R-:W-:Y:S02]  /*95c0*/  IMAD R0, R0, UR4, RZ ;  /* 0x0000000400007c24 */ /* 0x000fe4000f8e02ff */
[----:B------:R-:W-:-:S04]  /*95d0*/  IMAD.WIDE.U32 R2, R5, UR4, R2 ;  /* 0x0000000405027c25 */ /* 0x000fc8000f8e0002 */
[----:B------:R-:W-:Y:S01]  /*95e0*/  IMAD R5, R5, UR5, R0 ;  /* 0x0000000505057c24 */ /* 0x000fe2000f8e0200 */
[----:B------:R-:W-:Y:S01]  /*95f0*/  SHF.R.S32.HI R0, RZ, 0x1f, R7 ;  /* 0x0000001fff007819 */ /* 0x000fe20000011407 */
[----:B------:R-:W-:-:S03]  /*9600*/  ULDC.64 UR4, c[0x0][0x2c8] ;  /* 0x0000b20000047ab9 */ /* 0x000fc60000000a00 */
[----:B------:R-:W-:Y:S01]  /*9610*/  IADD3 R3, R3, R5, RZ ;  /* 0x0000000503037210 */ /* 0x000fe20007ffe0ff */
[----:B------:R-:W-:-:S04]  /*9620*/  IMAD R0, R0, UR4, RZ ;  /* 0x0000000400007c24 */ /* 0x000fc8000f8e02ff */
        /* <DEDUP_REMOVED lines=9> */
[----:B------:R-:W-:-:S03]  /*96c0*/  IMAD.IADD R4, R34, 0x1, R4 ;  /* 0x0000000122047824 */ /* 0x000fc600078e0204 */
[----:B------:R-:W1:Y:S01]  /*96d0*/  SHFL.IDX PT, R2, R5, RZ, 0x181f ;  /* 0x00181fff05027589 */ /* 0x000e6200000e0000 */
[C---:B------:R-:W-:Y:S01]  /*96e0*/  VIADD R7, R4.reuse, 0x10 ;  /* 0x0000001004077836 */ /* 0x040fe20000000000 */
[----:B------:R-:W-:Y:S02]  /*96f0*/  ISETP.GE.AND P0, PT, R4, UR40, PT ;  /* 0x0000002804007c0c */ /* 0x000fe4000bf06270 */
[----:B------:R-:W-:Y:S11]  /*9700*/  SHFL.IDX PT, R6, R5, 0x1, 0x181f ;  /* 0x00381f0005067f89 */ /* 0x000ff600000e0000 */
[----:B0-----:R-:W-:-:S05]  /*9710*/  @!P0 LEA R14, P1, R37, R14, 0x1 ;  /* 0x0000000e250e8211 */ /* 0x001fca00078208ff */
[----:B-1----:R-:W-:Y:S01]  /*9720*/  @!P0 IMAD.X R3, RZ, RZ, R2, P1 ;  /* 0x000000ffff038224 */ /* 0x002fe200008e0602 */
[----:B------:R-:W-:Y:S02]  /*9730*/  @!P0 MOV R2, R14 ;  /* 0x0000000e00028202 */ /* 0x000fe40000000f00 */
[----:B------:R-:W0:Y:S04]  /*9740*/  SHFL.IDX PT, R14, R0, 0x1, 0x181f ;  /* 0x00381f00000e7f89 */ /* 0x000e2800000e0000 */
[----:B------:R-:W-:Y:S04]  /*9750*/  @!P0 LDGSTS.E.BYPASS.LTC128B.128 [R20+0x12400], desc[UR36][R2.64], !P3 ;  /* 0x1240000002148fae */ /* 0x000fe8000d901d64 */
[----:B------:R-:W-:Y:S04]  /*9760*/  @!P0 LDGSTS.E.BYPASS.LTC128B.128 [R20+0x16400], desc[UR36][R2.64+0x80], !P4 ;  /* 0x1640008002148fae */ /* 0x000fe8000e101d64 */
[----:B------:R1:W-:Y:S01]  /*9770*/  @!P0 LDGSTS.E.BYPASS.LTC128B.128 [R20+0x1a400], desc[UR36][R2.64+0x100], !P5 ;  /* 0x1a40010002148fae */ /* 0x0003e2000e901d64 */
[----:B------:R-:W-:-:S13]  /*9780*/  ISETP.GE.AND P0, PT, R7, UR40, PT ;  /* 0x0000002807007c0c */ /* 0x000fda000bf06270 */
[----:B0-----:R-:W-:-:S05]  /*9790*/  @!P0 LEA R14, P1, R37, R14, 0x1 ;  /* 0x0000000e250e8211 */ /* 0x001fca00078208ff */
[----:B------:R-:W-:Y:S02]  /*97a0*/  @!P0 IMAD.X R7, RZ, RZ, R6, P1 ;  /* 0x000000ffff078224 */ /* 0x000fe400008e0606 */
[----:B-1----:R-:W-:Y:S01]  /*97b0*/  @!P0 IMAD.MOV.U32 R2, RZ, RZ, R14 ;  /* 0x000000ffff028224 */ /* 0x002fe200078e000e */
[----:B------:R-:W-:Y:S02]  /*97c0*/  SHFL.IDX PT, R6, R5, 0x2, 0x181f ;  /* 0x00581f0005067f89 */ /* 0x000fe400000e0000 */
[----:B------:R-:W-:Y:S01]  /*97d0*/  @!P0 MOV R3, R7 ;  /* 0x0000000700038202 */ /* 0x000fe20000000f00 */
[----:B------:R-:W-:Y:S01]  /*97e0*/  VIADD R7, R4, 0x20 ;  /* 0x0000002004077836 */ /* 0x000fe20000000000 */
        /* <DEDUP_REMOVED lines=52> */
[----:B------:R0:W1:Y:S02]  /*9b30*/  SHFL.IDX PT, R6, R5, 0x7, 0x181f ;  /* 0x00f81f0005067f89 */ /* 0x00006400000e0000 */
[----:B------:R-:W-:Y:S02]  /*9b40*/  @!P0 MOV R3, R7 ;  /* 0x0000000700038202 */ /* 0x000fe40000000f00 */
[----:B------:R0:W2:Y:S04]  /*9b50*/  SHFL.IDX PT, R14, R0, 0x7, 0x181f ;  /* 0x00f81f00000e7f89 */ /* 0x0000a800000e0000 */
[----:B------:R0:W-:Y:S04]  /*9b60*/  @!P0 LDGSTS.E.BYPASS.LTC128B.128 [R20+0x15400], desc[UR36][R2.64], !P3 ;  /* 0x1540000002148fae */ /* 0x0001e8000d901d64 */
[----:B------:R0:W-:Y:S04]  /*9b70*/  @!P0 LDGSTS.E.BYPASS.LTC128B.128 [R20+0x19400], desc[UR36][R2.64+0x80], !P4 ;  /* 0x1940008002148fae */ /* 0x0001e8000e101d64 */
[----:B------:R0:W-:Y:S02]  /*9b80*/  @!P0 LDGSTS.E.BYPASS.LTC128B.128 [R20+0x1d400], desc[UR36][R2.64+0x100], !P5 ;  /* 0x1d40010002148fae */ /* 0x0001e4000e901d64 */
.L_x_3417:
[----:B0-----:R-:W3:Y:S01]  /*9b90*/  LDL R0, [R1] ;  /* 0x0000000001007983 */ /* 0x001ee20000100800 */
[----:B------:R-:W-:-:S05]  /*9ba0*/  VIADD R4, R4, 0x70 ;  /* 0x0000007004047836 */ /* 0x000fca0000000000 */
[----:B------:R-:W-:-:S13]  /*9bb0*/  ISETP.GE.AND P0, PT, R4, UR40, PT ;  /* 0x0000002804007c0c */ /* 0x000fda000bf06270 */
[----:B--2---:R-:W-:-:S05]  /*9bc0*/  @!P0 LEA R2, P1, R37, R14, 0x1 ;  /* 0x0000000e25028211 */ /* 0x004fca00078208ff */
[----:B-1----:R-:W-:-:S05]  /*9bd0*/  @!P0 IMAD.X R3, RZ, RZ, R6, P1 ;  /* 0x000000ffff038224 */ /* 0x002fca00008e0606 */
[----:B------:R-:W-:Y:S01]  /*9be0*/  @!PT LDS RZ, [RZ] ;  /* 0x00000000fffff984 */ /* 0x000fe20000000800 */
[----:B------:R-:W-:Y:S01]  /*9bf0*/  @!PT LDS RZ, [RZ] ;  /* 0x00000000fffff984 */ /* 0x000fe20000000800 */
[----:B------:R-:W-:Y:S01]  /*9c00*/  @!PT LDS RZ, [RZ] ;  /* 0x00000000fffff984 */ /* 0x000fe20000000800 */
        /* <DEDUP_REMOVED lines=13> */
.L_x_3418:
[----:B------:R-:W-:Y:S05]  /*9ce0*/  BSYNC B0 ;  /* 0x0000000000007941 */ /* 0x000fea0003800000 */
.L_x_3346:
[----:B------:R-:W-:Y:S01]  /*9cf0*/  UISETP.GE.AND UP0, UPT, UR38, 0x61, UPT ;  /* 0x000000612600788c */ /* 0x000fe2000bf06270 */
[----:B------:R-:W-:-:S05]  /*9d00*/  IMAD.U32 R20, RZ, RZ, UR43 ;  /* 0x0000002bff147e24 */ /* 0x000fca000f8e00ff */
[----:B------:R-:W-:-:S13]  /*9d10*/  PLOP3.LUT P0, PT, PT, PT, UP0, 0x40, 0x0 ;  /* 0x000000000000781c */ /* 0x000fda0003f0e808 */
[----:B------:R-:W-:Y:S05]  /*9d20*/  @P0 BRA `(.L_x_3348) ;  /* 0x0000000c00e80947 */ /* 0x000fea0003800000 */
[----:B------:R-:W-:Y:S01]  /*9d30*/  BSSY B0, `(.L_x_3348) ;  /* 0x00000f9000007945 */ /* 0x000fe20003800000 */
[----:B------:R-:W-:Y:S01]  /*9d40*/  MOV R21, R25 ;  /* 0x0000001900157202 */ /* 0x000fe20000000f00 */
[----:B------:R-:W-:Y:S02]  /*9d50*/  IMAD.MOV.U32 R7, RZ, RZ, R22 ;  /* 0x000000ffff077224 */ /* 0x000fe400078e0016 */
[----:B------:R-:W-:Y:S02]  /*9d60*/  IMAD.U32 R6, RZ, RZ, UR41 ;  /* 0x00000029ff067e24 */ /* 0x000fe4000f8e00ff */
[----:B------:R-:W-:-:S07]  /*9d70*/  IMAD.U32 R28, RZ, RZ, UR43 ;  /* 0x0000002bff1c7e24 */ /* 0x000fce000f8e00ff */
.L_x_3361:
[----:B0-----:R-:W0:Y:S01]  /*9d80*/  LDC R0, c[0x0][0x430] ;  /* 0x00010c00ff007b82 */ /* 0x001e220000000800 */
[----:B------:R-:W-:Y:S01]  /*9d90*/  ISETP.GT.U32.AND P0, PT, R26, 0x5f, PT ;  /* 0x0000005f1a00780c */ /* 0x000fe20003f04070 */
[----:B------:R-:W-:Y:S01]  /*9da0*/  IMAD R3, R6, 0x60, R31 ;  /* 0x0000006006037824 */ /* 0x000fe200078e021f */
[----:B------:R-:W-:Y:S01]  /*9db0*/  LOP3.LUT P2, RZ, R16, 0x40, RZ, 0xc0, !PT ;  /* 0x0000004010ff7812 */ /* 0x000fe2000784c0ff */
[----:B------:R-:W-:Y:S01]  /*9dc0*/  VIADD R22, R7, 0x1 ;  /* 0x0000000107167836 */ /* 0x000fe20000000000 */
[----:B------:R-:W-:Y:S02]  /*9dd0*/  ULDC UR4, c[0x0][0x430] ;  /* 0x00010c0000047ab9 */ /* 0x000fe40000000800 */
[----:B------:R-:W-:-:S05]  /*9de0*/  IADD3 R10, R26, R3, RZ ;  /* 0x000000031a0a7210 */ /* 0x000fca0007ffe0ff */
[----:B------:R-:W-:Y:S02]  /*9df0*/  IMAD.MOV.U32 R11, RZ, RZ, R10 ;  /* 0x000000ffff0b7224 */ /* 0x000fe400078e000a */
[----:B------:R-:W1:Y:S01]  /*9e00*/  @!P0 LDC.64 R8, c[0x0][0x428] ;  /* 0x00010a00ff088b82 */ /* 0x000e620000000a00 */
[----:B0-----:R-:W-:-:S13]  /*9e10*/  ISETP.NE.AND P1, PT, R0, 0x1, PT ;  /* 0x000000010000780c */ /* 0x001fda0003f25270 */
[----:B------:R-:W0:Y:S08]  /*9e20*/  @P1 LDC R5, c[0x0][0x434] ;  /* 0x00010d00ff051b82 */ /* 0x000e300000000800 */
[----:B------:R-:W2:Y:S01]  /*9e30*/  @P1 LDC R3, c[0x0][0x438] ;  /* 0x00010e00ff031b82 */ /* 0x000ea20000000800 */
[----:B0-----:R-:W-:-:S07]  /*9e40*/  @P1 IMAD.HI.U32 R0, R10, R5, RZ ;  /* 0x000000050a001227 */ /* 0x001fce00078e00ff */
[----:B------:R-:W0:Y:S01]  /*9e50*/  @!P0 LDC.64 R4, c[0x0][0x418] ;  /* 0x00010600ff048b82 */ /* 0x000e220000000a00 */
[----:B--2---:R-:W-:Y:S01]  /*9e60*/  @P1 SHF.R.U32.HI R11, RZ, R3, R0 ;  /* 0x00000003ff0b1219 */ /* 0x004fe20000011600 */
[----:B-1----:R-:W-:-:S03]  /*9e70*/  @!P0 IMAD R0, R32, R8, RZ ;  /* 0x0000000820008224 */ /* 0x002fc600078e02ff */
[--C-:B------:R-:W-:Y:S01]  /*9e80*/  @!P0 SHF.R.S32.HI R3, RZ, 0x1f, R11.reuse ;  /* 0x0000001fff038819 */ /* 0x100fe2000001140b */
[----:B------:R-:W-:Y:S02]  /*9e90*/  @!P0 IMAD.MOV.U32 R2, RZ, RZ, R11 ;  /* 0x000000ffff028224 */ /* 0x000fe400078e000b */
[C---:B------:R-:W-:Y:S02]  /*9ea0*/  @!P0 IMAD R9, R30.reuse, R9, R0 ;  /* 0x000000091e098224 */ /* 0x040fe400078e0200 */
[----:B------:R-:W-:-:S04]  /*9eb0*/  @!P0 IMAD.WIDE.U32 R2, R30, R8, R2 ;  /* 0x000000081e028225 */ /* 0x000fc800078e0002 */
[----:B------:R-:W-:Y:S01]  /*9ec0*/  @!P0 IMAD.IADD R0, R9, 0x1, R3 ;  /* 0x0000000109008824 */ /* 0x000fe200078e0203 */
[----:B0-----:R-:W-:-:S04]  /*9ed0*/  @!P0 LEA R4, P1, R2, R4, 0x2 ;  /* 0x0000000402048211 */ /* 0x001fc800078210ff */
[----:B------:R-:W-:Y:S02]  /*9ee0*/  @!P0 LEA.HI.X R5, R2, R5, R0, 0x2, P1 ;  /* 0x0000000502058211 */ /* 0x000fe400008f1400 */
[----:B------:R-:W-:Y:S01]  /*9ef0*/  MOV R0, RZ ;  /* 0x000000ff00007202 */ /* 0x000fe20000000f00 */
[----:B------:R-:W-:-:S05]  /*9f00*/  IMAD.MOV R3, RZ, RZ, -R11 ;  /* 0x000000ffff037224 */ /* 0x000fca00078e0a0b */
[----:B------:R0:W5:Y:S01]  /*9f10*/  @!P0 LDG.E R0, desc[UR36][R4.64] ;  /* 0x0000002404008981 */ /* 0x000162000c1e1900 */
[----:B------:R-:W-:Y:S01]  /*9f20*/  ISETP.NE.AND P0, PT, R22, 0x2, PT ;  /* 0x000000021600780c */ /* 0x000fe20003f05270 */
[----:B------:R-:W-:-:S03]  /*9f30*/  IMAD.MOV.U32 R20, RZ, RZ, R6 ;  /* 0x000000ffff147224 */ /* 0x000fc600078e0006 */
[----:B------:R-:W-:Y:S02]  /*9f40*/  SEL R2, RZ, 0x1, P0 ;  /* 0x00000001ff027807 */ /* 0x000fe40000000000 */
[----:B------:R-:W-:Y:S02]  /*9f50*/  SEL R22, R22, RZ, P0 ;  /* 0x000000ff16167207 */ /* 0x000fe40000000000 */
[----:B------:R-:W-:Y:S01]  /*9f60*/  LOP3.LUT R25, R21, R2, RZ, 0x3c, !PT ;  /* 0x0000000215197212 */ /* 0x000fe200078e3cff */
[----:B0-----:R-:W-:Y:S01]  /*9f70*/  IMAD R5, R3, UR4, R10 ;  /* 0x0000000403057c24 */ /* 0x001fe2000f8e020a */
[----:B------:R-:W-:Y:S06]  /*9f80*/  @!P2 BRA `(.L_x_3349) ;  /* 0x000000000004a947 */ /* 0x000fec0003800000 */
[----:B------:R-:W-:Y:S01]  /*9f90*/  BPT.TRAP 0x1 ;  /* 0x000000040000795c */ /* 0x000fe20000300000 */
.L_x_3349:
[----:B------:R-:W-:Y:S01]  /*9fa0*/  LEA R6, R22, UR39, 0x3 ;  /* 0x0000002716067c11 */ /* 0x000fe2000f8e18ff */
[----:B------:R-:W-:Y:S01]  /*9fb0*/  BSSY B1, `(.L_x_3350) ;  /* 0x0000004000017945 */ /* 0x000fe20003800000 */
[----:B------:R-:W-:-:S04]  /*9fc0*/  SHF.L.U32 R3, R25, 0x1f, RZ ;  /* 0x0000001f19037819 */ /* 0x000fc800000006ff */
[----:B------:R-:W0:Y:S02]  /*9fd0*/  SYNCS.PHASECHK.TRANS64.TRYWAIT P0, [R6+URZ+0x30840], R3 ;  /* 0x03084003060075a7 */ /* 0x000e24000800017f */
[----:B0-----:R-:W-:Y:S05]  /*9fe0*/  @!P0 BRA `(.L_x_3351) ;  /* 0x0000002c00308947 */ /* 0x001fea0003800000 */
.L_x_3419:
[----:B------:R-:W-:Y:S05]  /*9ff0*/  BSYNC B1 ;  /* 0x0000000000017941 */ /* 0x000fea0003800000 */
.L_x_3350:
[----:B------:R-:W-:Y:S01]  /*a000*/  SHF.R.S32.HI R23, RZ, 0x1f, R5 ;  /* 0x0000001fff177819 */ /* 0x000fe20000011405 */
[----:B------:R-:W-:Y:S01]  /*a010*/  ULDC.64 UR4, c[0x0][0x300] ;  /* 0x0000c00000047ab9 */ /* 0x000fe20000000a00 */
[----:B-----5:R-:W-:Y:S02]  /*a020*/  SHF.R.S32.HI R24, RZ, 0x1f, R0 ;  /* 0x0000001fff187819 */ /* 0x020fe40000011400 */
[C---:B------:R-:W-:Y:S01]  /*a030*/  LOP3.LUT P3, RZ, R16.reuse, 0x4, RZ, 0xc0, !PT ;  /* 0x0000000410ff7812 */ /* 0x040fe2000786c0ff */
[----:B------:R-:W-:Y:S01]  /*a040*/  IMAD R2, R23, UR4, RZ ;  /* 0x0000000417027c24 */ /* 0x000fe2000f8e02ff */
[C---:B------:R-:W-:Y:S02]  /*a050*/  LOP3.LUT P2, RZ, R16.reuse, 0x2, RZ, 0xc0, !PT ;  /* 0x0000000210ff7812 */ /* 0x040fe4000784c0ff */
[----:B------:R-:W-:Y:S01]  /*a060*/  LOP3.LUT P1, RZ, R16, 0x1, RZ, 0xc0, !PT ;  /* 0x0000000110ff7812 */ /* 0x000fe2000782c0ff */
[C---:B------:R-:W-:Y:S02]  /*a070*/  IMAD R9, R5.reuse, UR5, R2 ;  /* 0x0000000505097c24 */ /* 0x040fe4000f8e0202 */
[----:B0-----:R-:W-:Y:S01]  /*a080*/  IMAD.WIDE.U32 R2, R5, UR4, RZ ;  /* 0x0000000405027c25 */ /* 0x001fe2000f8e00ff */
        /* <DEDUP_REMOVED lines=18> */
[----:B------:R-:W-:Y:S01]  /*a1b0*/  IMAD.SHL.U32 R4, R37, 0x2, RZ ;  /* 0x0000000225047824 */ /* 0x000fe200078e00ff */
[----:B------:R-:W-:Y:S02]  /*a1c0*/  LEA R9, R9, UR39, 0x1 ;  /* 0x0000002709097c11 */ /* 0x000fe4000f8e08ff */
[----:B------:R-:W1:Y:S04]  /*a1d0*/  SHFL.IDX PT, R3, R10, RZ, 0x181f ;  /* 0x00181fff0a037589 */ /* 0x000e6800000e0000 */
[----:B------:R-:W-:Y:S01]  /*a1e0*/  SHFL.IDX PT, R35, R10, 0x2, 0x181f ;  /* 0x00581f000a237f89 */ /* 0x000fe200000e0000 */
[----:B0-----:R-:W-:-:S03]  /*a1f0*/  IADD3 R2, P0, R14, R4, RZ ;  /* 0x000000040e027210 */ /* 0x001fc60007f1e0ff */
[----:B------:R-:W0:Y:S01]  /*a200*/  SHFL.IDX PT, R14, R8, 0x1, 0x181f ;  /* 0x00381f00080e7f89 */ /* 0x000e2200000e0000 */
[----:B-1----:R-:W-:-:S05]  /*a210*/  IADD3.X R3, RZ, R3, RZ, P0, !PT ;  /* 0x00000003ff037210 */ /* 0x002fca00007fe4ff */
[----:B------:R-:W-:Y:S04]  /*a220*/  LDGSTS.E.BYPASS.LTC128B.128 [R9+0x1e400], desc[UR36][R2.64], !P3 ;  /* 0x1e40000002097fae */ /* 0x000fe8000d901d64 */
[----:B------:R-:W-:Y:S04]  /*a230*/  LDGSTS.E.BYPASS.LTC128B.128 [R9+0x21400], desc[UR36][R2.64+0x80], !P2 ;  /* 0x2140008002097fae */ /* 0x000fe8000d101d64 */
[----:B------:R1:W-:Y:S04]  /*a240*/  LDGSTS.E.BYPASS.LTC128B.128 [R9+0x24400], desc[UR36][R2.64+0x100], !P1 ;  /* 0x2440010002097fae */ /* 0x0003e8000c901d64 */
[----:B-1----:R-:W1:Y:S01]  /*a250*/  SHFL.IDX PT, R3, R10, 0x1, 0x181f ;  /* 0x00381f000a037f89 */ /* 0x002e6200000e0000 */
[----:B0-----:R-:W-:-:S03]  /*a260*/  IADD3 R2, P0, R14, R4, RZ ;  /* 0x000000040e027210 */ /* 0x001fc60007f1e0ff */
[----:B------:R-:W0:Y:S02]  /*a270*/  SHFL.IDX PT, R14, R8, 0x2, 0x181f ;  /* 0x00581f00080e7f89 */ /* 0x000e2400000e0000 */
[----:B-1----:R-:W-:-:S05]  /*a280*/  IMAD.X R3, RZ, RZ, R3, P0 ;  /* 0x000000ffff037224 */ /* 0x002fca00000e0603 */
        /* <DEDUP_REMOVED lines=23> */
[----:B------:R0:W-:Y:S02]  /*a400*/  LDGSTS.E.BYPASS.LTC128B.128 [R9+0x26400], desc[UR36][R2.64+0x100], !P1 ;  /* 0x2640010002097fae */ /* 0x0001e4000c901d64 */
.L_x_3433:
        /* <DEDUP_REMOVED lines=8> */
[----:B------:R0:W-:Y:S01]  /*a490*/  LDGSTS.E.BYPASS.LTC128B.128 [R9+0x26c00], desc[UR36][R2.64+0x100], !P1 ;  /* 0x26c0010002097fae */ /* 0x0001e2000c901d64 */
[----:B------:R-:W-:Y:S01]  /*a4a0*/  NOP ;  /* 0x0000000000007918 */ /* 0x000fe20000000000 */
.L_x_3353:
        /* <DEDUP_REMOVED lines=10> */
.L_x_3354:
[----:B------:R1:W-:Y:S01]  /*a550*/  SYNCS.ARRIVE.TRANS64.A1T0 RZ, [R6+URZ+0x30830], RZ ;  /* 0x030830ff06ff79a7 */ /* 0x0003e2000810003f */
[----:B------:R-:W-:Y:S05]  /*a560*/  @!P2 BRA `(.L_x_3355) ;  /* 0x000000000004a947 */ /* 0x000fea0003800000 */
[----:B------:R-:W-:Y:S01]  /*a570*/  BPT.TRAP 0x1 ;  /* 0x000000040000795c */ /* 0x000fe20000300000 */
.L_x_3355:
[----:B0-----:R-:W-:Y:S01]  /*a580*/  SHF.L.U32 R9, R21, 0x1f, RZ ;  /* 0x0000001f15097819 */ /* 0x001fe200000006ff */
[----:B------:R-:W-:Y:S01]  /*a590*/  IMAD.MOV.U32 R3, RZ, RZ, -0x60 ;  /* 0xffffffa0ff037424 */ /* 0x000fe200078e00ff */
[----:B-1----:R-:W-:Y:S01]  /*a5a0*/  LEA R6, R7, UR39, 0x3 ;  /* 0x0000002707067c11 */ /* 0x002fe2000f8e18ff */
[----:B------:R-:W-:Y:S02]  /*a5b0*/  BSSY B1, `(.L_x_3356) ;  /* 0x0000004000017945 */ /* 0x000fe40003800000 */
[----:B------:R-:W-:Y:S01]  /*a5c0*/  IMAD R3, R28, R3, UR38 ;  /* 0x000000261c037e24 */ /* 0x000fe2000f8e0203 */
[----:B------:R-:W0:Y:S02]  /*a5d0*/  SYNCS.PHASECHK.TRANS64.TRYWAIT P0, [R6+URZ+0x30860], R9 ;  /* 0x03086009060075a7 */ /* 0x000e24000800017f */
[----:B0-----:R-:W-:Y:S05]  /*a5e0*/  @!P0 BRA `(.L_x_3357) ;  /* 0x0000002c007c8947 */ /* 0x001fea0003800000 */
.L_x_3434:
[----:B------:R-:W-:Y:S05]  /*a5f0*/  BSYNC B1 ;  /* 0x0000000000017941 */ /* 0x000fea0003800000 */
.L_x_3356:
[----:B------:R-:W-:Y:S01]  /*a600*/  UMOV UR4, 0xffffffff ;  /* 0xffffffff00047882 */ /* 0x000fe20000000000 */
[C---:B------:R-:W-:Y:S01]  /*a610*/  LOP3.LUT P3, RZ, R16.reuse, 0x20, RZ, 0xc0, !PT ;  /* 0x0000002010ff7812 */ /* 0x040fe2000786c0ff */
[----:B------:R-:W-:Y:S01]  /*a620*/  IMAD R7, R7, 0x4800, R27 ;  /* 0x0000480007077824 */ /* 0x000fe200078e021b */
[C---:B------:R-:W-:Y:S01]  /*a630*/  LOP3.LUT P2, RZ, R16.reuse, 0x10, RZ, 0xc0, !PT ;  /* 0x0000001010ff7812 */ /* 0x040fe2000784c0ff */
[----:B------:R-:W-:Y:S01]  /*a640*/  IMAD.IADD R8, R3, 0x1, -R34 ;  /* 0x0000000103087824 */ /* 0x000fe200078e0a22 */
[----:B------:R-:W-:Y:S01]  /*a650*/  LOP3.LUT P1, RZ, R16, 0x8, RZ, 0xc0, !PT ;  /* 0x0000000810ff7812 */ /* 0x000fe2000782c0ff */
[----:B------:R-:W-:-:S12]  /*a660*/  BRA.DIV UR4, `(.L_x_3358) ;  /* 0x0000002e04707947 */ /* 0x000fd8000b800000 */
[----:B------:R-:W1:Y:S01]  /*a670*/  SHFL.IDX PT, R14, R17, RZ, 0x181f ;  /* 0x00181fff110e7589 */ /* 0x000e6200000e0000 */
[----:B------:R-:W-:-:S03]  /*a680*/  LEA R7, R7, UR39, 0x1 ;  /* 0x0000002707077c11 */ /* 0x000fc6000f8e08ff */
[----:B------:R-:W2:Y:S01]  /*a690*/  SHFL.IDX PT, R3, R18, RZ, 0x181f ;  /* 0x00181fff12037589 */ /* 0x000ea200000e0000 */
[----:B-1----:R-:W-:-:S03]  /*a6a0*/  IADD3 R2, P0, R14, R4, RZ ;  /* 0x000000040e027210 */ /* 0x002fc60007f1e0ff */
[----:B------:R-:W1:Y:S01]  /*a6b0*/  SHFL.IDX PT, R14, R17, 0x1, 0x181f ;  /* 0x00381f00110e7f89 */ /* 0x000e6200000e0000 */
[----:B--2---:R-:W-:Y:S02]  /*a6c0*/  IADD3.X R3, RZ, R3, RZ, P0, !PT ;  /* 0x00000003ff037210 */ /* 0x004fe400007fe4ff */
[----:B------:R-:W-:-:S13]  /*a6d0*/  ISETP.LT.OR P0, PT, R8, 0x1, P3 ;  /* 0x000000010800780c */ /* 0x000fda0001f01670 */
[----:B------:R-:W-:Y:S01]  /*a6e0*/  LDGSTS.E.BYPASS.LTC128B.128 [R7+0x400], desc[UR36][R2.64], !P0 ;  /* 0x0040000002077fae */ /* 0x000fe2000c101d64 */
[----:B------:R-:W-:-:S13]  /*a6f0*/  ISETP.LT.OR P0, PT, R8, 0x1, P2 ;  /* 0x000000010800780c */ /* 0x000fda0001701670 */
[----:B------:R-:W-:Y:S01]  /*a700*/  LDGSTS.E.BYPASS.LTC128B.128 [R7+0x3400], desc[UR36][R2.64+0x80], !P0 ;  /* 0x0340008002077fae */ /* 0x000fe2000c101d64 */
[----:B------:R-:W-:-:S13]  /*a710*/  ISETP.LT.OR P0, PT, R8, 0x1, P1 ;  /* 0x000000010800780c */ /* 0x000fda0000f01670 */
[----:B------:R2:W-:Y:S04]  /*a720*/  LDGSTS.E.BYPASS.LTC128B.128 [R7+0x6400], desc[UR36][R2.64+0x100], !P0 ;  /* 0x0640010002077fae */ /* 0x0005e8000c101d64 */
[----:B--2---:R-:W2:Y:S01]  /*a730*/  SHFL.IDX PT, R3, R18, 0x1, 0x181f ;  /* 0x00381f0012037f89 */ /* 0x004ea200000e0000 */
[----:B-1----:R-:W-:-:S03]  /*a740*/  IADD3 R2, P0, R14, R4, RZ ;  /* 0x000000040e027210 */ /* 0x002fc60007f1e0ff */
[----:B------:R-:W1:Y:S02]  /*a750*/  SHFL.IDX PT, R14, R17, 0x2, 0x181f ;  /* 0x00581f00110e7f89 */ /* 0x000e6400000e0000 */
[----:B--2---:R-:W-:Y:S01]  /*a760*/  IMAD.X R3, RZ, RZ, R3, P0 ;  /* 0x000000ffff037224 */ /* 0x004fe200000e0603 */
        /* <DEDUP_REMOVED lines=28> */
[----:B------:R-:W1:Y:S04]  /*a930*/  SHFL.IDX PT, R18, R18, 0x5, 0x181f ;  /* 0x00b81f0012127f89 */ /* 0x000e6800000e0000 */
[----:B------:R3:W4:Y:S01]  /*a940*/  SHFL.IDX PT, R14, R17, 0x5, 0x181f ;  /* 0x00b81f00110e7f89 */ /* 0x00072200000e0000 */
[----:B--2---:R-:W-:Y:S02]  /*a950*/  IADD3.X R3, RZ, R3, RZ, P0, !PT ;  /* 0x00000003ff037210 */ /* 0x004fe400007fe4ff */
[----:B------:R-:W-:-:S13]  /*a960*/  ISETP.LT.OR P0, PT, R8, 0x41, P3 ;  /* 0x000000410800780c */ /* 0x000fda0001f01670 */
[----:B------:R3:W-:Y:S01]  /*a970*/  LDGSTS.E.BYPASS.LTC128B.128 [R7+0x2400], desc[UR36][R2.64], !P0 ;  /* 0x0240000002077fae */ /* 0x0007e2000c101d64 */
[----:B------:R-:W-:-:S13]  /*a980*/  ISETP.LT.OR P0, PT, R8, 0x41, P2 ;  /* 0x000000410800780c */ /* 0x000fda0001701670 */
[----:B------:R3:W-:Y:S01]  /*a990*/  LDGSTS.E.BYPASS.LTC128B.128 [R7+0x5400], desc[UR36][R2.64+0x80], !P0 ;  /* 0x0540008002077fae */ /* 0x0007e2000c101d64 */
[----:B------:R-:W-:-:S13]  /*a9a0*/  ISETP.LT.OR P0, PT, R8, 0x41, P1 ;  /* 0x000000410800780c */ /* 0x000fda0000f01670 */
[----:B-1--4-:R3:W-:Y:S02]  /*a9b0*/  LDGSTS.E.BYPASS.LTC128B.128 [R7+0x8400], desc[UR36][R2.64+0x100], !P0 ;  /* 0x0840010002077fae */ /* 0x0127e4000c101d64 */
.L_x_3448:
        /* <DEDUP_REMOVED lines=26> */
[----:B------:R-:W-:-:S04]  /*ab60*/  ULDC.64 UR4, c[0x0][0x318] ;  /* 0x0000c60000047ab9 */ /* 0x000fc80000000a00 */
[----:B------:R-:W-:Y:S02]  /*ab70*/  IADD3 R3, R5, R3, RZ ;  /* 0x0000000305037210 */ /* 0x000fe40007ffe0ff */
[----:B------:R-:W-:-:S04]  /*ab80*/  LEA R17, P0, R2, UR4, 0x1 ;  /* 0x0000000402117c11 */ /* 0x000fc8000f8008ff */
[----:B------:R-:W-:Y:S02]  /*ab90*/  LEA.HI.X R18, R2, UR5, R3, 0x1, P0 ;  /* 0x0000000502127c11 */ /* 0x000fe400080f0c03 */
[----:B------:R-:W-:-:S13]  /*aba0*/  PLOP3.LUT P0, PT, PT, PT, PT, 0x80, 0x0 ;  /* 0x000000000000781c */ /* 0x000fda0003f0f070 */
.L_x_3359:
        /* <DEDUP_REMOVED lines=10> */
.L_x_3360:
[C---:B------:R-:W-:Y:S01]  /*ac50*/  ISETP.GT.AND P0, PT, R20.reuse, RZ, PT ;  /* 0x000000ff1400720c */ /* 0x040fe20003f04270 */
[----:B------:R0:W-:Y:S01]  /*ac60*/  SYNCS.ARRIVE.TRANS64.A1T0 RZ, [R6+URZ+0x30850], RZ ;  /* 0x030850ff06ff79a7 */ /* 0x0001e2000810003f */
[----:B------:R-:W-:Y:S01]  /*ac70*/  IMAD.MOV.U32 R21, RZ, RZ, R25 ;  /* 0x000000ffff157224 */ /* 0x000fe200078e0019 */
[----:B------:R-:W-:Y:S01]  /*ac80*/  MOV R28, R20 ;  /* 0x00000014001c7202 */ /* 0x000fe20000000f00 */
[----:B------:R-:W-:Y:S02]  /*ac90*/  IMAD.MOV.U32 R7, RZ, RZ, R22 ;  /* 0x000000ffff077224 */ /* 0x000fe400078e0016 */
[----:B0-----:R-:W-:-:S07]  /*aca0*/  VIADD R6, R20, 0xffffffff ;  /* 0xffffffff14067836 */ /* 0x001fce0000000000 */
[----:B------:R-:W-:Y:S05]  /*acb0*/  @P0 BRA `(.L_x_3361) ;  /* 0xfffffff000300947 */ /* 0x000fea000383ffff */
[----:B------:R-:W-:Y:S05]  /*acc0*/  BSYNC B0 ;  /* 0x0000000000007941 */ /* 0x000fea0003800000 */
.L_x_3348:
[----:B------:R-:W-:-:S13]  /*acd0*/  LOP3.LUT P0, RZ, R16, 0x40, RZ, 0xc0, !PT ;  /* 0x0000004010ff7812 */ /* 0x000fda000780c0ff */
[----:B------:R-:W-:Y:S05]  /*ace0*/  @!P0 BRA `(.L_x_3362) ;  /* 0x0000000000048947 */ /* 0x000fea0003800000 */
[----:B------:R-:W-:Y:S01]  /*acf0*/  BPT.TRAP 0x1 ;  /* 0x000000040000795c */ /* 0x000fe20000300000 */
.L_x_3362:
[----:B------:R-:W-:Y:S01]  /*ad00*/  LEA R4, R22, UR39, 0x3 ;  /* 0x0000002716047c11 */ /* 0x000fe2000f8e18ff */
[----:B------:R-:W-:Y:S01]  /*ad10*/  IMAD.MOV.U32 R5, RZ, RZ, -0x60 ;  /* 0xffffffa0ff057424 */ /* 0x000fe200078e00ff */
[----:B0-----:R-:W-:Y:S01]  /*ad20*/  SHF.L.U32 R3, R25, 0x1f, RZ ;  /* 0x0000001f19037819 */ /* 0x001fe200000006ff */
[----:B------:R-:W-:Y:S02]  /*ad30*/  BSSY B0, `(.L_x_3363) ;  /* 0x0000004000007945 */ /* 0x000fe40003800000 */
[----:B------:R-:W-:Y:S01]  /*ad40*/  IMAD R5, R20, R5, UR38 ;  /* 0x0000002614057e24 */ /* 0x000fe2000f8e0205 */
[----:B------:R-:W0:Y:S02]  /*ad50*/  SYNCS.PHASECHK.TRANS64.TRYWAIT P0, [R4+URZ+0x30860], R3 ;  /* 0x03086003040075a7 */ /* 0x000e24000800017f */
[----:B0-----:R-:W-:Y:S05]  /*ad60*/  @!P0 BRA `(.L_x_3364) ;  /* 0x0000002c00ac8947 */ /* 0x001fea0003800000 */
.L_x_3449:
[----:B------:R-:W-:Y:S05]  /*ad70*/  BSYNC B0 ;  /* 0x0000000000007941 */ /* 0x000fea0003800000 */
.L_x_3363:
[----:B------:R-:W-:Y:S01]  /*ad80*/  UMOV UR4, 0xffffffff ;  /* 0xffffffff00047882 */ /* 0x000fe20000000000 */
[----:B------:R-:W-:Y:S01]  /*ad90*/  LOP3.LUT P3, RZ, R16, 0x20, RZ, 0xc0, !PT ;  /* 0x0000002010ff7812 */ /* 0x000fe2000786c0ff */
[----:B------:R-:W-:Y:S01]  /*ada0*/  IMAD R7, R22, 0x4800, R27 ;  /* 0x0000480016077824 */ /* 0x000fe200078e021b */
[C---:B------:R-:W-:Y:S01]  /*adb0*/  LOP3.LUT P2, RZ, R16.reuse, 0x10, RZ, 0xc0, !PT ;  /* 0x0000001010ff7812 */ /* 0x040fe2000784c0ff */
[----:B------:R-:W-:Y:S01]  /*adc0*/  IMAD.IADD R5, R5, 0x1, -R34 ;  /* 0x0000000105057824 */ /* 0x000fe200078e0a22 */
[----:B------:R-:W-:Y:S01]  /*add0*/  LOP3.LUT P1, RZ, R16, 0x8, RZ, 0xc0, !PT ;  /* 0x0000000810ff7812 */ /* 0x000fe2000782c0ff */
[----:B------:R-:W-:-:S12]  /*ade0*/  BRA.DIV UR4, `(.L_x_3365) ;  /* 0x0000002e04a07947 */ /* 0x000fd8000b800000 */
[----:B------:R-:W1:Y:S01]  /*adf0*/  SHFL.IDX PT, R14, R17, RZ, 0x181f ;  /* 0x00181fff110e7589 */ /* 0x000e6200000e0000 */
[----:B------:R-:W-:-:S03]  /*ae00*/  IMAD.SHL.U32 R6, R37, 0x2, RZ ;  /* 0x0000000225067824 */ /* 0x000fc600078e00ff */
[----:B------:R-:W0:Y:S02]  /*ae10*/  SHFL.IDX PT, R0, R18, RZ, 0x181f ;  /* 0x00181fff12007589 */ /* 0x000e2400000e0000 */
[----:B-1----:R-:W-:Y:S02]  /*ae20*/  IADD3 R2, P0, R14, R6, RZ ;  /* 0x000000060e027210 */ /* 0x002fe40007f1e0ff */
[----:B------:R-:W1:Y:S02]  /*ae30*/  SHFL.IDX PT, R14, R17, 0x1, 0x181f ;  /* 0x00381f00110e7f89 */ /* 0x000e6400000e0000 */
[----:B0-----:R-:W-:Y:S02]  /*ae40*/  IADD3.X R3, RZ, R0, RZ, P0, !PT ;  /* 0x00000000ff037210 */ /* 0x001fe400007fe4ff */
[----:B------:R-:W-:Y:S02]  /*ae50*/  ISETP.LT.OR P0, PT, R5, 0x1, P3 ;  /* 0x000000010500780c */ /* 0x000fe40001f01670 */
[----:B------:R-:W-:-:S02]  /*ae60*/  LEA R0, R7, UR39, 0x1 ;  /* 0x0000002707007c11 */ /* 0x000fc4000f8e08ff */
[----:B------:R-:W0:Y:S09]  /*ae70*/  SHFL.IDX PT, R7, R18, 0x1, 0x181f ;  /* 0x00381f0012077f89 */ /* 0x000e3200000e0000 */
        /* <DEDUP_REMOVED lines=8> */
[----:B------:R-:W-:Y:S01]  /*af00*/  ISETP.LT.OR P0, PT, R5, 0x11, P3 ;  /* 0x000000110500780c */ /* 0x000fe20001f01670 */
[----:B------:R-:W0:-:S12]  /*af10*/  SHFL.IDX PT, R7, R18, 0x2, 0x181f ;  /* 0x00581f0012077f89 */ /* 0x000e1800000e0000 */
        /* <DEDUP_REMOVED lines=26> */
[----:B------:R1:W2:Y:S02]  /*b0c0*/  SHFL.IDX PT, R14, R17, 0x5, 0x181f ;  /* 0x00b81f00110e7f89 */ /* 0x0002a400000e0000 */
[----:B0-----:R-:W-:Y:S02]  /*b0d0*/  IADD3.X R3, RZ, R7, RZ, P0, !PT ;  /* 0x00000007ff037210 */ /* 0x001fe400007fe4ff */
[----:B------:R-:W-:Y:S01]  /*b0e0*/  ISETP.LT.OR P0, PT, R5, 0x41, P3 ;  /* 0x000000410500780c */ /* 0x000fe20001f01670 */
[----:B------:R1:W3:-:S12]  /*b0f0*/  SHFL.IDX PT, R7, R18, 0x5, 0x181f ;  /* 0x00b81f0012077f89 */ /* 0x0002d800000e0000 */
[----:B------:R1:W-:Y:S01]  /*b100*/  LDGSTS.E.BYPASS.LTC128B.128 [R0+0x2400], desc[UR36][R2.64], !P0 ;  /* 0x0240000002007fae */ /* 0x0003e2000c101d64 */
[----:B------:R-:W-:-:S13]  /*b110*/  ISETP.LT.OR P0, PT, R5, 0x41, P2 ;  /* 0x000000410500780c */ /* 0x000fda0001701670 */
[----:B------:R1:W-:Y:S01]  /*b120*/  LDGSTS.E.BYPASS.LTC128B.128 [R0+0x5400], desc[UR36][R2.64+0x80], !P0 ;  /* 0x0540008002007fae */ /* 0x0003e2000c101d64 */
[----:B------:R-:W-:-:S13]  /*b130*/  ISETP.LT.OR P0, PT, R5, 0x41, P1 ;  /* 0x000000410500780c */ /* 0x000fda0000f01670 */
[----:B--23--:R1:W-:Y:S02]  /*b140*/  LDGSTS.E.BYPASS.LTC128B.128 [R0+0x8400], desc[UR36][R2.64+0x100], !P0 ;  /* 0x0840010002007fae */ /* 0x00c3e4000c101d64 */
.L_x_3463:
        /* <DEDUP_REMOVED lines=11> */
[----:B------:R-:W-:Y:S01]  /*b200*/  PLOP3.LUT P0, PT, PT, PT, PT, 0x80, 0x0 ;  /* 0x000000000000781c */ /* 0x000fe20003f0f070 */
[----:B------:R-:W-:-:S12]  /*b210*/  NOP ;  /* 0x0000000000007918 */ /* 0x000fd80000000000 */
.L_x_3366:
        /* <DEDUP_REMOVED lines=10> */
.L_x_3367:
[----:B0-----:R-:W2:Y:S01]  /*b2c0*/  LDL.LU R2, [R1] ;  /* 0x0000000001027983 */ /* 0x001ea20000300800 */
[----:B------:R-:W-:Y:S01]  /*b2d0*/  VIADD R22, R22, 0x1 ;  /* 0x0000000116167836 */ /* 0x000fe20000000000 */
[----:B------:R-:W-:Y:S01]  /*b2e0*/  ULDC UR4, c[0x0][0xc34] ;  /* 0x00030d0000047ab9 */ /* 0x000fe20000000800 */
[----:B------:R-:W-:Y:S01]  /*b2f0*/  VIADD R36, R36, UR44 ;  /* 0x0000002c24247c36 */ /* 0x000fe20008000000 */
[----:B------:R0:W-:Y:S02]  /*b300*/  SYNCS.ARRIVE.TRANS64.A1T0 RZ, [R4+URZ+0x30850], RZ ;  /* 0x030850ff04ff79a7 */ /* 0x0001e4000810003f */
[----:B------:R-:W-:-:S04]  /*b310*/  ISETP.NE.AND P0, PT, R22, 0x2, PT ;  /* 0x000000021600780c */ /* 0x000fc80003f05270 */
[----:B------:R-:W-:Y:S02]  /*b320*/  SEL R22, R22, RZ, P0 ;  /* 0x000000ff16167207 */ /* 0x000fe40000000000 */
[----:B------:R-:W-:Y:S02]  /*b330*/  SEL R0, RZ, 0x1, P0 ;  /* 0x00000001ff007807 */ /* 0x000fe40000000000 */
[----:B------:R-:W-:Y:S02]  /*b340*/  ISETP.GE.AND P0, PT, R36, UR4, PT ;  /* 0x0000000424007c0c */ /* 0x000fe4000bf06270 */
[----:B------:R-:W-:Y:S02]  /*b350*/  LOP3.LUT R25, R25, R0, RZ, 0x3c, !PT ;  /* 0x0000000019197212 */ /* 0x000fe400078e3cff */
[----:B--2---:R-:W-:-:S05]  /*b360*/  IADD3 R2, R2, 0x1, RZ ;  /* 0x0000000102027810 */ /* 0x004fca0007ffe0ff */
[----:B------:R0:W-:Y:S04]  /*b370*/  STL [R1], R2 ;  /* 0x0000000201007387 */ /* 0x0001e80000100800 */
[----:B------:R-:W-:Y:S05]  /*b380*/  @!P0 BRA `(.L_x_3368) ;  /* 0xffffffcc00c88947 */ /* 0x000fea000383ffff */
[----:B------:R-:W-:-:S07]  /*b390*/  LOP3.LUT R0, R2, 0x1, RZ, 0xc, !PT ;  /* 0x0000000102007812 */ /* 0x000fce00078e0cff */
.L_x_3333:
[----:B------:R-:W1:Y:S01]  /*b3a0*/  S2R R3, SR_CgaCtaId ;  /* 0x0000000000037919 */ /* 0x000e620000008800 */
[----:B0-----:R-:W-:Y:S01]  /*b3b0*/  MOV R2, 0x400 ;  /* 0x0000040000027802 */ /* 0x001fe20000000f00 */
[----:B------:R-:W-:Y:S01]  /*b3c0*/  BSSY B0, `(.L_x_3369) ;  /* 0x0000005000007945 */ /* 0x000fe20003800000 */
[----:B------:R-:W-:Y:S02]  /*b3d0*/  SHF.L.U32 R0, R0, 0x1f, RZ ;  /* 0x0000001f00007819 */ /* 0x000fe400000006ff */
[----:B-1----:R-:W-:-:S04]  /*b3e0*/  LEA R5, R3, R2, 0x18 ;  /* 0x0000000203057211 */ /* 0x002fc800078ec0ff */
[----:B------:R-:W0:Y:S02]  /*b3f0*/  SYNCS.PHASECHK.TRANS64.TRYWAIT P0, [R5+URZ+0x30820], R0 ;  /* 0x03082000050075a7 */ /* 0x000e24000800017f */
[----:B0-----:R-:W-:Y:S05]  /*b400*/  @!P0 BRA `(.L_x_3370) ;  /* 0x0000003000488947 */ /* 0x001fea0003800000 */
.L_x_3464:
[----:B------:R-:W-:Y:S05]  /*b410*/  BSYNC B0 ;  /* 0x0000000000007941 */ /* 0x000fea0003800000 */
.L_x_3369:
[----:B------:R-:W-:-:S03]  /*b420*/  UMOV UR4, 0xffffffff ;  /* 0xffffffff00047882 */ /* 0x000fc60000000000 */
[----:B------:R-:W-:Y:S05]  /*b430*/  BRA.DIV UR4, `(.L_x_3371) ;  /* 0x0000003204507947 */ /* 0x000fea000b800000 */
[----:B0-----:R-:W0:Y:S02]  /*b440*/  S2R R0, SR_TID.X ;  /* 0x0000000000007919 */ /* 0x001e240000002100 */
[----:B0-----:R-:W-:-:S04]  /*b450*/  SHF.R.U32.HI R0, RZ, 0x5, R0 ;  /* 0x00000005ff007819 */ /* 0x001fc80000011600 */
[----:B------:R-:W-:-:S05]  /*b460*/  LOP3.LUT R0, R0, 0x3, RZ, 0xc0, !PT ;  /* 0x0000000300007812 */ /* 0x000fca00078ec0ff */
[----:B------:R0:W1:Y:S02]  /*b470*/  SHFL.IDX PT, R14, R0, RZ, 0x1f ;  /* 0x00001fff000e7589 */ /* 0x00006400000e0000 */
.L_x_3467:
[----:B-1----:R-:W-:Y:S01]  /*b480*/  ISETP.NE.AND P0, PT, R14, RZ, PT ;  /* 0x000000ff0e00720c */ /* 0x002fe20003f05270 */
[----:B------:R-:W-:-:S12]  /*b490*/  BSSY B0, `(.L_x_3372) ;  /* 0x0000026000007945 */ /* 0x000fd80003800000 */
[----:B------:R-:W-:Y:S05]  /*b4a0*/  @P0 BRA `(.L_x_3373) ;  /* 0x0000000000900947 */ /* 0x000fea0003800000 */
[----:B------:R-:W-:-:S03]  /*b4b0*/  UMOV UR4, 0xffffffff ;  /* 0xffffffff00047882 */ /* 0x000fc60000000000 */
[----:B------:R-:W-:Y:S05]  /*b4c0*/  BRA.DIV UR4, `(.L_x_3374) ;  /* 0x0000003204607947 */ /* 0x000fea000b800000 */
[----:B------:R-:W-:-:S13]  /*b4d0*/  ELECT P6, URZ, PT ;  /* 0x00000000003f782f */ /* 0x000fda00038c0000 */
.L_x_3470:
        /* <DEDUP_REMOVED lines=8> */
.L_x_3375:
[C---:B------:R-:W-:Y:S01]  /*b560*/  IMAD R3, R22.reuse, 0x8, R5 ;  /* 0x0000000816037824 */ /* 0x040fe200078e0205 */
[----:B------:R-:W-:Y:S01]  /*b570*/  SHF.L.U32 R2, R25, 0x1f, RZ ;  /* 0x0000001f19027819 */ /* 0x000fe200000006ff */
[----:B------:R-:W-:-:S03]  /*b580*/  VIADD R22, R22, 0x1 ;  /* 0x0000000116167836 */ /* 0x000fc60000000000 */
[----:B------:R-:W0:Y:S02]  /*b590*/  SYNCS.PHASECHK.TRANS64.TRYWAIT P1, [R3+URZ+0x30840], R2 ;  /* 0x03084002030075a7 */ /* 0x000e24000802017f */
[----:B------:R-:W-:-:S04]  /*b5a0*/  ISETP.NE.AND P2, PT, R22, 0x2, PT ;  /* 0x000000021600780c */ /* 0x000fc80003f45270 */
[----:B------:R-:W-:Y:S01]  /*b5b0*/  SEL R0, RZ, 0x1, P2 ;  /* 0x00000001ff007807 */ /* 0x000fe20001000000 */
[----:B0-----:R-:W-:Y:S08]  /*b5c0*/  @!P1 BRA `(.L_x_3376) ;  /* 0x0000003000409947 */ /* 0x001ff00003800000 */
.L_x_3471:
[----:B------:R-:W-:Y:S02]  /*b5d0*/  SEL R22, R22, RZ, P2 ;  /* 0x000000ff16167207 */ /* 0x000fe40001000000 */
[----:B------:R-:W-:Y:S01]  /*b5e0*/  LOP3.LUT R0, R25, R0, RZ, 0x3c, !PT ;  /* 0x0000000019007212 */ /* 0x000fe200078e3cff */
[----:B------:R-:W-:Y:S06]  /*b5f0*/  @!P0 BRA `(.L_x_3377) ;  /* 0x0000000000048947 */ /* 0x000fec0003800000 */
[----:B------:R-:W-:Y:S01]  /*b600*/  BPT.TRAP 0x1 ;  /* 0x000000040000795c */ /* 0x000fe20000300000 */
.L_x_3377:
[----:B------:R-:W-:Y:S02]  /*b610*/  LEA R5, R22, R5, 0x3 ;  /* 0x0000000516057211 */ /* 0x000fe400078e18ff */
[----:B------:R-:W-:-:S04]  /*b620*/  SHF.L.U32 R0, R0, 0x1f, RZ ;  /* 0x0000001f00007819 */ /* 0x000fc800000006ff */
[----:B------:R-:W1:Y:S02]  /*b630*/  SYNCS.PHASECHK.TRANS64.TRYWAIT P1, [R5+URZ+0x30840], R0 ;  /* 0x03084000050075a7 */ /* 0x000e64000802017f */
[----:B-1----:R-:W-:Y:S05]  /*b640*/  @!P1 BRA `(.L_x_3378) ;  /* 0x0000003000349947 */ /* 0x002fea0003800000 */
.L_x_3472:
[----:B------:R-:W-:Y:S05]  /*b650*/  @!P0 BRA `(.L_x_3379) ;  /* 0x0000000000048947 */ /* 0x000fea0003800000 */
[----:B------:R-:W-:Y:S01]  /*b660*/  BPT.TRAP 0x1 ;  /* 0x000000040000795c */ /* 0x000fe20000300000 */
.L_x_3379:
[----:B------:R-:W2:Y:S02]  /*b670*/  SYNCS.PHASECHK.TRANS64.TRYWAIT P1, [R3+URZ+0x30860], R2 ;  /* 0x03086002030075a7 */ /* 0x000ea4000802017f */
[----:B--2---:R-:W-:Y:S05]  /*b680*/  @!P1 BRA `(.L_x_3380) ;  /* 0x0000003000389947 */ /* 0x004fea0003800000 */
.L_x_3473:
[----:B------:R-:W-:Y:S05]  /*b690*/  @!P0 BRA `(.L_x_3381) ;  /* 0x0000000000048947 */ /* 0x000fea0003800000 */
[----:B------:R-:W-:Y:S01]  /*b6a0*/  BPT.TRAP 0x1 ;  /* 0x000000040000795c */ /* 0x000fe20000300000 */
.L_x_3381:
[----:B---3--:R3:W4:Y:S02]  /*b6b0*/  SYNCS.PHASECHK.TRANS64.TRYWAIT P0, [R5+URZ+0x30860], R0 ;  /* 0x03086000050075a7 */ /* 0x008724000800017f */
[----:B----4-:R-:W-:Y:S05]  /*b6c0*/  @!P0 NANOSLEEP.SYNCS 0x989680 ;  /* 0x009896800000895d */ /* 0x010fea0003900000 */
[----:B------:R-:W4:Y:S02]  /*b6d0*/  @!P0 SYNCS.PHASECHK.TRANS64 P0, [R5+URZ+0x30860], R0 ;  /* 0x03086000050085a7 */ /* 0x000f24000800007f */
[----:B----4-:R-:W-:Y:S05]  /*b6e0*/  @!P0 BRA `(.L_x_3381) ;  /* 0xfffffffc00f08947 */ /* 0x010fea000383ffff */
.L_x_3373:
[----:B------:R-:W-:Y:S05]  /*b6f0*/  BSYNC B0 ;  /* 0x0000000000007941 */ /* 0x000fea0003800000 */
.L_x_3372:
[----:B------:R-:W-:Y:S05]  /*b700*/  EXIT ;  /* 0x000000000000794d */ /* 0x000fea0003800000 */
.L_x_3301:
[----:B0-----:R-:W-:-:S04]  /*b710*/  IMAD.U32 R3, RZ, RZ, UR43 ;  /* 0x0000002bff037e24 */ /* 0x001fc8000f8e00ff */
[----:B------:R0:W1:Y:S03]  /*b720*/  SYNCS.PHASECHK.TRANS64.TRYWAIT P1, [R3+URZ+0x30800], R0 ;  /* 0x03080000030075a7 */ /* 0x000066000802017f */
[----:B-1----:R-:W-:Y:S05]  /*b730*/  @!P1 NANOSLEEP.SYNCS 0x989680 ;  /* 0x009896800000995d */ /* 0x002fea0003900000 */
[----:B------:R-:W1:Y:S02]  /*b740*/  @!P1 SYNCS.PHASECHK.TRANS64 P1, [R3+URZ+0x30800], R0 ;  /* 0x03080000030095a7 */ /* 0x000e64000802007f */
[----:B-1----:R-:W-:Y:S05]  /*b750*/  @!P1 BRA `(.L_x_3301) ;  /* 0xfffffffc00ec9947 */ /* 0x002fea000383ffff */
[----:B------:R-:W-:Y:S05]  /*b760*/  BRA `(.L_x_3382) ;  /* 0xffffff58006c7947 */ /* 0x000fea000383ffff */
.L_x_3305:
[----:B-1----:R1:W2:Y:S02]  /*b770*/  SYNCS.PHASECHK.TRANS64.TRYWAIT P1, [R2+URZ+0x30830], R3 ;  /* 0x03083003020075a7 */ /* 0x0022a4000802017f */
[----:B--2---:R-:W-:Y:S05]  /*b780*/  @!P1 NANOSLEEP.SYNCS 0x989680 ;  /* 0x009896800000995d */ /* 0x004fea0003900000 */
[----:B------:R-:W2:Y:S02]  /*b790*/  @!P1 SYNCS.PHASECHK.TRANS64 P1, [R2+URZ+0x30830], R3 ;  /* 0x03083003020095a7 */ /* 0x000ea4000802007f */
[----:B--2---:R-:W-:Y:S05]  /*b7a0*/  @!P1 BRA `(.L_x_3305) ;  /* 0xfffffffc00f09947 */ /* 0x004fea000383ffff */
[----:B------:R-:W-:Y:S05]  /*b7b0*/  BRA `(.L_x_3304) ;  /* 0xffffff58008c7947 */ /* 0x000fea000383ffff */
.L_x_3311:
[----:B-1----:R-:W-:-:S04]  /*b7c0*/  IMAD.U32 R3, RZ, RZ, UR8 ;  /* 0x00000008ff037e24 */ /* 0x002fc8000f8e00ff */
[----:B------:R1:W2:Y:S03]  /*b7d0*/  SYNCS.PHASECHK.TRANS64.TRYWAIT P1, [R3+URZ+0x30830], R0 ;  /* 0x03083000030075a7 */ /* 0x0002a6000802017f */
[----:B--2---:R-:W-:Y:S05]  /*b7e0*/  @!P1 NANOSLEEP.SYNCS 0x989680 ;  /* 0x009896800000995d */ /* 0x004fea0003900000 */
[----:B------:R-:W2:Y:S02]  /*b7f0*/  @!P1 SYNCS.PHASECHK.TRANS64 P1, [R3+URZ+0x30830], R0 ;  /* 0x03083000030095a7 */ /* 0x000ea4000802007f */
[----:B--2---:R-:W-:Y:S05]  /*b800*/  @!P1 BRA `(.L_x_3311) ;  /* 0xfffffffc00ec9947 */ /* 0x004fea000383ffff */
[----:B------:R-:W-:Y:S05]  /*b810*/  BRA `(.L_x_3310) ;  /* 0xffffff7c008c7947 */ /* 0x000fea000383ffff */
.L_x_3315:
[----:B-1----:R-:W-:-:S04]  /*b820*/  IMAD.U32 R3, RZ, RZ, UR9 ;  /* 0x00000009ff037e24 */ /* 0x002fc8000f8e00ff */
[----:B------:R1:W2:Y:S03]  /*b830*/  SYNCS.PHASECHK.TRANS64.TRYWAIT P1, [R3+URZ+0x30850], R0 ;  /* 0x03085000030075a7 */ /* 0x0002a6000802017f */
[----:B--2---:R-:W-:Y:S05]  /*b840*/  @!P1 NANOSLEEP.SYNCS 0x989680 ;  /* 0x009896800000995d */ /* 0x004fea0003900000 */
[----:B------:R-:W2:Y:S02]  /*b850*/  @!P1 SYNCS.PHASECHK.TRANS64 P1, [R3+URZ+0x30850], R0 ;  /* 0x03085000030095a7 */ /* 0x000ea4000802007f */
[----:B--2---:R-:W-:Y:S05]  /*b860*/  @!P1 BRA `(.L_x_3315) ;  /* 0xfffffffc00ec9947 */ /* 0x004fea000383ffff */
[----:B------:R-:W-:Y:S05]  /*b870*/  BRA `(.L_x_3314) ;  /* 0xffffff8800447947 */ /* 0x000fea000383ffff */
.L_x_3322:
[----:B-1----:R-:W-:-:S04]  /*b880*/  MOV R7, UR10 ;  /* 0x0000000a00077c02 */ /* 0x002fc80008000f00 */
[----:B------:R1:W2:Y:S03]  /*b890*/  SYNCS.PHASECHK.TRANS64.TRYWAIT P1, [R7+URZ+0x30850], R2 ;  /* 0x03085002070075a7 */ /* 0x0002a6000802017f */
[----:B--2---:R-:W-:Y:S05]  /*b8a0*/  @!P1 NANOSLEEP.SYNCS 0x989680 ;  /* 0x009896800000995d */ /* 0x004fea0003900000 */
[----:B------:R-:W2:Y:S02]  /*b8b0*/  @!P1 SYNCS.PHASECHK.TRANS64 P1, [R7+URZ+0x30850], R2 ;  /* 0x03085002070095a7 */ /* 0x000ea4000802007f */
[----:B--2---:R-:W-:Y:S05]  /*b8c0*/  @!P1 BRA `(.L_x_3322) ;  /* 0xfffffffc00ec9947 */ /* 0x004fea000383ffff */
[----:B------:R-:W-:Y:S05]  /*b8d0*/  BRA `(.L_x_3321) ;  /* 0xffffffa0005c7947 */ /* 0x000fea000383ffff */
.L_x_3337:
[----:B------:R-:W0:Y:S01]  /*b8e0*/  S2R R17, SR_TID.X ;  /* 0x0000000000117919 */ /* 0x000e220000002100 */
[----:B------:R-:W-:Y:S01]  /*b8f0*/  BSSY B0, `(.L_x_3383) ;  /* 0x000000a000007945 */ /* 0x000fe20003800000 */
[----:B------:R-:W-:Y:S01]  /*b900*/  IMAD.MOV.U32 R12, RZ, RZ, RZ ;  /* 0x000000ffff0c7224 */ /* 0x000fe200078e00ff */
[----:B------:R-:W-:Y:S01]  /*b910*/  MOV R15, 0xffffffff ;  /* 0xffffffff000f7802 */ /* 0x000fe20000000f00 */
[----:B------:R-:W-:Y:S01]  /*b920*/  IMAD.MOV.U32 R11, RZ, RZ, 0x1f ;  /* 0x0000001fff0b7424 */ /* 0x000fe200078e00ff */
[----:B0-----:R-:W-:-:S04]  /*b930*/  SHF.R.U32.HI R17, RZ, 0x5, R17 ;  /* 0x00000005ff117819 */ /* 0x001fc80000011611 */
[----:B------:R-:W-:-:S05]  /*b940*/  LOP3.LUT R17, R17, 0x3, RZ, 0xc0, !PT ;  /* 0x0000000311117812 */ /* 0x000fca00078ec0ff */
[----:B------:R-:W-:-:S07]  /*b950*/  IMAD.MOV.U32 R13, RZ, RZ, R17 ;  /* 0x000000ffff0d7224 */ /* 0x000fce00078e0011 */
[----:B-1---5:R-:W-:Y:S05]  /*b960*/  WARPSYNC.COLLECTIVE R15, `(.L_x_3384) ;  /* 0x000000000f087348 */ /* 0x022fea0003c00000 */
[----:B------:R0:W2:Y:S02]  /*b970*/  SHFL.IDX P6, R14, R13, R12, R11 ;  /* 0x0000000c0d0e7389 */ /* 0x0000a400000c000b */
[----:B012--5:R-:W-:Y:S01]  /*b980*/  ENDCOLLECTIVE ;  /* 0x000000000000791b */ /* 0x027fe20003800000 */
.L_x_3384:
[----:B------:R-:W-:Y:S05]  /*b990*/  BSYNC B0 ;  /* 0x0000000000007941 */ /* 0x000fea0003800000 */
.L_x_3383:
[----:B------:R-:W-:Y:S05]  /*b9a0*/  BRA `(.L_x_3385) ;  /* 0xffffffcc00a47947 */ /* 0x000fea000383ffff */
.L_x_3340:
[----:B0-----:R0:W1:Y:S02]  /*b9b0*/  SYNCS.PHASECHK.TRANS64.TRYWAIT P0, [R0+URZ+0x30840], R3 ;  /* 0x03084003000075a7 */ /* 0x001064000800017f */
[----:B-1----:R-:W-:Y:S05]  /*b9c0*/  @!P0 NANOSLEEP.SYNCS 0x989680 ;  /* 0x009896800000895d */ /* 0x002fea0003900000 */
[----:B------:R-:W1:Y:S02]  /*b9d0*/  @!P0 SYNCS.PHASECHK.TRANS64 P0, [R0+URZ+0x30840], R3 ;  /* 0x03084003000085a7 */ /* 0x000e64000800007f */
[----:B-1----:R-:W-:Y:S05]  /*b9e0*/  @!P0 BRA `(.L_x_3340) ;  /* 0xfffffffc00f08947 */ /* 0x002fea000383ffff */
[----:B------:R-:W-:Y:S05]  /*b9f0*/  BRA `(.L_x_3386) ;  /* 0xffffffd0007c7947 */ /* 0x000fea000383ffff */
.L_x_3341:
        /* <DEDUP_REMOVED lines=8> */
.L_x_3388:
[----:B------:R-:W-:Y:S05]  /*ba80*/  BSYNC B0 ;  /* 0x0000000000007941 */ /* 0x000fea0003800000 */
.L_x_3387:
[----:B------:R-:W-:Y:S01]  /*ba90*/  IMAD.MOV.U32 R13, RZ, RZ, R4 ;  /* 0x000000ffff0d7224 */ /* 0x000fe200078e0004 */
[----:B------:R-:W-:Y:S01]  /*baa0*/  MOV R11, 0x181f ;  /* 0x0000181f000b7802 */ /* 0x000fe20000000f00 */
[----:B------:R-:W-:Y:S01]  /*bab0*/  IMAD.MOV.U32 R12, RZ, RZ, RZ ;  /* 0x000000ffff0c7224 */ /* 0x000fe200078e00ff */
[----:B------:R-:W-:Y:S01]  /*bac0*/  ISETP.GE.AND P0, PT, R33, 0x1, PT ;  /* 0x000000012100780c */ /* 0x000fe20003f06270 */
[----:B------:R-:W-:Y:S02]  /*bad0*/  IMAD.MOV.U32 R15, RZ, RZ, -0x1 ;  /* 0xffffffffff0f7424 */ /* 0x000fe400078e00ff */
[----:B------:R-:W-:-:S10]  /*bae0*/  IMAD.MOV.U32 R2, RZ, RZ, R14 ;  /* 0x000000ffff027224 */ /* 0x000fd400078e000e */
[----:B------:R-:W-:Y:S05]  /*baf0*/  WARPSYNC.COLLECTIVE R15, `(.L_x_3389) ;  /* 0x000000000f087348 */ /* 0x000fea0003c00000 */
[----:B------:R0:W1:Y:S02]  /*bb00*/  SHFL.IDX P6, R14, R13, R12, R11 ;  /* 0x0000000c0d0e7389 */ /* 0x00006400000c000b */
[----:B01----:R-:W-:Y:S01]  /*bb10*/  ENDCOLLECTIVE ;  /* 0x000000000000791b */ /* 0x003fe20003800000 */
.L_x_3389:
[----:B------:R-:W-:Y:S02]  /*bb20*/  @P0 LEA R7, R5, UR39, 0x1 ;  /* 0x0000002705070c11 */ /* 0x000fe4000f8e08ff */
[----:B------:R-:W-:Y:S01]  /*bb30*/  MOV R13, R6 ;  /* 0x00000006000d7202 */ /* 0x000fe20000000f00 */
[----:B------:R-:W-:Y:S01]  /*bb40*/  IMAD.MOV.U32 R12, RZ, RZ, 0x1 ;  /* 0x00000001ff0c7424 */ /* 0x000fe200078e00ff */
[----:B------:R-:W-:-:S05]  /*bb50*/  @P0 LEA R14, P1, R37, R14, 0x1 ;  /* 0x0000000e250e0211 */ /* 0x000fca00078208ff */
[----:B------:R-:W-:Y:S02]  /*bb60*/  @P0 IMAD.X R3, RZ, RZ, R2, P1 ;  /* 0x000000ffff030224 */ /* 0x000fe400008e0602 */
[----:B------:R-:W-:-:S07]  /*bb70*/  @P0 IMAD.MOV.U32 R2, RZ, RZ, R14 ;  /* 0x000000ffff020224 */ /* 0x000fce00078e000e */
[----:B------:R-:W-:Y:S05]  /*bb80*/  WARPSYNC.COLLECTIVE R15, `(.L_x_3390) ;  /* 0x000000000f087348 */ /* 0x000fea0003c00000 */
[----:B------:R0:W1:Y:S02]  /*bb90*/  SHFL.IDX P6, R14, R13, R12, R11 ;  /* 0x0000000c0d0e7389 */ /* 0x00006400000c000b */
[----:B01----:R-:W-:Y:S01]  /*bba0*/  ENDCOLLECTIVE ;  /* 0x000000000000791b */ /* 0x003fe20003800000 */
.L_x_3390:
[----:B------:R-:W-:Y:S01]  /*bbb0*/  @!PT LDS RZ, [RZ] ;  /* 0x00000000fffff984 */ /* 0x000fe20000000800 */
[----:B------:R-:W-:Y:S01]  /*bbc0*/  @!PT LDS RZ, [RZ] ;  /* 0x00000000fffff984 */ /* 0x000fe20000000800 */
[----:B------:R-:W-:Y:S01]  /*bbd0*/  @!PT LDS RZ, [RZ] ;  /* 0x00000000fffff984 */ /* 0x000fe20000000800 */
[----:B------:R0:W-:Y:S04]  /*bbe0*/  @P0 LDGSTS.E.BYPASS.LTC128B.128 [R7+0x1e400], desc[UR36][R2.64], !P4 ;  /* 0x1e40000002070fae */ /* 0x0001e8000e101d64 */
[----:B------:R0:W-:Y:S04]  /*bbf0*/  @P0 LDGSTS.E.BYPASS.LTC128B.128 [R7+0x21400], desc[UR36][R2.64+0x80], !P3 ;  /* 0x2140008002070fae */ /* 0x0001e8000d901d64 */
[----:B------:R0:W-:Y:S01]  /*bc00*/  @P0 LDGSTS.E.BYPASS.LTC128B.128 [R7+0x24400], desc[UR36][R2.64+0x100], !P2 ;  /* 0x2440010002070fae */ /* 0x0001e2000d101d64 */
[----:B------:R-:W-:Y:S01]  /*bc10*/  ISETP.GE.AND P0, PT, R33, 0x11, PT ;  /* 0x000000112100780c */ /* 0x000fe20003f06270 */
[----:B------:R-:W-:-:S02]  /*bc20*/  IMAD.MOV.U32 R13, RZ, RZ, R4 ;  /* 0x000000ffff0d7224 */ /* 0x000fc400078e0004 */
[----:B------:R-:W-:-:S10]  /*bc30*/  IMAD.MOV.U32 R8, RZ, RZ, R14 ;  /* 0x000000ffff087224 */ /* 0x000fd400078e000e */
[----:B0-----:R-:W-:Y:S05]  /*bc40*/  WARPSYNC.COLLECTIVE R15, `(.L_x_3391) ;  /* 0x000000000f087348 */ /* 0x001fea0003c00000 */
[----:B------:R1:W2:Y:S02]  /*bc50*/  SHFL.IDX P6, R14, R13, R12, R11 ;  /* 0x0000000c0d0e7389 */ /* 0x0002a400000c000b */
[----:B012---:R-:W-:Y:S01]  /*bc60*/  ENDCOLLECTIVE ;  /* 0x000000000000791b */ /* 0x007fe20003800000 */
.L_x_3391:
        /* <DEDUP_REMOVED lines=9> */
.L_x_3392:
[----:B------:R-:W-:-:S05]  /*bd00*/  @P0 IMAD.MOV.U32 R3, RZ, RZ, R9 ;  /* 0x000000ffff030224 */ /* 0x000fca00078e0009 */
[----:B------:R-:W-:Y:S01]  /*bd10*/  @!PT LDS RZ, [RZ] ;  /* 0x00000000fffff984 */ /* 0x000fe20000000800 */
[----:B------:R-:W-:Y:S01]  /*bd20*/  @!PT LDS RZ, [RZ] ;  /* 0x00000000fffff984 */ /* 0x000fe20000000800 */
[----:B------:R-:W-:Y:S01]  /*bd30*/  @!PT LDS RZ, [RZ] ;  /* 0x00000000fffff984 */ /* 0x000fe20000000800 */
        /* <DEDUP_REMOVED lines=9> */
.L_x_3393:
[----:B------:R-:W-:Y:S01]  /*bdd0*/  @P0 LEA R9, R5, UR39, 0x1 ;  /* 0x0000002705090c11 */ /* 0x000fe2000f8e08ff */
        /* <DEDUP_REMOVED lines=8> */
.L_x_3394:
        /* <DEDUP_REMOVED lines=13> */
.L_x_3395:
        /* <DEDUP_REMOVED lines=8> */
.L_x_3396:
        /* <DEDUP_REMOVED lines=8> */
[----:B------:R0:W-:Y:S01]  /*c030*/  @P0 LDGSTS.E.BYPASS.LTC128B.128 [R21+0x25c00], desc[UR36][R2.64+0x100], !P2 ;  /* 0x25c0010002150fae */ /* 0x0001e2000d101d64 */
[----:B------:R-:W-:Y:S01]  /*c040*/  ISETP.GE.AND P0, PT, R33, 0x41, PT ;  /* 0x000000412100780c */ /* 0x000fe20003f06270 */
[----:B------:R-:W-:-:S12]  /*c050*/  IMAD.MOV.U32 R7, RZ, RZ, R14 ;  /* 0x000000ffff077224 */ /* 0x000fd800078e000e */
[----:B0-----:R-:W-:Y:S05]  /*c060*/  WARPSYNC.COLLECTIVE R15, `(.L_x_3397) ;  /* 0x000000000f087348 */ /* 0x001fea0003c00000 */
[----:B------:R1:W2:Y:S02]  /*c070*/  SHFL.IDX P6, R14, R13, R12, R11 ;  /* 0x0000000c0d0e7389 */ /* 0x0002a400000c000b */
[----:B012---:R-:W-:Y:S01]  /*c080*/  ENDCOLLECTIVE ;  /* 0x000000000000791b */ /* 0x007fe20003800000 */
.L_x_3397:
        /* <DEDUP_REMOVED lines=8> */
.L_x_3398:
        /* <DEDUP_REMOVED lines=13> */
.L_x_3399:
[----:B------:R-:W-:Y:S05]  /*c1e0*/  BRA `(.L_x_3400) ;  /* 0xffffffcc00c47947 */ /* 0x000fea000383ffff */
.L_x_3345:
[----:B------:R-:W-:Y:S01]  /*c1f0*/  MOV R13, R5 ;  /* 0x00000005000d7202 */ /* 0x000fe20000000f00 */
[----:B------:R-:W-:Y:S02]  /*c200*/  IMAD.MOV.U32 R12, RZ, RZ, RZ ;  /* 0x000000ffff0c7224 */ /* 0x000fe400078e00ff */
[----:B------:R-:W-:Y:S02]  /*c210*/  IMAD.MOV.U32 R11, RZ, RZ, 0x181f ;  /* 0x0000181fff0b7424 */ /* 0x000fe400078e00ff */
[----:B------:R-:W-:Y:S02]  /*c220*/  IMAD.MOV.U32 R15, RZ, RZ, -0x1 ;  /* 0xffffffffff0f7424 */ /* 0x000fe400078e00ff */
[----:B------:R-:W-:-:S07]  /*c230*/  IMAD.IADD R4, R34, 0x1, R4 ;  /* 0x0000000122047824 */ /* 0x000fce00078e0204 */
[----:B------:R-:W-:Y:S05]  /*c240*/  WARPSYNC.COLLECTIVE R15, `(.L_x_3401) ;  /* 0x000000000f087348 */ /* 0x000fea0003c00000 */
[----:B------:R0:W1:Y:S02]  /*c250*/  SHFL.IDX P6, R14, R13, R12, R11 ;  /* 0x0000000c0d0e7389 */ /* 0x00006400000c000b */
[----:B01----:R-:W-:Y:S01]  /*c260*/  ENDCOLLECTIVE ;  /* 0x000000000000791b */ /* 0x003fe20003800000 */
.L_x_3401:
[C---:B------:R-:W-:Y:S01]  /*c270*/  VIADD R6, R4.reuse, 0x10 ;  /* 0x0000001004067836 */ /* 0x040fe20000000000 */
[----:B------:R-:W-:Y:S01]  /*c280*/  ISETP.GE.AND P0, PT, R4, UR40, PT ;  /* 0x0000002804007c0c */ /* 0x000fe2000bf06270 */
[----:B------:R-:W-:Y:S01]  /*c290*/  IMAD.MOV.U32 R13, RZ, RZ, R0 ;  /* 0x000000ffff0d7224 */ /* 0x000fe200078e0000 */
[----:B------:R-:W-:-:S11]  /*c2a0*/  MOV R2, R14 ;  /* 0x0000000e00027202 */ /* 0x000fd60000000f00 */
[----:B------:R-:W-:Y:S05]  /*c2b0*/  WARPSYNC.COLLECTIVE R15, `(.L_x_3402) ;  /* 0x000000000f087348 */ /* 0x000fea0003c00000 */
[----:B------:R0:W1:Y:S02]  /*c2c0*/  SHFL.IDX P6, R14, R13, R12, R11 ;  /* 0x0000000c0d0e7389 */ /* 0x00006400000c000b */
[----:B01----:R-:W-:Y:S01]  /*c2d0*/  ENDCOLLECTIVE ;  /* 0x000000000000791b */ /* 0x003fe20003800000 */
.L_x_3402:
        /* <DEDUP_REMOVED lines=8> */
.L_x_3403:
[----:B------:R-:W-:Y:S01]  /*c360*/  @!PT LDS RZ, [RZ] ;  /* 0x00000000fffff984 */ /* 0x000fe20000000800 */
[----:B------:R-:W-:Y:S01]  /*c370*/  @!PT LDS RZ, [RZ] ;  /* 0x00000000fffff984 */ /* 0x000fe20000000800 */
[----:B------:R-:W-:Y:S01]  /*c380*/  @!PT LDS RZ, [RZ] ;  /* 0x00000000fffff984 */ /* 0x000fe20000000800 */
[----:B------:R0:W-:Y:S04]  /*c390*/  @!P0 LDGSTS.E.BYPASS.LTC128B.128 [R20+0x12400], desc[UR36][R2.64], !P3 ;  /* 0x1240000002148fae */ /* 0x0001e8000d901d64 */
[----:B------:R0:W-:Y:S04]  /*c3a0*/  @!P0 LDGSTS.E.BYPASS.LTC128B.128 [R20+0x16400], desc[UR36][R2.64+0x80], !P4 ;  /* 0x1640008002148fae */ /* 0x0001e8000e101d64 */
[----:B------:R0:W-:Y:S01]  /*c3b0*/  @!P0 LDGSTS.E.BYPASS.LTC128B.128 [R20+0x1a400], desc[UR36][R2.64+0x100], !P5 ;  /* 0x1a40010002148fae */ /* 0x0001e2000e901d64 */
[----:B------:R-:W-:Y:S01]  /*c3c0*/  ISETP.GE.AND P0, PT, R6, UR40, PT ;  /* 0x0000002806007c0c */ /* 0x000fe2000bf06270 */
[----:B------:R-:W-:Y:S01]  /*c3d0*/  IMAD.MOV.U32 R13, RZ, RZ, R0 ;  /* 0x000000ffff0d7224 */ /* 0x000fe200078e0000 */
[----:B------:R-:W-:-:S11]  /*c3e0*/  MOV R6, R14 ;  /* 0x0000000e00067202 */ /* 0x000fd60000000f00 */
[----:B0-----:R-:W-:Y:S05]  /*c3f0*/  WARPSYNC.COLLECTIVE R15, `(.L_x_3404) ;  /* 0x000000000f087348 */ /* 0x001fea0003c00000 */
[----:B------:R1:W2:Y:S02]  /*c400*/  SHFL.IDX P6, R14, R13, R12, R11 ;  /* 0x0000000c0d0e7389 */ /* 0x0002a400000c000b */
[----:B012---:R-:W-:Y:S01]  /*c410*/  ENDCOLLECTIVE ;  /* 0x000000000000791b */ /* 0x007fe20003800000 */
.L_x_3404:
[----:B------:R-:W-:Y:S02]  /*c420*/  IMAD.MOV.U32 R13, RZ, RZ, R5 ;  /* 0x000000ffff0d7224 */ /* 0x000fe400078e0005 */
[----:B------:R-:W-:Y:S01]  /*c430*/  IMAD.MOV.U32 R12, RZ, RZ, 0x2 ;  /* 0x00000002ff0c7424 */ /* 0x000fe200078e00ff */
[----:B------:R-:W-:-:S05]  /*c440*/  @!P0 LEA R14, P1, R37, R14, 0x1 ;  /* 0x0000000e250e8211 */ /* 0x000fca00078208ff */
[----:B------:R-:W-:-:S08]  /*c450*/  @!P0 IMAD.MOV.U32 R2, RZ, RZ, R14 ;  /* 0x000000ffff028224 */ /* 0x000fd000078e000e */
[----:B------:R-:W-:Y:S05]  /*c460*/  WARPSYNC.COLLECTIVE R15, `(.L_x_3405) ;  /* 0x000000000f087348 */ /* 0x000fea0003c00000 */
[----:B------:R0:W1:Y:S02]  /*c470*/  SHFL.IDX P6, R14, R13, R12, R11 ;  /* 0x0000000c0d0e7389 */ /* 0x00006400000c000b */
[----:B01----:R-:W-:Y:S01]  /*c480*/  ENDCOLLECTIVE ;  /* 0x000000000000791b */ /* 0x003fe20003800000 */
.L_x_3405:
        /* <DEDUP_REMOVED lines=15> */
.L_x_3406:
[----:B------:R-:W-:Y:S02]  /*c580*/  IMAD.MOV.U32 R13, RZ, RZ, R5 ;  /* 0x000000ffff0d7224 */ /* 0x000fe400078e0005 */
[----:B------:R-:W-:Y:S01]  /*c590*/  IMAD.MOV.U32 R12, RZ, RZ, 0x3 ;  /* 0x00000003ff0c7424 */ /* 0x000fe200078e00ff */
[----:B------:R-:W-:-:S05]  /*c5a0*/  @!P0 LEA R14, P1, R37, R14, 0x1 ;  /* 0x0000000e250e8211 */ /* 0x000fca00078208ff */
[----:B------:R-:W-:-:S08]  /*c5b0*/  @!P0 IMAD.MOV.U32 R2, RZ, RZ, R14 ;  /* 0x000000ffff028224 */ /* 0x000fd000078e000e */
[----:B------:R-:W-:Y:S05]  /*c5c0*/  WARPSYNC.COLLECTIVE R15, `(.L_x_3407) ;  /* 0x000000000f087348 */ /* 0x000fea0003c00000 */
[----:B------:R0:W1:Y:S02]  /*c5d0*/  SHFL.IDX P6, R14, R13, R12, R11 ;  /* 0x0000000c0d0e7389 */ /* 0x00006400000c000b */
[----:B01----:R-:W-:Y:S01]  /*c5e0*/  ENDCOLLECTIVE ;  /* 0x000000000000791b */ /* 0x003fe20003800000 */
.L_x_3407:
        /* <DEDUP_REMOVED lines=15> */
.L_x_3408:
[----:B------:R-:W-:Y:S02]  /*c6e0*/  IMAD.MOV.U32 R13, RZ, RZ, R5 ;  /* 0x000000ffff0d7224 */ /* 0x000fe400078e0005 */
[----:B------:R-:W-:Y:S01]  /*c6f0*/  IMAD.MOV.U32 R12, RZ, RZ, 0x4 ;  /* 0x00000004ff0c7424 */ /* 0x000fe200078e00ff */
[----:B------:R-:W-:-:S05]  /*c700*/  @!P0 LEA R14, P1, R37, R14, 0x1 ;  /* 0x0000000e250e8211 */ /* 0x000fca00078208ff */
[----:B------:R-:W-:-:S08]  /*c710*/  @!P0 IMAD.MOV.U32 R2, RZ, RZ, R14 ;  /* 0x000000ffff028224 */ /* 0x000fd000078e000e */
[----:B------:R-:W-:Y:S05]  /*c720*/  WARPSYNC.COLLECTIVE R15, `(.L_x_3409) ;  /* 0x000000000f087348 */ /* 0x000fea0003c00000 */
[----:B------:R0:W1:Y:S02]  /*c730*/  SHFL.IDX P6, R14, R13, R12, R11 ;  /* 0x0000000c0d0e7389 */ /* 0x00006400000c000b */
[----:B01----:R-:W-:Y:S01]  /*c740*/  ENDCOLLECTIVE ;  /* 0x000000000000791b */ /* 0x003fe20003800000 */
.L_x_3409:
        /* <DEDUP_REMOVED lines=15> */
.L_x_3410:
[----:B------:R-:W-:Y:S02]  /*c840*/  IMAD.MOV.U32 R13, RZ, RZ, R5 ;  /* 0x000000ffff0d7224 */ /* 0x000fe400078e0005 */
[----:B------:R-:W-:Y:S01]  /*c850*/  IMAD.MOV.U32 R12, RZ, RZ, 0x5 ;  /* 0x00000005ff0c7424 */ /* 0x000fe200078e00ff */
[----:B------:R-:W-:-:S05]  /*c860*/  @!P0 LEA R14, P1, R37, R14, 0x1 ;  /* 0x0000000e250e8211 */ /* 0x000fca00078208ff */
[----:B------:R-:W-:-:S08]  /*c870*/  @!P0 IMAD.MOV.U32 R2, RZ, RZ, R14 ;  /* 0x000000ffff028224 */ /* 0x000fd000078e000e */
[----:B------:R-:W-:Y:S05]  /*c880*/  WARPSYNC.COLLECTIVE R15, `(.L_x_3411) ;  /* 0x000000000f087348 */ /* 0x000fea0003c00000 */
[----:B------:R0:W1:Y:S02]  /*c890*/  SHFL.IDX P6, R14, R13, R12, R11 ;  /* 0x0000000c0d0e7389 */ /* 0x00006400000c000b */
[----:B01----:R-:W-:Y:S01]  /*c8a0*/  ENDCOLLECTIVE ;  /* 0x000000000000791b */ /* 0x003fe20003800000 */
.L_x_3411:
        /* <DEDUP_REMOVED lines=15> */
.L_x_3412:
[----:B------:R-:W-:Y:S02]  /*c9a0*/  IMAD.MOV.U32 R13, RZ, RZ, R5 ;  /* 0x000000ffff0d7224 */ /* 0x000fe400078e0005 */
[----:B------:R-:W-:Y:S01]  /*c9b0*/  IMAD.MOV.U32 R12, RZ, RZ, 0x6 ;  /* 0x00000006ff0c7424 */ /* 0x000fe200078e00ff */
[----:B------:R-:W-:-:S05]  /*c9c0*/  @!P0 LEA R14, P1, R37, R14, 0x1 ;  /* 0x0000000e250e8211 */ /* 0x000fca00078208ff */
[----:B------:R-:W-:-:S08]  /*c9d0*/  @!P0 IMAD.MOV.U32 R2, RZ, RZ, R14 ;  /* 0x000000ffff028224 */ /* 0x000fd000078e000e */
[----:B------:R-:W-:Y:S05]  /*c9e0*/  WARPSYNC.COLLECTIVE R15, `(.L_x_3413) ;  /* 0x000000000f087348 */ /* 0x000fea0003c00000 */
[----:B------:R0:W1:Y:S02]  /*c9f0*/  SHFL.IDX P6, R14, R13, R12, R11 ;  /* 0x0000000c0d0e7389 */ /* 0x00006400000c000b */
[----:B01----:R-:W-:Y:S01]  /*ca00*/  ENDCOLLECTIVE ;  /* 0x000000000000791b */ /* 0x003fe20003800000 */
.L_x_3413:
        /* <DEDUP_REMOVED lines=15> */
.L_x_3414:
[----:B------:R-:W-:Y:S02]  /*cb00*/  IMAD.MOV.U32 R13, RZ, RZ, R5 ;  /* 0x000000ffff0d7224 */ /* 0x000fe400078e0005 */
[----:B------:R-:W-:Y:S01]  /*cb10*/  IMAD.MOV.U32 R12, RZ, RZ, 0x7 ;  /* 0x00000007ff0c7424 */ /* 0x000fe200078e00ff */
[----:B------:R-:W-:-:S05]  /*cb20*/  @!P0 LEA R14, P1, R37, R14, 0x1 ;  /* 0x0000000e250e8211 */ /* 0x000fca00078208ff */
[----:B------:R-:W-:-:S08]  /*cb30*/  @!P0 IMAD.MOV.U32 R2, RZ, RZ, R14 ;  /* 0x000000ffff028224 */ /* 0x000fd000078e000e */
[----:B------:R-:W-:Y:S05]  /*cb40*/  WARPSYNC.COLLECTIVE R15, `(.L_x_3415) ;  /* 0x000000000f087348 */ /* 0x000fea0003c00000 */
[----:B------:R0:W1:Y:S02]  /*cb50*/  SHFL.IDX P6, R14, R13, R12, R11 ;  /* 0x0000000c0d0e7389 */ /* 0x00006400000c000b */
[----:B01----:R-:W-:Y:S01]  /*cb60*/  ENDCOLLECTIVE ;  /* 0x000000000000791b */ /* 0x003fe20003800000 */
.L_x_3415:
[----:B------:R-:W-:-:S05]  /*cb70*/  @!P0 IMAD.X R7, RZ, RZ, R6, P1 ;  /* 0x000000ffff078224 */ /* 0x000fca00008e0606 */
[----:B------:R-:W-:-:S05]  /*cb80*/  @!P0 MOV R3, R7 ;  /* 0x0000000700038202 */ /* 0x000fca0000000f00 */
[----:B------:R-:W-:Y:S01]  /*cb90*/  @!PT LDS RZ, [RZ] ;  /* 0x00000000fffff984 */ /* 0x000fe20000000800 */
[----:B------:R-:W-:Y:S01]  /*cba0*/  @!PT LDS RZ, [RZ] ;  /* 0x00000000fffff984 */ /* 0x000fe20000000800 */
[----:B------:R-:W-:Y:S01]  /*cbb0*/  @!PT LDS RZ, [RZ] ;  /* 0x00000000fffff984 */ /* 0x000fe20000000800 */
[----:B------:R0:W-:Y:S01]  /*cbc0*/  @!P0 LDGSTS.E.BYPASS.LTC128B.128 [R20+0x15400], desc[UR36][R2.64], !P3 ;  /* 0x1540000002148fae */ /* 0x0001e2000d901d64 */
[----:B------:R-:W-:-:S03]  /*cbd0*/  MOV R13, R0 ;  /* 0x00000000000d7202 */ /* 0x000fc60000000f00 */
[----:B------:R0:W-:Y:S04]  /*cbe0*/  @!P0 LDGSTS.E.BYPASS.LTC128B.128 [R20+0x19400], desc[UR36][R2.64+0x80], !P4 ;  /* 0x1940008002148fae */ /* 0x0001e8000e101d64 */
[----:B------:R0:W-:Y:S01]  /*cbf0*/  @!P0 LDGSTS.E.BYPASS.LTC128B.128 [R20+0x1d400], desc[UR36][R2.64+0x100], !P5 ;  /* 0x1d40010002148fae */ /* 0x0001e2000e901d64 */
[----:B------:R-:W-:-:S07]  /*cc00*/  IMAD.MOV.U32 R6, RZ, RZ, R14 ;  /* 0x000000ffff067224 */ /* 0x000fce00078e000e */
[----:B0-----:R-:W-:Y:S05]  /*cc10*/  WARPSYNC.COLLECTIVE R15, `(.L_x_3416) ;  /* 0x000000000f087348 */ /* 0x001fea0003c00000 */
[----:B------:R1:W2:Y:S02]  /*cc20*/  SHFL.IDX P6, R14, R13, R12, R11 ;  /* 0x0000000c0d0e7389 */ /* 0x0002a400000c000b */
[----:B012---:R-:W-:Y:S01]  /*cc30*/  ENDCOLLECTIVE ;  /* 0x000000000000791b */ /* 0x007fe20003800000 */
.L_x_3416:
[----:B------:R-:W-:Y:S05]  /*cc40*/  BRA `(.L_x_3417) ;  /* 0xffffffcc00d07947 */ /* 0x000fea000383ffff */
.L_x_3347:
[----:B0-----:R-:W-:-:S04]  /*cc50*/  IMAD.U32 R3, RZ, RZ, UR39 ;  /* 0x00000027ff037e24 */ /* 0x001fc8000f8e00ff */
[----:B------:R0:W1:Y:S03]  /*cc60*/  SYNCS.PHASECHK.TRANS64.TRYWAIT P0, [R3+URZ+0x30820], R0 ;  /* 0x03082000030075a7 */ /* 0x000066000800017f */
[----:B-1----:R-:W-:Y:S05]  /*cc70*/  @!P0 NANOSLEEP.SYNCS 0x989680 ;  /* 0x009896800000895d */ /* 0x002fea0003900000 */
[----:B------:R-:W1:Y:S02]  /*cc80*/  @!P0 SYNCS.PHASECHK.TRANS64 P0, [R3+URZ+0x30820], R0 ;  /* 0x03082000030085a7 */ /* 0x000e64000800007f */
[----:B-1----:R-:W-:Y:S05]  /*cc90*/  @!P0 BRA `(.L_x_3347) ;  /* 0xfffffffc00ec8947 */ /* 0x002fea000383ffff */
[----:B------:R-:W-:Y:S05]  /*cca0*/  BRA `(.L_x_3418) ;  /* 0xffffffd0000c7947 */ /* 0x000fea000383ffff */
.L_x_3351:
[----:B0-----:R0:W1:Y:S02]  /*ccb0*/  SYNCS.PHASECHK.TRANS64.TRYWAIT P0, [R6+URZ+0x30840], R3 ;  /* 0x03084003060075a7 */ /* 0x001064000800017f */
[----:B-1----:R-:W-:Y:S05]  /*ccc0*/  @!P0 NANOSLEEP.SYNCS 0x989680 ;  /* 0x009896800000895d */ /* 0x002fea0003900000 */
[----:B------:R-:W1:Y:S02]  /*ccd0*/  @!P0 SYNCS.PHASECHK.TRANS64 P0, [R6+URZ+0x30840], R3 ;  /* 0x03084003060085a7 */ /* 0x000e64000800007f */
[----:B-1----:R-:W-:Y:S05]  /*cce0*/  @!P0 BRA `(.L_x_3351) ;  /* 0xfffffffc00f08947 */ /* 0x002fea000383ffff */
[----:B------:R-:W-:Y:S05]  /*ccf0*/  BRA `(.L_x_3419) ;  /* 0xffffffd000bc7947 */ /* 0x000fea000383ffff */
.L_x_3352:
[----:B------:R-:W-:Y:S01]  /*cd00*/  BSSY B1, `(.L_x_3420) ;  /* 0x0000008000017945 */ /* 0x000fe20003800000 */
[----:B------:R-:W-:Y:S01]  /*cd10*/  IMAD.MOV.U32 R13, RZ, RZ, R10 ;  /* 0x000000ffff0d7224 */ /* 0x000fe200078e000a */
[----:B------:R-:W-:Y:S01]  /*cd20*/  MOV R11, 0x181f ;  /* 0x0000181f000b7802 */ /* 0x000fe20000000f00 */
[----:B------:R-:W-:Y:S02]  /*cd30*/  IMAD.MOV.U32 R12, RZ, RZ, RZ ;  /* 0x000000ffff0c7224 */ /* 0x000fe400078e00ff */
[----:B------:R-:W-:-:S07]  /*cd40*/  IMAD.MOV.U32 R15, RZ, RZ, -0x1 ;  /* 0xffffffffff0f7424 */ /* 0x000fce00078e00ff */
[----:B------:R-:W-:Y:S05]  /*cd50*/  WARPSYNC.COLLECTIVE R15, `(.L_x_3421) ;  /* 0x000000000f087348 */ /* 0x000fea0003c00000 */
[----:B------:R0:W1:Y:S02]  /*cd60*/  SHFL.IDX P6, R14, R13, R12, R11 ;  /* 0x0000000c0d0e7389 */ /* 0x00006400000c000b */
[----:B01----:R-:W-:Y:S01]  /*cd70*/  ENDCOLLECTIVE ;  /* 0x000000000000791b */ /* 0x003fe20003800000 */
.L_x_3421:
[----:B------:R-:W-:Y:S05]  /*cd80*/  BSYNC B1 ;  /* 0x0000000000017941 */ /* 0x000fea0003800000 */
.L_x_3420:
[----:B------:R-:W-:Y:S01]  /*cd90*/  IMAD.MOV.U32 R13, RZ, RZ, R8 ;  /* 0x000000ffff0d7224 */ /* 0x000fe200078e0008 */
[----:B------:R-:W-:Y:S01]  /*cda0*/  MOV R12, RZ ;  /* 0x000000ff000c7202 */ /* 0x000fe20000000f00 */
[----:B------:R-:W-:Y:S01]  /*cdb0*/  IMAD.MOV.U32 R11, RZ, RZ, 0x181f ;  /* 0x0000181fff0b7424 */ /* 0x000fe200078e00ff */
[----:B------:R-:W-:Y:S01]  /*cdc0*/  LEA R9, R9, UR39, 0x1 ;  /* 0x0000002709097c11 */ /* 0x000fe2000f8e08ff */
[----:B------:R-:W-:Y:S02]  /*cdd0*/  IMAD.MOV.U32 R15, RZ, RZ, -0x1 ;  /* 0xffffffffff0f7424 */ /* 0x000fe400078e00ff */
[----:B------:R-:W-:Y:S02]  /*cde0*/  IMAD.MOV.U32 R3, RZ, RZ, R14 ;  /* 0x000000ffff037224 */ /* 0x000fe400078e000e */
[----:B------:R-:W-:-:S07]  /*cdf0*/  IMAD.SHL.U32 R4, R37, 0x2, RZ ;  /* 0x0000000225047824 */ /* 0x000fce00078e00ff */
[----:B------:R-:W-:Y:S05]  /*ce00*/  WARPSYNC.COLLECTIVE R15, `(.L_x_3422) ;  /* 0x000000000f087348 */ /* 0x000fea0003c00000 */
[----:B------:R0:W1:Y:S02]  /*ce10*/  SHFL.IDX P6, R14, R13, R12, R11 ;  /* 0x0000000c0d0e7389 */ /* 0x00006400000c000b */
[----:B01----:R-:W-:Y:S01]  /*ce20*/  ENDCOLLECTIVE ;  /* 0x000000000000791b */ /* 0x003fe20003800000 */
.L_x_3422:
[----:B------:R-:W-:Y:S02]  /*ce30*/  IMAD.MOV.U32 R13, RZ, RZ, R10 ;  /* 0x000000ffff0d7224 */ /* 0x000fe400078e000a */
[----:B------:R-:W-:Y:S01]  /*ce40*/  IMAD.MOV.U32 R12, RZ, RZ, 0x1 ;  /* 0x00000001ff0c7424 */ /* 0x000fe200078e00ff */
[----:B------:R-:W-:-:S13]  /*ce50*/  IADD3 R2, P0, R14, R4, RZ ;  /* 0x000000040e027210 */ /* 0x000fda0007f1e0ff */
[----:B------:R-:W-:Y:S05]  /*ce60*/  WARPSYNC.COLLECTIVE R15, `(.L_x_3423) ;  /* 0x000000000f087348 */ /* 0x000fea0003c00000 */
[----:B------:R0:W1:Y:S02]  /*ce70*/  SHFL.IDX P6, R14, R13, R12, R11 ;  /* 0x0000000c0d0e7389 */ /* 0x00006400000c000b */
[----:B01----:R-:W-:Y:S01]  /*ce80*/  ENDCOLLECTIVE ;  /* 0x000000000000791b */ /* 0x003fe20003800000 */
.L_x_3423:
[----:B------:R-:W-:-:S05]  /*ce90*/  IADD3.X R3, RZ, R3, RZ, P0, !PT ;  /* 0x00000003ff037210 */ /* 0x000fca00007fe4ff */
[----:B------:R-:W-:Y:S01]  /*cea0*/  @!PT LDS RZ, [RZ] ;  /* 0x00000000fffff984 */ /* 0x000fe20000000800 */
[----:B------:R-:W-:Y:S01]  /*ceb0*/  @!PT LDS RZ, [RZ] ;  /* 0x00000000fffff984 */ /* 0x000fe20000000800 */
[----:B------:R-:W-:Y:S01]  /*cec0*/  @!PT LDS RZ, [RZ] ;  /* 0x00000000fffff984 */ /* 0x000fe20000000800 */
[----:B------:R-:W-:Y:S04]  /*ced0*/  LDGSTS.E.BYPASS.LTC128B.128 [R9+0x1e400], desc[UR36][R2.64], !P3 ;  /* 0x1e40000002097fae */ /* 0x000fe8000d901d64 */
[----:B------:R-:W-:Y:S01]  /*cee0*/  LDGSTS.E.BYPASS.LTC128B.128 [R9+0x21400], desc[UR36][R2.64+0x80], !P2 ;  /* 0x2140008002097fae */ /* 0x000fe2000d101d64 */
[----:B------:R-:W-:-:S03]  /*cef0*/  MOV R13, R8 ;  /* 0x00000008000d7202 */ /* 0x000fc60000000f00 */
[----:B------:R0:W-:Y:S02]  /*cf00*/  LDGSTS.E.BYPASS.LTC128B.128 [R9+0x24400], desc[UR36][R2.64+0x100], !P1 ;  /* 0x2440010002097fae */ /* 0x0001e4000c901d64 */
[----:B0-----:R-:W-:-:S07]  /*cf10*/  IMAD.MOV.U32 R3, RZ, RZ, R14 ;  /* 0x000000ffff037224 */ /* 0x001fce00078e000e */
[----:B------:R-:W-:Y:S05]  /*cf20*/  WARPSYNC.COLLECTIVE R15, `(.L_x_3424) ;  /* 0x000000000f087348 */ /* 0x000fea0003c00000 */
[----:B------:R0:W1:Y:S02]  /*cf30*/  SHFL.IDX P6, R14, R13, R12, R11 ;  /* 0x0000000c0d0e7389 */ /* 0x00006400000c000b */
[----:B01----:R-:W-:Y:S01]  /*cf40*/  ENDCOLLECTIVE ;  /* 0x000000000000791b */ /* 0x003fe20003800000 */
.L_x_3424:
[----:B------:R-:W-:Y:S02]  /*cf50*/  IMAD.MOV.U32 R13, RZ, RZ, R10 ;  /* 0x000000ffff0d7224 */ /* 0x000fe400078e000a */
[----:B------:R-:W-:Y:S01]  /*cf60*/  IMAD.MOV.U32 R12, RZ, RZ, 0x2 ;  /* 0x00000002ff0c7424 */ /* 0x000fe200078e00ff */
[----:B------:R-:W-:-:S13]  /*cf70*/  IADD3 R2, P0, R14, R4, RZ ;  /* 0x000000040e027210 */ /* 0x000fda0007f1e0ff */
[----:B------:R-:W-:Y:S05]  /*cf80*/  WARPSYNC.COLLECTIVE R15, `(.L_x_3425) ;  /* 0x000000000f087348 */ /* 0x000fea0003c00000 */
[----:B------:R0:W1:Y:S02]  /*cf90*/  SHFL.IDX P6, R14, R13, R12, R11 ;  /* 0x0000000c0d0e7389 */ /* 0x00006400000c000b */
[----:B01----:R-:W-:Y:S01]  /*cfa0*/  ENDCOLLECTIVE ;  /* 0x000000000000791b */ /* 0x003fe20003800000 */
.L_x_3425:
[----:B------:R-:W-:-:S05]  /*cfb0*/  IMAD.X R3, RZ, RZ, R3, P0 ;  /* 0x000000ffff037224 */ /* 0x000fca00000e0603 */
[----:B------:R-:W-:Y:S01]  /*cfc0*/  @!PT LDS RZ, [RZ] ;  /* 0x00000000fffff984 */ /* 0x000fe20000000800 */
[----:B------:R-:W-:Y:S01]  /*cfd0*/  @!PT LDS RZ, [RZ] ;  /* 0x00000000fffff984 */ /* 0x000fe20000000800 */
[----:B------:R-:W-:Y:S01]  /*cfe0*/  @!PT LDS RZ, [RZ] ;  /* 0x00000000fffff984 */ /* 0x000fe20000000800 */
[----:B------:R0:W-:Y:S04]  /*cff0*/  LDGSTS.E.BYPASS.LTC128B.128 [R9+0x1ec00], desc[UR36][R2.64], !P3 ;  /* 0x1ec0000002097fae */ /* 0x0001e8000d901d64 */
[----:B------:R0:W-:Y:S01]  /*d000*/  LDGSTS.E.BYPASS.LTC128B.128 [R9+0x21c00], desc[UR36][R2.64+0x80], !P2 ;  /* 0x21c0008002097fae */ /* 0x0001e2000d101d64 */
[----:B------:R-:W-:-:S03]  /*d010*/  IMAD.MOV.U32 R13, RZ, RZ, R8 ;  /* 0x000000ffff0d7224 */ /* 0x000fc600078e0008 */
[----:B------:R0:W-:Y:S01]  /*d020*/  LDGSTS.E.BYPASS.LTC128B.128 [R9+0x24c00], desc[UR36][R2.64+0x100], !P1 ;  /* 0x24c0010002097fae */ /* 0x0001e2000c901d64 */
[----:B------:R-:W-:-:S07]  /*d030*/  MOV R35, R14 ;  /* 0x0000000e00237202 */ /* 0x000fce0000000f00 */
[----:B0-----:R-:W-:Y:S05]  /*d040*/  WARPSYNC.COLLECTIVE R15, `(.L_x_3426) ;  /* 0x000000000f087348 */ /* 0x001fea0003c00000 */
[----:B------:R1:W2:Y:S02]  /*d050*/  SHFL.IDX P6, R14, R13, R12, R11 ;  /* 0x0000000c0d0e7389 */ /* 0x0002a400000c000b */
[----:B012---:R-:W-:Y:S01]  /*d060*/  ENDCOLLECTIVE ;  /* 0x000000000000791b */ /* 0x007fe20003800000 */
.L_x_3426:
[----:B------:R-:W-:Y:S01]  /*d070*/  IMAD.MOV.U32 R13, RZ, RZ, R10 ;  /* 0x000000ffff0d7224 */ /* 0x000fe200078e000a */
[----:B------:R-:W-:Y:S02]  /*d080*/  MOV R12, 0x3 ;  /* 0x00000003000c7802 */ /* 0x000fe40000000f00 */
[----:B------:R-:W-:-:S13]  /*d090*/  IADD3 R2, P0, R14, R4, RZ ;  /* 0x000000040e027210 */ /* 0x000fda0007f1e0ff */
[----:B------:R-:W-:Y:S05]  /*d0a0*/  WARPSYNC.COLLECTIVE R15, `(.L_x_3427) ;  /* 0x000000000f087348 */ /* 0x000fea0003c00000 */
[----:B------:R0:W1:Y:S02]  /*d0b0*/  SHFL.IDX P6, R14, R13, R12, R11 ;  /* 0x0000000c0d0e7389 */ /* 0x00006400000c000b */
[----:B01----:R-:W-:Y:S01]  /*d0c0*/  ENDCOLLECTIVE ;  /* 0x000000000000791b */ /* 0x003fe20003800000 */
.L_x_3427:
        /* <DEDUP_REMOVED lines=8> */
[----:B------:R-:W-:-:S07]  /*d150*/  IMAD.MOV.U32 R35, RZ, RZ, R14 ;  /* 0x000000ffff237224 */ /* 0x000fce00078e000e */
[----:B0-----:R-:W-:Y:S05]  /*d160*/  WARPSYNC.COLLECTIVE R15, `(.L_x_3428) ;  /* 0x000000000f087348 */ /* 0x001fea0003c00000 */
[----:B------:R1:W2:Y:S02]  /*d170*/  SHFL.IDX P6, R14, R13, R12, R11 ;  /* 0x0000000c0d0e7389 */ /* 0x0002a400000c000b */
[----:B012---:R-:W-:Y:S01]  /*d180*/  ENDCOLLECTIVE ;  /* 0x000000000000791b */ /* 0x007fe20003800000 */
.L_x_3428:
[----:B------:R-:W-:Y:S01]  /*d190*/  MOV R13, R10 ;  /* 0x0000000a000d7202 */ /* 0x000fe20000000f00 */
[----:B------:R-:W-:Y:S01]  /*d1a0*/  IMAD.MOV.U32 R12, RZ, RZ, 0x4 ;  /* 0x00000004ff0c7424 */ /* 0x000fe200078e00ff */
[----:B------:R-:W-:-:S13]  /*d1b0*/  IADD3 R2, P0, R14, R4, RZ ;  /* 0x000000040e027210 */ /* 0x000fda0007f1e0ff */
[----:B------:R-:W-:Y:S05]  /*d1c0*/  WARPSYNC.COLLECTIVE R15, `(.L_x_3429) ;  /* 0x000000000f087348 */ /* 0x000fea0003c00000 */
[----:B------:R0:W1:Y:S02]  /*d1d0*/  SHFL.IDX P6, R14, R13, R12, R11 ;  /* 0x0000000c0d0e7389 */ /* 0x00006400000c000b */
[----:B01----:R-:W-:Y:S01]  /*d1e0*/  ENDCOLLECTIVE ;  /* 0x000000000000791b */ /* 0x003fe20003800000 */
.L_x_3429:
        /* <DEDUP_REMOVED lines=12> */
.L_x_3430:
[----:B------:R-:W-:Y:S02]  /*d2b0*/  IMAD.MOV.U32 R13, RZ, RZ, R10 ;  /* 0x000000ffff0d7224 */ /* 0x000fe400078e000a */
[----:B------:R-:W-:Y:S01]  /*d2c0*/  IMAD.MOV.U32 R12, RZ, RZ, 0x5 ;  /* 0x00000005ff0c7424 */ /* 0x000fe200078e00ff */
[----:B------:R-:W-:-:S13]  /*d2d0*/  IADD3 R2, P0, R14, R4, RZ ;  /* 0x000000040e027210 */ /* 0x000fda0007f1e0ff */
[----:B------:R-:W-:Y:S05]  /*d2e0*/  WARPSYNC.COLLECTIVE R15, `(.L_x_3431) ;  /* 0x000000000f087348 */ /* 0x000fea0003c00000 */
[----:B------:R0:W1:Y:S02]  /*d2f0*/  SHFL.IDX P6, R14, R13, R12, R11 ;  /* 0x0000000c0d0e7389 */ /* 0x00006400000c000b */
[----:B01----:R-:W-:Y:S01]  /*d300*/  ENDCOLLECTIVE ;  /* 0x000000000000791b */ /* 0x003fe20003800000 */
.L_x_3431:
[----:B------:R-:W-:-:S05]  /*d310*/  IADD3.X R3, RZ, R35, RZ, P0, !PT ;  /* 0x00000023ff037210 */ /* 0x000fca00007fe4ff */
[----:B------:R-:W-:Y:S01]  /*d320*/  @!PT LDS RZ, [RZ] ;  /* 0x00000000fffff984 */ /* 0x000fe20000000800 */
[----:B------:R-:W-:Y:S01]  /*d330*/  @!PT LDS RZ, [RZ] ;  /* 0x00000000fffff984 */ /* 0x000fe20000000800 */
[----:B------:R-:W-:Y:S01]  /*d340*/  @!PT LDS RZ, [RZ] ;  /* 0x00000000fffff984 */ /* 0x000fe20000000800 */
[----:B------:R0:W-:Y:S04]  /*d350*/  LDGSTS.E.BYPASS.LTC128B.128 [R9+0x20400], desc[UR36][R2.64], !P3 ;  /* 0x2040000002097fae */ /* 0x0001e8000d901d64 */
[----:B------:R0:W-:Y:S01]  /*d360*/  LDGSTS.E.BYPASS.LTC128B.128 [R9+0x23400], desc[UR36][R2.64+0x80], !P2 ;  /* 0x2340008002097fae */ /* 0x0001e2000d101d64 */
[----:B------:R-:W-:-:S03]  /*d370*/  MOV R13, R8 ;  /* 0x00000008000d7202 */ /* 0x000fc60000000f00 */
[----:B------:R0:W-:Y:S01]  /*d380*/  LDGSTS.E.BYPASS.LTC128B.128 [R9+0x26400], desc[UR36][R2.64+0x100], !P1 ;  /* 0x2640010002097fae */ /* 0x0001e2000c901d64 */
[----:B------:R-:W-:-:S07]  /*d390*/  IMAD.MOV.U32 R35, RZ, RZ, R14 ;  /* 0x000000ffff237224 */ /* 0x000fce00078e000e */
[----:B0-----:R-:W-:Y:S05]  /*d3a0*/  WARPSYNC.COLLECTIVE R15, `(.L_x_3432) ;  /* 0x000000000f087348 */ /* 0x001fea0003c00000 */
[----:B------:R1:W2:Y:S02]  /*d3b0*/  SHFL.IDX P6, R14, R13, R12, R11 ;  /* 0x0000000c0d0e7389 */ /* 0x0002a400000c000b */
[----:B012---:R-:W-:Y:S01]  /*d3c0*/  ENDCOLLECTIVE ;  /* 0x000000000000791b */ /* 0x007fe20003800000 */
.L_x_3432:
[----:B------:R-:W-:Y:S05]  /*d3d0*/  BRA `(.L_x_3433) ;  /* 0xffffffd0000c7947 */ /* 0x000fea000383ffff */
.L_x_3357:
[----:B0-----:R0:W1:Y:S02]  /*d3e0*/  SYNCS.PHASECHK.TRANS64.TRYWAIT P0, [R6+URZ+0x30860], R9 ;  /* 0x03086009060075a7 */ /* 0x001064000800017f */
[----:B-1----:R-:W-:Y:S05]  /*d3f0*/  @!P0 NANOSLEEP.SYNCS 0x989680 ;  /* 0x009896800000895d */ /* 0x002fea0003900000 */
[----:B------:R-:W1:Y:S02]  /*d400*/  @!P0 SYNCS.PHASECHK.TRANS64 P0, [R6+URZ+0x30860], R9 ;  /* 0x03086009060085a7 */ /* 0x000e64000800007f */
[----:B-1----:R-:W-:Y:S05]  /*d410*/  @!P0 BRA `(.L_x_3357) ;  /* 0xfffffffc00f08947 */ /* 0x002fea000383ffff */
[----:B------:R-:W-:Y:S05]  /*d420*/  BRA `(.L_x_3434) ;  /* 0xffffffd000707947 */ /* 0x000fea000383ffff */
.L_x_3358:
        /* <DEDUP_REMOVED lines=8> */
.L_x_3436:
[----:B------:R-:W-:Y:S05]  /*d4b0*/  BSYNC B1 ;  /* 0x0000000000017941 */ /* 0x000fea0003800000 */
.L_x_3435:
[----:B------:R-:W-:Y:S01]  /*d4c0*/  IMAD.MOV.U32 R13, RZ, RZ, R17 ;  /* 0x000000ffff0d7224 */ /* 0x000fe200078e0011 */
[----:B------:R-:W-:Y:S01]  /*d4d0*/  MOV R11, 0x181f ;  /* 0x0000181f000b7802 */ /* 0x000fe20000000f00 */
[----:B------:R-:W-:Y:S01]  /*d4e0*/  IMAD.MOV.U32 R12, RZ, RZ, RZ ;  /* 0x000000ffff0c7224 */ /* 0x000fe200078e00ff */
[----:B------:R-:W-:Y:S01]  /*d4f0*/  LEA R7, R7, UR39, 0x1 ;  /* 0x0000002707077c11 */ /* 0x000fe2000f8e08ff */
[----:B------:R-:W-:Y:S02]  /*d500*/  IMAD.MOV.U32 R15, RZ, RZ, -0x1 ;  /* 0xffffffffff0f7424 */ /* 0x000fe400078e00ff */
[----:B------:R-:W-:-:S07]  /*d510*/  IMAD.MOV.U32 R3, RZ, RZ, R14 ;  /* 0x000000ffff037224 */ /* 0x000fce00078e000e */
[----:B------:R-:W-:Y:S05]  /*d520*/  WARPSYNC.COLLECTIVE R15, `(.L_x_3437) ;  /* 0x000000000f087348 */ /* 0x000fea0003c00000 */
[----:B------:R0:W1:Y:S02]  /*d530*/  SHFL.IDX P6, R14, R13, R12, R11 ;  /* 0x0000000c0d0e7389 */ /* 0x00006400000c000b */
[----:B01----:R-:W-:Y:S01]  /*d540*/  ENDCOLLECTIVE ;  /* 0x000000000000791b */ /* 0x003fe20003800000 */
.L_x_3437:
[----:B------:R-:W-:Y:S01]  /*d550*/  IMAD.MOV.U32 R13, RZ, RZ, R18 ;  /* 0x000000ffff0d7224 */ /* 0x000fe200078e0012 */
[----:B------:R-:W-:Y:S02]  /*d560*/  MOV R12, 0x1 ;  /* 0x00000001000c7802 */ /* 0x000fe40000000f00 */
[----:B------:R-:W-:-:S13]  /*d570*/  IADD3 R2, P0, R14, R4, RZ ;  /* 0x000000040e027210 */ /* 0x000fda0007f1e0ff */
[----:B------:R-:W-:Y:S05]  /*d580*/  WARPSYNC.COLLECTIVE R15, `(.L_x_3438) ;  /* 0x000000000f087348 */ /* 0x000fea0003c00000 */
[----:B------:R0:W1:Y:S02]  /*d590*/  SHFL.IDX P6, R14, R13, R12, R11 ;  /* 0x0000000c0d0e7389 */ /* 0x00006400000c000b */
[----:B01----:R-:W-:Y:S01]  /*d5a0*/  ENDCOLLECTIVE ;  /* 0x000000000000791b */ /* 0x003fe20003800000 */
.L_x_3438:
        /* <DEDUP_REMOVED lines=15> */
.L_x_3439:
[----:B------:R-:W-:Y:S01]  /*d6a0*/  MOV R13, R18 ;  /* 0x00000012000d7202 */ /* 0x000fe20000000f00 */
[----:B------:R-:W-:Y:S01]  /*d6b0*/  IMAD.MOV.U32 R12, RZ, RZ, 0x2 ;  /* 0x00000002ff0c7424 */ /* 0x000fe200078e00ff */
[----:B------:R-:W-:-:S13]  /*d6c0*/  IADD3 R2, P0, R14, R4, RZ ;  /* 0x000000040e027210 */ /* 0x000fda0007f1e0ff */
[----:B------:R-:W-:Y:S05]  /*d6d0*/  WARPSYNC.COLLECTIVE R15, `(.L_x_3440) ;  /* 0x000000000f087348 */ /* 0x000fea0003c00000 */
[----:B------:R0:W1:Y:S02]  /*d6e0*/  SHFL.IDX P6, R14, R13, R12, R11 ;  /* 0x0000000c0d0e7389 */ /* 0x00006400000c000b */
[----:B01----:R-:W-:Y:S01]  /*d6f0*/  ENDCOLLECTIVE ;  /* 0x000000000000791b */ /* 0x003fe20003800000 */
.L_x_3440:
        /* <DEDUP_REMOVED lines=15> */
.L_x_3441:
[----:B------:R-:W-:Y:S02]  /*d7f0*/  IMAD.MOV.U32 R13, RZ, RZ, R18 ;  /* 0x000000ffff0d7224 */ /* 0x000fe400078e0012 */
[----:B------:R-:W-:Y:S01]  /*d800*/  IMAD.MOV.U32 R12, RZ, RZ, 0x3 ;  /* 0x00000003ff0c7424 */ /* 0x000fe200078e00ff */
[----:B------:R-:W-:-:S13]  /*d810*/  IADD3 R2, P0, R14, R4, RZ ;  /* 0x000000040e027210 */ /* 0x000fda0007f1e0ff */
[----:B------:R-:W-:Y:S05]  /*d820*/  WARPSYNC.COLLECTIVE R15, `(.L_x_3442) ;  /* 0x000000000f087348 */ /* 0x000fea0003c00000 */
[----:B------:R0:W1:Y:S02]  /*d830*/  SHFL.IDX P6, R14, R13, R12, R11 ;  /* 0x0000000c0d0e7389 */ /* 0x00006400000c000b */
[----:B01----:R-:W-:Y:S01]  /*d840*/  ENDCOLLECTIVE ;  /* 0x000000000000791b */ /* 0x003fe20003800000 */
.L_x_3442:
        /* <DEDUP_REMOVED lines=15> */
.L_x_3443:
[----:B------:R-:W-:Y:S02]  /*d940*/  IMAD.MOV.U32 R13, RZ, RZ, R18 ;  /* 0x000000ffff0d7224 */ /* 0x000fe400078e0012 */
[----:B------:R-:W-:Y:S01]  /*d950*/  IMAD.MOV.U32 R12, RZ, RZ, 0x4 ;  /* 0x00000004ff0c7424 */ /* 0x000fe200078e00ff */
[----:B------:R-:W-:-:S13]  /*d960*/  IADD3 R2, P0, R14, R4, RZ ;  /* 0x000000040e027210 */ /* 0x000fda0007f1e0ff */
[----:B------:R-:W-:Y:S05]  /*d970*/  WARPSYNC.COLLECTIVE R15, `(.L_x_3444) ;  /* 0x000000000f087348 */ /* 0x000fea0003c00000 */
[----:B------:R0:W1:Y:S02]  /*d980*/  SHFL.IDX P6, R14, R13, R12, R11 ;  /* 0x0000000c0d0e7389 */ /* 0x00006400000c000b */
[----:B01----:R-:W-:Y:S01]  /*d990*/  ENDCOLLECTIVE ;  /* 0x000000000000791b */ /* 0x003fe20003800000 */
.L_x_3444:
        /* <DEDUP_REMOVED lines=15> */
.L_x_3445:
[----:B------:R-:W-:Y:S01]  /*da90*/  IMAD.MOV.U32 R13, RZ, RZ, R18 ;  /* 0x000000ffff0d7224 */ /* 0x000fe200078e0012 */
[----:B------:R-:W-:Y:S02]  /*daa0*/  MOV R12, 0x5 ;  /* 0x00000005000c7802 */ /* 0x000fe40000000f00 */
[----:B------:R-:W-:-:S13]  /*dab0*/  IADD3 R2, P0, R14, R4, RZ ;  /* 0x000000040e027210 */ /* 0x000fda0007f1e0ff */
[----:B------:R-:W-:Y:S05]  /*dac0*/  WARPSYNC.COLLECTIVE R15, `(.L_x_3446) ;  /* 0x000000000f087348 */ /* 0x000fea0003c00000 */
[----:B------:R0:W1:Y:S02]  /*dad0*/  SHFL.IDX P6, R14, R13, R12, R11 ;  /* 0x0000000c0d0e7389 */ /* 0x00006400000c000b */
[----:B01----:R-:W-:Y:S01]  /*dae0*/  ENDCOLLECTIVE ;  /* 0x000000000000791b */ /* 0x003fe20003800000 */
.L_x_3446:
        /* <DEDUP_REMOVED lines=12> */
.L_x_3447:
[----:B------:R-:W-:Y:S01]  /*dbb0*/  @!PT LDS RZ, [RZ] ;  /* 0x00000000fffff984 */ /* 0x000fe20000000800 */
[----:B------:R-:W-:Y:S01]  /*dbc0*/  @!PT LDS RZ, [RZ] ;  /* 0x00000000fffff984 */ /* 0x000fe20000000800 */
[----:B------:R-:W-:Y:S01]  /*dbd0*/  @!PT LDS RZ, [RZ] ;  /* 0x00000000fffff984 */ /* 0x000fe20000000800 */
[----:B------:R0:W-:Y:S01]  /*dbe0*/  LDGSTS.E.BYPASS.LTC128B.128 [R7+0x5400], desc[UR36][R2.64+0x80], !P0 ;  /* 0x0540008002077fae */ /* 0x0001e2000c101d64 */
[----:B------:R-:W-:-:S13]  /*dbf0*/  ISETP.LT.OR P0, PT, R8, 0x41, P1 ;  /* 0x000000410800780c */ /* 0x000fda0000f01670 */
[----:B------:R0:W-:Y:S01]  /*dc00*/  LDGSTS.E.BYPASS.LTC128B.128 [R7+0x8400], desc[UR36][R2.64+0x100], !P0 ;  /* 0x0840010002077fae */ /* 0x0001e2000c101d64 */
[----:B------:R-:W-:Y:S05]  /*dc10*/  BRA `(.L_x_3448) ;  /* 0xffffffcc00687947 */ /* 0x000fea000383ffff */
.L_x_3364:
[----:B0-----:R0:W1:Y:S02]  /*dc20*/  SYNCS.PHASECHK.TRANS64.TRYWAIT P0, [R4+URZ+0x30860], R3 ;  /* 0x03086003040075a7 */ /* 0x001064000800017f */
[----:B-1----:R-:W-:Y:S05]  /*dc30*/  @!P0 NANOSLEEP.SYNCS 0x989680 ;  /* 0x009896800000895d */ /* 0x002fea0003900000 */
[----:B------:R-:W1:Y:S02]  /*dc40*/  @!P0 SYNCS.PHASECHK.TRANS64 P0, [R4+URZ+0x30860], R3 ;  /* 0x03086003040085a7 */ /* 0x000e64000800007f */
[----:B-1----:R-:W-:Y:S05]  /*dc50*/  @!P0 BRA `(.L_x_3364) ;  /* 0xfffffffc00f08947 */ /* 0x002fea000383ffff */
[----:B------:R-:W-:Y:S05]  /*dc60*/  BRA `(.L_x_3449) ;  /* 0xffffffd000407947 */ /* 0x000fea000383ffff */
.L_x_3365:
        /* <DEDUP_REMOVED lines=8> */
.L_x_3451:
[----:B------:R-:W-:Y:S05]  /*dcf0*/  BSYNC B0 ;  /* 0x0000000000007941 */ /* 0x000fea0003800000 */
.L_x_3450:
[----:B------:R-:W-:Y:S01]  /*dd00*/  MOV R13, R17 ;  /* 0x00000011000d7202 */ /* 0x000fe20000000f00 */
[----:B------:R-:W-:Y:S01]  /*dd10*/  IMAD.MOV.U32 R12, RZ, RZ, RZ ;  /* 0x000000ffff0c7224 */ /* 0x000fe200078e00ff */
[----:B------:R-:W-:Y:S01]  /*dd20*/  SHF.L.U32 R6, R37, 0x1, RZ ;  /* 0x0000000125067819 */ /* 0x000fe200000006ff */
[----:B------:R-:W-:Y:S02]  /*dd30*/  IMAD.MOV.U32 R11, RZ, RZ, 0x181f ;  /* 0x0000181fff0b7424 */ /* 0x000fe400078e00ff */
[----:B------:R-:W-:Y:S02]  /*dd40*/  IMAD.MOV.U32 R15, RZ, RZ, -0x1 ;  /* 0xffffffffff0f7424 */ /* 0x000fe400078e00ff */
[----:B------:R-:W-:-:S07]  /*dd50*/  IMAD.MOV.U32 R0, RZ, RZ, R14 ;  /* 0x000000ffff007224 */ /* 0x000fce00078e000e */
[----:B------:R-:W-:Y:S05]  /*dd60*/  WARPSYNC.COLLECTIVE R15, `(.L_x_3452) ;  /* 0x000000000f087348 */ /* 0x000fea0003c00000 */
[----:B------:R0:W1:Y:S02]  /*dd70*/  SHFL.IDX P6, R14, R13, R12, R11 ;  /* 0x0000000c0d0e7389 */ /* 0x00006400000c000b */
[----:B01----:R-:W-:Y:S01]  /*dd80*/  ENDCOLLECTIVE ;  /* 0x000000000000791b */ /* 0x003fe20003800000 */
.L_x_3452:
[----:B------:R-:W-:Y:S02]  /*dd90*/  IMAD.MOV.U32 R13, RZ, RZ, R18 ;  /* 0x000000ffff0d7224 */ /* 0x000fe400078e0012 */
[----:B------:R-:W-:Y:S01]  /*dda0*/  IMAD.MOV.U32 R12, RZ, RZ, 0x1 ;  /* 0x00000001ff0c7424 */ /* 0x000fe200078e00ff */
[----:B------:R-:W-:-:S13]  /*ddb0*/  IADD3 R2, P0, R14, R6, RZ ;  /* 0x000000060e027210 */ /* 0x000fda0007f1e0ff */
[----:B------:R-:W-:Y:S05]  /*ddc0*/  WARPSYNC.COLLECTIVE R15, `(.L_x_3453) ;  /* 0x000000000f087348 */ /* 0x000fea0003c00000 */
[----:B------:R0:W1:Y:S02]  /*ddd0*/  SHFL.IDX P6, R14, R13, R12, R11 ;  /* 0x0000000c0d0e7389 */ /* 0x00006400000c000b */
[----:B01----:R-:W-:Y:S01]  /*dde0*/  ENDCOLLECTIVE ;  /* 0x000000000000791b */ /* 0x003fe20003800000 */
.L_x_3453:
        /* <DEDUP_REMOVED lines=13> */
.L_x_3454:
[----:B------:R-:W-:Y:S01]  /*dec0*/  @!PT LDS RZ, [RZ] ;  /* 0x00000000fffff984 */ /* 0x000fe20000000800 */
[----:B------:R-:W-:Y:S01]  /*ded0*/  @!PT LDS RZ, [RZ] ;  /* 0x00000000fffff984 */ /* 0x000fe20000000800 */
[----:B------:R-:W-:Y:S01]  /*dee0*/  @!PT LDS RZ, [RZ] ;  /* 0x00000000fffff984 */ /* 0x000fe20000000800 */
[----:B------:R-:W-:Y:S01]  /*def0*/  LDGSTS.E.BYPASS.LTC128B.128 [R0+0x3400], desc[UR36][R2.64+0x80], !P0 ;  /* 0x0340008002007fae */ /* 0x000fe2000c101d64 */
[----:B------:R-:W-:Y:S01]  /*df00*/  ISETP.LT.OR P0, PT, R5, 0x1, P1 ;  /* 0x000000010500780c */ /* 0x000fe20000f01670 */
[----:B------:R-:W-:Y:S01]  /*df10*/  IMAD.MOV.U32 R13, RZ, RZ, R18 ;  /* 0x000000ffff0d7224 */ /* 0x000fe200078e0012 */
[----:B------:R-:W-:-:S11]  /*df20*/  MOV R12, 0x2 ;  /* 0x00000002000c7802 */ /* 0x000fd60000000f00 */
[----:B------:R0:W-:Y:S02]  /*df30*/  LDGSTS.E.BYPASS.LTC128B.128 [R0+0x6400], desc[UR36][R2.64+0x100], !P0 ;  /* 0x0640010002007fae */ /* 0x0001e4000c101d64 */
[----:B0-----:R-:W-:-:S13]  /*df40*/  IADD3 R2, P0, R14, R6, RZ ;  /* 0x000000060e027210 */ /* 0x001fda0007f1e0ff */
[----:B------:R-:W-:Y:S05]  /*df50*/  WARPSYNC.COLLECTIVE R15, `(.L_x_3455) ;  /* 0x000000000f087348 */ /* 0x000fea0003c00000 */
[----:B------:R0:W1:Y:S02]  /*df60*/  SHFL.IDX P6, R14, R13, R12, R11 ;  /* 0x0000000c0d0e7389 */ /* 0x00006400000c000b */
[----:B01----:R-:W-:Y:S01]  /*df70*/  ENDCOLLECTIVE ;  /* 0x000000000000791b */ /* 0x003fe20003800000 */
.L_x_3455:
        /* <DEDUP_REMOVED lines=12> */
.L_x_3456:
[----:B------:R-:W-:Y:S01]  /*e040*/  @!PT LDS RZ, [RZ] ;  /* 0x00000000fffff984 */ /* 0x000fe20000000800 */
[----:B------:R-:W-:Y:S01]  /*e050*/  @!PT LDS RZ, [RZ] ;  /* 0x00000000fffff984 */ /* 0x000fe20000000800 */
[----:B------:R-:W-:Y:S01]  /*e060*/  @!PT LDS RZ, [RZ] ;  /* 0x00000000fffff984 */ /* 0x000fe20000000800 */
[----:B------:R-:W-:Y:S01]  /*e070*/  LDGSTS.E.BYPASS.LTC128B.128 [R0+0x3c00], desc[UR36][R2.64+0x80], !P0 ;  /* 0x03c0008002007fae */ /* 0x000fe2000c101d64 */
[----:B------:R-:W-:Y:S02]  /*e080*/  ISETP.LT.OR P0, PT, R5, 0x11, P1 ;  /* 0x000000110500780c */ /* 0x000fe40000f01670 */
[----:B------:R-:W-:Y:S01]  /*e090*/  MOV R13, R18 ;  /* 0x00000012000d7202 */ /* 0x000fe20000000f00 */
[----:B------:R-:W-:-:S10]  /*e0a0*/  IMAD.MOV.U32 R12, RZ, RZ, 0x3 ;  /* 0x00000003ff0c7424 */ /* 0x000fd400078e00ff */
[----:B------:R0:W-:Y:S02]  /*e0b0*/  LDGSTS.E.BYPASS.LTC128B.128 [R0+0x6c00], desc[UR36][R2.64+0x100], !P0 ;  /* 0x06c0010002007fae */ /* 0x0001e4000c101d64 */
[----:B0-----:R-:W-:-:S13]  /*e0c0*/  IADD3 R2, P0, R14, R6, RZ ;  /* 0x000000060e027210 */ /* 0x001fda0007f1e0ff */
[----:B------:R-:W-:Y:S05]  /*e0d0*/  WARPSYNC.COLLECTIVE R15, `(.L_x_3457) ;  /* 0x000000000f087348 */ /* 0x000fea0003c00000 */
[----:B------:R0:W1:Y:S02]  /*e0e0*/  SHFL.IDX P6, R14, R13, R12, R11 ;  /* 0x0000000c0d0e7389 */ /* 0x00006400000c000b */
[----:B01----:R-:W-:Y:S01]  /*e0f0*/  ENDCOLLECTIVE ;  /* 0x000000000000791b */ /* 0x003fe20003800000 */
.L_x_3457:
        /* <DEDUP_REMOVED lines=12> */
.L_x_3458:
[----:B------:R-:W-:Y:S01]  /*e1c0*/  @!PT LDS RZ, [RZ] ;  /* 0x00000000fffff984 */ /* 0x000fe20000000800 */
[----:B------:R-:W-:Y:S01]  /*e1d0*/  @!PT LDS RZ, [RZ] ;  /* 0x00000000fffff984 */ /* 0x000fe20000000800 */
[----:B------:R-:W-:Y:S01]  /*e1e0*/  @!PT LDS RZ, [RZ] ;  /* 0x00000000fffff984 */ /* 0x000fe20000000800 */
[----:B------:R-:W-:Y:S01]  /*e1f0*/  LDGSTS.E.BYPASS.LTC128B.128 [R0+0x4400], desc[UR36][R2.64+0x80], !P0 ;  /* 0x0440008002007fae */ /* 0x000fe2000c101d64 */
[----:B------:R-:W-:Y:S01]  /*e200*/  ISETP.LT.OR P0, PT, R5, 0x21, P1 ;  /* 0x000000210500780c */ /* 0x000fe20000f01670 */
[----:B------:R-:W-:Y:S02]  /*e210*/  IMAD.MOV.U32 R13, RZ, RZ, R18 ;  /* 0x000000ffff0d7224 */ /* 0x000fe400078e0012 */
[----:B------:R-:W-:-:S10]  /*e220*/  IMAD.MOV.U32 R12, RZ, RZ, 0x4 ;  /* 0x00000004ff0c7424 */ /* 0x000fd400078e00ff */
[----:B------:R0:W-:Y:S02]  /*e230*/  LDGSTS.E.BYPASS.LTC128B.128 [R0+0x7400], desc[UR36][R2.64+0x100], !P0 ;  /* 0x0740010002007fae */ /* 0x0001e4000c101d64 */
[----:B0-----:R-:W-:-:S13]  /*e240*/  IADD3 R2, P0, R14, R6, RZ ;  /* 0x000000060e027210 */ /* 0x001fda0007f1e0ff */
[----:B------:R-:W-:Y:S05]  /*e250*/  WARPSYNC.COLLECTIVE R15, `(.L_x_3459) ;  /* 0x000000000f087348 */ /* 0x000fea0003c00000 */
[----:B------:R0:W1:Y:S02]  /*e260*/  SHFL.IDX P6, R14, R13, R12, R11 ;  /* 0x0000000c0d0e7389 */ /* 0x00006400000c000b */
[----:B01----:R-:W-:Y:S01]  /*e270*/  ENDCOLLECTIVE ;  /* 0x000000000000791b */ /* 0x003fe20003800000 */
.L_x_3459:
        /* <DEDUP_REMOVED lines=12> */
.L_x_3460:
        /* <DEDUP_REMOVED lines=12> */
.L_x_3461:
        /* <DEDUP_REMOVED lines=12> */
.L_x_3462:
[----:B------:R-:W-:Y:S01]  /*e4c0*/  @!PT LDS RZ, [RZ] ;  /* 0x00000000fffff984 */ /* 0x000fe20000000800 */
[----:B------:R-:W-:Y:S01]  /*e4d0*/  @!PT LDS RZ, [RZ] ;  /* 0x00000000fffff984 */ /* 0x000fe20000000800 */
[----:B------:R-:W-:Y:S01]  /*e4e0*/  @!PT LDS RZ, [RZ] ;  /* 0x00000000fffff984 */ /* 0x000fe20000000800 */
[----:B------:R0:W-:Y:S01]  /*e4f0*/  LDGSTS.E.BYPASS.LTC128B.128 [R0+0x5400], desc[UR36][R2.64+0x80], !P0 ;  /* 0x0540008002007fae */ /* 0x0001e2000c101d64 */
[----:B------:R-:W-:-:S13]  /*e500*/  ISETP.LT.OR P0, PT, R5, 0x41, P1 ;  /* 0x000000410500780c */ /* 0x000fda0000f01670 */
[----:B------:R0:W-:Y:S01]  /*e510*/  LDGSTS.E.BYPASS.LTC128B.128 [R0+0x8400], desc[UR36][R2.64+0x100], !P0 ;  /* 0x0840010002007fae */ /* 0x0001e2000c101d64 */
[----:B------:R-:W-:Y:S05]  /*e520*/  BRA `(.L_x_3463) ;  /* 0xffffffcc00087947 */ /* 0x000fea000383ffff */
.L_x_3370:
[----:B0-----:R0:W1:Y:S02]  /*e530*/  SYNCS.PHASECHK.TRANS64.TRYWAIT P0, [R5+URZ+0x30820], R0 ;  /* 0x03082000050075a7 */ /* 0x001064000800017f */
[----:B-1----:R-:W-:Y:S05]  /*e540*/  @!P0 NANOSLEEP.SYNCS 0x989680 ;  /* 0x009896800000895d */ /* 0x002fea0003900000 */
[----:B------:R-:W1:Y:S02]  /*e550*/  @!P0 SYNCS.PHASECHK.TRANS64 P0, [R5+URZ+0x30820], R0 ;  /* 0x03082000050085a7 */ /* 0x000e64000800007f */
[----:B-1----:R-:W-:Y:S05]  /*e560*/  @!P0 BRA `(.L_x_3370) ;  /* 0xfffffffc00f08947 */ /* 0x002fea000383ffff */
[----:B------:R-:W-:Y:S05]  /*e570*/  BRA `(.L_x_3464) ;  /* 0xffffffcc00a47947 */ /* 0x000fea000383ffff */
.L_x_3371:
        /* <DEDUP_REMOVED lines=11> */
.L_x_3466:
[----:B------:R-:W-:Y:S05]  /*e630*/  BSYNC B0 ;  /* 0x0000000000007941 */ /* 0x000fea0003800000 */
.L_x_3465:
[----:B------:R-:W-:Y:S05]  /*e640*/  BRA `(.L_x_3467) ;  /* 0xffffffcc008c7947 */ /* 0x000fea000383ffff */
.L_x_3374:
[----:B------:R-:W-:Y:S01]  /*e650*/  BSSY B1, `(.L_x_3468) ;  /* 0x0000006000017945 */ /* 0x000fe20003800000 */
[----:B------:R-:W-:-:S07]  /*e660*/  IMAD.MOV.U32 R15, RZ, RZ, -0x1 ;  /* 0xffffffffff0f7424 */ /* 0x000fce00078e00ff */
[----:B0-----:R-:W-:Y:S05]  /*e670*/  WARPSYNC.COLLECTIVE R15, `(.L_x_3469) ;  /* 0x000000000f0c7348 */ /* 0x001fea0003c00000 */
[----:B------:R-:W-:Y:S02]  /*e680*/  ELECT P6, UR62, PT ;  /* 0x00000000003e782f */ /* 0x000fe400038c0000 */
[----:B------:R-:W-:Y:S01]  /*e690*/  MOV R14, UR62 ;  /* 0x0000003e000e7c02 */ /* 0x000fe20008000f00 */
[----:B0-----:R-:W-:Y:S10]  /*e6a0*/  ENDCOLLECTIVE ;  /* 0x000000000000791b */ /* 0x001ff40003800000 */
.L_x_3469:
[----:B------:R-:W-:Y:S05]  /*e6b0*/  BSYNC B1 ;  /* 0x0000000000017941 */ /* 0x000fea0003800000 */
.L_x_3468:
[----:B------:R-:W-:Y:S05]  /*e6c0*/  BRA `(.L_x_3470) ;  /* 0xffffffcc00847947 */ /* 0x000fea000383ffff */
.L_x_3376:
[----:B0-----:R0:W1:Y:S02]  /*e6d0*/  SYNCS.PHASECHK.TRANS64.TRYWAIT P1, [R3+URZ+0x30840], R2 ;  /* 0x03084002030075a7 */ /* 0x001064000802017f */
[----:B-1----:R-:W-:Y:S05]  /*e6e0*/  @!P1 NANOSLEEP.SYNCS 0x989680 ;  /* 0x009896800000995d */ /* 0x002fea0003900000 */
[----:B------:R-:W1:Y:S02]  /*e6f0*/  @!P1 SYNCS.PHASECHK.TRANS64 P1, [R3+URZ+0x30840], R2 ;  /* 0x03084002030095a7 */ /* 0x000e64000802007f */
[----:B-1----:R-:W-:Y:S05]  /*e700*/  @!P1 BRA `(.L_x_3376) ;  /* 0xfffffffc00f09947 */ /* 0x002fea000383ffff */
[----:B------:R-:W-:Y:S05]  /*e710*/  BRA `(.L_x_3471) ;  /* 0xffffffcc00ac7947 */ /* 0x000fea000383ffff */
.L_x_3378:
[----:B-1----:R1:W2:Y:S02]  /*e720*/  SYNCS.PHASECHK.TRANS64.TRYWAIT P1, [R5+URZ+0x30840], R0 ;  /* 0x03084000050075a7 */ /* 0x0022a4000802017f */
[----:B--2---:R-:W-:Y:S05]  /*e730*/  @!P1 NANOSLEEP.SYNCS 0x989680 ;  /* 0x009896800000995d */ /* 0x004fea0003900000 */
[----:B------:R-:W2:Y:S02]  /*e740*/  @!P1 SYNCS.PHASECHK.TRANS64 P1, [R5+URZ+0x30840], R0 ;  /* 0x03084000050095a7 */ /* 0x000ea4000802007f */
[----:B--2---:R-:W-:Y:S05]  /*e750*/  @!P1 BRA `(.L_x_3378) ;  /* 0xfffffffc00f09947 */ /* 0x004fea000383ffff */
[----:B------:R-:W-:Y:S05]  /*e760*/  BRA `(.L_x_3472) ;  /* 0xffffffcc00b87947 */ /* 0x000fea000383ffff */
.L_x_3380:
[----:B--2---:R2:W3:Y:S02]  /*e770*/  SYNCS.PHASECHK.TRANS64.TRYWAIT P1, [R3+URZ+0x30860], R2 ;  /* 0x03086002030075a7 */ /* 0x0044e4000802017f */
[----:B---3--:R-:W-:Y:S05]  /*e780*/  @!P1 NANOSLEEP.SYNCS 0x989680 ;  /* 0x009896800000995d */ /* 0x008fea0003900000 */
[----:B------:R-:W3:Y:S02]  /*e790*/  @!P1 SYNCS.PHASECHK.TRANS64 P1, [R3+URZ+0x30860], R2 ;  /* 0x03086002030095a7 */ /* 0x000ee4000802007f */
[----:B---3--:R-:W-:Y:S05]  /*e7a0*/  @!P1 BRA `(.L_x_3380) ;  /* 0xfffffffc00f09947 */ /* 0x008fea000383ffff */
[----:B------:R-:W-:Y:S05]  /*e7b0*/  BRA `(.L_x_3473) ;  /* 0xffffffcc00b47947 */ /* 0x000fea000383ffff */
.L_x_3474:
        /* <DEDUP_REMOVED lines=12> */
.L_x_15833:


//--------------------- .text._ZN7cutlass13device_kernelIN5flash11enable_sm90INS1_16FlashAttnFwdSm90INS1_25CollectiveMainloopFwdSm90ILi2EN4cute5tupleIJNS5_1CILi1EEES8_S8_EEENS6_IJNS7_ILi128EEENS7_ILi96EEENS7_ILi192EEEEEELi192ENS_10bfloat16_tEfNS_4arch4Sm90ELb0ELb0ELb0ELb1ELb1ELb0ELb0ELb1ELb1ELb1ELb0ELb0EEENS1_21CollectiveEpilogueFwdINS6_IJSA_SC_SB_EEES9_SE_SG_Li256ELb1ELb1ELb0ELb0EEENS1_36VarlenDynamicPersistentTileSchedulerILi128ELi96ELi256ELi128ELb0ELb1ELb1ELb0ELb1ELb1EEEEEEEEEvNT_6ParamsE --------------------------
	.section	.text._ZN7cutlass13device_kernelIN5flash11enable_sm90INS1_16FlashAttnFwdSm90INS1_25CollectiveMainloopFwdSm90ILi2EN4cute5tupleIJNS5_1CILi1EEES8_S8_EEENS6_IJNS7_ILi128EEENS7_ILi96EEENS7_ILi192EEEEEELi192ENS_10bfloat16_tEfNS_4arch4Sm90ELb0ELb0ELb0ELb1ELb1ELb0ELb0ELb1ELb1ELb1ELb0ELb0EEENS1_21CollectiveEpilogueFwdINS6_IJSA_SC_SB_EEES9_SE_SG_Li256ELb1ELb1ELb0ELb0EEENS1_36VarlenDynamicPersistentTileSchedulerILi128ELi96ELi256ELi128ELb0ELb1ELb1ELb0ELb1ELb1EEEEEEEEEvNT_6ParamsE,"ax",@progbits
	.align	128
.text._ZN7cutlass13device_kernelIN5flash11enable_sm90INS1_16FlashAttnFwdSm90INS1_25CollectiveMainloopFwdSm90ILi2EN4cute5tupleIJNS5_1CILi1EEES8_S8_EEENS6_IJNS7_ILi128EEENS7_ILi96EEENS7_ILi192EEEEEELi192ENS_10bfloat16_tEfNS_4arch4Sm90ELb0ELb0ELb0ELb1ELb1ELb0ELb0ELb1ELb1ELb1ELb0ELb0EEENS1_21CollectiveEpilogueFwdINS6_IJSA_SC_SB_EEES9_SE_SG_Li256ELb1ELb1ELb0ELb0EEENS1_36VarlenDynamicPersistentTileSchedulerILi128ELi96ELi256ELi128ELb0ELb1ELb1ELb0ELb1ELb1EEEEEEEEEvNT_6ParamsE:
        .type           _ZN7cutlass13device_kernelIN5flash11enable_sm90INS1_16FlashAttnFwdSm90INS1_25CollectiveMainloopFwdSm90ILi2EN4cute5tupleIJNS5_1CILi1EEES8_S8_EEENS6_IJNS7_ILi128EEENS7_ILi96EEENS7_ILi192EEEEEELi192ENS_10bfloat16_tEfNS_4arch4Sm90ELb0ELb0ELb0ELb1ELb1ELb0ELb0ELb1ELb1ELb1ELb0ELb0EEENS1_21CollectiveEpilogueFwdINS6_IJSA_SC_SB_EEES9_SE_SG_Li256ELb1ELb1ELb0ELb0EEENS1_36VarlenDynamicPersistentTileSchedulerILi128ELi96ELi256ELi128ELb0ELb1ELb1ELb0ELb1ELb1EEEEEEEEEvNT_6ParamsE,@function
        .size           _ZN7cutlass13device_kernelIN5flash11enable_sm90INS1_16FlashAttnFwdSm90INS1_25CollectiveMainloopFwdSm90ILi2EN4cute5tupleIJNS5_1CILi1EEES8_S8_EEENS6_IJNS7_ILi128EEENS7_ILi96EEENS7_ILi192EEEEEELi192ENS_10bfloat16_tEfNS_4arch4Sm90ELb0ELb0ELb0ELb1ELb1ELb0ELb0ELb1ELb1ELb1ELb0ELb0EEENS1_21CollectiveEpilogueFwdINS6_IJSA_SC_SB_EEES9_SE_SG_Li256ELb1ELb1ELb0ELb0EEENS1_36VarlenDynamicPersistentTileSchedulerILi128ELi96ELi256ELi128ELb0ELb1ELb1ELb0ELb1ELb1EEEEEEEEEvNT_6ParamsE,(.L_x_15834 - _ZN7cutlass13device_kernelIN5flash11enable_sm90INS1_16FlashAttnFwdSm90INS1_25CollectiveMainloopFwdSm90ILi2EN4cute5tupleIJNS5_1CILi1EEES8_S8_EEENS6_IJNS7_ILi128EEENS7_ILi96EEENS7_ILi192EEEEEELi192ENS_10bfloat16_tEfNS_4arch4Sm90ELb0ELb0ELb0ELb1ELb1ELb0ELb0ELb1ELb1ELb1ELb0ELb0EEENS1_21CollectiveEpilogueFwdINS6_IJSA_SC_SB_EEES9_SE_SG_Li256ELb1ELb1ELb0ELb0EEENS1_36VarlenDynamicPersistentTileSchedulerILi128ELi96ELi256ELi128ELb0ELb1ELb1ELb0ELb1ELb1EEEEEEEEEvNT_6ParamsE)
        .other          _ZN7cutlass13device_kernelIN5flash11enable_sm90INS1_16FlashAttnFwdSm90INS1_25CollectiveMainloopFwdSm90ILi2EN4cute5tupleIJNS5_1CILi1EEES8_S8_EEENS6_IJNS7_ILi128EEENS7_ILi96EEENS7_ILi192EEEEEELi192ENS_10bfloat16_tEfNS_4arch4Sm90ELb0ELb0ELb0ELb1ELb1ELb0ELb0ELb1ELb1ELb1ELb0ELb0EEENS1_21CollectiveEpilogueFwdINS6_IJSA_SC_SB_EEES9_SE_SG_Li256ELb1ELb1ELb0ELb0EEENS1_36VarlenDynamicPersistentTileSchedulerILi128ELi96ELi256ELi128ELb0ELb1ELb1ELb0ELb1ELb1EEEEEEEEEvNT_6ParamsE,@"STO_CUDA_ENTRY STV_DEFAULT"
_ZN7cutlass13device_kernelIN5flash11enable_sm90INS1_16FlashAttnFwdSm90INS1_25CollectiveMainloopFwdSm90ILi2EN4cute5tupleIJNS5_1CILi1EEES8_S8_EEENS6_IJNS7_ILi128EEENS7_ILi96EEENS7_ILi192EEEEEELi192ENS_10bfloat16_tEfNS_4arch4Sm90ELb0ELb0ELb0ELb1ELb1ELb0ELb0ELb1ELb1ELb1ELb0ELb0EEENS1_21CollectiveEpilogueFwdINS6_IJSA_SC_SB_EEES9_SE_SG_Li256ELb1ELb1ELb0ELb0EEENS1_36VarlenDynamicPersistentTileSchedulerILi128ELi96ELi256ELi128ELb0ELb1ELb1ELb0ELb1ELb1EEEEEEEEEvNT_6ParamsE:
        /* <DEDUP_REMOVED lines=45> */
.L_x_3475:
        /* <DEDUP_REMOVED lines=22> */
.L_x_3476:
        /* <DEDUP_REMOVED lines=18> */
.L_x_3477:
        /* <DEDUP_REMOVED lines=22> */
.L_x_3478:
        /* <DEDUP_REMOVED lines=23> */
.L_x_3479:
        /* <DEDUP_REMOVED lines=10> */
.L_x_3481:
        /* <DEDUP_REMOVED lines=19> */
[----:B------:R-:W-:Y:S01]  /*09f0*/  UMOV UR38, URZ ;  /* 0x0000003f00267c82 */ /* 0x000fe20008000000 */
[----:B0-----:R-:W-:-:S05]  /*0a00*/  VIADD R204, R0, 0xffffff80 ;  /* 0xffffff8000cc7836 */ /* 0x001fca0000000000 */
[----:B------:R-:W-:-:S04]  /*0a10*/  SHF.R.S32.HI R3, RZ, 0x1f, R204 ;  /* 0x0000001fff037819 */ /* 0x000fc800000114cc */
[CC--:B------:R-:W-:Y:S02]  /*0a20*/  LEA.HI R0, R3.reuse, R204.reuse, RZ, 0x7 ;  /* 0x000000cc03007211 */ /* 0x0c0fe400078f38ff */
[----:B------:R-:W-:Y:S02]  /*0a30*/  LEA.HI R4, R3, R204, RZ, 0x5 ;  /* 0x000000cc03047211 */ /* 0x000fe400078f28ff */
[----:B------:R-:W-:Y:S02]  /*0a40*/  LOP3.LUT R5, R0, 0xffffff80, RZ, 0xc0, !PT ;  /* 0xffffff8000057812 */ /* 0x000fe400078ec0ff */
[----:B------:R-:W-:Y:S01]  /*0a50*/  SHF.R.S32.HI R195, RZ, 0x7, R0 ;  /* 0x00000007ffc37819 */ /* 0x000fe20000011400 */
[----:B------:R-:W-:Y:S02]  /*0a60*/  IMAD.SHL.U32 R4, R4, 0x20, RZ ;  /* 0x0000002004047824 */ /* 0x000fe400078e00ff */
[----:B------:R-:W-:Y:S01]  /*0a70*/  IMAD.IADD R194, R204, 0x1, -R5 ;  /* 0x00000001ccc27824 */ /* 0x000fe200078e0a05 */
[----:B------:R-:W-:-:S02]  /*0a80*/  LEA.HI R0, R0, R195, RZ, 0x1 ;  /* 0x000000c300007211 */ /* 0x000fc400078f08ff */
[----:B------:R-:W-:Y:S02]  /*0a90*/  LOP3.LUT R4, R4, 0xfffffc00, RZ, 0xc0, !PT ;  /* 0xfffffc0004047812 */ /* 0x000fe400078ec0ff */
[----:B------:R-:W-:Y:S02]  /*0aa0*/  SHF.R.S32.HI R9, RZ, 0x1f, R194 ;  /* 0x0000001fff097819 */ /* 0x000fe400000114c2 */
[----:B------:R-:W-:Y:S02]  /*0ab0*/  LOP3.LUT R0, R0, 0x3fffffe, RZ, 0xc0, !PT ;  /* 0x03fffffe00007812 */ /* 0x000fe400078ec0ff */
[CC--:B------:R-:W-:Y:S02]  /*0ac0*/  LEA.HI R6, R9.reuse, R194.reuse, RZ, 0x2 ;  /* 0x000000c209067211 */ /* 0x0c0fe400078f10ff */
[----:B------:R-:W-:Y:S01]  /*0ad0*/  LEA.HI R9, R9, R194, RZ, 0x5 ;  /* 0x000000c209097211 */ /* 0x000fe200078f28ff */
[----:B------:R-:W-:Y:S01]  /*0ae0*/  IMAD.IADD R0, R195, 0x1, -R0 ;  /* 0x00000001c3007824 */ /* 0x000fe200078e0a00 */
[----:B------:R-:W-:-:S02]  /*0af0*/  SHF.R.S32.HI R8, RZ, 0x2, R6 ;  /* 0x00000002ff087819 */ /* 0x000fc40000011406 */
[----:B------:R-:W-:Y:S02]  /*0b00*/  SHF.R.S32.HI R11, RZ, 0x1f, R6 ;  /* 0x0000001fff0b7819 */ /* 0x000fe40000011406 */
[----:B------:R-:W-:Y:S02]  /*0b10*/  SHF.R.S32.HI R9, RZ, 0x5, R9 ;  /* 0x00000005ff097819 */ /* 0x000fe40000011409 */
[----:B------:R-:W-:-:S04]  /*0b20*/  LEA.HI R11, R11, R8, RZ, 0x3 ;  /* 0x000000080b0b7211 */ /* 0x000fc800078f18ff */
[----:B------:R-:W-:-:S05]  /*0b30*/  LOP3.LUT R11, R11, 0xfffffff8, RZ, 0xc0, !PT ;  /* 0xfffffff80b0b7812 */ /* 0x000fca00078ec0ff */
[----:B------:R-:W-:-:S05]  /*0b40*/  IMAD.IADD R8, R8, 0x1, -R11 ;  /* 0x0000000108087824 */ /* 0x000fca00078e0a0b */
[----:B------:R-:W-:-:S05]  /*0b50*/  LEA R9, R9, R8, 0x4 ;  /* 0x0000000809097211 */ /* 0x000fca00078e20ff */
[----:B------:R-:W-:Y:S01]  /*0b60*/  IMAD R196, R0, 0x40, R9 ;  /* 0x0000004000c47824 */ /* 0x000fe200078e0209 */
[----:B--2---:R-:W-:Y:S02]  /*0b70*/  R2UR UR4, R2 ;  /* 0x00000000020472ca */ /* 0x004fe400000e0000 */
[----:B------:R-:W-:-:S04]  /*0b80*/  LEA.HI R2, R3, R204, RZ, 0x4 ;  /* 0x000000cc03027211 */ /* 0x000fc800078f20ff */
[----:B------:R-:W-:Y:S02]  /*0b90*/  SHF.R.S32.HI R7, RZ, 0x4, R2 ;  /* 0x00000004ff077819 */ /* 0x000fe40000011402 */
[C---:B------:R-:W-:Y:S02]  /*0ba0*/  LOP3.LUT R5, R2.reuse, 0x3fffff0, RZ, 0xc0, !PT ;  /* 0x03fffff002057812 */ /* 0x040fe400078ec0ff */
[----:B------:R-:W-:-:S03]  /*0bb0*/  LEA.HI R2, R2, R7, RZ, 0x1 ;  /* 0x0000000702027211 */ /* 0x000fc600078f08ff */
[----:B------:R-:W-:Y:S01]  /*0bc0*/  IMAD.IADD R5, R204, 0x1, -R5 ;  /* 0x00000001cc057824 */ /* 0x000fe200078e0a05 */
[----:B------:R-:W-:Y:S01]  /*0bd0*/  LOP3.LUT R2, R2, 0x1ffffffe, RZ, 0xc0, !PT ;  /* 0x1ffffffe02027812 */ /* 0x000fe200078ec0ff */
[----:B------:R-:W-:-:S03]  /*0be0*/  ULOP3.LUT UR7, UR4, 0x1, URZ, 0xfc, !UPT ;  /* 0x0000000104077892 */ /* 0x000fc6000f8efc3f */
[----:B------:R-:W-:Y:S01]  /*0bf0*/  LEA R5, R5, R4, 0x6 ;  /* 0x0000000405057211 */ /* 0x000fe200078e30ff */
[----:B------:R-:W-:Y:S01]  /*0c00*/  IMAD.IADD R2, R7, 0x1, -R2 ;  /* 0x0000000107027824 */ /* 0x000fe200078e0a02 */
[CC--:B------:R-:W-:Y:S01]  /*0c10*/  LEA.HI R4, R3.reuse, R204.reuse, RZ, 0x2 ;  /* 0x000000cc03047211 */ /* 0x0c0fe200078f10ff */
[----:B------:R-:W-:Y:S01]  /*0c20*/  UMOV UR4, URZ ;  /* 0x0000003f00047c82 */ /* 0x000fe20008000000 */
[----:B------:R-:W-:Y:S01]  /*0c30*/  LEA.HI R3, R3, R204, RZ, 0x3 ;  /* 0x000000cc03037211 */ /* 0x000fe200078f18ff */
[----:B------:R-:W-:Y:S01]  /*0c40*/  IMAD R199, R2, 0x8, R5 ;  /* 0x0000000802c77824 */ /* 0x000fe200078e0205 */
[----:B------:R-:W-:Y:S01]  /*0c50*/  LOP3.LUT R5, R4, 0xfffffffc, RZ, 0xc0, !PT ;  /* 0xfffffffc04057812 */ /* 0x000fe200078ec0ff */
[----:B------:R-:W-:Y:S01]  /*0c60*/  IMAD.MOV.U32 R4, RZ, RZ, -0x2 ;  /* 0xfffffffeff047424 */ /* 0x000fe200078e00ff */
[----:B------:R-:W-:Y:S01]  /*0c70*/  LOP3.LUT R19, R3, 0xfffffff8, RZ, 0xc0, !PT ;  /* 0xfffffff803137812 */ /* 0x000fe200078ec0ff */
[----:B------:R-:W-:Y:S01]  /*0c80*/  IMAD.U32 R193, RZ, RZ, UR4 ;  /* 0x00000004ffc17e24 */ /* 0x000fe2000f8e00ff */
[----:B------:R-:W-:Y:S01]  /*0c90*/  LOP3.LUT R7, R6, 0x7ffffffc, RZ, 0xc0, !PT ;  /* 0x7ffffffc06077812 */ /* 0x000fe200078ec0ff */
[C---:B------:R-:W-:Y:S01]  /*0ca0*/  IMAD.IADD R5, R204.reuse, 0x1, -R5 ;  /* 0x00000001cc057824 */ /* 0x040fe200078e0a05 */
[----:B------:R-:W-:Y:S01]  /*0cb0*/  MOV R200, UR7 ;  /* 0x0000000700c87c02 */ /* 0x000fe20008000f00 */
[----:B------:R-:W-:Y:S01]  /*0cc0*/  IMAD.IADD R19, R204, 0x1, -R19 ;  /* 0x00000001cc137824 */ /* 0x000fe200078e0a13 */
[----:B------:R-:W-:Y:S01]  /*0cd0*/  SHF.R.S32.HI R23, RZ, 0x3, R3 ;  /* 0x00000003ff177819 */ /* 0x000fe20000011403 */
[----:B------:R-:W-:Y:S01]  /*0ce0*/  IMAD.IADD R7, R194, 0x1, -R7 ;  /* 0x00000001c2077824 */ /* 0x000fe200078e0a07 */
[----:B------:R-:W-:Y:S01]  /*0cf0*/  LEA.HI R2, R5, R5, RZ, 0x1 ;  /* 0x0000000505027211 */ /* 0x000fe200078f08ff */
[----:B------:R-:W-:-:S02]  /*0d00*/  IMAD.SHL.U32 R16, R19, 0x8, RZ ;  /* 0x0000000813107824 */ /* 0x000fc400078e00ff */
[----:B------:R-:W-:Y:S01]  /*0d10*/  IMAD R197, R7, R4, 0x60 ;  /* 0x0000006007c57424 */ /* 0x000fe200078e0204 */
[----:B------:R-:W-:Y:S01]  /*0d20*/  LOP3.LUT R2, R2, 0x1ffffffe, RZ, 0xc0, !PT ;  /* 0x1ffffffe02027812 */ /* 0x000fe200078ec0ff */
[C---:B------:R-:W-:Y:S01]  /*0d30*/  VIADD R17, R16.reuse, 0x40 ;  /* 0x0000004010117836 */ /* 0x040fe20000000000 */
[----:B------:R-:W-:Y:S01]  /*0d40*/  SHF.R.S32.HI R203, RZ, 0x1f, R16 ;  /* 0x0000001fffcb7819 */ /* 0x000fe20000011410 */
[----:B------:R-:W-:Y:S02]  /*0d50*/  VIADD R18, R16, 0x80 ;  /* 0x0000008010127836 */ /* 0x000fe40000000000 */
[----:B------:R-:W-:Y:S01]  /*0d60*/  IMAD.IADD R5, R5, 0x1, -R2 ;  /* 0x0000000105057824 */ /* 0x000fe200078e0a02 */
[----:B------:R-:W-:Y:S02]  /*0d70*/  SHF.R.S32.HI R202, RZ, 0x1f, R17 ;  /* 0x0000001fffca7819 */ /* 0x000fe40000011411 */
[----:B------:R-:W-:Y:S01]  /*0d80*/  SHF.R.S32.HI R201, RZ, 0x1f, R18 ;  /* 0x0000001fffc97819 */ /* 0x000fe20000011412 */
[----:B------:R-:W-:-:S07]  /*0d90*/  IMAD R198, R5, 0x8, R196 ;  /* 0x0000000805c67824 */ /* 0x000fce00078e02c4 */
.L_x_3527:
        /* <DEDUP_REMOVED lines=13> */
[----:B------:R-:W-:Y:S02]  /*0e70*/  @UP0 ULEA UR8, UP2, UR60, UR8, 0x2 ;  /* 0x000000083c080291 */ /* 0x000fe4000f84103f */
[----:B------:R-:W-:Y:S02]  /*0e80*/  @UP1 ULEA UR10, UP3, UR60, UR10, 0x2 ;  /* 0x0000000a3c0a1291 */ /* 0x000fe4000f86103f */
[----:B------:R-:W-:Y:S02]  /*0e90*/  @UP0 ULEA.HI.X UR9, UR60, UR9, UR4, 0x2, UP2 ;  /* 0x000000093c090291 */ /* 0x000fe400090f1404 */
[----:B------:R-:W-:Y:S01]  /*0ea0*/  IMAD.U32 R192, RZ, RZ, UR4 ;  /* 0x00000004ffc07e24 */ /* 0x000fe2000f8e00ff */
[----:B------:R-:W-:Y:S01]  /*0eb0*/  @UP1 ULEA.HI.X UR11, UR60, UR11, UR4, 0x2, UP3 ;  /* 0x0000000b3c0b1291 */ /* 0x000fe200098f1404 */
[----:B------:R-:W-:Y:S01]  /*0ec0*/  IMAD.U32 R2, RZ, RZ, UR8 ;  /* 0x00000008ff027e24 */ /* 0x000fe2000f8e00ff */
[----:B------:R-:W-:Y:S01]  /*0ed0*/  MOV R4, UR10 ;  /* 0x0000000a00047c02 */ /* 0x000fe20008000f00 */
[----:B------:R-:W-:Y:S01]  /*0ee0*/  ULDC UR4, c[0x0][0x424] ;  /* 0x0001090000047ab9 */ /* 0x000fe20000000800 */
[----:B------:R-:W-:Y:S01]  /*0ef0*/  IMAD.U32 R3, RZ, RZ, UR9 ;  /* 0x00000009ff037e24 */ /* 0x000fe2000f8e00ff */
[----:B------:R-:W-:Y:S01]  /*0f00*/  ULDC.64 UR8, c[0x0][0x418] ;  /* 0x0001060000087ab9 */ /* 0x000fe20000000a00 */
[----:B------:R-:W-:-:S03]  /*0f10*/  IMAD.U32 R5, RZ, RZ, UR11 ;  /* 0x0000000bff057e24 */ /* 0x000fc6000f8e00ff */
[----:B------:R-:W2:Y:S04]  /*0f20*/  @P0 LDG.E R2, desc[UR36][R2.64] ;  /* 0x0000002402020981 */ /* 0x000ea8000c1e1900 */
[----:B---3--:R-:W3:Y:S01]  /*0f30*/  @P1 LDG.E R4, desc[UR36][R4.64] ;  /* 0x0000002404041981 */ /* 0x008ee2000c1e1900 */
[----:B------:R-:W-:Y:S01]  /*0f40*/  UISETP.NE.U32.AND UP0, UPT, UR8, URZ, UPT ;  /* 0x0000003f0800728c */ /* 0x000fe2000bf05070 */
[----:B------:R-:W-:Y:S01]  /*0f50*/  IMAD.U32 R22, RZ, RZ, UR5 ;  /* 0x00000005ff167e24 */ /* 0x000fe2000f8e00ff */
[----:B------:R-:W-:Y:S01]  /*0f60*/  ULDC UR5, c[0x0][0x2f0] ;  /* 0x0000bc0000057ab9 */ /* 0x000fe20000000800 */
[----:B------:R-:W-:Y:S01]  /*0f70*/  UMOV UR40, URZ ;  /* 0x0000003f00287c82 */ /* 0x000fe20008000000 */
[----:B------:R-:W-:Y:S01]  /*0f80*/  UISETP.NE.AND.EX UP0, UPT, UR9, URZ, UPT, UP0 ;  /* 0x0000003f0900728c */ /* 0x000fe2000bf05300 */
[----:B------:R-:W-:Y:S01]  /*0f90*/  IMAD.MOV.U32 R20, RZ, RZ, RZ ;  /* 0x000000ffff147224 */ /* 0x000fe200078e00ff */
[----:B------:R-:W-:Y:S01]  /*0fa0*/  UMOV UR61, UR6 ;  /* 0x00000006003d7c82 */ /* 0x000fe20008000000 */
[----:B------:R-:W-:Y:S01]  /*0fb0*/  CS2R R118, SRZ ;  /* 0x0000000000767805 */ /* 0x000fe2000001ff00 */
[----:B------:R-:W-:Y:S01]  /*0fc0*/  USEL UR4, UR4, 0x1, UP0 ;  /* 0x0000000104047887 */ /* 0x000fe20008000000 */
[----:B------:R-:W-:-:S02]  /*0fd0*/  CS2R R116, SRZ ;  /* 0x0000000000747805 */ /* 0x000fc4000001ff00 */
[----:B------:R-:W-:Y:S02]  /*0fe0*/  CS2R R114, SRZ ;  /* 0x0000000000727805 */ /* 0x000fe4000001ff00 */
[----:B------:R-:W-:Y:S01]  /*0ff0*/  CS2R R112, SRZ ;  /* 0x0000000000707805 */ /* 0x000fe2000001ff00 */
[----:B------:R-:W-:Y:S01]  /*1000*/  UIMAD UR4, UR4, UR5, URZ ;  /* 0x00000005040472a4 */ /* 0x000fe2000f8e023f */
        /* <DEDUP_REMOVED lines=36> */
[----:B------:R-:W-:Y:S02]  /*1250*/  MOV R121, RZ ;  /* 0x000000ff00797202 */ /* 0x000fe40000000f00 */
[----:B--2---:R-:W-:Y:S01]  /*1260*/  @P0 R2UR UR40, R2 ;  /* 0x00000000022802ca */ /* 0x004fe200000e0000 */
[----:B------:R-:W-:Y:S01]  /*1270*/  IMAD.MOV.U32 R2, RZ, RZ, RZ ;  /* 0x000000ffff027224 */ /* 0x000fe200078e00ff */
[----:B------:R-:W-:Y:S02]  /*1280*/  PLOP3.LUT P0, PT, PT, PT, PT, 0x80, 0x0 ;  /* 0x000000000000781c */ /* 0x000fe40003f0f070 */
[----:B---3--:R-:W-:Y:S01]  /*1290*/  @P1 R2UR UR4, R4 ;  /* 0x00000000040412ca */ /* 0x008fe200000e0000 */
[----:B----4-:R-:W-:-:S14]  /*12a0*/  @P1 BRA `(.L_x_3482) ;  /* 0x0000000000341947 */ /* 0x010fdc0003800000 */
        /* <DEDUP_REMOVED lines=13> */
.L_x_3482:
[----:B------:R-:W-:Y:S01]  /*1380*/  UIADD3 UR40, -UR40, UR4, URZ ;  /* 0x0000000428287290 */ /* 0x000fe2000fffe13f */
[----:B------:R-:W-:Y:S01]  /*1390*/  IMAD.MOV.U32 R0, RZ, RZ, RZ ;  /* 0x000000ffff007224 */ /* 0x000fe200078e00ff */
[----:B------:R-:W-:Y:S01]  /*13a0*/  CS2R R132, SRZ ;  /* 0x0000000000847805 */ /* 0x000fe2000001ff00 */
[----:B------:R-:W-:Y:S01]  /*13b0*/  IMAD.MOV.U32 R129, RZ, RZ, RZ ;  /* 0x000000ffff817224 */ /* 0x000fe200078e00ff */
[----:B------:R-:W-:Y:S01]  /*13c0*/  UISETP.GE.AND UP0, UPT, UR40, 0x1, UPT ;  /* 0x000000012800788c */ /* 0x000fe2000bf06270 */
[----:B------:R-:W-:Y:S01]  /*13d0*/  IMAD.MOV.U32 R120, RZ, RZ, RZ ;  /* 0x000000ffff787224 */ /* 0x000fe200078e00ff */
[----:B------:R-:W-:Y:S01]  /*13e0*/  UIADD3 UR4, UR40, 0x5f, URZ ;  /* 0x0000005f28047890 */ /* 0x000fe2000fffe03f */
[----:B------:R-:W-:Y:S01]  /*13f0*/  IMAD.MOV.U32 R3, RZ, RZ, RZ ;  /* 0x000000ffff037224 */ /* 0x000fe200078e00ff */
[----:B------:R-:W-:Y:S02]  /*1400*/  CS2R R130, SRZ ;  /* 0x0000000000827805 */ /* 0x000fe4000001ff00 */
[----:B------:R-:W-:-:S02]  /*1410*/  CS2R R122, SRZ ;  /* 0x00000000007a7805 */ /* 0x000fc4000001ff00 */
[----:B------:R-:W-:Y:S01]  /*1420*/  PLOP3.LUT P1, PT, PT, PT, UP0, 0x80, 0x0 ;  /* 0x000000000000781c */ /* 0x000fe20003f2f008 */
[----:B------:R-:W-:Y:S01]  /*1430*/  UIMAD.WIDE UR4, UR4, 0x2aaaaaab, URZ ;  /* 0x2aaaaaab040478a5 */ /* 0x000fe2000f8e023f */
[----:B------:R-:W-:Y:S01]  /*1440*/  MOV R21, RZ ;  /* 0x000000ff00157202 */ /* 0x000fe20000000f00 */
[----:B------:R-:W-:Y:S01]  /*1450*/  IMAD.MOV.U32 R36, RZ, RZ, RZ ;  /* 0x000000ffff247224 */ /* 0x000fe200078e00ff */
[----:B------:R-:W-:Y:S01]  /*1460*/  CS2R R6, SRZ ;  /* 0x0000000000067805 */ /* 0x000fe2000001ff00 */
[----:B------:R-:W-:Y:S01]  /*1470*/  USHF.R.U32.HI UR41, URZ, 0x1f, UR5 ;  /* 0x0000001f3f297899 */ /* 0x000fe20008011605 */
[----:B------:R-:W-:Y:S01]  /*1480*/  CS2R R134, SRZ ;  /* 0x0000000000867805 */ /* 0x000fe2000001ff00 */
[----:B------:R-:W-:Y:S02]  /*1490*/  IMAD.MOV.U32 R24, RZ, RZ, RZ ;  /* 0x000000ffff187224 */ /* 0x000fe400078e00ff */
        /* <DEDUP_REMOVED lines=33> */
.L_x_3484:
        /* <DEDUP_REMOVED lines=11> */
.L_x_3614:
[----:B------:R-:W-:Y:S05]  /*1760*/  @!P0 BRA `(.L_x_3486) ;  /* 0x0000000000048947 */ /* 0x000fea0003800000 */
[----:B------:R-:W-:Y:S01]  /*1770*/  BPT.TRAP 0x1 ;  /* 0x000000040000795c */ /* 0x000fe20000300000 */
.L_x_3486:
[----:B0-----:R-:W-:Y:S01]  /*1780*/  IMAD.U32 R3, RZ, RZ, UR39 ;  /* 0x00000027ff037e24 */ /* 0x001fe2000f8e00ff */
[----:B------:R-:W-:-:S04]  /*1790*/  MOV R2, UR38 ;  /* 0x0000002600027c02 */ /* 0x000fc80008000f00 */
[----:B------:R-:W-:Y:S02]  /*17a0*/  LEA R2, R2, UR43, 0x3 ;  /* 0x0000002b02027c11 */ /* 0x000fe4000f8e18ff */
[----:B------:R-:W-:-:S04]  /*17b0*/  SHF.L.U32 R3, R3, 0x1f, RZ ;  /* 0x0000001f03037819 */ /* 0x000fc800000006ff */
[----:B------:R0:W1:Y:S01]  /*17c0*/  SYNCS.PHASECHK.TRANS64.TRYWAIT P1, [R2+URZ+0x30830], R3 ;  /* 0x03083003020075a7 */ /* 0x000062000802017f */
[----:B------:R-:W-:Y:S05]  /*17d0*/  @!P0 BRA `(.L_x_3487) ;  /* 0x0000000000048947 */ /* 0x000fea0003800000 */
[----:B------:R-:W-:Y:S01]  /*17e0*/  BPT.TRAP 0x1 ;  /* 0x000000040000795c */ /* 0x000fe20000300000 */
.L_x_3487:
[----:B------:R-:W-:Y:S01]  /*17f0*/  IMAD.MOV.U32 R119, RZ, RZ, RZ ;  /* 0x000000ffff777224 */ /* 0x000fe200078e00ff */
[----:B-1----:R-:W-:Y:S06]  /*1800*/  @P1 BRA `(.L_x_3488) ;  /* 0x0000000000081947 */ /* 0x002fec0003800000 */
[----:B------:R-:W1:Y:S02]  /*1810*/  SYNCS.PHASECHK.TRANS64.TRYWAIT P1, [R2+URZ+0x30830], R3 ;  /* 0x03083003020075a7 */ /* 0x000e64000802017f */
[----:B-1----:R-:W-:Y:S05]  /*1820*/  @!P1 BRA `(.L_x_3489) ;  /* 0x000000d000109947 */ /* 0x002fea0003800000 */
.L_x_3488:
        /* <DEDUP_REMOVED lines=31> */
[----:B------:R-:W-:Y:S01]  /*1a20*/  IMAD.U32 R7, RZ, RZ, UR13 ;  /* 0x0000000dff077e24 */ /* 0x000fe2000f8e00ff */
        /* <DEDUP_REMOVED lines=67> */
.L_x_3490:
[----:B------:R-:W-:Y:S01]  /*1e60*/  IADD3 R0, R197, UR40, RZ ;  /* 0x00000028c5007c10 */ /* 0x000fe2000fffe0ff */
[----:B01----:R-:W-:Y:S01]  /*1e70*/  IMAD.U32 R3, RZ, RZ, UR41 ;  /* 0x00000029ff037e24 */ /* 0x003fe2000f8e00ff */
[----:B------:R-:W-:Y:S01]  /*1e80*/  ULDC UR4, c[0x0][0x988] ;  /* 0x0002620000047ab9 */ /* 0x000fe20000000800 */
[----:B------:R-:W-:Y:S01]  /*1e90*/  P2R R20, PR, RZ, 0x1 ;  /* 0x00000001ff147803 */ /* 0x000fe20000000000 */
[----:B------:R-:W-:Y:S01]  /*1ea0*/  UISETP.GE.AND UP0, UPT, UR40, 0x61, UPT ;  /* 0x000000612800788c */ /* 0x000fe2000bf06270 */
        /* <DEDUP_REMOVED lines=35> */
[C---:B------:R-:W-:Y:S01]  /*20e0*/  ISETP.GT.AND P6, PT, R0.reuse, 0x18, PT ;  /* 0x000000180000780c */ /* 0x040fe20003fc4270 */
        /* <DEDUP_REMOVED lines=29> */
[----:B------:R-:W-:Y:S01]  /*22c0*/  FSEL R81, R44, -INF , P2 ;  /* 0xff8000002c517808 */ /* 0x000fe20001000000 */
[----:B------:R-:W-:Y:S01]  /*22d0*/  IMAD.MOV.U32 R44, RZ, RZ, R119 ;  /* 0x000000ffff2c7224 */ /* 0x000fe200078e0077 */
[----:B------:R-:W-:-:S02]  /*22e0*/  FMNMX.FTZ R4, R79, R4, !PT ;  /* 0x000000044f047209 */ /* 0x000fc40007810000 */
[----:B------:R-:W-:Y:S02]  /*22f0*/  FSEL R37, R38, -INF , P6 ;  /* 0xff80000026257808 */ /* 0x000fe40003000000 */
[C---:B------:R-:W-:Y:S02]  /*2300*/  ISETP.GT.AND P6, PT, R0.reuse, 0x30, PT ;  /* 0x000000300000780c */ /* 0x040fe40003fc4270 */
[----:B------:R-:W-:Y:S02]  /*2310*/  FSEL R83, R45, -INF , P1 ;  /* 0xff8000002d537808 */ /* 0x000fe40000800000 */
[----:B------:R-:W-:Y:S02]  /*2320*/  FMNMX.FTZ R4, R81, R4, !PT ;  /* 0x0000000451047209 */ /* 0x000fe40007810000 */
[----:B------:R-:W-:Y:S02]  /*2330*/  FSEL R39, R39, -INF , P5 ;  /* 0xff80000027277808 */ /* 0x000fe40002800000 */
[----:B------:R-:W-:-:S02]  /*2340*/  ISETP.GT.AND P5, PT, R0, 0x31, PT ;  /* 0x000000310000780c */ /* 0x000fc40003fa4270 */
[----:B------:R-:W-:Y:S01]  /*2350*/  FSEL R85, R48, -INF , P6 ;  /* 0xff80000030557808 */ /* 0x000fe20003000000 */
[----:B------:R-:W-:Y:S01]  /*2360*/  IMAD.MOV.U32 R48, RZ, RZ, R119 ;  /* 0x000000ffff307224 */ /* 0x000fe200078e0077 */
[----:B------:R-:W-:Y:S02]  /*2370*/  FMNMX.FTZ R4, R83, R4, !PT ;  /* 0x0000000453047209 */ /* 0x000fe40007810000 */
[----:B------:R-:W-:Y:S02]  /*2380*/  FSEL R41, R42, -INF , P4 ;  /* 0xff8000002a297808 */ /* 0x000fe40002000000 */
[----:B------:R-:W-:Y:S02]  /*2390*/  ISETP.GT.AND P4, PT, R0, 0x38, PT ;  /* 0x000000380000780c */ /* 0x000fe40003f84270 */
[----:B------:R-:W-:Y:S02]  /*23a0*/  FSEL R87, R49, -INF , P5 ;  /* 0xff80000031577808 */ /* 0x000fe40002800000 */
[----:B------:R-:W-:-:S02]  /*23b0*/  FMNMX.FTZ R4, R85, R4, !PT ;  /* 0x0000000455047209 */ /* 0x000fc40007810000 */
[----:B------:R-:W-:Y:S02]  /*23c0*/  FSEL R43, R43, -INF , P3 ;  /* 0xff8000002b2b7808 */ /* 0x000fe40001800000 */
[----:B------:R-:W-:Y:S02]  /*23d0*/  ISETP.GT.AND P3, PT, R0, 0x39, PT ;  /* 0x000000390000780c */ /* 0x000fe40003f64270 */
[----:B------:R-:W-:Y:S01]  /*23e0*/  FSEL R89, R52, -INF , P4 ;  /* 0xff80000034597808 */ /* 0x000fe20002000000 */
[----:B------:R-:W-:Y:S01]  /*23f0*/  IMAD.MOV.U32 R52, RZ, RZ, R119 ;  /* 0x000000ffff347224 */ /* 0x000fe200078e0077 */
[----:B------:R-:W-:Y:S02]  /*2400*/  FMNMX.FTZ R4, R87, R4, !PT ;  /* 0x0000000457047209 */ /* 0x000fe40007810000 */
[----:B------:R-:W-:Y:S02]  /*2410*/  FSEL R45, R46, -INF , P2 ;  /* 0xff8000002e2d7808 */ /* 0x000fe40001000000 */
[----:B------:R-:W-:-:S02]  /*2420*/  ISETP.GT.AND P2, PT, R0, 0x40, PT ;  /* 0x000000400000780c */ /* 0x000fc40003f44270 */
[----:B------:R-:W-:Y:S02]  /*2430*/  FSEL R91, R53, -INF , P3 ;  /* 0xff800000355b7808 */ /* 0x000fe40001800000 */
[----:B------:R-:W-:Y:S02]  /*2440*/  FMNMX.FTZ R4, R89, R4, !PT ;  /* 0x0000000459047209 */ /* 0x000fe40007810000 */
[----:B------:R-:W-:Y:S02]  /*2450*/  FSEL R47, R47, -INF , P1 ;  /* 0xff8000002f2f7808 */ /* 0x000fe40000800000 */
[----:B------:R-:W-:Y:S02]  /*2460*/  ISETP.GT.AND P1, PT, R0, 0x41, PT ;  /* 0x000000410000780c */ /* 0x000fe40003f24270 */
[----:B------:R-:W-:Y:S01]  /*2470*/  FSEL R93, R56, -INF , P2 ;  /* 0xff800000385d7808 */ /* 0x000fe20001000000 */
[----:B------:R-:W-:Y:S01]  /*2480*/  IMAD.MOV.U32 R56, RZ, RZ, R119 ;  /* 0x000000ffff387224 */ /* 0x000fe200078e0077 */
[----:B------:R-:W-:-:S02]  /*2490*/  FMNMX.FTZ R4, R91, R4, !PT ;  /* 0x000000045b047209 */ /* 0x000fc40007810000 */
[----:B------:R-:W-:Y:S01]  /*24a0*/  FSEL R49, R50, -INF , P6 ;  /* 0xff80000032317808 */ /* 0x000fe20003000000 */
[----:B------:R-:W-:Y:S01]  /*24b0*/  IMAD.MOV.U32 R50, RZ, RZ, R119 ;  /* 0x000000ffff327224 */ /* 0x000fe200078e0077 */
[C---:B------:R-:W-:Y:S02]  /*24c0*/  ISETP.GT.AND P6, PT, R0.reuse, 0x48, PT ;  /* 0x000000480000780c */ /* 0x040fe40003fc4270 */
[----:B------:R-:W-:Y:S02]  /*24d0*/  FSEL R95, R57, -INF , P1 ;  /* 0xff800000395f7808 */ /* 0x000fe40000800000 */
[----:B------:R-:W-:Y:S02]  /*24e0*/  FMNMX.FTZ R4, R93, R4, !PT ;  /* 0x000000045d047209 */ /* 0x000fe40007810000 */
[----:B------:R-:W-:Y:S02]  /*24f0*/  FSEL R51, R51, -INF , P5 ;  /* 0xff80000033337808 */ /* 0x000fe40002800000 */
[----:B------:R-:W-:-:S02]  /*2500*/  ISETP.GT.AND P5, PT, R0, 0x49, PT ;  /* 0x000000490000780c */ /* 0x000fc40003fa4270 */
[----:B------:R-:W-:Y:S02]  /*2510*/  FSEL R97, R60, -INF , P6 ;  /* 0xff8000003c617808 */ /* 0x000fe40003000000 */
[----:B------:R-:W-:Y:S02]  /*2520*/  FMNMX.FTZ R4, R95, R4, !PT ;  /* 0x000000045f047209 */ /* 0x000fe40007810000 */
[----:B------:R-:W-:Y:S01]  /*2530*/  FSEL R53, R54, -INF , P4 ;  /* 0xff80000036357808 */ /* 0x000fe20002000000 */
[----:B------:R-:W-:Y:S01]  /*2540*/  IMAD.MOV.U32 R54, RZ, RZ, R119 ;  /* 0x000000ffff367224 */ /* 0x000fe200078e0077 */
[----:B------:R-:W-:Y:S02]  /*2550*/  ISETP.GT.AND P4, PT, R0, 0x50, PT ;  /* 0x000000500000780c */ /* 0x000fe40003f84270 */
[----:B------:R-:W-:Y:S02]  /*2560*/  FSEL R61, R61, -INF , P5 ;  /* 0xff8000003d3d7808 */ /* 0x000fe40002800000 */
[----:B------:R-:W-:-:S02]  /*2570*/  FMNMX.FTZ R4, R97, R4, !PT ;  /* 0x0000000461047209 */ /* 0x000fc40007810000 */
[----:B------:R-:W-:Y:S02]  /*2580*/  FSEL R55, R55, -INF , P3 ;  /* 0xff80000037377808 */ /* 0x000fe40001800000 */
[----:B------:R-:W-:Y:S02]  /*2590*/  ISETP.GT.AND P3, PT, R0, 0x51, PT ;  /* 0x000000510000780c */ /* 0x000fe40003f64270 */
[----:B------:R-:W-:Y:S01]  /*25a0*/  FSEL R99, R64, -INF , P4 ;  /* 0xff80000040637808 */ /* 0x000fe20002000000 */
[--C-:B------:R-:W-:Y:S01]  /*25b0*/  IMAD.MOV.U32 R64, RZ, RZ, R119.reuse ;  /* 0x000000ffff407224 */ /* 0x100fe200078e0077 */
[----:B------:R-:W-:Y:S02]  /*25c0*/  FMNMX.FTZ R4, R61, R4, !PT ;  /* 0x000000043d047209 */ /* 0x000fe40007810000 */
[----:B------:R-:W-:Y:S01]  /*25d0*/  FSEL R57, R58, -INF , P2 ;  /* 0xff8000003a397808 */ /* 0x000fe20001000000 */
[----:B------:R-:W-:Y:S01]  /*25e0*/  IMAD.MOV.U32 R58, RZ, RZ, R119 ;  /* 0x000000ffff3a7224 */ /* 0x000fe200078e0077 */
[----:B------:R-:W-:-:S02]  /*25f0*/  ISETP.GT.AND P2, PT, R0, 0x58, PT ;  /* 0x000000580000780c */ /* 0x000fc40003f44270 */
[----:B------:R-:W-:Y:S02]  /*2600*/  FSEL R65, R65, -INF , P3 ;  /* 0xff80000041417808 */ /* 0x000fe40001800000 */
[----:B------:R-:W-:Y:S02]  /*2610*/  FMNMX.FTZ R4, R99, R4, !PT ;  /* 0x0000000463047209 */ /* 0x000fe40007810000 */
[----:B------:R-:W-:Y:S02]  /*2620*/  FSEL R59, R59, -INF , P1 ;  /* 0xff8000003b3b7808 */ /* 0x000fe40000800000 */
[----:B------:R-:W-:Y:S01]  /*2630*/  ISETP.GT.AND P1, PT, R0, 0x59, PT ;  /* 0x000000590000780c */ /* 0x000fe20003f24270 */
[----:B------:R-:W-:Y:S01]  /*2640*/  IMAD.U32 R0, RZ, RZ, UR4 ;  /* 0x00000004ff007e24 */ /* 0x000fe2000f8e00ff */
[----:B------:R-:W-:Y:S01]  /*2650*/  FSEL R101, R68, -INF , P2 ;  /* 0xff80000044657808 */ /* 0x000fe20001000000 */
[----:B------:R-:W-:Y:S01]  /*2660*/  IMAD.MOV.U32 R68, RZ, RZ, R119 ;  /* 0x000000ffff447224 */ /* 0x000fe200078e0077 */
[----:B------:R-:W-:-:S02]  /*2670*/  FMNMX.FTZ R4, R65, R4, !PT ;  /* 0x0000000441047209 */ /* 0x000fc40007810000 */
[----:B------:R-:W-:Y:S02]  /*2680*/  FSEL R69, R69, -INF , P1 ;  /* 0xff80000045457808 */ /* 0x000fe40000800000 */
[----:B------:R-:W-:Y:S02]  /*2690*/  FMNMX.FTZ R4, R101, R4, !PT ;  /* 0x0000000465047209 */ /* 0x000fe40007810000 */
[----:B------:R-:W-:Y:S02]  /*26a0*/  FSEL R63, R63, -INF , P5 ;  /* 0xff8000003f3f7808 */ /* 0x000fe40002800000 */
[----:B------:R-:W-:Y:S02]  /*26b0*/  FMNMX.FTZ R12, R69, R4, !PT ;  /* 0x00000004450c7209 */ /* 0x000fe40007810000 */
[----:B------:R-:W-:Y:S02]  /*26c0*/  FSEL R67, R67, -INF , P3 ;  /* 0xff80000043437808 */ /* 0x000fe40001800000 */
[----:B------:R-:W-:Y:S01]  /*26d0*/  FSEL R71, R71, -INF , P1 ;  /* 0xff80000047477808 */ /* 0x000fe20000800000 */
[----:B------:R-:W0:Y:S01]  /*26e0*/  SHFL.BFLY PT, R103, R12, 0x2, 0x1f ;  /* 0x0c401f000c677f89 */ /* 0x000e2200000e0000 */
[----:B------:R-:W-:-:S02]  /*26f0*/  R2UR UR4, R2 ;  /* 0x00000000020472ca */ /* 0x000fc400000e0000 */
[-C--:B------:R-:W-:Y:S02]  /*2700*/  MOV R102, R119.reuse ;  /* 0x0000007700667202 */ /* 0x080fe40000000f00 */
[-C--:B------:R-:W-:Y:S02]  /*2710*/  MOV R88, R119.reuse ;  /* 0x0000007700587202 */ /* 0x080fe40000000f00 */
[-C--:B------:R-:W-:Y:S02]  /*2720*/  MOV R74, R119.reuse ;  /* 0x00000077004a7202 */ /* 0x080fe40000000f00 */
[-C--:B------:R-:W-:Y:S02]  /*2730*/  MOV R60, R119.reuse ;  /* 0x00000077003c7202 */ /* 0x080fe40000000f00 */
[----:B------:R-:W-:-:S03]  /*2740*/  MOV R46, R119 ;  /* 0x00000077002e7202 */ /* 0x000fc60000000f00 */
[----:B------:R-:W-:-:S04]  /*2750*/  UIADD3 UR4, UR4, 0x30840, URZ ;  /* 0x0003084004047890 */ /* 0x000fc8000fffe03f */
[----:B------:R-:W-:Y:S01]  /*2760*/  UPRMT UR4, UR42, 0x654, UR4 ;  /* 0x000006542a047896 */ /* 0x000fe20008000004 */
[----:B0-----:R-:W-:-:S08]  /*2770*/  FMNMX.FTZ R103, R12, R103, !PT ;  /* 0x000000670c677209 */ /* 0x001fd00007810000 */
[----:B------:R-:W-:Y:S01]  /*2780*/  SYNCS.ARRIVE.TRANS64.RED.A1T0 RZ, [UR4], RZ ;  /* 0x000000ffffff79a7 */ /* 0x000fe20008100404 */
[----:B------:R-:W0:Y:S02]  /*2790*/  SHFL.BFLY PT, R4, R103, 0x1, 0x1f ;  /* 0x0c201f0067047f89 */ /* 0x000e2400000e0000 */
        /* <DEDUP_REMOVED lines=89> */
[----:B---3--:R-:W-:Y:S02]  /*2d30*/  MOV R95, R119 ;  /* 0x00000077005f7202 */ /* 0x008fe40000000f00 */
        /* <DEDUP_REMOVED lines=65> */
[----:B------:R-:W-:Y:S02]  /*3150*/  F2FP.BF16.F32.PACK_AB R182, R182, R81 ;  /* 0x00000051b6b6723e */ /* 0x000fe400000010ff */
[----:B------:R-:W-:Y:S01]  /*3160*/  F2FP.BF16.F32.PACK_AB R185, R24, R15 ;  /* 0x0000000f18b9723e */ /* 0x000fe200000010ff */
[----:B------:R-:W-:Y:S01]  /*3170*/  FADD.FTZ R31, R85, R40 ;  /* 0x00000028551f7221 */ /* 0x000fe20000010000 */
[-C--:B------:R-:W-:Y:S01]  /*3180*/  MOV R81, R119.reuse ;  /* 0x0000007700517202 */ /* 0x080fe20000000f00 */
[----:B------:R-:W3:Y:S01]  /*3190*/  MUFU.EX2 R41, R41 ;  /* 0x0000002900297308 */ /* 0x000ee20000000800 */
[----:B-1----:R-:W-:Y:S01]  /*31a0*/  FADD.FTZ R27, R37, R36 ;  /* 0x00000024251b7221 */ /* 0x002fe20000010000 */
[----:B0-----:R-:W-:Y:S01]  /*31b0*/  MOV R39, R119 ;  /* 0x0000007700277202 */ /* 0x001fe20000000f00 */
[----:B------:R-:W-:-:S05]  /*31c0*/  IMAD.MOV.U32 R24, RZ, RZ, R119 ;  /* 0x000000ffff187224 */ /* 0x000fca00078e0077 */
        /* <DEDUP_REMOVED lines=22> */
[----:B0-----:R-:W-:-:S02]  /*3330*/  IMAD.MOV.U32 R47, RZ, RZ, R119 ;  /* 0x000000ffff2f7224 */ /* 0x001fc400078e0077 */
[----:B------:R-:W-:-:S04]  /*3340*/  IMAD.MOV.U32 R28, RZ, RZ, R119 ;  /* 0x000000ffff1c7224 */ /* 0x000fc800078e0077 */
        /* <DEDUP_REMOVED lines=27> */
[----:B------:R-:W-:Y:S01]  /*3500*/  IMAD.MOV.U32 R34, RZ, RZ, R119 ;  /* 0x000000ffff227224 */ /* 0x000fe200078e0077 */
[----:B------:R-:W-:-:S04]  /*3510*/  MOV R53, R119 ;  /* 0x0000007700357202 */ /* 0x000fc80000000f00 */
        /* <DEDUP_REMOVED lines=8> */
[--C-:B--2---:R-:W-:Y:S02]  /*35a0*/  IMAD.MOV.U32 R65, RZ, RZ, R119.reuse ;  /* 0x000000ffff417224 */ /* 0x104fe400078e0077 */
[--C-:B------:R-:W-:Y:S02]  /*35b0*/  IMAD.MOV.U32 R57, RZ, RZ, R119.reuse ;  /* 0x000000ffff397224 */ /* 0x100fe400078e0077 */
[----:B------:R-:W-:Y:S01]  /*35c0*/  IMAD.MOV.U32 R36, RZ, RZ, R119 ;  /* 0x000000ffff247224 */ /* 0x000fe200078e0077 */
        /* <DEDUP_REMOVED lines=12> */
[----:B------:R-:W-:Y:S02]  /*3690*/  IMAD.MOV.U32 R2, RZ, RZ, 0x3f800000 ;  /* 0x3f800000ff027424 */ /* 0x000fe400078e00ff */
[----:B------:R-:W-:-:S03]  /*36a0*/  IMAD.MOV.U32 R27, RZ, RZ, R119 ;  /* 0x000000ffff1b7224 */ /* 0x000fc600078e0077 */
[----:B------:R-:W3:Y:S01]  /*36b0*/  MUFU.EX2 R25, R25 ;  /* 0x0000001900197308 */ /* 0x000ee20000000800 */
[----:B0-----:R-:W-:Y:S01]  /*36c0*/  FADD.FTZ R5, R21, R42 ;  /* 0x0000002a15057221 */ /* 0x001fe20000010000 */
[----:B-1----:R-:W-:Y:S01]  /*36d0*/  MOV R67, R119 ;  /* 0x0000007700437202 */ /* 0x002fe20000000f00 */
[----:B------:R-:W-:-:S05]  /*36e0*/  IMAD.MOV.U32 R42, RZ, RZ, R119 ;  /* 0x000000ffff2a7224 */ /* 0x000fca00078e0077 */
        /* <DEDUP_REMOVED lines=70> */
.L_x_3502:
[----:B------:R-:W-:-:S04]  /*3b50*/  UISETP.NE.AND UP0, UPT, UR6, 0x1, UPT ;  /* 0x000000010600788c */ /* 0x000fc8000bf05270 */
[----:B------:R-:W-:-:S04]  /*3b60*/  USEL UR39, URZ, 0x1, UP0 ;  /* 0x000000013f277887 */ /* 0x000fc80008000000 */
[----:B------:R-:W-:Y:S01]  /*3b70*/  ULOP3.LUT UR39, UR5, UR39, URZ, 0x3c, !UPT ;  /* 0x0000002705277292 */ /* 0x000fe2000f8e3c3f */
[----:B------:R-:W-:Y:S11]  /*3b80*/  @!P0 BRA `(.L_x_3492) ;  /* 0x0000000000048947 */ /* 0x000ff60003800000 */
[----:B------:R-:W-:Y:S01]  /*3b90*/  BPT.TRAP 0x1 ;  /* 0x000000040000795c */ /* 0x000fe20000300000 */
.L_x_3492:
[----:B------:R-:W0:Y:S01]  /*3ba0*/  S2UR UR11, SR_CgaCtaId ;  /* 0x00000000000b79c3 */ /* 0x000e220000008800 */
[----:B------:R-:W-:Y:S01]  /*3bb0*/  UIADD3 UR38, UR6, 0x1, URZ ;  /* 0x0000000106267890 */ /* 0x000fe2000fffe03f */
[----:B------:R-:W-:Y:S01]  /*3bc0*/  IMAD.U32 R0, RZ, RZ, UR39 ;  /* 0x00000027ff007e24 */ /* 0x000fe2000f8e00ff */
[----:B------:R-:W-:Y:S02]  /*3bd0*/  UMOV UR7, 0x400 ;  /* 0x0000040000077882 */ /* 0x000fe40000000000 */
[----:B------:R-:W-:Y:S02]  /*3be0*/  UISETP.NE.AND UP0, UPT, UR38, 0x2, UPT ;  /* 0x000000022600788c */ /* 0x000fe4000bf05270 */
[----:B------:R-:W-:Y:S02]  /*3bf0*/  SHF.L.U32 R0, R0, 0x1f, RZ ;  /* 0x0000001f00007819 */ /* 0x000fe400000006ff */
[----:B------:R-:W-:Y:S02]  /*3c00*/  USEL UR38, UR38, URZ, UP0 ;  /* 0x0000003f26267287 */ /* 0x000fe40008000000 */
[----:B0-----:R-:W-:-:S04]  /*3c10*/  ULEA UR7, UR11, UR7, 0x18 ;  /* 0x000000070b077291 */ /* 0x001fc8000f8ec03f */
[----:B------:R-:W-:-:S09]  /*3c20*/  ULEA UR8, UR38, UR7, 0x3 ;  /* 0x0000000726087291 */ /* 0x000fd2000f8e183f */
[----:B------:R0:W1:Y:S01]  /*3c30*/  SYNCS.PHASECHK.TRANS64.TRYWAIT P1, [UR8+0x30830], R0 ;  /* 0x03083000ff0075a7 */ /* 0x0000620008020148 */
[----:B------:R-:W-:Y:S05]  /*3c40*/  @!P0 BRA `(.L_x_3493) ;  /* 0x0000000000048947 */ /* 0x000fea0003800000 */
[----:B------:R-:W-:Y:S01]  /*3c50*/  BPT.TRAP 0x1 ;  /* 0x000000040000795c */ /* 0x000fe20000300000 */
.L_x_3493:
[----:B-1----:R-:W-:Y:S05]  /*3c60*/  @P1 BRA `(.L_x_3494) ;  /* 0x0000000000081947 */ /* 0x002fea0003800000 */
[----:B------:R-:W1:Y:S02]  /*3c70*/  SYNCS.PHASECHK.TRANS64.TRYWAIT P1, [UR8+0x30830], R0 ;  /* 0x03083000ff0075a7 */ /* 0x000e640008020148 */
[----:B-1----:R-:W-:Y:S05]  /*3c80*/  @!P1 BRA `(.L_x_3495) ;  /* 0x000000ac000c9947 */ /* 0x002fea0003800000 */
.L_x_3494:
        /* <DEDUP_REMOVED lines=171> */
.L_x_3496:
[----:B------:R-:W-:Y:S01]  /*4740*/  ULEA UR9, UR6, UR7, 0x3 ;  /* 0x0000000706097291 */ /* 0x000fe2000f8e183f */
[----:B01----:R-:W-:-:S05]  /*4750*/  IMAD.U32 R0, RZ, RZ, UR5 ;  /* 0x00000005ff007e24 */ /* 0x003fca000f8e00ff */
[----:B------:R-:W-:-:S04]  /*4760*/  SHF.L.U32 R0, R0, 0x1f, RZ ;  /* 0x0000001f00007819 */ /* 0x000fc800000006ff */
[----:B------:R0:W1:Y:S01]  /*4770*/  SYNCS.PHASECHK.TRANS64.TRYWAIT P1, [UR9+0x30850], R0 ;  /* 0x03085000ff0075a7 */ /* 0x0000620008020149 */
[----:B------:R-:W-:Y:S05]  /*4780*/  @!P0 BRA `(.L_x_3497) ;  /* 0x0000000000048947 */ /* 0x000fea0003800000 */
[----:B------:R-:W-:Y:S01]  /*4790*/  BPT.TRAP 0x1 ;  /* 0x000000040000795c */ /* 0x000fe20000300000 */
.L_x_3497:
[----:B-1----:R-:W-:Y:S05]  /*47a0*/  @P1 BRA `(.L_x_3498) ;  /* 0x0000000000081947 */ /* 0x002fea0003800000 */
[----:B------:R-:W1:Y:S02]  /*47b0*/  SYNCS.PHASECHK.TRANS64.TRYWAIT P1, [UR9+0x30850], R0 ;  /* 0x03085000ff0075a7 */ /* 0x000e640008020149 */
[----:B-1----:R-:W-:Y:S05]  /*47c0*/  @!P1 BRA `(.L_x_3499) ;  /* 0x000000a000549947 */ /* 0x002fea0003800000 */
.L_x_3498:
        /* <DEDUP_REMOVED lines=37> */
.L_x_3500:
        /* <DEDUP_REMOVED lines=111> */
[-C--:B------:R-:W-:Y:S01]  /*5110*/  FFMA.FTZ R175, R158, R0.reuse, -R157 ;  /* 0x000000009eaf7223 */ /* 0x080fe2000001089d */
[-C--:B------:R-:W-:Y:S01]  /*5120*/  FFMA.FTZ R168, R160, R0.reuse, -R169 ;  /* 0x00000000a0a87223 */ /* 0x080fe200000108a9 */
[-C--:B------:R-:W-:Y:S01]  /*5130*/  FFMA.FTZ R162, R162, R0.reuse, -R157 ;  /* 0x00000000a2a27223 */ /* 0x080fe2000001089d */
[----:B------:R-:W0:Y:S01]  /*5140*/  MUFU.EX2 R190, R190 ;  /* 0x000000be00be7308 */ /* 0x000e220000000800 */
[----:B-1----:R-:W-:Y:S01]  /*5150*/  FADD.FTZ R123, R13, R10 ;  /* 0x0000000a0d7b7221 */ /* 0x002fe20000010000 */
[-C--:B------:R-:W-:Y:S01]  /*5160*/  FFMA.FTZ R149, R161, R0.reuse, -R169 ;  /* 0x00000000a1957223 */ /* 0x080fe200000108a9 */
[-C--:B------:R-:W-:Y:S01]  /*5170*/  FFMA.FTZ R163, R163, R0.reuse, -R157 ;  /* 0x00000000a3a37223 */ /* 0x080fe2000001089d */
[-C--:B------:R-:W-:Y:S01]  /*5180*/  FFMA.FTZ R170, R164, R0.reuse, -R169 ;  /* 0x00000000a4aa7223 */ /* 0x080fe200000108a9 */
[-C--:B------:R-:W-:Y:S01]  /*5190*/  FFMA.FTZ R166, R166, R0.reuse, -R157 ;  /* 0x00000000a6a67223 */ /* 0x080fe2000001089d */
[----:B------:R-:W-:-:S02]  /*51a0*/  FFMA.FTZ R153, R165, R0, -R169 ;  /* 0x00000000a5997223 */ /* 0x000fc400000108a9 */
        /* <DEDUP_REMOVED lines=16> */
[----:B------:R-:W-:-:S06]  /*52b0*/  FFMA.FTZ R130, R155, R0, -R157 ;  /* 0x000000009b827223 */ /* 0x000fcc000001089d */
        /* <DEDUP_REMOVED lines=16> */
[-CC-:B------:R-:W-:Y:S01]  /*53c0*/  FFMA.FTZ R132, R159, R0.reuse, -R157.reuse ;  /* 0x000000009f847223 */ /* 0x180fe2000001089d */
[----:B------:R-:W-:-:S05]  /*53d0*/  FFMA.FTZ R157, R167, R0, -R157 ;  /* 0x00000000a79d7223 */ /* 0x000fca000001089d */
        /* <DEDUP_REMOVED lines=58> */
.L_x_3501:
        /* <DEDUP_REMOVED lines=10> */
[----:B------:R-:W-:-:S02]  /*5820*/  F2FP.BF16.F32.PACK_AB R191, R14, R191 ;  /* 0x000000bf0ebf723e */ /* 0x000fc400000010ff */
[----:B------:R-:W-:Y:S01]  /*5830*/  F2FP.BF16.F32.PACK_AB R184, R21, R184 ;  /* 0x000000b815b8723e */ /* 0x000fe200000010ff */
[----:B------:R-:W-:Y:S01]  /*5840*/  SYNCS.ARRIVE.TRANS64.RED.A1T0 RZ, [UR9], RZ ;  /* 0x000000ffffff79a7 */ /* 0x000fe20008100409 */
        /* <DEDUP_REMOVED lines=19> */
[----:B------:R-:W-:Y:S01]  /*5980*/  MOV R12, R3 ;  /* 0x00000003000c7202 */ /* 0x000fe20000000f00 */
[----:B------:R-:W-:Y:S06]  /*5990*/  @P1 BRA `(.L_x_3502) ;  /* 0xffffffe0006c1947 */ /* 0x000fec000383ffff */
.L_x_3491:
        /* <DEDUP_REMOVED lines=99> */
.L_x_3503:
[----:B------:R-:W0:Y:S01]  /*5fd0*/  S2UR UR7, SR_CgaCtaId ;  /* 0x00000000000779c3 */ /* 0x000e220000008800 */
[----:B------:R-:W-:Y:S01]  /*5fe0*/  UMOV UR4, 0x400 ;  /* 0x0000040000047882 */ /* 0x000fe20000000000 */
[----:B------:R-:W-:-:S05]  /*5ff0*/  IMAD.U32 R2, RZ, RZ, UR39 ;  /* 0x00000027ff027e24 */ /* 0x000fca000f8e00ff */
[----:B------:R-:W-:Y:S01]  /*6000*/  SHF.L.U32 R2, R2, 0x1f, RZ ;  /* 0x0000001f02027819 */ /* 0x000fe200000006ff */
[----:B0-----:R-:W-:-:S04]  /*6010*/  ULEA UR4, UR7, UR4, 0x18 ;  /* 0x0000000407047291 */ /* 0x001fc8000f8ec03f */
[----:B------:R-:W-:-:S09]  /*6020*/  ULEA UR5, UR38, UR4, 0x3 ;  /* 0x0000000426057291 */ /* 0x000fd2000f8e183f */
[----:B------:R0:W1:Y:S01]  /*6030*/  SYNCS.PHASECHK.TRANS64.TRYWAIT P1, [UR5+0x30850], R2 ;  /* 0x03085002ff0075a7 */ /* 0x0000620008020145 */
[----:B------:R-:W-:Y:S05]  /*6040*/  @!P0 BRA `(.L_x_3504) ;  /* 0x0000000000048947 */ /* 0x000fea0003800000 */
[----:B------:R-:W-:Y:S01]  /*6050*/  BPT.TRAP 0x1 ;  /* 0x000000040000795c */ /* 0x000fe20000300000 */
.L_x_3504:
[----:B-1----:R-:W-:Y:S05]  /*6060*/  @P1 BRA `(.L_x_3505) ;  /* 0x0000000000081947 */ /* 0x002fea0003800000 */
[----:B------:R-:W1:Y:S02]  /*6070*/  SYNCS.PHASECHK.TRANS64.TRYWAIT P1, [UR5+0x30850], R2 ;  /* 0x03085002ff0075a7 */ /* 0x000e640008020145 */
[----:B-1----:R-:W-:Y:S05]  /*6080*/  @!P1 BRA `(.L_x_3506) ;  /* 0x00000088003c9947 */ /* 0x002fea0003800000 */
.L_x_3505:
[----:B------:R-:W-:Y:S01]  /*6090*/  UIADD3 UR4, UR4, 0x400, URZ ;  /* 0x0000040004047890 */ /* 0x000fe2000fffe03f */
[----:B------:R-:W-:Y:S01]  /*60a0*/  WARPGROUP.ARRIVE ;  /* 0x00000000000079c5 */ /* 0x000fe20000000000 */
[----:B------:R-:W-:Y:S01]  /*60b0*/  UMOV UR11, 0x40000040 ;  /* 0x40000040000b7882 */ /* 0x000fe20000000000 */
[----:B-1----:R-:W1:Y:S01]  /*60c0*/  SHFL.BFLY PT, R7, R10, 0x2, 0x1f ;  /* 0x0c401f000a077f89 */ /* 0x002e6200000e0000 */
[----:B------:R-:W-:Y:S01]  /*60d0*/  USHF.R.U32.HI UR4, URZ, 0x4, UR4 ;  /* 0x000000043f047899 */ /* 0x000fe20008011604 */
[----:B------:R-:W-:Y:S02]  /*60e0*/  IMAD.MOV.U32 R20, RZ, RZ, -0x800000 ;  /* 0xff800000ff147424 */ /* 0x000fe400078e00ff */
[----:B0-----:R-:W0:Y:S01]  /*60f0*/  SHFL.BFLY PT, R2, R5, 0x2, 0x1f ;  /* 0x0c401f0005027f89 */ /* 0x001e2200000e0000 */
[----:B------:R-:W-:-:S04]  /*6100*/  ULOP3.LUT UR4, UR4, 0x3fff, URZ, 0xc0, !UPT ;  /* 0x00003fff04047892 */ /* 0x000fc8000f8ec03f */
[----:B------:R-:W-:-:S04]  /*6110*/  ULOP3.LUT UR4, UR4, 0x3000000, URZ, 0xfc, !UPT ;  /* 0x0300000004047892 */ /* 0x000fc8000f8efc3f */
[----:B------:R-:W-:-:S04]  /*6120*/  UIMAD UR4, UR38, 0x900, UR4 ;  /* 0x00000900260478a4 */ /* 0x000fc8000f8e0204 */
[----:B------:R-:W-:-:S03]  /*6130*/  UIADD3 UR6, UR4, 0x80, URZ ;  /* 0x0000008004067890 */ /* 0x000fc6000fffe03f */
[----:B------:R-:W-:Y:S02]  /*6140*/  UMOV UR10, UR4 ;  /* 0x00000004000a7c82 */ /* 0x000fe40008000000 */
[----:B------:R-:W-:Y:S01]  /*6150*/  HGMMA.64x192x16.F32.BF16 R24, R188, gdesc[UR8].tnspB, R24, gsb0 ;  /* 0x42e00008bc187df0 */ /* 0x000fe20008001818 */
        /* <DEDUP_REMOVED lines=9> */
[----:B------:R-:W-:Y:S02]  /*61f0*/  IMAD.MOV.U32 R2, RZ, RZ, -0x800000 ;  /* 0xff800000ff027424 */ /* 0x000fe400078e00ff */
[----:B-1----:R-:W-:Y:S02]  /*6200*/  FADD.FTZ R12, R6, R9 ;  /* 0x00000009060c7221 */ /* 0x002fe40000010000 */
[----:B------:R-:W-:Y:S01]  /*6210*/  FSETP.NE.FTZ.AND P1, PT, R11, RZ, PT ;  /* 0x000000ff0b00720b */ /* 0x000fe20003f35000 */
[----:B------:R-:W-:-:S02]  /*6220*/  IMAD.MOV.U32 R9, RZ, RZ, RZ ;  /* 0x000000ffff097224 */ /* 0x000fc400078e00ff */
[----:B------:R-:W-:-:S10]  /*6230*/  FSETP.NE.FTZ.AND P2, PT, R12, RZ, PT ;  /* 0x000000ff0c00720b */ /* 0x000fd40003f55000 */
[----:B------:R-:W0:Y:S01]  /*6240*/  @P1 MUFU.LG2 R8, R11 ;  /* 0x0000000b00081308 */ /* 0x000e220000000c00 */
[C---:B------:R-:W-:Y:S02]  /*6250*/  @P1 FMUL.FTZ R7, R0.reuse, 0.69314718246459960938 ;  /* 0x3f31721800071820 */ /* 0x040fe40000410000 */
        /* <DEDUP_REMOVED lines=28> */
[----:B------:R-:W-:Y:S01]  /*6420*/  HGMMA.64x192x16.F32.BF16 R24, R172, gdesc[UR8].tnspB, R24, gsb0 ;  /* 0x42e00008ac187df0 */ /* 0x000fe20008001818 */
[----:B------:R-:W-:Y:S01]  /*6430*/  UMOV UR10, UR4 ;  /* 0x00000004000a7c82 */ /* 0x000fe20008000000 */
[----:B------:R-:W-:Y:S01]  /*6440*/  UMOV UR11, 0x40000040 ;  /* 0x40000040000b7882 */ /* 0x000fe20000000000 */
[----:B------:R-:W-:Y:S02]  /*6450*/  WARPGROUP.DEPBAR.LE gsb0, 0x0 ;  /* 0x00008000000079c5 */ /* 0x000fe40000010000 */
[----:B------:R-:W-:-:S15]  /*6460*/  WARPGROUP.ARRIVE ;  /* 0x00000000000079c5 */ /* 0x000fde0000000000 */
[----:B------:R-:W-:Y:S03]  /*6470*/  HGMMA.64x192x16.F32.BF16 R24, R168, gdesc[UR8].tnspB, R24, gsb0 ;  /* 0x42e00008a8187df0 */ /* 0x000fe60008001818 */
[----:B------:R-:W-:Y:S02]  /*6480*/  WARPGROUP.DEPBAR.LE gsb0, 0x0 ;  /* 0x00008000000079c5 */ /* 0x000fe40000010000 */
[----:B0-23--:R-:W-:Y:S05]  /*6490*/  @!P0 BRA `(.L_x_3507) ;  /* 0x0000000000048947 */ /* 0x00dfea0003800000 */
[----:B------:R-:W-:Y:S01]  /*64a0*/  BPT.TRAP 0x1 ;  /* 0x000000040000795c */ /* 0x000fe20000300000 */
.L_x_3507:
[----:B------:R-:W-:Y:S01]  /*64b0*/  R2UR UR6, R193 ;  /* 0x00000000c10672ca */ /* 0x000fe200000e0000 */
[----:B------:R-:W-:Y:S01]  /*64c0*/  UIADD3 UR4, UR5, 0x30860, URZ ;  /* 0x0003086005047890 */ /* 0x000fe2000fffe03f */
[----:B------:R-:W-:Y:S01]  /*64d0*/  FMUL.FTZ R128, R47, R9 ;  /* 0x000000092f807220 */ /* 0x000fe20000410000 */
[----:B------:R-:W-:Y:S01]  /*64e0*/  UIADD3 UR38, UR38, 0x1, URZ ;  /* 0x0000000126267890 */ /* 0x000fe2000fffe03f */
[----:B------:R-:W-:Y:S01]  /*64f0*/  FMUL.FTZ R3, R36, R5 ;  /* 0x0000000524037220 */ /* 0x000fe20000410000 */
[----:B------:R-:W-:Y:S01]  /*6500*/  UPRMT UR4, UR7, 0x654, UR4 ;  /* 0x0000065407047896 */ /* 0x000fe20008000004 */
[-C--:B------:R-:W-:Y:S01]  /*6510*/  FMUL.FTZ R124, R50, R9.reuse ;  /* 0x00000009327c7220 */ /* 0x080fe20000410000 */
[----:B------:R-:W-:Y:S01]  /*6520*/  UISETP.NE.AND UP0, UPT, UR38, 0x2, UPT ;  /* 0x000000022600788c */ /* 0x000fe2000bf05270 */
[----:B------:R-:W-:Y:S01]  /*6530*/  FMUL.FTZ R47, R99, R9 ;  /* 0x00000009632f7220 */ /* 0x000fe20000410000 */
[-C--:B------:R-:W-:Y:S01]  /*6540*/  FMUL.FTZ R24, R24, R5.reuse ;  /* 0x0000000518187220 */ /* 0x080fe20000410000 */
[-C--:B------:R-:W-:Y:S01]  /*6550*/  FMUL.FTZ R123, R25, R5.reuse ;  /* 0x00000005197b7220 */ /* 0x080fe20000410000 */
[-C--:B------:R-:W-:Y:S01]  /*6560*/  FMUL.FTZ R6, R28, R5.reuse ;  /* 0x000000051c067220 */ /* 0x080fe20000410000 */
[-C--:B------:R-:W-:Y:S01]  /*6570*/  FMUL.FTZ R7, R29, R5.reuse ;  /* 0x000000051d077220 */ /* 0x080fe20000410000 */
[----:B------:R-:W-:Y:S01]  /*6580*/  UIADD3 UR6, UR6, 0x1, URZ ;  /* 0x0000000106067890 */ /* 0x000fe2000fffe03f */
        /* <DEDUP_REMOVED lines=89> */
[-C--:B------:R-:W-:Y:S01]  /*6b20*/  FMUL.FTZ R115, R115, R9.reuse ;  /* 0x0000000973737220 */ /* 0x080fe20000410000 */
[-C--:B------:R-:W-:Y:S01]  /*6b30*/  FMUL.FTZ R118, R118, R9.reuse ;  /* 0x0000000976767220 */ /* 0x080fe20000410000 */
[----:B------:R-:W-:Y:S01]  /*6b40*/  FMUL.FTZ R119, R119, R9 ;  /* 0x0000000977777220 */ /* 0x000fe20000410000 */
[----:B------:R-:W-:-:S02]  /*6b50*/  USEL UR38, UR38, URZ, UP0 ;  /* 0x0000003f26267287 */ /* 0x000fc40008000000 */
[----:B------:R-:W-:-:S12]  /*6b60*/  ULOP3.LUT UR39, UR39, UR4, URZ, 0x3c, !UPT ;  /* 0x0000000427277292 */ /* 0x000fd8000f8e3c3f */
.L_x_3483:
[----:B------:R-:W0:Y:S01]  /*6b70*/  S2R R5, SR_CgaCtaId ;  /* 0x0000000000057919 */ /* 0x000e220000008800 */
[----:B------:R-:W-:Y:S01]  /*6b80*/  MOV R46, 0x400 ;  /* 0x00000400002e7802 */ /* 0x000fe20000000f00 */
[----:B------:R-:W-:Y:S01]  /*6b90*/  BSSY B0, `(.L_x_3508) ;  /* 0x0000280000007945 */ /* 0x000fe20003800000 */
[----:B------:R-:W-:Y:S02]  /*6ba0*/  BAR.SYNC.DEFER_BLOCKING 0x5, 0x180 ;  /* 0x0146000000007b1d */ /* 0x000fe40000010000 */
[----:B0-----:R-:W-:-:S05]  /*6bb0*/  LEA R46, R5, R46, 0x18 ;  /* 0x0000002e052e7211 */ /* 0x001fca00078ec0ff */
[----:B------:R-:W0:Y:S02]  /*6bc0*/  LDS.128 R40, [R46+0x308d0] ;  /* 0x0308d0002e287984 */ /* 0x000e240000000c00 */
[----:B0-----:R-:W-:Y:S02]  /*6bd0*/  R2UR UR5, R41 ;  /* 0x00000000290572ca */ /* 0x001fe400000e0000 */
        /* <DEDUP_REMOVED lines=14> */
[----:B------:R-:W-:Y:S01]  /*6cc0*/  F2FP.BF16.F32.PACK_AB R98, R101, R100 ;  /* 0x000000646562723e */ /* 0x000fe200000010ff */
[----:B------:R-:W-:Y:S01]  /*6cd0*/  UIMAD.WIDE UR8, UR60, 0x4, UR8 ;  /* 0x000000043c0878a5 */ /* 0x000fe2000f8e0208 */
[----:B------:R-:W-:-:S02]  /*6ce0*/  F2FP.BF16.F32.PACK_AB R105, R107, R106 ;  /* 0x0000006a6b69723e */ /* 0x000fc400000010ff */
[----:B------:R-:W-:Y:S02]  /*6cf0*/  F2FP.BF16.F32.PACK_AB R112, R113, R112 ;  /* 0x000000707170723e */ /* 0x000fe400000010ff */
[----:B------:R-:W-:Y:S02]  /*6d00*/  R2UR UR4, R192 ;  /* 0x00000000c00472ca */ /* 0x000fe400000e0000 */
[----:B------:R-:W-:Y:S01]  /*6d10*/  R2UR UR10, R22 ;  /* 0x00000000160a72ca */ /* 0x000fe200000e0000 */
[----:B------:R-:W-:Y:S01]  /*6d20*/  BAR.SYNC.DEFER_BLOCKING 0x1, 0x100 ;  /* 0x0044000000007b1d */ /* 0x000fe20000010000 */
[----:B------:R-:W-:Y:S02]  /*6d30*/  F2FP.BF16.F32.PACK_AB R106, R109, R108 ;  /* 0x0000006c6d6a723e */ /* 0x000fe400000010ff */
[----:B------:R-:W-:Y:S02]  /*6d40*/  F2FP.BF16.F32.PACK_AB R107, R111, R110 ;  /* 0x0000006e6f6b723e */ /* 0x000fe400000010ff */
[----:B------:R-:W-:Y:S01]  /*6d50*/  F2FP.BF16.F32.PACK_AB R113, R115, R114 ;  /* 0x000000727371723e */ /* 0x000fe200000010ff */
[----:B------:R-:W-:Y:S01]  /*6d60*/  ULDC UR7, c[0x0][0xa88] ;  /* 0x0002a20000077ab9 */ /* 0x000fe20000000800 */
[----:B------:R-:W-:Y:S01]  /*6d70*/  F2FP.BF16.F32.PACK_AB R114, R117, R116 ;  /* 0x000000747572723e */ /* 0x000fe200000010ff */
[----:B------:R-:W1:Y:S01]  /*6d80*/  LDC R47, c[0x0][0xbe8] ;  /* 0x0002fa00ff2f7b82 */ /* 0x000e620000000800 */
[----:B------:R-:W-:-:S02]  /*6d90*/  F2FP.BF16.F32.PACK_AB R115, R119, R118 ;  /* 0x000000767773723e */ /* 0x000fc400000010ff */
[----:B------:R-:W-:Y:S02]  /*6da0*/  MOV R32, R46 ;  /* 0x0000002e00207202 */ /* 0x000fe40000000f00 */
[----:B0-----:R-:W-:-:S03]  /*6db0*/  MOV R33, R5 ;  /* 0x0000000500217202 */ /* 0x001fc60000000f00 */
[----:B------:R-:W-:-:S03]  /*6dc0*/  IMAD.WIDE R4, R199, 0x2, R32 ;  /* 0x00000002c7047825 */ /* 0x000fc600078e0220 */
[C---:B------:R-:W-:Y:S02]  /*6dd0*/  LOP3.LUT R25, R4.reuse, 0x380, RZ, 0xc0, !PT ;  /* 0x0000038004197812 */ /* 0x040fe400078ec0ff */
[C---:B------:R-:W-:Y:S02]  /*6de0*/  IADD3 R41, P2, R4.reuse, 0x20, RZ ;  /* 0x0000002004297810 */ /* 0x040fe40007f5e0ff */
[C---:B------:R-:W-:Y:S02]  /*6df0*/  IADD3 R103, P1, R4.reuse, 0x40, RZ ;  /* 0x0000004004677810 */ /* 0x040fe40007f3e0ff */
[C---:B------:R-:W-:Y:S01]  /*6e00*/  IADD3 R137, P6, R4.reuse, 0x60, RZ ;  /* 0x0000006004897810 */ /* 0x040fe20007fde0ff */
[--C-:B------:R-:W-:Y:S01]  /*6e10*/  IMAD.X R9, RZ, RZ, R5.reuse, P2 ;  /* 0x000000ffff097224 */ /* 0x100fe200010e0605 */
[C---:B------:R-:W-:Y:S01]  /*6e20*/  IADD3 R139, P5, R4.reuse, 0x4000, RZ ;  /* 0x00004000048b7810 */ /* 0x040fe20007fbe0ff */
[--C-:B------:R-:W-:Y:S01]  /*6e30*/  IMAD.X R11, RZ, RZ, R5.reuse, P1 ;  /* 0x000000ffff0b7224 */ /* 0x100fe200008e0605 */
[----:B------:R-:W-:Y:S01]  /*6e40*/  SHF.R.U64 R25, R25, 0x3, RZ ;  /* 0x0000000319197819 */ /* 0x000fe200000012ff */
[--C-:B------:R-:W-:Y:S01]  /*6e50*/  IMAD.X R13, RZ, RZ, R5.reuse, P6 ;  /* 0x000000ffff0d7224 */ /* 0x100fe200030e0605 */
[C---:B------:R-:W-:Y:S01]  /*6e60*/  IADD3 R141, P0, R4.reuse, 0x4020, RZ ;  /* 0x00004020048d7810 */ /* 0x040fe20007f1e0ff */
[----:B------:R-:W-:Y:S01]  /*6e70*/  IMAD.X R15, RZ, RZ, R5, P5 ;  /* 0x000000ffff0f7224 */ /* 0x000fe200028e0605 */
[----:B------:R-:W-:-:S02]  /*6e80*/  IADD3 R143, P4, R4, 0x4040, RZ ;  /* 0x00004040048f7810 */ /* 0x000fc40007f9e0ff */
[C---:B------:R-:W-:Y:S01]  /*6e90*/  IADD3 R145, P3, R4.reuse, 0x4060, RZ ;  /* 0x0000406004917810 */ /* 0x040fe20007f7e0ff */
[--C-:B------:R-:W-:Y:S01]  /*6ea0*/  IMAD.X R27, RZ, RZ, R5.reuse, P0 ;  /* 0x000000ffff1b7224 */ /* 0x100fe200000e0605 */
[C---:B------:R-:W-:Y:S01]  /*6eb0*/  IADD3 R147, P2, R4.reuse, 0x8000, RZ ;  /* 0x0000800004937810 */ /* 0x040fe20007f5e0ff */
[--C-:B------:R-:W-:Y:S01]  /*6ec0*/  IMAD.X R29, RZ, RZ, R5.reuse, P4 ;  /* 0x000000ffff1d7224 */ /* 0x100fe200020e0605 */
[C---:B------:R-:W-:Y:S02]  /*6ed0*/  IADD3 R149, P1, R4.reuse, 0x8020, RZ ;  /* 0x0000802004957810 */ /* 0x040fe40007f3e0ff */
[C---:B------:R-:W-:Y:S01]  /*6ee0*/  IADD3 R151, P6, R4.reuse, 0x8040, RZ ;  /* 0x0000804004977810 */ /* 0x040fe20007fde0ff */
[--C-:B------:R-:W-:Y:S01]  /*6ef0*/  IMAD.X R35, RZ, RZ, R5.reuse, P2 ;  /* 0x000000ffff237224 */ /* 0x100fe200010e0605 */
[----:B------:R-:W-:Y:S01]  /*6f00*/  IADD3 R153, P5, R4, 0x8060, RZ ;  /* 0x0000806004997810 */ /* 0x000fe20007fbe0ff */
[--C-:B------:R-:W-:Y:S01]  /*6f10*/  IMAD.X R37, RZ, RZ, R5.reuse, P1 ;  /* 0x000000ffff257224 */ /* 0x100fe200008e0605 */
[----:B------:R-:W-:Y:S01]  /*6f20*/  LOP3.LUT R4, R25, R4, RZ, 0x3c, !PT ;  /* 0x0000000419047212 */ /* 0x000fe200078e3cff */
[--C-:B------:R-:W-:Y:S01]  /*6f30*/  IMAD.X R39, RZ, RZ, R5.reuse, P6 ;  /* 0x000000ffff277224 */ /* 0x100fe200030e0605 */
[----:B------:R-:W-:Y:S01]  /*6f40*/  LOP3.LUT R8, R41, 0x380, RZ, 0xc0, !PT ;  /* 0x0000038029087812 */ /* 0x000fe200078ec0ff */
[----:B------:R-:W-:Y:S01]  /*6f50*/  IMAD.X R25, RZ, RZ, R5, P5 ;  /* 0x000000ffff197224 */ /* 0x000fe200028e0605 */
[----:B------:R-:W-:-:S02]  /*6f60*/  LOP3.LUT R10, R103, 0x380, RZ, 0xc0, !PT ;  /* 0x00000380670a7812 */ /* 0x000fc400078ec0ff */
[----:B------:R-:W-:Y:S02]  /*6f70*/  MOV R136, R4 ;  /* 0x0000000400887202 */ /* 0x000fe40000000f00 */
[----:B------:R-:W-:Y:S02]  /*6f80*/  LOP3.LUT R12, R137, 0x380, RZ, 0xc0, !PT ;  /* 0x00000380890c7812 */ /* 0x000fe400078ec0ff */
[----:B------:R-:W-:Y:S02]  /*6f90*/  LOP3.LUT R14, R139, 0x380, RZ, 0xc0, !PT ;  /* 0x000003808b0e7812 */ /* 0x000fe400078ec0ff */
[----:B------:R-:W-:Y:S02]  /*6fa0*/  F2FP.BF16.F32.PACK_AB R4, R123, R24 ;  /* 0x000000187b04723e */ /* 0x000fe400000010ff */
[----:B------:R-:W-:Y:S02]  /*6fb0*/  LOP3.LUT R24, R149, 0x380, RZ, 0xc0, !PT ;  /* 0x0000038095187812 */ /* 0x000fe400078ec0ff */
[----:B------:R-:W-:-:S02]  /*6fc0*/  LOP3.LUT R26, R141, 0x380, RZ, 0xc0, !PT ;  /* 0x000003808d1a7812 */ /* 0x000fc400078ec0ff */
[----:B------:R-:W-:Y:S02]  /*6fd0*/  LOP3.LUT R40, R153, 0x380, RZ, 0xc0, !PT ;  /* 0x0000038099287812 */ /* 0x000fe400078ec0ff */
[----:B------:R-:W-:Y:S02]  /*6fe0*/  SHF.R.U64 R8, R8, 0x3, RZ ;  /* 0x0000000308087819 */ /* 0x000fe400000012ff */
[----:B------:R-:W-:Y:S02]  /*6ff0*/  SHF.R.U64 R10, R10, 0x3, RZ ;  /* 0x000000030a0a7819 */ /* 0x000fe400000012ff */
[----:B------:R-:W-:Y:S02]  /*7000*/  LOP3.LUT R28, R143, 0x380, RZ, 0xc0, !PT ;  /* 0x000003808f1c7812 */ /* 0x000fe400078ec0ff */
[----:B------:R-:W-:Y:S02]  /*7010*/  LOP3.LUT R30, R145, 0x380, RZ, 0xc0, !PT ;  /* 0x00000380911e7812 */ /* 0x000fe400078ec0ff */
[----:B------:R-:W-:-:S02]  /*7020*/  IADD3.X R31, RZ, R5, RZ, P3, !PT ;  /* 0x00000005ff1f7210 */ /* 0x000fc40001ffe4ff */
[----:B------:R-:W-:Y:S02]  /*7030*/  SHF.R.U64 R12, R12, 0x3, RZ ;  /* 0x000000030c0c7819 */ /* 0x000fe400000012ff */
[----:B------:R-:W-:Y:S02]  /*7040*/  SHF.R.U64 R14, R14, 0x3, RZ ;  /* 0x000000030e0e7819 */ /* 0x000fe400000012ff */
[----:B------:R-:W-:Y:S02]  /*7050*/  F2FP.BF16.F32.PACK_AB R5, R135, R134 ;  /* 0x000000868705723e */ /* 0x000fe400000010ff */
[----:B------:R-:W-:Y:S02]  /*7060*/  SHF.R.U64 R24, R24, 0x3, RZ ;  /* 0x0000000318187819 */ /* 0x000fe400000012ff */
[----:B------:R-:W-:Y:S01]  /*7070*/  SHF.R.U64 R26, R26, 0x3, RZ ;  /* 0x000000031a1a7819 */ /* 0x000fe200000012ff */
[----:B------:R0:W-:Y:S01]  /*7080*/  STSM.16.M88.4 [R136], R4 ;  /* 0x0000000488007844 */ /* 0x0001e20000000200 */
[----:B------:R-:W-:-:S02]  /*7090*/  SHF.R.U64 R40, R40, 0x3, RZ ;  /* 0x0000000328287819 */ /* 0x000fc400000012ff */
[----:B------:R-:W-:Y:S02]  /*70a0*/  LOP3.LUT R8, R8, R41, RZ, 0x3c, !PT ;  /* 0x0000002908087212 */ /* 0x000fe400078e3cff */
[----:B------:R-:W-:Y:S02]  /*70b0*/  LOP3.LUT R10, R10, R103, RZ, 0x3c, !PT ;  /* 0x000000670a0a7212 */ /* 0x000fe400078e3cff */
[----:B------:R-:W-:Y:S02]  /*70c0*/  LOP3.LUT R34, R147, 0x380, RZ, 0xc0, !PT ;  /* 0x0000038093227812 */ /* 0x000fe400078ec0ff */
[----:B------:R-:W-:Y:S02]  /*70d0*/  SHF.R.U64 R28, R28, 0x3, RZ ;  /* 0x000000031c1c7819 */ /* 0x000fe400000012ff */
[----:B------:R-:W-:Y:S02]  /*70e0*/  SHF.R.U64 R30, R30, 0x3, RZ ;  /* 0x000000031e1e7819 */ /* 0x000fe400000012ff */
[----:B------:R-:W-:-:S02]  /*70f0*/  LOP3.LUT R12, R12, R137, RZ, 0x3c, !PT ;  /* 0x000000890c0c7212 */ /* 0x000fc400078e3cff */
[----:B------:R-:W-:Y:S02]  /*7100*/  LOP3.LUT R14, R14, R139, RZ, 0x3c, !PT ;  /* 0x0000008b0e0e7212 */ /* 0x000fe400078e3cff */
[----:B------:R-:W-:Y:S02]  /*7110*/  LOP3.LUT R38, R151, 0x380, RZ, 0xc0, !PT ;  /* 0x0000038097267812 */ /* 0x000fe400078ec0ff */
[----:B------:R-:W-:Y:S02]  /*7120*/  LOP3.LUT R36, R24, R149, RZ, 0x3c, !PT ;  /* 0x0000009518247212 */ /* 0x000fe400078e3cff */
[----:B------:R-:W-:Y:S02]  /*7130*/  LOP3.LUT R26, R26, R141, RZ, 0x3c, !PT ;  /* 0x0000008d1a1a7212 */ /* 0x000fe400078e3cff */
[----:B------:R-:W-:Y:S02]  /*7140*/  LOP3.LUT R24, R40, R153, RZ, 0x3c, !PT ;  /* 0x0000009928187212 */ /* 0x000fe400078e3cff */
[----:B------:R-:W-:-:S02]  /*7150*/  SHF.R.U64 R34, R34, 0x3, RZ ;  /* 0x0000000322227819 */ /* 0x000fc400000012ff */
[----:B------:R-:W-:Y:S02]  /*7160*/  LOP3.LUT R28, R28, R143, RZ, 0x3c, !PT ;  /* 0x0000008f1c1c7212 */ /* 0x000fe400078e3cff */
[----:B------:R-:W-:Y:S02]  /*7170*/  LOP3.LUT R30, R30, R145, RZ, 0x3c, !PT ;  /* 0x000000911e1e7212 */ /* 0x000fe400078e3cff */
[----:B------:R-:W-:Y:S02]  /*7180*/  MOV R133, R8 ;  /* 0x0000000800857202 */ /* 0x000fe40000000f00 */
[----:B------:R-:W-:Y:S02]  /*7190*/  MOV R123, R10 ;  /* 0x0000000a007b7202 */ /* 0x000fe40000000f00 */
[----:B0-----:R-:W-:Y:S02]  /*71a0*/  F2FP.BF16.F32.PACK_AB R4, R122, R21 ;  /* 0x000000157a04723e */ /* 0x001fe400000010ff */
[----:B------:R-:W-:-:S02]  /*71b0*/  F2FP.BF16.F32.PACK_AB R5, R131, R130 ;  /* 0x000000828305723e */ /* 0x000fc400000010ff */
[----:B------:R-:W-:Y:S02]  /*71c0*/  F2FP.BF16.F32.PACK_AB R6, R120, R3 ;  /* 0x000000037806723e */ /* 0x000fe400000010ff */
[----:B------:R-:W-:Y:S02]  /*71d0*/  F2FP.BF16.F32.PACK_AB R7, R132, R129 ;  /* 0x000000818407723e */ /* 0x000fe400000010ff */
[----:B------:R-:W-:Y:S02]  /*71e0*/  MOV R103, R12 ;  /* 0x0000000c00677202 */ /* 0x000fe40000000f00 */
[----:B------:R-:W-:Y:S01]  /*71f0*/  MOV R102, R14 ;  /* 0x0000000e00667202 */ /* 0x000fe20000000f00 */
[----:B------:R0:W-:Y:S01]  /*7200*/  STSM.16.M88.4 [R133], R4 ;  /* 0x0000000485007844 */ /* 0x0001e20000000200 */
[----:B------:R-:W-:Y:S02]  /*7210*/  F2FP.BF16.F32.PACK_AB R8, R121, R0 ;  /* 0x000000007908723e */ /* 0x000fe400000010ff */
[----:B------:R-:W-:-:S02]  /*7220*/  F2FP.BF16.F32.PACK_AB R9, R127, R126 ;  /* 0x0000007e7f09723e */ /* 0x000fc400000010ff */
[----:B------:R-:W-:Y:S02]  /*7230*/  F2FP.BF16.F32.PACK_AB R10, R45, R44 ;  /* 0x0000002c2d0a723e */ /* 0x000fe400000010ff */
[----:B------:R-:W-:Y:S02]  /*7240*/  F2FP.BF16.F32.PACK_AB R11, R128, R125 ;  /* 0x0000007d800b723e */ /* 0x000fe400000010ff */
[----:B------:R-:W-:Y:S02]  /*7250*/  SHF.R.U64 R38, R38, 0x3, RZ ;  /* 0x0000000326267819 */ /* 0x000fe400000012ff */
[----:B------:R-:W-:Y:S01]  /*7260*/  F2FP.BF16.F32.PACK_AB R12, R49, R48 ;  /* 0x00000030310c723e */ /* 0x000fe200000010ff */
[----:B------:R2:W-:Y:S01]  /*7270*/  STSM.16.M88.4 [R123], R8 ;  /* 0x000000087b007844 */ /* 0x0005e20000000200 */
[----:B------:R-:W-:Y:S02]  /*7280*/  F2FP.BF16.F32.PACK_AB R13, R51, R124 ;  /* 0x0000007c330d723e */ /* 0x000fe400000010ff */
[----:B------:R-:W-:-:S02]  /*7290*/  F2FP.BF16.F32.PACK_AB R14, R53, R52 ;  /* 0x00000034350e723e */ /* 0x000fc400000010ff */
[----:B------:R-:W-:Y:S02]  /*72a0*/  F2FP.BF16.F32.PACK_AB R15, R55, R54 ;  /* 0x00000036370f723e */ /* 0x000fe400000010ff */
[----:B------:R-:W-:Y:S02]  /*72b0*/  MOV R42, R26 ;  /* 0x0000001a002a7202 */ /* 0x000fe40000000f00 */
[----:B------:R-:W-:Y:S01]  /*72c0*/  MOV R3, R24 ;  /* 0x0000001800037202 */ /* 0x000fe20000000f00 */
[----:B------:R3:W-:Y:S01]  /*72d0*/  STSM.16.M88.4 [R103], R12 ;  /* 0x0000000c67007844 */ /* 0x0007e20000000200 */
[----:B------:R-:W-:Y:S02]  /*72e0*/  LOP3.LUT R34, R34, R147, RZ, 0x3c, !PT ;  /* 0x0000009322227212 */ /* 0x000fe400078e3cff */
[----:B------:R-:W-:Y:S02]  /*72f0*/  MOV R41, R28 ;  /* 0x0000001c00297202 */ /* 0x000fe40000000f00 */
[----:B------:R-:W-:-:S02]  /*7300*/  MOV R40, R30 ;  /* 0x0000001e00287202 */ /* 0x000fc40000000f00 */
[----:B------:R-:W-:Y:S02]  /*7310*/  F2FP.BF16.F32.PACK_AB R24, R57, R56 ;  /* 0x000000383918723e */ /* 0x000fe400000010ff */
[----:B------:R-:W-:Y:S02]  /*7320*/  F2FP.BF16.F32.PACK_AB R25, R59, R58 ;  /* 0x0000003a3b19723e */ /* 0x000fe400000010ff */
[----:B------:R-:W-:Y:S02]  /*7330*/  F2FP.BF16.F32.PACK_AB R26, R61, R60 ;  /* 0x0000003c3d1a723e */ /* 0x000fe400000010ff */
[----:B------:R-:W-:Y:S02]  /*7340*/  F2FP.BF16.F32.PACK_AB R27, R63, R62 ;  /* 0x0000003e3f1b723e */ /* 0x000fe400000010ff */
[----:B------:R-:W-:Y:S02]  /*7350*/  F2FP.BF16.F32.PACK_AB R28, R65, R64 ;  /* 0x00000040411c723e */ /* 0x000fe400000010ff */
[----:B------:R-:W-:Y:S01]  /*7360*/  F2FP.BF16.F32.PACK_AB R29, R67, R66 ;  /* 0x00000042431d723e */ /* 0x000fe200000010ff */
[----:B------:R-:W-:Y:S01]  /*7370*/  STSM.16.M88.4 [R102], R24 ;  /* 0x0000001866007844 */ /* 0x000fe20000000200 */
[----:B------:R-:W-:-:S02]  /*7380*/  F2FP.BF16.F32.PACK_AB R30, R69, R68 ;  /* 0x00000044451e723e */ /* 0x000fc400000010ff */
[----:B------:R-:W-:Y:S02]  /*7390*/  F2FP.BF16.F32.PACK_AB R31, R71, R70 ;  /* 0x00000046471f723e */ /* 0x000fe400000010ff */
[----:B------:R-:W-:Y:S02]  /*73a0*/  LOP3.LUT R38, R38, R151, RZ, 0x3c, !PT ;  /* 0x0000009726267212 */ /* 0x000fe400078e3cff */
[----:B0-----:R-:W-:Y:S01]  /*73b0*/  F2FP.BF16.F32.PACK_AB R4, R73, R72 ;  /* 0x000000484904723e */ /* 0x001fe200000010ff */
[----:B------:R-:W-:Y:S01]  /*73c0*/  STSM.16.M88.4 [R42], R28 ;  /* 0x0000001c2a007844 */ /* 0x000fe20000000200 */
[----:B------:R-:W-:Y:S02]  /*73d0*/  F2FP.BF16.F32.PACK_AB R5, R75, R74 ;  /* 0x0000004a4b05723e */ /* 0x000fe400000010ff */
[----:B------:R-:W-:Y:S02]  /*73e0*/  F2FP.BF16.F32.PACK_AB R6, R77, R76 ;  /* 0x0000004c4d06723e */ /* 0x000fe400000010ff */
[----:B------:R-:W-:-:S02]  /*73f0*/  F2FP.BF16.F32.PACK_AB R7, R79, R78 ;  /* 0x0000004e4f07723e */ /* 0x000fc400000010ff */
[----:B--2---:R-:W-:Y:S02]  /*7400*/  F2FP.BF16.F32.PACK_AB R8, R81, R80 ;  /* 0x000000505108723e */ /* 0x004fe400000010ff */
[----:B------:R-:W-:Y:S01]  /*7410*/  F2FP.BF16.F32.PACK_AB R9, R83, R82 ;  /* 0x000000525309723e */ /* 0x000fe200000010ff */
[----:B------:R0:W-:Y:S01]  /*7420*/  STSM.16.M88.4 [R41], R4 ;  /* 0x0000000429007844 */ /* 0x0001e20000000200 */
[----:B------:R-:W-:Y:S02]  /*7430*/  F2FP.BF16.F32.PACK_AB R10, R85, R84 ;  /* 0x00000054550a723e */ /* 0x000fe400000010ff */
[----:B------:R-:W-:Y:S02]  /*7440*/  F2FP.BF16.F32.PACK_AB R11, R87, R86 ;  /* 0x00000056570b723e */ /* 0x000fe400000010ff */
[----:B------:R-:W-:Y:S02]  /*7450*/  MOV R34, R34 ;  /* 0x0000002200227202 */ /* 0x000fe40000000f00 */
[----:B---3--:R-:W-:Y:S01]  /*7460*/  F2FP.BF16.F32.PACK_AB R12, R89, R88 ;  /* 0x00000058590c723e */ /* 0x008fe200000010ff */
[----:B------:R2:W-:Y:S01]  /*7470*/  STSM.16.M88.4 [R40], R8 ;  /* 0x0000000828007844 */ /* 0x0005e20000000200 */
[----:B------:R-:W-:-:S02]  /*7480*/  F2FP.BF16.F32.PACK_AB R13, R91, R90 ;  /* 0x0000005a5b0d723e */ /* 0x000fc400000010ff */
[----:B------:R-:W-:Y:S02]  /*7490*/  F2FP.BF16.F32.PACK_AB R14, R93, R92 ;  /* 0x0000005c5d0e723e */ /* 0x000fe400000010ff */
[----:B------:R-:W-:Y:S02]  /*74a0*/  F2FP.BF16.F32.PACK_AB R15, R95, R94 ;  /* 0x0000005e5f0f723e */ /* 0x000fe400000010ff */
[----:B------:R-:W-:Y:S01]  /*74b0*/  MOV R36, R36 ;  /* 0x0000002400247202 */ /* 0x000fe20000000f00 */
[----:B0-----:R-:W-:Y:S01]  /*74c0*/  IMAD.U32 R4, RZ, RZ, UR8 ;  /* 0x00000008ff047e24 */ /* 0x001fe2000f8e00ff */
[----:B------:R-:W-:Y:S01]  /*74d0*/  MOV R38, R38 ;  /* 0x0000002600267202 */ /* 0x000fe20000000f00 */
[----:B------:R0:W-:Y:S01]  /*74e0*/  STSM.16.M88.4 [R34], R12 ;  /* 0x0000000c22007844 */ /* 0x0001e20000000200 */
[----:B------:R-:W-:Y:S01]  /*74f0*/  PLOP3.LUT P0, PT, PT, PT, UP0, 0x80, 0x0 ;  /* 0x000000000000781c */ /* 0x000fe20003f0f008 */
[----:B------:R-:W-:Y:S01]  /*7500*/  IMAD.U32 R5, RZ, RZ, UR9 ;  /* 0x00000009ff057e24 */ /* 0x000fe2000f8e00ff */
[----:B------:R-:W-:Y:S01]  /*7510*/  ULDC.64 UR8, c[0x0][0xc08] ;  /* 0x0003020000087ab9 */ /* 0x000fe20000000a00 */
[----:B------:R0:W-:Y:S04]  /*7520*/  STSM.16.M88.4 [R36], R96 ;  /* 0x0000006024007844 */ /* 0x0001e80000000200 */
[----:B------:R0:W-:Y:S04]  /*7530*/  STSM.16.M88.4 [R38], R104 ;  /* 0x0000006826007844 */ /* 0x0001e80000000200 */
[----:B------:R0:W-:Y:S01]  /*7540*/  STSM.16.M88.4 [R3], R112 ;  /* 0x0000007003007844 */ /* 0x0001e20000000200 */
[----:B------:R-:W-:Y:S06]  /*7550*/  BAR.SYNC.DEFER_BLOCKING 0x1, 0x100 ;  /* 0x0044000000007b1d */ /* 0x000fec0000010000 */
[----:B------:R-:W3:Y:S01]  /*7560*/  @P0 LDG.E R0, desc[UR36][R4.64] ;  /* 0x0000002404000981 */ /* 0x000ee2000c1e1900 */
[----:B------:R-:W-:Y:S01]  /*7570*/  UISETP.NE.U32.AND UP1, UPT, UR8, URZ, UPT ;  /* 0x0000003f0800728c */ /* 0x000fe2000bf25070 */
[----:B-1----:R-:W-:Y:S01]  /*7580*/  ISETP.NE.AND P1, PT, R47, 0x1, PT ;  /* 0x000000012f00780c */ /* 0x002fe20003f25270 */
[----:B------:R-:W-:-:S02]  /*7590*/  IMAD.U32 R7, RZ, RZ, UR10 ;  /* 0x0000000aff077e24 */ /* 0x000fc4000f8e00ff */
[----:B------:R-:W-:-:S06]  /*75a0*/  UISETP.NE.AND.EX UP1, UPT, UR9, URZ, UPT, UP1 ;  /* 0x0000003f0900728c */ /* 0x000fcc000bf25310 */
[----:B------:R-:W-:-:S04]  /*75b0*/  PLOP3.LUT P2, PT, PT, PT, UP1, 0x80, 0x0 ;  /* 0x000000000000781c */ /* 0x000fc80003f4f018 */
[----:B------:R-:W1:Y:S01]  /*75c0*/  @P1 LDC R6, c[0x0][0xbec] ;  /* 0x0002fb00ff061b82 */ /* 0x000e620000000800 */
[----:B------:R-:W-:-:S04]  /*75d0*/  @UP1 ULEA UR8, UP2, UR60, UR8, 0x2 ;  /* 0x000000083c081291 */ /* 0x000fc8000f84103f */
[----:B------:R-:W-:Y:S02]  /*75e0*/  @UP1 ULEA.HI.X UR9, UR60, UR9, UR4, 0x2, UP2 ;  /* 0x000000093c091291 */ /* 0x000fe400090f1404 */
[----:B--2---:R-:W-:Y:S01]  /*75f0*/  IMAD.U32 R10, RZ, RZ, UR8 ;  /* 0x00000008ff0a7e24 */ /* 0x004fe2000f8e00ff */
[----:B------:R-:W-:Y:S01]  /*7600*/  UMOV UR4, URZ ;  /* 0x0000003f00047c82 */ /* 0x000fe20008000000 */
[----:B------:R-:W2:Y:S02]  /*7610*/  @P1 LDC R8, c[0x0][0xbf0] ;  /* 0x0002fc00ff081b82 */ /* 0x000ea40000000800 */
[----:B------:R-:W-:Y:S01]  /*7620*/  IMAD.U32 R11, RZ, RZ, UR9 ;  /* 0x00000009ff0b7e24 */ /* 0x000fe2000f8e00ff */
[----:B---3--:R-:W-:Y:S02]  /*7630*/  @P0 R2UR UR4, R0 ;  /* 0x00000000000402ca */ /* 0x008fe400000e0000 */
[----:B------:R-:W-:-:S06]  /*7640*/  MOV R0, UR7 ;  /* 0x0000000700007c02 */ /* 0x000fcc0008000f00 */
[----:B------:R0:W5:Y:S01]  /*7650*/  @P2 LDG.E R0, desc[UR36][R10.64] ;  /* 0x000000240a002981 */ /* 0x000162000c1e1900 */
[----:B-12---:R-:W-:Y:S06]  /*7660*/  @P2 BRA `(.L_x_3510) ;  /* 0x0000000000102947 */ /* 0x006fec0003800000 */
[----:B------:R-:W-:Y:S05]  /*7670*/  @!P0 BRA `(.L_x_3510) ;  /* 0x00000000000c8947 */ /* 0x000fea0003800000 */
[----:B0-----:R-:W2:Y:S04]  /*7680*/  LDG.E R3, desc[UR36][R4.64] ;  /* 0x0000002404037981 */ /* 0x001ea8000c1e1900 */
[----:B-----5:R-:W2:Y:S02]  /*7690*/  LDG.E R0, desc[UR36][R4.64+0x4] ;  /* 0x0000042404007981 */ /* 0x020ea4000c1e1900 */
[----:B--2---:R-:W-:-:S07]  /*76a0*/  IMAD.IADD R0, R0, 0x1, -R3 ;  /* 0x0000000100007824 */ /* 0x004fce00078e0a03 */
.L_x_3510:
[----:B------:R-:W-:Y:S01]  /*76b0*/  R2UR UR15, R192 ;  /* 0x00000000c00f72ca */ /* 0x000fe200000e0000 */
[----:B------:R-:W-:Y:S01]  /*76c0*/  USHF.R.S32.HI UR14, URZ, 0x1f, UR61 ;  /* 0x0000001f3f0e7899 */ /* 0x000fe2000801143d */
[----:B------:R-:W-:Y:S01]  /*76d0*/  IMAD R5, R7, 0x80, R198 ;  /* 0x0000008007057824 */ /* 0x000fe200078e02c6 */
[----:B------:R-:W-:Y:S01]  /*76e0*/  ULDC.64 UR12, c[0x0][0xb90] ;  /* 0x0002e400000c7ab9 */ /* 0x000fe20000000a00 */
[----:B------:R-:W-:Y:S01]  /*76f0*/  USHF.R.S32.HI UR11, URZ, 0x1f, UR4 ;  /* 0x0000001f3f0b7899 */ /* 0x000fe20008011404 */
[----:B------:R-:W-:Y:S01]  /*7700*/  R2UR UR16, R22 ;  /* 0x00000000161072ca */ /* 0x000fe200000e0000 */
[----:B------:R-:W-:Y:S01]  /*7710*/  UIMAD UR7, UR14, UR12, URZ ;  /* 0x0000000c0e0772a4 */ /* 0x000fe2000f8e023f */
[----:B0-----:R-:W-:Y:S01]  /*7720*/  @P1 IMAD.HI.U32 R3, R5, R6, RZ ;  /* 0x0000000605031227 */ /* 0x001fe200078e00ff */
[----:B------:R-:W-:Y:S01]  /*7730*/  UMOV UR10, UR4 ;  /* 0x00000004000a7c82 */ /* 0x000fe20008000000 */
[----:B------:R-:W-:Y:S02]  /*7740*/  USEL UR60, UR60, URZ, !UP0 ;  /* 0x0000003f3c3c7287 */ /* 0x000fe4000c000000 */
[----:B------:R-:W-:Y:S01]  /*7750*/  UIMAD.WIDE.U32 UR8, UR61, UR12, UR10 ;  /* 0x0000000c3d0872a5 */ /* 0x000fe2000f8e000a */
[----:B------:R-:W-:Y:S01]  /*7760*/  IMAD.MOV.U32 R4, RZ, RZ, R5 ;  /* 0x000000ffff047224 */ /* 0x000fe200078e0005 */
[----:B------:R-:W-:Y:S01]  /*7770*/  UIMAD UR7, UR61, UR13, UR7 ;  /* 0x0000000d3d0772a4 */ /* 0x000fe2000f8e0207 */
[----:B------:R-:W-:Y:S01]  /*7780*/  @P1 SHF.R.U32.HI R4, RZ, R8, R3 ;  /* 0x00000008ff041219 */ /* 0x000fe20000011603 */
[----:B------:R-:W-:Y:S01]  /*7790*/  USEL UR15, UR15, URZ, !UP0 ;  /* 0x0000003f0f0f7287 */ /* 0x000fe2000c000000 */
[----:B------:R-:W-:Y:S01]  /*77a0*/  LEA R3, R23, R16, 0x6 ;  /* 0x0000001017037211 */ /* 0x000fe200078e30ff */
[----:B------:R-:W-:Y:S01]  /*77b0*/  ULDC.64 UR12, c[0x0][0xb98] ;  /* 0x0002e600000c7ab9 */ /* 0x000fe20000000a00 */
[----:B------:R-:W-:Y:S01]  /*77c0*/  UIADD3 UR9, UR9, UR7, URZ ;  /* 0x0000000709097290 */ /* 0x000fe2000fffe03f */
[----:B------:R-:W-:Y:S01]  /*77d0*/  IMAD.MOV R6, RZ, RZ, -R4 ;  /* 0x000000ffff067224 */ /* 0x000fe200078e0a04 */
[----:B------:R-:W-:Y:S01]  /*77e0*/  UIMAD UR7, UR15, UR12, URZ ;  /* 0x0000000c0f0772a4 */ /* 0x000fe2000f8e023f */
[----:B------:R-:W-:Y:S01]  /*77f0*/  IMAD.WIDE R32, R3, 0x2, R32 ;  /* 0x0000000203207825 */ /* 0x000fe200078e0220 */
[----:B------:R-:W-:-:S02]  /*7800*/  UIMAD.WIDE.U32 UR8, UR60, UR12, UR8 ;  /* 0x0000000c3c0872a5 */ /* 0x000fc4000f8e0008 */
[----:B------:R-:W-:Y:S01]  /*7810*/  UIMAD UR7, UR60, UR13, UR7 ;  /* 0x0000000d3c0772a4 */ /* 0x000fe2000f8e0207 */
[----:B------:R-:W-:Y:S01]  /*7820*/  IMAD R3, R47, R6, R5 ;  /* 0x000000062f037224 */ /* 0x000fe200078e0205 */
[----:B------:R-:W-:Y:S01]  /*7830*/  SHF.R.S32.HI R5, RZ, 0x1f, R4 ;  /* 0x0000001fff057819 */ /* 0x000fe20000011404 */
[----:B-----5:R-:W-:Y:S01]  /*7840*/  IMAD R69, R0, R47, RZ ;  /* 0x0000002f00457224 */ /* 0x020fe200078e02ff */
[----:B------:R-:W-:Y:S01]  /*7850*/  IADD3 R4, P0, R4, UR8, RZ ;  /* 0x0000000804047c10 */ /* 0x000fe2000ff1e0ff */
[----:B------:R-:W-:Y:S01]  /*7860*/  ULDC.64 UR12, c[0x0][0xaa0] ;  /* 0x0002a800000c7ab9 */ /* 0x000fe20000000a00 */
[----:B------:R-:W-:Y:S01]  /*7870*/  IMAD.U32 R6, RZ, RZ, UR7 ;  /* 0x00000007ff067e24 */ /* 0x000fe2000f8e00ff */
[C---:B------:R-:W-:Y:S02]  /*7880*/  IADD3 R9, P6, R32.reuse, 0x2000, RZ ;  /* 0x0000200020097810 */ /* 0x040fe40007fde0ff */
[----:B------:R-:W-:Y:S02]  /*7890*/  IADD3 R13, P2, R32, 0x1000, RZ ;  /* 0x00001000200d7810 */ /* 0x000fe40007f5e0ff */
[----:B------:R-:W-:Y:S01]  /*78a0*/  IADD3.X R5, R5, UR9, R6, P0, !PT ;  /* 0x0000000905057c10 */ /* 0x000fe200087fe406 */
[----:B------:R-:W-:Y:S01]  /*78b0*/  ULDC.64 UR8, c[0x0][0xb88] ;  /* 0x0002e20000087ab9 */ /* 0x000fe20000000a00 */
[----:B------:R-:W-:-:S02]  /*78c0*/  LOP3.LUT R8, R9, 0x380, RZ, 0xc0, !PT ;  /* 0x0000038009087812 */ /* 0x000fc400078ec0ff */
[----:B------:R-:W-:Y:S01]  /*78d0*/  SHF.R.S32.HI R6, RZ, 0x1f, R3 ;  /* 0x0000001fff067819 */ /* 0x000fe20000011403 */
[----:B------:R-:W-:Y:S01]  /*78e0*/  IMAD.WIDE.U32 R4, R3, UR8, R4 ;  /* 0x0000000803047c25 */ /* 0x000fe2000f8e0004 */
[----:B------:R-:W-:Y:S02]  /*78f0*/  SHF.R.U64 R8, R8, 0x3, RZ ;  /* 0x0000000308087819 */ /* 0x000fe400000012ff */
[----:B------:R-:W-:Y:S01]  /*7900*/  LOP3.LUT R12, R13, 0x380, RZ, 0xc0, !PT ;  /* 0x000003800d0c7812 */ /* 0x000fe200078ec0ff */
[----:B------:R-:W-:Y:S01]  /*7910*/  IMAD R10, R6, UR8, RZ ;  /* 0x00000008060a7c24 */ /* 0x000fe2000f8e02ff */
[----:B------:R-:W-:Y:S02]  /*7920*/  LOP3.LUT R8, R8, R9, RZ, 0x3c, !PT ;  /* 0x0000000908087212 */ /* 0x000fe400078e3cff */
[----:B------:R-:W-:Y:S01]  /*7930*/  SHF.R.U64 R12, R12, 0x3, RZ ;  /* 0x000000030c0c7819 */ /* 0x000fe200000012ff */
[----:B------:R-:W-:Y:S01]  /*7940*/  IMAD R9, R3, UR9, R10 ;  /* 0x0000000903097c24 */ /* 0x000fe2000f8e020a */
[----:B------:R-:W-:Y:S01]  /*7950*/  ULDC.64 UR8, c[0x0][0xb50] ;  /* 0x0002d40000087ab9 */ /* 0x000fe20000000a00 */
[----:B------:R-:W-:-:S02]  /*7960*/  IADD3 R37, P0, R32, 0x5000, RZ ;  /* 0x0000500020257810 */ /* 0x000fc40007f1e0ff */
[----:B------:R-:W-:Y:S01]  /*7970*/  IMAD.IADD R3, R5, 0x1, R9 ;  /* 0x0000000105037824 */ /* 0x000fe200078e0209 */
[----:B------:R-:W-:Y:S01]  /*7980*/  LEA R10, P3, R4, UR8, 0x2 ;  /* 0x00000008040a7c11 */ /* 0x000fe2000f8610ff */
[----:B------:R-:W-:Y:S01]  /*7990*/  UIMAD UR7, UR11, UR12, URZ ;  /* 0x0000000c0b0772a4 */ /* 0x000fe2000f8e023f */
[----:B------:R-:W-:Y:S01]  /*79a0*/  LOP3.LUT R12, R12, R13, RZ, 0x3c, !PT ;  /* 0x0000000d0c0c7212 */ /* 0x000fe200078e3cff */
[----:B------:R-:W-:Y:S01]  /*79b0*/  IMAD.X R13, RZ, RZ, R33, P2 ;  /* 0x000000ffff0d7224 */ /* 0x000fe200010e0621 */
[----:B------:R-:W-:Y:S01]  /*79c0*/  LEA.HI.X R4, R4, UR9, R3, 0x2, P3 ;  /* 0x0000000904047c11 */ /* 0x000fe200098f1403 */
[----:B------:R-:W-:Y:S01]  /*79d0*/  SHFL.IDX PT, R40, R10, RZ, 0x1c1f ;  /* 0x001c1fff0a287589 */ /* 0x000fe200000e0000 */
[----:B------:R-:W-:Y:S01]  /*79e0*/  LOP3.LUT R36, R37, 0x380, RZ, 0xc0, !PT ;  /* 0x0000038025247812 */ /* 0x000fe200078ec0ff */
[----:B------:R-:W-:Y:S01]  /*79f0*/  IMAD.U32 R3, RZ, RZ, UR16 ;  /* 0x00000010ff037e24 */ /* 0x000fe2000f8e00ff */
[----:B------:R-:W-:Y:S01]  /*7a00*/  IADD3 R25, P2, R32, 0x7000, RZ ;  /* 0x0000700020197810 */ /* 0x000fe20007f5e0ff */
[----:B------:R-:W0:Y:S01]  /*7a10*/  SHFL.IDX PT, R41, R4, RZ, 0x1c1f ;  /* 0x001c1fff04297589 */ /* 0x000e2200000e0000 */
[----:B------:R-:W-:Y:S01]  /*7a20*/  SHF.R.U64 R36, R36, 0x3, RZ ;  /* 0x0000000324247819 */ /* 0x000fe200000012ff */
[----:B------:R-:W-:Y:S01]  /*7a30*/  IMAD R14, R3, 0x80, R196 ;  /* 0x00000080030e7824 */ /* 0x000fe200078e02c4 */
[----:B------:R-:W-:Y:S01]  /*7a40*/  LOP3.LUT R24, R25, 0x380, RZ, 0xc0, !PT ;  /* 0x0000038019187812 */ /* 0x000fe200078ec0ff */
[----:B------:R-:W-:Y:S01]  /*7a50*/  SHFL.IDX PT, R44, R10, 0x1, 0x1c1f ;  /* 0x003c1f000a2c7f89 */ /* 0x000fe200000e0000 */
[----:B------:R-:W-:Y:S01]  /*7a60*/  LOP3.LUT R36, R36, R37, RZ, 0x3c, !PT ;  /* 0x0000002524247212 */ /* 0x000fe200078e3cff */
[--C-:B------:R-:W-:Y:S01]  /*7a70*/  IMAD.X R37, RZ, RZ, R33.reuse, P0 ;  /* 0x000000ffff257224 */ /* 0x100fe200000e0621 */
[----:B------:R-:W-:Y:S01]  /*7a80*/  SHF.R.U64 R24, R24, 0x3, RZ ;  /* 0x0000000318187819 */ /* 0x000fe200000012ff */
[----:B------:R-:W-:Y:S01]  /*7a90*/  VIADD R3, R14, 0x8 ;  /* 0x000000080e037836 */ /* 0x000fe20000000000 */
[----:B------:R-:W-:Y:S01]  /*7aa0*/  LOP3.LUT P0, RZ, R194, 0x3, RZ, 0xc0, !PT ;  /* 0x00000003c2ff7812 */ /* 0x000fe2000780c0ff */
[----:B------:R-:W1:Y:S01]  /*7ab0*/  SHFL.IDX PT, R45, R4, 0x1, 0x1c1f ;  /* 0x003c1f00042d7f89 */ /* 0x000e6200000e0000 */
[----:B------:R-:W-:Y:S01]  /*7ac0*/  IADD3 R35, P3, R32, 0x6000, RZ ;  /* 0x0000600020237810 */ /* 0x000fe20007f7e0ff */
[----:B------:R-:W-:Y:S01]  /*7ad0*/  ULDC.64 UR10, c[0x0][0xae8] ;  /* 0x0002ba00000a7ab9 */ /* 0x000fe20000000a00 */
[----:B------:R-:W-:Y:S01]  /*7ae0*/  LOP3.LUT R24, R24, R25, RZ, 0x3c, !PT ;  /* 0x0000001918187212 */ /* 0x000fe200078e3cff */
[--C-:B------:R-:W-:Y:S01]  /*7af0*/  IMAD.X R25, RZ, RZ, R33.reuse, P2 ;  /* 0x000000ffff197224 */ /* 0x100fe200010e0621 */
[----:B------:R-:W-:Y:S01]  /*7b00*/  ISETP.GE.OR P2, PT, R14, R69, P0 ;  /* 0x000000450e00720c */ /* 0x000fe20000746670 */
[----:B------:R-:W-:Y:S01]  /*7b10*/  IMAD.X R9, RZ, RZ, R33, P6 ;  /* 0x000000ffff097224 */ /* 0x000fe200030e0621 */
[----:B------:R-:W-:-:S02]  /*7b20*/  LOP3.LUT R34, R35, 0x380, RZ, 0xc0, !PT ;  /* 0x0000038023227812 */ /* 0x000fc400078ec0ff */
[----:B------:R-:W-:Y:S02]  /*7b30*/  ISETP.GE.OR P0, PT, R3, R69, P0 ;  /* 0x000000450300720c */ /* 0x000fe40000706670 */
[----:B------:R-:W-:Y:S01]  /*7b40*/  SHF.R.U64 R34, R34, 0x3, RZ ;  /* 0x0000000322227819 */ /* 0x000fe200000012ff */
[----:B------:R-:W2:Y:S01]  /*7b50*/  @P1 LDC R3, c[0x0][0xbec] ;  /* 0x0002fb00ff031b82 */ /* 0x000ea20000000800 */
[----:B------:R-:W-:Y:S02]  /*7b60*/  IADD3 R7, P5, R32, 0x3000, RZ ;  /* 0x0000300020077810 */ /* 0x000fe40007fbe0ff */
[----:B------:R-:W-:Y:S01]  /*7b70*/  LOP3.LUT R34, R34, R35, RZ, 0x3c, !PT ;  /* 0x0000002322227212 */ /* 0x000fe200078e3cff */
[----:B------:R-:W-:Y:S01]  /*7b80*/  IMAD.X R35, RZ, RZ, R33, P3 ;  /* 0x000000ffff237224 */ /* 0x000fe200018e0621 */
[C---:B------:R-:W-:Y:S01]  /*7b90*/  IADD3 R5, P3, R32.reuse, 0xb000, RZ ;  /* 0x0000b00020057810 */ /* 0x040fe20007f7e0ff */
[----:B0-----:R0:W-:Y:S01]  /*7ba0*/  @!P2 ST.E desc[UR36][R40.64], R2 ;  /* 0x000000022800a985 */ /* 0x0011e2000c101924 */
[----:B------:R-:W-:-:S02]  /*7bb0*/  IADD3 R53, P4, R32, 0x4000, RZ ;  /* 0x0000400020357810 */ /* 0x000fc40007f9e0ff */
[----:B------:R-:W-:Y:S01]  /*7bc0*/  LOP3.LUT R0, R5, 0x380, RZ, 0xc0, !PT ;  /* 0x0000038005007812 */ /* 0x000fe200078ec0ff */
[----:B------:R-:W-:Y:S01]  /*7bd0*/  UIMAD.WIDE.U32 UR8, UR4, UR12, URZ ;  /* 0x0000000c040872a5 */ /* 0x000fe2000f8e003f */
[----:B------:R-:W-:Y:S01]  /*7be0*/  LOP3.LUT R6, R7, 0x380, RZ, 0xc0, !PT ;  /* 0x0000038007067812 */ /* 0x000fe200078ec0ff */
[----:B------:R-:W-:Y:S01]  /*7bf0*/  UIMAD UR7, UR4, UR13, UR7 ;  /* 0x0000000d040772a4 */ /* 0x000fe2000f8e0207 */
[----:B------:R-:W-:Y:S01]  /*7c00*/  SHF.R.U64 R0, R0, 0x3, RZ ;  /* 0x0000000300007819 */ /* 0x000fe200000012ff */
[----:B-1----:R1:W-:Y:S01]  /*7c10*/  @!P0 ST.E desc[UR36][R44.64], R20 ;  /* 0x000000142c008985 */ /* 0x0023e2000c101924 */
[----:B------:R-:W-:Y:S01]  /*7c20*/  LOP3.LUT R52, R53, 0x380, RZ, 0xc0, !PT ;  /* 0x0000038035347812 */ /* 0x000fe200078ec0ff */
[----:B------:R-:W-:Y:S01]  /*7c30*/  IMAD.X R49, RZ, RZ, R33, P3 ;  /* 0x000000ffff317224 */ /* 0x000fe200018e0621 */
[----:B------:R-:W-:Y:S01]  /*7c40*/  LOP3.LUT R48, R0, R5, RZ, 0x3c, !PT ;  /* 0x0000000500307212 */ /* 0x000fe200078e3cff */
[----:B0-----:R-:W0:Y:S01]  /*7c50*/  @P1 LDC R41, c[0x0][0xbf0] ;  /* 0x0002fc00ff291b82 */ /* 0x001e220000000800 */
[----:B------:R-:W-:Y:S01]  /*7c60*/  MOV R21, UR16 ;  /* 0x0000001000157c02 */ /* 0x000fe20008000f00 */
[----:B------:R-:W-:Y:S01]  /*7c70*/  IMAD R0, R19, 0x20, R23 ;  /* 0x0000002013007824 */ /* 0x000fe200078e0217 */
[----:B------:R-:W-:Y:S01]  /*7c80*/  SHF.R.U64 R6, R6, 0x3, RZ ;  /* 0x0000000306067819 */ /* 0x000fe200000012ff */
[----:B------:R-:W-:Y:S01]  /*7c90*/  UIADD3 UR9, UR9, UR7, URZ ;  /* 0x0000000709097290 */ /* 0x000fe2000fffe03f */
[----:B------:R-:W-:Y:S01]  /*7ca0*/  SHF.R.U64 R52, R52, 0x3, RZ ;  /* 0x0000000334347819 */ /* 0x000fe200000012ff */
[----:B------:R-:W-:Y:S01]  /*7cb0*/  UIMAD UR4, UR14, UR10, URZ ;  /* 0x0000000a0e0472a4 */ /* 0x000fe2000f8e023f */
[----:B------:R-:W-:Y:S01]  /*7cc0*/  LOP3.LUT R6, R6, R7, RZ, 0x3c, !PT ;  /* 0x0000000706067212 */ /* 0x000fe200078e3cff */
[----:B------:R-:W-:Y:S01]  /*7cd0*/  IMAD R22, R21, 0x80, R0 ;  /* 0x0000008015167824 */ /* 0x000fe200078e0200 */
        /* <DEDUP_REMOVED lines=13> */
[----:B------:R-:W-:-:S02]  /*7db0*/  LOP3.LUT R60, R61, 0x380, RZ, 0xc0, !PT ;  /* 0x000003803d3c7812 */ /* 0x000fc400078ec0ff */
        /* <DEDUP_REMOVED lines=8> */
[----:B------:R-:W-:Y:S02]  /*7e40*/  SHF.R.U64 R60, R60, 0x3, RZ ;  /* 0x000000033c3c7819 */ /* 0x000fe400000012ff */
[----:B------:R-:W-:Y:S01]  /*7e50*/  SHF.R.U64 R56, R56, 0x3, RZ ;  /* 0x0000000338387819 */ /* 0x000fe200000012ff */
[----:B------:R-:W5:Y:S01]  /*7e60*/  LD.E.128 R8, desc[UR36][R8.64] ;  /* 0x0000002408087980 */ /* 0x000f62000c101d00 */
[----:B------:R-:W-:Y:S01]  /*7e70*/  SHF.R.U64 R29, R29, 0x3, RZ ;  /* 0x000000031d1d7819 */ /* 0x000fe200000012ff */
[----:B------:R-:W-:Y:S01]  /*7e80*/  UIADD3 UR4, UR9, UR4, URZ ;  /* 0x0000000409047290 */ /* 0x000fe2000fffe03f */
[----:B------:R-:W-:Y:S01]  /*7e90*/  SHF.R.S32.HI R0, RZ, 0x1f, R21 ;  /* 0x0000001fff007819 */ /* 0x000fe20000011415 */
[----:B------:R-:W5:Y:S01]  /*7ea0*/  LD.E.128 R4, desc[UR36][R6.64] ;  /* 0x0000002406047980 */ /* 0x000f62000c101d00 */
[----:B-1----:R-:W-:Y:S01]  /*7eb0*/  IADD3 R20, -R21, RZ, RZ ;  /* 0x000000ff15147210 */ /* 0x002fe20007ffe1ff */
[----:B------:R-:W-:Y:S01]  /*7ec0*/  IMAD.U32 R2, RZ, RZ, UR8 ;  /* 0x00000008ff027e24 */ /* 0x000fe2000f8e00ff */
[----:B------:R-:W-:Y:S01]  /*7ed0*/  LOP3.LUT R64, R64, R65, RZ, 0x3c, !PT ;  /* 0x0000004140407212 */ /* 0x000fe200078e3cff */
[----:B------:R-:W-:Y:S01]  /*7ee0*/  IMAD.U32 R3, RZ, RZ, UR9 ;  /* 0x00000009ff037e24 */ /* 0x000fe2000f8e00ff */
[----:B------:R-:W-:Y:S01]  /*7ef0*/  LOP3.LUT R60, R60, R61, RZ, 0x3c, !PT ;  /* 0x0000003d3c3c7212 */ /* 0x000fe200078e3cff */
[--C-:B------:R-:W-:Y:S01]  /*7f00*/  IMAD.X R61, RZ, RZ, R33.reuse, P5 ;  /* 0x000000ffff3d7224 */ /* 0x100fe200028e0621 */
[----:B------:R-:W-:Y:S01]  /*7f10*/  LOP3.LUT R56, R56, R57, RZ, 0x3c, !PT ;  /* 0x0000003938387212 */ /* 0x000fe200078e3cff */
[--C-:B------:R-:W-:Y:S01]  /*7f20*/  IMAD.X R57, RZ, RZ, R33.reuse, P4 ;  /* 0x000000ffff397224 */ /* 0x100fe200020e0621 */
[----:B------:R-:W-:Y:S01]  /*7f30*/  LOP3.LUT R28, R29, R32, RZ, 0x3c, !PT ;  /* 0x000000201d1c7212 */ /* 0x000fe200078e3cff */
[----:B------:R-:W-:Y:S01]  /*7f40*/  IMAD.MOV.U32 R29, RZ, RZ, R33 ;  /* 0x000000ffff1d7224 */ /* 0x000fe200078e0021 */
[----:B------:R-:W-:Y:S01]  /*7f50*/  IADD3.X R65, RZ, R33, RZ, P6, !PT ;  /* 0x00000021ff417210 */ /* 0x000fe200037fe4ff */
[----:B------:R-:W-:Y:S01]  /*7f60*/  ULDC.64 UR8, c[0x0][0xae0] ;  /* 0x0002b80000087ab9 */ /* 0x000fe20000000a00 */
[----:B------:R-:W-:Y:S01]  /*7f70*/  IMAD R41, R47, R20, R22 ;  /* 0x000000142f297224 */ /* 0x000fe200078e0216 */
[----:B------:R-:W5:Y:S01]  /*7f80*/  LD.E.128 R52, desc[UR36][R52.64] ;  /* 0x0000002434347980 */ /* 0x000f62000c101d00 */
[----:B------:R-:W-:-:S02]  /*7f90*/  IMAD R0, R0, UR8, RZ ;  /* 0x0000000800007c24 */ /* 0x000fc4000f8e02ff */
[----:B------:R-:W-:Y:S01]  /*7fa0*/  IMAD.U32 R3, RZ, RZ, UR4 ;  /* 0x00000004ff037e24 */ /* 0x000fe2000f8e00ff */
[----:B------:R-:W5:Y:S01]  /*7fb0*/  LD.E.128 R28, desc[UR36][R28.64] ;  /* 0x000000241c1c7980 */ /* 0x000f62000c101d00 */
[C---:B------:R-:W-:Y:S01]  /*7fc0*/  IMAD R45, R21.reuse, UR9, R0 ;  /* 0x00000009152d7c24 */ /* 0x040fe2000f8e0200 */
[----:B------:R-:W-:Y:S02]  /*7fd0*/  SHF.R.S32.HI R0, RZ, 0x1f, R41 ;  /* 0x0000001fff007819 */ /* 0x000fe40000011429 */
[----:B------:R-:W5:Y:S01]  /*7fe0*/  LD.E.128 R36, desc[UR36][R36.64] ;  /* 0x0000002424247980 */ /* 0x000f62000c101d00 */
[----:B------:R-:W-:Y:S01]  /*7ff0*/  IMAD.WIDE.U32 R2, R21, UR8, R2 ;  /* 0x0000000815027c25 */ /* 0x000fe2000f8e0002 */
[----:B------:R-:W-:Y:S02]  /*8000*/  ULDC.64 UR8, c[0x0][0xad8] ;  /* 0x0002b60000087ab9 */ /* 0x000fe40000000a00 */
        /* <DEDUP_REMOVED lines=15> */
[----:B------:R-:W-:Y:S02]  /*8100*/  IMAD R44, R44, 0x80, R23 ;  /* 0x000000802c2c7824 */ /* 0x000fe400078e0217 */
        /* <DEDUP_REMOVED lines=8> */
[-C--:B------:R-:W-:Y:S02]  /*8190*/  ISETP.GE.AND P1, PT, R0, R69.reuse, PT ;  /* 0x000000450000720c */ /* 0x080fe40003f26270 */
[----:B------:R-:W-:Y:S02]  /*81a0*/  IADD3 R0, R44, 0x40, RZ ;  /* 0x000000402c007810 */ /* 0x000fe40007ffe0ff */
        /* <DEDUP_REMOVED lines=11> */
[----:B------:R-:W-:-:S09]  /*8260*/  ISETP.GE.AND P2, PT, R18, UR4, PT ;  /* 0x0000000412007c0c */ /* 0x000fd2000bf46270 */
[CC--:B-1----:R-:W-:Y:S02]  /*8270*/  @!P4 LEA R2, P6, R16.reuse, R41.reuse, 0x1 ;  /* 0x000000291002c211 */ /* 0x0c2fe400078c08ff */
[CC--:B------:R-:W-:Y:S02]  /*8280*/  @!P3 LEA R20, P5, R17.reuse, R41.reuse, 0x1 ;  /* 0x000000291114b211 */ /* 0x0c0fe400078a08ff */
[-C--:B--2---:R-:W-:Y:S02]  /*8290*/  @!P4 LEA.HI.X R3, R16, R0.reuse, R203, 0x1, P6 ;  /* 0x000000001003c211 */ /* 0x084fe400030f0ccb */
[C---:B------:R-:W-:Y:S02]  /*82a0*/  @!P2 LEA R40, P6, R18.reuse, R41, 0x1 ;  /* 0x000000291228a211 */ /* 0x040fe400078c08ff */
[-C--:B------:R-:W-:Y:S01]  /*82b0*/  @!P3 LEA.HI.X R21, R17, R0.reuse, R202, 0x1, P5 ;  /* 0x000000001115b211 */ /* 0x080fe200028f0cca */
[----:B-----5:R3:W-:Y:S01]  /*82c0*/  @!P4 ST.E.128 desc[UR36][R2.64], R28 ;  /* 0x0000001c0200c985 */ /* 0x0207e2000c101d24 */
[----:B------:R-:W-:-:S03]  /*82d0*/  @!P2 LEA.HI.X R41, R18, R0, R201, 0x1, P6 ;  /* 0x000000001229a211 */ /* 0x000fc600030f0cc9 */
[----:B------:R3:W-:Y:S04]  /*82e0*/  @!P3 ST.E.128 desc[UR36][R20.64], R52 ;  /* 0x000000341400b985 */ /* 0x0007e8000c101d24 */
[----:B------:R3:W-:Y:S02]  /*82f0*/  @!P2 ST.E.128 desc[UR36][R40.64], R64 ;  /* 0x000000402800a985 */ /* 0x0007e4000c101d24 */
.L_x_3512:
[----:B------:R-:W-:Y:S05]  /*8300*/  BSYNC B1 ;  /* 0x0000000000017941 */ /* 0x000fea0003800000 */
.L_x_3511:
[----:B--2---:R2:W4:Y:S01]  /*8310*/  SHFL.IDX PT, R0, R42, 0x1, 0x181f ;  /* 0x00381f002a007f89 */ /* 0x00452200000e0000 */
[----:B------:R-:W-:Y:S03]  /*8320*/  BSSY B1, `(.L_x_3513) ;  /* 0x0000010000017945 */ /* 0x000fe60003800000 */
[----:B---3-5:R2:W3:Y:S01]  /*8330*/  SHFL.IDX PT, R29, R22, 0x1, 0x181f ;  /* 0x00381f00161d7f89 */ /* 0x0284e200000e0000 */
[----:B------:R-:W-:Y:S05]  /*8340*/  @P1 BRA `(.L_x_3514) ;  /* 0x0000000000341947 */ /* 0x000fea0003800000 */
[----:B------:R-:W-:Y:S02]  /*8350*/  ULDC UR4, c[0x0][0xac8] ;  /* 0x0002b20000047ab9 */ /* 0x000fe40000000800 */
[----:B------:R-:W-:Y:S02]  /*8360*/  ISETP.GE.AND P4, PT, R16, UR4, PT ;  /* 0x0000000410007c0c */ /* 0x000fe4000bf86270 */
[----:B------:R-:W-:Y:S02]  /*8370*/  ISETP.GE.AND P5, PT, R17, UR4, PT ;  /* 0x0000000411007c0c */ /* 0x000fe4000bfa6270 */
[----:B------:R-:W-:-:S09]  /*8380*/  ISETP.GE.AND P6, PT, R18, UR4, PT ;  /* 0x0000000412007c0c */ /* 0x000fd2000bfc6270 */
[-C--:B---3--:R-:W-:Y:S02]  /*8390*/  @!P4 LEA R2, P1, R16, R29.reuse, 0x1 ;  /* 0x0000001d1002c211 */ /* 0x088fe400078208ff */
[CC--:B------:R-:W-:Y:S02]  /*83a0*/  @!P5 LEA R20, P2, R17.reuse, R29.reuse, 0x1 ;  /* 0x0000001d1114d211 */ /* 0x0c0fe400078408ff */
[----:B------:R-:W-:Y:S02]  /*83b0*/  @!P6 LEA R28, P3, R18, R29, 0x1 ;  /* 0x0000001d121ce211 */ /* 0x000fe400078608ff */
[-C--:B----4-:R-:W-:Y:S02]  /*83c0*/  @!P4 LEA.HI.X R3, R16, R0.reuse, R203, 0x1, P1 ;  /* 0x000000001003c211 */ /* 0x090fe400008f0ccb */
[-C--:B------:R-:W-:Y:S02]  /*83d0*/  @!P5 LEA.HI.X R21, R17, R0.reuse, R202, 0x1, P2 ;  /* 0x000000001115d211 */ /* 0x080fe400010f0cca */
[----:B------:R-:W-:Y:S01]  /*83e0*/  @!P6 LEA.HI.X R29, R18, R0, R201, 0x1, P3 ;  /* 0x00000000121de211 */ /* 0x000fe200018f0cc9 */
[----:B------:R3:W-:Y:S04]  /*83f0*/  @!P4 ST.E.128 desc[UR36][R2.64], R12 ;  /* 0x0000000c0200c985 */ /* 0x0007e8000c101d24 */
[----:B------:R3:W-:Y:S04]  /*8400*/  @!P5 ST.E.128 desc[UR36][R20.64], R36 ;  /* 0x000000241400d985 */ /* 0x0007e8000c101d24 */
[----:B------:R3:W-:Y:S02]  /*8410*/  @!P6 ST.E.128 desc[UR36][R28.64], R60 ;  /* 0x0000003c1c00e985 */ /* 0x0007e4000c101d24 */
.L_x_3514:
[----:B------:R-:W-:Y:S05]  /*8420*/  BSYNC B1 ;  /* 0x0000000000017941 */ /* 0x000fea0003800000 */
.L_x_3513:
[----:B----4-:R4:W0:Y:S01]  /*8430*/  SHFL.IDX PT, R0, R42, 0x2, 0x181f ;  /* 0x00581f002a007f89 */ /* 0x01082200000e0000 */
[----:B------:R-:W-:Y:S03]  /*8440*/  BSSY B1, `(.L_x_3515) ;  /* 0x0000010000017945 */ /* 0x000fe60003800000 */
[----:B---3--:R4:W3:Y:S01]  /*8450*/  SHFL.IDX PT, R15, R22, 0x2, 0x181f ;  /* 0x00581f00160f7f89 */ /* 0x0088e200000e0000 */
        /* <DEDUP_REMOVED lines=8> */
[-C--:B0-----:R-:W-:Y:S02]  /*84e0*/  @!P3 LEA.HI.X R3, R16, R0.reuse, R203, 0x1, P0 ;  /* 0x000000001003b211 */ /* 0x081fe400000f0ccb */
[-C--:B------:R-:W-:Y:S02]  /*84f0*/  @!P4 LEA.HI.X R13, R17, R0.reuse, R202, 0x1, P1 ;  /* 0x00000000110dc211 */ /* 0x080fe400008f0cca */
[----:B------:R-:W-:Y:S01]  /*8500*/  @!P5 LEA.HI.X R15, R18, R0, R201, 0x1, P2 ;  /* 0x00000000120fd211 */ /* 0x000fe200010f0cc9 */
[----:B------:R0:W-:Y:S04]  /*8510*/  @!P3 ST.E.128 desc[UR36][R2.64], R8 ;  /* 0x000000080200b985 */ /* 0x0001e8000c101d24 */
[----:B------:R0:W-:Y:S04]  /*8520*/  @!P4 ST.E.128 desc[UR36][R12.64], R32 ;  /* 0x000000200c00c985 */ /* 0x0001e8000c101d24 */
[----:B------:R0:W-:Y:S02]  /*8530*/  @!P5 ST.E.128 desc[UR36][R14.64], R56 ;  /* 0x000000380e00d985 */ /* 0x0001e4000c101d24 */
.L_x_3516:
[----:B------:R-:W-:Y:S05]  /*8540*/  BSYNC B1 ;  /* 0x0000000000017941 */ /* 0x000fea0003800000 */
.L_x_3515:
[----:B0-----:R-:W-:Y:S01]  /*8550*/  VIADD R0, R44, 0x60 ;  /* 0x000000602c007836 */ /* 0x001fe20000000000 */
[----:B--2-4-:R-:W4:Y:S04]  /*8560*/  SHFL.IDX PT, R42, R42, 0x3, 0x181f ;  /* 0x00781f002a2a7f89 */ /* 0x014f2800000e0000 */
[----:B------:R-:W-:Y:S01]  /*8570*/  ISETP.GE.AND P0, PT, R0, R69, PT ;  /* 0x000000450000720c */ /* 0x000fe20003f06270 */
[----:B------:R0:W2:-:S12]  /*8580*/  SHFL.IDX PT, R11, R22, 0x3, 0x181f ;  /* 0x00781f00160b7f89 */ /* 0x00009800000e0000 */
[----:B0-----:R-:W-:Y:S05]  /*8590*/  @P0 BRA `(.L_x_3517) ;  /* 0x0000000c007c0947 */ /* 0x001fea0003800000 */
[----:B------:R-:W-:Y:S02]  /*85a0*/  ULDC UR4, c[0x0][0xac8] ;  /* 0x0002b20000047ab9 */ /* 0x000fe40000000800 */
[----:B------:R-:W-:Y:S02]  /*85b0*/  ISETP.GE.AND P2, PT, R16, UR4, PT ;  /* 0x0000000410007c0c */ /* 0x000fe4000bf46270 */
[----:B------:R-:W-:-:S11]  /*85c0*/  ISETP.GE.AND P3, PT, R17, UR4, PT ;  /* 0x0000000411007c0c */ /* 0x000fd6000bf66270 */
[CC--:B--2---:R-:W-:Y:S02]  /*85d0*/  @!P2 LEA R2, P0, R16.reuse, R11.reuse, 0x1 ;  /* 0x0000000b1002a211 */ /* 0x0c4fe400078008ff */
[C---:B------:R-:W-:Y:S02]  /*85e0*/  @!P3 LEA R8, P1, R17.reuse, R11, 0x1 ;  /* 0x0000000b1108b211 */ /* 0x040fe400078208ff */
[-C--:B----4-:R-:W-:Y:S02]  /*85f0*/  @!P2 LEA.HI.X R3, R16, R42.reuse, R203, 0x1, P0 ;  /* 0x0000002a1003a211 */ /* 0x090fe400000f0ccb */
[----:B------:R-:W-:Y:S02]  /*8600*/  @!P3 LEA.HI.X R9, R17, R42, R202, 0x1, P1 ;  /* 0x0000002a1109b211 */ /* 0x000fe400008f0cca */
[----:B------:R-:W-:Y:S01]  /*8610*/  ISETP.GE.AND P0, PT, R18, UR4, PT ;  /* 0x0000000412007c0c */ /* 0x000fe2000bf06270 */
[----:B------:R0:W-:Y:S04]  /*8620*/  @!P2 ST.E.128 desc[UR36][R2.64], R4 ;  /* 0x000000040200a985 */ /* 0x0001e8000c101d24 */
[----:B------:R0:W-:Y:S08]  /*8630*/  @!P3 ST.E.128 desc[UR36][R8.64], R24 ;  /* 0x000000180800b985 */ /* 0x0001f0000c101d24 */
[----:B------:R-:W-:Y:S05]  /*8640*/  @P0 BRA `(.L_x_3517) ;  /* 0x0000000c00500947 */ /* 0x000fea0003800000 */
[----:B0-----:R-:W-:-:S04]  /*8650*/  LEA R2, P0, R18, R11, 0x1 ;  /* 0x0000000b12027211 */ /* 0x001fc800078008ff */
[----:B------:R-:W-:-:S05]  /*8660*/  LEA.HI.X R3, R18, R42, R201, 0x1, P0 ;  /* 0x0000002a12037211 */ /* 0x000fca00000f0cc9 */
[----:B------:R0:W-:Y:S01]  /*8670*/  ST.E.128 desc[UR36][R2.64], R48 ;  /* 0x0000003002007985 */ /* 0x0001e2000c101d24 */
[----:B------:R-:W-:Y:S05]  /*8680*/  BRA `(.L_x_3517) ;  /* 0x0000000c00407947 */ /* 0x000fea0003800000 */
.L_x_3509:
[----:B------:R-:W-:Y:S01]  /*8690*/  R2UR UR4, R192 ;  /* 0x00000000c00472ca */ /* 0x000fe200000e0000 */
[----:B------:R-:W-:Y:S01]  /*86a0*/  ULDC.64 UR10, c[0x0][0xc00] ;  /* 0x00030000000a7ab9 */ /* 0x000fe20000000a00 */
[----:B------:R-:W-:Y:S01]  /*86b0*/  USHF.L.U32 UR8, UR60, 0x2, URZ ;  /* 0x000000023c087899 */ /* 0x000fe2000800063f */
[----:B------:R-:W0:Y:S01]  /*86c0*/  LDC R11, c[0x0][0xbe8] ;  /* 0x0002fa00ff0b7b82 */ /* 0x000e220000000800 */
[----:B------:R-:W-:-:S04]  /*86d0*/  UISETP.NE.U32.AND UP0, UPT, UR10, URZ, UPT ;  /* 0x0000003f0a00728c */ /* 0x000fc8000bf05070 */
[----:B------:R-:W-:-:S05]  /*86e0*/  UISETP.NE.AND.EX UP0, UPT, UR11, URZ, UPT, UP0 ;  /* 0x0000003f0b00728c */ /* 0x000fca000bf05300 */
[----:B------:R-:W-:Y:S01]  /*86f0*/  USHF.L.U64.HI UR9, UR60, 0x2, UR4 ;  /* 0x000000023c097899 */ /* 0x000fe20008010204 */
[----:B------:R-:W-:Y:S01]  /*8700*/  PLOP3.LUT P2, PT, PT, PT, UP0, 0x80, 0x0 ;  /* 0x000000000000781c */ /* 0x000fe20003f4f008 */
        /* <DEDUP_REMOVED lines=13> */
[----:B------:R-:W-:-:S04]  /*87e0*/  MOV R4, UR8 ;  /* 0x0000000800047c02 */ /* 0x000fc80008000f00 */
[----:B------:R-:W-:-:S05]  /*87f0*/  IMAD.U32 R5, RZ, RZ, UR9 ;  /* 0x00000009ff057e24 */ /* 0x000fca000f8e00ff */
[----:B------:R1:W5:Y:S01]  /*8800*/  @P3 LDG.E R0, desc[UR36][R4.64] ;  /* 0x0000002404003981 */ /* 0x000362000c1e1900 */
[----:B0-----:R-:W-:Y:S01]  /*8810*/  ISETP.NE.AND P0, PT, R11, 0x1, PT ;  /* 0x000000010b00780c */ /* 0x001fe20003f05270 */
[----:B------:R-:W-:Y:S01]  /*8820*/  UMOV UR4, URZ ;  /* 0x0000003f00047c82 */ /* 0x000fe20008000000 */
[----:B------:R-:W-:Y:S01]  /*8830*/  USHF.R.S32.HI UR11, URZ, 0x1f, UR61 ;  /* 0x0000001f3f0b7899 */ /* 0x000fe2000801143d */
[----:B------:R-:W-:-:S10]  /*8840*/  ISETP.GE.AND P1, PT, R204, 0x80, PT ;  /* 0x00000080cc00780c */ /* 0x000fd40003f26270 */
[----:B------:R-:W0:Y:S01]  /*8850*/  @P0 LDC R9, c[0x0][0xbec] ;  /* 0x0002fb00ff090b82 */ /* 0x000e220000000800 */
[----:B--2---:R-:W-:-:S13]  /*8860*/  @P2 R2UR UR4, R6 ;  /* 0x00000000060422ca */ /* 0x004fda00000e0000 */
[----:B------:R-:W-:Y:S01]  /*8870*/  USHF.R.S32.HI UR10, URZ, 0x1f, UR4 ;  /* 0x0000001f3f0a7899 */ /* 0x000fe20008011404 */
[----:B01----:R-:W-:Y:S11]  /*8880*/  @P3 BRA `(.L_x_3518) ;  /* 0x0000000000103947 */ /* 0x003ff60003800000 */
[----:B------:R-:W-:Y:S05]  /*8890*/  @!P2 BRA `(.L_x_3518) ;  /* 0x00000000000ca947 */ /* 0x000fea0003800000 */
[----:B------:R-:W2:Y:S04]  /*88a0*/  LDG.E R5, desc[UR36][R2.64] ;  /* 0x0000002402057981 */ /* 0x000ea8000c1e1900 */
[----:B-----5:R-:W2:Y:S02]  /*88b0*/  LDG.E R0, desc[UR36][R2.64+0x4] ;  /* 0x0000042402007981 */ /* 0x020ea4000c1e1900 */
[----:B--2---:R-:W-:-:S07]  /*88c0*/  IMAD.IADD R0, R0, 0x1, -R5 ;  /* 0x0000000100007824 */ /* 0x004fce00078e0a05 */
.L_x_3518:
[----:B------:R-:W-:Y:S01]  /*88d0*/  R2UR UR7, R192 ;  /* 0x00000000c00772ca */ /* 0x000fe200000e0000 */
[----:B------:R-:W-:Y:S01]  /*88e0*/  USEL UR60, UR60, URZ, !UP0 ;  /* 0x0000003f3c3c7287 */ /* 0x000fe2000c000000 */
[----:B------:R-:W-:Y:S11]  /*88f0*/  BSSY B1, `(.L_x_3519) ;  /* 0x000002e000017945 */ /* 0x000ff60003800000 */
        /* <DEDUP_REMOVED lines=13> */
[----:B------:R-:W-:Y:S01]  /*89d0*/  UMOV UR8, UR4 ;  /* 0x0000000400087c82 */ /* 0x000fe20008000000 */
[----:B------:R-:W-:Y:S01]  /*89e0*/  UIMAD UR7, UR11, UR14, URZ ;  /* 0x0000000e0b0772a4 */ /* 0x000fe2000f8e023f */
[----:B------:R-:W-:Y:S01]  /*89f0*/  MOV R2, R4 ;  /* 0x0000000400027202 */ /* 0x000fe20000000f00 */
[----:B------:R-:W-:Y:S02]  /*8a00*/  UMOV UR9, UR10 ;  /* 0x0000000a00097c82 */ /* 0x000fe40008000000 */
[----:B------:R-:W-:Y:S02]  /*8a10*/  UIMAD.WIDE.U32 UR8, UR61, UR14, UR8 ;  /* 0x0000000e3d0872a5 */ /* 0x000fe4000f8e0008 */
[----:B------:R-:W-:-:S03]  /*8a20*/  UIMAD UR7, UR61, UR15, UR7 ;  /* 0x0000000f3d0772a4 */ /* 0x000fc6000f8e0207 */
[----:B------:R-:W-:Y:S01]  /*8a30*/  ULDC.64 UR14, c[0x0][0xb98] ;  /* 0x0002e600000e7ab9 */ /* 0x000fe20000000a00 */
[----:B------:R-:W0:Y:S01]  /*8a40*/  @P1 LDC R3, c[0x0][0xbec] ;  /* 0x0002fb00ff031b82 */ /* 0x000e220000000800 */
[----:B------:R-:W-:Y:S02]  /*8a50*/  UIADD3 UR9, UR9, UR7, URZ ;  /* 0x0000000709097290 */ /* 0x000fe4000fffe03f */
[----:B------:R-:W-:Y:S02]  /*8a60*/  UIMAD UR7, UR12, UR14, URZ ;  /* 0x0000000e0c0772a4 */ /* 0x000fe4000f8e023f */
[----:B------:R-:W-:Y:S02]  /*8a70*/  UIMAD.WIDE.U32 UR8, UR60, UR14, UR8 ;  /* 0x0000000e3c0872a5 */ /* 0x000fe4000f8e0008 */
[----:B------:R-:W-:Y:S01]  /*8a80*/  UIMAD UR7, UR60, UR15, UR7 ;  /* 0x0000000f3c0772a4 */ /* 0x000fe2000f8e0207 */
[----:B------:R-:W1:Y:S02]  /*8a90*/  @P1 LDC R6, c[0x0][0xbf0] ;  /* 0x0002fc00ff061b82 */ /* 0x000e640000000800 */
        /* <DEDUP_REMOVED lines=19> */
.L_x_3520:
[----:B------:R-:W-:Y:S05]  /*8bd0*/  BSYNC B1 ;  /* 0x0000000000017941 */ /* 0x000fea0003800000 */
.L_x_3519:
[----:B------:R-:W-:Y:S01]  /*8be0*/  R2UR UR13, R22 ;  /* 0x00000000160d72ca */ /* 0x000fe200000e0000 */
[----:B0-----:R-:W0:Y:S01]  /*8bf0*/  @P0 LDC R3, c[0x0][0xbf0] ;  /* 0x0002fc00ff030b82 */ /* 0x001e220000000800 */
[----:B------:R-:W-:Y:S01]  /*8c00*/  ULDC.64 UR14, c[0x0][0xaa0] ;  /* 0x0002a800000e7ab9 */ /* 0x000fe20000000a00 */
[----:B------:R-:W-:Y:S01]  /*8c10*/  IMAD R2, R19, 0x20, R23 ;  /* 0x0000002013027824 */ /* 0x000fe200078e0217 */
[----:B------:R-:W-:Y:S01]  /*8c20*/  UIMAD UR7, UR10, UR14, URZ ;  /* 0x0000000e0a0772a4 */ /* 0x000fe2000f8e023f */
[----:B------:R-:W-:Y:S01]  /*8c30*/  BSSY B1, `(.L_x_3521) ;  /* 0x000003f000017945 */ /* 0x000fe20003800000 */
[----:B------:R-:W-:Y:S02]  /*8c40*/  UIMAD.WIDE.U32 UR8, UR4, UR14, URZ ;  /* 0x0000000e040872a5 */ /* 0x000fe4000f8e003f */
[----:B------:R-:W-:-:S03]  /*8c50*/  UIMAD UR7, UR4, UR15, UR7 ;  /* 0x0000000f040772a4 */ /* 0x000fc6000f8e0207 */
[----:B------:R-:W-:Y:S01]  /*8c60*/  ULDC.64 UR14, c[0x0][0xae8] ;  /* 0x0002ba00000e7ab9 */ /* 0x000fe20000000a00 */
[----:B------:R-:W-:Y:S01]  /*8c70*/  UIADD3 UR9, UR9, UR7, URZ ;  /* 0x0000000709097290 */ /* 0x000fe2000fffe03f */
[----:B------:R-:W-:Y:S01]  /*8c80*/  MOV R5, UR13 ;  /* 0x0000000d00057c02 */ /* 0x000fe20008000f00 */
[----:B------:R-:W-:Y:S02]  /*8c90*/  UIMAD UR4, UR11, UR14, URZ ;  /* 0x0000000e0b0472a4 */ /* 0x000fe4000f8e023f */
[----:B------:R-:W-:Y:S02]  /*8ca0*/  UIMAD.WIDE.U32 UR8, UR61, UR14, UR8 ;  /* 0x0000000e3d0872a5 */ /* 0x000fe4000f8e0008 */
[----:B------:R-:W-:Y:S01]  /*8cb0*/  IMAD R6, R5, 0x80, R2 ;  /* 0x0000008005067824 */ /* 0x000fe200078e0202 */
[----:B------:R-:W-:Y:S01]  /*8cc0*/  UIMAD UR4, UR61, UR15, UR4 ;  /* 0x0000000f3d0472a4 */ /* 0x000fe2000f8e0204 */
[----:B------:R-:W-:Y:S02]  /*8cd0*/  ULDC.64 UR10, c[0x0][0xaf0] ;  /* 0x0002bc00000a7ab9 */ /* 0x000fe40000000a00 */
        /* <DEDUP_REMOVED lines=11> */
[----:B------:R-:W-:-:S02]  /*8d90*/  IMAD.U32 R3, RZ, RZ, UR9 ;  /* 0x00000009ff037e24 */ /* 0x000fc4000f8e00ff */
[----:B------:R-:W-:Y:S02]  /*8da0*/  IMAD R4, R2, UR10, RZ ;  /* 0x0000000a02047c24 */ /* 0x000fe4000f8e02ff */
[----:B------:R-:W-:Y:S01]  /*8db0*/  IMAD R7, R11, R7, R6 ;  /* 0x000000070b077224 */ /* 0x000fe200078e0206 */
[----:B------:R-:W-:Y:S01]  /*8dc0*/  MOV R3, UR4 ;  /* 0x0000000400037c02 */ /* 0x000fe20008000f00 */
[----:B------:R-:W-:Y:S01]  /*8dd0*/  IMAD.U32 R2, RZ, RZ, UR8 ;  /* 0x00000008ff027e24 */ /* 0x000fe2000f8e00ff */
[----:B------:R-:W-:Y:S01]  /*8de0*/  ULDC.64 UR8, c[0x0][0xad8] ;  /* 0x0002b60000087ab9 */ /* 0x000fe20000000a00 */
        /* <DEDUP_REMOVED lines=13> */
[----:B------:R-:W-:Y:S02]  /*8ec0*/  IADD3 R3, R3, R5, RZ ;  /* 0x0000000503037210 */ /* 0x000fe40007ffe0ff */
[----:B------:R-:W-:Y:S02]  /*8ed0*/  LEA R4, P3, R2, UR8, 0x1 ;  /* 0x0000000802047c11 */ /* 0x000fe4000f8608ff */
[----:B------:R-:W-:Y:S01]  /*8ee0*/  ISETP.GE.AND P1, PT, R0, R11, PT ;  /* 0x0000000b0000720c */ /* 0x000fe20003f26270 */
[----:B------:R-:W-:Y:S01]  /*8ef0*/  VIADD R0, R6, 0x40 ;  /* 0x0000004006007836 */ /* 0x000fe20000000000 */
[----:B------:R-:W-:-:S02]  /*8f00*/  LEA.HI.X R5, R2, UR9, R3, 0x1, P3 ;  /* 0x0000000902057c11 */ /* 0x000fc400098f0c03 */
[----:B------:R0:W1:Y:S02]  /*8f10*/  SHFL.IDX PT, R3, R4, RZ, 0x181f ;  /* 0x00181fff04037589 */ /* 0x00006400000e0000 */
[----:B------:R-:W-:Y:S02]  /*8f20*/  ISETP.GE.AND P0, PT, R0, R11, PT ;  /* 0x0000000b0000720c */ /* 0x000fe40003f06270 */
[----:B------:R0:W2:Y:S01]  /*8f30*/  SHFL.IDX PT, R0, R5, RZ, 0x181f ;  /* 0x00181fff05007589 */ /* 0x0000a200000e0000 */
[----:B------:R-:W-:Y:S10]  /*8f40*/  @P2 BRA `(.L_x_3522) ;  /* 0x0000000000342947 */ /* 0x000ff40003800000 */
        /* <DEDUP_REMOVED lines=9> */
[----:B------:R3:W-:Y:S01]  /*8fe0*/  @!P4 ST.E.128 desc[UR36][R8.64], RZ ;  /* 0x000000ff0800c985 */ /* 0x0007e2000c101d24 */
[----:B------:R-:W-:-:S03]  /*8ff0*/  @!P2 LEA.HI.X R3, R18, R0, R201, 0x1, P6 ;  /* 0x000000001203a211 */ /* 0x000fc600030f0cc9 */
[----:B------:R3:W-:Y:S04]  /*9000*/  @!P3 ST.E.128 desc[UR36][R12.64], RZ ;  /* 0x000000ff0c00b985 */ /* 0x0007e8000c101d24 */
[----:B------:R3:W-:Y:S02]  /*9010*/  @!P2 ST.E.128 desc[UR36][R2.64], RZ ;  /* 0x000000ff0200a985 */ /* 0x0007e4000c101d24 */
.L_x_3522:
[----:B------:R-:W-:Y:S05]  /*9020*/  BSYNC B1 ;  /* 0x0000000000017941 */ /* 0x000fea0003800000 */
.L_x_3521:
[----:B--2---:R2:W4:Y:S01]  /*9030*/  SHFL.IDX PT, R0, R5, 0x1, 0x181f ;  /* 0x00381f0005007f89 */ /* 0x00452200000e0000 */
[----:B------:R-:W-:Y:S03]  /*9040*/  BSSY B1, `(.L_x_3523) ;  /* 0x0000010000017945 */ /* 0x000fe60003800000 */
[----:B-1-3--:R2:W1:Y:S01]  /*9050*/  SHFL.IDX PT, R3, R4, 0x1, 0x181f ;  /* 0x00381f0004037f89 */ /* 0x00a46200000e0000 */
[----:B------:R-:W-:Y:S05]  /*9060*/  @P1 BRA `(.L_x_3524) ;  /* 0x0000000000341947 */ /* 0x000fea0003800000 */
[----:B------:R-:W-:Y:S02]  /*9070*/  ULDC UR4, c[0x0][0xac8] ;  /* 0x0002b20000047ab9 */ /* 0x000fe40000000800 */
[----:B------:R-:W-:Y:S02]  /*9080*/  ISETP.GE.AND P4, PT, R16, UR4, PT ;  /* 0x0000000410007c0c */ /* 0x000fe4000bf86270 */
[----:B------:R-:W-:Y:S02]  /*9090*/  ISETP.GE.AND P5, PT, R17, UR4, PT ;  /* 0x0000000411007c0c */ /* 0x000fe4000bfa6270 */
[----:B------:R-:W-:-:S09]  /*90a0*/  ISETP.GE.AND P6, PT, R18, UR4, PT ;  /* 0x0000000412007c0c */ /* 0x000fd2000bfc6270 */
[-C--:B-1----:R-:W-:Y:S02]  /*90b0*/  @!P4 LEA R8, P1, R16, R3.reuse, 0x1 ;  /* 0x000000031008c211 */ /* 0x082fe400078208ff */
[CC--:B------:R-:W-:Y:S02]  /*90c0*/  @!P5 LEA R12, P2, R17.reuse, R3.reuse, 0x1 ;  /* 0x00000003110cd211 */ /* 0x0c0fe400078408ff */
[----:B------:R-:W-:Y:S02]  /*90d0*/  @!P6 LEA R2, P3, R18, R3, 0x1 ;  /* 0x000000031202e211 */ /* 0x000fe400078608ff */
[-C--:B----4-:R-:W-:Y:S02]  /*90e0*/  @!P4 LEA.HI.X R9, R16, R0.reuse, R203, 0x1, P1 ;  /* 0x000000001009c211 */ /* 0x090fe400008f0ccb */
[-C--:B------:R-:W-:Y:S02]  /*90f0*/  @!P5 LEA.HI.X R13, R17, R0.reuse, R202, 0x1, P2 ;  /* 0x00000000110dd211 */ /* 0x080fe400010f0cca */
[----:B------:R-:W-:Y:S01]  /*9100*/  @!P6 LEA.HI.X R3, R18, R0, R201, 0x1, P3 ;  /* 0x000000001203e211 */ /* 0x000fe200018f0cc9 */
[----:B------:R3:W-:Y:S04]  /*9110*/  @!P4 ST.E.128 desc[UR36][R8.64], RZ ;  /* 0x000000ff0800c985 */ /* 0x0007e8000c101d24 */
[----:B------:R3:W-:Y:S04]  /*9120*/  @!P5 ST.E.128 desc[UR36][R12.64], RZ ;  /* 0x000000ff0c00d985 */ /* 0x0007e8000c101d24 */
[----:B------:R3:W-:Y:S02]  /*9130*/  @!P6 ST.E.128 desc[UR36][R2.64], RZ ;  /* 0x000000ff0200e985 */ /* 0x0007e4000c101d24 */
.L_x_3524:
[----:B------:R-:W-:Y:S05]  /*9140*/  BSYNC B1 ;  /* 0x0000000000017941 */ /* 0x000fea0003800000 */
.L_x_3523:
[----:B----4-:R4:W0:Y:S01]  /*9150*/  SHFL.IDX PT, R0, R5, 0x2, 0x181f ;  /* 0x00581f0005007f89 */ /* 0x01082200000e0000 */
        /* <DEDUP_REMOVED lines=10> */
[-C--:B0-----:R-:W-:Y:S02]  /*9200*/  @!P3 LEA.HI.X R9, R16, R0.reuse, R203, 0x1, P0 ;  /* 0x000000001009b211 */ /* 0x081fe400000f0ccb */
[-C--:B------:R-:W-:Y:S02]  /*9210*/  @!P4 LEA.HI.X R13, R17, R0.reuse, R202, 0x1, P1 ;  /* 0x00000000110dc211 */ /* 0x080fe400008f0cca */
[----:B------:R-:W-:Y:S01]  /*9220*/  @!P5 LEA.HI.X R3, R18, R0, R201, 0x1, P2 ;  /* 0x000000001203d211 */ /* 0x000fe200010f0cc9 */
[----:B------:R3:W-:Y:S04]  /*9230*/  @!P3 ST.E.128 desc[UR36][R8.64], RZ ;  /* 0x000000ff0800b985 */ /* 0x0007e8000c101d24 */
[----:B------:R3:W-:Y:S04]  /*9240*/  @!P4 ST.E.128 desc[UR36][R12.64], RZ ;  /* 0x000000ff0c00c985 */ /* 0x0007e8000c101d24 */
[----:B------:R3:W-:Y:S02]  /*9250*/  @!P5 ST.E.128 desc[UR36][R2.64], RZ ;  /* 0x000000ff0200d985 */ /* 0x0007e4000c101d24 */
.L_x_3526:
[----:B------:R-:W-:Y:S05]  /*9260*/  BSYNC B1 ;  /* 0x0000000000017941 */ /* 0x000fea0003800000 */
.L_x_3525:
        /* <DEDUP_REMOVED lines=8> */
[----:B------:R-:W-:-:S09]  /*92f0*/  ISETP.GE.AND P5, PT, R18, UR4, PT ;  /* 0x0000000412007c0c */ /* 0x000fd2000bfa6270 */
[-C--:B--2---:R-:W-:Y:S02]  /*9300*/  @!P3 LEA R6, P0, R16, R3.reuse, 0x1 ;  /* 0x000000031006b211 */ /* 0x084fe400078008ff */
        /* <DEDUP_REMOVED lines=8> */
.L_x_3517:
[----:B------:R-:W-:Y:S05]  /*9390*/  BSYNC B0 ;  /* 0x0000000000007941 */ /* 0x000fea0003800000 */
.L_x_3508:
[----:B------:R-:W-:Y:S02]  /*93a0*/  ULDC UR4, c[0x0][0xc3c] ;  /* 0x00030f0000047ab9 */ /* 0x000fe40000000800 */
[----:B------:R-:W-:-:S13]  /*93b0*/  ISETP.GE.AND P0, PT, R43, UR4, PT ;  /* 0x000000042b007c0c */ /* 0x000fda000bf06270 */
[----:B------:R-:W-:Y:S05]  /*93c0*/  @!P0 BRA `(.L_x_3527) ;  /* 0xffffff7800748947 */ /* 0x000fea000383ffff */
[----:B------:R-:W-:Y:S05]  /*93d0*/  EXIT ;  /* 0x000000000000794d */ /* 0x000fea0003800000 */
.L_x_3480:
        /* <DEDUP_REMOVED lines=16> */
.L_x_3528:
        /* <DEDUP_REMOVED lines=40> */
.L_x_3534:
[----:B------:R-:W0:Y:S01]  /*9760*/  LDC R2, c[0x0][0xc3c] ;  /* 0x00030f00ff027b82 */ /* 0x000e220000000800 */
[----:B------:R-:W-:-:S06]  /*9770*/  UIADD3 UR4, UR4, 0x1f, URZ ;  /* 0x0000001f04047890 */ /* 0x000fcc000fffe03f */
[----:B0-----:R-:W-:-:S13]  /*9780*/  ISETP.LE.AND P6, PT, R2, UR4, PT ;  /* 0x0000000402007c0c */ /* 0x001fda000bfc3270 */
[----:B------:R-:W-:Y:S05]  /*9790*/  @P6 BRA `(.L_x_3531) ;  /* 0x0000000400246947 */ /* 0x000fea0003800000 */
[----:B------:R-:W-:Y:S01]  /*97a0*/  VIADD R7, R5, UR4 ;  /* 0x0000000405077c36 */ /* 0x000fe20008000000 */
[----:B------:R-:W-:Y:S01]  /*97b0*/  BSSY B0, `(.L_x_3532) ;  /* 0x0000007000007945 */ /* 0x000fe20003800000 */
[----:B------:R-:W-:-:S03]  /*97c0*/  MOV R0, RZ ;  /* 0x000000ff00007202 */ /* 0x000fc60000000f00 */
[----:B------:R-:W-:-:S13]  /*97d0*/  ISETP.GE.OR P6, PT, R7, R2, !P0 ;  /* 0x000000020700720c */ /* 0x000fda00047c6670 */
[----:B------:R-:W-:Y:S05]  /*97e0*/  @P6 BRA `(.L_x_3533) ;  /* 0x00000000000c6947 */ /* 0x000fea0003800000 */
[----:B------:R-:W0:Y:S02]  /*97f0*/  LDC.64 R2, c[0x0][0xc80] ;  /* 0x00032000ff027b82 */ /* 0x000e240000000a00 */
[----:B0-----:R-:W-:-:S05]  /*9800*/  IMAD.WIDE R2, R7, 0x4, R2 ;  /* 0x0000000407027825 */ /* 0x001fca00078e0202 */
[----:B------:R0:W5:Y:S02]  /*9810*/  LDG.E R0, desc[UR36][R2.64] ;  /* 0x0000002402007981 */ /* 0x000164000c1e1900 */
.L_x_3533:
[----:B------:R-:W-:Y:S05]  /*9820*/  BSYNC B0 ;  /* 0x0000000000007941 */ /* 0x000fea0003800000 */
.L_x_3532:
        /* <DEDUP_REMOVED lines=17> */
[----:B------:R-:W-:-:S04]  /*9940*/  IADD3 R4, R3, R4, RZ ;  /* 0x0000000403047210 */ /* 0x000fc80007ffe0ff */
[----:B------:R-:W-:-:S13]  /*9950*/  ISETP.GT.AND P6, PT, R4, UR6, PT ;  /* 0x0000000604007c0c */ /* 0x000fda000bfc4270 */
[----:B------:R-:W-:Y:S05]  /*9960*/  @!P6 BRA `(.L_x_3534) ;  /* 0xfffffffc007ce947 */ /* 0x000fea000383ffff */
[----:B------:R-:W-:-:S07]  /*9970*/  IMAD.MOV.U32 R7, RZ, RZ, R9 ;  /* 0x000000ffff077224 */ /* 0x000fce00078e0009 */
.L_x_3530:
        /* <DEDUP_REMOVED lines=15> */
.L_x_3535:
[----:B---3--:R-:W-:Y:S01]  /*9a70*/  IMAD R16, R16, UR5, R8 ;  /* 0x0000000510107c24 */ /* 0x008fe2000f8e0208 */
[----:B0-----:R-:W-:Y:S01]  /*9a80*/  IABS R2, R10 ;  /* 0x0000000a00027213 */ /* 0x001fe20000000000 */
[----:B-1----:R-:W-:Y:S02]  /*9a90*/  IMAD.MOV R0, RZ, RZ, -R3 ;  /* 0x000000ffff007224 */ /* 0x002fe400078e0a03 */
[----:B------:R-:W-:Y:S01]  /*9aa0*/  VIADD R19, R19, UR4 ;  /* 0x0000000413137c36 */ /* 0x000fe20008000000 */
[----:B------:R-:W-:Y:S01]  /*9ab0*/  IADD3 R11, -R16, UR6, RZ ;  /* 0x00000006100b7c10 */ /* 0x000fe2000fffe1ff */
[----:B--2---:R-:W-:Y:S01]  /*9ac0*/  IMAD R7, R0, R9, RZ ;  /* 0x0000000900077224 */ /* 0x004fe200078e02ff */
        /* <DEDUP_REMOVED lines=15> */
[----:B------:R-:W-:-:S06]  /*9bc0*/  @P0 IADD3 R2, R2, 0x1, RZ ;  /* 0x0000000102020810 */ /* 0x000fcc0007ffe0ff */
[----:B------:R-:W-:Y:S01]  /*9bd0*/  @!P2 IMAD.MOV R2, RZ, RZ, -R2 ;  /* 0x000000ffff02a224 */ /* 0x000fe200078e0a02 */
[----:B------:R-:W-:-:S05]  /*9be0*/  @!P1 LOP3.LUT R2, RZ, R10, RZ, 0x33, !PT ;  /* 0x0000000aff029212 */ /* 0x000fca00078e33ff */
[--C-:B------:R-:W-:Y:S02]  /*9bf0*/  IMAD.MOV R17, RZ, RZ, -R2.reuse ;  /* 0x000000ffff117224 */ /* 0x100fe400078e0a02 */
[----:B------:R-:W-:Y:S02]  /*9c00*/  IMAD.MOV.U32 R18, RZ, RZ, R2 ;  /* 0x000000ffff127224 */ /* 0x000fe400078e0002 */
[----:B------:R-:W-:Y:S01]  /*9c10*/  IMAD R17, R10, R17, R11 ;  /* 0x000000110a117224 */ /* 0x000fe200078e020b */
[----:B------:R-:W-:Y:S06]  /*9c20*/  BRA `(.L_x_3536) ;  /* 0x0000000000147947 */ /* 0x000fec0003800000 */
.L_x_3531:
[----:B------:R-:W-:Y:S01]  /*9c30*/  ULDC UR4, c[0x0][0xc3c] ;  /* 0x00030f0000047ab9 */ /* 0x000fe20000000800 */
[----:B------:R-:W-:Y:S01]  /*9c40*/  IMAD.MOV.U32 R17, RZ, RZ, RZ ;  /* 0x000000ffff117224 */ /* 0x000fe200078e00ff */
[----:B------:R-:W-:Y:S01]  /*9c50*/  MOV R16, UR6 ;  /* 0x0000000600107c02 */ /* 0x000fe20008000f00 */
[----:B------:R-:W-:Y:S02]  /*9c60*/  IMAD.MOV.U32 R18, RZ, RZ, RZ ;  /* 0x000000ffff127224 */ /* 0x000fe400078e00ff */
[----:B------:R-:W-:-:S07]  /*9c70*/  IMAD.U32 R19, RZ, RZ, UR4 ;  /* 0x00000004ff137e24 */ /* 0x000fce000f8e00ff */
.L_x_3536:
[----:B------:R-:W-:-:S13]  /*9c80*/  ISETP.NE.AND P0, PT, R5, RZ, PT ;  /* 0x000000ff0500720c */ /* 0x000fda0003f05270 */
[----:B------:R-:W0:Y:S01]  /*9c90*/  @!P0 S2R R3, SR_CgaCtaId ;  /* 0x0000000000038919 */ /* 0x000e220000008800 */
[----:B------:R-:W-:-:S04]  /*9ca0*/  @!P0 MOV R0, 0x400 ;  /* 0x0000040000008802 */ /* 0x000fc80000000f00 */
[----:B0-----:R-:W-:-:S05]  /*9cb0*/  @!P0 LEA R0, R3, R0, 0x18 ;  /* 0x0000000003008211 */ /* 0x001fca00078ec0ff */
[----:B------:R0:W-:Y:S01]  /*9cc0*/  @!P0 STS.128 [R0+0x308d0], R16 ;  /* 0x0308d01000008388 */ /* 0x0001e20000000c00 */
[----:B------:R-:W-:Y:S06]  /*9cd0*/  BAR.ARV 0x5, 0x180 ;  /* 0x0146000000007b1d */ /* 0x000fec0000002000 */
.L_x_3529:
        /* <DEDUP_REMOVED lines=14> */
[C---:B-1----:R-:W-:Y:S01]  /*9dc0*/  IMAD.SHL.U32 R32, R4.reuse, 0x8, RZ ;  /* 0x0000000804207824 */ /* 0x042fe200078e00ff */
[----:B------:R-:W-:-:S04]  /*9dd0*/  LOP3.LUT R2, R4, 0x7f, RZ, 0xc0, !PT ;  /* 0x0000007f04027812 */ /* 0x000fc800078ec0ff */
[----:B------:R-:W-:Y:S02]  /*9de0*/  SHF.R.U32.HI R2, RZ, 0x3, R2 ;  /* 0x00000003ff027819 */ /* 0x000fe40000011602 */
[----:B--2---:R-:W-:Y:S02]  /*9df0*/  R2UR UR4, R0 ;  /* 0x00000000000472ca */ /* 0x004fe400000e0000 */
[----:B------:R-:W-:-:S04]  /*9e00*/  LOP3.LUT R0, R32, 0x1f8, RZ, 0xc0, !PT ;  /* 0x000001f820007812 */ /* 0x000fc800078ec0ff */
[----:B------:R-:W-:Y:S02]  /*9e10*/  LOP3.LUT R3, R0, 0x38, R4, 0x78, !PT ;  /* 0x0000003800037812 */ /* 0x000fe400078e7804 */
[----:B------:R-:W-:Y:S02]  /*9e20*/  SHF.L.U32 R0, R4, 0x4, RZ ;  /* 0x0000000404007819 */ /* 0x000fe400000006ff */
[----:B------:R-:W-:Y:S02]  /*9e30*/  LOP3.LUT R36, R3, 0x200, R32, 0xf8, !PT ;  /* 0x0000020003247812 */ /* 0x000fe400078ef820 */
[----:B------:R-:W-:Y:S01]  /*9e40*/  LOP3.LUT R32, R32, 0x38, RZ, 0xc0, !PT ;  /* 0x0000003820207812 */ /* 0x000fe200078ec0ff */
[----:B------:R-:W-:Y:S01]  /*9e50*/  ULOP3.LUT UR38, UR4, 0x2, URZ, 0xfc, !UPT ;  /* 0x0000000204267892 */ /* 0x000fe2000f8efc3f */
[----:B------:R-:W-:Y:S02]  /*9e60*/  LOP3.LUT R0, R2, 0x70, R0, 0xf8, !PT ;  /* 0x0000007002007812 */ /* 0x000fe400078ef800 */
[----:B------:R-:W-:Y:S01]  /*9e70*/  UMOV UR4, 0x400 ;  /* 0x0000040000047882 */ /* 0x000fe20000000000 */
[C---:B------:R-:W-:Y:S01]  /*9e80*/  LOP3.LUT R34, R32.reuse, 0x40, RZ, 0xfc, !PT ;  /* 0x0000004020227812 */ /* 0x040fe200078efcff */
[----:B0-----:R-:W-:Y:S01]  /*9e90*/  ULEA UR4, UR5, UR4, 0x18 ;  /* 0x0000000405047291 */ /* 0x001fe2000f8ec03f */
[----:B------:R-:W-:-:S05]  /*9ea0*/  LOP3.LUT R33, R32, 0x80, RZ, 0xfc, !PT ;  /* 0x0000008020217812 */ /* 0x000fca00078efcff */
[----:B------:R-:W-:-:S04]  /*9eb0*/  IMAD.U32 R22, RZ, RZ, UR4 ;  /* 0x00000004ff167e24 */ /* 0x000fc8000f8e00ff */
[----:B---3--:R-:W-:-:S07]  /*9ec0*/  IMAD R37, R36, 0x2, R22 ;  /* 0x0000000224257824 */ /* 0x008fce00078e0216 */
.L_x_3600:
[----:B0-----:R-:W0:Y:S02]  /*9ed0*/  LDC.64 R2, c[0x0][0xc88] ;  /* 0x00032200ff027b82 */ /* 0x001e240000000a00 */
[----:B0-----:R-:W-:-:S05]  /*9ee0*/  IMAD.WIDE R2, R19, 0x4, R2 ;  /* 0x0000000413027825 */ /* 0x001fca00078e0202 */
[----:B------:R-:W2:Y:S01]  /*9ef0*/  LDG.E R29, desc[UR36][R2.64] ;  /* 0x00000024021d7981 */ /* 0x000ea2000c1e1900 */
        /* <DEDUP_REMOVED lines=8> */
[C---:B------:R-:W-:Y:S02]  /*9f80*/  @P0 LEA R2, P1, R29.reuse, UR4, 0x2 ;  /* 0x000000041d020c11 */ /* 0x040fe4000f8210ff */
[C---:B------:R-:W-:Y:S01]  /*9f90*/  SHF.L.U32 R24, R29.reuse, 0x2, RZ ;  /* 0x000000021d187819 */ /* 0x040fe200000006ff */
[----:B------:R0:W-:Y:S01]  /*9fa0*/  STL [R1+0x10], R0 ;  /* 0x0000100001007387 */ /* 0x0001e20000100800 */
[----:B------:R-:W-:Y:S01]  /*9fb0*/  @P0 LEA.HI.X R3, R29, UR5, R0, 0x2, P1 ;  /* 0x000000051d030c11 */ /* 0x000fe200088f1400 */
[----:B------:R-:W-:-:S04]  /*9fc0*/  ULDC.64 UR4, c[0x0][0xa00] ;  /* 0x0002800000047ab9 */ /* 0x000fc80000000a00 */
[----:B-1----:R1:W2:Y:S01]  /*9fd0*/  @P0 LDG.E R30, desc[UR36][R2.64] ;  /* 0x00000024021e0981 */ /* 0x0022a2000c1e1900 */
[----:B------:R-:W-:Y:S02]  /*9fe0*/  ISETP.NE.U32.AND P0, PT, RZ, UR4, PT ;  /* 0x00000004ff007c0c */ /* 0x000fe4000bf05070 */
[----:B------:R-:W-:Y:S02]  /*9ff0*/  SHF.L.U64.HI R25, R29, 0x2, R0 ;  /* 0x000000021d197819 */ /* 0x000fe40000010200 */
[----:B------:R-:W-:Y:S02]  /*a000*/  ISETP.NE.AND.EX P2, PT, RZ, UR5, PT, P0 ;  /* 0x00000005ff007c0c */ /* 0x000fe4000bf45300 */
[----:B------:R-:W-:Y:S02]  /*a010*/  ISETP.NE.U32.AND P0, PT, RZ, UR6, PT ;  /* 0x00000006ff007c0c */ /* 0x000fe4000bf05070 */
[----:B------:R-:W-:Y:S02]  /*a020*/  LOP3.LUT R23, R23, 0xffffffbf, RZ, 0xc0, !PT ;  /* 0xffffffbf17177812 */ /* 0x000fe400078ec0ff */
[----:B------:R-:W-:-:S02]  /*a030*/  ISETP.NE.AND.EX P0, PT, RZ, UR7, PT, P0 ;  /* 0x00000007ff007c0c */ /* 0x000fc4000bf05300 */
[----:B-1----:R-:W-:-:S04]  /*a040*/  IADD3 R2, P1, R24, UR4, RZ ;  /* 0x0000000418027c10 */ /* 0x002fc8000ff3e0ff */
[----:B------:R-:W-:Y:S01]  /*a050*/  IADD3.X R3, R25, UR5, RZ, P1, !PT ;  /* 0x0000000519037c10 */ /* 0x000fe20008ffe4ff */
[----:B------:R-:W-:Y:S01]  /*a060*/  ULDC.64 UR4, c[0x0][0x418] ;  /* 0x0001060000047ab9 */ /* 0x000fe20000000a00 */
[----:B------:R-:W-:-:S03]  /*a070*/  @P2 LOP3.LUT R23, R23, 0x40, RZ, 0xfc, !PT ;  /* 0x0000004017172812 */ /* 0x000fc600078efcff */
[----:B------:R1:W5:Y:S02]  /*a080*/  @P2 LDG.E R35, desc[UR36][R2.64] ;  /* 0x0000002402232981 */ /* 0x000364000c1e1900 */
[----:B------:R-:W-:-:S04]  /*a090*/  @P0 IADD3 R4, P1, R24, UR6, RZ ;  /* 0x0000000618040c10 */ /* 0x000fc8000ff3e0ff */
[----:B------:R-:W-:-:S05]  /*a0a0*/  @P0 IADD3.X R5, R25, UR7, RZ, P1, !PT ;  /* 0x0000000719050c10 */ /* 0x000fca0008ffe4ff */
[----:B---3--:R-:W3:Y:S01]  /*a0b0*/  @P0 LDG.E R4, desc[UR36][R4.64] ;  /* 0x0000002404040981 */ /* 0x008ee2000c1e1900 */
        /* <DEDUP_REMOVED lines=18> */
.L_x_3538:
        /* <DEDUP_REMOVED lines=9> */
.L_x_3539:
        /* <DEDUP_REMOVED lines=8> */
[----:B--2---:R-:W-:-:S07]  /*a2f0*/  IADD3 R0, -R0, R5, RZ ;  /* 0x0000000500007210 */ /* 0x004fce0007ffe1ff */
.L_x_3540:
        /* <DEDUP_REMOVED lines=17> */
[----:B------:R-:W1:Y:S08]  /*a410*/  FLO.U32 R0, UR4 ;  /* 0x0000000400007d00 */ /* 0x000e7000080e0000 */
[----:B------:R-:W2:Y:S01]  /*a420*/  POPC R5, UR4 ;  /* 0x0000000400057d09 */ /* 0x000ea20008000000 */
[----:B-1----:R-:W-:-:S13]  /*a430*/  ISETP.EQ.U32.AND P0, PT, R0, R7, PT ;  /* 0x000000070000720c */ /* 0x002fda0003f02070 */
[----:B--2---:R-:W2:Y:S01]  /*a440*/  @P0 ATOMG.E.ADD.STRONG.GPU PT, R3, desc[UR36][R2.64], R5 ;  /* 0x00000005020309a8 */ /* 0x004ea200081ee1e4 */
[----:B0-----:R-:W0:Y:S02]  /*a450*/  S2R R4, SR_LTMASK ;  /* 0x0000000000047919 */ /* 0x001e240000003900 */
[----:B0-----:R-:W-:-:S04]  /*a460*/  LOP3.LUT R4, R4, UR4, RZ, 0xc0, !PT ;  /* 0x0000000404047c12 */ /* 0x001fc8000f8ec0ff */
[----:B------:R-:W0:Y:S01]  /*a470*/  POPC R7, R4 ;  /* 0x0000000400077309 */ /* 0x000e220000000000 */
[----:B--2---:R-:W0:Y:S02]  /*a480*/  SHFL.IDX PT, R0, R3, R0, 0x1f ;  /* 0x00001f0003007589 */ /* 0x004e2400000e0000 */
[----:B0-----:R-:W-:Y:S01]  /*a490*/  IADD3 R16, R0, UR39, R7 ;  /* 0x0000002700107c10 */ /* 0x001fe2000fffe007 */
[----:B------:R-:W-:Y:S06]  /*a4a0*/  BRA `(.L_x_3543) ;  /* 0x0000003400687947 */ /* 0x000fec0003800000 */
.L_x_3542:
[----:B-1----:R-:W-:Y:S01]  /*a4b0*/  VIADD R0, R22, 0x1e400 ;  /* 0x0001e40016007836 */ /* 0x002fe20000000000 */
[----:B------:R-:W-:Y:S04]  /*a4c0*/  BSSY B6, `(.L_x_3544) ;  /* 0x0000013000067945 */ /* 0x000fe80003800000 */
[----:B------:R-:W-:-:S13]  /*a4d0*/  LOP3.LUT P0, RZ, R0, 0x3ff, RZ, 0xc0, !PT ;  /* 0x000003ff00ff7812 */ /* 0x000fda000780c0ff */
        /* <DEDUP_REMOVED lines=8> */
[----:B------:R-:W-:Y:S01]  /*a560*/  IMAD.U32 R5, RZ, RZ, UR7 ;  /* 0x00000007ff057e24 */ /* 0x000fe2000f8e00ff */
[----:B------:R-:W-:Y:S01]  /*a570*/  MOV R13, RZ ;  /* 0x000000ff000d7202 */ /* 0x000fe20000000f00 */
[----:B------:R-:W-:Y:S02]  /*a580*/  IMAD.U32 R7, RZ, RZ, UR9 ;  /* 0x00000009ff077e24 */ /* 0x000fe4000f8e00ff */
[----:B------:R-:W-:-:S02]  /*a590*/  IMAD.U32 R10, RZ, RZ, UR4 ;  /* 0x00000004ff0a7e24 */ /* 0x000fc4000f8e00ff */
[----:B------:R-:W-:Y:S02]  /*a5a0*/  IMAD.U32 R11, RZ, RZ, UR5 ;  /* 0x00000005ff0b7e24 */ /* 0x000fe4000f8e00ff */
[----:B------:R-:W-:Y:S02]  /*a5b0*/  IMAD.MOV.U32 R8, RZ, RZ, 0x70 ;  /* 0x00000070ff087424 */ /* 0x000fe400078e00ff */
[----:B------:R-:W-:-:S07]  /*a5c0*/  IMAD.MOV.U32 R12, RZ, RZ, 0x1 ;  /* 0x00000001ff0c7424 */ /* 0x000fce00078e00ff */
[----:B------:R-:W-:-:S07]  /*a5d0*/  LEPC R20, `(.L_x_3545) ;  /* 0x000000001014794e */ /* 0x000fce0000000000 */
[----:B0-----:R-:W-:Y:S05]  /*a5e0*/  CALL.ABS.NOINC R2 ;  /* 0x0000000002007343 */ /* 0x001fea0003c00000 */
.L_x_3545:
[----:B------:R-:W-:Y:S05]  /*a5f0*/  BSYNC B6 ;  /* 0x0000000000067941 */ /* 0x000fea0003800000 */
.L_x_3544:
        /* <DEDUP_REMOVED lines=20> */
.L_x_3548:
[----:B------:R0:W1:Y:S01]  /*a740*/  LDC.64 R2, c[0x4][R26] ;  /* 0x010000001a027b82 */ /* 0x0000620000000a00 */
[----:B------:R-:W-:Y:S01]  /*a750*/  ULDC.64 UR6, c[0x4][0x138] ;  /* 0x01004e0000067ab9 */ /* 0x000fe20000000a00 */
[----:B------:R-:W-:Y:S01]  /*a760*/  ULDC.64 UR8, c[0x4][0x140] ;  /* 0x0100500000087ab9 */ /* 0x000fe20000000a00 */
[----:B------:R-:W-:Y:S01]  /*a770*/  ULDC.64 UR4, c[0x4][0x80] ;  /* 0x0100200000047ab9 */ /* 0x000fe20000000a00 */
        /* <DEDUP_REMOVED lines=11> */
.L_x_3547:
[----:B------:R-:W-:Y:S05]  /*a830*/  BSYNC B6 ;  /* 0x0000000000067941 */ /* 0x000fea0003800000 */
.L_x_3546:
        /* <DEDUP_REMOVED lines=9> */
[----:B------:R-:W-:Y:S01]  /*a8d0*/  LOP3.LUT R23, R23, 0xffffffdf, RZ, 0xc0, !PT ;  /* 0xffffffdf17177812 */ /* 0x000fe200078ec0ff */
[----:B------:R-:W-:Y:S01]  /*a8e0*/  ULDC UR4, c[0x0][0x2f4] ;  /* 0x0000bd0000047ab9 */ /* 0x000fe20000000800 */
[----:B------:R-:W-:-:S05]  /*a8f0*/  @P0 IADD3.X R25, R25, UR5, RZ, P1, !PT ;  /* 0x0000000519190c10 */ /* 0x000fca0008ffe4ff */
[----:B------:R-:W3:Y:S01]  /*a900*/  @P0 LDG.E R31, desc[UR36][R24.64] ;  /* 0x00000024181f0981 */ /* 0x000ee2000c1e1900 */
[----:B-1----:R-:W-:Y:S02]  /*a910*/  ISETP.NE.AND P2, PT, R8, 0x1, PT ;  /* 0x000000010800780c */ /* 0x002fe40003f45270 */
[----:B----4-:R-:W-:-:S04]  /*a920*/  LOP3.LUT R20, R20, 0x7f, RZ, 0xc0, !PT ;  /* 0x0000007f14147812 */ /* 0x010fc800078ec0ff */
[----:B------:R-:W-:-:S07]  /*a930*/  SHF.R.U32.HI R0, RZ, 0x3, R20 ;  /* 0x00000003ff007819 */ /* 0x000fce0000011614 */
[----:B------:R-:W1:Y:S08]  /*a940*/  @P2 LDC R7, c[0x0][0x434] ;  /* 0x00010d00ff072b82 */ /* 0x000e700000000800 */
[----:B------:R-:W4:Y:S01]  /*a950*/  @P2 LDC R5, c[0x0][0x438] ;  /* 0x00010e00ff052b82 */ /* 0x000f220000000800 */
[----:B0-----:R-:W-:-:S05]  /*a960*/  IMAD.SHL.U32 R20, R21, 0x10, RZ ;  /* 0x0000001015147824 */ /* 0x001fca00078e00ff */
[----:B------:R-:W-:Y:S02]  /*a970*/  LOP3.LUT R20, R0, 0x70, R20, 0xf8, !PT ;  /* 0x0000007000147812 */ /* 0x000fe400078ef814 */
        /* <DEDUP_REMOVED lines=8> */
[----:B-1----:R-:W-:-:S08]  /*aa00*/  @P2 IMAD.HI.U32 R6, R0, R7, RZ ;  /* 0x0000000700062227 */ /* 0x002fd000078e00ff */
[----:B------:R-:W0:Y:S01]  /*aa10*/  @!P0 LDC.64 R2, c[0x0][0x428] ;  /* 0x00010a00ff028b82 */ /* 0x000e220000000a00 */
[----:B------:R-:W-:Y:S01]  /*aa20*/  IMAD.MOV.U32 R4, RZ, RZ, R0 ;  /* 0x000000ffff047224 */ /* 0x000fe200078e0000 */
[----:B----4-:R-:W-:Y:S02]  /*aa30*/  @P2 SHF.R.U32.HI R4, RZ, R5, R6 ;  /* 0x00000005ff042219 */ /* 0x010fe40000011606 */
[----:B------:R-:W-:Y:S02]  /*aa40*/  SHF.R.S32.HI R6, RZ, 0x1f, R31 ;  /* 0x0000001fff067819 */ /* 0x000fe4000001141f */
[----:B------:R-:W-:-:S03]  /*aa50*/  IADD3 R5, -R4, RZ, RZ ;  /* 0x000000ff04057210 */ /* 0x000fc60007ffe1ff */
[----:B------:R0:W-:Y:S02]  /*aa60*/  STL [R1+0x8], R6 ;  /* 0x0000080601007387 */ /* 0x0001e40000100800 */
[----:B------:R-:W-:Y:S01]  /*aa70*/  IMAD R0, R8, R5, R0 ;  /* 0x0000000508007224 */ /* 0x000fe200078e0200 */
[--C-:B------:R-:W-:Y:S01]  /*aa80*/  @!P0 SHF.R.S32.HI R5, RZ, 0x1f, R4.reuse ;  /* 0x0000001fff058819 */ /* 0x100fe20000011404 */
[-C--:B0-----:R-:W-:Y:S02]  /*aa90*/  @!P0 IMAD R6, R6, R2.reuse, RZ ;  /* 0x0000000206068224 */ /* 0x081fe400078e02ff */
[----:B------:R-:W-:-:S04]  /*aaa0*/  @!P0 IMAD.WIDE.U32 R4, R31, R2, R4 ;  /* 0x000000021f048225 */ /* 0x000fc800078e0004 */
[----:B------:R-:W-:Y:S02]  /*aab0*/  @!P0 IMAD R6, R31, R3, R6 ;  /* 0x000000031f068224 */ /* 0x000fe400078e0206 */
[----:B------:R-:W0:Y:S02]  /*aac0*/  @!P0 LDC.64 R2, c[0x0][0x418] ;  /* 0x00010600ff028b82 */ /* 0x000e240000000a00 */
[----:B------:R-:W-:Y:S02]  /*aad0*/  @!P0 IMAD.IADD R6, R5, 0x1, R6 ;  /* 0x0000000105068824 */ /* 0x000fe400078e0206 */
[----:B------:R-:W-:-:S05]  /*aae0*/  IMAD.U32 R5, RZ, RZ, UR38 ;  /* 0x00000026ff057e24 */ /* 0x000fca000f8e00ff */
[----:B------:R-:W-:Y:S02]  /*aaf0*/  ISETP.NE.AND P2, PT, R5, 0x3, PT ;  /* 0x000000030500780c */ /* 0x000fe40003f45270 */
[----:B0-----:R-:W-:-:S04]  /*ab00*/  @!P0 LEA R2, P1, R4, R2, 0x2 ;  /* 0x0000000204028211 */ /* 0x001fc800078210ff */
[----:B------:R-:W-:Y:S01]  /*ab10*/  @!P0 LEA.HI.X R3, R4, R3, R6, 0x2, P1 ;  /* 0x0000000304038211 */ /* 0x000fe200008f1406 */
[----:B------:R-:W-:-:S06]  /*ab20*/  IMAD.MOV.U32 R4, RZ, RZ, RZ ;  /* 0x000000ffff047224 */ /* 0x000fcc00078e00ff */
[----:B------:R0:W5:Y:S01]  /*ab30*/  @!P0 LDG.E R4, desc[UR36][R2.64] ;  /* 0x0000002402048981 */ /* 0x000162000c1e1900 */
[----:B------:R-:W-:Y:S02]  /*ab40*/  ISETP.GE.AND P0, PT, R32, UR4, PT ;  /* 0x0000000420007c0c */ /* 0x000fe4000bf06270 */
[----:B------:R-:W-:-:S04]  /*ab50*/  @P2 LOP3.LUT R23, R23, 0x10, RZ, 0xfc, !PT ;  /* 0x0000001017172812 */ /* 0x000fc800078efcff */
[----:B------:R-:W-:Y:S02]  /*ab60*/  LOP3.LUT R23, R23, 0xfffffffb, RZ, 0xc0, !PT ;  /* 0xfffffffb17177812 */ /* 0x000fe400078ec0ff */
[----:B------:R-:W-:-:S05]  /*ab70*/  ISETP.GE.AND P1, PT, R34, UR4, PT ;  /* 0x0000000422007c0c */ /* 0x000fca000bf26270 */
[----:B------:R-:W-:Y:S02]  /*ab80*/  @P0 LOP3.LUT R23, R23, 0x4, RZ, 0xfc, !PT ;  /* 0x0000000417170812 */ /* 0x000fe400078efcff */
[----:B------:R-:W-:Y:S02]  /*ab90*/  ISETP.GE.AND P0, PT, R33, UR4, PT ;  /* 0x0000000421007c0c */ /* 0x000fe4000bf06270 */
[----:B------:R-:W-:-:S04]  /*aba0*/  LOP3.LUT R23, R23, 0xfffffffe, RZ, 0xc0, !PT ;  /* 0xfffffffe17177812 */ /* 0x000fc800078ec0ff */
[----:B------:R-:W-:-:S04]  /*abb0*/  LOP3.LUT R23, R23, 0xfffffffd, RZ, 0xc0, !PT ;  /* 0xfffffffd17177812 */ /* 0x000fc800078ec0ff */
[----:B------:R-:W-:-:S04]  /*abc0*/  @P1 LOP3.LUT R23, R23, 0x2, RZ, 0xfc, !PT ;  /* 0x0000000217171812 */ /* 0x000fc800078efcff */
[----:B------:R-:W-:Y:S01]  /*abd0*/  @P0 LOP3.LUT R23, R23, 0x1, RZ, 0xfc, !PT ;  /* 0x0000000117170812 */ /* 0x000fe200078efcff */
[----:B0-----:R-:W-:Y:S06]  /*abe0*/  BRA.DIV UR5, `(.L_x_3549) ;  /* 0x0000003e057c7947 */ /* 0x001fec000b800000 */
.L_x_3617:
[----:B------:R-:W-:Y:S02]  /*abf0*/  ISETP.GT.U32.AND P0, PT, R20, 0x5f, PT ;  /* 0x0000005f1400780c */ /* 0x000fe40003f04070 */
[----:B------:R-:W-:Y:S02]  /*ac00*/  LOP3.LUT R23, R23, 0xfffffff7, RZ, 0xc0, !PT ;  /* 0xfffffff717177812 */ /* 0x000fe400078ec0ff */
[----:B------:R-:W-:-:S09]  /*ac10*/  SHF.R.S32.HI R30, RZ, 0x1f, R18 ;  /* 0x0000001fff1e7819 */ /* 0x000fd20000011412 */
[----:B------:R-:W-:Y:S01]  /*ac20*/  @P0 LOP3.LUT R23, R23, 0x8, RZ, 0xfc, !PT ;  /* 0x0000000817170812 */ /* 0x000fe200078efcff */
[----:B------:R-:W-:Y:S06]  /*ac30*/  @!P2 BRA `(.L_x_3550) ;  /* 0x000000000004a947 */ /* 0x000fec0003800000 */
[----:B------:R-:W-:Y:S01]  /*ac40*/  BPT.TRAP 0x1 ;  /* 0x000000040000795c */ /* 0x000fe20000300000 */
.L_x_3550:
[----:B------:R-:W-:Y:S01]  /*ac50*/  SHF.R.S32.HI R5, RZ, 0x1f, R0 ;  /* 0x0000001fff057819 */ /* 0x000fe20000011400 */
[----:B------:R-:W-:Y:S01]  /*ac60*/  ULDC.64 UR4, c[0x0][0x328] ;  /* 0x0000ca0000047ab9 */ /* 0x000fe20000000a00 */
[----:B------:R-:W-:Y:S03]  /*ac70*/  BSSY B0, `(.L_x_3551) ;  /* 0x0000017000007945 */ /* 0x000fe60003800000 */
        /* <DEDUP_REMOVED lines=15> */
[----:B------:R-:W-:Y:S02]  /*ad70*/  LEA R24, P0, R2, UR4, 0x1 ;  /* 0x0000000402187c11 */ /* 0x000fe4000f8008ff */
[----:B------:R-:W-:-:S04]  /*ad80*/  IADD3 R7, R3, R7, RZ ;  /* 0x0000000703077210 */ /* 0x000fc80007ffe0ff */
[----:B------:R-:W-:Y:S01]  /*ad90*/  LEA.HI.X R25, R2, UR5, R7, 0x1, P0 ;  /* 0x0000000502197c11 */ /* 0x000fe200080f0c07 */
[----:B------:R-:W-:Y:S01]  /*ada0*/  IMAD R7, R27, 0x8, R22 ;  /* 0x000000081b077824 */ /* 0x000fe200078e0216 */
[----:B------:R-:W-:-:S04]  /*adb0*/  SHF.L.U32 R2, R28, 0x1f, RZ ;  /* 0x0000001f1c027819 */ /* 0x000fc800000006ff */
[----:B------:R-:W0:Y:S02]  /*adc0*/  SYNCS.PHASECHK.TRANS64.TRYWAIT P0, [R7+URZ+0x30840], R2 ;  /* 0x03084002070075a7 */ /* 0x000e24000800017f */
[----:B0-----:R-:W-:Y:S05]  /*add0*/  @!P0 BRA `(.L_x_3552) ;  /* 0x0000003c00308947 */ /* 0x001fea0003800000 */
.L_x_3618:
[----:B------:R-:W-:Y:S05]  /*ade0*/  BSYNC B0 ;  /* 0x0000000000007941 */ /* 0x000fea0003800000 */
.L_x_3551:
[----:B------:R-:W2:Y:S01]  /*adf0*/  LDL R9, [R1] ;  /* 0x0000000001097983 */ /* 0x000ea20000100800 */
[----:B------:R-:W-:Y:S01]  /*ae00*/  ULDC.64 UR4, c[0x0][0x300] ;  /* 0x0000c00000047ab9 */ /* 0x000fe20000000a00 */
[----:B------:R-:W-:Y:S01]  /*ae10*/  LOP3.LUT P4, RZ, R23, 0x4, RZ, 0xc0, !PT ;  /* 0x0000000417ff7812 */ /* 0x000fe2000788c0ff */
[----:B------:R-:W-:Y:S01]  /*ae20*/  IMAD R5, R5, UR4, RZ ;  /* 0x0000000405057c24 */ /* 0x000fe2000f8e02ff */
[----:B------:R-:W1:Y:S01]  /*ae30*/  S2R R8, SR_TID.X ;  /* 0x0000000000087919 */ /* 0x000e620000002100 */
[C---:B0-----:R-:W-:Y:S01]  /*ae40*/  IMAD.WIDE.U32 R2, R0.reuse, UR4, RZ ;  /* 0x0000000400027c25 */ /* 0x041fe2000f8e00ff */
[C---:B------:R-:W-:Y:S02]  /*ae50*/  LOP3.LUT P3, RZ, R23.reuse, 0x2, RZ, 0xc0, !PT ;  /* 0x0000000217ff7812 */ /* 0x040fe4000786c0ff */
[----:B------:R-:W-:Y:S01]  /*ae60*/  LOP3.LUT P2, RZ, R23, 0x1, RZ, 0xc0, !PT ;  /* 0x0000000117ff7812 */ /* 0x000fe2000784c0ff */
[----:B------:R-:W-:Y:S01]  /*ae70*/  IMAD R5, R0, UR5, R5 ;  /* 0x0000000500057c24 */ /* 0x000fe2000f8e0205 */
[----:B------:R-:W-:-:S02]  /*ae80*/  ULDC.64 UR4, c[0x0][0x310] ;  /* 0x0000c40000047ab9 */ /* 0x000fc40000000a00 */
        /* <DEDUP_REMOVED lines=10> */
[----:B------:R-:W-:Y:S01]  /*af30*/  IMAD R5, R27, 0x4800, R36 ;  /* 0x000048001b057824 */ /* 0x000fe200078e0224 */
[----:B------:R-:W-:Y:S01]  /*af40*/  LEA R4, P0, R2, UR4, 0x1 ;  /* 0x0000000402047c11 */ /* 0x000fe2000f8008ff */
[----:B------:R-:W-:Y:S01]  /*af50*/  IMAD.IADD R0, R3, 0x1, R0 ;  /* 0x0000000103007824 */ /* 0x000fe200078e0200 */
[----:B------:R-:W-:Y:S01]  /*af60*/  UMOV UR4, 0xffffffff ;  /* 0xffffffff00047882 */ /* 0x000fe20000000000 */
[----:B-1----:R-:W-:-:S03]  /*af70*/  LOP3.LUT R8, R8, 0x7f, RZ, 0xc0, !PT ;  /* 0x0000007f08087812 */ /* 0x002fc600078ec0ff */
[----:B------:R-:W-:Y:S02]  /*af80*/  LEA.HI.X R0, R2, UR5, R0, 0x1, P0 ;  /* 0x0000000502007c11 */ /* 0x000fe400080f0c00 */
[----:B------:R-:W-:Y:S01]  /*af90*/  SHF.R.U32.HI R8, RZ, 0x3, R8 ;  /* 0x00000003ff087819 */ /* 0x000fe20000011608 */
[----:B--2---:R-:W-:-:S04]  /*afa0*/  IMAD R6, R26, -0x60, R9 ;  /* 0xffffffa01a067824 */ /* 0x004fc800078e0209 */
[----:B------:R-:W-:-:S05]  /*afb0*/  IMAD.IADD R6, R6, 0x1, -R8 ;  /* 0x0000000106067824 */ /* 0x000fca00078e0a08 */
[----:B------:R-:W-:Y:S01]  /*afc0*/  ISETP.GE.AND P0, PT, R6, 0x1, PT ;  /* 0x000000010600780c */ /* 0x000fe20003f06270 */
[----:B------:R-:W-:-:S12]  /*afd0*/  BRA.DIV UR4, `(.L_x_3553) ;  /* 0x0000003a04c47947 */ /* 0x000fd8000b800000 */
[----:B------:R-:W0:Y:S01]  /*afe0*/  SHFL.IDX PT, R3, R4, RZ, 0x181f ;  /* 0x00181fff04037589 */ /* 0x000e2200000e0000 */
[----:B------:R-:W-:-:S03]  /*aff0*/  @P0 IMAD R8, R5, 0x2, R22 ;  /* 0x0000000205080824 */ /* 0x000fc600078e0216 */
[----:B------:R-:W1:Y:S01]  /*b000*/  SHFL.IDX PT, R2, R0, RZ, 0x181f ;  /* 0x00181fff00027589 */ /* 0x000e6200000e0000 */
[----:B0-----:R-:W-:-:S04]  /*b010*/  @P0 LEA R3, P1, R32, R3, 0x1 ;  /* 0x0000000320030211 */ /* 0x001fc800078208ff */
[----:B-1----:R-:W-:Y:S02]  /*b020*/  @P0 IADD3.X R2, RZ, R2, RZ, P1, !PT ;  /* 0x00000002ff020210 */ /* 0x002fe40000ffe4ff */
[----:B------:R-:W-:Y:S02]  /*b030*/  ISETP.GE.AND P1, PT, R6, 0x11, PT ;  /* 0x000000110600780c */ /* 0x000fe40003f26270 */
[----:B------:R-:W-:-:S04]  /*b040*/  @P0 LOP3.LUT R3, R3, R2, RZ, 0x3c, !PT ;  /* 0x0000000203030212 */ /* 0x000fc800078e3cff */
[----:B------:R-:W-:-:S04]  /*b050*/  @P0 LOP3.LUT R2, R3, R2, RZ, 0x3c, !PT ;  /* 0x0000000203020212 */ /* 0x000fc800078e3cff */
[----:B------:R-:W-:-:S05]  /*b060*/  @P0 LOP3.LUT R3, R3, R2, RZ, 0x3c, !PT ;  /* 0x0000000203030212 */ /* 0x000fca00078e3cff */
[----:B------:R-:W-:Y:S01]  /*b070*/  @!PT LDS RZ, [RZ] ;  /* 0x00000000fffff984 */ /* 0x000fe20000000800 */
[----:B------:R-:W-:Y:S04]  /*b080*/  @P0 LDGSTS.E.BYPASS.LTC128B.128 [R8+0x1e400], desc[UR36][R2.64], !P4 ;  /* 0x1e40000002080fae */ /* 0x000fe8000e101d64 */
[----:B------:R-:W-:Y:S04]  /*b090*/  @P0 LDGSTS.E.BYPASS.LTC128B.128 [R8+0x21400], desc[UR36][R2.64+0x80], !P3 ;  /* 0x2140008002080fae */ /* 0x000fe8000d901d64 */
[----:B------:R0:W-:Y:S04]  /*b0a0*/  @P0 LDGSTS.E.BYPASS.LTC128B.128 [R8+0x24400], desc[UR36][R2.64+0x100], !P2 ;  /* 0x2440010002080fae */ /* 0x0001e8000d101d64 */
[----:B0-----:R-:W0:Y:S01]  /*b0b0*/  SHFL.IDX PT, R3, R4, 0x1, 0x181f ;  /* 0x00381f0004037f89 */ /* 0x001e2200000e0000 */
[----:B------:R-:W-:-:S03]  /*b0c0*/  @P1 IMAD R8, R5, 0x2, R22 ;  /* 0x0000000205081824 */ /* 0x000fc600078e0216 */
[----:B------:R-:W1:Y:S01]  /*b0d0*/  SHFL.IDX PT, R2, R0, 0x1, 0x181f ;  /* 0x00381f0000027f89 */ /* 0x000e6200000e0000 */
[----:B0-----:R-:W-:-:S05]  /*b0e0*/  @P1 LEA R3, P0, R32, R3, 0x1 ;  /* 0x0000000320031211 */ /* 0x001fca00078008ff */
[----:B-1----:R-:W-:-:S05]  /*b0f0*/  @P1 IMAD.X R2, RZ, RZ, R2, P0 ;  /* 0x000000ffff021224 */ /* 0x002fca00000e0602 */
[----:B------:R-:W-:-:S04]  /*b100*/  @P1 LOP3.LUT R3, R3, R2, RZ, 0x3c, !PT ;  /* 0x0000000203031212 */ /* 0x000fc800078e3cff */
[----:B------:R-:W-:-:S04]  /*b110*/  @P1 LOP3.LUT R2, R3, R2, RZ, 0x3c, !PT ;  /* 0x0000000203021212 */ /* 0x000fc800078e3cff */
[----:B------:R-:W-:-:S05]  /*b120*/  @P1 LOP3.LUT R3, R3, R2, RZ, 0x3c, !PT ;  /* 0x0000000203031212 */ /* 0x000fca00078e3cff */
        /* <DEDUP_REMOVED lines=19> */
[----:B0-----:R-:W-:-:S04]  /*b260*/  @P1 LEA R3, P0, R32, R3, 0x1 ;  /* 0x0000000320031211 */ /* 0x001fc800078008ff */
[----:B-1----:R-:W-:-:S04]  /*b270*/  @P1 IADD3.X R2, RZ, R2, RZ, P0, !PT ;  /* 0x00000002ff021210 */ /* 0x002fc800007fe4ff */
        /* <DEDUP_REMOVED lines=9> */
[----:B------:R-:W1:Y:S04]  /*b310*/  SHFL.IDX PT, R2, R0, 0x4, 0x181f ;  /* 0x00981f0000027f89 */ /* 0x000e6800000e0000 */
[----:B------:R-:W2:Y:S01]  /*b320*/  SHFL.IDX PT, R0, R0, 0x5, 0x181f ;  /* 0x00b81f0000007f89 */ /* 0x000ea200000e0000 */
[----:B0-----:R-:W-:-:S05]  /*b330*/  @P1 LEA R3, P0, R32, R3, 0x1 ;  /* 0x0000000320031211 */ /* 0x001fca00078008ff */
[----:B-1----:R-:W-:-:S05]  /*b340*/  @P1 IMAD.X R2, RZ, RZ, R2, P0 ;  /* 0x000000ffff021224 */ /* 0x002fca00000e0602 */
[----:B------:R-:W-:-:S04]  /*b350*/  @P1 LOP3.LUT R3, R3, R2, RZ, 0x3c, !PT ;  /* 0x0000000203031212 */ /* 0x000fc800078e3cff */
[----:B------:R-:W-:-:S04]  /*b360*/  @P1 LOP3.LUT R2, R3, R2, RZ, 0x3c, !PT ;  /* 0x0000000203021212 */ /* 0x000fc800078e3cff */
[----:B------:R-:W-:-:S05]  /*b370*/  @P1 LOP3.LUT R3, R3, R2, RZ, 0x3c, !PT ;  /* 0x0000000203031212 */ /* 0x000fca00078e3cff */
[----:B------:R-:W-:Y:S04]  /*b380*/  @P1 LDGSTS.E.BYPASS.LTC128B.128 [R8+0x20400], desc[UR36][R2.64], !P4 ;  /* 0x2040000002081fae */ /* 0x000fe8000e101d64 */
[----:B------:R-:W-:Y:S04]  /*b390*/  @P1 LDGSTS.E.BYPASS.LTC128B.128 [R8+0x23400], desc[UR36][R2.64+0x80], !P3 ;  /* 0x2340008002081fae */ /* 0x000fe8000d901d64 */
[----:B------:R0:W-:Y:S04]  /*b3a0*/  @P1 LDGSTS.E.BYPASS.LTC128B.128 [R8+0x26400], desc[UR36][R2.64+0x100], !P2 ;  /* 0x2640010002081fae */ /* 0x0001e8000d101d64 */
[----:B0-2---:R0:W1:Y:S02]  /*b3b0*/  SHFL.IDX PT, R2, R4, 0x5, 0x181f ;  /* 0x00b81f0004027f89 */ /* 0x00506400000e0000 */
.L_x_3632:
[----:B------:R-:W-:-:S13]  /*b3c0*/  ISETP.GE.AND P0, PT, R6, 0x51, PT ;  /* 0x000000510600780c */ /* 0x000fda0003f06270 */
[----:B-1----:R-:W-:Y:S01]  /*b3d0*/  @P0 LEA R2, P1, R32, R2, 0x1 ;  /* 0x0000000220020211 */ /* 0x002fe200078208ff */
[----:B------:R-:W-:-:S04]  /*b3e0*/  @P0 IMAD R5, R5, 0x2, R22 ;  /* 0x0000000205050824 */ /* 0x000fc800078e0216 */
[----:B------:R-:W-:-:S05]  /*b3f0*/  @P0 IMAD.X R3, RZ, RZ, R0, P1 ;  /* 0x000000ffff030224 */ /* 0x000fca00008e0600 */
        /* <DEDUP_REMOVED lines=8> */
.L_x_3554:
        /* <DEDUP_REMOVED lines=10> */
.L_x_3555:
[----:B------:R2:W5:Y:S01]  /*b520*/  LDL.LU R0, [R1+0x10] ;  /* 0x0000100001007983 */ /* 0x0005620000300800 */
[----:B------:R-:W-:Y:S01]  /*b530*/  LOP3.LUT P0, RZ, R23, 0x40, RZ, 0xc0, !PT ;  /* 0x0000004017ff7812 */ /* 0x000fe2000780c0ff */
[----:B------:R2:W-:-:S12]  /*b540*/  SYNCS.ARRIVE.TRANS64.A1T0 RZ, [R7+URZ+0x30830], RZ ;  /* 0x030830ff07ff79a7 */ /* 0x0005d8000810003f */
[----:B------:R-:W-:Y:S05]  /*b550*/  WARPSYNC.ALL ;  /* 0x0000000000007948 */ /* 0x000fea0003800000 */
[----:B------:R-:W-:Y:S01]  /*b560*/  ULDC.64 UR4, c[0x0][0x298] ;  /* 0x0000a60000047ab9 */ /* 0x000fe20000000a00 */
[----:B------:R-:W-:Y:S01]  /*b570*/  SEL R29, R29, RZ, !P0 ;  /* 0x000000ff1d1d7207 */ /* 0x000fe20004000000 */
[----:B01----:R-:W-:Y:S01]  /*b580*/  IMAD.WIDE.U32 R4, R35, UR4, RZ ;  /* 0x0000000423047c25 */ /* 0x003fe2000f8e00ff */
[----:B------:R-:W-:Y:S01]  /*b590*/  BSSY B6, `(.L_x_3556) ;  /* 0x000001c000067945 */ /* 0x000fe20003800000 */
[----:B------:R-:W-:Y:S01]  /*b5a0*/  BAR.SYNC.DEFER_BLOCKING 0x8, 0x180 ;  /* 0x0206000000007b1d */ /* 0x000fe20000010000 */
[----:B-----5:R-:W-:-:S02]  /*b5b0*/  SEL R2, R0, RZ, !P0 ;  /* 0x000000ff00027207 */ /* 0x020fc40004000000 */
[----:B------:R-:W-:-:S03]  /*b5c0*/  SHF.R.S32.HI R0, RZ, 0x1f, R35 ;  /* 0x0000001fff007819 */ /* 0x000fc60000011423 */
[----:B------:R0:W-:Y:S02]  /*b5d0*/  STL [R1+0x24], R2 ;  /* 0x0000240201007387 */ /* 0x0001e40000100800 */
[----:B------:R-:W-:Y:S02]  /*b5e0*/  IMAD R0, R0, UR4, RZ ;  /* 0x0000000400007c24 */ /* 0x000fe4000f8e02ff */
[----:B------:R1:W-:Y:S02]  /*b5f0*/  STL.64 [R1+0x10], R4 ;  /* 0x0000100401007387 */ /* 0x0003e40000100a00 */
[----:B------:R-:W-:Y:S01]  /*b600*/  IMAD R0, R35, UR5, R0 ;  /* 0x0000000523007c24 */ /* 0x000fe2000f8e0200 */
[----:B0-----:R-:W-:-:S03]  /*b610*/  IADD3 R2, R22, 0x12400, RZ ;  /* 0x0001240016027810 */ /* 0x001fc60007ffe0ff */
[----:B------:R-:W-:Y:S01]  /*b620*/  IMAD.IADD R35, R5, 0x1, R0 ;  /* 0x0000000105237824 */ /* 0x000fe200078e0200 */
[----:B------:R-:W-:-:S13]  /*b630*/  LOP3.LUT P0, RZ, R2, 0x3ff, RZ, 0xc0, !PT ;  /* 0x000003ff02ff7812 */ /* 0x000fda000780c0ff */
[----:B-1----:R-:W-:Y:S05]  /*b640*/  @!P0 BRA `(.L_x_3557) ;  /* 0x0000000000408947 */ /* 0x002fea0003800000 */
[----:B------:R-:W-:Y:S01]  /*b650*/  MOV R2, 0x0 ;  /* 0x0000000000027802 */ /* 0x000fe20000000f00 */
[----:B------:R-:W-:Y:S01]  /*b660*/  ULDC.64 UR6, c[0x4][0x138] ;  /* 0x01004e0000067ab9 */ /* 0x000fe20000000a00 */
[----:B------:R-:W-:Y:S01]  /*b670*/  ULDC.64 UR8, c[0x4][0x140] ;  /* 0x0100500000087ab9 */ /* 0x000fe20000000a00 */
[----:B------:R-:W-:Y:S01]  /*b680*/  ULDC.64 UR4, c[0x4][0x88] ;  /* 0x0100220000047ab9 */ /* 0x000fe20000000a00 */
[----:B------:R-:W-:Y:S01]  /*b690*/  IMAD.U32 R4, RZ, RZ, UR6 ;  /* 0x00000006ff047e24 */ /* 0x000fe2000f8e00ff */
[----:B------:R-:W-:Y:S01]  /*b6a0*/  MOV R10, UR4 ;  /* 0x00000004000a7c02 */ /* 0x000fe20008000f00 */
[----:B------:R-:W0:Y:S01]  /*b6b0*/  LDC.64 R2, c[0x4][R2] ;  /* 0x0100000002027b82 */ /* 0x000e220000000a00 */
[----:B------:R-:W-:Y:S02]  /*b6c0*/  IMAD.U32 R5, RZ, RZ, UR7 ;  /* 0x00000007ff057e24 */ /* 0x000fe4000f8e00ff */
[----:B------:R-:W-:Y:S02]  /*b6d0*/  IMAD.U32 R6, RZ, RZ, UR8 ;  /* 0x00000008ff067e24 */ /* 0x000fe4000f8e00ff */
[----:B--2---:R-:W-:-:S02]  /*b6e0*/  IMAD.U32 R7, RZ, RZ, UR9 ;  /* 0x00000009ff077e24 */ /* 0x004fc4000f8e00ff */
[----:B------:R-:W-:Y:S02]  /*b6f0*/  IMAD.U32 R11, RZ, RZ, UR5 ;  /* 0x00000005ff0b7e24 */ /* 0x000fe4000f8e00ff */
[----:B------:R-:W-:Y:S02]  /*b700*/  IMAD.MOV.U32 R8, RZ, RZ, 0x70 ;  /* 0x00000070ff087424 */ /* 0x000fe400078e00ff */
[----:B------:R-:W-:Y:S02]  /*b710*/  IMAD.MOV.U32 R12, RZ, RZ, 0x1 ;  /* 0x00000001ff0c7424 */ /* 0x000fe400078e00ff */
[----:B------:R-:W-:-:S07]  /*b720*/  IMAD.MOV.U32 R13, RZ, RZ, RZ ;  /* 0x000000ffff0d7224 */ /* 0x000fce00078e00ff */
[----:B------:R-:W-:-:S07]  /*b730*/  LEPC R20, `(.L_x_3557) ;  /* 0x000000001014794e */ /* 0x000fce0000000000 */
[----:B0-----:R-:W-:Y:S05]  /*b740*/  CALL.ABS.NOINC R2 ;  /* 0x0000000002007343 */ /* 0x001fea0003c00000 */
.L_x_3557:
[----:B------:R-:W-:Y:S05]  /*b750*/  BSYNC B6 ;  /* 0x0000000000067941 */ /* 0x000fea0003800000 */
.L_x_3556:
[----:B------:R-:W3:Y:S01]  /*b760*/  LDL.LU R20, [R1+0x24] ;  /* 0x0000240001147983 */ /* 0x000ee20000300800 */
[----:B------:R-:W0:Y:S01]  /*b770*/  LDC R6, c[0x0][0x448] ;  /* 0x00011200ff067b82 */ /* 0x000e220000000800 */
[----:B------:R-:W-:Y:S02]  /*b780*/  ULDC.64 UR4, c[0x0][0x2d8] ;  /* 0x0000b60000047ab9 */ /* 0x000fe40000000a00 */
[----:B------:R-:W4:Y:S01]  /*b790*/  LDL.LU.64 R2, [R1+0x10] ;  /* 0x0000100001027983 */ /* 0x000f220000300a00 */
[----:B------:R-:W-:Y:S02]  /*b7a0*/  IMAD.SHL.U32 R4, R17, 0x80, RZ ;  /* 0x0000008011047824 */ /* 0x000fe400078e00ff */
[----:B------:R-:W-:Y:S01]  /*b7b0*/  IMAD R0, R30, UR4, RZ ;  /* 0x000000041e007c24 */ /* 0x000fe2000f8e02ff */
[----:B------:R1:W5:Y:S03]  /*b7c0*/  LDL R17, [R1+0x18] ;  /* 0x0000180001117983 */ /* 0x0003660000100800 */
[----:B------:R-:W-:Y:S01]  /*b7d0*/  IMAD R5, R18, UR5, R0 ;  /* 0x0000000512057c24 */ /* 0x000fe2000f8e0200 */
[----:B0-----:R-:W-:-:S13]  /*b7e0*/  ISETP.NE.AND P0, PT, R6, 0x1, PT ;  /* 0x000000010600780c */ /* 0x001fda0003f05270 */
[----:B------:R-:W0:Y:S01]  /*b7f0*/  @P0 LDC R8, c[0x0][0x450] ;  /* 0x00011400ff080b82 */ /* 0x000e220000000800 */
[----:B---3--:R-:W-:Y:S02]  /*b800*/  IMAD.MOV.U32 R21, RZ, RZ, R20 ;  /* 0x000000ffff157224 */ /* 0x008fe400078e0014 */
[----:B------:R-:W3:Y:S01]  /*b810*/  S2R R20, SR_TID.X ;  /* 0x0000000000147919 */ /* 0x000ee20000002100 */
[----:B----4-:R-:W-:-:S03]  /*b820*/  MOV R3, R35 ;  /* 0x0000002300037202 */ /* 0x010fc60000000f00 */
[----:B------:R-:W-:Y:S01]  /*b830*/  IMAD.WIDE.U32 R2, R18, UR4, R2 ;  /* 0x0000000412027c25 */ /* 0x000fe2000f8e0002 */
[----:B------:R-:W-:-:S03]  /*b840*/  ULDC.64 UR4, c[0x0][0x2e0] ;  /* 0x0000b80000047ab9 */ /* 0x000fc60000000a00 */
[----:B------:R-:W-:Y:S02]  /*b850*/  IMAD.IADD R3, R3, 0x1, R5 ;  /* 0x0000000103037824 */ /* 0x000fe400078e0205 */
[----:B------:R-:W4:Y:S01]  /*b860*/  @P0 LDC R5, c[0x0][0x44c] ;  /* 0x00011300ff050b82 */ /* 0x000f220000000800 */
[----:B------:R-:W-:Y:S02]  /*b870*/  IMAD R0, R21, UR4, RZ ;  /* 0x0000000415007c24 */ /* 0x000fe4000f8e02ff */
[----:B------:R-:W-:-:S04]  /*b880*/  IMAD.WIDE.U32 R2, R29, UR4, R2 ;  /* 0x000000041d027c25 */ /* 0x000fc8000f8e0002 */
[----:B------:R-:W-:Y:S01]  /*b890*/  IMAD R0, R29, UR5, R0 ;  /* 0x000000051d007c24 */ /* 0x000fe2000f8e0200 */
[----:B------:R-:W-:Y:S01]  /*b8a0*/  ULDC.64 UR4, c[0x0][0x2d0] ;  /* 0x0000b40000047ab9 */ /* 0x000fe20000000a00 */
[C---:B---3--:R-:W-:Y:S01]  /*b8b0*/  LOP3.LUT R21, R20.reuse, 0x7f, RZ, 0xc0, !PT ;  /* 0x0000007f14157812 */ /* 0x048fe200078ec0ff */
[----:B------:R-:W-:-:S03]  /*b8c0*/  IMAD.SHL.U32 R20, R20, 0x10, RZ ;  /* 0x0000001014147824 */ /* 0x000fc600078e00ff */
[----:B------:R-:W-:-:S04]  /*b8d0*/  SHF.R.U32.HI R21, RZ, 0x3, R21 ;  /* 0x00000003ff157819 */ /* 0x000fc80000011615 */
[----:B------:R-:W-:-:S04]  /*b8e0*/  LOP3.LUT R20, R21, 0x70, R20, 0xf8, !PT ;  /* 0x0000007015147812 */ /* 0x000fc800078ef814 */
[----:B--2---:R-:W-:-:S05]  /*b8f0*/  LOP3.LUT R7, R20, R4, RZ, 0xfc, !PT ;  /* 0x0000000414077212 */ /* 0x004fca00078efcff */
[----:B----4-:R-:W-:-:S04]  /*b900*/  @P0 IMAD.HI.U32 R9, R7, R5, RZ ;  /* 0x0000000507090227 */ /* 0x010fc800078e00ff */
[----:B------:R-:W-:Y:S01]  /*b910*/  IMAD.MOV.U32 R5, RZ, RZ, R7 ;  /* 0x000000ffff057224 */ /* 0x000fe200078e0007 */
[----:B0-----:R-:W-:Y:S01]  /*b920*/  @P0 SHF.R.U32.HI R5, RZ, R8, R9 ;  /* 0x00000008ff050219 */ /* 0x001fe20000011609 */
[----:B------:R-:W-:-:S03]  /*b930*/  IMAD.IADD R3, R3, 0x1, R0 ;  /* 0x0000000103037824 */ /* 0x000fc600078e0200 */
[C---:B------:R-:W-:Y:S01]  /*b940*/  IADD3 R0, -R5.reuse, RZ, RZ ;  /* 0x000000ff05007210 */ /* 0x040fe20007ffe1ff */
[----:B------:R-:W0:Y:S04]  /*b950*/  S2R R20, SR_TID.X ;  /* 0x0000000000147919 */ /* 0x000e280000002100 */
        /* <DEDUP_REMOVED lines=21> */
[----:B------:R-:W-:Y:S01]  /*bab0*/  SHF.R.U32.HI R10, RZ, 0x3, R20 ;  /* 0x00000003ff0a7819 */ /* 0x000fe20000011614 */
[----:B-1----:R-:W-:Y:S10]  /*bac0*/  BRA.DIV UR5, `(.L_x_3558) ;  /* 0x0000003a05307947 */ /* 0x002ff4000b800000 */
[----:B------:R-:W0:Y:S01]  /*bad0*/  SHFL.IDX PT, R14, R0, RZ, 0x181f ;  /* 0x00181fff000e7589 */ /* 0x000e2200000e0000 */
[----:B-----5:R-:W-:Y:S02]  /*bae0*/  IMAD R6, R17, R6, RZ ;  /* 0x0000000611067224 */ /* 0x020fe400078e02ff */
[----:B------:R-:W-:Y:S01]  /*baf0*/  IMAD.IADD R4, R10, 0x1, R4 ;  /* 0x000000010a047824 */ /* 0x000fe200078e0204 */
[----:B------:R-:W1:Y:S04]  /*bb00*/  SHFL.IDX PT, R2, R5, RZ, 0x181f ;  /* 0x00181fff05027589 */ /* 0x000e6800000e0000 */
[C---:B------:R-:W-:Y:S02]  /*bb10*/  ISETP.GE.AND P1, PT, R4.reuse, R6, PT ;  /* 0x000000060400720c */ /* 0x040fe40003f26270 */
[----:B------:R-:W-:-:S11]  /*bb20*/  IADD3 R7, R4, 0x10, RZ ;  /* 0x0000001004077810 */ /* 0x000fd60007ffe0ff */
[----:B0-----:R-:W-:-:S05]  /*bb30*/  @!P1 LEA R14, P4, R32, R14, 0x1 ;  /* 0x0000000e200e9211 */ /* 0x001fca00078808ff */
[----:B-1----:R-:W-:Y:S02]  /*bb40*/  @!P1 IMAD.X R3, RZ, RZ, R2, P4 ;  /* 0x000000ffff039224 */ /* 0x002fe400020e0602 */
[----:B------:R-:W-:Y:S02]  /*bb50*/  @!P1 IMAD.MOV.U32 R2, RZ, RZ, R14 ;  /* 0x000000ffff029224 */ /* 0x000fe400078e000e */
[----:B------:R-:W0:Y:S04]  /*bb60*/  SHFL.IDX PT, R14, R0, 0x1, 0x181f ;  /* 0x00381f00000e7f89 */ /* 0x000e2800000e0000 */
        /* <DEDUP_REMOVED lines=13> */
[----:B------:R1:W-:Y:S01]  /*bc40*/  @!P1 LDGSTS.E.BYPASS.LTC128B.128 [R37+0x1ac00], desc[UR36][R2.64+0x100], !P0 ;  /* 0x1ac0010002259fae */ /* 0x0003e2000c101d64 */
[----:B------:R-:W-:-:S03]  /*bc50*/  ISETP.GE.AND P1, PT, R7, R6, PT ;  /* 0x000000060700720c */ /* 0x000fc60003f26270 */
[----:B-1----:R-:W1:Y:S10]  /*bc60*/  SHFL.IDX PT, R2, R5, 0x2, 0x181f ;  /* 0x00581f0005027f89 */ /* 0x002e7400000e0000 */
[----:B0-----:R-:W-:-:S05]  /*bc70*/  @!P1 LEA R14, P4, R32, R14, 0x1 ;  /* 0x0000000e200e9211 */ /* 0x001fca00078808ff */
[----:B-1----:R-:W-:Y:S01]  /*bc80*/  @!P1 IMAD.X R7, RZ, RZ, R2, P4 ;  /* 0x000000ffff079224 */ /* 0x002fe200020e0602 */
[----:B------:R-:W-:Y:S02]  /*bc90*/  @!P1 MOV R2, R14 ;  /* 0x0000000e00029202 */ /* 0x000fe40000000f00 */
[----:B------:R-:W0:Y:S01]  /*bca0*/  SHFL.IDX PT, R14, R0, 0x3, 0x181f ;  /* 0x00781f00000e7f89 */ /* 0x000e2200000e0000 */
[----:B------:R-:W-:Y:S02]  /*bcb0*/  @!P1 IMAD.MOV.U32 R3, RZ, RZ, R7 ;  /* 0x000000ffff039224 */ /* 0x000fe400078e0007 */
[----:B------:R-:W-:-:S03]  /*bcc0*/  VIADD R7, R4, 0x30 ;  /* 0x0000003004077836 */ /* 0x000fc60000000000 */
        /* <DEDUP_REMOVED lines=10> */
[----:B------:R-:W-:-:S03]  /*bd70*/  IADD3 R7, R4, 0x40, RZ ;  /* 0x0000004004077810 */ /* 0x000fc60007ffe0ff */
        /* <DEDUP_REMOVED lines=27> */
[----:B0-----:R-:W-:Y:S01]  /*bf30*/  @!P1 LEA R14, P4, R32, R14, 0x1 ;  /* 0x0000000e200e9211 */ /* 0x001fe200078808ff */
[----:B------:R-:W0:Y:S04]  /*bf40*/  SHFL.IDX PT, R5, R5, 0x7, 0x181f ;  /* 0x00f81f0005057f89 */ /* 0x000e2800000e0000 */
[----:B-1----:R-:W-:-:S02]  /*bf50*/  @!P1 IMAD.X R7, RZ, RZ, R2, P4 ;  /* 0x000000ffff079224 */ /* 0x002fc400020e0602 */
[----:B------:R-:W-:Y:S02]  /*bf60*/  @!P1 IMAD.MOV.U32 R2, RZ, RZ, R14 ;  /* 0x000000ffff029224 */ /* 0x000fe400078e000e */
[----:B------:R-:W-:Y:S01]  /*bf70*/  @!P1 IMAD.MOV.U32 R3, RZ, RZ, R7 ;  /* 0x000000ffff039224 */ /* 0x000fe200078e0007 */
[----:B------:R1:W2:Y:S04]  /*bf80*/  SHFL.IDX PT, R14, R0, 0x7, 0x181f ;  /* 0x00f81f00000e7f89 */ /* 0x0002a800000e0000 */
[----:B------:R1:W-:Y:S04]  /*bf90*/  @!P1 LDGSTS.E.BYPASS.LTC128B.128 [R37+0x15400], desc[UR36][R2.64], !P3 ;  /* 0x1540000002259fae */ /* 0x0003e8000d901d64 */
[----:B------:R1:W-:Y:S04]  /*bfa0*/  @!P1 LDGSTS.E.BYPASS.LTC128B.128 [R37+0x19400], desc[UR36][R2.64+0x80], !P2 ;  /* 0x1940008002259fae */ /* 0x0003e8000d101d64 */
[----:B0-----:R1:W-:Y:S02]  /*bfb0*/  @!P1 LDGSTS.E.BYPASS.LTC128B.128 [R37+0x1d400], desc[UR36][R2.64+0x100], !P0 ;  /* 0x1d40010002259fae */ /* 0x0013e4000c101d64 */
.L_x_3649:
[----:B-1----:R-:W-:Y:S01]  /*bfc0*/  IADD3 R3, R4, 0x70, RZ ;  /* 0x0000007004037810 */ /* 0x002fe20007ffe0ff */
[----:B------:R-:W-:Y:S03]  /*bfd0*/  BSSY B0, `(.L_x_3559) ;  /* 0x000000b000007945 */ /* 0x000fe60003800000 */
[----:B------:R-:W-:-:S13]  /*bfe0*/  ISETP.GE.AND P1, PT, R3, R6, PT ;  /* 0x000000060300720c */ /* 0x000fda0003f26270 */
[----:B------:R-:W-:Y:S05]  /*bff0*/  @P1 BRA `(.L_x_3560) ;  /* 0x0000000000201947 */ /* 0x000fea0003800000 */
[----:B--2---:R-:W-:-:S05]  /*c000*/  LEA R2, P1, R32, R14, 0x1 ;  /* 0x0000000e20027211 */ /* 0x004fca00078208ff */
[----:B------:R-:W-:-:S05]  /*c010*/  IMAD.X R3, RZ, RZ, R5, P1 ;  /* 0x000000ffff037224 */ /* 0x000fca00008e0605 */
[----:B------:R-:W-:Y:S01]  /*c020*/  @!PT LDS RZ, [RZ] ;  /* 0x00000000fffff984 */ /* 0x000fe20000000800 */
[----:B------:R-:W-:Y:S01]  /*c030*/  @!PT LDS RZ, [RZ] ;  /* 0x00000000fffff984 */ /* 0x000fe20000000800 */
[----:B------:R-:W-:Y:S01]  /*c040*/  @!PT LDS RZ, [RZ] ;  /* 0x00000000fffff984 */ /* 0x000fe20000000800 */
[----:B------:R0:W-:Y:S04]  /*c050*/  LDGSTS.E.BYPASS.LTC128B.128 [R37+0x15c00], desc[UR36][R2.64], !P3 ;  /* 0x15c0000002257fae */ /* 0x0001e8000d901d64 */
[----:B------:R0:W-:Y:S04]  /*c060*/  LDGSTS.E.BYPASS.LTC128B.128 [R37+0x19c00], desc[UR36][R2.64+0x80], !P2 ;  /* 0x19c0008002257fae */ /* 0x0001e8000d101d64 */
[----:B------:R0:W-:Y:S02]  /*c070*/  LDGSTS.E.BYPASS.LTC128B.128 [R37+0x1dc00], desc[UR36][R2.64+0x100], !P0 ;  /* 0x1dc0010002257fae */ /* 0x0001e4000c101d64 */
.L_x_3560:
[----:B------:R-:W-:Y:S05]  /*c080*/  BSYNC B0 ;  /* 0x0000000000007941 */ /* 0x000fea0003800000 */
.L_x_3559:
[----:B------:R-:W-:Y:S01]  /*c090*/  NOP ;  /* 0x0000000000007918 */ /* 0x000fe20000000000 */
[----:B------:R-:W-:-:S13]  /*c0a0*/  PLOP3.LUT P0, PT, PT, PT, PT, 0x80, 0x0 ;  /* 0x000000000000781c */ /* 0x000fda0003f0f070 */
.L_x_3561:
        /* <DEDUP_REMOVED lines=18> */
.L_x_3650:
[----:B------:R-:W-:Y:S05]  /*c1d0*/  BSYNC B0 ;  /* 0x0000000000007941 */ /* 0x000fea0003800000 */
.L_x_3562:
[----:B------:R-:W3:Y:S01]  /*c1e0*/  LDL R0, [R1] ;  /* 0x0000000001007983 */ /* 0x000ee20000100800 */
[----:B------:R-:W-:Y:S01]  /*c1f0*/  BSSY B0, `(.L_x_3564) ;  /* 0x000010a000007945 */ /* 0x000fe20003800000 */
[----:B---3--:R-:W-:-:S13]  /*c200*/  ISETP.GE.AND P0, PT, R0, 0x61, PT ;  /* 0x000000610000780c */ /* 0x008fda0003f06270 */
[----:B------:R-:W-:Y:S05]  /*c210*/  @!P0 BRA `(.L_x_3565) ;  /* 0x00000010001c8947 */ /* 0x000fea0003800000 */
[----:B------:R-:W3:Y:S01]  /*c220*/  LDL.LU R0, [R1+0x20] ;  /* 0x0000200001007983 */ /* 0x000ee20000300800 */
[----:B------:R-:W-:Y:S01]  /*c230*/  ULDC UR4, c[0x0][0x2f4] ;  /* 0x0000bd0000047ab9 */ /* 0x000fe20000000800 */
[----:B------:R-:W-:Y:S01]  /*c240*/  IMAD.MOV.U32 R17, RZ, RZ, R28 ;  /* 0x000000ffff117224 */ /* 0x000fe200078e001c */
[----:B------:R-:W-:Y:S01]  /*c250*/  MOV R10, R27 ;  /* 0x0000001b000a7202 */ /* 0x000fe20000000f00 */
[----:B------:R-:W-:Y:S01]  /*c260*/  IMAD.MOV.U32 R29, RZ, RZ, R26 ;  /* 0x000000ffff1d7224 */ /* 0x000fe200078e001a */
[----:B------:R-:W-:Y:S02]  /*c270*/  ISETP.GE.AND P3, PT, R32, UR4, PT ;  /* 0x0000000420007c0c */ /* 0x000fe4000bf66270 */
[----:B------:R-:W-:Y:S02]  /*c280*/  ISETP.GE.AND P2, PT, R34, UR4, PT ;  /* 0x0000000422007c0c */ /* 0x000fe4000bf46270 */
[----:B------:R-:W-:Y:S01]  /*c290*/  ISETP.GE.AND P1, PT, R33, UR4, PT ;  /* 0x0000000421007c0c */ /* 0x000fe2000bf26270 */
[----:B---3--:R-:W-:-:S12]  /*c2a0*/  VIADD R8, R0, 0xfffffffe ;  /* 0xfffffffe00087836 */ /* 0x008fd80000000000 */
.L_x_3578:
[----:B------:R-:W3:Y:S04]  /*c2b0*/  LDL R5, [R1+0x4] ;  /* 0x0000040001057983 */ /* 0x000ee80000100800 */
[----:B------:R-:W4:Y:S01]  /*c2c0*/  LDL R12, [R1+0x8] ;  /* 0x00000800010c7983 */ /* 0x000f220000100800 */
[----:B------:R-:W1:Y:S01]  /*c2d0*/  S2R R0, SR_TID.X ;  /* 0x0000000000007919 */ /* 0x000e620000002100 */
[----:B------:R-:W2:Y:S01]  /*c2e0*/  S2R R4, SR_TID.X ;  /* 0x0000000000047919 */ /* 0x000ea20000002100 */
[----:B-1----:R-:W-:-:S04]  /*c2f0*/  LOP3.LUT R0, R0, 0x7f, RZ, 0xc0, !PT ;  /* 0x0000007f00007812 */ /* 0x002fc800078ec0ff */
[----:B0-----:R-:W-:Y:S02]  /*c300*/  SHF.R.U32.HI R3, RZ, 0x3, R0 ;  /* 0x00000003ff037819 */ /* 0x001fe40000011600 */
[----:B------:R-:W0:Y:S01]  /*c310*/  LDC R0, c[0x0][0x430] ;  /* 0x00010c00ff007b82 */ /* 0x000e220000000800 */
[----:B--2---:R-:W-:-:S05]  /*c320*/  IMAD.SHL.U32 R4, R4, 0x10, RZ ;  /* 0x0000001004047824 */ /* 0x004fca00078e00ff */
[----:B------:R-:W-:-:S04]  /*c330*/  LOP3.LUT R4, R3, 0x70, R4, 0xf8, !PT ;  /* 0x0000007003047812 */ /* 0x000fc800078ef804 */
[----:B------:R-:W-:-:S13]  /*c340*/  ISETP.GT.U32.AND P5, PT, R4, 0x5f, PT ;  /* 0x0000005f0400780c */ /* 0x000fda0003fa4070 */
[----:B------:R-:W4:Y:S01]  /*c350*/  @!P5 LDC.64 R6, c[0x0][0x428] ;  /* 0x00010a00ff06db82 */ /* 0x000f220000000a00 */
[----:B0-----:R-:W-:-:S13]  /*c360*/  ISETP.NE.AND P0, PT, R0, 0x1, PT ;  /* 0x000000010000780c */ /* 0x001fda0003f05270 */
[----:B------:R-:W0:Y:S08]  /*c370*/  @P0 LDC R0, c[0x0][0x434] ;  /* 0x00010d00ff000b82 */ /* 0x000e300000000800 */
[----:B------:R-:W1:Y:S01]  /*c380*/  @P0 LDC R3, c[0x0][0x438] ;  /* 0x00010e00ff030b82 */ /* 0x000e620000000800 */
[----:B---3--:R-:W-:-:S04]  /*c390*/  IMAD R9, R8, 0x60, R5 ;  /* 0x0000006008097824 */ /* 0x008fc800078e0205 */
[----:B------:R-:W-:-:S03]  /*c3a0*/  IMAD.IADD R9, R4, 0x1, R9 ;  /* 0x0000000104097824 */ /* 0x000fc600078e0209 */
[----:B------:R-:W2:Y:S01]  /*c3b0*/  @!P5 LDC.64 R4, c[0x0][0x418] ;  /* 0x00010600ff04db82 */ /* 0x000ea20000000a00 */
[----:B0-----:R-:W-:-:S04]  /*c3c0*/  @P0 IMAD.HI.U32 R0, R9, R0, RZ ;  /* 0x0000000009000227 */ /* 0x001fc800078e00ff */
[----:B------:R-:W-:Y:S01]  /*c3d0*/  IMAD.MOV.U32 R11, RZ, RZ, R9 ;  /* 0x000000ffff0b7224 */ /* 0x000fe200078e0009 */
[----:B-1----:R-:W-:Y:S01]  /*c3e0*/  @P0 SHF.R.U32.HI R11, RZ, R3, R0 ;  /* 0x00000003ff0b0219 */ /* 0x002fe20000011600 */
[----:B----4-:R-:W-:-:S03]  /*c3f0*/  @!P5 IMAD R0, R12, R6, RZ ;  /* 0x000000060c00d224 */ /* 0x010fc600078e02ff */
[--C-:B------:R-:W-:Y:S01]  /*c400*/  @!P5 SHF.R.S32.HI R3, RZ, 0x1f, R11.reuse ;  /* 0x0000001fff03d819 */ /* 0x100fe2000001140b */
[----:B------:R-:W-:Y:S02]  /*c410*/  @!P5 IMAD.MOV.U32 R2, RZ, RZ, R11 ;  /* 0x000000ffff02d224 */ /* 0x000fe400078e000b */
[C---:B------:R-:W-:Y:S02]  /*c420*/  @!P5 IMAD R7, R31.reuse, R7, R0 ;  /* 0x000000071f07d224 */ /* 0x040fe400078e0200 */
[----:B------:R-:W-:-:S05]  /*c430*/  @!P5 IMAD.WIDE.U32 R2, R31, R6, R2 ;  /* 0x000000061f02d225 */ /* 0x000fca00078e0002 */
[----:B------:R-:W-:Y:S02]  /*c440*/  @!P5 IADD3 R7, R7, R3, RZ ;  /* 0x000000030707d210 */ /* 0x000fe40007ffe0ff */
[----:B--2---:R-:W-:Y:S01]  /*c450*/  @!P5 LEA R4, P0, R2, R4, 0x2 ;  /* 0x000000040204d211 */ /* 0x004fe200078010ff */
[----:B------:R-:W-:-:S03]  /*c460*/  IMAD.MOV.U32 R0, RZ, RZ, RZ ;  /* 0x000000ffff007224 */ /* 0x000fc600078e00ff */
        /* <DEDUP_REMOVED lines=15> */
.L_x_3566:
[----:B------:R-:W-:Y:S01]  /*c560*/  IMAD R7, R27, 0x8, R22 ;  /* 0x000000081b077824 */ /* 0x000fe200078e0216 */
[----:B------:R-:W-:Y:S01]  /*c570*/  SHF.L.U32 R2, R28, 0x1f, RZ ;  /* 0x0000001f1c027819 */ /* 0x000fe200000006ff */
[----:B------:R-:W-:Y:S03]  /*c580*/  BSSY B1, `(.L_x_3567) ;  /* 0x0000003000017945 */ /* 0x000fe60003800000 */
[----:B------:R-:W0:Y:S02]  /*c590*/  SYNCS.PHASECHK.TRANS64.TRYWAIT P0, [R7+URZ+0x30840], R2 ;  /* 0x03084002070075a7 */ /* 0x000e24000800017f */
[----:B0-----:R-:W-:Y:S05]  /*c5a0*/  @!P0 BRA `(.L_x_3568) ;  /* 0x0000003800288947 */ /* 0x001fea0003800000 */
.L_x_3651:
[----:B------:R-:W-:Y:S05]  /*c5b0*/  BSYNC B1 ;  /* 0x0000000000017941 */ /* 0x000fea0003800000 */
.L_x_3567:
[----:B------:R-:W-:Y:S01]  /*c5c0*/  SHF.R.S32.HI R20, RZ, 0x1f, R9 ;  /* 0x0000001fff147819 */ /* 0x000fe20000011409 */
[----:B------:R-:W-:Y:S01]  /*c5d0*/  ULDC.64 UR4, c[0x0][0x300] ;  /* 0x0000c00000047ab9 */ /* 0x000fe20000000a00 */
[----:B-----5:R-:W-:Y:S01]  /*c5e0*/  SHF.R.S32.HI R21, RZ, 0x1f, R0 ;  /* 0x0000001fff157819 */ /* 0x020fe20000011400 */
[----:B0-----:R-:W-:Y:S01]  /*c5f0*/  IMAD.WIDE.U32 R2, R9, UR4, RZ ;  /* 0x0000000409027c25 */ /* 0x001fe2000f8e00ff */
[C---:B------:R-:W-:Y:S02]  /*c600*/  LOP3.LUT P5, RZ, R23.reuse, 0x2, RZ, 0xc0, !PT ;  /* 0x0000000217ff7812 */ /* 0x040fe400078ac0ff */
[----:B------:R-:W-:Y:S01]  /*c610*/  LOP3.LUT P4, RZ, R23, 0x1, RZ, 0xc0, !PT ;  /* 0x0000000117ff7812 */ /* 0x000fe2000788c0ff */
[----:B------:R-:W-:Y:S02]  /*c620*/  IMAD R4, R20, UR4, RZ ;  /* 0x0000000414047c24 */ /* 0x000fe4000f8e02ff */
[----:B------:R-:W-:Y:S02]  /*c630*/  IMAD R5, R27, 0x4800, R36 ;  /* 0x000048001b057824 */ /* 0x000fe400078e0224 */
        /* <DEDUP_REMOVED lines=18> */
[----:B------:R-:W-:Y:S01]  /*c760*/  IMAD.SHL.U32 R4, R32, 0x2, RZ ;  /* 0x0000000220047824 */ /* 0x000fe200078e00ff */
[----:B------:R-:W-:Y:S01]  /*c770*/  LOP3.LUT P6, RZ, R23, 0x4, RZ, 0xc0, !PT ;  /* 0x0000000417ff7812 */ /* 0x000fe200078cc0ff */
[----:B------:R-:W-:Y:S01]  /*c780*/  IMAD R5, R5, 0x2, R22 ;  /* 0x0000000205057824 */ /* 0x000fe200078e0216 */
[----:B------:R-:W1:Y:S04]  /*c790*/  SHFL.IDX PT, R3, R6, RZ, 0x181f ;  /* 0x00181fff06037589 */ /* 0x000e6800000e0000 */
[----:B------:R-:W-:Y:S01]  /*c7a0*/  SHFL.IDX PT, R35, R6, 0x2, 0x181f ;  /* 0x00581f0006237f89 */ /* 0x000fe200000e0000 */
[----:B0-----:R-:W-:-:S05]  /*c7b0*/  IADD3 R2, P0, R2, R4, RZ ;  /* 0x0000000402027210 */ /* 0x001fca0007f1e0ff */
[----:B-1----:R-:W-:-:S05]  /*c7c0*/  IMAD.X R3, RZ, RZ, R3, P0 ;  /* 0x000000ffff037224 */ /* 0x002fca00000e0603 */
[----:B------:R-:W-:Y:S04]  /*c7d0*/  LDGSTS.E.BYPASS.LTC128B.128 [R5+0x1e400], desc[UR36][R2.64], !P6 ;  /* 0x1e40000002057fae */ /* 0x000fe8000f101d64 */
[----:B------:R-:W-:Y:S04]  /*c7e0*/  LDGSTS.E.BYPASS.LTC128B.128 [R5+0x21400], desc[UR36][R2.64+0x80], !P5 ;  /* 0x2140008002057fae */ /* 0x000fe8000e901d64 */
[----:B------:R0:W-:Y:S04]  /*c7f0*/  LDGSTS.E.BYPASS.LTC128B.128 [R5+0x24400], desc[UR36][R2.64+0x100], !P4 ;  /* 0x2440010002057fae */ /* 0x0001e8000e101d64 */
[----:B0-----:R-:W0:Y:S04]  /*c800*/  SHFL.IDX PT, R2, R8, 0x1, 0x181f ;  /* 0x00381f0008027f89 */ /* 0x001e2800000e0000 */
[----:B------:R-:W1:Y:S01]  /*c810*/  SHFL.IDX PT, R3, R6, 0x1, 0x181f ;  /* 0x00381f0006037f89 */ /* 0x000e6200000e0000 */
[----:B0-----:R-:W-:-:S04]  /*c820*/  IADD3 R2, P0, R2, R4, RZ ;  /* 0x0000000402027210 */ /* 0x001fc80007f1e0ff */
[----:B-1----:R-:W-:-:S05]  /*c830*/  IADD3.X R3, RZ, R3, RZ, P0, !PT ;  /* 0x00000003ff037210 */ /* 0x002fca00007fe4ff */
        /* <DEDUP_REMOVED lines=20> */
[----:B------:R0:W1:Y:S04]  /*c980*/  SHFL.IDX PT, R35, R6, 0x5, 0x181f ;  /* 0x00b81f0006237f89 */ /* 0x00006800000e0000 */
[----:B------:R-:W-:Y:S04]  /*c990*/  LDGSTS.E.BYPASS.LTC128B.128 [R5+0x20400], desc[UR36][R2.64], !P6 ;  /* 0x2040000002057fae */ /* 0x000fe8000f101d64 */
[----:B------:R-:W-:Y:S04]  /*c9a0*/  LDGSTS.E.BYPASS.LTC128B.128 [R5+0x23400], desc[UR36][R2.64+0x80], !P5 ;  /* 0x2340008002057fae */ /* 0x000fe8000e901d64 */
[----:B------:R2:W-:Y:S04]  /*c9b0*/  LDGSTS.E.BYPASS.LTC128B.128 [R5+0x26400], desc[UR36][R2.64+0x100], !P4 ;  /* 0x2640010002057fae */ /* 0x0005e8000e101d64 */
[----:B-12---:R0:W2:Y:S02]  /*c9c0*/  SHFL.IDX PT, R2, R8, 0x5, 0x181f ;  /* 0x00b81f0008027f89 */ /* 0x0060a400000e0000 */
.L_x_3665:
[----:B------:R-:W-:Y:S02]  /*c9d0*/  LOP3.LUT P6, RZ, R23, 0x4, RZ, 0xc0, !PT ;  /* 0x0000000417ff7812 */ /* 0x000fe400078cc0ff */
[----:B--2---:R-:W-:-:S05]  /*c9e0*/  IADD3 R2, P0, R2, R4, RZ ;  /* 0x0000000402027210 */ /* 0x004fca0007f1e0ff */
[----:B------:R-:W-:Y:S01]  /*c9f0*/  IMAD.X R3, RZ, RZ, R35, P0 ;  /* 0x000000ffff037224 */ /* 0x000fe200000e0623 */
[----:B------:R-:W-:-:S05]  /*ca00*/  PLOP3.LUT P0, PT, PT, PT, PT, 0x80, 0x0 ;  /* 0x000000000000781c */ /* 0x000fca0003f0f070 */
[----:B------:R-:W-:Y:S01]  /*ca10*/  @!PT LDS RZ, [RZ] ;  /* 0x00000000fffff984 */ /* 0x000fe20000000800 */
[----:B------:R-:W-:Y:S01]  /*ca20*/  @!PT LDS RZ, [RZ] ;  /* 0x00000000fffff984 */ /* 0x000fe20000000800 */
[----:B------:R-:W-:Y:S01]  /*ca30*/  @!PT LDS RZ, [RZ] ;  /* 0x00000000fffff984 */ /* 0x000fe20000000800 */
[----:B------:R1:W-:Y:S04]  /*ca40*/  LDGSTS.E.BYPASS.LTC128B.128 [R5+0x20c00], desc[UR36][R2.64], !P6 ;  /* 0x20c0000002057fae */ /* 0x0003e8000f101d64 */
[----:B------:R1:W-:Y:S04]  /*ca50*/  LDGSTS.E.BYPASS.LTC128B.128 [R5+0x23c00], desc[UR36][R2.64+0x80], !P5 ;  /* 0x23c0008002057fae */ /* 0x0003e8000e901d64 */
[----:B------:R1:W-:Y:S01]  /*ca60*/  LDGSTS.E.BYPASS.LTC128B.128 [R5+0x26c00], desc[UR36][R2.64+0x100], !P4 ;  /* 0x26c0010002057fae */ /* 0x0003e2000e101d64 */
[----:B------:R-:W-:Y:S01]  /*ca70*/  NOP ;  /* 0x0000000000007918 */ /* 0x000fe20000000000 */
.L_x_3570:
        /* <DEDUP_REMOVED lines=10> */
.L_x_3571:
[----:B------:R2:W-:Y:S01]  /*cb20*/  SYNCS.ARRIVE.TRANS64.A1T0 RZ, [R7+URZ+0x30830], RZ ;  /* 0x030830ff07ff79a7 */ /* 0x0005e2000810003f */
[----:B------:R-:W-:Y:S05]  /*cb30*/  @!P5 BRA `(.L_x_3572) ;  /* 0x000000000004d947 */ /* 0x000fea0003800000 */
[----:B------:R-:W-:Y:S01]  /*cb40*/  BPT.TRAP 0x1 ;  /* 0x000000040000795c */ /* 0x000fe20000300000 */
.L_x_3572:
[----:B-1----:R-:W2:Y:S01]  /*cb50*/  LDL R3, [R1] ;  /* 0x0000000001037983 */ /* 0x002ea20000100800 */
[----:B------:R-:W-:Y:S01]  /*cb60*/  SHF.L.U32 R2, R17, 0x1f, RZ ;  /* 0x0000001f11027819 */ /* 0x000fe200000006ff */
[----:B0-----:R-:W-:Y:S01]  /*cb70*/  IMAD R6, R10, 0x8, R22 ;  /* 0x000000080a067824 */ /* 0x001fe200078e0216 */
[----:B------:R-:W-:Y:S03]  /*cb80*/  BSSY B1, `(.L_x_3573) ;  /* 0x0000004000017945 */ /* 0x000fe60003800000 */
[----:B------:R-:W0:Y:S01]  /*cb90*/  SYNCS.PHASECHK.TRANS64.TRYWAIT P0, [R6+URZ+0x30860], R2 ;  /* 0x03086002060075a7 */ /* 0x000e22000800017f */
[----:B--2---:R-:W-:Y:S01]  /*cba0*/  IMAD R7, R29, -0x60, R3 ;  /* 0xffffffa01d077824 */ /* 0x004fe200078e0203 */
[----:B0-----:R-:W-:Y:S06]  /*cbb0*/  @!P0 BRA `(.L_x_3574) ;  /* 0x0000003800988947 */ /* 0x001fec0003800000 */
.L_x_3666:
[----:B------:R-:W-:Y:S05]  /*cbc0*/  BSYNC B1 ;  /* 0x0000000000017941 */ /* 0x000fea0003800000 */
.L_x_3573:
[----:B------:R-:W1:Y:S01]  /*cbd0*/  S2R R3, SR_TID.X ;  /* 0x0000000000037919 */ /* 0x000e620000002100 */
[----:B------:R-:W-:Y:S01]  /*cbe0*/  UMOV UR4, 0xffffffff ;  /* 0xffffffff00047882 */ /* 0x000fe20000000000 */
[----:B------:R-:W-:Y:S01]  /*cbf0*/  IMAD R5, R10, 0x4800, R36 ;  /* 0x000048000a057824 */ /* 0x000fe200078e0224 */
[----:B-1----:R-:W-:-:S04]  /*cc00*/  LOP3.LUT R3, R3, 0x7f, RZ, 0xc0, !PT ;  /* 0x0000007f03037812 */ /* 0x002fc800078ec0ff */
[----:B------:R-:W-:-:S04]  /*cc10*/  SHF.R.U32.HI R3, RZ, 0x3, R3 ;  /* 0x00000003ff037819 */ /* 0x000fc80000011603 */
[----:B------:R-:W-:Y:S01]  /*cc20*/  IADD3 R7, -R3, R7, RZ ;  /* 0x0000000703077210 */ /* 0x000fe20007ffe1ff */
[----:B------:R-:W-:Y:S06]  /*cc30*/  BRA.DIV UR4, `(.L_x_3575) ;  /* 0x0000003a048c7947 */ /* 0x000fec000b800000 */
[----:B0-----:R-:W0:Y:S01]  /*cc40*/  SHFL.IDX PT, R2, R24, RZ, 0x181f ;  /* 0x00181fff18027589 */ /* 0x001e2200000e0000 */
        /* <DEDUP_REMOVED lines=44> */
[----:B0-----:R-:W-:-:S04]  /*cf10*/  IADD3 R2, P0, R2, R4, RZ ;  /* 0x0000000402027210 */ /* 0x001fc80007f1e0ff */
[----:B-1----:R-:W-:Y:S02]  /*cf20*/  IADD3.X R3, RZ, R3, RZ, P0, !PT ;  /* 0x00000003ff037210 */ /* 0x002fe400007fe4ff */
[----:B------:R-:W-:-:S13]  /*cf30*/  ISETP.LT.OR P0, PT, R7, 0x41, P3 ;  /* 0x000000410700780c */ /* 0x000fda0001f01670 */
[----:B------:R0:W-:Y:S01]  /*cf40*/  LDGSTS.E.BYPASS.LTC128B.128 [R5+0x2400], desc[UR36][R2.64], !P0 ;  /* 0x0240000002057fae */ /* 0x0001e2000c101d64 */
[----:B------:R-:W-:-:S13]  /*cf50*/  ISETP.LT.OR P0, PT, R7, 0x41, P2 ;  /* 0x000000410700780c */ /* 0x000fda0001701670 */
[----:B------:R0:W-:Y:S01]  /*cf60*/  LDGSTS.E.BYPASS.LTC128B.128 [R5+0x5400], desc[UR36][R2.64+0x80], !P0 ;  /* 0x0540008002057fae */ /* 0x0001e2000c101d64 */
[----:B------:R-:W-:-:S13]  /*cf70*/  ISETP.LT.OR P0, PT, R7, 0x41, P1 ;  /* 0x000000410700780c */ /* 0x000fda0000f01670 */
[----:B--2---:R0:W-:Y:S02]  /*cf80*/  LDGSTS.E.BYPASS.LTC128B.128 [R5+0x8400], desc[UR36][R2.64+0x100], !P0 ;  /* 0x0840010002057fae */ /* 0x0041e4000c101d64 */
.L_x_3680:
[----:B01----:R-:W-:Y:S01]  /*cf90*/  IADD3 R2, P0, R14, R4, RZ ;  /* 0x000000040e027210 */ /* 0x003fe20007f1e0ff */
        /* <DEDUP_REMOVED lines=30> */
.L_x_3576:
        /* <DEDUP_REMOVED lines=10> */
.L_x_3577:
[C---:B------:R-:W-:Y:S01]  /*d220*/  ISETP.GT.AND P0, PT, R26.reuse, RZ, PT ;  /* 0x000000ff1a00720c */ /* 0x040fe20003f04270 */
[----:B------:R1:W-:Y:S01]  /*d230*/  SYNCS.ARRIVE.TRANS64.A1T0 RZ, [R6+URZ+0x30850], RZ ;  /* 0x030850ff06ff79a7 */ /* 0x0003e2000810003f */
[----:B------:R-:W-:Y:S01]  /*d240*/  VIADD R8, R26, 0xffffffff ;  /* 0xffffffff1a087836 */ /* 0x000fe20000000000 */
[----:B------:R-:W-:Y:S01]  /*d250*/  MOV R17, R28 ;  /* 0x0000001c00117202 */ /* 0x000fe20000000f00 */
[----:B------:R-:W-:Y:S02]  /*d260*/  IMAD.MOV.U32 R10, RZ, RZ, R27 ;  /* 0x000000ffff0a7224 */ /* 0x000fe400078e001b */
[----:B------:R-:W-:-:S07]  /*d270*/  IMAD.MOV.U32 R29, RZ, RZ, R26 ;  /* 0x000000ffff1d7224 */ /* 0x000fce00078e001a */
[----:B-1----:R-:W-:Y:S05]  /*d280*/  @P0 BRA `(.L_x_3578) ;  /* 0xfffffff000080947 */ /* 0x002fea000383ffff */
.L_x_3565:
[----:B------:R-:W-:Y:S05]  /*d290*/  BSYNC B0 ;  /* 0x0000000000007941 */ /* 0x000fea0003800000 */
.L_x_3564:
[----:B------:R-:W1:Y:S01]  /*d2a0*/  S2R R0, SR_TID.X ;  /* 0x0000000000007919 */ /* 0x000e620000002100 */
[----:B------:R-:W-:Y:S01]  /*d2b0*/  BSSY B0, `(.L_x_3579) ;  /* 0x0000010000007945 */ /* 0x000fe20003800000 */
[----:B-1----:R-:W-:-:S04]  /*d2c0*/  LOP3.LUT R0, R0, 0x7f, RZ, 0xc0, !PT ;  /* 0x0000007f00007812 */ /* 0x002fc800078ec0ff */
[----:B------:R-:W-:-:S13]  /*d2d0*/  ISETP.NE.AND P0, PT, R0, RZ, PT ;  /* 0x000000ff0000720c */ /* 0x000fda0003f05270 */
[----:B------:R-:W-:Y:S05]  /*d2e0*/  @P0 BRA `(.L_x_3580) ;  /* 0x0000000000300947 */ /* 0x000fea0003800000 */
[----:B------:R-:W1:Y:S01]  /*d2f0*/  S2R R5, SR_LANEID ;  /* 0x0000000000057919 */ /* 0x000e620000000000 */
[----:B------:R-:W-:Y:S01]  /*d300*/  VOTEU.ANY UR4, UPT, PT ;  /* 0x0000000000047886 */ /* 0x000fe200038e0100 */
[----:B0-----:R-:W0:Y:S01]  /*d310*/  LDC.64 R2, c[0x0][0xc60] ;  /* 0x00031800ff027b82 */ /* 0x001e220000000a00 */
[----:B------:R-:W1:Y:S02]  /*d320*/  FLO.U32 R0, UR4 ;  /* 0x0000000400007d00 */ /* 0x000e6400080e0000 */
[----:B-1----:R-:W-:-:S06]  /*d330*/  ISETP.EQ.U32.AND P0, PT, R0, R5, PT ;  /* 0x000000050000720c */ /* 0x002fcc0003f02070 */
[----:B------:R-:W0:Y:S07]  /*d340*/  POPC R5, UR4 ;  /* 0x0000000400057d09 */ /* 0x000e2e0008000000 */
[----:B0-----:R-:W3:Y:S01]  /*d350*/  @P0 ATOMG.E.ADD.STRONG.GPU PT, R3, desc[UR36][R2.64], R5 ;  /* 0x00000005020309a8 */ /* 0x001ee200081ee1e4 */
[----:B------:R-:W0:Y:S02]  /*d360*/  S2R R4, SR_LTMASK ;  /* 0x0000000000047919 */ /* 0x000e240000003900 */
[----:B0-----:R-:W-:-:S04]  /*d370*/  LOP3.LUT R4, R4, UR4, RZ, 0xc0, !PT ;  /* 0x0000000404047c12 */ /* 0x001fc8000f8ec0ff */
[----:B------:R-:W0:Y:S01]  /*d380*/  POPC R7, R4 ;  /* 0x0000000400077309 */ /* 0x000e220000000000 */
[----:B---3--:R-:W0:Y:S02]  /*d390*/  SHFL.IDX PT, R0, R3, R0, 0x1f ;  /* 0x00001f0003007589 */ /* 0x008e2400000e0000 */
[----:B0-----:R-:W-:-:S07]  /*d3a0*/  IADD3 R16, R0, UR39, R7 ;  /* 0x0000002700107c10 */ /* 0x001fce000fffe007 */
.L_x_3580:
[----:B------:R-:W-:Y:S05]  /*d3b0*/  BSYNC B0 ;  /* 0x0000000000007941 */ /* 0x000fea0003800000 */
.L_x_3579:
[----:B------:R-:W-:-:S13]  /*d3c0*/  LOP3.LUT P0, RZ, R23, 0x10, RZ, 0xc0, !PT ;  /* 0x0000001017ff7812 */ /* 0x000fda000780c0ff */
[----:B------:R-:W-:Y:S05]  /*d3d0*/  @!P0 BRA `(.L_x_3581) ;  /* 0x0000000000048947 */ /* 0x000fea0003800000 */
[----:B------:R-:W-:Y:S01]  /*d3e0*/  BPT.TRAP 0x1 ;  /* 0x000000040000795c */ /* 0x000fe20000300000 */
.L_x_3581:
[----:B------:R-:W3:Y:S01]  /*d3f0*/  LDL.LU R2, [R1] ;  /* 0x0000000001027983 */ /* 0x000ee20000300800 */
[----:B------:R-:W-:Y:S01]  /*d400*/  IMAD R0, R27, 0x8, R22 ;  /* 0x000000081b007824 */ /* 0x000fe200078e0216 */
[----:B0-----:R-:W-:Y:S01]  /*d410*/  SHF.L.U32 R3, R28, 0x1f, RZ ;  /* 0x0000001f1c037819 */ /* 0x001fe200000006ff */
[----:B------:R-:W-:Y:S03]  /*d420*/  BSSY B0, `(.L_x_3582) ;  /* 0x0000004000007945 */ /* 0x000fe60003800000 */
[----:B------:R-:W0:Y:S01]  /*d430*/  SYNCS.PHASECHK.TRANS64.TRYWAIT P0, [R0+URZ+0x30860], R3 ;  /* 0x03086003000075a7 */ /* 0x000e22000800017f */
[----:B---3--:R-:W-:Y:S01]  /*d440*/  IMAD R6, R26, -0x60, R2 ;  /* 0xffffffa01a067824 */ /* 0x008fe200078e0202 */
[----:B0-----:R-:W-:Y:S06]  /*d450*/  @!P0 BRA `(.L_x_3583) ;  /* 0x0000003800948947 */ /* 0x001fec0003800000 */
.L_x_3681:
[----:B------:R-:W-:Y:S05]  /*d460*/  BSYNC B0 ;  /* 0x0000000000007941 */ /* 0x000fea0003800000 */
.L_x_3582:
[----:B------:R-:W1:Y:S01]  /*d470*/  S2R R2, SR_TID.X ;  /* 0x0000000000027919 */ /* 0x000e620000002100 */
[----:B------:R-:W-:Y:S01]  /*d480*/  UMOV UR4, 0xffffffff ;  /* 0xffffffff00047882 */ /* 0x000fe20000000000 */
[----:B------:R-:W-:Y:S01]  /*d490*/  IMAD R7, R27, 0x4800, R36 ;  /* 0x000048001b077824 */ /* 0x000fe200078e0224 */
[----:B-1----:R-:W-:-:S04]  /*d4a0*/  LOP3.LUT R2, R2, 0x7f, RZ, 0xc0, !PT ;  /* 0x0000007f02027812 */ /* 0x002fc800078ec0ff */
[----:B------:R-:W-:-:S05]  /*d4b0*/  SHF.R.U32.HI R2, RZ, 0x3, R2 ;  /* 0x00000003ff027819 */ /* 0x000fca0000011602 */
[----:B------:R-:W-:Y:S01]  /*d4c0*/  IMAD.IADD R6, R6, 0x1, -R2 ;  /* 0x0000000106067824 */ /* 0x000fe200078e0a02 */
[----:B------:R-:W-:Y:S06]  /*d4d0*/  BRA.DIV UR4, `(.L_x_3584) ;  /* 0x0000003a04887947 */ /* 0x000fec000b800000 */
[----:B--2---:R-:W1:Y:S01]  /*d4e0*/  SHFL.IDX PT, R14, R24, RZ, 0x181f ;  /* 0x00181fff180e7589 */ /* 0x004e6200000e0000 */
[----:B------:R-:W-:Y:S01]  /*d4f0*/  ULDC UR4, c[0x0][0x2f4] ;  /* 0x0000bd0000047ab9 */ /* 0x000fe20000000800 */
[C---:B------:R-:W-:Y:S01]  /*d500*/  IMAD.SHL.U32 R5, R32.reuse, 0x2, RZ ;  /* 0x0000000220057824 */ /* 0x040fe200078e00ff */
[----:B------:R-:W-:Y:S01]  /*d510*/  ISETP.GE.AND P2, PT, R32, UR4, PT ;  /* 0x0000000420007c0c */ /* 0x000fe2000bf46270 */
[----:B0-----:R-:W0:Y:S01]  /*d520*/  SHFL.IDX PT, R3, R25, RZ, 0x181f ;  /* 0x00181fff19037589 */ /* 0x001e2200000e0000 */
[----:B------:R-:W-:Y:S02]  /*d530*/  LEA R4, R7, R22, 0x1 ;  /* 0x0000001607047211 */ /* 0x000fe400078e08ff */
[----:B------:R-:W-:Y:S01]  /*d540*/  ISETP.LT.OR P4, PT, R6, 0x1, P2 ;  /* 0x000000010600780c */ /* 0x000fe20001781670 */
[----:B------:R-:W-:Y:S01]  /*d550*/  SHFL.IDX PT, R7, R25, 0x1, 0x181f ;  /* 0x00381f0019077f89 */ /* 0x000fe200000e0000 */
[----:B------:R-:W-:-:S04]  /*d560*/  ISETP.GE.AND P1, PT, R34, UR4, PT ;  /* 0x0000000422007c0c */ /* 0x000fc8000bf26270 */
[----:B------:R-:W-:Y:S02]  /*d570*/  ISETP.LT.OR P3, PT, R6, 0x1, P1 ;  /* 0x000000010600780c */ /* 0x000fe40000f61670 */
[----:B-1----:R-:W-:Y:S02]  /*d580*/  IADD3 R2, P0, R14, R5, RZ ;  /* 0x000000050e027210 */ /* 0x002fe40007f1e0ff */
[----:B------:R-:W1:Y:S03]  /*d590*/  SHFL.IDX PT, R14, R24, 0x1, 0x181f ;  /* 0x00381f00180e7f89 */ /* 0x000e6600000e0000 */
[----:B0-----:R-:W-:Y:S01]  /*d5a0*/  IMAD.X R3, RZ, RZ, R3, P0 ;  /* 0x000000ffff037224 */ /* 0x001fe200000e0603 */
[----:B------:R-:W-:-:S04]  /*d5b0*/  ISETP.GE.AND P0, PT, R33, UR4, PT ;  /* 0x0000000421007c0c */ /* 0x000fc8000bf06270 */
[----:B------:R-:W-:Y:S01]  /*d5c0*/  LDGSTS.E.BYPASS.LTC128B.128 [R4+0x400], desc[UR36][R2.64], !P4 ;  /* 0x0040000002047fae */ /* 0x000fe2000e101d64 */
[----:B------:R-:W-:-:S03]  /*d5d0*/  ISETP.LT.OR P4, PT, R6, 0x1, P0 ;  /* 0x000000010600780c */ /* 0x000fc60000781670 */
[----:B------:R-:W-:Y:S10]  /*d5e0*/  LDGSTS.E.BYPASS.LTC128B.128 [R4+0x3400], desc[UR36][R2.64+0x80], !P3 ;  /* 0x0340008002047fae */ /* 0x000ff4000d901d64 */
[----:B------:R1:W-:Y:S01]  /*d5f0*/  LDGSTS.E.BYPASS.LTC128B.128 [R4+0x6400], desc[UR36][R2.64+0x100], !P4 ;  /* 0x0640010002047fae */ /* 0x0003e2000e101d64 */
[----:B------:R-:W-:-:S02]  /*d600*/  ISETP.LT.OR P4, PT, R6, 0x11, P2 ;  /* 0x000000110600780c */ /* 0x000fc40001781670 */
[----:B-1----:R-:W-:Y:S02]  /*d610*/  IADD3 R2, P3, R14, R5, RZ ;  /* 0x000000050e027210 */ /* 0x002fe40007f7e0ff */
[----:B------:R-:W0:Y:S03]  /*d620*/  SHFL.IDX PT, R14, R24, 0x2, 0x181f ;  /* 0x00581f00180e7f89 */ /* 0x000e2600000e0000 */
[----:B------:R-:W-:Y:S01]  /*d630*/  IMAD.X R3, RZ, RZ, R7, P3 ;  /* 0x000000ffff037224 */ /* 0x000fe200018e0607 */
[C---:B------:R-:W-:Y:S01]  /*d640*/  ISETP.LT.OR P3, PT, R6.reuse, 0x11, P1 ;  /* 0x000000110600780c */ /* 0x040fe20000f61670 */
[----:B------:R-:W1:Y:S04]  /*d650*/  SHFL.IDX PT, R7, R25, 0x2, 0x181f ;  /* 0x00581f0019077f89 */ /* 0x000e6800000e0000 */
[----:B------:R-:W-:Y:S01]  /*d660*/  LDGSTS.E.BYPASS.LTC128B.128 [R4+0xc00], desc[UR36][R2.64], !P4 ;  /* 0x00c0000002047fae */ /* 0x000fe2000e101d64 */
[----:B------:R-:W-:-:S07]  /*d670*/  ISETP.LT.OR P4, PT, R6, 0x11, P0 ;  /* 0x000000110600780c */ /* 0x000fce0000781670 */
[----:B------:R-:W-:Y:S06]  /*d680*/  LDGSTS.E.BYPASS.LTC128B.128 [R4+0x3c00], desc[UR36][R2.64+0x80], !P3 ;  /* 0x03c0008002047fae */ /* 0x000fec000d901d64 */
[----:B------:R0:W-:Y:S01]  /*d690*/  LDGSTS.E.BYPASS.LTC128B.128 [R4+0x6c00], desc[UR36][R2.64+0x100], !P4 ;  /* 0x06c0010002047fae */ /* 0x0001e2000e101d64 */
[----:B------:R-:W-:Y:S02]  /*d6a0*/  ISETP.LT.OR P4, PT, R6, 0x21, P2 ;  /* 0x000000210600780c */ /* 0x000fe40001781670 */
[----:B0-----:R-:W-:Y:S02]  /*d6b0*/  IADD3 R2, P3, R14, R5, RZ ;  /* 0x000000050e027210 */ /* 0x001fe40007f7e0ff */
[----:B------:R-:W0:Y:S03]  /*d6c0*/  SHFL.IDX PT, R14, R24, 0x3, 0x181f ;  /* 0x00781f00180e7f89 */ /* 0x000e2600000e0000 */
[----:B-1----:R-:W-:Y:S01]  /*d6d0*/  IMAD.X R3, RZ, RZ, R7, P3 ;  /* 0x000000ffff037224 */ /* 0x002fe200018e0607 */
        /* <DEDUP_REMOVED lines=13> */
[----:B------:R-:W-:-:S03]  /*d7b0*/  ISETP.LT.OR P4, PT, R6, 0x31, P0 ;  /* 0x000000310600780c */ /* 0x000fc60000781670 */
[----:B------:R-:W2:Y:S04]  /*d7c0*/  SHFL.IDX PT, R25, R25, 0x5, 0x181f ;  /* 0x00b81f0019197f89 */ /* 0x000ea800000e0000 */
[----:B------:R-:W-:Y:S06]  /*d7d0*/  LDGSTS.E.BYPASS.LTC128B.128 [R4+0x4c00], desc[UR36][R2.64+0x80], !P3 ;  /* 0x04c0008002047fae */ /* 0x000fec000d901d64 */
[----:B------:R0:W-:Y:S01]  /*d7e0*/  LDGSTS.E.BYPASS.LTC128B.128 [R4+0x7c00], desc[UR36][R2.64+0x100], !P4 ;  /* 0x07c0010002047fae */ /* 0x0001e2000e101d64 */
[----:B------:R-:W-:-:S02]  /*d7f0*/  ISETP.LT.OR P4, PT, R6, 0x41, P2 ;  /* 0x000000410600780c */ /* 0x000fc40001781670 */
[----:B0-----:R-:W-:Y:S02]  /*d800*/  IADD3 R2, P3, R14, R5, RZ ;  /* 0x000000050e027210 */ /* 0x001fe40007f7e0ff */
[----:B------:R0:W3:Y:S03]  /*d810*/  SHFL.IDX PT, R14, R24, 0x5, 0x181f ;  /* 0x00b81f00180e7f89 */ /* 0x0000e600000e0000 */
[----:B-1----:R-:W-:Y:S01]  /*d820*/  IMAD.X R3, RZ, RZ, R7, P3 ;  /* 0x000000ffff037224 */ /* 0x002fe200018e0607 */
[----:B------:R-:W-:-:S05]  /*d830*/  ISETP.LT.OR P3, PT, R6, 0x41, P1 ;  /* 0x000000410600780c */ /* 0x000fca0000f61670 */
[----:B------:R0:W-:Y:S01]  /*d840*/  LDGSTS.E.BYPASS.LTC128B.128 [R4+0x2400], desc[UR36][R2.64], !P4 ;  /* 0x0240000002047fae */ /* 0x0001e2000e101d64 */
[----:B------:R-:W-:-:S07]  /*d850*/  ISETP.LT.OR P4, PT, R6, 0x41, P0 ;  /* 0x000000410600780c */ /* 0x000fce0000781670 */
[----:B------:R0:W-:Y:S06]  /*d860*/  LDGSTS.E.BYPASS.LTC128B.128 [R4+0x5400], desc[UR36][R2.64+0x80], !P3 ;  /* 0x0540008002047fae */ /* 0x0001ec000d901d64 */
[----:B--2---:R0:W-:Y:S02]  /*d870*/  LDGSTS.E.BYPASS.LTC128B.128 [R4+0x8400], desc[UR36][R2.64+0x100], !P4 ;  /* 0x0840010002047fae */ /* 0x0041e4000e101d64 */
.L_x_3695:
[C---:B------:R-:W-:Y:S02]  /*d880*/  ISETP.LT.OR P2, PT, R6.reuse, 0x51, P2 ;  /* 0x000000510600780c */ /* 0x040fe40001741670 */
[C---:B------:R-:W-:Y:S02]  /*d890*/  ISETP.LT.OR P1, PT, R6.reuse, 0x51, P1 ;  /* 0x000000510600780c */ /* 0x040fe40000f21670 */
[----:B------:R-:W-:Y:S02]  /*d8a0*/  ISETP.LT.OR P0, PT, R6, 0x51, P0 ;  /* 0x000000510600780c */ /* 0x000fe40000701670 */
[----:B0--3--:R-:W-:-:S04]  /*d8b0*/  IADD3 R2, P3, R14, R5, RZ ;  /* 0x000000050e027210 */ /* 0x009fc80007f7e0ff */
[----:B------:R-:W-:-:S05]  /*d8c0*/  IADD3.X R3, RZ, R25, RZ, P3, !PT ;  /* 0x00000019ff037210 */ /* 0x000fca0001ffe4ff */
[----:B------:R-:W-:Y:S01]  /*d8d0*/  @!PT LDS RZ, [RZ] ;  /* 0x00000000fffff984 */ /* 0x000fe20000000800 */
[----:B------:R-:W-:Y:S01]  /*d8e0*/  @!PT LDS RZ, [RZ] ;  /* 0x00000000fffff984 */ /* 0x000fe20000000800 */
[----:B------:R-:W-:Y:S01]  /*d8f0*/  @!PT LDS RZ, [RZ] ;  /* 0x00000000fffff984 */ /* 0x000fe20000000800 */
[----:B------:R0:W-:Y:S04]  /*d900*/  LDGSTS.E.BYPASS.LTC128B.128 [R4+0x2c00], desc[UR36][R2.64], !P2 ;  /* 0x02c0000002047fae */ /* 0x0001e8000d101d64 */
[----:B------:R0:W-:Y:S04]  /*d910*/  LDGSTS.E.BYPASS.LTC128B.128 [R4+0x5c00], desc[UR36][R2.64+0x80], !P1 ;  /* 0x05c0008002047fae */ /* 0x0001e8000c901d64 */
[----:B------:R0:W-:Y:S01]  /*d920*/  LDGSTS.E.BYPASS.LTC128B.128 [R4+0x8c00], desc[UR36][R2.64+0x100], !P0 ;  /* 0x08c0010002047fae */ /* 0x0001e2000c101d64 */
[----:B------:R-:W-:Y:S01]  /*d930*/  PLOP3.LUT P0, PT, PT, PT, PT, 0x80, 0x0 ;  /* 0x000000000000781c */ /* 0x000fe20003f0f070 */
[----:B------:R-:W-:-:S12]  /*d940*/  NOP ;  /* 0x0000000000007918 */ /* 0x000fd80000000000 */
.L_x_3585:
        /* <DEDUP_REMOVED lines=10> */
.L_x_3586:
[----:B------:R1:W-:Y:S01]  /*d9f0*/  SYNCS.ARRIVE.TRANS64.A1T0 RZ, [R0+URZ+0x30850], RZ ;  /* 0x030850ff00ff79a7 */ /* 0x0003e2000810003f */
[----:B------:R-:W-:-:S05]  /*da00*/  VIADD R27, R27, 0x1 ;  /* 0x000000011b1b7836 */ /* 0x000fca0000000000 */
[----:B------:R-:W-:-:S04]  /*da10*/  ISETP.NE.AND P0, PT, R27, 0x2, PT ;  /* 0x000000021b00780c */ /* 0x000fc80003f05270 */
[----:B0-----:R-:W-:Y:S02]  /*da20*/  SEL R3, RZ, 0x1, P0 ;  /* 0x00000001ff037807 */ /* 0x001fe40000000000 */
[----:B------:R-:W-:Y:S02]  /*da30*/  SEL R27, R27, RZ, P0 ;  /* 0x000000ff1b1b7207 */ /* 0x000fe40000000000 */
[----:B-1----:R-:W-:-:S07]  /*da40*/  LOP3.LUT R28, R28, R3, RZ, 0x3c, !PT ;  /* 0x000000031c1c7212 */ /* 0x002fce00078e3cff */
.L_x_3543:
[----:B------:R-:W-:Y:S05]  /*da50*/  BSYNC B7 ;  /* 0x0000000000077941 */ /* 0x000fea0003800000 */
.L_x_3541:
        /* <DEDUP_REMOVED lines=11> */
.L_x_3587:
        /* <DEDUP_REMOVED lines=36> */
.L_x_3705:
[----:B------:R-:W-:Y:S02]  /*dd50*/  ULDC UR4, c[0x0][0xc38] ;  /* 0x00030e0000047ab9 */ /* 0x000fe40000000800 */
[----:B------:R-:W-:-:S04]  /*dd60*/  IMAD.U32 R7, RZ, RZ, UR4 ;  /* 0x00000004ff077e24 */ /* 0x000fc8000f8e00ff */
[----:B-1----:R-:W-:-:S05]  /*dd70*/  IMAD R3, R14, R7, RZ ;  /* 0x000000070e037224 */ /* 0x002fca00078e02ff */
[----:B------:R-:W-:-:S04]  /*dd80*/  IADD3 R8, R0, R3, RZ ;  /* 0x0000000300087210 */ /* 0x000fc80007ffe0ff */
[----:B------:R-:W-:-:S13]  /*dd90*/  ISETP.GT.AND P6, PT, R8, R5, PT ;  /* 0x000000050800720c */ /* 0x000fda0003fc4270 */
[----:B------:R-:W-:Y:S05]  /*dda0*/  @P6 BRA `(.L_x_3590) ;  /* 0x00000000009c6947 */ /* 0x000fea0003800000 */
.L_x_3595:
        /* <DEDUP_REMOVED lines=14> */
.L_x_3593:
[----:B------:R-:W-:Y:S05]  /*de90*/  BSYNC B0 ;  /* 0x0000000000007941 */ /* 0x000fea0003800000 */
.L_x_3592:
        /* <DEDUP_REMOVED lines=9> */
[----:B-1----:R-:W-:-:S04]  /*df30*/  SEL R3, R14, RZ, P3 ;  /* 0x000000ff0e037207 */ /* 0x002fc80001800000 */
[----:B------:R-:W-:-:S05]  /*df40*/  IADD3 R2, R0, R3, RZ ;  /* 0x0000000300027210 */ /* 0x000fca0007ffe0ff */
[----:B------:R-:W1:Y:S02]  /*df50*/  SHFL.UP PT, R14, R2, 0x8, RZ ;  /* 0x05000000020e7989 */ /* 0x000e6400000e00ff */
[----:B-1----:R-:W-:-:S05]  /*df60*/  SEL R3, R14, RZ, P4 ;  /* 0x000000ff0e037207 */ /* 0x002fca0002000000 */
[----:B------:R-:W-:-:S05]  /*df70*/  IMAD.IADD R3, R2, 0x1, R3 ;  /* 0x0000000102037824 */ /* 0x000fca00078e0203 */
[----:B------:R-:W0:Y:S02]  /*df80*/  SHFL.UP PT, R14, R3, 0x10, RZ ;  /* 0x06000000030e7989 */ /* 0x000e2400000e00ff */
[----:B0-----:R-:W-:-:S05]  /*df90*/  SEL R6, R14, RZ, P5 ;  /* 0x000000ff0e067207 */ /* 0x001fca0002800000 */
[----:B------:R-:W-:-:S05]  /*dfa0*/  IMAD.IADD R6, R3, 0x1, R6 ;  /* 0x0000000103067824 */ /* 0x000fca00078e0206 */
[----:B------:R0:W1:Y:S02]  /*dfb0*/  SHFL.IDX PT, R14, R6, 0x1f, 0x1f ;  /* 0x03e01f00060e7f89 */ /* 0x00006400000e0000 */
.L_x_3713:
[----:B------:R-:W-:Y:S02]  /*dfc0*/  ULDC UR4, c[0x0][0xc38] ;  /* 0x00030e0000047ab9 */ /* 0x000fe40000000800 */
[----:B------:R-:W-:-:S04]  /*dfd0*/  IMAD.U32 R7, RZ, RZ, UR4 ;  /* 0x00000004ff077e24 */ /* 0x000fc8000f8e00ff */
[----:B-1----:R-:W-:-:S04]  /*dfe0*/  IMAD R3, R14, R7, RZ ;  /* 0x000000070e037224 */ /* 0x002fc800078e02ff */
[----:B------:R-:W-:-:S05]  /*dff0*/  IMAD.IADD R8, R3, 0x1, R8 ;  /* 0x0000000103087824 */ /* 0x000fca00078e0208 */
[----:B------:R-:W-:-:S13]  /*e000*/  ISETP.GT.AND P6, PT, R8, R5, PT ;  /* 0x000000050800720c */ /* 0x000fda0003fc4270 */
[----:B------:R-:W-:Y:S05]  /*e010*/  @!P6 BRA `(.L_x_3595) ;  /* 0xfffffffc0064e947 */ /* 0x000fea000383ffff */
.L_x_3590:
        /* <DEDUP_REMOVED lines=8> */
.L_x_3717:
[----:B------:R-:W-:Y:S02]  /*e0a0*/  ISETP.NE.AND P0, PT, R2, RZ, PT ;  /* 0x000000ff0200720c */ /* 0x000fe40003f05270 */
[----:B------:R-:W-:-:S11]  /*e0b0*/  MOV R14, RZ ;  /* 0x000000ff000e7202 */ /* 0x000fd60000000f00 */
[----:B------:R-:W-:Y:S05]  /*e0c0*/  @!P0 BRA `(.L_x_3597) ;  /* 0x0000000000108947 */ /* 0x000fea0003800000 */
[----:B------:R-:W-:Y:S01]  /*e0d0*/  UMOV UR4, 0xffffffff ;  /* 0xffffffff00047882 */ /* 0x000fe20000000000 */
[----:B------:R-:W-:Y:S02]  /*e0e0*/  VIADD R12, R0, 0xffffffff ;  /* 0xffffffff000c7836 */ /* 0x000fe40000000000 */
[----:B------:R-:W-:Y:S05]  /*e0f0*/  BRA.DIV UR4, `(.L_x_3598) ;  /* 0x0000003e04ac7947 */ /* 0x000fea000b800000 */
[----:B------:R3:W4:Y:S02]  /*e100*/  SHFL.IDX PT, R14, R6, R12, 0x1f ;  /* 0x00001f0c060e7589 */ /* 0x00072400000e0000 */
.L_x_3597:
[----:B0-23--:R-:W-:Y:S01]  /*e110*/  IABS R6, R4 ;  /* 0x0000000400067213 */ /* 0x00dfe20000000000 */
[----:B----4-:R-:W-:Y:S01]  /*e120*/  IMAD R16, R14, R7, R8 ;  /* 0x000000070e107224 */ /* 0x010fe200078e0208 */
[----:B------:R-:W-:Y:S02]  /*e130*/  IADD3 R19, R0, R19, RZ ;  /* 0x0000001300137210 */ /* 0x000fe40007ffe0ff */
        /* <DEDUP_REMOVED lines=28> */
.L_x_3591:
[----:B------:R-:W-:Y:S01]  /*e300*/  UMOV UR4, URZ ;  /* 0x0000003f00047c82 */ /* 0x000fe20008000000 */
[----:B------:R-:W-:Y:S01]  /*e310*/  UMOV UR5, URZ ;  /* 0x0000003f00057c82 */ /* 0x000fe20008000000 */
[----:B------:R-:W-:Y:S01]  /*e320*/  ULDC UR6, c[0x0][0xc3c] ;  /* 0x00030f0000067ab9 */ /* 0x000fe20000000800 */
[----:B------:R-:W-:Y:S02]  /*e330*/  IMAD.MOV.U32 R16, RZ, RZ, R5 ;  /* 0x000000ffff107224 */ /* 0x000fe400078e0005 */
[----:B------:R-:W-:Y:S02]  /*e340*/  IMAD.U32 R17, RZ, RZ, UR4 ;  /* 0x00000004ff117e24 */ /* 0x000fe4000f8e00ff */
[----:B------:R-:W-:Y:S02]  /*e350*/  IMAD.U32 R18, RZ, RZ, UR5 ;  /* 0x00000005ff127e24 */ /* 0x000fe4000f8e00ff */
[----:B------:R-:W-:-:S07]  /*e360*/  IMAD.U32 R19, RZ, RZ, UR6 ;  /* 0x00000006ff137e24 */ /* 0x000fce000f8e00ff */
.L_x_3599:
        /* <DEDUP_REMOVED lines=10> */
.L_x_3588:
[----:B------:R-:W-:Y:S02]  /*e410*/  ULDC UR4, c[0x0][0xc3c] ;  /* 0x00030f0000047ab9 */ /* 0x000fe40000000800 */
[----:B--2---:R-:W-:-:S13]  /*e420*/  ISETP.GE.AND P0, PT, R19, UR4, PT ;  /* 0x0000000413007c0c */ /* 0x004fda000bf06270 */
[----:B------:R-:W-:Y:S05]  /*e430*/  @!P0 BRA `(.L_x_3600) ;  /* 0xffffffb800a48947 */ /* 0x000fea000383ffff */
[----:B------:R-:W-:Y:S05]  /*e440*/  BSYNC B8 ;  /* 0x0000000000087941 */ /* 0x000fea0003800000 */
.L_x_3537:
[----:B0-----:R-:W2:Y:S01]  /*e450*/  LDL.LU R0, [R1+0x1c] ;  /* 0x00001c0001007983 */ /* 0x001ea20000300800 */
[----:B------:R-:W-:Y:S01]  /*e460*/  BSSY B0, `(.L_x_3601) ;  /* 0x000000b000007945 */ /* 0x000fe20003800000 */
[----:B------:R-:W0:Y:S01]  /*e470*/  S2R R5, SR_CgaCtaId ;  /* 0x0000000000057919 */ /* 0x000e220000008800 */
[----:B--2---:R-:W-:-:S04]  /*e480*/  IADD3 R0, R0, 0x1, RZ ;  /* 0x0000000100007810 */ /* 0x004fc80007ffe0ff */
        /* <DEDUP_REMOVED lines=8> */
.L_x_3720:
[----:B------:R-:W-:Y:S05]  /*e510*/  BSYNC B0 ;  /* 0x0000000000007941 */ /* 0x000fea0003800000 */
.L_x_3601:
[----:B------:R-:W-:-:S03]  /*e520*/  UMOV UR4, 0xffffffff ;  /* 0xffffffff00047882 */ /* 0x000fc60000000000 */
[----:B------:R-:W-:Y:S05]  /*e530*/  BRA.DIV UR4, `(.L_x_3603) ;  /* 0x0000003a04d47947 */ /* 0x000fea000b800000 */
[----:B0-----:R-:W0:Y:S02]  /*e540*/  S2R R0, SR_TID.X ;  /* 0x0000000000007919 */ /* 0x001e240000002100 */
[----:B0-----:R-:W-:-:S04]  /*e550*/  SHF.R.U32.HI R0, RZ, 0x5, R0 ;  /* 0x00000005ff007819 */ /* 0x001fc80000011600 */
[----:B------:R-:W-:-:S05]  /*e560*/  LOP3.LUT R0, R0, 0x3, RZ, 0xc0, !PT ;  /* 0x0000000300007812 */ /* 0x000fca00078ec0ff */
[----:B------:R0:W2:Y:S02]  /*e570*/  SHFL.IDX PT, R14, R0, RZ, 0x1f ;  /* 0x00001fff000e7589 */ /* 0x0000a400000e0000 */
.L_x_3723:
[----:B--2---:R-:W-:Y:S01]  /*e580*/  ISETP.NE.AND P0, PT, R14, RZ, PT ;  /* 0x000000ff0e00720c */ /* 0x004fe20003f05270 */
[----:B------:R-:W-:-:S12]  /*e590*/  BSSY B0, `(.L_x_3604) ;  /* 0x0000026000007945 */ /* 0x000fd80003800000 */
[----:B------:R-:W-:Y:S05]  /*e5a0*/  @P0 BRA `(.L_x_3605) ;  /* 0x0000000000900947 */ /* 0x000fea0003800000 */
[----:B------:R-:W-:-:S03]  /*e5b0*/  UMOV UR4, 0xffffffff ;  /* 0xffffffff00047882 */ /* 0x000fc60000000000 */
[----:B------:R-:W-:Y:S05]  /*e5c0*/  BRA.DIV UR4, `(.L_x_3606) ;  /* 0x0000003a04e47947 */ /* 0x000fea000b800000 */
[----:B------:R-:W-:-:S13]  /*e5d0*/  ELECT P6, URZ, PT ;  /* 0x00000000003f782f */ /* 0x000fda00038c0000 */
.L_x_3726:
        /* <DEDUP_REMOVED lines=8> */
.L_x_3607:
[C---:B------:R-:W-:Y:S01]  /*e660*/  IMAD R5, R27.reuse, 0x8, R4 ;  /* 0x000000081b057824 */ /* 0x040fe200078e0204 */
[----:B------:R-:W-:Y:S01]  /*e670*/  SHF.L.U32 R0, R28, 0x1f, RZ ;  /* 0x0000001f1c007819 */ /* 0x000fe200000006ff */
[----:B------:R-:W-:-:S03]  /*e680*/  VIADD R27, R27, 0x1 ;  /* 0x000000011b1b7836 */ /* 0x000fc60000000000 */
[----:B------:R-:W0:Y:S02]  /*e690*/  SYNCS.PHASECHK.TRANS64.TRYWAIT P1, [R5+URZ+0x30840], R0 ;  /* 0x03084000050075a7 */ /* 0x000e24000802017f */
[----:B------:R-:W-:-:S04]  /*e6a0*/  ISETP.NE.AND P2, PT, R27, 0x2, PT ;  /* 0x000000021b00780c */ /* 0x000fc80003f45270 */
[----:B------:R-:W-:Y:S01]  /*e6b0*/  SEL R3, RZ, 0x1, P2 ;  /* 0x00000001ff037807 */ /* 0x000fe20001000000 */
[----:B0-----:R-:W-:Y:S08]  /*e6c0*/  @!P1 BRA `(.L_x_3608) ;  /* 0x0000003800c49947 */ /* 0x001ff00003800000 */
.L_x_3727:
[----:B------:R-:W-:Y:S02]  /*e6d0*/  SEL R27, R27, RZ, P2 ;  /* 0x000000ff1b1b7207 */ /* 0x000fe40001000000 */
[----:B------:R-:W-:Y:S01]  /*e6e0*/  LOP3.LUT R2, R28, R3, RZ, 0x3c, !PT ;  /* 0x000000031c027212 */ /* 0x000fe200078e3cff */
[----:B------:R-:W-:Y:S06]  /*e6f0*/  @!P0 BRA `(.L_x_3609) ;  /* 0x0000000000048947 */ /* 0x000fec0003800000 */
[----:B------:R-:W-:Y:S01]  /*e700*/  BPT.TRAP 0x1 ;  /* 0x000000040000795c */ /* 0x000fe20000300000 */
.L_x_3609:
[----:B------:R-:W-:Y:S01]  /*e710*/  IMAD R27, R27, 0x8, R4 ;  /* 0x000000081b1b7824 */ /* 0x000fe200078e0204 */
[----:B------:R-:W-:-:S04]  /*e720*/  SHF.L.U32 R2, R2, 0x1f, RZ ;  /* 0x0000001f02027819 */ /* 0x000fc800000006ff */
[----:B------:R-:W2:Y:S02]  /*e730*/  SYNCS.PHASECHK.TRANS64.TRYWAIT P1, [R27+URZ+0x30840], R2 ;  /* 0x030840021b0075a7 */ /* 0x000ea4000802017f */
[----:B--2---:R-:W-:Y:S05]  /*e740*/  @!P1 BRA `(.L_x_3610) ;  /* 0x0000003800b89947 */ /* 0x004fea0003800000 */
.L_x_3728:
[----:B------:R-:W-:Y:S05]  /*e750*/  @!P0 BRA `(.L_x_3611) ;  /* 0x0000000000048947 */ /* 0x000fea0003800000 */
[----:B------:R-:W-:Y:S01]  /*e760*/  BPT.TRAP 0x1 ;  /* 0x000000040000795c */ /* 0x000fe20000300000 */
.L_x_3611:
[----:B------:R-:W4:Y:S02]  /*e770*/  SYNCS.PHASECHK.TRANS64.TRYWAIT P1, [R5+URZ+0x30860], R0 ;  /* 0x03086000050075a7 */ /* 0x000f24000802017f */
[----:B----4-:R-:W-:Y:S05]  /*e780*/  @!P1 BRA `(.L_x_3612) ;  /* 0x0000003800bc9947 */ /* 0x010fea0003800000 */
.L_x_3729:
[----:B------:R-:W-:Y:S05]  /*e790*/  @!P0 BRA `(.L_x_3613) ;  /* 0x0000000000048947 */ /* 0x000fea0003800000 */
[----:B------:R-:W-:Y:S01]  /*e7a0*/  BPT.TRAP 0x1 ;  /* 0x000000040000795c */ /* 0x000fe20000300000 */
.L_x_3613:
[----:B------:R0:W0:Y:S02]  /*e7b0*/  SYNCS.PHASECHK.TRANS64.TRYWAIT P0, [R27+URZ+0x30860], R2 ;  /* 0x030860021b0075a7 */ /* 0x000024000800017f */
[----:B0-----:R-:W-:Y:S05]  /*e7c0*/  @!P0 NANOSLEEP.SYNCS 0x989680 ;  /* 0x009896800000895d */ /* 0x001fea0003900000 */
[----:B------:R-:W0:Y:S02]  /*e7d0*/  @!P0 SYNCS.PHASECHK.TRANS64 P0, [R27+URZ+0x30860], R2 ;  /* 0x030860021b0085a7 */ /* 0x000e24000800007f */
[----:B0-----:R-:W-:Y:S05]  /*e7e0*/  @!P0 BRA `(.L_x_3613) ;  /* 0xfffffffc00f08947 */ /* 0x001fea000383ffff */
.L_x_3605:
[----:B------:R-:W-:Y:S05]  /*e7f0*/  BSYNC B0 ;  /* 0x0000000000007941 */ /* 0x000fea0003800000 */
.L_x_3604:
[----:B------:R-:W-:Y:S05]  /*e800*/  EXIT ;  /* 0x000000000000794d */ /* 0x000fea0003800000 */
.L_x_3485:
[----:B0-----:R-:W-:-:S04]  /*e810*/  MOV R3, UR43 ;  /* 0x0000002b00037c02 */ /* 0x001fc80008000f00 */
[----:B------:R0:W1:Y:S03]  /*e820*/  SYNCS.PHASECHK.TRANS64.TRYWAIT P1, [R3+URZ+0x30800], R0 ;  /* 0x03080000030075a7 */ /* 0x000066000802017f */
[----:B-1----:R-:W-:Y:S05]  /*e830*/  @!P1 NANOSLEEP.SYNCS 0x989680 ;  /* 0x009896800000995d */ /* 0x002fea0003900000 */
[----:B------:R-:W1:Y:S02]  /*e840*/  @!P1 SYNCS.PHASECHK.TRANS64 P1, [R3+URZ+0x30800], R0 ;  /* 0x03080000030095a7 */ /* 0x000e64000802007f */
[----:B-1----:R-:W-:Y:S05]  /*e850*/  @!P1 BRA `(.L_x_3485) ;  /* 0xfffffffc00ec9947 */ /* 0x002fea000383ffff */
[----:B------:R-:W-:Y:S05]  /*e860*/  BRA `(.L_x_3614) ;  /* 0xffffff2c00bc7947 */ /* 0x000fea000383ffff */
.L_x_3489:
[----:B-1----:R1:W2:Y:S02]  /*e870*/  SYNCS.PHASECHK.TRANS64.TRYWAIT P1, [R2+URZ+0x30830], R3 ;  /* 0x03083003020075a7 */ /* 0x0022a4000802017f */
[----:B--2---:R-:W-:Y:S05]  /*e880*/  @!P1 NANOSLEEP.SYNCS 0x989680 ;  /* 0x009896800000995d */ /* 0x004fea0003900000 */
[----:B------:R-:W2:Y:S02]  /*e890*/  @!P1 SYNCS.PHASECHK.TRANS64 P1, [R2+URZ+0x30830], R3 ;  /* 0x03083003020095a7 */ /* 0x000ea4000802007f */
[----:B--2---:R-:W-:Y:S05]  /*e8a0*/  @!P1 BRA `(.L_x_3489) ;  /* 0xfffffffc00f09947 */ /* 0x004fea000383ffff */
[----:B------:R-:W-:Y:S05]  /*e8b0*/  BRA `(.L_x_3488) ;  /* 0xffffff2c00dc7947 */ /* 0x000fea000383ffff */
.L_x_3495:
[----:B-1----:R-:W-:-:S04]  /*e8c0*/  IMAD.U32 R3, RZ, RZ, UR8 ;  /* 0x00000008ff037e24 */ /* 0x002fc8000f8e00ff */
[----:B------:R1:W2:Y:S03]  /*e8d0*/  SYNCS.PHASECHK.TRANS64.TRYWAIT P1, [R3+URZ+0x30830], R0 ;  /* 0x03083000030075a7 */ /* 0x0002a6000802017f */
[----:B--2---:R-:W-:Y:S05]  /*e8e0*/  @!P1 NANOSLEEP.SYNCS 0x989680 ;  /* 0x009896800000995d */ /* 0x004fea0003900000 */
[----:B------:R-:W2:Y:S02]  /*e8f0*/  @!P1 SYNCS.PHASECHK.TRANS64 P1, [R3+URZ+0x30830], R0 ;  /* 0x03083000030095a7 */ /* 0x000ea4000802007f */
[----:B--2---:R-:W-:Y:S05]  /*e900*/  @!P1 BRA `(.L_x_3495) ;  /* 0xfffffffc00ec9947 */ /* 0x004fea000383ffff */
[----:B------:R-:W-:Y:S05]  /*e910*/  BRA `(.L_x_3494) ;  /* 0xffffff5000dc7947 */ /* 0x000fea000383ffff */
.L_x_3499:
[----:B-1----:R-:W-:-:S04]  /*e920*/  IMAD.U32 R3, RZ, RZ, UR9 ;  /* 0x00000009ff037e24 */ /* 0x002fc8000f8e00ff */
[----:B------:R1:W2:Y:S03]  /*e930*/  SYNCS.PHASECHK.TRANS64.TRYWAIT P1, [R3+URZ+0x30850], R0 ;  /* 0x03085000030075a7 */ /* 0x0002a6000802017f */
[----:B--2---:R-:W-:Y:S05]  /*e940*/  @!P1 NANOSLEEP.SYNCS 0x989680 ;  /* 0x009896800000995d */ /* 0x004fea0003900000 */
[----:B------:R-:W2:Y:S02]  /*e950*/  @!P1 SYNCS.PHASECHK.TRANS64 P1, [R3+URZ+0x30850], R0 ;  /* 0x03085000030095a7 */ /* 0x000ea4000802007f */
[----:B--2---:R-:W-:Y:S05]  /*e960*/  @!P1 BRA `(.L_x_3499) ;  /* 0xfffffffc00ec9947 */ /* 0x004fea000383ffff */
[----:B------:R-:W-:Y:S05]  /*e970*/  BRA `(.L_x_3498) ;  /* 0xffffff5c00947947 */ /* 0x000fea000383ffff */
.L_x_3506:
[----:B-1----:R-:W-:-:S04]  /*e980*/  IMAD.U32 R7, RZ, RZ, UR5 ;  /* 0x00000005ff077e24 */ /* 0x002fc8000f8e00ff */
[----:B------:R1:W2:Y:S03]  /*e990*/  SYNCS.PHASECHK.TRANS64.TRYWAIT P1, [R7+URZ+0x30850], R2 ;  /* 0x03085002070075a7 */ /* 0x0002a6000802017f */
[----:B--2---:R-:W-:Y:S05]  /*e9a0*/  @!P1 NANOSLEEP.SYNCS 0x989680 ;  /* 0x009896800000995d */ /* 0x004fea0003900000 */
[----:B------:R-:W2:Y:S02]  /*e9b0*/  @!P1 SYNCS.PHASECHK.TRANS64 P1, [R7+URZ+0x30850], R2 ;  /* 0x03085002070095a7 */ /* 0x000ea4000802007f */
[----:B--2---:R-:W-:Y:S05]  /*e9c0*/  @!P1 BRA `(.L_x_3506) ;  /* 0xfffffffc00ec9947 */ /* 0x004fea000383ffff */
[----:B------:R-:W-:Y:S05]  /*e9d0*/  BRA `(.L_x_3505) ;  /* 0xffffff7400ac7947 */ /* 0x000fea000383ffff */
.L_x_3549:
        /* <DEDUP_REMOVED lines=10> */
.L_x_3616:
[----:B------:R-:W-:Y:S05]  /*ea80*/  BSYNC B0 ;  /* 0x0000000000007941 */ /* 0x000fea0003800000 */
.L_x_3615:
[----:B------:R-:W-:Y:S05]  /*ea90*/  BRA `(.L_x_3617) ;  /* 0xffffffc000547947 */ /* 0x000fea000383ffff */
.L_x_3552:
[----:B0-----:R0:W1:Y:S02]  /*eaa0*/  SYNCS.PHASECHK.TRANS64.TRYWAIT P0, [R7+URZ+0x30840], R2 ;  /* 0x03084002070075a7 */ /* 0x001064000800017f */
[----:B-1----:R-:W-:Y:S05]  /*eab0*/  @!P0 NANOSLEEP.SYNCS 0x989680 ;  /* 0x009896800000895d */ /* 0x002fea0003900000 */
[----:B------:R-:W1:Y:S02]  /*eac0*/  @!P0 SYNCS.PHASECHK.TRANS64 P0, [R7+URZ+0x30840], R2 ;  /* 0x03084002070085a7 */ /* 0x000e64000800007f */
[----:B-1----:R-:W-:Y:S05]  /*ead0*/  @!P0 BRA `(.L_x_3552) ;  /* 0xfffffffc00f08947 */ /* 0x002fea000383ffff */
[----:B------:R-:W-:Y:S05]  /*eae0*/  BRA `(.L_x_3618) ;  /* 0xffffffc000bc7947 */ /* 0x000fea000383ffff */
.L_x_3553:
        /* <DEDUP_REMOVED lines=8> */
.L_x_3620:
[----:B------:R-:W-:Y:S05]  /*eb70*/  BSYNC B0 ;  /* 0x0000000000007941 */ /* 0x000fea0003800000 */
.L_x_3619:
[----:B------:R-:W-:Y:S01]  /*eb80*/  IMAD.MOV.U32 R13, RZ, RZ, R4 ;  /* 0x000000ffff0d7224 */ /* 0x000fe200078e0004 */
[----:B------:R-:W-:Y:S01]  /*eb90*/  MOV R2, R14 ;  /* 0x0000000e00027202 */ /* 0x000fe20000000f00 */
[----:B------:R-:W-:Y:S02]  /*eba0*/  IMAD.MOV.U32 R12, RZ, RZ, RZ ;  /* 0x000000ffff0c7224 */ /* 0x000fe400078e00ff */
[----:B------:R-:W-:Y:S02]  /*ebb0*/  IMAD.MOV.U32 R11, RZ, RZ, 0x181f ;  /* 0x0000181fff0b7424 */ /* 0x000fe400078e00ff */
[----:B------:R-:W-:Y:S02]  /*ebc0*/  IMAD.MOV.U32 R15, RZ, RZ, -0x1 ;  /* 0xffffffffff0f7424 */ /* 0x000fe400078e00ff */
[----:B------:R-:W-:-:S07]  /*ebd0*/  @P0 IMAD R8, R5, 0x2, R22 ;  /* 0x0000000205080824 */ /* 0x000fce00078e0216 */
[----:B------:R-:W-:Y:S05]  /*ebe0*/  WARPSYNC.COLLECTIVE R15, `(.L_x_3621) ;  /* 0x000000000f087348 */ /* 0x000fea0003c00000 */
[----:B------:R0:W1:Y:S02]  /*ebf0*/  SHFL.IDX P6, R14, R13, R12, R11 ;  /* 0x0000000c0d0e7389 */ /* 0x00006400000c000b */
[----:B01----:R-:W-:Y:S01]  /*ec00*/  ENDCOLLECTIVE ;  /* 0x000000000000791b */ /* 0x003fe20003800000 */
.L_x_3621:
[----:B------:R-:W-:Y:S02]  /*ec10*/  IMAD.MOV.U32 R13, RZ, RZ, R0 ;  /* 0x000000ffff0d7224 */ /* 0x000fe400078e0000 */
[----:B------:R-:W-:Y:S02]  /*ec20*/  IMAD.MOV.U32 R12, RZ, RZ, 0x1 ;  /* 0x00000001ff0c7424 */ /* 0x000fe400078e00ff */
[----:B------:R-:W-:-:S07]  /*ec30*/  IMAD.MOV.U32 R3, RZ, RZ, R14 ;  /* 0x000000ffff037224 */ /* 0x000fce00078e000e */
[----:B------:R-:W-:Y:S05]  /*ec40*/  WARPSYNC.COLLECTIVE R15, `(.L_x_3622) ;  /* 0x000000000f087348 */ /* 0x000fea0003c00000 */
[----:B------:R0:W1:Y:S02]  /*ec50*/  SHFL.IDX P6, R14, R13, R12, R11 ;  /* 0x0000000c0d0e7389 */ /* 0x00006400000c000b */
[----:B01----:R-:W-:Y:S01]  /*ec60*/  ENDCOLLECTIVE ;  /* 0x000000000000791b */ /* 0x003fe20003800000 */
.L_x_3622:
[----:B------:R-:W-:-:S04]  /*ec70*/  @P0 LEA R3, P1, R32, R3, 0x1 ;  /* 0x0000000320030211 */ /* 0x000fc800078208ff */
[----:B------:R-:W-:Y:S02]  /*ec80*/  @P0 IADD3.X R2, RZ, R2, RZ, P1, !PT ;  /* 0x00000002ff020210 */ /* 0x000fe40000ffe4ff */
[----:B------:R-:W-:Y:S02]  /*ec90*/  ISETP.GE.AND P1, PT, R6, 0x11, PT ;  /* 0x000000110600780c */ /* 0x000fe40003f26270 */
[----:B------:R-:W-:Y:S01]  /*eca0*/  @P0 LOP3.LUT R3, R3, R2, RZ, 0x3c, !PT ;  /* 0x0000000203030212 */ /* 0x000fe200078e3cff */
[----:B------:R-:W-:-:S03]  /*ecb0*/  IMAD.MOV.U32 R13, RZ, RZ, R4 ;  /* 0x000000ffff0d7224 */ /* 0x000fc600078e0004 */
[----:B------:R-:W-:-:S04]  /*ecc0*/  @P0 LOP3.LUT R2, R3, R2, RZ, 0x3c, !PT ;  /* 0x0000000203020212 */ /* 0x000fc800078e3cff */
[----:B------:R-:W-:-:S05]  /*ecd0*/  @P0 LOP3.LUT R3, R3, R2, RZ, 0x3c, !PT ;  /* 0x0000000203030212 */ /* 0x000fca00078e3cff */
[----:B------:R-:W-:Y:S01]  /*ece0*/  @!PT LDS RZ, [RZ] ;  /* 0x00000000fffff984 */ /* 0x000fe20000000800 */
[----:B------:R-:W-:Y:S01]  /*ecf0*/  @!PT LDS RZ, [RZ] ;  /* 0x00000000fffff984 */ /* 0x000fe20000000800 */
[----:B------:R-:W-:Y:S01]  /*ed00*/  @!PT LDS RZ, [RZ] ;  /* 0x00000000fffff984 */ /* 0x000fe20000000800 */
[----:B------:R-:W-:Y:S04]  /*ed10*/  @P0 LDGSTS.E.BYPASS.LTC128B.128 [R8+0x1e400], desc[UR36][R2.64], !P4 ;  /* 0x1e40000002080fae */ /* 0x000fe8000e101d64 */
[----:B------:R-:W-:Y:S04]  /*ed20*/  @P0 LDGSTS.E.BYPASS.LTC128B.128 [R8+0x21400], desc[UR36][R2.64+0x80], !P3 ;  /* 0x2140008002080fae */ /* 0x000fe8000d901d64 */
[----:B------:R0:W-:Y:S02]  /*ed30*/  @P0 LDGSTS.E.BYPASS.LTC128B.128 [R8+0x24400], desc[UR36][R2.64+0x100], !P2 ;  /* 0x2440010002080fae */ /* 0x0001e4000d101d64 */
[----:B0-----:R-:W-:-:S07]  /*ed40*/  IMAD.MOV.U32 R2, RZ, RZ, R14 ;  /* 0x000000ffff027224 */ /* 0x001fce00078e000e */
[----:B------:R-:W-:Y:S05]  /*ed50*/  WARPSYNC.COLLECTIVE R15, `(.L_x_3623) ;  /* 0x000000000f087348 */ /* 0x000fea0003c00000 */
[----:B------:R0:W1:Y:S02]  /*ed60*/  SHFL.IDX P6, R14, R13, R12, R11 ;  /* 0x0000000c0d0e7389 */ /* 0x00006400000c000b */
[----:B01----:R-:W-:Y:S01]  /*ed70*/  ENDCOLLECTIVE ;  /* 0x000000000000791b */ /* 0x003fe20003800000 */
.L_x_3623:
[----:B------:R-:W-:Y:S02]  /*ed80*/  @P1 IMAD R8, R5, 0x2, R22 ;  /* 0x0000000205081824 */ /* 0x000fe400078e0216 */
[----:B------:R-:W-:Y:S02]  /*ed90*/  IMAD.MOV.U32 R13, RZ, RZ, R0 ;  /* 0x000000ffff0d7224 */ /* 0x000fe400078e0000 */
[----:B------:R-:W-:Y:S01]  /*eda0*/  IMAD.MOV.U32 R12, RZ, RZ, 0x2 ;  /* 0x00000002ff0c7424 */ /* 0x000fe200078e00ff */
[----:B------:R-:W-:-:S07]  /*edb0*/  MOV R3, R14 ;  /* 0x0000000e00037202 */ /* 0x000fce0000000f00 */
[----:B------:R-:W-:Y:S05]  /*edc0*/  WARPSYNC.COLLECTIVE R15, `(.L_x_3624) ;  /* 0x000000000f087348 */ /* 0x000fea0003c00000 */
[----:B------:R0:W1:Y:S02]  /*edd0*/  SHFL.IDX P6, R14, R13, R12, R11 ;  /* 0x0000000c0d0e7389 */ /* 0x00006400000c000b */
[----:B01----:R-:W-:Y:S01]  /*ede0*/  ENDCOLLECTIVE ;  /* 0x000000000000791b */ /* 0x003fe20003800000 */
.L_x_3624:
[----:B------:R-:W-:-:S05]  /*edf0*/  @P1 LEA R3, P0, R32, R3, 0x1 ;  /* 0x0000000320031211 */ /* 0x000fca00078008ff */
[----:B------:R-:W-:-:S05]  /*ee00*/  @P1 IMAD.X R2, RZ, RZ, R2, P0 ;  /* 0x000000ffff021224 */ /* 0x000fca00000e0602 */
[----:B------:R-:W-:Y:S02]  /*ee10*/  @P1 LOP3.LUT R3, R3, R2, RZ, 0x3c, !PT ;  /* 0x0000000203031212 */ /* 0x000fe400078e3cff */
[----:B------:R-:W-:Y:S02]  /*ee20*/  MOV R13, R4 ;  /* 0x00000004000d7202 */ /* 0x000fe40000000f00 */
[----:B------:R-:W-:-:S04]  /*ee30*/  @P1 LOP3.LUT R2, R3, R2, RZ, 0x3c, !PT ;  /* 0x0000000203021212 */ /* 0x000fc800078e3cff */
[----:B------:R-:W-:-:S05]  /*ee40*/  @P1 LOP3.LUT R3, R3, R2, RZ, 0x3c, !PT ;  /* 0x0000000203031212 */ /* 0x000fca00078e3cff */
[----:B------:R-:W-:Y:S01]  /*ee50*/  @!PT LDS RZ, [RZ] ;  /* 0x00000000fffff984 */ /* 0x000fe20000000800 */
[----:B------:R-:W-:Y:S01]  /*ee60*/  @!PT LDS RZ, [RZ] ;  /* 0x00000000fffff984 */ /* 0x000fe20000000800 */
[----:B------:R-:W-:Y:S01]  /*ee70*/  @!PT LDS RZ, [RZ] ;  /* 0x00000000fffff984 */ /* 0x000fe20000000800 */
[----:B------:R-:W-:Y:S04]  /*ee80*/  @P1 LDGSTS.E.BYPASS.LTC128B.128 [R8+0x1ec00], desc[UR36][R2.64], !P4 ;  /* 0x1ec0000002081fae */ /* 0x000fe8000e101d64 */
[----:B------:R-:W-:Y:S04]  /*ee90*/  @P1 LDGSTS.E.BYPASS.LTC128B.128 [R8+0x21c00], desc[UR36][R2.64+0x80], !P3 ;  /* 0x21c0008002081fae */ /* 0x000fe8000d901d64 */
[----:B------:R0:W-:Y:S01]  /*eea0*/  @P1 LDGSTS.E.BYPASS.LTC128B.128 [R8+0x24c00], desc[UR36][R2.64+0x100], !P2 ;  /* 0x24c0010002081fae */ /* 0x0001e2000d101d64 */
[----:B------:R-:W-:Y:S01]  /*eeb0*/  ISETP.GE.AND P1, PT, R6, 0x21, PT ;  /* 0x000000210600780c */ /* 0x000fe20003f26270 */
[----:B0-----:R-:W-:-:S12]  /*eec0*/  IMAD.MOV.U32 R2, RZ, RZ, R14 ;  /* 0x000000ffff027224 */ /* 0x001fd800078e000e */
[----:B------:R-:W-:Y:S05]  /*eed0*/  WARPSYNC.COLLECTIVE R15, `(.L_x_3625) ;  /* 0x000000000f087348 */ /* 0x000fea0003c00000 */
[----:B------:R0:W1:Y:S02]  /*eee0*/  SHFL.IDX P6, R14, R13, R12, R11 ;  /* 0x0000000c0d0e7389 */ /* 0x00006400000c000b */
[----:B01----:R-:W-:Y:S01]  /*eef0*/  ENDCOLLECTIVE ;  /* 0x000000000000791b */ /* 0x003fe20003800000 */
.L_x_3625:
[----:B------:R-:W-:Y:S02]  /*ef00*/  @P1 IMAD R8, R5, 0x2, R22 ;  /* 0x0000000205081824 */ /* 0x000fe400078e0216 */
[----:B------:R-:W-:Y:S02]  /*ef10*/  IMAD.MOV.U32 R13, RZ, RZ, R0 ;  /* 0x000000ffff0d7224 */ /* 0x000fe400078e0000 */
[----:B------:R-:W-:Y:S02]  /*ef20*/  IMAD.MOV.U32 R12, RZ, RZ, 0x3 ;  /* 0x00000003ff0c7424 */ /* 0x000fe400078e00ff */
[----:B------:R-:W-:-:S07]  /*ef30*/  IMAD.MOV.U32 R3, RZ, RZ, R14 ;  /* 0x000000ffff037224 */ /* 0x000fce00078e000e */
[----:B------:R-:W-:Y:S05]  /*ef40*/  WARPSYNC.COLLECTIVE R15, `(.L_x_3626) ;  /* 0x000000000f087348 */ /* 0x000fea0003c00000 */
[----:B------:R0:W1:Y:S02]  /*ef50*/  SHFL.IDX P6, R14, R13, R12, R11 ;  /* 0x0000000c0d0e7389 */ /* 0x00006400000c000b */
[----:B01----:R-:W-:Y:S01]  /*ef60*/  ENDCOLLECTIVE ;  /* 0x000000000000791b */ /* 0x003fe20003800000 */
.L_x_3626:
[----:B------:R-:W-:-:S05]  /*ef70*/  @P1 LEA R3, P0, R32, R3, 0x1 ;  /* 0x0000000320031211 */ /* 0x000fca00078008ff */
[----:B------:R-:W-:-:S05]  /*ef80*/  @P1 IMAD.X R2, RZ, RZ, R2, P0 ;  /* 0x000000ffff021224 */ /* 0x000fca00000e0602 */
        /* <DEDUP_REMOVED lines=10> */
[----:B------:R-:W-:Y:S02]  /*f030*/  ISETP.GE.AND P1, PT, R6, 0x31, PT ;  /* 0x000000310600780c */ /* 0x000fe40003f26270 */
[----:B0-----:R-:W-:-:S11]  /*f040*/  MOV R2, R14 ;  /* 0x0000000e00027202 */ /* 0x001fd60000000f00 */
[----:B------:R-:W-:Y:S05]  /*f050*/  WARPSYNC.COLLECTIVE R15, `(.L_x_3627) ;  /* 0x000000000f087348 */ /* 0x000fea0003c00000 */
[----:B------:R0:W1:Y:S02]  /*f060*/  SHFL.IDX P6, R14, R13, R12, R11 ;  /* 0x0000000c0d0e7389 */ /* 0x00006400000c000b */
[----:B01----:R-:W-:Y:S01]  /*f070*/  ENDCOLLECTIVE ;  /* 0x000000000000791b */ /* 0x003fe20003800000 */
.L_x_3627:
[----:B------:R-:W-:Y:S02]  /*f080*/  @P1 IMAD R8, R5, 0x2, R22 ;  /* 0x0000000205081824 */ /* 0x000fe400078e0216 */
[----:B------:R-:W-:Y:S01]  /*f090*/  IMAD.MOV.U32 R13, RZ, RZ, R0 ;  /* 0x000000ffff0d7224 */ /* 0x000fe200078e0000 */
[----:B------:R-:W-:Y:S01]  /*f0a0*/  MOV R12, 0x4 ;  /* 0x00000004000c7802 */ /* 0x000fe20000000f00 */
[----:B------:R-:W-:-:S07]  /*f0b0*/  IMAD.MOV.U32 R3, RZ, RZ, R14 ;  /* 0x000000ffff037224 */ /* 0x000fce00078e000e */
[----:B------:R-:W-:Y:S05]  /*f0c0*/  WARPSYNC.COLLECTIVE R15, `(.L_x_3628) ;  /* 0x000000000f087348 */ /* 0x000fea0003c00000 */
[----:B------:R0:W1:Y:S02]  /*f0d0*/  SHFL.IDX P6, R14, R13, R12, R11 ;  /* 0x0000000c0d0e7389 */ /* 0x00006400000c000b */
[----:B01----:R-:W-:Y:S01]  /*f0e0*/  ENDCOLLECTIVE ;  /* 0x000000000000791b */ /* 0x003fe20003800000 */
.L_x_3628:
        /* <DEDUP_REMOVED lines=17> */
.L_x_3629:
[----:B------:R-:W-:Y:S01]  /*f200*/  @P1 IMAD R8, R5, 0x2, R22 ;  /* 0x0000000205081824 */ /* 0x000fe200078e0216 */
[----:B------:R-:W-:Y:S01]  /*f210*/  MOV R13, R0 ;  /* 0x00000000000d7202 */ /* 0x000fe20000000f00 */
[----:B------:R-:W-:Y:S02]  /*f220*/  IMAD.MOV.U32 R12, RZ, RZ, 0x5 ;  /* 0x00000005ff0c7424 */ /* 0x000fe400078e00ff */
[----:B------:R-:W-:-:S07]  /*f230*/  IMAD.MOV.U32 R3, RZ, RZ, R14 ;  /* 0x000000ffff037224 */ /* 0x000fce00078e000e */
[----:B------:R-:W-:Y:S05]  /*f240*/  WARPSYNC.COLLECTIVE R15, `(.L_x_3630) ;  /* 0x000000000f087348 */ /* 0x000fea0003c00000 */
[----:B------:R0:W1:Y:S02]  /*f250*/  SHFL.IDX P6, R14, R13, R12, R11 ;  /* 0x0000000c0d0e7389 */ /* 0x00006400000c000b */
[----:B01----:R-:W-:Y:S01]  /*f260*/  ENDCOLLECTIVE ;  /* 0x000000000000791b */ /* 0x003fe20003800000 */
.L_x_3630:
        /* <DEDUP_REMOVED lines=10> */
.L_x_3631:
[----:B------:R-:W-:Y:S01]  /*f310*/  @!PT LDS RZ, [RZ] ;  /* 0x00000000fffff984 */ /* 0x000fe20000000800 */
[----:B------:R-:W-:Y:S01]  /*f320*/  @!PT LDS RZ, [RZ] ;  /* 0x00000000fffff984 */ /* 0x000fe20000000800 */
[----:B------:R-:W-:Y:S01]  /*f330*/  @!PT LDS RZ, [RZ] ;  /* 0x00000000fffff984 */ /* 0x000fe20000000800 */
[----:B------:R-:W-:Y:S04]  /*f340*/  @P1 LDGSTS.E.BYPASS.LTC128B.128 [R8+0x20400], desc[UR36][R2.64], !P4 ;  /* 0x2040000002081fae */ /* 0x000fe8000e101d64 */
[----:B------:R-:W-:Y:S04]  /*f350*/  @P1 LDGSTS.E.BYPASS.LTC128B.128 [R8+0x23400], desc[UR36][R2.64+0x80], !P3 ;  /* 0x2340008002081fae */ /* 0x000fe8000d901d64 */
[----:B------:R0:W-:Y:S02]  /*f360*/  @P1 LDGSTS.E.BYPASS.LTC128B.128 [R8+0x26400], desc[UR36][R2.64+0x100], !P2 ;  /* 0x2640010002081fae */ /* 0x0001e4000d101d64 */
[----:B0-----:R-:W-:Y:S01]  /*f370*/  IMAD.MOV.U32 R2, RZ, RZ, R14 ;  /* 0x000000ffff027224 */ /* 0x001fe200078e000e */
[----:B------:R-:W-:Y:S06]  /*f380*/  BRA `(.L_x_3632) ;  /* 0xffffffc0000c7947 */ /* 0x000fec000383ffff */
.L_x_3558:
[----:B------:R-:W-:Y:S01]  /*f390*/  IMAD.MOV.U32 R13, RZ, RZ, R5 ;  /* 0x000000ffff0d7224 */ /* 0x000fe200078e0005 */
[----:B------:R-:W-:Y:S01]  /*f3a0*/  MOV R12, RZ ;  /* 0x000000ff000c7202 */ /* 0x000fe20000000f00 */
[----:B------:R-:W-:Y:S02]  /*f3b0*/  IMAD.MOV.U32 R11, RZ, RZ, 0x181f ;  /* 0x0000181fff0b7424 */ /* 0x000fe400078e00ff */
[----:B------:R-:W-:Y:S02]  /*f3c0*/  IMAD.MOV.U32 R15, RZ, RZ, -0x1 ;  /* 0xffffffffff0f7424 */ /* 0x000fe400078e00ff */
[----:B-----5:R-:W-:Y:S02]  /*f3d0*/  IMAD R6, R17, R6, RZ ;  /* 0x0000000611067224 */ /* 0x020fe400078e02ff */
[----:B------:R-:W-:-:S07]  /*f3e0*/  IMAD.IADD R4, R10, 0x1, R4 ;  /* 0x000000010a047824 */ /* 0x000fce00078e0204 */
[----:B------:R-:W-:Y:S05]  /*f3f0*/  WARPSYNC.COLLECTIVE R15, `(.L_x_3633) ;  /* 0x000000000f087348 */ /* 0x000fea0003c00000 */
[----:B------:R0:W1:Y:S02]  /*f400*/  SHFL.IDX P6, R14, R13, R12, R11 ;  /* 0x0000000c0d0e7389 */ /* 0x00006400000c000b */
[----:B01----:R-:W-:Y:S01]  /*f410*/  ENDCOLLECTIVE ;  /* 0x000000000000791b */ /* 0x003fe20003800000 */
.L_x_3633:
[C---:B------:R-:W-:Y:S01]  /*f420*/  VIADD R7, R4.reuse, 0x10 ;  /* 0x0000001004077836 */ /* 0x040fe20000000000 */
[----:B------:R-:W-:Y:S01]  /*f430*/  ISETP.GE.AND P1, PT, R4, R6, PT ;  /* 0x000000060400720c */ /* 0x000fe20003f26270 */
[----:B------:R-:W-:Y:S02]  /*f440*/  IMAD.MOV.U32 R13, RZ, RZ, R0 ;  /* 0x000000ffff0d7224 */ /* 0x000fe400078e0000 */
[----:B------:R-:W-:-:S10]  /*f450*/  IMAD.MOV.U32 R2, RZ, RZ, R14 ;  /* 0x000000ffff027224 */ /* 0x000fd400078e000e */
[----:B------:R-:W-:Y:S05]  /*f460*/  WARPSYNC.COLLECTIVE R15, `(.L_x_3634) ;  /* 0x000000000f087348 */ /* 0x000fea0003c00000 */
[----:B------:R0:W1:Y:S02]  /*f470*/  SHFL.IDX P6, R14, R13, R12, R11 ;  /* 0x0000000c0d0e7389 */ /* 0x00006400000c000b */
[----:B01----:R-:W-:Y:S01]  /*f480*/  ENDCOLLECTIVE ;  /* 0x000000000000791b */ /* 0x003fe20003800000 */
.L_x_3634:
        /* <DEDUP_REMOVED lines=8> */
.L_x_3635:
[----:B------:R-:W-:Y:S01]  /*f510*/  @!PT LDS RZ, [RZ] ;  /* 0x00000000fffff984 */ /* 0x000fe20000000800 */
[----:B------:R-:W-:Y:S01]  /*f520*/  @!PT LDS RZ, [RZ] ;  /* 0x00000000fffff984 */ /* 0x000fe20000000800 */
[----:B------:R-:W-:Y:S01]  /*f530*/  @!PT LDS RZ, [RZ] ;  /* 0x00000000fffff984 */ /* 0x000fe20000000800 */
[----:B------:R-:W-:Y:S04]  /*f540*/  @!P1 LDGSTS.E.BYPASS.LTC128B.128 [R37+0x12400], desc[UR36][R2.64], !P3 ;  /* 0x1240000002259fae */ /* 0x000fe8000d901d64 */
[----:B------:R-:W-:Y:S04]  /*f550*/  @!P1 LDGSTS.E.BYPASS.LTC128B.128 [R37+0x16400], desc[UR36][R2.64+0x80], !P2 ;  /* 0x1640008002259fae */ /* 0x000fe8000d101d64 */
[----:B------:R0:W-:Y:S01]  /*f560*/  @!P1 LDGSTS.E.BYPASS.LTC128B.128 [R37+0x1a400], desc[UR36][R2.64+0x100], !P0 ;  /* 0x1a40010002259fae */ /* 0x0001e2000c101d64 */
[----:B------:R-:W-:Y:S02]  /*f570*/  ISETP.GE.AND P1, PT, R7, R6, PT ;  /* 0x000000060700720c */ /* 0x000fe40003f26270 */
[----:B------:R-:W-:Y:S01]  /*f580*/  MOV R13, R0 ;  /* 0x00000000000d7202 */ /* 0x000fe20000000f00 */
[----:B0-----:R-:W-:-:S10]  /*f590*/  IMAD.MOV.U32 R2, RZ, RZ, R14 ;  /* 0x000000ffff027224 */ /* 0x001fd400078e000e */
[----:B------:R-:W-:Y:S05]  /*f5a0*/  WARPSYNC.COLLECTIVE R15, `(.L_x_3636) ;  /* 0x000000000f087348 */ /* 0x000fea0003c00000 */
[----:B------:R0:W1:Y:S02]  /*f5b0*/  SHFL.IDX P6, R14, R13, R12, R11 ;  /* 0x0000000c0d0e7389 */ /* 0x00006400000c000b */
[----:B01----:R-:W-:Y:S01]  /*f5c0*/  ENDCOLLECTIVE ;  /* 0x000000000000791b */ /* 0x003fe20003800000 */
.L_x_3636:
        /* <DEDUP_REMOVED lines=8> */
.L_x_3637:
        /* <DEDUP_REMOVED lines=8> */
[----:B------:R0:W-:Y:S01]  /*f6d0*/  @!P1 LDGSTS.E.BYPASS.LTC128B.128 [R37+0x1ac00], desc[UR36][R2.64+0x100], !P0 ;  /* 0x1ac0010002259fae */ /* 0x0001e2000c101d64 */
[----:B------:R-:W-:Y:S01]  /*f6e0*/  ISETP.GE.AND P1, PT, R7, R6, PT ;  /* 0x000000060700720c */ /* 0x000fe20003f26270 */
[----:B0-----:R-:W-:-:S12]  /*f6f0*/  IMAD.MOV.U32 R2, RZ, RZ, R14 ;  /* 0x000000ffff027224 */ /* 0x001fd800078e000e */
[----:B------:R-:W-:Y:S05]  /*f700*/  WARPSYNC.COLLECTIVE R15, `(.L_x_3638) ;  /* 0x000000000f087348 */ /* 0x000fea0003c00000 */
[----:B------:R0:W1:Y:S02]  /*f710*/  SHFL.IDX P6, R14, R13, R12, R11 ;  /* 0x0000000c0d0e7389 */ /* 0x00006400000c000b */
[----:B01----:R-:W-:Y:S01]  /*f720*/  ENDCOLLECTIVE ;  /* 0x000000000000791b */ /* 0x003fe20003800000 */
.L_x_3638:
        /* <DEDUP_REMOVED lines=8> */
.L_x_3639:
        /* <DEDUP_REMOVED lines=14> */
.L_x_3640:
        /* <DEDUP_REMOVED lines=8> */
.L_x_3641:
[----:B------:R-:W-:Y:S02]  /*f910*/  @!P1 IMAD.MOV.U32 R3, RZ, RZ, R7 ;  /* 0x000000ffff039224 */ /* 0x000fe400078e0007 */
[----:B------:R-:W-:-:S03]  /*f920*/  VIADD R7, R4, 0x40 ;  /* 0x0000004004077836 */ /* 0x000fc60000000000 */
[----:B------:R-:W-:Y:S01]  /*f930*/  @!PT LDS RZ, [RZ] ;  /* 0x00000000fffff984 */ /* 0x000fe20000000800 */
[----:B------:R-:W-:Y:S01]  /*f940*/  @!PT LDS RZ, [RZ] ;  /* 0x00000000fffff984 */ /* 0x000fe20000000800 */
[----:B------:R-:W-:Y:S01]  /*f950*/  @!PT LDS RZ, [RZ] ;  /* 0x00000000fffff984 */ /* 0x000fe20000000800 */
        /* <DEDUP_REMOVED lines=9> */
.L_x_3642:
        /* <DEDUP_REMOVED lines=8> */
.L_x_3643:
        /* <DEDUP_REMOVED lines=14> */
.L_x_3644:
        /* <DEDUP_REMOVED lines=8> */
.L_x_3645:
        /* <DEDUP_REMOVED lines=14> */
.L_x_3646:
        /* <DEDUP_REMOVED lines=8> */
.L_x_3647:
[----:B------:R-:W-:-:S05]  /*fd30*/  @!P1 IMAD.MOV.U32 R3, RZ, RZ, R7 ;  /* 0x000000ffff039224 */ /* 0x000fca00078e0007 */
[----:B------:R-:W-:Y:S01]  /*fd40*/  @!PT LDS RZ, [RZ] ;  /* 0x00000000fffff984 */ /* 0x000fe20000000800 */
[----:B------:R-:W-:Y:S01]  /*fd50*/  @!PT LDS RZ, [RZ] ;  /* 0x00000000fffff984 */ /* 0x000fe20000000800 */
[----:B------:R-:W-:Y:S01]  /*fd60*/  @!PT LDS RZ, [RZ] ;  /* 0x00000000fffff984 */ /* 0x000fe20000000800 */
[----:B------:R0:W-:Y:S04]  /*fd70*/  @!P1 LDGSTS.E.BYPASS.LTC128B.128 [R37+0x15400], desc[UR36][R2.64], !P3 ;  /* 0x1540000002259fae */ /* 0x0001e8000d901d64 */
[----:B------:R0:W-:Y:S01]  /*fd80*/  @!P1 LDGSTS.E.BYPASS.LTC128B.128 [R37+0x19400], desc[UR36][R2.64+0x80], !P2 ;  /* 0x1940008002259fae */ /* 0x0001e2000d101d64 */
[----:B------:R-:W-:-:S03]  /*fd90*/  IMAD.MOV.U32 R13, RZ, RZ, R0 ;  /* 0x000000ffff0d7224 */ /* 0x000fc600078e0000 */
[----:B------:R0:W-:Y:S01]  /*fda0*/  @!P1 LDGSTS.E.BYPASS.LTC128B.128 [R37+0x1d400], desc[UR36][R2.64+0x100], !P0 ;  /* 0x1d40010002259fae */ /* 0x0001e2000c101d64 */
[----:B------:R-:W-:-:S07]  /*fdb0*/  IMAD.MOV.U32 R5, RZ, RZ, R14 ;  /* 0x000000ffff057224 */ /* 0x000fce00078e000e */
[----:B0-----:R-:W-:Y:S05]  /*fdc0*/  WARPSYNC.COLLECTIVE R15, `(.L_x_3648) ;  /* 0x000000000f087348 */ /* 0x001fea0003c00000 */
[----:B------:R1:W2:Y:S02]  /*fdd0*/  SHFL.IDX P6, R14, R13, R12, R11 ;  /* 0x0000000c0d0e7389 */ /* 0x0002a400000c000b */
[----:B012---:R-:W-:Y:S01]  /*fde0*/  ENDCOLLECTIVE ;  /* 0x000000000000791b */ /* 0x007fe20003800000 */
.L_x_3648:
[----:B------:R-:W-:Y:S05]  /*fdf0*/  BRA `(.L_x_3649) ;  /* 0xffffffc000707947 */ /* 0x000fea000383ffff */
.L_x_3563:
[----:B0-----:R0:W1:Y:S02]  /*fe00*/  SYNCS.PHASECHK.TRANS64.TRYWAIT P0, [R22+URZ+0x30820], R3 ;  /* 0x03082003160075a7 */ /* 0x001064000800017f */
[----:B-1----:R-:W-:Y:S05]  /*fe10*/  @!P0 NANOSLEEP.SYNCS 0x989680 ;  /* 0x009896800000895d */ /* 0x002fea0003900000 */
[----:B------:R-:W1:Y:S02]  /*fe20*/  @!P0 SYNCS.PHASECHK.TRANS64 P0, [R22+URZ+0x30820], R3 ;  /* 0x03082003160085a7 */ /* 0x000e64000800007f */
[----:B-1----:R-:W-:Y:S05]  /*fe30*/  @!P0 BRA `(.L_x_3563) ;  /* 0xfffffffc00f08947 */ /* 0x002fea000383ffff */
[----:B------:R-:W-:Y:S05]  /*fe40*/  BRA `(.L_x_3650) ;  /* 0xffffffc000e07947 */ /* 0x000fea000383ffff */
.L_x_3568:
[----:B0-----:R0:W1:Y:S02]  /*fe50*/  SYNCS.PHASECHK.TRANS64.TRYWAIT P0, [R7+URZ+0x30840], R2 ;  /* 0x03084002070075a7 */ /* 0x001064000800017f */
[----:B-1----:R-:W-:Y:S05]  /*fe60*/  @!P0 NANOSLEEP.SYNCS 0x989680 ;  /* 0x009896800000895d */ /* 0x002fea0003900000 */
[----:B------:R-:W1:Y:S02]  /*fe70*/  @!P0 SYNCS.PHASECHK.TRANS64 P0, [R7+URZ+0x30840], R2 ;  /* 0x03084002070085a7 */ /* 0x000e64000800007f */
[----:B-1----:R-:W-:Y:S05]  /*fe80*/  @!P0 BRA `(.L_x_3568) ;  /* 0xfffffffc00f08947 */ /* 0x002fea000383ffff */
[----:B------:R-:W-:Y:S05]  /*fe90*/  BRA `(.L_x_3651) ;  /* 0xffffffc400c47947 */ /* 0x000fea000383ffff */
.L_x_3569:
        /* <DEDUP_REMOVED lines=8> */
.L_x_3653:
[----:B------:R-:W-:Y:S05]  /*ff20*/  BSYNC B1 ;  /* 0x0000000000017941 */ /* 0x000fea0003800000 */
.L_x_3652:
[----:B------:R-:W-:Y:S01]  /*ff30*/  IMAD.MOV.U32 R13, RZ, RZ, R8 ;  /* 0x000000ffff0d7224 */ /* 0x000fe200078e0008 */
[----:B------:R-:W-:Y:S01]  /*ff40*/  MOV R12, RZ ;  /* 0x000000ff000c7202 */ /* 0x000fe20000000f00 */
[----:B------:R-:W-:Y:S01]  /*ff50*/  IMAD.MOV.U32 R11, RZ, RZ, 0x181f ;  /* 0x0000181fff0b7424 */ /* 0x000fe200078e00ff */
[----:B------:R-:W-:Y:S01]  /*ff60*/  LOP3.LUT R23, R23, 0xfffffeff, RZ, 0xc0, !PT ;  /* 0xfffffeff17177812 */ /* 0x000fe200078ec0ff */
[----:B------:R-:W-:Y:S01]  /*ff70*/  IMAD.MOV.U32 R15, RZ, RZ, -0x1 ;  /* 0xffffffffff0f7424 */ /* 0x000fe200078e00ff */
[----:B------:R-:W-:Y:S01]  /*ff80*/  LEA R5, R5, R22, 0x1 ;  /* 0x0000001605057211 */ /* 0x000fe200078e08ff */
[----:B------:R-:W-:Y:S01]  /*ff90*/  IMAD.MOV.U32 R3, RZ, RZ, R14 ;  /* 0x000000ffff037224 */ /* 0x000fe200078e000e */
[----:B------:R-:W-:Y:S01]  /*ffa0*/  @P1 LOP3.LUT R23, R23, 0x100, RZ, 0xfc, !PT ;  /* 0x0000010017171812 */ /* 0x000fe200078efcff */
[----:B------:R-:W-:-:S07]  /*ffb0*/  IMAD.SHL.U32 R4, R32, 0x2, RZ ;  /* 0x0000000220047824 */ /* 0x000fce00078e00ff */
[----:B------:R-:W-:Y:S05]  /*ffc0*/  WARPSYNC.COLLECTIVE R15, `(.L_x_3654) ;  /* 0x000000000f087348 */ /* 0x000fea0003c00000 */
[----:B------:R0:W1:Y:S02]  /*ffd0*/  SHFL.IDX P6, R14, R13, R12, R11 ;  /* 0x0000000c0d0e7389 */ /* 0x00006400000c000b */
[----:B01----:R-:W-:Y:S01]  /*ffe0*/  ENDCOLLECTIVE ;  /* 0x000000000000791b */ /* 0x003fe20003800000 */
.L_x_3654:
[----:B------:R-:W-:Y:S01]  /*fff0*/  LOP3.LUT P1, RZ, R23, 0x4, RZ, 0xc0, !PT ;  /* 0x0000000417ff7812 */ /* 0x000fe2000782c0ff */
[----:B------:R-:W-:Y:S02]  /*10000*/  IMAD.MOV.U32 R13, RZ, RZ, R6 ;  /* 0x000000ffff0d7224 */ /* 0x000fe400078e0006 */
[----:B------:R-:W-:Y:S02]  /*10010*/  IMAD.MOV.U32 R12, RZ, RZ, 0x1 ;  /* 0x00000001ff0c7424 */ /* 0x000fe400078e00ff */
[----:B------:R-:W-:-:S08]  /*10020*/  IMAD.MOV.U32 R2, RZ, RZ, R14 ;  /* 0x000000ffff027224 */ /* 0x000fd000078e000e */
[----:B------:R-:W-:Y:S05]  /*10030*/  WARPSYNC.COLLECTIVE R15, `(.L_x_3655) ;  /* 0x000000000f087348 */ /* 0x000fea0003c00000 */
[----:B------:R0:W1:Y:S02]  /*10040*/  SHFL.IDX P6, R14, R13, R12, R11 ;  /* 0x0000000c0d0e7389 */ /* 0x00006400000c000b */
[----:B01----:R-:W-:Y:S01]  /*10050*/  ENDCOLLECTIVE ;  /* 0x000000000000791b */ /* 0x003fe20003800000 */
.L_x_3655:
[----:B------:R-:W-:-:S05]  /*10060*/  IADD3 R2, P0, R2, R4, RZ ;  /* 0x0000000402027210 */ /* 0x000fca0007f1e0ff */
[----:B------:R-:W-:-:S05]  /*10070*/  IMAD.X R3, RZ, RZ, R3, P0 ;  /* 0x000000ffff037224 */ /* 0x000fca00000e0603 */
[----:B------:R-:W-:Y:S01]  /*10080*/  @!PT LDS RZ, [RZ] ;  /* 0x00000000fffff984 */ /* 0x000fe20000000800 */
[----:B------:R-:W-:Y:S01]  /*10090*/  @!PT LDS RZ, [RZ] ;  /* 0x00000000fffff984 */ /* 0x000fe20000000800 */
[----:B------:R-:W-:Y:S01]  /*100a0*/  @!PT LDS RZ, [RZ] ;  /* 0x00000000fffff984 */ /* 0x000fe20000000800 */
[----:B------:R-:W-:Y:S01]  /*100b0*/  LDGSTS.E.BYPASS.LTC128B.128 [R5+0x1e400], desc[UR36][R2.64], !P1 ;  /* 0x1e40000002057fae */ /* 0x000fe2000c901d64 */
[----:B------:R-:W-:-:S03]  /*100c0*/  IMAD.MOV.U32 R13, RZ, RZ, R8 ;  /* 0x000000ffff0d7224 */ /* 0x000fc600078e0008 */
[----:B------:R-:W-:Y:S04]  /*100d0*/  LDGSTS.E.BYPASS.LTC128B.128 [R5+0x21400], desc[UR36][R2.64+0x80], !P5 ;  /* 0x2140008002057fae */ /* 0x000fe8000e901d64 */
[----:B------:R0:W-:Y:S02]  /*100e0*/  LDGSTS.E.BYPASS.LTC128B.128 [R5+0x24400], desc[UR36][R2.64+0x100], !P4 ;  /* 0x2440010002057fae */ /* 0x0001e4000e101d64 */
[----:B0-----:R-:W-:-:S07]  /*100f0*/  IMAD.MOV.U32 R3, RZ, RZ, R14 ;  /* 0x000000ffff037224 */ /* 0x001fce00078e000e */
[----:B------:R-:W-:Y:S05]  /*10100*/  WARPSYNC.COLLECTIVE R15, `(.L_x_3656) ;  /* 0x000000000f087348 */ /* 0x000fea0003c00000 */
[----:B------:R0:W1:Y:S02]  /*10110*/  SHFL.IDX P6, R14, R13, R12, R11 ;  /* 0x0000000c0d0e7389 */ /* 0x00006400000c000b */
[----:B01----:R-:W-:Y:S01]  /*10120*/  ENDCOLLECTIVE ;  /* 0x000000000000791b */ /* 0x003fe20003800000 */
.L_x_3656:
[----:B------:R-:W-:Y:S02]  /*10130*/  IMAD.MOV.U32 R13, RZ, RZ, R6 ;  /* 0x000000ffff0d7224 */ /* 0x000fe400078e0006 */
[----:B------:R-:W-:Y:S02]  /*10140*/  IMAD.MOV.U32 R12, RZ, RZ, 0x2 ;  /* 0x00000002ff0c7424 */ /* 0x000fe400078e00ff */
[----:B------:R-:W-:-:S07]  /*10150*/  IMAD.MOV.U32 R2, RZ, RZ, R14 ;  /* 0x000000ffff027224 */ /* 0x000fce00078e000e */
[----:B------:R-:W-:Y:S05]  /*10160*/  WARPSYNC.COLLECTIVE R15, `(.L_x_3657) ;  /* 0x000000000f087348 */ /* 0x000fea0003c00000 */
[----:B------:R0:W1:Y:S02]  /*10170*/  SHFL.IDX P6, R14, R13, R12, R11 ;  /* 0x0000000c0d0e7389 */ /* 0x00006400000c000b */
[----:B01----:R-:W-:Y:S01]  /*10180*/  ENDCOLLECTIVE ;  /* 0x000000000000791b */ /* 0x003fe20003800000 */
.L_x_3657:
[----:B------:R-:W-:-:S04]  /*10190*/  IADD3 R2, P0, R2, R4, RZ ;  /* 0x0000000402027210 */ /* 0x000fc80007f1e0ff */
[----:B------:R-:W-:-:S05]  /*101a0*/  IADD3.X R3, RZ, R3, RZ, P0, !PT ;  /* 0x00000003ff037210 */ /* 0x000fca00007fe4ff */
[----:B------:R-:W-:Y:S01]  /*101b0*/  @!PT LDS RZ, [RZ] ;  /* 0x00000000fffff984 */ /* 0x000fe20000000800 */
[----:B------:R-:W-:Y:S01]  /*101c0*/  @!PT LDS RZ, [RZ] ;  /* 0x00000000fffff984 */ /* 0x000fe20000000800 */
[----:B------:R-:W-:Y:S01]  /*101d0*/  @!PT LDS RZ, [RZ] ;  /* 0x00000000fffff984 */ /* 0x000fe20000000800 */
        /* <DEDUP_REMOVED lines=8> */
.L_x_3658:
[----:B------:R-:W-:Y:S02]  /*10260*/  IMAD.MOV.U32 R13, RZ, RZ, R6 ;  /* 0x000000ffff0d7224 */ /* 0x000fe400078e0006 */
[----:B------:R-:W-:Y:S02]  /*10270*/  IMAD.MOV.U32 R12, RZ, RZ, 0x3 ;  /* 0x00000003ff0c7424 */ /* 0x000fe400078e00ff */
[----:B------:R-:W-:-:S07]  /*10280*/  IMAD.MOV.U32 R2, RZ, RZ, R14 ;  /* 0x000000ffff027224 */ /* 0x000fce00078e000e */
[----:B------:R-:W-:Y:S05]  /*10290*/  WARPSYNC.COLLECTIVE R15, `(.L_x_3659) ;  /* 0x000000000f087348 */ /* 0x000fea0003c00000 */
[----:B------:R0:W1:Y:S02]  /*102a0*/  SHFL.IDX P6, R14, R13, R12, R11 ;  /* 0x0000000c0d0e7389 */ /* 0x00006400000c000b */
[----:B01----:R-:W-:Y:S01]  /*102b0*/  ENDCOLLECTIVE ;  /* 0x000000000000791b */ /* 0x003fe20003800000 */
.L_x_3659:
        /* <DEDUP_REMOVED lines=13> */
.L_x_3660:
[----:B------:R-:W-:Y:S02]  /*10390*/  IMAD.MOV.U32 R13, RZ, RZ, R6 ;  /* 0x000000ffff0d7224 */ /* 0x000fe400078e0006 */
[----:B------:R-:W-:Y:S02]  /*103a0*/  IMAD.MOV.U32 R12, RZ, RZ, 0x4 ;  /* 0x00000004ff0c7424 */ /* 0x000fe400078e00ff */
[----:B------:R-:W-:-:S07]  /*103b0*/  IMAD.MOV.U32 R2, RZ, RZ, R14 ;  /* 0x000000ffff027224 */ /* 0x000fce00078e000e */
[----:B------:R-:W-:Y:S05]  /*103c0*/  WARPSYNC.COLLECTIVE R15, `(.L_x_3661) ;  /* 0x000000000f087348 */ /* 0x000fea0003c00000 */
[----:B------:R0:W1:Y:S02]  /*103d0*/  SHFL.IDX P6, R14, R13, R12, R11 ;  /* 0x0000000c0d0e7389 */ /* 0x00006400000c000b */
[----:B01----:R-:W-:Y:S01]  /*103e0*/  ENDCOLLECTIVE ;  /* 0x000000000000791b */ /* 0x003fe20003800000 */
.L_x_3661:
        /* <DEDUP_REMOVED lines=13> */
.L_x_3662:
[----:B------:R-:W-:Y:S02]  /*104c0*/  IMAD.MOV.U32 R13, RZ, RZ, R6 ;  /* 0x000000ffff0d7224 */ /* 0x000fe400078e0006 */
[----:B------:R-:W-:Y:S02]  /*104d0*/  IMAD.MOV.U32 R12, RZ, RZ, 0x5 ;  /* 0x00000005ff0c7424 */ /* 0x000fe400078e00ff */
[----:B------:R-:W-:-:S07]  /*104e0*/  IMAD.MOV.U32 R2, RZ, RZ, R14 ;  /* 0x000000ffff027224 */ /* 0x000fce00078e000e */
[----:B------:R-:W-:Y:S05]  /*104f0*/  WARPSYNC.COLLECTIVE R15, `(.L_x_3663) ;  /* 0x000000000f087348 */ /* 0x000fea0003c00000 */
[----:B------:R0:W1:Y:S02]  /*10500*/  SHFL.IDX P6, R14, R13, R12, R11 ;  /* 0x0000000c0d0e7389 */ /* 0x00006400000c000b */
[----:B01----:R-:W-:Y:S01]  /*10510*/  ENDCOLLECTIVE ;  /* 0x000000000000791b */ /* 0x003fe20003800000 */
.L_x_3663:
[----:B------:R-:W-:-:S04]  /*10520*/  IADD3 R2, P0, R2, R4, RZ ;  /* 0x0000000402027210 */ /* 0x000fc80007f1e0ff */
[----:B------:R-:W-:-:S05]  /*10530*/  IADD3.X R3, RZ, R35, RZ, P0, !PT ;  /* 0x00000023ff037210 */ /* 0x000fca00007fe4ff */
[----:B------:R-:W-:Y:S01]  /*10540*/  @!PT LDS RZ, [RZ] ;  /* 0x00000000fffff984 */ /* 0x000fe20000000800 */
[----:B------:R-:W-:Y:S01]  /*10550*/  @!PT LDS RZ, [RZ] ;  /* 0x00000000fffff984 */ /* 0x000fe20000000800 */
[----:B------:R-:W-:Y:S01]  /*10560*/  @!PT LDS RZ, [RZ] ;  /* 0x00000000fffff984 */ /* 0x000fe20000000800 */
[----:B------:R0:W-:Y:S01]  /*10570*/  LDGSTS.E.BYPASS.LTC128B.128 [R5+0x20400], desc[UR36][R2.64], !P1 ;  /* 0x2040000002057fae */ /* 0x0001e2000c901d64 */
[----:B------:R-:W-:Y:S01]  /*10580*/  LOP3.LUT P1, RZ, R23, 0x100, RZ, 0xc0, !PT ;  /* 0x0000010017ff7812 */ /* 0x000fe2000782c0ff */
[----:B------:R-:W-:Y:S02]  /*10590*/  IMAD.MOV.U32 R13, RZ, RZ, R8 ;  /* 0x000000ffff0d7224 */ /* 0x000fe400078e0008 */
[----:B------:R0:W-:Y:S04]  /*105a0*/  LDGSTS.E.BYPASS.LTC128B.128 [R5+0x23400], desc[UR36][R2.64+0x80], !P5 ;  /* 0x2340008002057fae */ /* 0x0001e8000e901d64 */
[----:B------:R0:W-:Y:S01]  /*105b0*/  LDGSTS.E.BYPASS.LTC128B.128 [R5+0x26400], desc[UR36][R2.64+0x100], !P4 ;  /* 0x2640010002057fae */ /* 0x0001e2000e101d64 */
[----:B------:R-:W-:-:S07]  /*105c0*/  IMAD.MOV.U32 R35, RZ, RZ, R14 ;  /* 0x000000ffff237224 */ /* 0x000fce00078e000e */
[----:B0-----:R-:W-:Y:S05]  /*105d0*/  WARPSYNC.COLLECTIVE R15, `(.L_x_3664) ;  /* 0x000000000f087348 */ /* 0x001fea0003c00000 */
[----:B------:R1:W2:Y:S02]  /*105e0*/  SHFL.IDX P6, R14, R13, R12, R11 ;  /* 0x0000000c0d0e7389 */ /* 0x0002a400000c000b */
[----:B012---:R-:W-:Y:S01]  /*105f0*/  ENDCOLLECTIVE ;  /* 0x000000000000791b */ /* 0x007fe20003800000 */
.L_x_3664:
[----:B------:R-:W-:Y:S01]  /*10600*/  IMAD.MOV.U32 R2, RZ, RZ, R14 ;  /* 0x000000ffff027224 */ /* 0x000fe200078e000e */
[----:B------:R-:W-:Y:S06]  /*10610*/  BRA `(.L_x_3665) ;  /* 0xffffffc000ec7947 */ /* 0x000fec000383ffff */
.L_x_3574:
[----:B0-----:R0:W1:Y:S02]  /*10620*/  SYNCS.PHASECHK.TRANS64.TRYWAIT P0, [R6+URZ+0x30860], R2 ;  /* 0x03086002060075a7 */ /* 0x001064000800017f */
[----:B-1----:R-:W-:Y:S05]  /*10630*/  @!P0 NANOSLEEP.SYNCS 0x989680 ;  /* 0x009896800000895d */ /* 0x002fea0003900000 */
[----:B------:R-:W1:Y:S02]  /*10640*/  @!P0 SYNCS.PHASECHK.TRANS64 P0, [R6+URZ+0x30860], R2 ;  /* 0x03086002060085a7 */ /* 0x000e64000800007f */
[----:B-1----:R-:W-:Y:S05]  /*10650*/  @!P0 BRA `(.L_x_3574) ;  /* 0xfffffffc00f08947 */ /* 0x002fea000383ffff */
[----:B------:R-:W-:Y:S05]  /*10660*/  BRA `(.L_x_3666) ;  /* 0xffffffc400547947 */ /* 0x000fea000383ffff */
.L_x_3575:
        /* <DEDUP_REMOVED lines=8> */
.L_x_3668:
[----:B------:R-:W-:Y:S05]  /*106f0*/  BSYNC B1 ;  /* 0x0000000000017941 */ /* 0x000fea0003800000 */
.L_x_3667:
        /* <DEDUP_REMOVED lines=9> */
.L_x_3669:
[----:B------:R-:W-:Y:S01]  /*10790*/  MOV R13, R25 ;  /* 0x00000019000d7202 */ /* 0x000fe20000000f00 */
[----:B------:R-:W-:Y:S02]  /*107a0*/  IMAD.MOV.U32 R12, RZ, RZ, 0x1 ;  /* 0x00000001ff0c7424 */ /* 0x000fe400078e00ff */
[----:B------:R-:W-:-:S07]  /*107b0*/  IMAD.MOV.U32 R2, RZ, RZ, R14 ;  /* 0x000000ffff027224 */ /* 0x000fce00078e000e */
[----:B------:R-:W-:Y:S05]  /*107c0*/  WARPSYNC.COLLECTIVE R15, `(.L_x_3670) ;  /* 0x000000000f087348 */ /* 0x000fea0003c00000 */
[----:B------:R0:W1:Y:S02]  /*107d0*/  SHFL.IDX P6, R14, R13, R12, R11 ;  /* 0x0000000c0d0e7389 */ /* 0x00006400000c000b */
[----:B01----:R-:W-:Y:S01]  /*107e0*/  ENDCOLLECTIVE ;  /* 0x000000000000791b */ /* 0x003fe20003800000 */
.L_x_3670:
        /* <DEDUP_REMOVED lines=16> */
.L_x_3671:
[----:B------:R-:W-:Y:S01]  /*108f0*/  MOV R13, R25 ;  /* 0x00000019000d7202 */ /* 0x000fe20000000f00 */
[----:B------:R-:W-:Y:S02]  /*10900*/  IMAD.MOV.U32 R12, RZ, RZ, 0x2 ;  /* 0x00000002ff0c7424 */ /* 0x000fe400078e00ff */
[----:B------:R-:W-:-:S07]  /*10910*/  IMAD.MOV.U32 R2, RZ, RZ, R14 ;  /* 0x000000ffff027224 */ /* 0x000fce00078e000e */
[----:B------:R-:W-:Y:S05]  /*10920*/  WARPSYNC.COLLECTIVE R15, `(.L_x_3672) ;  /* 0x000000000f087348 */ /* 0x000fea0003c00000 */
[----:B------:R0:W1:Y:S02]  /*10930*/  SHFL.IDX P6, R14, R13, R12, R11 ;  /* 0x0000000c0d0e7389 */ /* 0x00006400000c000b */
[----:B01----:R-:W-:Y:S01]  /*10940*/  ENDCOLLECTIVE ;  /* 0x000000000000791b */ /* 0x003fe20003800000 */
.L_x_3672:
        /* <DEDUP_REMOVED lines=16> */
.L_x_3673:
[----:B------:R-:W-:Y:S01]  /*10a50*/  MOV R13, R25 ;  /* 0x00000019000d7202 */ /* 0x000fe20000000f00 */
[----:B------:R-:W-:Y:S02]  /*10a60*/  IMAD.MOV.U32 R12, RZ, RZ, 0x3 ;  /* 0x00000003ff0c7424 */ /* 0x000fe400078e00ff */
[----:B------:R-:W-:-:S07]  /*10a70*/  IMAD.MOV.U32 R2, RZ, RZ, R14 ;  /* 0x000000ffff027224 */ /* 0x000fce00078e000e */
[----:B------:R-:W-:Y:S05]  /*10a80*/  WARPSYNC.COLLECTIVE R15, `(.L_x_3674) ;  /* 0x000000000f087348 */ /* 0x000fea0003c00000 */
[----:B------:R0:W1:Y:S02]  /*10a90*/  SHFL.IDX P6, R14, R13, R12, R11 ;  /* 0x0000000c0d0e7389 */ /* 0x00006400000c000b */
[----:B01----:R-:W-:Y:S01]  /*10aa0*/  ENDCOLLECTIVE ;  /* 0x000000000000791b */ /* 0x003fe20003800000 */
.L_x_3674:
        /* <DEDUP_REMOVED lines=16> */
.L_x_3675:
[----:B------:R-:W-:Y:S01]  /*10bb0*/  MOV R13, R25 ;  /* 0x00000019000d7202 */ /* 0x000fe20000000f00 */
[----:B------:R-:W-:Y:S02]  /*10bc0*/  IMAD.MOV.U32 R12, RZ, RZ, 0x4 ;  /* 0x00000004ff0c7424 */ /* 0x000fe400078e00ff */
[----:B------:R-:W-:-:S07]  /*10bd0*/  IMAD.MOV.U32 R2, RZ, RZ, R14 ;  /* 0x000000ffff027224 */ /* 0x000fce00078e000e */
[----:B------:R-:W-:Y:S05]  /*10be0*/  WARPSYNC.COLLECTIVE R15, `(.L_x_3676) ;  /* 0x000000000f087348 */ /* 0x000fea0003c00000 */
[----:B------:R0:W1:Y:S02]  /*10bf0*/  SHFL.IDX P6, R14, R13, R12, R11 ;  /* 0x0000000c0d0e7389 */ /* 0x00006400000c000b */
[----:B01----:R-:W-:Y:S01]  /*10c00*/  ENDCOLLECTIVE ;  /* 0x000000000000791b */ /* 0x003fe20003800000 */
.L_x_3676:
        /* <DEDUP_REMOVED lines=16> */
.L_x_3677:
[----:B------:R-:W-:Y:S01]  /*10d10*/  MOV R13, R25 ;  /* 0x00000019000d7202 */ /* 0x000fe20000000f00 */
[----:B------:R-:W-:Y:S02]  /*10d20*/  IMAD.MOV.U32 R12, RZ, RZ, 0x5 ;  /* 0x00000005ff0c7424 */ /* 0x000fe400078e00ff */
[----:B------:R-:W-:-:S07]  /*10d30*/  IMAD.MOV.U32 R2, RZ, RZ, R14 ;  /* 0x000000ffff027224 */ /* 0x000fce00078e000e */
[----:B------:R-:W-:Y:S05]  /*10d40*/  WARPSYNC.COLLECTIVE R15, `(.L_x_3678) ;  /* 0x000000000f087348 */ /* 0x000fea0003c00000 */
[----:B------:R0:W1:Y:S02]  /*10d50*/  SHFL.IDX P6, R14, R13, R12, R11 ;  /* 0x0000000c0d0e7389 */ /* 0x00006400000c000b */
[----:B01----:R-:W-:Y:S01]  /*10d60*/  ENDCOLLECTIVE ;  /* 0x000000000000791b */ /* 0x003fe20003800000 */
.L_x_3678:
        /* <DEDUP_REMOVED lines=13> */
.L_x_3679:
[----:B------:R-:W-:Y:S01]  /*10e40*/  @!PT LDS RZ, [RZ] ;  /* 0x00000000fffff984 */ /* 0x000fe20000000800 */
[----:B------:R-:W-:Y:S01]  /*10e50*/  @!PT LDS RZ, [RZ] ;  /* 0x00000000fffff984 */ /* 0x000fe20000000800 */
[----:B------:R-:W-:Y:S01]  /*10e60*/  @!PT LDS RZ, [RZ] ;  /* 0x00000000fffff984 */ /* 0x000fe20000000800 */
[----:B------:R1:W-:Y:S01]  /*10e70*/  LDGSTS.E.BYPASS.LTC128B.128 [R5+0x5400], desc[UR36][R2.64+0x80], !P0 ;  /* 0x0540008002057fae */ /* 0x0003e2000c101d64 */
[----:B------:R-:W-:-:S13]  /*10e80*/  ISETP.LT.OR P0, PT, R7, 0x41, P1 ;  /* 0x000000410700780c */ /* 0x000fda0000f01670 */
[----:B------:R1:W-:Y:S01]  /*10e90*/  LDGSTS.E.BYPASS.LTC128B.128 [R5+0x8400], desc[UR36][R2.64+0x100], !P0 ;  /* 0x0840010002057fae */ /* 0x0003e2000c101d64 */
[----:B------:R-:W-:Y:S05]  /*10ea0*/  BRA `(.L_x_3680) ;  /* 0xffffffc000387947 */ /* 0x000fea000383ffff */
.L_x_3583:
[----:B0-----:R0:W1:Y:S02]  /*10eb0*/  SYNCS.PHASECHK.TRANS64.TRYWAIT P0, [R0+URZ+0x30860], R3 ;  /* 0x03086003000075a7 */ /* 0x001064000800017f */
[----:B-1----:R-:W-:Y:S05]  /*10ec0*/  @!P0 NANOSLEEP.SYNCS 0x989680 ;  /* 0x009896800000895d */ /* 0x002fea0003900000 */
[----:B------:R-:W1:Y:S02]  /*10ed0*/  @!P0 SYNCS.PHASECHK.TRANS64 P0, [R0+URZ+0x30860], R3 ;  /* 0x03086003000085a7 */ /* 0x000e64000800007f */
[----:B-1----:R-:W-:Y:S05]  /*10ee0*/  @!P0 BRA `(.L_x_3583) ;  /* 0xfffffffc00f08947 */ /* 0x002fea000383ffff */
[----:B------:R-:W-:Y:S05]  /*10ef0*/  BRA `(.L_x_3681) ;  /* 0xffffffc400587947 */ /* 0x000fea000383ffff */
.L_x_3584:
[----:B------:R-:W-:Y:S01]  /*10f00*/  BSSY B0, `(.L_x_3682) ;  /* 0x0000008000007945 */ /* 0x000fe20003800000 */
[----:B------:R-:W-:Y:S01]  /*10f10*/  IMAD.MOV.U32 R13, RZ, RZ, R25 ;  /* 0x000000ffff0d7224 */ /* 0x000fe200078e0019 */
[----:B------:R-:W-:Y:S01]  /*10f20*/  MOV R11, 0x181f ;  /* 0x0000181f000b7802 */ /* 0x000fe20000000f00 */
[----:B------:R-:W-:Y:S02]  /*10f30*/  IMAD.MOV.U32 R12, RZ, RZ, RZ ;  /* 0x000000ffff0c7224 */ /* 0x000fe400078e00ff */
[----:B------:R-:W-:-:S07]  /*10f40*/  IMAD.MOV.U32 R15, RZ, RZ, -0x1 ;  /* 0xffffffffff0f7424 */ /* 0x000fce00078e00ff */
[----:B0-2---:R-:W-:Y:S05]  /*10f50*/  WARPSYNC.COLLECTIVE R15, `(.L_x_3683) ;  /* 0x000000000f087348 */ /* 0x005fea0003c00000 */
[----:B--2---:R1:W2:Y:S02]  /*10f60*/  SHFL.IDX P6, R14, R13, R12, R11 ;  /* 0x0000000c0d0e7389 */ /* 0x0042a400000c000b */
[----:B012---:R-:W-:Y:S01]  /*10f70*/  ENDCOLLECTIVE ;  /* 0x000000000000791b */ /* 0x007fe20003800000 */
.L_x_3683:
[----:B------:R-:W-:Y:S05]  /*10f80*/  BSYNC B0 ;  /* 0x0000000000007941 */ /* 0x000fea0003800000 */
.L_x_3682:
[----:B------:R-:W-:Y:S01]  /*10f90*/  IMAD.MOV.U32 R13, RZ, RZ, R24 ;  /* 0x000000ffff0d7224 */ /* 0x000fe200078e0018 */
[----:B------:R-:W-:Y:S01]  /*10fa0*/  MOV R15, 0xffffffff ;  /* 0xffffffff000f7802 */ /* 0x000fe20000000f00 */
[----:B------:R-:W-:Y:S02]  /*10fb0*/  IMAD.MOV.U32 R12, RZ, RZ, RZ ;  /* 0x000000ffff0c7224 */ /* 0x000fe400078e00ff */
[----:B------:R-:W-:Y:S02]  /*10fc0*/  IMAD.MOV.U32 R11, RZ, RZ, 0x181f ;  /* 0x0000181fff0b7424 */ /* 0x000fe400078e00ff */
[----:B------:R-:W-:Y:S02]  /*10fd0*/  IMAD.MOV.U32 R3, RZ, RZ, R14 ;  /* 0x000000ffff037224 */ /* 0x000fe400078e000e */
[----:B------:R-:W-:-:S07]  /*10fe0*/  IMAD.SHL.U32 R5, R32, 0x2, RZ ;  /* 0x0000000220057824 */ /* 0x000fce00078e00ff */
[----:B------:R-:W-:Y:S05]  /*10ff0*/  WARPSYNC.COLLECTIVE R15, `(.L_x_3684) ;  /* 0x000000000f087348 */ /* 0x000fea0003c00000 */
[----:B------:R0:W1:Y:S02]  /*11000*/  SHFL.IDX P6, R14, R13, R12, R11 ;  /* 0x0000000c0d0e7389 */ /* 0x00006400000c000b */
[----:B01----:R-:W-:Y:S01]  /*11010*/  ENDCOLLECTIVE ;  /* 0x000000000000791b */ /* 0x003fe20003800000 */
.L_x_3684:
[----:B------:R-:W-:Y:S01]  /*11020*/  ULDC UR4, c[0x0][0x2f4] ;  /* 0x0000bd0000047ab9 */ /* 0x000fe20000000800 */
[----:B------:R-:W-:Y:S01]  /*11030*/  IMAD R4, R7, 0x2, R22 ;  /* 0x0000000207047824 */ /* 0x000fe200078e0216 */
[----:B------:R-:W-:Y:S02]  /*11040*/  ISETP.GE.AND P2, PT, R32, UR4, PT ;  /* 0x0000000420007c0c */ /* 0x000fe4000bf46270 */
[----:B------:R-:W-:Y:S02]  /*11050*/  ISETP.GE.AND P1, PT, R34, UR4, PT ;  /* 0x0000000422007c0c */ /* 0x000fe4000bf26270 */
[C---:B------:R-:W-:Y:S02]  /*11060*/  ISETP.LT.OR P3, PT, R6.reuse, 0x1, P2 ;  /* 0x000000010600780c */ /* 0x040fe40001761670 */
[----:B------:R-:W-:Y:S01]  /*11070*/  ISETP.LT.OR P4, PT, R6, 0x1, P1 ;  /* 0x000000010600780c */ /* 0x000fe20000f81670 */
[----:B------:R-:W-:Y:S02]  /*11080*/  IMAD.MOV.U32 R13, RZ, RZ, R25 ;  /* 0x000000ffff0d7224 */ /* 0x000fe400078e0019 */
[----:B------:R-:W-:Y:S01]  /*11090*/  IMAD.MOV.U32 R12, RZ, RZ, 0x1 ;  /* 0x00000001ff0c7424 */ /* 0x000fe200078e00ff */
[----:B------:R-:W-:-:S05]  /*110a0*/  IADD3 R2, P0, R14, R5, RZ ;  /* 0x000000050e027210 */ /* 0x000fca0007f1e0ff */
[----:B------:R-:W-:Y:S01]  /*110b0*/  IMAD.X R3, RZ, RZ, R3, P0 ;  /* 0x000000ffff037224 */ /* 0x000fe200000e0603 */
[----:B------:R-:W-:-:S13]  /*110c0*/  ISETP.GE.AND P0, PT, R33, UR4, PT ;  /* 0x0000000421007c0c */ /* 0x000fda000bf06270 */
[----:B------:R-:W-:Y:S05]  /*110d0*/  WARPSYNC.COLLECTIVE R15, `(.L_x_3685) ;  /* 0x000000000f087348 */ /* 0x000fea0003c00000 */
[----:B------:R0:W1:Y:S02]  /*110e0*/  SHFL.IDX P6, R14, R13, R12, R11 ;  /* 0x0000000c0d0e7389 */ /* 0x00006400000c000b */
[----:B01----:R-:W-:Y:S01]  /*110f0*/  ENDCOLLECTIVE ;  /* 0x000000000000791b */ /* 0x003fe20003800000 */
.L_x_3685:
[----:B------:R-:W-:Y:S01]  /*11100*/  @!PT LDS RZ, [RZ] ;  /* 0x00000000fffff984 */ /* 0x000fe20000000800 */
[----:B------:R-:W-:Y:S01]  /*11110*/  @!PT LDS RZ, [RZ] ;  /* 0x00000000fffff984 */ /* 0x000fe20000000800 */
[----:B------:R-:W-:Y:S01]  /*11120*/  @!PT LDS RZ, [RZ] ;  /* 0x00000000fffff984 */ /* 0x000fe20000000800 */
[----:B------:R0:W-:Y:S01]  /*11130*/  LDGSTS.E.BYPASS.LTC128B.128 [R4+0x400], desc[UR36][R2.64], !P3 ;  /* 0x0040000002047fae */ /* 0x0001e2000d901d64 */
[----:B------:R-:W-:-:S03]  /*11140*/  ISETP.LT.OR P3, PT, R6, 0x1, P0 ;  /* 0x000000010600780c */ /* 0x000fc60000761670 */
[----:B------:R0:W-:Y:S01]  /*11150*/  LDGSTS.E.BYPASS.LTC128B.128 [R4+0x3400], desc[UR36][R2.64+0x80], !P4 ;  /* 0x0340008002047fae */ /* 0x0001e2000e101d64 */
[----:B------:R-:W-:-:S09]  /*11160*/  IMAD.MOV.U32 R13, RZ, RZ, R24 ;  /* 0x000000ffff0d7224 */ /* 0x000fd200078e0018 */
[----:B------:R0:W-:Y:S01]  /*11170*/  LDGSTS.E.BYPASS.LTC128B.128 [R4+0x6400], desc[UR36][R2.64+0x100], !P3 ;  /* 0x0640010002047fae */ /* 0x0001e2000d901d64 */
[----:B------:R-:W-:Y:S02]  /*11180*/  ISETP.LT.OR P3, PT, R6, 0x11, P2 ;  /* 0x000000110600780c */ /* 0x000fe40001761670 */
[----:B------:R-:W-:-:S11]  /*11190*/  MOV R7, R14 ;  /* 0x0000000e00077202 */ /* 0x000fd60000000f00 */
[----:B0-----:R-:W-:Y:S05]  /*111a0*/  WARPSYNC.COLLECTIVE R15, `(.L_x_3686) ;  /* 0x000000000f087348 */ /* 0x001fea0003c00000 */
[----:B------:R1:W2:Y:S02]  /*111b0*/  SHFL.IDX P6, R14, R13, R12, R11 ;  /* 0x0000000c0d0e7389 */ /* 0x0002a400000c000b */
[----:B012---:R-:W-:Y:S01]  /*111c0*/  ENDCOLLECTIVE ;  /* 0x000000000000791b */ /* 0x007fe20003800000 */
.L_x_3686:
[----:B------:R-:W-:Y:S02]  /*111d0*/  IMAD.MOV.U32 R13, RZ, RZ, R25 ;  /* 0x000000ffff0d7224 */ /* 0x000fe400078e0019 */
[----:B------:R-:W-:Y:S01]  /*111e0*/  IMAD.MOV.U32 R12, RZ, RZ, 0x2 ;  /* 0x00000002ff0c7424 */ /* 0x000fe200078e00ff */
[----:B------:R-:W-:-:S13]  /*111f0*/  IADD3 R2, P4, R14, R5, RZ ;  /* 0x000000050e027210 */ /* 0x000fda0007f9e0ff */
[----:B------:R-:W-:Y:S05]  /*11200*/  WARPSYNC.COLLECTIVE R15, `(.L_x_3687) ;  /* 0x000000000f087348 */ /* 0x000fea0003c00000 */
[----:B------:R0:W1:Y:S02]  /*11210*/  SHFL.IDX P6, R14, R13, R12, R11 ;  /* 0x0000000c0d0e7389 */ /* 0x00006400000c000b */
[----:B01----:R-:W-:Y:S01]  /*11220*/  ENDCOLLECTIVE ;  /* 0x000000000000791b */ /* 0x003fe20003800000 */
.L_x_3687:
[----:B------:R-:W-:Y:S01]  /*11230*/  IMAD.X R3, RZ, RZ, R7, P4 ;  /* 0x000000ffff037224 */ /* 0x000fe200020e0607 */
[----:B------:R-:W-:-:S04]  /*11240*/  ISETP.LT.OR P4, PT, R6, 0x11, P1 ;  /* 0x000000110600780c */ /* 0x000fc80000f81670 */
[----:B------:R-:W-:Y:S01]  /*11250*/  @!PT LDS RZ, [RZ] ;  /* 0x00000000fffff984 */ /* 0x000fe20000000800 */
[----:B------:R-:W-:Y:S01]  /*11260*/  @!PT LDS RZ, [RZ] ;  /* 0x00000000fffff984 */ /* 0x000fe20000000800 */
[----:B------:R-:W-:Y:S01]  /*11270*/  @!PT LDS RZ, [RZ] ;  /* 0x00000000fffff984 */ /* 0x000fe20000000800 */
[----:B------:R0:W-:Y:S01]  /*11280*/  LDGSTS.E.BYPASS.LTC128B.128 [R4+0xc00], desc[UR36][R2.64], !P3 ;  /* 0x00c0000002047fae */ /* 0x0001e2000d901d64 */
[----:B------:R-:W-:Y:S02]  /*11290*/  ISETP.LT.OR P3, PT, R6, 0x11, P0 ;  /* 0x000000110600780c */ /* 0x000fe40000761670 */
[----:B------:R-:W-:-:S06]  /*112a0*/  MOV R13, R24 ;  /* 0x00000018000d7202 */ /* 0x000fcc0000000f00 */
[----:B------:R0:W-:Y:S05]  /*112b0*/  LDGSTS.E.BYPASS.LTC128B.128 [R4+0x3c00], desc[UR36][R2.64+0x80], !P4 ;  /* 0x03c0008002047fae */ /* 0x0001ea000e101d64 */
[----:B------:R0:W-:Y:S01]  /*112c0*/  LDGSTS.E.BYPASS.LTC128B.128 [R4+0x6c00], desc[UR36][R2.64+0x100], !P3 ;  /* 0x06c0010002047fae */ /* 0x0001e2000d901d64 */
[----:B------:R-:W-:Y:S01]  /*112d0*/  ISETP.LT.OR P3, PT, R6, 0x21, P2 ;  /* 0x000000210600780c */ /* 0x000fe20001761670 */
[----:B------:R-:W-:-:S12]  /*112e0*/  IMAD.MOV.U32 R7, RZ, RZ, R14 ;  /* 0x000000ffff077224 */ /* 0x000fd800078e000e */
[----:B0-----:R-:W-:Y:S05]  /*112f0*/  WARPSYNC.COLLECTIVE R15, `(.L_x_3688) ;  /* 0x000000000f087348 */ /* 0x001fea0003c00000 */
[----:B------:R1:W2:Y:S02]  /*11300*/  SHFL.IDX P6, R14, R13, R12, R11 ;  /* 0x0000000c0d0e7389 */ /* 0x0002a400000c000b */
[----:B012---:R-:W-:Y:S01]  /*11310*/  ENDCOLLECTIVE ;  /* 0x000000000000791b */ /* 0x007fe20003800000 */
.L_x_3688:
[----:B------:R-:W-:Y:S02]  /*11320*/  IMAD.MOV.U32 R13, RZ, RZ, R25 ;  /* 0x000000ffff0d7224 */ /* 0x000fe400078e0019 */
[----:B------:R-:W-:Y:S01]  /*11330*/  IMAD.MOV.U32 R12, RZ, RZ, 0x3 ;  /* 0x00000003ff0c7424 */ /* 0x000fe200078e00ff */
[----:B------:R-:W-:-:S13]  /*11340*/  IADD3 R2, P4, R14, R5, RZ ;  /* 0x000000050e027210 */ /* 0x000fda0007f9e0ff */
[----:B------:R-:W-:Y:S05]  /*11350*/  WARPSYNC.COLLECTIVE R15, `(.L_x_3689) ;  /* 0x000000000f087348 */ /* 0x000fea0003c00000 */
[----:B------:R0:W1:Y:S02]  /*11360*/  SHFL.IDX P6, R14, R13, R12, R11 ;  /* 0x0000000c0d0e7389 */ /* 0x00006400000c000b */
[----:B01----:R-:W-:Y:S01]  /*11370*/  ENDCOLLECTIVE ;  /* 0x000000000000791b */ /* 0x003fe20003800000 */
.L_x_3689:
[----:B------:R-:W-:Y:S01]  /*11380*/  IMAD.X R3, RZ, RZ, R7, P4 ;  /* 0x000000ffff037224 */ /* 0x000fe200020e0607 */
[----:B------:R-:W-:-:S04]  /*11390*/  ISETP.LT.OR P4, PT, R6, 0x21, P1 ;  /* 0x000000210600780c */ /* 0x000fc80000f81670 */
[----:B------:R-:W-:Y:S01]  /*113a0*/  @!PT LDS RZ, [RZ] ;  /* 0x00000000fffff984 */ /* 0x000fe20000000800 */
[----:B------:R-:W-:Y:S01]  /*113b0*/  @!PT LDS RZ, [RZ] ;  /* 0x00000000fffff984 */ /* 0x000fe20000000800 */
[----:B------:R-:W-:Y:S01]  /*113c0*/  @!PT LDS RZ, [RZ] ;  /* 0x00000000fffff984 */ /* 0x000fe20000000800 */
[----:B------:R0:W-:Y:S01]  /*113d0*/  LDGSTS.E.BYPASS.LTC128B.128 [R4+0x1400], desc[UR36][R2.64], !P3 ;  /* 0x0140000002047fae */ /* 0x0001e2000d901d64 */
[----:B------:R-:W-:Y:S01]  /*113e0*/  ISETP.LT.OR P3, PT, R6, 0x21, P0 ;  /* 0x000000210600780c */ /* 0x000fe20000761670 */
[----:B------:R-:W-:-:S07]  /*113f0*/  IMAD.MOV.U32 R13, RZ, RZ, R24 ;  /* 0x000000ffff0d7224 */ /* 0x000fce00078e0018 */
[----:B------:R0:W-:Y:S05]  /*11400*/  LDGSTS.E.BYPASS.LTC128B.128 [R4+0x4400], desc[UR36][R2.64+0x80], !P4 ;  /* 0x0440008002047fae */ /* 0x0001ea000e101d64 */
[----:B------:R0:W-:Y:S01]  /*11410*/  LDGSTS.E.BYPASS.LTC128B.128 [R4+0x7400], desc[UR36][R2.64+0x100], !P3 ;  /* 0x0740010002047fae */ /* 0x0001e2000d901d64 */
[----:B------:R-:W-:Y:S01]  /*11420*/  ISETP.LT.OR P3, PT, R6, 0x31, P2 ;  /* 0x000000310600780c */ /* 0x000fe20001761670 */
[----:B------:R-:W-:-:S12]  /*11430*/  IMAD.MOV.U32 R7, RZ, RZ, R14 ;  /* 0x000000ffff077224 */ /* 0x000fd800078e000e */
[----:B0-----:R-:W-:Y:S05]  /*11440*/  WARPSYNC.COLLECTIVE R15, `(.L_x_3690) ;  /* 0x000000000f087348 */ /* 0x001fea0003c00000 */
[----:B------:R1:W2:Y:S02]  /*11450*/  SHFL.IDX P6, R14, R13, R12, R11 ;  /* 0x0000000c0d0e7389 */ /* 0x0002a400000c000b */
[----:B012---:R-:W-:Y:S01]  /*11460*/  ENDCOLLECTIVE ;  /* 0x000000000000791b */ /* 0x007fe20003800000 */
.L_x_3690:
[----:B------:R-:W-:Y:S02]  /*11470*/  IMAD.MOV.U32 R13, RZ, RZ, R25 ;  /* 0x000000ffff0d7224 */ /* 0x000fe400078e0019 */
[----:B------:R-:W-:Y:S01]  /*11480*/  IMAD.MOV.U32 R12, RZ, RZ, 0x4 ;  /* 0x00000004ff0c7424 */ /* 0x000fe200078e00ff */
[----:B------:R-:W-:-:S13]  /*11490*/  IADD3 R2, P4, R14, R5, RZ ;  /* 0x000000050e027210 */ /* 0x000fda0007f9e0ff */
[----:B------:R-:W-:Y:S05]  /*114a0*/  WARPSYNC.COLLECTIVE R15, `(.L_x_3691) ;  /* 0x000000000f087348 */ /* 0x000fea0003c00000 */
[----:B------:R0:W1:Y:S02]  /*114b0*/  SHFL.IDX P6, R14, R13, R12, R11 ;  /* 0x0000000c0d0e7389 */ /* 0x00006400000c000b */
[----:B01----:R-:W-:Y:S01]  /*114c0*/  ENDCOLLECTIVE ;  /* 0x000000000000791b */ /* 0x003fe20003800000 */
.L_x_3691:
[----:B------:R-:W-:Y:S02]  /*114d0*/  IADD3.X R3, RZ, R7, RZ, P4, !PT ;  /* 0x00000007ff037210 */ /* 0x000fe400027fe4ff */
[----:B------:R-:W-:-:S03]  /*114e0*/  ISETP.LT.OR P4, PT, R6, 0x31, P1 ;  /* 0x000000310600780c */ /* 0x000fc60000f81670 */
[----:B------:R-:W-:Y:S01]  /*114f0*/  @!PT LDS RZ, [RZ] ;  /* 0x00000000fffff984 */ /* 0x000fe20000000800 */
[----:B------:R-:W-:Y:S01]  /*11500*/  @!PT LDS RZ, [RZ] ;  /* 0x00000000fffff984 */ /* 0x000fe20000000800 */
[----:B------:R-:W-:Y:S01]  /*11510*/  @!PT LDS RZ, [RZ] ;  /* 0x00000000fffff984 */ /* 0x000fe20000000800 */
[----:B------:R0:W-:Y:S01]  /*11520*/  LDGSTS.E.BYPASS.LTC128B.128 [R4+0x1c00], desc[UR36][R2.64], !P3 ;  /* 0x01c0000002047fae */ /* 0x0001e2000d901d64 */
[----:B------:R-:W-:Y:S01]  /*11530*/  ISETP.LT.OR P3, PT, R6, 0x31, P0 ;  /* 0x000000310600780c */ /* 0x000fe20000761670 */
[----:B------:R-:W-:-:S08]  /*11540*/  IMAD.MOV.U32 R13, RZ, RZ, R24 ;  /* 0x000000ffff0d7224 */ /* 0x000fd000078e0018 */
[----:B------:R0:W-:Y:S04]  /*11550*/  LDGSTS.E.BYPASS.LTC128B.128 [R4+0x4c00], desc[UR36][R2.64+0x80], !P4 ;  /* 0x04c0008002047fae */ /* 0x0001e8000e101d64 */
[----:B------:R0:W-:Y:S01]  /*11560*/  LDGSTS.E.BYPASS.LTC128B.128 [R4+0x7c00], desc[UR36][R2.64+0x100], !P3 ;  /* 0x07c0010002047fae */ /* 0x0001e2000d901d64 */
[----:B------:R-:W-:Y:S01]  /*11570*/  ISETP.LT.OR P3, PT, R6, 0x41, P2 ;  /* 0x000000410600780c */ /* 0x000fe20001761670 */
[----:B------:R-:W-:-:S12]  /*11580*/  IMAD.MOV.U32 R7, RZ, RZ, R14 ;  /* 0x000000ffff077224 */ /* 0x000fd800078e000e */
[----:B0-----:R-:W-:Y:S05]  /*11590*/  WARPSYNC.COLLECTIVE R15, `(.L_x_3692) ;  /* 0x000000000f087348 */ /* 0x001fea0003c00000 */
[----:B------:R1:W2:Y:S02]  /*115a0*/  SHFL.IDX P6, R14, R13, R12, R11 ;  /* 0x0000000c0d0e7389 */ /* 0x0002a400000c000b */
[----:B012---:R-:W-:Y:S01]  /*115b0*/  ENDCOLLECTIVE ;  /* 0x000000000000791b */ /* 0x007fe20003800000 */
.L_x_3692:
[----:B------:R-:W-:Y:S01]  /*115c0*/  MOV R13, R25 ;  /* 0x00000019000d7202 */ /* 0x000fe20000000f00 */
[----:B------:R-:W-:Y:S01]  /*115d0*/  IMAD.MOV.U32 R12, RZ, RZ, 0x5 ;  /* 0x00000005ff0c7424 */ /* 0x000fe200078e00ff */
[----:B------:R-:W-:-:S13]  /*115e0*/  IADD3 R2, P4, R14, R5, RZ ;  /* 0x000000050e027210 */ /* 0x000fda0007f9e0ff */
[----:B------:R-:W-:Y:S05]  /*115f0*/  WARPSYNC.COLLECTIVE R15, `(.L_x_3693) ;  /* 0x000000000f087348 */ /* 0x000fea0003c00000 */
[----:B------:R0:W1:Y:S02]  /*11600*/  SHFL.IDX P6, R14, R13, R12, R11 ;  /* 0x0000000c0d0e7389 */ /* 0x00006400000c000b */
[----:B01----:R-:W-:Y:S01]  /*11610*/  ENDCOLLECTIVE ;  /* 0x000000000000791b */ /* 0x003fe20003800000 */
.L_x_3693:
        /* <DEDUP_REMOVED lines=10> */
[----:B------:R-:W-:-:S07]  /*116c0*/  IMAD.MOV.U32 R25, RZ, RZ, R14 ;  /* 0x000000ffff197224 */ /* 0x000fce00078e000e */
[----:B0-----:R-:W-:Y:S05]  /*116d0*/  WARPSYNC.COLLECTIVE R15, `(.L_x_3694) ;  /* 0x000000000f087348 */ /* 0x001fea0003c00000 */
[----:B------:R1:W2:Y:S02]  /*116e0*/  SHFL.IDX P6, R14, R13, R12, R11 ;  /* 0x0000000c0d0e7389 */ /* 0x0002a400000c000b */
[----:B012---:R-:W-:Y:S01]  /*116f0*/  ENDCOLLECTIVE ;  /* 0x000000000000791b */ /* 0x007fe20003800000 */
.L_x_3694:
[----:B------:R-:W-:Y:S05]  /*11700*/  BRA `(.L_x_3695) ;  /* 0xffffffc0005c7947 */ /* 0x000fea000383ffff */
.L_x_3589:
        /* <DEDUP_REMOVED lines=8> */
.L_x_3697:
[----:B------:R-:W-:Y:S05]  /*11790*/  BSYNC B0 ;  /* 0x0000000000007941 */ /* 0x000fea0003800000 */
.L_x_3696:
[----:B------:R-:W-:Y:S01]  /*117a0*/  IMAD.MOV.U32 R13, RZ, RZ, R16 ;  /* 0x000000ffff0d7224 */ /* 0x000fe200078e0010 */
[----:B------:R-:W-:Y:S01]  /*117b0*/  MOV R15, 0xffffffff ;  /* 0xffffffff000f7802 */ /* 0x000fe20000000f00 */
[----:B------:R-:W-:Y:S02]  /*117c0*/  IMAD.MOV.U32 R12, RZ, RZ, 0x1 ;  /* 0x00000001ff0c7424 */ /* 0x000fe400078e00ff */
[----:B------:R-:W-:Y:S02]  /*117d0*/  IMAD.MOV.U32 R11, RZ, RZ, 0x1f ;  /* 0x0000001fff0b7424 */ /* 0x000fe400078e00ff */
[----:B------:R-:W-:Y:S02]  /*117e0*/  IMAD.IADD R7, R19, 0x1, R8 ;  /* 0x0000000113077824 */ /* 0x000fe400078e0208 */
[----:B------:R-:W-:-:S07]  /*117f0*/  IMAD.MOV.U32 R5, RZ, RZ, R14 ;  /* 0x000000ffff057224 */ /* 0x000fce00078e000e */
[----:B------:R-:W-:Y:S05]  /*11800*/  WARPSYNC.COLLECTIVE R15, `(.L_x_3698) ;  /* 0x000000000f087348 */ /* 0x000fea0003c00000 */
[----:B------:R0:W1:Y:S02]  /*11810*/  SHFL.IDX P6, R14, R13, R12, R11 ;  /* 0x0000000c0d0e7389 */ /* 0x00006400000c000b */
[----:B01----:R-:W-:Y:S01]  /*11820*/  ENDCOLLECTIVE ;  /* 0x000000000000791b */ /* 0x003fe20003800000 */
.L_x_3698:
[----:B------:R-:W-:Y:S02]  /*11830*/  ULDC UR4, c[0x0][0xc3c] ;  /* 0x00030f0000047ab9 */ /* 0x000fe40000000800 */
[----:B------:R-:W-:-:S13]  /*11840*/  ISETP.GE.OR P1, PT, R7, UR4, !P0 ;  /* 0x0000000407007c0c */ /* 0x000fda000c726670 */
[----:B------:R-:W0:Y:S01]  /*11850*/  @!P1 LDC.64 R2, c[0x0][0xc80] ;  /* 0x00032000ff029b82 */ /* 0x000e220000000a00 */
[----:B------:R-:W-:Y:S01]  /*11860*/  IMAD.MOV.U32 R4, RZ, RZ, RZ ;  /* 0x000000ffff047224 */ /* 0x000fe200078e00ff */
[----:B------:R-:W-:Y:S01]  /*11870*/  MOV R11, RZ ;  /* 0x000000ff000b7202 */ /* 0x000fe20000000f00 */
        /* <DEDUP_REMOVED lines=13> */
.L_x_3699:
[----:B------:R-:W-:Y:S01]  /*11950*/  IMAD.MOV.U32 R12, RZ, RZ, 0x2 ;  /* 0x00000002ff0c7424 */ /* 0x000fe200078e00ff */
[----:B------:R-:W-:-:S05]  /*11960*/  SEL R7, R14, RZ, P1 ;  /* 0x000000ff0e077207 */ /* 0x000fca0000800000 */
[----:B------:R-:W-:-:S04]  /*11970*/  IMAD.IADD R6, R4, 0x1, R7 ;  /* 0x0000000104067824 */ /* 0x000fc800078e0207 */
[----:B------:R-:W-:-:S07]  /*11980*/  IMAD.MOV.U32 R13, RZ, RZ, R6 ;  /* 0x000000ffff0d7224 */ /* 0x000fce00078e0006 */
[----:B------:R-:W-:Y:S05]  /*11990*/  WARPSYNC.COLLECTIVE R15, `(.L_x_3700) ;  /* 0x000000000f087348 */ /* 0x000fea0003c00000 */
[----:B------:R0:W1:Y:S02]  /*119a0*/  SHFL.UP P6, R14, R13, R12, R11 ;  /* 0x0400000c0d0e7389 */ /* 0x00006400000c000b */
[----:B01----:R-:W-:Y:S01]  /*119b0*/  ENDCOLLECTIVE ;  /* 0x000000000000791b */ /* 0x003fe20003800000 */
.L_x_3700:
[----:B------:R-:W-:Y:S02]  /*119c0*/  MOV R12, 0x4 ;  /* 0x00000004000c7802 */ /* 0x000fe40000000f00 */
[----:B------:R-:W-:-:S05]  /*119d0*/  SEL R7, R14, RZ, P2 ;  /* 0x000000ff0e077207 */ /* 0x000fca0001000000 */
[----:B------:R-:W-:-:S04]  /*119e0*/  IMAD.IADD R7, R6, 0x1, R7 ;  /* 0x0000000106077824 */ /* 0x000fc800078e0207 */
[----:B------:R-:W-:-:S07]  /*119f0*/  IMAD.MOV.U32 R13, RZ, RZ, R7 ;  /* 0x000000ffff0d7224 */ /* 0x000fce00078e0007 */
[----:B------:R-:W-:Y:S05]  /*11a00*/  WARPSYNC.COLLECTIVE R15, `(.L_x_3701) ;  /* 0x000000000f087348 */ /* 0x000fea0003c00000 */
[----:B------:R0:W1:Y:S02]  /*11a10*/  SHFL.UP P6, R14, R13, R12, R11 ;  /* 0x0400000c0d0e7389 */ /* 0x00006400000c000b */
[----:B01----:R-:W-:Y:S01]  /*11a20*/  ENDCOLLECTIVE ;  /* 0x000000000000791b */ /* 0x003fe20003800000 */
.L_x_3701:
[----:B------:R-:W-:Y:S01]  /*11a30*/  IMAD.MOV.U32 R12, RZ, RZ, 0x8 ;  /* 0x00000008ff0c7424 */ /* 0x000fe200078e00ff */
[----:B------:R-:W-:-:S05]  /*11a40*/  SEL R2, R14, RZ, P3 ;  /* 0x000000ff0e027207 */ /* 0x000fca0001800000 */
[----:B------:R-:W-:-:S04]  /*11a50*/  IMAD.IADD R2, R7, 0x1, R2 ;  /* 0x0000000107027824 */ /* 0x000fc800078e0202 */
[----:B------:R-:W-:-:S07]  /*11a60*/  IMAD.MOV.U32 R13, RZ, RZ, R2 ;  /* 0x000000ffff0d7224 */ /* 0x000fce00078e0002 */
[----:B------:R-:W-:Y:S05]  /*11a70*/  WARPSYNC.COLLECTIVE R15, `(.L_x_3702) ;  /* 0x000000000f087348 */ /* 0x000fea0003c00000 */
[----:B------:R0:W1:Y:S02]  /*11a80*/  SHFL.UP P6, R14, R13, R12, R11 ;  /* 0x0400000c0d0e7389 */ /* 0x00006400000c000b */
[----:B01----:R-:W-:Y:S01]  /*11a90*/  ENDCOLLECTIVE ;  /* 0x000000000000791b */ /* 0x003fe20003800000 */
.L_x_3702:
[----:B------:R-:W-:Y:S02]  /*11aa0*/  MOV R12, 0x10 ;  /* 0x00000010000c7802 */ /* 0x000fe40000000f00 */
[----:B------:R-:W-:-:S05]  /*11ab0*/  SEL R3, R14, RZ, P4 ;  /* 0x000000ff0e037207 */ /* 0x000fca0002000000 */
[----:B------:R-:W-:-:S04]  /*11ac0*/  IMAD.IADD R3, R2, 0x1, R3 ;  /* 0x0000000102037824 */ /* 0x000fc800078e0203 */
[----:B------:R-:W-:-:S07]  /*11ad0*/  IMAD.MOV.U32 R13, RZ, RZ, R3 ;  /* 0x000000ffff0d7224 */ /* 0x000fce00078e0003 */
[----:B------:R-:W-:Y:S05]  /*11ae0*/  WARPSYNC.COLLECTIVE R15, `(.L_x_3703) ;  /* 0x000000000f087348 */ /* 0x000fea0003c00000 */
[----:B------:R0:W1:Y:S02]  /*11af0*/  SHFL.UP P6, R14, R13, R12, R11 ;  /* 0x0400000c0d0e7389 */ /* 0x00006400000c000b */
[----:B01----:R-:W-:Y:S01]  /*11b00*/  ENDCOLLECTIVE ;  /* 0x000000000000791b */ /* 0x003fe20003800000 */
.L_x_3703:
        /* <DEDUP_REMOVED lines=8> */
.L_x_3704:
[----:B------:R-:W-:Y:S05]  /*11b90*/  BRA `(.L_x_3705) ;  /* 0xffffffc0006c7947 */ /* 0x000fea000383ffff */
.L_x_3594:
[----:B------:R-:W-:Y:S01]  /*11ba0*/  BSSY B0, `(.L_x_3706) ;  /* 0x0000008000007945 */ /* 0x000fe20003800000 */
[----:B-----5:R-:W-:Y:S01]  /*11bb0*/  IMAD.MOV.U32 R13, RZ, RZ, R4 ;  /* 0x000000ffff0d7224 */ /* 0x020fe200078e0004 */
[----:B------:R-:W-:Y:S01]  /*11bc0*/  MOV R12, 0x1 ;  /* 0x00000001000c7802 */ /* 0x000fe20000000f00 */
[----:B------:R-:W-:Y:S02]  /*11bd0*/  IMAD.MOV.U32 R11, RZ, RZ, RZ ;  /* 0x000000ffff0b7224 */ /* 0x000fe400078e00ff */
[----:B------:R-:W-:-:S07]  /*11be0*/  IMAD.MOV.U32 R15, RZ, RZ, -0x1 ;  /* 0xffffffffff0f7424 */ /* 0x000fce00078e00ff */
[----:B01----:R-:W-:Y:S05]  /*11bf0*/  WARPSYNC.COLLECTIVE R15, `(.L_x_3707) ;  /* 0x000000000f087348 */ /* 0x003fea0003c00000 */
[----:B------:R2:W3:Y:S02]  /*11c00*/  SHFL.UP P6, R14, R13, R12, R11 ;  /* 0x0400000c0d0e7389 */ /* 0x0004e400000c000b */
[----:B0123--:R-:W-:Y:S01]  /*11c10*/  ENDCOLLECTIVE ;  /* 0x000000000000791b */ /* 0x00ffe20003800000 */
.L_x_3707:
[----:B------:R-:W-:Y:S05]  /*11c20*/  BSYNC B0 ;  /* 0x0000000000007941 */ /* 0x000fea0003800000 */
.L_x_3706:
[----:B------:R-:W-:Y:S01]  /*11c30*/  SEL R13, R14, RZ, P1 ;  /* 0x000000ff0e0d7207 */ /* 0x000fe20000800000 */
[----:B------:R-:W-:Y:S01]  /*11c40*/  IMAD.MOV.U32 R12, RZ, RZ, 0x2 ;  /* 0x00000002ff0c7424 */ /* 0x000fe200078e00ff */
[----:B------:R-:W-:Y:S01]  /*11c50*/  MOV R15, 0xffffffff ;  /* 0xffffffff000f7802 */ /* 0x000fe20000000f00 */
[----:B------:R-:W-:Y:S02]  /*11c60*/  IMAD.MOV.U32 R11, RZ, RZ, RZ ;  /* 0x000000ffff0b7224 */ /* 0x000fe400078e00ff */
[----:B------:R-:W-:-:S07]  /*11c70*/  IMAD.IADD R13, R4, 0x1, R13 ;  /* 0x00000001040d7824 */ /* 0x000fce00078e020d */
[----:B------:R-:W-:Y:S05]  /*11c80*/  WARPSYNC.COLLECTIVE R15, `(.L_x_3708) ;  /* 0x000000000f087348 */ /* 0x000fea0003c00000 */
[----:B------:R0:W1:Y:S02]  /*11c90*/  SHFL.UP P6, R14, R13, R12, R11 ;  /* 0x0400000c0d0e7389 */ /* 0x00006400000c000b */
[----:B01----:R-:W-:Y:S01]  /*11ca0*/  ENDCOLLECTIVE ;  /* 0x000000000000791b */ /* 0x003fe20003800000 */
.L_x_3708:
[----:B------:R-:W-:Y:S01]  /*11cb0*/  IMAD.MOV.U32 R12, RZ, RZ, 0x4 ;  /* 0x00000004ff0c7424 */ /* 0x000fe200078e00ff */
[----:B------:R-:W-:-:S05]  /*11cc0*/  SEL R0, R14, RZ, P2 ;  /* 0x000000ff0e007207 */ /* 0x000fca0001000000 */
[----:B------:R-:W-:-:S04]  /*11cd0*/  IMAD.IADD R0, R13, 0x1, R0 ;  /* 0x000000010d007824 */ /* 0x000fc800078e0200 */
[----:B------:R-:W-:-:S07]  /*11ce0*/  IMAD.MOV.U32 R13, RZ, RZ, R0 ;  /* 0x000000ffff0d7224 */ /* 0x000fce00078e0000 */
[----:B------:R-:W-:Y:S05]  /*11cf0*/  WARPSYNC.COLLECTIVE R15, `(.L_x_3709) ;  /* 0x000000000f087348 */ /* 0x000fea0003c00000 */
[----:B------:R0:W1:Y:S02]  /*11d00*/  SHFL.UP P6, R14, R13, R12, R11 ;  /* 0x0400000c0d0e7389 */ /* 0x00006400000c000b */
[----:B01----:R-:W-:Y:S01]  /*11d10*/  ENDCOLLECTIVE ;  /* 0x000000000000791b */ /* 0x003fe20003800000 */
.L_x_3709:
[----:B------:R-:W-:Y:S02]  /*11d20*/  MOV R12, 0x8 ;  /* 0x00000008000c7802 */ /* 0x000fe40000000f00 */
[----:B------:R-:W-:-:S05]  /*11d30*/  SEL R3, R14, RZ, P3 ;  /* 0x000000ff0e037207 */ /* 0x000fca0001800000 */
[----:B------:R-:W-:-:S04]  /*11d40*/  IMAD.IADD R2, R0, 0x1, R3 ;  /* 0x0000000100027824 */ /* 0x000fc800078e0203 */
[----:B------:R-:W-:-:S07]  /*11d50*/  IMAD.MOV.U32 R13, RZ, RZ, R2 ;  /* 0x000000ffff0d7224 */ /* 0x000fce00078e0002 */
[----:B------:R-:W-:Y:S05]  /*11d60*/  WARPSYNC.COLLECTIVE R15, `(.L_x_3710) ;  /* 0x000000000f087348 */ /* 0x000fea0003c00000 */
[----:B------:R0:W1:Y:S02]  /*11d70*/  SHFL.UP P6, R14, R13, R12, R11 ;  /* 0x0400000c0d0e7389 */ /* 0x00006400000c000b */
[----:B01----:R-:W-:Y:S01]  /*11d80*/  ENDCOLLECTIVE ;  /* 0x000000000000791b */ /* 0x003fe20003800000 */
.L_x_3710:
[----:B------:R-:W-:Y:S01]  /*11d90*/  IMAD.MOV.U32 R12, RZ, RZ, 0x10 ;  /* 0x00000010ff0c7424 */ /* 0x000fe200078e00ff */
[----:B------:R-:W-:-:S05]  /*11da0*/  SEL R3, R14, RZ, P4 ;  /* 0x000000ff0e037207 */ /* 0x000fca0002000000 */
[----:B------:R-:W-:-:S04]  /*11db0*/  IMAD.IADD R3, R2, 0x1, R3 ;  /* 0x0000000102037824 */ /* 0x000fc800078e0203 */
[----:B------:R-:W-:-:S07]  /*11dc0*/  IMAD.MOV.U32 R13, RZ, RZ, R3 ;  /* 0x000000ffff0d7224 */ /* 0x000fce00078e0003 */
[----:B------:R-:W-:Y:S05]  /*11dd0*/  WARPSYNC.COLLECTIVE R15, `(.L_x_3711) ;  /* 0x000000000f087348 */ /* 0x000fea0003c00000 */
[----:B------:R0:W1:Y:S02]  /*11de0*/  SHFL.UP P6, R14, R13, R12, R11 ;  /* 0x0400000c0d0e7389 */ /* 0x00006400000c000b */
[----:B01----:R-:W-:Y:S01]  /*11df0*/  ENDCOLLECTIVE ;  /* 0x000000000000791b */ /* 0x003fe20003800000 */
.L_x_3711:
        /* <DEDUP_REMOVED lines=8> */
.L_x_3712:
[----:B------:R-:W-:Y:S05]  /*11e80*/  BRA `(.L_x_3713) ;  /* 0xffffffc0004c7947 */ /* 0x000fea000383ffff */
.L_x_3596:
[----:B------:R-:W-:Y:S01]  /*11e90*/  BSSY B0, `(.L_x_3714) ;  /* 0x0000006000007945 */ /* 0x000fe20003800000 */
[----:B------:R-:W-:Y:S01]  /*11ea0*/  PLOP3.LUT P6, PT, P6, PT, PT, 0x8, 0x0 ;  /* 0x000000000000781c */ /* 0x000fe200037ce170 */
[----:B------:R-:W-:-:S12]  /*11eb0*/  IMAD.MOV.U32 R15, RZ, RZ, -0x1 ;  /* 0xffffffffff0f7424 */ /* 0x000fd800078e00ff */
[----:B0-----:R-:W-:Y:S05]  /*11ec0*/  WARPSYNC.COLLECTIVE R15, `(.L_x_3715) ;  /* 0x000000000f087348 */ /* 0x001fea0003c00000 */
[----:B------:R-:W-:Y:S01]  /*11ed0*/  VOTE.ANY R14, PT, P6 ;  /* 0x00000000000e7806 */ /* 0x000fe200030e0100 */
[----:B0-----:R-:W-:Y:S06]  /*11ee0*/  ENDCOLLECTIVE ;  /* 0x000000000000791b */ /* 0x001fec0003800000 */
.L_x_3715:
[----:B------:R-:W-:Y:S05]  /*11ef0*/  BSYNC B0 ;  /* 0x0000000000007941 */ /* 0x000fea0003800000 */
.L_x_3714:
[----:B------:R-:W-:Y:S01]  /*11f00*/  IMAD.MOV.U32 R2, RZ, RZ, R14 ;  /* 0x000000ffff027224 */ /* 0x000fe200078e000e */
[----:B------:R-:W-:Y:S01]  /*11f10*/  MOV R11, 0x1f ;  /* 0x0000001f000b7802 */ /* 0x000fe20000000f00 */
[----:B------:R-:W-:Y:S02]  /*11f20*/  IMAD.MOV.U32 R13, RZ, RZ, R4 ;  /* 0x000000ffff0d7224 */ /* 0x000fe400078e0004 */
[----:B------:R-:W0:Y:S01]  /*11f30*/  POPC R0, R2 ;  /* 0x0000000200007309 */ /* 0x000e220000000000 */
[----:B------:R-:W-:Y:S02]  /*11f40*/  IMAD.MOV.U32 R15, RZ, RZ, -0x1 ;  /* 0xffffffffff0f7424 */ /* 0x000fe400078e00ff */
[----:B0-----:R-:W-:-:S07]  /*11f50*/  IMAD.MOV.U32 R12, RZ, RZ, R0 ;  /* 0x000000ffff0c7224 */ /* 0x001fce00078e0000 */
[----:B------:R-:W-:Y:S05]  /*11f60*/  WARPSYNC.COLLECTIVE R15, `(.L_x_3716) ;  /* 0x000000000f087348 */ /* 0x000fea0003c00000 */
[----:B------:R0:W1:Y:S02]  /*11f70*/  SHFL.IDX P6, R14, R13, R12, R11 ;  /* 0x0000000c0d0e7389 */ /* 0x00006400000c000b */
[----:B01----:R-:W-:Y:S01]  /*11f80*/  ENDCOLLECTIVE ;  /* 0x000000000000791b */ /* 0x003fe20003800000 */
.L_x_3716:
[----:B------:R-:W-:Y:S01]  /*11f90*/  IMAD.MOV.U32 R4, RZ, RZ, R14 ;  /* 0x000000ffff047224 */ /* 0x000fe200078e000e */
[----:B------:R-:W-:Y:S06]  /*11fa0*/  BRA `(.L_x_3717) ;  /* 0xffffffc0003c7947 */ /* 0x000fec000383ffff */
.L_x_3598:
[----:B------:R-:W-:Y:S01]  /*11fb0*/  BSSY B0, `(.L_x_3718) ;  /* 0x0000007000007945 */ /* 0x000fe20003800000 */
[----:B------:R-:W-:Y:S02]  /*11fc0*/  IMAD.MOV.U32 R13, RZ, RZ, R6 ;  /* 0x000000ffff0d7224 */ /* 0x000fe400078e0006 */
[----:B------:R-:W-:Y:S02]  /*11fd0*/  IMAD.MOV.U32 R11, RZ, RZ, 0x1f ;  /* 0x0000001fff0b7424 */ /* 0x000fe400078e00ff */
[----:B------:R-:W-:-:S07]  /*11fe0*/  IMAD.MOV.U32 R15, RZ, RZ, -0x1 ;  /* 0xffffffffff0f7424 */ /* 0x000fce00078e00ff */
[----:B012---:R-:W-:Y:S05]  /*11ff0*/  WARPSYNC.COLLECTIVE R15, `(.L_x_3719) ;  /* 0x000000000f087348 */ /* 0x007fea0003c00000 */
[----:B------:R3:W4:Y:S02]  /*12000*/  SHFL.IDX P6, R14, R13, R12, R11 ;  /* 0x0000000c0d0e7389 */ /* 0x00072400000c000b */
[----:B01234-:R-:W-:Y:S01]  /*12010*/  ENDCOLLECTIVE ;  /* 0x000000000000791b */ /* 0x01ffe20003800000 */
.L_x_3719:
[----:B------:R-:W-:Y:S05]  /*12020*/  BSYNC B0 ;  /* 0x0000000000007941 */ /* 0x000fea0003800000 */
.L_x_3718:
[----:B------:R-:W-:Y:S05]  /*12030*/  BRA `(.L_x_3597) ;  /* 0xffffffc000347947 */ /* 0x000fea000383ffff */
.L_x_3602:
[----:B0-----:R0:W2:Y:S02]  /*12040*/  SYNCS.PHASECHK.TRANS64.TRYWAIT P0, [R4+URZ+0x30820], R0 ;  /* 0x03082000040075a7 */ /* 0x0010a4000800017f */
[----:B--2---:R-:W-:Y:S05]  /*12050*/  @!P0 NANOSLEEP.SYNCS 0x989680 ;  /* 0x009896800000895d */ /* 0x004fea0003900000 */
[----:B------:R-:W2:Y:S02]  /*12060*/  @!P0 SYNCS.PHASECHK.TRANS64 P0, [R4+URZ+0x30820], R0 ;  /* 0x03082000040085a7 */ /* 0x000ea4000800007f */
[----:B--2---:R-:W-:Y:S05]  /*12070*/  @!P0 BRA `(.L_x_3602) ;  /* 0xfffffffc00f08947 */ /* 0x004fea000383ffff */
[----:B------:R-:W-:Y:S05]  /*12080*/  BRA `(.L_x_3720) ;  /* 0xffffffc400207947 */ /* 0x000fea000383ffff */
.L_x_3603:
[----:B------:R-:W2:Y:S01]  /*12090*/  S2R R2, SR_TID.X ;  /* 0x0000000000027919 */ /* 0x000ea20000002100 */
[----:B------:R-:W-:Y:S01]  /*120a0*/  BSSY B0, `(.L_x_3721) ;  /* 0x000000a000007945 */ /* 0x000fe20003800000 */
[----:B------:R-:W-:Y:S02]  /*120b0*/  IMAD.MOV.U32 R12, RZ, RZ, RZ ;  /* 0x000000ffff0c7224 */ /* 0x000fe400078e00ff */
[----:B------:R-:W-:Y:S02]  /*120c0*/  IMAD.MOV.U32 R11, RZ, RZ, 0x1f ;  /* 0x0000001fff0b7424 */ /* 0x000fe400078e00ff */
[----:B------:R-:W-:Y:S01]  /*120d0*/  IMAD.MOV.U32 R15, RZ, RZ, -0x1 ;  /* 0xffffffffff0f7424 */ /* 0x000fe200078e00ff */
[----:B--2---:R-:W-:-:S04]  /*120e0*/  SHF.R.U32.HI R2, RZ, 0x5, R2 ;  /* 0x00000005ff027819 */ /* 0x004fc80000011602 */
[----:B------:R-:W-:-:S04]  /*120f0*/  LOP3.LUT R2, R2, 0x3, RZ, 0xc0, !PT ;  /* 0x0000000302027812 */ /* 0x000fc800078ec0ff */
[----:B------:R-:W-:-:S07]  /*12100*/  MOV R13, R2 ;  /* 0x00000002000d7202 */ /* 0x000fce0000000f00 */
[----:B01-3--:R-:W-:Y:S05]  /*12110*/  WARPSYNC.COLLECTIVE R15, `(.L_x_3722) ;  /* 0x000000000f087348 */ /* 0x00bfea0003c00000 */
[----:B------:R2:W4:Y:S02]  /*12120*/  SHFL.IDX P6, R14, R13, R12, R11 ;  /* 0x0000000c0d0e7389 */ /* 0x00052400000c000b */
[----:B01234-:R-:W-:Y:S01]  /*12130*/  ENDCOLLECTIVE ;  /* 0x000000000000791b */ /* 0x01ffe20003800000 */
.L_x_3722:
[----:B------:R-:W-:Y:S05]  /*12140*/  BSYNC B0 ;  /* 0x0000000000007941 */ /* 0x000fea0003800000 */
.L_x_3721:
[----:B------:R-:W-:Y:S05]  /*12150*/  BRA `(.L_x_3723) ;  /* 0xffffffc400087947 */ /* 0x000fea000383ffff */
.L_x_3606:
[----:B------:R-:W-:Y:S01]  /*12160*/  BSSY B1, `(.L_x_3724) ;  /* 0x0000006000017945 */ /* 0x000fe20003800000 */
[----:B------:R-:W-:-:S07]  /*12170*/  IMAD.MOV.U32 R15, RZ, RZ, -0x1 ;  /* 0xffffffffff0f7424 */ /* 0x000fce00078e00ff */
[----:B01-3--:R-:W-:Y:S05]  /*12180*/  WARPSYNC.COLLECTIVE R15, `(.L_x_3725) ;  /* 0x000000000f0c7348 */ /* 0x00bfea0003c00000 */
[----:B------:R-:W-:Y:S02]  /*12190*/  ELECT P6, UR62, PT ;  /* 0x00000000003e782f */ /* 0x000fe400038c0000 */
[----:B------:R-:W-:Y:S01]  /*121a0*/  MOV R14, UR62 ;  /* 0x0000003e000e7c02 */ /* 0x000fe20008000f00 */
[----:B01-3--:R-:W-:Y:S10]  /*121b0*/  ENDCOLLECTIVE ;  /* 0x000000000000791b */ /* 0x00bff40003800000 */
.L_x_3725:
[----:B------:R-:W-:Y:S05]  /*121c0*/  BSYNC B1 ;  /* 0x0000000000017941 */ /* 0x000fea0003800000 */
.L_x_3724:
[----:B------:R-:W-:Y:S05]  /*121d0*/  BRA `(.L_x_3726) ;  /* 0xffffffc400007947 */ /* 0x000fea000383ffff */
.L_x_3608:
[----:B0-----:R0:W2:Y:S02]  /*121e0*/  SYNCS.PHASECHK.TRANS64.TRYWAIT P1, [R5+URZ+0x30840], R0 ;  /* 0x03084000050075a7 */ /* 0x0010a4000802017f */
[----:B--2---:R-:W-:Y:S05]  /*121f0*/  @!P1 NANOSLEEP.SYNCS 0x989680 ;  /* 0x009896800000995d */ /* 0x004fea0003900000 */
[----:B------:R-:W2:Y:S02]  /*12200*/  @!P1 SYNCS.PHASECHK.TRANS64 P1, [R5+URZ+0x30840], R0 ;  /* 0x03084000050095a7 */ /* 0x000ea4000802007f */
[----:B--2---:R-:W-:Y:S05]  /*12210*/  @!P1 BRA `(.L_x_3608) ;  /* 0xfffffffc00f09947 */ /* 0x004fea000383ffff */
[----:B------:R-:W-:Y:S05]  /*12220*/  BRA `(.L_x_3727) ;  /* 0xffffffc400287947 */ /* 0x000fea000383ffff */
.L_x_3610:
[----:B--2---:R2:W4:Y:S02]  /*12230*/  SYNCS.PHASECHK.TRANS64.TRYWAIT P1, [R27+URZ+0x30840], R2 ;  /* 0x030840021b0075a7 */ /* 0x004524000802017f */
[----:B----4-:R-:W-:Y:S05]  /*12240*/  @!P1 NANOSLEEP.SYNCS 0x989680 ;  /* 0x009896800000995d */ /* 0x010fea0003900000 */
[----:B------:R-:W4:Y:S02]  /*12250*/  @!P1 SYNCS.PHASECHK.TRANS64 P1, [R27+URZ+0x30840], R2 ;  /* 0x030840021b0095a7 */ /* 0x000f24000802007f */
[----:B----4-:R-:W-:Y:S05]  /*12260*/  @!P1 BRA `(.L_x_3610) ;  /* 0xfffffffc00f09947 */ /* 0x010fea000383ffff */
[----:B------:R-:W-:Y:S05]  /*12270*/  BRA `(.L_x_3728) ;  /* 0xffffffc400347947 */ /* 0x000fea000383ffff */
.L_x_3612:
[----:B----4-:R4:W0:Y:S02]  /*12280*/  SYNCS.PHASECHK.TRANS64.TRYWAIT P1, [R5+URZ+0x30860], R0 ;  /* 0x03086000050075a7 */ /* 0x010824000802017f */
[----:B0-----:R-:W-:Y:S05]  /*12290*/  @!P1 NANOSLEEP.SYNCS 0x989680 ;  /* 0x009896800000995d */ /* 0x001fea0003900000 */
[----:B------:R-:W0:Y:S02]  /*122a0*/  @!P1 SYNCS.PHASECHK.TRANS64 P1, [R5+URZ+0x30860], R0 ;  /* 0x03086000050095a7 */ /* 0x000e24000802007f */
[----:B0-----:R-:W-:Y:S05]  /*122b0*/  @!P1 BRA `(.L_x_3612) ;  /* 0xfffffffc00f09947 */ /* 0x001fea000383ffff */
[----:B------:R-:W-:Y:S05]  /*122c0*/  BRA `(.L_x_3729) ;  /* 0xffffffc400307947 */ /* 0x000fea000383ffff */
.L_x_3730:
        /* <DEDUP_REMOVED lines=11> */
.L_x_15834:


//--------------------- .text._ZN7cutlass13device_kernelIN5flash11enable_sm90INS1_16FlashAttnFwdSm90INS1_25CollectiveMainloopFwdSm90ILi2EN4cute5tupleIJNS5_1CILi1EEES8_S8_EEENS6_IJNS7_ILi128EEENS7_ILi96EEENS7_ILi192EEEEEELi192ENS_10bfloat16_tEfNS_4arch4Sm90ELb0ELb0ELb0ELb1ELb1ELb1ELb0ELb1ELb1ELb1ELb0ELb0EEENS1_21CollectiveEpilogueFwdINS6_IJSA_SC_SB_EEES9_SE_SG_Li256ELb1ELb1ELb0ELb0EEENS1_36VarlenDynamicPersistentTileSchedulerILi128ELi96ELi256ELi128ELb0ELb1ELb1ELb0ELb1ELb1EEEEEEEEEvNT_6ParamsE --------------------------
	.section	.text._ZN7cutlass13device_kernelIN5flash11enable_sm90INS1_16FlashAttnFwdSm90INS1_25CollectiveMainloopFwdSm90ILi2EN4cute5tupleIJNS5_1CILi1EEES8_S8_EEENS6_IJNS7_ILi128EEENS7_ILi96EEENS7_ILi192EEEEEELi192ENS_10bfloat16_tEfNS_4arch4Sm90ELb0ELb0ELb0ELb1ELb1ELb1ELb0ELb1ELb1ELb1ELb0ELb0EEENS1_21CollectiveEpilogueFwdINS6_IJSA_SC_SB_EEES9_SE_SG_Li256ELb1ELb1ELb0ELb0EEENS1_36VarlenDynamicPersistentTileSchedulerILi128ELi96ELi256ELi128ELb0ELb1ELb1ELb0ELb1ELb1EEEEEEEEEvNT_6ParamsE,"ax",@progbits
	.align	128
.text._ZN7cutlass13device_kernelIN5flash11enable_sm90INS1_16FlashAttnFwdSm90INS1_25CollectiveMainloopFwdSm90ILi2EN4cute5tupleIJNS5_1CILi1EEES8_S8_EEENS6_IJNS7_ILi128EEENS7_ILi96EEENS7_ILi192EEEEEELi192ENS_10bfloat16_tEfNS_4arch4Sm90ELb0ELb0ELb0ELb1ELb1ELb1ELb0ELb1ELb1ELb1ELb0ELb0EEENS1_21CollectiveEpilogueFwdINS6_IJSA_SC_SB_EEES9_SE_SG_Li256ELb1ELb1ELb0ELb0EEENS1_36VarlenDynamicPersistentTileSchedulerILi128ELi96ELi256ELi128ELb0ELb1ELb1ELb0ELb1ELb1EEEEEEEEEvNT_6ParamsE:
        .type           _ZN7cutlass13device_kernelIN5flash11enable_sm90INS1_16FlashAttnFwdSm90INS1_25CollectiveMainloopFwdSm90ILi2EN4cute5tupleIJNS5_1CILi1EEES8_S8_EEENS6_IJNS7_ILi128EEENS7_ILi96EEENS7_ILi192EEEEEELi192ENS_10bfloat16_tEfNS_4arch4Sm90ELb0ELb0ELb0ELb1ELb1ELb1ELb0ELb1ELb1ELb1ELb0ELb0EEENS1_21CollectiveEpilogueFwdINS6_IJSA_SC_SB_EEES9_SE_SG_Li256ELb1ELb1ELb0ELb0EEENS1_36VarlenDynamicPersistentTileSchedulerILi128ELi96ELi256ELi128ELb0ELb1ELb1ELb0ELb1ELb1EEEEEEEEEvNT_6ParamsE,@function
        .size           _ZN7cutlass13device_kernelIN5flash11enable_sm90INS1_16FlashAttnFwdSm90INS1_25CollectiveMainloopFwdSm90ILi2EN4cute5tupleIJNS5_1CILi1EEES8_S8_EEENS6_IJNS7_ILi128EEENS7_ILi96EEENS7_ILi192EEEEEELi192ENS_10bfloat16_tEfNS_4arch4Sm90ELb0ELb0ELb0ELb1ELb1ELb1ELb0ELb1ELb1ELb1ELb0ELb0EEENS1_21CollectiveEpilogueFwdINS6_IJSA_SC_SB_EEES9_SE_SG_Li256ELb1ELb1ELb0ELb0EEENS1_36VarlenDynamicPersistentTileSchedulerILi128ELi96ELi256ELi128ELb0ELb1ELb1ELb0ELb1ELb1EEEEEEEEEvNT_6ParamsE,(.L_x_15835 - _ZN7cutlass13device_kernelIN5flash11enable_sm90INS1_16FlashAttnFwdSm90INS1_25CollectiveMainloopFwdSm90ILi2EN4cute5tupleIJNS5_1CILi1EEES8_S8_EEENS6_IJNS7_ILi128EEENS7_ILi96EEENS7_ILi192EEEEEELi192ENS_10bfloat16_tEfNS_4arch4Sm90ELb0ELb0ELb0ELb1ELb1ELb1ELb0ELb1ELb1ELb1ELb0ELb0EEENS1_21CollectiveEpilogueFwdINS6_IJSA_SC_SB_EEES9_SE_SG_Li256ELb1ELb1ELb0ELb0EEENS1_36VarlenDynamicPersistentTileSchedulerILi128ELi96ELi256ELi128ELb0ELb1ELb1ELb0ELb1ELb1EEEEEEEEEvNT_6ParamsE)
        .other          _ZN7cutlass13device_kernelIN5flash11enable_sm90INS1_16FlashAttnFwdSm90INS1_25CollectiveMainloopFwdSm90ILi2EN4cute5tupleIJNS5_1CILi1EEES8_S8_EEENS6_IJNS7_ILi128EEENS7_ILi96EEENS7_ILi192EEEEEELi192ENS_10bfloat16_tEfNS_4arch4Sm90ELb0ELb0ELb0ELb1ELb1ELb1ELb0ELb1ELb1ELb1ELb0ELb0EEENS1_21CollectiveEpilogueFwdINS6_IJSA_SC_SB_EEES9_SE_SG_Li256ELb1ELb1ELb0ELb0EEENS1_36VarlenDynamicPersistentTileSchedulerILi128ELi96ELi256ELi128ELb0ELb1ELb1ELb0ELb1ELb1EEEEEEEEEvNT_6ParamsE,@"STO_CUDA_ENTRY STV_DEFAULT"
_ZN7cutlass13device_kernelIN5flash11enable_sm90INS1_16FlashAttnFwdSm90INS1_25CollectiveMainloopFwdSm90ILi2EN4cute5tupleIJNS5_1CILi1EEES8_S8_EEENS6_IJNS7_ILi128EEENS7_ILi96EEENS7_ILi192EEEEEELi192ENS_10bfloat16_tEfNS_4arch4Sm90ELb0ELb0ELb0ELb1ELb1ELb1ELb0ELb1ELb1ELb1ELb0ELb0EEENS1_21CollectiveEpilogueFwdINS6_IJSA_SC_SB_EEES9_SE_SG_Li256ELb1ELb1ELb0ELb0EEENS1_36VarlenDynamicPersistentTileSchedulerILi128ELi96ELi256ELi128ELb0ELb1ELb1ELb0ELb1ELb1EEEEEEEEEvNT_6ParamsE:
        /* <DEDUP_REMOVED lines=18> */
.L_x_3732:
[----:B------:R-:W-:Y:S05]  /*0120*/  BSYNC B0 ;  /* 0x0000000000007941 */ /* 0x000fea0003800000 */
.L_x_3731:
        /* <DEDUP_REMOVED lines=41> */
.L_x_3733:
        /* <DEDUP_REMOVED lines=22> */
.L_x_3734:
        /* <DEDUP_REMOVED lines=18> */
.L_x_3735:
        /* <DEDUP_REMOVED lines=22> */
.L_x_3736:
        /* <DEDUP_REMOVED lines=22> */
.L_x_3737:
[----:B------:R-:W-:Y:S01]  /*0900*/  PLOP3.LUT P0, PT, PT, PT, UP0, 0x80, 0x0 ;  /* 0x000000000000781c */ /* 0x000fe20003f0f008 */
[----:B------:R-:W-:Y:S01]  /*0910*/  UMOV UR61, 0x1 ;  /* 0x00000001003d7882 */ /* 0x000fe20000000000 */
[----:B------:R-:W-:Y:S01]  /*0920*/  NOP ;  /* 0x0000000000007918 */ /* 0x000fe20000000000 */
[----:B------:R-:W-:Y:S01]  /*0930*/  USEL UR61, UR61, 0x2, !UP0 ;  /* 0x000000023d3d7887 */ /* 0x000fe2000c000000 */
[----:B------:R-:W-:Y:S01]  /*0940*/  BSSY B9, `(.L_x_3738) ;  /* 0x0001f5d000097945 */ /* 0x000fe20003800000 */
[----:B------:R-:W-:Y:S01]  /*0950*/  ULDC.64 UR56, c[0x0][0x208] ;  /* 0x0000820000387ab9 */ /* 0x000fe20000000a00 */
[----:B012-4-:R-:W-:Y:S07]  /*0960*/  BAR.SYNC.DEFER_BLOCKING 0x0 ;  /* 0x0000000000007b1d */ /* 0x017fee0000010000 */
[----:B------:R-:W-:Y:S05]  /*0970*/  @!P0 BRA `(.L_x_3739) ;  /* 0x0000018800b48947 */ /* 0x000fea0003800000 */
.L_x_3740:
        /* <DEDUP_REMOVED lines=10> */
[----:B------:R-:W-:-:S05]  /*0a20*/  LEA R18, R221, R18, 0x18 ;  /* 0x00000012dd127211 */ /* 0x000fca00078ec0ff */
[----:B------:R-:W0:Y:S01]  /*0a30*/  LDS.128 R28, [R18+0x308d0] ;  /* 0x0308d000121c7984 */ /* 0x000e220000000c00 */
[----:B------:R-:W-:Y:S06]  /*0a40*/  BAR.ARV 0x4, 0x180 ;  /* 0x0106000000007b1d */ /* 0x000fec0000002000 */
[----:B0-----:R-:W-:-:S13]  /*0a50*/  ISETP.GE.AND P0, PT, R31, UR4, PT ;  /* 0x000000041f007c0c */ /* 0x001fda000bf06270 */
[----:B------:R-:W-:Y:S05]  /*0a60*/  @P0 BRA `(.L_x_3741) ;  /* 0x000001f400280947 */ /* 0x000fea0003800000 */
[----:B------:R-:W-:Y:S01]  /*0a70*/  VIADD R15, R0, 0xffffff80 ;  /* 0xffffff80000f7836 */ /* 0x000fe20000000000 */
[----:B------:R-:W-:Y:S01]  /*0a80*/  R2UR UR60, R18 ;  /* 0x00000000123c72ca */ /* 0x000fe200000e0000 */
[----:B------:R-:W-:Y:S01]  /*0a90*/  IMAD.MOV.U32 R13, RZ, RZ, -0x2 ;  /* 0xfffffffeff0d7424 */ /* 0x000fe200078e00ff */
[----:B------:R-:W-:Y:S01]  /*0aa0*/  MOV R210, RZ ;  /* 0x000000ff00d27202 */ /* 0x000fe20000000f00 */
[----:B------:R-:W-:Y:S01]  /*0ab0*/  IMAD.MOV.U32 R19, RZ, RZ, RZ ;  /* 0x000000ffff137224 */ /* 0x000fe200078e00ff */
[----:B------:R-:W-:Y:S01]  /*0ac0*/  SHF.R.S32.HI R0, RZ, 0x1f, R15 ;  /* 0x0000001fff007819 */ /* 0x000fe2000001140f */
[----:B------:R-:W-:Y:S01]  /*0ad0*/  IMAD.MOV.U32 R203, RZ, RZ, RZ ;  /* 0x000000ffffcb7224 */ /* 0x000fe200078e00ff */
[----:B------:R-:W-:Y:S01]  /*0ae0*/  ULOP3.LUT UR59, UR61, 0x1, URZ, 0xfc, !UPT ;  /* 0x000000013d3b7892 */ /* 0x000fe2000f8efc3f */
[----:B------:R-:W-:Y:S01]  /*0af0*/  IMAD.MOV.U32 R219, RZ, RZ, RZ ;  /* 0x000000ffffdb7224 */ /* 0x000fe200078e00ff */
[CC--:B------:R-:W-:Y:S02]  /*0b00*/  LEA.HI R2, R0.reuse, R15.reuse, RZ, 0x7 ;  /* 0x0000000f00027211 */ /* 0x0c0fe400078f38ff */
[----:B------:R-:W-:-:S02]  /*0b10*/  LEA.HI R5, R0, R15, RZ, 0x5 ;  /* 0x0000000f00057211 */ /* 0x000fc400078f28ff */
[----:B------:R-:W-:Y:S01]  /*0b20*/  LOP3.LUT R3, R2, 0xffffff80, RZ, 0xc0, !PT ;  /* 0xffffff8002037812 */ /* 0x000fe200078ec0ff */
[----:B------:R-:W-:Y:S01]  /*0b30*/  UIADD3 UR60, UR60, 0x12400, URZ ;  /* 0x000124003c3c7890 */ /* 0x000fe2000fffe03f */
[----:B------:R-:W-:Y:S02]  /*0b40*/  SHF.R.S32.HI R5, RZ, 0x5, R5 ;  /* 0x00000005ff057819 */ /* 0x000fe40000011405 */
[----:B------:R-:W-:Y:S01]  /*0b50*/  SHF.R.S32.HI R12, RZ, 0x7, R2 ;  /* 0x00000007ff0c7819 */ /* 0x000fe20000011402 */
[----:B------:R-:W-:Y:S01]  /*0b60*/  IMAD.IADD R14, R15, 0x1, -R3 ;  /* 0x000000010f0e7824 */ /* 0x000fe200078e0a03 */
[----:B------:R-:W-:Y:S01]  /*0b70*/  LEA.HI R3, R0, R15, RZ, 0x4 ;  /* 0x0000000f00037211 */ /* 0x000fe200078f20ff */
[----:B------:R-:W-:Y:S01]  /*0b80*/  IMAD.SHL.U32 R217, R5, 0x200, RZ ;  /* 0x0000020005d97824 */ /* 0x000fe200078e00ff */
[----:B------:R-:W-:Y:S02]  /*0b90*/  LEA.HI R2, R2, R12, RZ, 0x1 ;  /* 0x0000000c02027211 */ /* 0x000fe400078f08ff */
[----:B------:R-:W-:-:S02]  /*0ba0*/  SHF.R.S32.HI R7, RZ, 0x1f, R14 ;  /* 0x0000001fff077819 */ /* 0x000fc4000001140e */
[----:B------:R-:W-:Y:S02]  /*0bb0*/  SHF.R.S32.HI R6, RZ, 0x4, R3 ;  /* 0x00000004ff067819 */ /* 0x000fe40000011403 */
[----:B------:R-:W-:Y:S02]  /*0bc0*/  LOP3.LUT R4, R3, 0x3fffff0, RZ, 0xc0, !PT ;  /* 0x03fffff003047812 */ /* 0x000fe400078ec0ff */
[----:B------:R-:W-:Y:S02]  /*0bd0*/  LEA.HI R8, R7, R14, RZ, 0x2 ;  /* 0x0000000e07087211 */ /* 0x000fe400078f10ff */
[----:B------:R-:W-:Y:S01]  /*0be0*/  LEA.HI R3, R3, R6, RZ, 0x1 ;  /* 0x0000000603037211 */ /* 0x000fe200078f08ff */
[----:B------:R-:W-:Y:S01]  /*0bf0*/  IMAD.IADD R4, R15, 0x1, -R4 ;  /* 0x000000010f047824 */ /* 0x000fe200078e0a04 */
[--C-:B------:R-:W-:Y:S02]  /*0c00*/  SHF.R.S32.HI R9, RZ, 0x2, R8.reuse ;  /* 0x00000002ff097819 */ /* 0x100fe40000011408 */
[----:B------:R-:W-:Y:S01]  /*0c10*/  SHF.R.S32.HI R10, RZ, 0x1f, R8 ;  /* 0x0000001fff0a7819 */ /* 0x000fe20000011408 */
[----:B------:R-:W-:Y:S01]  /*0c20*/  IMAD R4, R5, 0x10, R4 ;  /* 0x0000001005047824 */ /* 0x000fe200078e0204 */
[----:B------:R-:W-:-:S02]  /*0c30*/  LOP3.LUT R3, R3, 0x1ffffffe, RZ, 0xc0, !PT ;  /* 0x1ffffffe03037812 */ /* 0x000fc400078ec0ff */
[----:B------:R-:W-:Y:S02]  /*0c40*/  LEA.HI R10, R10, R9, RZ, 0x3 ;  /* 0x000000090a0a7211 */ /* 0x000fe400078f18ff */
[----:B------:R-:W-:Y:S01]  /*0c50*/  LOP3.LUT R8, R8, 0x7ffffffc, RZ, 0xc0, !PT ;  /* 0x7ffffffc08087812 */ /* 0x000fe200078ec0ff */
[----:B------:R-:W-:Y:S01]  /*0c60*/  IMAD.IADD R3, R6, 0x1, -R3 ;  /* 0x0000000106037824 */ /* 0x000fe200078e0a03 */
[----:B------:R-:W-:Y:S02]  /*0c70*/  LOP3.LUT R10, R10, 0xfffffff8, RZ, 0xc0, !PT ;  /* 0xfffffff80a0a7812 */ /* 0x000fe400078ec0ff */
[----:B------:R-:W-:Y:S01]  /*0c80*/  LEA.HI R7, R7, R14, RZ, 0x5 ;  /* 0x0000000e07077211 */ /* 0x000fe200078f28ff */
[----:B------:R-:W-:Y:S01]  /*0c90*/  IMAD R11, R4, 0x8, R3 ;  /* 0x00000008040b7824 */ /* 0x000fe200078e0203 */
[----:B------:R-:W-:Y:S01]  /*0ca0*/  LEA.HI R3, R0, R15, RZ, 0x2 ;  /* 0x0000000f00037211 */ /* 0x000fe200078f10ff */
[----:B------:R-:W-:Y:S01]  /*0cb0*/  IMAD.IADD R8, R14, 0x1, -R8 ;  /* 0x000000010e087824 */ /* 0x000fe200078e0a08 */
[----:B------:R-:W-:Y:S01]  /*0cc0*/  SHF.R.S32.HI R7, RZ, 0x5, R7 ;  /* 0x00000005ff077819 */ /* 0x000fe20000011407 */
[----:B------:R-:W-:Y:S01]  /*0cd0*/  IMAD.IADD R10, R9, 0x1, -R10 ;  /* 0x00000001090a7824 */ /* 0x000fe200078e0a0a */
[--C-:B------:R-:W-:Y:S01]  /*0ce0*/  SHF.R.S32.HI R202, RZ, 0x2, R3.reuse ;  /* 0x00000002ffca7819 */ /* 0x100fe20000011403 */
[----:B------:R-:W-:Y:S01]  /*0cf0*/  IMAD R4, R8, R13, 0x60 ;  /* 0x0000006008047424 */ /* 0x000fe200078e020d */
[----:B------:R-:W-:Y:S01]  /*0d00*/  SHF.R.S32.HI R9, RZ, 0x1f, R3 ;  /* 0x0000001fff097819 */ /* 0x000fe20000011403 */
[----:B------:R-:W-:Y:S01]  /*0d10*/  IMAD R7, R7, 0x10, R10 ;  /* 0x0000001007077824 */ /* 0x000fe200078e020a */
[----:B------:R-:W-:Y:S01]  /*0d20*/  LOP3.LUT R3, R3, 0xfffffffc, RZ, 0xc0, !PT ;  /* 0xfffffffc03037812 */ /* 0x000fe200078ec0ff */
[----:B------:R-:W-:Y:S01]  /*0d30*/  IMAD.SHL.U32 R20, R11, 0x8, RZ ;  /* 0x000000080b147824 */ /* 0x000fe200078e00ff */
[----:B------:R-:W-:Y:S01]  /*0d40*/  LOP3.LUT R2, R2, 0x3fffffe, RZ, 0xc0, !PT ;  /* 0x03fffffe02027812 */ /* 0x000fe200078ec0ff */
[----:B------:R0:W-:Y:S01]  /*0d50*/  STL [R1+0x74], R4 ;  /* 0x0000740401007387 */ /* 0x0001e20000100800 */
[----:B------:R-:W-:-:S02]  /*0d60*/  IADD3 R14, R15, -R3, RZ ;  /* 0x800000030f0e7210 */ /* 0x000fc40007ffe0ff */
[----:B------:R-:W-:Y:S01]  /*0d70*/  LEA.HI R9, R9, R202, RZ, 0x3 ;  /* 0x000000ca09097211 */ /* 0x000fe200078f18ff */
[----:B------:R-:W-:Y:S01]  /*0d80*/  IMAD.IADD R2, R12, 0x1, -R2 ;  /* 0x000000010c027824 */ /* 0x000fe200078e0a02 */
[----:B------:R-:W-:Y:S01]  /*0d90*/  LEA.HI R0, R0, R15, RZ, 0x3 ;  /* 0x0000000f00007211 */ /* 0x000fe200078f18ff */
[----:B------:R-:W-:Y:S01]  /*0da0*/  IMAD.SHL.U32 R196, R14, 0x4, RZ ;  /* 0x000000040ec47824 */ /* 0x000fe200078e00ff */
[----:B------:R-:W-:Y:S01]  /*0db0*/  LOP3.LUT R9, R9, 0xfffffff8, RZ, 0xc0, !PT ;  /* 0xfffffff809097812 */ /* 0x000fe200078ec0ff */
[----:B------:R-:W-:Y:S01]  /*0dc0*/  IMAD R10, R2, 0x40, R7 ;  /* 0x00000040020a7824 */ /* 0x000fe200078e0207 */
[----:B------:R-:W-:Y:S01]  /*0dd0*/  LOP3.LUT R225, R0, 0xfffffff8, RZ, 0xc0, !PT ;  /* 0xfffffff800e17812 */ /* 0x000fe200078ec0ff */
[----:B0-----:R-:W-:Y:S01]  /*0de0*/  VIADD R4, R202, 0x40 ;  /* 0x00000040ca047836 */ /* 0x001fe20000000000 */
[----:B------:R-:W-:Y:S01]  /*0df0*/  SHF.R.S32.HI R0, RZ, 0x3, R0 ;  /* 0x00000003ff007819 */ /* 0x000fe20000011400 */
[C---:B------:R-:W-:Y:S01]  /*0e00*/  VIADD R205, R196.reuse, 0x20 ;  /* 0x00000020c4cd7836 */ /* 0x040fe20000000000 */
[----:B------:R-:W-:Y:S01]  /*0e10*/  STL [R1+0x70], R10 ;  /* 0x0000700a01007387 */ /* 0x000fe20000100800 */
[C---:B------:R-:W-:Y:S01]  /*0e20*/  VIADD R208, R196.reuse, 0x40 ;  /* 0x00000040c4d07836 */ /* 0x040fe20000000000 */
[----:B------:R-:W-:Y:S01]  /*0e30*/  SHF.R.S32.HI R2, RZ, 0x1f, R4 ;  /* 0x0000001fff027819 */ /* 0x000fe20000011404 */
[----:B------:R-:W-:Y:S01]  /*0e40*/  IMAD.IADD R194, R196, 0x1, R205 ;  /* 0x00000001c4c27824 */ /* 0x000fe200078e02cd */
[----:B------:R-:W-:Y:S01]  /*0e50*/  STL [R1+0x4], RZ ;  /* 0x000004ff01007387 */ /* 0x000fe20000100800 */
[----:B------:R-:W-:Y:S01]  /*0e60*/  IMAD.IADD R223, R202, 0x1, -R9 ;  /* 0x00000001cadf7824 */ /* 0x000fe200078e0a09 */
[----:B------:R-:W-:Y:S01]  /*0e70*/  LEA.HI R2, R2, R4, RZ, 0x3 ;  /* 0x0000000402027211 */ /* 0x000fe200078f18ff */
[----:B------:R-:W-:Y:S01]  /*0e80*/  IMAD.IADD R193, R196, 0x1, R208 ;  /* 0x00000001c4c17824 */ /* 0x000fe200078e02d0 */
[----:B------:R-:W-:Y:S01]  /*0e90*/  SHF.R.S32.HI R3, RZ, 0x1f, R194 ;  /* 0x0000001fff037819 */ /* 0x000fe200000114c2 */
[----:B------:R-:W-:Y:S01]  /*0ea0*/  IMAD.SHL.U32 R204, R4, 0x40, RZ ;  /* 0x0000004004cc7824 */ /* 0x000fe200078e00ff */
[----:B------:R-:W-:Y:S01]  /*0eb0*/  STL [R1+0x7c], R20 ;  /* 0x00007c1401007387 */ /* 0x000fe20000100800 */
[----:B------:R-:W-:Y:S01]  /*0ec0*/  IMAD.SHL.U32 R2, R2, 0x40, RZ ;  /* 0x0000004002027824 */ /* 0x000fe200078e00ff */
[-C--:B------:R-:W-:Y:S01]  /*0ed0*/  LEA.HI R195, R3, R194.reuse, RZ, 0x3 ;  /* 0x000000c203c37211 */ /* 0x080fe200078f18ff */
[----:B------:R-:W-:Y:S01]  /*0ee0*/  IMAD.SHL.U32 R215, R223, 0x40, RZ ;  /* 0x00000040dfd77824 */ /* 0x000fe200078e00ff */
[----:B------:R-:W-:Y:S01]  /*0ef0*/  LEA.HI R3, R3, R194, RZ, 0x6 ;  /* 0x000000c203037211 */ /* 0x000fe200078f30ff */
[----:B------:R-:W-:Y:S01]  /*0f00*/  VIADD R207, R196, 0x10 ;  /* 0x00000010c4cf7836 */ /* 0x000fe20000000000 */
[----:B------:R-:W-:Y:S01]  /*0f10*/  LOP3.LUT R218, R2, 0xfffffe00, RZ, 0xc0, !PT ;  /* 0xfffffe0002da7812 */ /* 0x000fe200078ec0ff */
[----:B------:R-:W-:Y:S01]  /*0f20*/  VIADD R206, R196, 0x30 ;  /* 0x00000030c4ce7836 */ /* 0x000fe20000000000 */
[----:B------:R-:W-:Y:S01]  /*0f30*/  SHF.R.S32.HI R2, RZ, 0x1f, R193 ;  /* 0x0000001fff027819 */ /* 0x000fe200000114c1 */
[----:B------:R-:W-:Y:S01]  /*0f40*/  IMAD.SHL.U32 R16, R14, 0x8, RZ ;  /* 0x000000080e107824 */ /* 0x000fe200078e00ff */
[----:B------:R-:W-:Y:S01]  /*0f50*/  LOP3.LUT R204, R204, 0x1c0, RZ, 0xc0, !PT ;  /* 0x000001c0cccc7812 */ /* 0x000fe200078ec0ff */
[----:B------:R-:W-:Y:S01]  /*0f60*/  VIADD R209, R196, 0x50 ;  /* 0x00000050c4d17836 */ /* 0x000fe20000000000 */
[----:B------:R-:W-:Y:S01]  /*0f70*/  LOP3.LUT R215, R215, 0x1c0, RZ, 0xc0, !PT ;  /* 0x000001c0d7d77812 */ /* 0x000fe200078ec0ff */
[----:B------:R-:W-:Y:S01]  /*0f80*/  IMAD.IADD R225, R15, 0x1, -R225 ;  /* 0x000000010fe17824 */ /* 0x000fe200078e0ae1 */
[-C--:B------:R-:W-:Y:S01]  /*0f90*/  LEA.HI R4, R2, R193.reuse, RZ, 0x6 ;  /* 0x000000c102047211 */ /* 0x080fe200078f30ff */
[----:B------:R-:W-:Y:S01]  /*0fa0*/  VIADD R23, R16, 0x60 ;  /* 0x0000006010177836 */ /* 0x000fe20000000000 */
[----:B------:R-:W-:Y:S01]  /*0fb0*/  LEA.HI R198, R2, R193, RZ, 0x3 ;  /* 0x000000c102c67211 */ /* 0x000fe200078f18ff */
[----:B------:R-:W-:Y:S01]  /*0fc0*/  IMAD.SHL.U32 R2, R3, 0x80, RZ ;  /* 0x0000008003027824 */ /* 0x000fe200078e00ff */
[----:B------:R-:W-:Y:S01]  /*0fd0*/  SHF.R.U32.HI R12, RZ, 0x3, R204 ;  /* 0x00000003ff0c7819 */ /* 0x000fe200000116cc */
[----:B------:R-:W-:Y:S01]  /*0fe0*/  IMAD.SHL.U32 R4, R4, 0x80, RZ ;  /* 0x0000008004047824 */ /* 0x000fe200078e00ff */
[----:B------:R-:W-:Y:S01]  /*0ff0*/  SHF.R.U32.HI R216, RZ, 0x3, R215 ;  /* 0x00000003ffd87819 */ /* 0x000fe200000116d7 */
[C---:B------:R-:W-:Y:S01]  /*1000*/  VIADD R22, R16.reuse, 0x80 ;  /* 0x0000008010167836 */ /* 0x040fe20000000000 */
[--C-:B------:R-:W-:Y:S01]  /*1010*/  LOP3.LUT R3, R215, 0x38, R195.reuse, 0xf8, !PT ;  /* 0x00000038d7037812 */ /* 0x100fe200078ef8c3 */
[----:B------:R-:W-:Y:S01]  /*1020*/  VIADD R192, R16, 0xa0 ;  /* 0x000000a010c07836 */ /* 0x000fe20000000000 */
[----:B------:R-:W-:Y:S01]  /*1030*/  LOP3.LUT R6, R204, 0x38, R195, 0xf8, !PT ;  /* 0x00000038cc067812 */ /* 0x000fe200078ef8c3 */
[----:B------:R-:W-:Y:S01]  /*1040*/  IMAD.SHL.U32 R222, R225, 0x8, RZ ;  /* 0x00000008e1de7824 */ /* 0x000fe200078e00ff */
[----:B------:R-:W-:-:S02]  /*1050*/  LOP3.LUT R2, R2, 0xffffe000, RZ, 0xc0, !PT ;  /* 0xffffe00002027812 */ /* 0x000fc400078ec0ff */
[----:B------:R-:W-:Y:S01]  /*1060*/  LOP3.LUT R3, R3, R216, RZ, 0x3c, !PT ;  /* 0x000000d803037212 */ /* 0x000fe200078e3cff */
[----:B------:R-:W-:Y:S01]  /*1070*/  VIADD R224, R222, 0x80 ;  /* 0x00000080dee07836 */ /* 0x000fe20000000000 */
[----:B------:R-:W-:Y:S02]  /*1080*/  LOP3.LUT R7, R6, R12, RZ, 0x3c, !PT ;  /* 0x0000000c06077212 */ /* 0x000fe400078e3cff */
[--C-:B------:R-:W-:Y:S02]  /*1090*/  LOP3.LUT R5, R215, 0x38, R198.reuse, 0xf8, !PT ;  /* 0x00000038d7057812 */ /* 0x100fe400078ef8c6 */
[----:B------:R-:W-:Y:S02]  /*10a0*/  LOP3.LUT R8, R204, 0x38, R198, 0xf8, !PT ;  /* 0x00000038cc087812 */ /* 0x000fe400078ef8c6 */
[-C--:B------:R-:W-:Y:S02]  /*10b0*/  IADD3 R3, R3, R2.reuse, R217 ;  /* 0x0000000203037210 */ /* 0x080fe40007ffe0d9 */
[----:B------:R-:W-:-:S02]  /*10c0*/  IADD3 R7, R7, R2, R218 ;  /* 0x0000000207077210 */ /* 0x000fc40007ffe0da */
[----:B------:R-:W-:Y:S02]  /*10d0*/  LEA.HI R2, R14, R14, RZ, 0x1 ;  /* 0x0000000e0e027211 */ /* 0x000fe400078f08ff */
[----:B------:R-:W-:Y:S02]  /*10e0*/  LOP3.LUT R4, R4, 0xffffe000, RZ, 0xc0, !PT ;  /* 0xffffe00004047812 */ /* 0x000fe400078ec0ff */
[----:B------:R-:W-:Y:S02]  /*10f0*/  LOP3.LUT R5, R5, R216, RZ, 0x3c, !PT ;  /* 0x000000d805057212 */ /* 0x000fe400078e3cff */
[----:B------:R-:W-:Y:S02]  /*1100*/  LOP3.LUT R9, R8, R12, RZ, 0x3c, !PT ;  /* 0x0000000c08097212 */ /* 0x000fe400078e3cff */
[----:B------:R-:W-:Y:S02]  /*1110*/  LOP3.LUT R2, R2, 0x1ffffffe, RZ, 0xc0, !PT ;  /* 0x1ffffffe02027812 */ /* 0x000fe400078ec0ff */
[----:B------:R-:W-:-:S02]  /*1120*/  IADD3 R6, R5, R4, R217 ;  /* 0x0000000405067210 */ /* 0x000fc40007ffe0d9 */
[----:B------:R-:W-:Y:S01]  /*1130*/  IADD3 R9, R9, R4, R218 ;  /* 0x0000000409097210 */ /* 0x000fe20007ffe0da */
[----:B------:R-:W-:Y:S01]  /*1140*/  IMAD.IADD R2, R14, 0x1, -R2 ;  /* 0x000000010e027824 */ /* 0x000fe200078e0a02 */
[----:B------:R-:W-:Y:S02]  /*1150*/  SHF.R.S32.HI R0, RZ, 0x1f, R207 ;  /* 0x0000001fff007819 */ /* 0x000fe400000114cf */
[----:B------:R-:W-:Y:S02]  /*1160*/  SHF.R.S32.HI R4, RZ, 0x1f, R205 ;  /* 0x0000001fff047819 */ /* 0x000fe400000114cd */
[----:B------:R-:W-:Y:S02]  /*1170*/  SHF.R.S32.HI R13, RZ, 0x1f, R206 ;  /* 0x0000001fff0d7819 */ /* 0x000fe400000114ce */
[----:B------:R-:W-:Y:S02]  /*1180*/  SHF.L.U64.HI R14, R207, 0x1, R0 ;  /* 0x00000001cf0e7819 */ /* 0x000fe40000010200 */
[----:B------:R-:W-:-:S02]  /*1190*/  SHF.L.U64.HI R11, R205, 0x1, R4 ;  /* 0x00000001cd0b7819 */ /* 0x000fc40000010204 */
[----:B------:R-:W-:Y:S01]  /*11a0*/  SHF.R.S32.HI R15, RZ, 0x1f, R208 ;  /* 0x0000001fff0f7819 */ /* 0x000fe200000114d0 */
[----:B------:R-:W-:Y:S01]  /*11b0*/  STL [R1+0x48], R14 ;  /* 0x0000480e01007387 */ /* 0x000fe20000100800 */
[----:B------:R-:W-:Y:S02]  /*11c0*/  SHF.L.U64.HI R0, R206, 0x1, R13 ;  /* 0x00000001ce007819 */ /* 0x000fe4000001020d */
[----:B------:R-:W-:Y:S01]  /*11d0*/  LOP3.LUT R5, R204, 0x38, R16, 0xf8, !PT ;  /* 0x00000038cc057812 */ /* 0x000fe200078ef810 */
[----:B------:R-:W-:Y:S01]  /*11e0*/  STL [R1+0x4c], R11 ;  /* 0x00004c0b01007387 */ /* 0x000fe20000100800 */
[----:B------:R-:W-:Y:S02]  /*11f0*/  SHF.R.S32.HI R8, RZ, 0x1f, R209 ;  /* 0x0000001fff087819 */ /* 0x000fe400000114d1 */
[----:B------:R-:W-:Y:S01]  /*1200*/  SHF.L.U64.HI R4, R208, 0x1, R15 ;  /* 0x00000001d0047819 */ /* 0x000fe2000001020f */
[----:B------:R0:W-:Y:S01]  /*1210*/  STL [R1+0x50], R0 ;  /* 0x0000500001007387 */ /* 0x0001e20000100800 */
[----:B------:R-:W-:-:S02]  /*1220*/  LOP3.LUT R5, R218, R5, R12, 0xf6, !PT ;  /* 0x00000005da057212 */ /* 0x000fc400078ef60c */
[----:B------:R-:W-:Y:S01]  /*1230*/  LEA R3, R3, UR60, 0x1 ;  /* 0x0000003c03037c11 */ /* 0x000fe2000f8e08ff */
[----:B------:R1:W-:Y:S01]  /*1240*/  STL [R1+0x54], R4 ;  /* 0x0000540401007387 */ /* 0x0003e20000100800 */
[----:B------:R-:W-:Y:S02]  /*1250*/  SHF.R.S32.HI R17, RZ, 0x1f, R16 ;  /* 0x0000001fff117819 */ /* 0x000fe40000011410 */
[----:B------:R-:W-:Y:S02]  /*1260*/  SHF.R.S32.HI R201, RZ, 0x1f, R23 ;  /* 0x0000001fffc97819 */ /* 0x000fe40000011417 */
[----:B------:R-:W-:Y:S02]  /*1270*/  SHF.R.S32.HI R200, RZ, 0x1f, R22 ;  /* 0x0000001fffc87819 */ /* 0x000fe40000011416 */
[----:B0-----:R-:W-:Y:S02]  /*1280*/  SHF.L.U64.HI R0, R209, 0x1, R8 ;  /* 0x00000001d1007819 */ /* 0x001fe40000010208 */
[----:B------:R-:W-:-:S02]  /*1290*/  SHF.R.S32.HI R199, RZ, 0x1f, R192 ;  /* 0x0000001fffc77819 */ /* 0x000fc400000114c0 */
[----:B-1----:R-:W-:Y:S01]  /*12a0*/  LEA R4, R5, UR60, 0x1 ;  /* 0x0000003c05047c11 */ /* 0x002fe2000f8e08ff */
[----:B------:R0:W-:Y:S01]  /*12b0*/  STL [R1+0x58], R0 ;  /* 0x0000580001007387 */ /* 0x0001e20000100800 */
[----:B------:R-:W-:Y:S02]  /*12c0*/  SHF.R.S32.HI R195, RZ, 0x3, R195 ;  /* 0x00000003ffc37819 */ /* 0x000fe400000114c3 */
[----:B------:R-:W-:Y:S01]  /*12d0*/  SHF.R.S32.HI R198, RZ, 0x3, R198 ;  /* 0x00000003ffc67819 */ /* 0x000fe200000114c6 */
[----:B------:R1:W-:Y:S04]  /*12e0*/  STL [R1+0x68], R4 ;  /* 0x0000680401007387 */ /* 0x0003e80000100800 */
[----:B------:R2:W-:Y:S01]  /*12f0*/  STL [R1+0x6c], R3 ;  /* 0x00006c0301007387 */ /* 0x0005e20000100800 */
[----:B0-----:R-:W-:-:S02]  /*1300*/  LEA R0, R7, UR60, 0x1 ;  /* 0x0000003c07007c11 */ /* 0x001fc4000f8e08ff */
[----:B-1----:R-:W-:-:S03]  /*1310*/  LEA R4, R6, UR60, 0x1 ;  /* 0x0000003c06047c11 */ /* 0x002fc6000f8e08ff */
[----:B------:R0:W-:Y:S01]  /*1320*/  STL [R1+0x60], R0 ;  /* 0x0000600001007387 */ /* 0x0001e20000100800 */
[----:B--2---:R-:W-:-:S03]  /*1330*/  LEA R3, R9, UR60, 0x1 ;  /* 0x0000003c09037c11 */ /* 0x004fc6000f8e08ff */
[----:B------:R1:W-:Y:S01]  /*1340*/  STL [R1+0x64], R4 ;  /* 0x0000640401007387 */ /* 0x0003e20000100800 */
[----:B0-----:R-:W-:-:S05]  /*1350*/  IMAD R0, R2, 0x8, R10 ;  /* 0x0000000802007824 */ /* 0x001fca00078e020a */
[----:B------:R1:W-:Y:S04]  /*1360*/  STL [R1+0x78], R0 ;  /* 0x0000780001007387 */ /* 0x0003e80000100800 */
[----:B------:R1:W-:Y:S02]  /*1370*/  STL [R1+0x5c], R3 ;  /* 0x00005c0301007387 */ /* 0x0003e40000100800 */
.L_x_3956:
[----:B01-34-:R-:W0:Y:S01]  /*1380*/  LDC.64 R2, c[0x0][0xc88] ;  /* 0x00032200ff027b82 */ /* 0x01be220000000a00 */
        /* <DEDUP_REMOVED lines=10> */
[----:B------:R-:W-:Y:S02]  /*1430*/  ISETP.NE.U32.AND P0, PT, RZ, UR6, PT ;  /* 0x00000006ff007c0c */ /* 0x000fe4000bf05070 */
[----:B------:R-:W-:-:S02]  /*1440*/  MOV R27, RZ ;  /* 0x000000ff001b7202 */ /* 0x000fc40000000f00 */
[----:B------:R-:W-:Y:S02]  /*1450*/  ISETP.NE.AND.EX P0, PT, RZ, UR7, PT, P0 ;  /* 0x00000007ff007c0c */ /* 0x000fe4000bf05300 */
[----:B--2---:R-:W-:Y:S01]  /*1460*/  SHF.R.S32.HI R0, RZ, 0x1f, R229 ;  /* 0x0000001fff007819 */ /* 0x004fe200000114e5 */
[C---:B------:R-:W-:Y:S02]  /*1470*/  IMAD.SHL.U32 R227, R229.reuse, 0x4, RZ ;  /* 0x00000004e5e37824 */ /* 0x040fe400078e00ff */
[C---:B------:R-:W-:Y:S02]  /*1480*/  @P2 LEA R2, P3, R229.reuse, UR4, 0x2 ;  /* 0x00000004e5022c11 */ /* 0x040fe4000f8610ff */
[C-C-:B------:R-:W-:Y:S01]  /*1490*/  SHF.L.U64.HI R228, R229.reuse, 0x2, R0.reuse ;  /* 0x00000002e5e47819 */ /* 0x140fe20000010200 */
[----:B------:R0:W-:Y:S01]  /*14a0*/  STL [R1+0x44], R0 ;  /* 0x0000440001007387 */ /* 0x0001e20000100800 */
[----:B------:R-:W-:Y:S01]  /*14b0*/  @P2 LEA.HI.X R3, R229, UR5, R0, 0x2, P3 ;  /* 0x00000005e5032c11 */ /* 0x000fe200098f1400 */
[----:B------:R-:W-:Y:S01]  /*14c0*/  ULDC UR4, c[0x0][0x288] ;  /* 0x0000a20000047ab9 */ /* 0x000fe20000000800 */
[----:B------:R-:W-:-:S03]  /*14d0*/  IADD3 R6, P4, R227, UR6, RZ ;  /* 0x00000006e3067c10 */ /* 0x000fc6000ff9e0ff */
[----:B------:R0:W5:Y:S01]  /*14e0*/  @P2 LDG.E R9, desc[UR56][R2.64] ;  /* 0x0000003802092981 */ /* 0x000162000c1e1900 */
[----:B------:R-:W-:Y:S01]  /*14f0*/  @P1 IADD3 R4, P2, R227, UR8, RZ ;  /* 0x00000008e3041c10 */ /* 0x000fe2000ff5e0ff */
[----:B------:R-:W-:Y:S01]  /*1500*/  IMAD.U32 R140, RZ, RZ, UR4 ;  /* 0x00000004ff8c7e24 */ /* 0x000fe2000f8e00ff */
[C---:B------:R-:W-:Y:S01]  /*1510*/  IADD3.X R7, R228.reuse, UR7, RZ, P4, !PT ;  /* 0x00000007e4077c10 */ /* 0x040fe2000a7fe4ff */
[----:B------:R0:W-:Y:S01]  /*1520*/  STL [R1+0x40], R29 ;  /* 0x0000401d01007387 */ /* 0x0001e20000100800 */
[----:B------:R-:W-:Y:S01]  /*1530*/  @P1 IADD3.X R5, R228, UR9, RZ, P2, !PT ;  /* 0x00000009e4051c10 */ /* 0x000fe200097fe4ff */
[----:B------:R-:W-:Y:S01]  /*1540*/  ULDC.64 UR4, c[0x0][0x418] ;  /* 0x0001060000047ab9 */ /* 0x000fe20000000a00 */
[----:B------:R-:W-:Y:S01]  /*1550*/  ULDC.64 UR8, c[0x0][0xa20] ;  /* 0x0002880000087ab9 */ /* 0x000fe20000000a00 */
[----:B------:R0:W5:Y:S04]  /*1560*/  @P0 LDG.E R27, desc[UR56][R6.64] ;  /* 0x00000038061b0981 */ /* 0x000168000c1e1900 */
[----:B------:R0:W5:Y:S01]  /*1570*/  @P1 LDG.E R140, desc[UR56][R4.64] ;  /* 0x00000038048c1981 */ /* 0x000162000c1e1900 */
        /* <DEDUP_REMOVED lines=9> */
[----:B------:R-:W-:Y:S02]  /*1610*/  IMAD.MOV.U32 R226, RZ, RZ, R30 ;  /* 0x000000ffffe27224 */ /* 0x000fe400078e001e */
[----:B------:R-:W-:Y:S01]  /*1620*/  IMAD.MOV.U32 R25, RZ, RZ, R229 ;  /* 0x000000ffff197224 */ /* 0x000fe200078e00e5 */
[----:B0-----:R-:W-:Y:S06]  /*1630*/  @P1 BRA `(.L_x_3742) ;  /* 0x0000000000241947 */ /* 0x001fec0003800000 */
        /* <DEDUP_REMOVED lines=9> */
.L_x_3742:
[----:B------:R-:W-:Y:S02]  /*16d0*/  IMAD.U32 R24, RZ, RZ, UR5 ;  /* 0x00000005ff187e24 */ /* 0x000fe4000f8e00ff */
[----:B------:R-:W-:Y:S01]  /*16e0*/  IMAD.U32 R26, RZ, RZ, UR4 ;  /* 0x00000004ff1a7e24 */ /* 0x000fe2000f8e00ff */
[----:B------:R-:W-:Y:S06]  /*16f0*/  @!P2 BRA `(.L_x_3743) ;  /* 0x000000000010a947 */ /* 0x000fec0003800000 */
[----:B------:R-:W-:-:S04]  /*1700*/  IADD3 R2, P0, R227, UR8, RZ ;  /* 0x00000008e3027c10 */ /* 0x000fc8000ff1e0ff */
[----:B------:R-:W-:-:S05]  /*1710*/  IADD3.X R3, R228, UR9, RZ, P0, !PT ;  /* 0x00000009e4037c10 */ /* 0x000fca00087fe4ff */
[----:B------:R0:W5:Y:S01]  /*1720*/  LDG.E R26, desc[UR56][R2.64] ;  /* 0x00000038021a7981 */ /* 0x000162000c1e1900 */
[----:B------:R-:W-:Y:S05]  /*1730*/  BRA `(.L_x_3744) ;  /* 0x0000000000107947 */ /* 0x000fea0003800000 */
.L_x_3743:
[----:B------:R-:W-:Y:S05]  /*1740*/  @!P0 BRA `(.L_x_3744) ;  /* 0x00000000000c8947 */ /* 0x000fea0003800000 */
[----:B------:R-:W2:Y:S04]  /*1750*/  LDG.E R3, desc[UR56][R6.64] ;  /* 0x0000003806037981 */ /* 0x000ea8000c1e1900 */
[----:B------:R-:W2:Y:S02]  /*1760*/  LDG.E R26, desc[UR56][R6.64+0x4] ;  /* 0x00000438061a7981 */ /* 0x000ea4000c1e1900 */
[----:B--2---:R-:W-:-:S07]  /*1770*/  IMAD.IADD R26, R26, 0x1, -R3 ;  /* 0x000000011a1a7824 */ /* 0x004fce00078e0a03 */
.L_x_3744:
[----:B------:R-:W-:Y:S02]  /*1780*/  ULDC.64 UR4, c[0x0][0xa10] ;  /* 0x0002840000047ab9 */ /* 0x000fe40000000a00 */
[----:B------:R-:W-:-:S04]  /*1790*/  ISETP.NE.U32.AND P0, PT, RZ, UR4, PT ;  /* 0x00000004ff007c0c */ /* 0x000fc8000bf05070 */
[----:B------:R-:W-:Y:S01]  /*17a0*/  ISETP.NE.AND.EX P0, PT, RZ, UR5, PT, P0 ;  /* 0x00000005ff007c0c */ /* 0x000fe2000bf05300 */
[----:B------:R-:W-:-:S12]  /*17b0*/  ULDC.64 UR4, c[0x0][0xa30] ;  /* 0x00028c0000047ab9 */ /* 0x000fd80000000a00 */
[----:B0-----:R-:W0:Y:S02]  /*17c0*/  @P0 LDC.64 R2, c[0x0][0xa10] ;  /* 0x00028400ff020b82 */ /* 0x001e240000000a00 */
[----:B0-----:R-:W-:-:S05]  /*17d0*/  @P0 IMAD.WIDE R2, R25, 0x4, R2 ;  /* 0x0000000419020825 */ /* 0x001fca00078e0202 */
[----:B------:R-:W2:Y:S04]  /*17e0*/  @P0 LDG.E R0, desc[UR56][R2.64] ;  /* 0x0000003802000981 */ /* 0x000ea8000c1e1900 */
[----:B------:R-:W2:Y:S01]  /*17f0*/  @P0 LDG.E R7, desc[UR56][R2.64+0x4] ;  /* 0x0000043802070981 */ /* 0x000ea2000c1e1900 */
[----:B------:R-:W-:Y:S01]  /*1800*/  ISETP.NE.U32.AND P1, PT, RZ, UR4, PT ;  /* 0x00000004ff007c0c */ /* 0x000fe2000bf25070 */
[----:B-----5:R-:W-:-:S03]  /*1810*/  IMAD.MOV.U32 R136, RZ, RZ, R26 ;  /* 0x000000ffff887224 */ /* 0x020fc600078e001a */
[----:B------:R-:W-:-:S13]  /*1820*/  ISETP.NE.AND.EX P1, PT, RZ, UR5, PT, P1 ;  /* 0x00000005ff007c0c */ /* 0x000fda000bf25310 */
[----:B------:R-:W-:-:S04]  /*1830*/  @P1 IADD3 R4, P2, R227, UR4, RZ ;  /* 0x00000004e3041c10 */ /* 0x000fc8000ff5e0ff */
[----:B------:R-:W-:-:S05]  /*1840*/  @P1 IADD3.X R5, R228, UR5, RZ, P2, !PT ;  /* 0x00000005e4051c10 */ /* 0x000fca00097fe4ff */
[----:B------:R0:W5:Y:S01]  /*1850*/  @P1 LDG.E R136, desc[UR56][R4.64] ;  /* 0x0000003804881981 */ /* 0x000162000c1e1900 */
[----:B------:R-:W-:Y:S01]  /*1860*/  IMAD.IADD R9, R26, 0x1, -R9 ;  /* 0x000000011a097824 */ /* 0x000fe200078e0a09 */
[----:B------:R-:W-:-:S03]  /*1870*/  PLOP3.LUT P2, PT, PT, PT, PT, 0x80, 0x0 ;  /* 0x000000000000781c */ /* 0x000fc60003f4f070 */
[----:B------:R-:W-:-:S05]  /*1880*/  IMAD.MOV R122, RZ, RZ, -R9 ;  /* 0x000000ffff7a7224 */ /* 0x000fca00078e0a09 */
[----:B------:R-:W-:Y:S01]  /*1890*/  VIMNMX R122, RZ, R122, !PT ;  /* 0x0000007aff7a7248 */ /* 0x000fe20007fe0100 */
        /* <DEDUP_REMOVED lines=15> */
[----:B------:R-:W-:-:S04]  /*1990*/  @P0 LEA.HI.SX32 R2, R0, R3, 0x1c ;  /* 0x0000000300020211 */ /* 0x000fc800078fe2ff */
[----:B------:R-:W-:-:S13]  /*19a0*/  ISETP.GT.AND P0, PT, R2, R122, PT ;  /* 0x0000007a0200720c */ /* 0x000fda0003f04270 */
[----:B0-----:R-:W-:Y:S05]  /*19b0*/  @!P0 BRA `(.L_x_3745) ;  /* 0x0000009400688947 */ /* 0x001fea0003800000 */
[----:B------:R-:W-:Y:S01]  /*19c0*/  IADD3 R0, R18, 0x1e400, RZ ;  /* 0x0001e40012007810 */ /* 0x000fe20007ffe0ff */
[----:B------:R-:W-:Y:S03]  /*19d0*/  BSSY B6, `(.L_x_3746) ;  /* 0x0000013000067945 */ /* 0x000fe60003800000 */
        /* <DEDUP_REMOVED lines=18> */
.L_x_3747:
[----:B------:R-:W-:Y:S05]  /*1b00*/  BSYNC B6 ;  /* 0x0000000000067941 */ /* 0x000fea0003800000 */
.L_x_3746:
        /* <DEDUP_REMOVED lines=20> */
.L_x_3749:
[----:B------:R-:W-:Y:S05]  /*1c50*/  BSYNC B6 ;  /* 0x0000000000067941 */ /* 0x000fea0003800000 */
.L_x_3748:
[----:B------:R-:W-:Y:S01]  /*1c60*/  ULDC.64 UR4, c[0x0][0x9f8] ;  /* 0x00027e0000047ab9 */ /* 0x000fe20000000a00 */
[----:B------:R-:W2:Y:S01]  /*1c70*/  LDL.LU R20, [R1] ;  /* 0x0000000001147983 */ /* 0x000ea20000300800 */
[----:B------:R-:W-:Y:S01]  /*1c80*/  ISETP.NE.U32.AND P0, PT, RZ, UR4, PT ;  /* 0x00000004ff007c0c */ /* 0x000fe2000bf05070 */
[----:B------:R-:W0:Y:S03]  /*1c90*/  LDC.64 R94, c[0x0][0x3f8] ;  /* 0x0000fe00ff5e7b82 */ /* 0x000e260000000a00 */
[----:B------:R-:W-:-:S05]  /*1ca0*/  ISETP.NE.AND.EX P0, PT, RZ, UR5, PT, P0 ;  /* 0x00000005ff007c0c */ /* 0x000fca000bf05300 */
[----:B------:R-:W1:Y:S08]  /*1cb0*/  LDC R121, c[0x0][0x3f4] ;  /* 0x0000fd00ff797b82 */ /* 0x000e700000000800 */
[----:B------:R-:W-:Y:S01]  /*1cc0*/  @P0 IADD3 R4, P1, R227, UR4, RZ ;  /* 0x00000004e3040c10 */ /* 0x000fe2000ff3e0ff */
[----:B------:R-:W-:Y:S01]  /*1cd0*/  ULDC UR4, c[0x0][0x2f4] ;  /* 0x0000bd0000047ab9 */ /* 0x000fe20000000800 */
[----:B------:R-:W3:Y:S02]  /*1ce0*/  LDC.64 R88, c[0x0][0x408] ;  /* 0x00010200ff587b82 */ /* 0x000ee40000000a00 */
[----:B------:R-:W-:-:S05]  /*1cf0*/  @P0 IADD3.X R5, R228, UR5, RZ, P1, !PT ;  /* 0x00000005e4050c10 */ /* 0x000fca0008ffe4ff */
[----:B------:R4:W2:Y:S01]  /*1d00*/  @P0 LDG.E R25, desc[UR56][R4.64] ;  /* 0x0000003804190981 */ /* 0x0008a2000c1e1900 */
[----:B------:R-:W-:Y:S01]  /*1d10*/  ISETP.GE.AND P1, PT, R194, UR4, PT ;  /* 0x00000004c2007c0c */ /* 0x000fe2000bf26270 */
[-C--:B0-----:R-:W-:Y:S01]  /*1d20*/  IMAD.WIDE.U32 R96, R202, R94.reuse, R16 ;  /* 0x0000005eca607225 */ /* 0x081fe200078e0010 */
[----:B------:R-:W-:Y:S01]  /*1d30*/  ISETP.GE.AND P0, PT, R16, UR4, PT ;  /* 0x0000000410007c0c */ /* 0x000fe2000bf06270 */
[----:B------:R-:W0:Y:S01]  /*1d40*/  S2R R28, SR_TID.X ;  /* 0x00000000001c7919 */ /* 0x000e220000002100 */
[----:B------:R-:W-:Y:S01]  /*1d50*/  SEL R3, RZ, 0xffffffff, P1 ;  /* 0xffffffffff037807 */ /* 0x000fe20000800000 */
[----:B------:R-:W-:Y:S01]  /*1d60*/  IMAD R125, R95, 0x60, RZ ;  /* 0x000000605f7d7824 */ /* 0x000fe200078e02ff */
[----:B------:R-:W-:Y:S01]  /*1d70*/  SEL R0, RZ, 0x1, P0 ;  /* 0x00000001ff007807 */ /* 0x000fe20000000000 */
[----:B------:R-:W0:Y:S01]  /*1d80*/  S2R R137, SR_TID.X ;  /* 0x0000000000897919 */ /* 0x000e220000002100 */
[----:B------:R-:W-:Y:S01]  /*1d90*/  ISETP.GE.AND P0, PT, R193, UR4, PT ;  /* 0x00000004c1007c0c */ /* 0x000fe2000bf06270 */
[----:B------:R-:W-:Y:S01]  /*1da0*/  IMAD.SHL.U32 R3, R3, 0x2, RZ ;  /* 0x0000000203037824 */ /* 0x000fe200078e00ff */
[----:B----4-:R-:W-:Y:S01]  /*1db0*/  SHF.R.S32.HI R5, RZ, 0x1f, R202 ;  /* 0x0000001fff057819 */ /* 0x010fe200000114ca */
[----:B------:R-:W-:Y:S01]  /*1dc0*/  IMAD.SHL.U32 R105, R94, 0x40, RZ ;  /* 0x000000405e697824 */ /* 0x000fe200078e00ff */
[----:B------:R-:W-:Y:S01]  /*1dd0*/  ISETP.GE.AND P1, PT, R23, UR4, PT ;  /* 0x0000000417007c0c */ /* 0x000fe2000bf26270 */
[----:B------:R-:W-:Y:S01]  /*1de0*/  IMAD.IADD R124, R27, 0x1, R26 ;  /* 0x000000011b7c7824 */ /* 0x000fe200078e021a */
[----:B------:R-:W-:Y:S01]  /*1df0*/  LOP3.LUT R0, R3, 0x2, R0, 0xe2, !PT ;  /* 0x0000000203007812 */ /* 0x000fe200078ee200 */
[C---:B------:R-:W-:Y:S01]  /*1e00*/  IMAD R6, R5.reuse, R94, RZ ;  /* 0x0000005e05067224 */ /* 0x040fe200078e02ff */
[----:B------:R-:W-:Y:S01]  /*1e10*/  SHF.R.S32.HI R197, RZ, 0x1f, R196 ;  /* 0x0000001fffc57819 */ /* 0x000fe200000114c4 */
[----:B---3--:R-:W-:Y:S01]  /*1e20*/  IMAD R5, R5, R88, RZ ;  /* 0x0000005805057224 */ /* 0x008fe200078e02ff */
[----:B------:R-:W-:Y:S01]  /*1e30*/  SEL R3, RZ, 0x4, P0 ;  /* 0x00000004ff037807 */ /* 0x000fe20000000000 */
[C---:B------:R-:W-:Y:S01]  /*1e40*/  IMAD R7, R202.reuse, R95, R6 ;  /* 0x0000005fca077224 */ /* 0x040fe200078e0206 */
[----:B------:R-:W-:Y:S01]  /*1e50*/  SEL R4, RZ, 0x8, P1 ;  /* 0x00000008ff047807 */ /* 0x000fe20000800000 */
[----:B------:R-:W-:Y:S01]  /*1e60*/  IMAD.WIDE.U32 R98, R202, R94, R196 ;  /* 0x0000005eca627225 */ /* 0x000fe200078e00c4 */
[----:B------:R-:W-:-:S02]  /*1e70*/  ISETP.GE.AND P2, PT, R22, UR4, PT ;  /* 0x0000000416007c0c */ /* 0x000fc4000bf46270 */
[----:B------:R-:W-:Y:S01]  /*1e80*/  LOP3.LUT R0, R4, R0, R3, 0xfe, !PT ;  /* 0x0000000004007212 */ /* 0x000fe200078efe03 */
[----:B------:R-:W-:Y:S01]  /*1e90*/  IMAD.IADD R99, R99, 0x1, R7 ;  /* 0x0000000163637824 */ /* 0x000fe200078e0207 */
[----:B------:R-:W-:Y:S01]  /*1ea0*/  SEL R3, RZ, 0x10, P2 ;  /* 0x00000010ff037807 */ /* 0x000fe20001000000 */
[----:B------:R-:W-:Y:S01]  /*1eb0*/  IMAD.IADD R97, R7, 0x1, R97 ;  /* 0x0000000107617824 */ /* 0x000fe200078e0261 */
[----:B-1----:R-:W-:Y:S01]  /*1ec0*/  ISETP.GE.AND P0, PT, R16, R121, PT ;  /* 0x000000791000720c */ /* 0x002fe20003f06270 */
[----:B------:R-:W-:Y:S01]  /*1ed0*/  IMAD R9, R202, R89, R5 ;  /* 0x00000059ca097224 */ /* 0x000fe200078e0205 */
[----:B------:R-:W-:Y:S01]  /*1ee0*/  ISETP.GE.AND P1, PT, R194, R121, PT ;  /* 0x00000079c200720c */ /* 0x000fe20003f26270 */
[-C--:B------:R-:W-:Y:S01]  /*1ef0*/  IMAD.WIDE.U32 R92, R202, R88.reuse, R196 ;  /* 0x00000058ca5c7225 */ /* 0x080fe200078e00c4 */
[----:B------:R-:W-:Y:S02]  /*1f00*/  LOP3.LUT R7, R0, R3, RZ, 0xfc, !PT ;  /* 0x0000000300077212 */ /* 0x000fe400078efcff */
[----:B------:R-:W-:Y:S01]  /*1f10*/  ISETP.GE.AND P3, PT, R193, R121, PT ;  /* 0x00000079c100720c */ /* 0x000fe20003f66270 */
[----:B------:R-:W-:Y:S01]  /*1f20*/  IMAD.WIDE.U32 R90, R202, R88, R16 ;  /* 0x00000058ca5a7225 */ /* 0x000fe200078e0010 */
[----:B------:R-:W-:-:S02]  /*1f30*/  SEL R3, R121, RZ, P0 ;  /* 0x000000ff79037207 */ /* 0x000fc40000000000 */
[----:B------:R-:W-:Y:S01]  /*1f40*/  SEL R5, R121, RZ, P1 ;  /* 0x000000ff79057207 */ /* 0x000fe20000800000 */
[----:B------:R-:W-:Y:S01]  /*1f50*/  IMAD.IADD R93, R93, 0x1, R9 ;  /* 0x000000015d5d7824 */ /* 0x000fe200078e0209 */
[----:B------:R-:W-:Y:S01]  /*1f60*/  SEL R0, R121, RZ, P3 ;  /* 0x000000ff79007207 */ /* 0x000fe20001800000 */
[----:B------:R-:W-:Y:S01]  /*1f70*/  IMAD.IADD R3, R16, 0x1, R3 ;  /* 0x0000000110037824 */ /* 0x000fe200078e0203 */
[----:B------:R-:W-:Y:S01]  /*1f80*/  SHF.R.U32.HI R21, RZ, 0x3, R204 ;  /* 0x00000003ff157819 */ /* 0x000fe200000116cc */
[----:B------:R-:W-:Y:S01]  /*1f90*/  IMAD.IADD R5, R194, 0x1, R5 ;  /* 0x00000001c2057824 */ /* 0x000fe200078e0205 */
[----:B------:R-:W-:Y:S01]  /*1fa0*/  LOP3.LUT P2, RZ, R223, 0x4, RZ, 0xc0, !PT ;  /* 0x00000004dfff7812 */ /* 0x000fe2000784c0ff */
[----:B------:R-:W-:Y:S01]  /*1fb0*/  IMAD.IADD R10, R193, 0x1, R0 ;  /* 0x00000001c10a7824 */ /* 0x000fe200078e0200 */
[----:B------:R-:W-:Y:S01]  /*1fc0*/  SHF.R.S32.HI R0, RZ, 0x1f, R3 ;  /* 0x0000001fff007819 */ /* 0x000fe20000011403 */
[----:B------:R-:W-:Y:S01]  /*1fd0*/  IMAD.IADD R91, R9, 0x1, R91 ;  /* 0x00000001095b7824 */ /* 0x000fe200078e025b */
[----:B------:R-:W-:Y:S01]  /*1fe0*/  SHF.R.S32.HI R6, RZ, 0x1f, R5 ;  /* 0x0000001fff067819 */ /* 0x000fe20000011405 */
[----:B0-----:R-:W-:Y:S01]  /*1ff0*/  VIADD R28, R28, 0xffffff80 ;  /* 0xffffff801c1c7836 */ /* 0x001fe20000000000 */
[-C--:B------:R-:W-:Y:S01]  /*2000*/  LEA.HI R4, R0, R3.reuse, RZ, 0x3 ;  /* 0x0000000300047211 */ /* 0x080fe200078f18ff */
[----:B------:R-:W-:Y:S01]  /*2010*/  IMAD.SHL.U32 R107, R88, 0x40, RZ ;  /* 0x00000040586b7824 */ /* 0x000fe200078e00ff */
[----:B------:R-:W-:Y:S01]  /*2020*/  LEA.HI R0, R0, R3, RZ, 0x6 ;  /* 0x0000000300007211 */ /* 0x000fe200078f30ff */
[----:B-----5:R-:W-:Y:S01]  /*2030*/  IMAD.WIDE.U32 R92, R136, R88, R92 ;  /* 0x00000058885c7225 */ /* 0x020fe200078e005c */
[----:B------:R-:W-:-:S02]  /*2040*/  LEA.HI R3, R6, R5, RZ, 0x6 ;  /* 0x0000000506037211 */ /* 0x000fc400078f30ff */
[----:B------:R-:W-:Y:S01]  /*2050*/  LEA.HI R5, R6, R5, RZ, 0x3 ;  /* 0x0000000506057211 */ /* 0x000fe200078f18ff */
[C---:B------:R-:W-:Y:S01]  /*2060*/  IMAD.WIDE.U32 R90, R136.reuse, R88, R90 ;  /* 0x00000058885a7225 */ /* 0x040fe200078e005a */
[----:B------:R-:W-:Y:S02]  /*2070*/  SHF.R.S32.HI R0, RZ, 0x6, R0 ;  /* 0x00000006ff007819 */ /* 0x000fe40000011400 */
[----:B------:R-:W-:Y:S01]  /*2080*/  SHF.R.S32.HI R6, RZ, 0x6, R3 ;  /* 0x00000006ff067819 */ /* 0x000fe20000011403 */
[----:B------:R-:W-:Y:S01]  /*2090*/  IMAD.WIDE.U32 R98, R136, R94, R98 ;  /* 0x0000005e88627225 */ /* 0x000fe200078e0062 */
[C-C-:B------:R-:W-:Y:S02]  /*20a0*/  LOP3.LUT R3, R215.reuse, 0x38, R4.reuse, 0xf8, !PT ;  /* 0x00000038d7037812 */ /* 0x140fe400078ef804 */
[----:B------:R-:W-:Y:S01]  /*20b0*/  LOP3.LUT R8, R204, 0x38, R4, 0xf8, !PT ;  /* 0x00000038cc087812 */ /* 0x000fe200078ef804 */
[C---:B------:R-:W-:Y:S01]  /*20c0*/  IMAD R135, R0.reuse, 0x1800, R217 ;  /* 0x0000180000877824 */ /* 0x040fe200078e02d9 */
[----:B------:R-:W-:Y:S01]  /*20d0*/  LOP3.LUT R9, R215, 0x38, R5, 0xf8, !PT ;  /* 0x00000038d7097812 */ /* 0x000fe200078ef805 */
[----:B------:R-:W-:Y:S01]  /*20e0*/  IMAD R132, R0, 0x1800, R218 ;  /* 0x0000180000847824 */ /* 0x000fe200078e02da */
[----:B------:R-:W-:Y:S01]  /*20f0*/  SHF.R.S32.HI R11, RZ, 0x1f, R10 ;  /* 0x0000001fff0b7819 */ /* 0x000fe2000001140a */
[C---:B------:R-:W-:Y:S01]  /*2100*/  IMAD R133, R6.reuse, 0x1800, R217 ;  /* 0x0000180006857824 */ /* 0x040fe200078e02d9 */
[----:B------:R-:W-:Y:S01]  /*2110*/  LOP3.LUT R0, R3, R216, RZ, 0x3c, !PT ;  /* 0x000000d803007212 */ /* 0x000fe200078e3cff */
[----:B------:R-:W-:Y:S01]  /*2120*/  IMAD R129, R6, 0x1800, R218 ;  /* 0x0000180006817824 */ /* 0x000fe200078e02da */
[----:B------:R-:W-:Y:S01]  /*2130*/  LOP3.LUT R3, R8, R21, RZ, 0x3c, !PT ;  /* 0x0000001508037212 */ /* 0x000fe200078e3cff */
[----:B------:R-:W-:Y:S01]  /*2140*/  IMAD.WIDE.U32 R96, R136, R94, R96 ;  /* 0x0000005e88607225 */ /* 0x000fe200078e0060 */
[----:B------:R-:W-:-:S02]  /*2150*/  LOP3.LUT R8, R9, R216, RZ, 0x3c, !PT ;  /* 0x000000d809087212 */ /* 0x000fc400078e3cff */
[-C--:B------:R-:W-:Y:S01]  /*2160*/  LEA.HI R12, R11, R10.reuse, RZ, 0x3 ;  /* 0x0000000a0b0c7211 */ /* 0x080fe200078f18ff */
[----:B------:R-:W-:Y:S01]  /*2170*/  IMAD.IADD R135, R135, 0x1, R0 ;  /* 0x0000000187877824 */ /* 0x000fe200078e0200 */
[----:B------:R-:W-:Y:S01]  /*2180*/  LEA.HI R10, R11, R10, RZ, 0x6 ;  /* 0x0000000a0b0a7211 */ /* 0x000fe200078f30ff */
[----:B------:R-:W-:Y:S01]  /*2190*/  IMAD.IADD R132, R132, 0x1, R3 ;  /* 0x0000000184847824 */ /* 0x000fe200078e0203 */
[C---:B------:R-:W-:Y:S01]  /*21a0*/  LOP3.LUT R0, R204.reuse, 0x38, R5, 0xf8, !PT ;  /* 0x00000038cc007812 */ /* 0x040fe200078ef805 */
[----:B------:R-:W-:Y:S01]  /*21b0*/  IMAD.IADD R133, R133, 0x1, R8 ;  /* 0x0000000185857824 */ /* 0x000fe200078e0208 */
[----:B------:R-:W-:Y:S01]  /*21c0*/  LOP3.LUT R3, R215, 0x38, R12, 0xf8, !PT ;  /* 0x00000038d7037812 */ /* 0x000fe200078ef80c */
[----:B------:R-:W-:Y:S01]  /*21d0*/  IMAD.SHL.U32 R121, R121, 0x2, RZ ;  /* 0x0000000279797824 */ /* 0x000fe200078e00ff */
[----:B------:R-:W-:Y:S02]  /*21e0*/  SHF.R.S32.HI R10, RZ, 0x6, R10 ;  /* 0x00000006ff0a7819 */ /* 0x000fe4000001140a */
[----:B------:R-:W-:-:S02]  /*21f0*/  LOP3.LUT R8, R204, 0x38, R12, 0xf8, !PT ;  /* 0x00000038cc087812 */ /* 0x000fc400078ef80c */
[-C--:B------:R-:W-:Y:S01]  /*2200*/  LOP3.LUT R6, R0, R21.reuse, RZ, 0x3c, !PT ;  /* 0x0000001500067212 */ /* 0x080fe200078e3cff */
[C---:B------:R-:W-:Y:S01]  /*2210*/  IMAD R128, R10.reuse, 0x1800, R218 ;  /* 0x000018000a807824 */ /* 0x040fe200078e02da */
[----:B------:R-:W-:Y:S01]  /*2220*/  LOP3.LUT R0, R3, R216, RZ, 0x3c, !PT ;  /* 0x000000d803007212 */ /* 0x000fe200078e3cff */
[----:B------:R-:W-:Y:S01]  /*2230*/  IMAD R131, R10, 0x1800, R217 ;  /* 0x000018000a837824 */ /* 0x000fe200078e02d9 */
[----:B------:R-:W-:Y:S02]  /*2240*/  SHF.R.S32.HI R9, RZ, 0x1f, R136 ;  /* 0x0000001fff097819 */ /* 0x000fe40000011488 */
[----:B------:R-:W-:Y:S01]  /*2250*/  LOP3.LUT R3, R8, R21, RZ, 0x3c, !PT ;  /* 0x0000001508037212 */ /* 0x000fe200078e3cff */
[----:B------:R-:W-:Y:S01]  /*2260*/  IMAD.IADD R131, R131, 0x1, R0 ;  /* 0x0000000183837824 */ /* 0x000fe200078e0200 */
[----:B------:R-:W-:Y:S01]  /*2270*/  IADD3 R129, R129, R6, RZ ;  /* 0x0000000681817210 */ /* 0x000fe20007ffe0ff */
[----:B------:R-:W-:Y:S01]  /*2280*/  IMAD R6, R9, R94, RZ ;  /* 0x0000005e09067224 */ /* 0x000fe200078e02ff */
[----:B------:R-:W-:Y:S01]  /*2290*/  SHF.R.S32.HI R21, RZ, 0x1f, R28 ;  /* 0x0000001fff157819 */ /* 0x000fe2000001141c */
[----:B------:R-:W-:Y:S01]  /*22a0*/  IMAD.IADD R128, R128, 0x1, R3 ;  /* 0x0000000180807824 */ /* 0x000fe200078e0203 */
[----:B------:R-:W-:Y:S01]  /*22b0*/  LOP3.LUT R3, R215, 0x18, R16, 0xf8, !PT ;  /* 0x00000018d7037812 */ /* 0x000fe200078ef810 */
[C---:B------:R-:W-:Y:S01]  /*22c0*/  IMAD R101, R136.reuse, R95, R6 ;  /* 0x0000005f88657224 */ /* 0x040fe200078e0206 */
[----:B------:R-:W-:Y:S01]  /*22d0*/  LEA.HI R21, R21, R28, RZ, 0x2 ;  /* 0x0000001c15157211 */ /* 0x000fe200078f10ff */
[----:B------:R-:W-:Y:S01]  /*22e0*/  IMAD R0, R9, R88, RZ ;  /* 0x0000005809007224 */ /* 0x000fe200078e02ff */
[----:B------:R-:W-:Y:S01]  /*22f0*/  LOP3.LUT R6, R3, R216, RZ, 0x3c, !PT ;  /* 0x000000d803067212 */ /* 0x000fe200078e3cff */
[----:B------:R-:W-:Y:S01]  /*2300*/  IMAD R9, R89, 0x60, RZ ;  /* 0x0000006059097824 */ /* 0x000fe200078e02ff */
[----:B------:R-:W-:Y:S01]  /*2310*/  LOP3.LUT R21, R21, 0xfffffffc, RZ, 0xc0, !PT ;  /* 0xfffffffc15157812 */ /* 0x000fe200078ec0ff */
[----:B------:R-:W-:Y:S01]  /*2320*/  IMAD R11, R136, R89, R0 ;  /* 0x00000059880b7224 */ /* 0x000fe200078e0200 */
[C---:B------:R-:W-:Y:S01]  /*2330*/  SHF.L.U64.HI R106, R88.reuse, 0x6, R89 ;  /* 0x00000006586a7819 */ /* 0x040fe20000010259 */
[----:B------:R-:W-:Y:S01]  /*2340*/  IMAD.IADD R127, R217, 0x1, R6 ;  /* 0x00000001d97f7824 */ /* 0x000fe200078e0206 */
[----:B------:R-:W-:Y:S01]  /*2350*/  SHF.R.S32.HI R114, RZ, 0x3, R4 ;  /* 0x00000003ff727819 */ /* 0x000fe20000011404 */
[----:B------:R-:W-:Y:S01]  /*2360*/  IMAD.WIDE.U32 R88, R88, 0x60, RZ ;  /* 0x0000006058587825 */ /* 0x000fe200078e00ff */
[----:B------:R-:W-:-:S02]  /*2370*/  LOP3.LUT R3, R4, 0xfffffff8, RZ, 0xc0, !PT ;  /* 0xfffffff804037812 */ /* 0x000fc400078ec0ff */
[C---:B------:R-:W-:Y:S01]  /*2380*/  SHF.L.U64.HI R104, R94.reuse, 0x6, R95 ;  /* 0x000000065e687819 */ /* 0x040fe2000001025f */
[----:B------:R-:W-:Y:S01]  /*2390*/  IMAD.WIDE.U32 R94, R94, 0x60, RZ ;  /* 0x000000605e5e7825 */ /* 0x000fe200078e00ff */
[----:B------:R-:W-:Y:S02]  /*23a0*/  SHF.R.S32.HI R113, RZ, 0x3, R5 ;  /* 0x00000003ff717819 */ /* 0x000fe40000011405 */
[----:B------:R-:W-:Y:S01]  /*23b0*/  LOP3.LUT R4, R5, 0xfffffff8, RZ, 0xc0, !PT ;  /* 0xfffffff805047812 */ /* 0x000fe200078ec0ff */
[----:B------:R-:W-:Y:S01]  /*23c0*/  IMAD.IADD R21, R28, 0x1, -R21 ;  /* 0x000000011c157824 */ /* 0x000fe200078e0a15 */
[----:B------:R-:W-:Y:S01]  /*23d0*/  LOP3.LUT R5, R12, 0xfffffff8, RZ, 0xc0, !PT ;  /* 0xfffffff80c057812 */ /* 0x000fe200078ec0ff */
[----:B------:R-:W-:Y:S01]  /*23e0*/  IMAD.IADD R126, R89, 0x1, R9 ;  /* 0x00000001597e7824 */ /* 0x000fe200078e0209 */
[----:B------:R-:W-:Y:S01]  /*23f0*/  SHF.R.S32.HI R0, RZ, 0x1f, R30 ;  /* 0x0000001fff007819 */ /* 0x000fe2000001141e */
[----:B------:R-:W-:Y:S01]  /*2400*/  IMAD.IADD R103, R99, 0x1, R101 ;  /* 0x0000000163677824 */ /* 0x000fe200078e0265 */
[----:B------:R-:W-:Y:S01]  /*2410*/  LEA.HI R137, R137, 0x8, RZ, 0x19 ;  /* 0x0000000889897811 */ /* 0x000fe200078fc8ff */
[----:B------:R-:W-:Y:S01]  /*2420*/  IMAD R111, R21, 0x40, R202 ;  /* 0x00000040156f7824 */ /* 0x000fe200078e02ca */
[----:B------:R-:W-:Y:S01]  /*2430*/  SHF.R.S32.HI R112, RZ, 0x3, R12 ;  /* 0x00000003ff707819 */ /* 0x000fe2000001140c */
[----:B------:R-:W-:Y:S01]  /*2440*/  IMAD.IADD R125, R95, 0x1, R125 ;  /* 0x000000015f7d7824 */ /* 0x000fe200078e027d */
[----:B------:R-:W-:Y:S01]  /*2450*/  SHF.R.S32.HI R110, RZ, 0x1f, R3 ;  /* 0x0000001fff6e7819 */ /* 0x000fe20000011403 */
[----:B------:R-:W-:Y:S01]  /*2460*/  IMAD.IADD R101, R101, 0x1, R97 ;  /* 0x0000000165657824 */ /* 0x000fe200078e0261 */
[----:B------:R-:W-:Y:S01]  /*2470*/  SHF.R.S32.HI R109, RZ, 0x1f, R4 ;  /* 0x0000001fff6d7819 */ /* 0x000fe20000011404 */
[----:B------:R-:W-:Y:S01]  /*2480*/  IMAD.IADD R102, R93, 0x1, R11 ;  /* 0x000000015d667824 */ /* 0x000fe200078e020b */
[----:B------:R-:W-:Y:S01]  /*2490*/  SHF.R.S32.HI R108, RZ, 0x1f, R5 ;  /* 0x0000001fff6c7819 */ /* 0x000fe20000011405 */
[----:B------:R-:W-:Y:S01]  /*24a0*/  IMAD.IADD R100, R11, 0x1, R91 ;  /* 0x000000010b647824 */ /* 0x000fe200078e025b */
[----:B--2---:R-:W-:-:S04]  /*24b0*/  LOP3.LUT R20, R20, 0xfffffffe, RZ, 0xc0, !PT ;  /* 0xfffffffe14147812 */ /* 0x004fc800078ec0ff */
[----:B------:R-:W-:-:S04]  /*24c0*/  @P3 LOP3.LUT R20, R20, 0x1, RZ, 0xfc, !PT ;  /* 0x0000000114143812 */ /* 0x000fc800078efcff */
[----:B------:R-:W-:-:S04]  /*24d0*/  LOP3.LUT R20, R20, 0xfffffffb, RZ, 0xc0, !PT ;  /* 0xfffffffb14147812 */ /* 0x000fc800078ec0ff */
[----:B------:R-:W-:Y:S02]  /*24e0*/  @P2 LOP3.LUT R20, R20, 0x4, RZ, 0xfc, !PT ;  /* 0x0000000414142812 */ /* 0x000fe400078efcff */
[----:B------:R-:W-:-:S03]  /*24f0*/  ISETP.GE.AND P2, PT, R192, UR4, PT ;  /* 0x00000004c0007c0c */ /* 0x000fc6000bf46270 */
[----:B------:R0:W-:Y:S01]  /*2500*/  STL [R1], R20 ;  /* 0x0000001401007387 */ /* 0x0001e20000100800 */
[----:B------:R-:W-:-:S04]  /*2510*/  SEL R6, RZ, 0x20, P2 ;  /* 0x00000020ff067807 */ /* 0x000fc80001000000 */
[C---:B0-----:R-:W-:Y:S02]  /*2520*/  LOP3.LUT R20, R7.reuse, R6, RZ, 0xfc, !PT ;  /* 0x0000000607147212 */ /* 0x041fe400078efcff */
[----:B------:R-:W-:Y:S02]  /*2530*/  LOP3.LUT R6, R7, 0x1, RZ, 0xc0, !PT ;  /* 0x0000000107067812 */ /* 0x000fe400078ec0ff */
[C---:B------:R-:W-:Y:S02]  /*2540*/  LOP3.LUT R7, R20.reuse, 0x2, RZ, 0xc0, !PT ;  /* 0x0000000214077812 */ /* 0x040fe400078ec0ff */
[C---:B------:R-:W-:Y:S02]  /*2550*/  LOP3.LUT R8, R20.reuse, 0x4, RZ, 0xc0, !PT ;  /* 0x0000000414087812 */ /* 0x040fe400078ec0ff */
[C---:B------:R-:W-:Y:S02]  /*2560*/  LOP3.LUT R9, R20.reuse, 0x8, RZ, 0xc0, !PT ;  /* 0x0000000814097812 */ /* 0x040fe400078ec0ff */
[----:B------:R-:W-:-:S02]  /*2570*/  LOP3.LUT R10, R20, 0x10, RZ, 0xc0, !PT ;  /* 0x00000010140a7812 */ /* 0x000fc400078ec0ff */
[----:B------:R-:W-:Y:S02]  /*2580*/  SHF.R.S32.HI R123, RZ, 0x1f, R25 ;  /* 0x0000001fff7b7819 */ /* 0x000fe40000011419 */
[----:B------:R-:W-:-:S07]  /*2590*/  LOP3.LUT R20, R20, 0x20, RZ, 0xc0, !PT ;  /* 0x0000002014147812 */ /* 0x000fce00078ec0ff */
.L_x_3855:
[----:B--2---:R-:W2:Y:S01]  /*25a0*/  LDL.LU R33, [R1] ;  /* 0x0000000001217983 */ /* 0x004ea20000300800 */
[----:B------:R-:W0:Y:S01]  /*25b0*/  LDC R31, c[0x0][0x430] ;  /* 0x00010c00ff1f7b82 */ /* 0x000e220000000800 */
[----:B------:R-:W-:Y:S01]  /*25c0*/  IADD3 R2, R2, -0x1, RZ ;  /* 0xffffffff02027810 */ /* 0x000fe20007ffe0ff */
[----:B------:R-:W-:-:S04]  /*25d0*/  IMAD.MOV.U32 R21, RZ, RZ, RZ ;  /* 0x000000ffff157224 */ /* 0x000fc800078e00ff */
        /* <DEDUP_REMOVED lines=14> */
[----:B------:R-:W-:Y:S01]  /*26c0*/  @!P2 SHF.R.S32.HI R27, RZ, 0x1f, R26 ;  /* 0x0000001fff1ba819 */ /* 0x000fe2000001141a */
[C---:B------:R-:W-:Y:S02]  /*26d0*/  @!P2 IMAD R11, R25.reuse, R15, R28 ;  /* 0x0000000f190ba224 */ /* 0x040fe400078e021c */
[----:B------:R-:W-:-:S04]  /*26e0*/  @!P2 IMAD.WIDE.U32 R14, R25, R14, R26 ;  /* 0x0000000e190ea225 */ /* 0x000fc800078e001a */
[----:B------:R-:W-:Y:S01]  /*26f0*/  @!P2 IMAD.IADD R11, R15, 0x1, R11 ;  /* 0x000000010f0ba824 */ /* 0x000fe200078e020b */
[----:B---3--:R-:W-:-:S04]  /*2700*/  @!P2 LEA R12, P3, R14, R12, 0x2 ;  /* 0x0000000c0e0ca211 */ /* 0x008fc800078610ff */
[----:B------:R-:W-:-:S05]  /*2710*/  @!P2 LEA.HI.X R13, R14, R13, R11, 0x2, P3 ;  /* 0x0000000d0e0da211 */ /* 0x000fca00018f140b */
[----:B------:R0:W5:Y:S01]  /*2720*/  @!P2 LDG.E R21, desc[UR56][R12.64] ;  /* 0x000000380c15a981 */ /* 0x000162000c1e1900 */
[----:B------:R-:W-:Y:S01]  /*2730*/  ISETP.GT.AND P2, PT, R2, R122, PT ;  /* 0x0000007a0200720c */ /* 0x000fe20003f44270 */
[----:B------:R-:W-:Y:S01]  /*2740*/  IMAD R14, R19, 0x4800, R127 ;  /* 0x00004800130e7824 */ /* 0x000fe200078e027f */
[----:B------:R-:W-:Y:S01]  /*2750*/  LOP3.LUT P4, RZ, R223, 0x4, RZ, 0xc0, !PT ;  /* 0x00000004dfff7812 */ /* 0x000fe2000788c0ff */
[----:B------:R-:W-:Y:S01]  /*2760*/  IMAD.MOV R26, RZ, RZ, -R26 ;  /* 0x000000ffff1a7224 */ /* 0x000fe200078e0a1a */
[----:B------:R-:W-:Y:S05]  /*2770*/  YIELD ;  /* 0x0000000000007946 */ /* 0x000fea0003800000 */
[----:B------:R-:W-:Y:S01]  /*2780*/  VIADD R28, R14, 0x20 ;  /* 0x000000200e1c7836 */ /* 0x000fe20000000000 */
[----:B------:R-:W-:Y:S01]  /*2790*/  BSSY B0, `(.L_x_3750) ;  /* 0x00007f3000007945 */ /* 0x000fe20003800000 */
[----:B------:R-:W-:-:S02]  /*27a0*/  IMAD R26, R31, R26, R32 ;  /* 0x0000001a1f1a7224 */ /* 0x000fc400078e0220 */
[C---:B------:R-:W-:Y:S02]  /*27b0*/  IMAD R27, R14.reuse, 0x2, R115 ;  /* 0x000000020e1b7824 */ /* 0x040fe400078e0273 */
[----:B------:R-:W-:-:S04]  /*27c0*/  @P4 VIADD R28, R14, 0xffffffe0 ;  /* 0xffffffe00e1c4836 */ /* 0x000fc80000000000 */
[----:B------:R-:W-:Y:S01]  /*27d0*/  IMAD R28, R28, 0x2, R115 ;  /* 0x000000021c1c7824 */ /* 0x000fe200078e0273 */
[----:B--2---:R-:W-:-:S04]  /*27e0*/  LOP3.LUT R33, R33, 0xfffffffd, RZ, 0xc0, !PT ;  /* 0xfffffffd21217812 */ /* 0x004fc800078ec0ff */
[----:B------:R-:W-:Y:S02]  /*27f0*/  @P2 LOP3.LUT R33, R33, 0x2, RZ, 0xfc, !PT ;  /* 0x0000000221212812 */ /* 0x000fe400078efcff */
[----:B------:R-:W-:-:S03]  /*2800*/  ISETP.GE.AND P2, PT, R120, 0x1, PT ;  /* 0x000000017800780c */ /* 0x000fc60003f46270 */
[----:B------:R0:W-:Y:S10]  /*2810*/  STL [R1], R33 ;  /* 0x0000002101007387 */ /* 0x0001f40000100800 */
[----:B0-----:R-:W-:Y:S05]  /*2820*/  @!P2 BRA `(.L_x_3751) ;  /* 0x0000007400d0a947 */ /* 0x001fea0003800000 */
        /* <DEDUP_REMOVED lines=34> */
[----:B------:R-:W-:Y:S01]  /*2a50*/  ISETP.GE.AND P3, PT, R202, R85, PT ;  /* 0x00000055ca00720c */ /* 0x000fe20003f66270 */
        /* <DEDUP_REMOVED lines=14> */
[----:B------:R-:W-:Y:S06]  /*2b40*/  @P3 BRA `(.L_x_3754) ;  /* 0x0000000000a03947 */ /* 0x000fec0003800000 */
[----:B------:R-:W-:Y:S01]  /*2b50*/  IADD3 R35, P2, R98, R14, RZ ;  /* 0x0000000e62237210 */ /* 0x000fe20007f5e0ff */
[----:B------:R-:W-:Y:S01]  /*2b60*/  ULDC.64 UR4, c[0x0][0x3e8] ;  /* 0x0000fa0000047ab9 */ /* 0x000fe20000000a00 */
[----:B------:R-:W-:Y:S02]  /*2b70*/  CS2R R76, SRZ ;  /* 0x00000000004c7805 */ /* 0x000fe4000001ff00 */
[----:B------:R-:W-:Y:S01]  /*2b80*/  CS2R R78, SRZ ;  /* 0x00000000004e7805 */ /* 0x000fe2000001ff00 */
[----:B------:R-:W-:Y:S01]  /*2b90*/  IMAD.X R36, R11, 0x1, R103, P2 ;  /* 0x000000010b247824 */ /* 0x000fe200010e0667 */
[----:B------:R-:W-:-:S04]  /*2ba0*/  LEA R34, P2, R35, UR4, 0x1 ;  /* 0x0000000423227c11 */ /* 0x000fc8000f8408ff */
[----:B------:R-:W-:Y:S01]  /*2bb0*/  LEA.HI.X R35, R35, UR5, R36, 0x1, P2 ;  /* 0x0000000523237c11 */ /* 0x000fe200090f0c24 */
[----:B------:R-:W-:Y:S01]  /*2bc0*/  ULDC.64 UR4, c[0x0][0x400] ;  /* 0x0001000000047ab9 */ /* 0x000fe20000000a00 */
[----:B------:R-:W-:-:S04]  /*2bd0*/  IADD3 R37, P2, R92, R12, RZ ;  /* 0x0000000c5c257210 */ /* 0x000fc80007f5e0ff */
[----:B------:R-:W-:Y:S02]  /*2be0*/  IADD3.X R38, R80, R102, RZ, P2, !PT ;  /* 0x0000006650267210 */ /* 0x000fe400017fe4ff */
        /* <DEDUP_REMOVED lines=30> */
.L_x_3754:
[----:B------:R-:W-:Y:S05]  /*2dd0*/  BSYNC B1 ;  /* 0x0000000000017941 */ /* 0x000fea0003800000 */
.L_x_3753:
        /* <DEDUP_REMOVED lines=10> */
[----:B------:R-:W-:Y:S02]  /*2e80*/  CS2R R42, SRZ ;  /* 0x00000000002a7805 */ /* 0x000fe4000001ff00 */
[----:B------:R-:W-:Y:S02]  /*2e90*/  CS2R R46, SRZ ;  /* 0x00000000002e7805 */ /* 0x000fe4000001ff00 */
[----:B------:R-:W-:Y:S01]  /*2ea0*/  CS2R R50, SRZ ;  /* 0x0000000000327805 */ /* 0x000fe2000001ff00 */
[----:B-----5:R-:W-:Y:S01]  /*2eb0*/  IMAD.MOV.U32 R81, RZ, RZ, R56 ;  /* 0x000000ffff517224 */ /* 0x020fe200078e0038 */
[----:B------:R-:W-:Y:S01]  /*2ec0*/  CS2R R54, SRZ ;  /* 0x0000000000367805 */ /* 0x000fe2000001ff00 */
[----:B------:R-:W-:Y:S01]  /*2ed0*/  IMAD.MOV.U32 R82, RZ, RZ, R57 ;  /* 0x000000ffff527224 */ /* 0x000fe200078e0039 */
[----:B------:R-:W-:Y:S06]  /*2ee0*/  @P4 BRA `(.L_x_3756) ;  /* 0x0000000000a04947 */ /* 0x000fec0003800000 */
[----:B------:R-:W-:Y:S01]  /*2ef0*/  IADD3 R14, P2, P5, R98, R14, R105 ;  /* 0x0000000e620e7210 */ /* 0x000fe20007d5e069 */
[----:B------:R-:W-:Y:S01]  /*2f00*/  ULDC.64 UR4, c[0x0][0x3e8] ;  /* 0x0000fa0000047ab9 */ /* 0x000fe20000000a00 */
[----:B------:R-:W-:Y:S02]  /*2f10*/  CS2R R52, SRZ ;  /* 0x0000000000347805 */ /* 0x000fe4000001ff00 */
[----:B------:R-:W-:Y:S02]  /*2f20*/  CS2R R54, SRZ ;  /* 0x0000000000367805 */ /* 0x000fe4000001ff00 */
[----:B------:R-:W-:Y:S02]  /*2f30*/  IADD3.X R13, R103, R11, R104, P2, P5 ;  /* 0x0000000b670d7210 */ /* 0x000fe400017ea468 */
[----:B------:R-:W-:-:S04]  /*2f40*/  IADD3 R11, P2, P5, R92, R12, R107 ;  /* 0x0000000c5c0b7210 */ /* 0x000fc80007d5e06b */
[----:B------:R-:W-:Y:S02]  /*2f50*/  IADD3.X R80, R102, R80, R106, P2, P5 ;  /* 0x0000005066507210 */ /* 0x000fe400017ea46a */
[----:B------:R-:W-:-:S04]  /*2f60*/  LEA R12, P2, R14, UR4, 0x1 ;  /* 0x000000040e0c7c11 */ /* 0x000fc8000f8408ff */
[----:B------:R-:W-:Y:S01]  /*2f70*/  LEA.HI.X R13, R14, UR5, R13, 0x1, P2 ;  /* 0x000000050e0d7c11 */ /* 0x000fe200090f0c0d */
[----:B------:R-:W-:Y:S02]  /*2f80*/  ULDC.64 UR4, c[0x0][0x400] ;  /* 0x0001000000047ab9 */ /* 0x000fe40000000a00 */
        /* <DEDUP_REMOVED lines=30> */
.L_x_3756:
[----:B------:R-:W-:Y:S05]  /*3170*/  BSYNC B1 ;  /* 0x0000000000017941 */ /* 0x000fea0003800000 */
.L_x_3755:
[----:B------:R-:W-:Y:S01]  /*3180*/  IMAD.MOV.U32 R11, RZ, RZ, R60 ;  /* 0x000000ffff0b7224 */ /* 0x000fe200078e003c */
[----:B------:R-:W-:Y:S01]  /*3190*/  UISETP.NE.AND UP0, UPT, UR59, 0x3, UPT ;  /* 0x000000033b00788c */ /* 0x000fe2000bf05270 */
        /* <DEDUP_REMOVED lines=55> */
[----:B------:R-:W-:Y:S02]  /*3510*/  MOV R12, R44 ;  /* 0x0000002c000c7202 */ /* 0x000fe40000000f00 */
        /* <DEDUP_REMOVED lines=33> */
[----:B------:R-:W-:Y:S02]  /*3730*/  PRMT R167, R82, 0x7610, R167 ;  /* 0x0000761052a77816 */ /* 0x000fe400000000a7 */
[----:B------:R-:W-:Y:S02]  /*3740*/  PRMT R160, R14, 0x7610, R160 ;  /* 0x000076100ea07816 */ /* 0x000fe400000000a0 */
[----:B------:R-:W-:Y:S02]  /*3750*/  PRMT R161, R13, 0x7610, R161 ;  /* 0x000076100da17816 */ /* 0x000fe400000000a1 */
[----:B------:R-:W-:Y:S02]  /*3760*/  PRMT R164, R12, 0x7610, R164 ;  /* 0x000076100ca47816 */ /* 0x000fe400000000a4 */
[----:B------:R-:W-:Y:S01]  /*3770*/  PRMT R165, R11, 0x7610, R165 ;  /* 0x000076100ba57816 */ /* 0x000fe200000000a5 */
[----:B------:R-:W-:Y:S06]  /*3780*/  @!P2 BRA `(.L_x_3757) ;  /* 0x000000000004a947 */ /* 0x000fec0003800000 */
[----:B------:R-:W-:Y:S01]  /*3790*/  BPT.TRAP 0x1 ;  /* 0x000000040000795c */ /* 0x000fe20000300000 */
.L_x_3757:
[----:B------:R-:W-:Y:S01]  /*37a0*/  IMAD R86, R19, 0x8, R18 ;  /* 0x0000000813567824 */ /* 0x000fe200078e0212 */
[----:B------:R-:W-:Y:S01]  /*37b0*/  SHF.L.U32 R87, R203, 0x1f, RZ ;  /* 0x0000001fcb577819 */ /* 0x000fe200000006ff */
[----:B------:R-:W-:Y:S03]  /*37c0*/  BSSY B1, `(.L_x_3758) ;  /* 0x0000003000017945 */ /* 0x000fe60003800000 */
[----:B------:R-:W0:Y:S02]  /*37d0*/  SYNCS.PHASECHK.TRANS64.TRYWAIT P5, [R86+URZ+0x30890], R87 ;  /* 0x03089057560075a7 */ /* 0x000e2400080a017f */
[----:B0-----:R-:W-:Y:S05]  /*37e0*/  @!P5 BRA `(.L_x_3759) ;  /* 0x000001c400d0d947 */ /* 0x001fea0003800000 */
.L_x_4081:
[----:B------:R-:W-:Y:S05]  /*37f0*/  BSYNC B1 ;  /* 0x0000000000017941 */ /* 0x000fea0003800000 */
.L_x_3758:
[----:B------:R-:W-:-:S03]  /*3800*/  UMOV UR4, 0xffffffff ;  /* 0xffffffff00047882 */ /* 0x000fc60000000000 */
[----:B------:R-:W-:Y:S05]  /*3810*/  BRA.DIV UR4, `(.L_x_3760) ;  /* 0x000001c604d87947 */ /* 0x000fea000b800000 */
[----:B------:R1:W2:Y:S04]  /*3820*/  SHFL.IDX PT, R82, R118, RZ, 0x1c1f ;  /* 0x001c1fff76527589 */ /* 0x0002a800000e0000 */
[----:B------:R1:W3:Y:S02]  /*3830*/  SHFL.IDX PT, R11, R119, RZ, 0x1c1f ;  /* 0x001c1fff770b7589 */ /* 0x0002e400000e0000 */
.L_x_4085:
        /* <DEDUP_REMOVED lines=11> */
[--C-:B------:R-:W-:Y:S02]  /*38f0*/  SHF.R.U64 R76, R76, 0x10, R77.reuse ;  /* 0x000000104c4c7819 */ /* 0x100fe4000000124d */
[----:B------:R-:W-:Y:S02]  /*3900*/  SHF.R.U32.HI R150, RZ, 0x10, R77 ;  /* 0x00000010ff967819 */ /* 0x000fe4000001164d */
[--C-:B------:R-:W-:Y:S02]  /*3910*/  SHF.R.U64 R77, R78, 0x10, R79.reuse ;  /* 0x000000104e4d7819 */ /* 0x100fe4000000124f */
[----:B------:R-:W-:Y:S02]  /*3920*/  SHF.R.U32.HI R151, RZ, 0x10, R79 ;  /* 0x00000010ff977819 */ /* 0x000fe4000001164f */
[----:B------:R-:W-:Y:S01]  /*3930*/  PRMT R79, R152, 0x5410, R77 ;  /* 0x00005410984f7816 */ /* 0x000fe2000000004d */
[----:B0-----:R-:W-:Y:S01]  /*3940*/  IMAD.U32 R77, R13, 0x10000, RZ ;  /* 0x000100000d4d7824 */ /* 0x001fe200078e00ff */
[----:B------:R-:W-:-:S02]  /*3950*/  PRMT R76, R138, 0x5432, R76 ;  /* 0x000054328a4c7816 */ /* 0x000fc4000000004c */
[----:B------:R-:W-:Y:S02]  /*3960*/  LOP3.LUT R153, R13, 0xffff0000, RZ, 0xc0, !PT ;  /* 0xffff00000d997812 */ /* 0x000fe400078ec0ff */
[----:B------:R-:W-:Y:S02]  /*3970*/  LOP3.LUT R152, R79, 0xffff0000, RZ, 0xc0, !PT ;  /* 0xffff00004f987812 */ /* 0x000fe400078ec0ff */
[C---:B------:R-:W-:Y:S01]  /*3980*/  LOP3.LUT R78, R76.reuse, 0xffff0000, RZ, 0xc0, !PT ;  /* 0xffff00004c4e7812 */ /* 0x040fe200078ec0ff */
[----:B------:R-:W-:Y:S02]  /*3990*/  IMAD.U32 R76, R76, 0x10000, RZ ;  /* 0x000100004c4c7824 */ /* 0x000fe400078e00ff */
[C---:B------:R-:W-:Y:S02]  /*39a0*/  FMUL.FTZ R158, R153.reuse, R152 ;  /* 0x00000098999e7220 */ /* 0x040fe40000410000 */
[-C--:B------:R-:W-:Y:S02]  /*39b0*/  FMUL.FTZ R13, R153, R78.reuse ;  /* 0x0000004e990d7220 */ /* 0x080fe40000410000 */
[----:B------:R-:W-:-:S02]  /*39c0*/  FFMA.FTZ R78, R77, R78, -R158 ;  /* 0x0000004e4d4e7223 */ /* 0x000fc4000001089e */
[----:B------:R-:W-:Y:S01]  /*39d0*/  FFMA.FTZ R77, R77, R152, R13 ;  /* 0x000000984d4d7223 */ /* 0x000fe2000001000d */
[----:B------:R-:W-:Y:S02]  /*39e0*/  PRMT R13, R139, 0x5432, R150 ;  /* 0x000054328b0d7816 */ /* 0x000fe40000000096 */
[----:B------:R-:W-:Y:S02]  /*39f0*/  PRMT R150, R155, 0x5410, R151 ;  /* 0x000054109b967816 */ /* 0x000fe40000000097 */
[----:B------:R-:W-:Y:S01]  /*3a00*/  LOP3.LUT R152, R14, 0xffff0000, RZ, 0xc0, !PT ;  /* 0xffff00000e987812 */ /* 0x000fe200078ec0ff */
[C---:B------:R-:W-:Y:S01]  /*3a10*/  IMAD.U32 R153, R13.reuse, 0x10000, RZ ;  /* 0x000100000d997824 */ /* 0x040fe200078e00ff */
[----:B------:R-:W-:Y:S01]  /*3a20*/  LOP3.LUT R13, R13, 0xffff0000, RZ, 0xc0, !PT ;  /* 0xffff00000d0d7812 */ /* 0x000fe200078ec0ff */
[----:B------:R-:W-:Y:S01]  /*3a30*/  IMAD.U32 R151, R150, 0x10000, RZ ;  /* 0x0001000096977824 */ /* 0x000fe200078e00ff */
[----:B------:R-:W-:Y:S01]  /*3a40*/  F2FP.BF16.F32.PACK_AB R77, R77, R78 ;  /* 0x0000004e4d4d723e */ /* 0x000fe200000010ff */
[----:B------:R-:W-:-:S02]  /*3a50*/  IMAD.U32 R14, R14, 0x10000, RZ ;  /* 0x000100000e0e7824 */ /* 0x000fc400078e00ff */
[C---:B------:R-:W-:Y:S01]  /*3a60*/  FMUL.FTZ R155, R152.reuse, R151 ;  /* 0x00000097989b7220 */ /* 0x040fe20000410000 */
[----:B------:R-:W-:-:S03]  /*3a70*/  FMUL.FTZ R152, R152, R153 ;  /* 0x0000009998987220 */ /* 0x000fc60000410000 */
[C---:B------:R-:W-:Y:S01]  /*3a80*/  FFMA.FTZ R155, R14.reuse, R153, -R155 ;  /* 0x000000990e9b7223 */ /* 0x040fe2000001089b */
[----:B------:R-:W-:Y:S01]  /*3a90*/  FFMA.FTZ R152, R14, R151, R152 ;  /* 0x000000970e987223 */ /* 0x000fe20000010098 */
[----:B------:R-:W-:Y:S01]  /*3aa0*/  LOP3.LUT R151, R150, 0xffff0000, RZ, 0xc0, !PT ;  /* 0xffff000096977812 */ /* 0x000fe200078ec0ff */
[C---:B------:R-:W-:Y:S01]  /*3ab0*/  IMAD.U32 R150, R15.reuse, 0x10000, RZ ;  /* 0x000100000f967824 */ /* 0x040fe200078e00ff */
[----:B------:R-:W-:-:S05]  /*3ac0*/  LOP3.LUT R14, R15, 0xffff0000, RZ, 0xc0, !PT ;  /* 0xffff00000f0e7812 */ /* 0x000fca00078ec0ff */
[C---:B------:R-:W-:Y:S01]  /*3ad0*/  FMUL.FTZ R15, R14.reuse, R151 ;  /* 0x000000970e0f7220 */ /* 0x040fe20000410000 */
[----:B------:R-:W-:-:S03]  /*3ae0*/  FMUL.FTZ R14, R14, R13 ;  /* 0x0000000d0e0e7220 */ /* 0x000fc60000410000 */
[C---:B------:R-:W-:Y:S01]  /*3af0*/  FFMA.FTZ R15, R150.reuse, R13, -R15 ;  /* 0x0000000d960f7223 */ /* 0x040fe2000001080f */
[----:B------:R-:W-:Y:S01]  /*3b00*/  FFMA.FTZ R14, R150, R151, R14 ;  /* 0x00000097960e7223 */ /* 0x000fe2000001000e */
[C---:B------:R-:W-:Y:S01]  /*3b10*/  LOP3.LUT R13, R12.reuse, 0xffff0000, RZ, 0xc0, !PT ;  /* 0xffff00000c0d7812 */ /* 0x040fe200078ec0ff */
[----:B------:R-:W-:Y:S02]  /*3b20*/  IMAD.U32 R150, R79, 0x10000, RZ ;  /* 0x000100004f967824 */ /* 0x000fe400078e00ff */
[----:B------:R-:W-:Y:S01]  /*3b30*/  IMAD.U32 R79, R12, 0x10000, RZ ;  /* 0x000100000c4f7824 */ /* 0x000fe200078e00ff */
[----:B------:R-:W-:Y:S01]  /*3b40*/  F2FP.BF16.F32.PACK_AB R15, R14, R15 ;  /* 0x0000000f0e0f723e */ /* 0x000fe200000010ff */
[C---:B------:R-:W-:Y:S01]  /*3b50*/  FMUL.FTZ R12, R13.reuse, R150 ;  /* 0x000000960d0c7220 */ /* 0x040fe20000410000 */
[-C--:B------:R-:W-:Y:S01]  /*3b60*/  FMUL.FTZ R13, R13, R76.reuse ;  /* 0x0000004c0d0d7220 */ /* 0x080fe20000410000 */
[----:B------:R-:W-:Y:S02]  /*3b70*/  F2FP.BF16.F32.PACK_AB R14, R152, R155 ;  /* 0x0000009b980e723e */ /* 0x000fe400000010ff */
[C---:B------:R-:W-:Y:S01]  /*3b80*/  FFMA.FTZ R12, R79.reuse, R76, -R12 ;  /* 0x0000004c4f0c7223 */ /* 0x040fe2000001080c */
[----:B------:R-:W-:-:S05]  /*3b90*/  FFMA.FTZ R13, R79, R150, R13 ;  /* 0x000000964f0d7223 */ /* 0x000fca000001000d */
[----:B------:R-:W-:Y:S01]  /*3ba0*/  F2FP.BF16.F32.PACK_AB R12, R13, R12 ;  /* 0x0000000c0d0c723e */ /* 0x000fe200000010ff */
[----:B------:R-:W-:-:S07]  /*3bb0*/  IMAD.MOV.U32 R13, RZ, RZ, R77 ;  /* 0x000000ffff0d7224 */ /* 0x000fce00078e004d */
.L_x_3766:
[----:B------:R-:W-:Y:S05]  /*3bc0*/  BSYNC B3 ;  /* 0x0000000000037941 */ /* 0x000fea0003800000 */
.L_x_3765:
[----:B0-----:R4:W-:Y:S02]  /*3bd0*/  ST.E.128 desc[UR56][R80.64], R12 ;  /* 0x0000000c50007985 */ /* 0x0019e4000c101d38 */
.L_x_3764:
[----:B------:R-:W-:Y:S05]  /*3be0*/  BSYNC B2 ;  /* 0x0000000000027941 */ /* 0x000fea0003800000 */
.L_x_3763:
[----:B------:R-:W-:Y:S01]  /*3bf0*/  ISETP.NE.AND P3, PT, R7, RZ, PT ;  /* 0x000000ff0700720c */ /* 0x000fe20003f65270 */
[----:B------:R-:W-:-:S12]  /*3c00*/  BSSY B2, `(.L_x_3767) ;  /* 0x0000039000027945 */ /* 0x000fd80003800000 */
[----:B------:R-:W-:Y:S05]  /*3c10*/  @!P3 BRA `(.L_x_3768) ;  /* 0x0000000000dcb947 */ /* 0x000fea0003800000 */
[----:B----4-:R4:W0:Y:S01]  /*3c20*/  LDS.128 R12, [R28+0x1e000] ;  /* 0x01e000001c0c7984 */ /* 0x0108220000000c00 */
[----:B------:R-:W-:Y:S01]  /*3c30*/  ISETP.GE.AND P3, PT, R207, R120, PT ;  /* 0x00000078cf00720c */ /* 0x000fe20003f66270 */
[----:B------:R-:W-:Y:S01]  /*3c40*/  IMAD.SHL.U32 R79, R195, 0x8, RZ ;  /* 0x00000008c34f7824 */ /* 0x000fe200078e00ff */
[----:B------:R-:W-:Y:S01]  /*3c50*/  BSSY B3, `(.L_x_3769) ;  /* 0x0000032000037945 */ /* 0x000fe20003800000 */
[----:B---3--:R-:W-:Y:S02]  /*3c60*/  IMAD.MOV.U32 R76, RZ, RZ, R11 ;  /* 0x000000ffff4c7224 */ /* 0x008fe400078e000b */
[----:B--2---:R-:W-:Y:S02]  /*3c70*/  IMAD.MOV.U32 R77, RZ, RZ, R82 ;  /* 0x000000ffff4d7224 */ /* 0x004fe400078e0052 */
[----:B------:R-:W-:-:S06]  /*3c80*/  IMAD.WIDE R76, R79, 0x2, R76 ;  /* 0x000000024f4c7825 */ /* 0x000fcc00078e024c */
[----:B----4-:R-:W-:Y:S05]  /*3c90*/  @P3 BRA `(.L_x_3770) ;  /* 0x0000000000b43947 */ /* 0x010fea0003800000 */
[----:B------:R-:W-:Y:S02]  /*3ca0*/  SHF.R.U64 R74, R74, 0x10, R75 ;  /* 0x000000104a4a7819 */ /* 0x000fe4000000124b */
[--C-:B------:R-:W-:Y:S02]  /*3cb0*/  SHF.R.U64 R72, R72, 0x10, R73.reuse ;  /* 0x0000001048487819 */ /* 0x100fe40000001249 */
[----:B------:R-:W-:Y:S02]  /*3cc0*/  PRMT R74, R146, 0x5432, R74 ;  /* 0x00005432924a7816 */ /* 0x000fe4000000004a */
[----:B------:R-:W-:Y:S02]  /*3cd0*/  PRMT R72, R134, 0x5432, R72 ;  /* 0x0000543286487816 */ /* 0x000fe40000000048 */
[C---:B0-----:R-:W-:Y:S02]  /*3ce0*/  LOP3.LUT R81, R13.reuse, 0xffff0000, RZ, 0xc0, !PT ;  /* 0xffff00000d517812 */ /* 0x041fe400078ec0ff */
[C---:B------:R-:W-:Y:S01]  /*3cf0*/  LOP3.LUT R80, R74.reuse, 0xffff0000, RZ, 0xc0, !PT ;  /* 0xffff00004a507812 */ /* 0x040fe200078ec0ff */
[----:B------:R-:W-:Y:S01]  /*3d00*/  IMAD.U32 R74, R74, 0x10000, RZ ;  /* 0x000100004a4a7824 */ /* 0x000fe200078e00ff */
[C---:B------:R-:W-:Y:S01]  /*3d10*/  LOP3.LUT R78, R72.reuse, 0xffff0000, RZ, 0xc0, !PT ;  /* 0xffff0000484e7812 */ /* 0x040fe200078ec0ff */
[----:B------:R-:W-:Y:S01]  /*3d20*/  IMAD.U32 R72, R72, 0x10000, RZ ;  /* 0x0001000048487824 */ /* 0x000fe200078e00ff */
[----:B------:R-:W-:Y:S01]  /*3d30*/  SHF.R.U32.HI R79, RZ, 0x10, R73 ;  /* 0x00000010ff4f7819 */ /* 0x000fe20000011649 */
[----:B------:R-:W-:-:S02]  /*3d40*/  IMAD.U32 R73, R13, 0x10000, RZ ;  /* 0x000100000d497824 */ /* 0x000fc400078e00ff */
[C---:B------:R-:W-:Y:S01]  /*3d50*/  FMUL.FTZ R150, R81.reuse, R80 ;  /* 0x0000005051967220 */ /* 0x040fe20000410000 */
[----:B------:R-:W-:Y:S01]  /*3d60*/  SHF.R.U32.HI R75, RZ, 0x10, R75 ;  /* 0x00000010ff4b7819 */ /* 0x000fe2000001164b */
[-C--:B------:R-:W-:Y:S02]  /*3d70*/  FMUL.FTZ R13, R81, R78.reuse ;  /* 0x0000004e510d7220 */ /* 0x080fe40000410000 */
[C---:B------:R-:W-:Y:S01]  /*3d80*/  FFMA.FTZ R78, R73.reuse, R78, -R150 ;  /* 0x0000004e494e7223 */ /* 0x040fe20000010896 */
[----:B------:R-:W-:Y:S01]  /*3d90*/  PRMT R75, R176, 0x5410, R75 ;  /* 0x00005410b04b7816 */ /* 0x000fe2000000004b */
[----:B------:R-:W-:Y:S01]  /*3da0*/  FFMA.FTZ R73, R73, R80, R13 ;  /* 0x0000005049497223 */ /* 0x000fe2000001000d */
[----:B------:R-:W-:Y:S01]  /*3db0*/  PRMT R13, R174, 0x5410, R79 ;  /* 0x00005410ae0d7816 */ /* 0x000fe2000000004f */
[----:B------:R-:W-:Y:S01]  /*3dc0*/  IMAD.U32 R150, R15, 0x10000, RZ ;  /* 0x000100000f967824 */ /* 0x000fe200078e00ff */
[C---:B------:R-:W-:Y:S01]  /*3dd0*/  LOP3.LUT R80, R14.reuse, 0xffff0000, RZ, 0xc0, !PT ;  /* 0xffff00000e507812 */ /* 0x040fe200078ec0ff */
[----:B------:R-:W-:Y:S01]  /*3de0*/  IMAD.U32 R14, R14, 0x10000, RZ ;  /* 0x000100000e0e7824 */ /* 0x000fe200078e00ff */
[----:B------:R-:W-:Y:S01]  /*3df0*/  SHF.L.U32 R79, R75, 0x10, RZ ;  /* 0x000000104b4f7819 */ /* 0x000fe200000006ff */
[----:B------:R-:W-:Y:S01]  /*3e00*/  IMAD.U32 R81, R13, 0x10000, RZ ;  /* 0x000100000d517824 */ /* 0x000fe200078e00ff */
[----:B------:R-:W-:-:S02]  /*3e10*/  LOP3.LUT R75, R75, 0xffff0000, RZ, 0xc0, !PT ;  /* 0xffff00004b4b7812 */ /* 0x000fc400078ec0ff */
[----:B------:R-:W-:Y:S01]  /*3e20*/  LOP3.LUT R13, R13, 0xffff0000, RZ, 0xc0, !PT ;  /* 0xffff00000d0d7812 */ /* 0x000fe200078ec0ff */
[C---:B------:R-:W-:Y:S01]  /*3e30*/  FMUL.FTZ R151, R80.reuse, R79 ;  /* 0x0000004f50977220 */ /* 0x040fe20000410000 */
[-C--:B------:R-:W-:Y:S01]  /*3e40*/  FMUL.FTZ R80, R80, R81.reuse ;  /* 0x0000005150507220 */ /* 0x080fe20000410000 */
[----:B------:R-:W-:Y:S02]  /*3e50*/  F2FP.BF16.F32.PACK_AB R73, R73, R78 ;  /* 0x0000004e4949723e */ /* 0x000fe400000010ff */
[C---:B------:R-:W-:Y:S01]  /*3e60*/  FFMA.FTZ R151, R14.reuse, R81, -R151 ;  /* 0x000000510e977223 */ /* 0x040fe20000010897 */
[----:B------:R-:W-:Y:S01]  /*3e70*/  FFMA.FTZ R80, R14, R79, R80 ;  /* 0x0000004f0e507223 */ /* 0x000fe20000010050 */
[----:B------:R-:W-:-:S05]  /*3e80*/  LOP3.LUT R14, R15, 0xffff0000, RZ, 0xc0, !PT ;  /* 0xffff00000f0e7812 */ /* 0x000fca00078ec0ff */
[C---:B------:R-:W-:Y:S01]  /*3e90*/  FMUL.FTZ R15, R14.reuse, R75 ;  /* 0x0000004b0e0f7220 */ /* 0x040fe20000410000 */
[----:B------:R-:W-:-:S03]  /*3ea0*/  FMUL.FTZ R14, R14, R13 ;  /* 0x0000000d0e0e7220 */ /* 0x000fc60000410000 */
[----:B------:R-:W-:Y:S01]  /*3eb0*/  FFMA.FTZ R15, R150, R13, -R15 ;  /* 0x0000000d960f7223 */ /* 0x000fe2000001080f */
[----:B------:R-:W-:Y:S01]  /*3ec0*/  LOP3.LUT R13, R12, 0xffff0000, RZ, 0xc0, !PT ;  /* 0xffff00000c0d7812 */ /* 0x000fe200078ec0ff */
[----:B------:R-:W-:Y:S01]  /*3ed0*/  FFMA.FTZ R14, R150, R75, R14 ;  /* 0x0000004b960e7223 */ /* 0x000fe2000001000e */
[----:B------:R-:W-:-:S03]  /*3ee0*/  IMAD.U32 R75, R12, 0x10000, RZ ;  /* 0x000100000c4b7824 */ /* 0x000fc600078e00ff */
[C---:B------:R-:W-:Y:S01]  /*3ef0*/  FMUL.FTZ R12, R13.reuse, R74 ;  /* 0x0000004a0d0c7220 */ /* 0x040fe20000410000 */
[-C--:B------:R-:W-:Y:S01]  /*3f00*/  FMUL.FTZ R13, R13, R72.reuse ;  /* 0x000000480d0d7220 */ /* 0x080fe20000410000 */
[----:B------:R-:W-:Y:S02]  /*3f10*/  F2FP.BF16.F32.PACK_AB R15, R14, R15 ;  /* 0x0000000f0e0f723e */ /* 0x000fe400000010ff */
[C---:B------:R-:W-:Y:S01]  /*3f20*/  FFMA.FTZ R12, R75.reuse, R72, -R12 ;  /* 0x000000484b0c7223 */ /* 0x040fe2000001080c */
[----:B------:R-:W-:Y:S01]  /*3f30*/  FFMA.FTZ R13, R75, R74, R13 ;  /* 0x0000004a4b0d7223 */ /* 0x000fe2000001000d */
[----:B------:R-:W-:-:S04]  /*3f40*/  F2FP.BF16.F32.PACK_AB R14, R80, R151 ;  /* 0x00000097500e723e */ /* 0x000fc800000010ff */
[----:B------:R-:W-:Y:S01]  /*3f50*/  F2FP.BF16.F32.PACK_AB R12, R13, R12 ;  /* 0x0000000c0d0c723e */ /* 0x000fe200000010ff */
[----:B------:R-:W-:-:S07]  /*3f60*/  IMAD.MOV.U32 R13, RZ, RZ, R73 ;  /* 0x000000ffff0d7224 */ /* 0x000fce00078e0049 */
.L_x_3770:
[----:B------:R-:W-:Y:S05]  /*3f70*/  BSYNC B3 ;  /* 0x0000000000037941 */ /* 0x000fea0003800000 */
.L_x_3769:
[----:B0-----:R0:W-:Y:S02]  /*3f80*/  ST.E.128 desc[UR56][R76.64], R12 ;  /* 0x0000000c4c007985 */ /* 0x0011e4000c101d38 */
.L_x_3768:
[----:B------:R-:W-:Y:S05]  /*3f90*/  BSYNC B2 ;  /* 0x0000000000027941 */ /* 0x000fea0003800000 */
.L_x_3767:
[----:B------:R-:W-:Y:S01]  /*3fa0*/  ISETP.NE.AND P3, PT, R8, RZ, PT ;  /* 0x000000ff0800720c */ /* 0x000fe20003f65270 */
[----:B------:R-:W-:-:S12]  /*3fb0*/  BSSY B2, `(.L_x_3771) ;  /* 0x0000039000027945 */ /* 0x000fd80003800000 */
[----:B------:R-:W-:Y:S05]  /*3fc0*/  @!P3 BRA `(.L_x_3772) ;  /* 0x0000000000dcb947 */ /* 0x000fea0003800000 */
[----:B0---4-:R0:W4:Y:S01]  /*3fd0*/  LDS.128 R12, [R27+0x21000] ;  /* 0x021000001b0c7984 */ /* 0x0111220000000c00 */
[----:B------:R-:W-:Y:S01]  /*3fe0*/  ISETP.GE.AND P3, PT, R205, R120, PT ;  /* 0x00000078cd00720c */ /* 0x000fe20003f66270 */
[----:B------:R-:W-:Y:S01]  /*3ff0*/  IMAD.SHL.U32 R75, R198, 0x8, RZ ;  /* 0x00000008c64b7824 */ /* 0x000fe200078e00ff */
[----:B------:R-:W-:Y:S01]  /*4000*/  BSSY B3, `(.L_x_3773) ;  /* 0x0000032000037945 */ /* 0x000fe20003800000 */
[----:B---3--:R-:W-:Y:S02]  /*4010*/  IMAD.MOV.U32 R72, RZ, RZ, R11 ;  /* 0x000000ffff487224 */ /* 0x008fe400078e000b */
[----:B--2---:R-:W-:Y:S02]  /*4020*/  IMAD.MOV.U32 R73, RZ, RZ, R82 ;  /* 0x000000ffff497224 */ /* 0x004fe400078e0052 */
[----:B------:R-:W-:-:S06]  /*4030*/  IMAD.WIDE R72, R75, 0x2, R72 ;  /* 0x000000024b487825 */ /* 0x000fcc00078e0248 */
[----:B0-----:R-:W-:Y:S05]  /*4040*/  @P3 BRA `(.L_x_3774) ;  /* 0x0000000000b43947 */ /* 0x001fea0003800000 */
[----:B------:R-:W-:Y:S01]  /*4050*/  SHF.R.U64 R70, R70, 0x10, R71 ;  /* 0x0000001046467819 */ /* 0x000fe20000001247 */
[----:B----4-:R-:W-:Y:S01]  /*4060*/  IMAD.U32 R75, R14, 0x10000, RZ ;  /* 0x000100000e4b7824 */ /* 0x010fe200078e00ff */
[----:B------:R-:W-:Y:S01]  /*4070*/  SHF.R.U64 R68, R68, 0x10, R69 ;  /* 0x0000001044447819 */ /* 0x000fe20000001245 */
[----:B------:R-:W-:Y:S01]  /*4080*/  IMAD.U32 R76, R15, 0x10000, RZ ;  /* 0x000100000f4c7824 */ /* 0x000fe200078e00ff */
[----:B------:R-:W-:Y:S02]  /*4090*/  PRMT R70, R144, 0x5432, R70 ;  /* 0x0000543290467816 */ /* 0x000fe40000000046 */
[----:B------:R-:W-:Y:S02]  /*40a0*/  SHF.R.U32.HI R74, RZ, 0x10, R71 ;  /* 0x00000010ff4a7819 */ /* 0x000fe40000011647 */
[----:B------:R-:W-:Y:S02]  /*40b0*/  SHF.R.U32.HI R69, RZ, 0x10, R69 ;  /* 0x00000010ff457819 */ /* 0x000fe40000011645 */
[----:B------:R-:W-:-:S02]  /*40c0*/  LOP3.LUT R77, R13, 0xffff0000, RZ, 0xc0, !PT ;  /* 0xffff00000d4d7812 */ /* 0x000fc400078ec0ff */
[C---:B------:R-:W-:Y:S01]  /*40d0*/  LOP3.LUT R78, R70.reuse, 0xffff0000, RZ, 0xc0, !PT ;  /* 0xffff0000464e7812 */ /* 0x040fe200078ec0ff */
[----:B------:R-:W-:Y:S01]  /*40e0*/  IMAD.U32 R70, R70, 0x10000, RZ ;  /* 0x0001000046467824 */ /* 0x000fe200078e00ff */
[----:B------:R-:W-:Y:S02]  /*40f0*/  PRMT R68, R130, 0x5432, R68 ;  /* 0x0000543282447816 */ /* 0x000fe40000000044 */
[----:B------:R-:W-:Y:S01]  /*4100*/  PRMT R74, R145, 0x5432, R74 ;  /* 0x00005432914a7816 */ /* 0x000fe2000000004a */
[----:B------:R-:W-:Y:S01]  /*4110*/  FMUL.FTZ R80, R77, R78 ;  /* 0x0000004e4d507220 */ /* 0x000fe20000410000 */
[----:B------:R-:W-:Y:S02]  /*4120*/  PRMT R69, R173, 0x5410, R69 ;  /* 0x00005410ad457816 */ /* 0x000fe40000000045 */
[----:B------:R-:W-:Y:S01]  /*4130*/  LOP3.LUT R71, R15, 0xffff0000, RZ, 0xc0, !PT ;  /* 0xffff00000f477812 */ /* 0x000fe200078ec0ff */
[----:B------:R-:W-:Y:S01]  /*4140*/  IMAD.U32 R15, R13, 0x10000, RZ ;  /* 0x000100000d0f7824 */ /* 0x000fe200078e00ff */
[----:B------:R-:W-:Y:S01]  /*4150*/  LOP3.LUT R150, R68, 0xffff0000, RZ, 0xc0, !PT ;  /* 0xffff000044967812 */ /* 0x000fe200078ec0ff */
[----:B------:R-:W-:Y:S01]  /*4160*/  IMAD.U32 R79, R74, 0x10000, RZ ;  /* 0x000100004a4f7824 */ /* 0x000fe200078e00ff */
[----:B------:R-:W-:Y:S01]  /*4170*/  LOP3.LUT R14, R14, 0xffff0000, RZ, 0xc0, !PT ;  /* 0xffff00000e0e7812 */ /* 0x000fe200078ec0ff */
[----:B------:R-:W-:Y:S01]  /*4180*/  IMAD.U32 R13, R12, 0x10000, RZ ;  /* 0x000100000c0d7824 */ /* 0x000fe200078e00ff */
[----:B------:R-:W-:Y:S01]  /*4190*/  SHF.L.U32 R81, R69, 0x10, RZ ;  /* 0x0000001045517819 */ /* 0x000fe200000006ff */
[-C--:B------:R-:W-:Y:S01]  /*41a0*/  FMUL.FTZ R77, R77, R150.reuse ;  /* 0x000000964d4d7220 */ /* 0x080fe20000410000 */
[----:B------:R-:W-:Y:S01]  /*41b0*/  FFMA.FTZ R80, R15, R150, -R80 ;  /* 0x000000960f507223 */ /* 0x000fe20000010850 */
[----:B------:R-:W-:Y:S01]  /*41c0*/  FMUL.FTZ R150, R14, R79 ;  /* 0x0000004f0e967220 */ /* 0x000fe20000410000 */
[----:B------:R-:W-:Y:S01]  /*41d0*/  LOP3.LUT R12, R12, 0xffff0000, RZ, 0xc0, !PT ;  /* 0xffff00000c0c7812 */ /* 0x000fe200078ec0ff */
[-C--:B------:R-:W-:Y:S01]  /*41e0*/  FMUL.FTZ R14, R14, R81.reuse ;  /* 0x000000510e0e7220 */ /* 0x080fe20000410000 */
[----:B------:R-:W-:Y:S01]  /*41f0*/  LOP3.LUT R74, R74, 0xffff0000, RZ, 0xc0, !PT ;  /* 0xffff00004a4a7812 */ /* 0x000fe200078ec0ff */
[----:B------:R-:W-:Y:S01]  /*4200*/  IMAD.U32 R68, R68, 0x10000, RZ ;  /* 0x0001000044447824 */ /* 0x000fe200078e00ff */
[----:B------:R-:W-:Y:S01]  /*4210*/  LOP3.LUT R69, R69, 0xffff0000, RZ, 0xc0, !PT ;  /* 0xffff000045457812 */ /* 0x000fe200078ec0ff */
[----:B------:R-:W-:Y:S01]  /*4220*/  FFMA.FTZ R150, R75, R81, -R150 ;  /* 0x000000514b967223 */ /* 0x000fe20000010896 */
[----:B------:R-:W-:Y:S01]  /*4230*/  FFMA.FTZ R77, R15, R78, R77 ;  /* 0x0000004e0f4d7223 */ /* 0x000fe2000001004d */
        /* <DEDUP_REMOVED lines=13> */
[----:B------:R-:W-:-:S07]  /*4310*/  F2FP.BF16.F32.PACK_AB R15, R74, R15 ;  /* 0x0000000f4a0f723e */ /* 0x000fce00000010ff */
.L_x_3774:
[----:B------:R-:W-:Y:S05]  /*4320*/  BSYNC B3 ;  /* 0x0000000000037941 */ /* 0x000fea0003800000 */
.L_x_3773:
[----:B----4-:R0:W-:Y:S02]  /*4330*/  ST.E.128 desc[UR56][R72.64], R12 ;  /* 0x0000000c48007985 */ /* 0x0101e4000c101d38 */
.L_x_3772:
[----:B------:R-:W-:Y:S05]  /*4340*/  BSYNC B2 ;  /* 0x0000000000027941 */ /* 0x000fea0003800000 */
.L_x_3771:
        /* <DEDUP_REMOVED lines=9> */
[----:B------:R-:W-:Y:S01]  /*43e0*/  SHF.R.U64 R70, R66, 0x10, R67 ;  /* 0x0000001042467819 */ /* 0x000fe20000001243 */
[----:B----4-:R-:W-:Y:S01]  /*43f0*/  IMAD.U32 R72, R15, 0x10000, RZ ;  /* 0x000100000f487824 */ /* 0x010fe200078e00ff */
[----:B------:R-:W-:Y:S02]  /*4400*/  SHF.R.U64 R71, R64, 0x10, R65 ;  /* 0x0000001040477819 */ /* 0x000fe40000001241 */
[----:B------:R-:W-:Y:S02]  /*4410*/  SHF.R.U32.HI R67, RZ, 0x10, R67 ;  /* 0x00000010ff437819 */ /* 0x000fe40000011643 */
[----:B------:R-:W-:Y:S02]  /*4420*/  PRMT R70, R143, 0x5432, R70 ;  /* 0x000054328f467816 */ /* 0x000fe40000000046 */
[----:B------:R-:W-:Y:S01]  /*4430*/  SHF.R.U32.HI R73, RZ, 0x10, R65 ;  /* 0x00000010ff497819 */ /* 0x000fe20000011641 */
[----:B------:R-:W-:Y:S01]  /*4440*/  IMAD.U32 R65, R14, 0x10000, RZ ;  /* 0x000100000e417824 */ /* 0x000fe200078e00ff */
[----:B------:R-:W-:-:S02]  /*4450*/  PRMT R71, R171, 0x5410, R71 ;  /* 0x00005410ab477816 */ /* 0x000fc40000000047 */
[----:B------:R-:W-:Y:S02]  /*4460*/  PRMT R67, R175, 0x5410, R67 ;  /* 0x00005410af437816 */ /* 0x000fe40000000043 */
[----:B------:R-:W-:Y:S02]  /*4470*/  LOP3.LUT R77, R13, 0xffff0000, RZ, 0xc0, !PT ;  /* 0xffff00000d4d7812 */ /* 0x000fe400078ec0ff */
[C---:B------:R-:W-:Y:S01]  /*4480*/  LOP3.LUT R74, R70.reuse, 0xffff0000, RZ, 0xc0, !PT ;  /* 0xffff0000464a7812 */ /* 0x040fe200078ec0ff */
[----:B------:R-:W-:Y:S01]  /*4490*/  IMAD.U32 R70, R70, 0x10000, RZ ;  /* 0x0001000046467824 */ /* 0x000fe200078e00ff */
[----:B------:R-:W-:Y:S01]  /*44a0*/  PRMT R66, R172, 0x5410, R73 ;  /* 0x00005410ac427816 */ /* 0x000fe20000000049 */
[----:B------:R-:W-:Y:S01]  /*44b0*/  IMAD.U32 R73, R67, 0x10000, RZ ;  /* 0x0001000043497824 */ /* 0x000fe200078e00ff */
[----:B------:R-:W-:Y:S01]  /*44c0*/  LOP3.LUT R76, R71, 0xffff0000, RZ, 0xc0, !PT ;  /* 0xffff0000474c7812 */ /* 0x000fe200078ec0ff */
[----:B------:R-:W-:Y:S01]  /*44d0*/  FMUL.FTZ R78, R77, R74 ;  /* 0x0000004a4d4e7220 */ /* 0x000fe20000410000 */
[----:B------:R-:W-:Y:S01]  /*44e0*/  LOP3.LUT R14, R14, 0xffff0000, RZ, 0xc0, !PT ;  /* 0xffff00000e0e7812 */ /* 0x000fe200078ec0ff */
[----:B------:R-:W-:Y:S01]  /*44f0*/  IMAD.U32 R75, R66, 0x10000, RZ ;  /* 0x00010000424b7824 */ /* 0x000fe200078e00ff */
[----:B------:R-:W-:Y:S01]  /*4500*/  LOP3.LUT R64, R15, 0xffff0000, RZ, 0xc0, !PT ;  /* 0xffff00000f407812 */ /* 0x000fe200078ec0ff */
[----:B------:R-:W-:-:S02]  /*4510*/  IMAD.U32 R15, R13, 0x10000, RZ ;  /* 0x000100000d0f7824 */ /* 0x000fc400078e00ff */
[-C--:B------:R-:W-:Y:S01]  /*4520*/  FMUL.FTZ R77, R77, R76.reuse ;  /* 0x0000004c4d4d7220 */ /* 0x080fe20000410000 */
[----:B------:R-:W-:Y:S02]  /*4530*/  IMAD.U32 R13, R12, 0x10000, RZ ;  /* 0x000100000c0d7824 */ /* 0x000fe400078e00ff */
[----:B------:R-:W-:Y:S01]  /*4540*/  FMUL.FTZ R80, R14, R73 ;  /* 0x000000490e507220 */ /* 0x000fe20000410000 */
[----:B------:R-:W-:Y:S01]  /*4550*/  LOP3.LUT R12, R12, 0xffff0000, RZ, 0xc0, !PT ;  /* 0xffff00000c0c7812 */ /* 0x000fe200078ec0ff */
[C---:B------:R-:W-:Y:S01]  /*4560*/  FFMA.FTZ R78, R15.reuse, R76, -R78 ;  /* 0x0000004c0f4e7223 */ /* 0x040fe2000001084e */
[----:B------:R-:W-:Y:S01]  /*4570*/  FFMA.FTZ R77, R15, R74, R77 ;  /* 0x0000004a0f4d7223 */ /* 0x000fe2000001004d */
[-C--:B------:R-:W-:Y:S01]  /*4580*/  FMUL.FTZ R14, R14, R75.reuse ;  /* 0x0000004b0e0e7220 */ /* 0x080fe20000410000 */
[----:B------:R-:W-:Y:S01]  /*4590*/  LOP3.LUT R67, R67, 0xffff0000, RZ, 0xc0, !PT ;  /* 0xffff000043437812 */ /* 0x000fe200078ec0ff */
[----:B------:R-:W-:Y:S01]  /*45a0*/  IMAD.U32 R71, R71, 0x10000, RZ ;  /* 0x0001000047477824 */ /* 0x000fe200078e00ff */
[----:B------:R-:W-:Y:S01]  /*45b0*/  LOP3.LUT R15, R66, 0xffff0000, RZ, 0xc0, !PT ;  /* 0xffff0000420f7812 */ /* 0x000fe200078ec0ff */
[C---:B------:R-:W-:Y:S01]  /*45c0*/  FFMA.FTZ R80, R65.reuse, R75, -R80 ;  /* 0x0000004b41507223 */ /* 0x040fe20000010850 */
        /* <DEDUP_REMOVED lines=14> */
.L_x_3778:
[----:B------:R-:W-:Y:S05]  /*46b0*/  BSYNC B3 ;  /* 0x0000000000037941 */ /* 0x000fea0003800000 */
.L_x_3777:
[----:B----4-:R0:W-:Y:S02]  /*46c0*/  ST.E.128 desc[UR56][R68.64], R12 ;  /* 0x0000000c44007985 */ /* 0x0101e4000c101d38 */
.L_x_3776:
[----:B------:R-:W-:Y:S05]  /*46d0*/  BSYNC B2 ;  /* 0x0000000000027941 */ /* 0x000fea0003800000 */
.L_x_3775:
        /* <DEDUP_REMOVED lines=9> */
[----:B------:R-:W-:Y:S01]  /*4770*/  SHF.R.U32.HI R66, RZ, 0x10, R61 ;  /* 0x00000010ff427819 */ /* 0x000fe2000001163d */
[----:B----4-:R-:W-:Y:S01]  /*4780*/  IMAD.U32 R68, R15, 0x10000, RZ ;  /* 0x000100000f447824 */ /* 0x010fe200078e00ff */
[----:B------:R-:W-:Y:S02]  /*4790*/  SHF.R.U64 R69, R62, 0x10, R63 ;  /* 0x000000103e457819 */ /* 0x000fe4000000123f */
[----:B------:R-:W-:Y:S01]  /*47a0*/  SHF.R.U64 R67, R60, 0x10, R61 ;  /* 0x000000103c437819 */ /* 0x000fe2000000123d */
[----:B------:R-:W-:Y:S01]  /*47b0*/  IMAD.U32 R61, R14, 0x10000, RZ ;  /* 0x000100000e3d7824 */ /* 0x000fe200078e00ff */
[----:B------:R-:W-:Y:S02]  /*47c0*/  SHF.R.U32.HI R70, RZ, 0x10, R63 ;  /* 0x00000010ff467819 */ /* 0x000fe4000001163f */
[----:B------:R-:W-:Y:S02]  /*47d0*/  PRMT R62, R117, 0x5432, R66 ;  /* 0x00005432753e7816 */ /* 0x000fe40000000042 */
[----:B------:R-:W-:-:S02]  /*47e0*/  PRMT R66, R116, 0x5432, R69 ;  /* 0x0000543274427816 */ /* 0x000fc40000000045 */
[----:B------:R-:W-:Y:S01]  /*47f0*/  PRMT R67, R170, 0x5410, R67 ;  /* 0x00005410aa437816 */ /* 0x000fe20000000043 */
[----:B------:R-:W-:Y:S01]  /*4800*/  IMAD.U32 R71, R62, 0x10000, RZ ;  /* 0x000100003e477824 */ /* 0x000fe200078e00ff */
[----:B------:R-:W-:Y:S02]  /*4810*/  PRMT R63, R83, 0x5432, R70 ;  /* 0x00005432533f7816 */ /* 0x000fe40000000046 */
[----:B------:R-:W-:Y:S02]  /*4820*/  LOP3.LUT R73, R13, 0xffff0000, RZ, 0xc0, !PT ;  /* 0xffff00000d497812 */ /* 0x000fe400078ec0ff */
[C---:B------:R-:W-:Y:S01]  /*4830*/  LOP3.LUT R70, R66.reuse, 0xffff0000, RZ, 0xc0, !PT ;  /* 0xffff000042467812 */ /* 0x040fe200078ec0ff */
[----:B------:R-:W-:Y:S01]  /*4840*/  IMAD.U32 R69, R63, 0x10000, RZ ;  /* 0x000100003f457824 */ /* 0x000fe200078e00ff */
[----:B------:R-:W-:Y:S01]  /*4850*/  LOP3.LUT R72, R67, 0xffff0000, RZ, 0xc0, !PT ;  /* 0xffff000043487812 */ /* 0x000fe200078ec0ff */
[----:B------:R-:W-:Y:S01]  /*4860*/  IMAD.U32 R66, R66, 0x10000, RZ ;  /* 0x0001000042427824 */ /* 0x000fe200078e00ff */
[----:B------:R-:W-:Y:S01]  /*4870*/  LOP3.LUT R14, R14, 0xffff0000, RZ, 0xc0, !PT ;  /* 0xffff00000e0e7812 */ /* 0x000fe200078ec0ff */
[----:B------:R-:W-:Y:S01]  /*4880*/  FMUL.FTZ R74, R73, R70 ;  /* 0x00000046494a7220 */ /* 0x000fe20000410000 */
[----:B------:R-:W-:Y:S01]  /*4890*/  LOP3.LUT R60, R15, 0xffff0000, RZ, 0xc0, !PT ;  /* 0xffff00000f3c7812 */ /* 0x000fe200078ec0ff */
[----:B------:R-:W-:-:S02]  /*48a0*/  IMAD.U32 R15, R13, 0x10000, RZ ;  /* 0x000100000d0f7824 */ /* 0x000fc400078e00ff */
[-C--:B------:R-:W-:Y:S01]  /*48b0*/  FMUL.FTZ R73, R73, R72.reuse ;  /* 0x0000004849497220 */ /* 0x080fe20000410000 */
[----:B------:R-:W-:Y:S01]  /*48c0*/  SHF.L.U32 R13, R12, 0x10, RZ ;  /* 0x000000100c0d7819 */ /* 0x000fe200000006ff */
        /* <DEDUP_REMOVED lines=23> */
.L_x_3782:
[----:B------:R-:W-:Y:S05]  /*4a40*/  BSYNC B3 ;  /* 0x0000000000037941 */ /* 0x000fea0003800000 */
.L_x_3781:
[----:B----4-:R0:W-:Y:S02]  /*4a50*/  ST.E.128 desc[UR56][R64.64], R12 ;  /* 0x0000000c40007985 */ /* 0x0101e4000c101d38 */
.L_x_3780:
[----:B------:R-:W-:Y:S05]  /*4a60*/  BSYNC B2 ;  /* 0x0000000000027941 */ /* 0x000fea0003800000 */
.L_x_3779:
        /* <DEDUP_REMOVED lines=25> */
[C---:B------:R-:W-:Y:S01]  /*4c00*/  FMUL.FTZ R66, R58.reuse, R64 ;  /* 0x000000403a427220 */ /* 0x040fe20000410000 */
[C---:B------:R-:W-:Y:S01]  /*4c10*/  LOP3.LUT R11, R15.reuse, 0xffff0000, RZ, 0xc0, !PT ;  /* 0xffff00000f0b7812 */ /* 0x040fe200078ec0ff */
[----:B------:R-:W-:Y:S01]  /*4c20*/  FMUL.FTZ R65, R58, R62 ;  /* 0x0000003e3a417220 */ /* 0x000fe20000410000 */
[----:B------:R-:W-:Y:S01]  /*4c30*/  IMAD.U32 R14, R15, 0x10000, RZ ;  /* 0x000100000f0e7824 */ /* 0x000fe200078e00ff */
[----:B------:R-:W-:Y:S01]  /*4c40*/  LOP3.LUT R58, R12, 0xffff0000, RZ, 0xc0, !PT ;  /* 0xffff00000c3a7812 */ /* 0x000fe200078ec0ff */
[----:B------:R-:W-:-:S02]  /*4c50*/  IMAD.U32 R15, R169, 0x10000, RZ ;  /* 0x00010000a90f7824 */ /* 0x000fc400078e00ff */
[C---:B------:R-:W-:Y:S01]  /*4c60*/  FFMA.FTZ R12, R59.reuse, R62, -R66 ;  /* 0x0000003e3b0c7223 */ /* 0x040fe20000010842 */
[----:B------:R-:W-:Y:S01]  /*4c70*/  FFMA.FTZ R59, R59, R64, R65 ;  /* 0x000000403b3b7223 */ /* 0x000fe20000010041 */
[----:B------:R-:W-:Y:S01]  /*4c80*/  FMUL.FTZ R65, R57, R63 ;  /* 0x0000003f39417220 */ /* 0x000fe20000410000 */
        /* <DEDUP_REMOVED lines=18> */
.L_x_3784:
[----:B------:R-:W-:Y:S05]  /*4db0*/  BSYNC B2 ;  /* 0x0000000000027941 */ /* 0x000fea0003800000 */
.L_x_3783:
[----:B----4-:R0:W-:Y:S02]  /*4dc0*/  ST.E.128 desc[UR56][R60.64], R12 ;  /* 0x0000000c3c007985 */ /* 0x0101e4000c101d38 */
.L_x_3762:
[----:B------:R-:W-:Y:S05]  /*4dd0*/  BSYNC B1 ;  /* 0x0000000000017941 */ /* 0x000fea0003800000 */
.L_x_3761:
[----:B------:R-:W-:-:S03]  /*4de0*/  UMOV UR4, 0xffffffff ;  /* 0xffffffff00047882 */ /* 0x000fc60000000000 */
[----:B------:R-:W-:Y:S05]  /*4df0*/  BRA.DIV UR4, `(.L_x_3785) ;  /* 0x000001b204ac7947 */ /* 0x000fea000b800000 */
[----:B------:R0:W0:Y:S04]  /*4e00*/  SHFL.IDX PT, R59, R118, 0x1, 0x1c1f ;  /* 0x003c1f00763b7f89 */ /* 0x00002800000e0000 */
[----:B------:R0:W0:Y:S02]  /*4e10*/  SHFL.IDX PT, R58, R119, 0x1, 0x1c1f ;  /* 0x003c1f00773a7f89 */ /* 0x00002400000e0000 */
.L_x_4089:
[----:B------:R-:W-:Y:S05]  /*4e20*/  @P4 BRA `(.L_x_3786) ;  /* 0x0000005800244947 */ /* 0x000fea0003800000 */
[----:B------:R-:W-:Y:S01]  /*4e30*/  ISETP.NE.AND P3, PT, R6, RZ, PT ;  /* 0x000000ff0600720c */ /* 0x000fe20003f65270 */
[----:B------:R-:W-:-:S12]  /*4e40*/  BSSY B1, `(.L_x_3787) ;  /* 0x0000036000017945 */ /* 0x000fd80003800000 */
[----:B------:R-:W-:Y:S05]  /*4e50*/  @!P3 BRA `(.L_x_3788) ;  /* 0x0000000000d0b947 */ /* 0x000fea0003800000 */
[----:B0---4-:R0:W4:Y:S01]  /*4e60*/  LDS.128 R12, [R27+0x20000] ;  /* 0x020000001b0c7984 */ /* 0x0111220000000c00 */
[C---:B------:R-:W-:Y:S01]  /*4e70*/  LEA R56, P3, R16.reuse, R58, 0x1 ;  /* 0x0000003a10387211 */ /* 0x040fe200078608ff */
[----:B------:R-:W-:Y:S03]  /*4e80*/  BSSY B2, `(.L_x_3789) ;  /* 0x0000030000027945 */ /* 0x000fe60003800000 */
[----:B------:R-:W-:Y:S02]  /*4e90*/  LEA.HI.X R57, R16, R59, R17, 0x1, P3 ;  /* 0x0000003b10397211 */ /* 0x000fe400018f0c11 */
[----:B------:R-:W-:-:S13]  /*4ea0*/  ISETP.GE.AND P3, PT, R196, R120, PT ;  /* 0x00000078c400720c */ /* 0x000fda0003f66270 */
        /* <DEDUP_REMOVED lines=18> */
[----:B---3--:R-:W-:Y:S01]  /*4fd0*/  LOP3.LUT R11, R15, 0xffff0000, RZ, 0xc0, !PT ;  /* 0xffff00000f0b7812 */ /* 0x008fe200078ec0ff */
[----:B------:R-:W-:Y:S01]  /*4fe0*/  FMUL.FTZ R64, R53, R62 ;  /* 0x0000003e35407220 */ /* 0x000fe20000410000 */
[----:B------:R-:W-:Y:S01]  /*4ff0*/  SHF.L.U32 R15, R13, 0x10, RZ ;  /* 0x000000100d0f7819 */ /* 0x000fe200000006ff */
[-C--:B------:R-:W-:Y:S01]  /*5000*/  FMUL.FTZ R53, R53, R60.reuse ;  /* 0x0000003c35357220 */ /* 0x080fe20000410000 */
[----:B------:R-:W-:Y:S01]  /*5010*/  IMAD.U32 R13, R12, 0x10000, RZ ;  /* 0x000100000c0d7824 */ /* 0x000fe200078e00ff */
[----:B------:R-:W-:Y:S01]  /*5020*/  LOP3.LUT R165, R165, 0xffff0000, RZ, 0xc0, !PT ;  /* 0xffff0000a5a57812 */ /* 0x000fe200078ec0ff */
[C---:B------:R-:W-:Y:S01]  /*5030*/  FMUL.FTZ R63, R54.reuse, R61 ;  /* 0x0000003d363f7220 */ /* 0x040fe20000410000 */
[C---:B------:R-:W-:Y:S01]  /*5040*/  FFMA.FTZ R64, R15.reuse, R60, -R64 ;  /* 0x0000003c0f407223 */ /* 0x040fe20000010840 */
[----:B------:R-:W-:Y:S01]  /*5050*/  FFMA.FTZ R53, R15, R62, R53 ;  /* 0x0000003e0f357223 */ /* 0x000fe20000010035 */
[----:B------:R-:W-:Y:S01]  /*5060*/  FMUL.FTZ R15, R54, R55 ;  /* 0x00000037360f7220 */ /* 0x000fe20000410000 */
[----:B------:R-:W-:Y:S01]  /*5070*/  LOP3.LUT R163, R163, 0xffff0000, RZ, 0xc0, !PT ;  /* 0xffff0000a3a37812 */ /* 0x000fe200078ec0ff */
[----:B------:R-:W-:Y:S01]  /*5080*/  IMAD.U32 R162, R162, 0x10000, RZ ;  /* 0x00010000a2a27824 */ /* 0x000fe200078e00ff */
[----:B------:R-:W-:Y:S01]  /*5090*/  LOP3.LUT R12, R12, 0xffff0000, RZ, 0xc0, !PT ;  /* 0xffff00000c0c7812 */ /* 0x000fe200078ec0ff */
        /* <DEDUP_REMOVED lines=14> */
.L_x_3790:
[----:B------:R-:W-:Y:S05]  /*5180*/  BSYNC B2 ;  /* 0x0000000000027941 */ /* 0x000fea0003800000 */
.L_x_3789:
[----:B----4-:R0:W-:Y:S02]  /*5190*/  ST.E.128 desc[UR56][R56.64], R12 ;  /* 0x0000000c38007985 */ /* 0x0101e4000c101d38 */
.L_x_3788:
[----:B------:R-:W-:Y:S05]  /*51a0*/  BSYNC B1 ;  /* 0x0000000000017941 */ /* 0x000fea0003800000 */
.L_x_3787:
[----:B------:R-:W-:Y:S01]  /*51b0*/  ISETP.NE.AND P3, PT, R7, RZ, PT ;  /* 0x000000ff0700720c */ /* 0x000fe20003f65270 */
[----:B------:R-:W-:-:S12]  /*51c0*/  BSSY B1, `(.L_x_3791) ;  /* 0x000003a000017945 */ /* 0x000fd80003800000 */
[----:B------:R-:W-:Y:S05]  /*51d0*/  @!P3 BRA `(.L_x_3792) ;  /* 0x0000000000e0b947 */ /* 0x000fea0003800000 */
[----:B0---4-:R0:W4:Y:S01]  /*51e0*/  LDS.128 R12, [R28+0x20000] ;  /* 0x020000001c0c7984 */ /* 0x0111220000000c00 */
[----:B------:R-:W-:Y:S01]  /*51f0*/  ISETP.GE.AND P3, PT, R207, R120, PT ;  /* 0x00000078cf00720c */ /* 0x000fe20003f66270 */
[----:B---3--:R-:W-:Y:S01]  /*5200*/  IMAD.SHL.U32 R11, R195, 0x8, RZ ;  /* 0x00000008c30b7824 */ /* 0x008fe200078e00ff */
[----:B------:R-:W-:Y:S01]  /*5210*/  BSSY B2, `(.L_x_3793) ;  /* 0x0000033000027945 */ /* 0x000fe20003800000 */
[----:B------:R-:W-:Y:S02]  /*5220*/  IMAD.MOV.U32 R52, RZ, RZ, R58 ;  /* 0x000000ffff347224 */ /* 0x000fe400078e003a */
[----:B------:R-:W-:Y:S02]  /*5230*/  IMAD.MOV.U32 R53, RZ, RZ, R59 ;  /* 0x000000ffff357224 */ /* 0x000fe400078e003b */
[----:B------:R-:W-:-:S06]  /*5240*/  IMAD.WIDE R52, R11, 0x2, R52 ;  /* 0x000000020b347825 */ /* 0x000fcc00078e0234 */
        /* <DEDUP_REMOVED lines=15> */
[C---:B------:R-:W-:Y:S01]  /*5340*/  LOP3.LUT R55, R160.reuse, 0xffff0000, RZ, 0xc0, !PT ;  /* 0xffff0000a0377812 */ /* 0x040fe200078ec0ff */
        /* <DEDUP_REMOVED lines=10> */
[C---:B------:R-:W-:Y:S01]  /*53f0*/  FFMA.FTZ R57, R14.reuse, R51, -R57 ;  /* 0x000000330e397223 */ /* 0x040fe20000010839 */
[----:B------:R-:W-:Y:S01]  /*5400*/  SHF.L.U32 R157, R157, 0x10, RZ ;  /* 0x000000109d9d7819 */ /* 0x000fe200000006ff */
[----:B------:R-:W-:Y:S01]  /*5410*/  FFMA.FTZ R60, R14, R55, R60 ;  /* 0x000000370e3c7223 */ /* 0x000fe2000001003c */
[----:B------:R-:W-:Y:S01]  /*5420*/  LOP3.LUT R159, R159, 0xffff0000, RZ, 0xc0, !PT ;  /* 0xffff00009f9f7812 */ /* 0x000fe200078ec0ff */
[C---:B------:R-:W-:Y:S01]  /*5430*/  FFMA.FTZ R54, R48.reuse, R54, -R13 ;  /* 0x0000003630367223 */ /* 0x040fe2000001080d */
[----:B------:R-:W-:Y:S01]  /*5440*/  FFMA.FTZ R49, R48, R56, R49 ;  /* 0x0000003830317223 */ /* 0x000fe20000010031 */
[----:B------:R-:W-:-:S02]  /*5450*/  IMAD.U32 R15, R15, 0x10000, RZ ;  /* 0x000100000f0f7824 */ /* 0x000fc400078e00ff */
[----:B------:R-:W-:Y:S01]  /*5460*/  FMUL.FTZ R48, R50, R161 ;  /* 0x000000a132307220 */ /* 0x000fe20000410000 */
[CC--:B------:R-:W-:Y:S01]  /*5470*/  FMUL.FTZ R14, R12.reuse, R160.reuse ;  /* 0x000000a00c0e7220 */ /* 0x0c0fe20000410000 */
[----:B------:R-:W-:Y:S01]  /*5480*/  FMUL.FTZ R13, R12, R157 ;  /* 0x0000009d0c0d7220 */ /* 0x000fe20000410000 */
        /* <DEDUP_REMOVED lines=11> */
.L_x_3794:
[----:B------:R-:W-:Y:S05]  /*5540*/  BSYNC B2 ;  /* 0x0000000000027941 */ /* 0x000fea0003800000 */
.L_x_3793:
[----:B----4-:R0:W-:Y:S02]  /*5550*/  ST.E.128 desc[UR56][R52.64], R12 ;  /* 0x0000000c34007985 */ /* 0x0101e4000c101d38 */
.L_x_3792:
[----:B------:R-:W-:Y:S05]  /*5560*/  BSYNC B1 ;  /* 0x0000000000017941 */ /* 0x000fea0003800000 */
.L_x_3791:
        /* <DEDUP_REMOVED lines=42> */
[C---:B------:R-:W-:Y:S01]  /*5810*/  FMUL.FTZ R14, R12.reuse, R154 ;  /* 0x0000009a0c0e7220 */ /* 0x040fe20000410000 */
        /* <DEDUP_REMOVED lines=14> */
.L_x_3798:
[----:B------:R-:W-:Y:S05]  /*5900*/  BSYNC B2 ;  /* 0x0000000000027941 */ /* 0x000fea0003800000 */
.L_x_3797:
[----:B----4-:R0:W-:Y:S02]  /*5910*/  ST.E.128 desc[UR56][R48.64], R12 ;  /* 0x0000000c30007985 */ /* 0x0101e4000c101d38 */
.L_x_3796:
[----:B------:R-:W-:Y:S05]  /*5920*/  BSYNC B1 ;  /* 0x0000000000017941 */ /* 0x000fea0003800000 */
.L_x_3795:
        /* <DEDUP_REMOVED lines=9> */
[----:B------:R-:W-:Y:S02]  /*59c0*/  SHF.R.U64 R47, R40, 0x10, R41 ;  /* 0x00000010282f7819 */ /* 0x000fe40000001229 */
[--C-:B---3--:R-:W-:Y:S02]  /*59d0*/  SHF.R.U64 R11, R42, 0x10, R43.reuse ;  /* 0x000000102a0b7819 */ /* 0x108fe4000000122b */
[----:B------:R-:W-:Y:S02]  /*59e0*/  SHF.R.U32.HI R46, RZ, 0x10, R43 ;  /* 0x00000010ff2e7819 */ /* 0x000fe4000001162b */
[----:B------:R-:W-:Y:S02]  /*59f0*/  SHF.R.U32.HI R48, RZ, 0x10, R41 ;  /* 0x00000010ff307819 */ /* 0x000fe40000011629 */
[----:B------:R-:W-:Y:S02]  /*5a00*/  PRMT R144, R144, 0x5410, R47 ;  /* 0x0000541090907816 */ /* 0x000fe4000000002f */
[----:B------:R-:W-:Y:S01]  /*5a10*/  PRMT R146, R146, 0x5410, R11 ;  /* 0x0000541092927816 */ /* 0x000fe2000000000b */
[----:B----4-:R-:W-:Y:S01]  /*5a20*/  IMAD.U32 R11, R12, 0x10000, RZ ;  /* 0x000100000c0b7824 */ /* 0x010fe200078e00ff */
[----:B------:R-:W-:-:S02]  /*5a30*/  PRMT R147, R147, 0x5410, R46 ;  /* 0x0000541093937816 */ /* 0x000fc4000000002e */
[C---:B------:R-:W-:Y:S02]  /*5a40*/  SHF.L.U32 R40, R14.reuse, 0x10, RZ ;  /* 0x000000100e287819 */ /* 0x040fe400000006ff */
        /* <DEDUP_REMOVED lines=37> */
.L_x_3802:
[----:B------:R-:W-:Y:S05]  /*5ca0*/  BSYNC B2 ;  /* 0x0000000000027941 */ /* 0x000fea0003800000 */
.L_x_3801:
[----:B----4-:R0:W-:Y:S02]  /*5cb0*/  ST.E.128 desc[UR56][R44.64], R12 ;  /* 0x0000000c2c007985 */ /* 0x0101e4000c101d38 */
.L_x_3800:
[----:B------:R-:W-:Y:S05]  /*5cc0*/  BSYNC B1 ;  /* 0x0000000000017941 */ /* 0x000fea0003800000 */
.L_x_3799:
        /* <DEDUP_REMOVED lines=9> */
[----:B------:R-:W-:Y:S01]  /*5d60*/  SHF.R.U64 R43, R36, 0x10, R37 ;  /* 0x00000010242b7819 */ /* 0x000fe20000001225 */
[----:B----4-:R-:W-:Y:S01]  /*5d70*/  IMAD.U32 R36, R14, 0x10000, RZ ;  /* 0x000100000e247824 */ /* 0x010fe200078e00ff */
[--C-:B------:R-:W-:Y:S02]  /*5d80*/  SHF.R.U64 R44, R38, 0x10, R39.reuse ;  /* 0x00000010262c7819 */ /* 0x100fe40000001227 */
[----:B------:R-:W-:Y:S02]  /*5d90*/  SHF.R.U32.HI R42, RZ, 0x10, R39 ;  /* 0x00000010ff2a7819 */ /* 0x000fe40000011627 */
[----:B---3--:R-:W-:Y:S02]  /*5da0*/  SHF.R.U32.HI R11, RZ, 0x10, R37 ;  /* 0x00000010ff0b7819 */ /* 0x008fe40000011625 */
        /* <DEDUP_REMOVED lines=17> */
[----:B------:R-:W-:Y:S01]  /*5ec0*/  LOP3.LUT R38, R15, 0xffff0000, RZ, 0xc0, !PT ;  /* 0xffff00000f267812 */ /* 0x000fe200078ec0ff */
[----:B------:R-:W-:Y:S01]  /*5ed0*/  FMUL.FTZ R13, R37, R44 ;  /* 0x0000002c250d7220 */ /* 0x000fe20000410000 */
[----:B------:R-:W-:Y:S01]  /*5ee0*/  LOP3.LUT R143, R143, 0xffff0000, RZ, 0xc0, !PT ;  /* 0xffff00008f8f7812 */ /* 0x000fe200078ec0ff */
[-C--:B------:R-:W-:Y:S01]  /*5ef0*/  FMUL.FTZ R37, R37, R42.reuse ;  /* 0x0000002a25257220 */ /* 0x080fe20000410000 */
[----:B------:R-:W-:Y:S01]  /*5f00*/  LOP3.LUT R138, R138, 0xffff0000, RZ, 0xc0, !PT ;  /* 0xffff00008a8a7812 */ /* 0x000fe200078ec0ff */
[C---:B------:R-:W-:Y:S01]  /*5f10*/  FFMA.FTZ R45, R14.reuse, R39, -R45 ;  /* 0x000000270e2d7223 */ /* 0x040fe2000001082d */
[----:B------:R-:W-:Y:S01]  /*5f20*/  FFMA.FTZ R46, R14, R43, R46 ;  /* 0x0000002b0e2e7223 */ /* 0x000fe2000001002e */
[----:B------:R-:W-:Y:S01]  /*5f30*/  FFMA.FTZ R13, R36, R42, -R13 ;  /* 0x0000002a240d7223 */ /* 0x000fe2000001080d */
[----:B------:R-:W-:Y:S01]  /*5f40*/  FMUL.FTZ R14, R12, R139 ;  /* 0x0000008b0c0e7220 */ /* 0x000fe20000410000 */
[----:B------:R-:W-:-:S02]  /*5f50*/  IMAD.U32 R15, R15, 0x10000, RZ ;  /* 0x000100000f0f7824 */ /* 0x000fc400078e00ff */
        /* <DEDUP_REMOVED lines=14> */
.L_x_3806:
[----:B------:R-:W-:Y:S05]  /*6040*/  BSYNC B2 ;  /* 0x0000000000027941 */ /* 0x000fea0003800000 */
.L_x_3805:
[----:B----4-:R0:W-:Y:S02]  /*6050*/  ST.E.128 desc[UR56][R40.64], R12 ;  /* 0x0000000c28007985 */ /* 0x0101e4000c101d38 */
.L_x_3804:
[----:B------:R-:W-:Y:S05]  /*6060*/  BSYNC B1 ;  /* 0x0000000000017941 */ /* 0x000fea0003800000 */
.L_x_3803:
[----:B------:R-:W-:-:S13]  /*6070*/  ISETP.NE.AND P3, PT, R20, RZ, PT ;  /* 0x000000ff1400720c */ /* 0x000fda0003f65270 */
        /* <DEDUP_REMOVED lines=53> */
.L_x_3808:
[----:B------:R-:W-:Y:S05]  /*63d0*/  BSYNC B1 ;  /* 0x0000000000017941 */ /* 0x000fea0003800000 */
.L_x_3807:
[----:B----4-:R0:W-:Y:S01]  /*63e0*/  ST.E.128 desc[UR56][R36.64], R12 ;  /* 0x0000000c24007985 */ /* 0x0101e2000c101d38 */
[----:B------:R-:W-:Y:S05]  /*63f0*/  BRA `(.L_x_3786) ;  /* 0x0000004000b07947 */ /* 0x000fea0003800000 */
.L_x_3752:
        /* <DEDUP_REMOVED lines=19> */
[----:B------:R-:W-:Y:S02]  /*6530*/  CS2R R40, SRZ ;  /* 0x0000000000287805 */ /* 0x000fe4000001ff00 */
[----:B------:R-:W-:Y:S01]  /*6540*/  CS2R R54, SRZ ;  /* 0x0000000000367805 */ /* 0x000fe2000001ff00 */
[----:B------:R-:W-:Y:S01]  /*6550*/  IMAD.X R33, R11, 0x1, R101, P2 ;  /* 0x000000010b217824 */ /* 0x000fe200010e0665 */
[----:B------:R-:W-:Y:S02]  /*6560*/  LEA R56, P2, R32, UR4, 0x1 ;  /* 0x0000000420387c11 */ /* 0x000fe4000f8408ff */
[----:B------:R-:W-:-:S02]  /*6570*/  CS2R R52, SRZ ;  /* 0x0000000000347805 */ /* 0x000fc4000001ff00 */
[----:B------:R-:W-:Y:S01]  /*6580*/  LEA.HI.X R57, R32, UR5, R33, 0x1, P2 ;  /* 0x0000000520397c11 */ /* 0x000fe200090f0c21 */
[----:B------:R-:W-:Y:S01]  /*6590*/  ULDC.64 UR4, c[0x0][0x400] ;  /* 0x0001000000047ab9 */ /* 0x000fe20000000a00 */
[----:B------:R-:W-:-:S05]  /*65a0*/  IADD3 R32, P2, R90, R12, RZ ;  /* 0x0000000c5a207210 */ /* 0x000fca0007f5e0ff */
[----:B------:R-:W-:Y:S01]  /*65b0*/  IMAD.X R33, R80, 0x1, R100, P2 ;  /* 0x0000000150217824 */ /* 0x000fe200010e0664 */
        /* <DEDUP_REMOVED lines=9> */
[----:B------:R-:W-:Y:S02]  /*6650*/  ISETP.GE.AND P2, PT, R194, R120, PT ;  /* 0x00000078c200720c */ /* 0x000fe40003f46270 */
[----:B------:R-:W-:Y:S02]  /*6660*/  CS2R R34, SRZ ;  /* 0x0000000000227805 */ /* 0x000fe4000001ff00 */
[----:B------:R-:W-:Y:S02]  /*6670*/  CS2R R32, SRZ ;  /* 0x0000000000207805 */ /* 0x000fe4000001ff00 */
[----:B------:R-:W-:-:S02]  /*6680*/  CS2R R46, SRZ ;  /* 0x00000000002e7805 */ /* 0x000fc4000001ff00 */
[----:B------:R-:W-:-:S05]  /*6690*/  CS2R R44, SRZ ;  /* 0x00000000002c7805 */ /* 0x000fca000001ff00 */
[----:B------:R0:W5:Y:S04]  /*66a0*/  @!P2 LDG.E.128 R36, desc[UR56][R56.64+0x40] ;  /* 0x000040383824a981 */ /* 0x000168000c1e1d00 */
[----:B------:R0:W5:Y:S01]  /*66b0*/  @!P2 LDG.E.128 R48, desc[UR56][R60.64+0x40] ;  /* 0x000040383c30a981 */ /* 0x000162000c1e1d00 */
[----:B------:R-:W-:-:S13]  /*66c0*/  ISETP.GE.AND P2, PT, R193, R120, PT ;  /* 0x00000078c100720c */ /* 0x000fda0003f46270 */
[----:B------:R0:W5:Y:S04]  /*66d0*/  @!P2 LDG.E.128 R32, desc[UR56][R56.64+0x80] ;  /* 0x000080383820a981 */ /* 0x000168000c1e1d00 */
[----:B------:R0:W5:Y:S02]  /*66e0*/  @!P2 LDG.E.128 R44, desc[UR56][R60.64+0x80] ;  /* 0x000080383c2ca981 */ /* 0x000164000c1e1d00 */
.L_x_3810:
[----:B------:R-:W-:Y:S05]  /*66f0*/  BSYNC B1 ;  /* 0x0000000000017941 */ /* 0x000fea0003800000 */
.L_x_3809:
[----:B0-----:R-:W-:Y:S01]  /*6700*/  IADD3 R56, R202, 0x40, RZ ;  /* 0x00000040ca387810 */ /* 0x001fe20007ffe0ff */
[----:B------:R-:W-:Y:S01]  /*6710*/  BSSY B1, `(.L_x_3811) ;  /* 0x000002f000017945 */ /* 0x000fe20003800000 */
[----:B------:R-:W-:Y:S02]  /*6720*/  CS2R R62, SRZ ;  /* 0x00000000003e7805 */ /* 0x000fe4000001ff00 */
[----:B------:R-:W-:Y:S02]  /*6730*/  CS2R R60, SRZ ;  /* 0x00000000003c7805 */ /* 0x000fe4000001ff00 */
[----:B------:R-:W-:Y:S02]  /*6740*/  ISETP.GE.AND P4, PT, R56, R85, PT ;  /* 0x000000553800720c */ /* 0x000fe40003f86270 */
        /* <DEDUP_REMOVED lines=17> */
[----:B------:R-:W-:Y:S02]  /*6860*/  CS2R R78, SRZ ;  /* 0x00000000004e7805 */ /* 0x000fe4000001ff00 */
[----:B------:R-:W-:-:S02]  /*6870*/  IADD3 R11, P2, P5, R90, R12, R107 ;  /* 0x0000000c5a0b7210 */ /* 0x000fc40007d5e06b */
[----:B------:R-:W-:Y:S02]  /*6880*/  CS2R R76, SRZ ;  /* 0x00000000004c7805 */ /* 0x000fe4000001ff00 */
        /* <DEDUP_REMOVED lines=23> */
.L_x_3812:
[----:B------:R-:W-:Y:S05]  /*6a00*/  BSYNC B1 ;  /* 0x0000000000017941 */ /* 0x000fea0003800000 */
.L_x_3811:
[----:B------:R-:W-:Y:S01]  /*6a10*/  IMAD.MOV.U32 R11, RZ, RZ, R32 ;  /* 0x000000ffff0b7224 */ /* 0x000fe200078e0020 */
[----:B------:R-:W-:Y:S01]  /*6a20*/  UISETP.NE.AND UP0, UPT, UR59, 0x3, UPT ;  /* 0x000000033b00788c */ /* 0x000fe2000bf05270 */
[----:B0-----:R-:W-:Y:S02]  /*6a30*/  IMAD.MOV.U32 R12, RZ, RZ, R33 ;  /* 0x000000ffff0c7224 */ /* 0x001fe400078e0021 */
        /* <DEDUP_REMOVED lines=13> */
[----:B------:R-:W-:Y:S01]  /*6b10*/  PLOP3.LUT P2, PT, PT, PT, UP0, 0x80, 0x0 ;  /* 0x000000000000781c */ /* 0x000fe20003f4f008 */
[----:B------:R-:W-:Y:S01]  /*6b20*/  IMAD.MOV.U32 R14, RZ, RZ, R41 ;  /* 0x000000ffff0e7224 */ /* 0x000fe200078e0029 */
[----:B------:R-:W-:Y:S01]  /*6b30*/  PRMT R163, R12, 0x7610, R163 ;  /* 0x000076100ca37816 */ /* 0x000fe200000000a3 */
[----:B------:R-:W-:Y:S01]  /*6b40*/  IMAD.MOV.U32 R12, RZ, RZ, R47 ;  /* 0x000000ffff0c7224 */ /* 0x000fe200078e002f */
[----:B------:R-:W-:Y:S01]  /*6b50*/  PRMT R152, R13, 0x5410, R11 ;  /* 0x000054100d987816 */ /* 0x000fe2000000000b */
[----:B------:R-:W-:Y:S01]  /*6b60*/  IMAD.MOV.U32 R11, RZ, RZ, R46 ;  /* 0x000000ffff0b7224 */ /* 0x000fe200078e002e */
[----:B------:R-:W-:Y:S01]  /*6b70*/  PRMT R153, R14, 0x7610, R153 ;  /* 0x000076100e997816 */ /* 0x000fe20000000099 */
[----:B------:R-:W-:Y:S01]  /*6b80*/  IMAD.MOV.U32 R13, RZ, RZ, R44 ;  /* 0x000000ffff0d7224 */ /* 0x000fe200078e002c */
[----:B------:R-:W-:-:S04]  /*6b90*/  MOV R14, R45 ;  /* 0x0000002d000e7202 */ /* 0x000fc80000000f00 */
[----:B------:R-:W-:Y:S01]  /*6ba0*/  PRMT R160, R11, 0x5410, R13 ;  /* 0x000054100ba07816 */ /* 0x000fe2000000000d */
[----:B------:R-:W-:Y:S01]  /*6bb0*/  IMAD.MOV.U32 R11, RZ, RZ, R50 ;  /* 0x000000ffff0b7224 */ /* 0x000fe200078e0032 */
[----:B------:R-:W-:Y:S01]  /*6bc0*/  PRMT R161, R12, 0x5410, R14 ;  /* 0x000054100ca17816 */ /* 0x000fe2000000000e */
[----:B------:R-:W-:Y:S02]  /*6bd0*/  IMAD.MOV.U32 R12, RZ, RZ, R51 ;  /* 0x000000ffff0c7224 */ /* 0x000fe400078e0033 */
[----:B------:R-:W-:Y:S01]  /*6be0*/  IMAD.MOV.U32 R13, RZ, RZ, R48 ;  /* 0x000000ffff0d7224 */ /* 0x000fe200078e0030 */
        /* <DEDUP_REMOVED lines=14> */
[----:B------:R-:W-:-:S02]  /*6cd0*/  IMAD.MOV.U32 R13, RZ, RZ, R56 ;  /* 0x000000ffff0d7224 */ /* 0x000fc400078e0038 */
[----:B------:R-:W-:Y:S01]  /*6ce0*/  IMAD.MOV.U32 R14, RZ, RZ, R57 ;  /* 0x000000ffff0e7224 */ /* 0x000fe200078e0039 */
[----:B------:R-:W-:Y:S01]  /*6cf0*/  PRMT R138, R11, 0x5410, R12 ;  /* 0x000054100b8a7816 */ /* 0x000fe2000000000c */
[----:B------:R-:W-:Y:S01]  /*6d00*/  IMAD.MOV.U32 R12, RZ, RZ, R60 ;  /* 0x000000ffff0c7224 */ /* 0x000fe200078e003c */
[----:B------:R-:W-:Y:S02]  /*6d10*/  MOV R11, R61 ;  /* 0x0000003d000b7202 */ /* 0x000fe40000000f00 */
[----:B------:R-:W-:Y:S01]  /*6d20*/  PRMT R139, R13, 0x5410, R14 ;  /* 0x000054100d8b7816 */ /* 0x000fe2000000000e */
[----:B------:R-:W-:Y:S01]  /*6d30*/  IMAD.MOV.U32 R14, RZ, RZ, R62 ;  /* 0x000000ffff0e7224 */ /* 0x000fe200078e003e */
[----:B------:R-:W-:Y:S01]  /*6d40*/  PRMT R146, R12, 0x5410, R11 ;  /* 0x000054100c927816 */ /* 0x000fe2000000000b */
[----:B------:R-:W-:Y:S02]  /*6d50*/  IMAD.MOV.U32 R13, RZ, RZ, R63 ;  /* 0x000000ffff0d7224 */ /* 0x000fe400078e003f */
[----:B------:R-:W-:-:S02]  /*6d60*/  IMAD.MOV.U32 R12, RZ, RZ, R64 ;  /* 0x000000ffff0c7224 */ /* 0x000fc400078e0040 */
[----:B------:R-:W-:Y:S01]  /*6d70*/  IMAD.MOV.U32 R11, RZ, RZ, R65 ;  /* 0x000000ffff0b7224 */ /* 0x000fe200078e0041 */
[----:B------:R-:W-:Y:S01]  /*6d80*/  PRMT R145, R14, 0x5410, R13 ;  /* 0x000054100e917816 */ /* 0x000fe2000000000d */
[----:B------:R-:W-:Y:S02]  /*6d90*/  IMAD.MOV.U32 R14, RZ, RZ, R66 ;  /* 0x000000ffff0e7224 */ /* 0x000fe400078e0042 */
[----:B------:R-:W-:Y:S01]  /*6da0*/  IMAD.MOV.U32 R13, RZ, RZ, R67 ;  /* 0x000000ffff0d7224 */ /* 0x000fe200078e0043 */
[----:B------:R-:W-:Y:S01]  /*6db0*/  PRMT R156, R12, 0x5410, R11 ;  /* 0x000054100c9c7816 */ /* 0x000fe2000000000b */
[----:B------:R-:W-:Y:S02]  /*6dc0*/  IMAD.MOV.U32 R12, RZ, RZ, R68 ;  /* 0x000000ffff0c7224 */ /* 0x000fe400078e0044 */
[----:B------:R-:W-:Y:S01]  /*6dd0*/  IMAD.MOV.U32 R11, RZ, RZ, R69 ;  /* 0x000000ffff0b7224 */ /* 0x000fe200078e0045 */
[----:B------:R-:W-:Y:S01]  /*6de0*/  PRMT R155, R14, 0x5410, R13 ;  /* 0x000054100e9b7816 */ /* 0x000fe2000000000d */
        /* <DEDUP_REMOVED lines=9> */
[----:B------:R-:W-:Y:S01]  /*6e80*/  IMAD.MOV.U32 R12, RZ, RZ, R76 ;  /* 0x000000ffff0c7224 */ /* 0x000fe200078e004c */
[----:B------:R-:W-:-:S02]  /*6e90*/  MOV R11, R77 ;  /* 0x0000004d000b7202 */ /* 0x000fc40000000f00 */
[----:B------:R-:W-:Y:S01]  /*6ea0*/  PRMT R147, R14, 0x5410, R13 ;  /* 0x000054100e937816 */ /* 0x000fe2000000000d */
[----:B------:R-:W-:Y:S01]  /*6eb0*/  IMAD.MOV.U32 R14, RZ, RZ, R78 ;  /* 0x000000ffff0e7224 */ /* 0x000fe200078e004e */
[----:B------:R-:W-:Y:S01]  /*6ec0*/  PRMT R158, R12, 0x5410, R11 ;  /* 0x000054100c9e7816 */ /* 0x000fe2000000000b */
[----:B------:R-:W-:-:S05]  /*6ed0*/  IMAD.MOV.U32 R13, RZ, RZ, R79 ;  /* 0x000000ffff0d7224 */ /* 0x000fca00078e004f */
[----:B------:R-:W-:Y:S01]  /*6ee0*/  PRMT R157, R14, 0x5410, R13 ;  /* 0x000054100e9d7816 */ /* 0x000fe2000000000d */
[----:B------:R-:W-:Y:S06]  /*6ef0*/  @!P2 BRA `(.L_x_3813) ;  /* 0x000000000004a947 */ /* 0x000fec0003800000 */
[----:B------:R-:W-:Y:S01]  /*6f00*/  BPT.TRAP 0x1 ;  /* 0x000000040000795c */ /* 0x000fe20000300000 */
.L_x_3813:
[----:B------:R-:W-:Y:S01]  /*6f10*/  IMAD R86, R19, 0x8, R18 ;  /* 0x0000000813567824 */ /* 0x000fe200078e0212 */
[----:B------:R-:W-:Y:S01]  /*6f20*/  SHF.L.U32 R87, R203, 0x1f, RZ ;  /* 0x0000001fcb577819 */ /* 0x000fe200000006ff */
[----:B------:R-:W0:Y:S01]  /*6f30*/  LDC R130, c[0x0][0x2f4] ;  /* 0x0000bd00ff827b82 */ /* 0x000e220000000800 */
[----:B------:R-:W-:Y:S02]  /*6f40*/  BSSY B1, `(.L_x_3814) ;  /* 0x0000003000017945 */ /* 0x000fe40003800000 */
[----:B------:R-:W1:Y:S02]  /*6f50*/  SYNCS.PHASECHK.TRANS64.TRYWAIT P5, [R86+URZ+0x30890], R87 ;  /* 0x03089057560075a7 */ /* 0x000e6400080a017f */
[----:B-1----:R-:W-:Y:S05]  /*6f60*/  @!P5 BRA `(.L_x_3815) ;  /* 0x00000190009cd947 */ /* 0x002fea0003800000 */
.L_x_4090:
[----:B------:R-:W-:Y:S05]  /*6f70*/  BSYNC B1 ;  /* 0x0000000000017941 */ /* 0x000fea0003800000 */
.L_x_3814:
[----:B------:R-:W-:Y:S01]  /*6f80*/  UMOV UR4, 0xffffffff ;  /* 0xffffffff00047882 */ /* 0x000fe20000000000 */
[----:B0-----:R-:W-:Y:S02]  /*6f90*/  IMAD.IADD R134, R130, 0x1, -R121 ;  /* 0x0000000182867824 */ /* 0x001fe400078e0a79 */
[----:B------:R-:W-:Y:S05]  /*6fa0*/  BRA.DIV UR4, `(.L_x_3816) ;  /* 0x0000019204a07947 */ /* 0x000fea000b800000 */
[----:B------:R0:W2:Y:S04]  /*6fb0*/  SHFL.IDX PT, R117, R118, RZ, 0x1c1f ;  /* 0x001c1fff76757589 */ /* 0x0000a800000e0000 */
[----:B------:R0:W3:Y:S02]  /*6fc0*/  SHFL.IDX PT, R11, R119, RZ, 0x1c1f ;  /* 0x001c1fff770b7589 */ /* 0x0000e400000e0000 */
.L_x_4094:
[----:B------:R-:W-:Y:S04]  /*6fd0*/  BSSY B1, `(.L_x_3817) ;  /* 0x000017a000017945 */ /* 0x000fe80003800000 */
[----:B------:R-:W-:Y:S05]  /*6fe0*/  @P3 BRA `(.L_x_3818) ;  /* 0x0000001400e03947 */ /* 0x000fea0003800000 */
[----:B------:R-:W-:Y:S01]  /*6ff0*/  ISETP.NE.AND P3, PT, R6, RZ, PT ;  /* 0x000000ff0600720c */ /* 0x000fe20003f65270 */
[----:B------:R-:W-:Y:S01]  /*7000*/  BSSY B2, `(.L_x_3819) ;  /* 0x000007c000027945 */ /* 0x000fe20003800000 */
[----:B---3--:R-:W-:-:S11]  /*7010*/  IMAD.MOV.U32 R116, RZ, RZ, R11 ;  /* 0x000000ffff747224 */ /* 0x008fd600078e000b */
[----:B------:R-:W-:Y:S05]  /*7020*/  @!P3 BRA `(.L_x_3820) ;  /* 0x0000000400e4b947 */ /* 0x000fea0003800000 */
[----:B------:R-:W-:Y:S01]  /*7030*/  SEL R12, R121, R134, !P0 ;  /* 0x00000086790c7207 */ /* 0x000fe20004000000 */
[----:B------:R-:W-:Y:S01]  /*7040*/  BSSY B3, `(.L_x_3821) ;  /* 0x0000071000037945 */ /* 0x000fe20003800000 */
[----:B------:R-:W-:Y:S02]  /*7050*/  ISETP.GE.AND P3, PT, R16, R120, PT ;  /* 0x000000781000720c */ /* 0x000fe40003f66270 */
[----:B------:R-:W-:-:S04]  /*7060*/  SHF.R.S32.HI R13, RZ, 0x1f, R12 ;  /* 0x0000001fff0d7819 */ /* 0x000fc8000001140c */
[----:B------:R-:W-:-:S04]  /*7070*/  LEA.HI R13, R13, R12, RZ, 0x4 ;  /* 0x0000000c0d0d7211 */ /* 0x000fc800078f20ff */
[----:B------:R-:W-:-:S04]  /*7080*/  LEA.HI.SX32 R149, R13, R114, 0x1c ;  /* 0x000000720d957211 */ /* 0x000fc800078fe2ff */
[----:B------:R-:W-:-:S04]  /*7090*/  SHF.R.S32.HI R13, RZ, 0x1f, R149 ;  /* 0x0000001fff0d7819 */ /* 0x000fc80000011495 */
[----:B------:R-:W-:Y:S01]  /*70a0*/  LEA.HI R13, R13, R149, RZ, 0x3 ;  /* 0x000000950d0d7211 */ /* 0x000fe200078f18ff */
[----:B------:R-:W-:-:S03]  /*70b0*/  IMAD.SHL.U32 R149, R149, 0x8, RZ ;  /* 0x0000000895957824 */ /* 0x000fc600078e00ff */
[----:B------:R-:W-:Y:S02]  /*70c0*/  SHF.R.S32.HI R13, RZ, 0x3, R13 ;  /* 0x00000003ff0d7819 */ /* 0x000fe4000001140d */
[----:B------:R-:W-:-:S03]  /*70d0*/  LOP3.LUT R12, R215, 0x38, R149, 0xf8, !PT ;  /* 0x00000038d70c7812 */ /* 0x000fc600078ef895 */
[----:B------:R-:W-:Y:S01]  /*70e0*/  IMAD R13, R13, 0x1800, R217 ;  /* 0x000018000d0d7824 */ /* 0x000fe200078e02d9 */
[----:B------:R-:W-:-:S05]  /*70f0*/  LOP3.LUT R12, R12, R216, RZ, 0x3c, !PT ;  /* 0x000000d80c0c7212 */ /* 0x000fca00078e3cff */
[----:B------:R-:W-:-:S04]  /*7100*/  IMAD.IADD R12, R13, 0x1, R12 ;  /* 0x000000010d0c7824 */ /* 0x000fc800078e020c */
[C---:B------:R-:W-:Y:S02]  /*7110*/  IMAD R80, R19.reuse, 0x4800, R12 ;  /* 0x0000480013507824 */ /* 0x040fe400078e020c */
[----:B------:R-:W-:Y:S02]  /*7120*/  IMAD R12, R19, 0x4800, R135 ;  /* 0x00004800130c7824 */ /* 0x000fe400078e0287 */
[--C-:B------:R-:W-:Y:S02]  /*7130*/  IMAD R80, R80, 0x2, R18.reuse ;  /* 0x0000000250507824 */ /* 0x100fe400078e0212 */
[----:B------:R-:W-:-:S04]  /*7140*/  IMAD R12, R12, 0x2, R18 ;  /* 0x000000020c0c7824 */ /* 0x000fc800078e0212 */
[----:B------:R-:W3:Y:S04]  /*7150*/  LDS.128 R80, [R80+0x1e400] ;  /* 0x01e4000050507984 */ /* 0x000ee80000000c00 */
[----:B------:R-:W4:Y:S01]  /*7160*/  LDS.128 R12, [R12+0x1e400] ;  /* 0x01e400000c0c7984 */ /* 0x000f220000000c00 */
[----:B------:R-:W-:Y:S05]  /*7170*/  @P3 BRA `(.L_x_3822) ;  /* 0x0000000400743947 */ /* 0x000fea0003800000 */
[----:B------:R-:W-:Y:S02]  /*7180*/  SHF.R.U64 R42, R42, 0x10, R43 ;  /* 0x000000102a2a7819 */ /* 0x000fe4000000122b */
[----:B------:R-:W-:Y:S02]  /*7190*/  SHF.R.U64 R151, R40, 0x10, R41 ;  /* 0x0000001028977819 */ /* 0x000fe40000001229 */
[----:B------:R-:W-:Y:S02]  /*71a0*/  SHF.R.U32.HI R150, RZ, 0x10, R53 ;  /* 0x00000010ff967819 */ /* 0x000fe40000011635 */
[----:B------:R-:W-:Y:S02]  /*71b0*/  SHF.R.U32.HI R41, RZ, 0x10, R41 ;  /* 0x00000010ff297819 */ /* 0x000fe40000011629 */
[----:B------:R-:W-:Y:S02]  /*71c0*/  SHF.R.U64 R40, R52, 0x10, R53 ;  /* 0x0000001034287819 */ /* 0x000fe40000001235 */
[----:B------:R-:W-:-:S02]  /*71d0*/  PRMT R52, R152, 0x5432, R42 ;  /* 0x0000543298347816 */ /* 0x000fc4000000002a */
[C---:B------:R-:W-:Y:S02]  /*71e0*/  PRMT R42, R153.reuse, 0x5432, R150 ;  /* 0x00005432992a7816 */ /* 0x040fe40000000096 */
[----:B------:R-:W-:Y:S01]  /*71f0*/  PRMT R41, R153, 0x5410, R41 ;  /* 0x0000541099297816 */ /* 0x000fe20000000029 */
[----:B---3--:R-:W-:Y:S01]  /*7200*/  IMAD.U32 R153, R81, 0x10000, RZ ;  /* 0x0001000051997824 */ /* 0x008fe200078e00ff */
[----:B------:R-:W-:Y:S01]  /*7210*/  PRMT R151, R152, 0x5410, R151 ;  /* 0x0000541098977816 */ /* 0x000fe20000000097 */
[----:B------:R-:W-:Y:S01]  /*7220*/  IMAD.U32 R152, R42, 0x10000, RZ ;  /* 0x000100002a987824 */ /* 0x000fe200078e00ff */
[--C-:B------:R-:W-:Y:S01]  /*7230*/  SHF.R.U64 R53, R54, 0x10, R55.reuse ;  /* 0x0000001036357819 */ /* 0x100fe20000001237 */
[----:B------:R-:W-:Y:S01]  /*7240*/  IMAD.U32 R150, R41, 0x10000, RZ ;  /* 0x0001000029967824 */ /* 0x000fe200078e00ff */
[----:B------:R-:W-:Y:S01]  /*7250*/  LOP3.LUT R81, R81, 0xffff0000, RZ, 0xc0, !PT ;  /* 0xffff000051517812 */ /* 0x000fe200078ec0ff */
[----:B----4-:R-:W-:Y:S02]  /*7260*/  IMAD.U32 R54, R13, 0x10000, RZ ;  /* 0x000100000d367824 */ /* 0x010fe400078e00ff */
[C---:B------:R-:W-:Y:S01]  /*7270*/  FMUL.FTZ R154, R153.reuse, R152 ;  /* 0x00000098999a7220 */ /* 0x040fe20000410000 */
[----:B------:R-:W-:Y:S01]  /*7280*/  FMUL.FTZ R153, R153, R150 ;  /* 0x0000009699997220 */ /* 0x000fe20000410000 */
[----:B------:R-:W-:-:S02]  /*7290*/  SHF.R.U32.HI R55, RZ, 0x10, R55 ;  /* 0x00000010ff377819 */ /* 0x000fc40000011637 */
[C---:B------:R-:W-:Y:S01]  /*72a0*/  FFMA.FTZ R150, R54.reuse, R150, -R154 ;  /* 0x0000009636967223 */ /* 0x040fe2000001089a */
[----:B------:R-:W-:Y:S01]  /*72b0*/  FFMA.FTZ R54, R54, R152, R153 ;  /* 0x0000009836367223 */ /* 0x000fe20000010099 */
[----:B------:R-:W-:Y:S02]  /*72c0*/  LOP3.LUT R152, R42, 0xffff0000, RZ, 0xc0, !PT ;  /* 0xffff00002a987812 */ /* 0x000fe400078ec0ff */
[----:B------:R-:W-:Y:S02]  /*72d0*/  LOP3.LUT R153, R41, 0xffff0000, RZ, 0xc0, !PT ;  /* 0xffff000029997812 */ /* 0x000fe400078ec0ff */
[----:B------:R-:W-:Y:S01]  /*72e0*/  LOP3.LUT R41, R13, 0xffff0000, RZ, 0xc0, !PT ;  /* 0xffff00000d297812 */ /* 0x000fe200078ec0ff */
[CC--:B------:R-:W-:Y:S01]  /*72f0*/  FMUL.FTZ R42, R81.reuse, R152.reuse ;  /* 0x00000098512a7220 */ /* 0x0c0fe20000410000 */
[----:B------:R-:W-:Y:S01]  /*7300*/  SHF.R.U32.HI R43, RZ, 0x10, R43 ;  /* 0x00000010ff2b7819 */ /* 0x000fe2000001162b */
[-C--:B------:R-:W-:Y:S01]  /*7310*/  FMUL.FTZ R13, R81, R153.reuse ;  /* 0x00000099510d7220 */ /* 0x080fe20000410000 */
[----:B------:R-:W-:Y:S01]  /*7320*/  PRMT R40, R169, 0x5432, R40 ;  /* 0x00005432a9287816 */ /* 0x000fe20000000028 */
[----:B------:R-:W-:Y:S01]  /*7330*/  FFMA.FTZ R42, R41, R153, -R42 ;  /* 0x00000099292a7223 */ /* 0x000fe2000001082a */
[----:B------:R-:W-:Y:S01]  /*7340*/  PRMT R81, R163, 0x5410, R43 ;  /* 0x00005410a3517816 */ /* 0x000fe2000000002b */
[----:B------:R-:W-:Y:S01]  /*7350*/  FFMA.FTZ R41, R41, R152, R13 ;  /* 0x0000009829297223 */ /* 0x000fe2000001000d */
[----:B------:R-:W-:Y:S01]  /*7360*/  PRMT R13, R167, 0x5410, R55 ;  /* 0x00005410a70d7816 */ /* 0x000fe20000000037 */
[----:B------:R-:W-:Y:S01]  /*7370*/  IMAD.U32 R153, R83, 0x10000, RZ ;  /* 0x0001000053997824 */ /* 0x000fe200078e00ff */
[----:B------:R-:W-:Y:S01]  /*7380*/  PRMT R43, R166, 0x5410, R53 ;  /* 0x00005410a62b7816 */ /* 0x000fe20000000035 */
[----:B------:R-:W-:Y:S01]  /*7390*/  IMAD.U32 R55, R81, 0x10000, RZ ;  /* 0x0001000051377824 */ /* 0x000fe200078e00ff */
[----:B------:R-:W-:Y:S01]  /*73a0*/  LOP3.LUT R83, R83, 0xffff0000, RZ, 0xc0, !PT ;  /* 0xffff000053537812 */ /* 0x000fe200078ec0ff */
[----:B------:R-:W-:Y:S01]  /*73b0*/  IMAD.U32 R152, R13, 0x10000, RZ ;  /* 0x000100000d987824 */ /* 0x000fe200078e00ff */
[----:B------:R-:W-:Y:S01]  /*73c0*/  F2FP.BF16.F32.PACK_AB R42, R42, R150 ;  /* 0x000000962a2a723e */ /* 0x000fe200000010ff */
[----:B------:R-:W-:Y:S01]  /*73d0*/  IMAD.U32 R53, R15, 0x10000, RZ ;  /* 0x000100000f357824 */ /* 0x000fe200078e00ff */
[----:B------:R-:W-:Y:S01]  /*73e0*/  F2FP.BF16.F32.PACK_AB R41, R41, R54 ;  /* 0x000000362929723e */ /* 0x000fe200000010ff */
[C---:B------:R-:W-:Y:S01]  /*73f0*/  FMUL.FTZ R154, R153.reuse, R152 ;  /* 0x00000098999a7220 */ /* 0x040fe20000410000 */
[----:B------:R-:W-:-:S03]  /*7400*/  FMUL.FTZ R153, R153, R55 ;  /* 0x0000003799997220 */ /* 0x000fc60000410000 */
[C---:B------:R-:W-:Y:S01]  /*7410*/  FFMA.FTZ R55, R53.reuse, R55, -R154 ;  /* 0x0000003735377223 */ /* 0x040fe2000001089a */
[----:B------:R-:W-:Y:S01]  /*7420*/  FFMA.FTZ R53, R53, R152, R153 ;  /* 0x0000009835357223 */ /* 0x000fe20000010099 */
[----:B------:R-:W-:Y:S01]  /*7430*/  LOP3.LUT R152, R81, 0xffff0000, RZ, 0xc0, !PT ;  /* 0xffff000051987812 */ /* 0x000fe200078ec0ff */
[----:B------:R-:W-:Y:S01]  /*7440*/  IMAD.U32 R153, R151, 0x10000, RZ ;  /* 0x0001000097997824 */ /* 0x000fe200078e00ff */
[----:B------:R-:W-:Y:S02]  /*7450*/  LOP3.LUT R81, R13, 0xffff0000, RZ, 0xc0, !PT ;  /* 0xffff00000d517812 */ /* 0x000fe400078ec0ff */
[----:B------:R-:W-:Y:S02]  /*7460*/  LOP3.LUT R13, R15, 0xffff0000, RZ, 0xc0, !PT ;  /* 0xffff00000f0d7812 */ /* 0x000fe400078ec0ff */
[----:B------:R-:W-:Y:S01]  /*7470*/  LOP3.LUT R151, R151, 0xffff0000, RZ, 0xc0, !PT ;  /* 0xffff000097977812 */ /* 0x000fe200078ec0ff */
[C---:B------:R-:W-:Y:S01]  /*7480*/  FMUL.FTZ R15, R83.reuse, R81 ;  /* 0x00000051530f7220 */ /* 0x040fe20000410000 */
[----:B------:R-:W-:-:S03]  /*7490*/  FMUL.FTZ R83, R83, R152 ;  /* 0x0000009853537220 */ /* 0x000fc60000410000 */
[C---:B------:R-:W-:Y:S01]  /*74a0*/  FFMA.FTZ R15, R13.reuse, R152, -R15 ;  /* 0x000000980d0f7223 */ /* 0x040fe2000001080f */
[----:B------:R-:W-:Y:S01]  /*74b0*/  FFMA.FTZ R13, R13, R81, R83 ;  /* 0x000000510d0d7223 */ /* 0x000fe20000010053 */
[----:B------:R-:W-:Y:S01]  /*74c0*/  SHF.L.U32 R152, R80, 0x10, RZ ;  /* 0x0000001050987819 */ /* 0x000fe200000006ff */
[----:B------:R-:W-:Y:S01]  /*74d0*/  IMAD.U32 R83, R40, 0x10000, RZ ;  /* 0x0001000028537824 */ /* 0x000fe200078e00ff */
[----:B------:R-:W-:Y:S01]  /*74e0*/  LOP3.LUT R80, R80, 0xffff0000, RZ, 0xc0, !PT ;  /* 0xffff000050507812 */ /* 0x000fe200078ec0ff */
[----:B------:R-:W-:Y:S01]  /*74f0*/  IMAD.U32 R81, R12, 0x10000, RZ ;  /* 0x000100000c517824 */ /* 0x000fe200078e00ff */
[----:B------:R-:W-:Y:S01]  /*7500*/  LOP3.LUT R40, R40, 0xffff0000, RZ, 0xc0, !PT ;  /* 0xffff000028287812 */ /* 0x000fe200078ec0ff */
[C---:B------:R-:W-:Y:S01]  /*7510*/  FMUL.FTZ R154, R152.reuse, R83 ;  /* 0x00000053989a7220 */ /* 0x040fe20000410000 */
[----:B------:R-:W-:Y:S01]  /*7520*/  FMUL.FTZ R152, R152, R153 ;  /* 0x0000009998987220 */ /* 0x000fe20000410000 */
[----:B------:R-:W-:Y:S01]  /*7530*/  F2FP.BF16.F32.PACK_AB R53, R13, R53 ;  /* 0x000000350d35723e */ /* 0x000fe200000010ff */
[----:B------:R-:W-:-:S02]  /*7540*/  IMAD.MOV.U32 R13, RZ, RZ, R42 ;  /* 0x000000ffff0d7224 */ /* 0x000fc400078e002a */
[C---:B------:R-:W-:Y:S01]  /*7550*/  FFMA.FTZ R154, R81.reuse, R153, -R154 ;  /* 0x00000099519a7223 */ /* 0x040fe2000001089a */
[----:B------:R-:W-:Y:S01]  /*7560*/  FFMA.FTZ R152, R81, R83, R152 ;  /* 0x0000005351987223 */ /* 0x000fe20000010098 */
[----:B------:R-:W-:Y:S01]  /*7570*/  LOP3.LUT R81, R12, 0xffff0000, RZ, 0xc0, !PT ;  /* 0xffff00000c517812 */ /* 0x000fe200078ec0ff */
[CC--:B------:R-:W-:Y:S01]  /*7580*/  FMUL.FTZ R12, R80.reuse, R40.reuse ;  /* 0x00000028500c7220 */ /* 0x0c0fe20000410000 */
[-C--:B------:R-:W-:Y:S01]  /*7590*/  FMUL.FTZ R80, R80, R151.reuse ;  /* 0x0000009750507220 */ /* 0x080fe20000410000 */
[C---:B------:R-:W-:Y:S01]  /*75a0*/  IMAD.U32 R153, R82.reuse, 0x10000, RZ ;  /* 0x0001000052997824 */ /* 0x040fe200078e00ff */
[----:B------:R-:W-:Y:S01]  /*75b0*/  LOP3.LUT R82, R82, 0xffff0000, RZ, 0xc0, !PT ;  /* 0xffff000052527812 */ /* 0x000fe200078ec0ff */
[C---:B------:R-:W-:Y:S01]  /*75c0*/  FFMA.FTZ R12, R81.reuse, R151, -R12 ;  /* 0x00000097510c7223 */ /* 0x040fe2000001080c */
[----:B------:R-:W-:Y:S01]  /*75d0*/  FFMA.FTZ R40, R81, R40, R80 ;  /* 0x0000002851287223 */ /* 0x000fe20000010050 */
[C---:B------:R-:W-:Y:S01]  /*75e0*/  IMAD.U32 R81, R43.reuse, 0x10000, RZ ;  /* 0x000100002b517824 */ /* 0x040fe200078e00ff */
[----:B------:R-:W-:Y:S01]  /*75f0*/  LOP3.LUT R43, R43, 0xffff0000, RZ, 0xc0, !PT ;  /* 0xffff00002b2b7812 */ /* 0x000fe200078ec0ff */
[C---:B------:R-:W-:Y:S01]  /*7600*/  IMAD.U32 R83, R52.reuse, 0x10000, RZ ;  /* 0x0001000034537824 */ /* 0x040fe200078e00ff */
[----:B------:R-:W-:Y:S01]  /*7610*/  LOP3.LUT R52, R52, 0xffff0000, RZ, 0xc0, !PT ;  /* 0xffff000034347812 */ /* 0x000fe200078ec0ff */
[----:B------:R-:W-:Y:S01]  /*7620*/  FMUL.FTZ R151, R153, R81 ;  /* 0x0000005199977220 */ /* 0x000fe20000410000 */
[----:B------:R-:W-:-:S02]  /*7630*/  IMAD.U32 R80, R14, 0x10000, RZ ;  /* 0x000100000e507824 */ /* 0x000fc400078e00ff */
[-C--:B------:R-:W-:Y:S01]  /*7640*/  FMUL.FTZ R153, R153, R83.reuse ;  /* 0x0000005399997220 */ /* 0x080fe20000410000 */
[----:B------:R-:W-:Y:S01]  /*7650*/  LOP3.LUT R14, R14, 0xffff0000, RZ, 0xc0, !PT ;  /* 0xffff00000e0e7812 */ /* 0x000fe200078ec0ff */
[C---:B------:R-:W-:Y:S02]  /*7660*/  FFMA.FTZ R151, R80.reuse, R83, -R151 ;  /* 0x0000005350977223 */ /* 0x040fe40000010897 */
[----:B------:R-:W-:Y:S01]  /*7670*/  FFMA.FTZ R153, R80, R81, R153 ;  /* 0x0000005150997223 */ /* 0x000fe20000010099 */
[CC--:B------:R-:W-:Y:S01]  /*7680*/  FMUL.FTZ R80, R82.reuse, R43.reuse ;  /* 0x0000002b52507220 */ /* 0x0c0fe20000410000 */
[----:B------:R-:W-:Y:S01]  /*7690*/  FMUL.FTZ R82, R82, R52 ;  /* 0x0000003452527220 */ /* 0x000fe20000410000 */
[----:B------:R-:W-:Y:S01]  /*76a0*/  F2FP.BF16.F32.PACK_AB R40, R40, R152 ;  /* 0x000000982828723e */ /* 0x000fe200000010ff */
[----:B------:R-:W-:Y:S02]  /*76b0*/  IMAD.MOV.U32 R81, RZ, RZ, R41 ;  /* 0x000000ffff517224 */ /* 0x000fe400078e0029 */
[C---:B------:R-:W-:Y:S01]  /*76c0*/  FFMA.FTZ R80, R14.reuse, R52, -R80 ;  /* 0x000000340e507223 */ /* 0x040fe20000010850 */
[----:B------:R-:W-:Y:S01]  /*76d0*/  FFMA.FTZ R82, R14, R43, R82 ;  /* 0x0000002b0e527223 */ /* 0x000fe20000010052 */
[----:B------:R-:W-:Y:S01]  /*76e0*/  F2FP.BF16.F32.PACK_AB R15, R15, R55 ;  /* 0x000000370f0f723e */ /* 0x000fe200000010ff */
[----:B------:R-:W-:Y:S01]  /*76f0*/  IMAD.MOV.U32 R83, RZ, RZ, R53 ;  /* 0x000000ffff537224 */ /* 0x000fe200078e0035 */
[----:B------:R-:W-:-:S02]  /*7700*/  F2FP.BF16.F32.PACK_AB R12, R12, R154 ;  /* 0x0000009a0c0c723e */ /* 0x000fc400000010ff */
[----:B------:R-:W-:Y:S01]  /*7710*/  F2FP.BF16.F32.PACK_AB R151, R80, R151 ;  /* 0x000000975097723e */ /* 0x000fe200000010ff */
[----:B------:R-:W-:Y:S01]  /*7720*/  IMAD.MOV.U32 R80, RZ, RZ, R40 ;  /* 0x000000ffff507224 */ /* 0x000fe200078e0028 */
[----:B------:R-:W-:-:S03]  /*7730*/  F2FP.BF16.F32.PACK_AB R82, R82, R153 ;  /* 0x000000995252723e */ /* 0x000fc600000010ff */
[----:B------:R-:W-:-:S07]  /*7740*/  IMAD.MOV.U32 R14, RZ, RZ, R151 ;  /* 0x000000ffff0e7224 */ /* 0x000fce00078e0097 */
.L_x_3822:
[----:B------:R-:W-:Y:S05]  /*7750*/  BSYNC B3 ;  /* 0x0000000000037941 */ /* 0x000fea0003800000 */
.L_x_3821:
[----:B------:R-:W-:-:S04]  /*7760*/  LEA R40, P3, R3, R11, 0x1 ;  /* 0x0000000b03287211 */ /* 0x000fc800078608ff */
[----:B--2---:R-:W-:Y:S02]  /*7770*/  LEA.HI.X R41, R3, R117, R110, 0x1, P3 ;  /* 0x0000007503297211 */ /* 0x004fe400018f0c6e */
[----:B------:R-:W-:-:S03]  /*7780*/  ISETP.GE.AND P3, PT, R149, R130, PT ;  /* 0x000000829500720c */ /* 0x000fc60003f66270 */
[----:B----4-:R2:W-:Y:S10]  /*7790*/  ST.E.128 desc[UR56][R40.64], R12 ;  /* 0x0000000c28007985 */ /* 0x0105f4000c101d38 */
[----:B--2---:R-:W-:-:S05]  /*77a0*/  @!P3 IMAD.WIDE R12, R149, 0x2, R116 ;  /* 0x00000002950cb825 */ /* 0x004fca00078e0274 */
[----:B---3--:R3:W-:Y:S02]  /*77b0*/  @!P3 ST.E.128 desc[UR56][R12.64], R80 ;  /* 0x000000500c00b985 */ /* 0x0087e4000c101d38 */
.L_x_3820:
[----:B------:R-:W-:Y:S05]  /*77c0*/  BSYNC B2 ;  /* 0x0000000000027941 */ /* 0x000fea0003800000 */
.L_x_3819:
[----:B------:R-:W-:Y:S01]  /*77d0*/  ISETP.NE.AND P3, PT, R7, RZ, PT ;  /* 0x000000ff0700720c */ /* 0x000fe20003f65270 */
[----:B------:R-:W-:-:S12]  /*77e0*/  BSSY B2, `(.L_x_3823) ;  /* 0x000007c000027945 */ /* 0x000fd80003800000 */
[----:B------:R-:W-:Y:S05]  /*77f0*/  @!P3 BRA `(.L_x_3824) ;  /* 0x0000000400e8b947 */ /* 0x000fea0003800000 */
[----:B---3--:R-:W-:Y:S01]  /*7800*/  SEL R12, R121, R134, !P1 ;  /* 0x00000086790c7207 */ /* 0x008fe20004800000 */
[----:B------:R-:W-:Y:S01]  /*7810*/  BSSY B3, `(.L_x_3825) ;  /* 0x0000074000037945 */ /* 0x000fe20003800000 */
[C---:B------:R-:W-:Y:S02]  /*7820*/  LEA R52, P3, R4.reuse, R11, 0x1 ;  /* 0x0000000b04347211 */ /* 0x040fe400078608ff */
[----:B------:R-:W-:Y:S02]  /*7830*/  SHF.R.S32.HI R13, RZ, 0x1f, R12 ;  /* 0x0000001fff0d7819 */ /* 0x000fe4000001140c */
[----:B--2---:R-:W-:Y:S02]  /*7840*/  LEA.HI.X R53, R4, R117, R109, 0x1, P3 ;  /* 0x0000007504357211 */ /* 0x004fe400018f0c6d */
[----:B------:R-:W-:Y:S02]  /*7850*/  LEA.HI R13, R13, R12, RZ, 0x4 ;  /* 0x0000000c0d0d7211 */ /* 0x000fe400078f20ff */
[----:B------:R-:W-:-:S02]  /*7860*/  ISETP.GE.AND P3, PT, R194, R120, PT ;  /* 0x00000078c200720c */ /* 0x000fc40003f66270 */
        /* <DEDUP_REMOVED lines=8> */
[----:B------:R-:W-:Y:S02]  /*78f0*/  IMAD.IADD R13, R13, 0x1, R12 ;  /* 0x000000010d0d7824 */ /* 0x000fe400078e020c */
[C---:B------:R-:W-:Y:S02]  /*7900*/  IMAD R12, R19.reuse, 0x4800, R133 ;  /* 0x00004800130c7824 */ /* 0x040fe400078e0285 */
[----:B------:R-:W-:Y:S02]  /*7910*/  IMAD R40, R19, 0x4800, R13 ;  /* 0x0000480013287824 */ /* 0x000fe400078e020d */
[----:B------:R-:W-:-:S03]  /*7920*/  IMAD R12, R12, 0x2, R18 ;  /* 0x000000020c0c7824 */ /* 0x000fc600078e0212 */
[----:B------:R-:W-:-:S03]  /*7930*/  LEA R40, R40, R18, 0x1 ;  /* 0x0000001228287211 */ /* 0x000fc600078e08ff */
[----:B------:R-:W2:Y:S04]  /*7940*/  LDS.128 R12, [R12+0x1e400] ;  /* 0x01e400000c0c7984 */ /* 0x000ea80000000c00 */
[----:B------:R-:W3:Y:S01]  /*7950*/  LDS.128 R40, [R40+0x1e400] ;  /* 0x01e4000028287984 */ /* 0x000ee20000000c00 */
[----:B------:R-:W-:Y:S05]  /*7960*/  @P3 BRA `(.L_x_3826) ;  /* 0x0000000400783947 */ /* 0x000fea0003800000 */
[----:B------:R-:W-:Y:S01]  /*7970*/  SHF.R.U32.HI R55, RZ, 0x10, R49 ;  /* 0x00000010ff377819 */ /* 0x000fe20000011631 */
[----:B---3--:R-:W-:Y:S01]  /*7980*/  IMAD.U32 R149, R41, 0x10000, RZ ;  /* 0x0001000029957824 */ /* 0x008fe200078e00ff */
[----:B------:R-:W-:Y:S01]  /*7990*/  SHF.R.U32.HI R80, RZ, 0x10, R37 ;  /* 0x00000010ff507819 */ /* 0x000fe20000011625 */
[----:B--2---:R-:W-:Y:S01]  /*79a0*/  IMAD.U32 R81, R13, 0x10000, RZ ;  /* 0x000100000d517824 */ /* 0x004fe200078e00ff */
[----:B------:R-:W-:Y:S02]  /*79b0*/  PRMT R55, R165, 0x5410, R55 ;  /* 0x00005410a5377816 */ /* 0x000fe40000000037 */
[----:B------:R-:W-:Y:S02]  /*79c0*/  PRMT R80, R168, 0x5432, R80 ;  /* 0x00005432a8507816 */ /* 0x000fe40000000050 */
[----:B------:R-:W-:Y:S01]  /*79d0*/  LOP3.LUT R41, R41, 0xffff0000, RZ, 0xc0, !PT ;  /* 0xffff000029297812 */ /* 0x000fe200078ec0ff */
[----:B------:R-:W-:Y:S01]  /*79e0*/  IMAD.U32 R83, R55, 0x10000, RZ ;  /* 0x0001000037537824 */ /* 0x000fe200078e00ff */
[----:B------:R-:W-:Y:S01]  /*79f0*/  LOP3.LUT R13, R13, 0xffff0000, RZ, 0xc0, !PT ;  /* 0xffff00000d0d7812 */ /* 0x000fe200078ec0ff */
[----:B------:R-:W-:Y:S01]  /*7a00*/  IMAD.U32 R82, R80, 0x10000, RZ ;  /* 0x0001000050527824 */ /* 0x000fe200078e00ff */
[----:B------:R-:W-:Y:S01]  /*7a10*/  SHF.R.U64 R36, R36, 0x10, R37 ;  /* 0x0000001024247819 */ /* 0x000fe20000001225 */
[C---:B------:R-:W-:Y:S01]  /*7a20*/  FMUL.FTZ R150, R149.reuse, R83 ;  /* 0x0000005395967220 */ /* 0x040fe20000410000 */
[----:B------:R-:W-:Y:S01]  /*7a30*/  SHF.R.U64 R48, R48, 0x10, R49 ;  /* 0x0000001030307819 */ /* 0x000fe20000001231 */
[-C--:B------:R-:W-:Y:S01]  /*7a40*/  FMUL.FTZ R149, R149, R82.reuse ;  /* 0x0000005295957220 */ /* 0x080fe20000410000 */
[----:B------:R-:W-:Y:S01]  /*7a50*/  SHF.R.U64 R50, R50, 0x10, R51 ;  /* 0x0000001032327819 */ /* 0x000fe20000001233 */
[----:B------:R-:W-:Y:S01]  /*7a60*/  FFMA.FTZ R82, R81, R82, -R150 ;  /* 0x0000005251527223 */ /* 0x000fe20000010896 */
[----:B------:R-:W-:-:S02]  /*7a70*/  IMAD.U32 R150, R43, 0x10000, RZ ;  /* 0x000100002b967824 */ /* 0x000fc400078e00ff */
[----:B------:R-:W-:Y:S01]  /*7a80*/  FFMA.FTZ R81, R81, R83, R149 ;  /* 0x0000005351517223 */ /* 0x000fe20000010095 */
[----:B------:R-:W-:Y:S02]  /*7a90*/  LOP3.LUT R83, R80, 0xffff0000, RZ, 0xc0, !PT ;  /* 0xffff000050537812 */ /* 0x000fe400078ec0ff */
[----:B------:R-:W-:Y:S02]  /*7aa0*/  LOP3.LUT R80, R55, 0xffff0000, RZ, 0xc0, !PT ;  /* 0xffff000037507812 */ /* 0x000fe400078ec0ff */
[----:B------:R-:W-:Y:S02]  /*7ab0*/  LOP3.LUT R43, R43, 0xffff0000, RZ, 0xc0, !PT ;  /* 0xffff00002b2b7812 */ /* 0x000fe400078ec0ff */
[----:B------:R-:W-:Y:S01]  /*7ac0*/  SHF.R.U64 R38, R38, 0x10, R39 ;  /* 0x0000001026267819 */ /* 0x000fe20000001227 */
[C---:B------:R-:W-:Y:S01]  /*7ad0*/  FMUL.FTZ R55, R41.reuse, R80 ;  /* 0x0000005029377220 */ /* 0x040fe20000410000 */
[----:B------:R-:W-:Y:S01]  /*7ae0*/  FMUL.FTZ R41, R41, R83 ;  /* 0x0000005329297220 */ /* 0x000fe20000410000 */
[----:B------:R-:W-:-:S02]  /*7af0*/  PRMT R50, R163, 0x5432, R50 ;  /* 0x00005432a3327816 */ /* 0x000fc40000000032 */
[C---:B------:R-:W-:Y:S01]  /*7b00*/  FFMA.FTZ R55, R13.reuse, R83, -R55 ;  /* 0x000000530d377223 */ /* 0x040fe20000010837 */
[----:B------:R-:W-:Y:S01]  /*7b10*/  FFMA.FTZ R13, R13, R80, R41 ;  /* 0x000000500d0d7223 */ /* 0x000fe20000010029 */
[----:B------:R-:W-:Y:S01]  /*7b20*/  SHF.R.U32.HI R41, RZ, 0x10, R51 ;  /* 0x00000010ff297819 */ /* 0x000fe20000011633 */
[----:B------:R-:W-:Y:S01]  /*7b30*/  IMAD.U32 R83, R15, 0x10000, RZ ;  /* 0x000100000f537824 */ /* 0x000fe200078e00ff */
[----:B------:R-:W-:Y:S02]  /*7b40*/  SHF.R.U32.HI R80, RZ, 0x10, R39 ;  /* 0x00000010ff507819 */ /* 0x000fe40000011627 */
[----:B------:R-:W-:Y:S02]  /*7b50*/  PRMT R41, R164, 0x5410, R41 ;  /* 0x00005410a4297816 */ /* 0x000fe40000000029 */
[----:B------:R-:W-:Y:S02]  /*7b60*/  PRMT R80, R167, 0x5432, R80 ;  /* 0x00005432a7507816 */ /* 0x000fe40000000050 */
[----:B------:R-:W-:Y:S01]  /*7b70*/  LOP3.LUT R15, R15, 0xffff0000, RZ, 0xc0, !PT ;  /* 0xffff00000f0f7812 */ /* 0x000fe200078ec0ff */
[C---:B------:R-:W-:Y:S01]  /*7b80*/  IMAD.U32 R149, R41.reuse, 0x10000, RZ ;  /* 0x0001000029957824 */ /* 0x040fe200078e00ff */
[----:B------:R-:W-:Y:S01]  /*7b90*/  LOP3.LUT R41, R41, 0xffff0000, RZ, 0xc0, !PT ;  /* 0xffff000029297812 */ /* 0x000fe200078ec0ff */
[C---:B------:R-:W-:Y:S01]  /*7ba0*/  IMAD.U32 R151, R80.reuse, 0x10000, RZ ;  /* 0x0001000050977824 */ /* 0x040fe200078e00ff */
[----:B------:R-:W-:Y:S01]  /*7bb0*/  LOP3.LUT R37, R80, 0xffff0000, RZ, 0xc0, !PT ;  /* 0xffff000050257812 */ /* 0x000fe200078ec0ff */
[----:B------:R-:W-:Y:S01]  /*7bc0*/  FMUL.FTZ R152, R150, R149 ;  /* 0x0000009596987220 */ /* 0x000fe20000410000 */
[----:B------:R-:W-:Y:S01]  /*7bd0*/  LOP3.LUT R39, R12, 0xffff0000, RZ, 0xc0, !PT ;  /* 0xffff00000c277812 */ /* 0x000fe200078ec0ff */
[C---:B------:R-:W-:Y:S01]  /*7be0*/  FMUL.FTZ R49, R43.reuse, R41 ;  /* 0x000000292b317220 */ /* 0x040fe20000410000 */
[----:B------:R-:W-:Y:S01]  /*7bf0*/  FMUL.FTZ R150, R150, R151 ;  /* 0x0000009796967220 */ /* 0x000fe20000410000 */
[----:B------:R-:W-:Y:S01]  /*7c00*/  FMUL.FTZ R43, R43, R37 ;  /* 0x000000252b2b7220 */ /* 0x000fe20000410000 */
[----:B------:R-:W-:Y:S01]  /*7c10*/  FFMA.FTZ R151, R83, R151, -R152 ;  /* 0x0000009753977223 */ /* 0x000fe20000010898 */
[----:B------:R-:W-:Y:S01]  /*7c20*/  FFMA.FTZ R37, R15, R37, -R49 ;  /* 0x000000250f257223 */ /* 0x000fe20000010831 */
[----:B------:R-:W-:Y:S01]  /*7c30*/  FFMA.FTZ R150, R83, R149, R150 ;  /* 0x0000009553967223 */ /* 0x000fe20000010096 */
[----:B------:R-:W-:Y:S01]  /*7c40*/  FFMA.FTZ R15, R15, R41, R43 ;  /* 0x000000290f0f7223 */ /* 0x000fe2000001002b */
[----:B------:R-:W-:Y:S01]  /*7c50*/  PRMT R41, R166, 0x5432, R36 ;  /* 0x00005432a6297816 */ /* 0x000fe20000000024 */
[----:B------:R-:W-:Y:S01]  /*7c60*/  IMAD.U32 R83, R40, 0x10000, RZ ;  /* 0x0001000028537824 */ /* 0x000fe200078e00ff */
[----:B------:R-:W-:Y:S01]  /*7c70*/  PRMT R36, R165, 0x5432, R48 ;  /* 0x00005432a5247816 */ /* 0x000fe20000000030 */
[----:B------:R-:W-:Y:S01]  /*7c80*/  IMAD.U32 R43, R12, 0x10000, RZ ;  /* 0x000100000c2b7824 */ /* 0x000fe200078e00ff */
[----:B------:R-:W-:Y:S01]  /*7c90*/  LOP3.LUT R40, R40, 0xffff0000, RZ, 0xc0, !PT ;  /* 0xffff000028287812 */ /* 0x000fe200078ec0ff */
[C---:B------:R-:W-:Y:S01]  /*7ca0*/  IMAD.U32 R49, R41.reuse, 0x10000, RZ ;  /* 0x0001000029317824 */ /* 0x040fe200078e00ff */
[----:B------:R-:W-:Y:S01]  /*7cb0*/  LOP3.LUT R41, R41, 0xffff0000, RZ, 0xc0, !PT ;  /* 0xffff000029297812 */ /* 0x000fe200078ec0ff */
[C---:B------:R-:W-:Y:S01]  /*7cc0*/  IMAD.U32 R48, R36.reuse, 0x10000, RZ ;  /* 0x0001000024307824 */ /* 0x040fe200078e00ff */
[----:B------:R-:W-:-:S02]  /*7cd0*/  LOP3.LUT R36, R36, 0xffff0000, RZ, 0xc0, !PT ;  /* 0xffff000024247812 */ /* 0x000fc400078ec0ff */
[----:B------:R-:W-:Y:S01]  /*7ce0*/  PRMT R38, R164, 0x5432, R38 ;  /* 0x00005432a4267816 */ /* 0x000fe20000000026 */
        /* <DEDUP_REMOVED lines=8> */
[----:B------:R-:W-:Y:S01]  /*7d70*/  IMAD.U32 R48, R42, 0x10000, RZ ;  /* 0x000100002a307824 */ /* 0x000fe200078e00ff */
[----:B------:R-:W-:Y:S01]  /*7d80*/  SHF.L.U32 R39, R14, 0x10, RZ ;  /* 0x000000100e277819 */ /* 0x000fe200000006ff */
[----:B------:R-:W-:Y:S01]  /*7d90*/  IMAD.U32 R40, R50, 0x10000, RZ ;  /* 0x0001000032287824 */ /* 0x000fe200078e00ff */
[----:B------:R-:W-:Y:S01]  /*7da0*/  LOP3.LUT R42, R42, 0xffff0000, RZ, 0xc0, !PT ;  /* 0xffff00002a2a7812 */ /* 0x000fe200078ec0ff */
[----:B------:R-:W-:Y:S01]  /*7db0*/  IMAD.U32 R41, R38, 0x10000, RZ ;  /* 0x0001000026297824 */ /* 0x000fe200078e00ff */
[----:B------:R-:W-:Y:S01]  /*7dc0*/  LOP3.LUT R50, R50, 0xffff0000, RZ, 0xc0, !PT ;  /* 0xffff000032327812 */ /* 0x000fe200078ec0ff */
[----:B------:R-:W-:Y:S01]  /*7dd0*/  FMUL.FTZ R43, R48, R40 ;  /* 0x00000028302b7220 */ /* 0x000fe20000410000 */
[----:B------:R-:W-:Y:S01]  /*7de0*/  LOP3.LUT R38, R38, 0xffff0000, RZ, 0xc0, !PT ;  /* 0xffff000026267812 */ /* 0x000fe200078ec0ff */
[-C--:B------:R-:W-:Y:S01]  /*7df0*/  FMUL.FTZ R48, R48, R41.reuse ;  /* 0x0000002930307220 */ /* 0x080fe20000410000 */
[----:B------:R-:W-:Y:S01]  /*7e00*/  LOP3.LUT R14, R14, 0xffff0000, RZ, 0xc0, !PT ;  /* 0xffff00000e0e7812 */ /* 0x000fe200078ec0ff */
[----:B------:R-:W-:Y:S01]  /*7e10*/  FFMA.FTZ R43, R39, R41, -R43 ;  /* 0x00000029272b7223 */ /* 0x000fe2000001082b */
[----:B------:R-:W-:Y:S01]  /*7e20*/  F2FP.BF16.F32.PACK_AB R55, R55, R82 ;  /* 0x000000523737723e */ /* 0x000fe200000010ff */
[----:B------:R-:W-:Y:S01]  /*7e30*/  FFMA.FTZ R48, R39, R40, R48 ;  /* 0x0000002827307223 */ /* 0x000fe20000010030 */
[C---:B------:R-:W-:Y:S01]  /*7e40*/  FMUL.FTZ R39, R42.reuse, R50 ;  /* 0x000000322a277220 */ /* 0x040fe20000410000 */
[----:B------:R-:W-:Y:S01]  /*7e50*/  FMUL.FTZ R42, R42, R38 ;  /* 0x000000262a2a7220 */ /* 0x000fe20000410000 */
[----:B------:R-:W-:-:S02]  /*7e60*/  F2FP.BF16.F32.PACK_AB R37, R37, R151 ;  /* 0x000000972525723e */ /* 0x000fc400000010ff */
[C---:B------:R-:W-:Y:S01]  /*7e70*/  FFMA.FTZ R39, R14.reuse, R38, -R39 ;  /* 0x000000260e277223 */ /* 0x040fe20000010827 */
[----:B------:R-:W-:Y:S01]  /*7e80*/  FFMA.FTZ R42, R14, R50, R42 ;  /* 0x000000320e2a7223 */ /* 0x000fe2000001002a */
        /* <DEDUP_REMOVED lines=12> */
.L_x_3826:
[----:B------:R-:W-:Y:S05]  /*7f50*/  BSYNC B3 ;  /* 0x0000000000037941 */ /* 0x000fea0003800000 */
.L_x_3825:
[----:B------:R-:W-:Y:S01]  /*7f60*/  ISETP.GE.AND P3, PT, R54, R130, PT ;  /* 0x000000823600720c */ /* 0x000fe20003f66270 */
[----:B--2---:R4:W-:-:S12]  /*7f70*/  ST.E.128 desc[UR56][R52.64], R12 ;  /* 0x0000000c34007985 */ /* 0x0049d8000c101d38 */
[----:B------:R-:W-:-:S05]  /*7f80*/  @!P3 IMAD.WIDE R36, R54, 0x2, R116 ;  /* 0x000000023624b825 */ /* 0x000fca00078e0274 */
[----:B---3--:R4:W-:Y:S02]  /*7f90*/  @!P3 ST.E.128 desc[UR56][R36.64], R40 ;  /* 0x000000282400b985 */ /* 0x0089e4000c101d38 */
.L_x_3824:
[----:B------:R-:W-:Y:S05]  /*7fa0*/  BSYNC B2 ;  /* 0x0000000000027941 */ /* 0x000fea0003800000 */
.L_x_3823:
[----:B------:R-:W-:-:S13]  /*7fb0*/  ISETP.NE.AND P3, PT, R8, RZ, PT ;  /* 0x000000ff0800720c */ /* 0x000fda0003f65270 */
[----:B------:R-:W-:Y:S05]  /*7fc0*/  @!P3 BRA `(.L_x_3818) ;  /* 0x0000000400e8b947 */ /* 0x000fea0003800000 */
[----:B---34-:R-:W3:Y:S01]  /*7fd0*/  LDL R12, [R1] ;  /* 0x00000000010c7983 */ /* 0x018ee20000100800 */
[C---:B------:R-:W-:Y:S01]  /*7fe0*/  LEA R40, P3, R5.reuse, R11, 0x1 ;  /* 0x0000000b05287211 */ /* 0x040fe200078608ff */
[----:B------:R-:W-:Y:S03]  /*7ff0*/  BSSY B2, `(.L_x_3827) ;  /* 0x0000073000027945 */ /* 0x000fe60003800000 */
[----:B--2---:R-:W-:Y:S02]  /*8000*/  LEA.HI.X R41, R5, R117, R108, 0x1, P3 ;  /* 0x0000007505297211 */ /* 0x004fe400018f0c6c */
[----:B------:R-:W-:Y:S02]  /*8010*/  ISETP.GE.AND P3, PT, R193, R120, PT ;  /* 0x00000078c100720c */ /* 0x000fe40003f66270 */
[----:B---3--:R-:W-:-:S04]  /*8020*/  LOP3.LUT P5, RZ, R12, 0x1, RZ, 0xc0, !PT ;  /* 0x000000010cff7812 */ /* 0x008fc800078ac0ff */
[----:B------:R-:W-:-:S04]  /*8030*/  SEL R11, R121, R134, !P5 ;  /* 0x00000086790b7207 */ /* 0x000fc80006800000 */
        /* <DEDUP_REMOVED lines=26> */
[--C-:B------:R-:W-:Y:S01]  /*81e0*/  SHF.R.U64 R32, R32, 0x10, R33.reuse ;  /* 0x0000001020207819 */ /* 0x100fe20000001221 */
[----:B------:R-:W-:Y:S01]  /*81f0*/  IMAD.U32 R53, R38, 0x10000, RZ ;  /* 0x0001000026357824 */ /* 0x000fe200078e00ff */
[----:B------:R-:W-:-:S02]  /*8200*/  SHF.R.U32.HI R33, RZ, 0x10, R33 ;  /* 0x00000010ff217819 */ /* 0x000fc40000011621 */
[----:B------:R-:W-:Y:S02]  /*8210*/  PRMT R44, R161, 0x5432, R44 ;  /* 0x00005432a12c7816 */ /* 0x000fe4000000002c */
[----:B------:R-:W-:Y:S02]  /*8220*/  SHF.R.U64 R43, R46, 0x10, R47 ;  /* 0x000000102e2b7819 */ /* 0x000fe4000000122f */
[----:B------:R-:W-:Y:S01]  /*8230*/  PRMT R33, R159, 0x5410, R33 ;  /* 0x000054109f217816 */ /* 0x000fe20000000021 */
[----:B------:R-:W-:Y:S01]  /*8240*/  IMAD.U32 R54, R44, 0x10000, RZ ;  /* 0x000100002c367824 */ /* 0x000fe200078e00ff */
[----:B------:R-:W-:Y:S02]  /*8250*/  SHF.R.U32.HI R46, RZ, 0x10, R47 ;  /* 0x00000010ff2e7819 */ /* 0x000fe4000001162f */
        /* <DEDUP_REMOVED lines=13> */
[C---:B------:R-:W-:Y:S01]  /*8330*/  IMAD.U32 R55, R46.reuse, 0x10000, RZ ;  /* 0x000100002e377824 */ /* 0x040fe200078e00ff */
[----:B------:R-:W-:Y:S01]  /*8340*/  PRMT R42, R159, 0x5432, R42 ;  /* 0x000054329f2a7816 */ /* 0x000fe2000000002a */
[-C--:B------:R-:W-:Y:S01]  /*8350*/  FMUL.FTZ R49, R49, R33.reuse ;  /* 0x0000002131317220 */ /* 0x080fe20000410000 */
[----:B------:R-:W-:Y:S01]  /*8360*/  LOP3.LUT R39, R39, 0xffff0000, RZ, 0xc0, !PT ;  /* 0xffff000027277812 */ /* 0x000fe200078ec0ff */
[----:B------:R-:W-:Y:S01]  /*8370*/  FFMA.FTZ R48, R45, R54, R48 ;  /* 0x000000362d307223 */ /* 0x000fe20000010030 */
[----:B------:R-:W-:Y:S01]  /*8380*/  LOP3.LUT R46, R46, 0xffff0000, RZ, 0xc0, !PT ;  /* 0xffff00002e2e7812 */ /* 0x000fe200078ec0ff */
[----:B------:R-:W-:Y:S01]  /*8390*/  FFMA.FTZ R80, R47, R33, -R80 ;  /* 0x000000212f507223 */ /* 0x000fe20000010850 */
[----:B------:R-:W-:-:S02]  /*83a0*/  IMAD.U32 R45, R42, 0x10000, RZ ;  /* 0x000100002a2d7824 */ /* 0x000fc400078e00ff */
[----:B------:R-:W-:Y:S01]  /*83b0*/  FMUL.FTZ R33, R52, R55 ;  /* 0x0000003734217220 */ /* 0x000fe20000410000 */
[----:B------:R-:W-:Y:S01]  /*83c0*/  PRMT R32, R162, 0x5410, R32 ;  /* 0x00005410a2207816 */ /* 0x000fe20000000020 */
[----:B------:R-:W-:Y:S01]  /*83d0*/  FFMA.FTZ R49, R47, R44, R49 ;  /* 0x0000002c2f317223 */ /* 0x000fe20000010031 */
[----:B------:R-:W-:Y:S01]  /*83e0*/  LOP3.LUT R15, R15, 0xffff0000, RZ, 0xc0, !PT ;  /* 0xffff00000f0f7812 */ /* 0x000fe200078ec0ff */
[----:B------:R-:W-:Y:S01]  /*83f0*/  FMUL.FTZ R47, R39, R46 ;  /* 0x0000002e272f7220 */ /* 0x000fe20000410000 */
[----:B------:R-:W-:Y:S01]  /*8400*/  LOP3.LUT R42, R42, 0xffff0000, RZ, 0xc0, !PT ;  /* 0xffff00002a2a7812 */ /* 0x000fe200078ec0ff */
[-C--:B------:R-:W-:Y:S01]  /*8410*/  FMUL.FTZ R52, R52, R45.reuse ;  /* 0x0000002d34347220 */ /* 0x080fe20000410000 */
[----:B------:R-:W-:Y:S01]  /*8420*/  FFMA.FTZ R33, R51, R45, -R33 ;  /* 0x0000002d33217223 */ /* 0x000fe20000010821 */
[----:B------:R-:W-:Y:S01]  /*8430*/  IMAD.U32 R45, R35, 0x10000, RZ ;  /* 0x00010000232d7824 */ /* 0x000fe200078e00ff */
[----:B------:R-:W-:Y:S01]  /*8440*/  LOP3.LUT R36, R36, 0xffff0000, RZ, 0xc0, !PT ;  /* 0xffff000024247812 */ /* 0x000fe200078ec0ff */
[----:B------:R-:W-:-:S02]  /*8450*/  IMAD.U32 R44, R32, 0x10000, RZ ;  /* 0x00010000202c7824 */ /* 0x000fc400078e00ff */
[-C--:B------:R-:W-:Y:S01]  /*8460*/  FMUL.FTZ R39, R39, R42.reuse ;  /* 0x0000002a27277220 */ /* 0x080fe20000410000 */
[----:B------:R-:W-:Y:S01]  /*8470*/  FFMA.FTZ R47, R15, R42, -R47 ;  /* 0x0000002a0f2f7223 */ /* 0x000fe2000001082f */
[----:B------:R-:W-:Y:S01]  /*8480*/  LOP3.LUT R35, R35, 0xffff0000, RZ, 0xc0, !PT ;  /* 0xffff000023237812 */ /* 0x000fe200078ec0ff */
[----:B------:R-:W-:Y:S01]  /*8490*/  IMAD.U32 R13, R12, 0x10000, RZ ;  /* 0x000100000c0d7824 */ /* 0x000fe200078e00ff */
[----:B------:R-:W-:Y:S01]  /*84a0*/  LOP3.LUT R42, R32, 0xffff0000, RZ, 0xc0, !PT ;  /* 0xffff0000202a7812 */ /* 0x000fe200078ec0ff */
[C---:B------:R-:W-:Y:S01]  /*84b0*/  FMUL.FTZ R32, R37.reuse, R45 ;  /* 0x0000002d25207220 */ /* 0x040fe20000410000 */
[----:B------:R-:W-:Y:S01]  /*84c0*/  FMUL.FTZ R37, R37, R44 ;  /* 0x0000002c25257220 */ /* 0x000fe20000410000 */
[----:B------:R-:W-:Y:S01]  /*84d0*/  LOP3.LUT R12, R12, 0xffff0000, RZ, 0xc0, !PT ;  /* 0xffff00000c0c7812 */ /* 0x000fe200078ec0ff */
[----:B------:R-:W-:Y:S01]  /*84e0*/  FFMA.FTZ R39, R15, R46, R39 ;  /* 0x0000002e0f277223 */ /* 0x000fe20000010027 */
[----:B------:R-:W-:Y:S01]  /*84f0*/  PRMT R34, R162, 0x5432, R34 ;  /* 0x00005432a2227816 */ /* 0x000fe20000000022 */
[----:B------:R-:W-:Y:S01]  /*8500*/  FMUL.FTZ R15, R36, R35 ;  /* 0x00000023240f7220 */ /* 0x000fe20000410000 */
[C---:B------:R-:W-:Y:S01]  /*8510*/  FFMA.FTZ R32, R13.reuse, R44, -R32 ;  /* 0x0000002c0d207223 */ /* 0x040fe20000010820 */
[----:B------:R-:W-:Y:S01]  /*8520*/  FFMA.FTZ R37, R13, R45, R37 ;  /* 0x0000002d0d257223 */ /* 0x000fe20000010025 */
[----:B------:R-:W-:Y:S01]  /*8530*/  LOP3.LUT R38, R38, 0xffff0000, RZ, 0xc0, !PT ;  /* 0xffff000026267812 */ /* 0x000fe200078ec0ff */
[----:B------:R-:W-:Y:S01]  /*8540*/  FFMA.FTZ R52, R51, R55, R52 ;  /* 0x0000003733347223 */ /* 0x000fe20000010034 */
[-C--:B------:R-:W-:Y:S01]  /*8550*/  FMUL.FTZ R13, R36, R42.reuse ;  /* 0x0000002a240d7220 */ /* 0x080fe20000410000 */
[----:B------:R-:W-:Y:S01]  /*8560*/  LOP3.LUT R45, R160, 0xffff0000, RZ, 0xc0, !PT ;  /* 0xffff0000a02d7812 */ /* 0x000fe200078ec0ff */
[----:B------:R-:W-:Y:S01]  /*8570*/  FFMA.FTZ R15, R12, R42, -R15 ;  /* 0x0000002a0c0f7223 */ /* 0x000fe2000001080f */
[----:B------:R-:W-:Y:S01]  /*8580*/  IMAD.U32 R36, R160, 0x10000, RZ ;  /* 0x00010000a0247824 */ /* 0x000fe200078e00ff */
[C---:B------:R-:W-:Y:S01]  /*8590*/  LOP3.LUT R51, R34.reuse, 0xffff0000, RZ, 0xc0, !PT ;  /* 0xffff000022337812 */ /* 0x040fe200078ec0ff */
[----:B------:R-:W-:Y:S01]  /*85a0*/  IMAD.U32 R42, R34, 0x10000, RZ ;  /* 0x00010000222a7824 */ /* 0x000fe200078e00ff */
[----:B------:R-:W-:Y:S01]  /*85b0*/  SHF.L.U32 R50, R14, 0x10, RZ ;  /* 0x000000100e327819 */ /* 0x000fe200000006ff */
[----:B------:R-:W-:Y:S01]  /*85c0*/  FFMA.FTZ R12, R12, R35, R13 ;  /* 0x000000230c0c7223 */ /* 0x000fe2000001000d */
[----:B------:R-:W-:Y:S01]  /*85d0*/  LOP3.LUT R14, R14, 0xffff0000, RZ, 0xc0, !PT ;  /* 0xffff00000e0e7812 */ /* 0x000fe200078ec0ff */
        /* <DEDUP_REMOVED lines=20> */
.L_x_3828:
[----:B------:R-:W-:Y:S05]  /*8720*/  BSYNC B2 ;  /* 0x0000000000027941 */ /* 0x000fea0003800000 */
.L_x_3827:
[----:B------:R-:W-:Y:S01]  /*8730*/  ISETP.GE.AND P3, PT, R11, R130, PT ;  /* 0x000000820b00720c */ /* 0x000fe20003f66270 */
[----:B--2---:R2:W-:-:S12]  /*8740*/  ST.E.128 desc[UR56][R40.64], R12 ;  /* 0x0000000c28007985 */ /* 0x0045d8000c101d38 */
[----:B------:R-:W-:-:S05]  /*8750*/  @!P3 IMAD.WIDE R116, R11, 0x2, R116 ;  /* 0x000000020b74b825 */ /* 0x000fca00078e0274 */
[----:B---3--:R2:W-:Y:S02]  /*8760*/  @!P3 ST.E.128 desc[UR56][R116.64], R36 ;  /* 0x000000247400b985 */ /* 0x0085e4000c101d38 */
.L_x_3818:
[----:B------:R-:W-:Y:S05]  /*8770*/  BSYNC B1 ;  /* 0x0000000000017941 */ /* 0x000fea0003800000 */
.L_x_3817:
[----:B------:R-:W-:-:S03]  /*8780*/  UMOV UR4, 0xffffffff ;  /* 0xffffffff00047882 */ /* 0x000fc60000000000 */
[----:B------:R-:W-:Y:S05]  /*8790*/  BRA.DIV UR4, `(.L_x_3829) ;  /* 0x0000017a04f07947 */ /* 0x000fea000b800000 */
[----:B0-----:R-:W0:Y:S04]  /*87a0*/  SHFL.IDX PT, R118, R118, 0x1, 0x1c1f ;  /* 0x003c1f0076767f89 */ /* 0x001e2800000e0000 */
[----:B--2-4-:R2:W4:Y:S02]  /*87b0*/  SHFL.IDX PT, R36, R119, 0x1, 0x1c1f ;  /* 0x003c1f0077247f89 */ /* 0x01452400000e0000 */
.L_x_4098:
[----:B------:R-:W-:Y:S05]  /*87c0*/  @P4 BRA `(.L_x_3786) ;  /* 0x0000001c00bc4947 */ /* 0x000fea0003800000 */
[----:B------:R-:W-:Y:S01]  /*87d0*/  ISETP.NE.AND P3, PT, R6, RZ, PT ;  /* 0x000000ff0600720c */ /* 0x000fe20003f65270 */
[----:B------:R-:W-:Y:S01]  /*87e0*/  BSSY B1, `(.L_x_3830) ;  /* 0x000007e000017945 */ /* 0x000fe20003800000 */
[----:B0-----:R-:W-:-:S11]  /*87f0*/  IMAD.MOV.U32 R37, RZ, RZ, R118 ;  /* 0x000000ffff257224 */ /* 0x001fd600078e0076 */
[----:B------:R-:W-:Y:S05]  /*8800*/  @!P3 BRA `(.L_x_3831) ;  /* 0x0000000400ecb947 */ /* 0x000fea0003800000 */
[----:B---3--:R-:W-:Y:S01]  /*8810*/  SEL R11, R121, R134, !P0 ;  /* 0x00000086790b7207 */ /* 0x008fe20004000000 */
[----:B------:R-:W-:Y:S01]  /*8820*/  BSSY B2, `(.L_x_3832) ;  /* 0x0000077000027945 */ /* 0x000fe20003800000 */
[----:B------:R-:W-:Y:S02]  /*8830*/  SHF.R.U32.HI R14, RZ, 0x3, R204 ;  /* 0x00000003ff0e7819 */ /* 0x000fe400000116cc */
[----:B------:R-:W-:Y:S02]  /*8840*/  SHF.R.S32.HI R12, RZ, 0x1f, R11 ;  /* 0x0000001fff0c7819 */ /* 0x000fe4000001140b */
[----:B----4-:R-:W-:Y:S02]  /*8850*/  LEA R38, P3, R3, R36, 0x1 ;  /* 0x0000002403267211 */ /* 0x010fe400078608ff */
[----:B------:R-:W-:Y:S02]  /*8860*/  LEA.HI R11, R12, R11, RZ, 0x4 ;  /* 0x0000000b0c0b7211 */ /* 0x000fe400078f20ff */
[----:B------:R-:W-:-:S02]  /*8870*/  ISETP.GE.AND P4, PT, R16, R120, PT ;  /* 0x000000781000720c */ /* 0x000fc40003f86270 */
[----:B------:R-:W-:Y:S02]  /*8880*/  LEA.HI.SX32 R11, R11, R114, 0x1c ;  /* 0x000000720b0b7211 */ /* 0x000fe400078fe2ff */
[----:B------:R-:W-:Y:S02]  /*8890*/  LEA.HI.X R39, R3, R118, R110, 0x1, P3 ;  /* 0x0000007603277211 */ /* 0x000fe400018f0c6e */
[----:B------:R-:W-:Y:S02]  /*88a0*/  SHF.R.S32.HI R12, RZ, 0x1f, R11 ;  /* 0x0000001fff0c7819 */ /* 0x000fe4000001140b */
[----:B------:R-:W-:Y:S02]  /*88b0*/  SHF.L.U32 R41, R11, 0x3, RZ ;  /* 0x000000030b297819 */ /* 0x000fe400000006ff */
[----:B------:R-:W-:Y:S02]  /*88c0*/  LEA.HI R12, R12, R11, RZ, 0x3 ;  /* 0x0000000b0c0c7211 */ /* 0x000fe400078f18ff */
[----:B------:R-:W-:-:S02]  /*88d0*/  LOP3.LUT R11, R204, 0x38, R41, 0xf8, !PT ;  /* 0x00000038cc0b7812 */ /* 0x000fc400078ef829 */
[----:B------:R-:W-:Y:S02]  /*88e0*/  SHF.R.S32.HI R13, RZ, 0x3, R12 ;  /* 0x00000003ff0d7819 */ /* 0x000fe4000001140c */
[----:B------:R-:W-:Y:S02]  /*88f0*/  LOP3.LUT R11, R11, R14, RZ, 0x3c, !PT ;  /* 0x0000000e0b0b7212 */ /* 0x000fe400078e3cff */
[----:B------:R-:W-:Y:S01]  /*8900*/  ISETP.GE.AND P3, PT, R41, R130, PT ;  /* 0x000000822900720c */ /* 0x000fe20003f66270 */
[----:B------:R-:W-:-:S04]  /*8910*/  IMAD R12, R13, 0x1800, R218 ;  /* 0x000018000d0c7824 */ /* 0x000fc800078e02da */
[----:B------:R-:W-:Y:S02]  /*8920*/  IMAD.IADD R12, R12, 0x1, R11 ;  /* 0x000000010c0c7824 */ /* 0x000fe400078e020b */
[C---:B------:R-:W-:Y:S02]  /*8930*/  IMAD R11, R19.reuse, 0x4800, R132 ;  /* 0x00004800130b7824 */ /* 0x040fe400078e0284 */
[----:B------:R-:W-:Y:S02]  /*8940*/  IMAD R13, R19, 0x4800, R12 ;  /* 0x00004800130d7824 */ /* 0x000fe400078e020c */
[--C-:B------:R-:W-:Y:S02]  /*8950*/  IMAD R11, R11, 0x2, R18.reuse ;  /* 0x000000020b0b7824 */ /* 0x100fe400078e0212 */
[----:B------:R-:W-:Y:S02]  /*8960*/  IMAD R32, R13, 0x2, R18 ;  /* 0x000000020d207824 */ /* 0x000fe400078e0212 */
[----:B------:R-:W-:Y:S01]  /*8970*/  @!P3 IMAD.WIDE R40, R41, 0x2, R36 ;  /* 0x000000022928b825 */ /* 0x000fe200078e0224 */
[----:B------:R0:W3:Y:S04]  /*8980*/  LDS.128 R12, [R11+0x1e400] ;  /* 0x01e400000b0c7984 */ /* 0x0000e80000000c00 */
[----:B------:R-:W4:Y:S01]  /*8990*/  LDS.128 R32, [R32+0x1e400] ;  /* 0x01e4000020207984 */ /* 0x000f220000000c00 */
[----:B------:R-:W-:Y:S05]  /*89a0*/  @P4 BRA `(.L_x_3833) ;  /* 0x0000000400784947 */ /* 0x000fea0003800000 */
[----:B------:R-:W-:Y:S01]  /*89b0*/  SHF.R.U64 R43, R76, 0x10, R77 ;  /* 0x000000104c2b7819 */ /* 0x000fe2000000124d */
[----:B----4-:R-:W-:Y:S01]  /*89c0*/  IMAD.U32 R47, R33, 0x10000, RZ ;  /* 0x00010000212f7824 */ /* 0x010fe200078e00ff */
[----:B0-----:R-:W-:Y:S01]  /*89d0*/  SHF.R.U64 R11, R64, 0x10, R65 ;  /* 0x00000010400b7819 */ /* 0x001fe20000001241 */
[----:B---3--:R-:W-:Y:S01]  /*89e0*/  IMAD.U32 R45, R13, 0x10000, RZ ;  /* 0x000100000d2d7824 */ /* 0x008fe200078e00ff */
[----:B------:R-:W-:Y:S01]  /*89f0*/  SHF.R.U32.HI R77, RZ, 0x10, R77 ;  /* 0x00000010ff4d7819 */ /* 0x000fe2000001164d */
[----:B------:R-:W-:Y:S01]  /*8a00*/  IMAD.U32 R52, R35, 0x10000, RZ ;  /* 0x0001000023347824 */ /* 0x000fe200078e00ff */
[----:B------:R-:W-:Y:S01]  /*8a10*/  SHF.R.U32.HI R65, RZ, 0x10, R65 ;  /* 0x00000010ff417819 */ /* 0x000fe20000011641 */
[----:B------:R-:W-:Y:S01]  /*8a20*/  IMAD.U32 R50, R15, 0x10000, RZ ;  /* 0x000100000f327824 */ /* 0x000fe200078e00ff */
[----:B------:R-:W-:Y:S01]  /*8a30*/  SHF.R.U64 R44, R78, 0x10, R79 ;  /* 0x000000104e2c7819 */ /* 0x000fe2000000124f */
[----:B------:R-:W-:Y:S01]  /*8a40*/  IMAD.U32 R49, R14, 0x10000, RZ ;  /* 0x000100000e317824 */ /* 0x000fe200078e00ff */
[----:B------:R-:W-:-:S02]  /*8a50*/  PRMT R77, R158, 0x5432, R77 ;  /* 0x000054329e4d7816 */ /* 0x000fc4000000004d */
[----:B------:R-:W-:Y:S02]  /*8a60*/  SHF.R.U64 R42, R66, 0x10, R67 ;  /* 0x00000010422a7819 */ /* 0x000fe40000001243 */
[----:B------:R-:W-:Y:S01]  /*8a70*/  SHF.R.U32.HI R78, RZ, 0x10, R79 ;  /* 0x00000010ff4e7819 */ /* 0x000fe2000001164f */
[----:B------:R-:W-:Y:S01]  /*8a80*/  IMAD.U32 R54, R77, 0x10000, RZ ;  /* 0x000100004d367824 */ /* 0x000fe200078e00ff */
[----:B------:R-:W-:Y:S02]  /*8a90*/  PRMT R65, R156, 0x5432, R65 ;  /* 0x000054329c417816 */ /* 0x000fe40000000041 */
[----:B------:R-:W-:Y:S01]  /*8aa0*/  SHF.R.U32.HI R66, RZ, 0x10, R67 ;  /* 0x00000010ff427819 */ /* 0x000fe20000011643 */
[----:B------:R-:W-:Y:S01]  /*8ab0*/  FMUL.FTZ R76, R47, R54 ;  /* 0x000000362f4c7220 */ /* 0x000fe20000410000 */
[----:B------:R-:W-:Y:S01]  /*8ac0*/  LOP3.LUT R48, R33, 0xffff0000, RZ, 0xc0, !PT ;  /* 0xffff000021307812 */ /* 0x000fe200078ec0ff */
[----:B------:R-:W-:Y:S01]  /*8ad0*/  IMAD.U32 R64, R65, 0x10000, RZ ;  /* 0x0001000041407824 */ /* 0x000fe200078e00ff */
[----:B------:R-:W-:Y:S01]  /*8ae0*/  LOP3.LUT R53, R77, 0xffff0000, RZ, 0xc0, !PT ;  /* 0xffff00004d357812 */ /* 0x000fe200078ec0ff */
[----:B------:R-:W-:Y:S01]  /*8af0*/  IMAD.U32 R33, R32, 0x10000, RZ ;  /* 0x0001000020217824 */ /* 0x000fe200078e00ff */
[----:B------:R-:W-:Y:S01]  /*8b00*/  PRMT R78, R157, 0x5432, R78 ;  /* 0x000054329d4e7816 */ /* 0x000fe2000000004e */
[-C--:B------:R-:W-:Y:S01]  /*8b10*/  FMUL.FTZ R80, R47, R64.reuse ;  /* 0x000000402f507220 */ /* 0x080fe20000410000 */
[----:B------:R-:W-:Y:S01]  /*8b20*/  PRMT R66, R155, 0x5432, R66 ;  /* 0x000054329b427816 */ /* 0x000fe20000000042 */
[----:B------:R-:W-:Y:S01]  /*8b30*/  FMUL.FTZ R67, R48, R53 ;  /* 0x0000003530437220 */ /* 0x000fe20000410000 */
[----:B------:R-:W-:Y:S01]  /*8b40*/  LOP3.LUT R65, R65, 0xffff0000, RZ, 0xc0, !PT ;  /* 0xffff000041417812 */ /* 0x000fe200078ec0ff */
[----:B------:R-:W-:Y:S01]  /*8b50*/  IMAD.U32 R55, R78, 0x10000, RZ ;  /* 0x000100004e377824 */ /* 0x000fe200078e00ff */
[----:B------:R-:W-:Y:S01]  /*8b60*/  LOP3.LUT R46, R13, 0xffff0000, RZ, 0xc0, !PT ;  /* 0xffff00000d2e7812 */ /* 0x000fe200078ec0ff */
[----:B------:R-:W-:Y:S01]  /*8b70*/  IMAD.U32 R47, R66, 0x10000, RZ ;  /* 0x00010000422f7824 */ /* 0x000fe200078e00ff */
[----:B------:R-:W-:Y:S01]  /*8b80*/  PRMT R158, R158, 0x5410, R43 ;  /* 0x000054109e9e7816 */ /* 0x000fe2000000002b */
[-C--:B------:R-:W-:Y:S01]  /*8b90*/  FMUL.FTZ R77, R48, R65.reuse ;  /* 0x00000041304d7220 */ /* 0x080fe20000410000 */
[----:B------:R-:W-:Y:S01]  /*8ba0*/  FFMA.FTZ R43, R45, R64, -R76 ;  /* 0x000000402d2b7223 */ /* 0x000fe2000001084c */
[----:B------:R-:W-:Y:S01]  /*8bb0*/  FFMA.FTZ R48, R46, R65, -R67 ;  /* 0x000000412e307223 */ /* 0x000fe20000010843 */
[----:B------:R-:W-:Y:S01]  /*8bc0*/  LOP3.LUT R35, R35, 0xffff0000, RZ, 0xc0, !PT ;  /* 0xffff000023237812 */ /* 0x000fe200078ec0ff */
[----:B------:R-:W-:Y:S01]  /*8bd0*/  FFMA.FTZ R45, R45, R54, R80 ;  /* 0x000000362d2d7223 */ /* 0x000fe20000010050 */
[----:B------:R-:W-:Y:S01]  /*8be0*/  FMUL.FTZ R65, R52, R55 ;  /* 0x0000003734417220 */ /* 0x000fe20000410000 */
[----:B------:R-:W-:Y:S01]  /*8bf0*/  LOP3.LUT R78, R78, 0xffff0000, RZ, 0xc0, !PT ;  /* 0xffff00004e4e7812 */ /* 0x000fe200078ec0ff */
[-C--:B------:R-:W-:Y:S01]  /*8c00*/  FMUL.FTZ R54, R52, R47.reuse ;  /* 0x0000002f34367220 */ /* 0x080fe20000410000 */
[----:B------:R-:W-:Y:S01]  /*8c10*/  PRMT R11, R156, 0x5410, R11 ;  /* 0x000054109c0b7816 */ /* 0x000fe2000000000b */
[----:B------:R-:W-:Y:S01]  /*8c20*/  FFMA.FTZ R47, R50, R47, -R65 ;  /* 0x0000002f322f7223 */ /* 0x000fe20000010841 */
[----:B------:R-:W-:Y:S01]  /*8c30*/  LOP3.LUT R52, R66, 0xffff0000, RZ, 0xc0, !PT ;  /* 0xffff000042347812 */ /* 0x000fe200078ec0ff */
[----:B------:R-:W-:Y:S01]  /*8c40*/  FFMA.FTZ R50, R50, R55, R54 ;  /* 0x0000003732327223 */ /* 0x000fe20000010036 */
[----:B------:R-:W-:Y:S01]  /*8c50*/  LOP3.LUT R15, R15, 0xffff0000, RZ, 0xc0, !PT ;  /* 0xffff00000f0f7812 */ /* 0x000fe200078ec0ff */
[----:B------:R-:W-:Y:S01]  /*8c60*/  FMUL.FTZ R66, R35, R78 ;  /* 0x0000004e23427220 */ /* 0x000fe20000410000 */
[----:B------:R-:W-:Y:S01]  /*8c70*/  SHF.L.U32 R54, R11, 0x10, RZ ;  /* 0x000000100b367819 */ /* 0x000fe200000006ff */
[----:B------:R-:W-:-:S02]  /*8c80*/  IMAD.U32 R64, R158, 0x10000, RZ ;  /* 0x000100009e407824 */ /* 0x000fc400078e00ff */
[-C--:B------:R-:W-:Y:S01]  /*8c90*/  FMUL.FTZ R76, R35, R52.reuse ;  /* 0x00000034234c7220 */ /* 0x080fe20000410000 */
[----:B------:R-:W-:Y:S01]  /*8ca0*/  FFMA.FTZ R52, R15, R52, -R66 ;  /* 0x000000340f347223 */ /* 0x000fe20000010842 */
[----:B------:R-:W-:Y:S02]  /*8cb0*/  IMAD.U32 R13, R12, 0x10000, RZ ;  /* 0x000100000c0d7824 */ /* 0x000fe400078e00ff */
[----:B------:R-:W-:Y:S01]  /*8cc0*/  FFMA.FTZ R46, R46, R53, R77 ;  /* 0x000000352e2e7223 */ /* 0x000fe2000001004d */
[C---:B------:R-:W-:Y:S01]  /*8cd0*/  FMUL.FTZ R66, R33.reuse, R64 ;  /* 0x0000004021427220 */ /* 0x040fe20000410000 */
[----:B------:R-:W-:Y:S01]  /*8ce0*/  LOP3.LUT R32, R32, 0xffff0000, RZ, 0xc0, !PT ;  /* 0xffff000020207812 */ /* 0x000fe200078ec0ff */
[----:B------:R-:W-:Y:S01]  /*8cf0*/  FMUL.FTZ R33, R33, R54 ;  /* 0x0000003621217220 */ /* 0x000fe20000410000 */
[----:B------:R-:W-:Y:S01]  /*8d00*/  PRMT R44, R157, 0x5410, R44 ;  /* 0x000054109d2c7816 */ /* 0x000fe2000000002c */
[----:B------:R-:W-:Y:S01]  /*8d10*/  FFMA.FTZ R15, R15, R78, R76 ;  /* 0x0000004e0f0f7223 */ /* 0x000fe2000001004c */
[----:B------:R-:W-:-:S02]  /*8d20*/  LOP3.LUT R53, R158, 0xffff0000, RZ, 0xc0, !PT ;  /* 0xffff00009e357812 */ /* 0x000fc400078ec0ff */
[----:B------:R-:W-:Y:S01]  /*8d30*/  LOP3.LUT R35, R11, 0xffff0000, RZ, 0xc0, !PT ;  /* 0xffff00000b237812 */ /* 0x000fe200078ec0ff */
[----:B------:R-:W-:Y:S01]  /*8d40*/  FFMA.FTZ R11, R13, R54, -R66 ;  /* 0x000000360d0b7223 */ /* 0x000fe20000010842 */
[----:B------:R-:W-:Y:S01]  /*8d50*/  PRMT R42, R155, 0x5410, R42 ;  /* 0x000054109b2a7816 */ /* 0x000fe2000000002a */
[----:B------:R-:W-:Y:S01]  /*8d60*/  FFMA.FTZ R13, R13, R64, R33 ;  /* 0x000000400d0d7223 */ /* 0x000fe20000010021 */
[----:B------:R-:W-:Y:S01]  /*8d70*/  LOP3.LUT R51, R14, 0xffff0000, RZ, 0xc0, !PT ;  /* 0xffff00000e337812 */ /* 0x000fe200078ec0ff */
[----:B------:R-:W-:Y:S02]  /*8d80*/  IMAD.U32 R14, R34, 0x10000, RZ ;  /* 0x00010000220e7824 */ /* 0x000fe400078e00ff */
[C---:B------:R-:W-:Y:S01]  /*8d90*/  FMUL.FTZ R55, R32.reuse, R53 ;  /* 0x0000003520377220 */ /* 0x040fe20000410000 */
[----:B------:R-:W-:Y:S01]  /*8da0*/  FMUL.FTZ R65, R32, R35 ;  /* 0x0000002320417220 */ /* 0x000fe20000410000 */
        /* <DEDUP_REMOVED lines=9> */
[C---:B------:R-:W-:Y:S01]  /*8e40*/  FFMA.FTZ R64, R49.reuse, R32, -R64 ;  /* 0x0000002031407223 */ /* 0x040fe20000010840 */
[----:B------:R-:W-:Y:S01]  /*8e50*/  FFMA.FTZ R54, R12, R35, -R55 ;  /* 0x000000230c367223 */ /* 0x000fe20000010837 */
[----:B------:R-:W-:Y:S01]  /*8e60*/  FFMA.FTZ R14, R49, R33, R14 ;  /* 0x00000021310e7223 */ /* 0x000fe2000001000e */
[-C--:B------:R-:W-:Y:S01]  /*8e70*/  FMUL.FTZ R35, R34, R42.reuse ;  /* 0x0000002a22237220 */ /* 0x080fe20000410000 */
[C---:B------:R-:W-:Y:S01]  /*8e80*/  FFMA.FTZ R33, R51.reuse, R42, -R66 ;  /* 0x0000002a33217223 */ /* 0x040fe20000010842 */
[----:B------:R-:W-:Y:S01]  /*8e90*/  FFMA.FTZ R12, R12, R53, R65 ;  /* 0x000000350c0c7223 */ /* 0x000fe20000010041 */
[----:B------:R-:W-:Y:S01]  /*8ea0*/  F2FP.BF16.F32.PACK_AB R45, R46, R45 ;  /* 0x0000002d2e2d723e */ /* 0x000fe200000010ff */
        /* <DEDUP_REMOVED lines=14> */
.L_x_3833:
[----:B------:R-:W-:Y:S05]  /*8f90*/  BSYNC B2 ;  /* 0x0000000000027941 */ /* 0x000fea0003800000 */
.L_x_3832:
[----:B---3--:R3:W-:Y:S04]  /*8fa0*/  ST.E.128 desc[UR56][R38.64], R12 ;  /* 0x0000000c26007985 */ /* 0x0087e8000c101d38 */
[----:B----4-:R3:W-:Y:S02]  /*8fb0*/  @!P3 ST.E.128 desc[UR56][R40.64], R32 ;  /* 0x000000202800b985 */ /* 0x0107e4000c101d38 */
.L_x_3831:
[----:B------:R-:W-:Y:S05]  /*8fc0*/  BSYNC B1 ;  /* 0x0000000000017941 */ /* 0x000fea0003800000 */
.L_x_3830:
[----:B------:R-:W-:Y:S01]  /*8fd0*/  ISETP.NE.AND P3, PT, R7, RZ, PT ;  /* 0x000000ff0700720c */ /* 0x000fe20003f65270 */
[----:B------:R-:W-:-:S12]  /*8fe0*/  BSSY B1, `(.L_x_3834) ;  /* 0x000007a000017945 */ /* 0x000fd80003800000 */
[----:B------:R-:W-:Y:S05]  /*8ff0*/  @!P3 BRA `(.L_x_3835) ;  /* 0x0000000400e0b947 */ /* 0x000fea0003800000 */
[----:B0--3--:R-:W-:Y:S01]  /*9000*/  SEL R11, R121, R134, !P1 ;  /* 0x00000086790b7207 */ /* 0x009fe20004800000 */
        /* <DEDUP_REMOVED lines=8> */
[----:B------:R-:W-:Y:S01]  /*9090*/  SHF.R.S32.HI R11, RZ, 0x1f, R12 ;  /* 0x0000001fff0b7819 */ /* 0x000fe2000001140c */
[----:B------:R-:W-:-:S03]  /*90a0*/  IMAD.SHL.U32 R41, R12, 0x8, RZ ;  /* 0x000000080c297824 */ /* 0x000fc600078e00ff */
[----:B------:R-:W-:Y:S02]  /*90b0*/  LEA.HI R11, R11, R12, RZ, 0x3 ;  /* 0x0000000c0b0b7211 */ /* 0x000fe400078f18ff */
[----:B------:R-:W-:Y:S02]  /*90c0*/  ISETP.GE.AND P3, PT, R41, R130, PT ;  /* 0x000000822900720c */ /* 0x000fe40003f66270 */
        /* <DEDUP_REMOVED lines=13> */
[----:B------:R-:W-:Y:S01]  /*91a0*/  SHF.R.U32.HI R53, RZ, 0x10, R73 ;  /* 0x00000010ff357819 */ /* 0x000fe20000011649 */
[----:B----4-:R-:W-:Y:S01]  /*91b0*/  IMAD.U32 R51, R35, 0x10000, RZ ;  /* 0x0001000023337824 */ /* 0x010fe200078e00ff */
[--C-:B------:R-:W-:Y:S01]  /*91c0*/  SHF.R.U64 R55, R60, 0x10, R61.reuse ;  /* 0x000000103c377819 */ /* 0x100fe2000000123d */
[----:B---3--:R-:W-:Y:S01]  /*91d0*/  IMAD.U32 R46, R13, 0x10000, RZ ;  /* 0x000100000d2e7824 */ /* 0x008fe200078e00ff */
[----:B------:R-:W-:Y:S01]  /*91e0*/  SHF.R.U32.HI R61, RZ, 0x10, R61 ;  /* 0x00000010ff3d7819 */ /* 0x000fe2000001163d */
[----:B------:R-:W-:Y:S01]  /*91f0*/  IMAD.U32 R49, R15, 0x10000, RZ ;  /* 0x000100000f317824 */ /* 0x000fe200078e00ff */
[----:B------:R-:W-:Y:S01]  /*9200*/  PRMT R53, R148, 0x5432, R53 ;  /* 0x0000543294357816 */ /* 0x000fe20000000035 */
[----:B0-----:R-:W-:Y:S01]  /*9210*/  IMAD.U32 R11, R12, 0x10000, RZ ;  /* 0x000100000c0b7824 */ /* 0x001fe200078e00ff */
[----:B------:R-:W-:Y:S02]  /*9220*/  PRMT R50, R146, 0x5410, R55 ;  /* 0x0000541092327816 */ /* 0x000fe40000000037 */
[----:B------:R-:W-:Y:S01]  /*9230*/  SHF.R.U64 R52, R62, 0x10, R63 ;  /* 0x000000103e347819 */ /* 0x000fe2000000123f */
[----:B------:R-:W-:Y:S01]  /*9240*/  IMAD.U32 R54, R53, 0x10000, RZ ;  /* 0x0001000035367824 */ /* 0x000fe200078e00ff */
[----:B------:R-:W-:-:S02]  /*9250*/  PRMT R146, R146, 0x5432, R61 ;  /* 0x0000543292927816 */ /* 0x000fc4000000003d */
[----:B------:R-:W-:Y:S02]  /*9260*/  SHF.R.U64 R43, R72, 0x10, R73 ;  /* 0x00000010482b7819 */ /* 0x000fe40000001249 */
[----:B------:R-:W-:Y:S02]  /*9270*/  SHF.L.U32 R45, R33, 0x10, RZ ;  /* 0x00000010212d7819 */ /* 0x000fe400000006ff */
[----:B------:R-:W-:Y:S02]  /*9280*/  SHF.R.U64 R60, R74, 0x10, R75 ;  /* 0x000000104a3c7819 */ /* 0x000fe4000000124b */
[----:B------:R-:W-:Y:S01]  /*9290*/  SHF.R.U32.HI R62, RZ, 0x10, R63 ;  /* 0x00000010ff3e7819 */ /* 0x000fe2000001163f */
[----:B------:R-:W-:Y:S01]  /*92a0*/  FMUL.FTZ R61, R45, R54 ;  /* 0x000000362d3d7220 */ /* 0x000fe20000410000 */
[----:B------:R-:W-:Y:S02]  /*92b0*/  SHF.R.U32.HI R74, RZ, 0x10, R75 ;  /* 0x00000010ff4a7819 */ /* 0x000fe4000001164b */
[----:B------:R-:W-:-:S02]  /*92c0*/  LOP3.LUT R47, R35, 0xffff0000, RZ, 0xc0, !PT ;  /* 0xffff0000232f7812 */ /* 0x000fc400078ec0ff */
[----:B------:R-:W-:Y:S01]  /*92d0*/  PRMT R35, R145, 0x5410, R52 ;  /* 0x0000541091237816 */ /* 0x000fe20000000034 */
[----:B------:R-:W-:Y:S01]  /*92e0*/  IMAD.U32 R52, R146, 0x10000, RZ ;  /* 0x0001000092347824 */ /* 0x000fe200078e00ff */
[----:B------:R-:W-:Y:S02]  /*92f0*/  PRMT R148, R148, 0x5410, R43 ;  /* 0x0000541094947816 */ /* 0x000fe4000000002b */
[----:B------:R-:W-:Y:S01]  /*9300*/  LOP3.LUT R48, R33, 0xffff0000, RZ, 0xc0, !PT ;  /* 0xffff000021307812 */ /* 0x000fe200078ec0ff */
[-C--:B------:R-:W-:Y:S01]  /*9310*/  FMUL.FTZ R63, R45, R52.reuse ;  /* 0x000000342d3f7220 */ /* 0x080fe20000410000 */
[----:B------:R-:W-:Y:S01]  /*9320*/  PRMT R43, R147, 0x5410, R60 ;  /* 0x00005410932b7816 */ /* 0x000fe2000000003c */
[C---:B------:R-:W-:Y:S01]  /*9330*/  FFMA.FTZ R45, R46.reuse, R52, -R61 ;  /* 0x000000342e2d7223 */ /* 0x040fe2000001083d */
        /* <DEDUP_REMOVED lines=9> */
[C---:B------:R-:W-:Y:S01]  /*93d0*/  IMAD.U32 R60, R147.reuse, 0x10000, RZ ;  /* 0x00010000933c7824 */ /* 0x040fe200078e00ff */
[----:B------:R-:W-:Y:S01]  /*93e0*/  LOP3.LUT R147, R147, 0xffff0000, RZ, 0xc0, !PT ;  /* 0xffff000093937812 */ /* 0x000fe200078ec0ff */
[-C--:B------:R-:W-:Y:S01]  /*93f0*/  FMUL.FTZ R63, R48, R53.reuse ;  /* 0x00000035303f7220 */ /* 0x080fe20000410000 */
[----:B------:R-:W-:Y:S01]  /*9400*/  LOP3.LUT R145, R145, 0xffff0000, RZ, 0xc0, !PT ;  /* 0xffff000091917812 */ /* 0x000fe200078ec0ff */
[C---:B------:R-:W-:Y:S01]  /*9410*/  FFMA.FTZ R48, R44.reuse, R53, -R61 ;  /* 0x000000352c307223 */ /* 0x040fe2000001083d */
[C---:B------:R-:W-:Y:S01]  /*9420*/  FMUL.FTZ R54, R51.reuse, R60 ;  /* 0x0000003c33367220 */ /* 0x040fe20000410000 */
[-C--:B------:R-:W-:Y:S01]  /*9430*/  FMUL.FTZ R53, R51, R52.reuse ;  /* 0x0000003433357220 */ /* 0x080fe20000410000 */
[----:B------:R-:W-:Y:S01]  /*9440*/  FFMA.FTZ R51, R44, R55, R63 ;  /* 0x000000372c337223 */ /* 0x000fe2000001003f */
[----:B------:R-:W-:Y:S01]  /*9450*/  LOP3.LUT R42, R15, 0xffff0000, RZ, 0xc0, !PT ;  /* 0xffff00000f2a7812 */ /* 0x000fe200078ec0ff */
[C---:B------:R-:W-:Y:S01]  /*9460*/  FFMA.FTZ R44, R49.reuse, R52, -R54 ;  /* 0x00000034312c7223 */ /* 0x040fe20000010836 */
[----:B------:R-:W-:Y:S01]  /*9470*/  FFMA.FTZ R60, R49, R60, R53 ;  /* 0x0000003c313c7223 */ /* 0x000fe20000010035 */
[----:B------:R-:W-:Y:S01]  /*9480*/  FMUL.FTZ R49, R47, R147 ;  /* 0x000000932f317220 */ /* 0x000fe20000410000 */
[----:B------:R-:W-:-:S02]  /*9490*/  IMAD.U32 R54, R148, 0x10000, RZ ;  /* 0x0001000094367824 */ /* 0x000fc400078e00ff */
[-C--:B------:R-:W-:Y:S01]  /*94a0*/  FMUL.FTZ R53, R47, R145.reuse ;  /* 0x000000912f357220 */ /* 0x080fe20000410000 */
[----:B------:R-:W-:Y:S02]  /*94b0*/  IMAD.U32 R52, R50, 0x10000, RZ ;  /* 0x0001000032347824 */ /* 0x000fe400078e00ff */
[----:B------:R-:W-:Y:S01]  /*94c0*/  FFMA.FTZ R145, R42, R145, -R49 ;  /* 0x000000912a917223 */ /* 0x000fe20000010831 */
[----:B------:R-:W-:Y:S01]  /*94d0*/  LOP3.LUT R32, R32, 0xffff0000, RZ, 0xc0, !PT ;  /* 0xffff000020207812 */ /* 0x000fe200078ec0ff */
[----:B------:R-:W-:Y:S01]  /*94e0*/  FFMA.FTZ R147, R42, R147, R53 ;  /* 0x000000932a937223 */ /* 0x000fe20000010035 */
[----:B------:R-:W-:Y:S01]  /*94f0*/  LOP3.LUT R49, R148, 0xffff0000, RZ, 0xc0, !PT ;  /* 0xffff000094317812 */ /* 0x000fe200078ec0ff */
[----:B------:R-:W-:Y:S01]  /*9500*/  IMAD.U32 R13, R14, 0x10000, RZ ;  /* 0x000100000e0d7824 */ /* 0x000fe200078e00ff */
[----:B------:R-:W-:Y:S01]  /*9510*/  LOP3.LUT R47, R50, 0xffff0000, RZ, 0xc0, !PT ;  /* 0xffff0000322f7812 */ /* 0x000fe200078ec0ff */
[C---:B------:R-:W-:Y:S01]  /*9520*/  FMUL.FTZ R50, R33.reuse, R54 ;  /* 0x0000003621327220 */ /* 0x040fe20000410000 */
[----:B------:R-:W-:Y:S01]  /*9530*/  FMUL.FTZ R33, R33, R52 ;  /* 0x0000003421217220 */ /* 0x000fe20000410000 */
[----:B------:R-:W-:Y:S01]  /*9540*/  LOP3.LUT R12, R12, 0xffff0000, RZ, 0xc0, !PT ;  /* 0xffff00000c0c7812 */ /* 0x000fe200078ec0ff */
[----:B------:R-:W-:Y:S01]  /*9550*/  FMUL.FTZ R53, R32, R49 ;  /* 0x0000003120357220 */ /* 0x000fe20000410000 */
[----:B------:R-:W-:Y:S01]  /*9560*/  LOP3.LUT R15, R14, 0xffff0000, RZ, 0xc0, !PT ;  /* 0xffff00000e0f7812 */ /* 0x000fe200078ec0ff */
[----:B------:R-:W-:Y:S01]  /*9570*/  FMUL.FTZ R55, R32, R47 ;  /* 0x0000002f20377220 */ /* 0x000fe20000410000 */
[----:B------:R-:W-:-:S02]  /*9580*/  IMAD.U32 R14, R34, 0x10000, RZ ;  /* 0x00010000220e7824 */ /* 0x000fc400078e00ff */
[C---:B------:R-:W-:Y:S01]  /*9590*/  FFMA.FTZ R50, R11.reuse, R52, -R50 ;  /* 0x000000340b327223 */ /* 0x040fe20000010832 */
[----:B------:R-:W-:Y:S01]  /*95a0*/  FFMA.FTZ R33, R11, R54, R33 ;  /* 0x000000360b217223 */ /* 0x000fe20000010021 */
[----:B------:R-:W-:Y:S01]  /*95b0*/  IMAD.U32 R32, R43, 0x10000, RZ ;  /* 0x000100002b207824 */ /* 0x000fe200078e00ff */
[----:B------:R-:W-:Y:S01]  /*95c0*/  LOP3.LUT R34, R34, 0xffff0000, RZ, 0xc0, !PT ;  /* 0xffff000022227812 */ /* 0x000fe200078ec0ff */
[----:B------:R-:W-:Y:S01]  /*95d0*/  IMAD.U32 R11, R35, 0x10000, RZ ;  /* 0x00010000230b7824 */ /* 0x000fe200078e00ff */
[----:B------:R-:W-:Y:S01]  /*95e0*/  LOP3.LUT R43, R43, 0xffff0000, RZ, 0xc0, !PT ;  /* 0xffff00002b2b7812 */ /* 0x000fe200078ec0ff */
[----:B------:R-:W-:Y:S01]  /*95f0*/  FFMA.FTZ R53, R12, R47, -R53 ;  /* 0x0000002f0c357223 */ /* 0x000fe20000010835 */
[----:B------:R-:W-:Y:S01]  /*9600*/  LOP3.LUT R35, R35, 0xffff0000, RZ, 0xc0, !PT ;  /* 0xffff000023237812 */ /* 0x000fe200078ec0ff */
[CC--:B------:R-:W-:Y:S01]  /*9610*/  FMUL.FTZ R42, R14.reuse, R32.reuse ;  /* 0x000000200e2a7220 */ /* 0x0c0fe20000410000 */
[----:B------:R-:W-:Y:S01]  /*9620*/  FMUL.FTZ R47, R14, R11 ;  /* 0x0000000b0e2f7220 */ /* 0x000fe20000410000 */
[----:B------:R-:W-:Y:S01]  /*9630*/  FMUL.FTZ R14, R34, R43 ;  /* 0x0000002b220e7220 */ /* 0x000fe20000410000 */
[----:B------:R-:W-:Y:S01]  /*9640*/  FFMA.FTZ R12, R12, R49, R55 ;  /* 0x000000310c0c7223 */ /* 0x000fe20000010037 */
        /* <DEDUP_REMOVED lines=14> */
[----:B------:R-:W-:Y:S02]  /*9730*/  F2FP.BF16.F32.PACK_AB R34, R34, R47 ;  /* 0x0000002f2222723e */ /* 0x000fe400000010ff */
[----:B------:R-:W-:-:S07]  /*9740*/  MOV R35, R60 ;  /* 0x0000003c00237202 */ /* 0x000fce0000000f00 */
.L_x_3837:
[----:B------:R-:W-:Y:S05]  /*9750*/  BSYNC B2 ;  /* 0x0000000000027941 */ /* 0x000fea0003800000 */
.L_x_3836:
[----:B---3--:R3:W-:Y:S04]  /*9760*/  ST.E.128 desc[UR56][R38.64], R12 ;  /* 0x0000000c26007985 */ /* 0x0087e8000c101d38 */
[----:B----4-:R3:W-:Y:S02]  /*9770*/  @!P3 ST.E.128 desc[UR56][R40.64], R32 ;  /* 0x000000202800b985 */ /* 0x0107e4000c101d38 */
.L_x_3835:
[----:B------:R-:W-:Y:S05]  /*9780*/  BSYNC B1 ;  /* 0x0000000000017941 */ /* 0x000fea0003800000 */
.L_x_3834:
[----:B------:R-:W-:-:S13]  /*9790*/  ISETP.NE.AND P3, PT, R8, RZ, PT ;  /* 0x000000ff0800720c */ /* 0x000fda0003f65270 */
[----:B------:R-:W-:Y:S05]  /*97a0*/  @!P3 BRA `(.L_x_3786) ;  /* 0x0000000c00c4b947 */ /* 0x000fea0003800000 */
[----:B0--3--:R-:W3:Y:S01]  /*97b0*/  LDL R11, [R1] ;  /* 0x00000000010b7983 */ /* 0x009ee20000100800 */
[----:B------:R-:W-:Y:S01]  /*97c0*/  SHF.R.U32.HI R14, RZ, 0x3, R204 ;  /* 0x00000003ff0e7819 */ /* 0x000fe200000116cc */
[----:B------:R-:W-:Y:S01]  /*97d0*/  BSSY B1, `(.L_x_3838) ;  /* 0x0000073000017945 */ /* 0x000fe20003800000 */
[----:B----4-:R-:W-:-:S04]  /*97e0*/  LEA R38, P3, R5, R36, 0x1 ;  /* 0x0000002405267211 */ /* 0x010fc800078608ff */
[----:B------:R-:W-:Y:S02]  /*97f0*/  LEA.HI.X R39, R5, R118, R108, 0x1, P3 ;  /* 0x0000007605277211 */ /* 0x000fe400018f0c6c */
        /* <DEDUP_REMOVED lines=18> */
[----:B------:R-:W0:Y:S04]  /*9920*/  LDS.128 R12, [R13+0x1e400] ;  /* 0x01e400000d0c7984 */ /* 0x000e280000000c00 */
[----:B------:R-:W3:Y:S01]  /*9930*/  LDS.128 R32, [R32+0x1e400] ;  /* 0x01e4000020207984 */ /* 0x000ee20000000c00 */
[----:B------:R-:W-:Y:S05]  /*9940*/  @P3 BRA `(.L_x_3839) ;  /* 0x00000004006c3947 */ /* 0x000fea0003800000 */
[----:B------:R-:W-:Y:S01]  /*9950*/  SHF.R.U32.HI R51, RZ, 0x10, R69 ;  /* 0x00000010ff337819 */ /* 0x000fe20000011645 */
[----:B---3--:R-:W-:Y:S01]  /*9960*/  IMAD.U32 R45, R33, 0x10000, RZ ;  /* 0x00010000212d7824 */ /* 0x008fe200078e00ff */
[--C-:B------:R-:W-:Y:S01]  /*9970*/  SHF.R.U64 R48, R56, 0x10, R57.reuse ;  /* 0x0000001038307819 */ /* 0x100fe20000001239 */
[----:B0-----:R-:W-:Y:S01]  /*9980*/  IMAD.U32 R41, R13, 0x10000, RZ ;  /* 0x000100000d297824 */ /* 0x001fe200078e00ff */
        /* <DEDUP_REMOVED lines=8> */
[----:B------:R-:W-:-:S02]  /*9a10*/  PRMT R139, R139, 0x5432, R56 ;  /* 0x000054328b8b7816 */ /* 0x000fc40000000038 */
[----:B------:R-:W-:Y:S02]  /*9a20*/  SHF.R.U64 R54, R70, 0x10, R71 ;  /* 0x0000001046367819 */ /* 0x000fe40000001247 */
[----:B------:R-:W-:Y:S01]  /*9a30*/  SHF.R.U64 R49, R58, 0x10, R59 ;  /* 0x000000103a317819 */ /* 0x000fe2000000123b */
[----:B------:R-:W-:Y:S01]  /*9a40*/  IMAD.U32 R50, R139, 0x10000, RZ ;  /* 0x000100008b327824 */ /* 0x000fe200078e00ff */
[----:B------:R-:W-:Y:S02]  /*9a50*/  SHF.R.U32.HI R70, RZ, 0x10, R71 ;  /* 0x00000010ff467819 */ /* 0x000fe40000011647 */
[----:B------:R-:W-:Y:S01]  /*9a60*/  SHF.R.U32.HI R59, RZ, 0x10, R59 ;  /* 0x00000010ff3b7819 */ /* 0x000fe2000001163b */
[----:B------:R-:W-:Y:S01]  /*9a70*/  FMUL.FTZ R56, R45, R50 ;  /* 0x000000322d387220 */ /* 0x000fe20000410000 */
[----:B------:R-:W-:Y:S02]  /*9a80*/  PRMT R144, R144, 0x5410, R53 ;  /* 0x0000541090907816 */ /* 0x000fe40000000035 */
[----:B------:R-:W-:Y:S01]  /*9a90*/  PRMT R53, R143, 0x5410, R54 ;  /* 0x000054108f357816 */ /* 0x000fe20000000036 */
[-C--:B------:R-:W-:Y:S01]  /*9aa0*/  FMUL.FTZ R54, R45, R52.reuse ;  /* 0x000000342d367220 */ /* 0x080fe20000410000 */
[C---:B------:R-:W-:Y:S01]  /*9ab0*/  PRMT R49, R138.reuse, 0x5410, R49 ;  /* 0x000054108a317816 */ /* 0x040fe20000000031 */
[----:B------:R-:W-:Y:S01]  /*9ac0*/  FFMA.FTZ R56, R41, R52, R56 ;  /* 0x0000003429387223 */ /* 0x000fe20000010038 */
[----:B------:R-:W-:Y:S01]  /*9ad0*/  PRMT R143, R143, 0x5432, R70 ;  /* 0x000054328f8f7816 */ /* 0x000fe20000000046 */
[----:B------:R-:W-:Y:S01]  /*9ae0*/  FFMA.FTZ R45, R41, R50, -R54 ;  /* 0x00000032292d7223 */ /* 0x000fe20000010836 */
[----:B------:R-:W-:-:S02]  /*9af0*/  PRMT R138, R138, 0x5432, R59 ;  /* 0x000054328a8a7816 */ /* 0x000fc4000000003b */
[----:B------:R-:W-:Y:S01]  /*9b00*/  LOP3.LUT R46, R33, 0xffff0000, RZ, 0xc0, !PT ;  /* 0xffff0000212e7812 */ /* 0x000fe200078ec0ff */
[----:B------:R-:W-:Y:S01]  /*9b10*/  IMAD.U32 R54, R143, 0x10000, RZ ;  /* 0x000100008f367824 */ /* 0x000fe200078e00ff */
[----:B------:R-:W-:Y:S01]  /*9b20*/  LOP3.LUT R139, R139, 0xffff0000, RZ, 0xc0, !PT ;  /* 0xffff00008b8b7812 */ /* 0x000fe200078ec0ff */
[----:B------:R-:W-:Y:S01]  /*9b30*/  IMAD.U32 R33, R15, 0x10000, RZ ;  /* 0x000100000f217824 */ /* 0x000fe200078e00ff */
[----:B------:R-:W-:Y:S01]  /*9b40*/  SHF.L.U32 R50, R138, 0x10, RZ ;  /* 0x000000108a327819 */ /* 0x000fe200000006ff */
[----:B------:R-:W-:Y:S01]  /*9b50*/  FMUL.FTZ R58, R47, R54 ;  /* 0x000000362f3a7220 */ /* 0x000fe20000410000 */
[----:B------:R-:W-:Y:S01]  /*9b60*/  LOP3.LUT R51, R51, 0xffff0000, RZ, 0xc0, !PT ;  /* 0xffff000033337812 */ /* 0x000fe200078ec0ff */
[C---:B------:R-:W-:Y:S01]  /*9b70*/  FMUL.FTZ R41, R46.reuse, R139 ;  /* 0x0000008b2e297220 */ /* 0x040fe20000410000 */
[----:B------:R-:W-:Y:S01]  /*9b80*/  LOP3.LUT R42, R13, 0xffff0000, RZ, 0xc0, !PT ;  /* 0xffff00000d2a7812 */ /* 0x000fe200078ec0ff */
[-C--:B------:R-:W-:Y:S01]  /*9b90*/  FMUL.FTZ R47, R47, R50.reuse ;  /* 0x000000322f2f7220 */ /* 0x080fe20000410000 */
[----:B------:R-:W-:Y:S01]  /*9ba0*/  LOP3.LUT R35, R35, 0xffff0000, RZ, 0xc0, !PT ;  /* 0xffff000023237812 */ /* 0x000fe200078ec0ff */
[-C--:B------:R-:W-:Y:S01]  /*9bb0*/  FMUL.FTZ R55, R46, R51.reuse ;  /* 0x000000332e377220 */ /* 0x080fe20000410000 */
[----:B------:R-:W-:Y:S01]  /*9bc0*/  LOP3.LUT R46, R143, 0xffff0000, RZ, 0xc0, !PT ;  /* 0xffff00008f2e7812 */ /* 0x000fe200078ec0ff */
[----:B------:R-:W-:Y:S01]  /*9bd0*/  FFMA.FTZ R51, R42, R51, R41 ;  /* 0x000000332a337223 */ /* 0x000fe20000010029 */
[----:B------:R-:W-:Y:S01]  /*9be0*/  LOP3.LUT R138, R138, 0xffff0000, RZ, 0xc0, !PT ;  /* 0xffff00008a8a7812 */ /* 0x000fe200078ec0ff */
[C---:B------:R-:W-:Y:S01]  /*9bf0*/  FFMA.FTZ R58, R33.reuse, R50, -R58 ;  /* 0x00000032213a7223 */ /* 0x040fe2000001083a */
[----:B------:R-:W-:Y:S01]  /*9c00*/  FFMA.FTZ R47, R33, R54, R47 ;  /* 0x00000036212f7223 */ /* 0x000fe2000001002f */
[----:B------:R-:W-:-:S02]  /*9c10*/  IMAD.U32 R41, R144, 0x10000, RZ ;  /* 0x0001000090297824 */ /* 0x000fc400078e00ff */
[----:B------:R-:W-:Y:S01]  /*9c20*/  FFMA.FTZ R52, R42, R139, -R55 ;  /* 0x0000008b2a347223 */ /* 0x000fe20000010837 */
[----:B------:R-:W-:Y:S01]  /*9c30*/  IMAD.U32 R33, R48, 0x10000, RZ ;  /* 0x0001000030217824 */ /* 0x000fe200078e00ff */
[----:B------:R-:W-:Y:S01]  /*9c40*/  LOP3.LUT R43, R15, 0xffff0000, RZ, 0xc0, !PT ;  /* 0xffff00000f2b7812 */ /* 0x000fe200078ec0ff */
[C---:B------:R-:W-:Y:S01]  /*9c50*/  FMUL.FTZ R42, R35.reuse, R46 ;  /* 0x0000002e232a7220 */ /* 0x040fe20000410000 */
[-C--:B------:R-:W-:Y:S01]  /*9c60*/  FMUL.FTZ R50, R35, R138.reuse ;  /* 0x0000008a23327220 */ /* 0x080fe20000410000 */
[----:B------:R-:W-:Y:S01]  /*9c70*/  LOP3.LUT R32, R32, 0xffff0000, RZ, 0xc0, !PT ;  /* 0xffff000020207812 */ /* 0x000fe200078ec0ff */
[----:B------:R-:W-:Y:S01]  /*9c80*/  FMUL.FTZ R35, R44, R41 ;  /* 0x000000292c237220 */ /* 0x000fe20000410000 */
[----:B------:R-:W-:Y:S01]  /*9c90*/  LOP3.LUT R144, R144, 0xffff0000, RZ, 0xc0, !PT ;  /* 0xffff000090907812 */ /* 0x000fe200078ec0ff */
[-C--:B------:R-:W-:Y:S01]  /*9ca0*/  FMUL.FTZ R44, R44, R33.reuse ;  /* 0x000000212c2c7220 */ /* 0x080fe20000410000 */
[----:B------:R-:W-:Y:S01]  /*9cb0*/  LOP3.LUT R48, R48, 0xffff0000, RZ, 0xc0, !PT ;  /* 0xffff000030307812 */ /* 0x000fe200078ec0ff */
[----:B------:R-:W-:Y:S01]  /*9cc0*/  FFMA.FTZ R55, R43, R138, -R42 ;  /* 0x0000008a2b377223 */ /* 0x000fe2000001082a */
[----:B------:R-:W-:Y:S01]  /*9cd0*/  LOP3.LUT R13, R12, 0xffff0000, RZ, 0xc0, !PT ;  /* 0xffff00000c0d7812 */ /* 0x000fe200078ec0ff */
[----:B------:R-:W-:Y:S01]  /*9ce0*/  FMUL.FTZ R42, R32, R144 ;  /* 0x00000090202a7220 */ /* 0x000fe20000410000 */
[C---:B------:R-:W-:Y:S01]  /*9cf0*/  FFMA.FTZ R35, R40.reuse, R33, -R35 ;  /* 0x0000002128237223 */ /* 0x040fe20000010823 */
[----:B------:R-:W-:Y:S01]  /*9d00*/  FFMA.FTZ R44, R40, R41, R44 ;  /* 0x00000029282c7223 */ /* 0x000fe2000001002c */
[----:B------:R-:W-:-:S02]  /*9d10*/  IMAD.U32 R15, R34, 0x10000, RZ ;  /* 0x00010000220f7824 */ /* 0x000fc400078e00ff */
[-C--:B------:R-:W-:Y:S01]  /*9d20*/  FMUL.FTZ R40, R32, R48.reuse ;  /* 0x0000003020287220 */ /* 0x080fe20000410000 */
[----:B------:R-:W-:Y:S01]  /*9d30*/  IMAD.U32 R33, R53, 0x10000, RZ ;  /* 0x0001000035217824 */ /* 0x000fe200078e00ff */
[----:B------:R-:W-:Y:S01]  /*9d40*/  LOP3.LUT R34, R34, 0xffff0000, RZ, 0xc0, !PT ;  /* 0xffff000022227812 */ /* 0x000fe200078ec0ff */
[----:B------:R-:W-:Y:S01]  /*9d50*/  IMAD.U32 R32, R49, 0x10000, RZ ;  /* 0x0001000031207824 */ /* 0x000fe200078e00ff */
[----:B------:R-:W-:Y:S01]  /*9d60*/  LOP3.LUT R53, R53, 0xffff0000, RZ, 0xc0, !PT ;  /* 0xffff000035357812 */ /* 0x000fe200078ec0ff */
[----:B------:R-:W-:Y:S01]  /*9d70*/  FFMA.FTZ R42, R13, R48, -R42 ;  /* 0x000000300d2a7223 */ /* 0x000fe2000001082a */
[----:B------:R-:W-:Y:S01]  /*9d80*/  LOP3.LUT R49, R49, 0xffff0000, RZ, 0xc0, !PT ;  /* 0xffff000031317812 */ /* 0x000fe200078ec0ff */
[C---:B------:R-:W-:Y:S02]  /*9d90*/  IMAD.U32 R12, R14.reuse, 0x10000, RZ ;  /* 0x000100000e0c7824 */ /* 0x040fe400078e00ff */
[----:B------:R-:W-:Y:S01]  /*9da0*/  FFMA.FTZ R13, R13, R144, R40 ;  /* 0x000000900d0d7223 */ /* 0x000fe20000010028 */
[----:B------:R-:W-:Y:S01]  /*9db0*/  LOP3.LUT R14, R14, 0xffff0000, RZ, 0xc0, !PT ;  /* 0xffff00000e0e7812 */ /* 0x000fe200078ec0ff */
[C---:B------:R-:W-:Y:S01]  /*9dc0*/  FMUL.FTZ R41, R15.reuse, R33 ;  /* 0x000000210f297220 */ /* 0x040fe20000410000 */
[----:B------:R-:W-:Y:S01]  /*9dd0*/  FMUL.FTZ R40, R15, R32 ;  /* 0x000000200f287220 */ /* 0x000fe20000410000 */
[----:B------:R-:W-:Y:S01]  /*9de0*/  FFMA.FTZ R50, R43, R46, R50 ;  /* 0x0000002e2b327223 */ /* 0x000fe20000010032 */
        /* <DEDUP_REMOVED lines=17> */
.L_x_3839:
[----:B------:R-:W-:Y:S05]  /*9f00*/  BSYNC B1 ;  /* 0x0000000000017941 */ /* 0x000fea0003800000 */
.L_x_3838:
[----:B0-----:R0:W-:Y:S01]  /*9f10*/  ST.E.128 desc[UR56][R38.64], R12 ;  /* 0x0000000c26007985 */ /* 0x0011e2000c101d38 */
[----:B------:R-:W-:-:S13]  /*9f20*/  ISETP.GE.AND P3, PT, R11, R130, PT ;  /* 0x000000820b00720c */ /* 0x000fda0003f66270 */
[----:B------:R-:W-:Y:S05]  /*9f30*/  @P3 BRA `(.L_x_3786) ;  /* 0x0000000400e03947 */ /* 0x000fea0003800000 */
[----:B------:R-:W-:-:S05]  /*9f40*/  IMAD.WIDE R36, R11, 0x2, R36 ;  /* 0x000000020b247825 */ /* 0x000fca00078e0224 */
[----:B---3--:R3:W-:Y:S01]  /*9f50*/  ST.E.128 desc[UR56][R36.64], R32 ;  /* 0x0000002024007985 */ /* 0x0087e2000c101d38 */
[----:B------:R-:W-:Y:S05]  /*9f60*/  BRA `(.L_x_3786) ;  /* 0x0000000400d47947 */ /* 0x000fea0003800000 */
.L_x_3751:
[----:B------:R-:W-:-:S06]  /*9f70*/  UISETP.NE.AND UP0, UPT, UR59, 0x3, UPT ;  /* 0x000000033b00788c */ /* 0x000fcc000bf05270 */
[----:B------:R-:W-:-:S13]  /*9f80*/  PLOP3.LUT P2, PT, PT, PT, UP0, 0x80, 0x0 ;  /* 0x000000000000781c */ /* 0x000fda0003f4f008 */
[----:B------:R-:W-:Y:S05]  /*9f90*/  @!P2 BRA `(.L_x_3840) ;  /* 0x000000000004a947 */ /* 0x000fea0003800000 */
[----:B------:R-:W-:Y:S01]  /*9fa0*/  BPT.TRAP 0x1 ;  /* 0x000000040000795c */ /* 0x000fe20000300000 */
.L_x_3840:
[----:B------:R-:W-:Y:S01]  /*9fb0*/  IMAD R86, R19, 0x8, R18 ;  /* 0x0000000813567824 */ /* 0x000fe200078e0212 */
[----:B------:R-:W-:Y:S01]  /*9fc0*/  SHF.L.U32 R87, R203, 0x1f, RZ ;  /* 0x0000001fcb577819 */ /* 0x000fe200000006ff */
[----:B------:R-:W-:Y:S01]  /*9fd0*/  BSSY B1, `(.L_x_3841) ;  /* 0x0000004000017945 */ /* 0x000fe20003800000 */
[----:B------:R-:W-:Y:S02]  /*9fe0*/  SHF.R.S32.HI R31, RZ, 0x1f, R26 ;  /* 0x0000001fff1f7819 */ /* 0x000fe4000001141a */
[----:B------:R-:W0:Y:S02]  /*9ff0*/  SYNCS.PHASECHK.TRANS64.TRYWAIT P3, [R86+URZ+0x30890], R87 ;  /* 0x03089057560075a7 */ /* 0x000e24000806017f */
[----:B0-----:R-:W-:Y:S05]  /*a000*/  @!P3 BRA `(.L_x_3842) ;  /* 0x000001640020b947 */ /* 0x001fea0003800000 */
.L_x_4099:
[----:B------:R-:W-:Y:S05]  /*a010*/  BSYNC B1 ;  /* 0x0000000000017941 */ /* 0x000fea0003800000 */
.L_x_3841:
        /* <DEDUP_REMOVED lines=19> */
[C---:B------:R-:W-:Y:S01]  /*a150*/  LEA R40, P3, R12.reuse, UR4, 0x1 ;  /* 0x000000040c287c11 */ /* 0x040fe2000f8608ff */
[----:B------:R-:W-:Y:S01]  /*a160*/  IMAD.IADD R42, R85, 0x1, -R202 ;  /* 0x00000001552a7824 */ /* 0x000fe200078e0aca */
[----:B------:R-:W-:Y:S02]  /*a170*/  UMOV UR4, 0xffffffff ;  /* 0xffffffff00047882 */ /* 0x000fe40000000000 */
[----:B------:R-:W-:Y:S02]  /*a180*/  LEA.HI.X R41, R12, UR5, R15, 0x1, P3 ;  /* 0x000000050c297c11 */ /* 0x000fe400098f0c0f */
[----:B------:R-:W-:Y:S01]  /*a190*/  ISETP.GE.AND P3, PT, R42, 0x1, PT ;  /* 0x000000012a00780c */ /* 0x000fe20003f66270 */
[----:B------:R-:W-:-:S12]  /*a1a0*/  BRA.DIV UR4, `(.L_x_3843) ;  /* 0x0000016204cc7947 */ /* 0x000fd8000b800000 */
[----:B------:R1:W2:Y:S04]  /*a1b0*/  SHFL.IDX PT, R39, R41, RZ, 0x1c1f ;  /* 0x001c1fff29277589 */ /* 0x0002a800000e0000 */
[----:B------:R1:W3:Y:S02]  /*a1c0*/  SHFL.IDX PT, R38, R40, RZ, 0x1c1f ;  /* 0x001c1fff28267589 */ /* 0x0002e400000e0000 */
.L_x_4103:
[----:B------:R-:W-:Y:S04]  /*a1d0*/  BSSY B1, `(.L_x_3844) ;  /* 0x0000025000017945 */ /* 0x000fe80003800000 */
[----:B------:R-:W-:Y:S05]  /*a1e0*/  @!P3 BRA `(.L_x_3845) ;  /* 0x00000000008cb947 */ /* 0x000fea0003800000 */
[----:B------:R-:W-:Y:S02]  /*a1f0*/  ULDC UR4, c[0x0][0x2f4] ;  /* 0x0000bd0000047ab9 */ /* 0x000fe40000000800 */
[----:B------:R-:W-:Y:S02]  /*a200*/  ISETP.GE.AND P5, PT, R16, UR4, PT ;  /* 0x0000000410007c0c */ /* 0x000fe4000bfa6270 */
[----:B------:R-:W-:-:S11]  /*a210*/  ISETP.GE.AND P4, PT, R23, UR4, PT ;  /* 0x0000000417007c0c */ /* 0x000fd6000bf86270 */
[----:B------:R-:W4:Y:S01]  /*a220*/  @!P5 LDS.128 R12, [R27+0x1e000] ;  /* 0x01e000001b0cd984 */ /* 0x000f220000000c00 */
[----:B---3--:R-:W-:-:S04]  /*a230*/  @!P5 LEA R36, P3, R16, R38, 0x1 ;  /* 0x000000261024d211 */ /* 0x008fc800078608ff */
[----:B--2---:R-:W-:Y:S02]  /*a240*/  @!P5 LEA.HI.X R37, R16, R39, R17, 0x1, P3 ;  /* 0x000000271025d211 */ /* 0x004fe400018f0c11 */
[----:B------:R-:W-:-:S04]  /*a250*/  @!P4 LEA R34, P3, R23, R38, 0x1 ;  /* 0x000000261722c211 */ /* 0x000fc800078608ff */
[----:B------:R-:W-:Y:S02]  /*a260*/  @!P4 LEA.HI.X R35, R23, R39, R201, 0x1, P3 ;  /* 0x000000271723c211 */ /* 0x000fe400018f0cc9 */
[----:B------:R-:W-:-:S13]  /*a270*/  ISETP.GE.AND P3, PT, R22, UR4, PT ;  /* 0x0000000416007c0c */ /* 0x000fda000bf66270 */
[----:B------:R-:W-:-:S04]  /*a280*/  @!P3 LEA R32, P6, R22, R38, 0x1 ;  /* 0x000000261620b211 */ /* 0x000fc800078c08ff */
[----:B------:R-:W-:Y:S01]  /*a290*/  @!P3 LEA.HI.X R33, R22, R39, R200, 0x1, P6 ;  /* 0x000000271621b211 */ /* 0x000fe200030f0cc8 */
[----:B----4-:R2:W-:Y:S01]  /*a2a0*/  @!P5 ST.E.128 desc[UR56][R36.64], R12 ;  /* 0x0000000c2400d985 */ /* 0x0105e2000c101d38 */
[----:B------:R-:W-:-:S13]  /*a2b0*/  ISETP.GE.AND P5, PT, R194, UR4, PT ;  /* 0x00000004c2007c0c */ /* 0x000fda000bfa6270 */
[----:B------:R-:W3:Y:S01]  /*a2c0*/  @!P5 LDS.128 R12, [R28+0x1e000] ;  /* 0x01e000001c0cd984 */ /* 0x000ee20000000c00 */
[----:B------:R-:W-:Y:S02]  /*a2d0*/  @!P5 IMAD.SHL.U32 R11, R195, 0x8, RZ ;  /* 0x00000008c30bd824 */ /* 0x000fe400078e00ff */
[----:B--2---:R-:W-:Y:S02]  /*a2e0*/  @!P5 IMAD.MOV.U32 R36, RZ, RZ, R38 ;  /* 0x000000ffff24d224 */ /* 0x004fe400078e0026 */
[----:B------:R-:W-:Y:S02]  /*a2f0*/  @!P5 IMAD.MOV.U32 R37, RZ, RZ, R39 ;  /* 0x000000ffff25d224 */ /* 0x000fe400078e0027 */
[----:B------:R-:W-:-:S05]  /*a300*/  @!P5 IMAD.WIDE R36, R11, 0x2, R36 ;  /* 0x000000020b24d825 */ /* 0x000fca00078e0224 */
[----:B---3--:R2:W-:Y:S01]  /*a310*/  @!P5 ST.E.128 desc[UR56][R36.64], R12 ;  /* 0x0000000c2400d985 */ /* 0x0085e2000c101d38 */
[----:B------:R-:W-:-:S13]  /*a320*/  ISETP.GE.AND P5, PT, R193, UR4, PT ;  /* 0x00000004c1007c0c */ /* 0x000fda000bfa6270 */
[----:B------:R-:W3:Y:S01]  /*a330*/  @!P5 LDS.128 R12, [R27+0x21000] ;  /* 0x021000001b0cd984 */ /* 0x000ee20000000c00 */
[----:B------:R-:W-:Y:S01]  /*a340*/  @!P5 SHF.L.U32 R11, R198, 0x3, RZ ;  /* 0x00000003c60bd819 */ /* 0x000fe200000006ff */
[----:B--2---:R-:W-:Y:S02]  /*a350*/  @!P5 IMAD.MOV.U32 R36, RZ, RZ, R38 ;  /* 0x000000ffff24d224 */ /* 0x004fe400078e0026 */
[----:B------:R-:W-:Y:S02]  /*a360*/  @!P5 IMAD.MOV.U32 R37, RZ, RZ, R39 ;  /* 0x000000ffff25d224 */ /* 0x000fe400078e0027 */
[----:B------:R-:W-:-:S05]  /*a370*/  @!P5 IMAD.WIDE R36, R11, 0x2, R36 ;  /* 0x000000020b24d825 */ /* 0x000fca00078e0224 */
[----:B---3--:R2:W-:Y:S01]  /*a380*/  @!P5 ST.E.128 desc[UR56][R36.64], R12 ;  /* 0x0000000c2400d985 */ /* 0x0085e2000c101d38 */
[----:B------:R-:W-:-:S03]  /*a390*/  ISETP.GE.AND P5, PT, R192, UR4, PT ;  /* 0x00000004c0007c0c */ /* 0x000fc6000bfa6270 */
[----:B------:R-:W3:Y:S10]  /*a3a0*/  @!P4 LDS.128 R12, [R28+0x21000] ;  /* 0x021000001c0cc984 */ /* 0x000ef40000000c00 */
[----:B--2---:R-:W-:-:S04]  /*a3b0*/  @!P5 LEA R36, P6, R192, R38, 0x1 ;  /* 0x00000026c024d211 */ /* 0x004fc800078c08ff */
[----:B------:R-:W-:Y:S01]  /*a3c0*/  @!P5 LEA.HI.X R37, R192, R39, R199, 0x1, P6 ;  /* 0x00000027c025d211 */ /* 0x000fe200030f0cc7 */
[----:B---3--:R-:W-:Y:S04]  /*a3d0*/  @!P4 ST.E.128 desc[UR56][R34.64], R12 ;  /* 0x0000000c2200c985 */ /* 0x008fe8000c101d38 */
[----:B------:R-:W2:Y:S04]  /*a3e0*/  @!P3 LDS.128 R12, [R27+0x24000] ;  /* 0x024000001b0cb984 */ /* 0x000ea80000000c00 */
[----:B--2---:R-:W-:Y:S04]  /*a3f0*/  @!P3 ST.E.128 desc[UR56][R32.64], R12 ;  /* 0x0000000c2000b985 */ /* 0x004fe8000c101d38 */
[----:B------:R-:W2:Y:S04]  /*a400*/  @!P5 LDS.128 R12, [R28+0x24000] ;  /* 0x024000001c0cd984 */ /* 0x000ea80000000c00 */
[----:B--2---:R4:W-:Y:S02]  /*a410*/  @!P5 ST.E.128 desc[UR56][R36.64], R12 ;  /* 0x0000000c2400d985 */ /* 0x0049e4000c101d38 */
.L_x_3845:
[----:B------:R-:W-:Y:S05]  /*a420*/  BSYNC B1 ;  /* 0x0000000000017941 */ /* 0x000fea0003800000 */
.L_x_3844:
[----:B------:R-:W-:-:S03]  /*a430*/  UMOV UR4, 0xffffffff ;  /* 0xffffffff00047882 */ /* 0x000fc60000000000 */
[----:B------:R-:W-:Y:S05]  /*a440*/  BRA.DIV UR4, `(.L_x_3846) ;  /* 0x0000016204707947 */ /* 0x000fea000b800000 */
[----:B--2---:R2:W0:Y:S04]  /*a450*/  SHFL.IDX PT, R39, R41, 0x1, 0x1c1f ;  /* 0x003c1f0029277f89 */ /* 0x00442800000e0000 */
[----:B---3--:R2:W3:Y:S02]  /*a460*/  SHFL.IDX PT, R38, R40, 0x1, 0x1c1f ;  /* 0x003c1f0028267f89 */ /* 0x0084e400000e0000 */
.L_x_4107:
[----:B------:R-:W-:-:S13]  /*a470*/  ISETP.GE.AND P3, PT, R42, 0x41, PT ;  /* 0x000000412a00780c */ /* 0x000fda0003f66270 */
[----:B------:R-:W-:Y:S05]  /*a480*/  @!P3 BRA `(.L_x_3786) ;  /* 0x00000000008cb947 */ /* 0x000fea0003800000 */
[----:B------:R-:W-:Y:S02]  /*a490*/  ULDC UR4, c[0x0][0x2f4] ;  /* 0x0000bd0000047ab9 */ /* 0x000fe40000000800 */
[----:B------:R-:W-:Y:S02]  /*a4a0*/  ISETP.GE.AND P5, PT, R16, UR4, PT ;  /* 0x0000000410007c0c */ /* 0x000fe4000bfa6270 */
[----:B------:R-:W-:-:S11]  /*a4b0*/  ISETP.GE.AND P4, PT, R23, UR4, PT ;  /* 0x0000000417007c0c */ /* 0x000fd6000bf86270 */
[----:B----4-:R-:W4:Y:S01]  /*a4c0*/  @!P5 LDS.128 R12, [R27+0x20000] ;  /* 0x020000001b0cd984 */ /* 0x010f220000000c00 */
[----:B---3--:R-:W-:-:S04]  /*a4d0*/  @!P5 LEA R36, P3, R16, R38, 0x1 ;  /* 0x000000261024d211 */ /* 0x008fc800078608ff */
[----:B0-----:R-:W-:Y:S02]  /*a4e0*/  @!P5 LEA.HI.X R37, R16, R39, R17, 0x1, P3 ;  /* 0x000000271025d211 */ /* 0x001fe400018f0c11 */
        /* <DEDUP_REMOVED lines=9> */
[----:B0-----:R-:W-:Y:S02]  /*a580*/  @!P5 IMAD.MOV.U32 R36, RZ, RZ, R38 ;  /* 0x000000ffff24d224 */ /* 0x001fe400078e0026 */
[----:B------:R-:W-:Y:S02]  /*a590*/  @!P5 IMAD.MOV.U32 R37, RZ, RZ, R39 ;  /* 0x000000ffff25d224 */ /* 0x000fe400078e0027 */
[----:B------:R-:W-:-:S05]  /*a5a0*/  @!P5 IMAD.WIDE R36, R11, 0x2, R36 ;  /* 0x000000020b24d825 */ /* 0x000fca00078e0224 */
[----:B---3--:R0:W-:Y:S01]  /*a5b0*/  @!P5 ST.E.128 desc[UR56][R36.64], R12 ;  /* 0x0000000c2400d985 */ /* 0x0081e2000c101d38 */
[----:B------:R-:W-:-:S13]  /*a5c0*/  ISETP.GE.AND P5, PT, R193, UR4, PT ;  /* 0x00000004c1007c0c */ /* 0x000fda000bfa6270 */
[----:B------:R-:W3:Y:S01]  /*a5d0*/  @!P5 LDS.128 R12, [R27+0x23000] ;  /* 0x023000001b0cd984 */ /* 0x000ee20000000c00 */
[----:B------:R-:W-:Y:S02]  /*a5e0*/  @!P5 IMAD.SHL.U32 R11, R198, 0x8, RZ ;  /* 0x00000008c60bd824 */ /* 0x000fe400078e00ff */
[----:B0-----:R-:W-:Y:S02]  /*a5f0*/  @!P5 IMAD.MOV.U32 R36, RZ, RZ, R38 ;  /* 0x000000ffff24d224 */ /* 0x001fe400078e0026 */
[----:B------:R-:W-:Y:S02]  /*a600*/  @!P5 IMAD.MOV.U32 R37, RZ, RZ, R39 ;  /* 0x000000ffff25d224 */ /* 0x000fe400078e0027 */
[----:B------:R-:W-:-:S05]  /*a610*/  @!P5 IMAD.WIDE R36, R11, 0x2, R36 ;  /* 0x000000020b24d825 */ /* 0x000fca00078e0224 */
[----:B---3--:R0:W-:Y:S01]  /*a620*/  @!P5 ST.E.128 desc[UR56][R36.64], R12 ;  /* 0x0000000c2400d985 */ /* 0x0081e2000c101d38 */
[----:B------:R-:W-:-:S03]  /*a630*/  ISETP.GE.AND P5, PT, R192, UR4, PT ;  /* 0x00000004c0007c0c */ /* 0x000fc6000bfa6270 */
[----:B------:R-:W3:Y:S10]  /*a640*/  @!P4 LDS.128 R12, [R28+0x23000] ;  /* 0x023000001c0cc984 */ /* 0x000ef40000000c00 */
[----:B0-----:R-:W-:-:S04]  /*a650*/  @!P5 LEA R36, P6, R192, R38, 0x1 ;  /* 0x00000026c024d211 */ /* 0x001fc800078c08ff */
[----:B------:R-:W-:Y:S01]  /*a660*/  @!P5 LEA.HI.X R37, R192, R39, R199, 0x1, P6 ;  /* 0x00000027c025d211 */ /* 0x000fe200030f0cc7 */
[----:B---3--:R-:W-:Y:S04]  /*a670*/  @!P4 ST.E.128 desc[UR56][R34.64], R12 ;  /* 0x0000000c2200c985 */ /* 0x008fe8000c101d38 */
[----:B------:R-:W0:Y:S04]  /*a680*/  @!P3 LDS.128 R12, [R27+0x26000] ;  /* 0x026000001b0cb984 */ /* 0x000e280000000c00 */
[----:B0-----:R-:W-:Y:S04]  /*a690*/  @!P3 ST.E.128 desc[UR56][R32.64], R12 ;  /* 0x0000000c2000b985 */ /* 0x001fe8000c101d38 */
[----:B------:R-:W0:Y:S04]  /*a6a0*/  @!P5 LDS.128 R12, [R28+0x26000] ;  /* 0x026000001c0cd984 */ /* 0x000e280000000c00 */
[----:B0-----:R0:W-:Y:S02]  /*a6b0*/  @!P5 ST.E.128 desc[UR56][R36.64], R12 ;  /* 0x0000000c2400d985 */ /* 0x0011e4000c101d38 */
.L_x_3786:
[----:B------:R-:W-:Y:S05]  /*a6c0*/  BSYNC B0 ;  /* 0x0000000000007941 */ /* 0x000fea0003800000 */
.L_x_3750:
[----:B0--3--:R-:W0:Y:S01]  /*a6d0*/  S2R R11, SR_TID.X ;  /* 0x00000000000b7919 */ /* 0x009e220000002100 */
[----:B------:R-:W-:Y:S01]  /*a6e0*/  @!PT LDS RZ, [RZ] ;  /* 0x00000000fffff984 */ /* 0x000fe20000000800 */
[----:B------:R-:W-:Y:S01]  /*a6f0*/  @!PT LDS RZ, [RZ] ;  /* 0x00000000fffff984 */ /* 0x000fe20000000800 */
[----:B------:R-:W-:Y:S01]  /*a700*/  @!PT LDS RZ, [RZ] ;  /* 0x00000000fffff984 */ /* 0x000fe20000000800 */
[----:B------:R-:W-:Y:S01]  /*a710*/  @!PT LDS RZ, [RZ] ;  /* 0x00000000fffff984 */ /* 0x000fe20000000800 */
[----:B------:R3:W-:Y:S06]  /*a720*/  MEMBAR.ALL.CTA ;  /* 0x0000000000007992 */ /* 0x0007ec0000008000 */
[----:B---3--:R-:W3:Y:S01]  /*a730*/  FENCE.VIEW.ASYNC.S ;  /* 0x00000000000073c6 */ /* 0x008ee20000000000 */
[----:B------:R-:W-:Y:S05]  /*a740*/  WARPSYNC.ALL ;  /* 0x0000000000007948 */ /* 0x000fea0003800000 */
[----:B------:R-:W-:Y:S01]  /*a750*/  BSSY B0, `(.L_x_3847) ;  /* 0x0000009000007945 */ /* 0x000fe20003800000 */
[----:B0-----:R-:W-:Y:S01]  /*a760*/  LOP3.LUT R11, R11, 0x7f, RZ, 0xc0, !PT ;  /* 0x0000007f0b0b7812 */ /* 0x001fe200078ec0ff */
[----:B---3--:R0:W-:Y:S03]  /*a770*/  BAR.SYNC.DEFER_BLOCKING R137, 0x80 ;  /* 0x000200890000751d */ /* 0x0081e60000010000 */
[----:B------:R-:W-:-:S13]  /*a780*/  ISETP.NE.AND P3, PT, R11, RZ, PT ;  /* 0x000000ff0b00720c */ /* 0x000fda0003f65270 */
[----:B------:R-:W-:-:S05]  /*a790*/  @!P3 VIADD R11, R86, 0x308a0 ;  /* 0x000308a0560bb836 */ /* 0x000fca0000000000 */
[----:B------:R-:W-:-:S04]  /*a7a0*/  @!P3 PRMT R11, RZ, 0x654, R11 ;  /* 0x00000654ff0bb816 */ /* 0x000fc8000000000b */
[----:B------:R0:W-:Y:S01]  /*a7b0*/  @!P3 SYNCS.ARRIVE.TRANS64.RED.A1T0 RZ, [R11+URZ], RZ ;  /* 0x000000ff0bffb9a7 */ /* 0x0001e2000810043f */
[----:B------:R-:W-:Y:S05]  /*a7c0*/  @!P2 BRA `(.L_x_3848) ;  /* 0x000000000004a947 */ /* 0x000fea0003800000 */
[----:B------:R-:W-:Y:S01]  /*a7d0*/  BPT.TRAP 0x1 ;  /* 0x000000040000795c */ /* 0x000fe20000300000 */
.L_x_3848:
[----:B------:R-:W-:Y:S05]  /*a7e0*/  BSYNC B0 ;  /* 0x0000000000007941 */ /* 0x000fea0003800000 */
.L_x_3847:
[----:B------:R-:W3:Y:S01]  /*a7f0*/  SYNCS.PHASECHK.TRANS64.TRYWAIT P2, [R86+URZ+0x308b0], R87 ;  /* 0x0308b057560075a7 */ /* 0x000ee2000804017f */
[----:B------:R-:W-:Y:S01]  /*a800*/  ULDC UR58, c[0x0][0x2f4] ;  /* 0x0000bd00003a7ab9 */ /* 0x000fe20000000800 */
[----:B------:R-:W-:Y:S04]  /*a810*/  BSSY B0, `(.L_x_3849) ;  /* 0x0000002000007945 */ /* 0x000fe80003800000 */
[----:B---3--:R-:W-:Y:S05]  /*a820*/  @!P2 BRA `(.L_x_3850) ;  /* 0x0000015c00c4a947 */ /* 0x008fea0003800000 */
.L_x_4108:
[----:B------:R-:W-:Y:S05]  /*a830*/  BSYNC B0 ;  /* 0x0000000000007941 */ /* 0x000fea0003800000 */
.L_x_3849:
[----:B------:R-:W-:Y:S01]  /*a840*/  ULDC.64 UR4, c[0x0][0x328] ;  /* 0x0000ca0000047ab9 */ /* 0x000fe20000000a00 */
[----:B------:R-:W-:Y:S01]  /*a850*/  IMAD.IADD R85, R85, 0x1, -R202 ;  /* 0x0000000155557824 */ /* 0x000fe200078e0aca */
[----:B------:R-:W-:Y:S01]  /*a860*/  BSSY B0, `(.L_x_3851) ;  /* 0x0000036000007945 */ /* 0x000fe20003800000 */
[----:B------:R-:W-:Y:S02]  /*a870*/  IMAD R31, R31, UR4, RZ ;  /* 0x000000041f1f7c24 */ /* 0x000fe4000f8e02ff */
[----:B----4-:R-:W-:-:S04]  /*a880*/  IMAD.WIDE.U32 R12, R26, UR4, RZ ;  /* 0x000000041a0c7c25 */ /* 0x010fc8000f8e00ff */
        /* <DEDUP_REMOVED lines=15> */
[----:B------:R0:W4:Y:S01]  /*a980*/  SHFL.IDX PT, R36, R21, RZ, 0x1c1f ;  /* 0x001c1fff15247589 */ /* 0x00012200000e0000 */
[----:B------:R-:W-:-:S03]  /*a990*/  ISETP.GE.AND P2, PT, R85, 0x1, PT ;  /* 0x000000015500780c */ /* 0x000fc60003f46270 */
[----:B------:R0:W0:Y:S10]  /*a9a0*/  SHFL.IDX PT, R37, R11, RZ, 0x1c1f ;  /* 0x001c1fff0b257589 */ /* 0x00003400000e0000 */
[----:B------:R-:W-:Y:S05]  /*a9b0*/  @!P2 BRA `(.L_x_3852) ;  /* 0x000000000080a947 */ /* 0x000fea0003800000 */
[----:B------:R-:W-:Y:S02]  /*a9c0*/  ISETP.GE.AND P5, PT, R16, UR58, PT ;  /* 0x0000003a10007c0c */ /* 0x000fe4000bfa6270 */
[----:B------:R-:W-:-:S11]  /*a9d0*/  ISETP.GE.AND P4, PT, R23, UR58, PT ;  /* 0x0000003a17007c0c */ /* 0x000fd6000bf86270 */
[----:B------:R-:W5:Y:S01]  /*a9e0*/  @!P5 LDS.128 R12, [R27] ;  /* 0x000000001b0cd984 */ /* 0x000f620000000c00 */
[----:B----4-:R-:W-:-:S04]  /*a9f0*/  @!P5 LEA R38, P2, R16, R36, 0x1 ;  /* 0x000000241026d211 */ /* 0x010fc800078408ff */
[----:B0-----:R-:W-:Y:S02]  /*aa00*/  @!P5 LEA.HI.X R39, R16, R37, R17, 0x1, P2 ;  /* 0x000000251027d211 */ /* 0x001fe400010f0c11 */
[----:B------:R-:W-:-:S04]  /*aa10*/  @!P4 LEA R34, P2, R23, R36, 0x1 ;  /* 0x000000241722c211 */ /* 0x000fc800078408ff */
[----:B------:R-:W-:Y:S02]  /*aa20*/  @!P4 LEA.HI.X R35, R23, R37, R201, 0x1, P2 ;  /* 0x000000251723c211 */ /* 0x000fe400010f0cc9 */
[----:B------:R-:W-:-:S13]  /*aa30*/  ISETP.GE.AND P2, PT, R22, UR58, PT ;  /* 0x0000003a16007c0c */ /* 0x000fda000bf46270 */
[----:B------:R-:W-:-:S04]  /*aa40*/  @!P2 LEA R32, P6, R22, R36, 0x1 ;  /* 0x000000241620a211 */ /* 0x000fc800078c08ff */
[----:B------:R-:W-:Y:S01]  /*aa50*/  @!P2 LEA.HI.X R33, R22, R37, R200, 0x1, P6 ;  /* 0x000000251621a211 */ /* 0x000fe200030f0cc8 */
[----:B-----5:R0:W-:Y:S01]  /*aa60*/  @!P5 ST.E.128 desc[UR56][R38.64], R12 ;  /* 0x0000000c2600d985 */ /* 0x0201e2000c101d38 */
[----:B------:R-:W-:-:S13]  /*aa70*/  ISETP.GE.AND P5, PT, R194, UR58, PT ;  /* 0x0000003ac2007c0c */ /* 0x000fda000bfa6270 */
[----:B------:R-:W4:Y:S01]  /*aa80*/  @!P5 LDS.128 R12, [R28] ;  /* 0x000000001c0cd984 */ /* 0x000f220000000c00 */
[----:B------:R-:W-:-:S04]  /*aa90*/  @!P5 IMAD.SHL.U32 R31, R195, 0x8, RZ ;  /* 0x00000008c31fd824 */ /* 0x000fc800078e00ff */
[----:B0-----:R-:W-:-:S05]  /*aaa0*/  @!P5 IMAD.WIDE R38, R31, 0x2, R36 ;  /* 0x000000021f26d825 */ /* 0x001fca00078e0224 */
[----:B----4-:R0:W-:Y:S01]  /*aab0*/  @!P5 ST.E.128 desc[UR56][R38.64], R12 ;  /* 0x0000000c2600d985 */ /* 0x0101e2000c101d38 */
[----:B------:R-:W-:-:S13]  /*aac0*/  ISETP.GE.AND P5, PT, R193, UR58, PT ;  /* 0x0000003ac1007c0c */ /* 0x000fda000bfa6270 */
[----:B------:R-:W4:Y:S01]  /*aad0*/  @!P5 LDS.128 R12, [R27+0x3000] ;  /* 0x003000001b0cd984 */ /* 0x000f220000000c00 */
[----:B------:R-:W-:Y:S01]  /*aae0*/  @!P5 IMAD.SHL.U32 R31, R198, 0x8, RZ ;  /* 0x00000008c61fd824 */ /* 0x000fe200078e00ff */
[----:B0-----:R-:W-:Y:S01]  /*aaf0*/  @!P5 MOV R38, R36 ;  /* 0x000000240026d202 */ /* 0x001fe20000000f00 */
[----:B------:R-:W-:-:S04]  /*ab00*/  @!P5 IMAD.MOV.U32 R39, RZ, RZ, R37 ;  /* 0x000000ffff27d224 */ /* 0x000fc800078e0025 */
[----:B------:R-:W-:-:S05]  /*ab10*/  @!P5 IMAD.WIDE R38, R31, 0x2, R38 ;  /* 0x000000021f26d825 */ /* 0x000fca00078e0226 */
[----:B----4-:R-:W-:Y:S01]  /*ab20*/  @!P5 ST.E.128 desc[UR56][R38.64], R12 ;  /* 0x0000000c2600d985 */ /* 0x010fe2000c101d38 */
[----:B------:R-:W-:-:S03]  /*ab30*/  ISETP.GE.AND P5, PT, R192, UR58, PT ;  /* 0x0000003ac0007c0c */ /* 0x000fc6000bfa6270 */
[----:B------:R-:W0:Y:S10]  /*ab40*/  @!P4 LDS.128 R12, [R28+0x3000] ;  /* 0x003000001c0cc984 */ /* 0x000e340000000c00 */
[----:B------:R-:W-:-:S04]  /*ab50*/  @!P5 LEA R36, P6, R192, R36, 0x1 ;  /* 0x00000024c024d211 */ /* 0x000fc800078c08ff */
[----:B------:R-:W-:Y:S01]  /*ab60*/  @!P5 LEA.HI.X R37, R192, R37, R199, 0x1, P6 ;  /* 0x00000025c025d211 */ /* 0x000fe200030f0cc7 */
[----:B0-----:R-:W-:Y:S04]  /*ab70*/  @!P4 ST.E.128 desc[UR56][R34.64], R12 ;  /* 0x0000000c2200c985 */ /* 0x001fe8000c101d38 */
[----:B------:R-:W0:Y:S04]  /*ab80*/  @!P2 LDS.128 R12, [R27+0x6000] ;  /* 0x006000001b0ca984 */ /* 0x000e280000000c00 */
[----:B0-----:R-:W-:Y:S04]  /*ab90*/  @!P2 ST.E.128 desc[UR56][R32.64], R12 ;  /* 0x0000000c2000a985 */ /* 0x001fe8000c101d38 */
[----:B------:R-:W0:Y:S04]  /*aba0*/  @!P5 LDS.128 R12, [R28+0x6000] ;  /* 0x006000001c0cd984 */ /* 0x000e280000000c00 */
[----:B0-----:R0:W-:Y:S02]  /*abb0*/  @!P5 ST.E.128 desc[UR56][R36.64], R12 ;  /* 0x0000000c2400d985 */ /* 0x0011e4000c101d38 */
.L_x_3852:
[----:B------:R-:W-:Y:S05]  /*abc0*/  BSYNC B0 ;  /* 0x0000000000007941 */ /* 0x000fea0003800000 */
.L_x_3851:
[----:B------:R-:W-:Y:S01]  /*abd0*/  ISETP.GE.AND P2, PT, R85, 0x41, PT ;  /* 0x000000415500780c */ /* 0x000fe20003f46270 */
[----:B0-----:R0:W0:Y:S01]  /*abe0*/  SHFL.IDX PT, R37, R11, 0x1, 0x1c1f ;  /* 0x003c1f000b257f89 */ /* 0x00102200000e0000 */
[----:B------:R-:W-:Y:S03]  /*abf0*/  BSSY B0, `(.L_x_3853) ;  /* 0x0000023000007945 */ /* 0x000fe60003800000 */
[----:B----4-:R4:W0:Y:S08]  /*ac00*/  SHFL.IDX PT, R36, R21, 0x1, 0x1c1f ;  /* 0x003c1f0015247f89 */ /* 0x01083000000e0000 */
[----:B----4-:R-:W-:Y:S05]  /*ac10*/  @!P2 BRA `(.L_x_3854) ;  /* 0x000000000080a947 */ /* 0x010fea0003800000 */
[----:B------:R-:W-:Y:S02]  /*ac20*/  ISETP.GE.AND P5, PT, R16, UR58, PT ;  /* 0x0000003a10007c0c */ /* 0x000fe4000bfa6270 */
[----:B------:R-:W-:-:S11]  /*ac30*/  ISETP.GE.AND P4, PT, R23, UR58, PT ;  /* 0x0000003a17007c0c */ /* 0x000fd6000bf86270 */
[----:B------:R-:W4:Y:S01]  /*ac40*/  @!P5 LDS.128 R12, [R27+0x2000] ;  /* 0x002000001b0cd984 */ /* 0x000f220000000c00 */
[----:B0-----:R-:W-:-:S04]  /*ac50*/  @!P5 LEA R38, P2, R16, R36, 0x1 ;  /* 0x000000241026d211 */ /* 0x001fc800078408ff */
[----:B------:R-:W-:Y:S02]  /*ac60*/  @!P5 LEA.HI.X R39, R16, R37, R17, 0x1, P2 ;  /* 0x000000251027d211 */ /* 0x000fe400010f0c11 */
[----:B------:R-:W-:-:S04]  /*ac70*/  @!P4 LEA R34, P2, R23, R36, 0x1 ;  /* 0x000000241722c211 */ /* 0x000fc800078408ff */
[----:B------:R-:W-:Y:S02]  /*ac80*/  @!P4 LEA.HI.X R35, R23, R37, R201, 0x1, P2 ;  /* 0x000000251723c211 */ /* 0x000fe400010f0cc9 */
[----:B------:R-:W-:-:S13]  /*ac90*/  ISETP.GE.AND P2, PT, R22, UR58, PT ;  /* 0x0000003a16007c0c */ /* 0x000fda000bf46270 */
[----:B------:R-:W-:-:S04]  /*aca0*/  @!P2 LEA R32, P6, R22, R36, 0x1 ;  /* 0x000000241620a211 */ /* 0x000fc800078c08ff */
[----:B------:R-:W-:Y:S01]  /*acb0*/  @!P2 LEA.HI.X R33, R22, R37, R200, 0x1, P6 ;  /* 0x000000251621a211 */ /* 0x000fe200030f0cc8 */
[----:B----4-:R0:W-:Y:S01]  /*acc0*/  @!P5 ST.E.128 desc[UR56][R38.64], R12 ;  /* 0x0000000c2600d985 */ /* 0x0101e2000c101d38 */
[----:B------:R-:W-:-:S13]  /*acd0*/  ISETP.GE.AND P5, PT, R194, UR58, PT ;  /* 0x0000003ac2007c0c */ /* 0x000fda000bfa6270 */
[----:B------:R-:W4:Y:S01]  /*ace0*/  @!P5 LDS.128 R12, [R28+0x2000] ;  /* 0x002000001c0cd984 */ /* 0x000f220000000c00 */
[----:B------:R-:W-:-:S04]  /*acf0*/  @!P5 IMAD.SHL.U32 R11, R195, 0x8, RZ ;  /* 0x00000008c30bd824 */ /* 0x000fc800078e00ff */
[----:B0-----:R-:W-:-:S05]  /*ad00*/  @!P5 IMAD.WIDE R38, R11, 0x2, R36 ;  /* 0x000000020b26d825 */ /* 0x001fca00078e0224 */
[----:B----4-:R0:W-:Y:S01]  /*ad10*/  @!P5 ST.E.128 desc[UR56][R38.64], R12 ;  /* 0x0000000c2600d985 */ /* 0x0101e2000c101d38 */
[----:B------:R-:W-:-:S13]  /*ad20*/  ISETP.GE.AND P5, PT, R193, UR58, PT ;  /* 0x0000003ac1007c0c */ /* 0x000fda000bfa6270 */
[----:B------:R-:W4:Y:S01]  /*ad30*/  @!P5 LDS.128 R12, [R27+0x5000] ;  /* 0x005000001b0cd984 */ /* 0x000f220000000c00 */
[----:B------:R-:W-:Y:S02]  /*ad40*/  @!P5 IMAD.SHL.U32 R11, R198, 0x8, RZ ;  /* 0x00000008c60bd824 */ /* 0x000fe400078e00ff */
[----:B0-----:R-:W-:Y:S02]  /*ad50*/  @!P5 IMAD.MOV.U32 R38, RZ, RZ, R36 ;  /* 0x000000ffff26d224 */ /* 0x001fe400078e0024 */
[----:B------:R-:W-:Y:S02]  /*ad60*/  @!P5 IMAD.MOV.U32 R39, RZ, RZ, R37 ;  /* 0x000000ffff27d224 */ /* 0x000fe400078e0025 */
        /* <DEDUP_REMOVED lines=11> */
.L_x_3854:
[----:B------:R-:W-:Y:S05]  /*ae20*/  BSYNC B0 ;  /* 0x0000000000007941 */ /* 0x000fea0003800000 */
.L_x_3853:
[----:B0-----:R-:W5:Y:S01]  /*ae30*/  LDL R11, [R1] ;  /* 0x00000000010b7983 */ /* 0x001f620000100800 */
[----:B-1-3--:R-:W-:Y:S01]  /*ae40*/  @!P3 VIADD R86, R86, 0x308c0 ;  /* 0x000308c05656b836 */ /* 0x00afe20000000000 */
[----:B------:R-:W-:Y:S01]  /*ae50*/  PLOP3.LUT P2, PT, PT, PT, PT, 0x8, 0x0 ;  /* 0x000000000000781c */ /* 0x000fe20003f4e170 */
[----:B------:R-:W-:Y:S01]  /*ae60*/  VIADD R19, R19, 0x1 ;  /* 0x0000000113137836 */ /* 0x000fe20000000000 */
[----:B------:R-:W-:Y:S01]  /*ae70*/  @!PT LDS RZ, [RZ] ;  /* 0x00000000fffff984 */ /* 0x000fe20000000800 */
[----:B------:R-:W-:Y:S01]  /*ae80*/  @!PT LDS RZ, [RZ] ;  /* 0x00000000fffff984 */ /* 0x000fe20000000800 */
[----:B------:R-:W-:Y:S01]  /*ae90*/  @!PT LDS RZ, [RZ] ;  /* 0x00000000fffff984 */ /* 0x000fe20000000800 */
[----:B------:R-:W-:Y:S01]  /*aea0*/  @!PT LDS RZ, [RZ] ;  /* 0x00000000fffff984 */ /* 0x000fe20000000800 */
[----:B------:R0:W-:Y:S06]  /*aeb0*/  MEMBAR.ALL.CTA ;  /* 0x0000000000007992 */ /* 0x0001ec0000008000 */
[----:B0-----:R-:W0:Y:S01]  /*aec0*/  FENCE.VIEW.ASYNC.S ;  /* 0x00000000000073c6 */ /* 0x001e220000000000 */
[----:B------:R-:W-:Y:S01]  /*aed0*/  @!P3 PRMT R86, RZ, 0x654, R86 ;  /* 0x00000654ff56b816 */ /* 0x000fe20000000056 */
[----:B0-----:R0:W-:Y:S06]  /*aee0*/  BAR.SYNC.DEFER_BLOCKING R137, 0x80 ;  /* 0x000200890000751d */ /* 0x0011ec0000010000 */
[----:B------:R0:W-:Y:S01]  /*aef0*/  @!P3 SYNCS.ARRIVE.TRANS64.RED.A1T0 RZ, [R86+URZ], RZ ;  /* 0x000000ff56ffb9a7 */ /* 0x0001e2000810043f */
[----:B------:R-:W-:-:S04]  /*af00*/  ISETP.NE.AND P3, PT, R19, 0x2, PT ;  /* 0x000000021300780c */ /* 0x000fc80003f65270 */
[----:B----4-:R-:W-:Y:S02]  /*af10*/  SEL R12, RZ, 0x1, P3 ;  /* 0x00000001ff0c7807 */ /* 0x010fe40001800000 */
[----:B------:R-:W-:Y:S02]  /*af20*/  SEL R19, R19, RZ, P3 ;  /* 0x000000ff13137207 */ /* 0x000fe40001800000 */
[----:B------:R-:W-:Y:S02]  /*af30*/  LOP3.LUT R203, R203, R12, RZ, 0x3c, !PT ;  /* 0x0000000ccbcb7212 */ /* 0x000fe400078e3cff */
[----:B-----5:R-:W-:-:S13]  /*af40*/  LOP3.LUT P4, RZ, R11, 0x2, RZ, 0xc0, !PT ;  /* 0x000000020bff7812 */ /* 0x020fda000788c0ff */
[----:B0-----:R-:W-:Y:S05]  /*af50*/  @P4 BRA `(.L_x_3855) ;  /* 0xffffff7400904947 */ /* 0x001fea000383ffff */
.L_x_3745:
[----:B------:R-:W-:Y:S01]  /*af60*/  BSSY B0, `(.L_x_3856) ;  /* 0x000003a000007945 */ /* 0x000fe20003800000 */
[----:B------:R-:W-:Y:S02]  /*af70*/  ISETP.GE.AND P1, PT, R141, 0x1, PT ;  /* 0x000000018d00780c */ /* 0x000fe40003f26270 */
[----:B------:R-:W-:Y:S02]  /*af80*/  CS2R R2, SRZ ;  /* 0x0000000000027805 */ /* 0x000fe4000001ff00 */
[----:B------:R-:W-:Y:S02]  /*af90*/  PLOP3.LUT P0, PT, PT, PT, PT, 0x80, 0x0 ;  /* 0x000000000000781c */ /* 0x000fe40003f0f070 */
[----:B--2---:R-:W-:Y:S02]  /*afa0*/  CS2R R118, SRZ ;  /* 0x0000000000767805 */ /* 0x004fe4000001ff00 */
[----:B------:R-:W-:Y:S02]  /*afb0*/  CS2R R116, SRZ ;  /* 0x0000000000747805 */ /* 0x000fe4000001ff00 */
[----:B------:R-:W-:-:S02]  /*afc0*/  CS2R R114, SRZ ;  /* 0x0000000000727805 */ /* 0x000fc4000001ff00 */
[----:B------:R-:W-:Y:S02]  /*afd0*/  CS2R R112, SRZ ;  /* 0x0000000000707805 */ /* 0x000fe4000001ff00 */
[----:B------:R-:W-:Y:S01]  /*afe0*/  CS2R R106, SRZ ;  /* 0x00000000006a7805 */ /* 0x000fe2000001ff00 */
[----:B------:R-:W-:Y:S01]  /*aff0*/  IMAD.MOV.U32 R110, RZ, RZ, RZ ;  /* 0x000000ffff6e7224 */ /* 0x000fe200078e00ff */
[----:B------:R-:W-:Y:S02]  /*b000*/  CS2R R108, SRZ ;  /* 0x00000000006c7805 */ /* 0x000fe4000001ff00 */
[----:B------:R-:W-:Y:S02]  /*b010*/  CS2R R54, SRZ ;  /* 0x0000000000367805 */ /* 0x000fe4000001ff00 */
[----:B------:R-:W-:Y:S01]  /*b020*/  CS2R R104, SRZ ;  /* 0x0000000000687805 */ /* 0x000fe2000001ff00 */
[----:B------:R-:W-:Y:S01]  /*b030*/  IMAD.MOV.U32 R103, RZ, RZ, RZ ;  /* 0x000000ffff677224 */ /* 0x000fe200078e00ff */
[----:B------:R-:W-:-:S02]  /*b040*/  CS2R R98, SRZ ;  /* 0x0000000000627805 */ /* 0x000fc4000001ff00 */
[----:B------:R-:W-:Y:S02]  /*b050*/  CS2R R100, SRZ ;  /* 0x0000000000647805 */ /* 0x000fe4000001ff00 */
        /* <DEDUP_REMOVED lines=37> */
[----:B------:R-:W-:Y:S02]  /*b2b0*/  IMAD.MOV.U32 R4, RZ, RZ, RZ ;  /* 0x000000ffff047224 */ /* 0x000fe400078e00ff */
[----:B------:R-:W-:Y:S01]  /*b2c0*/  IMAD.MOV.U32 R0, RZ, RZ, RZ ;  /* 0x000000ffff007224 */ /* 0x000fe200078e00ff */
[----:B------:R-:W-:Y:S06]  /*b2d0*/  @P2 BRA `(.L_x_3857) ;  /* 0x0000000000082947 */ /* 0x000fec0003800000 */
[----:B------:R-:W0:Y:S02]  /*b2e0*/  FENCE.VIEW.ASYNC.G ;  /* 0x00000000000073c6 */ /* 0x000e240000000100 */
[----:B0-----:R-:W-:Y:S06]  /*b2f0*/  BAR.ARV 0xc, 0x180 ;  /* 0x0306000000007b1d */ /* 0x001fec0000002000 */
.L_x_3857:
[----:B------:R-:W-:Y:S05]  /*b300*/  BSYNC B0 ;  /* 0x0000000000007941 */ /* 0x000fea0003800000 */
.L_x_3856:
[----:B------:R-:W-:Y:S01]  /*b310*/  CS2R R24, SRZ ;  /* 0x0000000000187805 */ /* 0x000fe2000001ff00 */
[----:B------:R-:W-:Y:S06]  /*b320*/  @!P1 BRA `(.L_x_3858) ;  /* 0x000000b800609947 */ /* 0x000fec0003800000 */
[----:B------:R-:W0:Y:S01]  /*b330*/  S2R R6, SR_TID.X ;  /* 0x0000000000067919 */ /* 0x000e220000002100 */
[----:B------:R-:W-:-:S06]  /*b340*/  ULOP3.LUT UP0, URZ, UR60, 0x1bf, URZ, 0xc0, !UPT ;  /* 0x000001bf3c3f7892 */ /* 0x000fcc000f80c03f */
[----:B------:R-:W-:Y:S02]  /*b350*/  PLOP3.LUT P0, PT, PT, PT, UP0, 0x80, 0x0 ;  /* 0x000000000000781c */ /* 0x000fe40003f0f008 */
[----:B0-----:R-:W-:-:S04]  /*b360*/  IADD3 R6, R6, -0x80, RZ ;  /* 0xffffff8006067810 */ /* 0x001fc80007ffe0ff */
[----:B------:R-:W-:-:S04]  /*b370*/  SHF.R.S32.HI R5, RZ, 0x1f, R6 ;  /* 0x0000001fff057819 */ /* 0x000fc80000011406 */
[----:B------:R-:W-:-:S04]  /*b380*/  LEA.HI R5, R5, R6, RZ, 0x7 ;  /* 0x0000000605057211 */ /* 0x000fc800078f38ff */
[----:B------:R-:W-:-:S05]  /*b390*/  SHF.R.S32.HI R5, RZ, 0x7, R5 ;  /* 0x00000007ff057819 */ /* 0x000fca0000011405 */
[----:B------:R-:W0:Y:S02]  /*b3a0*/  SHFL.IDX PT, R0, R5, RZ, 0x1f ;  /* 0x00001fff05007589 */ /* 0x000e2400000e0000 */
[----:B0-----:R-:W-:-:S04]  /*b3b0*/  LEA.HI R2, R0, R0, RZ, 0x1 ;  /* 0x0000000000027211 */ /* 0x001fc800078f08ff */
[----:B------:R-:W-:-:S05]  /*b3c0*/  LOP3.LUT R3, R2, 0x1e, RZ, 0xc0, !PT ;  /* 0x0000001e02037812 */ /* 0x000fca00078ec0ff */
[----:B------:R-:W-:-:S05]  /*b3d0*/  IMAD.IADD R3, R0, 0x1, -R3 ;  /* 0x0000000100037824 */ /* 0x000fca00078e0a03 */
[----:B------:R-:W-:-:S04]  /*b3e0*/  LEA R3, R3, UR60, 0xd ;  /* 0x0000003c03037c11 */ /* 0x000fc8000f8e68ff */
        /* <DEDUP_REMOVED lines=19> */
.L_x_3859:
        /* <DEDUP_REMOVED lines=13> */
.L_x_3863:
[----:B-1----:R1:W2:Y:S02]  /*b5f0*/  SYNCS.PHASECHK.TRANS64.TRYWAIT P0, [R18+URZ+0x30800], R3 ;  /* 0x03080003120075a7 */ /* 0x0022a4000800017f */
[----:B--2---:R-:W-:Y:S05]  /*b600*/  @!P0 NANOSLEEP.SYNCS 0x989680 ;  /* 0x009896800000895d */ /* 0x004fea0003900000 */
[----:B------:R-:W2:Y:S02]  /*b610*/  @!P0 SYNCS.PHASECHK.TRANS64 P0, [R18+URZ+0x30800], R3 ;  /* 0x03080003120085a7 */ /* 0x000ea4000800007f */
[----:B--2---:R-:W-:Y:S05]  /*b620*/  @!P0 BRA `(.L_x_3863) ;  /* 0xfffffffc00f08947 */ /* 0x004fea000383ffff */
.L_x_3862:
[----:B------:R-:W-:Y:S05]  /*b630*/  BSYNC B0 ;  /* 0x0000000000007941 */ /* 0x000fea0003800000 */
.L_x_3861:
[----:B------:R-:W-:Y:S05]  /*b640*/  BRA `(.L_x_3864) ;  /* 0x0000005800ac7947 */ /* 0x000fea0003800000 */
.L_x_3860:
[----:B-----5:R-:W-:Y:S01]  /*b650*/  SHF.R.S32.HI R0, RZ, 0x1f, R136 ;  /* 0x0000001fff007819 */ /* 0x020fe20000011488 */
[----:B------:R-:W-:Y:S01]  /*b660*/  ULOP3.LUT UP0, URZ, UR60, 0x3ff, URZ, 0xc0, !UPT ;  /* 0x000003ff3c3f7892 */ /* 0x000fe2000f80c03f */
[----:B------:R-:W-:Y:S01]  /*b670*/  ULDC.64 UR4, c[0x0][0x3f8] ;  /* 0x0000fe0000047ab9 */ /* 0x000fe20000000a00 */
[----:B------:R-:W-:Y:S02]  /*b680*/  ULDC.64 UR6, c[0x0][0x408] ;  /* 0x0001020000067ab9 */ /* 0x000fe40000000a00 */
[C---:B------:R-:W-:Y:S02]  /*b690*/  IMAD R3, R0.reuse, UR4, RZ ;  /* 0x0000000400037c24 */ /* 0x040fe4000f8e02ff */
[----:B------:R-:W-:Y:S01]  /*b6a0*/  IMAD R7, R0, UR6, RZ ;  /* 0x0000000600077c24 */ /* 0x000fe2000f8e02ff */
[----:B------:R-:W-:Y:S01]  /*b6b0*/  PLOP3.LUT P2, PT, PT, PT, UP0, 0x80, 0x0 ;  /* 0x000000000000781c */ /* 0x000fe20003f4f008 */
[----:B------:R-:W-:-:S04]  /*b6c0*/  IMAD.WIDE.U32 R4, R136, UR4, RZ ;  /* 0x0000000488047c25 */ /* 0x000fc8000f8e00ff */
        /* <DEDUP_REMOVED lines=10> */
[----:B------:R-:W-:Y:S01]  /*b770*/  LEA.HI.X R27, R136, UR7, R27, 0x1, P1 ;  /* 0x00000007881b7c11 */ /* 0x000fe200088f0c1b */
        /* <DEDUP_REMOVED lines=17> */
.L_x_3865:
[----:B------:R-:W-:Y:S01]  /*b890*/  ULDC.U8 UR4, c[0x0][0x410] ;  /* 0x0001040000047ab9 */ /* 0x000fe20000000000 */
[----:B------:R-:W-:Y:S01]  /*b8a0*/  BSSY B0, `(.L_x_3866) ;  /* 0x000057d000007945 */ /* 0x000fe20003800000 */
[----:B------:R-:W-:Y:S01]  /*b8b0*/  ISETP.NE.AND P0, PT, RZ, UR4, PT ;  /* 0x00000004ff007c0c */ /* 0x000fe2000bf05270 */
[----:B------:R-:W-:-:S12]  /*b8c0*/  IMAD R6, R29, 0x80, R202 ;  /* 0x000000801d067824 */ /* 0x000fd800078e02ca */
[----:B------:R-:W-:Y:S05]  /*b8d0*/  @!P0 BRA `(.L_x_3867) ;  /* 0x0000002800cc8947 */ /* 0x000fea0003800000 */
[----:B------:R-:W-:-:S03]  /*b8e0*/  UMOV UR4, 0xffffffff ;  /* 0xffffffff00047882 */ /* 0x000fc60000000000 */
[----:B------:R-:W-:Y:S05]  /*b8f0*/  BRA.DIV UR4, `(.L_x_3868) ;  /* 0x0000014e04a47947 */ /* 0x000fea000b800000 */
[----:B------:R0:W1:Y:S04]  /*b900*/  SHFL.IDX PT, R3, R25, RZ, 0x1c1f ;  /* 0x001c1fff19037589 */ /* 0x00006800000e0000 */
[----:B------:R0:W2:Y:S04]  /*b910*/  SHFL.IDX PT, R0, R24, RZ, 0x1c1f ;  /* 0x001c1fff18007589 */ /* 0x0000a800000e0000 */
[----:B------:R0:W3:Y:S04]  /*b920*/  SHFL.IDX PT, R5, R27, RZ, 0x1c1f ;  /* 0x001c1fff1b057589 */ /* 0x0000e800000e0000 */
[----:B------:R0:W4:Y:S02]  /*b930*/  SHFL.IDX PT, R14, R26, RZ, 0x1c1f ;  /* 0x001c1fff1a0e7589 */ /* 0x00012400000e0000 */
.L_x_4114:
[----:B------:R-:W-:Y:S01]  /*b940*/  ULDC UR4, c[0x0][0x448] ;  /* 0x0001120000047ab9 */ /* 0x000fe20000000800 */
[----:B------:R-:W-:Y:S01]  /*b950*/  LOP3.LUT R7, R215, 0x18, R16, 0xf8, !PT ;  /* 0x00000018d7077812 */ /* 0x000fe200078ef810 */
[----:B------:R-:W-:Y:S01]  /*b960*/  IMAD R50, R140, UR4, RZ ;  /* 0x000000048c327c24 */ /* 0x000fe2000f8e02ff */
[----:B------:R-:W-:Y:S01]  /*b970*/  BSSY B1, `(.L_x_3869) ;  /* 0x0000058000017945 */ /* 0x000fe20003800000 */
[----:B------:R-:W-:Y:S02]  /*b980*/  LOP3.LUT P0, RZ, R223, 0x4, RZ, 0xc0, !PT ;  /* 0x00000004dfff7812 */ /* 0x000fe4000780c0ff */
[----:B------:R-:W-:Y:S02]  /*b990*/  CS2R R30, SRZ ;  /* 0x00000000001e7805 */ /* 0x000fe4000001ff00 */
[----:B------:R-:W-:Y:S02]  /*b9a0*/  LOP3.LUT R4, R7, R216, RZ, 0x3c, !PT ;  /* 0x000000d807047212 */ /* 0x000fe400078e3cff */
[----:B------:R-:W-:-:S02]  /*b9b0*/  CS2R R32, SRZ ;  /* 0x0000000000207805 */ /* 0x000fc4000001ff00 */
[----:B------:R-:W-:Y:S01]  /*b9c0*/  ISETP.GE.AND P1, PT, R6, R50, PT ;  /* 0x000000320600720c */ /* 0x000fe20003f26270 */
[----:B------:R-:W-:Y:S01]  /*b9d0*/  IMAD R50, R29, -0x80, R50 ;  /* 0xffffff801d327824 */ /* 0x000fe200078e0232 */
[----:B------:R-:W-:Y:S01]  /*b9e0*/  CS2R R28, SRZ ;  /* 0x00000000001c7805 */ /* 0x000fe2000001ff00 */
[----:B------:R-:W-:Y:S01]  /*b9f0*/  IMAD.IADD R9, R217, 0x1, R4 ;  /* 0x00000001d9097824 */ /* 0x000fe200078e0204 */
[----:B------:R-:W-:Y:S02]  /*ba00*/  CS2R R34, SRZ ;  /* 0x0000000000227805 */ /* 0x000fe4000001ff00 */
[----:B------:R-:W-:Y:S02]  /*ba10*/  CS2R R36, SRZ ;  /* 0x0000000000247805 */ /* 0x000fe4000001ff00 */
[----:B------:R-:W-:Y:S01]  /*ba20*/  CS2R R38, SRZ ;  /* 0x0000000000267805 */ /* 0x000fe2000001ff00 */
[----:B------:R-:W-:Y:S01]  /*ba30*/  IMAD R9, R9, 0x2, R18 ;  /* 0x0000000209097824 */ /* 0x000fe200078e0212 */
[----:B------:R-:W-:-:S02]  /*ba40*/  CS2R R20, SRZ ;  /* 0x0000000000147805 */ /* 0x000fc4000001ff00 */
[----:B0-----:R-:W-:Y:S02]  /*ba50*/  CS2R R24, SRZ ;  /* 0x0000000000187805 */ /* 0x001fe4000001ff00 */
[----:B------:R-:W-:Y:S02]  /*ba60*/  CS2R R12, SRZ ;  /* 0x00000000000c7805 */ /* 0x000fe4000001ff00 */
[----:B------:R-:W-:Y:S02]  /*ba70*/  CS2R R10, SRZ ;  /* 0x00000000000a7805 */ /* 0x000fe4000001ff00 */
[----:B------:R-:W-:Y:S01]  /*ba80*/  CS2R R6, SRZ ;  /* 0x0000000000067805 */ /* 0x000fe2000001ff00 */
[C---:B------:R-:W-:Y:S01]  /*ba90*/  VIADD R51, R9.reuse, 0x12400 ;  /* 0x0001240009337836 */ /* 0x040fe20000000000 */
[----:B------:R-:W-:Y:S01]  /*baa0*/  CS2R R26, SRZ ;  /* 0x00000000001a7805 */ /* 0x000fe2000001ff00 */
[----:B------:R-:W-:Y:S01]  /*bab0*/  VIADD R8, R9, 0x12440 ;  /* 0x0001244009087836 */ /* 0x000fe20000000000 */
[----:B------:R-:W-:Y:S06]  /*bac0*/  @P1 BRA `(.L_x_3870) ;  /* 0x0000000400081947 */ /* 0x000fec0003800000 */
[----:B------:R-:W1:Y:S01]  /*bad0*/  LDL R41, [R1+0x48] ;  /* 0x0000480001297983 */ /* 0x000e620000100800 */
[----:B------:R-:W-:-:S03]  /*bae0*/  ULDC UR4, c[0x0][0x3f4] ;  /* 0x0000fd0000047ab9 */ /* 0x000fc60000000800 */
[----:B------:R-:W3:Y:S04]  /*baf0*/  LDL R40, [R1+0x4c] ;  /* 0x00004c0001287983 */ /* 0x000ee80000100800 */
[----:B------:R-:W3:Y:S01]  /*bb00*/  LDL R15, [R1+0x50] ;  /* 0x00005000010f7983 */ /* 0x000ee20000100800 */
[C---:B------:R-:W-:Y:S01]  /*bb10*/  ISETP.GE.AND P4, PT, R207.reuse, UR4, PT ;  /* 0x00000004cf007c0c */ /* 0x040fe2000bf86270 */
[----:B------:R-:W-:Y:S01]  /*bb20*/  IMAD.SHL.U32 R21, R207, 0x2, RZ ;  /* 0x00000002cf157824 */ /* 0x000fe200078e00ff */
[C---:B------:R-:W-:Y:S01]  /*bb30*/  ISETP.GE.AND P2, PT, R205.reuse, UR4, PT ;  /* 0x00000004cd007c0c */ /* 0x040fe2000bf46270 */
[----:B------:R-:W3:Y:S01]  /*bb40*/  LDL R53, [R1+0x54] ;  /* 0x0000540001357983 */ /* 0x000ee20000100800 */
[----:B------:R-:W-:Y:S02]  /*bb50*/  CS2R R36, SRZ ;  /* 0x0000000000247805 */ /* 0x000fe4000001ff00 */
[----:B------:R-:W-:Y:S01]  /*bb60*/  CS2R R6, SRZ ;  /* 0x0000000000067805 */ /* 0x000fe2000001ff00 */
[----:B------:R-:W-:Y:S01]  /*bb70*/  IMAD.SHL.U32 R27, R205, 0x2, RZ ;  /* 0x00000002cd1b7824 */ /* 0x000fe200078e00ff */
[----:B------:R-:W3:Y:S05]  /*bb80*/  LDL R52, [R1+0x58] ;  /* 0x0000580001347983 */ /* 0x000eea0000100800 */
[----:B--2---:R-:W-:-:S02]  /*bb90*/  @!P4 IADD3 R12, P1, R0, R21, RZ ;  /* 0x00000015000cc210 */ /* 0x004fc40007f3e0ff */
[----:B----4-:R-:W-:Y:S02]  /*bba0*/  @!P4 IADD3 R20, P3, R14, R21, RZ ;  /* 0x000000150e14c210 */ /* 0x010fe40007f7e0ff */
[----:B------:R-:W-:Y:S02]  /*bbb0*/  CS2R R34, SRZ ;  /* 0x0000000000227805 */ /* 0x000fe4000001ff00 */
[----:B------:R-:W-:Y:S02]  /*bbc0*/  CS2R R10, SRZ ;  /* 0x00000000000a7805 */ /* 0x000fe4000001ff00 */
[----:B------:R-:W-:Y:S01]  /*bbd0*/  CS2R R32, SRZ ;  /* 0x0000000000207805 */ /* 0x000fe2000001ff00 */
[----:B------:R-:W-:Y:S01]  /*bbe0*/  IMAD.SHL.U32 R47, R208, 0x2, RZ ;  /* 0x00000002d02f7824 */ /* 0x000fe200078e00ff */
[----:B------:R-:W-:Y:S02]  /*bbf0*/  CS2R R28, SRZ ;  /* 0x00000000001c7805 */ /* 0x000fe4000001ff00 */
[----:B------:R-:W-:Y:S01]  /*bc00*/  CS2R R38, SRZ ;  /* 0x0000000000267805 */ /* 0x000fe2000001ff00 */
[--C-:B-1----:R-:W-:Y:S01]  /*bc10*/  @!P4 IMAD.X R13, R3, 0x1, R41.reuse, P1 ;  /* 0x00000001030dc824 */ /* 0x102fe200008e0629 */
[----:B------:R-:W-:Y:S01]  /*bc20*/  ISETP.GE.AND P1, PT, R206, UR4, PT ;  /* 0x00000004ce007c0c */ /* 0x000fe2000bf26270 */
[----:B---3--:R-:W-:Y:S01]  /*bc30*/  @!P4 IMAD.X R21, R5, 0x1, R41, P3 ;  /* 0x000000010515c824 */ /* 0x008fe200018e0629 */
[----:B------:R-:W-:-:S02]  /*bc40*/  @!P2 IADD3 R24, P3, R0, R27, RZ ;  /* 0x0000001b0018a210 */ /* 0x000fc40007f7e0ff */
[----:B------:R0:W5:Y:S01]  /*bc50*/  @!P4 LD.E.64 R36, desc[UR56][R12.64] ;  /* 0x000000380c24c980 */ /* 0x000162000c101b00 */
[----:B------:R-:W-:-:S03]  /*bc60*/  IMAD.SHL.U32 R41, R206, 0x2, RZ ;  /* 0x00000002ce297824 */ /* 0x000fc600078e00ff */
[----:B------:R1:W5:Y:S01]  /*bc70*/  @!P4 LD.E.64 R6, desc[UR56][R20.64] ;  /* 0x000000381406c980 */ /* 0x000362000c101b00 */
[----:B------:R-:W-:Y:S02]  /*bc80*/  @!P2 IADD3 R26, P4, R14, R27, RZ ;  /* 0x0000001b0e1aa210 */ /* 0x000fe40007f9e0ff */
[----:B------:R-:W-:Y:S02]  /*bc90*/  @!P2 IADD3.X R25, R3, R40, RZ, P3, !PT ;  /* 0x000000280319a210 */ /* 0x000fe40001ffe4ff */
[-C--:B------:R-:W-:Y:S01]  /*bca0*/  @!P1 IADD3 R30, P3, R0, R41.reuse, RZ ;  /* 0x00000029001e9210 */ /* 0x080fe20007f7e0ff */
[----:B------:R-:W-:Y:S01]  /*bcb0*/  @!P2 IMAD.X R27, R5, 0x1, R40, P4 ;  /* 0x00000001051ba824 */ /* 0x000fe200020e0628 */
[----:B------:R-:W-:Y:S01]  /*bcc0*/  @!P1 IADD3 R40, P4, R14, R41, RZ ;  /* 0x000000290e289210 */ /* 0x000fe20007f9e0ff */
[----:B------:R-:W5:Y:S01]  /*bcd0*/  @!P2 LD.E.64 R34, desc[UR56][R24.64] ;  /* 0x000000381822a980 */ /* 0x000f62000c101b00 */
[----:B0-----:R-:W-:Y:S01]  /*bce0*/  CS2R R12, SRZ ;  /* 0x00000000000c7805 */ /* 0x001fe2000001ff00 */
[----:B------:R-:W-:-:S02]  /*bcf0*/  @!P1 IMAD.X R31, R3, 0x1, R15, P3 ;  /* 0x00000001031f9824 */ /* 0x000fc400018e060f */
[----:B------:R-:W5:Y:S01]  /*bd00*/  @!P2 LD.E.64 R10, desc[UR56][R26.64] ;  /* 0x000000381a0aa980 */ /* 0x000f62000c101b00 */
[----:B------:R-:W-:Y:S01]  /*bd10*/  ISETP.GE.AND P2, PT, R208, UR4, PT ;  /* 0x00000004d0007c0c */ /* 0x000fe2000bf46270 */
[----:B------:R-:W-:Y:S01]  /*bd20*/  @!P1 IMAD.X R41, R5, 0x1, R15, P4 ;  /* 0x0000000105299824 */ /* 0x000fe200020e060f */
[----:B------:R-:W-:Y:S01]  /*bd30*/  ISETP.GE.AND P3, PT, R196, UR4, PT ;  /* 0x00000004c4007c0c */ /* 0x000fe2000bf66270 */
[----:B------:R-:W5:Y:S04]  /*bd40*/  @!P1 LD.E.64 R32, desc[UR56][R30.64] ;  /* 0x000000381e209980 */ /* 0x000f68000c101b00 */
[----:B------:R0:W5:Y:S01]  /*bd50*/  @!P1 LD.E.64 R12, desc[UR56][R40.64] ;  /* 0x00000038280c9980 */ /* 0x000162000c101b00 */
[C---:B------:R-:W-:Y:S01]  /*bd60*/  ISETP.GE.AND P1, PT, R209.reuse, UR4, PT ;  /* 0x00000004d1007c0c */ /* 0x040fe2000bf26270 */
[----:B------:R-:W-:-:S04]  /*bd70*/  IMAD.SHL.U32 R15, R209, 0x2, RZ ;  /* 0x00000002d10f7824 */ /* 0x000fc800078e00ff */
[-C--:B------:R-:W-:Y:S02]  /*bd80*/  @!P2 IADD3 R44, P5, R0, R47.reuse, RZ ;  /* 0x0000002f002ca210 */ /* 0x080fe40007fbe0ff */
[C---:B------:R-:W-:Y:S01]  /*bd90*/  @!P2 IADD3 R46, P4, R14.reuse, R47, RZ ;  /* 0x0000002f0e2ea210 */ /* 0x040fe20007f9e0ff */
[----:B-1----:R-:W-:Y:S02]  /*bda0*/  @!P3 IMAD.MOV.U32 R20, RZ, RZ, R0 ;  /* 0x000000ffff14b224 */ /* 0x002fe400078e0000 */
[----:B------:R-:W-:Y:S02]  /*bdb0*/  @!P3 IMAD.MOV.U32 R21, RZ, RZ, R3 ;  /* 0x000000ffff15b224 */ /* 0x000fe400078e0003 */
[----:B------:R-:W-:Y:S01]  /*bdc0*/  @!P3 IMAD.MOV.U32 R4, RZ, RZ, R14 ;  /* 0x000000ffff04b224 */ /* 0x000fe200078e000e */
[-C--:B------:R-:W-:Y:S01]  /*bdd0*/  @!P1 IADD3 R14, P6, R14, R15.reuse, RZ ;  /* 0x0000000f0e0e9210 */ /* 0x080fe20007fde0ff */
[----:B------:R-:W-:Y:S01]  /*bde0*/  @!P2 IMAD.X R45, R3, 0x1, R53, P5 ;  /* 0x00000001032da824 */ /* 0x000fe200028e0635 */
[----:B------:R-:W-:Y:S01]  /*bdf0*/  @!P1 IADD3 R48, P5, R0, R15, RZ ;  /* 0x0000000f00309210 */ /* 0x000fe20007fbe0ff */
[----:B0-----:R-:W-:Y:S01]  /*be00*/  @!P3 IMAD.WIDE R40, R196, 0x2, R20 ;  /* 0x00000002c428b825 */ /* 0x001fe200078e0214 */
[----:B------:R-:W-:-:S02]  /*be10*/  CS2R R26, SRZ ;  /* 0x00000000001a7805 */ /* 0x000fc4000001ff00 */
[----:B------:R-:W-:Y:S02]  /*be20*/  CS2R R24, SRZ ;  /* 0x0000000000187805 */ /* 0x000fe4000001ff00 */
[----:B------:R-:W-:Y:S02]  /*be30*/  CS2R R30, SRZ ;  /* 0x00000000001e7805 */ /* 0x000fe4000001ff00 */
[----:B------:R-:W-:Y:S01]  /*be40*/  CS2R R20, SRZ ;  /* 0x0000000000147805 */ /* 0x000fe2000001ff00 */
[----:B------:R-:W-:Y:S01]  /*be50*/  @!P3 IMAD.WIDE R42, R196, 0x2, R4 ;  /* 0x00000002c42ab825 */ /* 0x000fe200078e0204 */
[----:B------:R0:W5:Y:S03]  /*be60*/  @!P3 LD.E.64 R38, desc[UR56][R40.64] ;  /* 0x000000382826b980 */ /* 0x000166000c101b00 */
[----:B------:R-:W-:Y:S01]  /*be70*/  @!P2 IMAD.X R47, R5, 0x1, R53, P4 ;  /* 0x00000001052fa824 */ /* 0x000fe200020e0635 */
[----:B------:R0:W5:Y:S01]  /*be80*/  @!P3 LD.E.64 R26, desc[UR56][R42.64] ;  /* 0x000000382a1ab980 */ /* 0x000162000c101b00 */
[----:B------:R-:W-:-:S02]  /*be90*/  @!P1 IMAD.X R49, R3, 0x1, R52, P5 ;  /* 0x0000000103319824 */ /* 0x000fc400028e0634 */
[----:B------:R-:W-:Y:S01]  /*bea0*/  @!P1 IMAD.X R15, R5, 0x1, R52, P6 ;  /* 0x00000001050f9824 */ /* 0x000fe200030e0634 */
[----:B------:R0:W5:Y:S04]  /*beb0*/  @!P2 LD.E.64 R28, desc[UR56][R44.64] ;  /* 0x000000382c1ca980 */ /* 0x000168000c101b00 */
[----:B------:R0:W5:Y:S04]  /*bec0*/  @!P2 LD.E.64 R24, desc[UR56][R46.64] ;  /* 0x000000382e18a980 */ /* 0x000168000c101b00 */
[----:B------:R0:W5:Y:S04]  /*bed0*/  @!P1 LD.E.64 R30, desc[UR56][R48.64] ;  /* 0x00000038301e9980 */ /* 0x000168000c101b00 */
[----:B------:R0:W5:Y:S02]  /*bee0*/  @!P1 LD.E.64 R20, desc[UR56][R14.64] ;  /* 0x000000380e149980 */ /* 0x000164000c101b00 */
.L_x_3870:
[----:B------:R-:W-:Y:S05]  /*bef0*/  BSYNC B1 ;  /* 0x0000000000017941 */ /* 0x000fea0003800000 */
.L_x_3869:
[----:B0-----:R-:W2:Y:S01]  /*bf00*/  LDL R43, [R1+0x4] ;  /* 0x00000400012b7983 */ /* 0x001ea20000100800 */
[----:B------:R-:W-:Y:S01]  /*bf10*/  @P0 VIADD R8, R51, 0xffffffc0 ;  /* 0xffffffc033080836 */ /* 0x000fe20000000000 */
[----:B-----5:R-:W-:Y:S01]  /*bf20*/  SHF.R.U64 R70, R38, 0x10, R39 ;  /* 0x0000001026467819 */ /* 0x020fe20000001227 */
[----:B------:R-:W-:Y:S01]  /*bf30*/  IMAD.MOV.U32 R40, RZ, RZ, R37 ;  /* 0x000000ffff287224 */ /* 0x000fe200078e0025 */
[----:B------:R-:W-:Y:S01]  /*bf40*/  MOV R42, R39 ;  /* 0x00000027002a7202 */ /* 0x000fe20000000f00 */
        /* <DEDUP_REMOVED lines=8> */
[--C-:B------:R-:W-:Y:S01]  /*bfd0*/  IMAD.MOV.U32 R36, RZ, RZ, R33.reuse ;  /* 0x000000ffff247224 */ /* 0x100fe200078e0021 */
[----:B------:R-:W-:Y:S01]  /*bfe0*/  SHF.R.U32.HI R65, RZ, 0x10, R33 ;  /* 0x00000010ff417819 */ /* 0x000fe20000011621 */
[--C-:B----4-:R-:W-:Y:S01]  /*bff0*/  IMAD.MOV.U32 R14, RZ, RZ, R29.reuse ;  /* 0x000000ffff0e7224 */ /* 0x110fe200078e001d */
[----:B------:R-:W-:Y:S01]  /*c000*/  SHF.R.U64 R63, R28, 0x10, R29 ;  /* 0x000000101c3f7819 */ /* 0x000fe2000000121d */
[----:B------:R-:W-:Y:S01]  /*c010*/  IMAD.MOV.U32 R38, RZ, RZ, R35 ;  /* 0x000000ffff267224 */ /* 0x000fe200078e0023 */
[----:B------:R-:W-:Y:S01]  /*c020*/  SHF.R.U32.HI R61, RZ, 0x10, R29 ;  /* 0x00000010ff3d7819 */ /* 0x000fe2000001161d */
[----:B------:R-:W-:Y:S01]  /*c030*/  IMAD.MOV.U32 R4, RZ, RZ, R28 ;  /* 0x000000ffff047224 */ /* 0x000fe200078e001c */
[--C-:B------:R-:W-:Y:S01]  /*c040*/  SHF.R.U64 R59, R30, 0x10, R31.reuse ;  /* 0x000000101e3b7819 */ /* 0x100fe2000000121f */
[----:B-1----:R-:W-:Y:S01]  /*c050*/  IMAD.MOV.U32 R3, RZ, RZ, R31 ;  /* 0x000000ffff037224 */ /* 0x002fe200078e001f */
[--C-:B------:R-:W-:Y:S01]  /*c060*/  SHF.R.U64 R66, R34, 0x10, R35.reuse ;  /* 0x0000001022427819 */ /* 0x100fe20000001223 */
[----:B------:R-:W-:Y:S01]  /*c070*/  IMAD.MOV.U32 R45, RZ, RZ, R26 ;  /* 0x000000ffff2d7224 */ /* 0x000fe200078e001a */
[----:B------:R-:W-:Y:S01]  /*c080*/  SHF.R.U32.HI R67, RZ, 0x10, R35 ;  /* 0x00000010ff437819 */ /* 0x000fe20000011623 */
[----:B------:R-:W-:Y:S01]  /*c090*/  IMAD.MOV.U32 R46, RZ, RZ, R27 ;  /* 0x000000ffff2e7224 */ /* 0x000fe200078e001b */
[----:B------:R-:W-:Y:S01]  /*c0a0*/  SHF.R.U32.HI R62, RZ, 0x10, R31 ;  /* 0x00000010ff3e7819 */ /* 0x000fe2000001161f */
[----:B------:R-:W-:Y:S01]  /*c0b0*/  IMAD.MOV.U32 R32, RZ, RZ, R6 ;  /* 0x000000ffff207224 */ /* 0x000fe200078e0006 */
[----:B------:R-:W-:Y:S01]  /*c0c0*/  SHF.R.U64 R60, R26, 0x10, R27 ;  /* 0x000000101a3c7819 */ /* 0x000fe2000000121b */
[----:B------:R-:W-:Y:S01]  /*c0d0*/  IMAD.MOV.U32 R33, RZ, RZ, R7 ;  /* 0x000000ffff217224 */ /* 0x000fe200078e0007 */
[----:B------:R-:W-:Y:S01]  /*c0e0*/  SHF.R.U32.HI R57, RZ, 0x10, R27 ;  /* 0x00000010ff397819 */ /* 0x000fe2000001161b */
[----:B------:R-:W-:Y:S01]  /*c0f0*/  IMAD.MOV.U32 R29, RZ, RZ, R11 ;  /* 0x000000ffff1d7224 */ /* 0x000fe200078e000b */
[----:B------:R-:W-:Y:S01]  /*c100*/  SHF.R.U64 R55, R6, 0x10, R7 ;  /* 0x0000001006377819 */ /* 0x000fe20000001207 */
[----:B------:R-:W-:Y:S01]  /*c110*/  IMAD.MOV.U32 R44, RZ, RZ, R13 ;  /* 0x000000ffff2c7224 */ /* 0x000fe200078e000d */
[----:B------:R-:W-:Y:S01]  /*c120*/  SHF.R.U32.HI R58, RZ, 0x10, R7 ;  /* 0x00000010ff3a7819 */ /* 0x000fe20000011607 */
[----:B------:R-:W-:Y:S01]  /*c130*/  BSSY B1, `(.L_x_3871) ;  /* 0x000002c000017945 */ /* 0x000fe20003800000 */
[----:B------:R-:W-:Y:S01]  /*c140*/  MOV R28, R10 ;  /* 0x0000000a001c7202 */ /* 0x000fe20000000f00 */
[----:B------:R-:W-:Y:S01]  /*c150*/  IMAD.MOV.U32 R6, RZ, RZ, R24 ;  /* 0x000000ffff067224 */ /* 0x000fe200078e0018 */
[----:B------:R-:W-:Y:S01]  /*c160*/  SHF.R.U64 R53, R10, 0x10, R11 ;  /* 0x000000100a357819 */ /* 0x000fe2000000120b */
[----:B------:R-:W-:Y:S01]  /*c170*/  IMAD.MOV.U32 R7, RZ, RZ, R25 ;  /* 0x000000ffff077224 */ /* 0x000fe200078e0019 */
[----:B------:R-:W-:Y:S01]  /*c180*/  SHF.R.U32.HI R56, RZ, 0x10, R11 ;  /* 0x00000010ff387819 */ /* 0x000fe2000001160b */
[----:B------:R-:W-:Y:S01]  /*c190*/  IMAD.MOV.U32 R11, RZ, RZ, R21 ;  /* 0x000000ffff0b7224 */ /* 0x000fe200078e0015 */
[--C-:B------:R-:W-:Y:S01]  /*c1a0*/  SHF.R.U64 R54, R12, 0x10, R13.reuse ;  /* 0x000000100c367819 */ /* 0x100fe2000000120d */
[----:B------:R-:W-:Y:S01]  /*c1b0*/  IMAD.MOV.U32 R10, RZ, RZ, R20 ;  /* 0x000000ffff0a7224 */ /* 0x000fe200078e0014 */
[----:B------:R-:W-:-:S02]  /*c1c0*/  SHF.R.U32.HI R51, RZ, 0x10, R13 ;  /* 0x00000010ff337819 */ /* 0x000fc4000001160d */
[--C-:B------:R-:W-:Y:S02]  /*c1d0*/  SHF.R.U64 R47, R20, 0x10, R21.reuse ;  /* 0x00000010142f7819 */ /* 0x100fe40000001215 */
[----:B------:R-:W-:Y:S02]  /*c1e0*/  SHF.R.U32.HI R48, RZ, 0x10, R21 ;  /* 0x00000010ff307819 */ /* 0x000fe40000011615 */
[--C-:B------:R-:W-:Y:S02]  /*c1f0*/  SHF.R.U64 R49, R24, 0x10, R25.reuse ;  /* 0x0000001018317819 */ /* 0x100fe40000001219 */
[----:B------:R-:W-:Y:S02]  /*c200*/  SHF.R.U32.HI R52, RZ, 0x10, R25 ;  /* 0x00000010ff347819 */ /* 0x000fe40000011619 */
[----:B------:R-:W-:Y:S02]  /*c210*/  PRMT R26, R37, 0x5410, R66 ;  /* 0x00005410251a7816 */ /* 0x000fe40000000042 */
[----:B------:R-:W-:-:S02]  /*c220*/  PRMT R21, R36, 0x5410, R65 ;  /* 0x0000541024157816 */ /* 0x000fc40000000041 */
[----:B------:R-:W-:Y:S02]  /*c230*/  PRMT R34, R41, 0x5410, R70 ;  /* 0x0000541029227816 */ /* 0x000fe40000000046 */
[----:B------:R-:W-:Y:S02]  /*c240*/  PRMT R35, R42, 0x5410, R71 ;  /* 0x000054102a237816 */ /* 0x000fe40000000047 */
[----:B------:R-:W-:Y:S02]  /*c250*/  PRMT R31, R40, 0x5410, R69 ;  /* 0x00005410281f7816 */ /* 0x000fe40000000045 */
        /* <DEDUP_REMOVED lines=11> */
[----:B--2---:R-:W-:-:S04]  /*c310*/  LEA.HI R0, R43, R43, RZ, 0x1 ;  /* 0x0000002b2b007211 */ /* 0x004fc800078f08ff */
[----:B---3--:R-:W-:Y:S01]  /*c320*/  LOP3.LUT R5, R0, 0xfffffffe, RZ, 0xc0, !PT ;  /* 0xfffffffe00057812 */ /* 0x008fe200078ec0ff */
[----:B------:R-:W-:Y:S01]  /*c330*/  IMAD.MOV.U32 R0, RZ, RZ, R30 ;  /* 0x000000ffff007224 */ /* 0x000fe200078e001e */
[----:B------:R-:W-:Y:S02]  /*c340*/  PRMT R30, R39, 0x5410, R68 ;  /* 0x00005410271e7816 */ /* 0x000fe40000000044 */
[----:B------:R-:W-:Y:S01]  /*c350*/  VIMNMX R39, R50, 0x80, PT ;  /* 0x0000008032277848 */ /* 0x000fe20003fe0100 */
[----:B------:R-:W-:Y:S01]  /*c360*/  IMAD.IADD R5, R43, 0x1, -R5 ;  /* 0x000000012b057824 */ /* 0x000fe200078e0a05 */
[----:B------:R-:W-:Y:S01]  /*c370*/  PRMT R0, R0, 0x5410, R59 ;  /* 0x0000541000007816 */ /* 0x000fe2000000003b */
[----:B------:R-:W-:Y:S01]  /*c380*/  IMAD.MOV.U32 R43, RZ, RZ, R12 ;  /* 0x000000ffff2b7224 */ /* 0x000fe200078e000c */
[----:B------:R-:W-:Y:S02]  /*c390*/  PRMT R12, R4, 0x5410, R63 ;  /* 0x00005410040c7816 */ /* 0x000fe4000000003f */
[----:B------:R-:W-:-:S02]  /*c3a0*/  SHF.L.U32 R5, R5, 0x1f, RZ ;  /* 0x0000001f05057819 */ /* 0x000fc400000006ff */
[----:B------:R-:W-:Y:S02]  /*c3b0*/  ISETP.GE.AND P1, PT, R202, R39, PT ;  /* 0x00000027ca00720c */ /* 0x000fe40003f26270 */
[----:B------:R-:W0:Y:S01]  /*c3c0*/  SYNCS.PHASECHK.TRANS64.TRYWAIT P0, [R18+URZ+0x30800], R5 ;  /* 0x03080005120075a7 */ /* 0x000e22000800017f */
[----:B------:R-:W-:Y:S01]  /*c3d0*/  PRMT R24, R43, 0x5410, R54 ;  /* 0x000054102b187816 */ /* 0x000fe20000000036 */
[----:B0-----:R-:W-:Y:S09]  /*c3e0*/  @!P0 BRA `(.L_x_3872) ;  /* 0x0000014400588947 */ /* 0x001ff20003800000 */
.L_x_4115:
[----:B------:R-:W-:Y:S05]  /*c3f0*/  BSYNC B1 ;  /* 0x0000000000017941 */ /* 0x000fea0003800000 */
.L_x_3871:
[----:B------:R-:W-:Y:S01]  /*c400*/  BSSY B1, `(.L_x_3873) ;  /* 0x0000101000017945 */ /* 0x000fe20003800000 */
[----:B------:R-:W-:Y:S02]  /*c410*/  PRMT R14, R6, 0x5410, R49 ;  /* 0x00005410060e7816 */ /* 0x000fe40000000031 */
[----:B------:R-:W-:Y:S02]  /*c420*/  PRMT R15, R7, 0x5410, R52 ;  /* 0x00005410070f7816 */ /* 0x000fe40000000034 */
        /* <DEDUP_REMOVED lines=8> */
[-C--:B------:R-:W-:Y:S02]  /*c4b0*/  ISETP.GE.AND P3, PT, R206, R4.reuse, PT ;  /* 0x00000004ce00720c */ /* 0x080fe40003f66270 */
[----:B------:R-:W-:-:S02]  /*c4c0*/  ISETP.GE.AND P4, PT, R208, R4, PT ;  /* 0x00000004d000720c */ /* 0x000fc40003f86270 */
[----:B------:R-:W-:-:S03]  /*c4d0*/  ISETP.GE.AND P5, PT, R209, R4, PT ;  /* 0x00000004d100720c */ /* 0x000fc60003fa6270 */
[----:B------:R-:W-:Y:S10]  /*c4e0*/  @P0 BRA `(.L_x_3876) ;  /* 0x0000000000980947 */ /* 0x000ff40003800000 */
[----:B0-----:R-:W0:Y:S01]  /*c4f0*/  LDS.128 R4, [R9+0x12400] ;  /* 0x0124000009047984 */ /* 0x001e220000000c00 */
[----:B------:R-:W-:Y:S01]  /*c500*/  IMAD.U32 R45, R36, 0x10000, RZ ;  /* 0x00010000242d7824 */ /* 0x000fe200078e00ff */
[C---:B------:R-:W-:Y:S01]  /*c510*/  LOP3.LUT R44, R34.reuse, 0xffff0000, RZ, 0xc0, !PT ;  /* 0xffff0000222c7812 */ /* 0x040fe200078ec0ff */
[----:B------:R-:W-:Y:S01]  /*c520*/  IMAD.U32 R43, R34, 0x10000, RZ ;  /* 0x00010000222b7824 */ /* 0x000fe200078e00ff */
        /* <DEDUP_REMOVED lines=10> */
[C---:B------:R-:W-:Y:S01]  /*c5d0*/  FMUL.FTZ R49, R5.reuse, R46 ;  /* 0x0000002e05317220 */ /* 0x040fe20000410000 */
[C---:B------:R-:W-:Y:S01]  /*c5e0*/  FFMA.FTZ R47, R38.reuse, R43, -R47 ;  /* 0x0000002b262f7223 */ /* 0x040fe2000001082f */
[----:B------:R-:W-:Y:S01]  /*c5f0*/  FFMA.FTZ R48, R38, R45, R4 ;  /* 0x0000002d26307223 */ /* 0x000fe20000010004 */
[-C--:B------:R-:W-:Y:S01]  /*c600*/  FMUL.FTZ R45, R5, R44.reuse ;  /* 0x0000002c052d7220 */ /* 0x080fe20000410000 */
[----:B------:R-:W-:Y:S01]  /*c610*/  LOP3.LUT R7, R7, 0xffff0000, RZ, 0xc0, !PT ;  /* 0xffff000007077812 */ /* 0x000fe200078ec0ff */
[C---:B------:R-:W-:Y:S01]  /*c620*/  IMAD.U32 R38, R37.reuse, 0x10000, RZ ;  /* 0x0001000025267824 */ /* 0x040fe200078e00ff */
[----:B------:R-:W-:Y:S01]  /*c630*/  LOP3.LUT R43, R37, 0xffff0000, RZ, 0xc0, !PT ;  /* 0xffff0000252b7812 */ /* 0x000fe200078ec0ff */
[C---:B------:R-:W-:Y:S01]  /*c640*/  IMAD.U32 R4, R35.reuse, 0x10000, RZ ;  /* 0x0001000023047824 */ /* 0x040fe200078e00ff */
[----:B------:R-:W-:Y:S01]  /*c650*/  LOP3.LUT R5, R35, 0xffff0000, RZ, 0xc0, !PT ;  /* 0xffff000023057812 */ /* 0x000fe200078ec0ff */
        /* <DEDUP_REMOVED lines=15> */
.L_x_3876:
[----:B------:R-:W-:Y:S05]  /*c750*/  BSYNC B2 ;  /* 0x0000000000027941 */ /* 0x000fea0003800000 */
.L_x_3875:
[----:B------:R-:W-:Y:S04]  /*c760*/  BSSY B2, `(.L_x_3877) ;  /* 0x0000028000027945 */ /* 0x000fe80003800000 */
[----:B------:R-:W-:Y:S05]  /*c770*/  @P1 BRA `(.L_x_3878) ;  /* 0x0000000000981947 */ /* 0x000fea0003800000 */
[----:B01----:R-:W0:Y:S01]  /*c780*/  LDS.128 R4, [R8] ;  /* 0x0000000008047984 */ /* 0x003e220000000c00 */
[----:B------:R-:W-:Y:S01]  /*c790*/  IMAD.U32 R45, R32, 0x10000, RZ ;  /* 0x00010000202d7824 */ /* 0x000fe200078e00ff */
[C---:B------:R-:W-:Y:S01]  /*c7a0*/  LOP3.LUT R44, R30.reuse, 0xffff0000, RZ, 0xc0, !PT ;  /* 0xffff00001e2c7812 */ /* 0x040fe200078ec0ff */
[----:B------:R-:W-:Y:S01]  /*c7b0*/  IMAD.U32 R43, R30, 0x10000, RZ ;  /* 0x000100001e2b7824 */ /* 0x000fe200078e00ff */
[----:B------:R-:W-:Y:S02]  /*c7c0*/  LOP3.LUT R46, R32, 0xffff0000, RZ, 0xc0, !PT ;  /* 0xffff0000202e7812 */ /* 0x000fe400078ec0ff */
[C---:B0-----:R-:W-:Y:S01]  /*c7d0*/  SHF.L.U32 R38, R4.reuse, 0x10, RZ ;  /* 0x0000001004267819 */ /* 0x041fe200000006ff */
[C---:B------:R-:W-:Y:S01]  /*c7e0*/  IMAD.U32 R40, R5.reuse, 0x10000, RZ ;  /* 0x0001000005287824 */ /* 0x040fe200078e00ff */
[----:B------:R-:W-:Y:S01]  /*c7f0*/  LOP3.LUT R4, R4, 0xffff0000, RZ, 0xc0, !PT ;  /* 0xffff000004047812 */ /* 0x000fe200078ec0ff */
[C---:B------:R-:W-:Y:S01]  /*c800*/  IMAD.U32 R41, R6.reuse, 0x10000, RZ ;  /* 0x0001000006297824 */ /* 0x040fe200078e00ff */
[----:B------:R-:W-:Y:S01]  /*c810*/  LOP3.LUT R5, R5, 0xffff0000, RZ, 0xc0, !PT ;  /* 0xffff000005057812 */ /* 0x000fe200078ec0ff */
[----:B------:R-:W-:Y:S01]  /*c820*/  IMAD.U32 R42, R7, 0x10000, RZ ;  /* 0x00010000072a7824 */ /* 0x000fe200078e00ff */
[----:B------:R-:W-:Y:S01]  /*c830*/  LOP3.LUT R6, R6, 0xffff0000, RZ, 0xc0, !PT ;  /* 0xffff000006067812 */ /* 0x000fe200078ec0ff */
[C---:B------:R-:W-:Y:S01]  /*c840*/  FMUL.FTZ R47, R4.reuse, R45 ;  /* 0x0000002d042f7220 */ /* 0x040fe20000410000 */
[-C--:B------:R-:W-:Y:S01]  /*c850*/  FMUL.FTZ R4, R4, R43.reuse ;  /* 0x0000002b04047220 */ /* 0x080fe20000410000 */
[----:B------:R-:W-:Y:S01]  /*c860*/  FMUL.FTZ R49, R5, R46 ;  /* 0x0000002e05317220 */ /* 0x000fe20000410000 */
[----:B------:R-:W-:Y:S01]  /*c870*/  LOP3.LUT R7, R7, 0xffff0000, RZ, 0xc0, !PT ;  /* 0xffff000007077812 */ /* 0x000fe200078ec0ff */
[C---:B------:R-:W-:Y:S01]  /*c880*/  FFMA.FTZ R47, R38.reuse, R43, -R47 ;  /* 0x0000002b262f7223 */ /* 0x040fe2000001082f */
[----:B------:R-:W-:Y:S01]  /*c890*/  FFMA.FTZ R48, R38, R45, R4 ;  /* 0x0000002d26307223 */ /* 0x000fe20000010004 */
[----:B------:R-:W-:Y:S01]  /*c8a0*/  FMUL.FTZ R45, R5, R44 ;  /* 0x0000002c052d7220 */ /* 0x000fe20000410000 */
[C---:B------:R-:W-:Y:S01]  /*c8b0*/  LOP3.LUT R43, R33.reuse, 0xffff0000, RZ, 0xc0, !PT ;  /* 0xffff0000212b7812 */ /* 0x040fe200078ec0ff */
[----:B------:R-:W-:Y:S01]  /*c8c0*/  IMAD.U32 R38, R33, 0x10000, RZ ;  /* 0x0001000021267824 */ /* 0x000fe200078e00ff */
[C---:B------:R-:W-:Y:S01]  /*c8d0*/  LOP3.LUT R5, R31.reuse, 0xffff0000, RZ, 0xc0, !PT ;  /* 0xffff00001f057812 */ /* 0x040fe200078ec0ff */
[----:B------:R-:W-:-:S02]  /*c8e0*/  IMAD.U32 R4, R31, 0x10000, RZ ;  /* 0x000100001f047824 */ /* 0x000fc400078e00ff */
        /* <DEDUP_REMOVED lines=15> */
.L_x_3878:
[----:B------:R-:W-:Y:S05]  /*c9e0*/  BSYNC B2 ;  /* 0x0000000000027941 */ /* 0x000fea0003800000 */
.L_x_3877:
[----:B------:R-:W-:Y:S04]  /*c9f0*/  BSSY B2, `(.L_x_3879) ;  /* 0x0000028000027945 */ /* 0x000fe80003800000 */
[----:B------:R-:W-:Y:S05]  /*ca00*/  @P2 BRA `(.L_x_3880) ;  /* 0x0000000000982947 */ /* 0x000fea0003800000 */
[----:B012---:R-:W0:Y:S01]  /*ca10*/  LDS.128 R4, [R9+0x16400] ;  /* 0x0164000009047984 */ /* 0x007e220000000c00 */
        /* <DEDUP_REMOVED lines=37> */
.L_x_3880:
[----:B------:R-:W-:Y:S05]  /*cc70*/  BSYNC B2 ;  /* 0x0000000000027941 */ /* 0x000fea0003800000 */
.L_x_3879:
[----:B------:R-:W-:Y:S04]  /*cc80*/  BSSY B2, `(.L_x_3881) ;  /* 0x0000028000027945 */ /* 0x000fe80003800000 */
[----:B------:R-:W-:Y:S05]  /*cc90*/  @P3 BRA `(.L_x_3882) ;  /* 0x0000000000983947 */ /* 0x000fea0003800000 */
[----:B0123--:R-:W0:Y:S01]  /*cca0*/  LDS.128 R4, [R8+0x4000] ;  /* 0x0040000008047984 */ /* 0x00fe220000000c00 */
        /* <DEDUP_REMOVED lines=37> */
.L_x_3882:
[----:B------:R-:W-:Y:S05]  /*cf00*/  BSYNC B2 ;  /* 0x0000000000027941 */ /* 0x000fea0003800000 */
.L_x_3881:
[----:B------:R-:W-:Y:S04]  /*cf10*/  BSSY B2, `(.L_x_3883) ;  /* 0x0000028000027945 */ /* 0x000fe80003800000 */
[----:B------:R-:W-:Y:S05]  /*cf20*/  @P4 BRA `(.L_x_3884) ;  /* 0x0000000000984947 */ /* 0x000fea0003800000 */
[----:B01234-:R-:W0:Y:S01]  /*cf30*/  LDS.128 R4, [R9+0x1a400] ;  /* 0x01a4000009047984 */ /* 0x01fe220000000c00 */
        /* <DEDUP_REMOVED lines=37> */
.L_x_3884:
[----:B------:R-:W-:Y:S05]  /*d190*/  BSYNC B2 ;  /* 0x0000000000027941 */ /* 0x000fea0003800000 */
.L_x_3883:
[----:B------:R-:W-:Y:S05]  /*d1a0*/  @P5 BRA `(.L_x_3874) ;  /* 0x0000000000985947 */ /* 0x000fea0003800000 */
[----:B01234-:R-:W0:Y:S01]  /*d1b0*/  LDS.128 R4, [R8+0x8000] ;  /* 0x0080000008047984 */ /* 0x01fe220000000c00 */
        /* <DEDUP_REMOVED lines=37> */
.L_x_3874:
[----:B------:R-:W-:Y:S05]  /*d410*/  BSYNC B1 ;  /* 0x0000000000017941 */ /* 0x000fea0003800000 */
.L_x_3873:
[----:B01234-:R-:W-:-:S05]  /*d420*/  VIADD R4, R202, 0x40 ;  /* 0x00000040ca047836 */ /* 0x01ffca0000000000 */
[----:B------:R-:W-:-:S13]  /*d430*/  ISETP.GE.AND P0, PT, R4, R39, PT ;  /* 0x000000270400720c */ /* 0x000fda0003f06270 */
[----:B------:R-:W-:Y:S05]  /*d440*/  @P0 BRA `(.L_x_3885) ;  /* 0x0000003c00080947 */ /* 0x000fea0003800000 */
[----:B------:R-:W0:Y:S01]  /*d450*/  LDC R4, c[0x0][0x3f4] ;  /* 0x0000fd00ff047b82 */ /* 0x000e220000000800 */
[----:B------:R-:W-:Y:S01]  /*d460*/  BSSY B1, `(.L_x_3886) ;  /* 0x000002e000017945 */ /* 0x000fe20003800000 */
[-C--:B0-----:R-:W-:Y:S02]  /*d470*/  ISETP.GE.AND P0, PT, R196, R4.reuse, PT ;  /* 0x00000004c400720c */ /* 0x081fe40003f06270 */
[-C--:B------:R-:W-:Y:S02]  /*d480*/  ISETP.GE.AND P1, PT, R207, R4.reuse, PT ;  /* 0x00000004cf00720c */ /* 0x080fe40003f26270 */
[-C--:B------:R-:W-:Y:S02]  /*d490*/  ISETP.GE.AND P2, PT, R205, R4.reuse, PT ;  /* 0x00000004cd00720c */ /* 0x080fe40003f46270 */
[-C--:B------:R-:W-:Y:S02]  /*d4a0*/  ISETP.GE.AND P3, PT, R206, R4.reuse, PT ;  /* 0x00000004ce00720c */ /* 0x080fe40003f66270 */
[----:B------:R-:W-:-:S02]  /*d4b0*/  ISETP.GE.AND P4, PT, R208, R4, PT ;  /* 0x00000004d000720c */ /* 0x000fc40003f86270 */
[----:B------:R-:W-:-:S03]  /*d4c0*/  ISETP.GE.AND P5, PT, R209, R4, PT ;  /* 0x00000004d100720c */ /* 0x000fc60003fa6270 */
[----:B------:R-:W-:Y:S10]  /*d4d0*/  @P0 BRA `(.L_x_3887) ;  /* 0x0000000000980947 */ /* 0x000ff40003800000 */
[----:B------:R-:W0:Y:S01]  /*d4e0*/  LDS.128 R4, [R9+0x14400] ;  /* 0x0144000009047984 */ /* 0x000e220000000c00 */
[----:B------:R-:W-:Y:S01]  /*d4f0*/  IMAD.U32 R42, R34, 0x10000, RZ ;  /* 0x00010000222a7824 */ /* 0x000fe200078e00ff */
[C---:B------:R-:W-:Y:S01]  /*d500*/  LOP3.LUT R47, R36.reuse, 0xffff0000, RZ, 0xc0, !PT ;  /* 0xffff0000242f7812 */ /* 0x040fe200078ec0ff */
        /* <DEDUP_REMOVED lines=16> */
[-C--:B------:R-:W-:Y:S01]  /*d610*/  FFMA.FTZ R5, R45, R39.reuse, -R40 ;  /* 0x000000272d057223 */ /* 0x080fe20000010828 */
[----:B------:R-:W-:Y:S01]  /*d620*/  LOP3.LUT R6, R6, 0xffff0000, RZ, 0xc0, !PT ;  /* 0xffff000006067812 */ /* 0x000fe200078ec0ff */
[----:B------:R-:W-:Y:S01]  /*d630*/  IMAD.U32 R44, R37, 0x10000, RZ ;  /* 0x00010000252c7824 */ /* 0x000fe200078e00ff */
[----:B------:R-:W-:Y:S01]  /*d640*/  SHF.L.U32 R40, R35, 0x10, RZ ;  /* 0x0000001023287819 */ /* 0x000fe200000006ff */
[----:B------:R-:W-:Y:S01]  /*d650*/  FFMA.FTZ R38, R47, R39, R38 ;  /* 0x000000272f267223 */ /* 0x000fe20000010026 */
[----:B------:R-:W-:Y:S01]  /*d660*/  LOP3.LUT R42, R35, 0xffff0000, RZ, 0xc0, !PT ;  /* 0xffff0000232a7812 */ /* 0x000fe200078ec0ff */
[-C--:B------:R-:W-:Y:S01]  /*d670*/  FMUL.FTZ R39, R46, R7.reuse ;  /* 0x000000072e277220 */ /* 0x080fe20000410000 */
[-C--:B------:R-:W-:Y:S01]  /*d680*/  FMUL.FTZ R35, R44, R6.reuse ;  /* 0x000000062c237220 */ /* 0x080fe20000410000 */
[----:B------:R-:W-:Y:S01]  /*d690*/  FMUL.FTZ R37, R40, R6 ;  /* 0x0000000628257220 */ /* 0x000fe20000410000 */
[----:B------:R-:W-:Y:S01]  /*d6a0*/  F2FP.BF16.F32.PACK_AB R4, R43, R4 ;  /* 0x000000042b04723e */ /* 0x000fe200000010ff */
[C---:B------:R-:W-:Y:S01]  /*d6b0*/  FMUL.FTZ R41, R42.reuse, R7 ;  /* 0x000000072a297220 */ /* 0x040fe20000410000 */
[----:B------:R-:W-:Y:S01]  /*d6c0*/  FFMA.FTZ R7, R42, R36, -R39 ;  /* 0x000000242a077223 */ /* 0x000fe20000010827 */
[-C--:B------:R-:W-:Y:S01]  /*d6d0*/  FFMA.FTZ R6, R40, R34.reuse, -R35 ;  /* 0x0000002228067223 */ /* 0x080fe20000010823 */
[----:B------:R-:W-:Y:S01]  /*d6e0*/  FFMA.FTZ R37, R44, R34, R37 ;  /* 0x000000222c257223 */ /* 0x000fe20000010025 */
[----:B------:R-:W-:Y:S01]  /*d6f0*/  FFMA.FTZ R36, R46, R36, R41 ;  /* 0x000000242e247223 */ /* 0x000fe20000010029 */
[----:B------:R-:W-:-:S03]  /*d700*/  F2FP.BF16.F32.PACK_AB R5, R38, R5 ;  /* 0x000000052605723e */ /* 0x000fc600000010ff */
[----:B------:R-:W-:Y:S02]  /*d710*/  F2FP.BF16.F32.PACK_AB R6, R37, R6 ;  /* 0x000000062506723e */ /* 0x000fe400000010ff */
[----:B------:R-:W-:-:S05]  /*d720*/  F2FP.BF16.F32.PACK_AB R7, R36, R7 ;  /* 0x000000072407723e */ /* 0x000fca00000010ff */
[----:B------:R0:W-:Y:S02]  /*d730*/  STS.128 [R9+0x14400], R4 ;  /* 0x0144000409007388 */ /* 0x0001e40000000c00 */
.L_x_3887:
[----:B------:R-:W-:Y:S05]  /*d740*/  BSYNC B1 ;  /* 0x0000000000017941 */ /* 0x000fea0003800000 */
.L_x_3886:
[----:B------:R-:W-:Y:S04]  /*d750*/  BSSY B1, `(.L_x_3888) ;  /* 0x0000028000017945 */ /* 0x000fe80003800000 */
[----:B------:R-:W-:Y:S05]  /*d760*/  @P1 BRA `(.L_x_3889) ;  /* 0x0000000000981947 */ /* 0x000fea0003800000 */
[----:B0-----:R-:W0:Y:S01]  /*d770*/  LDS.128 R4, [R8+0x2000] ;  /* 0x0020000008047984 */ /* 0x001e220000000c00 */
        /* <DEDUP_REMOVED lines=19> */
[-C--:B------:R-:W-:Y:S01]  /*d8b0*/  FFMA.FTZ R5, R41, R35.reuse, -R36 ;  /* 0x0000002329057223 */ /* 0x080fe20000010824 */
[----:B------:R-:W-:Y:S01]  /*d8c0*/  LOP3.LUT R38, R31, 0xffff0000, RZ, 0xc0, !PT ;  /* 0xffff00001f267812 */ /* 0x000fe200078ec0ff */
[----:B------:R-:W-:Y:S02]  /*d8d0*/  IMAD.U32 R40, R33, 0x10000, RZ ;  /* 0x0001000021287824 */ /* 0x000fe400078e00ff */
[----:B------:R-:W-:Y:S01]  /*d8e0*/  FFMA.FTZ R34, R43, R35, R34 ;  /* 0x000000232b227223 */ /* 0x000fe20000010022 */
[----:B------:R-:W-:Y:S02]  /*d8f0*/  IMAD.U32 R36, R31, 0x10000, RZ ;  /* 0x000100001f247824 */ /* 0x000fe400078e00ff */
[-C--:B------:R-:W-:Y:S01]  /*d900*/  FMUL.FTZ R35, R42, R7.reuse ;  /* 0x000000072a237220 */ /* 0x080fe20000410000 */
[-C--:B------:R-:W-:Y:S01]  /*d910*/  FMUL.FTZ R31, R40, R6.reuse ;  /* 0x00000006281f7220 */ /* 0x080fe20000410000 */
        /* <DEDUP_REMOVED lines=11> */
.L_x_3889:
[----:B------:R-:W-:Y:S05]  /*d9d0*/  BSYNC B1 ;  /* 0x0000000000017941 */ /* 0x000fea0003800000 */
.L_x_3888:
[----:B------:R-:W-:Y:S04]  /*d9e0*/  BSSY B1, `(.L_x_3890) ;  /* 0x0000028000017945 */ /* 0x000fe80003800000 */
[----:B------:R-:W-:Y:S05]  /*d9f0*/  @P2 BRA `(.L_x_3891) ;  /* 0x0000000000982947 */ /* 0x000fea0003800000 */
[----:B01----:R-:W0:Y:S01]  /*da00*/  LDS.128 R4, [R9+0x18400] ;  /* 0x0184000009047984 */ /* 0x003e220000000c00 */
        /* <DEDUP_REMOVED lines=37> */
.L_x_3891:
[----:B------:R-:W-:Y:S05]  /*dc60*/  BSYNC B1 ;  /* 0x0000000000017941 */ /* 0x000fea0003800000 */
.L_x_3890:
[----:B------:R-:W-:Y:S04]  /*dc70*/  BSSY B1, `(.L_x_3892) ;  /* 0x0000028000017945 */ /* 0x000fe80003800000 */
[----:B------:R-:W-:Y:S05]  /*dc80*/  @P3 BRA `(.L_x_3893) ;  /* 0x0000000000983947 */ /* 0x000fea0003800000 */
[----:B012---:R-:W0:Y:S01]  /*dc90*/  LDS.128 R4, [R8+0x6000] ;  /* 0x0060000008047984 */ /* 0x007e220000000c00 */
        /* <DEDUP_REMOVED lines=37> */
.L_x_3893:
[----:B------:R-:W-:Y:S05]  /*def0*/  BSYNC B1 ;  /* 0x0000000000017941 */ /* 0x000fea0003800000 */
.L_x_3892:
[----:B------:R-:W-:Y:S04]  /*df00*/  BSSY B1, `(.L_x_3894) ;  /* 0x0000028000017945 */ /* 0x000fe80003800000 */
[----:B------:R-:W-:Y:S05]  /*df10*/  @P4 BRA `(.L_x_3895) ;  /* 0x0000000000984947 */ /* 0x000fea0003800000 */
[----:B0123--:R-:W0:Y:S01]  /*df20*/  LDS.128 R4, [R9+0x1c400] ;  /* 0x01c4000009047984 */ /* 0x00fe220000000c00 */
        /* <DEDUP_REMOVED lines=37> */
.L_x_3895:
[----:B------:R-:W-:Y:S05]  /*e180*/  BSYNC B1 ;  /* 0x0000000000017941 */ /* 0x000fea0003800000 */
.L_x_3894:
[----:B------:R-:W-:Y:S05]  /*e190*/  @P5 BRA `(.L_x_3885) ;  /* 0x0000002c00b45947 */ /* 0x000fea0003800000 */
[----:B01234-:R-:W0:Y:S01]  /*e1a0*/  LDS.128 R4, [R8+0xa000] ;  /* 0x00a0000008047984 */ /* 0x01fe220000000c00 */
[C---:B------:R-:W-:Y:S01]  /*e1b0*/  IMAD.U32 R21, R10.reuse, 0x10000, RZ ;  /* 0x000100000a157824 */ /* 0x040fe200078e00ff */
        /* <DEDUP_REMOVED lines=16> */
[----:B------:R-:W-:Y:S01]  /*e2c0*/  FMUL.FTZ R15, R24, R5 ;  /* 0x00000005180f7220 */ /* 0x000fe20000410000 */
        /* <DEDUP_REMOVED lines=20> */
.L_x_3867:
[----:B------:R-:W-:-:S03]  /*e410*/  UMOV UR4, 0xffffffff ;  /* 0xffffffff00047882 */ /* 0x000fc60000000000 */
[----:B------:R-:W-:Y:S05]  /*e420*/  BRA.DIV UR4, `(.L_x_3896) ;  /* 0x00000126045c7947 */ /* 0x000fea000b800000 */
[----:B------:R0:W1:Y:S04]  /*e430*/  SHFL.IDX PT, R3, R25, RZ, 0x1c1f ;  /* 0x001c1fff19037589 */ /* 0x00006800000e0000 */
[----:B------:R0:W2:Y:S04]  /*e440*/  SHFL.IDX PT, R0, R24, RZ, 0x1c1f ;  /* 0x001c1fff18007589 */ /* 0x0000a800000e0000 */
[----:B------:R0:W3:Y:S04]  /*e450*/  SHFL.IDX PT, R21, R27, RZ, 0x1c1f ;  /* 0x001c1fff1b157589 */ /* 0x0000e800000e0000 */
[----:B------:R0:W4:Y:S02]  /*e460*/  SHFL.IDX PT, R20, R26, RZ, 0x1c1f ;  /* 0x001c1fff1a147589 */ /* 0x00012400000e0000 */
.L_x_4121:
[----:B------:R-:W-:Y:S01]  /*e470*/  ULDC UR4, c[0x0][0x448] ;  /* 0x0001120000047ab9 */ /* 0x000fe20000000800 */
[----:B------:R-:W-:Y:S01]  /*e480*/  BSSY B1, `(.L_x_3897) ;  /* 0x0000035000017945 */ /* 0x000fe20003800000 */
[----:B------:R-:W-:Y:S01]  /*e490*/  IMAD R48, R140, UR4, RZ ;  /* 0x000000048c307c24 */ /* 0x000fe2000f8e02ff */
[----:B------:R-:W-:Y:S02]  /*e4a0*/  CS2R R4, SRZ ;  /* 0x0000000000047805 */ /* 0x000fe4000001ff00 */
[----:B------:R-:W-:Y:S02]  /*e4b0*/  CS2R R8, SRZ ;  /* 0x0000000000087805 */ /* 0x000fe4000001ff00 */
[----:B------:R-:W-:Y:S02]  /*e4c0*/  CS2R R10, SRZ ;  /* 0x00000000000a7805 */ /* 0x000fe4000001ff00 */
[----:B------:R-:W-:Y:S02]  /*e4d0*/  CS2R R12, SRZ ;  /* 0x00000000000c7805 */ /* 0x000fe4000001ff00 */
[----:B------:R-:W-:Y:S01]  /*e4e0*/  ISETP.GE.AND P0, PT, R6, R48, PT ;  /* 0x000000300600720c */ /* 0x000fe20003f06270 */
[----:B------:R-:W-:Y:S01]  /*e4f0*/  IMAD R48, R29, -0x80, R48 ;  /* 0xffffff801d307824 */ /* 0x000fe200078e0230 */
[----:B------:R-:W-:-:S02]  /*e500*/  CS2R R6, SRZ ;  /* 0x0000000000067805 */ /* 0x000fc4000001ff00 */
[----:B------:R-:W-:Y:S02]  /*e510*/  CS2R R14, SRZ ;  /* 0x00000000000e7805 */ /* 0x000fe4000001ff00 */
[----:B0-----:R-:W-:Y:S02]  /*e520*/  CS2R R24, SRZ ;  /* 0x0000000000187805 */ /* 0x001fe4000001ff00 */
[----:B------:R-:W-:Y:S02]  /*e530*/  CS2R R26, SRZ ;  /* 0x00000000001a7805 */ /* 0x000fe4000001ff00 */
[----:B------:R-:W-:Y:S02]  /*e540*/  CS2R R28, SRZ ;  /* 0x00000000001c7805 */ /* 0x000fe4000001ff00 */
[----:B------:R-:W-:Y:S02]  /*e550*/  CS2R R30, SRZ ;  /* 0x00000000001e7805 */ /* 0x000fe4000001ff00 */
[----:B------:R-:W-:-:S02]  /*e560*/  CS2R R32, SRZ ;  /* 0x0000000000207805 */ /* 0x000fc4000001ff00 */
[----:B------:R-:W-:Y:S01]  /*e570*/  CS2R R34, SRZ ;  /* 0x0000000000227805 */ /* 0x000fe2000001ff00 */
[----:B------:R-:W-:Y:S06]  /*e580*/  @P0 BRA `(.L_x_3898) ;  /* 0x0000000000900947 */ /* 0x000fec0003800000 */
[----:B------:R-:W-:Y:S01]  /*e590*/  ULDC UR4, c[0x0][0x3f4] ;  /* 0x0000fd0000047ab9 */ /* 0x000fe20000000800 */
[----:B--2---:R-:W-:Y:S01]  /*e5a0*/  IMAD.MOV.U32 R4, RZ, RZ, R0 ;  /* 0x000000ffff047224 */ /* 0x004fe200078e0000 */
[----:B------:R-:W-:Y:S01]  /*e5b0*/  ISETP.GE.AND P2, PT, R16, UR4, PT ;  /* 0x0000000410007c0c */ /* 0x000fe2000bf46270 */
[----:B-1----:R-:W-:Y:S01]  /*e5c0*/  IMAD.MOV.U32 R5, RZ, RZ, R3 ;  /* 0x000000ffff057224 */ /* 0x002fe200078e0003 */
[----:B------:R-:W-:Y:S02]  /*e5d0*/  ISETP.GE.AND P3, PT, R194, UR4, PT ;  /* 0x00000004c2007c0c */ /* 0x000fe4000bf66270 */
[----:B------:R-:W-:Y:S02]  /*e5e0*/  CS2R R28, SRZ ;  /* 0x00000000001c7805 */ /* 0x000fe4000001ff00 */
[----:B------:R-:W-:Y:S02]  /*e5f0*/  ISETP.GE.AND P4, PT, R193, UR4, PT ;  /* 0x00000004c1007c0c */ /* 0x000fe4000bf86270 */
[----:B------:R-:W-:-:S02]  /*e600*/  CS2R R30, SRZ ;  /* 0x00000000001e7805 */ /* 0x000fc4000001ff00 */
[----:B------:R-:W-:Y:S02]  /*e610*/  CS2R R8, SRZ ;  /* 0x0000000000087805 */ /* 0x000fe4000001ff00 */
[----:B------:R-:W-:Y:S02]  /*e620*/  CS2R R10, SRZ ;  /* 0x00000000000a7805 */ /* 0x000fe4000001ff00 */
[----:B------:R-:W-:Y:S02]  /*e630*/  CS2R R32, SRZ ;  /* 0x0000000000207805 */ /* 0x000fe4000001ff00 */
[----:B------:R-:W-:Y:S01]  /*e640*/  CS2R R34, SRZ ;  /* 0x0000000000227805 */ /* 0x000fe2000001ff00 */
[----:B------:R-:W-:Y:S02]  /*e650*/  @!P2 IMAD.SHL.U32 R47, R16, 0x2, RZ ;  /* 0x00000002102fa824 */ /* 0x000fe400078e00ff */
[----:B------:R-:W-:Y:S02]  /*e660*/  @!P3 IMAD.SHL.U32 R39, R195, 0x8, RZ ;  /* 0x00000008c327b824 */ /* 0x000fe400078e00ff */
[----:B------:R-:W-:Y:S01]  /*e670*/  @!P4 IMAD.SHL.U32 R43, R198, 0x8, RZ ;  /* 0x00000008c62bc824 */ /* 0x000fe200078e00ff */
[-C--:B------:R-:W-:Y:S01]  /*e680*/  @!P2 IADD3 R44, P0, R0, R47.reuse, RZ ;  /* 0x0000002f002ca210 */ /* 0x080fe20007f1e0ff */
[----:B------:R-:W-:Y:S01]  /*e690*/  @!P3 IMAD.WIDE R36, R39, 0x2, R4 ;  /* 0x000000022724b825 */ /* 0x000fe200078e0204 */
[----:B----4-:R-:W-:-:S02]  /*e6a0*/  @!P2 IADD3 R46, P1, R20, R47, RZ ;  /* 0x0000002f142ea210 */ /* 0x010fc40007f3e0ff */
[----:B------:R-:W-:Y:S01]  /*e6b0*/  @!P2 SHF.L.U64.HI R0, R16, 0x1, R17 ;  /* 0x000000011000a819 */ /* 0x000fe20000010211 */
[----:B------:R-:W-:Y:S01]  /*e6c0*/  @!P4 IMAD.WIDE R40, R43, 0x2, R4 ;  /* 0x000000022b28c825 */ /* 0x000fe200078e0204 */
[----:B------:R-:W-:Y:S02]  /*e6d0*/  CS2R R12, SRZ ;  /* 0x00000000000c7805 */ /* 0x000fe4000001ff00 */
[----:B------:R-:W-:Y:S02]  /*e6e0*/  CS2R R14, SRZ ;  /* 0x00000000000e7805 */ /* 0x000fe4000001ff00 */
[----:B------:R-:W-:Y:S02]  /*e6f0*/  CS2R R24, SRZ ;  /* 0x0000000000187805 */ /* 0x000fe4000001ff00 */
[----:B------:R-:W-:Y:S02]  /*e700*/  CS2R R26, SRZ ;  /* 0x00000000001a7805 */ /* 0x000fe4000001ff00 */
[----:B------:R-:W-:-:S02]  /*e710*/  CS2R R4, SRZ ;  /* 0x0000000000047805 */ /* 0x000fc4000001ff00 */
[----:B------:R-:W-:Y:S01]  /*e720*/  CS2R R6, SRZ ;  /* 0x0000000000067805 */ /* 0x000fe2000001ff00 */
[--C-:B---3--:R-:W-:Y:S01]  /*e730*/  @!P3 IMAD.WIDE R38, R39, 0x2, R20.reuse ;  /* 0x000000022726b825 */ /* 0x108fe200078e0214 */
[----:B------:R0:W5:Y:S03]  /*e740*/  @!P3 LD.E.128 R28, desc[UR56][R36.64] ;  /* 0x00000038241cb980 */ /* 0x000166000c101d00 */
[----:B------:R-:W-:Y:S01]  /*e750*/  @!P4 IMAD.WIDE R42, R43, 0x2, R20 ;  /* 0x000000022b2ac825 */ /* 0x000fe200078e0214 */
[----:B------:R0:W5:Y:S03]  /*e760*/  @!P3 LD.E.128 R8, desc[UR56][R38.64] ;  /* 0x000000382608b980 */ /* 0x000166000c101d00 */
[--C-:B------:R-:W-:Y:S01]  /*e770*/  @!P2 IMAD.X R45, R3, 0x1, R0.reuse, P0 ;  /* 0x00000001032da824 */ /* 0x100fe200000e0600 */
[----:B------:R0:W5:Y:S01]  /*e780*/  @!P4 LD.E.128 R32, desc[UR56][R40.64] ;  /* 0x000000382820c980 */ /* 0x000162000c101d00 */
[----:B------:R-:W-:-:S03]  /*e790*/  @!P2 IMAD.X R47, R21, 0x1, R0, P1 ;  /* 0x00000001152fa824 */ /* 0x000fc600008e0600 */
[----:B------:R0:W5:Y:S04]  /*e7a0*/  @!P4 LD.E.128 R12, desc[UR56][R42.64] ;  /* 0x000000382a0cc980 */ /* 0x000168000c101d00 */
[----:B------:R0:W5:Y:S04]  /*e7b0*/  @!P2 LD.E.128 R24, desc[UR56][R44.64] ;  /* 0x000000382c18a980 */ /* 0x000168000c101d00 */
[----:B------:R0:W5:Y:S02]  /*e7c0*/  @!P2 LD.E.128 R4, desc[UR56][R46.64] ;  /* 0x000000382e04a980 */ /* 0x000164000c101d00 */
.L_x_3898:
[----:B------:R-:W-:Y:S05]  /*e7d0*/  BSYNC B1 ;  /* 0x0000000000017941 */ /* 0x000fea0003800000 */
.L_x_3897:
[----:B---3--:R-:W4:Y:S01]  /*e7e0*/  LDL R21, [R1+0x4] ;  /* 0x0000040001157983 */ /* 0x008f220000100800 */
[--C-:B-----5:R-:W-:Y:S01]  /*e7f0*/  SHF.R.U64 R53, R4, 0x10, R5.reuse ;  /* 0x0000001004357819 */ /* 0x120fe20000001205 */
[--C-:B0-----:R-:W-:Y:S01]  /*e800*/  IMAD.MOV.U32 R37, RZ, RZ, R5.reuse ;  /* 0x000000ffff257224 */ /* 0x101fe200078e0005 */
[----:B------:R-:W-:Y:S01]  /*e810*/  SHF.R.U32.HI R52, RZ, 0x10, R5 ;  /* 0x00000010ff347819 */ /* 0x000fe20000011605 */
[--C-:B-1----:R-:W-:Y:S01]  /*e820*/  IMAD.MOV.U32 R3, RZ, RZ, R25.reuse ;  /* 0x000000ffff037224 */ /* 0x102fe200078e0019 */
[----:B------:R-:W-:Y:S01]  /*e830*/  SHF.R.U64 R65, R24, 0x10, R25 ;  /* 0x0000001018417819 */ /* 0x000fe20000001219 */
[----:B------:R-:W-:Y:S01]  /*e840*/  IMAD.MOV.U32 R41, RZ, RZ, R31 ;  /* 0x000000ffff297224 */ /* 0x000fe200078e001f */
[----:B------:R-:W-:Y:S01]  /*e850*/  SHF.R.U32.HI R64, RZ, 0x10, R25 ;  /* 0x00000010ff407819 */ /* 0x000fe20000011619 */
[--C-:B------:R-:W-:Y:S01]  /*e860*/  IMAD.MOV.U32 R25, RZ, RZ, R27.reuse ;  /* 0x000000ffff197224 */ /* 0x100fe200078e001b */
[----:B------:R-:W-:Y:S01]  /*e870*/  SHF.R.U64 R63, R26, 0x10, R27 ;  /* 0x000000101a3f7819 */ /* 0x000fe2000000121b */
[----:B------:R-:W-:Y:S01]  /*e880*/  IMAD.MOV.U32 R45, RZ, RZ, R35 ;  /* 0x000000ffff2d7224 */ /* 0x000fe200078e0023 */
[----:B------:R-:W-:Y:S01]  /*e890*/  SHF.R.U32.HI R62, RZ, 0x10, R27 ;  /* 0x00000010ff3e7819 */ /* 0x000fe2000001161b */
[--C-:B------:R-:W-:Y:S01]  /*e8a0*/  IMAD.MOV.U32 R27, RZ, RZ, R29.reuse ;  /* 0x000000ffff1b7224 */ /* 0x100fe200078e001d */
[----:B------:R-:W-:Y:S01]  /*e8b0*/  SHF.R.U32.HI R60, RZ, 0x10, R29 ;  /* 0x00000010ff3c7819 */ /* 0x000fe2000001161d */
[----:B------:R-:W-:Y:S01]  /*e8c0*/  IMAD.MOV.U32 R40, RZ, RZ, R30 ;  /* 0x000000ffff287224 */ /* 0x000fe200078e001e */
[----:B------:R-:W-:Y:S01]  /*e8d0*/  SHF.R.U32.HI R58, RZ, 0x10, R31 ;  /* 0x00000010ff3a7819 */ /* 0x000fe2000001161f */
[----:B------:R-:W-:Y:S01]  /*e8e0*/  IMAD.MOV.U32 R42, RZ, RZ, R32 ;  /* 0x000000ffff2a7224 */ /* 0x000fe200078e0020 */
[----:B--2---:R-:W-:Y:S01]  /*e8f0*/  MOV R0, R24 ;  /* 0x0000001800007202 */ /* 0x004fe20000000f00 */
[----:B------:R-:W-:Y:S01]  /*e900*/  IMAD.MOV.U32 R24, RZ, RZ, R26 ;  /* 0x000000ffff187224 */ /* 0x000fe200078e001a */
[--C-:B------:R-:W-:Y:S01]  /*e910*/  SHF.R.U64 R55, R34, 0x10, R35.reuse ;  /* 0x0000001022377819 */ /* 0x100fe20000001223 */
[----:B------:R-:W-:Y:S01]  /*e920*/  IMAD.MOV.U32 R26, RZ, RZ, R28 ;  /* 0x000000ffff1a7224 */ /* 0x000fe200078e001c */
[----:B------:R-:W-:Y:S01]  /*e930*/  SHF.R.U32.HI R54, RZ, 0x10, R35 ;  /* 0x00000010ff367819 */ /* 0x000fe20000011623 */
[----:B------:R-:W-:Y:S01]  /*e940*/  IMAD.MOV.U32 R43, RZ, RZ, R33 ;  /* 0x000000ffff2b7224 */ /* 0x000fe200078e0021 */
[----:B------:R-:W-:Y:S01]  /*e950*/  PRMT R35, R25, 0x5410, R62 ;  /* 0x0000541019237816 */ /* 0x000fe2000000003e */
[----:B------:R-:W-:Y:S01]  /*e960*/  IMAD.MOV.U32 R44, RZ, RZ, R34 ;  /* 0x000000ffff2c7224 */ /* 0x000fe200078e0022 */
[----:B------:R-:W-:Y:S01]  /*e970*/  SHF.R.U64 R61, R28, 0x10, R29 ;  /* 0x000000101c3d7819 */ /* 0x000fe2000000121d */
[----:B------:R-:W-:Y:S01]  /*e980*/  IMAD.MOV.U32 R36, RZ, RZ, R4 ;  /* 0x000000ffff247224 */ /* 0x000fe200078e0004 */
[----:B------:R-:W-:Y:S01]  /*e990*/  SHF.R.U64 R59, R30, 0x10, R31 ;  /* 0x000000101e3b7819 */ /* 0x000fe2000000121f */
[----:B------:R-:W-:Y:S01]  /*e9a0*/  IMAD.MOV.U32 R38, RZ, RZ, R6 ;  /* 0x000000ffff267224 */ /* 0x000fe200078e0006 */
[----:B------:R-:W-:Y:S01]  /*e9b0*/  PRMT R25, R27, 0x5410, R60 ;  /* 0x000054101b197816 */ /* 0x000fe2000000003c */
[----:B------:R-:W-:Y:S01]  /*e9c0*/  IMAD.MOV.U32 R28, RZ, RZ, R8 ;  /* 0x000000ffff1c7224 */ /* 0x000fe200078e0008 */
[----:B------:R-:W-:Y:S01]  /*e9d0*/  SHF.R.U64 R47, R10, 0x10, R11 ;  /* 0x000000100a2f7819 */ /* 0x000fe2000000120b */
[----:B------:R-:W-:Y:S01]  /*e9e0*/  IMAD.MOV.U32 R29, RZ, RZ, R9 ;  /* 0x000000ffff1d7224 */ /* 0x000fe200078e0009 */
[----:B------:R-:W-:Y:S01]  /*e9f0*/  PRMT R27, R41, 0x5410, R58 ;  /* 0x00005410291b7816 */ /* 0x000fe2000000003a */
[----:B------:R-:W-:Y:S01]  /*ea00*/  IMAD.MOV.U32 R30, RZ, RZ, R10 ;  /* 0x000000ffff1e7224 */ /* 0x000fe200078e000a */
[----:B------:R-:W-:Y:S01]  /*ea10*/  SHF.R.U64 R57, R32, 0x10, R33 ;  /* 0x0000001020397819 */ /* 0x000fe20000001221 */
[----:B------:R-:W-:Y:S01]  /*ea20*/  IMAD.MOV.U32 R31, RZ, RZ, R11 ;  /* 0x000000ffff1f7224 */ /* 0x000fe200078e000b */
[----:B------:R-:W-:Y:S01]  /*ea30*/  SHF.R.U32.HI R56, RZ, 0x10, R33 ;  /* 0x00000010ff387819 */ /* 0x000fe20000011621 */
[----:B------:R-:W-:Y:S01]  /*ea40*/  BSSY B1, `(.L_x_3899) ;  /* 0x0000028000017945 */ /* 0x000fe20003800000 */
[----:B------:R-:W-:Y:S01]  /*ea50*/  SHF.R.U64 R51, R6, 0x10, R7 ;  /* 0x0000001006337819 */ /* 0x000fe20000001207 */
[----:B------:R-:W-:Y:S01]  /*ea60*/  IMAD.MOV.U32 R4, RZ, RZ, R12 ;  /* 0x000000ffff047224 */ /* 0x000fe200078e000c */
[----:B------:R-:W-:Y:S01]  /*ea70*/  MOV R39, R7 ;  /* 0x0000000700277202 */ /* 0x000fe20000000f00 */
[----:B------:R-:W-:Y:S01]  /*ea80*/  IMAD.MOV.U32 R6, RZ, RZ, R13 ;  /* 0x000000ffff067224 */ /* 0x000fe200078e000d */
[----:B------:R-:W-:-:S02]  /*ea90*/  SHF.R.U32.HI R50, RZ, 0x10, R7 ;  /* 0x00000010ff327819 */ /* 0x000fc40000011607 */
[--C-:B------:R-:W-:Y:S02]  /*eaa0*/  SHF.R.U64 R49, R8, 0x10, R9.reuse ;  /* 0x0000001008317819 */ /* 0x100fe40000001209 */
[----:B------:R-:W-:Y:S02]  /*eab0*/  SHF.R.U32.HI R46, RZ, 0x10, R9 ;  /* 0x00000010ff2e7819 */ /* 0x000fe40000011609 */
[----:B------:R-:W-:Y:S02]  /*eac0*/  SHF.R.U32.HI R10, RZ, 0x10, R11 ;  /* 0x00000010ff0a7819 */ /* 0x000fe4000001160b */
[----:B------:R-:W-:Y:S02]  /*ead0*/  VIMNMX R41, R48, 0x80, PT ;  /* 0x0000008030297848 */ /* 0x000fe40003fe0100 */
[----:B------:R-:W-:Y:S02]  /*eae0*/  PRMT R34, R24, 0x5410, R63 ;  /* 0x0000541018227816 */ /* 0x000fe4000000003f */
[----:B------:R-:W-:-:S02]  /*eaf0*/  SHF.R.U64 R11, R12, 0x10, R13 ;  /* 0x000000100c0b7819 */ /* 0x000fc4000000120d */
[----:B------:R-:W-:Y:S02]  /*eb00*/  SHF.R.U32.HI R9, RZ, 0x10, R13 ;  /* 0x00000010ff097819 */ /* 0x000fe4000001160d */
[----:B------:R-:W-:Y:S02]  /*eb10*/  PRMT R32, R0, 0x5410, R65 ;  /* 0x0000541000207816 */ /* 0x000fe40000000041 */
[----:B------:R-:W-:Y:S02]  /*eb20*/  PRMT R33, R3, 0x5410, R64 ;  /* 0x0000541003217816 */ /* 0x000fe40000000040 */
[----:B------:R-:W-:Y:S02]  /*eb30*/  PRMT R24, R26, 0x5410, R61 ;  /* 0x000054101a187816 */ /* 0x000fe4000000003d */
[--C-:B------:R-:W-:Y:S02]  /*eb40*/  SHF.R.U64 R7, R14, 0x10, R15.reuse ;  /* 0x000000100e077819 */ /* 0x100fe4000000120f */
[----:B------:R-:W-:-:S02]  /*eb50*/  SHF.R.U32.HI R8, RZ, 0x10, R15 ;  /* 0x00000010ff087819 */ /* 0x000fc4000001160f */
[----:B------:R-:W-:Y:S02]  /*eb60*/  PRMT R26, R40, 0x5410, R59 ;  /* 0x00005410281a7816 */ /* 0x000fe4000000003b */
[----:B------:R-:W-:Y:S02]  /*eb70*/  PRMT R0, R42, 0x5410, R57 ;  /* 0x000054102a007816 */ /* 0x000fe40000000039 */
[----:B------:R-:W-:Y:S02]  /*eb80*/  PRMT R3, R43, 0x5410, R56 ;  /* 0x000054102b037816 */ /* 0x000fe40000000038 */
[----:B------:R-:W-:Y:S02]  /*eb90*/  PRMT R12, R44, 0x5410, R55 ;  /* 0x000054102c0c7816 */ /* 0x000fe40000000037 */
[----:B------:R-:W-:Y:S02]  /*eba0*/  PRMT R13, R45, 0x5410, R54 ;  /* 0x000054102d0d7816 */ /* 0x000fe40000000036 */
[----:B------:R-:W-:-:S02]  /*ebb0*/  PRMT R36, R36, 0x5410, R53 ;  /* 0x0000541024247816 */ /* 0x000fc40000000035 */
[----:B------:R-:W-:Y:S02]  /*ebc0*/  ISETP.GE.AND P1, PT, R202, R41, PT ;  /* 0x00000029ca00720c */ /* 0x000fe40003f26270 */
[----:B------:R-:W-:Y:S02]  /*ebd0*/  PRMT R37, R37, 0x5410, R52 ;  /* 0x0000541025257816 */ /* 0x000fe40000000034 */
[----:B------:R-:W-:Y:S02]  /*ebe0*/  PRMT R38, R38, 0x5410, R51 ;  /* 0x0000541026267816 */ /* 0x000fe40000000033 */
[----:B------:R-:W-:Y:S02]  /*ebf0*/  PRMT R39, R39, 0x5410, R50 ;  /* 0x0000541027277816 */ /* 0x000fe40000000032 */
[----:B------:R-:W-:Y:S02]  /*ec00*/  PRMT R28, R28, 0x5410, R49 ;  /* 0x000054101c1c7816 */ /* 0x000fe40000000031 */
[----:B------:R-:W-:-:S02]  /*ec10*/  PRMT R29, R29, 0x5410, R46 ;  /* 0x000054101d1d7816 */ /* 0x000fc4000000002e */
[----:B------:R-:W-:Y:S02]  /*ec20*/  PRMT R30, R30, 0x5410, R47 ;  /* 0x000054101e1e7816 */ /* 0x000fe4000000002f */
[----:B------:R-:W-:Y:S02]  /*ec30*/  PRMT R31, R31, 0x5410, R10 ;  /* 0x000054101f1f7816 */ /* 0x000fe4000000000a */
[----:B----4-:R-:W-:-:S04]  /*ec40*/  LEA.HI R20, R21, R21, RZ, 0x1 ;  /* 0x0000001515147211 */ /* 0x010fc800078f08ff */
[----:B------:R-:W-:-:S05]  /*ec50*/  LOP3.LUT R20, R20, 0xfffffffe, RZ, 0xc0, !PT ;  /* 0xfffffffe14147812 */ /* 0x000fca00078ec0ff */
[----:B------:R-:W-:Y:S02]  /*ec60*/  IMAD.IADD R20, R21, 0x1, -R20 ;  /* 0x0000000115147824 */ /* 0x000fe400078e0a14 */
[----:B------:R-:W-:-:S03]  /*ec70*/  IMAD.MOV.U32 R21, RZ, RZ, R15 ;  /* 0x000000ffff157224 */ /* 0x000fc600078e000f */
[----:B------:R-:W-:Y:S01]  /*ec80*/  SHF.L.U32 R5, R20, 0x1f, RZ ;  /* 0x0000001f14057819 */ /* 0x000fe200000006ff */
[----:B------:R-:W-:-:S03]  /*ec90*/  IMAD.MOV.U32 R20, RZ, RZ, R14 ;  /* 0x000000ffff147224 */ /* 0x000fc600078e000e */
[----:B------:R-:W0:Y:S02]  /*eca0*/  SYNCS.PHASECHK.TRANS64.TRYWAIT P0, [R18+URZ+0x30800], R5 ;  /* 0x03080005120075a7 */ /* 0x000e24000800017f */
[----:B0-----:R-:W-:Y:S05]  /*ecb0*/  @!P0 BRA `(.L_x_3900) ;  /* 0x0000011c00ac8947 */ /* 0x001fea0003800000 */
.L_x_4122:
[----:B------:R-:W-:Y:S05]  /*ecc0*/  BSYNC B1 ;  /* 0x0000000000017941 */ /* 0x000fea0003800000 */
.L_x_3899:
        /* <DEDUP_REMOVED lines=10> */
[----:B------:R-:W-:-:S09]  /*ed70*/  ISETP.GE.AND P2, PT, R193, R43, PT ;  /* 0x0000002bc100720c */ /* 0x000fd20003f46270 */
[----:B------:R-:W-:Y:S05]  /*ed80*/  @P0 BRA `(.L_x_3904) ;  /* 0x0000000400800947 */ /* 0x000fea0003800000 */
[----:B------:R-:W1:Y:S01]  /*ed90*/  S2R R40, SR_TID.X ;  /* 0x0000000000287919 */ /* 0x000e620000002100 */
[----:B0-----:R-:W-:Y:S01]  /*eda0*/  LOP3.LUT R5, R215, 0x38, R16, 0xf8, !PT ;  /* 0x00000038d7057812 */ /* 0x001fe200078ef810 */
[C---:B------:R-:W-:Y:S01]  /*edb0*/  IMAD.U32 R53, R36.reuse, 0x10000, RZ ;  /* 0x0001000024357824 */ /* 0x040fe200078e00ff */
[----:B------:R-:W-:Y:S01]  /*edc0*/  LOP3.LUT R55, R36, 0xffff0000, RZ, 0xc0, !PT ;  /* 0xffff000024377812 */ /* 0x000fe200078ec0ff */
[----:B------:R-:W-:Y:S01]  /*edd0*/  IMAD.U32 R51, R32, 0x10000, RZ ;  /* 0x0001000020337824 */ /* 0x000fe200078e00ff */
[----:B------:R-:W-:-:S05]  /*ede0*/  LOP3.LUT R4, R5, R216, RZ, 0x3c, !PT ;  /* 0x000000d805047212 */ /* 0x000fca00078e3cff */
[----:B------:R-:W-:-:S04]  /*edf0*/  IMAD.IADD R5, R217, 0x1, R4 ;  /* 0x00000001d9057824 */ /* 0x000fc800078e0204 */
[----:B------:R-:W-:Y:S02]  /*ee00*/  IMAD R58, R5, 0x2, R18 ;  /* 0x00000002053a7824 */ /* 0x000fe400078e0212 */
[----:B-1----:R-:W-:-:S05]  /*ee10*/  VIADD R40, R40, 0xffffff80 ;  /* 0xffffff8028287836 */ /* 0x002fca0000000000 */
[----:B------:R-:W-:-:S04]  /*ee20*/  SHF.R.S32.HI R10, RZ, 0x1f, R40 ;  /* 0x0000001fff0a7819 */ /* 0x000fc80000011428 */
[----:B------:R-:W-:-:S04]  /*ee30*/  LEA.HI R10, R10, R40, RZ, 0x2 ;  /* 0x000000280a0a7211 */ /* 0x000fc800078f10ff */
[----:B------:R-:W-:-:S05]  /*ee40*/  LOP3.LUT R10, R10, 0xfffffffc, RZ, 0xc0, !PT ;  /* 0xfffffffc0a0a7812 */ /* 0x000fca00078ec0ff */
[----:B------:R-:W-:-:S05]  /*ee50*/  IMAD.IADD R10, R40, 0x1, -R10 ;  /* 0x00000001280a7824 */ /* 0x000fca00078e0a0a */
[----:B------:R-:W-:-:S04]  /*ee60*/  LEA.HI R6, R43, R10, RZ, 0x1d ;  /* 0x0000000a2b067211 */ /* 0x000fc800078fe8ff */
        /* <DEDUP_REMOVED lines=8> */
[----:B------:R-:W0:Y:S03]  /*eef0*/  LDS.128 R4, [R58+0x12400] ;  /* 0x012400003a047984 */ /* 0x000e260000000c00 */
        /* <DEDUP_REMOVED lines=17> */
[----:B------:R-:W-:Y:S01]  /*f010*/  FFMA.FTZ R57, R40, R51, -R57 ;  /* 0x0000003328397223 */ /* 0x000fe20000010839 */
        /* <DEDUP_REMOVED lines=12> */
[----:B------:R-:W-:Y:S01]  /*f0e0*/  FFMA.FTZ R54, R42, R40, -R51 ;  /* 0x000000282a367223 */ /* 0x000fe20000010833 */
[----:B------:R-:W-:Y:S02]  /*f0f0*/  IMAD.U32 R47, R34, 0x10000, RZ ;  /* 0x00010000222f7824 */ /* 0x000fe400078e00ff */
        /* <DEDUP_REMOVED lines=12> */
[----:B------:R-:W-:Y:S01]  /*f1c0*/  FFMA.FTZ R65, R44, R53, R65 ;  /* 0x000000352c417223 */ /* 0x000fe20000010041 */
[C---:B------:R-:W-:Y:S01]  /*f1d0*/  FFMA.FTZ R44, R6.reuse, R55, R10 ;  /* 0x00000037062c7223 */ /* 0x040fe2000001000a */
[-C--:B------:R-:W-:Y:S01]  /*f1e0*/  FFMA.FTZ R46, R45, R4.reuse, -R8 ;  /* 0x000000042d2e7223 */ /* 0x080fe20000010808 */
[----:B------:R-:W-:Y:S01]  /*f1f0*/  LOP3.LUT R11, R11, 0xffff0000, RZ, 0xc0, !PT ;  /* 0xffff00000b0b7812 */ /* 0x000fe200078ec0ff */
[----:B------:R-:W-:Y:S01]  /*f200*/  FFMA.FTZ R42, R6, R51, -R47 ;  /* 0x00000033062a7223 */ /* 0x000fe2000001082f */
        /* <DEDUP_REMOVED lines=20> */
[----:B------:R1:W-:Y:S01]  /*f350*/  STS.128 [R58+0x12400], R4 ;  /* 0x012400043a007388 */ /* 0x0003e20000000c00 */
[----:B------:R-:W-:Y:S02]  /*f360*/  F2FP.BF16.F32.PACK_AB R9, R40, R61 ;  /* 0x0000003d2809723e */ /* 0x000fe400000010ff */
[----:B------:R-:W-:-:S05]  /*f370*/  F2FP.BF16.F32.PACK_AB R11, R47, R48 ;  /* 0x000000302f0b723e */ /* 0x000fca00000010ff */
[----:B------:R1:W-:Y:S02]  /*f380*/  STS.128 [R60+0x12400], R8 ;  /* 0x012400083c007388 */ /* 0x0003e40000000c00 */
.L_x_3904:
[----:B------:R-:W-:Y:S05]  /*f390*/  BSYNC B2 ;  /* 0x0000000000027941 */ /* 0x000fea0003800000 */
.L_x_3903:
[----:B------:R-:W-:Y:S04]  /*f3a0*/  BSSY B2, `(.L_x_3905) ;  /* 0x0000059000027945 */ /* 0x000fe80003800000 */
[----:B------:R-:W-:Y:S05]  /*f3b0*/  @P1 BRA `(.L_x_3906) ;  /* 0x00000004005c1947 */ /* 0x000fea0003800000 */
[----:B-1----:R-:W2:Y:S01]  /*f3c0*/  LDL R60, [R1+0x6c] ;  /* 0x00006c00013c7983 */ /* 0x002ea20000100800 */
[----:B------:R-:W-:Y:S01]  /*f3d0*/  LEA.HI R4, R43, R195, RZ, 0x1d ;  /* 0x000000c32b047211 */ /* 0x000fe200078fe8ff */
[C---:B------:R-:W-:Y:S01]  /*f3e0*/  IMAD.U32 R52, R28.reuse, 0x10000, RZ ;  /* 0x000100001c347824 */ /* 0x040fe200078e00ff */
[----:B------:R-:W-:Y:S01]  /*f3f0*/  LOP3.LUT R53, R28, 0xffff0000, RZ, 0xc0, !PT ;  /* 0xffff00001c357812 */ /* 0x000fe200078ec0ff */
[----:B------:R-:W-:Y:S01]  /*f400*/  IMAD.U32 R51, R24, 0x10000, RZ ;  /* 0x0001000018337824 */ /* 0x000fe200078e00ff */
[----:B0-----:R-:W-:Y:S02]  /*f410*/  SHF.R.S32.HI R5, RZ, 0x1f, R4 ;  /* 0x0000001fff057819 */ /* 0x001fe40000011404 */
[----:B------:R-:W-:Y:S02]  /*f420*/  SHF.L.U32 R6, R4, 0x3, RZ ;  /* 0x0000000304067819 */ /* 0x000fe400000006ff */
[----:B------:R-:W-:Y:S02]  /*f430*/  LEA.HI R4, R5, R4, RZ, 0x3 ;  /* 0x0000000405047211 */ /* 0x000fe400078f18ff */
[----:B------:R-:W-:-:S03]  /*f440*/  LOP3.LUT R5, R215, 0x38, R6, 0xf8, !PT ;  /* 0x00000038d7057812 */ /* 0x000fc600078ef806 */
[----:B------:R-:W-:Y:S01]  /*f450*/  IMAD.SHL.U32 R4, R4, 0x400, RZ ;  /* 0x0000040004047824 */ /* 0x000fe200078e00ff */
[----:B------:R-:W-:-:S04]  /*f460*/  LOP3.LUT R5, R5, R216, RZ, 0x3c, !PT ;  /* 0x000000d805057212 */ /* 0x000fc800078e3cff */
[----:B------:R-:W-:-:S04]  /*f470*/  LOP3.LUT R4, R4, 0x7fffe000, RZ, 0xc0, !PT ;  /* 0x7fffe00004047812 */ /* 0x000fc800078ec0ff */
[----:B------:R-:W-:-:S05]  /*f480*/  IADD3 R9, R5, R4, R217 ;  /* 0x0000000405097210 */ /* 0x000fca0007ffe0d9 */
[----:B------:R-:W-:-:S05]  /*f490*/  IMAD R40, R9, 0x2, R18 ;  /* 0x0000000209287824 */ /* 0x000fca00078e0212 */
[----:B------:R-:W0:Y:S02]  /*f4a0*/  LDS.128 R8, [R40+0x12400] ;  /* 0x0124000028087984 */ /* 0x000e240000000c00 */
[C---:B0-----:R-:W-:Y:S01]  /*f4b0*/  IMAD.U32 R47, R8.reuse, 0x10000, RZ ;  /* 0x00010000082f7824 */ /* 0x041fe200078e00ff */
[----:B------:R-:W-:Y:S01]  /*f4c0*/  LOP3.LUT R8, R8, 0xffff0000, RZ, 0xc0, !PT ;  /* 0xffff000008087812 */ /* 0x000fe200078ec0ff */
[C---:B------:R-:W-:Y:S01]  /*f4d0*/  IMAD.U32 R48, R9.reuse, 0x10000, RZ ;  /* 0x0001000009307824 */ /* 0x040fe200078e00ff */
[----:B------:R-:W-:Y:S01]  /*f4e0*/  LOP3.LUT R9, R9, 0xffff0000, RZ, 0xc0, !PT ;  /* 0xffff000009097812 */ /* 0x000fe200078ec0ff */
[C---:B------:R-:W-:Y:S01]  /*f4f0*/  FMUL.FTZ R55, R47.reuse, R52 ;  /* 0x000000342f377220 */ /* 0x040fe20000410000 */
[----:B------:R-:W-:Y:S01]  /*f500*/  FMUL.FTZ R57, R47, R51 ;  /* 0x000000332f397220 */ /* 0x000fe20000410000 */
[----:B------:R-:W-:Y:S01]  /*f510*/  LOP3.LUT R47, R24, 0xffff0000, RZ, 0xc0, !PT ;  /* 0xffff0000182f7812 */ /* 0x000fe200078ec0ff */
[----:B------:R-:W-:Y:S01]  /*f520*/  FMUL.FTZ R59, R8, R53 ;  /* 0x00000035083b7220 */ /* 0x000fe20000410000 */
[C---:B------:R-:W-:Y:S01]  /*f530*/  IMAD.U32 R49, R10.reuse, 0x10000, RZ ;  /* 0x000100000a317824 */ /* 0x040fe200078e00ff */
[----:B------:R-:W-:Y:S01]  /*f540*/  LOP3.LUT R10, R10, 0xffff0000, RZ, 0xc0, !PT ;  /* 0xffff00000a0a7812 */ /* 0x000fe200078ec0ff */
[----:B------:R-:W-:-:S02]  /*f550*/  IMAD.U32 R50, R11, 0x10000, RZ ;  /* 0x000100000b327824 */ /* 0x000fc400078e00ff */
        /* <DEDUP_REMOVED lines=8> */
[----:B------:R-:W-:Y:S01]  /*f5e0*/  FFMA.FTZ R54, R42, R51, -R55 ;  /* 0x000000332a367223 */ /* 0x000fe20000010837 */
[----:B------:R-:W-:-:S02]  /*f5f0*/  IMAD.U32 R55, R29, 0x10000, RZ ;  /* 0x000100001d377824 */ /* 0x000fc400078e00ff */
[----:B------:R-:W-:Y:S01]  /*f600*/  FFMA.FTZ R59, R4, R47, -R59 ;  /* 0x0000002f043b7223 */ /* 0x000fe2000001083b */
[----:B------:R-:W-:Y:S02]  /*f610*/  IMAD.U32 R51, R25, 0x10000, RZ ;  /* 0x0001000019337824 */ /* 0x000fe400078e00ff */
[----:B------:R-:W-:Y:S01]  /*f620*/  FFMA.FTZ R57, R42, R52, R57 ;  /* 0x000000342a397223 */ /* 0x000fe20000010039 */
[----:B------:R-:W-:Y:S01]  /*f630*/  FMUL.FTZ R47, R48, R55 ;  /* 0x00000037302f7220 */ /* 0x000fe20000410000 */
[----:B------:R-:W-:Y:S01]  /*f640*/  FFMA.FTZ R42, R4, R53, R61 ;  /* 0x00000035042a7223 */ /* 0x000fe2000001003d */
[-C--:B------:R-:W-:Y:S01]  /*f650*/  FMUL.FTZ R52, R48, R51.reuse ;  /* 0x0000003330347220 */ /* 0x080fe20000410000 */
[----:B------:R-:W-:Y:S01]  /*f660*/  SHF.L.U32 R4, R26, 0x10, RZ ;  /* 0x000000101a047819 */ /* 0x000fe200000006ff */
[----:B------:R-:W-:Y:S01]  /*f670*/  FFMA.FTZ R48, R44, R51, -R47 ;  /* 0x000000332c307223 */ /* 0x000fe2000001082f */
[----:B------:R-:W-:Y:S01]  /*f680*/  LOP3.LUT R51, R30, 0xffff0000, RZ, 0xc0, !PT ;  /* 0xffff00001e337812 */ /* 0x000fe200078ec0ff */
[----:B------:R-:W-:Y:S01]  /*f690*/  IMAD.U32 R45, R6, 0x10000, RZ ;  /* 0x00010000062d7824 */ /* 0x000fe200078e00ff */
[----:B------:R-:W-:Y:S01]  /*f6a0*/  LOP3.LUT R47, R26, 0xffff0000, RZ, 0xc0, !PT ;  /* 0xffff00001a2f7812 */ /* 0x000fe200078ec0ff */
[----:B------:R-:W-:Y:S01]  /*f6b0*/  FFMA.FTZ R52, R44, R55, R52 ;  /* 0x000000372c347223 */ /* 0x000fe20000010034 */
[----:B------:R-:W-:Y:S01]  /*f6c0*/  LOP3.LUT R6, R6, 0xffff0000, RZ, 0xc0, !PT ;  /* 0xffff000006067812 */ /* 0x000fe200078ec0ff */
[C---:B------:R-:W-:Y:S01]  /*f6d0*/  FMUL.FTZ R61, R10.reuse, R51 ;  /* 0x000000330a3d7220 */ /* 0x040fe20000410000 */
[C---:B------:R-:W-:Y:S01]  /*f6e0*/  FMUL.FTZ R44, R49.reuse, R8 ;  /* 0x00000008312c7220 */ /* 0x040fe20000410000 */
[----:B------:R-:W-:Y:S01]  /*f6f0*/  FMUL.FTZ R56, R49, R4 ;  /* 0x0000000431387220 */ /* 0x000fe20000410000 */
[----:B------:R-:W-:Y:S01]  /*f700*/  FMUL.FTZ R10, R10, R47 ;  /* 0x0000002f0a0a7220 */ /* 0x000fe20000410000 */
[----:B------:R-:W-:-:S02]  /*f710*/  IMAD.U32 R53, R31, 0x10000, RZ ;  /* 0x000100001f357824 */ /* 0x000fc400078e00ff */
[----:B------:R-:W-:Y:S01]  /*f720*/  FFMA.FTZ R55, R45, R4, -R44 ;  /* 0x000000042d377223 */ /* 0x000fe2000001082c */
[----:B------:R-:W-:Y:S02]  /*f730*/  IMAD.U32 R49, R27, 0x10000, RZ ;  /* 0x000100001b317824 */ /* 0x000fe400078e00ff */
[----:B------:R-:W-:Y:S01]  /*f740*/  FFMA.FTZ R56, R45, R8, R56 ;  /* 0x000000082d387223 */ /* 0x000fe20000010038 */
[C---:B------:R-:W-:Y:S01]  /*f750*/  FFMA.FTZ R58, R6.reuse, R47, -R61 ;  /* 0x0000002f063a7223 */ /* 0x040fe2000001083d */
[----:B------:R-:W-:Y:S01]  /*f760*/  FFMA.FTZ R51, R6, R51, R10 ;  /* 0x0000003306337223 */ /* 0x000fe2000001000a */
[----:B------:R-:W-:Y:S02]  /*f770*/  IMAD.U32 R46, R7, 0x10000, RZ ;  /* 0x00010000072e7824 */ /* 0x000fe400078e00ff */
[C---:B------:R-:W-:Y:S01]  /*f780*/  FMUL.FTZ R45, R50.reuse, R53 ;  /* 0x00000035322d7220 */ /* 0x040fe20000410000 */
[----:B------:R-:W-:Y:S01]  /*f790*/  FMUL.FTZ R47, R50, R49 ;  /* 0x00000031322f7220 */ /* 0x000fe20000410000 */
[----:B------:R-:W-:-:S02]  /*f7a0*/  LOP3.LUT R8, R29, 0xffff0000, RZ, 0xc0, !PT ;  /* 0xffff00001d087812 */ /* 0x000fc400078ec0ff */
[----:B------:R-:W-:Y:S01]  /*f7b0*/  LOP3.LUT R10, R31, 0xffff0000, RZ, 0xc0, !PT ;  /* 0xffff00001f0a7812 */ /* 0x000fe200078ec0ff */
[C---:B------:R-:W-:Y:S01]  /*f7c0*/  FFMA.FTZ R49, R46.reuse, R49, -R45 ;  /* 0x000000312e317223 */ /* 0x040fe2000001082d */
[----:B------:R-:W-:Y:S01]  /*f7d0*/  LOP3.LUT R4, R25, 0xffff0000, RZ, 0xc0, !PT ;  /* 0xffff000019047812 */ /* 0x000fe200078ec0ff */
[----:B------:R-:W-:Y:S01]  /*f7e0*/  FFMA.FTZ R47, R46, R53, R47 ;  /* 0x000000352e2f7223 */ /* 0x000fe2000001002f */
[----:B------:R-:W-:Y:S01]  /*f7f0*/  LOP3.LUT R6, R27, 0xffff0000, RZ, 0xc0, !PT ;  /* 0xffff00001b067812 */ /* 0x000fe200078ec0ff */
[----:B------:R-:W-:Y:S01]  /*f800*/  FMUL.FTZ R44, R9, R8 ;  /* 0x00000008092c7220 */ /* 0x000fe20000410000 */
        /* <DEDUP_REMOVED lines=18> */
.L_x_3906:
[----:B------:R-:W-:Y:S05]  /*f930*/  BSYNC B2 ;  /* 0x0000000000027941 */ /* 0x000fea0003800000 */
.L_x_3905:
[----:B------:R-:W-:Y:S05]  /*f940*/  @P2 BRA `(.L_x_3902) ;  /* 0x00000004005c2947 */ /* 0x000fea0003800000 */
[----:B-1----:R-:W3:Y:S01]  /*f950*/  LDL R58, [R1+0x64] ;  /* 0x00006400013a7983 */ /* 0x002ee20000100800 */
[----:B------:R-:W-:Y:S01]  /*f960*/  LEA.HI R43, R43, R198, RZ, 0x1d ;  /* 0x000000c62b2b7211 */ /* 0x000fe200078fe8ff */
[C---:B------:R-:W-:Y:S01]  /*f970*/  IMAD.U32 R53, R14.reuse, 0x10000, RZ ;  /* 0x000100000e357824 */ /* 0x040fe200078e00ff */
[----:B------:R-:W-:Y:S01]  /*f980*/  LOP3.LUT R55, R14, 0xffff0000, RZ, 0xc0, !PT ;  /* 0xffff00000e377812 */ /* 0x000fe200078ec0ff */
[----:B------:R-:W-:Y:S01]  /*f990*/  IMAD.U32 R51, R0, 0x10000, RZ ;  /* 0x0001000000337824 */ /* 0x000fe200078e00ff */
[----:B--2---:R-:W-:Y:S01]  /*f9a0*/  SHF.R.S32.HI R6, RZ, 0x1f, R43 ;  /* 0x0000001fff067819 */ /* 0x004fe2000001142b */
[----:B------:R-:W-:-:S03]  /*f9b0*/  IMAD.SHL.U32 R4, R43, 0x8, RZ ;  /* 0x000000082b047824 */ /* 0x000fc600078e00ff */
[----:B------:R-:W-:Y:S02]  /*f9c0*/  LEA.HI R6, R6, R43, RZ, 0x3 ;  /* 0x0000002b06067211 */ /* 0x000fe400078f18ff */
[----:B0-----:R-:W-:-:S03]  /*f9d0*/  LOP3.LUT R5, R215, 0x38, R4, 0xf8, !PT ;  /* 0x00000038d7057812 */ /* 0x001fc600078ef804 */
        /* <DEDUP_REMOVED lines=12> */
[----:B------:R-:W-:Y:S01]  /*faa0*/  SHF.L.U32 R46, R15, 0x10, RZ ;  /* 0x000000100f2e7819 */ /* 0x000fe200000006ff */
[----:B------:R-:W-:Y:S01]  /*fab0*/  FMUL.FTZ R61, R8, R55 ;  /* 0x00000037083d7220 */ /* 0x000fe20000410000 */
[C---:B------:R-:W-:Y:S01]  /*fac0*/  IMAD.U32 R48, R10.reuse, 0x10000, RZ ;  /* 0x000100000a307824 */ /* 0x040fe200078e00ff */
[----:B------:R-:W-:Y:S01]  /*fad0*/  LOP3.LUT R10, R10, 0xffff0000, RZ, 0xc0, !PT ;  /* 0xffff00000a0a7812 */ /* 0x000fe200078ec0ff */
[C---:B------:R-:W-:Y:S01]  /*fae0*/  IMAD.U32 R49, R11.reuse, 0x10000, RZ ;  /* 0x000100000b317824 */ /* 0x040fe200078e00ff */
[----:B------:R-:W-:Y:S01]  /*faf0*/  LOP3.LUT R11, R11, 0xffff0000, RZ, 0xc0, !PT ;  /* 0xffff00000b0b7812 */ /* 0x000fe200078ec0ff */
[----:B---3--:R-:W0:Y:S02]  /*fb00*/  LDS.128 R4, [R58] ;  /* 0x000000003a047984 */ /* 0x008e240000000c00 */
[C---:B0-----:R-:W-:Y:S01]  /*fb10*/  IMAD.U32 R42, R4.reuse, 0x10000, RZ ;  /* 0x00010000042a7824 */ /* 0x041fe200078e00ff */
[----:B------:R-:W-:Y:S01]  /*fb20*/  LOP3.LUT R4, R4, 0xffff0000, RZ, 0xc0, !PT ;  /* 0xffff000004047812 */ /* 0x000fe200078ec0ff */
[C---:B------:R-:W-:Y:S01]  /*fb30*/  IMAD.U32 R43, R5.reuse, 0x10000, RZ ;  /* 0x00010000052b7824 */ /* 0x040fe200078e00ff */
[----:B------:R-:W-:Y:S01]  /*fb40*/  LOP3.LUT R5, R5, 0xffff0000, RZ, 0xc0, !PT ;  /* 0xffff000005057812 */ /* 0x000fe200078ec0ff */
[----:B------:R-:W-:Y:S01]  /*fb50*/  FFMA.FTZ R57, R42, R51, -R57 ;  /* 0x000000332a397223 */ /* 0x000fe20000010839 */
[----:B------:R-:W-:Y:S01]  /*fb60*/  LOP3.LUT R51, R0, 0xffff0000, RZ, 0xc0, !PT ;  /* 0xffff000000337812 */ /* 0x000fe200078ec0ff */
[----:B------:R-:W-:Y:S01]  /*fb70*/  FFMA.FTZ R59, R42, R53, R59 ;  /* 0x000000352a3b7223 */ /* 0x000fe2000001003b */
[----:B------:R-:W-:-:S02]  /*fb80*/  IMAD.U32 R42, R3, 0x10000, RZ ;  /* 0x00010000032a7824 */ /* 0x000fc400078e00ff */
[----:B------:R-:W-:Y:S02]  /*fb90*/  IMAD.U32 R44, R6, 0x10000, RZ ;  /* 0x00010000062c7824 */ /* 0x000fe400078e00ff */
[-C--:B------:R-:W-:Y:S01]  /*fba0*/  FMUL.FTZ R53, R8, R51.reuse ;  /* 0x0000003308357220 */ /* 0x080fe20000410000 */
[----:B------:R-:W-:Y:S01]  /*fbb0*/  FFMA.FTZ R50, R4, R51, -R61 ;  /* 0x0000003304327223 */ /* 0x000fe2000001083d */
[C---:B------:R-:W-:Y:S01]  /*fbc0*/  FMUL.FTZ R8, R47.reuse, R46 ;  /* 0x0000002e2f087220 */ /* 0x040fe20000410000 */
[----:B------:R-:W-:Y:S02]  /*fbd0*/  IMAD.U32 R51, R20, 0x10000, RZ ;  /* 0x0001000014337824 */ /* 0x000fe400078e00ff */
[-C--:B------:R-:W-:Y:S01]  /*fbe0*/  FMUL.FTZ R61, R47, R42.reuse ;  /* 0x0000002a2f3d7220 */ /* 0x080fe20000410000 */
[----:B------:R-:W-:Y:S01]  /*fbf0*/  FFMA.FTZ R52, R4, R55, R53 ;  /* 0x0000003704347223 */ /* 0x000fe20000010035 */
[----:B------:R-:W-:Y:S01]  /*fc00*/  FFMA.FTZ R54, R43, R42, -R8 ;  /* 0x0000002a2b367223 */ /* 0x000fe20000010808 */
[----:B------:R-:W-:-:S02]  /*fc10*/  IMAD.U32 R47, R12, 0x10000, RZ ;  /* 0x000100000c2f7824 */ /* 0x000fc400078e00ff */
[----:B------:R-:W-:Y:S01]  /*fc20*/  FFMA.FTZ R61, R43, R46, R61 ;  /* 0x0000002e2b3d7223 */ /* 0x000fe2000001003d */
[----:B------:R-:W-:Y:S01]  /*fc30*/  FMUL.FTZ R55, R48, R51 ;  /* 0x0000003330377220 */ /* 0x000fe20000410000 */
[----:B------:R-:W-:Y:S01]  /*fc40*/  LOP3.LUT R53, R20, 0xffff0000, RZ, 0xc0, !PT ;  /* 0xffff000014357812 */ /* 0x000fe200078ec0ff */
[----:B------:R-:W-:Y:S01]  /*fc50*/  IMAD.U32 R42, R21, 0x10000, RZ ;  /* 0x00010000152a7824 */ /* 0x000fe200078e00ff */
[----:B------:R-:W-:Y:S01]  /*fc60*/  LOP3.LUT R43, R12, 0xffff0000, RZ, 0xc0, !PT ;  /* 0xffff00000c2b7812 */ /* 0x000fe200078ec0ff */
[-C--:B------:R-:W-:Y:S01]  /*fc70*/  FMUL.FTZ R63, R48, R47.reuse ;  /* 0x0000002f303f7220 */ /* 0x080fe20000410000 */
[----:B------:R-:W-:Y:S01]  /*fc80*/  LOP3.LUT R6, R6, 0xffff0000, RZ, 0xc0, !PT ;  /* 0xffff000006067812 */ /* 0x000fe200078ec0ff */
[----:B------:R-:W-:Y:S01]  /*fc90*/  FFMA.FTZ R55, R44, R47, -R55 ;  /* 0x0000002f2c377223 */ /* 0x000fe20000010837 */
[C---:B------:R-:W-:Y:S01]  /*fca0*/  FMUL.FTZ R47, R10.reuse, R53 ;  /* 0x000000350a2f7220 */ /* 0x040fe20000410000 */
[----:B------:R-:W-:Y:S02]  /*fcb0*/  IMAD.U32 R45, R7, 0x10000, RZ ;  /* 0x00010000072d7824 */ /* 0x000fe400078e00ff */
[----:B------:R-:W-:Y:S01]  /*fcc0*/  FMUL.FTZ R10, R10, R43 ;  /* 0x0000002b0a0a7220 */ /* 0x000fe20000410000 */
[----:B------:R-:W-:-:S02]  /*fcd0*/  IMAD.U32 R4, R13, 0x10000, RZ ;  /* 0x000100000d047824 */ /* 0x000fc400078e00ff */
[----:B------:R-:W-:Y:S01]  /*fce0*/  FMUL.FTZ R8, R49, R42 ;  /* 0x0000002a31087220 */ /* 0x000fe20000410000 */
[----:B------:R-:W-:Y:S01]  /*fcf0*/  FFMA.FTZ R63, R44, R51, R63 ;  /* 0x000000332c3f7223 */ /* 0x000fe2000001003f */
[C---:B------:R-:W-:Y:S01]  /*fd00*/  FFMA.FTZ R44, R6.reuse, R43, -R47 ;  /* 0x0000002b062c7223 */ /* 0x040fe2000001082f */
[----:B------:R-:W-:Y:S01]  /*fd10*/  FFMA.FTZ R46, R6, R53, R10 ;  /* 0x00000035062e7223 */ /* 0x000fe2000001000a */
[-C--:B------:R-:W-:Y:S01]  /*fd20*/  FFMA.FTZ R47, R45, R4.reuse, -R8 ;  /* 0x000000042d2f7223 */ /* 0x080fe20000010808 */
[----:B------:R-:W-:Y:S01]  /*fd30*/  FMUL.FTZ R48, R49, R4 ;  /* 0x0000000431307220 */ /* 0x000fe20000410000 */
[----:B------:R-:W-:Y:S02]  /*fd40*/  LOP3.LUT R8, R15, 0xffff0000, RZ, 0xc0, !PT ;  /* 0xffff00000f087812 */ /* 0x000fe400078ec0ff */
        /* <DEDUP_REMOVED lines=8> */
[----:B------:R-:W-:Y:S01]  /*fdd0*/  FFMA.FTZ R9, R5, R4, -R42 ;  /* 0x0000000405097223 */ /* 0x000fe2000001082a */
[-C--:B------:R-:W-:Y:S01]  /*fde0*/  FMUL.FTZ R11, R11, R6.reuse ;  /* 0x000000060b0b7220 */ /* 0x080fe20000410000 */
        /* <DEDUP_REMOVED lines=13> */
.L_x_3902:
[----:B------:R-:W-:Y:S05]  /*fec0*/  BSYNC B1 ;  /* 0x0000000000017941 */ /* 0x000fea0003800000 */
.L_x_3901:
[----:B-123--:R-:W-:-:S05]  /*fed0*/  VIADD R4, R202, 0x40 ;  /* 0x00000040ca047836 */ /* 0x00efca0000000000 */
[----:B------:R-:W-:-:S13]  /*fee0*/  ISETP.GE.AND P0, PT, R4, R41, PT ;  /* 0x000000290400720c */ /* 0x000fda0003f06270 */
[----:B------:R-:W-:Y:S05]  /*fef0*/  @P0 BRA `(.L_x_3885) ;  /* 0x00000010005c0947 */ /* 0x000fea0003800000 */
[----:B------:R-:W1:Y:S01]  /*ff00*/  LDC R41, c[0x0][0x3f4] ;  /* 0x0000fd00ff297b82 */ /* 0x000e620000000800 */
[----:B------:R-:W-:Y:S01]  /*ff10*/  BSSY B1, `(.L_x_3907) ;  /* 0x0000063000017945 */ /* 0x000fe20003800000 */
[----:B------:R-:W-:Y:S02]  /*ff20*/  SHF.R.U32.HI R56, RZ, 0x3, R204 ;  /* 0x00000003ff387819 */ /* 0x000fe400000116cc */
[-C--:B-1----:R-:W-:Y:S02]  /*ff30*/  ISETP.GE.AND P0, PT, R16, R41.reuse, PT ;  /* 0x000000291000720c */ /* 0x082fe40003f06270 */
[-C--:B------:R-:W-:Y:S02]  /*ff40*/  ISETP.GE.AND P1, PT, R194, R41.reuse, PT ;  /* 0x00000029c200720c */ /* 0x080fe40003f26270 */
[----:B------:R-:W-:-:S09]  /*ff50*/  ISETP.GE.AND P2, PT, R193, R41, PT ;  /* 0x00000029c100720c */ /* 0x000fd20003f46270 */
[----:B------:R-:W-:Y:S05]  /*ff60*/  @P0 BRA `(.L_x_3908) ;  /* 0x0000000400740947 */ /* 0x000fea0003800000 */
[----:B------:R-:W2:Y:S01]  /*ff70*/  LDL R58, [R1+0x68] ;  /* 0x00006800013a7983 */ /* 0x000ea20000100800 */
[----:B0-----:R-:W0:Y:S02]  /*ff80*/  S2R R5, SR_TID.X ;  /* 0x0000000000057919 */ /* 0x001e240000002100 */
[----:B0-----:R-:W-:-:S05]  /*ff90*/  VIADD R5, R5, 0xffffff80 ;  /* 0xffffff8005057836 */ /* 0x001fca0000000000 */
        /* <DEDUP_REMOVED lines=12> */
[----:B------:R-:W-:-:S05]  /*10060*/  IADD3 R9, R5, R7, R218 ;  /* 0x0000000705097210 */ /* 0x000fca0007ffe0da */
[----:B------:R-:W-:-:S05]  /*10070*/  IMAD R40, R9, 0x2, R18 ;  /* 0x0000000209287824 */ /* 0x000fca00078e0212 */
[----:B------:R-:W0:Y:S01]  /*10080*/  LDS.128 R8, [R40+0x12400] ;  /* 0x0124000028087984 */ /* 0x000e220000000c00 */
[----:B------:R-:W-:Y:S01]  /*10090*/  IMAD.U32 R50, R32, 0x10000, RZ ;  /* 0x0001000020327824 */ /* 0x000fe200078e00ff */
[C---:B------:R-:W-:Y:S01]  /*100a0*/  LOP3.LUT R54, R36.reuse, 0xffff0000, RZ, 0xc0, !PT ;  /* 0xffff000024367812 */ /* 0x040fe200078ec0ff */
[----:B------:R-:W-:Y:S01]  /*100b0*/  IMAD.U32 R52, R36, 0x10000, RZ ;  /* 0x0001000024347824 */ /* 0x000fe200078e00ff */
[----:B------:R-:W-:Y:S01]  /*100c0*/  LOP3.LUT R32, R32, 0xffff0000, RZ, 0xc0, !PT ;  /* 0xffff000020207812 */ /* 0x000fe200078ec0ff */
[----:B------:R-:W-:Y:S02]  /*100d0*/  IMAD.U32 R61, R37, 0x10000, RZ ;  /* 0x00010000253d7824 */ /* 0x000fe400078e00ff */
[----:B------:R-:W-:Y:S01]  /*100e0*/  IMAD.U32 R59, R33, 0x10000, RZ ;  /* 0x00010000213b7824 */ /* 0x000fe200078e00ff */
[----:B------:R-:W-:Y:S02]  /*100f0*/  LOP3.LUT R37, R37, 0xffff0000, RZ, 0xc0, !PT ;  /* 0xffff000025257812 */ /* 0x000fe400078ec0ff */
[----:B------:R-:W-:-:S02]  /*10100*/  LOP3.LUT R33, R33, 0xffff0000, RZ, 0xc0, !PT ;  /* 0xffff000021217812 */ /* 0x000fc400078ec0ff */
[C---:B0-----:R-:W-:Y:S02]  /*10110*/  SHF.L.U32 R46, R8.reuse, 0x10, RZ ;  /* 0x00000010082e7819 */ /* 0x041fe400000006ff */
[----:B------:R-:W-:Y:S01]  /*10120*/  LOP3.LUT R8, R8, 0xffff0000, RZ, 0xc0, !PT ;  /* 0xffff000008087812 */ /* 0x000fe200078ec0ff */
[----:B------:R-:W-:Y:S02]  /*10130*/  IMAD.U32 R47, R9, 0x10000, RZ ;  /* 0x00010000092f7824 */ /* 0x000fe400078e00ff */
[-C--:B------:R-:W-:Y:S01]  /*10140*/  FMUL.FTZ R51, R52, R46.reuse ;  /* 0x0000002e34337220 */ /* 0x080fe20000410000 */
[----:B------:R-:W-:Y:S01]  /*10150*/  FMUL.FTZ R53, R50, R46 ;  /* 0x0000002e32357220 */ /* 0x000fe20000410000 */
[-C--:B------:R-:W-:Y:S01]  /*10160*/  FMUL.FTZ R55, R54, R8.reuse ;  /* 0x0000000836377220 */ /* 0x080fe20000410000 */
[----:B------:R-:W-:Y:S01]  /*10170*/  FMUL.FTZ R57, R32, R8 ;  /* 0x0000000820397220 */ /* 0x000fe20000410000 */
[----:B------:R-:W-:Y:S02]  /*10180*/  IMAD.U32 R48, R10, 0x10000, RZ ;  /* 0x000100000a307824 */ /* 0x000fe400078e00ff */
[----:B------:R-:W-:Y:S01]  /*10190*/  FMUL.FTZ R36, R61, R47 ;  /* 0x0000002f3d247220 */ /* 0x000fe20000410000 */
[----:B------:R-:W-:Y:S01]  /*101a0*/  IMAD.U32 R46, R38, 0x10000, RZ ;  /* 0x00010000262e7824 */ /* 0x000fe200078e00ff */
[----:B------:R-:W-:-:S02]  /*101b0*/  LOP3.LUT R10, R10, 0xffff0000, RZ, 0xc0, !PT ;  /* 0xffff00000a0a7812 */ /* 0x000fc400078ec0ff */
[----:B------:R-:W-:Y:S01]  /*101c0*/  LOP3.LUT R38, R38, 0xffff0000, RZ, 0xc0, !PT ;  /* 0xffff000026267812 */ /* 0x000fe200078ec0ff */
[----:B------:R-:W-:Y:S01]  /*101d0*/  IMAD.U32 R49, R11, 0x10000, RZ ;  /* 0x000100000b317824 */ /* 0x000fe200078e00ff */
[----:B------:R-:W-:Y:S02]  /*101e0*/  LOP3.LUT R9, R9, 0xffff0000, RZ, 0xc0, !PT ;  /* 0xffff000009097812 */ /* 0x000fe400078ec0ff */
[----:B------:R-:W-:Y:S01]  /*101f0*/  LOP3.LUT R11, R11, 0xffff0000, RZ, 0xc0, !PT ;  /* 0xffff00000b0b7812 */ /* 0x000fe200078ec0ff */
[----:B--2---:R-:W0:Y:S02]  /*10200*/  LDS.128 R4, [R58] ;  /* 0x000000003a047984 */ /* 0x004e240000000c00 */
[C---:B0-----:R-:W-:Y:S01]  /*10210*/  IMAD.U32 R42, R4.reuse, 0x10000, RZ ;  /* 0x00010000042a7824 */ /* 0x041fe200078e00ff */
[----:B------:R-:W-:Y:S01]  /*10220*/  LOP3.LUT R4, R4, 0xffff0000, RZ, 0xc0, !PT ;  /* 0xffff000004047812 */ /* 0x000fe200078ec0ff */
[----:B------:R-:W-:Y:S02]  /*10230*/  IMAD.U32 R43, R5, 0x10000, RZ ;  /* 0x00010000052b7824 */ /* 0x000fe400078e00ff */
[-C--:B------:R-:W-:Y:S01]  /*10240*/  FFMA.FTZ R51, R50, R42.reuse, -R51 ;  /* 0x0000002a32337223 */ /* 0x080fe20000010833 */
[----:B------:R-:W-:Y:S01]  /*10250*/  FFMA.FTZ R53, R52, R42, R53 ;  /* 0x0000002a34357223 */ /* 0x000fe20000010035 */
[-C--:B------:R-:W-:Y:S01]  /*10260*/  FFMA.FTZ R8, R32, R4.reuse, -R55 ;  /* 0x0000000420087223 */ /* 0x080fe20000010837 */
[----:B------:R-:W-:Y:S01]  /*10270*/  FFMA.FTZ R32, R54, R4, R57 ;  /* 0x0000000436207223 */ /* 0x000fe20000010039 */
[----:B------:R-:W-:Y:S01]  /*10280*/  FMUL.FTZ R42, R59, R47 ;  /* 0x0000002f3b2a7220 */ /* 0x000fe20000410000 */
[C---:B------:R-:W-:Y:S01]  /*10290*/  IMAD.U32 R4, R34.reuse, 0x10000, RZ ;  /* 0x0001000022047824 */ /* 0x040fe200078e00ff */
[----:B------:R-:W-:Y:S01]  /*102a0*/  LOP3.LUT R34, R34, 0xffff0000, RZ, 0xc0, !PT ;  /* 0xffff000022227812 */ /* 0x000fe200078ec0ff */
[----:B------:R-:W-:-:S02]  /*102b0*/  IMAD.U32 R44, R6, 0x10000, RZ ;  /* 0x00010000062c7824 */ /* 0x000fc400078e00ff */
[-C--:B------:R-:W-:Y:S01]  /*102c0*/  FFMA.FTZ R36, R59, R43.reuse, -R36 ;  /* 0x0000002b3b247223 */ /* 0x080fe20000010824 */
[----:B------:R-:W-:Y:S01]  /*102d0*/  FFMA.FTZ R42, R61, R43, R42 ;  /* 0x0000002b3d2a7223 */ /* 0x000fe2000001002a */
[----:B------:R-:W-:Y:S01]  /*102e0*/  LOP3.LUT R6, R6, 0xffff0000, RZ, 0xc0, !PT ;  /* 0xffff000006067812 */ /* 0x000fe200078ec0ff */
[----:B------:R-:W-:Y:S01]  /*102f0*/  FMUL.FTZ R43, R46, R48 ;  /* 0x000000302e2b7220 */ /* 0x000fe20000410000 */
[----:B------:R-:W-:Y:S02]  /*10300*/  IMAD.U32 R61, R39, 0x10000, RZ ;  /* 0x00010000273d7824 */ /* 0x000fe400078e00ff */
[-C--:B------:R-:W-:Y:S01]  /*10310*/  FMUL.FTZ R55, R38, R10.reuse ;  /* 0x0000000a26377220 */ /* 0x080fe20000410000 */
[----:B------:R-:W-:Y:S01]  /*10320*/  FMUL.FTZ R57, R34, R10 ;  /* 0x0000000a22397220 */ /* 0x000fe20000410000 */
[----:B------:R-:W-:Y:S02]  /*10330*/  IMAD.U32 R59, R35, 0x10000, RZ ;  /* 0x00010000233b7824 */ /* 0x000fe400078e00ff */
[C---:B------:R-:W-:Y:S01]  /*10340*/  FMUL.FTZ R47, R4.reuse, R48 ;  /* 0x00000030042f7220 */ /* 0x040fe20000410000 */
[----:B------:R-:W-:Y:S01]  /*10350*/  FFMA.FTZ R43, R4, R44, -R43 ;  /* 0x0000002c042b7223 */ /* 0x000fe2000001082b */
[----:B------:R-:W-:-:S02]  /*10360*/  IMAD.U32 R45, R7, 0x10000, RZ ;  /* 0x00010000072d7824 */ /* 0x000fc400078e00ff */
[-C--:B------:R-:W-:Y:S01]  /*10370*/  FMUL.FTZ R4, R61, R49.reuse ;  /* 0x000000313d047220 */ /* 0x080fe20000410000 */
[-C--:B------:R-:W-:Y:S01]  /*10380*/  FFMA.FTZ R34, R34, R6.reuse, -R55 ;  /* 0x0000000622227223 */ /* 0x080fe20000010837 */
[----:B------:R-:W-:Y:S01]  /*10390*/  FFMA.FTZ R57, R38, R6, R57 ;  /* 0x0000000626397223 */ /* 0x000fe20000010039 */
[----:B------:R-:W-:Y:S01]  /*103a0*/  FMUL.FTZ R6, R59, R49 ;  /* 0x000000313b067220 */ /* 0x000fe20000410000 */
[----:B------:R-:W-:Y:S02]  /*103b0*/  LOP3.LUT R39, R39, 0xffff0000, RZ, 0xc0, !PT ;  /* 0xffff000027277812 */ /* 0x000fe400078ec0ff */
[----:B------:R-:W-:Y:S01]  /*103c0*/  LOP3.LUT R35, R35, 0xffff0000, RZ, 0xc0, !PT ;  /* 0xffff000023237812 */ /* 0x000fe200078ec0ff */
[-C--:B------:R-:W-:Y:S01]  /*103d0*/  FFMA.FTZ R38, R59, R45.reuse, -R4 ;  /* 0x0000002d3b267223 */ /* 0x080fe20000010804 */
[----:B------:R-:W-:Y:S01]  /*103e0*/  LOP3.LUT R5, R5, 0xffff0000, RZ, 0xc0, !PT ;  /* 0xffff000005057812 */ /* 0x000fe200078ec0ff */
[----:B------:R-:W-:Y:S01]  /*103f0*/  FFMA.FTZ R10, R46, R44, R47 ;  /* 0x0000002c2e0a7223 */ /* 0x000fe2000001002f */
[----:B------:R-:W-:Y:S01]  /*10400*/  LOP3.LUT R7, R7, 0xffff0000, RZ, 0xc0, !PT ;  /* 0xffff000007077812 */ /* 0x000fe200078ec0ff */
        /* <DEDUP_REMOVED lines=15> */
[----:B------:R-:W-:-:S02]  /*10500*/  F2FP.BF16.F32.PACK_AB R8, R32, R53 ;  /* 0x000000352008723e */ /* 0x000fc400000010ff */
[----:B------:R-:W-:Y:S01]  /*10510*/  F2FP.BF16.F32.PACK_AB R11, R46, R45 ;  /* 0x0000002d2e0b723e */ /* 0x000fe200000010ff */
[----:B------:R1:W-:Y:S04]  /*10520*/  STS.128 [R58], R4 ;  /* 0x000000043a007388 */ /* 0x0003e80000000c00 */
[----:B------:R1:W-:Y:S02]  /*10530*/  STS.128 [R40+0x12400], R8 ;  /* 0x0124000828007388 */ /* 0x0003e40000000c00 */
.L_x_3908:
[----:B------:R-:W-:Y:S05]  /*10540*/  BSYNC B1 ;  /* 0x0000000000017941 */ /* 0x000fea0003800000 */
.L_x_3907:
[----:B------:R-:W-:Y:S04]  /*10550*/  BSSY B1, `(.L_x_3909) ;  /* 0x0000059000017945 */ /* 0x000fe80003800000 */
[----:B------:R-:W-:Y:S05]  /*10560*/  @P1 BRA `(.L_x_3910) ;  /* 0x00000004005c1947 */ /* 0x000fea0003800000 */
[----:B------:R-:W2:Y:S01]  /*10570*/  LDL R50, [R1+0x60] ;  /* 0x0000600001327983 */ /* 0x000ea20000100800 */
[----:B-1----:R-:W-:Y:S01]  /*10580*/  LEA.HI R4, R41, R195, RZ, 0x1d ;  /* 0x000000c329047211 */ /* 0x002fe200078fe8ff */
[C---:B------:R-:W-:Y:S01]  /*10590*/  IMAD.U32 R45, R28.reuse, 0x10000, RZ ;  /* 0x000100001c2d7824 */ /* 0x040fe200078e00ff */
[----:B------:R-:W-:Y:S01]  /*105a0*/  LOP3.LUT R46, R28, 0xffff0000, RZ, 0xc0, !PT ;  /* 0xffff00001c2e7812 */ /* 0x000fe200078ec0ff */
[----:B------:R-:W-:Y:S01]  /*105b0*/  IMAD.U32 R43, R24, 0x10000, RZ ;  /* 0x00010000182b7824 */ /* 0x000fe200078e00ff */
[----:B------:R-:W-:Y:S01]  /*105c0*/  SHF.R.S32.HI R7, RZ, 0x1f, R4 ;  /* 0x0000001fff077819 */ /* 0x000fe20000011404 */
[----:B0-----:R-:W-:Y:S01]  /*105d0*/  IMAD.SHL.U32 R5, R4, 0x8, RZ ;  /* 0x0000000804057824 */ /* 0x001fe200078e00ff */
[----:B------:R-:W-:Y:S01]  /*105e0*/  LOP3.LUT R24, R24, 0xffff0000, RZ, 0xc0, !PT ;  /* 0xffff000018187812 */ /* 0x000fe200078ec0ff */
[----:B------:R-:W-:Y:S01]  /*105f0*/  IMAD.U32 R48, R29, 0x10000, RZ ;  /* 0x000100001d307824 */ /* 0x000fe200078e00ff */
[----:B------:R-:W-:Y:S01]  /*10600*/  LEA.HI R7, R7, R4, RZ, 0x3 ;  /* 0x0000000407077211 */ /* 0x000fe200078f18ff */
[----:B------:R-:W-:Y:S01]  /*10610*/  IMAD.U32 R44, R25, 0x10000, RZ ;  /* 0x00010000192c7824 */ /* 0x000fe200078e00ff */
[----:B------:R-:W-:Y:S01]  /*10620*/  LOP3.LUT R4, R204, 0x38, R5, 0xf8, !PT ;  /* 0x00000038cc047812 */ /* 0x000fe200078ef805 */
[C---:B------:R-:W-:Y:S01]  /*10630*/  IMAD.U32 R49, R30.reuse, 0x10000, RZ ;  /* 0x000100001e317824 */ /* 0x040fe200078e00ff */
[----:B------:R-:W-:Y:S01]  /*10640*/  LOP3.LUT R30, R30, 0xffff0000, RZ, 0xc0, !PT ;  /* 0xffff00001e1e7812 */ /* 0x000fe200078ec0ff */
[----:B------:R-:W-:Y:S01]  /*10650*/  IMAD.SHL.U32 R7, R7, 0x400, RZ ;  /* 0x0000040007077824 */ /* 0x000fe200078e00ff */
[----:B------:R-:W-:Y:S01]  /*10660*/  LOP3.LUT R5, R4, R56, RZ, 0x3c, !PT ;  /* 0x0000003804057212 */ /* 0x000fe200078e3cff */
[C---:B------:R-:W-:Y:S01]  /*10670*/  IMAD.U32 R47, R26.reuse, 0x10000, RZ ;  /* 0x000100001a2f7824 */ /* 0x040fe200078e00ff */
[----:B------:R-:W-:-:S02]  /*10680*/  LOP3.LUT R26, R26, 0xffff0000, RZ, 0xc0, !PT ;  /* 0xffff00001a1a7812 */ /* 0x000fc400078ec0ff */
[----:B------:R-:W-:Y:S02]  /*10690*/  LOP3.LUT R7, R7, 0x7fffe000, RZ, 0xc0, !PT ;  /* 0x7fffe00007077812 */ /* 0x000fe400078ec0ff */
[----:B------:R-:W-:Y:S02]  /*106a0*/  LOP3.LUT R29, R29, 0xffff0000, RZ, 0xc0, !PT ;  /* 0xffff00001d1d7812 */ /* 0x000fe400078ec0ff */
[----:B------:R-:W-:Y:S02]  /*106b0*/  IADD3 R9, R5, R7, R218 ;  /* 0x0000000705097210 */ /* 0x000fe40007ffe0da */
[----:B------:R-:W-:-:S03]  /*106c0*/  LOP3.LUT R25, R25, 0xffff0000, RZ, 0xc0, !PT ;  /* 0xffff000019197812 */ /* 0x000fc600078ec0ff */
[----:B------:R-:W-:-:S05]  /*106d0*/  IMAD R32, R9, 0x2, R18 ;  /* 0x0000000209207824 */ /* 0x000fca00078e0212 */
[----:B------:R-:W0:Y:S02]  /*106e0*/  LDS.128 R8, [R32+0x12400] ;  /* 0x0124000020087984 */ /* 0x000e240000000c00 */
[C---:B0-----:R-:W-:Y:S01]  /*106f0*/  IMAD.U32 R37, R8.reuse, 0x10000, RZ ;  /* 0x0001000008257824 */ /* 0x041fe200078e00ff */
[----:B------:R-:W-:Y:S01]  /*10700*/  LOP3.LUT R8, R8, 0xffff0000, RZ, 0xc0, !PT ;  /* 0xffff000008087812 */ /* 0x000fe200078ec0ff */
[C---:B------:R-:W-:Y:S01]  /*10710*/  IMAD.U32 R38, R9.reuse, 0x10000, RZ ;  /* 0x0001000009267824 */ /* 0x040fe200078e00ff */
[----:B------:R-:W-:Y:S01]  /*10720*/  LOP3.LUT R9, R9, 0xffff0000, RZ, 0xc0, !PT ;  /* 0xffff000009097812 */ /* 0x000fe200078ec0ff */
[-C--:B------:R-:W-:Y:S01]  /*10730*/  FMUL.FTZ R42, R45, R37.reuse ;  /* 0x000000252d2a7220 */ /* 0x080fe20000410000 */
[----:B------:R-:W-:Y:S01]  /*10740*/  FMUL.FTZ R28, R43, R37 ;  /* 0x000000252b1c7220 */ /* 0x000fe20000410000 */
[-C--:B------:R-:W-:Y:S01]  /*10750*/  FMUL.FTZ R37, R46, R8.reuse ;  /* 0x000000082e257220 */ /* 0x080fe20000410000 */
[C---:B------:R-:W-:Y:S01]  /*10760*/  IMAD.U32 R39, R10.reuse, 0x10000, RZ ;  /* 0x000100000a277824 */ /* 0x040fe200078e00ff */
[----:B------:R-:W-:Y:S01]  /*10770*/  LOP3.LUT R10, R10, 0xffff0000, RZ, 0xc0, !PT ;  /* 0xffff00000a0a7812 */ /* 0x000fe200078ec0ff */
[C---:B------:R-:W-:Y:S01]  /*10780*/  IMAD.U32 R40, R11.reuse, 0x10000, RZ ;  /* 0x000100000b287824 */ /* 0x040fe200078e00ff */
[----:B------:R-:W-:Y:S01]  /*10790*/  LOP3.LUT R11, R11, 0xffff0000, RZ, 0xc0, !PT ;  /* 0xffff00000b0b7812 */ /* 0x000fe200078ec0ff */
[----:B--2---:R-:W0:Y:S02]  /*107a0*/  LDS.128 R4, [R50] ;  /* 0x0000000032047984 */ /* 0x004e240000000c00 */
[C---:B0-----:R-:W-:Y:S01]  /*107b0*/  IMAD.U32 R33, R4.reuse, 0x10000, RZ ;  /* 0x0001000004217824 */ /* 0x041fe200078e00ff */
[----:B------:R-:W-:Y:S01]  /*107c0*/  LOP3.LUT R4, R4, 0xffff0000, RZ, 0xc0, !PT ;  /* 0xffff000004047812 */ /* 0x000fe200078ec0ff */
[----:B------:R-:W-:Y:S01]  /*107d0*/  IMAD.U32 R35, R6, 0x10000, RZ ;  /* 0x0001000006237824 */ /* 0x000fe200078e00ff */
[----:B------:R-:W-:Y:S01]  /*107e0*/  SHF.L.U32 R34, R5, 0x10, RZ ;  /* 0x0000001005227819 */ /* 0x000fe200000006ff */
[-C--:B------:R-:W-:Y:S01]  /*107f0*/  FFMA.FTZ R42, R43, R33.reuse, -R42 ;  /* 0x000000212b2a7223 */ /* 0x080fe2000001082a */
[----:B------:R-:W-:Y:S01]  /*10800*/  FFMA.FTZ R28, R45, R33, R28 ;  /* 0x000000212d1c7223 */ /* 0x000fe2000001001c */
[C---:B------:R-:W-:Y:S01]  /*10810*/  FMUL.FTZ R33, R24.reuse, R8 ;  /* 0x0000000818217220 */ /* 0x040fe20000410000 */
[----:B------:R-:W-:Y:S01]  /*10820*/  FFMA.FTZ R37, R24, R4, -R37 ;  /* 0x0000000418257223 */ /* 0x000fe20000010825 */
[-C--:B------:R-:W-:Y:S01]  /*10830*/  FMUL.FTZ R43, R48, R38.reuse ;  /* 0x00000026302b7220 */ /* 0x080fe20000410000 */
[----:B------:R-:W-:Y:S01]  /*10840*/  FMUL.FTZ R45, R44, R38 ;  /* 0x000000262c2d7220 */ /* 0x000fe20000410000 */
[----:B------:R-:W-:Y:S01]  /*10850*/  FFMA.FTZ R33, R46, R4, R33 ;  /* 0x000000042e217223 */ /* 0x000fe20000010021 */
[-C--:B------:R-:W-:Y:S01]  /*10860*/  FMUL.FTZ R4, R49, R39.reuse ;  /* 0x0000002731047220 */ /* 0x080fe20000410000 */
[-C--:B------:R-:W-:Y:S01]  /*10870*/  FFMA.FTZ R43, R44, R34.reuse, -R43 ;  /* 0x000000222c2b7223 */ /* 0x080fe2000001082b */
[----:B------:R-:W-:Y:S01]  /*10880*/  FFMA.FTZ R45, R48, R34, R45 ;  /* 0x00000022302d7223 */ /* 0x000fe2000001002d */
[C---:B------:R-:W-:Y:S01]  /*10890*/  FMUL.FTZ R24, R47.reuse, R39 ;  /* 0x000000272f187220 */ /* 0x040fe20000410000 */
[----:B------:R-:W-:Y:S01]  /*108a0*/  FFMA.FTZ R8, R47, R35, -R4 ;  /* 0x000000232f087223 */ /* 0x000fe20000010804 */
[----:B------:R-:W-:-:S02]  /*108b0*/  IMAD.U32 R34, R31, 0x10000, RZ ;  /* 0x000100001f227824 */ /* 0x000fc400078e00ff */
[-C--:B------:R-:W-:Y:S01]  /*108c0*/  FMUL.FTZ R39, R30, R10.reuse ;  /* 0x0000000a1e277220 */ /* 0x080fe20000410000 */
[----:B------:R-:W-:Y:S02]  /*108d0*/  IMAD.U32 R4, R27, 0x10000, RZ ;  /* 0x000100001b047824 */ /* 0x000fe400078e00ff */
[----:B------:R-:W-:Y:S01]  /*108e0*/  FMUL.FTZ R47, R26, R10 ;  /* 0x0000000a1a2f7220 */ /* 0x000fe20000410000 */
[----:B------:R-:W-:Y:S01]  /*108f0*/  LOP3.LUT R6, R6, 0xffff0000, RZ, 0xc0, !PT ;  /* 0xffff000006067812 */ /* 0x000fe200078ec0ff */
[----:B------:R-:W-:Y:S01]  /*10900*/  FFMA.FTZ R10, R49, R35, R24 ;  /* 0x00000023310a7223 */ /* 0x000fe20000010018 */
[----:B------:R-:W-:Y:S02]  /*10910*/  IMAD.U32 R36, R7, 0x10000, RZ ;  /* 0x0001000007247824 */ /* 0x000fe400078e00ff */
[-C--:B------:R-:W-:Y:S01]  /*10920*/  FMUL.FTZ R35, R34, R40.reuse ;  /* 0x0000002822237220 */ /* 0x080fe20000410000 */
[----:B------:R-:W-:Y:S01]  /*10930*/  LOP3.LUT R31, R31, 0xffff0000, RZ, 0xc0, !PT ;  /* 0xffff00001f1f7812 */ /* 0x000fe200078ec0ff */
[----:B------:R-:W-:Y:S01]  /*10940*/  FMUL.FTZ R49, R4, R40 ;  /* 0x0000002804317220 */ /* 0x000fe20000410000 */
[----:B------:R-:W-:Y:S01]  /*10950*/  LOP3.LUT R27, R27, 0xffff0000, RZ, 0xc0, !PT ;  /* 0xffff00001b1b7812 */ /* 0x000fe200078ec0ff */
[----:B------:R-:W-:Y:S01]  /*10960*/  FFMA.FTZ R47, R30, R6, R47 ;  /* 0x000000061e2f7223 */ /* 0x000fe2000001002f */
[----:B------:R-:W-:Y:S01]  /*10970*/  LOP3.LUT R5, R5, 0xffff0000, RZ, 0xc0, !PT ;  /* 0xffff000005057812 */ /* 0x000fe200078ec0ff */
[----:B------:R-:W-:Y:S01]  /*10980*/  FFMA.FTZ R35, R4, R36, -R35 ;  /* 0x0000002404237223 */ /* 0x000fe20000010823 */
[----:B------:R-:W-:Y:S01]  /*10990*/  LOP3.LUT R7, R7, 0xffff0000, RZ, 0xc0, !PT ;  /* 0xffff000007077812 */ /* 0x000fe200078ec0ff */
[----:B------:R-:W-:Y:S01]  /*109a0*/  FFMA.FTZ R39, R26, R6, -R39 ;  /* 0x000000061a277223 */ /* 0x000fe20000010827 */
        /* <DEDUP_REMOVED lines=19> */
.L_x_3910:
[----:B------:R-:W-:Y:S05]  /*10ae0*/  BSYNC B1 ;  /* 0x0000000000017941 */ /* 0x000fea0003800000 */
.L_x_3909:
[----:B------:R-:W-:Y:S05]  /*10af0*/  @P2 BRA `(.L_x_3885) ;  /* 0x00000004005c2947 */ /* 0x000fea0003800000 */
[----:B------:R-:W3:Y:S01]  /*10b00*/  LDL R42, [R1+0x5c] ;  /* 0x00005c00012a7983 */ /* 0x000ee20000100800 */
[----:B------:R-:W-:Y:S01]  /*10b10*/  LEA.HI R41, R41, R198, RZ, 0x1d ;  /* 0x000000c629297211 */ /* 0x000fe200078fe8ff */
[C---:B------:R-:W-:Y:S01]  /*10b20*/  IMAD.U32 R35, R14.reuse, 0x10000, RZ ;  /* 0x000100000e237824 */ /* 0x040fe200078e00ff */
[----:B------:R-:W-:Y:S01]  /*10b30*/  LOP3.LUT R38, R14, 0xffff0000, RZ, 0xc0, !PT ;  /* 0xffff00000e267812 */ /* 0x000fe200078ec0ff */
[C---:B------:R-:W-:Y:S01]  /*10b40*/  IMAD.U32 R33, R0.reuse, 0x10000, RZ ;  /* 0x0001000000217824 */ /* 0x040fe200078e00ff */
[----:B-12---:R-:W-:Y:S01]  /*10b50*/  SHF.R.S32.HI R4, RZ, 0x1f, R41 ;  /* 0x0000001fff047819 */ /* 0x006fe20000011429 */
[----:B0-----:R-:W-:Y:S01]  /*10b60*/  IMAD.SHL.U32 R5, R41, 0x8, RZ ;  /* 0x0000000829057824 */ /* 0x001fe200078e00ff */
[----:B------:R-:W-:Y:S01]  /*10b70*/  LOP3.LUT R0, R0, 0xffff0000, RZ, 0xc0, !PT ;  /* 0xffff000000007812 */ /* 0x000fe200078ec0ff */
[----:B------:R-:W-:Y:S01]  /*10b80*/  IMAD.U32 R40, R15, 0x10000, RZ ;  /* 0x000100000f287824 */ /* 0x000fe200078e00ff */
[----:B------:R-:W-:Y:S01]  /*10b90*/  LEA.HI R41, R4, R41, RZ, 0x3 ;  /* 0x0000002904297211 */ /* 0x000fe200078f18ff */
[----:B------:R-:W-:Y:S01]  /*10ba0*/  IMAD.U32 R36, R3, 0x10000, RZ ;  /* 0x0001000003247824 */ /* 0x000fe200078e00ff */
[----:B------:R-:W-:Y:S01]  /*10bb0*/  LOP3.LUT R4, R204, 0x38, R5, 0xf8, !PT ;  /* 0x00000038cc047812 */ /* 0x000fe200078ef805 */
[----:B------:R-:W-:Y:S01]  /*10bc0*/  IMAD.U32 R39, R20, 0x10000, RZ ;  /* 0x0001000014277824 */ /* 0x000fe200078e00ff */
[----:B------:R-:W-:Y:S01]  /*10bd0*/  SHF.L.U32 R41, R41, 0xa, RZ ;  /* 0x0000000a29297819 */ /* 0x000fe200000006ff */
[----:B------:R-:W-:Y:S01]  /*10be0*/  IMAD.U32 R37, R12, 0x10000, RZ ;  /* 0x000100000c257824 */ /* 0x000fe200078e00ff */
[----:B------:R-:W-:-:S02]  /*10bf0*/  LOP3.LUT R5, R4, R56, RZ, 0x3c, !PT ;  /* 0x0000003804057212 */ /* 0x000fc400078e3cff */
[----:B------:R-:W-:Y:S02]  /*10c00*/  LOP3.LUT R9, R41, 0x7fffe000, RZ, 0xc0, !PT ;  /* 0x7fffe00029097812 */ /* 0x000fe400078ec0ff */
[----:B------:R-:W-:Y:S02]  /*10c10*/  LOP3.LUT R12, R12, 0xffff0000, RZ, 0xc0, !PT ;  /* 0xffff00000c0c7812 */ /* 0x000fe400078ec0ff */
[----:B------:R-:W-:Y:S02]  /*10c20*/  IADD3 R9, R5, R9, R218 ;  /* 0x0000000905097210 */ /* 0x000fe40007ffe0da */
[----:B------:R-:W-:Y:S02]  /*10c30*/  LOP3.LUT R20, R20, 0xffff0000, RZ, 0xc0, !PT ;  /* 0xffff000014147812 */ /* 0x000fe400078ec0ff */
[----:B------:R-:W-:Y:S01]  /*10c40*/  LOP3.LUT R15, R15, 0xffff0000, RZ, 0xc0, !PT ;  /* 0xffff00000f0f7812 */ /* 0x000fe200078ec0ff */
[----:B------:R-:W-:Y:S01]  /*10c50*/  IMAD R24, R9, 0x2, R18 ;  /* 0x0000000209187824 */ /* 0x000fe200078e0212 */
[----:B------:R-:W-:-:S04]  /*10c60*/  LOP3.LUT R3, R3, 0xffff0000, RZ, 0xc0, !PT ;  /* 0xffff000003037812 */ /* 0x000fc800078ec0ff */
        /* <DEDUP_REMOVED lines=17> */
[-C--:B------:R-:W-:Y:S01]  /*10d80*/  FFMA.FTZ R34, R33, R25.reuse, -R34 ;  /* 0x0000001921227223 */ /* 0x080fe20000010822 */
[----:B------:R-:W-:Y:S01]  /*10d90*/  FFMA.FTZ R14, R35, R25, R14 ;  /* 0x00000019230e7223 */ /* 0x000fe2000001000e */
[----:B------:R-:W-:Y:S01]  /*10da0*/  FMUL.FTZ R25, R0, R8 ;  /* 0x0000000800197220 */ /* 0x000fe20000410000 */
[-C--:B------:R-:W-:Y:S01]  /*10db0*/  FMUL.FTZ R33, R40, R30.reuse ;  /* 0x0000001e28217220 */ /* 0x080fe20000410000 */
[----:B------:R-:W-:Y:S01]  /*10dc0*/  FMUL.FTZ R35, R36, R30 ;  /* 0x0000001e24237220 */ /* 0x000fe20000410000 */
[----:B------:R-:W-:Y:S01]  /*10dd0*/  FFMA.FTZ R29, R0, R4, -R29 ;  /* 0x00000004001d7223 */ /* 0x000fe2000001081d */
[----:B------:R-:W-:-:S02]  /*10de0*/  IMAD.U32 R27, R6, 0x10000, RZ ;  /* 0x00010000061b7824 */ /* 0x000fc400078e00ff */
[-C--:B------:R-:W-:Y:S01]  /*10df0*/  FMUL.FTZ R0, R39, R31.reuse ;  /* 0x0000001f27007220 */ /* 0x080fe20000410000 */
[----:B------:R-:W-:Y:S01]  /*10e00*/  FFMA.FTZ R25, R38, R4, R25 ;  /* 0x0000000426197223 */ /* 0x000fe20000010019 */
[-C--:B------:R-:W-:Y:S01]  /*10e10*/  FFMA.FTZ R33, R36, R26.reuse, -R33 ;  /* 0x0000001a24217223 */ /* 0x080fe20000010821 */
[----:B------:R-:W-:Y:S01]  /*10e20*/  FFMA.FTZ R35, R40, R26, R35 ;  /* 0x0000001a28237223 */ /* 0x000fe20000010023 */
[----:B------:R-:W-:Y:S01]  /*10e30*/  FMUL.FTZ R4, R37, R31 ;  /* 0x0000001f25047220 */ /* 0x000fe20000410000 */
[----:B------:R-:W-:Y:S01]  /*10e40*/  SHF.L.U32 R26, R21, 0x10, RZ ;  /* 0x00000010151a7819 */ /* 0x000fe200000006ff */
[-C--:B------:R-:W-:Y:S01]  /*10e50*/  FFMA.FTZ R8, R37, R27.reuse, -R0 ;  /* 0x0000001b25087223 */ /* 0x080fe20000010800 */
[----:B------:R-:W-:Y:S02]  /*10e60*/  IMAD.U32 R0, R13, 0x10000, RZ ;  /* 0x000100000d007824 */ /* 0x000fe400078e00ff */
[-C--:B------:R-:W-:Y:S01]  /*10e70*/  FMUL.FTZ R31, R20, R10.reuse ;  /* 0x0000000a141f7220 */ /* 0x080fe20000410000 */
[----:B------:R-:W-:Y:S01]  /*10e80*/  FMUL.FTZ R37, R12, R10 ;  /* 0x0000000a0c257220 */ /* 0x000fe20000410000 */
[----:B------:R-:W-:Y:S01]  /*10e90*/  LOP3.LUT R6, R6, 0xffff0000, RZ, 0xc0, !PT ;  /* 0xffff000006067812 */ /* 0x000fe200078ec0ff */
[----:B------:R-:W-:Y:S01]  /*10ea0*/  FFMA.FTZ R10, R39, R27, R4 ;  /* 0x0000001b270a7223 */ /* 0x000fe20000010004 */
[----:B------:R-:W-:-:S02]  /*10eb0*/  IMAD.U32 R28, R7, 0x10000, RZ ;  /* 0x00010000071c7824 */ /* 0x000fc400078e00ff */
[-C--:B------:R-:W-:Y:S01]  /*10ec0*/  FMUL.FTZ R27, R26, R32.reuse ;  /* 0x000000201a1b7220 */ /* 0x080fe20000410000 */
[----:B------:R-:W-:Y:S01]  /*10ed0*/  LOP3.LUT R21, R21, 0xffff0000, RZ, 0xc0, !PT ;  /* 0xffff000015157812 */ /* 0x000fe200078ec0ff */
[----:B------:R-:W-:Y:S01]  /*10ee0*/  FMUL.FTZ R39, R0, R32 ;  /* 0x0000002000277220 */ /* 0x000fe20000410000 */
[----:B------:R-:W-:Y:S01]  /*10ef0*/  LOP3.LUT R13, R13, 0xffff0000, RZ, 0xc0, !PT ;  /* 0xffff00000d0d7812 */ /* 0x000fe200078ec0ff */
[-C--:B------:R-:W-:Y:S01]  /*10f00*/  FFMA.FTZ R31, R12, R6.reuse, -R31 ;  /* 0x000000060c1f7223 */ /* 0x080fe2000001081f */
[----:B------:R-:W-:Y:S01]  /*10f10*/  LOP3.LUT R7, R7, 0xffff0000, RZ, 0xc0, !PT ;  /* 0xffff000007077812 */ /* 0x000fe200078ec0ff */
[----:B------:R-:W-:Y:S01]  /*10f20*/  FFMA.FTZ R37, R20, R6, R37 ;  /* 0x0000000614257223 */ /* 0x000fe20000010025 */
[-C--:B------:R-:W-:Y:S01]  /*10f30*/  FFMA.FTZ R27, R0, R28.reuse, -R27 ;  /* 0x0000001c001b7223 */ /* 0x080fe2000001081b */
        /* <DEDUP_REMOVED lines=19> */
.L_x_3885:
[----:B------:R-:W-:Y:S05]  /*11070*/  BSYNC B0 ;  /* 0x0000000000007941 */ /* 0x000fea0003800000 */
.L_x_3866:
[----:B------:R-:W-:Y:S01]  /*11080*/  @!PT LDS RZ, [RZ] ;  /* 0x00000000fffff984 */ /* 0x000fe20000000800 */
[----:B------:R-:W-:Y:S01]  /*11090*/  @!PT LDS RZ, [RZ] ;  /* 0x00000000fffff984 */ /* 0x000fe20000000800 */
[----:B------:R-:W-:Y:S01]  /*110a0*/  @!PT LDS RZ, [RZ] ;  /* 0x00000000fffff984 */ /* 0x000fe20000000800 */
[----:B------:R-:W-:Y:S01]  /*110b0*/  @!PT LDS RZ, [RZ] ;  /* 0x00000000fffff984 */ /* 0x000fe20000000800 */
[----:B------:R5:W-:Y:S06]  /*110c0*/  MEMBAR.ALL.CTA ;  /* 0x0000000000007992 */ /* 0x000bec0000008000 */
[----:B-----5:R-:W5:Y:S01]  /*110d0*/  FENCE.VIEW.ASYNC.S ;  /* 0x00000000000073c6 */ /* 0x020f620000000000 */
[----:B------:R-:W-:Y:S05]  /*110e0*/  WARPSYNC.ALL ;  /* 0x0000000000007948 */ /* 0x000fea0003800000 */
[----:B-----5:R-:W-:Y:S06]  /*110f0*/  BAR.SYNC.DEFER_BLOCKING 0xd, 0x100 ;  /* 0x0344000000007b1d */ /* 0x020fec0000010000 */
.L_x_3864:
[----:B------:R-:W-:-:S05]  /*11100*/  IMAD.U32 R0, RZ, RZ, UR59 ;  /* 0x0000003bff007e24 */ /* 0x000fca000f8e00ff */
[----:B------:R-:W-:-:S13]  /*11110*/  ISETP.NE.AND P0, PT, R0, 0x3, PT ;  /* 0x000000030000780c */ /* 0x000fda0003f05270 */
[----:B------:R-:W-:Y:S05]  /*11120*/  @!P0 BRA `(.L_x_3911) ;  /* 0x0000000000048947 */ /* 0x000fea0003800000 */
[----:B------:R-:W-:Y:S01]  /*11130*/  BPT.TRAP 0x1 ;  /* 0x000000040000795c */ /* 0x000fe20000300000 */
.L_x_3911:
[----:B01----:R-:W-:Y:S01]  /*11140*/  IMAD R3, R210, 0x8, R18 ;  /* 0x00000008d2037824 */ /* 0x003fe200078e0212 */
[----:B------:R-:W-:-:S04]  /*11150*/  SHF.L.U32 R0, R219, 0x1f, RZ ;  /* 0x0000001fdb007819 */ /* 0x000fc800000006ff */
[----:B------:R0:W1:Y:S01]  /*11160*/  SYNCS.PHASECHK.TRANS64.TRYWAIT P1, [R3+URZ+0x30830], R0 ;  /* 0x03083000030075a7 */ /* 0x000062000802017f */
[----:B------:R-:W-:Y:S05]  /*11170*/  @!P0 BRA `(.L_x_3912) ;  /* 0x0000000000048947 */ /* 0x000fea0003800000 */
[----:B------:R-:W-:Y:S01]  /*11180*/  BPT.TRAP 0x1 ;  /* 0x000000040000795c */ /* 0x000fe20000300000 */
.L_x_3912:
[----:B------:R-:W-:Y:S01]  /*11190*/  IMAD.MOV.U32 R119, RZ, RZ, RZ ;  /* 0x000000ffff777224 */ /* 0x000fe200078e00ff */
[----:B-1----:R-:W-:Y:S06]  /*111a0*/  @P1 BRA `(.L_x_3913) ;  /* 0x0000000000081947 */ /* 0x002fec0003800000 */
[----:B------:R-:W1:Y:S02]  /*111b0*/  SYNCS.PHASECHK.TRANS64.TRYWAIT P1, [R3+URZ+0x30830], R0 ;  /* 0x03083000030075a7 */ /* 0x000e64000802017f */
[----:B-1----:R-:W-:Y:S05]  /*111c0*/  @!P1 BRA `(.L_x_3914) ;  /* 0x000000f8007c9947 */ /* 0x002fea0003800000 */
.L_x_3913:
[----:B------:R-:W-:Y:S05]  /*111d0*/  WARPSYNC.ALL ;  /* 0x0000000000007948 */ /* 0x000fea0003800000 */
[----:B01----:R-:W-:Y:S01]  /*111e0*/  VIADD R0, R18, 0x1e400 ;  /* 0x0001e40012007836 */ /* 0x003fe20000000000 */
[----:B------:R-:W-:Y:S01]  /*111f0*/  R2UR UR4, R2 ;  /* 0x00000000020472ca */ /* 0x000fe200000e0000 */
[----:B--234-:R-:W-:Y:S01]  /*11200*/  IMAD.MOV.U32 R5, RZ, RZ, 0x40000040 ;  /* 0x40000040ff057424 */ /* 0x01cfe200078e00ff */
[----:B------:R-:W-:Y:S01]  /*11210*/  WARPGROUP.ARRIVE ;  /* 0x00000000000079c5 */ /* 0x000fe20000000000 */
[----:B------:R-:W-:Y:S01]  /*11220*/  UMOV UR9, 0x40000040 ;  /* 0x4000004000097882 */ /* 0x000fe20000000000 */
[----:B------:R-:W-:Y:S01]  /*11230*/  SHF.R.U32.HI R0, RZ, 0x4, R0 ;  /* 0x00000004ff007819 */ /* 0x000fe20000011600 */
[----:B------:R-:W-:Y:S01]  /*11240*/  IMAD.MOV.U32 R7, RZ, RZ, 0x40000040 ;  /* 0x40000040ff077424 */ /* 0x000fe200078e00ff */
[----:B------:R-:W-:Y:S01]  /*11250*/  R2UR UR11, R5 ;  /* 0x00000000050b72ca */ /* 0x000fe200000e0000 */
[----:B------:R-:W-:Y:S01]  /*11260*/  IMAD.U32 R9, RZ, RZ, UR9 ;  /* 0x00000009ff097e24 */ /* 0x000fe2000f8e00ff */
[----:B------:R-:W-:Y:S01]  /*11270*/  LOP3.LUT R0, R0, 0x3fff, RZ, 0xc0, !PT ;  /* 0x00003fff00007812 */ /* 0x000fe200078ec0ff */
[----:B------:R-:W-:Y:S01]  /*11280*/  UMOV UR53, 0x40000040 ;  /* 0x4000004000357882 */ /* 0x000fe20000000000 */
[----:B------:R-:W-:Y:S01]  /*11290*/  UMOV UR49, 0x40000040 ;  /* 0x4000004000317882 */ /* 0x000fe20000000000 */
[----:B------:R-:W-:Y:S01]  /*112a0*/  UMOV UR45, 0x40000040 ;  /* 0x40000040002d7882 */ /* 0x000fe20000000000 */
[----:B------:R-:W-:Y:S01]  /*112b0*/  LOP3.LUT R220, R0, 0x10000, RZ, 0xfc, !PT ;  /* 0x0001000000dc7812 */ /* 0x000fe200078efcff */
[----:B------:R-:W-:Y:S01]  /*112c0*/  ULOP3.LUT UR4, UR4, 0x10000, URZ, 0xfc, !UPT ;  /* 0x0001000004047892 */ /* 0x000fe2000f8efc3f */
[----:B------:R-:W-:Y:S01]  /*112d0*/  IMAD.MOV.U32 R5, RZ, RZ, 0x40000040 ;  /* 0x40000040ff057424 */ /* 0x000fe200078e00ff */
[----:B------:R-:W-:Y:S01]  /*112e0*/  UMOV UR41, 0x40000040 ;  /* 0x4000004000297882 */ /* 0x000fe20000000000 */
[----:B------:R-:W-:Y:S01]  /*112f0*/  UMOV UR37, 0x40000040 ;  /* 0x4000004000257882 */ /* 0x000fe20000000000 */
[----:B------:R-:W-:Y:S01]  /*11300*/  IMAD R4, R210, 0x900, R220 ;  /* 0x00000900d2047824 */ /* 0x000fe200078e02dc */
[----:B------:R-:W-:Y:S01]  /*11310*/  UIADD3 UR5, UR4, 0x2, URZ ;  /* 0x0000000204057890 */ /* 0x000fe2000fffe03f */
[----:B------:R-:W-:Y:S01]  /*11320*/  R2UR UR39, R5 ;  /* 0x00000000052772ca */ /* 0x000fe200000e0000 */
[----:B------:R-:W-:Y:S01]  /*11330*/  UMOV UR8, UR4 ;  /* 0x0000000400087c82 */ /* 0x000fe20008000000 */
[C---:B------:R-:W-:Y:S01]  /*11340*/  VIADD R6, R4.reuse, 0x2 ;  /* 0x0000000204067836 */ /* 0x040fe20000000000 */
[----:B------:R-:W-:Y:S01]  /*11350*/  R2UR UR10, R4 ;  /* 0x00000000040a72ca */ /* 0x000fe200000e0000 */
[----:B------:R-:W-:Y:S01]  /*11360*/  IMAD.U32 R8, RZ, RZ, UR8 ;  /* 0x00000008ff087e24 */ /* 0x000fe2000f8e00ff */
[----:B------:R-:W-:-:S02]  /*11370*/  UIADD3 UR52, UR4, 0x406, URZ ;  /* 0x0000040604347890 */ /* 0x000fc4000fffe03f */
[----:B------:R-:W-:Y:S02]  /*11380*/  UIADD3 UR48, UR4, 0x800, URZ ;  /* 0x0000080004307890 */ /* 0x000fe4000fffe03f */
[----:B------:R0:W-:Y:S01]  /*11390*/  STL.64 [R1+0x38], R8 ;  /* 0x0000380801007387 */ /* 0x0001e20000100a00 */
[----:B------:R-:W-:Y:S02]  /*113a0*/  UIADD3 UR44, UR4, 0x802, URZ ;  /* 0x00000802042c7890 */ /* 0x000fe4000fffe03f */
[----:B------:R-:W-:Y:S02]  /*113b0*/  UIADD3 UR40, UR4, 0x804, URZ ;  /* 0x0000080404287890 */ /* 0x000fe4000fffe03f */
[----:B------:R-:W-:Y:S02]  /*113c0*/  UIADD3 UR36, UR4, 0x806, URZ ;  /* 0x0000080604247890 */ /* 0x000fe4000fffe03f */
[----:B------:R-:W-:Y:S01]  /*113d0*/  HGMMA.64x96x16.F32.BF16 R24, gdesc[UR8], RZ, !UPT, gsb0 ;  /* 0x01600000081879f0 */ /* 0x000fe2000c0018ff */
[----:B------:R-:W-:Y:S01]  /*113e0*/  R2UR UR10, R6 ;  /* 0x00000000060a72ca */ /* 0x000fe200000e0000 */
[----:B------:R-:W-:Y:S01]  /*113f0*/  UMOV UR8, UR5 ;  /* 0x0000000500087c82 */ /* 0x000fe20008000000 */
[----:B------:R-:W-:Y:S01]  /*11400*/  R2UR UR11, R7 ;  /* 0x00000000070b72ca */ /* 0x000fe200000e0000 */
[----:B------:R-:W-:Y:S01]  /*11410*/  UMOV UR9, 0x40000040 ;  /* 0x4000004000097882 */ /* 0x000fe20000000000 */
[----:B------:R-:W-:Y:S01]  /*11420*/  VIADD R6, R4, 0x4 ;  /* 0x0000000404067836 */ /* 0x000fe20000000000 */
[----:B------:R-:W-:Y:S01]  /*11430*/  UIADD3 UR5, UR4, 0x4, URZ ;  /* 0x0000000404057890 */ /* 0x000fe2000fffe03f */
[----:B------:R-:W-:-:S02]  /*11440*/  IMAD.MOV.U32 R7, RZ, RZ, 0x40000040 ;  /* 0x40000040ff077424 */ /* 0x000fc400078e00ff */
[----:B0-----:R-:W-:Y:S02]  /*11450*/  IMAD.U32 R8, RZ, RZ, UR8 ;  /* 0x00000008ff087e24 */ /* 0x001fe4000f8e00ff */
[----:B------:R-:W-:-:S05]  /*11460*/  IMAD.U32 R9, RZ, RZ, UR9 ;  /* 0x00000009ff097e24 */ /* 0x000fca000f8e00ff */
[----:B------:R0:W-:Y:S01]  /*11470*/  STL.64 [R1+0x30], R8 ;  /* 0x0000300801007387 */ /* 0x0001e20000100a00 */
[----:B------:R-:W-:Y:S02]  /*11480*/  WARPGROUP.DEPBAR.LE gsb0, 0x0 ;  /* 0x00008000000079c5 */ /* 0x000fe40000010000 */
[----:B------:R-:W-:-:S06]  /*11490*/  WARPGROUP.ARRIVE ;  /* 0x00000000000079c5 */ /* 0x000fcc0000000000 */
[----:B------:R-:W-:Y:S01]  /*114a0*/  HGMMA.64x96x16.F32.BF16 R24, gdesc[UR8], R24, gsb0 ;  /* 0x01600000081879f0 */ /* 0x000fe20008001818 */
[----:B------:R-:W-:Y:S01]  /*114b0*/  R2UR UR10, R6 ;  /* 0x00000000060a72ca */ /* 0x000fe200000e0000 */
[----:B------:R-:W-:Y:S01]  /*114c0*/  UMOV UR8, UR5 ;  /* 0x0000000500087c82 */ /* 0x000fe20008000000 */
[----:B------:R-:W-:Y:S01]  /*114d0*/  R2UR UR11, R7 ;  /* 0x00000000070b72ca */ /* 0x000fe200000e0000 */
[----:B------:R-:W-:Y:S01]  /*114e0*/  UMOV UR9, 0x40000040 ;  /* 0x4000004000097882 */ /* 0x000fe20000000000 */
[----:B------:R-:W-:Y:S01]  /*114f0*/  VIADD R6, R4, 0x6 ;  /* 0x0000000604067836 */ /* 0x000fe20000000000 */
[----:B------:R-:W-:Y:S01]  /*11500*/  UIADD3 UR5, UR4, 0x6, URZ ;  /* 0x0000000604057890 */ /* 0x000fe2000fffe03f */
[----:B------:R-:W-:Y:S01]  /*11510*/  IMAD.MOV.U32 R7, RZ, RZ, 0x40000040 ;  /* 0x40000040ff077424 */ /* 0x000fe200078e00ff */
[----:B0-----:R-:W-:Y:S01]  /*11520*/  MOV R9, UR9 ;  /* 0x0000000900097c02 */ /* 0x001fe20008000f00 */
        /* <DEDUP_REMOVED lines=11> */
[----:B------:R-:W-:Y:S02]  /*115e0*/  IMAD.MOV.U32 R7, RZ, RZ, 0x40000040 ;  /* 0x40000040ff077424 */ /* 0x000fe400078e00ff */
        /* <DEDUP_REMOVED lines=37> */
[----:B0-----:R-:W-:Y:S01]  /*11840*/  MOV R9, UR9 ;  /* 0x0000000900097c02 */ /* 0x001fe20008000f00 */
[----:B------:R-:W-:Y:S02]  /*11850*/  IMAD.MOV.U32 R7, RZ, RZ, 0x40000040 ;  /* 0x40000040ff077424 */ /* 0x000fe400078e00ff */
[----:B------:R-:W-:Y:S01]  /*11860*/  IMAD.U32 R8, RZ, RZ, UR8 ;  /* 0x00000008ff087e24 */ /* 0x000fe2000f8e00ff */
[----:B------:R-:W-:Y:S01]  /*11870*/  R2UR UR54, R6 ;  /* 0x00000000063672ca */ /* 0x000fe200000e0000 */
[----:B------:R-:W-:Y:S01]  /*11880*/  VIADD R6, R4, 0x600 ;  /* 0x0000060004067836 */ /* 0x000fe20000000000 */
[----:B------:R-:W-:Y:S01]  /*11890*/  R2UR UR55, R7 ;  /* 0x00000000073772ca */ /* 0x000fe200000e0000 */
[----:B------:R-:W-:Y:S01]  /*118a0*/  IMAD.MOV.U32 R7, RZ, RZ, 0x40000040 ;  /* 0x40000040ff077424 */ /* 0x000fe200078e00ff */
[----:B------:R0:W-:Y:S02]  /*118b0*/  STL.64 [R1+0x8], R8 ;  /* 0x0000080801007387 */ /* 0x0001e40000100a00 */
[----:B------:R-:W-:Y:S01]  /*118c0*/  R2UR UR50, R6 ;  /* 0x00000000063272ca */ /* 0x000fe200000e0000 */
[----:B------:R-:W-:Y:S01]  /*118d0*/  VIADD R6, R4, 0x602 ;  /* 0x0000060204067836 */ /* 0x000fe20000000000 */
[----:B------:R-:W-:Y:S01]  /*118e0*/  R2UR UR51, R7 ;  /* 0x00000000073372ca */ /* 0x000fe200000e0000 */
[----:B------:R-:W-:-:S03]  /*118f0*/  IMAD.MOV.U32 R7, RZ, RZ, 0x40000040 ;  /* 0x40000040ff077424 */ /* 0x000fc600078e00ff */
[----:B------:R-:W-:Y:S01]  /*11900*/  R2UR UR46, R6 ;  /* 0x00000000062e72ca */ /* 0x000fe200000e0000 */
[C---:B------:R-:W-:Y:S01]  /*11910*/  VIADD R6, R4.reuse, 0x604 ;  /* 0x0000060404067836 */ /* 0x040fe20000000000 */
[----:B------:R-:W-:Y:S01]  /*11920*/  R2UR UR47, R7 ;  /* 0x00000000072f72ca */ /* 0x000fe200000e0000 */
[----:B------:R-:W-:Y:S02]  /*11930*/  IMAD.MOV.U32 R7, RZ, RZ, 0x40000040 ;  /* 0x40000040ff077424 */ /* 0x000fe400078e00ff */
[----:B------:R-:W-:Y:S01]  /*11940*/  VIADD R4, R4, 0x606 ;  /* 0x0000060604047836 */ /* 0x000fe20000000000 */
[----:B------:R-:W-:Y:S02]  /*11950*/  R2UR UR42, R6 ;  /* 0x00000000062a72ca */ /* 0x000fe400000e0000 */
[----:B------:R-:W-:Y:S02]  /*11960*/  R2UR UR43, R7 ;  /* 0x00000000072b72ca */ /* 0x000fe400000e0000 */
[----:B------:R-:W-:Y:S01]  /*11970*/  R2UR UR38, R4 ;  /* 0x00000000042672ca */ /* 0x000fe200000e0000 */
[----:B------:R-:W-:-:S02]  /*11980*/  WARPGROUP.DEPBAR.LE gsb0, 0x0 ;  /* 0x00008000000079c5 */ /* 0x000fc40000010000 */
        /* <DEDUP_REMOVED lines=18> */
[----:B0-----:R-:W-:Y:S05]  /*11ab0*/  @!P0 BRA `(.L_x_3915) ;  /* 0x0000000000048947 */ /* 0x001fea0003800000 */
[----:B------:R-:W-:Y:S01]  /*11ac0*/  BPT.TRAP 0x1 ;  /* 0x000000040000795c */ /* 0x000fe20000300000 */
.L_x_3915:
[----:B------:R-:W2:Y:S01]  /*11ad0*/  LDL R0, [R1+0x74] ;  /* 0x0000740001007983 */ /* 0x000ea20000100800 */
[----:B------:R-:W-:Y:S01]  /*11ae0*/  ULDC UR4, c[0x0][0x988] ;  /* 0x0002620000047ab9 */ /* 0x000fe20000000800 */
[----:B------:R-:W-:Y:S01]  /*11af0*/  P2R R12, PR, RZ, 0x1 ;  /* 0x00000001ff0c7803 */ /* 0x000fe20000000000 */
[----:B------:R-:W-:Y:S01]  /*11b00*/  ULDC UR38, c[0x0][0x988] ;  /* 0x0002620000267ab9 */ /* 0x000fe20000000800 */
[----:B------:R-:W-:Y:S01]  /*11b10*/  BSSY B0, `(.L_x_3916) ;  /* 0x00003f8000007945 */ /* 0x000fe20003800000 */
[-C--:B------:R-:W-:Y:S01]  /*11b20*/  MOV R118, R119.reuse ;  /* 0x0000007700767202 */ /* 0x080fe20000000f00 */
[--C-:B------:R-:W-:Y:S01]  /*11b30*/  IMAD.MOV.U32 R116, RZ, RZ, R119.reuse ;  /* 0x000000ffff747224 */ /* 0x100fe200078e0077 */
[-C--:B------:R-:W-:Y:S01]  /*11b40*/  MOV R102, R119.reuse ;  /* 0x0000007700667202 */ /* 0x080fe20000000f00 */
[--C-:B------:R-:W-:Y:S01]  /*11b50*/  IMAD.MOV.U32 R114, RZ, RZ, R119.reuse ;  /* 0x000000ffff727224 */ /* 0x100fe200078e0077 */
[----:B------:R-:W-:Y:S01]  /*11b60*/  MOV R86, R119 ;  /* 0x0000007700567202 */ /* 0x000fe20000000f00 */
[----:B------:R-:W-:-:S02]  /*11b70*/  IMAD.MOV.U32 R112, RZ, RZ, R119 ;  /* 0x000000ffff707224 */ /* 0x000fc400078e0077 */
[--C-:B------:R-:W-:Y:S02]  /*11b80*/  IMAD.MOV.U32 R110, RZ, RZ, R119.reuse ;  /* 0x000000ffff6e7224 */ /* 0x100fe400078e0077 */
[--C-:B------:R-:W-:Y:S02]  /*11b90*/  IMAD.MOV.U32 R108, RZ, RZ, R119.reuse ;  /* 0x000000ffff6c7224 */ /* 0x100fe400078e0077 */
[--C-:B------:R-:W-:Y:S02]  /*11ba0*/  IMAD.MOV.U32 R106, RZ, RZ, R119.reuse ;  /* 0x000000ffff6a7224 */ /* 0x100fe400078e0077 */
[--C-:B------:R-:W-:Y:S02]  /*11bb0*/  IMAD.MOV.U32 R104, RZ, RZ, R119.reuse ;  /* 0x000000ffff687224 */ /* 0x100fe400078e0077 */
[--C-:B------:R-:W-:Y:S02]  /*11bc0*/  IMAD.MOV.U32 R100, RZ, RZ, R119.reuse ;  /* 0x000000ffff647224 */ /* 0x100fe400078e0077 */
        /* <DEDUP_REMOVED lines=13> */
[----:B--2---:R-:W-:-:S04]  /*11ca0*/  IMAD.IADD R5, R0, 0x1, R141 ;  /* 0x0000000100057824 */ /* 0x004fc800078e028d */
[----:B------:R-:W-:-:S05]  /*11cb0*/  IMAD R5, R142, -0x60, R5 ;  /* 0xffffffa08e057824 */ /* 0x000fca00078e0205 */
        /* <DEDUP_REMOVED lines=33> */
[----:B------:R-:W-:Y:S02]  /*11ed0*/  ISETP.GT.AND P2, PT, R5, 0x28, PT ;  /* 0x000000280500780c */ /* 0x000fe40003f44270 */
        /* <DEDUP_REMOVED lines=28> */
[----:B------:R-:W-:Y:S02]  /*120a0*/  ISETP.GT.AND P2, PT, R5, 0x40, PT ;  /* 0x000000400500780c */ /* 0x000fe40003f44270 */
[----:B------:R-:W-:Y:S02]  /*120b0*/  FSEL R101, R53, -INF , P3 ;  /* 0xff80000035657808 */ /* 0x000fe40001800000 */
[----:B------:R-:W-:Y:S02]  /*120c0*/  FMNMX.FTZ R0, R99, R0, !PT ;  /* 0x0000000063007209 */ /* 0x000fe40007810000 */
[----:B------:R-:W-:Y:S02]  /*120d0*/  FSEL R47, R47, -INF , P1 ;  /* 0xff8000002f2f7808 */ /* 0x000fe40000800000 */
[----:B------:R-:W-:-:S02]  /*120e0*/  ISETP.GT.AND P1, PT, R5, 0x41, PT ;  /* 0x000000410500780c */ /* 0x000fc40003f24270 */
[----:B------:R-:W-:Y:S01]  /*120f0*/  FSEL R103, R56, -INF , P2 ;  /* 0xff80000038677808 */ /* 0x000fe20001000000 */
[--C-:B------:R-:W-:Y:S01]  /*12100*/  IMAD.MOV.U32 R56, RZ, RZ, R119.reuse ;  /* 0x000000ffff387224 */ /* 0x100fe200078e0077 */
        /* <DEDUP_REMOVED lines=30> */
[----:B------:R-:W-:Y:S02]  /*122f0*/  FSEL R117, R69, -INF , P1 ;  /* 0xff80000045757808 */ /* 0x000fe40000800000 */
[----:B------:R-:W-:Y:S02]  /*12300*/  FMNMX.FTZ R0, R115, R0, !PT ;  /* 0x0000000073007209 */ /* 0x000fe40007810000 */
[----:B------:R-:W-:Y:S01]  /*12310*/  FSEL R53, R62, -INF , P6 ;  /* 0xff8000003e357808 */ /* 0x000fe20003000000 */
[----:B------:R-:W-:Y:S01]  /*12320*/  IMAD.MOV.U32 R62, RZ, RZ, R119 ;  /* 0x000000ffff3e7224 */ /* 0x000fe200078e0077 */
[----:B------:R-:W-:Y:S01]  /*12330*/  FMNMX.FTZ R6, R117, R0, !PT ;  /* 0x0000000075067209 */ /* 0x000fe20007810000 */
[----:B------:R-:W-:Y:S01]  /*12340*/  IMAD.U32 R0, RZ, RZ, UR4 ;  /* 0x00000004ff007e24 */ /* 0x000fe2000f8e00ff */
[----:B------:R-:W-:-:S02]  /*12350*/  FSEL R63, R63, -INF , P5 ;  /* 0xff8000003f3f7808 */ /* 0x000fc40002800000 */
[----:B------:R-:W-:Y:S01]  /*12360*/  FSEL R61, R66, -INF , P4 ;  /* 0xff800000423d7808 */ /* 0x000fe20002000000 */
[----:B------:R-:W0:Y:S01]  /*12370*/  SHFL.BFLY PT, R5, R6, 0x2, 0x1f ;  /* 0x0c401f0006057f89 */ /* 0x000e2200000e0000 */
[----:B------:R-:W-:Y:S01]  /*12380*/  FSEL R67, R67, -INF , P3 ;  /* 0xff80000043437808 */ /* 0x000fe20001800000 */
[----:B------:R-:W-:Y:S01]  /*12390*/  IMAD.MOV.U32 R66, RZ, RZ, R119 ;  /* 0x000000ffff427224 */ /* 0x000fe200078e0077 */
[----:B------:R-:W-:Y:S02]  /*123a0*/  FSEL R65, R70, -INF , P2 ;  /* 0xff80000046417808 */ /* 0x000fe40001000000 */
[----:B------:R-:W-:Y:S02]  /*123b0*/  FSEL R71, R71, -INF , P1 ;  /* 0xff80000047477808 */ /* 0x000fe40000800000 */
[-C--:B------:R-:W-:Y:S02]  /*123c0*/  MOV R70, R119.reuse ;  /* 0x0000007700467202 */ /* 0x080fe40000000f00 */
[----:B------:R-:W-:-:S02]  /*123d0*/  MOV R54, R119 ;  /* 0x0000007700367202 */ /* 0x000fc40000000f00 */
[----:B------:R-:W-:Y:S02]  /*123e0*/  MOV R38, R119 ;  /* 0x0000007700267202 */ /* 0x000fe40000000f00 */
[----:B0-----:R-:W-:-:S05]  /*123f0*/  FMNMX.FTZ R8, R6, R5, !PT ;  /* 0x0000000506087209 */ /* 0x001fca0007810000 */
        /* <DEDUP_REMOVED lines=10> */
[-CC-:B------:R-:W-:Y:S01]  /*124a0*/  FFMA.FTZ R190, R81, R0.reuse, -R10.reuse ;  /* 0x0000000051be7223 */ /* 0x180fe2000001080a */
[--C-:B------:R-:W-:Y:S01]  /*124b0*/  FFMA.FTZ R41, R83, R0, -R10.reuse ;  /* 0x0000000053297223 */ /* 0x100fe2000001080a */
[----:B------:R-:W-:Y:S01]  /*124c0*/  FMNMX.FTZ R4, R31, R4, !PT ;  /* 0x000000041f047209 */ /* 0x000fe20007810000 */
[----:B------:R-:W-:Y:S01]  /*124d0*/  MUFU.EX2 R188, R188 ;  /* 0x000000bc00bc7308 */ /* 0x000fe20000000800 */
[-CC-:B------:R-:W-:Y:S01]  /*124e0*/  FFMA.FTZ R184, R85, R0.reuse, -R10.reuse ;  /* 0x0000000055b87223 */ /* 0x180fe2000001080a */
[--C-:B------:R-:W-:Y:S01]  /*124f0*/  FFMA.FTZ R45, R87, R0, -R10.reuse ;  /* 0x00000000572d7223 */ /* 0x100fe2000001080a */
[----:B------:R-:W-:Y:S01]  /*12500*/  FMNMX.FTZ R4, R11, R4, !PT ;  /* 0x000000040b047209 */ /* 0x000fe20007810000 */
[-CC-:B------:R-:W-:Y:S01]  /*12510*/  FFMA.FTZ R186, R89, R0.reuse, -R10.reuse ;  /* 0x0000000059ba7223 */ /* 0x180fe2000001080a */
[-CC-:B------:R-:W-:Y:S01]  /*12520*/  FFMA.FTZ R49, R91, R0.reuse, -R10.reuse ;  /* 0x000000005b317223 */ /* 0x180fe2000001080a */
[--C-:B------:R-:W-:Y:S01]  /*12530*/  FFMA.FTZ R182, R73, R0, -R10.reuse ;  /* 0x0000000049b67223 */ /* 0x100fe2000001080a */
[----:B------:R-:W-:Y:S01]  /*12540*/  FMNMX.FTZ R4, R35, R4, !PT ;  /* 0x0000000423047209 */ /* 0x000fe20007810000 */
[----:B------:R-:W0:Y:S01]  /*12550*/  MUFU.EX2 R37, R37 ;  /* 0x0000002500257308 */ /* 0x000e220000000800 */
[-CC-:B------:R-:W-:Y:S01]  /*12560*/  FFMA.FTZ R69, R75, R0.reuse, -R10.reuse ;  /* 0x000000004b457223 */ /* 0x180fe2000001080a */
[--C-:B------:R-:W-:Y:S01]  /*12570*/  FFMA.FTZ R176, R77, R0, -R10.reuse ;  /* 0x000000004db07223 */ /* 0x100fe2000001080a */
[----:B------:R-:W-:Y:S01]  /*12580*/  FMNMX.FTZ R4, R13, R4, !PT ;  /* 0x000000040d047209 */ /* 0x000fe20007810000 */
[-CC-:B------:R-:W-:Y:S01]  /*12590*/  FFMA.FTZ R180, R93, R0.reuse, -R10.reuse ;  /* 0x000000005db47223 */ /* 0x180fe2000001080a */
[-CC-:B------:R-:W-:Y:S01]  /*125a0*/  FFMA.FTZ R57, R95, R0.reuse, -R10.reuse ;  /* 0x000000005f397223 */ /* 0x180fe2000001080a */
[--C-:B------:R-:W-:Y:S01]  /*125b0*/  FFMA.FTZ R73, R97, R0, -R10.reuse ;  /* 0x0000000061497223 */ /* 0x100fe2000001080a */
[----:B------:R-:W-:Y:S01]  /*125c0*/  FMNMX.FTZ R4, R39, R4, !PT ;  /* 0x0000000427047209 */ /* 0x000fe20007810000 */
[----:B------:R-:W1:Y:S01]  /*125d0*/  MUFU.EX2 R190, R190 ;  /* 0x000000be00be7308 */ /* 0x000e620000000800 */
[-CC-:B------:R-:W-:Y:S01]  /*125e0*/  FFMA.FTZ R178, R99, R0.reuse, -R10.reuse ;  /* 0x0000000063b27223 */ /* 0x180fe2000001080a */
[--C-:B------:R-:W-:Y:S01]  /*125f0*/  FFMA.FTZ R75, R101, R0, -R10.reuse ;  /* 0x00000000654b7223 */ /* 0x100fe2000001080a */
[----:B------:R-:W-:Y:S01]  /*12600*/  FMNMX.FTZ R4, R15, R4, !PT ;  /* 0x000000040f047209 */ /* 0x000fe20007810000 */
[-CC-:B------:R-:W-:Y:S01]  /*12610*/  FFMA.FTZ R172, R103, R0.reuse, -R10.reuse ;  /* 0x0000000067ac7223 */ /* 0x180fe2000001080a */
[-CC-:B------:R-:W-:Y:S01]  /*12620*/  FFMA.FTZ R77, R105, R0.reuse, -R10.reuse ;  /* 0x00000000694d7223 */ /* 0x180fe2000001080a */
[--C-:B------:R-:W-:Y:S01]  /*12630*/  FFMA.FTZ R174, R107, R0, -R10.reuse ;  /* 0x000000006bae7223 */ /* 0x100fe2000001080a */
[----:B------:R-:W-:Y:S01]  /*12640*/  FMNMX.FTZ R4, R43, R4, !PT ;  /* 0x000000042b047209 */ /* 0x000fe20007810000 */
[----:B------:R-:W2:Y:S01]  /*12650*/  MUFU.EX2 R41, R41 ;  /* 0x0000002900297308 */ /* 0x000ea20000000800 */
[-CC-:B------:R-:W-:Y:S01]  /*12660*/  FFMA.FTZ R168, R111, R0.reuse, -R10.reuse ;  /* 0x000000006fa87223 */ /* 0x180fe2000001080a */
[--C-:B------:R-:W-:Y:S01]  /*12670*/  FFMA.FTZ R113, R113, R0, -R10.reuse ;  /* 0x0000000071717223 */ /* 0x100fe2000001080a */
[----:B------:R-:W-:Y:S01]  /*12680*/  FMNMX.FTZ R4, R21, R4, !PT ;  /* 0x0000000415047209 */ /* 0x000fe20007810000 */
[-CC-:B------:R-:W-:Y:S01]  /*12690*/  FFMA.FTZ R170, R115, R0.reuse, -R10.reuse ;  /* 0x0000000073aa7223 */ /* 0x180fe2000001080a */
[----:B------:R-:W-:Y:S01]  /*126a0*/  FFMA.FTZ R83, R117, R0, -R10 ;  /* 0x0000000075537223 */ /* 0x000fe2000001080a */
[--C-:B------:R-:W-:Y:S01]  /*126b0*/  IMAD.MOV.U32 R117, RZ, RZ, R119.reuse ;  /* 0x000000ffff757224 */ /* 0x100fe200078e0077 */
[----:B------:R-:W-:Y:S01]  /*126c0*/  FMNMX.FTZ R4, R47, R4, !PT ;  /* 0x000000042f047209 */ /* 0x000fe20007810000 */
[----:B------:R-:W3:Y:S01]  /*126d0*/  MUFU.EX2 R184, R184 ;  /* 0x000000b800b87308 */ /* 0x000ee20000000800 */
[----:B------:R-:W-:-:S02]  /*126e0*/  IMAD.MOV.U32 R115, RZ, RZ, R119 ;  /* 0x000000ffff737224 */ /* 0x000fc400078e0077 */
[----:B------:R-:W-:Y:S01]  /*126f0*/  FMNMX.FTZ R4, R25, R4, !PT ;  /* 0x0000000419047209 */ /* 0x000fe20007810000 */
[--C-:B------:R-:W-:Y:S02]  /*12700*/  IMAD.MOV.U32 R111, RZ, RZ, R119.reuse ;  /* 0x000000ffff6f7224 */ /* 0x100fe400078e0077 */
[--C-:B------:R-:W-:Y:S01]  /*12710*/  IMAD.MOV.U32 R107, RZ, RZ, R119.reuse ;  /* 0x000000ffff6b7224 */ /* 0x100fe200078e0077 */
[----:B------:R-:W-:Y:S01]  /*12720*/  FMNMX.FTZ R4, R51, R4, !PT ;  /* 0x0000000433047209 */ /* 0x000fe20007810000 */
[----:B------:R-:W4:Y:S01]  /*12730*/  MUFU.EX2 R45, R45 ;  /* 0x0000002d002d7308 */ /* 0x000f220000000800 */
[--C-:B------:R-:W-:Y:S02]  /*12740*/  IMAD.MOV.U32 R105, RZ, RZ, R119.reuse ;  /* 0x000000ffff697224 */ /* 0x100fe400078e0077 */
[----:B------:R-:W-:Y:S01]  /*12750*/  FMNMX.FTZ R4, R29, R4, !PT ;  /* 0x000000041d047209 */ /* 0x000fe20007810000 */
[--C-:B------:R-:W-:Y:S02]  /*12760*/  IMAD.MOV.U32 R103, RZ, RZ, R119.reuse ;  /* 0x000000ffff677224 */ /* 0x100fe400078e0077 */
[--C-:B------:R-:W-:Y:S01]  /*12770*/  IMAD.MOV.U32 R101, RZ, RZ, R119.reuse ;  /* 0x000000ffff657224 */ /* 0x100fe200078e0077 */
[----:B------:R-:W-:Y:S01]  /*12780*/  FMNMX.FTZ R4, R55, R4, !PT ;  /* 0x0000000437047209 */ /* 0x000fe20007810000 */
[----:B------:R-:W4:Y:S01]  /*12790*/  MUFU.EX2 R186, R186 ;  /* 0x000000ba00ba7308 */ /* 0x000f220000000800 */
        /* <DEDUP_REMOVED lines=11> */
[----:B------:R-:W-:Y:S01]  /*12850*/  MUFU.EX2 R180, R180 ;  /* 0x000000b400b47308 */ /* 0x000fe20000000800 */
[----:B------:R-:W-:-:S02]  /*12860*/  IMAD.MOV.U32 R87, RZ, RZ, R119 ;  /* 0x000000ffff577224 */ /* 0x000fc400078e0077 */
[----:B------:R-:W-:Y:S01]  /*12870*/  FMNMX.FTZ R4, R61, R4, !PT ;  /* 0x000000043d047209 */ /* 0x000fe20007810000 */
[----:B------:R-:W-:-:S03]  /*12880*/  IMAD.MOV.U32 R85, RZ, RZ, R119 ;  /* 0x000000ffff557224 */ /* 0x000fc600078e0077 */
[----:B------:R-:W-:Y:S01]  /*12890*/  FMNMX.FTZ R4, R67, R4, !PT ;  /* 0x0000000443047209 */ /* 0x000fe20007810000 */
[----:B------:R-:W-:Y:S03]  /*128a0*/  MUFU.EX2 R57, R57 ;  /* 0x0000003900397308 */ /* 0x000fe60000000800 */
[----:B------:R-:W-:-:S04]  /*128b0*/  FMNMX.FTZ R4, R65, R4, !PT ;  /* 0x0000000441047209 */ /* 0x000fc80007810000 */
[----:B------:R-:W-:Y:S01]  /*128c0*/  FMNMX.FTZ R4, R71, R4, !PT ;  /* 0x0000000447047209 */ /* 0x000fe20007810000 */
[----:B------:R-:W-:Y:S04]  /*128d0*/  MUFU.EX2 R182, R182 ;  /* 0x000000b600b67308 */ /* 0x000fe80000000800 */
[----:B------:R-:W0:Y:S04]  /*128e0*/  SHFL.BFLY PT, R79, R4, 0x2, 0x1f ;  /* 0x0c401f00044f7f89 */ /* 0x000e2800000e0000 */
[----:B------:R-:W-:Y:S08]  /*128f0*/  MUFU.EX2 R69, R69 ;  /* 0x0000004500457308 */ /* 0x000ff00000000800 */
[----:B------:R-:W-:Y:S08]  /*12900*/  MUFU.EX2 R176, R176 ;  /* 0x000000b000b07308 */ /* 0x000ff00000000800 */
[----:B------:R-:W-:Y:S01]  /*12910*/  MUFU.EX2 R73, R73 ;  /* 0x0000004900497308 */ /* 0x000fe20000000800 */
[----:B0-----:R-:W-:Y:S01]  /*12920*/  FMNMX.FTZ R2, R4, R79, !PT ;  /* 0x0000004f04027209 */ /* 0x001fe20007810000 */
[----:B------:R-:W-:Y:S01]  /*12930*/  FFMA.FTZ R79, R109, R0, -R10 ;  /* 0x000000006d4f7223 */ /* 0x000fe2000001080a */
[----:B------:R-:W-:-:S05]  /*12940*/  IMAD.MOV.U32 R109, RZ, RZ, R119 ;  /* 0x000000ffff6d7224 */ /* 0x000fca00078e0077 */
[----:B------:R-:W-:Y:S01]  /*12950*/  MUFU.EX2 R178, R178 ;  /* 0x000000b200b27308 */ /* 0x000fe20000000800 */
[----:B------:R-:W0:Y:S07]  /*12960*/  SHFL.BFLY PT, R81, R2, 0x1, 0x1f ;  /* 0x0c201f0002517f89 */ /* 0x000e2e00000e0000 */
[----:B------:R-:W-:Y:S08]  /*12970*/  MUFU.EX2 R75, R75 ;  /* 0x0000004b004b7308 */ /* 0x000ff00000000800 */
[----:B------:R-:W-:Y:S08]  /*12980*/  MUFU.EX2 R172, R172 ;  /* 0x000000ac00ac7308 */ /* 0x000ff00000000800 */
[----:B------:R-:W-:Y:S01]  /*12990*/  MUFU.EX2 R77, R77 ;  /* 0x0000004d004d7308 */ /* 0x000fe20000000800 */
[----:B0-----:R-:W-:-:S04]  /*129a0*/  FMNMX.FTZ R4, R2, R81, !PT ;  /* 0x0000005102047209 */ /* 0x001fc80007810000 */
[C---:B------:R-:W-:Y:S01]  /*129b0*/  FSETP.NEU.FTZ.AND P1, PT, R4.reuse, -INF , PT ;  /* 0xff8000000400780b */ /* 0x040fe20003f3d000 */
[----:B------:R-:W-:Y:S02]  /*129c0*/  FMUL.FTZ R2, R4, R0 ;  /* 0x0000000004027220 */ /* 0x000fe40000410000 */
[----:B------:R-:W-:Y:S03]  /*129d0*/  MUFU.EX2 R174, R174 ;  /* 0x000000ae00ae7308 */ /* 0x000fe60000000800 */
[----:B------:R-:W-:Y:S02]  /*129e0*/  FSEL R12, R2, RZ, P1 ;  /* 0x000000ff020c7208 */ /* 0x000fe40000800000 */
[----:B------:R-:W-:-:S03]  /*129f0*/  ISETP.GE.AND P1, PT, R141, 0x61, PT ;  /* 0x000000618d00780c */ /* 0x000fc60003f26270 */
[-CC-:B------:R-:W-:Y:S01]  /*12a00*/  FFMA.FTZ R189, R7, R0.reuse, -R12.reuse ;  /* 0x0000000007bd7223 */ /* 0x180fe2000001080c */
[-CC-:B------:R-:W-:Y:S01]  /*12a10*/  FFMA.FTZ R2, R27, R0.reuse, -R12.reuse ;  /* 0x000000001b027223 */ /* 0x180fe2000001080c */
[-CC-:B------:R-:W-:Y:S01]  /*12a20*/  FFMA.FTZ R191, R9, R0.reuse, -R12.reuse ;  /* 0x0000000009bf7223 */ /* 0x180fe2000001080c */
[-CC-:B------:R-:W-:Y:S01]  /*12a30*/  FFMA.FTZ R6, R31, R0.reuse, -R12.reuse ;  /* 0x000000001f067223 */ /* 0x180fe2000001080c */
[----:B------:R-:W-:Y:S01]  /*12a40*/  FADD.FTZ R7, R188, R37 ;  /* 0x00000025bc077221 */ /* 0x000fe20000010000 */
[-CC-:B------:R-:W-:Y:S01]  /*12a50*/  FFMA.FTZ R185, R11, R0.reuse, -R12.reuse ;  /* 0x000000000bb97223 */ /* 0x180fe2000001080c */
[----:B------:R-:W-:Y:S01]  /*12a60*/  MUFU.EX2 R189, R189 ;  /* 0x000000bd00bd7308 */ /* 0x000fe20000000800 */
[-CC-:B------:R-:W-:Y:S01]  /*12a70*/  FFMA.FTZ R8, R35, R0.reuse, -R12.reuse ;  /* 0x0000000023087223 */ /* 0x180fe2000001080c */
[----:B-1----:R-:W-:Y:S01]  /*12a80*/  FADD.FTZ R10, R190, R7 ;  /* 0x00000007be0a7221 */ /* 0x002fe20000010000 */
[-CC-:B------:R-:W-:Y:S01]  /*12a90*/  FFMA.FTZ R187, R13, R0.reuse, -R12.reuse ;  /* 0x000000000dbb7223 */ /* 0x180fe2000001080c */
[-CC-:B------:R-:W-:Y:S01]  /*12aa0*/  FFMA.FTZ R39, R39, R0.reuse, -R12.reuse ;  /* 0x0000000027277223 */ /* 0x180fe2000001080c */
[-C--:B------:R-:W-:Y:S01]  /*12ab0*/  FFMA.FTZ R15, R15, R0.reuse, -R12 ;  /* 0x000000000f0f7223 */ /* 0x080fe2000001080c */
[----:B--2---:R-:W-:Y:S01]  /*12ac0*/  FADD.FTZ R7, R41, R10 ;  /* 0x0000000a29077221 */ /* 0x004fe20000010000 */
[-CC-:B------:R-:W-:Y:S01]  /*12ad0*/  FFMA.FTZ R43, R43, R0.reuse, -R12.reuse ;  /* 0x000000002b2b7223 */ /* 0x180fe2000001080c */
[----:B------:R-:W0:Y:S01]  /*12ae0*/  MUFU.EX2 R2, R2 ;  /* 0x0000000200027308 */ /* 0x000e220000000800 */
[-CC-:B------:R-:W-:Y:S01]  /*12af0*/  FFMA.FTZ R21, R21, R0.reuse, -R12.reuse ;  /* 0x0000000015157223 */ /* 0x180fe2000001080c */
[----:B---3--:R-:W-:Y:S01]  /*12b00*/  FADD.FTZ R28, R184, R7 ;  /* 0x00000007b81c7221 */ /* 0x008fe20000010000 */
[-CC-:B------:R-:W-:Y:S01]  /*12b10*/  FFMA.FTZ R47, R47, R0.reuse, -R12.reuse ;  /* 0x000000002f2f7223 */ /* 0x180fe2000001080c */
[-CC-:B------:R-:W-:Y:S01]  /*12b20*/  FFMA.FTZ R25, R25, R0.reuse, -R12.reuse ;  /* 0x0000000019197223 */ /* 0x180fe2000001080c */
[-C--:B------:R-:W-:Y:S01]  /*12b30*/  FFMA.FTZ R51, R51, R0.reuse, -R12 ;  /* 0x0000000033337223 */ /* 0x080fe2000001080c */
[----:B----4-:R-:W-:Y:S01]  /*12b40*/  FADD.FTZ R9, R45, R28 ;  /* 0x0000001c2d097221 */ /* 0x010fe20000010000 */
[-CC-:B------:R-:W-:Y:S01]  /*12b50*/  FFMA.FTZ R29, R29, R0.reuse, -R12.reuse ;  /* 0x000000001d1d7223 */ /* 0x180fe2000001080c */
[----:B------:R-:W1:Y:S01]  /*12b60*/  MUFU.EX2 R191, R191 ;  /* 0x000000bf00bf7308 */ /* 0x000e620000000800 */
[-CC-:B------:R-:W-:Y:S01]  /*12b70*/  FFMA.FTZ R55, R55, R0.reuse, -R12.reuse ;  /* 0x0000000037377223 */ /* 0x180fe2000001080c */
[----:B------:R-:W-:Y:S01]  /*12b80*/  FADD.FTZ R30, R186, R9 ;  /* 0x00000009ba1e7221 */ /* 0x000fe20000010000 */
[-CC-:B------:R-:W-:Y:S01]  /*12b90*/  FFMA.FTZ R33, R33, R0.reuse, -R12.reuse ;  /* 0x0000000021217223 */ /* 0x180fe2000001080c */
[-CC-:B------:R-:W-:Y:S01]  /*12ba0*/  FFMA.FTZ R59, R59, R0.reuse, -R12.reuse ;  /* 0x000000003b3b7223 */ /* 0x180fe2000001080c */
[-C--:B------:R-:W-:Y:S01]  /*12bb0*/  FFMA.FTZ R53, R53, R0.reuse, -R12 ;  /* 0x0000000035357223 */ /* 0x080fe2000001080c */
[----:B------:R-:W-:Y:S01]  /*12bc0*/  FADD.FTZ R9, R49, R30 ;  /* 0x0000001e31097221 */ /* 0x000fe20000010000 */
[-C--:B------:R-:W-:Y:S01]  /*12bd0*/  FFMA.FTZ R63, R63, R0.reuse, -R12 ;  /* 0x000000003f3f7223 */ /* 0x080fe2000001080c */
[----:B------:R-:W2:Y:S01]  /*12be0*/  MUFU.EX2 R6, R6 ;  /* 0x0000000600067308 */ /* 0x000ea20000000800 */
[----:B0-----:R-:W-:Y:S01]  /*12bf0*/  FADD.FTZ R10, R189, R2 ;  /* 0x00000002bd0a7221 */ /* 0x001fe20000010000 */
[-CC-:B------:R-:W-:Y:S01]  /*12c00*/  FFMA.FTZ R61, R61, R0.reuse, -R12.reuse ;  /* 0x000000003d3d7223 */ /* 0x180fe2000001080c */
[-CC-:B------:R-:W-:Y:S01]  /*12c10*/  FFMA.FTZ R67, R67, R0.reuse, -R12.reuse ;  /* 0x0000000043437223 */ /* 0x180fe2000001080c */
[-CC-:B------:R-:W-:Y:S01]  /*12c20*/  FFMA.FTZ R65, R65, R0.reuse, -R12.reuse ;  /* 0x0000000041417223 */ /* 0x180fe2000001080c */
[----:B------:R-:W-:Y:S01]  /*12c30*/  FFMA.FTZ R71, R71, R0, -R12 ;  /* 0x0000000047477223 */ /* 0x000fe2000001080c */
[----:B------:R-:W-:Y:S01]  /*12c40*/  F2FP.BF16.F32.PACK_AB R189, R2, R189 ;  /* 0x000000bd02bd723e */ /* 0x000fe200000010ff */
[--C-:B------:R-:W-:Y:S01]  /*12c50*/  IMAD.MOV.U32 R35, RZ, RZ, R119.reuse ;  /* 0x000000ffff237224 */ /* 0x100fe200078e0077 */
[----:B------:R-:W0:Y:S01]  /*12c60*/  MUFU.EX2 R185, R185 ;  /* 0x000000b900b97308 */ /* 0x000e220000000800 */
[----:B-1----:R-:W-:Y:S01]  /*12c70*/  FADD.FTZ R7, R191, R10 ;  /* 0x0000000abf077221 */ /* 0x002fe20000010000 */
[----:B------:R-:W-:Y:S01]  /*12c80*/  F2FP.BF16.F32.PACK_AB R188, R37, R188 ;  /* 0x000000bc25bc723e */ /* 0x000fe200000010ff */
[--C-:B------:R-:W-:Y:S01]  /*12c90*/  IMAD.MOV.U32 R37, RZ, RZ, R119.reuse ;  /* 0x000000ffff257224 */ /* 0x100fe200078e0077 */
[----:B------:R-:W-:Y:S01]  /*12ca0*/  F2FP.BF16.F32.PACK_AB R190, R41, R190 ;  /* 0x000000be29be723e */ /* 0x000fe200000010ff */
[--C-:B------:R-:W-:Y:S01]  /*12cb0*/  IMAD.MOV.U32 R41, RZ, RZ, R119.reuse ;  /* 0x000000ffff297224 */ /* 0x100fe200078e0077 */
[----:B------:R-:W-:Y:S01]  /*12cc0*/  F2FP.BF16.F32.PACK_AB R184, R45, R184 ;  /* 0x000000b82db8723e */ /* 0x000fe200000010ff */
[----:B------:R-:W-:Y:S01]  /*12cd0*/  IMAD.MOV.U32 R45, RZ, RZ, R119 ;  /* 0x000000ffff2d7224 */ /* 0x000fe200078e0077 */
[----:B------:R-:W1:Y:S01]  /*12ce0*/  MUFU.EX2 R8, R8 ;  /* 0x0000000800087308 */ /* 0x000e620000000800 */
[C---:B--2---:R-:W-:Y:S01]  /*12cf0*/  FADD.FTZ R10, R6.reuse, R7 ;  /* 0x00000007060a7221 */ /* 0x044fe20000010000 */
[----:B------:R-:W-:Y:S01]  /*12d00*/  F2FP.BF16.F32.PACK_AB R191, R6, R191 ;  /* 0x000000bf06bf723e */ /* 0x000fe200000010ff */
[--C-:B------:R-:W-:Y:S01]  /*12d10*/  IMAD.MOV.U32 R31, RZ, RZ, R119.reuse ;  /* 0x000000ffff1f7224 */ /* 0x100fe200078e0077 */
[----:B------:R-:W-:Y:S01]  /*12d20*/  F2FP.BF16.F32.PACK_AB R186, R49, R186 ;  /* 0x000000ba31ba723e */ /* 0x000fe200000010ff */
[----:B------:R-:W-:-:S02]  /*12d30*/  IMAD.MOV.U32 R49, RZ, RZ, R119 ;  /* 0x000000ffff317224 */ /* 0x000fc400078e0077 */
[----:B------:R-:W-:Y:S01]  /*12d40*/  IMAD.MOV.U32 R27, RZ, RZ, R119 ;  /* 0x000000ffff1b7224 */ /* 0x000fe200078e0077 */
[----:B------:R-:W2:Y:S01]  /*12d50*/  MUFU.EX2 R187, R187 ;  /* 0x000000bb00bb7308 */ /* 0x000ea20000000800 */
[----:B0-----:R-:W-:Y:S01]  /*12d60*/  FADD.FTZ R7, R185, R10 ;  /* 0x0000000ab9077221 */ /* 0x001fe20000010000 */
[----:B------:R-:W-:Y:S01]  /*12d70*/  FADD.FTZ R10, R180, R9 ;  /* 0x00000009b40a7221 */ /* 0x000fe20000010000 */
[----:B------:R-:W-:-:S05]  /*12d80*/  F2FP.BF16.F32.PACK_AB R180, R57, R180 ;  /* 0x000000b439b4723e */ /* 0x000fca00000010ff */
[----:B------:R0:W3:Y:S01]  /*12d90*/  MUFU.EX2 R14, R39 ;  /* 0x00000027000e7308 */ /* 0x0000e20000000800 */
[C---:B-1----:R-:W-:Y:S01]  /*12da0*/  FADD.FTZ R30, R8.reuse, R7 ;  /* 0x00000007081e7221 */ /* 0x042fe20000010000 */
[----:B------:R-:W-:Y:S01]  /*12db0*/  FADD.FTZ R7, R57, R10 ;  /* 0x0000000a39077221 */ /* 0x000fe20000010000 */
[----:B------:R-:W-:Y:S01]  /*12dc0*/  VIADD R10, R3, 0x30840 ;  /* 0x00030840030a7836 */ /* 0x000fe20000000000 */
[----:B------:R-:W-:Y:S01]  /*12dd0*/  F2FP.BF16.F32.PACK_AB R185, R8, R185 ;  /* 0x000000b908b9723e */ /* 0x000fe200000010ff */
[----:B------:R-:W-:Y:S02]  /*12de0*/  IMAD.MOV.U32 R57, RZ, RZ, R119 ;  /* 0x000000ffff397224 */ /* 0x000fe400078e0077 */
[----:B------:R-:W-:Y:S01]  /*12df0*/  FADD.FTZ R34, R182, R7 ;  /* 0x00000007b6227221 */ /* 0x000fe20000010000 */
[----:B------:R-:W-:Y:S01]  /*12e00*/  F2FP.BF16.F32.PACK_AB R182, R69, R182 ;  /* 0x000000b645b6723e */ /* 0x000fe200000010ff */
[----:B------:R-:W1:Y:S01]  /*12e10*/  MUFU.EX2 R15, R15 ;  /* 0x0000000f000f7308 */ /* 0x000e620000000800 */
[----:B--2---:R-:W-:Y:S01]  /*12e20*/  FADD.FTZ R3, R187, R30 ;  /* 0x0000001ebb037221 */ /* 0x004fe20000010000 */
[----:B------:R-:W-:Y:S01]  /*12e30*/  PRMT R10, R221, 0x654, R10 ;  /* 0x00000654dd0a7816 */ /* 0x000fe2000000000a */
[----:B------:R-:W-:Y:S01]  /*12e40*/  FADD.FTZ R7, R69, R34 ;  /* 0x0000002245077221 */ /* 0x000fe20000010000 */
[----:B------:R-:W-:-:S02]  /*12e50*/  IMAD.MOV.U32 R69, RZ, RZ, R119 ;  /* 0x000000ffff457224 */ /* 0x000fc400078e0077 */
[----:B------:R2:W-:Y:S01]  /*12e60*/  SYNCS.ARRIVE.TRANS64.RED.A1T0 RZ, [R10+URZ], RZ ;  /* 0x000000ff0aff79a7 */ /* 0x0005e2000810043f */
[----:B0-----:R-:W-:Y:S01]  /*12e70*/  IMAD.MOV.U32 R39, RZ, RZ, R119 ;  /* 0x000000ffff277224 */ /* 0x001fe200078e0077 */
[----:B------:R0:W2:Y:S01]  /*12e80*/  MUFU.EX2 R20, R43 ;  /* 0x0000002b00147308 */ /* 0x0000a20000000800 */
[C---:B---3--:R-:W-:Y:S01]  /*12e90*/  FADD.FTZ R32, R14.reuse, R3 ;  /* 0x000000030e207221 */ /* 0x048fe20000010000 */
[----:B------:R-:W-:-:S06]  /*12ea0*/  F2FP.BF16.F32.PACK_AB R187, R14, R187 ;  /* 0x000000bb0ebb723e */ /* 0x000fcc00000010ff */
[----:B------:R-:W3:Y:S01]  /*12eb0*/  MUFU.EX2 R21, R21 ;  /* 0x0000001500157308 */ /* 0x000ee20000000800 */
[----:B-1----:R-:W-:Y:S01]  /*12ec0*/  FADD.FTZ R3, R15, R32 ;  /* 0x000000200f037221 */ /* 0x002fe20000010000 */
[----:B------:R-:W-:Y:S01]  /*12ed0*/  FADD.FTZ R32, R176, R7 ;  /* 0x00000007b0207221 */ /* 0x000fe20000010000 */
[C---:B------:R-:W-:Y:S01]  /*12ee0*/  F2FP.BF16.F32.PACK_AB R176, R73.reuse, R176 ;  /* 0x000000b049b0723e */ /* 0x040fe200000010ff */
[--C-:B0-----:R-:W-:Y:S02]  /*12ef0*/  IMAD.MOV.U32 R43, RZ, RZ, R119.reuse ;  /* 0x000000ffff2b7224 */ /* 0x101fe400078e0077 */
[----:B------:R-:W-:Y:S01]  /*12f00*/  FADD.FTZ R7, R73, R32 ;  /* 0x0000002049077221 */ /* 0x000fe20000010000 */
[----:B------:R-:W-:Y:S01]  /*12f10*/  IMAD.MOV.U32 R73, RZ, RZ, R119 ;  /* 0x000000ffff497224 */ /* 0x000fe200078e0077 */
[----:B------:R0:W1:Y:S01]  /*12f20*/  MUFU.EX2 R24, R47 ;  /* 0x0000002f00187308 */ /* 0x0000620000000800 */
[----:B--2---:R-:W-:Y:S01]  /*12f30*/  FADD.FTZ R10, R20, R3 ;  /* 0x00000003140a7221 */ /* 0x004fe20000010000 */
[----:B------:R-:W-:Y:S01]  /*12f40*/  FADD.FTZ R34, R178, R7 ;  /* 0x00000007b2227221 */ /* 0x000fe20000010000 */
[----:B------:R-:W-:-:S02]  /*12f50*/  F2FP.BF16.F32.PACK_AB R178, R75, R178 ;  /* 0x000000b24bb2723e */ /* 0x000fc400000010ff */
[----:B------:R-:W-:Y:S01]  /*12f60*/  F2FP.BF16.F32.PACK_AB R181, R20, R15 ;  /* 0x0000000f14b5723e */ /* 0x000fe200000010ff */
[----:B------:R-:W-:Y:S01]  /*12f70*/  FADD.FTZ R7, R75, R34 ;  /* 0x000000224b077221 */ /* 0x000fe20000010000 */
[--C-:B------:R-:W-:Y:S01]  /*12f80*/  IMAD.MOV.U32 R75, RZ, RZ, R119.reuse ;  /* 0x000000ffff4b7224 */ /* 0x100fe200078e0077 */
[----:B------:R-:W2:Y:S01]  /*12f90*/  MUFU.EX2 R25, R25 ;  /* 0x0000001900197308 */ /* 0x000ea20000000800 */
[----:B---3--:R-:W-:Y:S01]  /*12fa0*/  FADD.FTZ R3, R21, R10 ;  /* 0x0000000a15037221 */ /* 0x008fe20000010000 */
[----:B0-----:R-:W-:-:S06]  /*12fb0*/  IMAD.MOV.U32 R47, RZ, RZ, R119 ;  /* 0x000000ffff2f7224 */ /* 0x001fcc00078e0077 */
[----:B------:R0:W3:Y:S01]  /*12fc0*/  MUFU.EX2 R26, R51 ;  /* 0x00000033001a7308 */ /* 0x0000e20000000800 */
[C---:B-1----:R-:W-:Y:S01]  /*12fd0*/  FADD.FTZ R32, R24.reuse, R3 ;  /* 0x0000000318207221 */ /* 0x042fe20000010000 */
[----:B------:R-:W-:Y:S01]  /*12fe0*/  F2FP.BF16.F32.PACK_AB R183, R24, R21 ;  /* 0x0000001518b7723e */ /* 0x000fe200000010ff */
[----:B------:R-:W-:-:S05]  /*12ff0*/  IMAD.MOV.U32 R24, RZ, RZ, R119 ;  /* 0x000000ffff187224 */ /* 0x000fca00078e0077 */
[----:B------:R-:W1:Y:S01]  /*13000*/  MUFU.EX2 R29, R29 ;  /* 0x0000001d001d7308 */ /* 0x000e620000000800 */
[----:B--2---:R-:W-:Y:S01]  /*13010*/  FADD.FTZ R3, R25, R32 ;  /* 0x0000002019037221 */ /* 0x004fe20000010000 */
[----:B------:R-:W-:Y:S01]  /*13020*/  FADD.FTZ R32, R172, R7 ;  /* 0x00000007ac207221 */ /* 0x000fe20000010000 */
[C---:B------:R-:W-:Y:S01]  /*13030*/  F2FP.BF16.F32.PACK_AB R172, R77.reuse, R172 ;  /* 0x000000ac4dac723e */ /* 0x040fe200000010ff */
[--C-:B0-----:R-:W-:Y:S02]  /*13040*/  IMAD.MOV.U32 R51, RZ, RZ, R119.reuse ;  /* 0x000000ffff337224 */ /* 0x101fe400078e0077 */
[----:B------:R-:W-:Y:S01]  /*13050*/  FADD.FTZ R7, R77, R32 ;  /* 0x000000204d077221 */ /* 0x000fe20000010000 */
[----:B------:R-:W-:Y:S01]  /*13060*/  IMAD.MOV.U32 R77, RZ, RZ, R119 ;  /* 0x000000ffff4d7224 */ /* 0x000fe200078e0077 */
[----:B------:R0:W2:Y:S01]  /*13070*/  MUFU.EX2 R28, R55 ;  /* 0x00000037001c7308 */ /* 0x0000a20000000800 */
[----:B---3--:R-:W-:Y:S01]  /*13080*/  FADD.FTZ R12, R26, R3 ;  /* 0x000000031a0c7221 */ /* 0x008fe20000010000 */
[----:B------:R-:W-:Y:S01]  /*13090*/  FADD.FTZ R34, R174, R7 ;  /* 0x00000007ae227221 */ /* 0x000fe20000010000 */
[----:B------:R-:W-:Y:S01]  /*130a0*/  F2FP.BF16.F32.PACK_AB R177, R26, R25 ;  /* 0x000000191ab1723e */ /* 0x000fe200000010ff */
[----:B------:R-:W-:-:S02]  /*130b0*/  IMAD.MOV.U32 R26, RZ, RZ, R119 ;  /* 0x000000ffff1a7224 */ /* 0x000fc400078e0077 */
[--C-:B------:R-:W-:Y:S02]  /*130c0*/  IMAD.MOV.U32 R25, RZ, RZ, R119.reuse ;  /* 0x000000ffff197224 */ /* 0x100fe400078e0077 */
[----:B------:R-:W3:Y:S01]  /*130d0*/  MUFU.EX2 R33, R33 ;  /* 0x0000002100217308 */ /* 0x000ee20000000800 */
[----:B-1----:R-:W-:Y:S01]  /*130e0*/  FADD.FTZ R3, R29, R12 ;  /* 0x0000000c1d037221 */ /* 0x002fe20000010000 */
[----:B0-----:R-:W-:-:S06]  /*130f0*/  IMAD.MOV.U32 R55, RZ, RZ, R119 ;  /* 0x000000ffff377224 */ /* 0x001fcc00078e0077 */
[----:B------:R-:W0:Y:S01]  /*13100*/  MUFU.EX2 R79, R79 ;  /* 0x0000004f004f7308 */ /* 0x000e220000000800 */
[C---:B--2---:R-:W-:Y:S01]  /*13110*/  FADD.FTZ R32, R28.reuse, R3 ;  /* 0x000000031c207221 */ /* 0x044fe20000010000 */
[----:B------:R-:W-:Y:S01]  /*13120*/  F2FP.BF16.F32.PACK_AB R179, R28, R29 ;  /* 0x0000001d1cb3723e */ /* 0x000fe200000010ff */
[--C-:B------:R-:W-:Y:S02]  /*13130*/  IMAD.MOV.U32 R29, RZ, RZ, R119.reuse ;  /* 0x000000ffff1d7224 */ /* 0x100fe400078e0077 */
[----:B------:R-:W-:-:S03]  /*13140*/  IMAD.MOV.U32 R28, RZ, RZ, R119 ;  /* 0x000000ffff1c7224 */ /* 0x000fc600078e0077 */
[----:B------:R1:W2:Y:S01]  /*13150*/  MUFU.EX2 R30, R59 ;  /* 0x0000003b001e7308 */ /* 0x0002a20000000800 */
[----:B---3--:R-:W-:-:S07]  /*13160*/  FADD.FTZ R3, R33, R32 ;  /* 0x0000002021037221 */ /* 0x008fce0000010000 */
[----:B------:R-:W3:Y:S01]  /*13170*/  MUFU.EX2 R168, R168 ;  /* 0x000000a800a87308 */ /* 0x000ee20000000800 */
[C---:B0-----:R-:W-:Y:S01]  /*13180*/  FADD.FTZ R7, R79.reuse, R34 ;  /* 0x000000224f077221 */ /* 0x041fe20000010000 */
[----:B------:R-:W-:Y:S01]  /*13190*/  F2FP.BF16.F32.PACK_AB R174, R79, R174 ;  /* 0x000000ae4fae723e */ /* 0x000fe200000010ff */
[--C-:B------:R-:W-:Y:S02]  /*131a0*/  IMAD.MOV.U32 R79, RZ, RZ, R119.reuse ;  /* 0x000000ffff4f7224 */ /* 0x100fe400078e0077 */
[----:B-1----:R-:W-:-:S03]  /*131b0*/  IMAD.MOV.U32 R59, RZ, RZ, R119 ;  /* 0x000000ffff3b7224 */ /* 0x002fc600078e0077 */
[----:B------:R-:W0:Y:S01]  /*131c0*/  MUFU.EX2 R53, R53 ;  /* 0x0000003500357308 */ /* 0x000e220000000800 */
[C---:B--2---:R-:W-:Y:S01]  /*131d0*/  FADD.FTZ R32, R30.reuse, R3 ;  /* 0x000000031e207221 */ /* 0x044fe20000010000 */
[----:B------:R-:W-:Y:S01]  /*131e0*/  F2FP.BF16.F32.PACK_AB R173, R30, R33 ;  /* 0x000000211ead723e */ /* 0x000fe200000010ff */
[--C-:B------:R-:W-:Y:S02]  /*131f0*/  IMAD.MOV.U32 R33, RZ, RZ, R119.reuse ;  /* 0x000000ffff217224 */ /* 0x100fe400078e0077 */
[----:B------:R-:W-:-:S03]  /*13200*/  IMAD.MOV.U32 R30, RZ, RZ, R119 ;  /* 0x000000ffff1e7224 */ /* 0x000fc600078e0077 */
[----:B------:R1:W2:Y:S01]  /*13210*/  MUFU.EX2 R81, R113 ;  /* 0x0000007100517308 */ /* 0x0002a20000000800 */
[----:B---3--:R-:W-:-:S07]  /*13220*/  FADD.FTZ R34, R168, R7 ;  /* 0x00000007a8227221 */ /* 0x008fce0000010000 */
[----:B------:R3:W4:Y:S01]  /*13230*/  MUFU.EX2 R10, R63 ;  /* 0x0000003f000a7308 */ /* 0x0007220000000800 */
[----:B0-----:R-:W-:Y:S01]  /*13240*/  FADD.FTZ R3, R53, R32 ;  /* 0x0000002035037221 */ /* 0x001fe20000010000 */
[----:B-1----:R-:W-:-:S06]  /*13250*/  IMAD.MOV.U32 R113, RZ, RZ, R119 ;  /* 0x000000ffff717224 */ /* 0x002fcc00078e0077 */
[----:B------:R-:W0:Y:S01]  /*13260*/  MUFU.EX2 R61, R61 ;  /* 0x0000003d003d7308 */ /* 0x000e220000000800 */
[C---:B--2---:R-:W-:Y:S01]  /*13270*/  FADD.FTZ R7, R81.reuse, R34 ;  /* 0x0000002251077221 */ /* 0x044fe20000010000 */
[----:B------:R-:W-:Y:S01]  /*13280*/  F2FP.BF16.F32.PACK_AB R168, R81, R168 ;  /* 0x000000a851a8723e */ /* 0x000fe200000010ff */
[--C-:B------:R-:W-:Y:S02]  /*13290*/  IMAD.MOV.U32 R81, RZ, RZ, R119.reuse ;  /* 0x000000ffff517224 */ /* 0x100fe400078e0077 */
[----:B---3--:R-:W-:-:S03]  /*132a0*/  IMAD.MOV.U32 R63, RZ, RZ, R119 ;  /* 0x000000ffff3f7224 */ /* 0x008fc600078e0077 */
[----:B------:R1:W2:Y:S01]  /*132b0*/  MUFU.EX2 R12, R67 ;  /* 0x00000043000c7308 */ /* 0x0002a20000000800 */
[C---:B----4-:R-:W-:Y:S01]  /*132c0*/  FADD.FTZ R34, R10.reuse, R3 ;  /* 0x000000030a227221 */ /* 0x050fe20000010000 */
[----:B------:R-:W-:Y:S01]  /*132d0*/  F2FP.BF16.F32.PACK_AB R175, R10, R53 ;  /* 0x000000350aaf723e */ /* 0x000fe200000010ff */
[----:B------:R-:W-:-:S05]  /*132e0*/  IMAD.MOV.U32 R53, RZ, RZ, R119 ;  /* 0x000000ffff357224 */ /* 0x000fca00078e0077 */
        /* <DEDUP_REMOVED lines=8> */
[----:B------:R-:W1:Y:S01]  /*13370*/  MUFU.EX2 R83, R83 ;  /* 0x0000005300537308 */ /* 0x000e620000000800 */
[----:B---3--:R-:W-:-:S07]  /*13380*/  FADD.FTZ R214, R170, R7 ;  /* 0x00000007aad67221 */ /* 0x008fce0000010000 */
[----:B------:R2:W3:Y:S01]  /*13390*/  MUFU.EX2 R32, R71 ;  /* 0x0000004700207308 */ /* 0x0004e20000000800 */
[----:B0-----:R-:W-:Y:S01]  /*133a0*/  FADD.FTZ R3, R65, R2 ;  /* 0x0000000241037221 */ /* 0x001fe20000010000 */
[----:B------:R-:W-:Y:S02]  /*133b0*/  IMAD.MOV.U32 R2, RZ, RZ, 0x3f800000 ;  /* 0x3f800000ff027424 */ /* 0x000fe400078e00ff */
[C---:B-1----:R-:W-:Y:S01]  /*133c0*/  FADD.FTZ R214, R83.reuse, R214 ;  /* 0x000000d653d67221 */ /* 0x042fe20000010000 */
[----:B------:R-:W-:Y:S01]  /*133d0*/  F2FP.BF16.F32.PACK_AB R170, R83, R170 ;  /* 0x000000aa53aa723e */ /* 0x000fe200000010ff */
[--C-:B------:R-:W-:Y:S02]  /*133e0*/  IMAD.MOV.U32 R83, RZ, RZ, R119.reuse ;  /* 0x000000ffff537224 */ /* 0x100fe400078e0077 */
[----:B--2---:R-:W-:Y:S02]  /*133f0*/  IMAD.MOV.U32 R71, RZ, RZ, R119 ;  /* 0x000000ffff477224 */ /* 0x004fe400078e0077 */
[C---:B---3--:R-:W-:Y:S01]  /*13400*/  FADD.FTZ R6, R32.reuse, R3 ;  /* 0x0000000320067221 */ /* 0x048fe20000010000 */
[----:B------:R-:W-:Y:S01]  /*13410*/  F2FP.BF16.F32.PACK_AB R171, R32, R65 ;  /* 0x0000004120ab723e */ /* 0x000fe200000010ff */
[----:B------:R-:W-:-:S02]  /*13420*/  IMAD.MOV.U32 R3, RZ, RZ, 0x3f800000 ;  /* 0x3f800000ff037424 */ /* 0x000fc400078e00ff */
[--C-:B------:R-:W-:Y:S02]  /*13430*/  IMAD.MOV.U32 R65, RZ, RZ, R119.reuse ;  /* 0x000000ffff417224 */ /* 0x100fe400078e0077 */
[----:B------:R-:W-:Y:S01]  /*13440*/  IMAD.MOV.U32 R32, RZ, RZ, R119 ;  /* 0x000000ffff207224 */ /* 0x000fe200078e0077 */
[----:B------:R-:W-:Y:S06]  /*13450*/  @!P1 BRA `(.L_x_3917) ;  /* 0x00000024008c9947 */ /* 0x000fec0003800000 */
[----:B------:R-:W-:Y:S01]  /*13460*/  VIADD R9, R142, 0xfffffffe ;  /* 0xfffffffe8e097836 */ /* 0x000fe20000000000 */
[----:B------:R-:W-:Y:S01]  /*13470*/  MOV R8, R4 ;  /* 0x0000000400087202 */ /* 0x000fe20000000f00 */
[----:B------:R-:W-:Y:S01]  /*13480*/  IMAD.MOV.U32 R7, RZ, RZ, R5 ;  /* 0x000000ffff077224 */ /* 0x000fe200078e0005 */
[----:B------:R-:W-:Y:S01]  /*13490*/  CS2R R118, SRZ ;  /* 0x0000000000767805 */ /* 0x000fe2000001ff00 */
[----:B------:R-:W-:Y:S01]  /*134a0*/  IMAD.MOV.U32 R11, RZ, RZ, R219 ;  /* 0x000000ffff0b7224 */ /* 0x000fe200078e00db */
[----:B------:R-:W-:Y:S01]  /*134b0*/  CS2R R114, SRZ ;  /* 0x0000000000727805 */ /* 0x000fe2000001ff00 */
[----:B------:R-:W-:Y:S01]  /*134c0*/  IMAD.MOV.U32 R12, RZ, RZ, R210 ;  /* 0x000000ffff0c7224 */ /* 0x000fe200078e00d2 */
[----:B------:R-:W-:Y:S01]  /*134d0*/  CS2R R110, SRZ ;  /* 0x00000000006e7805 */ /* 0x000fe2000001ff00 */
[----:B------:R-:W-:Y:S01]  /*134e0*/  IMAD.MOV.U32 R2, RZ, RZ, 0x3f800000 ;  /* 0x3f800000ff027424 */ /* 0x000fe200078e00ff */
        /* <DEDUP_REMOVED lines=44> */
[----:B------:R-:W-:-:S07]  /*137b0*/  CS2R R24, SRZ ;  /* 0x0000000000187805 */ /* 0x000fce000001ff00 */
.L_x_3930:
[----:B------:R-:W-:-:S04]  /*137c0*/  ISETP.NE.AND P1, PT, R12, 0x1, PT ;  /* 0x000000010c00780c */ /* 0x000fc80003f25270 */
[----:B------:R-:W-:-:S04]  /*137d0*/  SEL R0, RZ, 0x1, P1 ;  /* 0x00000001ff007807 */ /* 0x000fc80000800000 */
[----:B------:R-:W-:Y:S01]  /*137e0*/  LOP3.LUT R219, R11, R0, RZ, 0x3c, !PT ;  /* 0x000000000bdb7212 */ /* 0x000fe200078e3cff */
[----:B------:R-:W-:Y:S06]  /*137f0*/  @!P0 BRA `(.L_x_3918) ;  /* 0x0000000000048947 */ /* 0x000fec0003800000 */
[----:B------:R-:W-:Y:S01]  /*13800*/  BPT.TRAP 0x1 ;  /* 0x000000040000795c */ /* 0x000fe20000300000 */
.L_x_3918:
        /* <DEDUP_REMOVED lines=8> */
.L_x_3919:
[----:B------:R-:W-:Y:S01]  /*13890*/  IMAD R126, R210, 0x900, R220 ;  /* 0x00000900d27e7824 */ /* 0x000fe200078e02dc */
[----:B------:R-:W-:Y:S03]  /*138a0*/  BSSY B1, `(.L_x_3920) ;  /* 0x0000006000017945 */ /* 0x000fe60003800000 */
[C---:B------:R-:W-:Y:S02]  /*138b0*/  VIADD R124, R126.reuse, 0x2 ;  /* 0x000000027e7c7836 */ /* 0x040fe40000000000 */
[----:B------:R-:W-:Y:S01]  /*138c0*/  VIADD R123, R126, 0x4 ;  /* 0x000000047e7b7836 */ /* 0x000fe20000000000 */
[----:B-1----:R-:W-:Y:S06]  /*138d0*/  @P1 BRA `(.L_x_3921) ;  /* 0x0000000000081947 */ /* 0x002fec0003800000 */
[----:B------:R-:W1:Y:S02]  /*138e0*/  SYNCS.PHASECHK.TRANS64.TRYWAIT P1, [R10+URZ+0x30830], R5 ;  /* 0x030830050a0075a7 */ /* 0x000e64000802017f */
[----:B-1----:R-:W-:Y:S05]  /*138f0*/  @!P1 BRA `(.L_x_3922) ;  /* 0x000000d000c49947 */ /* 0x002fea0003800000 */
.L_x_3921:
[----:B------:R-:W-:Y:S05]  /*13900*/  BSYNC B1 ;  /* 0x0000000000017941 */ /* 0x000fea0003800000 */
.L_x_3920:
[----:B------:R-:W2:Y:S04]  /*13910*/  LDL.64 R128, [R1+0x38] ;  /* 0x0000380001807983 */ /* 0x000ea80000100a00 */
[----:B------:R3:W-:Y:S04]  /*13920*/  STL.64 [R1+0x90], R8 ;  /* 0x0000900801007387 */ /* 0x0007e80000100a00 */
[----:B---3--:R-:W3:Y:S01]  /*13930*/  LDL.64 R8, [R1+0x30] ;  /* 0x0000300001087983 */ /* 0x008ee20000100a00 */
[-C--:B------:R-:W-:Y:S01]  /*13940*/  FMUL.FTZ R24, R24, R3.reuse ;  /* 0x0000000318187220 */ /* 0x080fe20000410000 */
[-C--:B------:R-:W-:Y:S01]  /*13950*/  FMUL.FTZ R25, R25, R3.reuse ;  /* 0x0000000319197220 */ /* 0x080fe20000410000 */
[-C--:B------:R-:W-:Y:S01]  /*13960*/  FMUL.FTZ R28, R28, R3.reuse ;  /* 0x000000031c1c7220 */ /* 0x080fe20000410000 */
[----:B------:R4:W-:Y:S01]  /*13970*/  STL.64 [R1+0x88], R6 ;  /* 0x0000880601007387 */ /* 0x0009e20000100a00 */
        /* <DEDUP_REMOVED lines=93> */
[----:B------:R-:W-:Y:S01]  /*13f50*/  IMAD.MOV.U32 R120, RZ, RZ, R126 ;  /* 0x000000ffff787224 */ /* 0x000fe200078e007e */
[----:B------:R-:W3:Y:S01]  /*13f60*/  LDL.64 R2, [R1+0x28] ;  /* 0x0000280001027983 */ /* 0x000ee20000100a00 */
[----:B------:R-:W-:Y:S01]  /*13f70*/  VIADD R122, R126, 0x6 ;  /* 0x000000067e7a7836 */ /* 0x000fe20000000000 */
[----:B------:R-:W-:Y:S01]  /*13f80*/  MOV R15, UR38 ;  /* 0x00000026000f7c02 */ /* 0x000fe20008000f00 */
[----:B------:R-:W-:Y:S01]  /*13f90*/  IMAD.MOV.U32 R121, RZ, RZ, 0x40000040 ;  /* 0x40000040ff797424 */ /* 0x000fe200078e00ff */
[----:B------:R-:W-:Y:S01]  /*13fa0*/  R2UR UR46, R120 ;  /* 0x00000000782e72ca */ /* 0x000fe200000e0000 */
[----:B------:R-:W-:Y:S01]  /*13fb0*/  IMAD.MOV.U32 R120, RZ, RZ, R124 ;  /* 0x000000ffff787224 */ /* 0x000fe200078e007c */
[----:B01----:R-:W-:Y:S01]  /*13fc0*/  MOV R5, UR58 ;  /* 0x0000003a00057c02 */ /* 0x003fe20008000f00 */
[----:B------:R-:W-:Y:S01]  /*13fd0*/  VIADD R124, R126, 0x304 ;  /* 0x000003047e7c7836 */ /* 0x000fe20000000000 */
[----:B------:R-:W-:Y:S01]  /*13fe0*/  R2UR UR58, R122 ;  /* 0x000000007a3a72ca */ /* 0x000fe200000e0000 */
[----:B------:R-:W-:Y:S01]  /*13ff0*/  IMAD.MOV.U32 R125, RZ, RZ, 0x40000040 ;  /* 0x40000040ff7d7424 */ /* 0x000fe200078e00ff */
[----:B------:R-:W-:Y:S01]  /*14000*/  R2UR UR42, R120 ;  /* 0x00000000782a72ca */ /* 0x000fe200000e0000 */
[----:B------:R-:W-:Y:S01]  /*14010*/  IMAD.MOV.U32 R120, RZ, RZ, R123 ;  /* 0x000000ffff787224 */ /* 0x000fe200078e007b */
[----:B------:R-:W-:Y:S01]  /*14020*/  IADD3 R122, R126, 0x302, RZ ;  /* 0x000003027e7a7810 */ /* 0x000fe20007ffe0ff */
[----:B------:R-:W-:Y:S01]  /*14030*/  IMAD.MOV.U32 R123, RZ, RZ, 0x40000040 ;  /* 0x40000040ff7b7424 */ /* 0x000fe200078e00ff */
[----:B------:R-:W-:Y:S01]  /*14040*/  MOV R213, UR45 ;  /* 0x0000002d00d57c02 */ /* 0x000fe20008000f00 */
[----:B----4-:R-:W4:Y:S01]  /*14050*/  LDL.64 R6, [R1+0x20] ;  /* 0x0000200001067983 */ /* 0x010f220000100a00 */
[----:B------:R-:W-:Y:S01]  /*14060*/  R2UR UR38, R120 ;  /* 0x00000000782672ca */ /* 0x000fe200000e0000 */
[----:B------:R-:W-:Y:S01]  /*14070*/  VIADD R120, R126, 0x300 ;  /* 0x000003007e787836 */ /* 0x000fe20000000000 */
[----:B------:R-:W-:Y:S01]  /*14080*/  R2UR UR30, R122 ;  /* 0x000000007a1e72ca */ /* 0x000fe200000e0000 */
[----:B------:R-:W-:Y:S01]  /*14090*/  VIADD R122, R126, 0x600 ;  /* 0x000006007e7a7836 */ /* 0x000fe20000000000 */
[----:B------:R-:W-:-:S02]  /*140a0*/  MOV R0, UR44 ;  /* 0x0000002c00007c02 */ /* 0x000fc40008000f00 */
[----:B------:R-:W-:Y:S01]  /*140b0*/  R2UR UR34, R120 ;  /* 0x00000000782272ca */ /* 0x000fe200000e0000 */
[----:B------:R-:W-:Y:S01]  /*140c0*/  VIADD R120, R126, 0x306 ;  /* 0x000003067e787836 */ /* 0x000fe20000000000 */
[----:B------:R-:W-:Y:S02]  /*140d0*/  R2UR UR47, R121 ;  /* 0x00000000792f72ca */ /* 0x000fe400000e0000 */
[----:B------:R-:W-:Y:S01]  /*140e0*/  R2UR UR26, R124 ;  /* 0x000000007c1a72ca */ /* 0x000fe200000e0000 */
[----:B------:R-:W-:Y:S01]  /*140f0*/  VIADD R124, R126, 0x602 ;  /* 0x000006027e7c7836 */ /* 0x000fe20000000000 */
[----:B------:R-:W-:Y:S01]  /*14100*/  R2UR UR22, R120 ;  /* 0x00000000781672ca */ /* 0x000fe200000e0000 */
[----:B------:R-:W-:Y:S01]  /*14110*/  VIADD R120, R126, 0x604 ;  /* 0x000006047e787836 */ /* 0x000fe20000000000 */
[----:B------:R-:W-:Y:S01]  /*14120*/  R2UR UR18, R122 ;  /* 0x000000007a1272ca */ /* 0x000fe200000e0000 */
[----:B------:R-:W-:Y:S01]  /*14130*/  VIADD R122, R126, 0x606 ;  /* 0x000006067e7a7836 */ /* 0x000fe20000000000 */
[----:B------:R-:W-:-:S02]  /*14140*/  MOV R4, UR59 ;  /* 0x0000003b00047c02 */ /* 0x000fc40008000f00 */
[C---:B------:R-:W-:Y:S02]  /*14150*/  R2UR UR43, R121.reuse ;  /* 0x00000000792b72ca */ /* 0x040fe400000e0000 */
[----:B------:R-:W-:Y:S02]  /*14160*/  R2UR UR39, R121 ;  /* 0x00000000792772ca */ /* 0x000fe400000e0000 */
[----:B------:R-:W-:Y:S02]  /*14170*/  R2UR UR59, R123 ;  /* 0x000000007b3b72ca */ /* 0x000fe400000e0000 */
[----:B------:R-:W-:Y:S02]  /*14180*/  R2UR UR35, R121 ;  /* 0x00000000792372ca */ /* 0x000fe400000e0000 */
[----:B------:R-:W-:Y:S02]  /*14190*/  R2UR UR31, R123 ;  /* 0x000000007b1f72ca */ /* 0x000fe400000e0000 */
[----:B------:R-:W-:-:S02]  /*141a0*/  R2UR UR27, R125 ;  /* 0x000000007d1b72ca */ /* 0x000fc400000e0000 */
[----:B------:R-:W-:Y:S02]  /*141b0*/  R2UR UR23, R121 ;  /* 0x00000000791772ca */ /* 0x000fe400000e0000 */
[----:B------:R-:W-:Y:S02]  /*141c0*/  R2UR UR19, R123 ;  /* 0x000000007b1372ca */ /* 0x000fe400000e0000 */
[----:B------:R-:W-:Y:S02]  /*141d0*/  R2UR UR14, R124 ;  /* 0x000000007c0e72ca */ /* 0x000fe400000e0000 */
[----:B------:R-:W-:Y:S02]  /*141e0*/  R2UR UR15, R125 ;  /* 0x000000007d0f72ca */ /* 0x000fe400000e0000 */
[----:B------:R-:W-:Y:S02]  /*141f0*/  R2UR UR6, R120 ;  /* 0x00000000780672ca */ /* 0x000fe400000e0000 */
[----:B------:R-:W-:-:S02]  /*14200*/  R2UR UR7, R121 ;  /* 0x00000000790772ca */ /* 0x000fc400000e0000 */
[----:B------:R-:W-:Y:S02]  /*14210*/  R2UR UR10, R122 ;  /* 0x000000007a0a72ca */ /* 0x000fe400000e0000 */
[----:B------:R-:W-:Y:S02]  /*14220*/  R2UR UR11, R123 ;  /* 0x000000007b0b72ca */ /* 0x000fe400000e0000 */
[----:B------:R-:W-:Y:S02]  /*14230*/  MOV R211, UR41 ;  /* 0x0000002900d37c02 */ /* 0x000fe40008000f00 */
[----:B------:R-:W-:Y:S02]  /*14240*/  MOV R212, UR40 ;  /* 0x0000002800d47c02 */ /* 0x000fe40008000f00 */
[----:B------:R-:W-:Y:S02]  /*14250*/  MOV R20, UR37 ;  /* 0x0000002500147c02 */ /* 0x000fe40008000f00 */
[----:B------:R-:W-:-:S02]  /*14260*/  MOV R21, UR36 ;  /* 0x0000002400157c02 */ /* 0x000fc40008000f00 */
[----:B------:R-:W-:Y:S02]  /*14270*/  MOV R13, UR57 ;  /* 0x00000039000d7c02 */ /* 0x000fe40008000f00 */
[----:B------:R-:W-:Y:S02]  /*14280*/  MOV R14, UR56 ;  /* 0x00000038000e7c02 */ /* 0x000fe40008000f00 */
[----:B--2---:R-:W-:Y:S02]  /*14290*/  R2UR UR44, R128 ;  /* 0x00000000802c72ca */ /* 0x004fe400000e0000 */
[----:B------:R-:W-:Y:S02]  /*142a0*/  R2UR UR45, R129 ;  /* 0x00000000812d72ca */ /* 0x000fe400000e0000 */
[----:B-----5:R-:W-:-:S11]  /*142b0*/  WARPGROUP.ARRIVE ;  /* 0x00000000000079c5 */ /* 0x020fd60000000000 */
[----:B------:R-:W-:Y:S01]  /*142c0*/  HGMMA.64x96x16.F32.BF16 R120, gdesc[UR44], RZ, !UPT, gsb0 ;  /* 0x016000002c7879f0 */ /* 0x000fe2000c0018ff */
[----:B---3--:R-:W-:Y:S02]  /*142d0*/  R2UR UR40, R8 ;  /* 0x00000000082872ca */ /* 0x008fe400000e0000 */
[----:B------:R-:W-:Y:S02]  /*142e0*/  R2UR UR41, R9 ;  /* 0x00000000092972ca */ /* 0x000fe400000e0000 */
[----:B------:R0:W5:Y:S01]  /*142f0*/  LDL.LU.64 R8, [R1+0x90] ;  /* 0x0000900001087983 */ /* 0x0001620000300a00 */
[----:B------:R-:W-:Y:S02]  /*14300*/  WARPGROUP.DEPBAR.LE gsb0, 0x0 ;  /* 0x00008000000079c5 */ /* 0x000fe40000010000 */
[----:B------:R-:W-:-:S08]  /*14310*/  WARPGROUP.ARRIVE ;  /* 0x00000000000079c5 */ /* 0x000fd00000000000 */
[----:B------:R-:W-:Y:S01]  /*14320*/  HGMMA.64x96x16.F32.BF16 R120, gdesc[UR40], R120, gsb0 ;  /* 0x01600000287879f0 */ /* 0x000fe20008001878 */
[----:B------:R-:W-:Y:S02]  /*14330*/  R2UR UR36, R2 ;  /* 0x00000000022472ca */ /* 0x000fe400000e0000 */
[----:B------:R-:W-:Y:S02]  /*14340*/  R2UR UR37, R3 ;  /* 0x00000000032572ca */ /* 0x000fe400000e0000 */
[----:B------:R-:W-:Y:S01]  /*14350*/  R2UR UR45, R213 ;  /* 0x00000000d52d72ca */ /* 0x000fe200000e0000 */
[----:B------:R-:W2:Y:S01]  /*14360*/  LDL.64 R2, [R1+0x8] ;  /* 0x0000080001027983 */ /* 0x000ea20000100a00 */
[----:B------:R-:W-:Y:S02]  /*14370*/  WARPGROUP.DEPBAR.LE gsb0, 0x0 ;  /* 0x00008000000079c5 */ /* 0x000fe40000010000 */
[----:B------:R-:W-:-:S07]  /*14380*/  WARPGROUP.ARRIVE ;  /* 0x00000000000079c5 */ /* 0x000fce0000000000 */
[----:B------:R-:W-:Y:S01]  /*14390*/  HGMMA.64x96x16.F32.BF16 R120, gdesc[UR36], R120, gsb0 ;  /* 0x01600000247879f0 */ /* 0x000fe20008001878 */
[----:B------:R-:W-:Y:S02]  /*143a0*/  R2UR UR37, R20 ;  /* 0x00000000142572ca */ /* 0x000fe400000e0000 */
[----:B------:R-:W-:Y:S02]  /*143b0*/  R2UR UR36, R21 ;  /* 0x00000000152472ca */ /* 0x000fe400000e0000 */
[----:B------:R-:W3:Y:S01]  /*143c0*/  LDL.64 R20, [R1+0x18] ;  /* 0x0000180001147983 */ /* 0x000ee20000100a00 */
[----:B------:R-:W-:-:S03]  /*143d0*/  R2UR UR40, R212 ;  /* 0x00000000d42872ca */ /* 0x000fc600000e0000 */
[----:B------:R-:W2:Y:S01]  /*143e0*/  LDL.64 R212, [R1+0x10] ;  /* 0x0000100001d47983 */ /* 0x000ea20000100a00 */
[----:B----4-:R-:W-:Y:S02]  /*143f0*/  R2UR UR56, R6 ;  /* 0x00000000063872ca */ /* 0x010fe400000e0000 */
[----:B------:R-:W-:Y:S01]  /*14400*/  R2UR UR57, R7 ;  /* 0x00000000073972ca */ /* 0x000fe200000e0000 */
[----:B------:R-:W-:Y:S01]  /*14410*/  UMOV UR20, UR52 ;  /* 0x0000003400147c82 */ /* 0x000fe20008000000 */
[----:B------:R-:W-:Y:S01]  /*14420*/  UMOV UR21, UR53 ;  /* 0x0000003500157c82 */ /* 0x000fe20008000000 */
[----:B------:R-:W-:Y:S01]  /*14430*/  UMOV UR16, UR48 ;  /* 0x0000003000107c82 */ /* 0x000fe20008000000 */
[----:B------:R-:W-:Y:S01]  /*14440*/  UMOV UR17, UR49 ;  /* 0x0000003100117c82 */ /* 0x000fe20008000000 */
[----:B------:R-:W-:Y:S01]  /*14450*/  R2UR UR44, R0 ;  /* 0x00000000002c72ca */ /* 0x000fe200000e0000 */
[----:B------:R0:W5:Y:S01]  /*14460*/  LDL.LU.64 R6, [R1+0x88] ;  /* 0x0000880001067983 */ /* 0x0001620000300a00 */
[----:B------:R-:W-:-:S02]  /*14470*/  WARPGROUP.DEPBAR.LE gsb0, 0x0 ;  /* 0x00008000000079c5 */ /* 0x000fc40000010000 */
[----:B------:R-:W-:-:S06]  /*14480*/  WARPGROUP.ARRIVE ;  /* 0x00000000000079c5 */ /* 0x000fcc0000000000 */
[----:B------:R-:W-:Y:S03]  /*14490*/  HGMMA.64x96x16.F32.BF16 R120, gdesc[UR56], R120, gsb0 ;  /* 0x01600000387879f0 */ /* 0x000fe60008001878 */
[----:B------:R-:W-:Y:S02]  /*144a0*/  WARPGROUP.DEPBAR.LE gsb0, 0x0 ;  /* 0x00008000000079c5 */ /* 0x000fe40000010000 */
[----:B------:R-:W-:Y:S01]  /*144b0*/  WARPGROUP.ARRIVE ;  /* 0x00000000000079c5 */ /* 0x000fe20000000000 */
[----:B---3--:R-:W-:Y:S02]  /*144c0*/  R2UR UR32, R20 ;  /* 0x00000000142072ca */ /* 0x008fe400000e0000 */
[----:B------:R-:W-:-:S13]  /*144d0*/  R2UR UR33, R21 ;  /* 0x00000000152172ca */ /* 0x000fda00000e0000 */
[----:B------:R-:W-:Y:S01]  /*144e0*/  HGMMA.64x96x16.F32.BF16 R120, gdesc[UR32], R120, gsb0 ;  /* 0x01600000207879f0 */ /* 0x000fe20008001878 */
[----:B--2---:R-:W-:Y:S02]  /*144f0*/  R2UR UR28, R212 ;  /* 0x00000000d41c72ca */ /* 0x004fe400000e0000 */
[----:B------:R-:W-:Y:S02]  /*14500*/  R2UR UR29, R213 ;  /* 0x00000000d51d72ca */ /* 0x000fe400000e0000 */
[----:B------:R-:W-:Y:S02]  /*14510*/  R2UR UR24, R2 ;  /* 0x00000000021872ca */ /* 0x000fe400000e0000 */
[----:B------:R-:W-:Y:S01]  /*14520*/  R2UR UR25, R3 ;  /* 0x00000000031972ca */ /* 0x000fe200000e0000 */
        /* <DEDUP_REMOVED lines=11> */
[----:B------:R-:W-:Y:S01]  /*145e0*/  HGMMA.64x96x16.F32.BF16 R120, gdesc[UR16], R120, gsb0 ;  /* 0x01600000107879f0 */ /* 0x000fe20008001878 */
[----:B------:R-:W-:Y:S01]  /*145f0*/  UMOV UR12, UR44 ;  /* 0x0000002c000c7c82 */ /* 0x000fe20008000000 */
[----:B------:R-:W-:Y:S01]  /*14600*/  UMOV UR13, UR45 ;  /* 0x0000002d000d7c82 */ /* 0x000fe20008000000 */
[----:B------:R-:W-:Y:S01]  /*14610*/  R2UR UR41, R211 ;  /* 0x00000000d32972ca */ /* 0x000fe200000e0000 */
[----:B------:R-:W-:Y:S02]  /*14620*/  WARPGROUP.DEPBAR.LE gsb0, 0x0 ;  /* 0x00008000000079c5 */ /* 0x000fe40000010000 */
[----:B------:R-:W-:-:S06]  /*14630*/  WARPGROUP.ARRIVE ;  /* 0x00000000000079c5 */ /* 0x000fcc0000000000 */
[----:B------:R-:W-:Y:S01]  /*14640*/  HGMMA.64x96x16.F32.BF16 R120, gdesc[UR12], R120, gsb0 ;  /* 0x016000000c7879f0 */ /* 0x000fe20008001878 */
[----:B------:R-:W-:-:S03]  /*14650*/  UMOV UR4, UR40 ;  /* 0x0000002800047c82 */ /* 0x000fc60008000000 */
[----:B------:R-:W-:Y:S01]  /*14660*/  UMOV UR5, UR41 ;  /* 0x0000002900057c82 */ /* 0x000fe20008000000 */
        /* <DEDUP_REMOVED lines=9> */
[----:B------:R-:W-:Y:S02]  /*14700*/  R2UR UR59, R4 ;  /* 0x00000000043b72ca */ /* 0x000fe400000e0000 */
[----:B------:R-:W-:Y:S02]  /*14710*/  R2UR UR58, R5 ;  /* 0x00000000053a72ca */ /* 0x000fe400000e0000 */
[----:B------:R-:W-:Y:S02]  /*14720*/  R2UR UR57, R13 ;  /* 0x000000000d3972ca */ /* 0x000fe400000e0000 */
[----:B------:R-:W-:Y:S01]  /*14730*/  R2UR UR56, R14 ;  /* 0x000000000e3872ca */ /* 0x000fe200000e0000 */
[----:B------:R-:W-:Y:S02]  /*14740*/  WARPGROUP.DEPBAR.LE gsb0, 0x0 ;  /* 0x00008000000079c5 */ /* 0x000fe40000010000 */
[----:B0-----:R-:W-:-:S12]  /*14750*/  @!P0 BRA `(.L_x_3923) ;  /* 0x0000000000048947 */ /* 0x001fd80003800000 */
[----:B------:R-:W-:Y:S01]  /*14760*/  BPT.TRAP 0x1 ;  /* 0x000000040000795c */ /* 0x000fe20000300000 */
.L_x_3923:
[----:B------:R-:W-:Y:S01]  /*14770*/  SHF.L.U32 R0, R11, 0x1f, RZ ;  /* 0x0000001f0b007819 */ /* 0x000fe200000006ff */
[----:B------:R-:W-:-:S04]  /*14780*/  IMAD R11, R12, 0x8, R18 ;  /* 0x000000080c0b7824 */ /* 0x000fc800078e0212 */
[----:B------:R0:W1:Y:S01]  /*14790*/  SYNCS.PHASECHK.TRANS64.TRYWAIT P1, [R11+URZ+0x30850], R0 ;  /* 0x030850000b0075a7 */ /* 0x000062000802017f */
[----:B------:R-:W-:Y:S05]  /*147a0*/  @!P0 BRA `(.L_x_3924) ;  /* 0x0000000000048947 */ /* 0x000fea0003800000 */
[----:B------:R-:W-:Y:S01]  /*147b0*/  BPT.TRAP 0x1 ;  /* 0x000000040000795c */ /* 0x000fe20000300000 */
.L_x_3924:
[----:B------:R-:W-:Y:S04]  /*147c0*/  BSSY B1, `(.L_x_3925) ;  /* 0x0000004000017945 */ /* 0x000fe80003800000 */
[----:B-1----:R-:W-:Y:S05]  /*147d0*/  @P1 BRA `(.L_x_3926) ;  /* 0x0000000000081947 */ /* 0x002fea0003800000 */
[----:B------:R-:W1:Y:S02]  /*147e0*/  SYNCS.PHASECHK.TRANS64.TRYWAIT P1, [R11+URZ+0x30850], R0 ;  /* 0x030850000b0075a7 */ /* 0x000e64000802017f */
[----:B-1----:R-:W-:Y:S05]  /*147f0*/  @!P1 BRA `(.L_x_3927) ;  /* 0x000000c400189947 */ /* 0x002fea0003800000 */
.L_x_3926:
[----:B------:R-:W-:Y:S05]  /*14800*/  BSYNC B1 ;  /* 0x0000000000017941 */ /* 0x000fea0003800000 */
.L_x_3925:
        /* <DEDUP_REMOVED lines=12> */
[----:B------:R-:W-:Y:S01]  /*148d0*/  HGMMA.64x192x16.F32.BF16 R24, R188, gdesc[UR4].tnspB, R24, gsb0 ;  /* 0x42e00004bc187df0 */ /* 0x000fe20008001818 */
[----:B------:R-:W-:Y:S01]  /*148e0*/  R2UR UR6, R4 ;  /* 0x00000000040672ca */ /* 0x000fe200000e0000 */
[----:B------:R-:W-:Y:S01]  /*148f0*/  VIADD R4, R2, 0x100 ;  /* 0x0000010002047836 */ /* 0x000fe20000000000 */
[----:B------:R-:W-:Y:S01]  /*14900*/  R2UR UR7, R5 ;  /* 0x00000000050772ca */ /* 0x000fe200000e0000 */
[----:B------:R-:W-:Y:S01]  /*14910*/  IMAD.MOV.U32 R5, RZ, RZ, 0x40000040 ;  /* 0x40000040ff057424 */ /* 0x000fe200078e00ff */
[----:B------:R-:W-:Y:S02]  /*14920*/  WARPGROUP.DEPBAR.LE gsb0, 0x0 ;  /* 0x00008000000079c5 */ /* 0x000fe40000010000 */
[----:B------:R-:W-:-:S13]  /*14930*/  WARPGROUP.ARRIVE ;  /* 0x00000000000079c5 */ /* 0x000fda0000000000 */
[----:B------:R-:W-:Y:S01]  /*14940*/  HGMMA.64x192x16.F32.BF16 R24, R184, gdesc[UR4].tnspB, R24, gsb0 ;  /* 0x42e00004b8187df0 */ /* 0x000fe20008001818 */
[----:B------:R-:W-:Y:S01]  /*14950*/  R2UR UR6, R4 ;  /* 0x00000000040672ca */ /* 0x000fe200000e0000 */
[----:B------:R-:W-:Y:S01]  /*14960*/  VIADD R4, R2, 0x180 ;  /* 0x0000018002047836 */ /* 0x000fe20000000000 */
[----:B------:R-:W-:Y:S02]  /*14970*/  R2UR UR7, R5 ;  /* 0x00000000050772ca */ /* 0x000fe400000e0000 */
[----:B------:R-:W-:Y:S01]  /*14980*/  MOV R5, 0x40000040 ;  /* 0x4000004000057802 */ /* 0x000fe20000000f00 */
[----:B------:R-:W-:Y:S02]  /*14990*/  WARPGROUP.DEPBAR.LE gsb0, 0x0 ;  /* 0x00008000000079c5 */ /* 0x000fe40000010000 */
[----:B------:R-:W-:-:S12]  /*149a0*/  WARPGROUP.ARRIVE ;  /* 0x00000000000079c5 */ /* 0x000fd80000000000 */
[----:B------:R-:W-:Y:S01]  /*149b0*/  HGMMA.64x192x16.F32.BF16 R24, R180, gdesc[UR4].tnspB, R24, gsb0 ;  /* 0x42e00004b4187df0 */ /* 0x000fe20008001818 */
[----:B------:R-:W-:Y:S01]  /*149c0*/  R2UR UR6, R4 ;  /* 0x00000000040672ca */ /* 0x000fe200000e0000 */
[C---:B------:R-:W-:Y:S01]  /*149d0*/  VIADD R4, R2.reuse, 0x200 ;  /* 0x0000020002047836 */ /* 0x040fe20000000000 */
[----:B------:R-:W-:Y:S01]  /*149e0*/  R2UR UR7, R5 ;  /* 0x00000000050772ca */ /* 0x000fe200000e0000 */
[----:B------:R-:W-:Y:S02]  /*149f0*/  IMAD.MOV.U32 R5, RZ, RZ, 0x40000040 ;  /* 0x40000040ff057424 */ /* 0x000fe400078e00ff */
[----:B------:R-:W-:Y:S01]  /*14a00*/  VIADD R2, R2, 0x280 ;  /* 0x0000028002027836 */ /* 0x000fe20000000000 */
[----:B------:R-:W-:Y:S02]  /*14a10*/  WARPGROUP.DEPBAR.LE gsb0, 0x0 ;  /* 0x00008000000079c5 */ /* 0x000fe40000010000 */
[----:B------:R-:W-:-:S11]  /*14a20*/  WARPGROUP.ARRIVE ;  /* 0x00000000000079c5 */ /* 0x000fd60000000000 */
[----:B------:R-:W-:Y:S01]  /*14a30*/  HGMMA.64x192x16.F32.BF16 R24, R176, gdesc[UR4].tnspB, R24, gsb0 ;  /* 0x42e00004b0187df0 */ /* 0x000fe20008001818 */
[----:B------:R-:W-:Y:S02]  /*14a40*/  R2UR UR6, R4 ;  /* 0x00000000040672ca */ /* 0x000fe400000e0000 */
[----:B------:R-:W-:Y:S01]  /*14a50*/  R2UR UR7, R5 ;  /* 0x00000000050772ca */ /* 0x000fe200000e0000 */
[----:B------:R-:W-:Y:S02]  /*14a60*/  WARPGROUP.DEPBAR.LE gsb0, 0x0 ;  /* 0x00008000000079c5 */ /* 0x000fe40000010000 */
[----:B------:R-:W-:-:S14]  /*14a70*/  WARPGROUP.ARRIVE ;  /* 0x00000000000079c5 */ /* 0x000fdc0000000000 */
[----:B------:R-:W-:Y:S01]  /*14a80*/  HGMMA.64x192x16.F32.BF16 R24, R172, gdesc[UR4].tnspB, R24, gsb0 ;  /* 0x42e00004ac187df0 */ /* 0x000fe20008001818 */
[----:B------:R-:W-:Y:S02]  /*14a90*/  R2UR UR6, R2 ;  /* 0x00000000020672ca */ /* 0x000fe400000e0000 */
[----:B------:R-:W-:Y:S01]  /*14aa0*/  R2UR UR7, R3 ;  /* 0x00000000030772ca */ /* 0x000fe200000e0000 */
[----:B------:R-:W-:Y:S02]  /*14ab0*/  WARPGROUP.DEPBAR.LE gsb0, 0x0 ;  /* 0x00008000000079c5 */ /* 0x000fe40000010000 */
[----:B------:R-:W-:-:S14]  /*14ac0*/  WARPGROUP.ARRIVE ;  /* 0x00000000000079c5 */ /* 0x000fdc0000000000 */
[----:B------:R-:W-:Y:S03]  /*14ad0*/  HGMMA.64x192x16.F32.BF16 R24, R168, gdesc[UR4].tnspB, R24, gsb0 ;  /* 0x42e00004a8187df0 */ /* 0x000fe60008001818 */
[----:B------:R-:W-:Y:S02]  /*14ae0*/  WARPGROUP.DEPBAR.LE gsb0, 0x0 ;  /* 0x00008000000079c5 */ /* 0x000fe40000010000 */
[----:B------:R-:W-:Y:S05]  /*14af0*/  @!P0 BRA `(.L_x_3928) ;  /* 0x0000000000048947 */ /* 0x000fea0003800000 */
[----:B------:R-:W-:Y:S01]  /*14b00*/  BPT.TRAP 0x1 ;  /* 0x000000040000795c */ /* 0x000fe20000300000 */
.L_x_3928:
[----:B-----5:R-:W-:Y:S02]  /*14b10*/  FMNMX.FTZ R5, R120, R7, !PT ;  /* 0x0000000778057209 */ /* 0x020fe40007810000 */
        /* <DEDUP_REMOVED lines=54> */
[----:B-1----:R-:W-:Y:S01]  /*14e80*/  FMNMX.FTZ R4, R4, R0, !PT ;  /* 0x0000000004047209 */ /* 0x002fe20007810000 */
[----:B------:R-:W-:Y:S02]  /*14e90*/  IMAD.U32 R0, RZ, RZ, UR38 ;  /* 0x00000026ff007e24 */ /* 0x000fe4000f8e00ff */
[----:B------:R-:W-:-:S02]  /*14ea0*/  FADD.FTZ R3, -R5, R7 ;  /* 0x0000000705037221 */ /* 0x000fc40000010100 */
[-C--:B------:R-:W-:Y:S01]  /*14eb0*/  FMUL.FTZ R7, R5, R0.reuse ;  /* 0x0000000005077220 */ /* 0x080fe20000410000 */
[----:B------:R-:W-:Y:S01]  /*14ec0*/  FADD.FTZ R2, -R4, R8 ;  /* 0x0000000804027221 */ /* 0x000fe20000010100 */
[-C--:B------:R-:W-:Y:S02]  /*14ed0*/  FMUL.FTZ R3, R3, R0.reuse ;  /* 0x0000000003037220 */ /* 0x080fe40000410000 */
[-CC-:B------:R-:W-:Y:S01]  /*14ee0*/  FFMA.FTZ R190, R124, R0.reuse, -R7.reuse ;  /* 0x000000007cbe7223 */ /* 0x180fe20000010807 */
[-CC-:B------:R-:W-:Y:S01]  /*14ef0*/  FFMA.FTZ R124, R125, R0.reuse, -R7.reuse ;  /* 0x000000007d7c7223 */ /* 0x180fe20000010807 */
[-C--:B------:R-:W-:Y:S01]  /*14f00*/  FMUL.FTZ R125, R4, R0.reuse ;  /* 0x00000000047d7220 */ /* 0x080fe20000410000 */
[-CC-:B------:R-:W-:Y:S01]  /*14f10*/  FFMA.FTZ R188, R120, R0.reuse, -R7.reuse ;  /* 0x0000000078bc7223 */ /* 0x180fe20000010807 */
[-C--:B------:R-:W-:Y:S01]  /*14f20*/  FMUL.FTZ R2, R2, R0.reuse ;  /* 0x0000000002027220 */ /* 0x080fe20000410000 */
[-C--:B------:R-:W-:Y:S01]  /*14f30*/  FFMA.FTZ R169, R121, R0.reuse, -R7 ;  /* 0x0000000079a97223 */ /* 0x080fe20000010807 */
[-C--:B------:R-:W-:Y:S01]  /*14f40*/  FFMA.FTZ R189, R122, R0.reuse, -R125 ;  /* 0x000000007abd7223 */ /* 0x080fe2000001087d */
[-C--:B------:R-:W-:Y:S01]  /*14f50*/  FFMA.FTZ R184, R128, R0.reuse, -R7 ;  /* 0x0000000080b87223 */ /* 0x080fe20000010807 */
[-CC-:B------:R-:W-:Y:S01]  /*14f60*/  FFMA.FTZ R128, R123, R0.reuse, -R125.reuse ;  /* 0x000000007b807223 */ /* 0x180fe2000001087d */
[----:B------:R-:W-:Y:S01]  /*14f70*/  MUFU.EX2 R3, R3 ;  /* 0x0000000300037308 */ /* 0x000fe20000000800 */
[-CC-:B------:R-:W-:Y:S01]  /*14f80*/  FFMA.FTZ R191, R126, R0.reuse, -R125.reuse ;  /* 0x000000007ebf7223 */ /* 0x180fe2000001087d */
[-CC-:B------:R-:W-:Y:S01]  /*14f90*/  FFMA.FTZ R127, R127, R0.reuse, -R125.reuse ;  /* 0x000000007f7f7223 */ /* 0x180fe2000001087d */
[-C--:B------:R-:W-:Y:S01]  /*14fa0*/  FFMA.FTZ R185, R130, R0.reuse, -R125 ;  /* 0x0000000082b97223 */ /* 0x080fe2000001087d */
[-C--:B------:R-:W-:Y:S01]  /*14fb0*/  FFMA.FTZ R121, R129, R0.reuse, -R7 ;  /* 0x0000000081797223 */ /* 0x080fe20000010807 */
[-C--:B------:R-:W-:Y:S01]  /*14fc0*/  FFMA.FTZ R126, R131, R0.reuse, -R125 ;  /* 0x00000000837e7223 */ /* 0x080fe2000001087d */
[-C--:B------:R-:W-:Y:S01]  /*14fd0*/  FFMA.FTZ R186, R132, R0.reuse, -R7 ;  /* 0x0000000084ba7223 */ /* 0x080fe20000010807 */
[-CC-:B------:R-:W-:Y:S01]  /*14fe0*/  FFMA.FTZ R187, R134, R0.reuse, -R125.reuse ;  /* 0x0000000086bb7223 */ /* 0x180fe2000001087d */
[----:B------:R-:W0:Y:S01]  /*14ff0*/  MUFU.EX2 R188, R188 ;  /* 0x000000bc00bc7308 */ /* 0x000e220000000800 */
[-C--:B------:R-:W-:Y:S01]  /*15000*/  FFMA.FTZ R123, R135, R0.reuse, -R125 ;  /* 0x00000000877b7223 */ /* 0x080fe2000001087d */
[-CC-:B------:R-:W-:Y:S01]  /*15010*/  FFMA.FTZ R120, R133, R0.reuse, -R7.reuse ;  /* 0x0000000085787223 */ /* 0x180fe20000010807 */
[-C--:B------:R-:W-:Y:S01]  /*15020*/  FFMA.FTZ R180, R136, R0.reuse, -R7 ;  /* 0x0000000088b47223 */ /* 0x080fe20000010807 */
[-C--:B------:R-:W-:Y:S01]  /*15030*/  FFMA.FTZ R181, R138, R0.reuse, -R125 ;  /* 0x000000008ab57223 */ /* 0x080fe2000001087d */
[-C--:B------:R-:W-:Y:S01]  /*15040*/  FFMA.FTZ R21, R137, R0.reuse, -R7 ;  /* 0x0000000089157223 */ /* 0x080fe20000010807 */
[-C--:B------:R-:W-:Y:S01]  /*15050*/  FFMA.FTZ R122, R139, R0.reuse, -R125 ;  /* 0x000000008b7a7223 */ /* 0x080fe2000001087d */
[-C--:B------:R-:W-:Y:S01]  /*15060*/  FFMA.FTZ R182, R140, R0.reuse, -R7 ;  /* 0x000000008cb67223 */ /* 0x080fe20000010807 */
[----:B------:R-:W-:Y:S01]  /*15070*/  MUFU.EX2 R2, R2 ;  /* 0x0000000200027308 */ /* 0x000fe20000000800 */
[-C--:B------:R-:W-:Y:S01]  /*15080*/  FFMA.FTZ R183, R142, R0.reuse, -R125 ;  /* 0x000000008eb77223 */ /* 0x080fe2000001087d */
[-C--:B------:R-:W-:Y:S01]  /*15090*/  FFMA.FTZ R20, R141, R0.reuse, -R7 ;  /* 0x000000008d147223 */ /* 0x080fe20000010807 */
[-C--:B------:R-:W-:Y:S01]  /*150a0*/  FFMA.FTZ R143, R143, R0.reuse, -R125 ;  /* 0x000000008f8f7223 */ /* 0x080fe2000001087d */
[-C--:B------:R-:W-:Y:S01]  /*150b0*/  FFMA.FTZ R176, R144, R0.reuse, -R7 ;  /* 0x0000000090b07223 */ /* 0x080fe20000010807 */
[----:B------:R-:W-:Y:S01]  /*150c0*/  FFMA.FTZ R177, R146, R0, -R125 ;  /* 0x0000000092b17223 */ /* 0x000fe2000001087d */
[----:B------:R-:W-:-:S02]  /*150d0*/  VIADD R129, R10, 0x30840 ;  /* 0x000308400a817836 */ /* 0x000fc40000000000 */
[----:B------:R-:W-:Y:S01]  /*150e0*/  FFMA.FTZ R15, R145, R0, -R7 ;  /* 0x00000000910f7223 */ /* 0x000fe20000010807 */
[----:B------:R-:W1:Y:S01]  /*150f0*/  MUFU.EX2 R189, R189 ;  /* 0x000000bd00bd7308 */ /* 0x000e620000000800 */
[----:B0-----:R-:W-:Y:S01]  /*15100*/  FFMA.FTZ R214, R3, R214, R188 ;  /* 0x000000d603d67223 */ /* 0x001fe200000100bc */
[-C--:B------:R-:W-:Y:S01]  /*15110*/  FFMA.FTZ R132, R147, R0.reuse, -R125 ;  /* 0x0000000093847223 */ /* 0x080fe2000001087d */
[-C--:B------:R-:W-:Y:S01]  /*15120*/  FFMA.FTZ R178, R148, R0.reuse, -R7 ;  /* 0x0000000094b27223 */ /* 0x080fe20000010807 */
[-C--:B------:R-:W-:Y:S01]  /*15130*/  FFMA.FTZ R179, R150, R0.reuse, -R125 ;  /* 0x0000000096b37223 */ /* 0x080fe2000001087d */
[-C--:B------:R-:W-:Y:S01]  /*15140*/  FFMA.FTZ R14, R149, R0.reuse, -R7 ;  /* 0x00000000950e7223 */ /* 0x080fe20000010807 */
[-C--:B------:R-:W-:Y:S01]  /*15150*/  FFMA.FTZ R134, R151, R0.reuse, -R125 ;  /* 0x0000000097867223 */ /* 0x080fe2000001087d */
[-C--:B------:R-:W-:Y:S01]  /*15160*/  FFMA.FTZ R172, R152, R0.reuse, -R7 ;  /* 0x0000000098ac7223 */ /* 0x080fe20000010807 */
[----:B------:R-:W0:Y:S01]  /*15170*/  MUFU.EX2 R169, R169 ;  /* 0x000000a900a97308 */ /* 0x000e220000000800 */
[-C--:B------:R-:W-:Y:S01]  /*15180*/  FFMA.FTZ R173, R154, R0.reuse, -R125 ;  /* 0x000000009aad7223 */ /* 0x080fe2000001087d */
[-C--:B------:R-:W-:Y:S01]  /*15190*/  FFMA.FTZ R13, R153, R0.reuse, -R7 ;  /* 0x00000000990d7223 */ /* 0x080fe20000010807 */
[-C--:B------:R-:W-:Y:S01]  /*151a0*/  FFMA.FTZ R133, R155, R0.reuse, -R125 ;  /* 0x000000009b857223 */ /* 0x080fe2000001087d */
[-C--:B------:R-:W-:Y:S01]  /*151b0*/  FFMA.FTZ R174, R156, R0.reuse, -R7 ;  /* 0x000000009cae7223 */ /* 0x080fe20000010807 */
[-C--:B------:R-:W-:Y:S01]  /*151c0*/  FFMA.FTZ R175, R158, R0.reuse, -R125 ;  /* 0x000000009eaf7223 */ /* 0x080fe2000001087d */
[----:B------:R-:W-:Y:S01]  /*151d0*/  FFMA.FTZ R12, R157, R0, -R7 ;  /* 0x000000009d0c7223 */ /* 0x000fe20000010807 */
[----:B------:R-:W-:Y:S01]  /*151e0*/  PRMT R129, R221, 0x654, R129 ;  /* 0x00000654dd817816 */ /* 0x000fe20000000081 */
[----:B------:R-:W2:Y:S01]  /*151f0*/  MUFU.EX2 R128, R128 ;  /* 0x0000008000807308 */ /* 0x000ea20000000800 */
[----:B-1----:R-:W-:Y:S01]  /*15200*/  FFMA.FTZ R6, R2, R6, R189 ;  /* 0x0000000602067223 */ /* 0x002fe200000100bd */
[-C--:B------:R-:W-:Y:S01]  /*15210*/  FFMA.FTZ R131, R159, R0.reuse, -R125 ;  /* 0x000000009f837223 */ /* 0x080fe2000001087d */
[-CC-:B------:R-:W-:Y:S01]  /*15220*/  FFMA.FTZ R168, R160, R0.reuse, -R7.reuse ;  /* 0x00000000a0a87223 */ /* 0x180fe20000010807 */
[----:B------:R1:W-:Y:S01]  /*15230*/  SYNCS.ARRIVE.TRANS64.RED.A1T0 RZ, [R129+URZ], RZ ;  /* 0x000000ff81ff79a7 */ /* 0x0003e2000810043f */
[-C--:B------:R-:W-:Y:S01]  /*15240*/  FFMA.FTZ R8, R161, R0.reuse, -R7 ;  /* 0x00000000a1087223 */ /* 0x080fe20000010807 */
[-C--:B------:R-:W-:Y:S01]  /*15250*/  FFMA.FTZ R130, R163, R0.reuse, -R125 ;  /* 0x00000000a3827223 */ /* 0x080fe2000001087d */
[-C--:B------:R-:W-:Y:S01]  /*15260*/  FFMA.FTZ R170, R164, R0.reuse, -R7 ;  /* 0x00000000a4aa7223 */ /* 0x080fe20000010807 */
[----:B------:R-:W3:Y:S01]  /*15270*/  MUFU.EX2 R190, R190 ;  /* 0x000000be00be7308 */ /* 0x000ee20000000800 */
[----:B0-----:R-:W-:Y:S01]  /*15280*/  FADD.FTZ R214, R169, R214 ;  /* 0x000000d6a9d67221 */ /* 0x001fe20000010000 */
[-C--:B------:R-:W-:Y:S01]  /*15290*/  FFMA.FTZ R171, R166, R0.reuse, -R125 ;  /* 0x00000000a6ab7223 */ /* 0x080fe2000001087d */
[-C--:B------:R-:W-:Y:S01]  /*152a0*/  FFMA.FTZ R7, R165, R0.reuse, -R7 ;  /* 0x00000000a5077223 */ /* 0x080fe20000010807 */
[-CC-:B-1----:R-:W-:Y:S01]  /*152b0*/  FFMA.FTZ R129, R162, R0.reuse, -R125.reuse ;  /* 0x00000000a2817223 */ /* 0x182fe2000001087d */
[----:B------:R-:W-:-:S03]  /*152c0*/  FFMA.FTZ R125, R167, R0, -R125 ;  /* 0x00000000a77d7223 */ /* 0x000fc6000001087d */
[----:B------:R-:W0:Y:S01]  /*152d0*/  MUFU.EX2 R191, R191 ;  /* 0x000000bf00bf7308 */ /* 0x000e220000000800 */
[----:B--2---:R-:W-:-:S07]  /*152e0*/  FADD.FTZ R135, R128, R6 ;  /* 0x0000000680877221 */ /* 0x004fce0000010000 */
[----:B------:R-:W1:Y:S01]  /*152f0*/  MUFU.EX2 R124, R124 ;  /* 0x0000007c007c7308 */ /* 0x000e620000000800 */
[----:B---3--:R-:W-:-:S07]  /*15300*/  FADD.FTZ R6, R190, R214 ;  /* 0x000000d6be067221 */ /* 0x008fce0000010000 */
        /* <DEDUP_REMOVED lines=82> */
[----:B--2---:R-:W-:-:S03]  /*15830*/  FADD.FTZ R214, R7, R6 ;  /* 0x0000000607d67221 */ /* 0x004fc60000010000 */
[----:B0-----:R-:W-:Y:S01]  /*15840*/  FADD.FTZ R6, R125, R135 ;  /* 0x000000877d067221 */ /* 0x001fe20000010000 */
[----:B------:R-:W-:Y:S06]  /*15850*/  @!P0 BRA `(.L_x_3929) ;  /* 0x0000000000048947 */ /* 0x000fec0003800000 */
[----:B------:R-:W-:Y:S01]  /*15860*/  BPT.TRAP 0x1 ;  /* 0x000000040000795c */ /* 0x000fe20000300000 */
.L_x_3929:
[----:B------:R-:W-:Y:S01]  /*15870*/  ISETP.GT.AND P1, PT, R9, RZ, PT ;  /* 0x000000ff0900720c */ /* 0x000fe20003f24270 */
[----:B------:R-:W-:Y:S01]  /*15880*/  VIADD R11, R11, 0x30860 ;  /* 0x000308600b0b7836 */ /* 0x000fe20000000000 */
[----:B------:R-:W-:Y:S01]  /*15890*/  F2FP.BF16.F32.PACK_AB R188, R169, R188 ;  /* 0x000000bca9bc723e */ /* 0x000fe200000010ff */
[----:B------:R-:W-:Y:S01]  /*158a0*/  VIADD R9, R9, 0xffffffff ;  /* 0xffffffff09097836 */ /* 0x000fe20000000000 */
[----:B------:R-:W-:Y:S01]  /*158b0*/  F2FP.BF16.F32.PACK_AB R174, R12, R174 ;  /* 0x000000ae0cae723e */ /* 0x000fe200000010ff */
[----:B------:R-:W-:Y:S01]  /*158c0*/  IMAD.MOV.U32 R12, RZ, RZ, R210 ;  /* 0x000000ffff0c7224 */ /* 0x000fe200078e00d2 */
[----:B------:R-:W-:Y:S02]  /*158d0*/  PRMT R11, R221, 0x654, R11 ;  /* 0x00000654dd0b7816 */ /* 0x000fe4000000000b */
[----:B------:R-:W-:Y:S01]  /*158e0*/  F2FP.BF16.F32.PACK_AB R168, R8, R168 ;  /* 0x000000a808a8723e */ /* 0x000fe200000010ff */
[----:B------:R-:W-:Y:S01]  /*158f0*/  IMAD.MOV.U32 R8, RZ, RZ, R4 ;  /* 0x000000ffff087224 */ /* 0x000fe200078e0004 */
[----:B------:R0:W-:Y:S01]  /*15900*/  SYNCS.ARRIVE.TRANS64.RED.A1T0 RZ, [R11+URZ], RZ ;  /* 0x000000ff0bff79a7 */ /* 0x0001e2000810043f */
[----:B------:R-:W-:Y:S01]  /*15910*/  F2FP.BF16.F32.PACK_AB R170, R7, R170 ;  /* 0x000000aa07aa723e */ /* 0x000fe200000010ff */
[----:B------:R-:W-:Y:S01]  /*15920*/  IMAD.MOV.U32 R7, RZ, RZ, R5 ;  /* 0x000000ffff077224 */ /* 0x000fe200078e0005 */
[----:B------:R-:W-:-:S02]  /*15930*/  F2FP.BF16.F32.PACK_AB R189, R128, R189 ;  /* 0x000000bd80bd723e */ /* 0x000fc400000010ff */
[----:B------:R-:W-:Y:S02]  /*15940*/  F2FP.BF16.F32.PACK_AB R190, R124, R190 ;  /* 0x000000be7cbe723e */ /* 0x000fe400000010ff */
[----:B------:R-:W-:Y:S01]  /*15950*/  F2FP.BF16.F32.PACK_AB R191, R127, R191 ;  /* 0x000000bf7fbf723e */ /* 0x000fe200000010ff */
[----:B0-----:R-:W-:Y:S01]  /*15960*/  IMAD.MOV.U32 R11, RZ, RZ, R219 ;  /* 0x000000ffff0b7224 */ /* 0x001fe200078e00db */
        /* <DEDUP_REMOVED lines=17> */
[----:B------:R-:W-:Y:S06]  /*15a80*/  @P1 BRA `(.L_x_3930) ;  /* 0xffffffdc004c1947 */ /* 0x000fec000383ffff */
.L_x_3917:
[----:B------:R-:W-:Y:S05]  /*15a90*/  BSYNC B0 ;  /* 0x0000000000007941 */ /* 0x000fea0003800000 */
.L_x_3916:
        /* <DEDUP_REMOVED lines=99> */
.L_x_3931:
[----:B------:R-:W-:Y:S01]  /*160d0*/  IMAD R8, R210, 0x8, R18 ;  /* 0x00000008d2087824 */ /* 0x000fe200078e0212 */
[----:B------:R-:W-:-:S04]  /*160e0*/  SHF.L.U32 R3, R219, 0x1f, RZ ;  /* 0x0000001fdb037819 */ /* 0x000fc800000006ff */
[----:B------:R0:W1:Y:S01]  /*160f0*/  SYNCS.PHASECHK.TRANS64.TRYWAIT P1, [R8+URZ+0x30850], R3 ;  /* 0x03085003080075a7 */ /* 0x000062000802017f */
[----:B------:R-:W-:Y:S05]  /*16100*/  @!P0 BRA `(.L_x_3932) ;  /* 0x0000000000048947 */ /* 0x000fea0003800000 */
[----:B------:R-:W-:Y:S01]  /*16110*/  BPT.TRAP 0x1 ;  /* 0x000000040000795c */ /* 0x000fe20000300000 */
.L_x_3932:
        /* <DEDUP_REMOVED lines=9> */
.L_x_3934:
[----:B------:R-:W-:Y:S05]  /*161b0*/  BSYNC B0 ;  /* 0x0000000000007941 */ /* 0x000fea0003800000 */
.L_x_3933:
[----:B------:R-:W-:Y:S01]  /*161c0*/  IMAD.MOV.U32 R2, RZ, RZ, R7 ;  /* 0x000000ffff027224 */ /* 0x000fe200078e0007 */
[----:B01----:R-:W-:Y:S01]  /*161d0*/  MOV R3, 0x40000040 ;  /* 0x4000004000037802 */ /* 0x003fe20000000f00 */
[----:B------:R-:W-:-:S03]  /*161e0*/  WARPGROUP.ARRIVE ;  /* 0x00000000000079c5 */ /* 0x000fc60000000000 */
[----:B------:R-:W-:Y:S01]  /*161f0*/  R2UR UR6, R2 ;  /* 0x00000000020672ca */ /* 0x000fe200000e0000 */
[----:B------:R-:W-:Y:S01]  /*16200*/  VIADD R2, R7, 0x80 ;  /* 0x0000008007027836 */ /* 0x000fe20000000000 */
[----:B------:R-:W-:Y:S01]  /*16210*/  R2UR UR7, R3 ;  /* 0x00000000030772ca */ /* 0x000fe200000e0000 */
[----:B------:R-:W-:-:S12]  /*16220*/  IMAD.MOV.U32 R3, RZ, RZ, 0x40000040 ;  /* 0x40000040ff037424 */ /* 0x000fd800078e00ff */
        /* <DEDUP_REMOVED lines=26> */
[----:B------:R-:W0:Y:S02]  /*163d0*/  SHFL.BFLY PT, R7, R6, 0x2, 0x1f ;  /* 0x0c401f0006077f89 */ /* 0x000e2400000e0000 */
[----:B0-----:R-:W-:Y:S01]  /*163e0*/  FADD.FTZ R9, R7, R6 ;  /* 0x0000000607097221 */ /* 0x001fe20000010000 */
[----:B------:R-:W-:-:S04]  /*163f0*/  CS2R R6, SRZ ;  /* 0x0000000000067805 */ /* 0x000fc8000001ff00 */
[----:B------:R-:W0:Y:S02]  /*16400*/  SHFL.BFLY PT, R10, R9, 0x1, 0x1f ;  /* 0x0c201f00090a7f89 */ /* 0x000e2400000e0000 */
[----:B0-----:R-:W-:-:S05]  /*16410*/  FADD.FTZ R14, R9, R10 ;  /* 0x0000000a090e7221 */ /* 0x001fca0000010000 */
[----:B------:R-:W-:-:S13]  /*16420*/  FSETP.NE.FTZ.AND P2, PT, R14, RZ, PT ;  /* 0x000000ff0e00720b */ /* 0x000fda0003f55000 */
[----:B------:R-:W0:Y:S08]  /*16430*/  @P2 MUFU.LG2 R12, R14 ;  /* 0x0000000e000c2308 */ /* 0x000e300000000c00 */
[----:B------:R-:W-:Y:S01]  /*16440*/  @P2 MUFU.RCP R6, R14 ;  /* 0x0000000e00062308 */ /* 0x000fe20000001000 */
[----:B0-----:R-:W-:Y:S01]  /*16450*/  @P2 FMUL.FTZ R9, R12, 0.69314718246459960938 ;  /* 0x3f3172180c092820 */ /* 0x001fe20000410000 */
[----:B------:R-:W-:-:S02]  /*16460*/  WARPGROUP.DEPBAR.LE gsb0, 0x0 ;  /* 0x00008000000079c5 */ /* 0x000fc40000010000 */
[----:B------:R-:W-:-:S06]  /*16470*/  WARPGROUP.ARRIVE ;  /* 0x00000000000079c5 */ /* 0x000fcc0000000000 */
[----:B------:R-:W-:Y:S01]  /*16480*/  HGMMA.64x192x16.F32.BF16 R24, R172, gdesc[UR4].tnspB, R24, gsb0 ;  /* 0x42e00004ac187df0 */ /* 0x000fe20008001818 */
[----:B------:R-:W-:Y:S02]  /*16490*/  R2UR UR6, R2 ;  /* 0x00000000020672ca */ /* 0x000fe400000e0000 */
[----:B------:R-:W-:Y:S02]  /*164a0*/  R2UR UR7, R3 ;  /* 0x00000000030772ca */ /* 0x000fe400000e0000 */
[----:B------:R-:W0:Y:S02]  /*164b0*/  SHFL.BFLY PT, R3, R214, 0x2, 0x1f ;  /* 0x0c401f00d6037f89 */ /* 0x000e2400000e0000 */
[----:B0-----:R-:W-:-:S05]  /*164c0*/  FADD.FTZ R3, R3, R214 ;  /* 0x000000d603037221 */ /* 0x001fca0000010000 */
[----:B------:R-:W0:Y:S02]  /*164d0*/  SHFL.BFLY PT, R2, R3, 0x1, 0x1f ;  /* 0x0c201f0003027f89 */ /* 0x000e2400000e0000 */
[----:B0-----:R-:W-:Y:S01]  /*164e0*/  FADD.FTZ R13, R3, R2 ;  /* 0x00000002030d7221 */ /* 0x001fe20000010000 */
[----:B------:R-:W-:Y:S02]  /*164f0*/  IMAD.MOV.U32 R2, RZ, RZ, -0x800000 ;  /* 0xff800000ff027424 */ /* 0x000fe400078e00ff */
[----:B------:R-:W-:Y:S02]  /*16500*/  IMAD.MOV.U32 R3, RZ, RZ, -0x800000 ;  /* 0xff800000ff037424 */ /* 0x000fe400078e00ff */
[----:B------:R-:W-:-:S13]  /*16510*/  FSETP.NE.FTZ.AND P1, PT, R13, RZ, PT ;  /* 0x000000ff0d00720b */ /* 0x000fda0003f35000 */
[----:B------:R-:W0:Y:S01]  /*16520*/  @P1 MUFU.LG2 R11, R13 ;  /* 0x0000000d000b1308 */ /* 0x000e220000000c00 */
[C---:B------:R-:W-:Y:S01]  /*16530*/  @P1 FMUL.FTZ R10, R0.reuse, 0.69314718246459960938 ;  /* 0x3f317218000a1820 */ /* 0x040fe20000410000 */
[----:B------:R-:W-:-:S04]  /*16540*/  @P2 FMUL.FTZ R0, R0, 0.69314718246459960938 ;  /* 0x3f31721800002820 */ /* 0x000fc80000410000 */
[----:B------:R-:W-:Y:S02]  /*16550*/  @P2 FFMA.FTZ R3, R0, R4, R9 ;  /* 0x0000000400032223 */ /* 0x000fe40000010009 */
[----:B------:R1:W2:Y:S01]  /*16560*/  @P1 MUFU.RCP R7, R13 ;  /* 0x0000000d00071308 */ /* 0x0002a20000001000 */
[----:B0-----:R-:W-:-:S04]  /*16570*/  @P1 FMUL.FTZ R11, R11, 0.69314718246459960938 ;  /* 0x3f3172180b0b1820 */ /* 0x001fc80000410000 */
[----:B------:R-:W-:Y:S01]  /*16580*/  @P1 FFMA.FTZ R2, R10, R5, R11 ;  /* 0x000000050a021223 */ /* 0x000fe2000001000b */
[----:B------:R-:W-:Y:S02]  /*16590*/  WARPGROUP.DEPBAR.LE gsb0, 0x0 ;  /* 0x00008000000079c5 */ /* 0x000fe40000010000 */
[----:B------:R-:W-:-:S06]  /*165a0*/  WARPGROUP.ARRIVE ;  /* 0x00000000000079c5 */ /* 0x000fcc0000000000 */
[----:B------:R-:W-:Y:S03]  /*165b0*/  HGMMA.64x192x16.F32.BF16 R24, R168, gdesc[UR4].tnspB, R24, gsb0 ;  /* 0x42e00004a8187df0 */ /* 0x000fe60008001818 */
[----:B------:R-:W-:Y:S02]  /*165c0*/  WARPGROUP.DEPBAR.LE gsb0, 0x0 ;  /* 0x00008000000079c5 */ /* 0x000fe40000010000 */
[----:B-12---:R-:W-:Y:S05]  /*165d0*/  @!P0 BRA `(.L_x_3936) ;  /* 0x0000000000048947 */ /* 0x006fea0003800000 */
[----:B------:R-:W-:Y:S01]  /*165e0*/  BPT.TRAP 0x1 ;  /* 0x000000040000795c */ /* 0x000fe20000300000 */
.L_x_3936:
[----:B------:R-:W2:Y:S01]  /*165f0*/  LDL.LU R5, [R1+0x4] ;  /* 0x0000040001057983 */ /* 0x000ea20000300800 */
[----:B------:R-:W-:Y:S02]  /*16600*/  VIADD R8, R8, 0x30860 ;  /* 0x0003086008087836 */ /* 0x000fe40000000000 */
[-C--:B------:R-:W-:Y:S01]  /*16610*/  FMUL.FTZ R130, R59, R6.reuse ;  /* 0x000000063b827220 */ /* 0x080fe20000410000 */
[----:B------:R-:W-:Y:S02]  /*16620*/  VIADD R210, R210, 0x1 ;  /* 0x00000001d2d27836 */ /* 0x000fe40000000000 */
[-C--:B------:R-:W-:Y:S01]  /*16630*/  FMUL.FTZ R128, R67, R6.reuse ;  /* 0x0000000643807220 */ /* 0x080fe20000410000 */
[-C--:B------:R-:W-:Y:S01]  /*16640*/  FMUL.FTZ R131, R55, R6.reuse ;  /* 0x0000000637837220 */ /* 0x080fe20000410000 */
[----:B------:R-:W-:Y:S01]  /*16650*/  PRMT R8, R221, 0x654, R8 ;  /* 0x00000654dd087816 */ /* 0x000fe20000000008 */
[-C--:B------:R-:W-:Y:S01]  /*16660*/  FMUL.FTZ R59, R62, R6.reuse ;  /* 0x000000063e3b7220 */ /* 0x080fe20000410000 */
[----:B------:R-:W-:Y:S01]  /*16670*/  ISETP.NE.AND P1, PT, R210, 0x2, PT ;  /* 0x00000002d200780c */ /* 0x000fe20003f25270 */
[-C--:B------:R-:W-:Y:S01]  /*16680*/  FMUL.FTZ R129, R63, R6.reuse ;  /* 0x000000063f817220 */ /* 0x080fe20000410000 */
[----:B------:R0:W-:Y:S01]  /*16690*/  SYNCS.ARRIVE.TRANS64.RED.A1T0 RZ, [R8+URZ], RZ ;  /* 0x000000ff08ff79a7 */ /* 0x0001e2000810043f */
[-C--:B------:R-:W-:Y:S01]  /*166a0*/  FMUL.FTZ R67, R70, R6.reuse ;  /* 0x0000000646437220 */ /* 0x080fe20000410000 */
[-C--:B------:R-:W-:Y:S01]  /*166b0*/  FMUL.FTZ R127, R71, R6.reuse ;  /* 0x00000006477f7220 */ /* 0x080fe20000410000 */
[-C--:B------:R-:W-:Y:S01]  /*166c0*/  FMUL.FTZ R71, R75, R6.reuse ;  /* 0x000000064b477220 */ /* 0x080fe20000410000 */
[-C--:B------:R-:W-:Y:S01]  /*166d0*/  FMUL.FTZ R70, R83, R6.reuse ;  /* 0x0000000653467220 */ /* 0x080fe20000410000 */
[-C--:B------:R-:W-:Y:S01]  /*166e0*/  FMUL.FTZ R63, R91, R6.reuse ;  /* 0x000000065b3f7220 */ /* 0x080fe20000410000 */
[-C--:B------:R-:W-:Y:S01]  /*166f0*/  FMUL.FTZ R62, R99, R6.reuse ;  /* 0x00000006633e7220 */ /* 0x080fe20000410000 */
[-C--:B------:R-:W-:Y:S01]  /*16700*/  FMUL.FTZ R55, R107, R6.reuse ;  /* 0x000000066b377220 */ /* 0x080fe20000410000 */
[----:B0-----:R-:W-:Y:S01]  /*16710*/  SEL R8, RZ, 0x1, P1 ;  /* 0x00000001ff087807 */ /* 0x001fe20000800000 */
        /* <DEDUP_REMOVED lines=86> */
[----:B------:R-:W-:Y:S01]  /*16c80*/  SEL R210, R210, RZ, P1 ;  /* 0x000000ffd2d27207 */ /* 0x000fe20000800000 */
[----:B--2---:R-:W-:-:S05]  /*16c90*/  VIADD R5, R5, 0x1 ;  /* 0x0000000105057836 */ /* 0x004fca0000000000 */
[----:B------:R0:W-:Y:S02]  /*16ca0*/  STL [R1+0x4], R5 ;  /* 0x0000040501007387 */ /* 0x0001e40000100800 */
.L_x_3858:
[----:B------:R-:W1:Y:S08]  /*16cb0*/  S2UR UR4, SR_CgaCtaId ;  /* 0x00000000000479c3 */ /* 0x000e700000008800 */
[----:B------:R-:W-:Y:S01]  /*16cc0*/  BAR.SYNC.DEFER_BLOCKING 0x5, 0x180 ;  /* 0x0146000000007b1d */ /* 0x000fe20000010000 */
[----:B------:R-:W-:-:S05]  /*16cd0*/  MOV R18, 0x400 ;  /* 0x0000040000127802 */ /* 0x000fca0000000f00 */
[----:B------:R-:W-:Y:S01]  /*16ce0*/  BSSY B0, `(.L_x_3937) ;  /* 0x0000272000007945 */ /* 0x000fe20003800000 */
[----:B-1----:R-:W-:-:S04]  /*16cf0*/  MOV R221, UR4 ;  /* 0x0000000400dd7c02 */ /* 0x002fc80008000f00 */
[----:B------:R-:W-:-:S05]  /*16d00*/  LEA R18, R221, R18, 0x18 ;  /* 0x00000012dd127211 */ /* 0x000fca00078ec0ff */
[----:B------:R1:W2:Y:S01]  /*16d10*/  LDS.128 R28, [R18+0x308d0] ;  /* 0x0308d000121c7984 */ /* 0x0002a20000000c00 */
[----:B------:R-:W-:Y:S06]  /*16d20*/  BAR.ARV 0x4, 0x180 ;  /* 0x0106000000007b1d */ /* 0x000fec0000002000 */
[----:B------:R-:W-:Y:S05]  /*16d30*/  @P0 BRA `(.L_x_3938) ;  /* 0x0000001800940947 */ /* 0x000fea0003800000 */
[----:B------:R-:W3:Y:S01]  /*16d40*/  LDL R8, [R1+0x7c] ;  /* 0x00007c0001087983 */ /* 0x000ee20000100800 */
[----:B------:R-:W-:Y:S01]  /*16d50*/  F2FP.BF16.F32.PACK_AB R24, R25, R24 ;  /* 0x000000181918723e */ /* 0x000fe200000010ff */
[----:B------:R-:W-:Y:S01]  /*16d60*/  ULDC.64 UR4, c[0x0][0xc00] ;  /* 0x0003000000047ab9 */ /* 0x000fe20000000a00 */
[----:B------:R-:W-:Y:S01]  /*16d70*/  F2FP.BF16.F32.PACK_AB R25, R139, R126 ;  /* 0x0000007e8b19723e */ /* 0x000fe200000010ff */
[----:B0-----:R-:W0:Y:S01]  /*16d80*/  S2R R5, SR_SWINHI ;  /* 0x0000000000057919 */ /* 0x001e220000002f00 */
        /* <DEDUP_REMOVED lines=16> */
[----:B------:R-:W-:Y:S02]  /*16e90*/  MOV R6, R18 ;  /* 0x0000001200067202 */ /* 0x000fe40000000f00 */
[----:B0-----:R-:W-:Y:S02]  /*16ea0*/  MOV R7, R5 ;  /* 0x0000000500077202 */ /* 0x001fe40000000f00 */
        /* <DEDUP_REMOVED lines=23> */
[----:B---3--:R-:W-:-:S03]  /*17020*/  IMAD.WIDE R26, R8, 0x2, R6 ;  /* 0x00000002081a7825 */ /* 0x008fc600078e0206 */
[C---:B------:R-:W-:Y:S02]  /*17030*/  IADD3 R111, P2, R26.reuse, 0x20, RZ ;  /* 0x000000201a6f7810 */ /* 0x040fe40007f5e0ff */
[C---:B------:R-:W-:Y:S02]  /*17040*/  IADD3 R141, P1, R26.reuse, 0x40, RZ ;  /* 0x000000401a8d7810 */ /* 0x040fe40007f3e0ff */
[----:B------:R-:W-:Y:S01]  /*17050*/  LOP3.LUT R8, R111, 0x380, RZ, 0xc0, !PT ;  /* 0x000003806f087812 */ /* 0x000fe200078ec0ff */
[--C-:B------:R-:W-:Y:S01]  /*17060*/  IMAD.X R9, RZ, RZ, R27.reuse, P2 ;  /* 0x000000ffff097224 */ /* 0x100fe200010e061b */
[----:B------:R-:W-:Y:S01]  /*17070*/  IADD3 R145, P5, R26, 0x4000, RZ ;  /* 0x000040001a917810 */ /* 0x000fe20007fbe0ff */
[--C-:B------:R-:W-:Y:S01]  /*17080*/  IMAD.X R11, RZ, RZ, R27.reuse, P1 ;  /* 0x000000ffff0b7224 */ /* 0x100fe200008e061b */
[----:B------:R-:W-:Y:S02]  /*17090*/  SHF.R.U64 R8, R8, 0x3, RZ ;  /* 0x0000000308087819 */ /* 0x000fe400000012ff */
[----:B------:R-:W-:Y:S01]  /*170a0*/  IADD3 R20, P0, R26, 0x4020, RZ ;  /* 0x000040201a147810 */ /* 0x000fe20007f1e0ff */
[----:B------:R-:W-:Y:S01]  /*170b0*/  IMAD.X R15, RZ, RZ, R27, P5 ;  /* 0x000000ffff0f7224 */ /* 0x000fe200028e061b */
[----:B------:R-:W-:-:S02]  /*170c0*/  LOP3.LUT R10, R141, 0x380, RZ, 0xc0, !PT ;  /* 0x000003808d0a7812 */ /* 0x000fc400078ec0ff */
[----:B------:R-:W-:Y:S01]  /*170d0*/  IADD3 R143, P6, R26, 0x60, RZ ;  /* 0x000000601a8f7810 */ /* 0x000fe20007fde0ff */
[--C-:B------:R-:W-:Y:S01]  /*170e0*/  IMAD.X R21, RZ, RZ, R27.reuse, P0 ;  /* 0x000000ffff157224 */ /* 0x100fe200000e061b */
[----:B------:R-:W-:Y:S02]  /*170f0*/  LOP3.LUT R14, R145, 0x380, RZ, 0xc0, !PT ;  /* 0x00000380910e7812 */ /* 0x000fe400078ec0ff */
[----:B------:R-:W-:Y:S01]  /*17100*/  LOP3.LUT R8, R8, R111, RZ, 0x3c, !PT ;  /* 0x0000006f08087212 */ /* 0x000fe200078e3cff */
[----:B------:R-:W-:Y:S01]  /*17110*/  IMAD.X R13, RZ, RZ, R27, P6 ;  /* 0x000000ffff0d7224 */ /* 0x000fe200030e061b */
[----:B------:R-:W-:Y:S02]  /*17120*/  LOP3.LUT R111, R20, 0x380, RZ, 0xc0, !PT ;  /* 0x00000380146f7812 */ /* 0x000fe400078ec0ff */
[----:B------:R-:W-:Y:S02]  /*17130*/  SHF.R.U64 R10, R10, 0x3, RZ ;  /* 0x000000030a0a7819 */ /* 0x000fe400000012ff */
[----:B------:R-:W-:-:S02]  /*17140*/  IADD3 R34, P4, R26, 0x4040, RZ ;  /* 0x000040401a227810 */ /* 0x000fc40007f9e0ff */
[----:B------:R-:W-:Y:S02]  /*17150*/  SHF.R.U64 R14, R14, 0x3, RZ ;  /* 0x000000030e0e7819 */ /* 0x000fe400000012ff */
[C---:B------:R-:W-:Y:S01]  /*17160*/  IADD3 R42, P2, R26.reuse, 0x8000, RZ ;  /* 0x000080001a2a7810 */ /* 0x040fe20007f5e0ff */
[--C-:B------:R-:W-:Y:S01]  /*17170*/  IMAD.X R35, RZ, RZ, R27.reuse, P4 ;  /* 0x000000ffff237224 */ /* 0x100fe200020e061b */
[----:B------:R-:W-:Y:S02]  /*17180*/  SHF.R.U64 R111, R111, 0x3, RZ ;  /* 0x000000036f6f7819 */ /* 0x000fe400000012ff */
[C---:B--2---:R-:W-:Y:S01]  /*17190*/  IADD3 R28, P1, R26.reuse, 0x8020, RZ ;  /* 0x000080201a1c7810 */ /* 0x044fe20007f3e0ff */
[--C-:B------:R-:W-:Y:S01]  /*171a0*/  IMAD.X R43, RZ, RZ, R27.reuse, P2 ;  /* 0x000000ffff2b7224 */ /* 0x100fe200010e061b */
[C---:B------:R-:W-:Y:S02]  /*171b0*/  IADD3 R50, P6, R26.reuse, 0x8040, RZ ;  /* 0x000080401a327810 */ /* 0x040fe40007fde0ff */
[----:B------:R-:W-:Y:S01]  /*171c0*/  LOP3.LUT R12, R143, 0x380, RZ, 0xc0, !PT ;  /* 0x000003808f0c7812 */ /* 0x000fe200078ec0ff */
[--C-:B------:R-:W-:Y:S01]  /*171d0*/  IMAD.X R47, RZ, RZ, R27.reuse, P1 ;  /* 0x000000ffff2f7224 */ /* 0x100fe200008e061b */
[----:B------:R-:W-:Y:S01]  /*171e0*/  LOP3.LUT R5, R26, 0x380, RZ, 0xc0, !PT ;  /* 0x000003801a057812 */ /* 0x000fe200078ec0ff */
[----:B------:R-:W-:Y:S01]  /*171f0*/  IMAD.X R51, RZ, RZ, R27, P6 ;  /* 0x000000ffff337224 */ /* 0x000fe200030e061b */
[----:B------:R-:W-:-:S02]  /*17200*/  LOP3.LUT R10, R10, R141, RZ, 0x3c, !PT ;  /* 0x0000008d0a0a7212 */ /* 0x000fc400078e3cff */
[----:B------:R-:W-:Y:S02]  /*17210*/  LOP3.LUT R14, R14, R145, RZ, 0x3c, !PT ;  /* 0x000000910e0e7212 */ /* 0x000fe400078e3cff */
[----:B------:R-:W-:Y:S02]  /*17220*/  LOP3.LUT R141, R34, 0x380, RZ, 0xc0, !PT ;  /* 0x00000380228d7812 */ /* 0x000fe400078ec0ff */
[----:B------:R-:W-:Y:S02]  /*17230*/  LOP3.LUT R145, R42, 0x380, RZ, 0xc0, !PT ;  /* 0x000003802a917812 */ /* 0x000fe400078ec0ff */
[----:B------:R-:W-:Y:S02]  /*17240*/  LOP3.LUT R20, R111, R20, RZ, 0x3c, !PT ;  /* 0x000000146f147212 */ /* 0x000fe400078e3cff */
[----:B------:R-:W-:Y:S02]  /*17250*/  SHF.R.U64 R12, R12, 0x3, RZ ;  /* 0x000000030c0c7819 */ /* 0x000fe400000012ff */
[----:B------:R-:W-:-:S02]  /*17260*/  LOP3.LUT R111, R28, 0x380, RZ, 0xc0, !PT ;  /* 0x000003801c6f7812 */ /* 0x000fc400078ec0ff */
[----:B------:R-:W-:Y:S02]  /*17270*/  LOP3.LUT R139, R50, 0x380, RZ, 0xc0, !PT ;  /* 0x00000380328b7812 */ /* 0x000fe400078ec0ff */
[C---:B------:R-:W-:Y:S02]  /*17280*/  IADD3 R38, P3, R26.reuse, 0x4060, RZ ;  /* 0x000040601a267810 */ /* 0x040fe40007f7e0ff */
[----:B------:R-:W-:Y:S02]  /*17290*/  SHF.R.U64 R5, R5, 0x3, RZ ;  /* 0x0000000305057819 */ /* 0x000fe400000012ff */
[----:B------:R-:W-:Y:S01]  /*172a0*/  SHF.R.U64 R141, R141, 0x3, RZ ;  /* 0x000000038d8d7819 */ /* 0x000fe200000012ff */
[----:B------:R-:W-:Y:S01]  /*172b0*/  IMAD.X R39, RZ, RZ, R27, P3 ;  /* 0x000000ffff277224 */ /* 0x000fe200018e061b */
[----:B------:R-:W-:Y:S02]  /*172c0*/  SHF.R.U64 R145, R145, 0x3, RZ ;  /* 0x0000000391917819 */ /* 0x000fe400000012ff */
[----:B------:R-:W-:-:S02]  /*172d0*/  IADD3 R78, P5, R26, 0x8060, RZ ;  /* 0x000080601a4e7810 */ /* 0x000fc40007fbe0ff */
[----:B------:R-:W-:Y:S02]  /*172e0*/  LOP3.LUT R12, R12, R143, RZ, 0x3c, !PT ;  /* 0x0000008f0c0c7212 */ /* 0x000fe400078e3cff */
[----:B------:R-:W-:Y:S02]  /*172f0*/  SHF.R.U64 R111, R111, 0x3, RZ ;  /* 0x000000036f6f7819 */ /* 0x000fe400000012ff */
[----:B------:R-:W-:Y:S02]  /*17300*/  SHF.R.U64 R139, R139, 0x3, RZ ;  /* 0x000000038b8b7819 */ /* 0x000fe400000012ff */
[----:B------:R-:W-:Y:S01]  /*17310*/  LOP3.LUT R26, R5, R26, RZ, 0x3c, !PT ;  /* 0x0000001a051a7212 */ /* 0x000fe200078e3cff */
[----:B------:R-:W-:Y:S01]  /*17320*/  IMAD.X R5, RZ, RZ, R27, P5 ;  /* 0x000000ffff057224 */ /* 0x000fe200028e061b */
[----:B------:R-:W-:Y:S02]  /*17330*/  LOP3.LUT R143, R38, 0x380, RZ, 0xc0, !PT ;  /* 0x00000380268f7812 */ /* 0x000fe400078ec0ff */
[----:B------:R-:W-:-:S02]  /*17340*/  LOP3.LUT R34, R141, R34, RZ, 0x3c, !PT ;  /* 0x000000228d227212 */ /* 0x000fc400078e3cff */
[----:B------:R-:W-:Y:S02]  /*17350*/  LOP3.LUT R42, R145, R42, RZ, 0x3c, !PT ;  /* 0x0000002a912a7212 */ /* 0x000fe400078e3cff */
[----:B------:R-:W-:Y:S02]  /*17360*/  LOP3.LUT R46, R111, R28, RZ, 0x3c, !PT ;  /* 0x0000001c6f2e7212 */ /* 0x000fe400078e3cff */
[----:B------:R-:W-:Y:S02]  /*17370*/  LOP3.LUT R50, R139, R50, RZ, 0x3c, !PT ;  /* 0x000000328b327212 */ /* 0x000fe400078e3cff */
[----:B------:R-:W-:Y:S02]  /*17380*/  SHF.R.U64 R143, R143, 0x3, RZ ;  /* 0x000000038f8f7819 */ /* 0x000fe400000012ff */
        /* <DEDUP_REMOVED lines=9> */
[----:B------:R-:W-:Y:S02]  /*17420*/  MOV R11, R10 ;  /* 0x0000000a000b7202 */ /* 0x000fe40000000f00 */
[----:B------:R-:W-:Y:S01]  /*17430*/  MOV R0, R50 ;  /* 0x0000003200007202 */ /* 0x000fe20000000f00 */
[----:B------:R0:W-:Y:S01]  /*17440*/  STSM.16.M88.4 [R28], R32 ;  /* 0x000000201c007844 */ /* 0x0001e20000000200 */
[----:B------:R-:W-:Y:S02]  /*17450*/  F2FP.BF16.F32.PACK_AB R42, R45, R44 ;  /* 0x0000002c2d2a723e */ /* 0x000fe400000010ff */
[----:B------:R-:W-:Y:S02]  /*17460*/  F2FP.BF16.F32.PACK_AB R43, R133, R121 ;  /* 0x00000079852b723e */ /* 0x000fe400000010ff */
[----:B------:R-:W-:Y:S02]  /*17470*/  LOP3.LUT R38, R143, R38, RZ, 0x3c, !PT ;  /* 0x000000268f267212 */ /* 0x000fe400078e3cff */
[----:B------:R-:W-:Y:S01]  /*17480*/  MOV R12, R12 ;  /* 0x0000000c000c7202 */ /* 0x000fe20000000f00 */
[----:B------:R-:W-:Y:S01]  /*17490*/  STSM.16.M88.4 [R11], R40 ;  /* 0x000000280b007844 */ /* 0x000fe20000000200 */
[----:B------:R-:W-:-:S02]  /*174a0*/  F2FP.BF16.F32.PACK_AB R50, R53, R52 ;  /* 0x000000343532723e */ /* 0x000fc400000010ff */
[----:B------:R-:W-:Y:S02]  /*174b0*/  F2FP.BF16.F32.PACK_AB R51, R131, R54 ;  /* 0x000000368333723e */ /* 0x000fe400000010ff */
[----:B------:R-:W-:Y:S02]  /*174c0*/  MOV R14, R14 ;  /* 0x0000000e000e7202 */ /* 0x000fe40000000f00 */
[----:B------:R-:W-:Y:S01]  /*174d0*/  LOP3.LUT R141, R78, 0x380, RZ, 0xc0, !PT ;  /* 0x000003804e8d7812 */ /* 0x000fe200078ec0ff */
[----:B------:R-:W-:Y:S01]  /*174e0*/  STSM.16.M88.4 [R12], R48 ;  /* 0x000000300c007844 */ /* 0x000fe20000000200 */
[----:B------:R-:W-:Y:S01]  /*174f0*/  MOV R20, R20 ;  /* 0x0000001400147202 */ /* 0x000fe20000000f00 */
[----:B0-----:R-:W0:Y:S01]  /*17500*/  LDC R28, c[0x0][0xbe8] ;  /* 0x0002fa00ff1c7b82 */ /* 0x001e220000000800 */
[----:B------:R-:W-:Y:S01]  /*17510*/  MOV R38, R38 ;  /* 0x0000002600267202 */ /* 0x000fe20000000f00 */
[----:B------:R-:W-:Y:S01]  /*17520*/  STSM.16.M88.4 [R14], R56 ;  /* 0x000000380e007844 */ /* 0x000fe20000000200 */
[----:B------:R-:W-:-:S02]  /*17530*/  SHF.R.U64 R141, R141, 0x3, RZ ;  /* 0x000000038d8d7819 */ /* 0x000fc400000012ff */
[----:B------:R-:W-:Y:S01]  /*17540*/  ISETP.NE.U32.AND P0, PT, RZ, UR4, PT ;  /* 0x00000004ff007c0c */ /* 0x000fe2000bf05070 */
[----:B------:R2:W-:Y:S01]  /*17550*/  STSM.16.M88.4 [R20], R64 ;  /* 0x0000004014007844 */ /* 0x0005e20000000200 */
[----:B------:R-:W-:Y:S02]  /*17560*/  LOP3.LUT R4, R141, R78, RZ, 0x3c, !PT ;  /* 0x0000004e8d047212 */ /* 0x000fe400078e3cff */
[----:B------:R-:W-:Y:S01]  /*17570*/  MOV R46, R46 ;  /* 0x0000002e002e7202 */ /* 0x000fe20000000f00 */
[----:B------:R-:W-:Y:S01]  /*17580*/  STSM.16.M88.4 [R9], R72 ;  /* 0x0000004809007844 */ /* 0x000fe20000000200 */
[----:B------:R-:W-:Y:S02]  /*17590*/  MOV R10, R4 ;  /* 0x00000004000a7202 */ /* 0x000fe40000000f00 */
[----:B------:R-:W-:Y:S01]  /*175a0*/  ISETP.NE.AND.EX P0, PT, RZ, UR5, PT, P0 ;  /* 0x00000005ff007c0c */ /* 0x000fe2000bf05300 */
[----:B------:R-:W-:Y:S04]  /*175b0*/  STSM.16.M88.4 [R38], R80 ;  /* 0x0000005026007844 */ /* 0x000fe80000000200 */
[----:B------:R3:W-:Y:S04]  /*175c0*/  STSM.16.M88.4 [R8], R88 ;  /* 0x0000005808007844 */ /* 0x0007e80000000200 */
[----:B------:R4:W-:Y:S01]  /*175d0*/  STSM.16.M88.4 [R46], R96 ;  /* 0x000000602e007844 */ /* 0x0009e20000000200 */
[----:B--2---:R-:W-:-:S03]  /*175e0*/  IMAD.MOV.U32 R20, RZ, RZ, RZ ;  /* 0x000000ffff147224 */ /* 0x004fc600078e00ff */
[----:B------:R4:W-:Y:S04]  /*175f0*/  STSM.16.M88.4 [R0], R104 ;  /* 0x0000006800007844 */ /* 0x0009e80000000200 */
[----:B------:R4:W-:Y:S01]  /*17600*/  STSM.16.M88.4 [R10], R112 ;  /* 0x000000700a007844 */ /* 0x0009e20000000200 */
[----:B------:R-:W-:Y:S01]  /*17610*/  BAR.SYNC.DEFER_BLOCKING 0x1, 0x100 ;  /* 0x0044000000007b1d */ /* 0x000fe20000010000 */
[----:B---3--:R-:W-:-:S04]  /*17620*/  IADD3 R8, P1, R227, UR4, RZ ;  /* 0x00000004e3087c10 */ /* 0x008fc8000ff3e0ff */
[----:B------:R-:W-:Y:S01]  /*17630*/  IADD3.X R9, R228, UR5, RZ, P1, !PT ;  /* 0x00000005e4097c10 */ /* 0x000fe20008ffe4ff */
[----:B------:R-:W-:Y:S02]  /*17640*/  ULDC.64 UR4, c[0x0][0xc08] ;  /* 0x0003020000047ab9 */ /* 0x000fe40000000a00 */
[----:B------:R-:W-:-:S04]  /*17650*/  ISETP.NE.U32.AND P2, PT, RZ, UR4, PT ;  /* 0x00000004ff007c0c */ /* 0x000fc8000bf45070 */
[----:B------:R-:W-:Y:S01]  /*17660*/  ISETP.NE.AND.EX P2, PT, RZ, UR5, PT, P2 ;  /* 0x00000005ff007c0c */ /* 0x000fe2000bf45320 */
[----:B------:R4:W5:-:S12]  /*17670*/  @P0 LDG.E R20, desc[UR56][R8.64] ;  /* 0x0000003808140981 */ /* 0x000958000c1e1900 */
[----:B------:R-:W-:Y:S01]  /*17680*/  @P2 IADD3 R4, P3, R227, UR4, RZ ;  /* 0x00000004e3042c10 */ /* 0x000fe2000ff7e0ff */
[----:B------:R-:W-:Y:S01]  /*17690*/  ULDC UR4, c[0x0][0xa88] ;  /* 0x0002a20000047ab9 */ /* 0x000fe20000000800 */
[----:B0-----:R-:W-:Y:S01]  /*176a0*/  ISETP.NE.AND P1, PT, R28, 0x1, PT ;  /* 0x000000011c00780c */ /* 0x001fe20003f25270 */
[----:B------:R-:W-:Y:S01]  /*176b0*/  IMAD.U32 R65, RZ, RZ, UR4 ;  /* 0x00000004ff417e24 */ /* 0x000fe2000f8e00ff */
[----:B------:R-:W-:-:S05]  /*176c0*/  @P2 IADD3.X R5, R228, UR5, RZ, P3, !PT ;  /* 0x00000005e4052c10 */ /* 0x000fca0009ffe4ff */
[----:B------:R4:W5:Y:S06]  /*176d0*/  @P2 LDG.E R65, desc[UR56][R4.64] ;  /* 0x0000003804412981 */ /* 0x00096c000c1e1900 */
[----:B------:R-:W0:Y:S08]  /*176e0*/  @P1 LDC R11, c[0x0][0xbec] ;  /* 0x0002fb00ff0b1b82 */ /* 0x000e300000000800 */
[----:B------:R-:W2:Y:S01]  /*176f0*/  @P1 LDC R15, c[0x0][0xbf0] ;  /* 0x0002fc00ff0f1b82 */ /* 0x000ea20000000800 */
[----:B----4-:R-:W-:Y:S05]  /*17700*/  @P2 BRA `(.L_x_3939) ;  /* 0x0000000000102947 */ /* 0x010fea0003800000 */
[----:B------:R-:W-:Y:S05]  /*17710*/  @!P0 BRA `(.L_x_3939) ;  /* 0x00000000000c8947 */ /* 0x000fea0003800000 */
[----:B------:R-:W3:Y:S04]  /*17720*/  LDG.E R0, desc[UR56][R8.64] ;  /* 0x0000003808007981 */ /* 0x000ee8000c1e1900 */
[----:B-----5:R-:W3:Y:S02]  /*17730*/  LDG.E R65, desc[UR56][R8.64+0x4] ;  /* 0x0000043808417981 */ /* 0x020ee4000c1e1900 */
[----:B---3--:R-:W-:-:S07]  /*17740*/  IMAD.IADD R65, R65, 0x1, -R0 ;  /* 0x0000000141417824 */ /* 0x008fce00078e0a00 */
.L_x_3939:
[----:B------:R-:W3:Y:S01]  /*17750*/  LDL R0, [R1+0x78] ;  /* 0x0000780001007983 */ /* 0x000ee20000100800 */
[----:B------:R-:W-:Y:S01]  /*17760*/  SHF.R.S32.HI R64, RZ, 0x1f, R226 ;  /* 0x0000001fff407819 */ /* 0x000fe200000114e2 */
[----:B------:R-:W-:Y:S01]  /*17770*/  ULDC.64 UR4, c[0x0][0xb90] ;  /* 0x0002e40000047ab9 */ /* 0x000fe20000000a00 */
[----:B------:R-:W4:Y:S01]  /*17780*/  S2R R34, SR_TID.X ;  /* 0x0000000000227919 */ /* 0x000f220000002100 */
[----:B-----5:R-:W-:Y:S02]  /*17790*/  SHF.R.S32.HI R21, RZ, 0x1f, R20 ;  /* 0x0000001fff157819 */ /* 0x020fe40000011414 */
[----:B------:R-:W-:Y:S01]  /*177a0*/  SEL R229, R229, RZ, !P0 ;  /* 0x000000ffe5e57207 */ /* 0x000fe20004000000 */
[----:B------:R-:W2:Y:S01]  /*177b0*/  LDL.LU R8, [R1+0x44] ;  /* 0x0000440001087983 */ /* 0x000ea20000300800 */
[----:B------:R-:W-:Y:S01]  /*177c0*/  IMAD R65, R65, R28, RZ ;  /* 0x0000001c41417224 */ /* 0x000fe200078e02ff */
[----:B------:R-:W1:Y:S02]  /*177d0*/  @P1 LDC R67, c[0x0][0xbec] ;  /* 0x0002fb00ff431b82 */ /* 0x000e640000000800 */
[----:B------:R-:W3:Y:S01]  /*177e0*/  LDL.LU R66, [R1+0x40] ;  /* 0x0000400001427983 */ /* 0x000ee20000300800 */
[----:B------:R-:W-:-:S03]  /*177f0*/  IMAD R5, R64, UR4, RZ ;  /* 0x0000000440057c24 */ /* 0x000fc6000f8e02ff */
[----:B------:R-:W2:Y:S01]  /*17800*/  LDL R26, [R1+0x70] ;  /* 0x00007000011a7983 */ /* 0x000ea20000100800 */
[C---:B------:R-:W-:Y:S01]  /*17810*/  IMAD R13, R226.reuse, UR5, R5 ;  /* 0x00000005e20d7c24 */ /* 0x040fe2000f8e0205 */
[----:B------:R-:W1:Y:S01]  /*17820*/  @P1 LDC R69, c[0x0][0xbf0] ;  /* 0x0002fc00ff451b82 */ /* 0x000e620000000800 */
[----:B------:R-:W-:Y:S01]  /*17830*/  IMAD.WIDE.U32 R4, R226, UR4, R20 ;  /* 0x00000004e2047c25 */ /* 0x000fe2000f8e0014 */
[----:B------:R-:W-:-:S03]  /*17840*/  ULDC.64 UR4, c[0x0][0xb98] ;  /* 0x0002e60000047ab9 */ /* 0x000fc60000000a00 */
[----:B------:R-:W-:Y:S01]  /*17850*/  IMAD.IADD R5, R5, 0x1, R13 ;  /* 0x0000000105057824 */ /* 0x000fe200078e020d */
[----:B----4-:R-:W-:-:S04]  /*17860*/  IADD3 R34, R34, -0x80, RZ ;  /* 0xffffff8022227810 */ /* 0x010fc80007ffe0ff */
[----:B------:R-:W-:-:S04]  /*17870*/  SHF.R.S32.HI R68, RZ, 0x1f, R34 ;  /* 0x0000001fff447819 */ /* 0x000fc80000011422 */
[----:B------:R-:W-:-:S04]  /*17880*/  LEA.HI R68, R68, R34, RZ, 0x3 ;  /* 0x0000002244447211 */ /* 0x000fc800078f18ff */
[----:B------:R-:W-:Y:S01]  /*17890*/  SHF.R.S32.HI R68, RZ, 0x3, R68 ;  /* 0x00000003ff447819 */ /* 0x000fe20000011444 */
[----:B------:R-:W-:Y:S01]  /*178a0*/  IMAD.WIDE.U32 R4, R229, UR4, R4 ;  /* 0x00000004e5047c25 */ /* 0x000fe2000f8e0004 */
[----:B------:R-:W-:-:S04]  /*178b0*/  SHF.R.S32.HI R27, RZ, 0x1f, R34 ;  /* 0x0000001fff1b7819 */ /* 0x000fc80000011422 */
[----:B------:R-:W-:-:S04]  /*178c0*/  LEA.HI R27, R27, R34, RZ, 0x7 ;  /* 0x000000221b1b7211 */ /* 0x000fc800078f38ff */
[----:B------:R-:W-:-:S05]  /*178d0*/  LOP3.LUT R27, R27, 0xffffff80, RZ, 0xc0, !PT ;  /* 0xffffff801b1b7812 */ /* 0x000fca00078ec0ff */
[----:B------:R-:W-:Y:S02]  /*178e0*/  IMAD.IADD R27, R34, 0x1, -R27 ;  /* 0x00000001221b7824 */ /* 0x000fe400078e0a1b */
[----:B------:R-:W-:Y:S01]  /*178f0*/  VIADD R70, R222, 0x40 ;  /* 0x00000040de467836 */ /* 0x000fe20000000000 */
[----:B------:R-:W-:Y:S01]  /*17900*/  BSSY B1, `(.L_x_3940) ;  /* 0x00000b0000017945 */ /* 0x000fe20003800000 */
[----:B------:R-:W-:-:S03]  /*17910*/  SHF.R.S32.HI R72, RZ, 0x1f, R224 ;  /* 0x0000001fff487819 */ /* 0x000fc600000114e0 */
[----:B------:R-:W-:Y:S01]  /*17920*/  SHF.R.S32.HI R71, RZ, 0x1f, R70 ;  /* 0x0000001fff477819 */ /* 0x000fe20000011446 */
[----:B---3--:R-:W-:-:S04]  /*17930*/  IMAD R10, R66, 0x80, R0 ;  /* 0x00000080420a7824 */ /* 0x008fc800078e0200 */
[----:B0-----:R-:W-:-:S04]  /*17940*/  @P1 IMAD.HI.U32 R0, R10, R11, RZ ;  /* 0x0000000b0a001227 */ /* 0x001fc800078e00ff */
[----:B------:R-:W-:Y:S01]  /*17950*/  IMAD.MOV.U32 R9, RZ, RZ, R10 ;  /* 0x000000ffff097224 */ /* 0x000fe200078e000a */
[----:B--2---:R-:W-:Y:S01]  /*17960*/  @P1 SHF.R.U32.HI R9, RZ, R15, R0 ;  /* 0x0000000fff091219 */ /* 0x004fe20000011600 */
[----:B------:R-:W-:Y:S01]  /*17970*/  IMAD R11, R68, 0x40, R222 ;  /* 0x00000040440b7824 */ /* 0x000fe200078e02de */
[----:B------:R-:W-:-:S03]  /*17980*/  SEL R0, R8, RZ, !P0 ;  /* 0x000000ff08007207 */ /* 0x000fc60004000000 */
[----:B------:R-:W-:Y:S02]  /*17990*/  IMAD.MOV R13, RZ, RZ, -R9 ;  /* 0x000000ffff0d7224 */ /* 0x000fe400078e0a09 */
[----:B------:R-:W-:-:S04]  /*179a0*/  IMAD.WIDE R6, R11, 0x2, R6 ;  /* 0x000000020b067825 */ /* 0x000fc800078e0206 */
[----:B------:R-:W-:Y:S02]  /*179b0*/  IMAD R8, R0, UR4, RZ ;  /* 0x0000000400087c24 */ /* 0x000fe4000f8e02ff */
[----:B------:R-:W-:Y:S01]  /*179c0*/  IMAD R11, R28, R13, R10 ;  /* 0x0000000d1c0b7224 */ /* 0x000fe200078e020a */
[----:B------:R-:W-:Y:S01]  /*179d0*/  SHF.R.S32.HI R13, RZ, 0x1f, R9 ;  /* 0x0000001fff0d7819 */ /* 0x000fe20000011409 */
[----:B------:R-:W-:Y:S01]  /*179e0*/  IMAD R10, R229, UR5, R8 ;  /* 0x00000005e50a7c24 */ /* 0x000fe2000f8e0208 */
[----:B------:R-:W-:Y:S01]  /*179f0*/  IADD3 R4, P0, R9, R4, RZ ;  /* 0x0000000409047210 */ /* 0x000fe20007f1e0ff */
[----:B------:R-:W-:Y:S01]  /*17a00*/  ULDC.64 UR4, c[0x0][0xb88] ;  /* 0x0002e20000047ab9 */ /* 0x000fe20000000a00 */
[----:B------:R-:W-:Y:S02]  /*17a10*/  SHF.R.S32.HI R8, RZ, 0x1f, R11 ;  /* 0x0000001fff087819 */ /* 0x000fe4000001140b */
[----:B------:R-:W-:-:S03]  /*17a20*/  IADD3.X R5, R13, R5, R10, P0, !PT ;  /* 0x000000050d057210 */ /* 0x000fc600007fe40a */
[----:B------:R-:W-:Y:S01]  /*17a30*/  IMAD R10, R8, UR4, RZ ;  /* 0x00000004080a7c24 */ /* 0x000fe2000f8e02ff */
[----:B------:R-:W-:Y:S01]  /*17a40*/  IADD3 R9, P2, R6, 0x1000, RZ ;  /* 0x0000100006097810 */ /* 0x000fe20007f5e0ff */
[----:B------:R-:W-:-:S04]  /*17a50*/  IMAD.WIDE.U32 R4, R11, UR4, R4 ;  /* 0x000000040b047c25 */ /* 0x000fc8000f8e0004 */
[----:B------:R-:W-:Y:S01]  /*17a60*/  IMAD R15, R11, UR5, R10 ;  /* 0x000000050b0f7c24 */ /* 0x000fe2000f8e020a */
[----:B------:R-:W-:Y:S01]  /*17a70*/  ULDC.64 UR4, c[0x0][0xb50] ;  /* 0x0002d40000047ab9 */ /* 0x000fe20000000a00 */
[----:B------:R-:W-:Y:S02]  /*17a80*/  LOP3.LUT R8, R9, 0x380, RZ, 0xc0, !PT ;  /* 0x0000038009087812 */ /* 0x000fe400078ec0ff */
[----:B------:R-:W-:Y:S01]  /*17a90*/  IMAD.IADD R5, R5, 0x1, R15 ;  /* 0x0000000105057824 */ /* 0x000fe200078e020f */
[----:B------:R-:W-:Y:S02]  /*17aa0*/  LEA R10, P0, R4, UR4, 0x2 ;  /* 0x00000004040a7c11 */ /* 0x000fe4000f8010ff */
[----:B------:R-:W-:Y:S02]  /*17ab0*/  SHF.R.U64 R8, R8, 0x3, RZ ;  /* 0x0000000308087819 */ /* 0x000fe400000012ff */
[----:B------:R-:W-:Y:S01]  /*17ac0*/  LEA.HI.X R14, R4, UR5, R5, 0x2, P0 ;  /* 0x00000005040e7c11 */ /* 0x000fe200080f1405 */
[----:B------:R-:W-:Y:S01]  /*17ad0*/  SHFL.IDX PT, R54, R10, RZ, 0x1c1f ;  /* 0x001c1fff0a367589 */ /* 0x000fe200000e0000 */
[----:B------:R-:W-:Y:S01]  /*17ae0*/  IADD3 R37, P0, R6, 0x5000, RZ ;  /* 0x0000500006257810 */ /* 0x000fe20007f1e0ff */
[----:B------:R-:W-:Y:S01]  /*17af0*/  IMAD R26, R66, 0x80, R26 ;  /* 0x00000080421a7824 */ /* 0x000fe200078e021a */
[----:B------:R-:W-:Y:S01]  /*17b00*/  LOP3.LUT R8, R8, R9, RZ, 0x3c, !PT ;  /* 0x0000000908087212 */ /* 0x000fe200078e3cff */
[----:B------:R-:W-:Y:S01]  /*17b10*/  IMAD.X R9, RZ, RZ, R7, P2 ;  /* 0x000000ffff097224 */ /* 0x000fe200010e0607 */
[----:B------:R-:W-:Y:S01]  /*17b20*/  LOP3.LUT R36, R37, 0x380, RZ, 0xc0, !PT ;  /* 0x0000038025247812 */ /* 0x000fe200078ec0ff */
[----:B------:R-:W-:Y:S01]  /*17b30*/  SHFL.IDX PT, R58, R10, 0x1, 0x1c1f ;  /* 0x003c1f000a3a7f89 */ /* 0x000fe200000e0000 */
[----:B------:R-:W-:Y:S01]  /*17b40*/  IADD3 R45, P2, R6, 0x7000, RZ ;  /* 0x00007000062d7810 */ /* 0x000fe20007f5e0ff */
[----:B------:R-:W-:Y:S01]  /*17b50*/  ULDC.64 UR4, c[0x0][0xaa0] ;  /* 0x0002a80000047ab9 */ /* 0x000fe20000000a00 */
[----:B------:R-:W-:Y:S01]  /*17b60*/  SHF.R.U64 R36, R36, 0x3, RZ ;  /* 0x0000000324247819 */ /* 0x000fe200000012ff */
[----:B------:R-:W0:Y:S01]  /*17b70*/  SHFL.IDX PT, R55, R14, RZ, 0x1c1f ;  /* 0x001c1fff0e377589 */ /* 0x000e2200000e0000 */
[----:B------:R-:W-:-:S03]  /*17b80*/  LOP3.LUT R44, R45, 0x380, RZ, 0xc0, !PT ;  /* 0x000003802d2c7812 */ /* 0x000fc600078ec0ff */
[----:B------:R-:W2:Y:S01]  /*17b90*/  SHFL.IDX PT, R59, R14, 0x1, 0x1c1f ;  /* 0x003c1f000e3b7f89 */ /* 0x000ea200000e0000 */
[----:B------:R-:W-:Y:S01]  /*17ba0*/  LOP3.LUT R36, R36, R37, RZ, 0x3c, !PT ;  /* 0x0000002524247212 */ /* 0x000fe200078e3cff */
[--C-:B------:R-:W-:Y:S01]  /*17bb0*/  IMAD.X R37, RZ, RZ, R7.reuse, P0 ;  /* 0x000000ffff257224 */ /* 0x100fe200000e0607 */
[----:B------:R-:W-:Y:S01]  /*17bc0*/  SHF.R.U64 R44, R44, 0x3, RZ ;  /* 0x000000032c2c7819 */ /* 0x000fe200000012ff */
[----:B------:R-:W-:Y:S01]  /*17bd0*/  VIADD R4, R26, 0x8 ;  /* 0x000000081a047836 */ /* 0x000fe20000000000 */
[----:B------:R-:W-:Y:S02]  /*17be0*/  LOP3.LUT P0, RZ, R27, 0x3, RZ, 0xc0, !PT ;  /* 0x000000031bff7812 */ /* 0x000fe4000780c0ff */
[----:B------:R-:W-:Y:S01]  /*17bf0*/  LOP3.LUT R44, R44, R45, RZ, 0x3c, !PT ;  /* 0x0000002d2c2c7212 */ /* 0x000fe200078e3cff */
[----:B------:R-:W-:Y:S01]  /*17c00*/  IMAD.X R45, RZ, RZ, R7, P2 ;  /* 0x000000ffff2d7224 */ /* 0x000fe200010e0607 */
[-C--:B------:R-:W-:Y:S02]  /*17c10*/  ISETP.GE.OR P2, PT, R26, R65.reuse, P0 ;  /* 0x000000411a00720c */ /* 0x080fe40000746670 */
[----:B------:R-:W-:-:S02]  /*17c20*/  ISETP.GE.OR P0, PT, R4, R65, P0 ;  /* 0x000000410400720c */ /* 0x000fc40000706670 */
[----:B------:R-:W-:-:S09]  /*17c30*/  IADD3 R13, P6, R6, 0x2000, RZ ;  /* 0x00002000060d7810 */ /* 0x000fd20007fde0ff */
[----:B0-----:R-:W-:Y:S04]  /*17c40*/  @!P2 ST.E desc[UR56][R54.64], R2 ;  /* 0x000000023600a985 */ /* 0x001fe8000c101938 */
[----:B--2---:R0:W-:Y:S01]  /*17c50*/  @!P0 ST.E desc[UR56][R58.64], R3 ;  /* 0x000000033a008985 */ /* 0x0041e2000c101938 */
[C---:B------:R-:W-:Y:S02]  /*17c60*/  IADD3 R25, P5, R6.reuse, 0x3000, RZ ;  /* 0x0000300006197810 */ /* 0x040fe40007fbe0ff */
[C---:B------:R-:W-:Y:S01]  /*17c70*/  IADD3 R33, P4, R6.reuse, 0x4000, RZ ;  /* 0x0000400006217810 */ /* 0x040fe20007f9e0ff */
[----:B------:R-:W5:Y:S01]  /*17c80*/  LD.E.128 R36, desc[UR56][R36.64] ;  /* 0x0000003824247980 */ /* 0x000f62000c101d00 */
[----:B0-----:R-:W-:Y:S01]  /*17c90*/  IMAD R3, R21, UR4, RZ ;  /* 0x0000000415037c24 */ /* 0x001fe2000f8e02ff */
[----:B------:R-:W-:-:S02]  /*17ca0*/  IADD3 R41, P3, R6, 0x6000, RZ ;  /* 0x0000600006297810 */ /* 0x000fc40007f7e0ff */
[----:B------:R-:W5:Y:S01]  /*17cb0*/  LD.E.128 R44, desc[UR56][R44.64] ;  /* 0x000000382c2c7980 */ /* 0x000f62000c101d00 */
[C---:B------:R-:W-:Y:S02]  /*17cc0*/  IMAD R21, R20.reuse, UR5, R3 ;  /* 0x0000000514157c24 */ /* 0x040fe4000f8e0203 */
[----:B------:R-:W-:Y:S01]  /*17cd0*/  IMAD.WIDE.U32 R2, R20, UR4, RZ ;  /* 0x0000000414027c25 */ /* 0x000fe2000f8e00ff */
[----:B------:R-:W-:-:S03]  /*17ce0*/  ULDC.64 UR4, c[0x0][0xae8] ;  /* 0x0002ba0000047ab9 */ /* 0x000fc60000000a00 */
[----:B------:R-:W-:Y:S02]  /*17cf0*/  IMAD R20, R225, 0x20, R68 ;  /* 0x00000020e1147824 */ /* 0x000fe400078e0244 */
[----:B------:R-:W-:Y:S01]  /*17d00*/  IMAD.IADD R3, R3, 0x1, R21 ;  /* 0x0000000103037824 */ /* 0x000fe200078e0215 */
[----:B------:R-:W-:Y:S01]  /*17d10*/  LOP3.LUT R12, R13, 0x380, RZ, 0xc0, !PT ;  /* 0x000003800d0c7812 */ /* 0x000fe200078ec0ff */
[----:B------:R-:W-:Y:S01]  /*17d20*/  IMAD R21, R64, UR4, RZ ;  /* 0x0000000440157c24 */ /* 0x000fe2000f8e02ff */
[----:B------:R-:W-:Y:S01]  /*17d30*/  LOP3.LUT R24, R25, 0x380, RZ, 0xc0, !PT ;  /* 0x0000038019187812 */ /* 0x000fe200078ec0ff */
[----:B------:R-:W-:Y:S01]  /*17d40*/  IMAD R64, R66, 0x80, R20 ;  /* 0x0000008042407824 */ /* 0x000fe200078e0214 */
[----:B------:R-:W-:Y:S02]  /*17d50*/  LOP3.LUT R32, R33, 0x380, RZ, 0xc0, !PT ;  /* 0x0000038021207812 */ /* 0x000fe400078ec0ff */
[----:B------:R-:W-:Y:S01]  /*17d60*/  LOP3.LUT R40, R41, 0x380, RZ, 0xc0, !PT ;  /* 0x0000038029287812 */ /* 0x000fe200078ec0ff */
[----:B------:R-:W-:Y:S01]  /*17d70*/  IMAD R21, R226, UR5, R21 ;  /* 0x00000005e2157c24 */ /* 0x000fe2000f8e0215 */
[----:B------:R-:W-:Y:S01]  /*17d80*/  SHF.R.U64 R12, R12, 0x3, RZ ;  /* 0x000000030c0c7819 */ /* 0x000fe200000012ff */
[----:B------:R-:W-:Y:S01]  /*17d90*/  IMAD.WIDE.U32 R2, R226, UR4, R2 ;  /* 0x00000004e2027c25 */ /* 0x000fe2000f8e0002 */
[----:B------:R-:W-:Y:S01]  /*17da0*/  SHF.R.U64 R24, R24, 0x3, RZ ;  /* 0x0000000318187819 */ /* 0x000fe200000012ff */
[----:B------:R-:W-:Y:S01]  /*17db0*/  ULDC.64 UR4, c[0x0][0xaf0] ;  /* 0x0002bc0000047ab9 */ /* 0x000fe20000000a00 */
[----:B------:R-:W-:Y:S01]  /*17dc0*/  SHF.R.U64 R32, R32, 0x3, RZ ;  /* 0x0000000320207819 */ /* 0x000fe200000012ff */
[----:B-1----:R-:W-:Y:S01]  /*17dd0*/  @P1 IMAD.HI.U32 R20, R64, R67, RZ ;  /* 0x0000004340141227 */ /* 0x002fe200078e00ff */
[----:B------:R-:W-:-:S02]  /*17de0*/  SHF.R.U64 R40, R40, 0x3, RZ ;  /* 0x0000000328287819 */ /* 0x000fc400000012ff */
[----:B------:R-:W-:Y:S01]  /*17df0*/  LOP3.LUT R12, R12, R13, RZ, 0x3c, !PT ;  /* 0x0000000d0c0c7212 */ /* 0x000fe200078e3cff */
[----:B------:R-:W-:Y:S01]  /*17e00*/  IMAD.IADD R3, R3, 0x1, R21 ;  /* 0x0000000103037824 */ /* 0x000fe200078e0215 */
[----:B------:R-:W-:Y:S01]  /*17e10*/  LOP3.LUT R24, R24, R25, RZ, 0x3c, !PT ;  /* 0x0000001918187212 */ /* 0x000fe200078e3cff */
[----:B------:R-:W-:Y:S01]  /*17e20*/  IMAD.MOV.U32 R21, RZ, RZ, R64 ;  /* 0x000000ffff157224 */ /* 0x000fe200078e0040 */
[----:B------:R-:W-:Y:S01]  /*17e30*/  LOP3.LUT R32, R32, R33, RZ, 0x3c, !PT ;  /* 0x0000002120207212 */ /* 0x000fe200078e3cff */
[----:B------:R-:W-:Y:S01]  /*17e40*/  IMAD R0, R0, UR4, RZ ;  /* 0x0000000400007c24 */ /* 0x000fe2000f8e02ff */
[----:B------:R-:W-:Y:S01]  /*17e50*/  LOP3.LUT R40, R40, R41, RZ, 0x3c, !PT ;  /* 0x0000002928287212 */ /* 0x000fe200078e3cff */
[--C-:B------:R-:W-:Y:S01]  /*17e60*/  IMAD.X R13, RZ, RZ, R7.reuse, P6 ;  /* 0x000000ffff0d7224 */ /* 0x100fe200030e0607 */
[----:B------:R-:W-:Y:S01]  /*17e70*/  @P1 SHF.R.U32.HI R21, RZ, R69, R20 ;  /* 0x00000045ff151219 */ /* 0x000fe20000011614 */
[--C-:B------:R-:W-:Y:S01]  /*17e80*/  IMAD.X R25, RZ, RZ, R7.reuse, P5 ;  /* 0x000000ffff197224 */ /* 0x100fe200028e0607 */
[C---:B------:R-:W-:Y:S01]  /*17e90*/  IADD3 R49, P6, R6.reuse, 0x8000, RZ ;  /* 0x0000800006317810 */ /* 0x040fe20007fde0ff */
[--C-:B------:R-:W-:Y:S01]  /*17ea0*/  IMAD.X R33, RZ, RZ, R7.reuse, P4 ;  /* 0x000000ffff217224 */ /* 0x100fe200020e0607 */
[C---:B------:R-:W-:Y:S01]  /*17eb0*/  IADD3 R53, P5, R6.reuse, 0x9000, RZ ;  /* 0x0000900006357810 */ /* 0x040fe20007fbe0ff */
[----:B------:R-:W-:Y:S01]  /*17ec0*/  IMAD.X R41, RZ, RZ, R7, P3 ;  /* 0x000000ffff297224 */ /* 0x000fe200018e0607 */
[C---:B------:R-:W-:Y:S01]  /*17ed0*/  IADD3 R57, P4, R6.reuse, 0xa000, RZ ;  /* 0x0000a00006397810 */ /* 0x040fe20007f9e0ff */
[C---:B------:R-:W-:Y:S01]  /*17ee0*/  IMAD R67, R229.reuse, UR5, R0 ;  /* 0x00000005e5437c24 */ /* 0x040fe2000f8e0200 */
[----:B------:R-:W-:Y:S01]  /*17ef0*/  IADD3 R5, P3, R6, 0xb000, RZ ;  /* 0x0000b00006057810 */ /* 0x000fe20007f7e0ff */
[----:B------:R-:W-:Y:S01]  /*17f00*/  IMAD.WIDE.U32 R2, R229, UR4, R2 ;  /* 0x00000004e5027c25 */ /* 0x000fe2000f8e0002 */
[--C-:B------:R-:W-:Y:S01]  /*17f10*/  SHF.R.S32.HI R0, RZ, 0x1f, R21.reuse ;  /* 0x0000001fff007819 */ /* 0x100fe20000011415 */
[----:B------:R-:W-:Y:S01]  /*17f20*/  ULDC.64 UR4, c[0x0][0xae0] ;  /* 0x0002b80000047ab9 */ /* 0x000fe20000000a00 */
[----:B------:R-:W-:Y:S01]  /*17f30*/  LOP3.LUT R48, R49, 0x380, RZ, 0xc0, !PT ;  /* 0x0000038031307812 */ /* 0x000fe200078ec0ff */
[----:B------:R-:W-:Y:S01]  /*17f40*/  IMAD.MOV R69, RZ, RZ, -R21 ;  /* 0x000000ffff457224 */ /* 0x000fe200078e0a15 */
[----:B------:R-:W-:Y:S01]  /*17f50*/  LOP3.LUT R52, R53, 0x380, RZ, 0xc0, !PT ;  /* 0x0000038035347812 */ /* 0x000fe200078ec0ff */
[----:B------:R-:W5:Y:S01]  /*17f60*/  LD.E.128 R12, desc[UR56][R12.64] ;  /* 0x000000380c0c7980 */ /* 0x000f62000c101d00 */
[----:B------:R-:W-:-:S02]  /*17f70*/  LOP3.LUT R56, R57, 0x380, RZ, 0xc0, !PT ;  /* 0x0000038039387812 */ /* 0x000fc400078ec0ff */
[----:B------:R-:W-:Y:S01]  /*17f80*/  LOP3.LUT R11, R6, 0x380, RZ, 0xc0, !PT ;  /* 0x00000380060b7812 */ /* 0x000fe200078ec0ff */
[----:B------:R-:W5:Y:S01]  /*17f90*/  LD.E.128 R24, desc[UR56][R24.64] ;  /* 0x0000003818187980 */ /* 0x000f62000c101d00 */
[----:B------:R-:W-:Y:S01]  /*17fa0*/  LOP3.LUT R4, R5, 0x380, RZ, 0xc0, !PT ;  /* 0x0000038005047812 */ /* 0x000fe200078ec0ff */
[----:B------:R-:W-:Y:S01]  /*17fb0*/  IMAD.IADD R3, R3, 0x1, R67 ;  /* 0x0000000103037824 */ /* 0x000fe200078e0243 */
[----:B------:R-:W-:Y:S01]  /*17fc0*/  SHF.R.U64 R48, R48, 0x3, RZ ;  /* 0x0000000330307819 */ /* 0x000fe200000012ff */
[----:B------:R-:W-:Y:S01]  /*17fd0*/  IMAD R0, R0, UR4, RZ ;  /* 0x0000000400007c24 */ /* 0x000fe2000f8e02ff */
[----:B------:R-:W-:Y:S01]  /*17fe0*/  SHF.R.U64 R52, R52, 0x3, RZ ;  /* 0x0000000334347819 */ /* 0x000fe200000012ff */
[----:B------:R-:W-:Y:S01]  /*17ff0*/  IMAD R67, R28, R69, R64 ;  /* 0x000000451c437224 */ /* 0x000fe200078e0240 */
[----:B------:R-:W-:Y:S01]  /*18000*/  SHF.R.U64 R56, R56, 0x3, RZ ;  /* 0x0000000338387819 */ /* 0x000fe200000012ff */
[----:B------:R-:W5:Y:S01]  /*18010*/  LD.E.128 R32, desc[UR56][R32.64] ;  /* 0x0000003820207980 */ /* 0x000f62000c101d00 */
[----:B------:R-:W-:-:S02]  /*18020*/  SHF.R.U64 R11, R11, 0x3, RZ ;  /* 0x000000030b0b7819 */ /* 0x000fc400000012ff */
[----:B------:R-:W-:Y:S01]  /*18030*/  SHF.R.U64 R4, R4, 0x3, RZ ;  /* 0x0000000304047819 */ /* 0x000fe200000012ff */
[C---:B------:R-:W-:Y:S01]  /*18040*/  IMAD R69, R21.reuse, UR5, R0 ;  /* 0x0000000515457c24 */ /* 0x040fe2000f8e0200 */
[----:B------:R-:W-:Y:S01]  /*18050*/  LOP3.LUT R48, R48, R49, RZ, 0x3c, !PT ;  /* 0x0000003130307212 */ /* 0x000fe200078e3cff */
[--C-:B------:R-:W-:Y:S01]  /*18060*/  IMAD.X R61, RZ, RZ, R7.reuse, P3 ;  /* 0x000000ffff3d7224 */ /* 0x100fe200018e0607 */
[----:B------:R-:W-:Y:S01]  /*18070*/  LOP3.LUT R52, R52, R53, RZ, 0x3c, !PT ;  /* 0x0000003534347212 */ /* 0x000fe200078e3cff */
[--C-:B------:R-:W-:Y:S01]  /*18080*/  IMAD.X R53, RZ, RZ, R7.reuse, P5 ;  /* 0x000000ffff357224 */ /* 0x100fe200028e0607 */
[----:B------:R-:W-:Y:S01]  /*18090*/  LOP3.LUT R56, R56, R57, RZ, 0x3c, !PT ;  /* 0x0000003938387212 */ /* 0x000fe200078e3cff */
[----:B------:R-:W-:Y:S01]  /*180a0*/  IMAD.X R57, RZ, RZ, R7, P4 ;  /* 0x000000ffff397224 */ /* 0x000fe200020e0607 */
[----:B------:R-:W-:Y:S01]  /*180b0*/  IADD3.X R49, RZ, R7, RZ, P6, !PT ;  /* 0x00000007ff317210 */ /* 0x000fe200037fe4ff */
[----:B------:R-:W-:Y:S01]  /*180c0*/  IMAD.WIDE.U32 R2, R21, UR4, R2 ;  /* 0x0000000415027c25 */ /* 0x000fe2000f8e0002 */
[----:B------:R-:W-:Y:S01]  /*180d0*/  LOP3.LUT R6, R11, R6, RZ, 0x3c, !PT ;  /* 0x000000060b067212 */ /* 0x000fe200078e3cff */
[----:B------:R-:W-:Y:S01]  /*180e0*/  ULDC.64 UR4, c[0x0][0xad8] ;  /* 0x0002b60000047ab9 */ /* 0x000fe20000000a00 */
[----:B------:R-:W-:Y:S01]  /*180f0*/  LOP3.LUT R60, R4, R5, RZ, 0x3c, !PT ;  /* 0x00000005043c7212 */ /* 0x000fe200078e3cff */
[----:B------:R-:W5:Y:S01]  /*18100*/  LD.E.128 R40, desc[UR56][R40.64] ;  /* 0x0000003828287980 */ /* 0x000f62000c101d00 */
[----:B------:R-:W-:Y:S01]  /*18110*/  SHF.R.S32.HI R0, RZ, 0x1f, R67 ;  /* 0x0000001fff007819 */ /* 0x000fe20000011443 */
[----:B------:R-:W-:-:S02]  /*18120*/  IMAD.IADD R3, R3, 0x1, R69 ;  /* 0x0000000103037824 */ /* 0x000fc400078e0245 */
[----:B------:R-:W5:Y:S02]  /*18130*/  LD.E.128 R4, desc[UR56][R6.64] ;  /* 0x0000003806047980 */ /* 0x000f64000c101d00 */
[----:B------:R-:W-:Y:S02]  /*18140*/  IMAD R0, R0, UR4, RZ ;  /* 0x0000000400007c24 */ /* 0x000fe4000f8e02ff */
[----:B------:R-:W5:Y:S01]  /*18150*/  LD.E.128 R8, desc[UR56][R8.64] ;  /* 0x0000003808087980 */ /* 0x000f62000c101d00 */
[----:B------:R-:W-:-:S03]  /*18160*/  IMAD R68, R66, 0x80, R68 ;  /* 0x0000008042447824 */ /* 0x000fc600078e0244 */
[----:B------:R-:W5:Y:S01]  /*18170*/  LD.E.128 R48, desc[UR56][R48.64] ;  /* 0x0000003830307980 */ /* 0x000f62000c101d00 */
[----:B------:R-:W-:-:S03]  /*18180*/  IMAD R21, R67, UR5, R0 ;  /* 0x0000000543157c24 */ /* 0x000fc6000f8e0200 */
[----:B------:R-:W5:Y:S01]  /*18190*/  LD.E.128 R52, desc[UR56][R52.64] ;  /* 0x0000003834347980 */ /* 0x000f62000c101d00 */
[----:B------:R-:W-:Y:S01]  /*181a0*/  IMAD.WIDE.U32 R2, R67, UR4, R2 ;  /* 0x0000000443027c25 */ /* 0x000fe2000f8e0002 */
[----:B------:R-:W-:Y:S02]  /*181b0*/  ULDC.64 UR4, c[0x0][0xa80] ;  /* 0x0002a00000047ab9 */ /* 0x000fe40000000a00 */
        /* <DEDUP_REMOVED lines=8> */
[----:B------:R-:W-:Y:S01]  /*18240*/  VIADD R28, R68, 0x40 ;  /* 0x00000040441c7836 */ /* 0x000fe20000000000 */
[----:B------:R-:W-:Y:S01]  /*18250*/  LEA R64, P2, R2, UR4, 0x1 ;  /* 0x0000000402407c11 */ /* 0x000fe2000f8408ff */
[----:B------:R-:W-:-:S03]  /*18260*/  IMAD.IADD R3, R3, 0x1, R21 ;  /* 0x0000000103037824 */ /* 0x000fc600078e0215 */
[-C--:B------:R-:W-:Y:S02]  /*18270*/  ISETP.GE.AND P0, PT, R28, R65.reuse, PT ;  /* 0x000000411c00720c */ /* 0x080fe40003f06270 */
[----:B------:R-:W-:Y:S02]  /*18280*/  LEA.HI.X R28, R2, UR5, R3, 0x1, P2 ;  /* 0x00000005021c7c11 */ /* 0x000fe400090f0c03 */
[----:B------:R-:W-:Y:S02]  /*18290*/  ISETP.GE.AND P2, PT, R68, R65, PT ;  /* 0x000000414400720c */ /* 0x000fe40003f46270 */
[----:B------:R-:W-:Y:S01]  /*182a0*/  IADD3 R0, R18, 0x30820, RZ ;  /* 0x0003082012007810 */ /* 0x000fe20007ffe0ff */
[----:B------:R-:W-:-:S03]  /*182b0*/  VIADD R20, R68, 0x20 ;  /* 0x0000002044147836 */ /* 0x000fc60000000000 */
[----:B------:R-:W-:Y:S01]  /*182c0*/  PRMT R0, RZ, 0x654, R0 ;  /* 0x00000654ff007816 */ /* 0x000fe20000000000 */
[----:B0-----:R0:W1:Y:S01]  /*182d0*/  SHFL.IDX PT, R21, R64, RZ, 0x181f ;  /* 0x00181fff40157589 */ /* 0x00106200000e0000 */
[----:B------:R-:W-:-:S03]  /*182e0*/  ISETP.GE.AND P1, PT, R20, R65, PT ;  /* 0x000000411400720c */ /* 0x000fc60003f26270 */
[----:B------:R0:W2:Y:S01]  /*182f0*/  SHFL.IDX PT, R67, R28, RZ, 0x181f ;  /* 0x00181fff1c437589 */ /* 0x0000a200000e0000 */
[----:B------:R0:W-:Y:S01]  /*18300*/  SYNCS.ARRIVE.TRANS64.RED.A1T0 RZ, [R0+URZ], RZ ;  /* 0x000000ff00ff79a7 */ /* 0x0001e2000810043f */
[----:B------:R-:W-:Y:S01]  /*18310*/  SHF.R.S32.HI R69, RZ, 0x1f, R222 ;  /* 0x0000001fff457819 */ /* 0x000fe200000114de */
[----:B------:R-:W-:Y:S07]  /*18320*/  @P2 BRA `(.L_x_3941) ;  /* 0x0000000000342947 */ /* 0x000fee0003800000 */
[----:B------:R-:W-:Y:S02]  /*18330*/  ULDC UR4, c[0x0][0xac8] ;  /* 0x0002b20000047ab9 */ /* 0x000fe40000000800 */
[----:B------:R-:W-:Y:S02]  /*18340*/  ISETP.GE.AND P4, PT, R222, UR4, PT ;  /* 0x00000004de007c0c */ /* 0x000fe4000bf86270 */
[----:B------:R-:W-:Y:S02]  /*18350*/  ISETP.GE.AND P3, PT, R70, UR4, PT ;  /* 0x0000000446007c0c */ /* 0x000fe4000bf66270 */
[----:B------:R-:W-:-:S09]  /*18360*/  ISETP.GE.AND P2, PT, R224, UR4, PT ;  /* 0x00000004e0007c0c */ /* 0x000fd2000bf46270 */
[-C--:B-1----:R-:W-:Y:S02]  /*18370*/  @!P4 LEA R2, P6, R222, R21.reuse, 0x1 ;  /* 0x00000015de02c211 */ /* 0x082fe400078c08ff */
[----:B------:R-:W-:Y:S02]  /*18380*/  @!P3 LEA R20, P5, R70, R21, 0x1 ;  /* 0x000000154614b211 */ /* 0x000fe400078a08ff */
[----:B--2---:R-:W-:Y:S02]  /*18390*/  @!P4 LEA.HI.X R3, R222, R67, R69, 0x1, P6 ;  /* 0x00000043de03c211 */ /* 0x004fe400030f0c45 */
[----:B------:R-:W-:Y:S02]  /*183a0*/  @!P2 LEA R66, P6, R224, R21, 0x1 ;  /* 0x00000015e042a211 */ /* 0x000fe400078c08ff */
[-C--:B------:R-:W-:Y:S01]  /*183b0*/  @!P3 LEA.HI.X R21, R70, R67.reuse, R71, 0x1, P5 ;  /* 0x000000434615b211 */ /* 0x080fe200028f0c47 */
[----:B-----5:R3:W-:Y:S01]  /*183c0*/  @!P4 ST.E.128 desc[UR56][R2.64], R4 ;  /* 0x000000040200c985 */ /* 0x0207e2000c101d38 */
[----:B------:R-:W-:-:S03]  /*183d0*/  @!P2 LEA.HI.X R67, R224, R67, R72, 0x1, P6 ;  /* 0x00000043e043a211 */ /* 0x000fc600030f0c48 */
[----:B------:R3:W-:Y:S04]  /*183e0*/  @!P3 ST.E.128 desc[UR56][R20.64], R32 ;  /* 0x000000201400b985 */ /* 0x0007e8000c101d38 */
[----:B------:R3:W-:Y:S02]  /*183f0*/  @!P2 ST.E.128 desc[UR56][R66.64], R48 ;  /* 0x000000304200a985 */ /* 0x0007e4000c101d38 */
.L_x_3941:
[----:B------:R-:W-:Y:S05]  /*18400*/  BSYNC B1 ;  /* 0x0000000000017941 */ /* 0x000fea0003800000 */
.L_x_3940:
[----:B---3-5:R3:W4:Y:S01]  /*18410*/  SHFL.IDX PT, R7, R28, 0x1, 0x181f ;  /* 0x00381f001c077f89 */ /* 0x02872200000e0000 */
[----:B------:R-:W-:Y:S03]  /*18420*/  BSSY B1, `(.L_x_3942) ;  /* 0x0000010000017945 */ /* 0x000fe60003800000 */
[----:B------:R3:W0:Y:S01]  /*18430*/  SHFL.IDX PT, R3, R64, 0x1, 0x181f ;  /* 0x00381f0040037f89 */ /* 0x00062200000e0000 */
[----:B------:R-:W-:Y:S05]  /*18440*/  @P1 BRA `(.L_x_3943) ;  /* 0x0000000000341947 */ /* 0x000fea0003800000 */
[----:B------:R-:W-:Y:S02]  /*18450*/  ULDC UR4, c[0x0][0xac8] ;  /* 0x0002b20000047ab9 */ /* 0x000fe40000000800 */
[----:B------:R-:W-:Y:S02]  /*18460*/  ISETP.GE.AND P4, PT, R222, UR4, PT ;  /* 0x00000004de007c0c */ /* 0x000fe4000bf86270 */
[----:B------:R-:W-:Y:S02]  /*18470*/  ISETP.GE.AND P5, PT, R70, UR4, PT ;  /* 0x0000000446007c0c */ /* 0x000fe4000bfa6270 */
[----:B------:R-:W-:-:S09]  /*18480*/  ISETP.GE.AND P6, PT, R224, UR4, PT ;  /* 0x00000004e0007c0c */ /* 0x000fd2000bfc6270 */
[-C--:B0-----:R-:W-:Y:S02]  /*18490*/  @!P4 LEA R2, P1, R222, R3.reuse, 0x1 ;  /* 0x00000003de02c211 */ /* 0x081fe400078208ff */
[-C--:B------:R-:W-:Y:S02]  /*184a0*/  @!P5 LEA R4, P2, R70, R3.reuse, 0x1 ;  /* 0x000000034604d211 */ /* 0x080fe400078408ff */
[----:B------:R-:W-:Y:S02]  /*184b0*/  @!P6 LEA R6, P3, R224, R3, 0x1 ;  /* 0x00000003e006e211 */ /* 0x000fe400078608ff */
[-C--:B----4-:R-:W-:Y:S02]  /*184c0*/  @!P4 LEA.HI.X R3, R222, R7.reuse, R69, 0x1, P1 ;  /* 0x00000007de03c211 */ /* 0x090fe400008f0c45 */
[-C--:B------:R-:W-:Y:S02]  /*184d0*/  @!P5 LEA.HI.X R5, R70, R7.reuse, R71, 0x1, P2 ;  /* 0x000000074605d211 */ /* 0x080fe400010f0c47 */
[----:B------:R-:W-:Y:S01]  /*184e0*/  @!P6 LEA.HI.X R7, R224, R7, R72, 0x1, P3 ;  /* 0x00000007e007e211 */ /* 0x000fe200018f0c48 */
[----:B------:R0:W-:Y:S04]  /*184f0*/  @!P4 ST.E.128 desc[UR56][R2.64], R8 ;  /* 0x000000080200c985 */ /* 0x0001e8000c101d38 */
[----:B------:R0:W-:Y:S04]  /*18500*/  @!P5 ST.E.128 desc[UR56][R4.64], R36 ;  /* 0x000000240400d985 */ /* 0x0001e8000c101d38 */
[----:B------:R0:W-:Y:S02]  /*18510*/  @!P6 ST.E.128 desc[UR56][R6.64], R52 ;  /* 0x000000340600e985 */ /* 0x0001e4000c101d38 */
.L_x_3943:
[----:B------:R-:W-:Y:S05]  /*18520*/  BSYNC B1 ;  /* 0x0000000000017941 */ /* 0x000fea0003800000 */
.L_x_3942:
[----:B0---4-:R0:W4:Y:S01]  /*18530*/  SHFL.IDX PT, R7, R28, 0x2, 0x181f ;  /* 0x00581f001c077f89 */ /* 0x01112200000e0000 */
        /* <DEDUP_REMOVED lines=16> */
.L_x_3945:
[----:B------:R-:W-:Y:S05]  /*18640*/  BSYNC B1 ;  /* 0x0000000000017941 */ /* 0x000fea0003800000 */
.L_x_3944:
[----:B------:R-:W-:Y:S01]  /*18650*/  VIADD R0, R68, 0x60 ;  /* 0x0000006044007836 */ /* 0x000fe20000000000 */
[----:B0---4-:R4:W0:Y:S04]  /*18660*/  SHFL.IDX PT, R7, R28, 0x3, 0x181f ;  /* 0x00781f001c077f89 */ /* 0x01182800000e0000 */
[----:B------:R-:W-:Y:S01]  /*18670*/  ISETP.GE.AND P0, PT, R0, R65, PT ;  /* 0x000000410000720c */ /* 0x000fe20003f06270 */
[----:B------:R4:W0:-:S12]  /*18680*/  SHFL.IDX PT, R9, R64, 0x3, 0x181f ;  /* 0x00781f0040097f89 */ /* 0x00081800000e0000 */
[----:B----4-:R-:W-:Y:S05]  /*18690*/  @P0 BRA `(.L_x_3946) ;  /* 0x0000000c00580947 */ /* 0x010fea0003800000 */
[----:B------:R-:W-:Y:S02]  /*186a0*/  ULDC UR4, c[0x0][0xac8] ;  /* 0x0002b20000047ab9 */ /* 0x000fe40000000800 */
[----:B------:R-:W-:Y:S02]  /*186b0*/  ISETP.GE.AND P2, PT, R222, UR4, PT ;  /* 0x00000004de007c0c */ /* 0x000fe4000bf46270 */
[----:B------:R-:W-:-:S11]  /*186c0*/  ISETP.GE.AND P3, PT, R70, UR4, PT ;  /* 0x0000000446007c0c */ /* 0x000fd6000bf66270 */
[-C--:B0-----:R-:W-:Y:S02]  /*186d0*/  @!P2 LEA R2, P0, R222, R9.reuse, 0x1 ;  /* 0x00000009de02a211 */ /* 0x081fe400078008ff */
[----:B------:R-:W-:Y:S02]  /*186e0*/  @!P3 LEA R4, P1, R70, R9, 0x1 ;  /* 0x000000094604b211 */ /* 0x000fe400078208ff */
[-C--:B------:R-:W-:Y:S02]  /*186f0*/  @!P2 LEA.HI.X R3, R222, R7.reuse, R69, 0x1, P0 ;  /* 0x00000007de03a211 */ /* 0x080fe400000f0c45 */
[----:B------:R-:W-:Y:S02]  /*18700*/  @!P3 LEA.HI.X R5, R70, R7, R71, 0x1, P1 ;  /* 0x000000074605b211 */ /* 0x000fe400008f0c47 */
[----:B------:R-:W-:Y:S01]  /*18710*/  ISETP.GE.AND P0, PT, R224, UR4, PT ;  /* 0x00000004e0007c0c */ /* 0x000fe2000bf06270 */
[----:B------:R4:W-:Y:S04]  /*18720*/  @!P2 ST.E.128 desc[UR56][R2.64], R24 ;  /* 0x000000180200a985 */ /* 0x0009e8000c101d38 */
[----:B------:R4:W-:Y:S08]  /*18730*/  @!P3 ST.E.128 desc[UR56][R4.64], R44 ;  /* 0x0000002c0400b985 */ /* 0x0009f0000c101d38 */
[----:B------:R-:W-:Y:S05]  /*18740*/  @P0 BRA `(.L_x_3946) ;  /* 0x0000000c002c0947 */ /* 0x000fea0003800000 */
[----:B----4-:R-:W-:-:S04]  /*18750*/  LEA R2, P0, R224, R9, 0x1 ;  /* 0x00000009e0027211 */ /* 0x010fc800078008ff */
[----:B------:R-:W-:-:S05]  /*18760*/  LEA.HI.X R3, R224, R7, R72, 0x1, P0 ;  /* 0x00000007e0037211 */ /* 0x000fca00000f0c48 */
[----:B------:R0:W-:Y:S01]  /*18770*/  ST.E.128 desc[UR56][R2.64], R60 ;  /* 0x0000003c02007985 */ /* 0x0001e2000c101d38 */
[----:B------:R-:W-:Y:S05]  /*18780*/  BRA `(.L_x_3946) ;  /* 0x0000000c001c7947 */ /* 0x000fea0003800000 */
.L_x_3938:
[----:B------:R-:W-:Y:S01]  /*18790*/  ULDC.64 UR4, c[0x0][0xc00] ;  /* 0x0003000000047ab9 */ /* 0x000fe20000000a00 */
[----:B------:R-:W-:Y:S01]  /*187a0*/  IMAD.MOV.U32 R6, RZ, RZ, RZ ;  /* 0x000000ffff067224 */ /* 0x000fe200078e00ff */
[----:B------:R-:W-:Y:S01]  /*187b0*/  ISETP.NE.U32.AND P0, PT, RZ, UR4, PT ;  /* 0x00000004ff007c0c */ /* 0x000fe2000bf05070 */
[----:B------:R-:W3:Y:S01]  /*187c0*/  LDC R21, c[0x0][0xbe8] ;  /* 0x0002fa00ff157b82 */ /* 0x000ee20000000800 */
[----:B------:R-:W-:Y:S02]  /*187d0*/  IADD3 R2, P1, R227, UR4, RZ ;  /* 0x00000004e3027c10 */ /* 0x000fe4000ff3e0ff */
[----:B------:R-:W-:Y:S02]  /*187e0*/  ISETP.NE.AND.EX P0, PT, RZ, UR5, PT, P0 ;  /* 0x00000005ff007c0c */ /* 0x000fe4000bf05300 */
[----:B------:R-:W-:Y:S01]  /*187f0*/  IADD3.X R3, R228, UR5, RZ, P1, !PT ;  /* 0x00000005e4037c10 */ /* 0x000fe20008ffe4ff */
[----:B------:R-:W-:Y:S02]  /*18800*/  ULDC.64 UR4, c[0x0][0xc08] ;  /* 0x0003020000047ab9 */ /* 0x000fe40000000a00 */
[----:B------:R-:W-:-:S04]  /*18810*/  ISETP.NE.U32.AND P1, PT, RZ, UR4, PT ;  /* 0x00000004ff007c0c */ /* 0x000fc8000bf25070 */
[----:B------:R-:W-:-:S04]  /*18820*/  ISETP.NE.AND.EX P1, PT, RZ, UR5, PT, P1 ;  /* 0x00000005ff007c0c */ /* 0x000fc8000bf25310 */
[----:B------:R4:W5:Y:S09]  /*18830*/  @P0 LDG.E R6, desc[UR56][R2.64] ;  /* 0x0000003802060981 */ /* 0x000972000c1e1900 */
[----:B------:R-:W-:Y:S01]  /*18840*/  @P1 IADD3 R4, P2, R227, UR4, RZ ;  /* 0x00000004e3041c10 */ /* 0x000fe2000ff5e0ff */
[----:B------:R-:W-:-:S02]  /*18850*/  ULDC UR4, c[0x0][0xa88] ;  /* 0x0002a20000047ab9 */ /* 0x000fc40000000800 */
[----:B------:R-:W-:Y:S01]  /*18860*/  IMAD.U32 R0, RZ, RZ, UR4 ;  /* 0x00000004ff007e24 */ /* 0x000fe2000f8e00ff */
[----:B0-----:R-:W-:-:S05]  /*18870*/  @P1 IADD3.X R5, R228, UR5, RZ, P2, !PT ;  /* 0x00000005e4051c10 */ /* 0x001fca00097fe4ff */
[----:B------:R4:W5:Y:S01]  /*18880*/  @P1 LDG.E R0, desc[UR56][R4.64] ;  /* 0x0000003804001981 */ /* 0x000962000c1e1900 */
[----:B---3--:R-:W-:Y:S01]  /*18890*/  ISETP.NE.AND P2, PT, R21, 0x1, PT ;  /* 0x000000011500780c */ /* 0x008fe20003f45270 */
[----:B------:R-:W0:-:S12]  /*188a0*/  S2R R24, SR_TID.X ;  /* 0x0000000000187919 */ /* 0x000e180000002100 */
[----:B------:R-:W3:Y:S08]  /*188b0*/  @P2 LDC R14, c[0x0][0xbec] ;  /* 0x0002fb00ff0e2b82 */ /* 0x000ef00000000800 */
[----:B------:R-:W1:Y:S01]  /*188c0*/  @P2 LDC R25, c[0x0][0xbf0] ;  /* 0x0002fc00ff192b82 */ /* 0x000e620000000800 */
[----:B0-----:R-:W-:-:S05]  /*188d0*/  VIADD R24, R24, 0xffffff80 ;  /* 0xffffff8018187836 */ /* 0x001fca0000000000 */
[----:B------:R-:W-:Y:S01]  /*188e0*/  ISETP.GE.AND P3, PT, R24, 0x80, PT ;  /* 0x000000801800780c */ /* 0x000fe20003f66270 */
[----:B----4-:R-:W-:-:S12]  /*188f0*/  @P1 BRA `(.L_x_3947) ;  /* 0x0000000000101947 */ /* 0x010fd80003800000 */
[----:B------:R-:W-:Y:S05]  /*18900*/  @!P0 BRA `(.L_x_3947) ;  /* 0x00000000000c8947 */ /* 0x000fea0003800000 */
[----:B------:R-:W4:Y:S04]  /*18910*/  LDG.E R5, desc[UR56][R2.64] ;  /* 0x0000003802057981 */ /* 0x000f28000c1e1900 */
[----:B-----5:R-:W4:Y:S02]  /*18920*/  LDG.E R0, desc[UR56][R2.64+0x4] ;  /* 0x0000043802007981 */ /* 0x020f24000c1e1900 */
[----:B----4-:R-:W-:-:S07]  /*18930*/  IMAD.IADD R0, R0, 0x1, -R5 ;  /* 0x0000000100007824 */ /* 0x010fce00078e0a05 */
.L_x_3947:
[----:B------:R-:W4:Y:S04]  /*18940*/  LDL.LU R2, [R1+0x44] ;  /* 0x0000440001027983 */ /* 0x000f280000300800 */
[----:B------:R0:W5:Y:S01]  /*18950*/  LDL R20, [R1+0x40] ;  /* 0x0000400001147983 */ /* 0x0001620000100800 */
[----:B------:R-:W-:Y:S01]  /*18960*/  BSSY B1, `(.L_x_3948) ;  /* 0x000002e000017945 */ /* 0x000fe20003800000 */
[----:B------:R-:W-:Y:S02]  /*18970*/  SHF.R.S32.HI R10, RZ, 0x1f, R226 ;  /* 0x0000001fff0a7819 */ /* 0x000fe400000114e2 */
[----:B------:R-:W-:Y:S02]  /*18980*/  SEL R229, R229, RZ, !P0 ;  /* 0x000000ffe5e57207 */ /* 0x000fe40004000000 */
[----:B-----5:R-:W-:-:S02]  /*18990*/  SHF.R.S32.HI R11, RZ, 0x1f, R6 ;  /* 0x0000001fff0b7819 */ /* 0x020fc40000011406 */
[----:B----4-:R-:W-:Y:S01]  /*189a0*/  SEL R12, R2, RZ, !P0 ;  /* 0x000000ff020c7207 */ /* 0x010fe20004000000 */
[----:B0-----:R-:W-:Y:S06]  /*189b0*/  @P3 BRA `(.L_x_3949) ;  /* 0x0000000000a03947 */ /* 0x001fec0003800000 */
[----:B------:R-:W0:Y:S01]  /*189c0*/  S2R R2, SR_TID.X ;  /* 0x0000000000027919 */ /* 0x000e220000002100 */
[----:B------:R-:W4:Y:S02]  /*189d0*/  LDC R9, c[0x0][0xbe8] ;  /* 0x0002fa00ff097b82 */ /* 0x000f240000000800 */
[----:B----4-:R-:W-:Y:S02]  /*189e0*/  IMAD R3, R0, R9, RZ ;  /* 0x0000000900037224 */ /* 0x010fe400078e02ff */
[----:B0-----:R-:W-:-:S04]  /*189f0*/  IMAD R2, R20, 0x80, R2 ;  /* 0x0000008014027824 */ /* 0x001fc800078e0202 */
[----:B------:R-:W-:-:S05]  /*18a00*/  VIADD R8, R2, 0xffffff80 ;  /* 0xffffff8002087836 */ /* 0x000fca0000000000 */
        /* <DEDUP_REMOVED lines=35> */
.L_x_3949:
[----:B------:R-:W-:Y:S05]  /*18c40*/  BSYNC B1 ;  /* 0x0000000000017941 */ /* 0x000fea0003800000 */
.L_x_3948:
[----:B------:R-:W-:Y:S01]  /*18c50*/  SHF.R.S32.HI R8, RZ, 0x1f, R24 ;  /* 0x0000001fff087819 */ /* 0x000fe20000011418 */
[----:B------:R-:W-:Y:S01]  /*18c60*/  ULDC.64 UR4, c[0x0][0xaa0] ;  /* 0x0002a80000047ab9 */ /* 0x000fe20000000a00 */
[----:B------:R-:W-:Y:S01]  /*18c70*/  BSSY B1, `(.L_x_3950) ;  /* 0x0000042000017945 */ /* 0x000fe20003800000 */
[----:B0-----:R-:W-:Y:S01]  /*18c80*/  IMAD R3, R11, UR4, RZ ;  /* 0x000000040b037c24 */ /* 0x001fe2000f8e02ff */
[----:B------:R-:W-:Y:S02]  /*18c90*/  LEA.HI R8, R8, R24, RZ, 0x3 ;  /* 0x0000001808087211 */ /* 0x000fe400078f18ff */
[----:B------:R-:W-:Y:S01]  /*18ca0*/  SHF.R.S32.HI R11, RZ, 0x1f, R224 ;  /* 0x0000001fff0b7819 */ /* 0x000fe200000114e0 */
[C---:B------:R-:W-:Y:S01]  /*18cb0*/  IMAD R5, R6.reuse, UR5, R3 ;  /* 0x0000000506057c24 */ /* 0x040fe2000f8e0203 */
[----:B------:R-:W-:Y:S01]  /*18cc0*/  SHF.R.S32.HI R8, RZ, 0x3, R8 ;  /* 0x00000003ff087819 */ /* 0x000fe20000011408 */
[----:B------:R-:W-:Y:S01]  /*18cd0*/  IMAD.WIDE.U32 R2, R6, UR4, RZ ;  /* 0x0000000406027c25 */ /* 0x000fe2000f8e00ff */
[----:B------:R-:W-:-:S02]  /*18ce0*/  ULDC.64 UR4, c[0x0][0xae8] ;  /* 0x0002ba0000047ab9 */ /* 0x000fc40000000a00 */
[----:B------:R-:W-:Y:S01]  /*18cf0*/  LEA R4, R225, R8, 0x5 ;  /* 0x00000008e1047211 */ /* 0x000fe200078e28ff */
[----:B------:R-:W-:Y:S02]  /*18d00*/  IMAD.IADD R3, R3, 0x1, R5 ;  /* 0x0000000103037824 */ /* 0x000fe400078e0205 */
[----:B------:R-:W-:Y:S02]  /*18d10*/  IMAD R7, R10, UR4, RZ ;  /* 0x000000040a077c24 */ /* 0x000fe4000f8e02ff */
[----:B------:R-:W-:Y:S02]  /*18d20*/  IMAD R9, R20, 0x80, R4 ;  /* 0x0000008014097824 */ /* 0x000fe400078e0204 */
[----:B------:R-:W-:Y:S02]  /*18d30*/  IMAD R7, R226, UR5, R7 ;  /* 0x00000005e2077c24 */ /* 0x000fe4000f8e0207 */
[----:B---3--:R-:W-:-:S04]  /*18d40*/  @P2 IMAD.HI.U32 R4, R9, R14, RZ ;  /* 0x0000000e09042227 */ /* 0x008fc800078e00ff */
[----:B------:R-:W-:Y:S01]  /*18d50*/  IMAD.WIDE.U32 R2, R226, UR4, R2 ;  /* 0x00000004e2027c25 */ /* 0x000fe2000f8e0002 */
[----:B------:R-:W-:-:S03]  /*18d60*/  ULDC.64 UR4, c[0x0][0xaf0] ;  /* 0x0002bc0000047ab9 */ /* 0x000fc60000000a00 */
[----:B------:R-:W-:Y:S01]  /*18d70*/  IMAD.MOV.U32 R5, RZ, RZ, R9 ;  /* 0x000000ffff057224 */ /* 0x000fe200078e0009 */
[----:B-1----:R-:W-:Y:S01]  /*18d80*/  @P2 SHF.R.U32.HI R5, RZ, R25, R4 ;  /* 0x00000019ff052219 */ /* 0x002fe20000011604 */
        /* <DEDUP_REMOVED lines=16> */
[----:B------:R-:W-:Y:S01]  /*18e90*/  IMAD R6, R20, 0x80, R8 ;  /* 0x0000008014067824 */ /* 0x000fe200078e0208 */
[----:B------:R-:W-:Y:S01]  /*18ea0*/  SHF.R.S32.HI R8, RZ, 0x1f, R222 ;  /* 0x0000001fff087819 */ /* 0x000fe200000114de */
[----:B------:R-:W-:Y:S02]  /*18eb0*/  IMAD R21, R0, R21, RZ ;  /* 0x0000001500157224 */ /* 0x000fe400078e02ff */
[C---:B------:R-:W-:Y:S02]  /*18ec0*/  IMAD R5, R7.reuse, UR5, R4 ;  /* 0x0000000507057c24 */ /* 0x040fe4000f8e0204 */
[----:B------:R-:W-:Y:S01]  /*18ed0*/  IMAD.WIDE.U32 R2, R7, UR4, R2 ;  /* 0x0000000407027c25 */ /* 0x000fe2000f8e0002 */
[----:B------:R-:W-:Y:S01]  /*18ee0*/  ISETP.GE.AND P2, PT, R6, R21, PT ;  /* 0x000000150600720c */ /* 0x000fe20003f46270 */
[----:B------:R-:W-:-:S02]  /*18ef0*/  ULDC.64 UR4, c[0x0][0xa80] ;  /* 0x0002a00000047ab9 */ /* 0x000fc40000000a00 */
[----:B------:R-:W-:Y:S01]  /*18f00*/  IMAD.IADD R3, R3, 0x1, R5 ;  /* 0x0000000103037824 */ /* 0x000fe200078e0205 */
[----:B------:R-:W-:Y:S01]  /*18f10*/  LEA R4, P3, R2, UR4, 0x1 ;  /* 0x0000000402047c11 */ /* 0x000fe2000f8608ff */
[----:B------:R-:W-:Y:S02]  /*18f20*/  VIADD R0, R6, 0x20 ;  /* 0x0000002006007836 */ /* 0x000fe40000000000 */
[----:B------:R-:W-:Y:S01]  /*18f30*/  VIADD R10, R222, 0x40 ;  /* 0x00000040de0a7836 */ /* 0x000fe20000000000 */
[----:B------:R-:W-:Y:S01]  /*18f40*/  LEA.HI.X R5, R2, UR5, R3, 0x1, P3 ;  /* 0x0000000502057c11 */ /* 0x000fe200098f0c03 */
[----:B------:R0:W1:Y:S01]  /*18f50*/  SHFL.IDX PT, R7, R4, RZ, 0x181f ;  /* 0x00181fff04077589 */ /* 0x00006200000e0000 */
[-C--:B------:R-:W-:Y:S01]  /*18f60*/  ISETP.GE.AND P1, PT, R0, R21.reuse, PT ;  /* 0x000000150000720c */ /* 0x080fe20003f26270 */
[----:B------:R-:W-:Y:S01]  /*18f70*/  VIADD R0, R6, 0x40 ;  /* 0x0000004006007836 */ /* 0x000fe20000000000 */
[----:B------:R-:W-:Y:S01]  /*18f80*/  SHF.R.S32.HI R9, RZ, 0x1f, R10 ;  /* 0x0000001fff097819 */ /* 0x000fe2000001140a */
[----:B------:R0:W3:Y:S03]  /*18f90*/  SHFL.IDX PT, R3, R5, RZ, 0x181f ;  /* 0x00181fff05037589 */ /* 0x0000e600000e0000 */
[----:B------:R-:W-:Y:S01]  /*18fa0*/  ISETP.GE.AND P0, PT, R0, R21, PT ;  /* 0x000000150000720c */ /* 0x000fe20003f06270 */
[----:B------:R-:W-:-:S12]  /*18fb0*/  @P2 BRA `(.L_x_3951) ;  /* 0x0000000000342947 */ /* 0x000fd80003800000 */
[----:B------:R-:W-:Y:S02]  /*18fc0*/  ULDC UR4, c[0x0][0xac8] ;  /* 0x0002b20000047ab9 */ /* 0x000fe40000000800 */
[----:B------:R-:W-:Y:S02]  /*18fd0*/  ISETP.GE.AND P4, PT, R222, UR4, PT ;  /* 0x00000004de007c0c */ /* 0x000fe4000bf86270 */
[----:B------:R-:W-:Y:S02]  /*18fe0*/  ISETP.GE.AND P3, PT, R10, UR4, PT ;  /* 0x000000040a007c0c */ /* 0x000fe4000bf66270 */
[----:B------:R-:W-:-:S09]  /*18ff0*/  ISETP.GE.AND P2, PT, R224, UR4, PT ;  /* 0x00000004e0007c0c */ /* 0x000fd2000bf46270 */
[-C--:B-1----:R-:W-:Y:S02]  /*19000*/  @!P4 LEA R12, P6, R222, R7.reuse, 0x1 ;  /* 0x00000007de0cc211 */ /* 0x082fe400078c08ff */
[----:B------:R-:W-:Y:S02]  /*19010*/  @!P3 LEA R14, P5, R10, R7, 0x1 ;  /* 0x000000070a0eb211 */ /* 0x000fe400078a08ff */
[----:B---3--:R-:W-:Y:S02]  /*19020*/  @!P4 LEA.HI.X R13, R222, R3, R8, 0x1, P6 ;  /* 0x00000003de0dc211 */ /* 0x008fe400030f0c08 */
[----:B------:R-:W-:Y:S02]  /*19030*/  @!P2 LEA R2, P6, R224, R7, 0x1 ;  /* 0x00000007e002a211 */ /* 0x000fe400078c08ff */
[-C--:B------:R-:W-:Y:S01]  /*19040*/  @!P3 LEA.HI.X R15, R10, R3.reuse, R9, 0x1, P5 ;  /* 0x000000030a0fb211 */ /* 0x080fe200028f0c09 */
[----:B------:R4:W-:Y:S01]  /*19050*/  @!P4 ST.E.128 desc[UR56][R12.64], RZ ;  /* 0x000000ff0c00c985 */ /* 0x0009e2000c101d38 */
[----:B------:R-:W-:-:S03]  /*19060*/  @!P2 LEA.HI.X R3, R224, R3, R11, 0x1, P6 ;  /* 0x00000003e003a211 */ /* 0x000fc600030f0c0b */
[----:B------:R4:W-:Y:S04]  /*19070*/  @!P3 ST.E.128 desc[UR56][R14.64], RZ ;  /* 0x000000ff0e00b985 */ /* 0x0009e8000c101d38 */
[----:B------:R4:W-:Y:S02]  /*19080*/  @!P2 ST.E.128 desc[UR56][R2.64], RZ ;  /* 0x000000ff0200a985 */ /* 0x0009e4000c101d38 */
.L_x_3951:
[----:B------:R-:W-:Y:S05]  /*19090*/  BSYNC B1 ;  /* 0x0000000000017941 */ /* 0x000fea0003800000 */
.L_x_3950:
[----:B---34-:R3:W4:Y:S01]  /*190a0*/  SHFL.IDX PT, R3, R5, 0x1, 0x181f ;  /* 0x00381f0005037f89 */ /* 0x01872200000e0000 */
[----:B------:R-:W-:Y:S03]  /*190b0*/  BSSY B1, `(.L_x_3952) ;  /* 0x0000010000017945 */ /* 0x000fe60003800000 */
[----:B-1----:R3:W1:Y:S01]  /*190c0*/  SHFL.IDX PT, R7, R4, 0x1, 0x181f ;  /* 0x00381f0004077f89 */ /* 0x00266200000e0000 */
[----:B------:R-:W-:Y:S05]  /*190d0*/  @P1 BRA `(.L_x_3953) ;  /* 0x0000000000341947 */ /* 0x000fea0003800000 */
[----:B------:R-:W-:Y:S02]  /*190e0*/  ULDC UR4, c[0x0][0xac8] ;  /* 0x0002b20000047ab9 */ /* 0x000fe40000000800 */
[----:B------:R-:W-:Y:S02]  /*190f0*/  ISETP.GE.AND P4, PT, R222, UR4, PT ;  /* 0x00000004de007c0c */ /* 0x000fe4000bf86270 */
[----:B------:R-:W-:Y:S02]  /*19100*/  ISETP.GE.AND P5, PT, R10, UR4, PT ;  /* 0x000000040a007c0c */ /* 0x000fe4000bfa6270 */
[----:B------:R-:W-:-:S09]  /*19110*/  ISETP.GE.AND P6, PT, R224, UR4, PT ;  /* 0x00000004e0007c0c */ /* 0x000fd2000bfc6270 */
[-C--:B-1----:R-:W-:Y:S02]  /*19120*/  @!P4 LEA R12, P1, R222, R7.reuse, 0x1 ;  /* 0x00000007de0cc211 */ /* 0x082fe400078208ff */
[-C--:B------:R-:W-:Y:S02]  /*19130*/  @!P5 LEA R14, P2, R10, R7.reuse, 0x1 ;  /* 0x000000070a0ed211 */ /* 0x080fe400078408ff */
[----:B------:R-:W-:Y:S02]  /*19140*/  @!P6 LEA R2, P3, R224, R7, 0x1 ;  /* 0x00000007e002e211 */ /* 0x000fe400078608ff */
[-C--:B----4-:R-:W-:Y:S02]  /*19150*/  @!P4 LEA.HI.X R13, R222, R3.reuse, R8, 0x1, P1 ;  /* 0x00000003de0dc211 */ /* 0x090fe400008f0c08 */
[-C--:B------:R-:W-:Y:S02]  /*19160*/  @!P5 LEA.HI.X R15, R10, R3.reuse, R9, 0x1, P2 ;  /* 0x000000030a0fd211 */ /* 0x080fe400010f0c09 */
[----:B------:R-:W-:Y:S01]  /*19170*/  @!P6 LEA.HI.X R3, R224, R3, R11, 0x1, P3 ;  /* 0x00000003e003e211 */ /* 0x000fe200018f0c0b */
[----:B------:R1:W-:Y:S04]  /*19180*/  @!P4 ST.E.128 desc[UR56][R12.64], RZ ;  /* 0x000000ff0c00c985 */ /* 0x0003e8000c101d38 */
[----:B------:R1:W-:Y:S04]  /*19190*/  @!P5 ST.E.128 desc[UR56][R14.64], RZ ;  /* 0x000000ff0e00d985 */ /* 0x0003e8000c101d38 */
[----:B------:R1:W-:Y:S02]  /*191a0*/  @!P6 ST.E.128 desc[UR56][R2.64], RZ ;  /* 0x000000ff0200e985 */ /* 0x0003e4000c101d38 */
.L_x_3953:
[----:B------:R-:W-:Y:S05]  /*191b0*/  BSYNC B1 ;  /* 0x0000000000017941 */ /* 0x000fea0003800000 */
.L_x_3952:
[----:B-1--4-:R1:W4:Y:S01]  /*191c0*/  SHFL.IDX PT, R3, R5, 0x2, 0x181f ;  /* 0x00581f0005037f89 */ /* 0x01232200000e0000 */
        /* <DEDUP_REMOVED lines=16> */
.L_x_3955:
[----:B------:R-:W-:Y:S05]  /*192d0*/  BSYNC B1 ;  /* 0x0000000000017941 */ /* 0x000fea0003800000 */
.L_x_3954:
[----:B------:R-:W-:Y:S01]  /*192e0*/  VIADD R0, R6, 0x60 ;  /* 0x0000006006007836 */ /* 0x000fe20000000000 */
[----:B01-3--:R-:W0:Y:S04]  /*192f0*/  SHFL.IDX PT, R5, R5, 0x3, 0x181f ;  /* 0x00781f0005057f89 */ /* 0x00be2800000e0000 */
[----:B------:R-:W-:Y:S01]  /*19300*/  ISETP.GE.AND P0, PT, R0, R21, PT ;  /* 0x000000150000720c */ /* 0x000fe20003f06270 */
[----:B----4-:R1:W3:-:S12]  /*19310*/  SHFL.IDX PT, R3, R4, 0x3, 0x181f ;  /* 0x00781f0004037f89 */ /* 0x0102d800000e0000 */
[----:B-1----:R-:W-:Y:S05]  /*19320*/  @P0 BRA `(.L_x_3946) ;  /* 0x0000000000340947 */ /* 0x002fea0003800000 */
[----:B------:R-:W-:Y:S02]  /*19330*/  ULDC UR4, c[0x0][0xac8] ;  /* 0x0002b20000047ab9 */ /* 0x000fe40000000800 */
[----:B------:R-:W-:Y:S02]  /*19340*/  ISETP.GE.AND P3, PT, R222, UR4, PT ;  /* 0x00000004de007c0c */ /* 0x000fe4000bf66270 */
[----:B------:R-:W-:Y:S02]  /*19350*/  ISETP.GE.AND P4, PT, R10, UR4, PT ;  /* 0x000000040a007c0c */ /* 0x000fe4000bf86270 */
[----:B------:R-:W-:-:S09]  /*19360*/  ISETP.GE.AND P5, PT, R224, UR4, PT ;  /* 0x00000004e0007c0c */ /* 0x000fd2000bfa6270 */
[-C--:B---3--:R-:W-:Y:S02]  /*19370*/  @!P3 LEA R6, P0, R222, R3.reuse, 0x1 ;  /* 0x00000003de06b211 */ /* 0x088fe400078008ff */
[-C--:B------:R-:W-:Y:S02]  /*19380*/  @!P4 LEA R12, P1, R10, R3.reuse, 0x1 ;  /* 0x000000030a0cc211 */ /* 0x080fe400078208ff */
[----:B------:R-:W-:Y:S02]  /*19390*/  @!P5 LEA R2, P2, R224, R3, 0x1 ;  /* 0x00000003e002d211 */ /* 0x000fe400078408ff */
[-C--:B0-----:R-:W-:Y:S02]  /*193a0*/  @!P3 LEA.HI.X R7, R222, R5.reuse, R8, 0x1, P0 ;  /* 0x00000005de07b211 */ /* 0x081fe400000f0c08 */
[-C--:B------:R-:W-:Y:S02]  /*193b0*/  @!P4 LEA.HI.X R13, R10, R5.reuse, R9, 0x1, P1 ;  /* 0x000000050a0dc211 */ /* 0x080fe400008f0c09 */
[----:B------:R-:W-:Y:S01]  /*193c0*/  @!P5 LEA.HI.X R3, R224, R5, R11, 0x1, P2 ;  /* 0x00000005e003d211 */ /* 0x000fe200010f0c0b */
[----:B------:R1:W-:Y:S04]  /*193d0*/  @!P3 ST.E.128 desc[UR56][R6.64], RZ ;  /* 0x000000ff0600b985 */ /* 0x0003e8000c101d38 */
[----:B------:R1:W-:Y:S04]  /*193e0*/  @!P4 ST.E.128 desc[UR56][R12.64], RZ ;  /* 0x000000ff0c00c985 */ /* 0x0003e8000c101d38 */
[----:B------:R1:W-:Y:S02]  /*193f0*/  @!P5 ST.E.128 desc[UR56][R2.64], RZ ;  /* 0x000000ff0200d985 */ /* 0x0003e4000c101d38 */
.L_x_3946:
[----:B------:R-:W-:Y:S05]  /*19400*/  BSYNC B0 ;  /* 0x0000000000007941 */ /* 0x000fea0003800000 */
.L_x_3937:
[----:B------:R-:W-:Y:S02]  /*19410*/  ULDC UR4, c[0x0][0xc3c] ;  /* 0x00030f0000047ab9 */ /* 0x000fe40000000800 */
[----:B--2---:R-:W-:-:S13]  /*19420*/  ISETP.GE.AND P0, PT, R31, UR4, PT ;  /* 0x000000041f007c0c */ /* 0x004fda000bf06270 */
[----:B------:R-:W-:Y:S05]  /*19430*/  @!P0 BRA `(.L_x_3956) ;  /* 0xfffffe7c00d08947 */ /* 0x000fea000383ffff */
[----:B------:R-:W-:Y:S05]  /*19440*/  BRA `(.L_x_3741) ;  /* 0x0000006800b07947 */ /* 0x000fea0003800000 */
.L_x_3739:
[----:B------:R-:W-:-:S08]  /*19450*/  NOP ;  /* 0x0000000000007918 */ /* 0x000fd00000000000 */
[----:B------:R-:W0:-:S00]  /*19460*/  USETMAXREG.DEALLOC.CTAPOOL 0x28 ;  /* 0x00000028000079c8 */ /* 0x000e0000080e0500 */
[----:B0-----:R-:W2:Y:S01]  /*19470*/  LDL.LU R3, [R1] ;  /* 0x0000000001037983 */ /* 0x001ea20000300800 */
[----:B------:R-:W-:Y:S01]  /*19480*/  LOP3.LUT R2, R2, 0x3, RZ, 0xc0, !PT ;  /* 0x0000000302027812 */ /* 0x000fe200078ec0ff */
[----:B------:R-:W-:-:S05]  /*19490*/  IMAD.MOV.U32 R4, RZ, RZ, RZ ;  /* 0x000000ffff047224 */ /* 0x000fca00078e00ff */
[----:B------:R-:W0:Y:S02]  /*194a0*/  SHFL.IDX PT, R2, R2, RZ, 0x1f ;  /* 0x00001fff02027589 */ /* 0x000e2400000e0000 */
[----:B0-----:R-:W-:Y:S02]  /*194b0*/  ISETP.NE.AND P0, PT, R2, RZ, PT ;  /* 0x000000ff0200720c */ /* 0x001fe40003f05270 */
[----:B--2---:R-:W-:-:S11]  /*194c0*/  LOP3.LUT R3, R3, 0xffffffdf, RZ, 0xc0, !PT ;  /* 0xffffffdf03037812 */ /* 0x004fd600078ec0ff */
[----:B------:R-:W-:-:S05]  /*194d0*/  @P0 LOP3.LUT R3, R3, 0x20, RZ, 0xfc, !PT ;  /* 0x0000002003030812 */ /* 0x000fca00078efcff */
[----:B------:R0:W-:Y:S01]  /*194e0*/  STL [R1], R3 ;  /* 0x0000000301007387 */ /* 0x0001e20000100800 */
[----:B------:R-:W-:Y:S05]  /*194f0*/  @!P0 BRA `(.L_x_3957) ;  /* 0x00000000001c8947 */ /* 0x000fea0003800000 */
[----:B------:R-:W1:Y:S08]  /*19500*/  S2UR UR5, SR_CgaCtaId ;  /* 0x00000000000579c3 */ /* 0x000e700000008800 */
[----:B------:R-:W-:Y:S06]  /*19510*/  BAR.SYNC.DEFER_BLOCKING 0x5, 0x180 ;  /* 0x0146000000007b1d */ /* 0x000fec0000010000 */
[----:B------:R-:W-:-:S02]  /*19520*/  UMOV UR4, 0x400 ;  /* 0x0000040000047882 */ /* 0x000fc40000000000 */
[----:B-1----:R-:W-:-:S09]  /*19530*/  ULEA UR4, UR5, UR4, 0x18 ;  /* 0x0000000405047291 */ /* 0x002fd2000f8ec03f */
[----:B------:R-:W1:Y:S01]  /*19540*/  LDS.128 R16, [UR4+0x308d0] ;  /* 0x0308d004ff107984 */ /* 0x000e620008000c00 */
[----:B------:R-:W-:Y:S06]  /*19550*/  BAR.ARV 0x4, 0x180 ;  /* 0x0106000000007b1d */ /* 0x000fec0000002000 */
[----:B------:R-:W-:Y:S05]  /*19560*/  BRA `(.L_x_3958) ;  /* 0x0000000400fc7947 */ /* 0x000fea0003800000 */
.L_x_3957:
[----:B------:R-:W-:Y:S01]  /*19570*/  LOP3.LUT R5, R0, 0x1f, RZ, 0xc0, !PT ;  /* 0x0000001f00057812 */ /* 0x000fe200078ec0ff */
[----:B------:R-:W-:Y:S01]  /*19580*/  ULDC UR4, c[0x0][0xc3c] ;  /* 0x00030f0000047ab9 */ /* 0x000fe20000000800 */
[----:B------:R-:W1:Y:S01]  /*19590*/  S2UR UR6, SR_CTAID.X ;  /* 0x00000000000679c3 */ /* 0x000e620000002500 */
[----:B------:R-:W-:Y:S01]  /*195a0*/  ULDC UR5, c[0x0][0xc38] ;  /* 0x00030e0000057ab9 */ /* 0x000fe20000000800 */
[----:B------:R-:W-:-:S04]  /*195b0*/  ISETP.NE.AND P0, PT, R5, 0x1f, PT ;  /* 0x0000001f0500780c */ /* 0x000fc80003f05270 */
[----:B------:R-:W-:-:S13]  /*195c0*/  ISETP.GE.OR P1, PT, R5, UR4, !P0 ;  /* 0x0000000405007c0c */ /* 0x000fda000c726670 */
[----:B0-----:R-:W0:Y:S02]  /*195d0*/  @!P1 LDC.64 R2, c[0x0][0xc80] ;  /* 0x00032000ff029b82 */ /* 0x001e240000000a00 */
        /* <DEDUP_REMOVED lines=29> */
[----:B------:R-:W0:Y:S01]  /*197b0*/  LDC R10, c[0x0][0xc3c] ;  /* 0x00030f00ff0a7b82 */ /* 0x000e220000000800 */
[----:B------:R-:W-:Y:S01]  /*197c0*/  IMAD.MOV.U32 R6, RZ, RZ, R3 ;  /* 0x000000ffff067224 */ /* 0x000fe200078e0003 */
[----:B------:R-:W-:Y:S01]  /*197d0*/  UMOV UR4, URZ ;  /* 0x0000003f00047c82 */ /* 0x000fe20008000000 */
[----:B------:R-:W-:Y:S01]  /*197e0*/  ULDC UR7, c[0x0][0xc3c] ;  /* 0x00030f0000077ab9 */ /* 0x000fe20000000800 */
[----:B------:R-:W-:-:S05]  /*197f0*/  ULDC UR5, c[0x0][0xc38] ;  /* 0x00030e0000057ab9 */ /* 0x000fca0000000800 */
.L_x_3963:
        /* <DEDUP_REMOVED lines=12> */
.L_x_3962:
[----:B------:R-:W-:Y:S05]  /*198c0*/  BSYNC B0 ;  /* 0x0000000000007941 */ /* 0x000fea0003800000 */
.L_x_3961:
        /* <DEDUP_REMOVED lines=20> */
[----:B------:R-:W-:-:S07]  /*19a10*/  MOV R7, R9 ;  /* 0x0000000900077202 */ /* 0x000fce0000000f00 */
.L_x_3959:
        /* <DEDUP_REMOVED lines=15> */
.L_x_3964:
        /* <DEDUP_REMOVED lines=28> */
.L_x_3960:
[----:B------:R-:W-:Y:S01]  /*19cd0*/  MOV R17, RZ ;  /* 0x000000ff00117202 */ /* 0x000fe20000000f00 */
[----:B------:R-:W-:Y:S02]  /*19ce0*/  IMAD.U32 R16, RZ, RZ, UR6 ;  /* 0x00000006ff107e24 */ /* 0x000fe4000f8e00ff */
[----:B------:R-:W-:-:S07]  /*19cf0*/  IMAD.MOV.U32 R18, RZ, RZ, RZ ;  /* 0x000000ffff127224 */ /* 0x000fce00078e00ff */
.L_x_3965:
[----:B------:R-:W-:-:S13]  /*19d00*/  ISETP.NE.AND P0, PT, R5, RZ, PT ;  /* 0x000000ff0500720c */ /* 0x000fda0003f05270 */
[----:B------:R-:W0:Y:S01]  /*19d10*/  @!P0 S2R R3, SR_CgaCtaId ;  /* 0x0000000000038919 */ /* 0x000e220000008800 */
[----:B------:R-:W-:-:S04]  /*19d20*/  @!P0 MOV R2, 0x400 ;  /* 0x0000040000028802 */ /* 0x000fc80000000f00 */
[----:B0-----:R-:W-:-:S05]  /*19d30*/  @!P0 LEA R2, R3, R2, 0x18 ;  /* 0x0000000203028211 */ /* 0x001fca00078ec0ff */
[----:B------:R2:W-:Y:S01]  /*19d40*/  @!P0 STS.128 [R2+0x308d0], R16 ;  /* 0x0308d01002008388 */ /* 0x0005e20000000c00 */
[----:B------:R-:W-:Y:S06]  /*19d50*/  BAR.ARV 0x5, 0x180 ;  /* 0x0146000000007b1d */ /* 0x000fec0000002000 */
.L_x_3958:
[----:B------:R3:W-:Y:S01]  /*19d60*/  STL [R1+0x28], RZ ;  /* 0x000028ff01007387 */ /* 0x0007e20000100800 */
[----:B------:R-:W-:Y:S01]  /*19d70*/  ULDC UR4, c[0x0][0xc3c] ;  /* 0x00030f0000047ab9 */ /* 0x000fe20000000800 */
[----:B------:R-:W-:Y:S01]  /*19d80*/  IMAD.MOV.U32 R28, RZ, RZ, 0x1 ;  /* 0x00000001ff1c7424 */ /* 0x000fe200078e00ff */
[----:B-1----:R-:W-:Y:S01]  /*19d90*/  ISETP.GE.AND P0, PT, R19, UR4, PT ;  /* 0x0000000413007c0c */ /* 0x002fe2000bf06270 */
[----:B------:R-:W-:-:S12]  /*19da0*/  IMAD.MOV.U32 R26, RZ, RZ, RZ ;  /* 0x000000ffff1a7224 */ /* 0x000fd800078e00ff */
[----:B---3--:R-:W-:Y:S05]  /*19db0*/  @P0 BRA `(.L_x_3966) ;  /* 0x0000005c00780947 */ /* 0x008fea0003800000 */
[----:B------:R-:W1:Y:S01]  /*19dc0*/  S2UR UR5, SR_CgaCtaId ;  /* 0x00000000000579c3 */ /* 0x000e620000008800 */
[C---:B------:R-:W-:Y:S01]  /*19dd0*/  IMAD.SHL.U32 R33, R0.reuse, 0x8, RZ ;  /* 0x0000000800217824 */ /* 0x040fe200078e00ff */
[----:B------:R-:W-:Y:S01]  /*19de0*/  LOP3.LUT R4, R0, 0x7f, RZ, 0xc0, !PT ;  /* 0x0000007f00047812 */ /* 0x000fe200078ec0ff */
[----:B------:R-:W-:Y:S01]  /*19df0*/  UMOV UR4, 0x400 ;  /* 0x0000040000047882 */ /* 0x000fe20000000000 */
[----:B------:R3:W-:Y:S01]  /*19e00*/  STL [R1+0x28], RZ ;  /* 0x000028ff01007387 */ /* 0x0007e20000100800 */
[----:B------:R-:W-:Y:S01]  /*19e10*/  BSSY B8, `(.L_x_3966) ;  /* 0x00005d8000087945 */ /* 0x000fe20003800000 */
[C---:B0-----:R-:W-:Y:S01]  /*19e20*/  LOP3.LUT R3, R33.reuse, 0x1f8, RZ, 0xc0, !PT ;  /* 0x000001f821037812 */ /* 0x041fe200078ec0ff */
[----:B------:R-:W-:Y:S01]  /*19e30*/  IMAD.SHL.U32 R37, R4, 0x8, RZ ;  /* 0x0000000804257824 */ /* 0x000fe200078e00ff */
[----:B------:R-:W-:Y:S01]  /*19e40*/  LOP3.LUT R33, R33, 0x38, RZ, 0xc0, !PT ;  /* 0x0000003821217812 */ /* 0x000fe200078ec0ff */
[----:B------:R-:W-:Y:S01]  /*19e50*/  IMAD.MOV.U32 R29, RZ, RZ, 0x1 ;  /* 0x00000001ff1d7424 */ /* 0x000fe200078e00ff */
[----:B--2---:R-:W-:Y:S01]  /*19e60*/  LOP3.LUT R2, R3, 0x38, R0, 0x78, !PT ;  /* 0x0000003803027812 */ /* 0x004fe200078e7800 */
[----:B------:R-:W-:Y:S01]  /*19e70*/  IMAD.SHL.U32 R0, R0, 0x10, RZ ;  /* 0x0000001000007824 */ /* 0x000fe200078e00ff */
[----:B------:R-:W-:Y:S01]  /*19e80*/  CS2R R26, SRZ ;  /* 0x00000000001a7805 */ /* 0x000fe2000001ff00 */
[----:B------:R-:W-:Y:S01]  /*19e90*/  IMAD.MOV.U32 R28, RZ, RZ, 0x1 ;  /* 0x00000001ff1c7424 */ /* 0x000fe200078e00ff */
[----:B------:R-:W-:Y:S01]  /*19ea0*/  LOP3.LUT R37, R2, 0x200, R37, 0xf8, !PT ;  /* 0x0000020002257812 */ /* 0x000fe200078ef825 */
[----:B------:R-:W-:Y:S01]  /*19eb0*/  ULOP3.LUT UR39, UR61, 0x2, URZ, 0xfc, !UPT ;  /* 0x000000023d277892 */ /* 0x000fe2000f8efc3f */
[----:B------:R-:W-:Y:S01]  /*19ec0*/  SHF.R.U32.HI R2, RZ, 0x3, R4 ;  /* 0x00000003ff027819 */ /* 0x000fe20000011604 */
[----:B------:R-:W-:Y:S01]  /*19ed0*/  ULDC.64 UR36, c[0x0][0x198] ;  /* 0x0000660000247ab9 */ /* 0x000fe20000000a00 */
[----:B------:R-:W-:Y:S01]  /*19ee0*/  LOP3.LUT R36, R33, 0x40, RZ, 0xfc, !PT ;  /* 0x0000004021247812 */ /* 0x000fe200078efcff */
[----:B------:R-:W-:Y:S01]  /*19ef0*/  ULDC UR38, c[0x0][0xc] ;  /* 0x0000030000267ab9 */ /* 0x000fe20000000800 */
[----:B------:R-:W-:-:S02]  /*19f00*/  LOP3.LUT R0, R2, 0x70, R0, 0xf8, !PT ;  /* 0x0000007002007812 */ /* 0x000fc400078ef800 */
[----:B------:R-:W-:Y:S01]  /*19f10*/  LOP3.LUT R35, R33, 0x80, RZ, 0xfc, !PT ;  /* 0x0000008021237812 */ /* 0x000fe200078efcff */
[----:B-1----:R-:W-:-:S06]  /*19f20*/  ULEA UR4, UR5, UR4, 0x18 ;  /* 0x0000000405047291 */ /* 0x002fcc000f8ec03f */
[----:B------:R-:W-:-:S04]  /*19f30*/  IMAD.U32 R22, RZ, RZ, UR4 ;  /* 0x00000004ff167e24 */ /* 0x000fc8000f8e00ff */
[----:B------:R-:W-:-:S05]  /*19f40*/  IMAD R0, R37, 0x2, R22 ;  /* 0x0000000225007824 */ /* 0x000fca00078e0216 */
[----:B------:R3:W-:Y:S02]  /*19f50*/  STL [R1+0x4], R0 ;  /* 0x0000040001007387 */ /* 0x0007e40000100800 */
.L_x_4069:
[----:B0-----:R-:W0:Y:S02]  /*19f60*/  LDC.64 R30, c[0x0][0xc88] ;  /* 0x00032200ff1e7b82 */ /* 0x001e240000000a00 */
[----:B0-----:R-:W-:-:S06]  /*19f70*/  IMAD.WIDE R30, R19, 0x4, R30 ;  /* 0x00000004131e7825 */ /* 0x001fcc00078e021e */
[----:B------:R-:W3:Y:S01]  /*19f80*/  LDG.E R30, desc[UR56][R30.64] ;  /* 0x000000381e1e7981 */ /* 0x000ee2000c1e1900 */
[----:B------:R-:W-:Y:S05]  /*19f90*/  YIELD ;  /* 0x0000000000007946 */ /* 0x000fea0003800000 */
[----:B------:R-:W-:Y:S01]  /*19fa0*/  ULDC.64 UR4, c[0x0][0xa28] ;  /* 0x00028a0000047ab9 */ /* 0x000fe20000000a00 */
[----:B------:R-:W-:Y:S01]  /*19fb0*/  ULDC.64 UR8, c[0x0][0xa18] ;  /* 0x0002860000087ab9 */ /* 0x000fe20000000a00 */
[----:B------:R-:W-:Y:S01]  /*19fc0*/  ISETP.NE.U32.AND P0, PT, RZ, UR4, PT ;  /* 0x00000004ff007c0c */ /* 0x000fe2000bf05070 */
[----:B------:R-:W-:Y:S01]  /*19fd0*/  IMAD.MOV.U32 R9, RZ, RZ, RZ ;  /* 0x000000ffff097224 */ /* 0x000fe200078e00ff */
[----:B------:R-:W-:-:S02]  /*19fe0*/  ULDC.64 UR6, c[0x0][0xa10] ;  /* 0x0002840000067ab9 */ /* 0x000fc40000000a00 */
[----:B------:R-:W-:Y:S02]  /*19ff0*/  ISETP.NE.AND.EX P0, PT, RZ, UR5, PT, P0 ;  /* 0x00000005ff007c0c */ /* 0x000fe4000bf05300 */
[----:B------:R-:W-:-:S04]  /*1a000*/  ISETP.NE.U32.AND P2, PT, RZ, UR8, PT ;  /* 0x00000008ff007c0c */ /* 0x000fc8000bf45070 */
[----:B------:R-:W-:Y:S01]  /*1a010*/  ISETP.NE.AND.EX P2, PT, RZ, UR9, PT, P2 ;  /* 0x00000009ff007c0c */ /* 0x000fe2000bf45320 */
[----:B------:R-:W-:Y:S01]  /*1a020*/  IMAD.MOV.U32 R34, RZ, RZ, RZ ;  /* 0x000000ffff227224 */ /* 0x000fe200078e00ff */
[----:B---3--:R-:W-:-:S05]  /*1a030*/  SHF.R.S32.HI R0, RZ, 0x1f, R30 ;  /* 0x0000001fff007819 */ /* 0x008fca000001141e */
[C---:B------:R-:W-:Y:S01]  /*1a040*/  @P0 LEA R2, P1, R30.reuse, UR4, 0x2 ;  /* 0x000000041e020c11 */ /* 0x040fe2000f8210ff */
[C---:B------:R-:W-:Y:S01]  /*1a050*/  IMAD.SHL.U32 R23, R30.reuse, 0x4, RZ ;  /* 0x000000041e177824 */ /* 0x040fe200078e00ff */
[C-C-:B------:R-:W-:Y:S01]  /*1a060*/  SHF.L.U64.HI R24, R30.reuse, 0x2, R0.reuse ;  /* 0x000000021e187819 */ /* 0x140fe20000010200 */
[----:B------:R0:W-:Y:S01]  /*1a070*/  STL [R1+0x18], R0 ;  /* 0x0000180001007387 */ /* 0x0001e20000100800 */
[----:B------:R-:W-:Y:S01]  /*1a080*/  @P0 LEA.HI.X R3, R30, UR5, R0, 0x2, P1 ;  /* 0x000000051e030c11 */ /* 0x000fe200088f1400 */
[----:B------:R-:W-:-:S04]  /*1a090*/  ULDC.64 UR4, c[0x0][0xa00] ;  /* 0x0002800000047ab9 */ /* 0x000fc80000000a00 */
[----:B--2---:R1:W2:Y:S01]  /*1a0a0*/  @P0 LDG.E R9, desc[UR56][R2.64] ;  /* 0x0000003802090981 */ /* 0x0042a2000c1e1900 */
[----:B------:R-:W-:Y:S02]  /*1a0b0*/  ISETP.NE.U32.AND P0, PT, RZ, UR4, PT ;  /* 0x00000004ff007c0c */ /* 0x000fe4000bf05070 */
        /* <DEDUP_REMOVED lines=9> */
[----:B------:R-:W-:Y:S02]  /*1a150*/  @P2 IADD3 R6, P3, R23, UR8, RZ ;  /* 0x0000000817062c10 */ /* 0x000fe4000ff7e0ff */
[----:B------:R-:W-:Y:S01]  /*1a160*/  MOV R8, UR4 ;  /* 0x0000000400087c02 */ /* 0x000fe20008000f00 */
[----:B------:R-:W5:Y:S01]  /*1a170*/  @P0 LDG.E R34, desc[UR56][R2.64] ;  /* 0x0000003802220981 */ /* 0x000f62000c1e1900 */
[----:B------:R-:W-:Y:S01]  /*1a180*/  @P2 IADD3.X R7, R24, UR9, RZ, P3, !PT ;  /* 0x0000000918072c10 */ /* 0x000fe20009ffe4ff */
[----:B------:R-:W-:Y:S02]  /*1a190*/  ULDC.64 UR4, c[0x0][0x418] ;  /* 0x0001060000047ab9 */ /* 0x000fe40000000a00 */
        /* <DEDUP_REMOVED lines=15> */
[----:B------:R-:W2:Y:S04]  /*1a290*/  LDG.E R10, desc[UR56][R2.64] ;  /* 0x00000038020a7981 */ /* 0x000ea8000c1e1900 */
[----:B------:R-:W2:Y:S02]  /*1a2a0*/  LDG.E R7, desc[UR56][R2.64+0x4] ;  /* 0x0000043802077981 */ /* 0x000ea4000c1e1900 */
[----:B--2---:R-:W-:-:S05]  /*1a2b0*/  IMAD.IADD R2, R7, 0x1, -R10 ;  /* 0x0000000107027824 */ /* 0x004fca00078e0a0a */
[----:B------:R0:W-:Y:S02]  /*1a2c0*/  STL [R1+0x20], R2 ;  /* 0x0000200201007387 */ /* 0x0001e40000100800 */
.L_x_3967:
[----:B------:R-:W-:Y:S01]  /*1a2d0*/  ULDC.64 UR4, c[0x0][0xa20] ;  /* 0x0002880000047ab9 */ /* 0x000fe20000000a00 */
[----:B------:R-:W-:Y:S01]  /*1a2e0*/  IMAD.MOV.U32 R32, RZ, RZ, R30 ;  /* 0x000000ffff207224 */ /* 0x000fe200078e001e */
[----:B------:R-:W-:-:S04]  /*1a2f0*/  ISETP.NE.U32.AND P0, PT, RZ, UR4, PT ;  /* 0x00000004ff007c0c */ /* 0x000fc8000bf05070 */
[----:B------:R-:W-:-:S13]  /*1a300*/  ISETP.NE.AND.EX P0, PT, RZ, UR5, PT, P0 ;  /* 0x00000005ff007c0c */ /* 0x000fda000bf05300 */
[----:B------:R-:W-:Y:S05]  /*1a310*/  @!P0 BRA `(.L_x_3968) ;  /* 0x0000000000108947 */ /* 0x000fea0003800000 */
[----:B0-----:R-:W-:-:S04]  /*1a320*/  IADD3 R2, P0, R23, UR4, RZ ;  /* 0x0000000417027c10 */ /* 0x001fc8000ff1e0ff */
[----:B------:R-:W-:-:S05]  /*1a330*/  IADD3.X R3, R24, UR5, RZ, P0, !PT ;  /* 0x0000000518037c10 */ /* 0x000fca00087fe4ff */
[----:B------:R0:W5:Y:S01]  /*1a340*/  LDG.E R8, desc[UR56][R2.64] ;  /* 0x0000003802087981 */ /* 0x000162000c1e1900 */
[----:B------:R-:W-:Y:S05]  /*1a350*/  BRA `(.L_x_3969) ;  /* 0x0000000000247947 */ /* 0x000fea0003800000 */
.L_x_3968:
        /* <DEDUP_REMOVED lines=9> */
.L_x_3969:
[----:B0-----:R-:W2:Y:S04]  /*1a3f0*/  @P1 LDG.E R3, desc[UR56][R4.64] ;  /* 0x0000003804031981 */ /* 0x001ea8000c1e1900 */
[----:B------:R-:W2:Y:S01]  /*1a400*/  @P1 LDG.E R2, desc[UR56][R4.64+0x4] ;  /* 0x0000043804021981 */ /* 0x000ea2000c1e1900 */
        /* <DEDUP_REMOVED lines=8> */
[----:B------:R-:W-:Y:S01]  /*1a490*/  LEA.HI.SX32 R4, R2, R7, 0x1c ;  /* 0x0000000702047211 */ /* 0x000fe200078fe2ff */
[----:B------:R-:W-:-:S04]  /*1a4a0*/  IMAD.MOV R2, RZ, RZ, -R3 ;  /* 0x000000ffff027224 */ /* 0x000fc800078e0a03 */
[----:B------:R-:W-:Y:S01]  /*1a4b0*/  IMAD R7, R4, 0x60, -R3 ;  /* 0x0000006004077824 */ /* 0x000fe200078e0a03 */
[----:B------:R-:W-:Y:S01]  /*1a4c0*/  VIMNMX R2, RZ, R2, !PT ;  /* 0x00000002ff027248 */ /* 0x000fe20007fe0100 */
[----:B------:R0:W-:Y:S03]  /*1a4d0*/  STL [R1+0x24], R4 ;  /* 0x0000240401007387 */ /* 0x0001e60000100800 */
[----:B------:R-:W-:-:S04]  /*1a4e0*/  VIMNMX R7, R7, R6, PT ;  /* 0x0000000607077248 */ /* 0x000fc80003fe0100 */
[----:B------:R-:W-:Y:S01]  /*1a4f0*/  ISETP.GT.AND P0, PT, R7, R2, PT ;  /* 0x000000020700720c */ /* 0x000fe20003f04270 */
[----:B------:R-:W-:-:S05]  /*1a500*/  IMAD.WIDE.U32 R2, R2, -0x55555555, RZ ;  /* 0xaaaaaaab02027825 */ /* 0x000fca00078e00ff */
[----:B0-----:R-:W-:-:S05]  /*1a510*/  SHF.R.U32.HI R4, RZ, 0x6, R3 ;  /* 0x00000006ff047819 */ /* 0x001fca0000011603 */
        /* <DEDUP_REMOVED lines=15> */
.L_x_4125:
[----:B-1----:R-:W-:Y:S02]  /*1a610*/  ISETP.NE.AND P0, PT, R14, RZ, PT ;  /* 0x000000ff0e00720c */ /* 0x002fe40003f05270 */
[----:B------:R-:W-:-:S11]  /*1a620*/  PLOP3.LUT P6, PT, PT, PT, PT, 0x8, 0x0 ;  /* 0x000000000000781c */ /* 0x000fd60003fce170 */
[----:B------:R-:W-:Y:S05]  /*1a630*/  @P0 BRA `(.L_x_3973) ;  /* 0x00000000000c0947 */ /* 0x000fea0003800000 */
[----:B------:R-:W-:-:S03]  /*1a640*/  UMOV UR4, 0xffffffff ;  /* 0xffffffff00047882 */ /* 0x000fc60000000000 */
[----:B------:R-:W-:Y:S05]  /*1a650*/  BRA.DIV UR4, `(.L_x_3974) ;  /* 0x0000006604dc7947 */ /* 0x000fea000b800000 */
[----:B------:R-:W-:-:S13]  /*1a660*/  ELECT P6, URZ, PT ;  /* 0x00000000003f782f */ /* 0x000fda00038c0000 */
.L_x_3973:
        /* <DEDUP_REMOVED lines=9> */
.L_x_4128:
[----:B------:R-:W-:Y:S05]  /*1a700*/  BSYNC B1 ;  /* 0x0000000000017941 */ /* 0x000fea0003800000 */
.L_x_3975:
        /* <DEDUP_REMOVED lines=10> */
.L_x_4129:
[----:B------:R-:W-:Y:S05]  /*1a7b0*/  BSYNC B2 ;  /* 0x0000000000027941 */ /* 0x000fea0003800000 */
.L_x_3979:
[----:B------:R-:W-:Y:S04]  /*1a7c0*/  BSSY B2, `(.L_x_3981) ;  /* 0x0000009000027945 */ /* 0x000fe80003800000 */
[----:B------:R-:W-:Y:S05]  /*1a7d0*/  @P1 BRA `(.L_x_3982) ;  /* 0x00000000001c1947 */ /* 0x000fea0003800000 */
[----:B------:R-:W2:Y:S01]  /*1a7e0*/  S2R R6, SR_TID.X ;  /* 0x0000000000067919 */ /* 0x000ea20000002100 */
[----:B0-----:R-:W-:-:S04]  /*1a7f0*/  MOV R5, 0x9000 ;  /* 0x0000900000057802 */ /* 0x001fc80000000f00 */
[----:B------:R3:W-:Y:S01]  /*1a800*/  SYNCS.ARRIVE.TRANS64 RZ, [R9+URZ+0x30890], R5 ;  /* 0x0308900509ff79a7 */ /* 0x0007e2000800003f */
[----:B--2---:R-:W-:-:S04]  /*1a810*/  LOP3.LUT R6, R6, 0x1f, RZ, 0xc0, !PT ;  /* 0x0000001f06067812 */ /* 0x004fc800078ec0ff */
[----:B------:R-:W-:-:S13]  /*1a820*/  ISETP.NE.AND P0, PT, R6, RZ, PT ;  /* 0x000000ff0600720c */ /* 0x000fda0003f05270 */
[----:B---3--:R-:W-:Y:S05]  /*1a830*/  @!P0 BRA `(.L_x_3982) ;  /* 0x0000000000048947 */ /* 0x008fea0003800000 */
[----:B------:R-:W-:Y:S01]  /*1a840*/  BPT.TRAP 0x1 ;  /* 0x000000040000795c */ /* 0x000fe20000300000 */
.L_x_3982:
[----:B------:R-:W-:Y:S05]  /*1a850*/  BSYNC B2 ;  /* 0x0000000000027941 */ /* 0x000fea0003800000 */
.L_x_3981:
        /* <DEDUP_REMOVED lines=12> */
.L_x_3983:
        /* <DEDUP_REMOVED lines=16> */
.L_x_3984:
        /* <DEDUP_REMOVED lines=16> */
.L_x_3985:
        /* <DEDUP_REMOVED lines=13> */
.L_x_4130:
[----:B------:R-:W-:Y:S05]  /*1abf0*/  BSYNC B2 ;  /* 0x0000000000027941 */ /* 0x000fea0003800000 */
.L_x_3986:
        /* <DEDUP_REMOVED lines=11> */
.L_x_3989:
[----:B------:R-:W-:Y:S05]  /*1acb0*/  BSYNC B2 ;  /* 0x0000000000027941 */ /* 0x000fea0003800000 */
.L_x_3988:
        /* <DEDUP_REMOVED lines=8> */
.L_x_3990:
        /* <DEDUP_REMOVED lines=15> */
.L_x_3991:
        /* <DEDUP_REMOVED lines=10> */
[----:B------:R-:W-:Y:S02]  /*1aed0*/  R2UR UR10, R12 ;  /* 0x000000000c0a72ca */ /* 0x000fe400000e0000 */
[----:B------:R-:W-:Y:S02]  /*1aee0*/  R2UR UR6, R10 ;  /* 0x000000000a0672ca */ /* 0x000fe400000e0000 */
[----:B------:R-:W-:Y:S02]  /*1aef0*/  R2UR UR7, R11 ;  /* 0x000000000b0772ca */ /* 0x000fe400000e0000 */
[----:B------:R-:W-:Y:S02]  /*1af00*/  PLOP3.LUT P0, PT, PT, PT, PT, 0x80, 0x0 ;  /* 0x000000000000781c */ /* 0x000fe40003f0f070 */
[----:B------:R-:W-:-:S11]  /*1af10*/  IADD3 R7, R7, 0x6400, RZ ;  /* 0x0000640007077810 */ /* 0x000fd60007ffe0ff */
.L_x_3992:
        /* <DEDUP_REMOVED lines=10> */
.L_x_3978:
[----:B------:R-:W-:Y:S05]  /*1afc0*/  BSYNC B1 ;  /* 0x0000000000017941 */ /* 0x000fea0003800000 */
.L_x_3977:
        /* <DEDUP_REMOVED lines=9> */
.L_x_4009:
        /* <DEDUP_REMOVED lines=11> */
.L_x_4131:
[----:B------:R-:W-:Y:S05]  /*1b110*/  BSYNC B2 ;  /* 0x0000000000027941 */ /* 0x000fea0003800000 */
.L_x_3995:
        /* <DEDUP_REMOVED lines=9> */
.L_x_3998:
[----:B------:R-:W-:Y:S05]  /*1b1b0*/  BSYNC B2 ;  /* 0x0000000000027941 */ /* 0x000fea0003800000 */
.L_x_3997:
        /* <DEDUP_REMOVED lines=11> */
.L_x_3999:
        /* <DEDUP_REMOVED lines=16> */
.L_x_4000:
        /* <DEDUP_REMOVED lines=16> */
.L_x_4001:
        /* <DEDUP_REMOVED lines=13> */
.L_x_4132:
[----:B------:R-:W-:Y:S05]  /*1b540*/  BSYNC B2 ;  /* 0x0000000000027941 */ /* 0x000fea0003800000 */
.L_x_4002:
        /* <DEDUP_REMOVED lines=11> */
.L_x_4005:
[----:B------:R-:W-:Y:S05]  /*1b600*/  BSYNC B2 ;  /* 0x0000000000027941 */ /* 0x000fea0003800000 */
.L_x_4004:
[----:B------:R-:W-:Y:S01]  /*1b610*/  R2UR UR10, R12 ;  /* 0x000000000c0a72ca */ /* 0x000fe200000e0000 */
[----:B------:R-:W-:Y:S01]  /*1b620*/  UIADD3 UR4, UP0, UR36, 0x670, URZ ;  /* 0x0000067024047890 */ /* 0x000fe2000ff1e03f */
[----:B------:R-:W-:Y:S01]  /*1b630*/  R2UR UR6, R10 ;  /* 0x000000000a0672ca */ /* 0x000fe200000e0000 */
[----:B------:R-:W-:Y:S01]  /*1b640*/  VIADD R3, R6, 0x400 ;  /* 0x0000040006037836 */ /* 0x000fe20000000000 */
[----:B------:R-:W-:Y:S01]  /*1b650*/  R2UR UR7, R11 ;  /* 0x000000000b0772ca */ /* 0x000fe200000e0000 */
[----:B------:R-:W-:Y:S01]  /*1b660*/  UIADD3.X UR5, URZ, UR37, URZ, UP0, !UPT ;  /* 0x000000253f057290 */ /* 0x000fe200087fe43f */
[----:B------:R-:W-:Y:S02]  /*1b670*/  PLOP3.LUT P1, PT, PT, PT, PT, 0x80, 0x0 ;  /* 0x000000000000781c */ /* 0x000fe40003f2f070 */
[----:B01----:R-:W-:-:S11]  /*1b680*/  IADD3 R8, R8, 0x308b0, RZ ;  /* 0x000308b008087810 */ /* 0x003fd60007ffe0ff */
.L_x_4006:
        /* <DEDUP_REMOVED lines=15> */
.L_x_4007:
        /* <DEDUP_REMOVED lines=15> */
.L_x_4008:
        /* <DEDUP_REMOVED lines=10> */
.L_x_3994:
[----:B------:R-:W-:Y:S05]  /*1b910*/  BSYNC B1 ;  /* 0x0000000000017941 */ /* 0x000fea0003800000 */
.L_x_3993:
        /* <DEDUP_REMOVED lines=8> */
.L_x_3971:
[----:B------:R-:W-:Y:S05]  /*1b9a0*/  BSYNC B0 ;  /* 0x0000000000007941 */ /* 0x000fea0003800000 */
.L_x_3970:
        /* <DEDUP_REMOVED lines=23> */
.L_x_4011:
        /* <DEDUP_REMOVED lines=8> */
[----:B------:R-:W-:Y:S01]  /*1bba0*/  IMAD.U32 R4, RZ, RZ, UR6 ;  /* 0x00000006ff047e24 */ /* 0x000fe2000f8e00ff */
[----:B------:R-:W-:Y:S01]  /*1bbb0*/  MOV R13, RZ ;  /* 0x000000ff000d7202 */ /* 0x000fe20000000f00 */
[----:B------:R-:W1:Y:S01]  /*1bbc0*/  LDC.64 R2, c[0x4][R2] ;  /* 0x0100000002027b82 */ /* 0x000e620000000a00 */
[----:B0-----:R-:W-:Y:S02]  /*1bbd0*/  IMAD.U32 R5, RZ, RZ, UR7 ;  /* 0x00000007ff057e24 */ /* 0x001fe4000f8e00ff */
[----:B------:R-:W-:Y:S02]  /*1bbe0*/  IMAD.U32 R6, RZ, RZ, UR8 ;  /* 0x00000008ff067e24 */ /* 0x000fe4000f8e00ff */
[----:B------:R-:W-:-:S02]  /*1bbf0*/  IMAD.U32 R7, RZ, RZ, UR9 ;  /* 0x00000009ff077e24 */ /* 0x000fc4000f8e00ff */
[----:B------:R-:W-:Y:S02]  /*1bc00*/  IMAD.U32 R10, RZ, RZ, UR4 ;  /* 0x00000004ff0a7e24 */ /* 0x000fe4000f8e00ff */
[----:B------:R-:W-:Y:S02]  /*1bc10*/  IMAD.U32 R11, RZ, RZ, UR5 ;  /* 0x00000005ff0b7e24 */ /* 0x000fe4000f8e00ff */
[----:B------:R-:W-:Y:S02]  /*1bc20*/  IMAD.MOV.U32 R8, RZ, RZ, 0x70 ;  /* 0x00000070ff087424 */ /* 0x000fe400078e00ff */
[----:B------:R-:W-:-:S07]  /*1bc30*/  IMAD.MOV.U32 R12, RZ, RZ, 0x1 ;  /* 0x00000001ff0c7424 */ /* 0x000fce00078e00ff */
[----:B------:R-:W-:-:S07]  /*1bc40*/  LEPC R20, `(.L_x_4014) ;  /* 0x000000001014794e */ /* 0x000fce0000000000 */
[----:B-1----:R-:W-:Y:S05]  /*1bc50*/  CALL.ABS.NOINC R2 ;  /* 0x0000000002007343 */ /* 0x002fea0003c00000 */
.L_x_4014:
[----:B------:R-:W-:Y:S05]  /*1bc60*/  BSYNC B6 ;  /* 0x0000000000067941 */ /* 0x000fea0003800000 */
.L_x_4013:
        /* <DEDUP_REMOVED lines=10> */
[----:B0-----:R-:W-:Y:S02]  /*1bd10*/  IMAD.U32 R5, RZ, RZ, UR7 ;  /* 0x00000007ff057e24 */ /* 0x001fe4000f8e00ff */
[----:B------:R-:W-:Y:S02]  /*1bd20*/  IMAD.U32 R6, RZ, RZ, UR8 ;  /* 0x00000008ff067e24 */ /* 0x000fe4000f8e00ff */
[----:B------:R-:W-:-:S02]  /*1bd30*/  IMAD.U32 R7, RZ, RZ, UR9 ;  /* 0x00000009ff077e24 */ /* 0x000fc4000f8e00ff */
[----:B------:R-:W-:Y:S02]  /*1bd40*/  IMAD.U32 R10, RZ, RZ, UR4 ;  /* 0x00000004ff0a7e24 */ /* 0x000fe4000f8e00ff */
[----:B------:R-:W-:Y:S02]  /*1bd50*/  IMAD.U32 R11, RZ, RZ, UR5 ;  /* 0x00000005ff0b7e24 */ /* 0x000fe4000f8e00ff */
[----:B------:R-:W-:Y:S02]  /*1bd60*/  IMAD.MOV.U32 R8, RZ, RZ, 0x70 ;  /* 0x00000070ff087424 */ /* 0x000fe400078e00ff */
[----:B------:R-:W-:Y:S02]  /*1bd70*/  IMAD.MOV.U32 R12, RZ, RZ, 0x1 ;  /* 0x00000001ff0c7424 */ /* 0x000fe400078e00ff */
[----:B-1----:R-:W-:-:S07]  /*1bd80*/  IMAD.MOV.U32 R13, RZ, RZ, RZ ;  /* 0x000000ffff0d7224 */ /* 0x002fce00078e00ff */
[----:B------:R-:W-:-:S07]  /*1bd90*/  LEPC R20, `(.L_x_4017) ;  /* 0x000000001014794e */ /* 0x000fce0000000000 */
[----:B--2---:R-:W-:Y:S05]  /*1bda0*/  CALL.ABS.NOINC R2 ;  /* 0x0000000002007343 */ /* 0x004fea0003c00000 */
.L_x_4017:
        /* <DEDUP_REMOVED lines=15> */
.L_x_4016:
[----:B------:R-:W-:Y:S05]  /*1bea0*/  BSYNC B6 ;  /* 0x0000000000067941 */ /* 0x000fea0003800000 */
.L_x_4015:
[----:B------:R-:W2:Y:S01]  /*1beb0*/  LDL R25, [R1+0x24] ;  /* 0x0000240001197983 */ /* 0x000ea20000100800 */
[----:B------:R-:W-:Y:S01]  /*1bec0*/  ULDC.64 UR4, c[0x0][0x9f8] ;  /* 0x00027e0000047ab9 */ /* 0x000fe20000000a00 */
[----:B------:R-:W1:Y:S01]  /*1bed0*/  LDC R0, c[0x0][0x430] ;  /* 0x00010c00ff007b82 */ /* 0x000e620000000800 */
[----:B------:R-:W-:Y:S01]  /*1bee0*/  ISETP.NE.U32.AND P0, PT, RZ, UR4, PT ;  /* 0x00000004ff007c0c */ /* 0x000fe2000bf05070 */
[----:B------:R-:W3:Y:S03]  /*1bef0*/  LDL R21, [R1+0xc] ;  /* 0x00000c0001157983 */ /* 0x000ee60000100800 */
[----:B------:R-:W-:Y:S01]  /*1bf00*/  ISETP.NE.AND.EX P0, PT, RZ, UR5, PT, P0 ;  /* 0x00000005ff007c0c */ /* 0x000fe2000bf05300 */
[----:B------:R-:W4:Y:S01]  /*1bf10*/  LDL.LU R8, [R1] ;  /* 0x0000000001087983 */ /* 0x000f220000300800 */
[----:B------:R-:W0:Y:S11]  /*1bf20*/  S2R R20, SR_TID.X ;  /* 0x0000000000147919 */ /* 0x000e360000002100 */
[----:B------:R-:W-:Y:S01]  /*1bf30*/  @P0 IADD3 R2, P1, R23, UR4, RZ ;  /* 0x0000000417020c10 */ /* 0x000fe2000ff3e0ff */
[----:B------:R-:W-:-:S03]  /*1bf40*/  ULDC UR4, c[0x0][0x2f4] ;  /* 0x0000bd0000047ab9 */ /* 0x000fc60000000800 */
[----:B------:R-:W-:-:S05]  /*1bf50*/  @P0 IADD3.X R3, R24, UR5, RZ, P1, !PT ;  /* 0x0000000518030c10 */ /* 0x000fca0008ffe4ff */
[----:B------:R3:W4:Y:S01]  /*1bf60*/  @P0 LDG.E R32, desc[UR56][R2.64] ;  /* 0x0000003802200981 */ /* 0x000722000c1e1900 */
[----:B0-----:R-:W-:-:S04]  /*1bf70*/  LOP3.LUT R20, R20, 0x7f, RZ, 0xc0, !PT ;  /* 0x0000007f14147812 */ /* 0x001fc800078ec0ff */
[----:B------:R-:W-:Y:S02]  /*1bf80*/  SHF.R.U32.HI R4, RZ, 0x3, R20 ;  /* 0x00000003ff047819 */ /* 0x000fe40000011614 */
[----:B------:R-:W0:Y:S01]  /*1bf90*/  S2R R20, SR_TID.X ;  /* 0x0000000000147919 */ /* 0x000e220000002100 */
[----:B-1----:R-:W-:-:S13]  /*1bfa0*/  ISETP.NE.AND P1, PT, R0, 0x1, PT ;  /* 0x000000010000780c */ /* 0x002fda0003f25270 */
[----:B------:R-:W1:Y:S01]  /*1bfb0*/  @P1 LDC R6, c[0x0][0x438] ;  /* 0x00010e00ff061b82 */ /* 0x000e620000000800 */
[----:B0-----:R-:W-:-:S05]  /*1bfc0*/  IMAD.SHL.U32 R20, R20, 0x10, RZ ;  /* 0x0000001014147824 */ /* 0x001fca00078e00ff */
[----:B------:R-:W-:Y:S02]  /*1bfd0*/  LOP3.LUT R20, R4, 0x70, R20, 0xf8, !PT ;  /* 0x0000007004147812 */ /* 0x000fe400078ef814 */
[----:B------:R-:W0:Y:S01]  /*1bfe0*/  @P1 LDC R4, c[0x0][0x434] ;  /* 0x00010d00ff041b82 */ /* 0x000e220000000800 */
[----:B------:R-:W-:Y:S01]  /*1bff0*/  ISETP.GE.AND P3, PT, R33, UR4, PT ;  /* 0x0000000421007c0c */ /* 0x000fe2000bf66270 */
[----:B------:R-:W-:Y:S01]  /*1c000*/  UMOV UR5, 0xffffffff ;  /* 0xffffffff00057882 */ /* 0x000fe20000000000 */
[----:B--2---:R-:W-:-:S04]  /*1c010*/  VIADD R25, R25, 0xffffffff ;  /* 0xffffffff19197836 */ /* 0x004fc80000000000 */
[----:B------:R-:W-:-:S05]  /*1c020*/  IMAD R5, R25, 0x60, R20 ;  /* 0x0000006019057824 */ /* 0x000fca00078e0214 */
[----:B------:R-:W-:-:S04]  /*1c030*/  ISETP.GE.AND P0, PT, R5, R31, PT ;  /* 0x0000001f0500720c */ /* 0x000fc80003f06270 */
[----:B------:R-:W-:Y:S01]  /*1c040*/  ISETP.GT.U32.OR P0, PT, R20, 0x5f, P0 ;  /* 0x0000005f1400780c */ /* 0x000fe20000704470 */
[----:B---3--:R-:W-:-:S04]  /*1c050*/  IMAD.IADD R5, R5, 0x1, R21 ;  /* 0x0000000105057824 */ /* 0x008fc800078e0215 */
[----:B0-----:R-:W-:-:S08]  /*1c060*/  @P1 IMAD.HI.U32 R7, R5, R4, RZ ;  /* 0x0000000405071227 */ /* 0x001fd000078e00ff */
[----:B------:R-:W0:Y:S01]  /*1c070*/  @!P0 LDC.64 R2, c[0x0][0x428] ;  /* 0x00010a00ff028b82 */ /* 0x000e220000000a00 */
[----:B------:R-:W-:Y:S01]  /*1c080*/  IMAD.MOV.U32 R4, RZ, RZ, R5 ;  /* 0x000000ffff047224 */ /* 0x000fe200078e0005 */
[----:B-1----:R-:W-:Y:S02]  /*1c090*/  @P1 SHF.R.U32.HI R4, RZ, R6, R7 ;  /* 0x00000006ff041219 */ /* 0x002fe40000011607 */
[----:B----4-:R-:W-:-:S03]  /*1c0a0*/  SHF.R.S32.HI R9, RZ, 0x1f, R32 ;  /* 0x0000001fff097819 */ /* 0x010fc60000011420 */
[----:B------:R-:W-:-:S04]  /*1c0b0*/  IMAD.MOV R6, RZ, RZ, -R4 ;  /* 0x000000ffff067224 */ /* 0x000fc800078e0a04 */
[----:B------:R-:W-:Y:S01]  /*1c0c0*/  IMAD R0, R0, R6, R5 ;  /* 0x0000000600007224 */ /* 0x000fe200078e0205 */
[--C-:B------:R-:W-:Y:S01]  /*1c0d0*/  @!P0 SHF.R.S32.HI R5, RZ, 0x1f, R4.reuse ;  /* 0x0000001fff058819 */ /* 0x100fe20000011404 */
        /* <DEDUP_REMOVED lines=11> */
[----:B------:R-:W-:Y:S02]  /*1c190*/  ISETP.NE.AND P2, PT, R7, 0x3, PT ;  /* 0x000000030700780c */ /* 0x000fe40003f45270 */
[----:B------:R-:W-:-:S09]  /*1c1a0*/  LOP3.LUT R8, R8, 0xfffffff7, RZ, 0xc0, !PT ;  /* 0xfffffff708087812 */ /* 0x000fd200078ec0ff */
[----:B------:R-:W-:-:S04]  /*1c1b0*/  @P0 LOP3.LUT R8, R8, 0x8, RZ, 0xfc, !PT ;  /* 0x0000000808080812 */ /* 0x000fc800078efcff */
[----:B------:R-:W-:-:S04]  /*1c1c0*/  LOP3.LUT R8, R8, 0xffffffef, RZ, 0xc0, !PT ;  /* 0xffffffef08087812 */ /* 0x000fc800078ec0ff */
[----:B------:R-:W-:-:S04]  /*1c1d0*/  @P2 LOP3.LUT R8, R8, 0x10, RZ, 0xfc, !PT ;  /* 0x0000001008082812 */ /* 0x000fc800078efcff */
[----:B------:R-:W-:Y:S02]  /*1c1e0*/  LOP3.LUT R8, R8, 0xfffffffb, RZ, 0xc0, !PT ;  /* 0xfffffffb08087812 */ /* 0x000fe400078ec0ff */
[----:B------:R-:W-:Y:S02]  /*1c1f0*/  ISETP.GE.AND P1, PT, R36, UR4, PT ;  /* 0x0000000424007c0c */ /* 0x000fe4000bf26270 */
[----:B------:R-:W-:Y:S02]  /*1c200*/  @P3 LOP3.LUT R8, R8, 0x4, RZ, 0xfc, !PT ;  /* 0x0000000408083812 */ /* 0x000fe400078efcff */
[----:B------:R-:W-:Y:S02]  /*1c210*/  ISETP.GE.AND P0, PT, R35, UR4, PT ;  /* 0x0000000423007c0c */ /* 0x000fe4000bf06270 */
[----:B------:R-:W-:-:S04]  /*1c220*/  LOP3.LUT R8, R8, 0xfffffffe, RZ, 0xc0, !PT ;  /* 0xfffffffe08087812 */ /* 0x000fc800078ec0ff */
[----:B------:R-:W-:-:S04]  /*1c230*/  LOP3.LUT R8, R8, 0xfffffffd, RZ, 0xc0, !PT ;  /* 0xfffffffd08087812 */ /* 0x000fc800078ec0ff */
[----:B------:R-:W-:Y:S01]  /*1c240*/  @P1 LOP3.LUT R8, R8, 0x2, RZ, 0xfc, !PT ;  /* 0x0000000208081812 */ /* 0x000fe200078efcff */
[----:B------:R0:W-:Y:S03]  /*1c250*/  STL [R1+0x10], R9 ;  /* 0x0000100901007387 */ /* 0x0001e60000100800 */
[----:B------:R-:W-:Y:S01]  /*1c260*/  @P0 LOP3.LUT R8, R8, 0x1, RZ, 0xfc, !PT ;  /* 0x0000000108080812 */ /* 0x000fe200078efcff */
[----:B------:R0:W-:Y:S04]  /*1c270*/  STL [R1+0x38], R7 ;  /* 0x0000380701007387 */ /* 0x0001e80000100800 */
[----:B------:R0:W-:Y:S01]  /*1c280*/  STL [R1], R8 ;  /* 0x0000000801007387 */ /* 0x0001e20000100800 */
[----:B------:R-:W-:Y:S05]  /*1c290*/  BRA.DIV UR5, `(.L_x_4018) ;  /* 0x0000004e05507947 */ /* 0x000fea000b800000 */
.L_x_4135:
[----:B------:R-:W-:Y:S01]  /*1c2a0*/  SHF.R.S32.HI R31, RZ, 0x1f, R18 ;  /* 0x0000001fff1f7819 */ /* 0x000fe20000011412 */
[----:B------:R-:W-:Y:S06]  /*1c2b0*/  @!P2 BRA `(.L_x_4019) ;  /* 0x000000000004a947 */ /* 0x000fec0003800000 */
[----:B------:R-:W-:Y:S01]  /*1c2c0*/  BPT.TRAP 0x1 ;  /* 0x000000040000795c */ /* 0x000fe20000300000 */
.L_x_4019:
[----:B------:R-:W-:Y:S01]  /*1c2d0*/  SHF.R.S32.HI R5, RZ, 0x1f, R0 ;  /* 0x0000001fff057819 */ /* 0x000fe20000011400 */
[----:B------:R-:W-:Y:S01]  /*1c2e0*/  ULDC.64 UR4, c[0x0][0x328] ;  /* 0x0000ca0000047ab9 */ /* 0x000fe20000000a00 */
[----:B------:R-:W-:Y:S03]  /*1c2f0*/  BSSY B0, `(.L_x_4020) ;  /* 0x0000017000007945 */ /* 0x000fe60003800000 */
[----:B0-----:R-:W-:-:S04]  /*1c300*/  IMAD R3, R5, UR4, RZ ;  /* 0x0000000405037c24 */ /* 0x001fc8000f8e02ff */
        /* <DEDUP_REMOVED lines=21> */
.L_x_4136:
[----:B------:R-:W-:Y:S05]  /*1c460*/  BSYNC B0 ;  /* 0x0000000000007941 */ /* 0x000fea0003800000 */
.L_x_4020:
[----:B------:R-:W2:Y:S01]  /*1c470*/  LDL R3, [R1] ;  /* 0x0000000001037983 */ /* 0x000ea20000100800 */
[----:B------:R-:W-:-:S03]  /*1c480*/  ULDC.64 UR4, c[0x0][0x300] ;  /* 0x0000c00000047ab9 */ /* 0x000fc60000000a00 */
[----:B------:R-:W3:Y:S01]  /*1c490*/  LDL R9, [R1+0x8] ;  /* 0x0000080001097983 */ /* 0x000ee20000100800 */
[----:B------:R-:W-:Y:S01]  /*1c4a0*/  IMAD R5, R5, UR4, RZ ;  /* 0x0000000405057c24 */ /* 0x000fe2000f8e02ff */
[----:B------:R-:W1:Y:S03]  /*1c4b0*/  S2R R8, SR_TID.X ;  /* 0x0000000000087919 */ /* 0x000e660000002100 */
[----:B------:R-:W-:Y:S01]  /*1c4c0*/  IMAD R5, R0, UR5, R5 ;  /* 0x0000000500057c24 */ /* 0x000fe2000f8e0205 */
[----:B-1----:R-:W-:-:S04]  /*1c4d0*/  LOP3.LUT R8, R8, 0x7f, RZ, 0xc0, !PT ;  /* 0x0000007f08087812 */ /* 0x002fc800078ec0ff */
[----:B------:R-:W-:Y:S02]  /*1c4e0*/  SHF.R.U32.HI R8, RZ, 0x3, R8 ;  /* 0x00000003ff087819 */ /* 0x000fe40000011608 */
[C---:B--2---:R-:W-:Y:S02]  /*1c4f0*/  LOP3.LUT P4, RZ, R3.reuse, 0x4, RZ, 0xc0, !PT ;  /* 0x0000000403ff7812 */ /* 0x044fe4000788c0ff */
[C---:B------:R-:W-:Y:S02]  /*1c500*/  LOP3.LUT P3, RZ, R3.reuse, 0x2, RZ, 0xc0, !PT ;  /* 0x0000000203ff7812 */ /* 0x040fe4000786c0ff */
[----:B------:R-:W-:Y:S01]  /*1c510*/  LOP3.LUT P2, RZ, R3, 0x1, RZ, 0xc0, !PT ;  /* 0x0000000103ff7812 */ /* 0x000fe2000784c0ff */
[----:B0-----:R-:W-:Y:S01]  /*1c520*/  IMAD.WIDE.U32 R2, R0, UR4, RZ ;  /* 0x0000000400027c25 */ /* 0x001fe2000f8e00ff */
[----:B------:R-:W-:-:S03]  /*1c530*/  ULDC.64 UR4, c[0x0][0x310] ;  /* 0x0000c40000047ab9 */ /* 0x000fc60000000a00 */
[----:B------:R-:W-:Y:S02]  /*1c540*/  IMAD.IADD R3, R3, 0x1, R5 ;  /* 0x0000000103037824 */ /* 0x000fe400078e0205 */
[----:B------:R-:W-:Y:S02]  /*1c550*/  IMAD R6, R6, UR4, RZ ;  /* 0x0000000406067c24 */ /* 0x000fe4000f8e02ff */
[----:B------:R-:W-:-:S04]  /*1c560*/  IMAD.WIDE.U32 R2, R4, UR4, R2 ;  /* 0x0000000404027c25 */ /* 0x000fc8000f8e0002 */
[----:B------:R-:W-:Y:S01]  /*1c570*/  IMAD R6, R4, UR5, R6 ;  /* 0x0000000504067c24 */ /* 0x000fe2000f8e0206 */
[----:B------:R-:W-:Y:S01]  /*1c580*/  ULDC.64 UR4, c[0x0][0x308] ;  /* 0x0000c20000047ab9 */ /* 0x000fe20000000a00 */
[----:B------:R-:W-:Y:S02]  /*1c590*/  IMAD R5, R26, 0x4800, R37 ;  /* 0x000048001a057824 */ /* 0x000fe400078e0225 */
[----:B------:R-:W-:Y:S02]  /*1c5a0*/  IMAD.IADD R3, R3, 0x1, R6 ;  /* 0x0000000103037824 */ /* 0x000fe400078e0206 */
[----:B------:R-:W-:Y:S02]  /*1c5b0*/  IMAD R0, R31, UR4, RZ ;  /* 0x000000041f007c24 */ /* 0x000fe4000f8e02ff */
[----:B------:R-:W-:-:S04]  /*1c5c0*/  IMAD.WIDE.U32 R2, R18, UR4, R2 ;  /* 0x0000000412027c25 */ /* 0x000fc8000f8e0002 */
[----:B------:R-:W-:Y:S01]  /*1c5d0*/  IMAD R0, R18, UR5, R0 ;  /* 0x0000000512007c24 */ /* 0x000fe2000f8e0200 */
[----:B------:R-:W-:Y:S01]  /*1c5e0*/  ULDC.64 UR4, c[0x0][0x2e8] ;  /* 0x0000ba0000047ab9 */ /* 0x000fe20000000a00 */
[----:B---3--:R-:W-:Y:S01]  /*1c5f0*/  IMAD R6, R25, -0x60, R9 ;  /* 0xffffffa019067824 */ /* 0x008fe200078e0209 */
[----:B------:R-:W-:Y:S01]  /*1c600*/  LEA R4, P0, R2, UR4, 0x1 ;  /* 0x0000000402047c11 */ /* 0x000fe2000f8008ff */
[----:B------:R-:W-:Y:S01]  /*1c610*/  IMAD.IADD R0, R3, 0x1, R0 ;  /* 0x0000000103007824 */ /* 0x000fe200078e0200 */
[----:B------:R-:W-:Y:S01]  /*1c620*/  UMOV UR4, 0xffffffff ;  /* 0xffffffff00047882 */ /* 0x000fe20000000000 */
[----:B------:R-:W-:-:S03]  /*1c630*/  IMAD.IADD R6, R6, 0x1, -R8 ;  /* 0x0000000106067824 */ /* 0x000fc600078e0a08 */
[----:B------:R-:W-:Y:S02]  /*1c640*/  LEA.HI.X R0, R2, UR5, R0, 0x1, P0 ;  /* 0x0000000502007c11 */ /* 0x000fe400080f0c00 */
[----:B------:R-:W-:Y:S01]  /*1c650*/  ISETP.GE.AND P0, PT, R6, 0x1, PT ;  /* 0x000000010600780c */ /* 0x000fe20003f06270 */
[----:B------:R-:W-:-:S12]  /*1c660*/  BRA.DIV UR4, `(.L_x_4022) ;  /* 0x0000004a04a47947 */ /* 0x000fd8000b800000 */
[----:B------:R-:W0:Y:S01]  /*1c670*/  SHFL.IDX PT, R3, R4, RZ, 0x181f ;  /* 0x00181fff04037589 */ /* 0x000e2200000e0000 */
[----:B------:R-:W-:-:S03]  /*1c680*/  @P0 IMAD R8, R5, 0x2, R22 ;  /* 0x0000000205080824 */ /* 0x000fc600078e0216 */
[----:B------:R-:W1:Y:S01]  /*1c690*/  SHFL.IDX PT, R2, R0, RZ, 0x181f ;  /* 0x00181fff00027589 */ /* 0x000e6200000e0000 */
[----:B0-----:R-:W-:-:S05]  /*1c6a0*/  @P0 LEA R3, P1, R33, R3, 0x1 ;  /* 0x0000000321030211 */ /* 0x001fca00078208ff */
[----:B-1----:R-:W-:Y:S01]  /*1c6b0*/  @P0 IMAD.X R2, RZ, RZ, R2, P1 ;  /* 0x000000ffff020224 */ /* 0x002fe200008e0602 */
[----:B------:R-:W-:-:S04]  /*1c6c0*/  ISETP.GE.AND P1, PT, R6, 0x11, PT ;  /* 0x000000110600780c */ /* 0x000fc80003f26270 */
        /* <DEDUP_REMOVED lines=44> */
[----:B------:R-:W-:Y:S01]  /*1c990*/  @P1 LEA R8, R5, R22, 0x1 ;  /* 0x0000001605081211 */ /* 0x000fe200078e08ff */
        /* <DEDUP_REMOVED lines=11> */
.L_x_4150:
        /* <DEDUP_REMOVED lines=12> */
.L_x_4023:
        /* <DEDUP_REMOVED lines=11> */
.L_x_4024:
[----:B-1----:R1:W5:Y:S01]  /*1cbc0*/  LDL.LU R3, [R1+0x18] ;  /* 0x0000180001037983 */ /* 0x0023620000300800 */
[----:B------:R1:W-:Y:S02]  /*1cbd0*/  SYNCS.ARRIVE.TRANS64.A1T0 RZ, [R7+URZ+0x30830], RZ ;  /* 0x030830ff07ff79a7 */ /* 0x0003e4000810003f */
[----:B------:R-:W-:Y:S05]  /*1cbe0*/  WARPSYNC.ALL ;  /* 0x0000000000007948 */ /* 0x000fea0003800000 */
[----:B------:R-:W-:Y:S01]  /*1cbf0*/  ULDC.64 UR6, c[0x0][0xa00] ;  /* 0x0002800000067ab9 */ /* 0x000fe20000000a00 */
[----:B------:R-:W-:Y:S01]  /*1cc00*/  ULDC.64 UR4, c[0x0][0x298] ;  /* 0x0000a60000047ab9 */ /* 0x000fe20000000a00 */
[----:B------:R-:W-:Y:S01]  /*1cc10*/  BAR.SYNC.DEFER_BLOCKING 0x8, 0x180 ;  /* 0x0206000000007b1d */ /* 0x000fe20000010000 */
[----:B------:R-:W-:Y:S01]  /*1cc20*/  ISETP.NE.U32.AND P0, PT, RZ, UR6, PT ;  /* 0x00000006ff007c0c */ /* 0x000fe2000bf05070 */
[----:B0-----:R-:W-:Y:S01]  /*1cc30*/  IMAD.WIDE.U32 R4, R34, UR4, RZ ;  /* 0x0000000422047c25 */ /* 0x001fe2000f8e00ff */
[----:B------:R-:W-:-:S02]  /*1cc40*/  SHF.R.S32.HI R0, RZ, 0x1f, R34 ;  /* 0x0000001fff007819 */ /* 0x000fc40000011422 */
[----:B------:R-:W-:Y:S01]  /*1cc50*/  ISETP.NE.AND.EX P0, PT, RZ, UR7, PT, P0 ;  /* 0x00000007ff007c0c */ /* 0x000fe2000bf05300 */
[----:B------:R-:W-:Y:S01]  /*1cc60*/  VIADD R2, R22, 0x12400 ;  /* 0x0001240016027836 */ /* 0x000fe20000000000 */
[----:B------:R-:W-:Y:S01]  /*1cc70*/  BSSY B6, `(.L_x_4025) ;  /* 0x000001a000067945 */ /* 0x000fe20003800000 */
[----:B------:R-:W-:Y:S01]  /*1cc80*/  IMAD R0, R0, UR4, RZ ;  /* 0x0000000400007c24 */ /* 0x000fe2000f8e02ff */
[----:B------:R-:W-:-:S03]  /*1cc90*/  SEL R30, R30, RZ, !P0 ;  /* 0x000000ff1e1e7207 */ /* 0x000fc60004000000 */
[----:B------:R-:W-:-:S04]  /*1cca0*/  IMAD R0, R34, UR5, R0 ;  /* 0x0000000522007c24 */ /* 0x000fc8000f8e0200 */
[----:B------:R-:W-:Y:S01]  /*1ccb0*/  IMAD.IADD R34, R5, 0x1, R0 ;  /* 0x0000000105227824 */ /* 0x000fe200078e0200 */
[----:B-----5:R-:W-:Y:S02]  /*1ccc0*/  SEL R3, R3, RZ, !P0 ;  /* 0x000000ff03037207 */ /* 0x020fe40004000000 */
[----:B------:R-:W-:-:S03]  /*1ccd0*/  LOP3.LUT P0, RZ, R2, 0x3ff, RZ, 0xc0, !PT ;  /* 0x000003ff02ff7812 */ /* 0x000fc6000780c0ff */
[----:B------:R0:W-:Y:S04]  /*1cce0*/  STL [R1+0x2c], R3 ;  /* 0x00002c0301007387 */ /* 0x0001e80000100800 */
[----:B------:R0:W-:Y:S06]  /*1ccf0*/  STL.64 [R1+0x18], R4 ;  /* 0x0000180401007387 */ /* 0x0001ec0000100a00 */
[----:B------:R-:W-:Y:S05]  /*1cd00*/  @!P0 BRA `(.L_x_4026) ;  /* 0x0000000000408947 */ /* 0x000fea0003800000 */
[----:B------:R-:W-:Y:S01]  /*1cd10*/  MOV R2, 0x0 ;  /* 0x0000000000027802 */ /* 0x000fe20000000f00 */
[----:B------:R-:W-:Y:S01]  /*1cd20*/  ULDC.64 UR4, c[0x4][0x138] ;  /* 0x01004e0000047ab9 */ /* 0x000fe20000000a00 */
[----:B------:R-:W-:Y:S01]  /*1cd30*/  ULDC.64 UR6, c[0x4][0x140] ;  /* 0x0100500000067ab9 */ /* 0x000fe20000000a00 */
[----:B------:R-:W-:Y:S01]  /*1cd40*/  ULDC.64 UR8, c[0x4][0x88] ;  /* 0x0100220000087ab9 */ /* 0x000fe20000000a00 */
[----:B0-----:R-:W-:Y:S02]  /*1cd50*/  IMAD.U32 R4, RZ, RZ, UR4 ;  /* 0x00000004ff047e24 */ /* 0x001fe4000f8e00ff */
[----:B------:R-:W0:Y:S01]  /*1cd60*/  LDC.64 R2, c[0x4][R2] ;  /* 0x0100000002027b82 */ /* 0x000e220000000a00 */
[----:B------:R-:W-:Y:S02]  /*1cd70*/  IMAD.U32 R5, RZ, RZ, UR5 ;  /* 0x00000005ff057e24 */ /* 0x000fe4000f8e00ff */
[----:B------:R-:W-:Y:S02]  /*1cd80*/  IMAD.U32 R6, RZ, RZ, UR6 ;  /* 0x00000006ff067e24 */ /* 0x000fe4000f8e00ff */
[----:B-1----:R-:W-:-:S02]  /*1cd90*/  IMAD.U32 R7, RZ, RZ, UR7 ;  /* 0x00000007ff077e24 */ /* 0x002fc4000f8e00ff */
[----:B------:R-:W-:Y:S02]  /*1cda0*/  IMAD.U32 R10, RZ, RZ, UR8 ;  /* 0x00000008ff0a7e24 */ /* 0x000fe4000f8e00ff */
[----:B------:R-:W-:Y:S02]  /*1cdb0*/  IMAD.U32 R11, RZ, RZ, UR9 ;  /* 0x00000009ff0b7e24 */ /* 0x000fe4000f8e00ff */
[----:B------:R-:W-:Y:S02]  /*1cdc0*/  IMAD.MOV.U32 R8, RZ, RZ, 0x70 ;  /* 0x00000070ff087424 */ /* 0x000fe400078e00ff */
[----:B------:R-:W-:Y:S02]  /*1cdd0*/  IMAD.MOV.U32 R12, RZ, RZ, 0x1 ;  /* 0x00000001ff0c7424 */ /* 0x000fe400078e00ff */
[----:B------:R-:W-:-:S07]  /*1cde0*/  IMAD.MOV.U32 R13, RZ, RZ, RZ ;  /* 0x000000ffff0d7224 */ /* 0x000fce00078e00ff */
[----:B------:R-:W-:-:S07]  /*1cdf0*/  LEPC R20, `(.L_x_4026) ;  /* 0x000000001014794e */ /* 0x000fce0000000000 */
[----:B0-----:R-:W-:Y:S05]  /*1ce00*/  CALL.ABS.NOINC R2 ;  /* 0x0000000002007343 */ /* 0x001fea0003c00000 */
.L_x_4026:
[----:B------:R-:W-:Y:S05]  /*1ce10*/  BSYNC B6 ;  /* 0x0000000000067941 */ /* 0x000fea0003800000 */
.L_x_4025:
[----:B------:R-:W2:Y:S01]  /*1ce20*/  LDL.LU R20, [R1+0x2c] ;  /* 0x00002c0001147983 */ /* 0x000ea20000300800 */
[----:B------:R-:W-:Y:S01]  /*1ce30*/  ULDC.64 UR4, c[0x0][0x2d8] ;  /* 0x0000b60000047ab9 */ /* 0x000fe20000000a00 */
[----:B------:R-:W3:Y:S02]  /*1ce40*/  LDC R8, c[0x0][0x448] ;  /* 0x00011200ff087b82 */ /* 0x000ee40000000800 */
[----:B0-----:R-:W4:Y:S01]  /*1ce50*/  LDL.LU.64 R2, [R1+0x18] ;  /* 0x0000180001027983 */ /* 0x001f220000300a00 */
[----:B------:R-:W-:Y:S02]  /*1ce60*/  IMAD.SHL.U32 R4, R17, 0x80, RZ ;  /* 0x0000008011047824 */ /* 0x000fe400078e00ff */
[----:B------:R-:W-:Y:S01]  /*1ce70*/  IMAD R0, R31, UR4, RZ ;  /* 0x000000041f007c24 */ /* 0x000fe2000f8e02ff */
[----:B------:R0:W5:Y:S03]  /*1ce80*/  LDL R17, [R1+0x20] ;  /* 0x0000200001117983 */ /* 0x0001660000100800 */
[----:B------:R-:W-:Y:S01]  /*1ce90*/  IMAD R5, R18, UR5, R0 ;  /* 0x0000000512057c24 */ /* 0x000fe2000f8e0200 */
[----:B------:R0:W5:Y:S01]  /*1cea0*/  LDL R9, [R1+0x4] ;  /* 0x0000040001097983 */ /* 0x0001620000100800 */
[----:B---3--:R-:W-:Y:S01]  /*1ceb0*/  ISETP.NE.AND P0, PT, R8, 0x1, PT ;  /* 0x000000010800780c */ /* 0x008fe20003f05270 */
[----:B----4-:R-:W-:-:S02]  /*1cec0*/  IMAD.MOV.U32 R3, RZ, RZ, R34 ;  /* 0x000000ffff037224 */ /* 0x010fc400078e0022 */
[----:B------:R-:W-:Y:S01]  /*1ced0*/  IMAD.WIDE.U32 R2, R18, UR4, R2 ;  /* 0x0000000412027c25 */ /* 0x000fe2000f8e0002 */
[----:B------:R-:W-:-:S04]  /*1cee0*/  ULDC.64 UR4, c[0x0][0x2e0] ;  /* 0x0000b80000047ab9 */ /* 0x000fc80000000a00 */
[----:B------:R-:W-:Y:S01]  /*1cef0*/  IADD3 R3, R3, R5, RZ ;  /* 0x0000000503037210 */ /* 0x000fe20007ffe0ff */
[----:B--2---:R-:W-:Y:S02]  /*1cf00*/  IMAD R5, R20, UR4, RZ ;  /* 0x0000000414057c24 */ /* 0x004fe4000f8e02ff */
[----:B------:R-:W2:Y:S02]  /*1cf10*/  S2R R20, SR_TID.X ;  /* 0x0000000000147919 */ /* 0x000ea40000002100 */
[C---:B------:R-:W-:Y:S02]  /*1cf20*/  IMAD R0, R30.reuse, UR5, R5 ;  /* 0x000000051e007c24 */ /* 0x040fe4000f8e0205 */
[----:B------:R-:W-:Y:S01]  /*1cf30*/  IMAD.WIDE.U32 R2, R30, UR4, R2 ;  /* 0x000000041e027c25 */ /* 0x000fe2000f8e0002 */
[----:B------:R-:W1:Y:S01]  /*1cf40*/  @P0 LDC R5, c[0x0][0x44c] ;  /* 0x00011300ff050b82 */ /* 0x000e620000000800 */
[----:B------:R-:W-:Y:S02]  /*1cf50*/  ULDC.64 UR4, c[0x0][0x2d0] ;  /* 0x0000b40000047ab9 */ /* 0x000fe40000000a00 */
[----:B------:R-:W-:-:S05]  /*1cf60*/  IMAD.IADD R3, R3, 0x1, R0 ;  /* 0x0000000103037824 */ /* 0x000fca00078e0200 */
[----:B------:R-:W3:Y:S01]  /*1cf70*/  @P0 LDC R0, c[0x0][0x450] ;  /* 0x00011400ff000b82 */ /* 0x000ee20000000800 */
[----:B--2---:R-:W-:-:S04]  /*1cf80*/  LOP3.LUT R20, R20, 0x7f, RZ, 0xc0, !PT ;  /* 0x0000007f14147812 */ /* 0x004fc800078ec0ff */
[----:B------:R-:W-:Y:S02]  /*1cf90*/  SHF.R.U32.HI R21, RZ, 0x3, R20 ;  /* 0x00000003ff157819 */ /* 0x000fe40000011614 */
[----:B------:R-:W2:Y:S02]  /*1cfa0*/  S2R R20, SR_TID.X ;  /* 0x0000000000147919 */ /* 0x000ea40000002100 */
[----:B--2---:R-:W-:-:S05]  /*1cfb0*/  IMAD.SHL.U32 R20, R20, 0x10, RZ ;  /* 0x0000001014147824 */ /* 0x004fca00078e00ff */
[----:B------:R-:W-:-:S04]  /*1cfc0*/  LOP3.LUT R20, R21, 0x70, R20, 0xf8, !PT ;  /* 0x0000007015147812 */ /* 0x000fc800078ef814 */
[----:B------:R-:W-:-:S05]  /*1cfd0*/  LOP3.LUT R6, R20, R4, RZ, 0xfc, !PT ;  /* 0x0000000414067212 */ /* 0x000fca00078efcff */
[----:B-1----:R-:W-:-:S04]  /*1cfe0*/  @P0 IMAD.HI.U32 R7, R6, R5, RZ ;  /* 0x0000000506070227 */ /* 0x002fc800078e00ff */
[----:B------:R-:W-:Y:S01]  /*1cff0*/  IMAD.MOV.U32 R5, RZ, RZ, R6 ;  /* 0x000000ffff057224 */ /* 0x000fe200078e0006 */
[----:B---3--:R-:W-:-:S05]  /*1d000*/  @P0 SHF.R.U32.HI R5, RZ, R0, R7 ;  /* 0x00000000ff050219 */ /* 0x008fca0000011607 */
[--C-:B------:R-:W-:Y:S01]  /*1d010*/  IMAD.MOV R0, RZ, RZ, -R5.reuse ;  /* 0x000000ffff007224 */ /* 0x100fe200078e0a05 */
[----:B------:R-:W1:Y:S03]  /*1d020*/  S2R R20, SR_TID.X ;  /* 0x0000000000147919 */ /* 0x000e660000002100 */
[----:B------:R-:W-:Y:S01]  /*1d030*/  IMAD R0, R8, R0, R6 ;  /* 0x0000000008007224 */ /* 0x000fe200078e0206 */
[----:B------:R-:W-:Y:S01]  /*1d040*/  SHF.R.S32.HI R6, RZ, 0x1f, R5 ;  /* 0x0000001fff067819 */ /* 0x000fe20000011405 */
[----:B------:R-:W-:-:S04]  /*1d050*/  IMAD.WIDE.U32 R2, R5, UR4, R2 ;  /* 0x0000000405027c25 */ /* 0x000fc8000f8e0002 */
[----:B------:R-:W-:-:S04]  /*1d060*/  IMAD R6, R6, UR4, RZ ;  /* 0x0000000406067c24 */ /* 0x000fc8000f8e02ff */
[----:B------:R-:W-:Y:S01]  /*1d070*/  IMAD R5, R5, UR5, R6 ;  /* 0x0000000505057c24 */ /* 0x000fe2000f8e0206 */
[----:B------:R-:W-:-:S03]  /*1d080*/  ULDC.64 UR4, c[0x0][0x2c8] ;  /* 0x0000b20000047ab9 */ /* 0x000fc60000000a00 */
[----:B------:R-:W-:Y:S01]  /*1d090*/  IMAD.IADD R3, R3, 0x1, R5 ;  /* 0x0000000103037824 */ /* 0x000fe200078e0205 */
[----:B------:R-:W-:-:S05]  /*1d0a0*/  SHF.R.S32.HI R5, RZ, 0x1f, R0 ;  /* 0x0000001fff057819 */ /* 0x000fca0000011400 */
[----:B------:R-:W-:Y:S02]  /*1d0b0*/  IMAD R5, R5, UR4, RZ ;  /* 0x0000000405057c24 */ /* 0x000fe4000f8e02ff */
[----:B------:R-:W-:-:S04]  /*1d0c0*/  IMAD.WIDE.U32 R2, R0, UR4, R2 ;  /* 0x0000000400027c25 */ /* 0x000fc8000f8e0002 */
[----:B------:R-:W-:Y:S01]  /*1d0d0*/  IMAD R5, R0, UR5, R5 ;  /* 0x0000000500057c24 */ /* 0x000fe2000f8e0205 */
[----:B------:R-:W-:Y:S02]  /*1d0e0*/  ULDC.64 UR4, c[0x0][0x280] ;  /* 0x0000a00000047ab9 */ /* 0x000fe40000000a00 */
[----:B------:R-:W-:Y:S01]  /*1d0f0*/  LEA R0, P0, R2, UR4, 0x1 ;  /* 0x0000000402007c11 */ /* 0x000fe2000f8008ff */
[----:B------:R-:W-:Y:S01]  /*1d100*/  IMAD.IADD R5, R3, 0x1, R5 ;  /* 0x0000000103057824 */ /* 0x000fe200078e0205 */
[----:B------:R-:W-:Y:S01]  /*1d110*/  ULDC UR4, c[0x0][0x2b8] ;  /* 0x0000ae0000047ab9 */ /* 0x000fe20000000800 */
[----:B-1----:R-:W-:-:S03]  /*1d120*/  LOP3.LUT R20, R20, 0x7f, RZ, 0xc0, !PT ;  /* 0x0000007f14147812 */ /* 0x002fc600078ec0ff */
[----:B------:R-:W-:Y:S01]  /*1d130*/  LEA.HI.X R5, R2, UR5, R5, 0x1, P0 ;  /* 0x0000000502057c11 */ /* 0x000fe200080f0c05 */
[----:B------:R-:W-:Y:S01]  /*1d140*/  UMOV UR5, 0xffffffff ;  /* 0xffffffff00057882 */ /* 0x000fe20000000000 */
[----:B------:R-:W-:Y:S02]  /*1d150*/  ISETP.GE.AND P3, PT, R33, UR4, PT ;  /* 0x0000000421007c0c */ /* 0x000fe4000bf66270 */
[----:B------:R-:W-:Y:S02]  /*1d160*/  ISETP.GE.AND P2, PT, R36, UR4, PT ;  /* 0x0000000424007c0c */ /* 0x000fe4000bf46270 */
[----:B------:R-:W-:Y:S02]  /*1d170*/  ISETP.GE.AND P0, PT, R35, UR4, PT ;  /* 0x0000000423007c0c */ /* 0x000fe4000bf06270 */
[----:B------:R-:W-:Y:S01]  /*1d180*/  SHF.R.U32.HI R10, RZ, 0x3, R20 ;  /* 0x00000003ff0a7819 */ /* 0x000fe20000011614 */
[----:B0-----:R-:W-:Y:S10]  /*1d190*/  BRA.DIV UR5, `(.L_x_4027) ;  /* 0x0000004a050c7947 */ /* 0x001ff4000b800000 */
        /* <DEDUP_REMOVED lines=62> */
[----:B------:R-:W0:Y:S01]  /*1d580*/  SHFL.IDX PT, R14, R0, 0x6, 0x181f ;  /* 0x00d81f00000e7f89 */ /* 0x000e2200000e0000 */
[----:B------:R-:W-:Y:S01]  /*1d590*/  @!P1 MOV R3, R7 ;  /* 0x0000000700039202 */ /* 0x000fe20000000f00 */
[----:B------:R-:W-:-:S04]  /*1d5a0*/  VIADD R7, R4, 0x60 ;  /* 0x0000006004077836 */ /* 0x000fc80000000000 */
        /* <DEDUP_REMOVED lines=14> */
.L_x_4167:
[----:B-1----:R-:W-:Y:S01]  /*1d690*/  VIADD R3, R4, 0x70 ;  /* 0x0000007004037836 */ /* 0x002fe20000000000 */
[----:B------:R-:W-:Y:S04]  /*1d6a0*/  BSSY B0, `(.L_x_4028) ;  /* 0x000000b000007945 */ /* 0x000fe80003800000 */
        /* <DEDUP_REMOVED lines=10> */
.L_x_4029:
[----:B------:R-:W-:Y:S05]  /*1d750*/  BSYNC B0 ;  /* 0x0000000000007941 */ /* 0x000fea0003800000 */
.L_x_4028:
[----:B------:R-:W-:Y:S01]  /*1d760*/  NOP ;  /* 0x0000000000007918 */ /* 0x000fe20000000000 */
[----:B------:R-:W-:-:S13]  /*1d770*/  PLOP3.LUT P0, PT, PT, PT, PT, 0x80, 0x0 ;  /* 0x000000000000781c */ /* 0x000fda0003f0f070 */
.L_x_4030:
        /* <DEDUP_REMOVED lines=18> */
.L_x_4168:
[----:B------:R-:W-:Y:S05]  /*1d8a0*/  BSYNC B0 ;  /* 0x0000000000007941 */ /* 0x000fea0003800000 */
.L_x_4031:
[----:B------:R-:W3:Y:S01]  /*1d8b0*/  LDL R0, [R1+0x8] ;  /* 0x0000080001007983 */ /* 0x000ee20000100800 */
[----:B------:R-:W-:Y:S01]  /*1d8c0*/  BSSY B0, `(.L_x_4033) ;  /* 0x000010f000007945 */ /* 0x000fe20003800000 */
[----:B---3--:R-:W-:-:S13]  /*1d8d0*/  ISETP.GE.AND P0, PT, R0, 0x61, PT ;  /* 0x000000610000780c */ /* 0x008fda0003f06270 */
[----:B------:R-:W-:Y:S05]  /*1d8e0*/  @!P0 BRA `(.L_x_4034) ;  /* 0x0000001000308947 */ /* 0x000fea0003800000 */
[----:B------:R-:W3:Y:S01]  /*1d8f0*/  LDL.LU R0, [R1+0x24] ;  /* 0x0000240001007983 */ /* 0x000ee20000300800 */
[----:B------:R-:W-:Y:S01]  /*1d900*/  ULDC UR4, c[0x0][0x2f4] ;  /* 0x0000bd0000047ab9 */ /* 0x000fe20000000800 */
[----:B------:R-:W-:Y:S01]  /*1d910*/  IMAD.MOV.U32 R17, RZ, RZ, R28 ;  /* 0x000000ffff117224 */ /* 0x000fe200078e001c */
[----:B------:R-:W-:Y:S01]  /*1d920*/  ISETP.GE.AND P3, PT, R33, UR4, PT ;  /* 0x0000000421007c0c */ /* 0x000fe2000bf66270 */
[----:B------:R-:W-:Y:S01]  /*1d930*/  IMAD.MOV.U32 R10, RZ, RZ, R26 ;  /* 0x000000ffff0a7224 */ /* 0x000fe200078e001a */
[----:B------:R-:W-:Y:S01]  /*1d940*/  ISETP.GE.AND P2, PT, R36, UR4, PT ;  /* 0x0000000424007c0c */ /* 0x000fe2000bf46270 */
[----:B------:R-:W-:Y:S01]  /*1d950*/  IMAD.MOV.U32 R30, RZ, RZ, R25 ;  /* 0x000000ffff1e7224 */ /* 0x000fe200078e0019 */
[----:B------:R-:W-:Y:S01]  /*1d960*/  ISETP.GE.AND P1, PT, R35, UR4, PT ;  /* 0x0000000423007c0c */ /* 0x000fe2000bf26270 */
[----:B---3--:R-:W-:-:S12]  /*1d970*/  VIADD R6, R0, 0xfffffffe ;  /* 0xfffffffe00067836 */ /* 0x008fd80000000000 */
.L_x_4047:
[----:B------:R-:W3:Y:S01]  /*1d980*/  LDL R4, [R1+0xc] ;  /* 0x00000c0001047983 */ /* 0x000ee20000100800 */
[----:B------:R-:W1:Y:S03]  /*1d990*/  LDC R7, c[0x0][0x430] ;  /* 0x00010c00ff077b82 */ /* 0x000e660000000800 */
[----:B------:R-:W4:Y:S04]  /*1d9a0*/  LDL R8, [R1+0x10] ;  /* 0x0000100001087983 */ /* 0x000f280000100800 */
[----:B------:R-:W2:Y:S01]  /*1d9b0*/  LDL R11, [R1+0x38] ;  /* 0x00003800010b7983 */ /* 0x000ea20000100800 */
[----:B------:R-:W0:Y:S02]  /*1d9c0*/  S2R R0, SR_TID.X ;  /* 0x0000000000007919 */ /* 0x000e240000002100 */
[----:B0-----:R-:W-:-:S04]  /*1d9d0*/  LOP3.LUT R0, R0, 0x7f, RZ, 0xc0, !PT ;  /* 0x0000007f00007812 */ /* 0x001fc800078ec0ff */
[----:B------:R-:W-:Y:S02]  /*1d9e0*/  SHF.R.U32.HI R2, RZ, 0x3, R0 ;  /* 0x00000003ff027819 */ /* 0x000fe40000011600 */
[----:B------:R-:W0:Y:S01]  /*1d9f0*/  S2R R0, SR_TID.X ;  /* 0x0000000000007919 */ /* 0x000e220000002100 */
[----:B-1----:R-:W-:-:S13]  /*1da00*/  ISETP.NE.AND P0, PT, R7, 0x1, PT ;  /* 0x000000010700780c */ /* 0x002fda0003f05270 */
[----:B------:R-:W1:Y:S01]  /*1da10*/  @P0 LDC R3, c[0x0][0x438] ;  /* 0x00010e00ff030b82 */ /* 0x000e620000000800 */
[----:B0-----:R-:W-:-:S05]  /*1da20*/  IMAD.SHL.U32 R0, R0, 0x10, RZ ;  /* 0x0000001000007824 */ /* 0x001fca00078e00ff */
[----:B------:R-:W-:Y:S02]  /*1da30*/  LOP3.LUT R0, R2, 0x70, R0, 0xf8, !PT ;  /* 0x0000007002007812 */ /* 0x000fe400078ef800 */
[----:B------:R-:W0:Y:S02]  /*1da40*/  @P0 LDC R2, c[0x0][0x434] ;  /* 0x00010d00ff020b82 */ /* 0x000e240000000800 */
[----:B------:R-:W-:Y:S01]  /*1da50*/  ISETP.GT.U32.AND P4, PT, R0, 0x5f, PT ;  /* 0x0000005f0000780c */ /* 0x000fe20003f84070 */
[----:B------:R-:W-:Y:S01]  /*1da60*/  VIADD R26, R10, 0x1 ;  /* 0x000000010a1a7836 */ /* 0x000fe20000000000 */
[----:B------:R-:W-:Y:S05]  /*1da70*/  YIELD ;  /* 0x0000000000007946 */ /* 0x000fea0003800000 */
[----:B------:R-:W-:-:S02]  /*1da80*/  IMAD.MOV.U32 R25, RZ, RZ, R6 ;  /* 0x000000ffff197224 */ /* 0x000fc400078e0006 */
[----:B---3--:R-:W-:-:S04]  /*1da90*/  IMAD R9, R6, 0x60, R4 ;  /* 0x0000006006097824 */ /* 0x008fc800078e0204 */
[----:B------:R-:W4:Y:S01]  /*1daa0*/  @!P4 LDC.64 R4, c[0x0][0x428] ;  /* 0x00010a00ff04cb82 */ /* 0x000f220000000a00 */
[----:B------:R-:W-:-:S04]  /*1dab0*/  IMAD.IADD R9, R0, 0x1, R9 ;  /* 0x0000000100097824 */ /* 0x000fc800078e0209 */
[----:B0-----:R-:W-:Y:S01]  /*1dac0*/  @P0 IMAD.HI.U32 R2, R9, R2, RZ ;  /* 0x0000000209020227 */ /* 0x001fe200078e00ff */
[----:B------:R-:W-:-:S04]  /*1dad0*/  MOV R0, R9 ;  /* 0x0000000900007202 */ /* 0x000fc80000000f00 */
[----:B-1----:R-:W-:-:S04]  /*1dae0*/  @P0 SHF.R.U32.HI R0, RZ, R3, R2 ;  /* 0x00000003ff000219 */ /* 0x002fc80000011602 */
[--C-:B------:R-:W-:Y:S01]  /*1daf0*/  @!P4 SHF.R.S32.HI R3, RZ, 0x1f, R0.reuse ;  /* 0x0000001fff03c819 */ /* 0x100fe20000011400 */
[----:B------:R-:W-:Y:S02]  /*1db00*/  @!P4 IMAD.MOV.U32 R2, RZ, RZ, R0 ;  /* 0x000000ffff02c224 */ /* 0x000fe400078e0000 */
[-C--:B----4-:R-:W-:Y:S02]  /*1db10*/  @!P4 IMAD R8, R8, R4.reuse, RZ ;  /* 0x000000040808c224 */ /* 0x090fe400078e02ff */
[----:B------:R-:W-:-:S04]  /*1db20*/  @!P4 IMAD.WIDE.U32 R2, R32, R4, R2 ;  /* 0x000000042002c225 */ /* 0x000fc800078e0002 */
[----:B------:R-:W-:Y:S02]  /*1db30*/  @!P4 IMAD R8, R32, R5, R8 ;  /* 0x000000052008c224 */ /* 0x000fe400078e0208 */
[----:B------:R-:W0:Y:S01]  /*1db40*/  @!P4 LDC.64 R4, c[0x0][0x418] ;  /* 0x00010600ff04cb82 */ /* 0x000e220000000a00 */
[----:B------:R-:W-:Y:S02]  /*1db50*/  IMAD.MOV R0, RZ, RZ, -R0 ;  /* 0x000000ffff007224 */ /* 0x000fe400078e0a00 */
[----:B------:R-:W-:Y:S02]  /*1db60*/  @!P4 IMAD.IADD R3, R8, 0x1, R3 ;  /* 0x000000010803c824 */ /* 0x000fe400078e0203 */
[----:B------:R-:W-:Y:S02]  /*1db70*/  IMAD R9, R7, R0, R9 ;  /* 0x0000000007097224 */ /* 0x000fe400078e0209 */
[----:B------:R-:W-:Y:S01]  /*1db80*/  IMAD.MOV.U32 R0, RZ, RZ, RZ ;  /* 0x000000ffff007224 */ /* 0x000fe200078e00ff */
[----:B0-----:R-:W-:-:S04]  /*1db90*/  @!P4 LEA R4, P0, R2, R4, 0x2 ;  /* 0x000000040204c211 */ /* 0x001fc800078010ff */
[----:B------:R-:W-:-:S05]  /*1dba0*/  @!P4 LEA.HI.X R5, R2, R5, R3, 0x2, P0 ;  /* 0x000000050205c211 */ /* 0x000fca00000f1403 */
[----:B------:R0:W5:Y:S01]  /*1dbb0*/  @!P4 LDG.E R0, desc[UR56][R4.64] ;  /* 0x000000380400c981 */ /* 0x000162000c1e1900 */
[----:B--2---:R-:W-:Y:S02]  /*1dbc0*/  ISETP.NE.AND P4, PT, R11, 0x3, PT ;  /* 0x000000030b00780c */ /* 0x004fe40003f85270 */
[----:B------:R-:W-:-:S04]  /*1dbd0*/  ISETP.NE.AND P0, PT, R26, 0x2, PT ;  /* 0x000000021a00780c */ /* 0x000fc80003f05270 */
[----:B------:R-:W-:Y:S02]  /*1dbe0*/  SEL R28, RZ, 0x1, P0 ;  /* 0x00000001ff1c7807 */ /* 0x000fe40000000000 */
[----:B------:R-:W-:Y:S02]  /*1dbf0*/  SEL R26, R26, RZ, P0 ;  /* 0x000000ff1a1a7207 */ /* 0x000fe40000000000 */
[----:B------:R-:W-:-:S03]  /*1dc00*/  LOP3.LUT R28, R17, R28, RZ, 0x3c, !PT ;  /* 0x0000001c111c7212 */ /* 0x000fc600078e3cff */
[----:B0-----:R-:W-:Y:S05]  /*1dc10*/  @!P4 BRA `(.L_x_4035) ;  /* 0x000000000004c947 */ /* 0x001fea0003800000 */
[----:B------:R-:W-:Y:S01]  /*1dc20*/  BPT.TRAP 0x1 ;  /* 0x000000040000795c */ /* 0x000fe20000300000 */
.L_x_4035:
[----:B------:R-:W-:Y:S01]  /*1dc30*/  IMAD R7, R26, 0x8, R22 ;  /* 0x000000081a077824 */ /* 0x000fe200078e0216 */
[----:B------:R-:W-:Y:S01]  /*1dc40*/  SHF.L.U32 R2, R28, 0x1f, RZ ;  /* 0x0000001f1c027819 */ /* 0x000fe200000006ff */
[----:B------:R-:W-:Y:S03]  /*1dc50*/  BSSY B1, `(.L_x_4036) ;  /* 0x0000003000017945 */ /* 0x000fe60003800000 */
[----:B------:R-:W0:Y:S02]  /*1dc60*/  SYNCS.PHASECHK.TRANS64.TRYWAIT P0, [R7+URZ+0x30840], R2 ;  /* 0x03084002070075a7 */ /* 0x000e24000800017f */
[----:B0-----:R-:W-:Y:S05]  /*1dc70*/  @!P0 BRA `(.L_x_4037) ;  /* 0x0000004800048947 */ /* 0x001fea0003800000 */
.L_x_4169:
[----:B------:R-:W-:Y:S05]  /*1dc80*/  BSYNC B1 ;  /* 0x0000000000017941 */ /* 0x000fea0003800000 */
.L_x_4036:
[----:B------:R-:W2:Y:S01]  /*1dc90*/  LDL R3, [R1] ;  /* 0x0000000001037983 */ /* 0x000ea20000100800 */
[----:B------:R-:W-:Y:S01]  /*1dca0*/  SHF.R.S32.HI R20, RZ, 0x1f, R9 ;  /* 0x0000001fff147819 */ /* 0x000fe20000011409 */
[----:B------:R-:W-:Y:S01]  /*1dcb0*/  ULDC.64 UR4, c[0x0][0x300] ;  /* 0x0000c00000047ab9 */ /* 0x000fe20000000a00 */
[----:B-----5:R-:W-:Y:S01]  /*1dcc0*/  SHF.R.S32.HI R21, RZ, 0x1f, R0 ;  /* 0x0000001fff157819 */ /* 0x020fe20000011400 */
[----:B------:R-:W-:Y:S02]  /*1dcd0*/  IMAD R5, R26, 0x4800, R37 ;  /* 0x000048001a057824 */ /* 0x000fe400078e0225 */
[----:B------:R-:W-:-:S04]  /*1dce0*/  IMAD R4, R20, UR4, RZ ;  /* 0x0000000414047c24 */ /* 0x000fc8000f8e02ff */
[----:B------:R-:W-:Y:S01]  /*1dcf0*/  IMAD R4, R9, UR5, R4 ;  /* 0x0000000509047c24 */ /* 0x000fe2000f8e0204 */
[C---:B--2---:R-:W-:Y:S02]  /*1dd00*/  LOP3.LUT P5, RZ, R3.reuse, 0x2, RZ, 0xc0, !PT ;  /* 0x0000000203ff7812 */ /* 0x044fe400078ac0ff */
[----:B------:R-:W-:Y:S01]  /*1dd10*/  LOP3.LUT P4, RZ, R3, 0x1, RZ, 0xc0, !PT ;  /* 0x0000000103ff7812 */ /* 0x000fe2000788c0ff */
[----:B0-----:R-:W-:Y:S01]  /*1dd20*/  IMAD.WIDE.U32 R2, R9, UR4, RZ ;  /* 0x0000000409027c25 */ /* 0x001fe2000f8e00ff */
        /* <DEDUP_REMOVED lines=16> */
[----:B------:R-:W2:Y:S01]  /*1de30*/  LDL R3, [R1] ;  /* 0x0000000001037983 */ /* 0x000ea20000100800 */
[----:B------:R-:W-:Y:S02]  /*1de40*/  IMAD.SHL.U32 R4, R33, 0x2, RZ ;  /* 0x0000000221047824 */ /* 0x000fe400078e00ff */
[----:B------:R-:W-:Y:S01]  /*1de50*/  IMAD R5, R5, 0x2, R22 ;  /* 0x0000000205057824 */ /* 0x000fe200078e0216 */
[----:B------:R-:W0:Y:S04]  /*1de60*/  SHFL.IDX PT, R2, R8, RZ, 0x181f ;  /* 0x00181fff08027589 */ /* 0x000e2800000e0000 */
[----:B------:R-:W-:Y:S01]  /*1de70*/  SHFL.IDX PT, R34, R6, 0x2, 0x181f ;  /* 0x00581f0006227f89 */ /* 0x000fe200000e0000 */
[----:B0-----:R-:W-:Y:S02]  /*1de80*/  IADD3 R2, P0, R2, R4, RZ ;  /* 0x0000000402027210 */ /* 0x001fe40007f1e0ff */
[----:B--2---:R-:W-:-:S02]  /*1de90*/  LOP3.LUT P6, RZ, R3, 0x4, RZ, 0xc0, !PT ;  /* 0x0000000403ff7812 */ /* 0x004fc400078cc0ff */
[----:B------:R-:W0:Y:S02]  /*1dea0*/  SHFL.IDX PT, R3, R6, RZ, 0x181f ;  /* 0x00181fff06037589 */ /* 0x000e2400000e0000 */
[----:B0-----:R-:W-:-:S09]  /*1deb0*/  IMAD.X R3, RZ, RZ, R3, P0 ;  /* 0x000000ffff037224 */ /* 0x001fd200000e0603 */
[----:B------:R-:W-:Y:S04]  /*1dec0*/  LDGSTS.E.BYPASS.LTC128B.128 [R5+0x1e400], desc[UR56][R2.64], !P6 ;  /* 0x1e40000002057fae */ /* 0x000fe8000f101d78 */
[----:B------:R-:W-:Y:S04]  /*1ded0*/  LDGSTS.E.BYPASS.LTC128B.128 [R5+0x21400], desc[UR56][R2.64+0x80], !P5 ;  /* 0x2140008002057fae */ /* 0x000fe8000e901d78 */
[----:B------:R0:W-:Y:S04]  /*1dee0*/  LDGSTS.E.BYPASS.LTC128B.128 [R5+0x24400], desc[UR56][R2.64+0x100], !P4 ;  /* 0x2440010002057fae */ /* 0x0001e8000e101d78 */
[----:B0-----:R-:W0:Y:S04]  /*1def0*/  SHFL.IDX PT, R2, R8, 0x1, 0x181f ;  /* 0x00381f0008027f89 */ /* 0x001e2800000e0000 */
[----:B------:R-:W1:Y:S01]  /*1df00*/  SHFL.IDX PT, R3, R6, 0x1, 0x181f ;  /* 0x00381f0006037f89 */ /* 0x000e6200000e0000 */
[----:B0-----:R-:W-:-:S05]  /*1df10*/  IADD3 R2, P0, R2, R4, RZ ;  /* 0x0000000402027210 */ /* 0x001fca0007f1e0ff */
[----:B-1----:R-:W-:-:S05]  /*1df20*/  IMAD.X R3, RZ, RZ, R3, P0 ;  /* 0x000000ffff037224 */ /* 0x002fca00000e0603 */
        /* <DEDUP_REMOVED lines=25> */
.L_x_4183:
[----:B------:R-:W3:Y:S01]  /*1e0c0*/  LDL R3, [R1] ;  /* 0x0000000001037983 */ /* 0x000ee20000100800 */
[----:B--2---:R-:W-:Y:S02]  /*1e0d0*/  IADD3 R2, P0, R2, R4, RZ ;  /* 0x0000000402027210 */ /* 0x004fe40007f1e0ff */
[----:B---3--:R-:W-:-:S03]  /*1e0e0*/  LOP3.LUT P6, RZ, R3, 0x4, RZ, 0xc0, !PT ;  /* 0x0000000403ff7812 */ /* 0x008fc600078cc0ff */
[----:B------:R-:W-:Y:S01]  /*1e0f0*/  IMAD.X R3, RZ, RZ, R34, P0 ;  /* 0x000000ffff037224 */ /* 0x000fe200000e0622 */
[----:B------:R-:W-:-:S09]  /*1e100*/  PLOP3.LUT P0, PT, PT, PT, PT, 0x80, 0x0 ;  /* 0x000000000000781c */ /* 0x000fd20003f0f070 */
[----:B------:R-:W-:Y:S01]  /*1e110*/  @!PT LDS RZ, [RZ] ;  /* 0x00000000fffff984 */ /* 0x000fe20000000800 */
[----:B------:R-:W-:Y:S01]  /*1e120*/  @!PT LDS RZ, [RZ] ;  /* 0x00000000fffff984 */ /* 0x000fe20000000800 */
[----:B------:R-:W-:Y:S01]  /*1e130*/  @!PT LDS RZ, [RZ] ;  /* 0x00000000fffff984 */ /* 0x000fe20000000800 */
[----:B------:R1:W-:Y:S04]  /*1e140*/  LDGSTS.E.BYPASS.LTC128B.128 [R5+0x20c00], desc[UR56][R2.64], !P6 ;  /* 0x20c0000002057fae */ /* 0x0003e8000f101d78 */
[----:B------:R1:W-:Y:S04]  /*1e150*/  LDGSTS.E.BYPASS.LTC128B.128 [R5+0x23c00], desc[UR56][R2.64+0x80], !P5 ;  /* 0x23c0008002057fae */ /* 0x0003e8000e901d78 */
[----:B------:R1:W-:Y:S01]  /*1e160*/  LDGSTS.E.BYPASS.LTC128B.128 [R5+0x26c00], desc[UR56][R2.64+0x100], !P4 ;  /* 0x26c0010002057fae */ /* 0x0003e2000e101d78 */
[----:B------:R-:W-:Y:S01]  /*1e170*/  NOP ;  /* 0x0000000000007918 */ /* 0x000fe20000000000 */
.L_x_4039:
        /* <DEDUP_REMOVED lines=11> */
.L_x_4040:
[----:B------:R1:W-:Y:S01]  /*1e230*/  SYNCS.ARRIVE.TRANS64.A1T0 RZ, [R7+URZ+0x30830], RZ ;  /* 0x030830ff07ff79a7 */ /* 0x0003e2000810003f */
[----:B------:R-:W-:Y:S05]  /*1e240*/  @!P5 BRA `(.L_x_4041) ;  /* 0x000000000004d947 */ /* 0x000fea0003800000 */
[----:B------:R-:W-:Y:S01]  /*1e250*/  BPT.TRAP 0x1 ;  /* 0x000000040000795c */ /* 0x000fe20000300000 */
.L_x_4041:
[----:B------:R-:W-:Y:S01]  /*1e260*/  SHF.L.U32 R2, R17, 0x1f, RZ ;  /* 0x0000001f11027819 */ /* 0x000fe200000006ff */
[----:B0-----:R-:W-:Y:S01]  /*1e270*/  IMAD R6, R10, 0x8, R22 ;  /* 0x000000080a067824 */ /* 0x001fe200078e0216 */
[----:B------:R-:W-:Y:S03]  /*1e280*/  BSSY B1, `(.L_x_4042) ;  /* 0x0000003000017945 */ /* 0x000fe60003800000 */
[----:B------:R-:W0:Y:S02]  /*1e290*/  SYNCS.PHASECHK.TRANS64.TRYWAIT P0, [R6+URZ+0x30860], R2 ;  /* 0x03086002060075a7 */ /* 0x000e24000800017f */
[----:B0-----:R-:W-:Y:S05]  /*1e2a0*/  @!P0 BRA `(.L_x_4043) ;  /* 0x0000004800888947 */ /* 0x001fea0003800000 */
.L_x_4184:
[----:B------:R-:W-:Y:S05]  /*1e2b0*/  BSYNC B1 ;  /* 0x0000000000017941 */ /* 0x000fea0003800000 */
.L_x_4042:
[----:B------:R-:W1:Y:S01]  /*1e2c0*/  LDL R5, [R1+0x8] ;  /* 0x0000080001057983 */ /* 0x000e620000100800 */
[----:B------:R-:W2:Y:S01]  /*1e2d0*/  S2R R3, SR_TID.X ;  /* 0x0000000000037919 */ /* 0x000ea20000002100 */
[----:B------:R-:W-:Y:S01]  /*1e2e0*/  UMOV UR4, 0xffffffff ;  /* 0xffffffff00047882 */ /* 0x000fe20000000000 */
[----:B--2---:R-:W-:-:S04]  /*1e2f0*/  LOP3.LUT R3, R3, 0x7f, RZ, 0xc0, !PT ;  /* 0x0000007f03037812 */ /* 0x004fc800078ec0ff */
[----:B------:R-:W-:Y:S01]  /*1e300*/  SHF.R.U32.HI R3, RZ, 0x3, R3 ;  /* 0x00000003ff037819 */ /* 0x000fe20000011603 */
[----:B-1----:R-:W-:Y:S02]  /*1e310*/  IMAD R7, R30, -0x60, R5 ;  /* 0xffffffa01e077824 */ /* 0x002fe400078e0205 */
[----:B------:R-:W-:Y:S02]  /*1e320*/  IMAD R5, R10, 0x4800, R37 ;  /* 0x000048000a057824 */ /* 0x000fe400078e0225 */
[----:B------:R-:W-:Y:S01]  /*1e330*/  IMAD.IADD R7, R7, 0x1, -R3 ;  /* 0x0000000107077824 */ /* 0x000fe200078e0a03 */
        /* <DEDUP_REMOVED lines=53> */
[----:B--2---:R1:W-:Y:S02]  /*1e690*/  LDGSTS.E.BYPASS.LTC128B.128 [R5+0x8400], desc[UR56][R2.64+0x100], !P0 ;  /* 0x0840010002057fae */ /* 0x0043e4000c101d78 */
.L_x_4198:
        /* <DEDUP_REMOVED lines=28> */
[----:B------:R-:W-:-:S04]  /*1e860*/  LEA R23, P0, R2, UR4, 0x1 ;  /* 0x0000000402177c11 */ /* 0x000fc8000f8008ff */
[----:B------:R-:W-:Y:S02]  /*1e870*/  LEA.HI.X R24, R2, UR5, R3, 0x1, P0 ;  /* 0x0000000502187c11 */ /* 0x000fe400080f0c03 */
[----:B------:R-:W-:-:S13]  /*1e880*/  PLOP3.LUT P0, PT, PT, PT, PT, 0x80, 0x0 ;  /* 0x000000000000781c */ /* 0x000fda0003f0f070 */
.L_x_4045:
        /* <DEDUP_REMOVED lines=11> */
.L_x_4046:
[C---:B------:R-:W-:Y:S01]  /*1e940*/  ISETP.GT.AND P0, PT, R25.reuse, RZ, PT ;  /* 0x000000ff1900720c */ /* 0x040fe20003f04270 */
[----:B------:R0:W-:Y:S01]  /*1e950*/  SYNCS.ARRIVE.TRANS64.A1T0 RZ, [R6+URZ+0x30850], RZ ;  /* 0x030850ff06ff79a7 */ /* 0x0001e2000810003f */
[----:B------:R-:W-:Y:S02]  /*1e960*/  IMAD.MOV.U32 R17, RZ, RZ, R28 ;  /* 0x000000ffff117224 */ /* 0x000fe400078e001c */
[----:B------:R-:W-:Y:S02]  /*1e970*/  IMAD.MOV.U32 R10, RZ, RZ, R26 ;  /* 0x000000ffff0a7224 */ /* 0x000fe400078e001a */
[----:B------:R-:W-:Y:S02]  /*1e980*/  IMAD.MOV.U32 R30, RZ, RZ, R25 ;  /* 0x000000ffff1e7224 */ /* 0x000fe400078e0019 */
[----:B0-----:R-:W-:-:S05]  /*1e990*/  VIADD R6, R25, 0xffffffff ;  /* 0xffffffff19067836 */ /* 0x001fca0000000000 */
[----:B------:R-:W-:Y:S05]  /*1e9a0*/  @P0 BRA `(.L_x_4047) ;  /* 0xffffffec00f40947 */ /* 0x000fea000383ffff */
.L_x_4034:
[----:B------:R-:W-:Y:S05]  /*1e9b0*/  BSYNC B0 ;  /* 0x0000000000007941 */ /* 0x000fea0003800000 */
.L_x_4033:
        /* <DEDUP_REMOVED lines=17> */
.L_x_4049:
[----:B------:R-:W-:Y:S05]  /*1ead0*/  BSYNC B0 ;  /* 0x0000000000007941 */ /* 0x000fea0003800000 */
.L_x_4048:
[----:B------:R-:W3:Y:S02]  /*1eae0*/  LDL R0, [R1+0x38] ;  /* 0x0000380001007983 */ /* 0x000ee40000100800 */
[----:B---3--:R-:W-:-:S13]  /*1eaf0*/  ISETP.NE.AND P0, PT, R0, 0x3, PT ;  /* 0x000000030000780c */ /* 0x008fda0003f05270 */
[----:B------:R-:W-:Y:S05]  /*1eb00*/  @!P0 BRA `(.L_x_4050) ;  /* 0x0000000000048947 */ /* 0x000fea0003800000 */
[----:B------:R-:W-:Y:S01]  /*1eb10*/  BPT.TRAP 0x1 ;  /* 0x000000040000795c */ /* 0x000fe20000300000 */
.L_x_4050:
[----:B------:R-:W3:Y:S01]  /*1eb20*/  LDL.LU R2, [R1+0x8] ;  /* 0x0000080001027983 */ /* 0x000ee20000300800 */
[----:B------:R-:W-:Y:S01]  /*1eb30*/  IMAD R0, R26, 0x8, R22 ;  /* 0x000000081a007824 */ /* 0x000fe200078e0216 */
[----:B0-----:R-:W-:Y:S01]  /*1eb40*/  SHF.L.U32 R3, R28, 0x1f, RZ ;  /* 0x0000001f1c037819 */ /* 0x001fe200000006ff */
[----:B------:R-:W-:Y:S03]  /*1eb50*/  BSSY B0, `(.L_x_4051) ;  /* 0x0000004000007945 */ /* 0x000fe60003800000 */
[----:B------:R-:W0:Y:S01]  /*1eb60*/  SYNCS.PHASECHK.TRANS64.TRYWAIT P0, [R0+URZ+0x30860], R3 ;  /* 0x03086003000075a7 */ /* 0x000e22000800017f */
[----:B---3--:R-:W-:Y:S01]  /*1eb70*/  IMAD R6, R25, -0x60, R2 ;  /* 0xffffffa019067824 */ /* 0x008fe200078e0202 */
[----:B0-----:R-:W-:Y:S06]  /*1eb80*/  @!P0 BRA `(.L_x_4052) ;  /* 0x0000004800748947 */ /* 0x001fec0003800000 */
.L_x_4199:
[----:B------:R-:W-:Y:S05]  /*1eb90*/  BSYNC B0 ;  /* 0x0000000000007941 */ /* 0x000fea0003800000 */
.L_x_4051:
        /* <DEDUP_REMOVED lines=12> */
[----:B------:R-:W-:Y:S01]  /*1ec60*/  IMAD R4, R7, 0x2, R22 ;  /* 0x0000000207047824 */ /* 0x000fe200078e0216 */
[----:B------:R-:W-:Y:S02]  /*1ec70*/  ISETP.GE.AND P1, PT, R36, UR4, PT ;  /* 0x0000000424007c0c */ /* 0x000fe4000bf26270 */
[C---:B------:R-:W-:Y:S01]  /*1ec80*/  ISETP.LT.OR P4, PT, R6.reuse, 0x1, P2 ;  /* 0x000000010600780c */ /* 0x040fe20001781670 */
[----:B------:R-:W-:Y:S01]  /*1ec90*/  SHFL.IDX PT, R7, R24, 0x1, 0x181f ;  /* 0x00381f0018077f89 */ /* 0x000fe200000e0000 */
[----:B------:R-:W-:-:S02]  /*1eca0*/  ISETP.LT.OR P3, PT, R6, 0x1, P1 ;  /* 0x000000010600780c */ /* 0x000fc40000f61670 */
        /* <DEDUP_REMOVED lines=48> */
.L_x_4213:
[C---:B------:R-:W-:Y:S02]  /*1efb0*/  ISETP.LT.OR P2, PT, R6.reuse, 0x51, P2 ;  /* 0x000000510600780c */ /* 0x040fe40001741670 */
[C---:B------:R-:W-:Y:S02]  /*1efc0*/  ISETP.LT.OR P1, PT, R6.reuse, 0x51, P1 ;  /* 0x000000510600780c */ /* 0x040fe40000f21670 */
[----:B------:R-:W-:Y:S02]  /*1efd0*/  ISETP.LT.OR P0, PT, R6, 0x51, P0 ;  /* 0x000000510600780c */ /* 0x000fe40000701670 */
[----:B0--3--:R-:W-:-:S05]  /*1efe0*/  IADD3 R2, P3, R14, R5, RZ ;  /* 0x000000050e027210 */ /* 0x009fca0007f7e0ff */
[----:B------:R-:W-:-:S05]  /*1eff0*/  IMAD.X R3, RZ, RZ, R24, P3 ;  /* 0x000000ffff037224 */ /* 0x000fca00018e0618 */
        /* <DEDUP_REMOVED lines=8> */
.L_x_4054:
[----:B------:R-:W-:Y:S02]  /*1f080*/  PLOP3.LUT P1, PT, P1, P0, PT, 0xa2, 0x0 ;  /* 0x000000000000781c */ /* 0x000fe40000f21472 */
[----:B------:R-:W-:-:S08]  /*1f090*/  @P0 R2UR P1, UR4, R0 ;  /* 0x00000000000402ca */ /* 0x000fd00000020000 */
[----:B------:R-:W-:-:S05]  /*1f0a0*/  @P0 PLOP3.LUT P0, PT, P1, PT, PT, 0x80, 0x0 ;  /* 0x000000000000081c */ /* 0x000fca0000f0f070 */
[----:B------:R-:W-:Y:S01]  /*1f0b0*/  @!P1 SYNCS.ARRIVE.TRANS64.RED.A0T1 RZ, [UR4+0x30850], RZ ;  /* 0x030850ffffff99a7 */ /* 0x000fe20008200404 */
[----:B------:R-:W-:Y:S07]  /*1f0c0*/  @!P1 ARRIVES.LDGSTSBAR.64.TRANSCNT [UR4+0x30850] ;  /* 0x03085000ff0099b0 */ /* 0x000fee0008000a84 */
[----:B------:R-:W-:Y:S05]  /*1f0d0*/  @P0 BRA.U.ANY `(.L_x_4054) ;  /* 0xfffffffd00e80947 */ /* 0x000fea000393ffff */
[----:B------:R-:W-:Y:S01]  /*1f0e0*/  NOP ;  /* 0x0000000000007918 */ /* 0x000fe20000000000 */
[----:B0-----:R-:W2:Y:S02]  /*1f0f0*/  LDL.LU R2, [R1+0x38] ;  /* 0x0000380001027983 */ /* 0x001ea40000300800 */
[----:B--2---:R-:W-:-:S13]  /*1f100*/  ISETP.NE.AND P2, PT, R2, 0x3, PT ;  /* 0x000000030200780c */ /* 0x004fda0003f45270 */
[----:B------:R-:W-:Y:S05]  /*1f110*/  @!P2 BRA `(.L_x_4055) ;  /* 0x000000000004a947 */ /* 0x000fea0003800000 */
[----:B------:R-:W-:Y:S01]  /*1f120*/  BPT.TRAP 0x1 ;  /* 0x000000040000795c */ /* 0x000fe20000300000 */
.L_x_4055:
[----:B------:R1:W-:Y:S01]  /*1f130*/  SYNCS.ARRIVE.TRANS64.A1T0 RZ, [R0+URZ+0x30850], RZ ;  /* 0x030850ff00ff79a7 */ /* 0x0003e2000810003f */
[----:B------:R-:W-:-:S04]  /*1f140*/  IADD3 R26, R26, 0x1, RZ ;  /* 0x000000011a1a7810 */ /* 0x000fc80007ffe0ff */
[----:B------:R-:W-:-:S04]  /*1f150*/  ISETP.NE.AND P0, PT, R26, 0x2, PT ;  /* 0x000000021a00780c */ /* 0x000fc80003f05270 */
[----:B------:R-:W-:Y:S02]  /*1f160*/  SEL R3, RZ, 0x1, P0 ;  /* 0x00000001ff037807 */ /* 0x000fe40000000000 */
[----:B------:R-:W-:Y:S02]  /*1f170*/  SEL R26, R26, RZ, P0 ;  /* 0x000000ff1a1a7207 */ /* 0x000fe40000000000 */
[----:B-1----:R-:W-:-:S07]  /*1f180*/  LOP3.LUT R28, R28, R3, RZ, 0x3c, !PT ;  /* 0x000000031c1c7212 */ /* 0x002fce00078e3cff */
.L_x_4012:
[----:B------:R-:W-:Y:S05]  /*1f190*/  BSYNC B7 ;  /* 0x0000000000077941 */ /* 0x000fea0003800000 */
.L_x_4010:
[----:B------:R-:W2:Y:S02]  /*1f1a0*/  LDL R0, [R1] ;  /* 0x0000000001007983 */ /* 0x000ea40000100800 */
[----:B--2---:R-:W-:-:S13]  /*1f1b0*/  LOP3.LUT P0, RZ, R0, 0x20, RZ, 0xc0, !PT ;  /* 0x0000002000ff7812 */ /* 0x004fda000780c0ff */
[----:B------:R-:W-:Y:S05]  /*1f1c0*/  @!P0 BRA `(.L_x_4056) ;  /* 0x0000000000248947 */ /* 0x000fea0003800000 */
[----:B------:R-:W-:Y:S05]  /*1f1d0*/  WARPSYNC.ALL ;  /* 0x0000000000007948 */ /* 0x000fea0003800000 */
[----:B------:R-:W1:Y:S08]  /*1f1e0*/  S2UR UR5, SR_CgaCtaId ;  /* 0x00000000000579c3 */ /* 0x000e700000008800 */
[----:B------:R-:W-:Y:S06]  /*1f1f0*/  BAR.SYNC.DEFER_BLOCKING 0x5, 0x180 ;  /* 0x0146000000007b1d */ /* 0x000fec0000010000 */
[----:B------:R-:W-:-:S02]  /*1f200*/  UMOV UR4, 0x400 ;  /* 0x0000040000047882 */ /* 0x000fc40000000000 */
[----:B-1----:R-:W-:-:S06]  /*1f210*/  ULEA UR4, UR5, UR4, 0x18 ;  /* 0x0000000405047291 */ /* 0x002fcc000f8ec03f */
[----:B0-----:R-:W-:-:S05]  /*1f220*/  IMAD.U32 R22, RZ, RZ, UR4 ;  /* 0x00000004ff167e24 */ /* 0x001fca000f8e00ff */
[----:B------:R0:W1:Y:S01]  /*1f230*/  LDS.128 R16, [R22+0x308d0] ;  /* 0x0308d00016107984 */ /* 0x0000620000000c00 */
[----:B------:R-:W-:Y:S06]  /*1f240*/  BAR.ARV 0x4, 0x180 ;  /* 0x0106000000007b1d */ /* 0x000fec0000002000 */
[----:B------:R-:W-:Y:S05]  /*1f250*/  BRA `(.L_x_4057) ;  /* 0x0000000800407947 */ /* 0x000fea0003800000 */
.L_x_4056:
[----:B------:R-:W1:Y:S01]  /*1f260*/  S2R R8, SR_TID.X ;  /* 0x0000000000087919 */ /* 0x000e620000002100 */
[----:B------:R-:W-:Y:S01]  /*1f270*/  UMOV UR4, 0xffffffff ;  /* 0xffffffff00047882 */ /* 0x000fe20000000000 */
[----:B-1----:R-:W-:-:S04]  /*1f280*/  LOP3.LUT R8, R8, 0x1f, RZ, 0xc0, !PT ;  /* 0x0000001f08087812 */ /* 0x002fc800078ec0ff */
[----:B------:R-:W-:Y:S01]  /*1f290*/  ISETP.NE.AND P0, PT, R8, 0x1f, PT ;  /* 0x0000001f0800780c */ /* 0x000fe20003f05270 */
[----:B------:R-:W-:-:S12]  /*1f2a0*/  BRA.DIV UR4, `(.L_x_4058) ;  /* 0x0000004a04c47947 */ /* 0x000fd8000b800000 */
[----:B0-----:R-:W-:Y:S01]  /*1f2b0*/  IMAD.IADD R5, R19, 0x1, R8 ;  /* 0x0000000113057824 */ /* 0x001fe200078e0208 */
        /* <DEDUP_REMOVED lines=30> */
.L_x_4223:
[----:B------:R-:W-:Y:S02]  /*1f4a0*/  ULDC UR4, c[0x0][0xc38] ;  /* 0x00030e0000047ab9 */ /* 0x000fe40000000800 */
[----:B------:R-:W-:-:S04]  /*1f4b0*/  IMAD.U32 R7, RZ, RZ, UR4 ;  /* 0x00000004ff077e24 */ /* 0x000fc8000f8e00ff */
[----:B-1----:R-:W-:-:S04]  /*1f4c0*/  IMAD R3, R14, R7, RZ ;  /* 0x000000070e037224 */ /* 0x002fc800078e02ff */
[----:B------:R-:W-:-:S05]  /*1f4d0*/  IMAD.IADD R8, R0, 0x1, R3 ;  /* 0x0000000100087824 */ /* 0x000fca00078e0203 */
[----:B------:R-:W-:-:S13]  /*1f4e0*/  ISETP.GT.AND P6, PT, R8, R5, PT ;  /* 0x000000050800720c */ /* 0x000fda0003fc4270 */
[----:B------:R-:W-:Y:S05]  /*1f4f0*/  @P6 BRA `(.L_x_4059) ;  /* 0x00000000009c6947 */ /* 0x000fea0003800000 */
.L_x_4064:
        /* <DEDUP_REMOVED lines=14> */
.L_x_4062:
[----:B------:R-:W-:Y:S05]  /*1f5e0*/  BSYNC B0 ;  /* 0x0000000000007941 */ /* 0x000fea0003800000 */
.L_x_4061:
[----:B------:R-:W-:-:S03]  /*1f5f0*/  UMOV UR4, 0xffffffff ;  /* 0xffffffff00047882 */ /* 0x000fc60000000000 */
[----:B------:R-:W-:Y:S05]  /*1f600*/  BRA.DIV UR4, `(.L_x_4063) ;  /* 0x0000004e04107947 */ /* 0x000fea000b800000 */
[----:B-----5:R-:W2:Y:S02]  /*1f610*/  SHFL.UP PT, R14, R4, 0x1, RZ ;  /* 0x04200000040e7989 */ /* 0x020ea400000e00ff */
[----:B--2---:R-:W-:-:S04]  /*1f620*/  SEL R13, R14, RZ, P1 ;  /* 0x000000ff0e0d7207 */ /* 0x004fc80000800000 */
[----:B------:R-:W-:-:S05]  /*1f630*/  IADD3 R13, R4, R13, RZ ;  /* 0x0000000d040d7210 */ /* 0x000fca0007ffe0ff */
        /* <DEDUP_REMOVED lines=13> */
.L_x_4231:
[----:B------:R-:W-:Y:S02]  /*1f710*/  ULDC UR4, c[0x0][0xc38] ;  /* 0x00030e0000047ab9 */ /* 0x000fe40000000800 */
[----:B------:R-:W-:-:S04]  /*1f720*/  IMAD.U32 R7, RZ, RZ, UR4 ;  /* 0x00000004ff077e24 */ /* 0x000fc8000f8e00ff */
[----:B-1----:R-:W-:-:S04]  /*1f730*/  IMAD R3, R14, R7, RZ ;  /* 0x000000070e037224 */ /* 0x002fc800078e02ff */
[----:B------:R-:W-:-:S05]  /*1f740*/  IMAD.IADD R8, R3, 0x1, R8 ;  /* 0x0000000103087824 */ /* 0x000fca00078e0208 */
[----:B------:R-:W-:-:S13]  /*1f750*/  ISETP.GT.AND P6, PT, R8, R5, PT ;  /* 0x000000050800720c */ /* 0x000fda0003fc4270 */
[----:B------:R-:W-:Y:S05]  /*1f760*/  @!P6 BRA `(.L_x_4064) ;  /* 0xfffffffc0064e947 */ /* 0x000fea000383ffff */
.L_x_4059:
        /* <DEDUP_REMOVED lines=8> */
.L_x_4235:
[----:B------:R-:W-:Y:S01]  /*1f7f0*/  ISETP.NE.AND P0, PT, R2, RZ, PT ;  /* 0x000000ff0200720c */ /* 0x000fe20003f05270 */
[----:B------:R-:W-:-:S12]  /*1f800*/  IMAD.MOV.U32 R14, RZ, RZ, RZ ;  /* 0x000000ffff0e7224 */ /* 0x000fd800078e00ff */
[----:B------:R-:W-:Y:S05]  /*1f810*/  @!P0 BRA `(.L_x_4066) ;  /* 0x0000000000108947 */ /* 0x000fea0003800000 */
[----:B------:R-:W-:Y:S01]  /*1f820*/  UMOV UR4, 0xffffffff ;  /* 0xffffffff00047882 */ /* 0x000fe20000000000 */
[----:B------:R-:W-:Y:S02]  /*1f830*/  VIADD R12, R0, 0xffffffff ;  /* 0xffffffff000c7836 */ /* 0x000fe40000000000 */
[----:B------:R-:W-:Y:S05]  /*1f840*/  BRA.DIV UR4, `(.L_x_4067) ;  /* 0x0000004e04847947 */ /* 0x000fea000b800000 */
[----:B------:R3:W4:Y:S02]  /*1f850*/  SHFL.IDX PT, R14, R6, R12, 0x1f ;  /* 0x00001f0c060e7589 */ /* 0x00072400000e0000 */
.L_x_4066:
        /* <DEDUP_REMOVED lines=20> */
[-C--:B------:R-:W-:Y:S01]  /*1f9a0*/  @!P1 IADD3 R5, R5, -R6.reuse, RZ ;  /* 0x8000000605059210 */ /* 0x080fe20007ffe0ff */
        /* <DEDUP_REMOVED lines=10> */
.L_x_4060:
[----:B------:R-:W-:Y:S01]  /*1fa50*/  UMOV UR4, URZ ;  /* 0x0000003f00047c82 */ /* 0x000fe20008000000 */
[----:B------:R-:W-:Y:S01]  /*1fa60*/  UMOV UR5, URZ ;  /* 0x0000003f00057c82 */ /* 0x000fe20008000000 */
[----:B------:R-:W-:Y:S01]  /*1fa70*/  ULDC UR6, c[0x0][0xc3c] ;  /* 0x00030f0000067ab9 */ /* 0x000fe20000000800 */
[----:B------:R-:W-:Y:S02]  /*1fa80*/  IMAD.MOV.U32 R16, RZ, RZ, R5 ;  /* 0x000000ffff107224 */ /* 0x000fe400078e0005 */
[----:B------:R-:W-:Y:S02]  /*1fa90*/  IMAD.U32 R17, RZ, RZ, UR4 ;  /* 0x00000004ff117e24 */ /* 0x000fe4000f8e00ff */
[----:B------:R-:W-:Y:S02]  /*1faa0*/  IMAD.U32 R18, RZ, RZ, UR5 ;  /* 0x00000005ff127e24 */ /* 0x000fe4000f8e00ff */
[----:B------:R-:W-:-:S07]  /*1fab0*/  IMAD.U32 R19, RZ, RZ, UR6 ;  /* 0x00000006ff137e24 */ /* 0x000fce000f8e00ff */
.L_x_4068:
        /* <DEDUP_REMOVED lines=10> */
.L_x_4057:
[----:B------:R-:W-:Y:S02]  /*1fb60*/  ULDC UR4, c[0x0][0xc3c] ;  /* 0x00030f0000047ab9 */ /* 0x000fe40000000800 */
[----:B-1----:R-:W-:-:S13]  /*1fb70*/  ISETP.GE.AND P0, PT, R19, UR4, PT ;  /* 0x0000000413007c0c */ /* 0x002fda000bf06270 */
[----:B------:R-:W-:Y:S05]  /*1fb80*/  @!P0 BRA `(.L_x_4069) ;  /* 0xffffffa000f48947 */ /* 0x000fea000383ffff */
[----:B------:R-:W-:Y:S05]  /*1fb90*/  BSYNC B8 ;  /* 0x0000000000087941 */ /* 0x000fea0003800000 */
.L_x_3966:
[----:B------:R-:W3:Y:S01]  /*1fba0*/  LDL.LU R0, [R1+0x28] ;  /* 0x0000280001007983 */ /* 0x000ee20000300800 */
[----:B------:R-:W-:Y:S01]  /*1fbb0*/  BSSY B0, `(.L_x_4070) ;  /* 0x000000b000007945 */ /* 0x000fe20003800000 */
[----:B------:R-:W1:Y:S01]  /*1fbc0*/  S2R R5, SR_CgaCtaId ;  /* 0x0000000000057919 */ /* 0x000e620000008800 */
[----:B---3--:R-:W-:-:S05]  /*1fbd0*/  VIADD R0, R0, 0x1 ;  /* 0x0000000100007836 */ /* 0x008fca0000000000 */
[----:B--2---:R-:W-:-:S04]  /*1fbe0*/  LEA.HI R2, R0, R0, RZ, 0x1 ;  /* 0x0000000000027211 */ /* 0x004fc800078f08ff */
[----:B0-----:R-:W-:Y:S02]  /*1fbf0*/  LOP3.LUT R3, R2, 0xfffffffe, RZ, 0xc0, !PT ;  /* 0xfffffffe02037812 */ /* 0x001fe400078ec0ff */
[----:B------:R-:W-:-:S03]  /*1fc00*/  MOV R2, 0x400 ;  /* 0x0000040000027802 */ /* 0x000fc60000000f00 */
[----:B------:R-:W-:Y:S01]  /*1fc10*/  IMAD.IADD R0, R0, 0x1, -R3 ;  /* 0x0000000100007824 */ /* 0x000fe200078e0a03 */
[----:B-1----:R-:W-:-:S04]  /*1fc20*/  LEA R7, R5, R2, 0x18 ;  /* 0x0000000205077211 */ /* 0x002fc800078ec0ff */
[----:B------:R-:W-:-:S04]  /*1fc30*/  SHF.L.U32 R0, R0, 0x1f, RZ ;  /* 0x0000001f00007819 */ /* 0x000fc800000006ff */
[----:B------:R-:W0:Y:S02]  /*1fc40*/  SYNCS.PHASECHK.TRANS64.TRYWAIT P0, [R7+URZ+0x30820], R0 ;  /* 0x03082000070075a7 */ /* 0x000e24000800017f */
[----:B0-----:R-:W-:Y:S05]  /*1fc50*/  @!P0 BRA `(.L_x_4071) ;  /* 0x0000004800a48947 */ /* 0x001fea0003800000 */
.L_x_4238:
[----:B------:R-:W-:Y:S05]  /*1fc60*/  BSYNC B0 ;  /* 0x0000000000007941 */ /* 0x000fea0003800000 */
.L_x_4070:
[----:B------:R-:W-:-:S03]  /*1fc70*/  UMOV UR4, 0xffffffff ;  /* 0xffffffff00047882 */ /* 0x000fc60000000000 */
[----:B------:R-:W-:Y:S05]  /*1fc80*/  BRA.DIV UR4, `(.L_x_4072) ;  /* 0x0000004a04ac7947 */ /* 0x000fea000b800000 */
[----:B0-----:R-:W0:Y:S02]  /*1fc90*/  S2R R0, SR_TID.X ;  /* 0x0000000000007919 */ /* 0x001e240000002100 */
[----:B0-----:R-:W-:-:S04]  /*1fca0*/  SHF.R.U32.HI R0, RZ, 0x5, R0 ;  /* 0x00000005ff007819 */ /* 0x001fc80000011600 */
[----:B------:R-:W-:-:S05]  /*1fcb0*/  LOP3.LUT R0, R0, 0x3, RZ, 0xc0, !PT ;  /* 0x0000000300007812 */ /* 0x000fca00078ec0ff */
[----:B------:R0:W1:Y:S02]  /*1fcc0*/  SHFL.IDX PT, R14, R0, RZ, 0x1f ;  /* 0x00001fff000e7589 */ /* 0x00006400000e0000 */
.L_x_4241:
[----:B-1----:R-:W-:-:S13]  /*1fcd0*/  ISETP.NE.AND P0, PT, R14, RZ, PT ;  /* 0x000000ff0e00720c */ /* 0x002fda0003f05270 */
[----:B------:R-:W-:Y:S05]  /*1fce0*/  @P0 BRA `(.L_x_3741) ;  /* 0x0000000000880947 */ /* 0x000fea0003800000 */
[----:B------:R-:W-:-:S03]  /*1fcf0*/  UMOV UR4, 0xffffffff ;  /* 0xffffffff00047882 */ /* 0x000fc60000000000 */
[----:B------:R-:W-:Y:S05]  /*1fd00*/  BRA.DIV UR4, `(.L_x_4073) ;  /* 0x0000004a04c07947 */ /* 0x000fea000b800000 */
[----:B------:R-:W-:-:S13]  /*1fd10*/  ELECT P6, URZ, PT ;  /* 0x00000000003f782f */ /* 0x000fda00038c0000 */
.L_x_4244:
[----:B------:R-:W-:Y:S05]  /*1fd20*/  @!P6 BRA `(.L_x_3741) ;  /* 0x000000000078e947 */ /* 0x000fea0003800000 */
[----:B------:R-:W-:-:S06]  /*1fd30*/  ULOP3.LUT UR4, UR61, 0x2, URZ, 0xfc, !UPT ;  /* 0x000000023d047892 */ /* 0x000fcc000f8efc3f */
[----:B0-----:R-:W-:-:S05]  /*1fd40*/  IMAD.U32 R0, RZ, RZ, UR4 ;  /* 0x00000004ff007e24 */ /* 0x001fca000f8e00ff */
[----:B------:R-:W-:-:S13]  /*1fd50*/  ISETP.NE.AND P0, PT, R0, 0x3, PT ;  /* 0x000000030000780c */ /* 0x000fda0003f05270 */
[----:B------:R-:W-:Y:S05]  /*1fd60*/  @!P0 BRA `(.L_x_4074) ;  /* 0x0000000000048947 */ /* 0x000fea0003800000 */
[----:B------:R-:W-:Y:S01]  /*1fd70*/  BPT.TRAP 0x1 ;  /* 0x000000040000795c */ /* 0x000fe20000300000 */
.L_x_4074:
[----:B------:R-:W-:Y:S01]  /*1fd80*/  IMAD R5, R26, 0x8, R7 ;  /* 0x000000081a057824 */ /* 0x000fe200078e0207 */
[----:B------:R-:W-:Y:S02]  /*1fd90*/  SHF.L.U32 R0, R28, 0x1f, RZ ;  /* 0x0000001f1c007819 */ /* 0x000fe400000006ff */
[----:B------:R-:W-:Y:S02]  /*1fda0*/  IADD3 R26, R26, 0x1, RZ ;  /* 0x000000011a1a7810 */ /* 0x000fe40007ffe0ff */
[----:B------:R-:W0:Y:S02]  /*1fdb0*/  SYNCS.PHASECHK.TRANS64.TRYWAIT P1, [R5+URZ+0x30840], R0 ;  /* 0x03084000050075a7 */ /* 0x000e24000802017f */
[----:B------:R-:W-:-:S04]  /*1fdc0*/  ISETP.NE.AND P2, PT, R26, 0x2, PT ;  /* 0x000000021a00780c */ /* 0x000fc80003f45270 */
[----:B------:R-:W-:Y:S01]  /*1fdd0*/  SEL R3, RZ, 0x1, P2 ;  /* 0x00000001ff037807 */ /* 0x000fe20001000000 */
[----:B0-----:R-:W-:Y:S08]  /*1fde0*/  @!P1 BRA `(.L_x_4075) ;  /* 0x0000004800a89947 */ /* 0x001ff00003800000 */
.L_x_4245:
[----:B------:R-:W-:Y:S02]  /*1fdf0*/  SEL R26, R26, RZ, P2 ;  /* 0x000000ff1a1a7207 */ /* 0x000fe40001000000 */
[----:B------:R-:W-:Y:S01]  /*1fe00*/  LOP3.LUT R2, R28, R3, RZ, 0x3c, !PT ;  /* 0x000000031c027212 */ /* 0x000fe200078e3cff */
[----:B------:R-:W-:Y:S06]  /*1fe10*/  @!P0 BRA `(.L_x_4076) ;  /* 0x0000000000048947 */ /* 0x000fec0003800000 */
[----:B------:R-:W-:Y:S01]  /*1fe20*/  BPT.TRAP 0x1 ;  /* 0x000000040000795c */ /* 0x000fe20000300000 */
.L_x_4076:
[----:B------:R-:W-:Y:S01]  /*1fe30*/  IMAD R3, R26, 0x8, R7 ;  /* 0x000000081a037824 */ /* 0x000fe200078e0207 */
[----:B------:R-:W-:-:S04]  /*1fe40*/  SHF.L.U32 R2, R2, 0x1f, RZ ;  /* 0x0000001f02027819 */ /* 0x000fc800000006ff */
[----:B------:R-:W1:Y:S02]  /*1fe50*/  SYNCS.PHASECHK.TRANS64.TRYWAIT P1, [R3+URZ+0x30840], R2 ;  /* 0x03084002030075a7 */ /* 0x000e64000802017f */
[----:B-1----:R-:W-:Y:S05]  /*1fe60*/  @!P1 BRA `(.L_x_4077) ;  /* 0x00000048009c9947 */ /* 0x002fea0003800000 */
.L_x_4246:
[----:B------:R-:W-:Y:S05]  /*1fe70*/  @!P0 BRA `(.L_x_4078) ;  /* 0x0000000000048947 */ /* 0x000fea0003800000 */
[----:B------:R-:W-:Y:S01]  /*1fe80*/  BPT.TRAP 0x1 ;  /* 0x000000040000795c */ /* 0x000fe20000300000 */
.L_x_4078:
[----:B------:R-:W2:Y:S02]  /*1fe90*/  SYNCS.PHASECHK.TRANS64.TRYWAIT P1, [R5+URZ+0x30860], R0 ;  /* 0x03086000050075a7 */ /* 0x000ea4000802017f */
[----:B--2---:R-:W-:Y:S05]  /*1fea0*/  @!P1 BRA `(.L_x_4079) ;  /* 0x0000004800a09947 */ /* 0x004fea0003800000 */
.L_x_4247:
[----:B------:R-:W-:Y:S05]  /*1feb0*/  @!P0 BRA `(.L_x_4080) ;  /* 0x0000000000048947 */ /* 0x000fea0003800000 */
[----:B------:R-:W-:Y:S01]  /*1fec0*/  BPT.TRAP 0x1 ;  /* 0x000000040000795c */ /* 0x000fe20000300000 */
.L_x_4080:
[----:B---3--:R3:W4:Y:S02]  /*1fed0*/  SYNCS.PHASECHK.TRANS64.TRYWAIT P0, [R3+URZ+0x30860], R2 ;  /* 0x03086002030075a7 */ /* 0x008724000800017f */
[----:B----4-:R-:W-:Y:S05]  /*1fee0*/  @!P0 NANOSLEEP.SYNCS 0x989680 ;  /* 0x009896800000895d */ /* 0x010fea0003900000 */
[----:B------:R-:W4:Y:S02]  /*1fef0*/  @!P0 SYNCS.PHASECHK.TRANS64 P0, [R3+URZ+0x30860], R2 ;  /* 0x03086002030085a7 */ /* 0x000f24000800007f */
[----:B----4-:R-:W-:Y:S05]  /*1ff00*/  @!P0 BRA `(.L_x_4080) ;  /* 0xfffffffc00f08947 */ /* 0x010fea000383ffff */
.L_x_3741:
[----:B------:R-:W-:Y:S05]  /*1ff10*/  BSYNC B9 ;  /* 0x0000000000097941 */ /* 0x000fea0003800000 */
.L_x_3738:
[----:B------:R-:W-:Y:S05]  /*1ff20*/  EXIT ;  /* 0x000000000000794d */ /* 0x000fea0003800000 */
.L_x_3759:
[----:B0-----:R0:W1:Y:S02]  /*1ff30*/  SYNCS.PHASECHK.TRANS64.TRYWAIT P5, [R86+URZ+0x30890], R87 ;  /* 0x03089057560075a7 */ /* 0x00106400080a017f */
[----:B-1----:R-:W-:Y:S05]  /*1ff40*/  @!P5 NANOSLEEP.SYNCS 0x989680 ;  /* 0x009896800000d95d */ /* 0x002fea0003900000 */
[----:B------:R-:W1:Y:S02]  /*1ff50*/  @!P5 SYNCS.PHASECHK.TRANS64 P5, [R86+URZ+0x30890], R87 ;  /* 0x030890575600d5a7 */ /* 0x000e6400080a007f */
[----:B-1----:R-:W-:Y:S05]  /*1ff60*/  @!P5 BRA `(.L_x_3759) ;  /* 0xfffffffc00f0d947 */ /* 0x002fea000383ffff */
[----:B------:R-:W-:Y:S05]  /*1ff70*/  BRA `(.L_x_4081) ;  /* 0xfffffe38001c7947 */ /* 0x000fea000383ffff */
.L_x_3760:
        /* <DEDUP_REMOVED lines=8> */
.L_x_4083:
[----:B------:R-:W-:Y:S05]  /*20000*/  BSYNC B1 ;  /* 0x0000000000017941 */ /* 0x000fea0003800000 */
.L_x_4082:
        /* <DEDUP_REMOVED lines=8> */
.L_x_4084:
[----:B------:R-:W-:Y:S01]  /*20090*/  IMAD.MOV.U32 R11, RZ, RZ, R14 ;  /* 0x000000ffff0b7224 */ /* 0x000fe200078e000e */
[----:B------:R-:W-:Y:S06]  /*200a0*/  BRA `(.L_x_4085) ;  /* 0xfffffe3400e47947 */ /* 0x000fec000383ffff */
.L_x_3785:
[----:B------:R-:W-:Y:S01]  /*200b0*/  BSSY B1, `(.L_x_4086) ;  /* 0x0000008000017945 */ /* 0x000fe20003800000 */
[----:B0---4-:R-:W-:Y:S01]  /*200c0*/  IMAD.MOV.U32 R13, RZ, RZ, R118 ;  /* 0x000000ffff0d7224 */ /* 0x011fe200078e0076 */
[----:B------:R-:W-:Y:S01]  /*200d0*/  MOV R15, 0xffffffff ;  /* 0xffffffff000f7802 */ /* 0x000fe20000000f00 */
[----:B------:R-:W-:Y:S02]  /*200e0*/  IMAD.MOV.U32 R12, RZ, RZ, 0x1 ;  /* 0x00000001ff0c7424 */ /* 0x000fe400078e00ff */
[----:B---3--:R-:W-:-:S07]  /*200f0*/  IMAD.MOV.U32 R11, RZ, RZ, 0x1c1f ;  /* 0x00001c1fff0b7424 */ /* 0x008fce00078e00ff */
[----:B-12---:R-:W-:Y:S05]  /*20100*/  WARPSYNC.COLLECTIVE R15, `(.L_x_4087) ;  /* 0x000000000f087348 */ /* 0x006fea0003c00000 */
[----:B------:R0:W3:Y:S02]  /*20110*/  SHFL.IDX P6, R14, R13, R12, R11 ;  /* 0x0000000c0d0e7389 */ /* 0x0000e400000c000b */
[----:B0123--:R-:W-:Y:S01]  /*20120*/  ENDCOLLECTIVE ;  /* 0x000000000000791b */ /* 0x00ffe20003800000 */
.L_x_4087:
[----:B------:R-:W-:Y:S05]  /*20130*/  BSYNC B1 ;  /* 0x0000000000017941 */ /* 0x000fea0003800000 */
.L_x_4086:
        /* <DEDUP_REMOVED lines=8> */
.L_x_4088:
[----:B------:R-:W-:Y:S01]  /*201c0*/  IMAD.MOV.U32 R58, RZ, RZ, R14 ;  /* 0x000000ffff3a7224 */ /* 0x000fe200078e000e */
[----:B------:R-:W-:Y:S06]  /*201d0*/  BRA `(.L_x_4089) ;  /* 0xfffffe4c00107947 */ /* 0x000fec000383ffff */
.L_x_3815:
[----:B-1----:R1:W2:Y:S02]  /*201e0*/  SYNCS.PHASECHK.TRANS64.TRYWAIT P5, [R86+URZ+0x30890], R87 ;  /* 0x03089057560075a7 */ /* 0x0022a400080a017f */
[----:B--2---:R-:W-:Y:S05]  /*201f0*/  @!P5 NANOSLEEP.SYNCS 0x989680 ;  /* 0x009896800000d95d */ /* 0x004fea0003900000 */
[----:B------:R-:W2:Y:S02]  /*20200*/  @!P5 SYNCS.PHASECHK.TRANS64 P5, [R86+URZ+0x30890], R87 ;  /* 0x030890575600d5a7 */ /* 0x000ea400080a007f */
[----:B--2---:R-:W-:Y:S05]  /*20210*/  @!P5 BRA `(.L_x_3815) ;  /* 0xfffffffc00f0d947 */ /* 0x004fea000383ffff */
[----:B------:R-:W-:Y:S05]  /*20220*/  BRA `(.L_x_4090) ;  /* 0xfffffe6c00507947 */ /* 0x000fea000383ffff */
.L_x_3816:
        /* <DEDUP_REMOVED lines=8> */
.L_x_4092:
[----:B------:R-:W-:Y:S05]  /*202b0*/  BSYNC B1 ;  /* 0x0000000000017941 */ /* 0x000fea0003800000 */
.L_x_4091:
        /* <DEDUP_REMOVED lines=8> */
.L_x_4093:
[----:B------:R-:W-:Y:S01]  /*20340*/  IMAD.MOV.U32 R11, RZ, RZ, R14 ;  /* 0x000000ffff0b7224 */ /* 0x000fe200078e000e */
[----:B------:R-:W-:Y:S06]  /*20350*/  BRA `(.L_x_4094) ;  /* 0xfffffe6c001c7947 */ /* 0x000fec000383ffff */
.L_x_3829:
[----:B------:R-:W-:Y:S01]  /*20360*/  BSSY B1, `(.L_x_4095) ;  /* 0x0000008000017945 */ /* 0x000fe20003800000 */
[----:B--234-:R-:W-:Y:S02]  /*20370*/  IMAD.MOV.U32 R13, RZ, RZ, R118 ;  /* 0x000000ffff0d7224 */ /* 0x01cfe400078e0076 */
[----:B------:R-:W-:Y:S02]  /*20380*/  IMAD.MOV.U32 R12, RZ, RZ, 0x1 ;  /* 0x00000001ff0c7424 */ /* 0x000fe400078e00ff */
[----:B------:R-:W-:Y:S02]  /*20390*/  IMAD.MOV.U32 R11, RZ, RZ, 0x1c1f ;  /* 0x00001c1fff0b7424 */ /* 0x000fe400078e00ff */
[----:B------:R-:W-:-:S07]  /*203a0*/  IMAD.MOV.U32 R15, RZ, RZ, -0x1 ;  /* 0xffffffffff0f7424 */ /* 0x000fce00078e00ff */
[----:B01----:R-:W-:Y:S05]  /*203b0*/  WARPSYNC.COLLECTIVE R15, `(.L_x_4096) ;  /* 0x000000000f087348 */ /* 0x003fea0003c00000 */
[----:B------:R2:W3:Y:S02]  /*203c0*/  SHFL.IDX P6, R14, R13, R12, R11 ;  /* 0x0000000c0d0e7389 */ /* 0x0004e400000c000b */
[----:B0123--:R-:W-:Y:S01]  /*203d0*/  ENDCOLLECTIVE ;  /* 0x000000000000791b */ /* 0x00ffe20003800000 */
.L_x_4096:
[----:B------:R-:W-:Y:S05]  /*203e0*/  BSYNC B1 ;  /* 0x0000000000017941 */ /* 0x000fea0003800000 */
.L_x_4095:
        /* <DEDUP_REMOVED lines=8> */
.L_x_4097:
[----:B------:R-:W-:Y:S01]  /*20470*/  IMAD.MOV.U32 R36, RZ, RZ, R14 ;  /* 0x000000ffff247224 */ /* 0x000fe200078e000e */
[----:B------:R-:W-:Y:S06]  /*20480*/  BRA `(.L_x_4098) ;  /* 0xfffffe8000cc7947 */ /* 0x000fec000383ffff */
.L_x_3842:
[----:B0-----:R0:W1:Y:S02]  /*20490*/  SYNCS.PHASECHK.TRANS64.TRYWAIT P3, [R86+URZ+0x30890], R87 ;  /* 0x03089057560075a7 */ /* 0x001064000806017f */
[----:B-1----:R-:W-:Y:S05]  /*204a0*/  @!P3 NANOSLEEP.SYNCS 0x989680 ;  /* 0x009896800000b95d */ /* 0x002fea0003900000 */
[----:B------:R-:W1:Y:S02]  /*204b0*/  @!P3 SYNCS.PHASECHK.TRANS64 P3, [R86+URZ+0x30890], R87 ;  /* 0x030890575600b5a7 */ /* 0x000e64000806007f */
[----:B-1----:R-:W-:Y:S05]  /*204c0*/  @!P3 BRA `(.L_x_3842) ;  /* 0xfffffffc00f0b947 */ /* 0x002fea000383ffff */
[----:B------:R-:W-:Y:S05]  /*204d0*/  BRA `(.L_x_4099) ;  /* 0xfffffe9800cc7947 */ /* 0x000fea000383ffff */
.L_x_3843:
        /* <DEDUP_REMOVED lines=8> */
.L_x_4101:
[----:B------:R-:W-:Y:S05]  /*20560*/  BSYNC B1 ;  /* 0x0000000000017941 */ /* 0x000fea0003800000 */
.L_x_4100:
        /* <DEDUP_REMOVED lines=8> */
.L_x_4102:
[----:B------:R-:W-:Y:S01]  /*205f0*/  IMAD.MOV.U32 R38, RZ, RZ, R14 ;  /* 0x000000ffff267224 */ /* 0x000fe200078e000e */
[----:B------:R-:W-:Y:S06]  /*20600*/  BRA `(.L_x_4103) ;  /* 0xfffffe9800f07947 */ /* 0x000fec000383ffff */
.L_x_3846:
        /* <DEDUP_REMOVED lines=8> */
.L_x_4105:
[----:B------:R-:W-:Y:S05]  /*20690*/  BSYNC B1 ;  /* 0x0000000000017941 */ /* 0x000fea0003800000 */
.L_x_4104:
        /* <DEDUP_REMOVED lines=8> */
.L_x_4106:
[----:B------:R-:W-:Y:S01]  /*20720*/  IMAD.MOV.U32 R38, RZ, RZ, R14 ;  /* 0x000000ffff267224 */ /* 0x000fe200078e000e */
[----:B------:R-:W-:Y:S06]  /*20730*/  BRA `(.L_x_4107) ;  /* 0xfffffe9c004c7947 */ /* 0x000fec000383ffff */
.L_x_3850:
[----:B---3--:R3:W0:Y:S02]  /*20740*/  SYNCS.PHASECHK.TRANS64.TRYWAIT P2, [R86+URZ+0x308b0], R87 ;  /* 0x0308b057560075a7 */ /* 0x008624000804017f */
[----:B0-----:R-:W-:Y:S05]  /*20750*/  @!P2 NANOSLEEP.SYNCS 0x989680 ;  /* 0x009896800000a95d */ /* 0x001fea0003900000 */
[----:B------:R-:W0:Y:S02]  /*20760*/  @!P2 SYNCS.PHASECHK.TRANS64 P2, [R86+URZ+0x308b0], R87 ;  /* 0x0308b0575600a5a7 */ /* 0x000e24000804007f */
[----:B0-----:R-:W-:Y:S05]  /*20770*/  @!P2 BRA `(.L_x_3850) ;  /* 0xfffffffc00f0a947 */ /* 0x001fea000383ffff */
[----:B------:R-:W-:Y:S05]  /*20780*/  BRA `(.L_x_4108) ;  /* 0xfffffea000287947 */ /* 0x000fea000383ffff */
.L_x_3868:
        /* <DEDUP_REMOVED lines=8> */
.L_x_4110:
[----:B------:R-:W-:Y:S05]  /*20810*/  BSYNC B1 ;  /* 0x0000000000017941 */ /* 0x000fea0003800000 */
.L_x_4109:
        /* <DEDUP_REMOVED lines=8> */
.L_x_4111:
[----:B------:R-:W-:Y:S02]  /*208a0*/  IMAD.MOV.U32 R13, RZ, RZ, R27 ;  /* 0x000000ffff0d7224 */ /* 0x000fe400078e001b */
[----:B------:R-:W-:-:S07]  /*208b0*/  IMAD.MOV.U32 R0, RZ, RZ, R14 ;  /* 0x000000ffff007224 */ /* 0x000fce00078e000e */
[----:B------:R-:W-:Y:S05]  /*208c0*/  WARPSYNC.COLLECTIVE R15, `(.L_x_4112) ;  /* 0x000000000f087348 */ /* 0x000fea0003c00000 */
[----:B------:R0:W1:Y:S02]  /*208d0*/  SHFL.IDX P6, R14, R13, R12, R11 ;  /* 0x0000000c0d0e7389 */ /* 0x00006400000c000b */
[----:B01----:R-:W-:Y:S01]  /*208e0*/  ENDCOLLECTIVE ;  /* 0x000000000000791b */ /* 0x003fe20003800000 */
.L_x_4112:
[----:B------:R-:W-:Y:S02]  /*208f0*/  IMAD.MOV.U32 R13, RZ, RZ, R26 ;  /* 0x000000ffff0d7224 */ /* 0x000fe400078e001a */
[----:B------:R-:W-:-:S07]  /*20900*/  IMAD.MOV.U32 R5, RZ, RZ, R14 ;  /* 0x000000ffff057224 */ /* 0x000fce00078e000e */
[----:B------:R-:W-:Y:S05]  /*20910*/  WARPSYNC.COLLECTIVE R15, `(.L_x_4113) ;  /* 0x000000000f087348 */ /* 0x000fea0003c00000 */
[----:B------:R0:W1:Y:S02]  /*20920*/  SHFL.IDX P6, R14, R13, R12, R11 ;  /* 0x0000000c0d0e7389 */ /* 0x00006400000c000b */
[----:B01----:R-:W-:Y:S01]  /*20930*/  ENDCOLLECTIVE ;  /* 0x000000000000791b */ /* 0x003fe20003800000 */
.L_x_4113:
[----:B------:R-:W-:Y:S05]  /*20940*/  BRA `(.L_x_4114) ;  /* 0xfffffeac00fc7947 */ /* 0x000fea000383ffff */
.L_x_3872:
[----:B0-----:R0:W1:Y:S02]  /*20950*/  SYNCS.PHASECHK.TRANS64.TRYWAIT P0, [R18+URZ+0x30800], R5 ;  /* 0x03080005120075a7 */ /* 0x001064000800017f */
[----:B-1----:R-:W-:Y:S05]  /*20960*/  @!P0 NANOSLEEP.SYNCS 0x989680 ;  /* 0x009896800000895d */ /* 0x002fea0003900000 */
[----:B------:R-:W1:Y:S02]  /*20970*/  @!P0 SYNCS.PHASECHK.TRANS64 P0, [R18+URZ+0x30800], R5 ;  /* 0x03080005120085a7 */ /* 0x000e64000800007f */
[----:B-1----:R-:W-:Y:S05]  /*20980*/  @!P0 BRA `(.L_x_3872) ;  /* 0xfffffffc00f08947 */ /* 0x002fea000383ffff */
[----:B------:R-:W-:Y:S05]  /*20990*/  BRA `(.L_x_4115) ;  /* 0xfffffeb800947947 */ /* 0x000fea000383ffff */
.L_x_3896:
        /* <DEDUP_REMOVED lines=8> */
.L_x_4117:
[----:B------:R-:W-:Y:S05]  /*20a20*/  BSYNC B1 ;  /* 0x0000000000017941 */ /* 0x000fea0003800000 */
.L_x_4116:
        /* <DEDUP_REMOVED lines=8> */
.L_x_4118:
[----:B------:R-:W-:Y:S02]  /*20ab0*/  IMAD.MOV.U32 R13, RZ, RZ, R27 ;  /* 0x000000ffff0d7224 */ /* 0x000fe400078e001b */
[----:B------:R-:W-:-:S07]  /*20ac0*/  IMAD.MOV.U32 R0, RZ, RZ, R14 ;  /* 0x000000ffff007224 */ /* 0x000fce00078e000e */
[----:B------:R-:W-:Y:S05]  /*20ad0*/  WARPSYNC.COLLECTIVE R15, `(.L_x_4119) ;  /* 0x000000000f087348 */ /* 0x000fea0003c00000 */
[----:B------:R0:W1:Y:S02]  /*20ae0*/  SHFL.IDX P6, R14, R13, R12, R11 ;  /* 0x0000000c0d0e7389 */ /* 0x00006400000c000b */
[----:B01----:R-:W-:Y:S01]  /*20af0*/  ENDCOLLECTIVE ;  /* 0x000000000000791b */ /* 0x003fe20003800000 */
.L_x_4119:
[----:B------:R-:W-:Y:S02]  /*20b00*/  IMAD.MOV.U32 R13, RZ, RZ, R26 ;  /* 0x000000ffff0d7224 */ /* 0x000fe400078e001a */
[----:B------:R-:W-:-:S07]  /*20b10*/  IMAD.MOV.U32 R21, RZ, RZ, R14 ;  /* 0x000000ffff157224 */ /* 0x000fce00078e000e */
[----:B------:R-:W-:Y:S05]  /*20b20*/  WARPSYNC.COLLECTIVE R15, `(.L_x_4120) ;  /* 0x000000000f087348 */ /* 0x000fea0003c00000 */
[----:B------:R0:W1:Y:S02]  /*20b30*/  SHFL.IDX P6, R14, R13, R12, R11 ;  /* 0x0000000c0d0e7389 */ /* 0x00006400000c000b */
[----:B01----:R-:W-:Y:S01]  /*20b40*/  ENDCOLLECTIVE ;  /* 0x000000000000791b */ /* 0x003fe20003800000 */
.L_x_4120:
[----:B------:R-:W-:Y:S01]  /*20b50*/  IMAD.MOV.U32 R20, RZ, RZ, R14 ;  /* 0x000000ffff147224 */ /* 0x000fe200078e000e */
[----:B------:R-:W-:Y:S06]  /*20b60*/  BRA `(.L_x_4121) ;  /* 0xfffffed800407947 */ /* 0x000fec000383ffff */
.L_x_3900:
[----:B0-----:R0:W1:Y:S02]  /*20b70*/  SYNCS.PHASECHK.TRANS64.TRYWAIT P0, [R18+URZ+0x30800], R5 ;  /* 0x03080005120075a7 */ /* 0x001064000800017f */
[----:B-1----:R-:W-:Y:S05]  /*20b80*/  @!P0 NANOSLEEP.SYNCS 0x989680 ;  /* 0x009896800000895d */ /* 0x002fea0003900000 */
[----:B------:R-:W1:Y:S02]  /*20b90*/  @!P0 SYNCS.PHASECHK.TRANS64 P0, [R18+URZ+0x30800], R5 ;  /* 0x03080005120085a7 */ /* 0x000e64000800007f */
[----:B-1----:R-:W-:Y:S05]  /*20ba0*/  @!P0 BRA `(.L_x_3900) ;  /* 0xfffffffc00f08947 */ /* 0x002fea000383ffff */
[----:B------:R-:W-:Y:S05]  /*20bb0*/  BRA `(.L_x_4122) ;  /* 0xfffffee000407947 */ /* 0x000fea000383ffff */
.L_x_3914:
[----:B-1----:R1:W0:Y:S02]  /*20bc0*/  SYNCS.PHASECHK.TRANS64.TRYWAIT P1, [R3+URZ+0x30830], R0 ;  /* 0x03083000030075a7 */ /* 0x002224000802017f */
[----:B0-----:R-:W-:Y:S05]  /*20bd0*/  @!P1 NANOSLEEP.SYNCS 0x989680 ;  /* 0x009896800000995d */ /* 0x001fea0003900000 */
[----:B------:R-:W0:Y:S02]  /*20be0*/  @!P1 SYNCS.PHASECHK.TRANS64 P1, [R3+URZ+0x30830], R0 ;  /* 0x03083000030095a7 */ /* 0x000e24000802007f */
[----:B0-----:R-:W-:Y:S05]  /*20bf0*/  @!P1 BRA `(.L_x_3914) ;  /* 0xfffffffc00f09947 */ /* 0x001fea000383ffff */
[----:B------:R-:W-:Y:S05]  /*20c00*/  BRA `(.L_x_3913) ;  /* 0xffffff0400707947 */ /* 0x000fea000383ffff */
.L_x_3922:
[----:B-1----:R1:W2:Y:S02]  /*20c10*/  SYNCS.PHASECHK.TRANS64.TRYWAIT P1, [R10+URZ+0x30830], R5 ;  /* 0x030830050a0075a7 */ /* 0x0022a4000802017f */
[----:B--2---:R-:W-:Y:S05]  /*20c20*/  @!P1 NANOSLEEP.SYNCS 0x989680 ;  /* 0x009896800000995d */ /* 0x004fea0003900000 */
[----:B------:R-:W2:Y:S02]  /*20c30*/  @!P1 SYNCS.PHASECHK.TRANS64 P1, [R10+URZ+0x30830], R5 ;  /* 0x030830050a0095a7 */ /* 0x000ea4000802007f */
[----:B--2---:R-:W-:Y:S05]  /*20c40*/  @!P1 BRA `(.L_x_3922) ;  /* 0xfffffffc00f09947 */ /* 0x004fea000383ffff */
[----:B------:R-:W-:Y:S05]  /*20c50*/  BRA `(.L_x_3921) ;  /* 0xffffff2c00287947 */ /* 0x000fea000383ffff */
.L_x_3927:
[----:B-1----:R1:W2:Y:S02]  /*20c60*/  SYNCS.PHASECHK.TRANS64.TRYWAIT P1, [R11+URZ+0x30850], R0 ;  /* 0x030850000b0075a7 */ /* 0x0022a4000802017f */
[----:B--2---:R-:W-:Y:S05]  /*20c70*/  @!P1 NANOSLEEP.SYNCS 0x989680 ;  /* 0x009896800000995d */ /* 0x004fea0003900000 */
[----:B------:R-:W2:Y:S02]  /*20c80*/  @!P1 SYNCS.PHASECHK.TRANS64 P1, [R11+URZ+0x30850], R0 ;  /* 0x030850000b0095a7 */ /* 0x000ea4000802007f */
[----:B--2---:R-:W-:Y:S05]  /*20c90*/  @!P1 BRA `(.L_x_3927) ;  /* 0xfffffffc00f09947 */ /* 0x004fea000383ffff */
[----:B------:R-:W-:Y:S05]  /*20ca0*/  BRA `(.L_x_3926) ;  /* 0xffffff3800d47947 */ /* 0x000fea000383ffff */
.L_x_3935:
[----:B-1----:R1:W2:Y:S02]  /*20cb0*/  SYNCS.PHASECHK.TRANS64.TRYWAIT P1, [R8+URZ+0x30850], R3 ;  /* 0x03085003080075a7 */ /* 0x0022a4000802017f */
[----:B--2---:R-:W-:Y:S05]  /*20cc0*/  @!P1 NANOSLEEP.SYNCS 0x989680 ;  /* 0x009896800000995d */ /* 0x004fea0003900000 */
[----:B------:R-:W2:Y:S02]  /*20cd0*/  @!P1 SYNCS.PHASECHK.TRANS64 P1, [R8+URZ+0x30850], R3 ;  /* 0x03085003080095a7 */ /* 0x000ea4000802007f */
[----:B--2---:R-:W-:Y:S05]  /*20ce0*/  @!P1 BRA `(.L_x_3935) ;  /* 0xfffffffc00f09947 */ /* 0x004fea000383ffff */
[----:B------:R-:W-:Y:S05]  /*20cf0*/  BRA `(.L_x_3934) ;  /* 0xffffff54002c7947 */ /* 0x000fea000383ffff */
.L_x_3972:
        /* <DEDUP_REMOVED lines=11> */
.L_x_4124:
[----:B------:R-:W-:Y:S05]  /*20db0*/  BSYNC B1 ;  /* 0x0000000000017941 */ /* 0x000fea0003800000 */
.L_x_4123:
[----:B------:R-:W-:Y:S05]  /*20dc0*/  BRA `(.L_x_4125) ;  /* 0xffffff9800107947 */ /* 0x000fea000383ffff */
.L_x_3974:
[----:B------:R-:W-:Y:S01]  /*20dd0*/  BSSY B1, `(.L_x_4126) ;  /* 0x0000006000017945 */ /* 0x000fe20003800000 */
[----:B------:R-:W-:-:S07]  /*20de0*/  IMAD.MOV.U32 R15, RZ, RZ, -0x1 ;  /* 0xffffffffff0f7424 */ /* 0x000fce00078e00ff */
[----:B0-----:R-:W-:Y:S05]  /*20df0*/  WARPSYNC.COLLECTIVE R15, `(.L_x_4127) ;  /* 0x000000000f0c7348 */ /* 0x001fea0003c00000 */
[----:B------:R-:W-:Y:S02]  /*20e00*/  ELECT P6, UR62, PT ;  /* 0x00000000003e782f */ /* 0x000fe400038c0000 */
[----:B------:R-:W-:Y:S01]  /*20e10*/  MOV R14, UR62 ;  /* 0x0000003e000e7c02 */ /* 0x000fe20008000f00 */
[----:B0-----:R-:W-:Y:S10]  /*20e20*/  ENDCOLLECTIVE ;  /* 0x000000000000791b */ /* 0x001ff40003800000 */
.L_x_4127:
[----:B------:R-:W-:Y:S05]  /*20e30*/  BSYNC B1 ;  /* 0x0000000000017941 */ /* 0x000fea0003800000 */
.L_x_4126:
[----:B------:R-:W-:Y:S05]  /*20e40*/  BRA `(.L_x_3973) ;  /* 0xffffff9800087947 */ /* 0x000fea000383ffff */
.L_x_3976:
[----:B0-----:R0:W1:Y:S02]  /*20e50*/  SYNCS.PHASECHK.TRANS64.TRYWAIT P0, [R22+URZ+0x30820], R5 ;  /* 0x03082005160075a7 */ /* 0x001064000800017f */
[----:B-1----:R-:W-:Y:S05]  /*20e60*/  @!P0 NANOSLEEP.SYNCS 0x989680 ;  /* 0x009896800000895d */ /* 0x002fea0003900000 */
[----:B------:R-:W1:Y:S02]  /*20e70*/  @!P0 SYNCS.PHASECHK.TRANS64 P0, [R22+URZ+0x30820], R5 ;  /* 0x03082005160085a7 */ /* 0x000e64000800007f */
[----:B-1----:R-:W-:Y:S05]  /*20e80*/  @!P0 BRA `(.L_x_3976) ;  /* 0xfffffffc00f08947 */ /* 0x002fea000383ffff */
[----:B------:R-:W-:Y:S05]  /*20e90*/  BRA `(.L_x_4128) ;  /* 0xffffff9800187947 */ /* 0x000fea000383ffff */
.L_x_3980:
[----:B-1----:R1:W2:Y:S02]  /*20ea0*/  SYNCS.PHASECHK.TRANS64.TRYWAIT P0, [R9+URZ+0x308a0], R8 ;  /* 0x0308a008090075a7 */ /* 0x0022a4000800017f */
[----:B--2---:R-:W-:Y:S05]  /*20eb0*/  @!P0 NANOSLEEP.SYNCS 0x989680 ;  /* 0x009896800000895d */ /* 0x004fea0003900000 */
[----:B------:R-:W2:Y:S02]  /*20ec0*/  @!P0 SYNCS.PHASECHK.TRANS64 P0, [R9+URZ+0x308a0], R8 ;  /* 0x0308a008090085a7 */ /* 0x000ea4000800007f */
[----:B--2---:R-:W-:Y:S05]  /*20ed0*/  @!P0 BRA `(.L_x_3980) ;  /* 0xfffffffc00f08947 */ /* 0x004fea000383ffff */
[----:B------:R-:W-:Y:S05]  /*20ee0*/  BRA `(.L_x_4129) ;  /* 0xffffff9800307947 */ /* 0x000fea000383ffff */
.L_x_3987:
[----:B0-----:R0:W2:Y:S02]  /*20ef0*/  SYNCS.PHASECHK.TRANS64.TRYWAIT P0, [R9+URZ+0x308c0], R8 ;  /* 0x0308c008090075a7 */ /* 0x0010a4000800017f */
[----:B--2---:R-:W-:Y:S05]  /*20f00*/  @!P0 NANOSLEEP.SYNCS 0x989680 ;  /* 0x009896800000895d */ /* 0x004fea0003900000 */
[----:B------:R-:W2:Y:S02]  /*20f10*/  @!P0 SYNCS.PHASECHK.TRANS64 P0, [R9+URZ+0x308c0], R8 ;  /* 0x0308c008090085a7 */ /* 0x000ea4000800007f */
[----:B--2---:R-:W-:Y:S05]  /*20f20*/  @!P0 BRA `(.L_x_3987) ;  /* 0xfffffffc00f08947 */ /* 0x004fea000383ffff */
[----:B------:R-:W-:Y:S05]  /*20f30*/  BRA `(.L_x_4130) ;  /* 0xffffff9c002c7947 */ /* 0x000fea000383ffff */
.L_x_3996:
[----:B-1----:R1:W2:Y:S02]  /*20f40*/  SYNCS.PHASECHK.TRANS64.TRYWAIT P1, [R8+URZ+0x308a0], R7 ;  /* 0x0308a007080075a7 */ /* 0x0022a4000802017f */
[----:B--2---:R-:W-:Y:S05]  /*20f50*/  @!P1 NANOSLEEP.SYNCS 0x989680 ;  /* 0x009896800000995d */ /* 0x004fea0003900000 */
[----:B------:R-:W2:Y:S02]  /*20f60*/  @!P1 SYNCS.PHASECHK.TRANS64 P1, [R8+URZ+0x308a0], R7 ;  /* 0x0308a007080095a7 */ /* 0x000ea4000802007f */
[----:B--2---:R-:W-:Y:S05]  /*20f70*/  @!P1 BRA `(.L_x_3996) ;  /* 0xfffffffc00f09947 */ /* 0x004fea000383ffff */
[----:B------:R-:W-:Y:S05]  /*20f80*/  BRA `(.L_x_4131) ;  /* 0xffffffa000607947 */ /* 0x000fea000383ffff */
.L_x_4003:
[----:B0-----:R0:W2:Y:S02]  /*20f90*/  SYNCS.PHASECHK.TRANS64.TRYWAIT P1, [R8+URZ+0x308c0], R7 ;  /* 0x0308c007080075a7 */ /* 0x0010a4000802017f */
[----:B--2---:R-:W-:Y:S05]  /*20fa0*/  @!P1 NANOSLEEP.SYNCS 0x989680 ;  /* 0x009896800000995d */ /* 0x004fea0003900000 */
[----:B------:R-:W2:Y:S02]  /*20fb0*/  @!P1 SYNCS.PHASECHK.TRANS64 P1, [R8+URZ+0x308c0], R7 ;  /* 0x0308c007080095a7 */ /* 0x000ea4000802007f */
[----:B--2---:R-:W-:Y:S05]  /*20fc0*/  @!P1 BRA `(.L_x_4003) ;  /* 0xfffffffc00f09947 */ /* 0x004fea000383ffff */
[----:B------:R-:W-:Y:S05]  /*20fd0*/  BRA `(.L_x_4132) ;  /* 0xffffffa400587947 */ /* 0x000fea000383ffff */
.L_x_4018:
[----:B0-----:R-:W0:Y:S01]  /*20fe0*/  S2R R8, SR_TID.X ;  /* 0x0000000000087919 */ /* 0x001e220000002100 */
        /* <DEDUP_REMOVED lines=10> */
.L_x_4134:
[----:B------:R-:W-:Y:S05]  /*21090*/  BSYNC B0 ;  /* 0x0000000000007941 */ /* 0x000fea0003800000 */
.L_x_4133:
[----:B------:R-:W-:Y:S05]  /*210a0*/  BRA `(.L_x_4135) ;  /* 0xffffffb0007c7947 */ /* 0x000fea000383ffff */
.L_x_4021:
[----:B0-----:R0:W1:Y:S02]  /*210b0*/  SYNCS.PHASECHK.TRANS64.TRYWAIT P0, [R7+URZ+0x30840], R2 ;  /* 0x03084002070075a7 */ /* 0x001064000800017f */
[----:B-1----:R-:W-:Y:S05]  /*210c0*/  @!P0 NANOSLEEP.SYNCS 0x989680 ;  /* 0x009896800000895d */ /* 0x002fea0003900000 */
[----:B------:R-:W1:Y:S02]  /*210d0*/  @!P0 SYNCS.PHASECHK.TRANS64 P0, [R7+URZ+0x30840], R2 ;  /* 0x03084002070085a7 */ /* 0x000e64000800007f */
[----:B-1----:R-:W-:Y:S05]  /*210e0*/  @!P0 BRA `(.L_x_4021) ;  /* 0xfffffffc00f08947 */ /* 0x002fea000383ffff */
[----:B------:R-:W-:Y:S05]  /*210f0*/  BRA `(.L_x_4136) ;  /* 0xffffffb000d87947 */ /* 0x000fea000383ffff */
.L_x_4022:
        /* <DEDUP_REMOVED lines=8> */
.L_x_4138:
[----:B------:R-:W-:Y:S05]  /*21180*/  BSYNC B0 ;  /* 0x0000000000007941 */ /* 0x000fea0003800000 */
.L_x_4137:
[----:B------:R-:W-:Y:S01]  /*21190*/  IMAD.MOV.U32 R13, RZ, RZ, R4 ;  /* 0x000000ffff0d7224 */ /* 0x000fe200078e0004 */
[----:B------:R-:W-:Y:S01]  /*211a0*/  MOV R11, 0x181f ;  /* 0x0000181f000b7802 */ /* 0x000fe20000000f00 */
[----:B------:R-:W-:Y:S02]  /*211b0*/  IMAD.MOV.U32 R12, RZ, RZ, RZ ;  /* 0x000000ffff0c7224 */ /* 0x000fe400078e00ff */
[----:B------:R-:W-:Y:S02]  /*211c0*/  IMAD.MOV.U32 R15, RZ, RZ, -0x1 ;  /* 0xffffffffff0f7424 */ /* 0x000fe400078e00ff */
[----:B------:R-:W-:Y:S02]  /*211d0*/  IMAD.MOV.U32 R2, RZ, RZ, R14 ;  /* 0x000000ffff027224 */ /* 0x000fe400078e000e */
[----:B------:R-:W-:-:S07]  /*211e0*/  @P0 IMAD R8, R5, 0x2, R22 ;  /* 0x0000000205080824 */ /* 0x000fce00078e0216 */
[----:B------:R-:W-:Y:S05]  /*211f0*/  WARPSYNC.COLLECTIVE R15, `(.L_x_4139) ;  /* 0x000000000f087348 */ /* 0x000fea0003c00000 */
[----:B------:R0:W1:Y:S02]  /*21200*/  SHFL.IDX P6, R14, R13, R12, R11 ;  /* 0x0000000c0d0e7389 */ /* 0x00006400000c000b */
[----:B01----:R-:W-:Y:S01]  /*21210*/  ENDCOLLECTIVE ;  /* 0x000000000000791b */ /* 0x003fe20003800000 */
.L_x_4139:
[----:B------:R-:W-:Y:S02]  /*21220*/  IMAD.MOV.U32 R13, RZ, RZ, R0 ;  /* 0x000000ffff0d7224 */ /* 0x000fe400078e0000 */
[----:B------:R-:W-:Y:S02]  /*21230*/  IMAD.MOV.U32 R12, RZ, RZ, 0x1 ;  /* 0x00000001ff0c7424 */ /* 0x000fe400078e00ff */
[----:B------:R-:W-:-:S07]  /*21240*/  IMAD.MOV.U32 R3, RZ, RZ, R14 ;  /* 0x000000ffff037224 */ /* 0x000fce00078e000e */
[----:B------:R-:W-:Y:S05]  /*21250*/  WARPSYNC.COLLECTIVE R15, `(.L_x_4140) ;  /* 0x000000000f087348 */ /* 0x000fea0003c00000 */
[----:B------:R0:W1:Y:S02]  /*21260*/  SHFL.IDX P6, R14, R13, R12, R11 ;  /* 0x0000000c0d0e7389 */ /* 0x00006400000c000b */
[----:B01----:R-:W-:Y:S01]  /*21270*/  ENDCOLLECTIVE ;  /* 0x000000000000791b */ /* 0x003fe20003800000 */
.L_x_4140:
[----:B------:R-:W-:-:S05]  /*21280*/  @P0 LEA R3, P1, R33, R3, 0x1 ;  /* 0x0000000321030211 */ /* 0x000fca00078208ff */
[----:B------:R-:W-:Y:S01]  /*21290*/  @P0 IMAD.X R2, RZ, RZ, R2, P1 ;  /* 0x000000ffff020224 */ /* 0x000fe200008e0602 */
[----:B------:R-:W-:-:S04]  /*212a0*/  ISETP.GE.AND P1, PT, R6, 0x11, PT ;  /* 0x000000110600780c */ /* 0x000fc80003f26270 */
        /* <DEDUP_REMOVED lines=14> */
.L_x_4141:
[----:B------:R-:W-:Y:S02]  /*21390*/  @P1 IMAD R8, R5, 0x2, R22 ;  /* 0x0000000205081824 */ /* 0x000fe400078e0216 */
[----:B------:R-:W-:Y:S02]  /*213a0*/  IMAD.MOV.U32 R13, RZ, RZ, R0 ;  /* 0x000000ffff0d7224 */ /* 0x000fe400078e0000 */
[----:B------:R-:W-:Y:S02]  /*213b0*/  IMAD.MOV.U32 R12, RZ, RZ, 0x2 ;  /* 0x00000002ff0c7424 */ /* 0x000fe400078e00ff */
[----:B------:R-:W-:-:S07]  /*213c0*/  IMAD.MOV.U32 R3, RZ, RZ, R14 ;  /* 0x000000ffff037224 */ /* 0x000fce00078e000e */
[----:B------:R-:W-:Y:S05]  /*213d0*/  WARPSYNC.COLLECTIVE R15, `(.L_x_4142) ;  /* 0x000000000f087348 */ /* 0x000fea0003c00000 */
[----:B------:R0:W1:Y:S02]  /*213e0*/  SHFL.IDX P6, R14, R13, R12, R11 ;  /* 0x0000000c0d0e7389 */ /* 0x00006400000c000b */
[----:B01----:R-:W-:Y:S01]  /*213f0*/  ENDCOLLECTIVE ;  /* 0x000000000000791b */ /* 0x003fe20003800000 */
.L_x_4142:
        /* <DEDUP_REMOVED lines=17> */
.L_x_4143:
[----:B------:R-:W-:Y:S02]  /*21510*/  @P1 IMAD R8, R5, 0x2, R22 ;  /* 0x0000000205081824 */ /* 0x000fe400078e0216 */
[----:B------:R-:W-:Y:S02]  /*21520*/  IMAD.MOV.U32 R13, RZ, RZ, R0 ;  /* 0x000000ffff0d7224 */ /* 0x000fe400078e0000 */
[----:B------:R-:W-:Y:S02]  /*21530*/  IMAD.MOV.U32 R12, RZ, RZ, 0x3 ;  /* 0x00000003ff0c7424 */ /* 0x000fe400078e00ff */
[----:B------:R-:W-:-:S07]  /*21540*/  IMAD.MOV.U32 R3, RZ, RZ, R14 ;  /* 0x000000ffff037224 */ /* 0x000fce00078e000e */
[----:B------:R-:W-:Y:S05]  /*21550*/  WARPSYNC.COLLECTIVE R15, `(.L_x_4144) ;  /* 0x000000000f087348 */ /* 0x000fea0003c00000 */
[----:B------:R0:W1:Y:S02]  /*21560*/  SHFL.IDX P6, R14, R13, R12, R11 ;  /* 0x0000000c0d0e7389 */ /* 0x00006400000c000b */
[----:B01----:R-:W-:Y:S01]  /*21570*/  ENDCOLLECTIVE ;  /* 0x000000000000791b */ /* 0x003fe20003800000 */
.L_x_4144:
        /* <DEDUP_REMOVED lines=17> */
.L_x_4145:
[----:B------:R-:W-:Y:S02]  /*21690*/  @P1 IMAD R8, R5, 0x2, R22 ;  /* 0x0000000205081824 */ /* 0x000fe400078e0216 */
[----:B------:R-:W-:Y:S02]  /*216a0*/  IMAD.MOV.U32 R13, RZ, RZ, R0 ;  /* 0x000000ffff0d7224 */ /* 0x000fe400078e0000 */
[----:B------:R-:W-:Y:S02]  /*216b0*/  IMAD.MOV.U32 R12, RZ, RZ, 0x4 ;  /* 0x00000004ff0c7424 */ /* 0x000fe400078e00ff */
[----:B------:R-:W-:-:S07]  /*216c0*/  IMAD.MOV.U32 R3, RZ, RZ, R14 ;  /* 0x000000ffff037224 */ /* 0x000fce00078e000e */
[----:B------:R-:W-:Y:S05]  /*216d0*/  WARPSYNC.COLLECTIVE R15, `(.L_x_4146) ;  /* 0x000000000f087348 */ /* 0x000fea0003c00000 */
[----:B------:R0:W1:Y:S02]  /*216e0*/  SHFL.IDX P6, R14, R13, R12, R11 ;  /* 0x0000000c0d0e7389 */ /* 0x00006400000c000b */
[----:B01----:R-:W-:Y:S01]  /*216f0*/  ENDCOLLECTIVE ;  /* 0x000000000000791b */ /* 0x003fe20003800000 */
.L_x_4146:
        /* <DEDUP_REMOVED lines=17> */
.L_x_4147:
[----:B------:R-:W-:Y:S02]  /*21810*/  @P1 IMAD R8, R5, 0x2, R22 ;  /* 0x0000000205081824 */ /* 0x000fe400078e0216 */
[----:B------:R-:W-:Y:S02]  /*21820*/  IMAD.MOV.U32 R13, RZ, RZ, R0 ;  /* 0x000000ffff0d7224 */ /* 0x000fe400078e0000 */
[----:B------:R-:W-:Y:S01]  /*21830*/  IMAD.MOV.U32 R12, RZ, RZ, 0x5 ;  /* 0x00000005ff0c7424 */ /* 0x000fe200078e00ff */
[----:B------:R-:W-:-:S07]  /*21840*/  MOV R3, R14 ;  /* 0x0000000e00037202 */ /* 0x000fce0000000f00 */
[----:B------:R-:W-:Y:S05]  /*21850*/  WARPSYNC.COLLECTIVE R15, `(.L_x_4148) ;  /* 0x000000000f087348 */ /* 0x000fea0003c00000 */
[----:B------:R0:W1:Y:S02]  /*21860*/  SHFL.IDX P6, R14, R13, R12, R11 ;  /* 0x0000000c0d0e7389 */ /* 0x00006400000c000b */
[----:B01----:R-:W-:Y:S01]  /*21870*/  ENDCOLLECTIVE ;  /* 0x000000000000791b */ /* 0x003fe20003800000 */
.L_x_4148:
[----:B------:R-:W-:-:S05]  /*21880*/  @P1 LEA R3, P0, R33, R3, 0x1 ;  /* 0x0000000321031211 */ /* 0x000fca00078008ff */
[----:B------:R-:W-:-:S05]  /*21890*/  @P1 IMAD.X R2, RZ, RZ, R2, P0 ;  /* 0x000000ffff021224 */ /* 0x000fca00000e0602 */
[----:B------:R-:W-:Y:S01]  /*218a0*/  @P1 LOP3.LUT R3, R3, R2, RZ, 0x3c, !PT ;  /* 0x0000000203031212 */ /* 0x000fe200078e3cff */
[----:B------:R-:W-:-:S03]  /*218b0*/  IMAD.MOV.U32 R13, RZ, RZ, R4 ;  /* 0x000000ffff0d7224 */ /* 0x000fc600078e0004 */
[----:B------:R-:W-:-:S04]  /*218c0*/  @P1 LOP3.LUT R2, R3, R2, RZ, 0x3c, !PT ;  /* 0x0000000203021212 */ /* 0x000fc800078e3cff */
[----:B------:R-:W-:Y:S01]  /*218d0*/  @P1 LOP3.LUT R3, R3, R2, RZ, 0x3c, !PT ;  /* 0x0000000203031212 */ /* 0x000fe200078e3cff */
[----:B------:R-:W-:-:S04]  /*218e0*/  IMAD.MOV.U32 R0, RZ, RZ, R14 ;  /* 0x000000ffff007224 */ /* 0x000fc800078e000e */
[----:B------:R-:W-:Y:S01]  /*218f0*/  @!PT LDS RZ, [RZ] ;  /* 0x00000000fffff984 */ /* 0x000fe20000000800 */
[----:B------:R-:W-:Y:S01]  /*21900*/  @!PT LDS RZ, [RZ] ;  /* 0x00000000fffff984 */ /* 0x000fe20000000800 */
[----:B------:R-:W-:Y:S01]  /*21910*/  @!PT LDS RZ, [RZ] ;  /* 0x00000000fffff984 */ /* 0x000fe20000000800 */
[----:B------:R0:W-:Y:S03]  /*21920*/  @P1 LDGSTS.E.BYPASS.LTC128B.128 [R8+0x20400], desc[UR56][R2.64], !P4 ;  /* 0x2040000002081fae */ /* 0x0001e6000e101d78 */
[----:B0-----:R-:W-:Y:S05]  /*21930*/  WARPSYNC.COLLECTIVE R15, `(.L_x_4149) ;  /* 0x000000000f087348 */ /* 0x001fea0003c00000 */
[----:B------:R1:W2:Y:S02]  /*21940*/  SHFL.IDX P6, R14, R13, R12, R11 ;  /* 0x0000000c0d0e7389 */ /* 0x0002a400000c000b */
[----:B012---:R-:W-:Y:S01]  /*21950*/  ENDCOLLECTIVE ;  /* 0x000000000000791b */ /* 0x007fe20003800000 */
.L_x_4149:
[----:B------:R-:W-:Y:S01]  /*21960*/  @!PT LDS RZ, [RZ] ;  /* 0x00000000fffff984 */ /* 0x000fe20000000800 */
[----:B------:R-:W-:Y:S01]  /*21970*/  @!PT LDS RZ, [RZ] ;  /* 0x00000000fffff984 */ /* 0x000fe20000000800 */
[----:B------:R-:W-:Y:S01]  /*21980*/  @!PT LDS RZ, [RZ] ;  /* 0x00000000fffff984 */ /* 0x000fe20000000800 */
[----:B------:R-:W-:Y:S04]  /*21990*/  @P1 LDGSTS.E.BYPASS.LTC128B.128 [R8+0x23400], desc[UR56][R2.64+0x80], !P3 ;  /* 0x2340008002081fae */ /* 0x000fe8000d901d78 */
[----:B------:R0:W-:Y:S02]  /*219a0*/  @P1 LDGSTS.E.BYPASS.LTC128B.128 [R8+0x26400], desc[UR56][R2.64+0x100], !P2 ;  /* 0x2640010002081fae */ /* 0x0001e4000d101d78 */
[----:B0-----:R-:W-:Y:S01]  /*219b0*/  IMAD.MOV.U32 R2, RZ, RZ, R14 ;  /* 0x000000ffff027224 */ /* 0x001fe200078e000e */
[----:B------:R-:W-:Y:S06]  /*219c0*/  BRA `(.L_x_4150) ;  /* 0xffffffb000207947 */ /* 0x000fec000383ffff */
.L_x_4027:
        /* <DEDUP_REMOVED lines=9> */
.L_x_4151:
[C---:B------:R-:W-:Y:S01]  /*21a60*/  VIADD R7, R4.reuse, 0x10 ;  /* 0x0000001004077836 */ /* 0x040fe20000000000 */
[----:B------:R-:W-:Y:S01]  /*21a70*/  ISETP.GE.AND P1, PT, R4, R6, PT ;  /* 0x000000060400720c */ /* 0x000fe20003f26270 */
[----:B------:R-:W-:Y:S02]  /*21a80*/  IMAD.MOV.U32 R13, RZ, RZ, R0 ;  /* 0x000000ffff0d7224 */ /* 0x000fe400078e0000 */
[----:B------:R-:W-:-:S10]  /*21a90*/  IMAD.MOV.U32 R2, RZ, RZ, R14 ;  /* 0x000000ffff027224 */ /* 0x000fd400078e000e */
[----:B------:R-:W-:Y:S05]  /*21aa0*/  WARPSYNC.COLLECTIVE R15, `(.L_x_4152) ;  /* 0x000000000f087348 */ /* 0x000fea0003c00000 */
[----:B------:R0:W1:Y:S02]  /*21ab0*/  SHFL.IDX P6, R14, R13, R12, R11 ;  /* 0x0000000c0d0e7389 */ /* 0x00006400000c000b */
[----:B01----:R-:W-:Y:S01]  /*21ac0*/  ENDCOLLECTIVE ;  /* 0x000000000000791b */ /* 0x003fe20003800000 */
.L_x_4152:
        /* <DEDUP_REMOVED lines=8> */
.L_x_4153:
[----:B------:R-:W-:Y:S01]  /*21b50*/  @!PT LDS RZ, [RZ] ;  /* 0x00000000fffff984 */ /* 0x000fe20000000800 */
[----:B------:R-:W-:Y:S01]  /*21b60*/  @!PT LDS RZ, [RZ] ;  /* 0x00000000fffff984 */ /* 0x000fe20000000800 */
[----:B------:R-:W-:Y:S01]  /*21b70*/  @!PT LDS RZ, [RZ] ;  /* 0x00000000fffff984 */ /* 0x000fe20000000800 */
[----:B------:R-:W-:Y:S04]  /*21b80*/  @!P1 LDGSTS.E.BYPASS.LTC128B.128 [R9+0x12400], desc[UR56][R2.64], !P3 ;  /* 0x1240000002099fae */ /* 0x000fe8000d901d78 */
[----:B------:R-:W-:Y:S04]  /*21b90*/  @!P1 LDGSTS.E.BYPASS.LTC128B.128 [R9+0x16400], desc[UR56][R2.64+0x80], !P2 ;  /* 0x1640008002099fae */ /* 0x000fe8000d101d78 */
[----:B------:R0:W-:Y:S01]  /*21ba0*/  @!P1 LDGSTS.E.BYPASS.LTC128B.128 [R9+0x1a400], desc[UR56][R2.64+0x100], !P0 ;  /* 0x1a40010002099fae */ /* 0x0001e2000c101d78 */
[----:B------:R-:W-:Y:S01]  /*21bb0*/  ISETP.GE.AND P1, PT, R7, R6, PT ;  /* 0x000000060700720c */ /* 0x000fe20003f26270 */
[----:B------:R-:W-:-:S02]  /*21bc0*/  IMAD.MOV.U32 R13, RZ, RZ, R0 ;  /* 0x000000ffff0d7224 */ /* 0x000fc400078e0000 */
[----:B0-----:R-:W-:-:S10]  /*21bd0*/  IMAD.MOV.U32 R2, RZ, RZ, R14 ;  /* 0x000000ffff027224 */ /* 0x001fd400078e000e */
[----:B------:R-:W-:Y:S05]  /*21be0*/  WARPSYNC.COLLECTIVE R15, `(.L_x_4154) ;  /* 0x000000000f087348 */ /* 0x000fea0003c00000 */
[----:B------:R0:W1:Y:S02]  /*21bf0*/  SHFL.IDX P6, R14, R13, R12, R11 ;  /* 0x0000000c0d0e7389 */ /* 0x00006400000c000b */
[----:B01----:R-:W-:Y:S01]  /*21c00*/  ENDCOLLECTIVE ;  /* 0x000000000000791b */ /* 0x003fe20003800000 */
.L_x_4154:
        /* <DEDUP_REMOVED lines=8> */
.L_x_4155:
        /* <DEDUP_REMOVED lines=14> */
.L_x_4156:
        /* <DEDUP_REMOVED lines=8> */
.L_x_4157:
        /* <DEDUP_REMOVED lines=14> */
.L_x_4158:
        /* <DEDUP_REMOVED lines=8> */
.L_x_4159:
        /* <DEDUP_REMOVED lines=14> */
.L_x_4160:
        /* <DEDUP_REMOVED lines=8> */
.L_x_4161:
        /* <DEDUP_REMOVED lines=14> */
.L_x_4162:
        /* <DEDUP_REMOVED lines=8> */
.L_x_4163:
        /* <DEDUP_REMOVED lines=9> */
[----:B------:R-:W-:Y:S02]  /*222a0*/  ISETP.GE.AND P1, PT, R7, R6, PT ;  /* 0x000000060700720c */ /* 0x000fe40003f26270 */
[----:B0-----:R-:W-:-:S11]  /*222b0*/  MOV R2, R14 ;  /* 0x0000000e00027202 */ /* 0x001fd60000000f00 */
[----:B------:R-:W-:Y:S05]  /*222c0*/  WARPSYNC.COLLECTIVE R15, `(.L_x_4164) ;  /* 0x000000000f087348 */ /* 0x000fea0003c00000 */
[----:B------:R0:W1:Y:S02]  /*222d0*/  SHFL.IDX P6, R14, R13, R12, R11 ;  /* 0x0000000c0d0e7389 */ /* 0x00006400000c000b */
[----:B01----:R-:W-:Y:S01]  /*222e0*/  ENDCOLLECTIVE ;  /* 0x000000000000791b */ /* 0x003fe20003800000 */
.L_x_4164:
        /* <DEDUP_REMOVED lines=8> */
.L_x_4165:
        /* <DEDUP_REMOVED lines=12> */
.L_x_4166:
[----:B------:R-:W-:Y:S05]  /*22430*/  BRA `(.L_x_4167) ;  /* 0xffffffb000947947 */ /* 0x000fea000383ffff */
.L_x_4032:
[----:B0-----:R0:W1:Y:S02]  /*22440*/  SYNCS.PHASECHK.TRANS64.TRYWAIT P0, [R22+URZ+0x30820], R3 ;  /* 0x03082003160075a7 */ /* 0x001064000800017f */
[----:B-1----:R-:W-:Y:S05]  /*22450*/  @!P0 NANOSLEEP.SYNCS 0x989680 ;  /* 0x009896800000895d */ /* 0x002fea0003900000 */
[----:B------:R-:W1:Y:S02]  /*22460*/  @!P0 SYNCS.PHASECHK.TRANS64 P0, [R22+URZ+0x30820], R3 ;  /* 0x03082003160085a7 */ /* 0x000e64000800007f */
[----:B-1----:R-:W-:Y:S05]  /*22470*/  @!P0 BRA `(.L_x_4032) ;  /* 0xfffffffc00f08947 */ /* 0x002fea000383ffff */
[----:B------:R-:W-:Y:S05]  /*22480*/  BRA `(.L_x_4168) ;  /* 0xffffffb400047947 */ /* 0x000fea000383ffff */
.L_x_4037:
[----:B0-----:R0:W1:Y:S02]  /*22490*/  SYNCS.PHASECHK.TRANS64.TRYWAIT P0, [R7+URZ+0x30840], R2 ;  /* 0x03084002070075a7 */ /* 0x001064000800017f */
[----:B-1----:R-:W-:Y:S05]  /*224a0*/  @!P0 NANOSLEEP.SYNCS 0x989680 ;  /* 0x009896800000895d */ /* 0x002fea0003900000 */
[----:B------:R-:W1:Y:S02]  /*224b0*/  @!P0 SYNCS.PHASECHK.TRANS64 P0, [R7+URZ+0x30840], R2 ;  /* 0x03084002070085a7 */ /* 0x000e64000800007f */
[----:B-1----:R-:W-:Y:S05]  /*224c0*/  @!P0 BRA `(.L_x_4037) ;  /* 0xfffffffc00f08947 */ /* 0x002fea000383ffff */
[----:B------:R-:W-:Y:S05]  /*224d0*/  BRA `(.L_x_4169) ;  /* 0xffffffb400e87947 */ /* 0x000fea000383ffff */
.L_x_4038:
        /* <DEDUP_REMOVED lines=8> */
.L_x_4171:
[----:B------:R-:W-:Y:S05]  /*22560*/  BSYNC B1 ;  /* 0x0000000000017941 */ /* 0x000fea0003800000 */
.L_x_4170:
[----:B------:R0:W-:Y:S04]  /*22570*/  STL [R1+0x80], R0 ;  /* 0x0000800001007387 */ /* 0x0001e80000100800 */
[----:B0-----:R0:W5:Y:S01]  /*22580*/  LDL.LU R0, [R1] ;  /* 0x0000000001007983 */ /* 0x0011620000300800 */
[----:B------:R-:W-:Y:S01]  /*22590*/  IMAD.MOV.U32 R13, RZ, RZ, R8 ;  /* 0x000000ffff0d7224 */ /* 0x000fe200078e0008 */
[----:B------:R-:W-:Y:S01]  /*225a0*/  MOV R12, RZ ;  /* 0x000000ff000c7202 */ /* 0x000fe20000000f00 */
[----:B------:R-:W-:Y:S02]  /*225b0*/  IMAD.MOV.U32 R11, RZ, RZ, 0x181f ;  /* 0x0000181fff0b7424 */ /* 0x000fe400078e00ff */
[----:B------:R-:W-:Y:S02]  /*225c0*/  IMAD.MOV.U32 R15, RZ, RZ, -0x1 ;  /* 0xffffffffff0f7424 */ /* 0x000fe400078e00ff */
[----:B------:R-:W-:-:S02]  /*225d0*/  IMAD.MOV.U32 R3, RZ, RZ, R14 ;  /* 0x000000ffff037224 */ /* 0x000fc400078e000e */
[----:B0-----:R-:W-:-:S07]  /*225e0*/  IMAD.SHL.U32 R4, R33, 0x2, RZ ;  /* 0x0000000221047824 */ /* 0x001fce00078e00ff */
[----:B-----5:R-:W-:Y:S05]  /*225f0*/  WARPSYNC.COLLECTIVE R15, `(.L_x_4172) ;  /* 0x000000000f087348 */ /* 0x020fea0003c00000 */
[----:B------:R0:W1:Y:S02]  /*22600*/  SHFL.IDX P6, R14, R13, R12, R11 ;  /* 0x0000000c0d0e7389 */ /* 0x00006400000c000b */
[----:B01---5:R-:W-:Y:S01]  /*22610*/  ENDCOLLECTIVE ;  /* 0x000000000000791b */ /* 0x023fe20003800000 */
.L_x_4172:
[----:B------:R-:W-:Y:S02]  /*22620*/  IMAD R5, R5, 0x2, R22 ;  /* 0x0000000205057824 */ /* 0x000fe400078e0216 */
[----:B------:R-:W-:Y:S02]  /*22630*/  IMAD.MOV.U32 R13, RZ, RZ, R6 ;  /* 0x000000ffff0d7224 */ /* 0x000fe400078e0006 */
[----:B------:R-:W-:Y:S02]  /*22640*/  IMAD.MOV.U32 R12, RZ, RZ, 0x1 ;  /* 0x00000001ff0c7424 */ /* 0x000fe400078e00ff */
[----:B------:R-:W-:-:S07]  /*22650*/  IMAD.MOV.U32 R2, RZ, RZ, R14 ;  /* 0x000000ffff027224 */ /* 0x000fce00078e000e */
[----:B------:R-:W-:Y:S05]  /*22660*/  WARPSYNC.COLLECTIVE R15, `(.L_x_4173) ;  /* 0x000000000f087348 */ /* 0x000fea0003c00000 */
[----:B------:R0:W1:Y:S02]  /*22670*/  SHFL.IDX P6, R14, R13, R12, R11 ;  /* 0x0000000c0d0e7389 */ /* 0x00006400000c000b */
[----:B01----:R-:W-:Y:S01]  /*22680*/  ENDCOLLECTIVE ;  /* 0x000000000000791b */ /* 0x003fe20003800000 */
.L_x_4173:
[----:B------:R-:W-:-:S05]  /*22690*/  IADD3 R2, P0, R2, R4, RZ ;  /* 0x0000000402027210 */ /* 0x000fca0007f1e0ff */
[----:B------:R-:W-:Y:S02]  /*226a0*/  IMAD.X R3, RZ, RZ, R3, P0 ;  /* 0x000000ffff037224 */ /* 0x000fe400000e0603 */
[----:B------:R-:W-:Y:S01]  /*226b0*/  IMAD.MOV.U32 R13, RZ, RZ, R8 ;  /* 0x000000ffff0d7224 */ /* 0x000fe200078e0008 */
[----:B------:R-:W-:-:S04]  /*226c0*/  LOP3.LUT R0, R0, 0xffffffbf, RZ, 0xc0, !PT ;  /* 0xffffffbf00007812 */ /* 0x000fc800078ec0ff */
[----:B------:R-:W-:-:S04]  /*226d0*/  @P1 LOP3.LUT R0, R0, 0x40, RZ, 0xfc, !PT ;  /* 0x0000004000001812 */ /* 0x000fc800078efcff */
[----:B------:R-:W-:Y:S01]  /*226e0*/  LOP3.LUT P1, RZ, R0, 0x4, RZ, 0xc0, !PT ;  /* 0x0000000400ff7812 */ /* 0x000fe2000782c0ff */
[----:B------:R0:W-:-:S12]  /*226f0*/  STL [R1], R0 ;  /* 0x0000000001007387 */ /* 0x0001d80000100800 */
[----:B------:R-:W-:Y:S01]  /*22700*/  @!PT LDS RZ, [RZ] ;  /* 0x00000000fffff984 */ /* 0x000fe20000000800 */
[----:B------:R-:W-:Y:S01]  /*22710*/  @!PT LDS RZ, [RZ] ;  /* 0x00000000fffff984 */ /* 0x000fe20000000800 */
[----:B------:R-:W-:Y:S01]  /*22720*/  @!PT LDS RZ, [RZ] ;  /* 0x00000000fffff984 */ /* 0x000fe20000000800 */
[----:B------:R-:W-:Y:S04]  /*22730*/  LDGSTS.E.BYPASS.LTC128B.128 [R5+0x1e400], desc[UR56][R2.64], !P1 ;  /* 0x1e40000002057fae */ /* 0x000fe8000c901d78 */
[----:B------:R-:W-:Y:S04]  /*22740*/  LDGSTS.E.BYPASS.LTC128B.128 [R5+0x21400], desc[UR56][R2.64+0x80], !P5 ;  /* 0x2140008002057fae */ /* 0x000fe8000e901d78 */
[----:B------:R1:W-:Y:S02]  /*22750*/  LDGSTS.E.BYPASS.LTC128B.128 [R5+0x24400], desc[UR56][R2.64+0x100], !P4 ;  /* 0x2440010002057fae */ /* 0x0003e4000e101d78 */
[----:B01----:R-:W-:-:S07]  /*22760*/  IMAD.MOV.U32 R3, RZ, RZ, R14 ;  /* 0x000000ffff037224 */ /* 0x003fce00078e000e */
[----:B------:R-:W-:Y:S05]  /*22770*/  WARPSYNC.COLLECTIVE R15, `(.L_x_4174) ;  /* 0x000000000f087348 */ /* 0x000fea0003c00000 */
[----:B------:R0:W1:Y:S02]  /*22780*/  SHFL.IDX P6, R14, R13, R12, R11 ;  /* 0x0000000c0d0e7389 */ /* 0x00006400000c000b */
[----:B01----:R-:W-:Y:S01]  /*22790*/  ENDCOLLECTIVE ;  /* 0x000000000000791b */ /* 0x003fe20003800000 */
.L_x_4174:
[----:B------:R-:W-:Y:S02]  /*227a0*/  IMAD.MOV.U32 R13, RZ, RZ, R6 ;  /* 0x000000ffff0d7224 */ /* 0x000fe400078e0006 */
[----:B------:R-:W-:Y:S02]  /*227b0*/  IMAD.MOV.U32 R12, RZ, RZ, 0x2 ;  /* 0x00000002ff0c7424 */ /* 0x000fe400078e00ff */
[----:B------:R-:W-:-:S07]  /*227c0*/  IMAD.MOV.U32 R2, RZ, RZ, R14 ;  /* 0x000000ffff027224 */ /* 0x000fce00078e000e */
[----:B------:R-:W-:Y:S05]  /*227d0*/  WARPSYNC.COLLECTIVE R15, `(.L_x_4175) ;  /* 0x000000000f087348 */ /* 0x000fea0003c00000 */
[----:B------:R0:W1:Y:S02]  /*227e0*/  SHFL.IDX P6, R14, R13, R12, R11 ;  /* 0x0000000c0d0e7389 */ /* 0x00006400000c000b */
[----:B01----:R-:W-:Y:S01]  /*227f0*/  ENDCOLLECTIVE ;  /* 0x000000000000791b */ /* 0x003fe20003800000 */
.L_x_4175:
        /* <DEDUP_REMOVED lines=13> */
.L_x_4176:
[----:B------:R-:W-:Y:S02]  /*228d0*/  IMAD.MOV.U32 R13, RZ, RZ, R6 ;  /* 0x000000ffff0d7224 */ /* 0x000fe400078e0006 */
[----:B------:R-:W-:Y:S02]  /*228e0*/  IMAD.MOV.U32 R12, RZ, RZ, 0x3 ;  /* 0x00000003ff0c7424 */ /* 0x000fe400078e00ff */
[----:B------:R-:W-:-:S07]  /*228f0*/  IMAD.MOV.U32 R2, RZ, RZ, R14 ;  /* 0x000000ffff027224 */ /* 0x000fce00078e000e */
[----:B------:R-:W-:Y:S05]  /*22900*/  WARPSYNC.COLLECTIVE R15, `(.L_x_4177) ;  /* 0x000000000f087348 */ /* 0x000fea0003c00000 */
[----:B------:R0:W1:Y:S02]  /*22910*/  SHFL.IDX P6, R14, R13, R12, R11 ;  /* 0x0000000c0d0e7389 */ /* 0x00006400000c000b */
[----:B01----:R-:W-:Y:S01]  /*22920*/  ENDCOLLECTIVE ;  /* 0x000000000000791b */ /* 0x003fe20003800000 */
.L_x_4177:
        /* <DEDUP_REMOVED lines=13> */
.L_x_4178:
[----:B------:R-:W-:Y:S02]  /*22a00*/  IMAD.MOV.U32 R13, RZ, RZ, R6 ;  /* 0x000000ffff0d7224 */ /* 0x000fe400078e0006 */
[----:B------:R-:W-:Y:S02]  /*22a10*/  IMAD.MOV.U32 R12, RZ, RZ, 0x4 ;  /* 0x00000004ff0c7424 */ /* 0x000fe400078e00ff */
[----:B------:R-:W-:-:S07]  /*22a20*/  IMAD.MOV.U32 R2, RZ, RZ, R14 ;  /* 0x000000ffff027224 */ /* 0x000fce00078e000e */
[----:B------:R-:W-:Y:S05]  /*22a30*/  WARPSYNC.COLLECTIVE R15, `(.L_x_4179) ;  /* 0x000000000f087348 */ /* 0x000fea0003c00000 */
[----:B------:R0:W1:Y:S02]  /*22a40*/  SHFL.IDX P6, R14, R13, R12, R11 ;  /* 0x0000000c0d0e7389 */ /* 0x00006400000c000b */
[----:B01----:R-:W-:Y:S01]  /*22a50*/  ENDCOLLECTIVE ;  /* 0x000000000000791b */ /* 0x003fe20003800000 */
.L_x_4179:
        /* <DEDUP_REMOVED lines=13> */
.L_x_4180:
[----:B------:R-:W-:-:S05]  /*22b30*/  IMAD.MOV.U32 R2, RZ, RZ, R14 ;  /* 0x000000ffff027224 */ /* 0x000fca00078e000e */
[----:B------:R-:W-:-:S04]  /*22b40*/  IADD3 R2, P0, R2, R4, RZ ;  /* 0x0000000402027210 */ /* 0x000fc80007f1e0ff */
[----:B------:R-:W-:-:S05]  /*22b50*/  IADD3.X R3, RZ, R34, RZ, P0, !PT ;  /* 0x00000022ff037210 */ /* 0x000fca00007fe4ff */
[----:B------:R-:W-:Y:S01]  /*22b60*/  @!PT LDS RZ, [RZ] ;  /* 0x00000000fffff984 */ /* 0x000fe20000000800 */
[----:B------:R-:W-:Y:S01]  /*22b70*/  @!PT LDS RZ, [RZ] ;  /* 0x00000000fffff984 */ /* 0x000fe20000000800 */
[----:B------:R-:W-:Y:S01]  /*22b80*/  @!PT LDS RZ, [RZ] ;  /* 0x00000000fffff984 */ /* 0x000fe20000000800 */
[----:B------:R0:W-:Y:S01]  /*22b90*/  LDGSTS.E.BYPASS.LTC128B.128 [R5+0x20400], desc[UR56][R2.64], !P1 ;  /* 0x2040000002057fae */ /* 0x0001e2000c901d78 */
[----:B------:R-:W-:-:S03]  /*22ba0*/  LOP3.LUT P1, RZ, R0, 0x40, RZ, 0xc0, !PT ;  /* 0x0000004000ff7812 */ /* 0x000fc6000782c0ff */
[----:B------:R0:W5:Y:S01]  /*22bb0*/  LDL.LU R0, [R1+0x80] ;  /* 0x0000800001007983 */ /* 0x0001620000300800 */
[----:B------:R-:W-:Y:S02]  /*22bc0*/  IMAD.MOV.U32 R13, RZ, RZ, R6 ;  /* 0x000000ffff0d7224 */ /* 0x000fe400078e0006 */
[----:B------:R-:W-:Y:S01]  /*22bd0*/  IMAD.MOV.U32 R12, RZ, RZ, 0x5 ;  /* 0x00000005ff0c7424 */ /* 0x000fe200078e00ff */
[----:B------:R0:W-:Y:S06]  /*22be0*/  LDGSTS.E.BYPASS.LTC128B.128 [R5+0x23400], desc[UR56][R2.64+0x80], !P5 ;  /* 0x2340008002057fae */ /* 0x0001ec000e901d78 */
[----:B0----5:R-:W-:Y:S05]  /*22bf0*/  WARPSYNC.COLLECTIVE R15, `(.L_x_4181) ;  /* 0x000000000f087348 */ /* 0x021fea0003c00000 */
[----:B------:R1:W2:Y:S02]  /*22c00*/  SHFL.IDX P6, R14, R13, R12, R11 ;  /* 0x0000000c0d0e7389 */ /* 0x0002a400000c000b */
[----:B012--5:R-:W-:Y:S01]  /*22c10*/  ENDCOLLECTIVE ;  /* 0x000000000000791b */ /* 0x027fe20003800000 */
.L_x_4181:
[----:B------:R-:W-:Y:S01]  /*22c20*/  @!PT LDS RZ, [RZ] ;  /* 0x00000000fffff984 */ /* 0x000fe20000000800 */
[----:B------:R-:W-:Y:S01]  /*22c30*/  @!PT LDS RZ, [RZ] ;  /* 0x00000000fffff984 */ /* 0x000fe20000000800 */
[----:B------:R-:W-:Y:S01]  /*22c40*/  @!PT LDS RZ, [RZ] ;  /* 0x00000000fffff984 */ /* 0x000fe20000000800 */
[----:B------:R0:W-:Y:S01]  /*22c50*/  LDGSTS.E.BYPASS.LTC128B.128 [R5+0x26400], desc[UR56][R2.64+0x100], !P4 ;  /* 0x2640010002057fae */ /* 0x0001e2000e101d78 */
[----:B------:R-:W-:Y:S02]  /*22c60*/  IMAD.MOV.U32 R13, RZ, RZ, R8 ;  /* 0x000000ffff0d7224 */ /* 0x000fe400078e0008 */
[----:B------:R-:W-:-:S07]  /*22c70*/  IMAD.MOV.U32 R34, RZ, RZ, R14 ;  /* 0x000000ffff227224 */ /* 0x000fce00078e000e */
[----:B0-----:R-:W-:Y:S05]  /*22c80*/  WARPSYNC.COLLECTIVE R15, `(.L_x_4182) ;  /* 0x000000000f087348 */ /* 0x001fea0003c00000 */
[----:B------:R1:W2:Y:S02]  /*22c90*/  SHFL.IDX P6, R14, R13, R12, R11 ;  /* 0x0000000c0d0e7389 */ /* 0x0002a400000c000b */
[----:B012---:R-:W-:Y:S01]  /*22ca0*/  ENDCOLLECTIVE ;  /* 0x000000000000791b */ /* 0x007fe20003800000 */
.L_x_4182:
[----:B------:R-:W-:Y:S01]  /*22cb0*/  IMAD.MOV.U32 R2, RZ, RZ, R14 ;  /* 0x000000ffff027224 */ /* 0x000fe200078e000e */
[----:B------:R-:W-:Y:S06]  /*22cc0*/  BRA `(.L_x_4183) ;  /* 0xffffffb000fc7947 */ /* 0x000fec000383ffff */
.L_x_4043:
[----:B0-----:R0:W2:Y:S02]  /*22cd0*/  SYNCS.PHASECHK.TRANS64.TRYWAIT P0, [R6+URZ+0x30860], R2 ;  /* 0x03086002060075a7 */ /* 0x0010a4000800017f */
[----:B--2---:R-:W-:Y:S05]  /*22ce0*/  @!P0 NANOSLEEP.SYNCS 0x989680 ;  /* 0x009896800000895d */ /* 0x004fea0003900000 */
[----:B------:R-:W2:Y:S02]  /*22cf0*/  @!P0 SYNCS.PHASECHK.TRANS64 P0, [R6+URZ+0x30860], R2 ;  /* 0x03086002060085a7 */ /* 0x000ea4000800007f */
[----:B--2---:R-:W-:Y:S05]  /*22d00*/  @!P0 BRA `(.L_x_4043) ;  /* 0xfffffffc00f08947 */ /* 0x004fea000383ffff */
[----:B------:R-:W-:Y:S05]  /*22d10*/  BRA `(.L_x_4184) ;  /* 0xffffffb400647947 */ /* 0x000fea000383ffff */
.L_x_4044:
        /* <DEDUP_REMOVED lines=8> */
.L_x_4186:
[----:B------:R-:W-:Y:S05]  /*22da0*/  BSYNC B1 ;  /* 0x0000000000017941 */ /* 0x000fea0003800000 */
.L_x_4185:
        /* <DEDUP_REMOVED lines=9> */
.L_x_4187:
[----:B------:R-:W-:Y:S02]  /*22e40*/  IMAD.MOV.U32 R13, RZ, RZ, R24 ;  /* 0x000000ffff0d7224 */ /* 0x000fe400078e0018 */
[----:B------:R-:W-:Y:S01]  /*22e50*/  IMAD.MOV.U32 R12, RZ, RZ, 0x1 ;  /* 0x00000001ff0c7424 */ /* 0x000fe200078e00ff */
[----:B------:R-:W-:-:S07]  /*22e60*/  MOV R2, R14 ;  /* 0x0000000e00027202 */ /* 0x000fce0000000f00 */
[----:B------:R-:W-:Y:S05]  /*22e70*/  WARPSYNC.COLLECTIVE R15, `(.L_x_4188) ;  /* 0x000000000f087348 */ /* 0x000fea0003c00000 */
[----:B------:R0:W1:Y:S02]  /*22e80*/  SHFL.IDX P6, R14, R13, R12, R11 ;  /* 0x0000000c0d0e7389 */ /* 0x00006400000c000b */
[----:B01----:R-:W-:Y:S01]  /*22e90*/  ENDCOLLECTIVE ;  /* 0x000000000000791b */ /* 0x003fe20003800000 */
.L_x_4188:
        /* <DEDUP_REMOVED lines=16> */
.L_x_4189:
[----:B------:R-:W-:Y:S02]  /*22fa0*/  IMAD.MOV.U32 R13, RZ, RZ, R24 ;  /* 0x000000ffff0d7224 */ /* 0x000fe400078e0018 */
[----:B------:R-:W-:Y:S02]  /*22fb0*/  IMAD.MOV.U32 R12, RZ, RZ, 0x2 ;  /* 0x00000002ff0c7424 */ /* 0x000fe400078e00ff */
[----:B------:R-:W-:-:S07]  /*22fc0*/  IMAD.MOV.U32 R2, RZ, RZ, R14 ;  /* 0x000000ffff027224 */ /* 0x000fce00078e000e */
[----:B------:R-:W-:Y:S05]  /*22fd0*/  WARPSYNC.COLLECTIVE R15, `(.L_x_4190) ;  /* 0x000000000f087348 */ /* 0x000fea0003c00000 */
[----:B------:R0:W1:Y:S02]  /*22fe0*/  SHFL.IDX P6, R14, R13, R12, R11 ;  /* 0x0000000c0d0e7389 */ /* 0x00006400000c000b */
[----:B01----:R-:W-:Y:S01]  /*22ff0*/  ENDCOLLECTIVE ;  /* 0x000000000000791b */ /* 0x003fe20003800000 */
.L_x_4190:
        /* <DEDUP_REMOVED lines=16> */
.L_x_4191:
[----:B------:R-:W-:Y:S01]  /*23100*/  MOV R13, R24 ;  /* 0x00000018000d7202 */ /* 0x000fe20000000f00 */
[----:B------:R-:W-:Y:S02]  /*23110*/  IMAD.MOV.U32 R12, RZ, RZ, 0x3 ;  /* 0x00000003ff0c7424 */ /* 0x000fe400078e00ff */
[----:B------:R-:W-:-:S07]  /*23120*/  IMAD.MOV.U32 R2, RZ, RZ, R14 ;  /* 0x000000ffff027224 */ /* 0x000fce00078e000e */
[----:B------:R-:W-:Y:S05]  /*23130*/  WARPSYNC.COLLECTIVE R15, `(.L_x_4192) ;  /* 0x000000000f087348 */ /* 0x000fea0003c00000 */
[----:B------:R0:W1:Y:S02]  /*23140*/  SHFL.IDX P6, R14, R13, R12, R11 ;  /* 0x0000000c0d0e7389 */ /* 0x00006400000c000b */
[----:B01----:R-:W-:Y:S01]  /*23150*/  ENDCOLLECTIVE ;  /* 0x000000000000791b */ /* 0x003fe20003800000 */
.L_x_4192:
        /* <DEDUP_REMOVED lines=16> */
.L_x_4193:
[----:B------:R-:W-:Y:S02]  /*23260*/  IMAD.MOV.U32 R13, RZ, RZ, R24 ;  /* 0x000000ffff0d7224 */ /* 0x000fe400078e0018 */
[----:B------:R-:W-:Y:S02]  /*23270*/  IMAD.MOV.U32 R12, RZ, RZ, 0x4 ;  /* 0x00000004ff0c7424 */ /* 0x000fe400078e00ff */
[----:B------:R-:W-:-:S07]  /*23280*/  IMAD.MOV.U32 R2, RZ, RZ, R14 ;  /* 0x000000ffff027224 */ /* 0x000fce00078e000e */
[----:B------:R-:W-:Y:S05]  /*23290*/  WARPSYNC.COLLECTIVE R15, `(.L_x_4194) ;  /* 0x000000000f087348 */ /* 0x000fea0003c00000 */
[----:B------:R0:W1:Y:S02]  /*232a0*/  SHFL.IDX P6, R14, R13, R12, R11 ;  /* 0x0000000c0d0e7389 */ /* 0x00006400000c000b */
[----:B01----:R-:W-:Y:S01]  /*232b0*/  ENDCOLLECTIVE ;  /* 0x000000000000791b */ /* 0x003fe20003800000 */
.L_x_4194:
        /* <DEDUP_REMOVED lines=16> */
.L_x_4195:
[----:B------:R-:W-:Y:S02]  /*233c0*/  IMAD.MOV.U32 R13, RZ, RZ, R24 ;  /* 0x000000ffff0d7224 */ /* 0x000fe400078e0018 */
[----:B------:R-:W-:Y:S02]  /*233d0*/  IMAD.MOV.U32 R12, RZ, RZ, 0x5 ;  /* 0x00000005ff0c7424 */ /* 0x000fe400078e00ff */
[----:B------:R-:W-:-:S07]  /*233e0*/  IMAD.MOV.U32 R2, RZ, RZ, R14 ;  /* 0x000000ffff027224 */ /* 0x000fce00078e000e */
[----:B------:R-:W-:Y:S05]  /*233f0*/  WARPSYNC.COLLECTIVE R15, `(.L_x_4196) ;  /* 0x000000000f087348 */ /* 0x000fea0003c00000 */
[----:B------:R0:W1:Y:S02]  /*23400*/  SHFL.IDX P6, R14, R13, R12, R11 ;  /* 0x0000000c0d0e7389 */ /* 0x00006400000c000b */
[----:B01----:R-:W-:Y:S01]  /*23410*/  ENDCOLLECTIVE ;  /* 0x000000000000791b */ /* 0x003fe20003800000 */
.L_x_4196:
        /* <DEDUP_REMOVED lines=13> */
.L_x_4197:
[----:B------:R-:W-:Y:S01]  /*234f0*/  @!PT LDS RZ, [RZ] ;  /* 0x00000000fffff984 */ /* 0x000fe20000000800 */
[----:B------:R-:W-:Y:S01]  /*23500*/  @!PT LDS RZ, [RZ] ;  /* 0x00000000fffff984 */ /* 0x000fe20000000800 */
[----:B------:R-:W-:Y:S01]  /*23510*/  @!PT LDS RZ, [RZ] ;  /* 0x00000000fffff984 */ /* 0x000fe20000000800 */
[----:B------:R0:W-:Y:S01]  /*23520*/  LDGSTS.E.BYPASS.LTC128B.128 [R5+0x5400], desc[UR56][R2.64+0x80], !P0 ;  /* 0x0540008002057fae */ /* 0x0001e2000c101d78 */
[----:B------:R-:W-:-:S13]  /*23530*/  ISETP.LT.OR P0, PT, R7, 0x41, P1 ;  /* 0x000000410700780c */ /* 0x000fda0000f01670 */
[----:B------:R0:W-:Y:S01]  /*23540*/  LDGSTS.E.BYPASS.LTC128B.128 [R5+0x8400], desc[UR56][R2.64+0x100], !P0 ;  /* 0x0840010002057fae */ /* 0x0001e2000c101d78 */
[----:B------:R-:W-:Y:S05]  /*23550*/  BRA `(.L_x_4198) ;  /* 0xffffffb000507947 */ /* 0x000fea000383ffff */
.L_x_4052:
[----:B0-----:R0:W1:Y:S02]  /*23560*/  SYNCS.PHASECHK.TRANS64.TRYWAIT P0, [R0+URZ+0x30860], R3 ;  /* 0x03086003000075a7 */ /* 0x001064000800017f */
[----:B-1----:R-:W-:Y:S05]  /*23570*/  @!P0 NANOSLEEP.SYNCS 0x989680 ;  /* 0x009896800000895d */ /* 0x002fea0003900000 */
[----:B------:R-:W1:Y:S02]  /*23580*/  @!P0 SYNCS.PHASECHK.TRANS64 P0, [R0+URZ+0x30860], R3 ;  /* 0x03086003000085a7 */ /* 0x000e64000800007f */
[----:B-1----:R-:W-:Y:S05]  /*23590*/  @!P0 BRA `(.L_x_4052) ;  /* 0xfffffffc00f08947 */ /* 0x002fea000383ffff */
[----:B------:R-:W-:Y:S05]  /*235a0*/  BRA `(.L_x_4199) ;  /* 0xffffffb400787947 */ /* 0x000fea000383ffff */
.L_x_4053:
[----:B------:R-:W-:Y:S01]  /*235b0*/  BSSY B0, `(.L_x_4200) ;  /* 0x0000008000007945 */ /* 0x000fe20003800000 */
[----:B------:R-:W-:Y:S02]  /*235c0*/  IMAD.MOV.U32 R13, RZ, RZ, R24 ;  /* 0x000000ffff0d7224 */ /* 0x000fe400078e0018 */
[----:B------:R-:W-:Y:S02]  /*235d0*/  IMAD.MOV.U32 R12, RZ, RZ, RZ ;  /* 0x000000ffff0c7224 */ /* 0x000fe400078e00ff */
[----:B------:R-:W-:Y:S02]  /*235e0*/  IMAD.MOV.U32 R11, RZ, RZ, 0x181f ;  /* 0x0000181fff0b7424 */ /* 0x000fe400078e00ff */
[----:B------:R-:W-:-:S07]  /*235f0*/  IMAD.MOV.U32 R15, RZ, RZ, -0x1 ;  /* 0xffffffffff0f7424 */ /* 0x000fce00078e00ff */
[----:B0-2---:R-:W-:Y:S05]  /*23600*/  WARPSYNC.COLLECTIVE R15, `(.L_x_4201) ;  /* 0x000000000f087348 */ /* 0x005fea0003c00000 */
[----:B--2---:R1:W2:Y:S02]  /*23610*/  SHFL.IDX P6, R14, R13, R12, R11 ;  /* 0x0000000c0d0e7389 */ /* 0x0042a400000c000b */
[----:B012---:R-:W-:Y:S01]  /*23620*/  ENDCOLLECTIVE ;  /* 0x000000000000791b */ /* 0x007fe20003800000 */
.L_x_4201:
[----:B------:R-:W-:Y:S05]  /*23630*/  BSYNC B0 ;  /* 0x0000000000007941 */ /* 0x000fea0003800000 */
.L_x_4200:
        /* <DEDUP_REMOVED lines=9> */
.L_x_4202:
        /* <DEDUP_REMOVED lines=14> */
.L_x_4203:
        /* <DEDUP_REMOVED lines=13> */
.L_x_4204:
[----:B------:R-:W-:Y:S02]  /*23880*/  IMAD.MOV.U32 R13, RZ, RZ, R24 ;  /* 0x000000ffff0d7224 */ /* 0x000fe400078e0018 */
[----:B------:R-:W-:Y:S01]  /*23890*/  IMAD.MOV.U32 R12, RZ, RZ, 0x2 ;  /* 0x00000002ff0c7424 */ /* 0x000fe200078e00ff */
[----:B------:R-:W-:-:S13]  /*238a0*/  IADD3 R2, P4, R14, R5, RZ ;  /* 0x000000050e027210 */ /* 0x000fda0007f9e0ff */
[----:B------:R-:W-:Y:S05]  /*238b0*/  WARPSYNC.COLLECTIVE R15, `(.L_x_4205) ;  /* 0x000000000f087348 */ /* 0x000fea0003c00000 */
[----:B------:R0:W1:Y:S02]  /*238c0*/  SHFL.IDX P6, R14, R13, R12, R11 ;  /* 0x0000000c0d0e7389 */ /* 0x00006400000c000b */
[----:B01----:R-:W-:Y:S01]  /*238d0*/  ENDCOLLECTIVE ;  /* 0x000000000000791b */ /* 0x003fe20003800000 */
.L_x_4205:
        /* <DEDUP_REMOVED lines=15> */
.L_x_4206:
[----:B------:R-:W-:Y:S02]  /*239d0*/  IMAD.MOV.U32 R13, RZ, RZ, R24 ;  /* 0x000000ffff0d7224 */ /* 0x000fe400078e0018 */
[----:B------:R-:W-:Y:S01]  /*239e0*/  IMAD.MOV.U32 R12, RZ, RZ, 0x3 ;  /* 0x00000003ff0c7424 */ /* 0x000fe200078e00ff */
[----:B------:R-:W-:-:S13]  /*239f0*/  IADD3 R2, P4, R14, R5, RZ ;  /* 0x000000050e027210 */ /* 0x000fda0007f9e0ff */
[----:B------:R-:W-:Y:S05]  /*23a00*/  WARPSYNC.COLLECTIVE R15, `(.L_x_4207) ;  /* 0x000000000f087348 */ /* 0x000fea0003c00000 */
[----:B------:R0:W1:Y:S02]  /*23a10*/  SHFL.IDX P6, R14, R13, R12, R11 ;  /* 0x0000000c0d0e7389 */ /* 0x00006400000c000b */
[----:B01----:R-:W-:Y:S01]  /*23a20*/  ENDCOLLECTIVE ;  /* 0x000000000000791b */ /* 0x003fe20003800000 */
.L_x_4207:
        /* <DEDUP_REMOVED lines=15> */
.L_x_4208:
[----:B------:R-:W-:Y:S02]  /*23b20*/  IMAD.MOV.U32 R13, RZ, RZ, R24 ;  /* 0x000000ffff0d7224 */ /* 0x000fe400078e0018 */
[----:B------:R-:W-:Y:S01]  /*23b30*/  IMAD.MOV.U32 R12, RZ, RZ, 0x4 ;  /* 0x00000004ff0c7424 */ /* 0x000fe200078e00ff */
[----:B------:R-:W-:-:S13]  /*23b40*/  IADD3 R2, P4, R14, R5, RZ ;  /* 0x000000050e027210 */ /* 0x000fda0007f9e0ff */
[----:B------:R-:W-:Y:S05]  /*23b50*/  WARPSYNC.COLLECTIVE R15, `(.L_x_4209) ;  /* 0x000000000f087348 */ /* 0x000fea0003c00000 */
[----:B------:R0:W1:Y:S02]  /*23b60*/  SHFL.IDX P6, R14, R13, R12, R11 ;  /* 0x0000000c0d0e7389 */ /* 0x00006400000c000b */
[----:B01----:R-:W-:Y:S01]  /*23b70*/  ENDCOLLECTIVE ;  /* 0x000000000000791b */ /* 0x003fe20003800000 */
.L_x_4209:
        /* <DEDUP_REMOVED lines=10> */
[----:B------:R-:W-:Y:S02]  /*23c20*/  ISETP.LT.OR P3, PT, R6, 0x41, P2 ;  /* 0x000000410600780c */ /* 0x000fe40001761670 */
[----:B------:R-:W-:-:S11]  /*23c30*/  MOV R7, R14 ;  /* 0x0000000e00077202 */ /* 0x000fd60000000f00 */
[----:B0-----:R-:W-:Y:S05]  /*23c40*/  WARPSYNC.COLLECTIVE R15, `(.L_x_4210) ;  /* 0x000000000f087348 */ /* 0x001fea0003c00000 */
[----:B------:R1:W2:Y:S02]  /*23c50*/  SHFL.IDX P6, R14, R13, R12, R11 ;  /* 0x0000000c0d0e7389 */ /* 0x0002a400000c000b */
[----:B012---:R-:W-:Y:S01]  /*23c60*/  ENDCOLLECTIVE ;  /* 0x000000000000791b */ /* 0x007fe20003800000 */
.L_x_4210:
[----:B------:R-:W-:Y:S02]  /*23c70*/  IMAD.MOV.U32 R13, RZ, RZ, R24 ;  /* 0x000000ffff0d7224 */ /* 0x000fe400078e0018 */
[----:B------:R-:W-:Y:S01]  /*23c80*/  IMAD.MOV.U32 R12, RZ, RZ, 0x5 ;  /* 0x00000005ff0c7424 */ /* 0x000fe200078e00ff */
[----:B------:R-:W-:-:S13]  /*23c90*/  IADD3 R2, P4, R14, R5, RZ ;  /* 0x000000050e027210 */ /* 0x000fda0007f9e0ff */
[----:B------:R-:W-:Y:S05]  /*23ca0*/  WARPSYNC.COLLECTIVE R15, `(.L_x_4211) ;  /* 0x000000000f087348 */ /* 0x000fea0003c00000 */
[----:B------:R0:W1:Y:S02]  /*23cb0*/  SHFL.IDX P6, R14, R13, R12, R11 ;  /* 0x0000000c0d0e7389 */ /* 0x00006400000c000b */
[----:B01----:R-:W-:Y:S01]  /*23cc0*/  ENDCOLLECTIVE ;  /* 0x000000000000791b */ /* 0x003fe20003800000 */
.L_x_4211:
        /* <DEDUP_REMOVED lines=14> */
.L_x_4212:
[----:B------:R-:W-:Y:S05]  /*23db0*/  BRA `(.L_x_4213) ;  /* 0xffffffb0007c7947 */ /* 0x000fea000383ffff */
.L_x_4058:
        /* <DEDUP_REMOVED lines=8> */
.L_x_4215:
[----:B------:R-:W-:Y:S05]  /*23e40*/  BSYNC B0 ;  /* 0x0000000000007941 */ /* 0x000fea0003800000 */
.L_x_4214:
        /* <DEDUP_REMOVED lines=9> */
.L_x_4216:
        /* <DEDUP_REMOVED lines=18> */
.L_x_4217:
[----:B------:R-:W-:Y:S01]  /*24000*/  IMAD.MOV.U32 R12, RZ, RZ, 0x2 ;  /* 0x00000002ff0c7424 */ /* 0x000fe200078e00ff */
[----:B------:R-:W-:-:S05]  /*24010*/  SEL R7, R14, RZ, P1 ;  /* 0x000000ff0e077207 */ /* 0x000fca0000800000 */
[----:B------:R-:W-:-:S04]  /*24020*/  IMAD.IADD R6, R4, 0x1, R7 ;  /* 0x0000000104067824 */ /* 0x000fc800078e0207 */
[----:B------:R-:W-:-:S07]  /*24030*/  IMAD.MOV.U32 R13, RZ, RZ, R6 ;  /* 0x000000ffff0d7224 */ /* 0x000fce00078e0006 */
[----:B------:R-:W-:Y:S05]  /*24040*/  WARPSYNC.COLLECTIVE R15, `(.L_x_4218) ;  /* 0x000000000f087348 */ /* 0x000fea0003c00000 */
[----:B------:R0:W1:Y:S02]  /*24050*/  SHFL.UP P6, R14, R13, R12, R11 ;  /* 0x0400000c0d0e7389 */ /* 0x00006400000c000b */
[----:B01----:R-:W-:Y:S01]  /*24060*/  ENDCOLLECTIVE ;  /* 0x000000000000791b */ /* 0x003fe20003800000 */
.L_x_4218:
[----:B------:R-:W-:Y:S01]  /*24070*/  IMAD.MOV.U32 R12, RZ, RZ, 0x4 ;  /* 0x00000004ff0c7424 */ /* 0x000fe200078e00ff */
[----:B------:R-:W-:-:S05]  /*24080*/  SEL R7, R14, RZ, P2 ;  /* 0x000000ff0e077207 */ /* 0x000fca0001000000 */
[----:B------:R-:W-:-:S04]  /*24090*/  IMAD.IADD R7, R6, 0x1, R7 ;  /* 0x0000000106077824 */ /* 0x000fc800078e0207 */
[----:B------:R-:W-:-:S07]  /*240a0*/  IMAD.MOV.U32 R13, RZ, RZ, R7 ;  /* 0x000000ffff0d7224 */ /* 0x000fce00078e0007 */
[----:B------:R-:W-:Y:S05]  /*240b0*/  WARPSYNC.COLLECTIVE R15, `(.L_x_4219) ;  /* 0x000000000f087348 */ /* 0x000fea0003c00000 */
[----:B------:R0:W1:Y:S02]  /*240c0*/  SHFL.UP P6, R14, R13, R12, R11 ;  /* 0x0400000c0d0e7389 */ /* 0x00006400000c000b */
[----:B01----:R-:W-:Y:S01]  /*240d0*/  ENDCOLLECTIVE ;  /* 0x000000000000791b */ /* 0x003fe20003800000 */
.L_x_4219:
[----:B------:R-:W-:Y:S02]  /*240e0*/  MOV R12, 0x8 ;  /* 0x00000008000c7802 */ /* 0x000fe40000000f00 */
[----:B------:R-:W-:-:S05]  /*240f0*/  SEL R2, R14, RZ, P3 ;  /* 0x000000ff0e027207 */ /* 0x000fca0001800000 */
[----:B------:R-:W-:-:S04]  /*24100*/  IMAD.IADD R2, R7, 0x1, R2 ;  /* 0x0000000107027824 */ /* 0x000fc800078e0202 */
[----:B------:R-:W-:-:S07]  /*24110*/  IMAD.MOV.U32 R13, RZ, RZ, R2 ;  /* 0x000000ffff0d7224 */ /* 0x000fce00078e0002 */
[----:B------:R-:W-:Y:S05]  /*24120*/  WARPSYNC.COLLECTIVE R15, `(.L_x_4220) ;  /* 0x000000000f087348 */ /* 0x000fea0003c00000 */
[----:B------:R0:W1:Y:S02]  /*24130*/  SHFL.UP P6, R14, R13, R12, R11 ;  /* 0x0400000c0d0e7389 */ /* 0x00006400000c000b */
[----:B01----:R-:W-:Y:S01]  /*24140*/  ENDCOLLECTIVE ;  /* 0x000000000000791b */ /* 0x003fe20003800000 */
.L_x_4220:
[----:B------:R-:W-:Y:S01]  /*24150*/  IMAD.MOV.U32 R12, RZ, RZ, 0x10 ;  /* 0x00000010ff0c7424 */ /* 0x000fe200078e00ff */
[----:B------:R-:W-:-:S05]  /*24160*/  SEL R3, R14, RZ, P4 ;  /* 0x000000ff0e037207 */ /* 0x000fca0002000000 */
[----:B------:R-:W-:-:S04]  /*24170*/  IMAD.IADD R3, R2, 0x1, R3 ;  /* 0x0000000102037824 */ /* 0x000fc800078e0203 */
[----:B------:R-:W-:-:S07]  /*24180*/  IMAD.MOV.U32 R13, RZ, RZ, R3 ;  /* 0x000000ffff0d7224 */ /* 0x000fce00078e0003 */
[----:B------:R-:W-:Y:S05]  /*24190*/  WARPSYNC.COLLECTIVE R15, `(.L_x_4221) ;  /* 0x000000000f087348 */ /* 0x000fea0003c00000 */
[----:B------:R0:W1:Y:S02]  /*241a0*/  SHFL.UP P6, R14, R13, R12, R11 ;  /* 0x0400000c0d0e7389 */ /* 0x00006400000c000b */
[----:B01----:R-:W-:Y:S01]  /*241b0*/  ENDCOLLECTIVE ;  /* 0x000000000000791b */ /* 0x003fe20003800000 */
.L_x_4221:
        /* <DEDUP_REMOVED lines=8> */
.L_x_4222:
[----:B------:R-:W-:Y:S05]  /*24240*/  BRA `(.L_x_4223) ;  /* 0xffffffb000947947 */ /* 0x000fea000383ffff */
.L_x_4063:
        /* <DEDUP_REMOVED lines=8> */
.L_x_4225:
[----:B------:R-:W-:Y:S05]  /*242d0*/  BSYNC B0 ;  /* 0x0000000000007941 */ /* 0x000fea0003800000 */
.L_x_4224:
        /* <DEDUP_REMOVED lines=8> */
.L_x_4226:
[----:B------:R-:W-:Y:S01]  /*24360*/  IMAD.MOV.U32 R12, RZ, RZ, 0x4 ;  /* 0x00000004ff0c7424 */ /* 0x000fe200078e00ff */
[----:B------:R-:W-:-:S05]  /*24370*/  SEL R0, R14, RZ, P2 ;  /* 0x000000ff0e007207 */ /* 0x000fca0001000000 */
[----:B------:R-:W-:-:S04]  /*24380*/  IMAD.IADD R0, R13, 0x1, R0 ;  /* 0x000000010d007824 */ /* 0x000fc800078e0200 */
[----:B------:R-:W-:-:S07]  /*24390*/  IMAD.MOV.U32 R13, RZ, RZ, R0 ;  /* 0x000000ffff0d7224 */ /* 0x000fce00078e0000 */
[----:B------:R-:W-:Y:S05]  /*243a0*/  WARPSYNC.COLLECTIVE R15, `(.L_x_4227) ;  /* 0x000000000f087348 */ /* 0x000fea0003c00000 */
[----:B------:R0:W1:Y:S02]  /*243b0*/  SHFL.UP P6, R14, R13, R12, R11 ;  /* 0x0400000c0d0e7389 */ /* 0x00006400000c000b */
[----:B01----:R-:W-:Y:S01]  /*243c0*/  ENDCOLLECTIVE ;  /* 0x000000000000791b */ /* 0x003fe20003800000 */
.L_x_4227:
[----:B------:R-:W-:Y:S01]  /*243d0*/  IMAD.MOV.U32 R12, RZ, RZ, 0x8 ;  /* 0x00000008ff0c7424 */ /* 0x000fe200078e00ff */
[----:B------:R-:W-:-:S05]  /*243e0*/  SEL R3, R14, RZ, P3 ;  /* 0x000000ff0e037207 */ /* 0x000fca0001800000 */
[----:B------:R-:W-:-:S04]  /*243f0*/  IMAD.IADD R2, R0, 0x1, R3 ;  /* 0x0000000100027824 */ /* 0x000fc800078e0203 */
[----:B------:R-:W-:-:S07]  /*24400*/  IMAD.MOV.U32 R13, RZ, RZ, R2 ;  /* 0x000000ffff0d7224 */ /* 0x000fce00078e0002 */
[----:B------:R-:W-:Y:S05]  /*24410*/  WARPSYNC.COLLECTIVE R15, `(.L_x_4228) ;  /* 0x000000000f087348 */ /* 0x000fea0003c00000 */
[----:B------:R0:W1:Y:S02]  /*24420*/  SHFL.UP P6, R14, R13, R12, R11 ;  /* 0x0400000c0d0e7389 */ /* 0x00006400000c000b */
[----:B01----:R-:W-:Y:S01]  /*24430*/  ENDCOLLECTIVE ;  /* 0x000000000000791b */ /* 0x003fe20003800000 */
.L_x_4228:
[----:B------:R-:W-:Y:S01]  /*24440*/  IMAD.MOV.U32 R12, RZ, RZ, 0x10 ;  /* 0x00000010ff0c7424 */ /* 0x000fe200078e00ff */
[----:B------:R-:W-:-:S05]  /*24450*/  SEL R3, R14, RZ, P4 ;  /* 0x000000ff0e037207 */ /* 0x000fca0002000000 */
[----:B------:R-:W-:-:S04]  /*24460*/  IMAD.IADD R3, R2, 0x1, R3 ;  /* 0x0000000102037824 */ /* 0x000fc800078e0203 */
[----:B------:R-:W-:-:S07]  /*24470*/  IMAD.MOV.U32 R13, RZ, RZ, R3 ;  /* 0x000000ffff0d7224 */ /* 0x000fce00078e0003 */
[----:B------:R-:W-:Y:S05]  /*24480*/  WARPSYNC.COLLECTIVE R15, `(.L_x_4229) ;  /* 0x000000000f087348 */ /* 0x000fea0003c00000 */
[----:B------:R0:W1:Y:S02]  /*24490*/  SHFL.UP P6, R14, R13, R12, R11 ;  /* 0x0400000c0d0e7389 */ /* 0x00006400000c000b */
[----:B01----:R-:W-:Y:S01]  /*244a0*/  ENDCOLLECTIVE ;  /* 0x000000000000791b */ /* 0x003fe20003800000 */
.L_x_4229:
        /* <DEDUP_REMOVED lines=8> */
.L_x_4230:
[----:B------:R-:W-:Y:S05]  /*24530*/  BRA `(.L_x_4231) ;  /* 0xffffffb000747947 */ /* 0x000fea000383ffff */
.L_x_4065:
[----:B------:R-:W-:Y:S01]  /*24540*/  BSSY B0, `(.L_x_4232) ;  /* 0x0000006000007945 */ /* 0x000fe20003800000 */
[----:B------:R-:W-:Y:S01]  /*24550*/  PLOP3.LUT P6, PT, P6, PT, PT, 0x8, 0x0 ;  /* 0x000000000000781c */ /* 0x000fe200037ce170 */
[----:B------:R-:W-:-:S12]  /*24560*/  IMAD.MOV.U32 R15, RZ, RZ, -0x1 ;  /* 0xffffffffff0f7424 */ /* 0x000fd800078e00ff */
[----:B0-----:R-:W-:Y:S05]  /*24570*/  WARPSYNC.COLLECTIVE R15, `(.L_x_4233) ;  /* 0x000000000f087348 */ /* 0x001fea0003c00000 */
[----:B------:R-:W-:Y:S01]  /*24580*/  VOTE.ANY R14, PT, P6 ;  /* 0x00000000000e7806 */ /* 0x000fe200030e0100 */
[----:B0-----:R-:W-:Y:S06]  /*24590*/  ENDCOLLECTIVE ;  /* 0x000000000000791b */ /* 0x001fec0003800000 */
.L_x_4233:
[----:B------:R-:W-:Y:S05]  /*245a0*/  BSYNC B0 ;  /* 0x0000000000007941 */ /* 0x000fea0003800000 */
.L_x_4232:
[----:B------:R-:W-:Y:S01]  /*245b0*/  MOV R2, R14 ;  /* 0x0000000e00027202 */ /* 0x000fe20000000f00 */
[----:B------:R-:W-:Y:S02]  /*245c0*/  IMAD.MOV.U32 R13, RZ, RZ, R4 ;  /* 0x000000ffff0d7224 */ /* 0x000fe400078e0004 */
[----:B------:R-:W-:Y:S01]  /*245d0*/  IMAD.MOV.U32 R11, RZ, RZ, 0x1f ;  /* 0x0000001fff0b7424 */ /* 0x000fe200078e00ff */
[----:B------:R-:W0:Y:S01]  /*245e0*/  POPC R0, R2 ;  /* 0x0000000200007309 */ /* 0x000e220000000000 */
[----:B------:R-:W-:Y:S02]  /*245f0*/  IMAD.MOV.U32 R15, RZ, RZ, -0x1 ;  /* 0xffffffffff0f7424 */ /* 0x000fe400078e00ff */
[----:B0-----:R-:W-:-:S07]  /*24600*/  IMAD.MOV.U32 R12, RZ, RZ, R0 ;  /* 0x000000ffff0c7224 */ /* 0x001fce00078e0000 */
[----:B------:R-:W-:Y:S05]  /*24610*/  WARPSYNC.COLLECTIVE R15, `(.L_x_4234) ;  /* 0x000000000f087348 */ /* 0x000fea0003c00000 */
[----:B------:R0:W1:Y:S02]  /*24620*/  SHFL.IDX P6, R14, R13, R12, R11 ;  /* 0x0000000c0d0e7389 */ /* 0x00006400000c000b */
[----:B01----:R-:W-:Y:S01]  /*24630*/  ENDCOLLECTIVE ;  /* 0x000000000000791b */ /* 0x003fe20003800000 */
.L_x_4234:
[----:B------:R-:W-:Y:S01]  /*24640*/  IMAD.MOV.U32 R4, RZ, RZ, R14 ;  /* 0x000000ffff047224 */ /* 0x000fe200078e000e */
[----:B------:R-:W-:Y:S06]  /*24650*/  BRA `(.L_x_4235) ;  /* 0xffffffb000647947 */ /* 0x000fec000383ffff */
.L_x_4067:
[----:B------:R-:W-:Y:S01]  /*24660*/  BSSY B0, `(.L_x_4236) ;  /* 0x0000007000007945 */ /* 0x000fe20003800000 */
[----:B------:R-:W-:Y:S02]  /*24670*/  IMAD.MOV.U32 R13, RZ, RZ, R6 ;  /* 0x000000ffff0d7224 */ /* 0x000fe400078e0006 */
[----:B------:R-:W-:Y:S02]  /*24680*/  IMAD.MOV.U32 R11, RZ, RZ, 0x1f ;  /* 0x0000001fff0b7424 */ /* 0x000fe400078e00ff */
[----:B------:R-:W-:-:S07]  /*24690*/  IMAD.MOV.U32 R15, RZ, RZ, -0x1 ;  /* 0xffffffffff0f7424 */ /* 0x000fce00078e00ff */
[----:B012---:R-:W-:Y:S05]  /*246a0*/  WARPSYNC.COLLECTIVE R15, `(.L_x_4237) ;  /* 0x000000000f087348 */ /* 0x007fea0003c00000 */
[----:B------:R3:W4:Y:S02]  /*246b0*/  SHFL.IDX P6, R14, R13, R12, R11 ;  /* 0x0000000c0d0e7389 */ /* 0x00072400000c000b */
[----:B01234-:R-:W-:Y:S01]  /*246c0*/  ENDCOLLECTIVE ;  /* 0x000000000000791b */ /* 0x01ffe20003800000 */
.L_x_4237:
[----:B------:R-:W-:Y:S05]  /*246d0*/  BSYNC B0 ;  /* 0x0000000000007941 */ /* 0x000fea0003800000 */
.L_x_4236:
[----:B------:R-:W-:Y:S05]  /*246e0*/  BRA `(.L_x_4066) ;  /* 0xffffffb0005c7947 */ /* 0x000fea000383ffff */
.L_x_4071:
[----:B0-----:R0:W1:Y:S02]  /*246f0*/  SYNCS.PHASECHK.TRANS64.TRYWAIT P0, [R7+URZ+0x30820], R0 ;  /* 0x03082000070075a7 */ /* 0x001064000800017f */
[----:B-1----:R-:W-:Y:S05]  /*24700*/  @!P0 NANOSLEEP.SYNCS 0x989680 ;  /* 0x009896800000895d */ /* 0x002fea0003900000 */
[----:B------:R-:W1:Y:S02]  /*24710*/  @!P0 SYNCS.PHASECHK.TRANS64 P0, [R7+URZ+0x30820], R0 ;  /* 0x03082000070085a7 */ /* 0x000e64000800007f */
[----:B-1----:R-:W-:Y:S05]  /*24720*/  @!P0 BRA `(.L_x_4071) ;  /* 0xfffffffc00f08947 */ /* 0x002fea000383ffff */
[----:B------:R-:W-:Y:S05]  /*24730*/  BRA `(.L_x_4238) ;  /* 0xffffffb400487947 */ /* 0x000fea000383ffff */
.L_x_4072:
        /* <DEDUP_REMOVED lines=8> */
[----:B0-----:R-:W-:Y:S05]  /*247c0*/  WARPSYNC.COLLECTIVE R15, `(.L_x_4240) ;  /* 0x000000000f087348 */ /* 0x001fea0003c00000 */
[----:B------:R1:W2:Y:S02]  /*247d0*/  SHFL.IDX P6, R14, R13, R12, R11 ;  /* 0x0000000c0d0e7389 */ /* 0x0002a400000c000b */
[----:B012---:R-:W-:Y:S01]  /*247e0*/  ENDCOLLECTIVE ;  /* 0x000000000000791b */ /* 0x007fe20003800000 */
.L_x_4240:
[----:B------:R-:W-:Y:S05]  /*247f0*/  BSYNC B0 ;  /* 0x0000000000007941 */ /* 0x000fea0003800000 */
.L_x_4239:
[----:B------:R-:W-:Y:S05]  /*24800*/  BRA `(.L_x_4241) ;  /* 0xffffffb400307947 */ /* 0x000fea000383ffff */
.L_x_4073:
[----:B------:R-:W-:Y:S01]  /*24810*/  BSSY B0, `(.L_x_4242) ;  /* 0x0000006000007945 */ /* 0x000fe20003800000 */
[----:B------:R-:W-:-:S07]  /*24820*/  IMAD.MOV.U32 R15, RZ, RZ, -0x1 ;  /* 0xffffffffff0f7424 */ /* 0x000fce00078e00ff */
[----:B0-----:R-:W-:Y:S05]  /*24830*/  WARPSYNC.COLLECTIVE R15, `(.L_x_4243) ;  /* 0x000000000f0c7348 */ /* 0x001fea0003c00000 */
[----:B------:R-:W-:Y:S02]  /*24840*/  ELECT P6, UR62, PT ;  /* 0x00000000003e782f */ /* 0x000fe400038c0000 */
[----:B------:R-:W-:Y:S01]  /*24850*/  MOV R14, UR62 ;  /* 0x0000003e000e7c02 */ /* 0x000fe20008000f00 */
[----:B0-----:R-:W-:Y:S10]  /*24860*/  ENDCOLLECTIVE ;  /* 0x000000000000791b */ /* 0x001ff40003800000 */
.L_x_4243:
[----:B------:R-:W-:Y:S05]  /*24870*/  BSYNC B0 ;  /* 0x0000000000007941 */ /* 0x000fea0003800000 */
.L_x_4242:
[----:B------:R-:W-:Y:S05]  /*24880*/  BRA `(.L_x_4244) ;  /* 0xffffffb400247947 */ /* 0x000fea000383ffff */
.L_x_4075:
[----:B0-----:R0:W1:Y:S02]  /*24890*/  SYNCS.PHASECHK.TRANS64.TRYWAIT P1, [R5+URZ+0x30840], R0 ;  /* 0x03084000050075a7 */ /* 0x001064000802017f */
[----:B-1----:R-:W-:Y:S05]  /*248a0*/  @!P1 NANOSLEEP.SYNCS 0x989680 ;  /* 0x009896800000995d */ /* 0x002fea0003900000 */
[----:B------:R-:W1:Y:S02]  /*248b0*/  @!P1 SYNCS.PHASECHK.TRANS64 P1, [R5+URZ+0x30840], R0 ;  /* 0x03084000050095a7 */ /* 0x000e64000802007f */
[----:B-1----:R-:W-:Y:S05]  /*248c0*/  @!P1 BRA `(.L_x_4075) ;  /* 0xfffffffc00f09947 */ /* 0x002fea000383ffff */
[----:B------:R-:W-:Y:S05]  /*248d0*/  BRA `(.L_x_4245) ;  /* 0xffffffb400447947 */ /* 0x000fea000383ffff */
.L_x_4077:
[----:B-1----:R1:W2:Y:S02]  /*248e0*/  SYNCS.PHASECHK.TRANS64.TRYWAIT P1, [R3+URZ+0x30840], R2 ;  /* 0x03084002030075a7 */ /* 0x0022a4000802017f */
[----:B--2---:R-:W-:Y:S05]  /*248f0*/  @!P1 NANOSLEEP.SYNCS 0x989680 ;  /* 0x009896800000995d */ /* 0x004fea0003900000 */
[----:B------:R-:W2:Y:S02]  /*24900*/  @!P1 SYNCS.PHASECHK.TRANS64 P1, [R3+URZ+0x30840], R2 ;  /* 0x03084002030095a7 */ /* 0x000ea4000802007f */
[----:B--2---:R-:W-:Y:S05]  /*24910*/  @!P1 BRA `(.L_x_4077) ;  /* 0xfffffffc00f09947 */ /* 0x004fea000383ffff */
[----:B------:R-:W-:Y:S05]  /*24920*/  BRA `(.L_x_4246) ;  /* 0xffffffb400507947 */ /* 0x000fea000383ffff */
.L_x_4079:
[----:B--2---:R2:W3:Y:S02]  /*24930*/  SYNCS.PHASECHK.TRANS64.TRYWAIT P1, [R5+URZ+0x30860], R0 ;  /* 0x03086000050075a7 */ /* 0x0044e4000802017f */
[----:B---3--:R-:W-:Y:S05]  /*24940*/  @!P1 NANOSLEEP.SYNCS 0x989680 ;  /* 0x009896800000995d */ /* 0x008fea0003900000 */
[----:B------:R-:W3:Y:S02]  /*24950*/  @!P1 SYNCS.PHASECHK.TRANS64 P1, [R5+URZ+0x30860], R0 ;  /* 0x03086000050095a7 */ /* 0x000ee4000802007f */
[----:B---3--:R-:W-:Y:S05]  /*24960*/  @!P1 BRA `(.L_x_4079) ;  /* 0xfffffffc00f09947 */ /* 0x008fea000383ffff */
[----:B------:R-:W-:Y:S05]  /*24970*/  BRA `(.L_x_4247) ;  /* 0xffffffb4004c7947 */ /* 0x000fea000383ffff */
.L_x_4248:
        /* <DEDUP_REMOVED lines=16> */
.L_x_15835:


//--------------------- .text._ZN7cutlass13device_kernelIN5flash11enable_sm90INS1_16FlashAttnFwdSm90INS1_25CollectiveMainloopFwdSm90ILi2EN4cute5tupleIJNS5_1CILi1EEES8_S8_EEENS6_IJNS7_ILi128EEENS7_ILi96EEENS7_ILi192EEEEEELi192ENS_10bfloat16_tEfNS_4arch4Sm90ELb0ELb1ELb0ELb0ELb1ELb0ELb0ELb1ELb1ELb1ELb0ELb0EEENS1_21CollectiveEpilogueFwdINS6_IJSA_SC_SB_EEES9_SE_SG_Li256ELb0ELb1ELb0ELb0EEENS1_30DynamicPersistentTileSchedulerILi256ELi128ELb0ELb1ELb1EEEEEEEEEvNT_6ParamsE --------------------------
	.section	.text._ZN7cutlass13device_kernelIN5flash11enable_sm90INS1_16FlashAttnFwdSm90INS1_25CollectiveMainloopFwdSm90ILi2EN4cute5tupleIJNS5_1CILi1EEES8_S8_EEENS6_IJNS7_ILi128EEENS7_ILi96EEENS7_ILi192EEEEEELi192ENS_10bfloat16_tEfNS_4arch4Sm90ELb0ELb1ELb0ELb0ELb1ELb0ELb0ELb1ELb1ELb1ELb0ELb0EEENS1_21CollectiveEpilogueFwdINS6_IJSA_SC_SB_EEES9_SE_SG_Li256ELb0ELb1ELb0ELb0EEENS1_30DynamicPersistentTileSchedulerILi256ELi128ELb0ELb1ELb1EEEEEEEEEvNT_6ParamsE,"ax",@progbits
	.align	128
.text._ZN7cutlass13device_kernelIN5flash11enable_sm90INS1_16FlashAttnFwdSm90INS1_25CollectiveMainloopFwdSm90ILi2EN4cute5tupleIJNS5_1CILi1EEES8_S8_EEENS6_IJNS7_ILi128EEENS7_ILi96EEENS7_ILi192EEEEEELi192ENS_10bfloat16_tEfNS_4arch4Sm90ELb0ELb1ELb0ELb0ELb1ELb0ELb0ELb1ELb1ELb1ELb0ELb0EEENS1_21CollectiveEpilogueFwdINS6_IJSA_SC_SB_EEES9_SE_SG_Li256ELb0ELb1ELb0ELb0EEENS1_30DynamicPersistentTileSchedulerILi256ELi128ELb0ELb1ELb1EEEEEEEEEvNT_6ParamsE:
        .type           _ZN7cutlass13device_kernelIN5flash11enable_sm90INS1_16FlashAttnFwdSm90INS1_25CollectiveMainloopFwdSm90ILi2EN4cute5tupleIJNS5_1CILi1EEES8_S8_EEENS6_IJNS7_ILi128EEENS7_ILi96EEENS7_ILi192EEEEEELi192ENS_10bfloat16_tEfNS_4arch4Sm90ELb0ELb1ELb0ELb0ELb1ELb0ELb0ELb1ELb1ELb1ELb0ELb0EEENS1_21CollectiveEpilogueFwdINS6_IJSA_SC_SB_EEES9_SE_SG_Li256ELb0ELb1ELb0ELb0EEENS1_30DynamicPersistentTileSchedulerILi256ELi128ELb0ELb1ELb1EEEEEEEEEvNT_6ParamsE,@function
        .size           _ZN7cutlass13device_kernelIN5flash11enable_sm90INS1_16FlashAttnFwdSm90INS1_25CollectiveMainloopFwdSm90ILi2EN4cute5tupleIJNS5_1CILi1EEES8_S8_EEENS6_IJNS7_ILi128EEENS7_ILi96EEENS7_ILi192EEEEEELi192ENS_10bfloat16_tEfNS_4arch4Sm90ELb0ELb1ELb0ELb0ELb1ELb0ELb0ELb1ELb1ELb1ELb0ELb0EEENS1_21CollectiveEpilogueFwdINS6_IJSA_SC_SB_EEES9_SE_SG_Li256ELb0ELb1ELb0ELb0EEENS1_30DynamicPersistentTileSchedulerILi256ELi128ELb0ELb1ELb1EEEEEEEEEvNT_6ParamsE,(.L_x_15836 - _ZN7cutlass13device_kernelIN5flash11enable_sm90INS1_16FlashAttnFwdSm90INS1_25CollectiveMainloopFwdSm90ILi2EN4cute5tupleIJNS5_1CILi1EEES8_S8_EEENS6_IJNS7_ILi128EEENS7_ILi96EEENS7_ILi192EEEEEELi192ENS_10bfloat16_tEfNS_4arch4Sm90ELb0ELb1ELb0ELb0ELb1ELb0ELb0ELb1ELb1ELb1ELb0ELb0EEENS1_21CollectiveEpilogueFwdINS6_IJSA_SC_SB_EEES9_SE_SG_Li256ELb0ELb1ELb0ELb0EEENS1_30DynamicPersistentTileSchedulerILi256ELi128ELb0ELb1ELb1EEEEEEEEEvNT_6ParamsE)
        .other          _ZN7cutlass13device_kernelIN5flash11enable_sm90INS1_16FlashAttnFwdSm90INS1_25CollectiveMainloopFwdSm90ILi2EN4cute5tupleIJNS5_1CILi1EEES8_S8_EEENS6_IJNS7_ILi128EEENS7_ILi96EEENS7_ILi192EEEEEELi192ENS_10bfloat16_tEfNS_4arch4Sm90ELb0ELb1ELb0ELb0ELb1ELb0ELb0ELb1ELb1ELb1ELb0ELb0EEENS1_21CollectiveEpilogueFwdINS6_IJSA_SC_SB_EEES9_SE_SG_Li256ELb0ELb1ELb0ELb0EEENS1_30DynamicPersistentTileSchedulerILi256ELi128ELb0ELb1ELb1EEEEEEEEEvNT_6ParamsE,@"STO_CUDA_ENTRY STV_DEFAULT"
_ZN7cutlass13device_kernelIN5flash11enable_sm90INS1_16FlashAttnFwdSm90INS1_25CollectiveMainloopFwdSm90ILi2EN4cute5tupleIJNS5_1CILi1EEES8_S8_EEENS6_IJNS7_ILi128EEENS7_ILi96EEENS7_ILi192EEEEEELi192ENS_10bfloat16_tEfNS_4arch4Sm90ELb0ELb1ELb0ELb0ELb1ELb0ELb0ELb1ELb1ELb1ELb0ELb0EEENS1_21CollectiveEpilogueFwdINS6_IJSA_SC_SB_EEES9_SE_SG_Li256ELb0ELb1ELb0ELb0EEENS1_30DynamicPersistentTileSchedulerILi256ELi128ELb0ELb1ELb1EEEEEEEEEvNT_6ParamsE:
        /* <DEDUP_REMOVED lines=45> */
.L_x_4249:
        /* <DEDUP_REMOVED lines=22> */
.L_x_4250:
        /* <DEDUP_REMOVED lines=18> */
.L_x_4251:
        /* <DEDUP_REMOVED lines=22> */
.L_x_4252:
        /* <DEDUP_REMOVED lines=23> */
.L_x_4253:
        /* <DEDUP_REMOVED lines=10> */
.L_x_4255:
        /* <DEDUP_REMOVED lines=24> */
[----:B------:R-:W-:Y:S02]  /*0a40*/  LEA.HI R6, R0, R207, RZ, 0x2 ;  /* 0x000000cf00067211 */ /* 0x000fe400078f10ff */
[----:B------:R-:W-:Y:S02]  /*0a50*/  LEA.HI R8, R9, R198, RZ, 0x2 ;  /* 0x000000c609087211 */ /* 0x000fe400078f10ff */
[----:B------:R-:W-:Y:S02]  /*0a60*/  LOP3.LUT R6, R6, 0xfffffffc, RZ, 0xc0, !PT ;  /* 0xfffffffc06067812 */ /* 0x000fe400078ec0ff */
[----:B------:R-:W-:-:S02]  /*0a70*/  SHF.R.S32.HI R10, RZ, 0x2, R8 ;  /* 0x00000002ff0a7819 */ /* 0x000fc40000011408 */
[----:B------:R-:W-:Y:S01]  /*0a80*/  SHF.R.S32.HI R11, RZ, 0x1f, R8 ;  /* 0x0000001fff0b7819 */ /* 0x000fe20000011408 */
[----:B------:R-:W-:Y:S01]  /*0a90*/  IMAD.IADD R6, R207, 0x1, -R6 ;  /* 0x00000001cf067824 */ /* 0x000fe200078e0a06 */
[----:B------:R-:W-:Y:S02]  /*0aa0*/  LEA.HI R9, R9, R198, RZ, 0x5 ;  /* 0x000000c609097211 */ /* 0x000fe400078f28ff */
[----:B------:R-:W-:Y:S02]  /*0ab0*/  LEA.HI R11, R11, R10, RZ, 0x3 ;  /* 0x0000000a0b0b7211 */ /* 0x000fe400078f18ff */
[----:B------:R-:W-:Y:S02]  /*0ac0*/  SHF.R.S32.HI R9, RZ, 0x5, R9 ;  /* 0x00000005ff097819 */ /* 0x000fe40000011409 */
[----:B------:R-:W-:Y:S02]  /*0ad0*/  LOP3.LUT R11, R11, 0xfffffff8, RZ, 0xc0, !PT ;  /* 0xfffffff80b0b7812 */ /* 0x000fe400078ec0ff */
[----:B------:R-:W-:-:S03]  /*0ae0*/  LOP3.LUT R3, R3, 0x3fffffe, RZ, 0xc0, !PT ;  /* 0x03fffffe03037812 */ /* 0x000fc600078ec0ff */
[----:B------:R-:W-:Y:S02]  /*0af0*/  IMAD.IADD R10, R10, 0x1, -R11 ;  /* 0x000000010a0a7824 */ /* 0x000fe400078e0a0b */
[----:B------:R-:W-:Y:S02]  /*0b00*/  IMAD.IADD R3, R200, 0x1, -R3 ;  /* 0x00000001c8037824 */ /* 0x000fe400078e0a03 */
[----:B------:R-:W-:-:S04]  /*0b10*/  IMAD R10, R9, 0x10, R10 ;  /* 0x00000010090a7824 */ /* 0x000fc800078e020a */
[----:B------:R-:W-:Y:S01]  /*0b20*/  IMAD R201, R3, 0x40, R10 ;  /* 0x0000004003c97824 */ /* 0x000fe200078e020a */
[----:B------:R-:W-:-:S05]  /*0b30*/  LOP3.LUT R3, R8, 0x7ffffffc, RZ, 0xc0, !PT ;  /* 0x7ffffffc08037812 */ /* 0x000fca00078ec0ff */
[----:B------:R-:W-:Y:S01]  /*0b40*/  IMAD.IADD R18, R198, 0x1, -R3 ;  /* 0x00000001c6127824 */ /* 0x000fe200078e0a03 */
[----:B--2---:R-:W-:Y:S02]  /*0b50*/  R2UR UR5, R2 ;  /* 0x00000000020572ca */ /* 0x004fe400000e0000 */
[CC--:B------:R-:W-:Y:S02]  /*0b60*/  LEA.HI R2, R0.reuse, R207.reuse, RZ, 0x4 ;  /* 0x000000cf00027211 */ /* 0x0c0fe400078f20ff */
[----:B------:R-:W-:Y:S02]  /*0b70*/  LEA.HI R0, R0, R207, RZ, 0x3 ;  /* 0x000000cf00007211 */ /* 0x000fe400078f18ff */
[C---:B------:R-:W-:Y:S02]  /*0b80*/  LOP3.LUT R4, R2.reuse, 0x3fffff0, RZ, 0xc0, !PT ;  /* 0x03fffff002047812 */ /* 0x040fe400078ec0ff */
[----:B------:R-:W-:Y:S02]  /*0b90*/  SHF.R.S32.HI R5, RZ, 0x4, R2 ;  /* 0x00000004ff057819 */ /* 0x000fe40000011402 */
[----:B------:R-:W-:Y:S01]  /*0ba0*/  SHF.R.S32.HI R196, RZ, 0x3, R0 ;  /* 0x00000003ffc47819 */ /* 0x000fe20000011400 */
[----:B------:R-:W-:Y:S01]  /*0bb0*/  IMAD.IADD R4, R207, 0x1, -R4 ;  /* 0x00000001cf047824 */ /* 0x000fe200078e0a04 */
[----:B------:R-:W-:Y:S01]  /*0bc0*/  LEA.HI R2, R2, R5, RZ, 0x1 ;  /* 0x0000000502027211 */ /* 0x000fe200078f08ff */
[----:B------:R-:W-:-:S02]  /*0bd0*/  ULOP3.LUT UR6, UR5, 0x1, URZ, 0xfc, !UPT ;  /* 0x0000000105067892 */ /* 0x000fc4000f8efc3f */
[----:B------:R-:W-:Y:S01]  /*0be0*/  IMAD R7, R4, 0x40, R7 ;  /* 0x0000004004077824 */ /* 0x000fe200078e0207 */
[----:B------:R-:W-:Y:S01]  /*0bf0*/  LOP3.LUT R2, R2, 0x1ffffffe, RZ, 0xc0, !PT ;  /* 0x1ffffffe02027812 */ /* 0x000fe200078ec0ff */
[----:B------:R-:W-:Y:S01]  /*0c00*/  UMOV UR5, URZ ;  /* 0x0000003f00057c82 */ /* 0x000fe20008000000 */
[----:B------:R-:W-:Y:S01]  /*0c10*/  LOP3.LUT R4, R0, 0xfffffff8, RZ, 0xc0, !PT ;  /* 0xfffffff800047812 */ /* 0x000fe200078ec0ff */
[----:B------:R-:W-:Y:S02]  /*0c20*/  IMAD.U32 R203, RZ, RZ, UR6 ;  /* 0x00000006ffcb7e24 */ /* 0x000fe4000f8e00ff */
[----:B------:R-:W-:Y:S01]  /*0c30*/  IMAD.IADD R2, R5, 0x1, -R2 ;  /* 0x0000000105027824 */ /* 0x000fe200078e0a02 */
[----:B------:R-:W-:Y:S01]  /*0c40*/  LEA.HI R5, R6, R6, RZ, 0x1 ;  /* 0x0000000606057211 */ /* 0x000fe200078f08ff */
[----:B------:R-:W-:Y:S02]  /*0c50*/  IMAD.IADD R193, R207, 0x1, -R4 ;  /* 0x00000001cfc17824 */ /* 0x000fe400078e0a04 */
[----:B------:R-:W-:Y:S01]  /*0c60*/  IMAD R202, R2, 0x8, R7 ;  /* 0x0000000802ca7824 */ /* 0x000fe200078e0207 */
[----:B------:R-:W-:Y:S01]  /*0c70*/  LOP3.LUT R5, R5, 0x1ffffffe, RZ, 0xc0, !PT ;  /* 0x1ffffffe05057812 */ /* 0x000fe200078ec0ff */
[----:B------:R-:W-:-:S02]  /*0c80*/  IMAD.SHL.U32 R22, R193, 0x8, RZ ;  /* 0x00000008c1167824 */ /* 0x000fc400078e00ff */
[----:B------:R-:W-:Y:S02]  /*0c90*/  IMAD.U32 R197, RZ, RZ, UR5 ;  /* 0x00000005ffc57e24 */ /* 0x000fe4000f8e00ff */
[C---:B------:R-:W-:Y:S01]  /*0ca0*/  VIADD R23, R22.reuse, 0x40 ;  /* 0x0000004016177836 */ /* 0x040fe20000000000 */
[----:B------:R-:W-:Y:S01]  /*0cb0*/  SHF.R.S32.HI R206, RZ, 0x1f, R22 ;  /* 0x0000001fffce7819 */ /* 0x000fe20000011416 */
[----:B------:R-:W-:Y:S02]  /*0cc0*/  VIADD R192, R22, 0x80 ;  /* 0x0000008016c07836 */ /* 0x000fe40000000000 */
[----:B------:R-:W-:Y:S01]  /*0cd0*/  IMAD.IADD R6, R6, 0x1, -R5 ;  /* 0x0000000106067824 */ /* 0x000fe200078e0a05 */
[----:B------:R-:W-:Y:S02]  /*0ce0*/  SHF.R.S32.HI R205, RZ, 0x1f, R23 ;  /* 0x0000001fffcd7819 */ /* 0x000fe40000011417 */
[----:B------:R-:W-:Y:S01]  /*0cf0*/  SHF.R.S32.HI R204, RZ, 0x1f, R192 ;  /* 0x0000001fffcc7819 */ /* 0x000fe200000114c0 */
[----:B------:R-:W-:-:S07]  /*0d00*/  IMAD R19, R6, 0x8, R201 ;  /* 0x0000000806137824 */ /* 0x000fce00078e02c9 */
.L_x_4360:
        /* <DEDUP_REMOVED lines=21> */
.L_x_4256:
[----:B------:R-:W-:Y:S01]  /*0e60*/  ULDC UR7, c[0x0][0xc54] ;  /* 0x0003150000077ab9 */ /* 0x000fe20000000800 */
[----:B------:R-:W-:Y:S01]  /*0e70*/  UMOV UR6, UR9 ;  /* 0x0000000900067c82 */ /* 0x000fe20008000000 */
[----:B------:R-:W-:-:S11]  /*0e80*/  UISETP.NE.AND UP0, UPT, UR7, 0x1, UPT ;  /* 0x000000010700788c */ /* 0x000fd6000bf05270 */
[----:B------:R-:W-:Y:S02]  /*0e90*/  @UP0 ULDC.64 UR10, c[0x0][0xc58] ;  /* 0x00031600000a0ab9 */ /* 0x000fe40000000a00 */
[----:B------:R-:W-:-:S04]  /*0ea0*/  UIMAD.WIDE.U32 UR4, UR9, UR10, URZ ;  /* 0x0000000a090472a5 */ /* 0x000fc8000f8e003f */
[----:B------:R-:W-:-:S04]  /*0eb0*/  @UP0 USHF.R.U32.HI UR6, URZ, UR11, UR5 ;  /* 0x0000000b3f060299 */ /* 0x000fc80008011605 */
[----:B------:R-:W-:-:S12]  /*0ec0*/  UIMAD UR4, UR6, UR7, URZ ;  /* 0x00000007060472a4 */ /* 0x000fd8000f8e023f */
.L_x_4257:
[----:B------:R-:W0:Y:S01]  /*0ed0*/  LDC R199, c[0x0][0x448] ;  /* 0x00011200ffc77b82 */ /* 0x000e220000000800 */
[----:B------:R-:W-:Y:S01]  /*0ee0*/  ULDC UR7, c[0x0][0xc48] ;  /* 0x0003120000077ab9 */ /* 0x000fe20000000800 */
[----:B------:R-:W-:Y:S01]  /*0ef0*/  ULOP3.LUT UR6, URZ, UR6, URZ, 0x33, !UPT ;  /* 0x000000063f067292 */ /* 0x000fe2000f8e333f */
[----:B------:R-:W-:Y:S01]  /*0f00*/  LOP3.LUT R16, R16, 0xffefffff, RZ, 0xc0, !PT ;  /* 0xffefffff10107812 */ /* 0x000fe200078ec0ff */
[----:B------:R-:W-:Y:S02]  /*0f10*/  UISETP.NE.AND UP0, UPT, UR7, 0x1, UPT ;  /* 0x000000010700788c */ /* 0x000fe4000bf05270 */
[----:B------:R-:W-:Y:S02]  /*0f20*/  UIADD3 UR4, UR9, -UR4, URZ ;  /* 0x8000000409047290 */ /* 0x000fe4000fffe03f */
[----:B------:R-:W1:Y:S01]  /*0f30*/  LDC.64 R8, c[0x0][0x9e0] ;  /* 0x00027800ff087b82 */ /* 0x000e620000000a00 */
[----:B------:R-:W-:Y:S01]  /*0f40*/  ULDC UR5, c[0x0][0xc3c] ;  /* 0x00030f0000057ab9 */ /* 0x000fe20000000800 */
[----:B------:R-:W-:Y:S01]  /*0f50*/  ULDC UR9, c[0x0][0xc54] ;  /* 0x0003150000097ab9 */ /* 0x000fe20000000800 */
[----:B------:R-:W-:-:S02]  /*0f60*/  UIADD3 UR6, UR6, UR5, URZ ;  /* 0x0000000506067290 */ /* 0x000fc4000fffe03f */
[----:B------:R-:W-:Y:S02]  /*0f70*/  UIMAD UR8, UR8, UR9, UR4 ;  /* 0x00000009080872a4 */ /* 0x000fe4000f8e0204 */
[----:B------:R-:W-:Y:S01]  /*0f80*/  USHF.L.U32 UR41, UR6, 0x7, URZ ;  /* 0x0000000706297899 */ /* 0x000fe2000800063f */
[----:B------:R-:W2:Y:S01]  /*0f90*/  LDC R75, c[0x0][0x288] ;  /* 0x0000a200ff4b7b82 */ /* 0x000ea20000000800 */
[----:B------:R-:W-:Y:S01]  /*0fa0*/  ULDC.64 UR10, c[0x0][0x418] ;  /* 0x00010600000a7ab9 */ /* 0x000fe20000000a00 */
[----:B------:R-:W-:Y:S01]  /*0fb0*/  @UP0 ULDC UR4, c[0x0][0xc4c] ;  /* 0x0003130000040ab9 */ /* 0x000fe20000000800 */
[----:B------:R-:W-:Y:S01]  /*0fc0*/  ISETP.NE.U32.AND P0, PT, RZ, UR10, PT ;  /* 0x0000000aff007c0c */ /* 0x000fe2000bf05070 */
[----:B------:R-:W-:Y:S02]  /*0fd0*/  UIMAD.WIDE.U32 UR4, UR8, UR4, URZ ;  /* 0x00000004080472a5 */ /* 0x000fe4000f8e003f */
[----:B------:R-:W-:Y:S01]  /*0fe0*/  UIADD3 UR6, UR41, 0x7f, URZ ;  /* 0x0000007f29067890 */ /* 0x000fe2000fffe03f */
[----:B------:R-:W-:Y:S01]  /*0ff0*/  ISETP.NE.AND.EX P0, PT, RZ, UR11, PT, P0 ;  /* 0x0000000bff007c0c */ /* 0x000fe2000bf05300 */
[----:B------:R-:W3:Y:S01]  /*1000*/  LDC R0, c[0x0][0x424] ;  /* 0x00010900ff007b82 */ /* 0x000ee20000000800 */
[----:B0-----:R-:W-:Y:S01]  /*1010*/  ISETP.NE.AND P2, PT, R199, 0x1, PT ;  /* 0x00000001c700780c */ /* 0x001fe20003f45270 */
[----:B------:R-:W-:Y:S01]  /*1020*/  @UP0 ULDC UR9, c[0x0][0xc50] ;  /* 0x0003140000090ab9 */ /* 0x000fe20000000800 */
[----:B------:R-:W-:Y:S01]  /*1030*/  UMOV UR12, UR8 ;  /* 0x00000008000c7c82 */ /* 0x000fe20008000000 */
[----:B------:R-:W-:Y:S01]  /*1040*/  @UP0 USHF.R.U32.HI UR12, URZ, UR9, UR5 ;  /* 0x000000093f0c0299 */ /* 0x000fe20008011605 */
[----:B------:R-:W-:-:S03]  /*1050*/  IMAD.U32 R2, RZ, RZ, UR6 ;  /* 0x00000006ff027e24 */ /* 0x000fc6000f8e00ff */
[----:B------:R-:W0:Y:S01]  /*1060*/  LDC R7, c[0x0][0x2f0] ;  /* 0x0000bc00ff077b82 */ /* 0x000e220000000800 */
[----:B-1----:R-:W-:Y:S01]  /*1070*/  ISETP.GE.AND P1, PT, R9, 0x1, PT ;  /* 0x000000010900780c */ /* 0x002fe20003f26270 */
[----:B------:R-:W-:Y:S02]  /*1080*/  UIADD3 UR4, -UR12, URZ, URZ ;  /* 0x0000003f0c047290 */ /* 0x000fe4000fffe13f */
[----:B------:R-:W-:Y:S02]  /*1090*/  IMAD.U32 R195, RZ, RZ, UR12 ;  /* 0x0000000cffc37e24 */ /* 0x000fe4000f8e00ff */
[----:B------:R-:W-:Y:S01]  /*10a0*/  UIMAD UR4, UR7, UR4, UR8 ;  /* 0x00000004070472a4 */ /* 0x000fe2000f8e0208 */
[----:B------:R-:W-:Y:S01]  /*10b0*/  @P2 LOP3.LUT R16, R16, 0x100000, RZ, 0xfc, !PT ;  /* 0x0010000010102812 */ /* 0x000fe200078efcff */
[----:B------:R-:W1:Y:S01]  /*10c0*/  @P2 LDC R3, c[0x0][0x44c] ;  /* 0x00011300ff032b82 */ /* 0x000e620000000800 */
[----:B--2---:R-:W-:Y:S02]  /*10d0*/  IADD3 R5, -R75, 0x1, RZ ;  /* 0x000000014b057810 */ /* 0x004fe40007ffe1ff */
[----:B------:R-:W-:Y:S01]  /*10e0*/  LOP3.LUT R16, R16, 0xfff7ffff, RZ, 0xc0, !PT ;  /* 0xfff7ffff10107812 */ /* 0x000fe200078ec0ff */
[----:B------:R-:W-:-:S03]  /*10f0*/  IMAD.U32 R194, RZ, RZ, UR4 ;  /* 0x00000004ffc27e24 */ /* 0x000fc6000f8e00ff */
[----:B------:R-:W-:Y:S01]  /*1100*/  @P1 LOP3.LUT R16, R16, 0x80000, RZ, 0xfc, !PT ;  /* 0x0008000010101812 */ /* 0x000fe200078efcff */
[----:B------:R-:W2:Y:S01]  /*1110*/  @P2 LDC R4, c[0x0][0x450] ;  /* 0x00011400ff042b82 */ /* 0x000ea20000000800 */
[----:B---3--:R-:W-:-:S05]  /*1120*/  SEL R0, R0, 0x1, P0 ;  /* 0x0000000100007807 */ /* 0x008fca0000000000 */
[CC--:B0-----:R-:W-:Y:S02]  /*1130*/  IMAD R5, R0.reuse, R7.reuse, R5 ;  /* 0x0000000700057224 */ /* 0x0c1fe400078e0205 */
[----:B------:R-:W-:Y:S02]  /*1140*/  IMAD R17, R0, R7, RZ ;  /* 0x0000000700117224 */ /* 0x000fe400078e02ff */
[----:B-1----:R-:W-:-:S05]  /*1150*/  @P2 IMAD.HI.U32 R3, R3, UR6, RZ ;  /* 0x0000000603032c27 */ /* 0x002fca000f8e00ff */
[----:B--2---:R-:W-:-:S05]  /*1160*/  @P2 SHF.R.U32.HI R2, RZ, R4, R3 ;  /* 0x00000004ff022219 */ /* 0x004fca0000011603 */
[----:B------:R-:W-:-:S04]  /*1170*/  IMAD.IADD R11, R5, 0x1, R2 ;  /* 0x00000001050b7824 */ /* 0x000fc800078e0202 */
[----:B------:R-:W-:Y:S01]  /*1180*/  IMAD.IADD R2, R11, 0x1, R8 ;  /* 0x000000010b027824 */ /* 0x000fe200078e0208 */
[----:B------:R-:W-:Y:S06]  /*1190*/  @!P1 BRA `(.L_x_4258) ;  /* 0x0000000000409947 */ /* 0x000fec0003800000 */
[C---:B------:R-:W-:Y:S01]  /*11a0*/  ISETP.GT.AND P0, PT, R11.reuse, RZ, PT ;  /* 0x000000ff0b00720c */ /* 0x040fe20003f04270 */
[----:B------:R-:W-:-:S12]  /*11b0*/  VIADD R3, R11, 0xffffffff ;  /* 0xffffffff0b037836 */ /* 0x000fd80000000000 */
        /* <DEDUP_REMOVED lines=8> */
.L_x_4259:
[----:B------:R-:W-:-:S13]  /*1240*/  ISETP.NE.AND P0, PT, R9, 0x1, PT ;  /* 0x000000010900780c */ /* 0x000fda0003f05270 */
[----:B------:R-:W0:Y:S02]  /*1250*/  @P0 LDC.64 R4, c[0x0][0x9e8] ;  /* 0x00027a00ff040b82 */ /* 0x000e240000000a00 */
[----:B0-----:R-:W-:-:S05]  /*1260*/  @P0 IMAD.HI.U32 R4, R3, R4, RZ ;  /* 0x0000000403040227 */ /* 0x001fca00078e00ff */
[----:B------:R-:W-:-:S07]  /*1270*/  @P0 SHF.R.U32.HI R3, RZ, R5, R4 ;  /* 0x00000005ff030219 */ /* 0x000fce0000011604 */
.L_x_4260:
[----:B------:R-:W-:-:S05]  /*1280*/  IMAD R3, R3, R9, R9 ;  /* 0x0000000903037224 */ /* 0x000fca00078e0209 */
[----:B------:R-:W-:-:S07]  /*1290*/  VIMNMX R2, R2, R3, PT ;  /* 0x0000000302027248 */ /* 0x000fce0003fe0100 */
.L_x_4258:
[----:B------:R-:W0:Y:S01]  /*12a0*/  @P2 LDC R3, c[0x0][0x44c] ;  /* 0x00011300ff032b82 */ /* 0x000e220000000800 */
[----:B------:R-:W-:Y:S01]  /*12b0*/  IMAD.U32 R4, RZ, RZ, UR41 ;  /* 0x00000029ff047e24 */ /* 0x000fe2000f8e00ff */
[----:B------:R-:W-:Y:S01]  /*12c0*/  ULDC UR4, c[0x0][0x9dc] ;  /* 0x0002770000047ab9 */ /* 0x000fe20000000800 */
[-C--:B------:R-:W-:Y:S02]  /*12d0*/  IMAD R75, R0, R7.reuse, -R75 ;  /* 0x00000007004b7224 */ /* 0x080fe400078e0a4b */
[----:B------:R-:W-:Y:S02]  /*12e0*/  VIADD R2, R2, 0x5f ;  /* 0x0000005f02027836 */ /* 0x000fe40000000000 */
[----:B------:R-:W-:Y:S01]  /*12f0*/  IMAD R0, R0, R7, 0x5f ;  /* 0x0000005f00007424 */ /* 0x000fe200078e0207 */
[----:B------:R-:W1:Y:S01]  /*1300*/  @P2 LDC R6, c[0x0][0x450] ;  /* 0x00011400ff062b82 */ /* 0x000e620000000800 */
[----:B------:R-:W-:-:S04]  /*1310*/  IMAD.HI R2, R2, 0x2aaaaaab, RZ ;  /* 0x2aaaaaab02027827 */ /* 0x000fc800078e02ff */
[----:B------:R-:W-:Y:S01]  /*1320*/  IMAD.HI R0, R0, 0x2aaaaaab, RZ ;  /* 0x2aaaaaab00007827 */ /* 0x000fe200078e02ff */
[----:B------:R-:W-:-:S04]  /*1330*/  SHF.R.U32.HI R5, RZ, 0x1f, R2 ;  /* 0x0000001fff057819 */ /* 0x000fc80000011602 */
[----:B------:R-:W-:Y:S01]  /*1340*/  LEA.HI.SX32 R74, R2, R5, 0x1c ;  /* 0x00000005024a7211 */ /* 0x000fe200078fe2ff */
[----:B0-----:R-:W-:-:S05]  /*1350*/  @P2 IMAD.HI.U32 R3, R3, UR41, RZ ;  /* 0x0000002903032c27 */ /* 0x001fca000f8e00ff */
[----:B-1----:R-:W-:Y:S02]  /*1360*/  @P2 SHF.R.U32.HI R4, RZ, R6, R3 ;  /* 0x00000006ff042219 */ /* 0x002fe40000011603 */
[----:B------:R-:W-:-:S03]  /*1370*/  SHF.R.U32.HI R3, RZ, 0x1f, R0 ;  /* 0x0000001fff037819 */ /* 0x000fc60000011600 */
[----:B------:R-:W-:Y:S01]  /*1380*/  IMAD.IADD R4, R75, 0x1, R4 ;  /* 0x000000014b047824 */ /* 0x000fe200078e0204 */
[----:B------:R-:W-:-:S03]  /*1390*/  LEA.HI.SX32 R3, R0, R3, 0x1c ;  /* 0x0000000300037211 */ /* 0x000fc600078fe2ff */
[----:B------:R-:W-:Y:S01]  /*13a0*/  VIADD R6, R4, -UR4 ;  /* 0x8000000404067c36 */ /* 0x000fe20008000000 */
[----:B------:R-:W-:-:S04]  /*13b0*/  VIMNMX R74, R3, R74, PT ;  /* 0x0000004a034a7248 */ /* 0x000fc80003fe0100 */
[----:B------:R-:W-:Y:S01]  /*13c0*/  R2UR UR4, R6 ;  /* 0x00000000060472ca */ /* 0x000fe200000e0000 */
[----:B------:R-:W-:-:S14]  /*13d0*/  @!P1 BRA `(.L_x_4261) ;  /* 0x0000000000449947 */ /* 0x000fdc0003800000 */
        /* <DEDUP_REMOVED lines=9> */
.L_x_4262:
[----:B------:R-:W-:-:S13]  /*1470*/  ISETP.NE.AND P0, PT, R9, 0x1, PT ;  /* 0x000000010900780c */ /* 0x000fda0003f05270 */
[----:B------:R-:W0:Y:S02]  /*1480*/  @P0 LDC.64 R2, c[0x0][0x9e8] ;  /* 0x00027a00ff020b82 */ /* 0x000e240000000a00 */
[----:B0-----:R-:W-:-:S05]  /*1490*/  @P0 IMAD.HI.U32 R0, R4, R2, RZ ;  /* 0x0000000204000227 */ /* 0x001fca00078e00ff */
[----:B------:R-:W-:-:S07]  /*14a0*/  @P0 SHF.R.U32.HI R4, RZ, R3, R0 ;  /* 0x00000003ff040219 */ /* 0x000fce0000011600 */
.L_x_4263:
[----:B------:R-:W-:-:S05]  /*14b0*/  IMAD R4, R4, R9, RZ ;  /* 0x0000000904047224 */ /* 0x000fca00078e02ff */
[----:B------:R-:W-:-:S13]  /*14c0*/  R2UR UR5, R4 ;  /* 0x00000000040572ca */ /* 0x000fda00000e0000 */
[----:B------:R-:W-:-:S04]  /*14d0*/  UISETP.LT.AND UP0, UPT, UR4, UR5, UPT ;  /* 0x000000050400728c */ /* 0x000fc8000bf01270 */
[----:B------:R-:W-:-:S12]  /*14e0*/  USEL UR4, UR4, UR5, !UP0 ;  /* 0x0000000504047287 */ /* 0x000fd8000c000000 */
.L_x_4261:
[----:B------:R-:W-:Y:S01]  /*14f0*/  UIMAD.WIDE UR4, UR4, 0x2aaaaaab, URZ ;  /* 0x2aaaaaab040478a5 */ /* 0x000fe2000f8e023f */
[----:B------:R-:W-:Y:S02]  /*1500*/  PLOP3.LUT P0, PT, PT, PT, PT, 0x80, 0x0 ;  /* 0x000000000000781c */ /* 0x000fe40003f0f070 */
[----:B------:R-:W-:Y:S01]  /*1510*/  CS2R R2, SRZ ;  /* 0x0000000000027805 */ /* 0x000fe2000001ff00 */
[----:B------:R-:W-:Y:S01]  /*1520*/  IMAD.MOV.U32 R0, RZ, RZ, RZ ;  /* 0x000000ffff007224 */ /* 0x000fe200078e00ff */
[----:B------:R-:W-:Y:S01]  /*1530*/  USHF.R.U32.HI UR4, URZ, 0x1f, UR5 ;  /* 0x0000001f3f047899 */ /* 0x000fe20008011605 */
[----:B------:R-:W-:Y:S02]  /*1540*/  CS2R R118, SRZ ;  /* 0x0000000000767805 */ /* 0x000fe4000001ff00 */
[----:B------:R-:W-:Y:S02]  /*1550*/  CS2R R116, SRZ ;  /* 0x0000000000747805 */ /* 0x000fe4000001ff00 */
[----:B------:R-:W-:Y:S01]  /*1560*/  CS2R R114, SRZ ;  /* 0x0000000000727805 */ /* 0x000fe2000001ff00 */
[----:B------:R-:W-:Y:S01]  /*1570*/  ULEA.HI.SX32 UR4, UR5, UR4, 0x1c ;  /* 0x0000000405047291 */ /* 0x000fe2000f8fe23f */
[----:B------:R-:W-:-:S02]  /*1580*/  CS2R R112, SRZ ;  /* 0x0000000000707805 */ /* 0x000fc4000001ff00 */
[----:B------:R-:W-:Y:S02]  /*1590*/  CS2R R110, SRZ ;  /* 0x00000000006e7805 */ /* 0x000fe4000001ff00 */
[----:B------:R-:W-:Y:S01]  /*15a0*/  CS2R R108, SRZ ;  /* 0x00000000006c7805 */ /* 0x000fe2000001ff00 */
[----:B------:R-:W-:Y:S01]  /*15b0*/  UISETP.LT.AND UP0, UPT, URZ, UR4, UPT ;  /* 0x000000043f00728c */ /* 0x000fe2000bf01270 */
[----:B------:R-:W-:Y:S02]  /*15c0*/  CS2R R106, SRZ ;  /* 0x00000000006a7805 */ /* 0x000fe4000001ff00 */
[----:B------:R-:W-:Y:S01]  /*15d0*/  CS2R R104, SRZ ;  /* 0x0000000000687805 */ /* 0x000fe2000001ff00 */
[----:B------:R-:W-:Y:S01]  /*15e0*/  IMAD.MOV.U32 R102, RZ, RZ, RZ ;  /* 0x000000ffff667224 */ /* 0x000fe200078e00ff */
[----:B------:R-:W-:Y:S01]  /*15f0*/  USEL UR60, URZ, UR4, !UP0 ;  /* 0x000000043f3c7287 */ /* 0x000fe2000c000000 */
[----:B------:R-:W-:Y:S02]  /*1600*/  CS2R R98, SRZ ;  /* 0x0000000000627805 */ /* 0x000fe4000001ff00 */
[----:B------:R-:W-:-:S02]  /*1610*/  CS2R R100, SRZ ;  /* 0x0000000000647805 */ /* 0x000fc4000001ff00 */
[----:B------:R-:W-:Y:S02]  /*1620*/  CS2R R94, SRZ ;  /* 0x00000000005e7805 */ /* 0x000fe4000001ff00 */
[----:B------:R-:W-:Y:S02]  /*1630*/  CS2R R96, SRZ ;  /* 0x0000000000607805 */ /* 0x000fe4000001ff00 */
[----:B------:R-:W-:Y:S02]  /*1640*/  CS2R R90, SRZ ;  /* 0x00000000005a7805 */ /* 0x000fe4000001ff00 */
[----:B------:R-:W-:Y:S02]  /*1650*/  ISETP.GT.AND P1, PT, R74, UR60, PT ;  /* 0x0000003c4a007c0c */ /* 0x000fe4000bf24270 */
        /* <DEDUP_REMOVED lines=32> */
[----:B------:R-:W-:Y:S01]  /*1860*/  CS2R R6, SRZ ;  /* 0x0000000000067805 */ /* 0x000fe2000001ff00 */
[----:B------:R-:W-:Y:S01]  /*1870*/  IMAD.MOV.U32 R33, RZ, RZ, RZ ;  /* 0x000000ffff217224 */ /* 0x000fe200078e00ff */
[----:B------:R-:W-:Y:S01]  /*1880*/  CS2R R4, SRZ ;  /* 0x0000000000047805 */ /* 0x000fe2000001ff00 */
[----:B------:R-:W-:Y:S01]  /*1890*/  IMAD.MOV.U32 R150, RZ, RZ, RZ ;  /* 0x000000ffff967224 */ /* 0x000fe200078e00ff */
        /* <DEDUP_REMOVED lines=32> */
.L_x_4265:
        /* <DEDUP_REMOVED lines=11> */
.L_x_4430:
[----:B------:R-:W-:Y:S05]  /*1b50*/  @!P0 BRA `(.L_x_4267) ;  /* 0x0000000000048947 */ /* 0x000fea0003800000 */
[----:B------:R-:W-:Y:S01]  /*1b60*/  BPT.TRAP 0x1 ;  /* 0x000000040000795c */ /* 0x000fe20000300000 */
.L_x_4267:
[----:B0-----:R-:W-:Y:S02]  /*1b70*/  IMAD.U32 R3, RZ, RZ, UR39 ;  /* 0x00000027ff037e24 */ /* 0x001fe4000f8e00ff */
[----:B------:R-:W-:-:S03]  /*1b80*/  IMAD.U32 R0, RZ, RZ, UR38 ;  /* 0x00000026ff007e24 */ /* 0x000fc6000f8e00ff */
[----:B------:R-:W-:Y:S02]  /*1b90*/  LEA R3, R3, UR40, 0x3 ;  /* 0x0000002803037c11 */ /* 0x000fe4000f8e18ff */
[----:B------:R-:W-:-:S04]  /*1ba0*/  SHF.L.U32 R0, R0, 0x1f, RZ ;  /* 0x0000001f00007819 */ /* 0x000fc800000006ff */
[----:B------:R0:W1:Y:S01]  /*1bb0*/  SYNCS.PHASECHK.TRANS64.TRYWAIT P1, [R3+URZ+0x30830], R0 ;  /* 0x03083000030075a7 */ /* 0x000062000802017f */
[----:B------:R-:W-:Y:S05]  /*1bc0*/  @!P0 BRA `(.L_x_4268) ;  /* 0x0000000000048947 */ /* 0x000fea0003800000 */
[----:B------:R-:W-:Y:S01]  /*1bd0*/  BPT.TRAP 0x1 ;  /* 0x000000040000795c */ /* 0x000fe20000300000 */
.L_x_4268:
[----:B-1----:R-:W-:Y:S05]  /*1be0*/  @P1 BRA `(.L_x_4269) ;  /* 0x0000000000081947 */ /* 0x002fea0003800000 */
[----:B------:R-:W1:Y:S02]  /*1bf0*/  SYNCS.PHASECHK.TRANS64.TRYWAIT P1, [R3+URZ+0x30830], R0 ;  /* 0x03083000030075a7 */ /* 0x000e64000802017f */
[----:B-1----:R-:W-:Y:S05]  /*1c00*/  @!P1 BRA `(.L_x_4270) ;  /* 0x0000012800a89947 */ /* 0x002fea0003800000 */
.L_x_4269:
        /* <DEDUP_REMOVED lines=14> */
[----:B------:R-:W-:Y:S02]  /*1cf0*/  UIMAD UR5, UR39, 0x900, UR42 ;  /* 0x00000900270578a4 */ /* 0x000fe4000f8e022a */
[----:B------:R-:W-:Y:S02]  /*1d00*/  UIADD3 UR6, UR4, 0x2, URZ ;  /* 0x0000000204067890 */ /* 0x000fe4000fffe03f */
[----:B------:R-:W-:Y:S01]  /*1d10*/  UIADD3 UR7, UR5, 0x2, URZ ;  /* 0x0000000205077890 */ /* 0x000fe2000fffe03f */
[----:B------:R-:W-:Y:S02]  /*1d20*/  UMOV UR8, UR4 ;  /* 0x0000000400087c82 */ /* 0x000fe40008000000 */
[----:B------:R-:W-:Y:S01]  /*1d30*/  UMOV UR10, UR5 ;  /* 0x00000005000a7c82 */ /* 0x000fe20008000000 */
[----:B------:R-:W-:Y:S01]  /*1d40*/  IMAD.U32 R8, RZ, RZ, UR8 ;  /* 0x00000008ff087e24 */ /* 0x000fe2000f8e00ff */
[----:B------:R-:W-:Y:S01]  /*1d50*/  HGMMA.64x96x16.F32.BF16 R24, gdesc[UR8], RZ, !UPT, gsb0 ;  /* 0x01600000081879f0 */ /* 0x000fe2000c0018ff */
        /* <DEDUP_REMOVED lines=38> */
[----:B------:R-:W-:Y:S02]  /*1fc0*/  WARPGROUP.DEPBAR.LE gsb0, 0x0 ;  /* 0x00008000000079c5 */ /* 0x000fe40000010000 */
        /* <DEDUP_REMOVED lines=39> */
.L_x_4271:
[----:B------:R-:W-:Y:S01]  /*2240*/  ISETP.NE.AND P2, PT, R199, 0x1, PT ;  /* 0x00000001c700780c */ /* 0x000fe20003f45270 */
[----:B01----:R-:W-:Y:S01]  /*2250*/  VIADD R0, R19, UR41 ;  /* 0x0000002913007c36 */ /* 0x003fe20008000000 */
[----:B------:R-:W-:Y:S01]  /*2260*/  R2UR UR4, R3 ;  /* 0x00000000030472ca */ /* 0x000fe200000e0000 */
[----:B------:R-:W0:Y:S01]  /*2270*/  LDC R11, c[0x0][0x288] ;  /* 0x0000a200ff0b7b82 */ /* 0x000e220000000800 */
[----:B------:R-:W-:Y:S01]  /*2280*/  LOP3.LUT P1, RZ, R16, 0x80000, RZ, 0xc0, !PT ;  /* 0x0008000010ff7812 */ /* 0x000fe2000782c0ff */
[----:B------:R-:W-:Y:S01]  /*2290*/  IMAD.MOV.U32 R2, RZ, RZ, R0 ;  /* 0x000000ffff027224 */ /* 0x000fe200078e0000 */
[----:B------:R-:W-:Y:S01]  /*22a0*/  ULDC UR58, c[0x0][0x9dc] ;  /* 0x00027700003a7ab9 */ /* 0x000fe20000000800 */
[----:B------:R-:W-:-:S06]  /*22b0*/  ULDC UR5, c[0x0][0x9e0] ;  /* 0x0002780000057ab9 */ /* 0x000fcc0000000800 */
[----:B------:R-:W1:Y:S02]  /*22c0*/  @P2 LDC R5, c[0x0][0x44c] ;  /* 0x00011300ff052b82 */ /* 0x000e640000000800 */
[----:B------:R-:W-:-:S04]  /*22d0*/  UIADD3 UR4, UR4, 0x30840, URZ ;  /* 0x0003084004047890 */ /* 0x000fc8000fffe03f */
[----:B------:R-:W-:Y:S02]  /*22e0*/  UPRMT UR4, UR61, 0x654, UR4 ;  /* 0x000006543d047896 */ /* 0x000fe40008000004 */
[----:B------:R-:W2:Y:S07]  /*22f0*/  @P2 LDC R4, c[0x0][0x450] ;  /* 0x00011400ff042b82 */ /* 0x000eae0000000800 */
[----:B------:R-:W-:Y:S01]  /*2300*/  SYNCS.ARRIVE.TRANS64.RED.A1T0 RZ, [UR4], RZ ;  /* 0x000000ffffff79a7 */ /* 0x000fe20008100404 */
[----:B------:R-:W-:Y:S01]  /*2310*/  ULOP3.LUT UR4, URZ, UR58, URZ, 0x33, !UPT ;  /* 0x0000003a3f047292 */ /* 0x000fe2000f8e333f */
[----:B-1----:R-:W-:-:S04]  /*2320*/  @P2 IMAD.HI.U32 R3, R0, R5, RZ ;  /* 0x0000000500032227 */ /* 0x002fc800078e00ff */
[----:B------:R-:W-:Y:S02]  /*2330*/  IMAD.MOV.U32 R5, RZ, RZ, -0x60 ;  /* 0xffffffa0ff057424 */ /* 0x000fe400078e00ff */
[C---:B------:R-:W-:Y:S01]  /*2340*/  IMAD R0, R74.reuse, -0x60, R17 ;  /* 0xffffffa04a007824 */ /* 0x040fe200078e0211 */
[----:B--2---:R-:W-:Y:S01]  /*2350*/  @P2 SHF.R.U32.HI R2, RZ, R4, R3 ;  /* 0x00000004ff022219 */ /* 0x004fe20000011603 */
[----:B------:R-:W-:Y:S02]  /*2360*/  IMAD R5, R74, R5, 0x61 ;  /* 0x000000614a057424 */ /* 0x000fe400078e0205 */
[----:B------:R-:W-:Y:S02]  /*2370*/  VIADD R3, R0, 0x60 ;  /* 0x0000006000037836 */ /* 0x000fe40000000000 */
[----:B------:R-:W1:Y:S01]  /*2380*/  SHFL.IDX PT, R72, R2, RZ, 0x1c1f ;  /* 0x001c1fff02487589 */ /* 0x000e6200000e0000 */
[C---:B------:R-:W-:Y:S02]  /*2390*/  IMAD R4, R18.reuse, -0x2, R5 ;  /* 0xfffffffe12047824 */ /* 0x040fe400078e0205 */
[----:B------:R-:W-:-:S02]  /*23a0*/  IMAD R10, R18, -0x2, R3 ;  /* 0xfffffffe120a7824 */ /* 0x000fc400078e0203 */
[----:B------:R-:W-:Y:S01]  /*23b0*/  VIADD R14, R5, 0xffffffff ;  /* 0xffffffff050e7836 */ /* 0x000fe20000000000 */
[C---:B0-----:R-:W-:Y:S01]  /*23c0*/  IADD3 R0, R4.reuse, -R11, R17 ;  /* 0x8000000b04007210 */ /* 0x041fe20007ffe011 */
[----:B------:R-:W-:-:S04]  /*23d0*/  VIADD R20, R4, 0xffffffff ;  /* 0xffffffff04147836 */ /* 0x000fc80000000000 */
[C---:B------:R-:W-:Y:S02]  /*23e0*/  VIADD R13, R0.reuse, UR5 ;  /* 0x00000005000d7c36 */ /* 0x040fe40008000000 */
[----:B------:R-:W-:-:S03]  /*23f0*/  VIADD R12, R0, UR4 ;  /* 0x00000004000c7c36 */ /* 0x000fc60008000000 */
[----:B-1----:R-:W-:Y:S01]  /*2400*/  VIADDMNMX R0, R72, R13, R10, PT ;  /* 0x0000000d48007246 */ /* 0x002fe2000380010a */
[----:B------:R-:W-:Y:S01]  /*2410*/  IMAD.IADD R3, R12, 0x1, R72 ;  /* 0x000000010c037824 */ /* 0x000fe200078e0248 */
[----:B------:R-:W-:Y:S06]  /*2420*/  @!P1 BRA `(.L_x_4272) ;  /* 0x00000000005c9947 */ /* 0x000fec0003800000 */
[----:B------:R-:W-:Y:S01]  /*2430*/  IADD3 R5, R17, -R11, R72 ;  /* 0x8000000b11057210 */ /* 0x000fe20007ffe048 */
        /* <DEDUP_REMOVED lines=12> */
.L_x_4274:
[----:B------:R-:W-:Y:S02]  /*2500*/  ULDC UR4, c[0x0][0x9e4] ;  /* 0x0002790000047ab9 */ /* 0x000fe40000000800 */
[----:B------:R-:W-:-:S05]  /*2510*/  IMAD.U32 R15, RZ, RZ, UR4 ;  /* 0x00000004ff0f7e24 */ /* 0x000fca000f8e00ff */
[----:B------:R-:W-:-:S13]  /*2520*/  ISETP.NE.AND P1, PT, R15, 0x1, PT ;  /* 0x000000010f00780c */ /* 0x000fda0003f25270 */
[----:B------:R-:W0:Y:S02]  /*2530*/  @P1 LDC.64 R72, c[0x0][0x9e8] ;  /* 0x00027a00ff481b82 */ /* 0x000e240000000a00 */
[----:B0-----:R-:W-:-:S05]  /*2540*/  @P1 IMAD.HI.U32 R4, R5, R72, RZ ;  /* 0x0000004805041227 */ /* 0x001fca00078e00ff */
[----:B------:R-:W-:-:S07]  /*2550*/  @P1 SHF.R.U32.HI R5, RZ, R73, R4 ;  /* 0x00000049ff051219 */ /* 0x000fce0000011604 */
.L_x_4275:
[----:B------:R-:W-:Y:S05]  /*2560*/  BSYNC B0 ;  /* 0x0000000000007941 */ /* 0x000fea0003800000 */
.L_x_4273:
[----:B------:R-:W-:-:S05]  /*2570*/  IMAD R5, R5, R15, R20 ;  /* 0x0000000f05057224 */ /* 0x000fca00078e0214 */
[----:B------:R-:W-:Y:S02]  /*2580*/  VIADDMNMX R0, R5, R15, R0, PT ;  /* 0x0000000f05007246 */ /* 0x000fe40003800100 */
[----:B------:R-:W-:-:S07]  /*2590*/  VIMNMX R3, R3, R5, !PT ;  /* 0x0000000503037248 */ /* 0x000fce0007fe0100 */
.L_x_4272:
[C---:B------:R-:W-:Y:S01]  /*25a0*/  ISETP.GE.AND P6, PT, R14.reuse, 0x9, PT ;  /* 0x000000090e00780c */ /* 0x040fe20003fc6270 */
[----:B------:R-:W0:Y:S01]  /*25b0*/  SHFL.IDX PT, R2, R2, 0x1, 0x1c1f ;  /* 0x003c1f0002027f89 */ /* 0x000e2200000e0000 */
[----:B------:R-:W-:Y:S02]  /*25c0*/  ISETP.GE.AND P1, PT, R14, 0x2, PT ;  /* 0x000000020e00780c */ /* 0x000fe40003f26270 */
[C---:B------:R-:W-:Y:S02]  /*25d0*/  ISETP.GT.AND P2, PT, R3.reuse, 0x8, !P6 ;  /* 0x000000080300780c */ /* 0x040fe40007744270 */
[----:B------:R-:W-:Y:S02]  /*25e0*/  ISETP.GT.AND P3, PT, R3, 0x1, !P1 ;  /* 0x000000010300780c */ /* 0x000fe40004f64270 */
[----:B------:R-:W-:Y:S02]  /*25f0*/  ISETP.LT.OR P2, PT, R0, 0x9, P2 ;  /* 0x000000090000780c */ /* 0x000fe40001741670 */
[----:B------:R-:W-:-:S02]  /*2600*/  ISETP.GE.AND P4, PT, R14, 0xa, PT ;  /* 0x0000000a0e00780c */ /* 0x000fc40003f86270 */
[----:B------:R-:W-:Y:S02]  /*2610*/  FSEL R21, R28, -INF , !P2 ;  /* 0xff8000001c157808 */ /* 0x000fe40005000000 */
[C---:B------:R-:W-:Y:S02]  /*2620*/  ISETP.LT.OR P3, PT, R0.reuse, 0x2, P3 ;  /* 0x000000020000780c */ /* 0x040fe40001f61670 */
        /* <DEDUP_REMOVED lines=88> */
[----:B------:R-:W-:Y:S02]  /*2bb0*/  P2R R28, PR, RZ, 0x10 ;  /* 0x00000010ff1c7803 */ /* 0x000fe40000000000 */
        /* <DEDUP_REMOVED lines=20> */
[----:B------:R-:W-:-:S13]  /*2d00*/  LOP3.LUT P5, RZ, R16, 0x80000, RZ, 0xc0, !PT ;  /* 0x0008000010ff7812 */ /* 0x000fda00078ac0ff */
[----:B------:R-:W-:Y:S05]  /*2d10*/  @!P5 BRA `(.L_x_4276) ;  /* 0x00000000005cd947 */ /* 0x000fea0003800000 */
        /* <DEDUP_REMOVED lines=13> */
.L_x_4278:
[----:B------:R-:W-:Y:S02]  /*2df0*/  ULDC UR4, c[0x0][0x9e4] ;  /* 0x0002790000047ab9 */ /* 0x000fe40000000800 */
[----:B------:R-:W-:-:S05]  /*2e00*/  IMAD.U32 R4, RZ, RZ, UR4 ;  /* 0x00000004ff047e24 */ /* 0x000fca000f8e00ff */
[----:B------:R-:W-:-:S13]  /*2e10*/  ISETP.NE.AND P5, PT, R4, 0x1, PT ;  /* 0x000000010400780c */ /* 0x000fda0003fa5270 */
[----:B------:R-:W0:Y:S02]  /*2e20*/  @P5 LDC.64 R12, c[0x0][0x9e8] ;  /* 0x00027a00ff0c5b82 */ /* 0x000e240000000a00 */
[----:B0-----:R-:W-:-:S05]  /*2e30*/  @P5 IMAD.HI.U32 R2, R5, R12, RZ ;  /* 0x0000000c05025227 */ /* 0x001fca00078e00ff */
[----:B------:R-:W-:-:S07]  /*2e40*/  @P5 SHF.R.U32.HI R5, RZ, R13, R2 ;  /* 0x0000000dff055219 */ /* 0x000fce0000011602 */
.L_x_4279:
[----:B------:R-:W-:Y:S05]  /*2e50*/  BSYNC B0 ;  /* 0x0000000000007941 */ /* 0x000fea0003800000 */
.L_x_4277:
[----:B------:R-:W-:-:S05]  /*2e60*/  IMAD R5, R5, R4, R20 ;  /* 0x0000000405057224 */ /* 0x000fca00078e0214 */
[----:B------:R-:W-:Y:S02]  /*2e70*/  VIADDMNMX R0, R5, R4, R0, PT ;  /* 0x0000000405007246 */ /* 0x000fe40003800100 */
[----:B------:R-:W-:-:S07]  /*2e80*/  VIMNMX R3, R3, R5, !PT ;  /* 0x0000000503037248 */ /* 0x000fce0007fe0100 */
.L_x_4276:
[C---:B------:R-:W-:Y:S01]  /*2e90*/  ISETP.GT.AND P1, PT, R3.reuse, 0x1, !P1 ;  /* 0x000000010300780c */ /* 0x040fe20004f24270 */
[----:B------:R-:W-:Y:S01]  /*2ea0*/  ULDC UR10, c[0x0][0x988] ;  /* 0x00026200000a7ab9 */ /* 0x000fe20000000800 */
[----:B------:R-:W-:Y:S02]  /*2eb0*/  ISETP.GT.AND P6, PT, R3, 0x8, !P6 ;  /* 0x000000080300780c */ /* 0x000fe400077c4270 */
[C---:B------:R-:W-:Y:S02]  /*2ec0*/  ISETP.LT.OR P1, PT, R0.reuse, 0x2, P1 ;  /* 0x000000020000780c */ /* 0x040fe40000f21670 */
[----:B------:R-:W-:Y:S02]  /*2ed0*/  ISETP.LT.OR P6, PT, R0, 0x9, P6 ;  /* 0x000000090000780c */ /* 0x000fe400037c1670 */
[----:B------:R-:W-:Y:S02]  /*2ee0*/  FSEL R27, R27, -INF , !P1 ;  /* 0xff8000001b1b7808 */ /* 0x000fe40004800000 */
[----:B------:R-:W-:-:S02]  /*2ef0*/  ISETP.NE.AND P1, PT, R28, RZ, PT ;  /* 0x000000ff1c00720c */ /* 0x000fc40003f25270 */
[----:B------:R-:W-:Y:S02]  /*2f00*/  FSEL R30, R30, -INF , !P6 ;  /* 0xff8000001e1e7808 */ /* 0x000fe40007000000 */
[----:B------:R-:W-:Y:S02]  /*2f10*/  ISETP.GT.AND P1, PT, R3, 0x9, !P1 ;  /* 0x000000090300780c */ /* 0x000fe40004f24270 */
[----:B------:R-:W-:Y:S02]  /*2f20*/  ISETP.NE.AND P6, PT, R76, RZ, PT ;  /* 0x000000ff4c00720c */ /* 0x000fe40003fc5270 */
[----:B------:R-:W-:Y:S02]  /*2f30*/  ISETP.LT.OR P1, PT, R0, 0xa, P1 ;  /* 0x0000000a0000780c */ /* 0x000fe40000f21670 */
[----:B------:R-:W-:Y:S02]  /*2f40*/  FMNMX.FTZ R2, R15, R25, !PT ;  /* 0x000000190f027209 */ /* 0x000fe40007810000 */
[----:B------:R-:W-:-:S02]  /*2f50*/  FSEL R31, R31, -INF , !P1 ;  /* 0xff8000001f1f7808 */ /* 0x000fc40004800000 */
[----:B------:R-:W-:Y:S02]  /*2f60*/  ISETP.NE.AND P1, PT, R72, RZ, PT ;  /* 0x000000ff4800720c */ /* 0x000fe40003f25270 */
[----:B------:R-:W-:Y:S02]  /*2f70*/  ISETP.NE.AND P5, PT, R36, RZ, PT ;  /* 0x000000ff2400720c */ /* 0x000fe40003fa5270 */
        /* <DEDUP_REMOVED lines=12> */
[----:B------:R-:W-:Y:S02]  /*3040*/  ISETP.GT.AND P1, PT, R3, 0x18, !P6 ;  /* 0x000000180300780c */ /* 0x000fe40007724270 */
[----:B------:R-:W-:Y:S02]  /*3050*/  FMNMX.FTZ R2, R37, R2, !PT ;  /* 0x0000000225027209 */ /* 0x000fe40007810000 */
[----:B------:R-:W-:Y:S02]  /*3060*/  ISETP.LT.OR P1, PT, R0, 0x19, P1 ;  /* 0x000000190000780c */ /* 0x000fe40000f21670 */
[----:B------:R-:W-:-:S02]  /*3070*/  FMNMX.FTZ R2, R79, R2, !PT ;  /* 0x000000024f027209 */ /* 0x000fc40007810000 */
[----:B------:R-:W-:Y:S02]  /*3080*/  FSEL R38, R38, -INF , !P1 ;  /* 0xff80000026267808 */ /* 0x000fe40004800000 */
        /* <DEDUP_REMOVED lines=29> */
[----:B------:R-:W-:Y:S02]  /*3260*/  FMNMX.FTZ R5, R65, R2, !PT ;  /* 0x0000000241057209 */ /* 0x000fe40007810000 */
[----:B------:R-:W-:Y:S02]  /*3270*/  ISETP.LT.OR P1, PT, R0, 0x2a, P1 ;  /* 0x0000002a0000780c */ /* 0x000fe40000f21670 */
[----:B------:R-:W-:Y:S02]  /*3280*/  FMNMX.FTZ R2, R68, R5, !PT ;  /* 0x0000000544027209 */ /* 0x000fe40007810000 */
[----:B------:R-:W-:Y:S02]  /*3290*/  FSEL R47, R47, -INF , !P1 ;  /* 0xff8000002f2f7808 */ /* 0x000fe40004800000 */
[----:B------:R-:W-:Y:S02]  /*32a0*/  ISETP.NE.AND P1, PT, R82, RZ, PT ;  /* 0x000000ff5200720c */ /* 0x000fe40003f25270 */
[----:B------:R-:W-:-:S02]  /*32b0*/  FMNMX.FTZ R2, R69, R2, !PT ;  /* 0x0000000245027209 */ /* 0x000fc40007810000 */
[----:B------:R-:W-:Y:S02]  /*32c0*/  ISETP.GT.AND P1, PT, R3, 0x30, !P1 ;  /* 0x000000300300780c */ /* 0x000fe40004f24270 */
[----:B------:R-:W-:Y:S01]  /*32d0*/  ISETP.NE.AND P6, PT, R87, RZ, PT ;  /* 0x000000ff5700720c */ /* 0x000fe20003fc5270 */
[----:B------:R-:W0:Y:S01]  /*32e0*/  SHFL.BFLY PT, R5, R2, 0x2, 0x1f ;  /* 0x0c401f0002057f89 */ /* 0x000e2200000e0000 */
[----:B------:R-:W-:Y:S02]  /*32f0*/  ISETP.LT.OR P1, PT, R0, 0x31, P1 ;  /* 0x000000310000780c */ /* 0x000fe40000f21670 */
[----:B------:R-:W-:Y:S02]  /*3300*/  ISETP.NE.AND P5, PT, R88, RZ, PT ;  /* 0x000000ff5800720c */ /* 0x000fe40003fa5270 */
[----:B------:R-:W-:Y:S02]  /*3310*/  FSEL R50, R50, -INF , !P1 ;  /* 0xff80000032327808 */ /* 0x000fe40004800000 */
[----:B------:R-:W-:-:S02]  /*3320*/  ISETP.NE.AND P1, PT, R83, RZ, PT ;  /* 0x000000ff5300720c */ /* 0x000fc40003f25270 */
[C---:B------:R-:W-:Y:S02]  /*3330*/  ISETP.GT.AND P4, PT, R3.reuse, RZ, !P4 ;  /* 0x000000ff0300720c */ /* 0x040fe40006784270 */
[----:B------:R-:W-:Y:S02]  /*3340*/  ISETP.GT.AND P1, PT, R3, 0x31, !P1 ;  /* 0x000000310300780c */ /* 0x000fe40004f24270 */
[C---:B------:R-:W-:Y:S02]  /*3350*/  ISETP.LT.OR P4, PT, R0.reuse, 0x1, P4 ;  /* 0x000000010000780c */ /* 0x040fe40002781670 */
[----:B------:R-:W-:Y:S02]  /*3360*/  ISETP.LT.OR P1, PT, R0, 0x32, P1 ;  /* 0x000000320000780c */ /* 0x000fe40000f21670 */
[----:B------:R-:W-:Y:S02]  /*3370*/  FSEL R26, R26, -INF , !P4 ;  /* 0xff8000001a1a7808 */ /* 0x000fe40006000000 */
[----:B------:R-:W-:-:S02]  /*3380*/  FSEL R51, R51, -INF , !P1 ;  /* 0xff80000033337808 */ /* 0x000fc40004800000 */
[----:B------:R-:W-:Y:S02]  /*3390*/  ISETP.NE.AND P1, PT, R84, RZ, PT ;  /* 0x000000ff5400720c */ /* 0x000fe40003f25270 */
[C---:B------:R-:W-:Y:S02]  /*33a0*/  ISETP.GT.AND P2, PT, R3.reuse, 0x51, !P2 ;  /* 0x000000510300780c */ /* 0x040fe40005744270 */
[C---:B------:R-:W-:Y:S02]  /*33b0*/  ISETP.GT.AND P1, PT, R3.reuse, 0x38, !P1 ;  /* 0x000000380300780c */ /* 0x040fe40004f24270 */
[----:B0-----:R-:W-:Y:S02]  /*33c0*/  FMNMX.FTZ R10, R2, R5, !PT ;  /* 0x00000005020a7209 */ /* 0x001fe40007810000 */
[----:B------:R-:W-:Y:S02]  /*33d0*/  ISETP.LT.OR P1, PT, R0, 0x39, P1 ;  /* 0x000000390000780c */ /* 0x000fe40000f21670 */
[----:B------:R-:W-:Y:S01]  /*33e0*/  ISETP.GT.AND P3, PT, R3, 0x58, !P3 ;  /* 0x000000580300780c */ /* 0x000fe20005f64270 */
[----:B------:R-:W0:Y:S01]  /*33f0*/  SHFL.BFLY PT, R5, R10, 0x1, 0x1f ;  /* 0x0c201f000a057f89 */ /* 0x000e2200000e0000 */
[----:B------:R-:W-:-:S02]  /*3400*/  FSEL R54, R54, -INF , !P1 ;  /* 0xff80000036367808 */ /* 0x000fc40004800000 */
[----:B------:R-:W-:Y:S02]  /*3410*/  ISETP.NE.AND P1, PT, R85, RZ, PT ;  /* 0x000000ff5500720c */ /* 0x000fe40003f25270 */
[C---:B------:R-:W-:Y:S02]  /*3420*/  ISETP.LT.OR P2, PT, R0.reuse, 0x52, P2 ;  /* 0x000000520000780c */ /* 0x040fe40001741670 */
[----:B------:R-:W-:Y:S02]  /*3430*/  ISETP.GT.AND P1, PT, R3, 0x39, !P1 ;  /* 0x000000390300780c */ /* 0x000fe40004f24270 */
[C---:B------:R-:W-:Y:S02]  /*3440*/  ISETP.LT.OR P3, PT, R0.reuse, 0x59, P3 ;  /* 0x000000590000780c */ /* 0x040fe40001f61670 */
[----:B------:R-:W-:Y:S02]  /*3450*/  ISETP.LT.OR P1, PT, R0, 0x3a, P1 ;  /* 0x0000003a0000780c */ /* 0x000fe40000f21670 */
[----:B------:R-:W-:-:S02]  /*3460*/  FSEL R67, R67, -INF , !P2 ;  /* 0xff80000043437808 */ /* 0x000fc40005000000 */
[----:B------:R-:W-:Y:S02]  /*3470*/  FSEL R55, R55, -INF , !P1 ;  /* 0xff80000037377808 */ /* 0x000fe40004800000 */
[----:B------:R-:W-:Y:S02]  /*3480*/  ISETP.NE.AND P1, PT, R86, RZ, PT ;  /* 0x000000ff5600720c */ /* 0x000fe40003f25270 */
[----:B------:R-:W-:Y:S02]  /*3490*/  FSEL R70, R70, -INF , !P3 ;  /* 0xff80000046467808 */ /* 0x000fe40005800000 */
[----:B------:R-:W-:Y:S02]  /*34a0*/  ISETP.GT.AND P1, PT, R3, 0x40, !P1 ;  /* 0x000000400300780c */ /* 0x000fe40004f24270 */
[----:B0-----:R-:W-:Y:S02]  /*34b0*/  FMNMX.FTZ R4, R10, R5, !PT ;  /* 0x000000050a047209 */ /* 0x001fe40007810000 */
[----:B------:R-:W-:-:S03]  /*34c0*/  ISETP.LT.OR P1, PT, R0, 0x41, P1 ;  /* 0x000000410000780c */ /* 0x000fc60000f21670 */
[----:B------:R-:W-:Y:S01]  /*34d0*/  FMUL.FTZ R5, R4, UR10 ;  /* 0x0000000a04057c20 */ /* 0x000fe20008410000 */
[----:B------:R-:W-:Y:S02]  /*34e0*/  FSEL R58, R58, -INF , !P1 ;  /* 0xff8000003a3a7808 */ /* 0x000fe40004800000 */
[----:B------:R-:W-:Y:S02]  /*34f0*/  ISETP.GT.AND P1, PT, R3, 0x41, !P6 ;  /* 0x000000410300780c */ /* 0x000fe40007724270 */
[----:B------:R-:W-:Y:S02]  /*3500*/  ISETP.NE.AND P6, PT, R90, RZ, PT ;  /* 0x000000ff5a00720c */ /* 0x000fe40003fc5270 */
[----:B------:R-:W-:-:S04]  /*3510*/  ISETP.LT.OR P1, PT, R0, 0x42, P1 ;  /* 0x000000420000780c */ /* 0x000fc80000f21670 */
[----:B------:R-:W-:Y:S02]  /*3520*/  FSEL R59, R59, -INF , !P1 ;  /* 0xff8000003b3b7808 */ /* 0x000fe40004800000 */
[----:B------:R-:W-:Y:S02]  /*3530*/  ISETP.GT.AND P1, PT, R3, 0x48, !P5 ;  /* 0x000000480300780c */ /* 0x000fe40006f24270 */
[----:B------:R-:W-:Y:S02]  /*3540*/  ISETP.NE.AND P5, PT, R89, RZ, PT ;  /* 0x000000ff5900720c */ /* 0x000fe40003fa5270 */
[----:B------:R-:W-:-:S04]  /*3550*/  ISETP.LT.OR P1, PT, R0, 0x49, P1 ;  /* 0x000000490000780c */ /* 0x000fc80000f21670 */
[----:B------:R-:W-:Y:S02]  /*3560*/  FSEL R62, R62, -INF , !P1 ;  /* 0xff8000003e3e7808 */ /* 0x000fe40004800000 */
[----:B------:R-:W-:-:S04]  /*3570*/  FSETP.NEU.FTZ.AND P1, PT, R4, -INF , PT ;  /* 0xff8000000400780b */ /* 0x000fc80003f3d000 */
[----:B------:R-:W-:Y:S02]  /*3580*/  FSEL R12, R5, RZ, P1 ;  /* 0x000000ff050c7208 */ /* 0x000fe40000800000 */
[----:B------:R-:W-:Y:S02]  /*3590*/  FMNMX.FTZ R5, R26, R27, !PT ;  /* 0x0000001b1a057209 */ /* 0x000fe40007810000 */
[----:B------:R-:W-:Y:S01]  /*35a0*/  ISETP.GT.AND P1, PT, R3, 0x49, !P5 ;  /* 0x000000490300780c */ /* 0x000fe20006f24270 */
[--C-:B------:R-:W-:Y:S01]  /*35b0*/  FFMA.FTZ R188, R15, UR10, -R12.reuse ;  /* 0x0000000a0fbc7c23 */ /* 0x100fe2000801080c */
[----:B------:R-:W-:Y:S01]  /*35c0*/  FMNMX.FTZ R2, R30, R5, !PT ;  /* 0x000000051e027209 */ /* 0x000fe20007810000 */
[--C-:B------:R-:W-:Y:S01]  /*35d0*/  FFMA.FTZ R10, R25, UR10, -R12.reuse ;  /* 0x0000000a190a7c23 */ /* 0x100fe2000801080c */
[----:B------:R-:W-:Y:S01]  /*35e0*/  ISETP.LT.OR P1, PT, R0, 0x4a, P1 ;  /* 0x0000004a0000780c */ /* 0x000fe20000f21670 */
[--C-:B------:R-:W-:Y:S01]  /*35f0*/  FFMA.FTZ R190, R21, UR10, -R12.reuse ;  /* 0x0000000a15be7c23 */ /* 0x100fe2000801080c */
[----:B------:R-:W-:Y:S01]  /*3600*/  FMNMX.FTZ R5, R31, R2, !PT ;  /* 0x000000021f057209 */ /* 0x000fe20007810000 */
[----:B------:R-:W-:Y:S01]  /*3610*/  MUFU.EX2 R188, R188 ;  /* 0x000000bc00bc7308 */ /* 0x000fe20000000800 */
[----:B------:R-:W-:Y:S01]  /*3620*/  FSEL R63, R63, -INF , !P1 ;  /* 0xff8000003f3f7808 */ /* 0x000fe20004800000 */
[--C-:B------:R-:W-:Y:S01]  /*3630*/  FFMA.FTZ R20, R73, UR10, -R12.reuse ;  /* 0x0000000a49147c23 */ /* 0x100fe2000801080c */
[----:B------:R-:W-:Y:S01]  /*3640*/  FMNMX.FTZ R2, R34, R5, !PT ;  /* 0x0000000522027209 */ /* 0x000fe20007810000 */
[--C-:B------:R-:W-:Y:S01]  /*3650*/  FFMA.FTZ R24, R77, UR10, -R12.reuse ;  /* 0x0000000a4d187c23 */ /* 0x100fe2000801080c */
[----:B------:R-:W-:Y:S01]  /*3660*/  ISETP.GT.AND P1, PT, R3, 0x50, !P6 ;  /* 0x000000500300780c */ /* 0x000fe20007724270 */
[--C-:B------:R-:W-:Y:S01]  /*3670*/  FFMA.FTZ R48, R48, UR10, -R12.reuse ;  /* 0x0000000a30307c23 */ /* 0x100fe2000801080c */
[----:B------:R-:W-:Y:S01]  /*3680*/  FMNMX.FTZ R13, R35, R2, !PT ;  /* 0x00000002230d7209 */ /* 0x000fe20007810000 */
[----:B------:R0:W1:Y:S01]  /*3690*/  MUFU.EX2 R5, R10 ;  /* 0x0000000a00057308 */ /* 0x0000620000000800 */
[----:B------:R-:W-:Y:S01]  /*36a0*/  ISETP.NE.AND P5, PT, R14, RZ, PT ;  /* 0x000000ff0e00720c */ /* 0x000fe20003fa5270 */
[--C-:B------:R-:W-:Y:S01]  /*36b0*/  FFMA.FTZ R14, R29, UR10, -R12.reuse ;  /* 0x0000000a1d0e7c23 */ /* 0x100fe2000801080c */
[----:B------:R-:W-:Y:S01]  /*36c0*/  FMNMX.FTZ R2, R38, R13, !PT ;  /* 0x0000000d26027209 */ /* 0x000fe20007810000 */
[--C-:B------:R-:W-:Y:S01]  /*36d0*/  FFMA.FTZ R49, R49, UR10, -R12.reuse ;  /* 0x0000000a31317c23 */ /* 0x100fe2000801080c */
[----:B------:R-:W-:Y:S01]  /*36e0*/  ISETP.LT.OR P1, PT, R0, 0x51, P1 ;  /* 0x000000510000780c */ /* 0x000fe20000f21670 */
[--C-:B------:R-:W-:Y:S01]  /*36f0*/  FFMA.FTZ R52, R52, UR10, -R12.reuse ;  /* 0x0000000a34347c23 */ /* 0x100fe2000801080c */
[----:B------:R-:W-:Y:S01]  /*3700*/  FMNMX.FTZ R13, R39, R2, !PT ;  /* 0x00000002270d7209 */ /* 0x000fe20007810000 */
[----:B------:R-:W-:Y:S01]  /*3710*/  MUFU.EX2 R190, R190 ;  /* 0x000000be00be7308 */ /* 0x000fe20000000800 */
[----:B------:R-:W-:Y:S01]  /*3720*/  ISETP.GT.AND P4, PT, R3, 0x59, !P5 ;  /* 0x000000590300780c */ /* 0x000fe20006f84270 */
[--C-:B0-----:R-:W-:Y:S01]  /*3730*/  FFMA.FTZ R10, R33, UR10, -R12.reuse ;  /* 0x0000000a210a7c23 */ /* 0x101fe2000801080c */
[----:B------:R-:W-:Y:S01]  /*3740*/  FMNMX.FTZ R2, R42, R13, !PT ;  /* 0x0000000d2a027209 */ /* 0x000fe20007810000 */
[--C-:B------:R-:W-:Y:S01]  /*3750*/  FFMA.FTZ R53, R53, UR10, -R12.reuse ;  /* 0x0000000a35357c23 */ /* 0x100fe2000801080c */
[----:B------:R-:W-:Y:S01]  /*3760*/  FSEL R66, R66, -INF , !P1 ;  /* 0xff80000042427808 */ /* 0x000fe20004800000 */
[--C-:B------:R-:W-:Y:S01]  /*3770*/  FFMA.FTZ R56, R56, UR10, -R12.reuse ;  /* 0x0000000a38387c23 */ /* 0x100fe2000801080c */
[----:B------:R-:W-:Y:S01]  /*3780*/  FMNMX.FTZ R13, R43, R2, !PT ;  /* 0x000000022b0d7209 */ /* 0x000fe20007810000 */
[----:B------:R0:W-:Y:S01]  /*3790*/  MUFU.EX2 R15, R14 ;  /* 0x0000000e000f7308 */ /* 0x0001e20000000800 */
[----:B------:R-:W-:Y:S01]  /*37a0*/  ISETP.LT.OR P4, PT, R0, 0x5a, P4 ;  /* 0x0000005a0000780c */ /* 0x000fe20002781670 */
[--C-:B------:R-:W-:Y:S01]  /*37b0*/  FFMA.FTZ R57, R57, UR10, -R12.reuse ;  /* 0x0000000a39397c23 */ /* 0x100fe2000801080c */
[----:B------:R-:W-:Y:S01]  /*37c0*/  FMNMX.FTZ R2, R46, R13, !PT ;  /* 0x0000000d2e027209 */ /* 0x000fe20007810000 */
[--C-:B------:R-:W-:Y:S01]  /*37d0*/  FFMA.FTZ R60, R60, UR10, -R12.reuse ;  /* 0x0000000a3c3c7c23 */ /* 0x100fe2000801080c */
[----:B------:R-:W-:Y:S01]  /*37e0*/  FSEL R71, R71, -INF , !P4 ;  /* 0xff80000047477808 */ /* 0x000fe20006000000 */
[--C-:B------:R-:W-:Y:S01]  /*37f0*/  FFMA.FTZ R61, R61, UR10, -R12.reuse ;  /* 0x0000000a3d3d7c23 */ /* 0x100fe2000801080c */
[----:B------:R-:W-:Y:S01]  /*3800*/  FMNMX.FTZ R13, R47, R2, !PT ;  /* 0x000000022f0d7209 */ /* 0x000fe20007810000 */
[----:B------:R-:W-:Y:S01]  /*3810*/  MUFU.EX2 R20, R20 ;  /* 0x0000001400147308 */ /* 0x000fe20000000800 */
[--C-:B0-----:R-:W-:Y:S01]  /*3820*/  FFMA.FTZ R14, R37, UR10, -R12.reuse ;  /* 0x0000000a250e7c23 */ /* 0x101fe2000801080c */
[----:B-1----:R-:W-:Y:S01]  /*3830*/  FADD.FTZ R37, R188, R5 ;  /* 0x00000005bc257221 */ /* 0x002fe20000010000 */
[----:B------:R-:W-:Y:S01]  /*3840*/  FMNMX.FTZ R2, R50, R13, !PT ;  /* 0x0000000d32027209 */ /* 0x000fe20007810000 */
[--C-:B------:R-:W-:Y:S01]  /*3850*/  FFMA.FTZ R64, R64, UR10, -R12.reuse ;  /* 0x0000000a40407c23 */ /* 0x100fe2000801080c */
[--C-:B------:R-:W-:Y:S01]  /*3860*/  FFMA.FTZ R65, R65, UR10, -R12.reuse ;  /* 0x0000000a41417c23 */ /* 0x100fe2000801080c */
[----:B------:R-:W-:Y:S01]  /*3870*/  FFMA.FTZ R68, R68, UR10, -R12 ;  /* 0x0000000a44447c23 */ /* 0x000fe2000801080c */
[----:B------:R-:W-:Y:S01]  /*3880*/  FMNMX.FTZ R13, R51, R2, !PT ;  /* 0x00000002330d7209 */ /* 0x000fe20007810000 */
[----:B------:R0:W1:Y:S01]  /*3890*/  MUFU.EX2 R21, R10 ;  /* 0x0000000a00157308 */ /* 0x0000620000000800 */
[----:B------:R-:W-:-:S02]  /*38a0*/  ISETP.NE.AND P5, PT, R199, 0x1, PT ;  /* 0x00000001c700780c */ /* 0x000fc40003fa5270 */
[----:B------:R-:W-:Y:S02]  /*38b0*/  FMNMX.FTZ R2, R54, R13, !PT ;  /* 0x0000000d36027209 */ /* 0x000fe40007810000 */
[----:B------:R-:W-:Y:S02]  /*38c0*/  F2FP.BF16.F32.PACK_AB R188, R5, R188 ;  /* 0x000000bc05bc723e */ /* 0x000fe400000010ff */
[----:B------:R-:W-:Y:S01]  /*38d0*/  FMNMX.FTZ R13, R55, R2, !PT ;  /* 0x00000002370d7209 */ /* 0x000fe20007810000 */
[----:B------:R-:W-:Y:S01]  /*38e0*/  MUFU.EX2 R24, R24 ;  /* 0x0000001800187308 */ /* 0x000fe20000000800 */
[----:B0-----:R-:W-:Y:S02]  /*38f0*/  FFMA.FTZ R10, R79, UR10, -R12 ;  /* 0x0000000a4f0a7c23 */ /* 0x001fe4000801080c */
[----:B------:R-:W-:-:S04]  /*3900*/  FMNMX.FTZ R2, R58, R13, !PT ;  /* 0x0000000d3a027209 */ /* 0x000fc80007810000 */
[----:B------:R-:W-:Y:S01]  /*3910*/  FMNMX.FTZ R13, R59, R2, !PT ;  /* 0x000000023b0d7209 */ /* 0x000fe20007810000 */
[----:B------:R0:W2:Y:S01]  /*3920*/  MUFU.EX2 R25, R14 ;  /* 0x0000000e00197308 */ /* 0x0000a20000000800 */
[----:B-1----:R-:W-:Y:S02]  /*3930*/  F2FP.BF16.F32.PACK_AB R184, R21, R20 ;  /* 0x0000001415b8723e */ /* 0x002fe400000010ff */
[----:B------:R-:W-:Y:S01]  /*3940*/  FMNMX.FTZ R2, R62, R13, !PT ;  /* 0x0000000d3e027209 */ /* 0x000fe20007810000 */
[----:B------:R-:W-:-:S03]  /*3950*/  FFMA.FTZ R13, R41, UR10, -R12 ;  /* 0x0000000a290d7c23 */ /* 0x000fc6000801080c */
[----:B------:R-:W-:Y:S01]  /*3960*/  FMNMX.FTZ R3, R63, R2, !PT ;  /* 0x000000023f037209 */ /* 0x000fe20007810000 */
[----:B------:R-:W-:Y:S01]  /*3970*/  MUFU.EX2 R10, R10 ;  /* 0x0000000a000a7308 */ /* 0x000fe20000000800 */
[--C-:B0-----:R-:W-:Y:S02]  /*3980*/  FFMA.FTZ R14, R45, UR10, -R12.reuse ;  /* 0x0000000a2d0e7c23 */ /* 0x101fe4000801080c */
[----:B------:R-:W-:Y:S01]  /*3990*/  FMNMX.FTZ R2, R66, R3, !PT ;  /* 0x0000000342027209 */ /* 0x000fe20007810000 */
[----:B------:R-:W0:Y:S03]  /*39a0*/  @P5 LDC R45, c[0x0][0x450] ;  /* 0x00011400ff2d5b82 */ /* 0x000e260000000800 */
[----:B------:R-:W-:Y:S01]  /*39b0*/  FMNMX.FTZ R3, R67, R2, !PT ;  /* 0x0000000243037209 */ /* 0x000fe20007810000 */
[--C-:B------:R-:W-:Y:S01]  /*39c0*/  FFMA.FTZ R2, R81, UR10, -R12.reuse ;  /* 0x0000000a51027c23 */ /* 0x100fe2000801080c */
[----:B------:R-:W1:Y:S01]  /*39d0*/  MUFU.EX2 R13, R13 ;  /* 0x0000000d000d7308 */ /* 0x000e620000000800 */
[----:B------:R-:W-:Y:S01]  /*39e0*/  FFMA.FTZ R12, R69, UR10, -R12 ;  /* 0x0000000a450c7c23 */ /* 0x000fe2000801080c */
[----:B------:R-:W-:-:S02]  /*39f0*/  FMNMX.FTZ R0, R70, R3, !PT ;  /* 0x0000000346007209 */ /* 0x000fc40007810000 */
[----:B--2---:R-:W-:Y:S02]  /*3a00*/  F2FP.BF16.F32.PACK_AB R186, R25, R24 ;  /* 0x0000001819ba723e */ /* 0x004fe400000010ff */
[----:B------:R-:W-:Y:S02]  /*3a10*/  FMNMX.FTZ R0, R71, R0, !PT ;  /* 0x0000000047007209 */ /* 0x000fe40007810000 */
[----:B------:R-:W-:Y:S03]  /*3a20*/  MUFU.EX2 R182, R2 ;  /* 0x0000000200b67308 */ /* 0x000fe60000000800 */
[----:B------:R-:W2:Y:S05]  /*3a30*/  SHFL.BFLY PT, R3, R0, 0x2, 0x1f ;  /* 0x0c401f0000037f89 */ /* 0x000eaa00000e0000 */
[----:B------:R-:W-:Y:S01]  /*3a40*/  MUFU.EX2 R33, R12 ;  /* 0x0000000c00217308 */ /* 0x000fe20000000800 */
[----:B-1----:R-:W-:-:S07]  /*3a50*/  F2FP.BF16.F32.PACK_AB R180, R13, R10 ;  /* 0x0000000a0db4723e */ /* 0x002fce00000010ff */
[----:B------:R1:W-:Y:S08]  /*3a60*/  MUFU.EX2 R29, R14 ;  /* 0x0000000e001d7308 */ /* 0x0003f00000000800 */
[----:B------:R-:W-:Y:S01]  /*3a70*/  MUFU.EX2 R48, R48 ;  /* 0x0000003000307308 */ /* 0x000fe20000000800 */
[----:B-1----:R-:W1:Y:S01]  /*3a80*/  @P5 LDC R14, c[0x0][0x44c] ;  /* 0x00011300ff0e5b82 */ /* 0x002e620000000800 */
[----:B--2---:R-:W-:-:S05]  /*3a90*/  FMNMX.FTZ R2, R0, R3, !PT ;  /* 0x0000000300027209 */ /* 0x004fca0007810000 */
[----:B------:R-:W2:Y:S01]  /*3aa0*/  SHFL.BFLY PT, R3, R2, 0x1, 0x1f ;  /* 0x0c201f0002037f89 */ /* 0x000ea200000e0000 */
[----:B------:R-:W3:Y:S08]  /*3ab0*/  MUFU.EX2 R49, R49 ;  /* 0x0000003100317308 */ /* 0x000ef00000000800 */
[----:B------:R-:W-:Y:S08]  /*3ac0*/  MUFU.EX2 R52, R52 ;  /* 0x0000003400347308 */ /* 0x000ff00000000800 */
[----:B------:R-:W4:Y:S01]  /*3ad0*/  MUFU.EX2 R53, R53 ;  /* 0x0000003500357308 */ /* 0x000f220000000800 */
[----:B-1----:R-:W-:Y:S01]  /*3ae0*/  @P5 IMAD.HI.U32 R28, R14, UR41, RZ ;  /* 0x000000290e1c5c27 */ /* 0x002fe2000f8e00ff */
[----:B---3--:R-:W-:-:S03]  /*3af0*/  F2FP.BF16.F32.PACK_AB R176, R49, R48 ;  /* 0x0000003031b0723e */ /* 0x008fc600000010ff */
[----:B------:R-:W-:Y:S01]  /*3b00*/  IMAD.U32 R14, RZ, RZ, UR41 ;  /* 0x00000029ff0e7e24 */ /* 0x000fe2000f8e00ff */
[----:B0-----:R-:W-:Y:S02]  /*3b10*/  @P5 SHF.R.U32.HI R14, RZ, R45, R28 ;  /* 0x0000002dff0e5219 */ /* 0x001fe4000001161c */
[----:B--2---:R-:W-:Y:S01]  /*3b20*/  FMNMX.FTZ R3, R2, R3, !PT ;  /* 0x0000000302037209 */ /* 0x004fe20007810000 */
[----:B------:R-:W-:Y:S01]  /*3b30*/  FADD.FTZ R2, R190, R37 ;  /* 0x00000025be027221 */ /* 0x000fe20000010000 */
[----:B------:R-:W-:Y:S01]  /*3b40*/  MUFU.EX2 R56, R56 ;  /* 0x0000003800387308 */ /* 0x000fe20000000800 */
[----:B------:R-:W-:Y:S01]  /*3b50*/  F2FP.BF16.F32.PACK_AB R190, R15, R190 ;  /* 0x000000be0fbe723e */ /* 0x000fe200000010ff */
[----:B------:R-:W-:Y:S02]  /*3b60*/  IMAD.IADD R75, R75, 0x1, R14 ;  /* 0x000000014b4b7824 */ /* 0x000fe400078e020e */
[C---:B------:R-:W-:Y:S01]  /*3b70*/  FMUL.FTZ R0, R3.reuse, UR10 ;  /* 0x0000000a03007c20 */ /* 0x040fe20008410000 */
[----:B------:R-:W-:Y:S01]  /*3b80*/  FSETP.NEU.FTZ.AND P1, PT, R3, -INF , PT ;  /* 0xff8000000300780b */ /* 0x000fe20003f3d000 */
[----:B------:R-:W-:Y:S01]  /*3b90*/  FADD.FTZ R37, R15, R2 ;  /* 0x000000020f257221 */ /* 0x000fe20000010000 */
[----:B------:R-:W-:Y:S01]  /*3ba0*/  LOP3.LUT P5, RZ, R16, 0x80000, RZ, 0xc0, !PT ;  /* 0x0008000010ff7812 */ /* 0x000fe200078ac0ff */
[----:B------:R-:W-:Y:S01]  /*3bb0*/  VIADD R14, R75, UR5 ;  /* 0x000000054b0e7c36 */ /* 0x000fe20008000000 */
[----:B------:R-:W-:Y:S01]  /*3bc0*/  FSEL R0, R0, RZ, P1 ;  /* 0x000000ff00007208 */ /* 0x000fe20000800000 */
[----:B------:R-:W-:Y:S01]  /*3bd0*/  FADD.FTZ R2, R20, R37 ;  /* 0x0000002514027221 */ /* 0x000fe20000010000 */
[----:B------:R-:W-:Y:S01]  /*3be0*/  MUFU.EX2 R57, R57 ;  /* 0x0000003900397308 */ /* 0x000fe20000000800 */
[----:B----4-:R-:W-:-:S02]  /*3bf0*/  F2FP.BF16.F32.PACK_AB R178, R53, R52 ;  /* 0x0000003435b2723e */ /* 0x010fc400000010ff */
        /* <DEDUP_REMOVED lines=8> */
[----:B------:R-:W-:Y:S01]  /*3c80*/  FFMA.FTZ R39, R39, UR10, -R0 ;  /* 0x0000000a27277c23 */ /* 0x000fe20008010800 */
[----:B------:R-:W-:Y:S01]  /*3c90*/  FADD.FTZ R41, R21, R2 ;  /* 0x0000000215297221 */ /* 0x000fe20000010000 */
[--C-:B------:R-:W-:Y:S01]  /*3ca0*/  FFMA.FTZ R42, R42, UR10, -R0.reuse ;  /* 0x0000000a2a2a7c23 */ /* 0x100fe20008010800 */
[--C-:B------:R-:W-:Y:S01]  /*3cb0*/  FFMA.FTZ R43, R43, UR10, -R0.reuse ;  /* 0x0000000a2b2b7c23 */ /* 0x100fe20008010800 */
[--C-:B------:R-:W-:Y:S01]  /*3cc0*/  FFMA.FTZ R46, R46, UR10, -R0.reuse ;  /* 0x0000000a2e2e7c23 */ /* 0x100fe20008010800 */
[--C-:B------:R-:W-:Y:S01]  /*3cd0*/  FFMA.FTZ R47, R47, UR10, -R0.reuse ;  /* 0x0000000a2f2f7c23 */ /* 0x100fe20008010800 */
[----:B------:R-:W0:Y:S01]  /*3ce0*/  MUFU.EX2 R27, R27 ;  /* 0x0000001b001b7308 */ /* 0x000e220000000800 */
[--C-:B------:R-:W-:Y:S01]  /*3cf0*/  FFMA.FTZ R50, R50, UR10, -R0.reuse ;  /* 0x0000000a32327c23 */ /* 0x100fe20008010800 */
[----:B------:R-:W-:Y:S01]  /*3d00*/  FADD.FTZ R12, R24, R41 ;  /* 0x00000029180c7221 */ /* 0x000fe20000010000 */
[--C-:B------:R-:W-:Y:S01]  /*3d10*/  FFMA.FTZ R51, R51, UR10, -R0.reuse ;  /* 0x0000000a33337c23 */ /* 0x100fe20008010800 */
[--C-:B------:R-:W-:Y:S01]  /*3d20*/  FFMA.FTZ R54, R54, UR10, -R0.reuse ;  /* 0x0000000a36367c23 */ /* 0x100fe20008010800 */
[----:B------:R-:W-:Y:S01]  /*3d30*/  FFMA.FTZ R55, R55, UR10, -R0 ;  /* 0x0000000a37377c23 */ /* 0x000fe20008010800 */
[----:B------:R-:W-:Y:S01]  /*3d40*/  FADD.FTZ R41, R25, R12 ;  /* 0x0000000c19297221 */ /* 0x000fe20000010000 */
[--C-:B------:R-:W-:Y:S01]  /*3d50*/  FFMA.FTZ R58, R58, UR10, -R0.reuse ;  /* 0x0000000a3a3a7c23 */ /* 0x100fe20008010800 */
[----:B------:R-:W1:Y:S01]  /*3d60*/  MUFU.EX2 R30, R30 ;  /* 0x0000001e001e7308 */ /* 0x000e620000000800 */
[--C-:B------:R-:W-:Y:S01]  /*3d70*/  FFMA.FTZ R59, R59, UR10, -R0.reuse ;  /* 0x0000000a3b3b7c23 */ /* 0x100fe20008010800 */
[----:B------:R-:W-:Y:S01]  /*3d80*/  FADD.FTZ R12, R10, R41 ;  /* 0x000000290a0c7221 */ /* 0x000fe20000010000 */
[--C-:B------:R-:W-:Y:S01]  /*3d90*/  FFMA.FTZ R62, R62, UR10, -R0.reuse ;  /* 0x0000000a3e3e7c23 */ /* 0x100fe20008010800 */
[--C-:B------:R-:W-:Y:S01]  /*3da0*/  FFMA.FTZ R63, R63, UR10, -R0.reuse ;  /* 0x0000000a3f3f7c23 */ /* 0x100fe20008010800 */
[----:B------:R-:W-:Y:S01]  /*3db0*/  FFMA.FTZ R66, R66, UR10, -R0 ;  /* 0x0000000a42427c23 */ /* 0x000fe20008010800 */
[----:B------:R-:W-:Y:S01]  /*3dc0*/  FADD.FTZ R41, R13, R12 ;  /* 0x0000000c0d297221 */ /* 0x000fe20000010000 */
[--C-:B------:R-:W-:Y:S01]  /*3dd0*/  FFMA.FTZ R67, R67, UR10, -R0.reuse ;  /* 0x0000000a43437c23 */ /* 0x100fe20008010800 */
[----:B------:R-:W2:Y:S01]  /*3de0*/  MUFU.EX2 R31, R31 ;  /* 0x0000001f001f7308 */ /* 0x000ea20000000800 */
[----:B0-----:R-:W-:Y:S01]  /*3df0*/  FADD.FTZ R37, R26, R27 ;  /* 0x0000001b1a257221 */ /* 0x001fe20000010000 */
[----:B------:R-:W-:Y:S01]  /*3e00*/  FADD.FTZ R12, R182, R41 ;  /* 0x00000029b60c7221 */ /* 0x000fe20000010000 */
[--C-:B------:R-:W-:Y:S01]  /*3e10*/  FFMA.FTZ R70, R70, UR10, -R0.reuse ;  /* 0x0000000a46467c23 */ /* 0x100fe20008010800 */
[----:B------:R-:W-:Y:S01]  /*3e20*/  FFMA.FTZ R0, R71, UR10, -R0 ;  /* 0x0000000a47007c23 */ /* 0x000fe20008010800 */
[----:B------:R-:W-:Y:S01]  /*3e30*/  R2UR UR11, R14 ;  /* 0x000000000e0b72ca */ /* 0x000fe200000e0000 */
[C---:B------:R-:W-:Y:S01]  /*3e40*/  FADD.FTZ R41, R29.reuse, R12 ;  /* 0x0000000c1d297221 */ /* 0x040fe20000010000 */
[----:B------:R-:W-:Y:S01]  /*3e50*/  F2FP.BF16.F32.PACK_AB R182, R29, R182 ;  /* 0x000000b61db6723e */ /* 0x000fe200000010ff */
[----:B------:R-:W0:Y:S01]  /*3e60*/  MUFU.EX2 R34, R34 ;  /* 0x0000002200227308 */ /* 0x000e220000000800 */
[----:B-1----:R-:W-:Y:S01]  /*3e70*/  FADD.FTZ R2, R30, R37 ;  /* 0x000000251e027221 */ /* 0x002fe20000010000 */
[----:B------:R-:W-:Y:S01]  /*3e80*/  FADD.FTZ R12, R48, R41 ;  /* 0x00000029300c7221 */ /* 0x000fe20000010000 */
[----:B------:R-:W-:Y:S01]  /*3e90*/  F2FP.BF16.F32.PACK_AB R172, R57, R56 ;  /* 0x0000003839ac723e */ /* 0x000fe200000010ff */
[----:B------:R-:W-:Y:S01]  /*3ea0*/  VIADD R14, R74, 0xfffffffe ;  /* 0xfffffffe4a0e7836 */ /* 0x000fe20000000000 */
[----:B------:R-:W-:Y:S01]  /*3eb0*/  F2FP.BF16.F32.PACK_AB R189, R27, R26 ;  /* 0x0000001a1bbd723e */ /* 0x000fe200000010ff */
[----:B------:R-:W-:-:S02]  /*3ec0*/  FADD.FTZ R41, R49, R12 ;  /* 0x0000000c31297221 */ /* 0x000fc40000010000 */
[----:B------:R-:W1:Y:S01]  /*3ed0*/  MUFU.EX2 R35, R35 ;  /* 0x0000002300237308 */ /* 0x000e620000000800 */
[C---:B--2---:R-:W-:Y:S01]  /*3ee0*/  FADD.FTZ R37, R31.reuse, R2 ;  /* 0x000000021f257221 */ /* 0x044fe20000010000 */
[----:B------:R-:W-:Y:S01]  /*3ef0*/  FADD.FTZ R12, R52, R41 ;  /* 0x00000029340c7221 */ /* 0x000fe20000010000 */
[----:B------:R-:W-:-:S03]  /*3f00*/  F2FP.BF16.F32.PACK_AB R191, R31, R30 ;  /* 0x0000001e1fbf723e */ /* 0x000fc600000010ff */
[----:B------:R-:W-:Y:S02]  /*3f10*/  FADD.FTZ R41, R53, R12 ;  /* 0x0000000c35297221 */ /* 0x000fe40000010000 */
[----:B------:R-:W2:Y:S01]  /*3f20*/  MUFU.EX2 R38, R38 ;  /* 0x0000002600267308 */ /* 0x000ea20000000800 */
[----:B0-----:R-:W-:Y:S01]  /*3f30*/  FADD.FTZ R2, R34, R37 ;  /* 0x0000002522027221 */ /* 0x001fe20000010000 */
[----:B------:R-:W-:-:S04]  /*3f40*/  FADD.FTZ R12, R56, R41 ;  /* 0x00000029380c7221 */ /* 0x000fc80000010000 */
[----:B------:R-:W-:Y:S02]  /*3f50*/  FADD.FTZ R15, R57, R12 ;  /* 0x0000000c390f7221 */ /* 0x000fe40000010000 */
        /* <DEDUP_REMOVED lines=44> */
[----:B0-----:R-:W-:-:S07]  /*4220*/  FADD.FTZ R2, R66, R5 ;  /* 0x0000000542027221 */ /* 0x001fce0000010000 */
[----:B------:R-:W0:Y:S01]  /*4230*/  MUFU.EX2 R65, R65 ;  /* 0x0000004100417308 */ /* 0x000e220000000800 */
[----:B-1----:R-:W-:-:S07]  /*4240*/  FADD.FTZ R10, R64, R13 ;  /* 0x0000000d400a7221 */ /* 0x002fce0000010000 */
[----:B------:R-:W1:Y:S01]  /*4250*/  MUFU.EX2 R70, R70 ;  /* 0x0000004600467308 */ /* 0x000e620000000800 */
[C---:B--2---:R-:W-:Y:S01]  /*4260*/  FADD.FTZ R5, R67.reuse, R2 ;  /* 0x0000000243057221 */ /* 0x044fe20000010000 */
[----:B------:R-:W-:-:S06]  /*4270*/  F2FP.BF16.F32.PACK_AB R169, R67, R66 ;  /* 0x0000004243a9723e */ /* 0x000fcc00000010ff */
[----:B------:R-:W2:Y:S01]  /*4280*/  MUFU.EX2 R68, R68 ;  /* 0x0000004400447308 */ /* 0x000ea20000000800 */
[C---:B0-----:R-:W-:Y:S01]  /*4290*/  FADD.FTZ R13, R65.reuse, R10 ;  /* 0x0000000a410d7221 */ /* 0x041fe20000010000 */
[----:B------:R-:W-:-:S06]  /*42a0*/  F2FP.BF16.F32.PACK_AB R168, R65, R64 ;  /* 0x0000004041a8723e */ /* 0x000fcc00000010ff */
[----:B------:R1:W0:Y:S02]  /*42b0*/  MUFU.EX2 R171, R0 ;  /* 0x0000000000ab7308 */ /* 0x0002240000000800 */
[----:B-1----:R-:W-:Y:S01]  /*42c0*/  FADD.FTZ R0, R70, R5 ;  /* 0x0000000546007221 */ /* 0x002fe20000010000 */
[----:B--2---:R-:W-:Y:S01]  /*42d0*/  FADD.FTZ R10, R68, R13 ;  /* 0x0000000d440a7221 */ /* 0x004fe20000010000 */
[----:B------:R-:W-:-:S03]  /*42e0*/  F2FP.BF16.F32.PACK_AB R170, R33, R68 ;  /* 0x0000004421aa723e */ /* 0x000fc600000010ff */
[----:B------:R-:W-:Y:S01]  /*42f0*/  FADD.FTZ R10, R33, R10 ;  /* 0x0000000a210a7221 */ /* 0x000fe20000010000 */
[C---:B0-----:R-:W-:Y:S01]  /*4300*/  FADD.FTZ R5, R171.reuse, R0 ;  /* 0x00000000ab057221 */ /* 0x041fe20000010000 */
[----:B------:R-:W-:Y:S01]  /*4310*/  F2FP.BF16.F32.PACK_AB R171, R171, R70 ;  /* 0x00000046abab723e */ /* 0x000fe200000010ff */
[----:B------:R-:W-:Y:S06]  /*4320*/  @!P5 BRA `(.L_x_4280) ;  /* 0x000000000054d947 */ /* 0x000fec0003800000 */
[C---:B------:R-:W-:Y:S01]  /*4330*/  ISETP.GT.AND P1, PT, R75.reuse, RZ, PT ;  /* 0x000000ff4b00720c */ /* 0x040fe20003f24270 */
[----:B------:R-:W-:-:S05]  /*4340*/  VIADD R0, R75, 0xffffffff ;  /* 0xffffffff4b007836 */ /* 0x000fca0000000000 */
[----:B------:R-:W-:-:S07]  /*4350*/  R2UR UR14, R0 ;  /* 0x00000000000e72ca */ /* 0x000fce00000e0000 */
[----:B------:R-:W-:Y:S08]  /*4360*/  @P1 BRA `(.L_x_4281) ;  /* 0x0000000000241947 */ /* 0x000ff00003800000 */
[----:B------:R-:W-:Y:S01]  /*4370*/  R2UR UR14, R75 ;  /* 0x000000004b0e72ca */ /* 0x000fe200000e0000 */
[----:B------:R-:W-:Y:S02]  /*4380*/  ULDC UR15, c[0x0][0x9e4] ;  /* 0x00027900000f7ab9 */ /* 0x000fe40000000800 */
[----:B------:R-:W-:-:S10]  /*4390*/  UISETP.NE.AND UP0, UPT, UR15, 0x1, UPT ;  /* 0x000000010f00788c */ /* 0x000fd4000bf05270 */
[----:B------:R-:W-:Y:S01]  /*43a0*/  UIADD3 UR14, -UR14, URZ, URZ ;  /* 0x0000003f0e0e7290 */ /* 0x000fe2000fffe13f */
[----:B------:R-:W-:-:S03]  /*43b0*/  @UP0 ULDC.64 UR4, c[0x0][0x9e8] ;  /* 0x00027a0000040ab9 */ /* 0x000fc60000000a00 */
[----:B------:R-:W-:-:S04]  /*43c0*/  UIMAD.WIDE.U32 UR6, UR14, UR4, URZ ;  /* 0x000000040e0672a5 */ /* 0x000fc8000f8e003f */
[----:B------:R-:W-:-:S04]  /*43d0*/  @UP0 USHF.R.U32.HI UR14, URZ, UR5, UR7 ;  /* 0x000000053f0e0299 */ /* 0x000fc80008011607 */
[----:B------:R-:W-:Y:S01]  /*43e0*/  ULOP3.LUT UR14, URZ, UR14, URZ, 0x33, !UPT ;  /* 0x0000000e3f0e7292 */ /* 0x000fe2000f8e333f */
[----:B------:R-:W-:Y:S11]  /*43f0*/  BRA `(.L_x_4282) ;  /* 0x0000000000147947 */ /* 0x000ff60003800000 */
.L_x_4281:
[----:B------:R-:W-:Y:S02]  /*4400*/  ULDC UR15, c[0x0][0x9e4] ;  /* 0x00027900000f7ab9 */ /* 0x000fe40000000800 */
[----:B------:R-:W-:-:S11]  /*4410*/  UISETP.NE.AND UP0, UPT, UR15, 0x1, UPT ;  /* 0x000000010f00788c */ /* 0x000fd6000bf05270 */
[----:B------:R-:W-:Y:S02]  /*4420*/  @UP0 ULDC.64 UR4, c[0x0][0x9e8] ;  /* 0x00027a0000040ab9 */ /* 0x000fe40000000a00 */
[----:B------:R-:W-:-:S04]  /*4430*/  UIMAD.WIDE.U32 UR6, UR14, UR4, URZ ;  /* 0x000000040e0672a5 */ /* 0x000fc8000f8e003f */
[----:B------:R-:W-:-:S12]  /*4440*/  @UP0 USHF.R.U32.HI UR14, URZ, UR5, UR7 ;  /* 0x000000053f0e0299 */ /* 0x000fd80008011607 */
.L_x_4282:
[----:B------:R-:W-:-:S04]  /*4450*/  UIMAD UR14, UR14, UR15, UR15 ;  /* 0x0000000f0e0e72a4 */ /* 0x000fc8000f8e020f */
[----:B------:R-:W-:-:S04]  /*4460*/  UISETP.LT.AND UP0, UPT, UR11, UR14, UPT ;  /* 0x0000000e0b00728c */ /* 0x000fc8000bf01270 */
[----:B------:R-:W-:-:S12]  /*4470*/  USEL UR11, UR11, UR14, UP0 ;  /* 0x0000000e0b0b7287 */ /* 0x000fd80008000000 */
.L_x_4280:
[----:B------:R-:W-:Y:S01]  /*4480*/  UIMAD.WIDE UR4, UR11, 0x2aaaaaab, URZ ;  /* 0x2aaaaaab0b0478a5 */ /* 0x000fe2000f8e023f */
[----:B------:R-:W-:Y:S01]  /*4490*/  IMAD.MOV.U32 R2, RZ, RZ, 0x3f800000 ;  /* 0x3f800000ff027424 */ /* 0x000fe200078e00ff */
[----:B------:R-:W-:Y:S01]  /*44a0*/  CS2R R118, SRZ ;  /* 0x0000000000767805 */ /* 0x000fe2000001ff00 */
[----:B------:R-:W-:Y:S01]  /*44b0*/  IMAD.MOV.U32 R0, RZ, RZ, 0x3f800000 ;  /* 0x3f800000ff007424 */ /* 0x000fe200078e00ff */
        /* <DEDUP_REMOVED lines=61> */
[----:B------:R-:W-:Y:S01]  /*4890*/  ULDC UR55, c[0x0][0x988] ;  /* 0x0002620000377ab9 */ /* 0x000fe20000000800 */
[----:B------:R-:W-:-:S05]  /*48a0*/  ULDC UR59, c[0x0][0x9e0] ;  /* 0x00027800003b7ab9 */ /* 0x000fca0000000800 */
.L_x_4302:
[----:B------:R-:W-:-:S04]  /*48b0*/  UISETP.NE.AND UP0, UPT, UR4, 0x1, UPT ;  /* 0x000000010400788c */ /* 0x000fc8000bf05270 */
[----:B------:R-:W-:-:S04]  /*48c0*/  USEL UR38, URZ, 0x1, UP0 ;  /* 0x000000013f267887 */ /* 0x000fc80008000000 */
[----:B------:R-:W-:Y:S01]  /*48d0*/  ULOP3.LUT UR38, UR7, UR38, URZ, 0x3c, !UPT ;  /* 0x0000002607267292 */ /* 0x000fe2000f8e3c3f */
[----:B------:R-:W-:Y:S11]  /*48e0*/  @!P0 BRA `(.L_x_4284) ;  /* 0x0000000000048947 */ /* 0x000ff60003800000 */
[----:B------:R-:W-:Y:S01]  /*48f0*/  BPT.TRAP 0x1 ;  /* 0x000000040000795c */ /* 0x000fe20000300000 */
.L_x_4284:
        /* <DEDUP_REMOVED lines=9> */
.L_x_4285:
[----:B-1----:R-:W-:Y:S05]  /*4990*/  @P1 BRA `(.L_x_4286) ;  /* 0x0000000000081947 */ /* 0x002fea0003800000 */
[----:B------:R-:W1:Y:S02]  /*49a0*/  SYNCS.PHASECHK.TRANS64.TRYWAIT P1, [UR6+0x30830], R3 ;  /* 0x03083003ff0075a7 */ /* 0x000e640008020146 */
[----:B-1----:R-:W-:Y:S05]  /*49b0*/  @!P1 BRA `(.L_x_4287) ;  /* 0x000000fc00509947 */ /* 0x002fea0003800000 */
.L_x_4286:
        /* <DEDUP_REMOVED lines=124> */
[----:B------:R-:W-:Y:S01]  /*5180*/  HGMMA.64x96x16.F32.BF16 R120, gdesc[UR48], R120, gsb0 ;  /* 0x01600000307879f0 */ /* 0x000fe20008001878 */
[----:B------:R-:W-:Y:S01]  /*5190*/  UIADD3 UR50, UR5, 0x4, URZ ;  /* 0x0000000405327890 */ /* 0x000fe2000fffe03f */
[----:B------:R-:W-:Y:S01]  /*51a0*/  FMUL.FTZ R119, R119, R2 ;  /* 0x0000000277777220 */ /* 0x000fe20000410000 */
[----:B------:R-:W-:Y:S01]  /*51b0*/  UMOV UR48, UR56 ;  /* 0x0000003800307c82 */ /* 0x000fe20008000000 */
[----:B------:R-:W-:Y:S01]  /*51c0*/  UMOV UR49, UR57 ;  /* 0x0000003900317c82 */ /* 0x000fe20008000000 */
[----:B------:R-:W-:Y:S01]  /*51d0*/  UMOV UR51, 0x40000040 ;  /* 0x4000004000337882 */ /* 0x000fe20000000000 */
[----:B------:R-:W-:-:S02]  /*51e0*/  WARPGROUP.DEPBAR.LE gsb0, 0x0 ;  /* 0x00008000000079c5 */ /* 0x000fc40000010000 */
        /* <DEDUP_REMOVED lines=36> */
.L_x_4288:
[----:B------:R-:W-:Y:S01]  /*5430*/  ULEA UR5, UR4, UR40, 0x3 ;  /* 0x0000002804057291 */ /* 0x000fe2000f8e183f */
[----:B------:R-:W-:-:S05]  /*5440*/  IMAD.U32 R0, RZ, RZ, UR7 ;  /* 0x00000007ff007e24 */ /* 0x000fca000f8e00ff */
[----:B------:R-:W-:-:S04]  /*5450*/  SHF.L.U32 R0, R0, 0x1f, RZ ;  /* 0x0000001f00007819 */ /* 0x000fc800000006ff */
[----:B------:R2:W3:Y:S01]  /*5460*/  SYNCS.PHASECHK.TRANS64.TRYWAIT P1, [UR5+0x30850], R0 ;  /* 0x03085000ff0075a7 */ /* 0x0004e20008020145 */
[----:B------:R-:W-:Y:S05]  /*5470*/  @!P0 BRA `(.L_x_4289) ;  /* 0x0000000000048947 */ /* 0x000fea0003800000 */
[----:B------:R-:W-:Y:S01]  /*5480*/  BPT.TRAP 0x1 ;  /* 0x000000040000795c */ /* 0x000fe20000300000 */
.L_x_4289:
[----:B---3--:R-:W-:Y:S05]  /*5490*/  @P1 BRA `(.L_x_4290) ;  /* 0x0000000000081947 */ /* 0x008fea0003800000 */
[----:B------:R-:W3:Y:S02]  /*54a0*/  SYNCS.PHASECHK.TRANS64.TRYWAIT P1, [UR5+0x30850], R0 ;  /* 0x03085000ff0075a7 */ /* 0x000ee40008020145 */
[----:B---3--:R-:W-:Y:S05]  /*54b0*/  @!P1 BRA `(.L_x_4291) ;  /* 0x000000f000a89947 */ /* 0x008fea0003800000 */
.L_x_4290:
        /* <DEDUP_REMOVED lines=37> */
.L_x_4292:
[----:B------:R-:W-:Y:S01]  /*5710*/  ISETP.NE.AND P2, PT, R199, 0x1, PT ;  /* 0x00000001c700780c */ /* 0x000fe20003f45270 */
[----:B------:R-:W-:Y:S01]  /*5720*/  VIADD R21, R19, UR41 ;  /* 0x0000002913157c36 */ /* 0x000fe20008000000 */
[----:B------:R-:W3:Y:S01]  /*5730*/  LDC R11, c[0x0][0x288] ;  /* 0x0000a200ff0b7b82 */ /* 0x000ee20000000800 */
[----:B------:R-:W-:Y:S01]  /*5740*/  IMAD R168, R14, -0x60, RZ ;  /* 0xffffffa00ea87824 */ /* 0x000fe200078e02ff */
[----:B------:R-:W-:Y:S01]  /*5750*/  UIADD3 UR6, UR6, 0x30840, URZ ;  /* 0x0003084006067890 */ /* 0x000fe2000fffe03f */
[----:B------:R-:W-:Y:S01]  /*5760*/  LOP3.LUT P1, RZ, R16, 0x80000, RZ, 0xc0, !PT ;  /* 0x0008000010ff7812 */ /* 0x000fe2000782c0ff */
[----:B------:R-:W-:Y:S02]  /*5770*/  ULOP3.LUT UR4, URZ, UR58, URZ, 0x33, !UPT ;  /* 0x0000003a3f047292 */ /* 0x000fe4000f8e333f */
[----:B------:R-:W-:-:S05]  /*5780*/  UPRMT UR6, UR61, 0x654, UR6 ;  /* 0x000006543d067896 */ /* 0x000fca0008000006 */
[----:B0-2---:R-:W0:Y:S08]  /*5790*/  @P2 LDC R0, c[0x0][0x44c] ;  /* 0x00011300ff002b82 */ /* 0x005e300000000800 */
[----:B-1----:R-:W1:Y:S01]  /*57a0*/  @P2 LDC R3, c[0x0][0x450] ;  /* 0x00011400ff032b82 */ /* 0x002e620000000800 */
[----:B------:R-:W-:Y:S01]  /*57b0*/  SYNCS.ARRIVE.TRANS64.RED.A1T0 RZ, [UR6], RZ ;  /* 0x000000ffffff79a7 */ /* 0x000fe20008100406 */
[----:B0-----:R-:W-:-:S05]  /*57c0*/  @P2 IMAD.HI.U32 R0, R21, R0, RZ ;  /* 0x0000000015002227 */ /* 0x001fca00078e00ff */
[----:B-1----:R-:W-:Y:S01]  /*57d0*/  @P2 SHF.R.U32.HI R21, RZ, R3, R0 ;  /* 0x00000003ff152219 */ /* 0x002fe20000011600 */
[----:B------:R-:W-:-:S04]  /*57e0*/  VIADD R3, R168, 0x1 ;  /* 0x00000001a8037836 */ /* 0x000fc80000000000 */
[----:B------:R-:W0:Y:S01]  /*57f0*/  SHFL.IDX PT, R2, R21, RZ, 0x1c1f ;  /* 0x001c1fff15027589 */ /* 0x000e2200000e0000 */
[----:B------:R-:W-:-:S05]  /*5800*/  IMAD R4, R18, -0x2, R3 ;  /* 0xfffffffe12047824 */ /* 0x000fca00078e0203 */
[C---:B---3--:R-:W-:Y:S01]  /*5810*/  IADD3 R0, R4.reuse, -R11, R17 ;  /* 0x8000000b04007210 */ /* 0x048fe20007ffe011 */
[----:B------:R-:W-:-:S04]  /*5820*/  VIADD R4, R4, 0xffffffff ;  /* 0xffffffff04047836 */ /* 0x000fc80000000000 */
[C---:B------:R-:W-:Y:S02]  /*5830*/  VIADD R169, R0.reuse, UR59 ;  /* 0x0000003b00a97c36 */ /* 0x040fe40008000000 */
[----:B------:R-:W-:Y:S02]  /*5840*/  VIADD R170, R0, UR4 ;  /* 0x0000000400aa7c36 */ /* 0x000fe40008000000 */
[--C-:B0-----:R-:W-:Y:S02]  /*5850*/  IMAD.IADD R0, R169, 0x1, R2.reuse ;  /* 0x00000001a9007824 */ /* 0x101fe400078e0202 */
[----:B------:R-:W-:Y:S01]  /*5860*/  IMAD.IADD R20, R170, 0x1, R2 ;  /* 0x00000001aa147824 */ /* 0x000fe200078e0202 */
[----:B------:R-:W-:Y:S06]  /*5870*/  @!P1 BRA `(.L_x_4293) ;  /* 0x0000000000549947 */ /* 0x000fec0003800000 */
[----:B------:R-:W-:Y:S01]  /*5880*/  IADD3 R15, R17, -R11, R2 ;  /* 0x8000000b110f7210 */ /* 0x000fe20007ffe002 */
[----:B------:R-:W-:Y:S03]  /*5890*/  BSSY B0, `(.L_x_4294) ;  /* 0x0000010000007945 */ /* 0x000fe60003800000 */
        /* <DEDUP_REMOVED lines=10> */
.L_x_4295:
[----:B------:R-:W-:-:S05]  /*5940*/  IMAD.U32 R171, RZ, RZ, UR54 ;  /* 0x00000036ffab7e24 */ /* 0x000fca000f8e00ff */
[----:B------:R-:W-:-:S13]  /*5950*/  ISETP.NE.AND P1, PT, R171, 0x1, PT ;  /* 0x00000001ab00780c */ /* 0x000fda0003f25270 */
[----:B------:R-:W0:Y:S02]  /*5960*/  @P1 LDC.64 R2, c[0x0][0x9e8] ;  /* 0x00027a00ff021b82 */ /* 0x000e240000000a00 */
[----:B0-----:R-:W-:-:S05]  /*5970*/  @P1 IMAD.HI.U32 R2, R15, R2, RZ ;  /* 0x000000020f021227 */ /* 0x001fca00078e00ff */
[----:B------:R-:W-:-:S07]  /*5980*/  @P1 SHF.R.U32.HI R15, RZ, R3, R2 ;  /* 0x00000003ff0f1219 */ /* 0x000fce0000011602 */
.L_x_4296:
[----:B------:R-:W-:Y:S05]  /*5990*/  BSYNC B0 ;  /* 0x0000000000007941 */ /* 0x000fea0003800000 */
.L_x_4294:
[----:B------:R-:W-:-:S05]  /*59a0*/  IMAD R15, R15, R171, R4 ;  /* 0x000000ab0f0f7224 */ /* 0x000fca00078e0204 */
[----:B------:R-:W-:Y:S02]  /*59b0*/  VIADDMNMX R0, R15, R171, R0, PT ;  /* 0x000000ab0f007246 */ /* 0x000fe40003800100 */
[----:B------:R-:W-:-:S07]  /*59c0*/  VIMNMX R20, R20, R15, !PT ;  /* 0x0000000f14147248 */ /* 0x000fce0007fe0100 */
.L_x_4293:
[C---:B------:R-:W-:Y:S01]  /*59d0*/  ISETP.GE.AND P1, PT, R168.reuse, 0x2, PT ;  /* 0x00000002a800780c */ /* 0x040fe20003f26270 */
[----:B------:R-:W0:Y:S01]  /*59e0*/  SHFL.IDX PT, R2, R21, 0x1, 0x1c1f ;  /* 0x003c1f0015027f89 */ /* 0x000e2200000e0000 */
[----:B------:R-:W-:Y:S02]  /*59f0*/  ISETP.GE.AND P2, PT, R168, 0x9, PT ;  /* 0x00000009a800780c */ /* 0x000fe40003f46270 */
[----:B------:R-:W-:Y:S02]  /*5a00*/  ISETP.GT.AND P4, PT, R20, 0x1, !P1 ;  /* 0x000000011400780c */ /* 0x000fe40004f84270 */
[----:B------:R-:W-:Y:S02]  /*5a10*/  ISETP.GE.AND P5, PT, R168, 0xa, PT ;  /* 0x0000000aa800780c */ /* 0x000fe40003fa6270 */
[----:B------:R-:W-:Y:S02]  /*5a20*/  ISETP.GT.AND P3, PT, R20, 0x8, !P2 ;  /* 0x000000081400780c */ /* 0x000fe40005764270 */
[----:B------:R-:W-:-:S02]  /*5a30*/  ISETP.LT.OR P4, PT, R0, 0x2, P4 ;  /* 0x000000020000780c */ /* 0x000fc40002781670 */
[----:B------:R-:W-:Y:S02]  /*5a40*/  ISETP.LT.OR P3, PT, R0, 0x9, P3 ;  /* 0x000000090000780c */ /* 0x000fe40001f61670 */
[----:B------:R-:W-:Y:S02]  /*5a50*/  FSEL R121, R121, -INF , !P4 ;  /* 0xff80000079797808 */ /* 0x000fe40006000000 */
[----:B------:R-:W-:Y:S02]  /*5a60*/  ISETP.GE.AND P4, PT, R168, 0x11, PT ;  /* 0x00000011a800780c */ /* 0x000fe40003f86270 */
[----:B------:R-:W-:Y:S02]  /*5a70*/  LOP3.LUT R16, R16, 0xfffffffb, RZ, 0xc0, !PT ;  /* 0xfffffffb10107812 */ /* 0x000fe400078ec0ff */
[----:B------:R-:W-:Y:S02]  /*5a80*/  FSEL R124, R124, -INF , !P3 ;  /* 0xff8000007c7c7808 */ /* 0x000fe40005800000 */
[----:B------:R-:W-:-:S02]  /*5a90*/  ISETP.GT.AND P3, PT, R20, 0x9, !P5 ;  /* 0x000000091400780c */ /* 0x000fc40006f64270 */
[----:B------:R-:W-:Y:S02]  /*5aa0*/  @P5 LOP3.LUT R16, R16, 0x4, RZ, 0xfc, !PT ;  /* 0x0000000410105812 */ /* 0x000fe400078efcff */
[----:B------:R-:W-:Y:S02]  /*5ab0*/  ISETP.LT.OR P3, PT, R0, 0xa, P3 ;  /* 0x0000000a0000780c */ /* 0x000fe40001f61670 */
[----:B------:R-:W-:Y:S02]  /*5ac0*/  LOP3.LUT R16, R16, 0xfffffff7, RZ, 0xc0, !PT ;  /* 0xfffffff710107812 */ /* 0x000fe400078ec0ff */
[----:B------:R-:W-:Y:S02]  /*5ad0*/  FSEL R125, R125, -INF , !P3 ;  /* 0xff8000007d7d7808 */ /* 0x000fe40005800000 */
[----:B------:R-:W-:Y:S02]  /*5ae0*/  @P4 LOP3.LUT R16, R16, 0x8, RZ, 0xfc, !PT ;  /* 0x0000000810104812 */ /* 0x000fe400078efcff */
[----:B------:R-:W-:-:S02]  /*5af0*/  ISETP.GT.AND P3, PT, R20, 0x10, !P4 ;  /* 0x000000101400780c */ /* 0x000fc40006764270 */
[----:B------:R-:W-:Y:S02]  /*5b00*/  ISETP.GE.AND P4, PT, R168, 0x12, PT ;  /* 0x00000012a800780c */ /* 0x000fe40003f86270 */
[----:B------:R-:W-:Y:S02]  /*5b10*/  ISETP.LT.OR P3, PT, R0, 0x11, P3 ;  /* 0x000000110000780c */ /* 0x000fe40001f61670 */
[----:B------:R-:W-:Y:S02]  /*5b20*/  LOP3.LUT R16, R16, 0xffffffef, RZ, 0xc0, !PT ;  /* 0xffffffef10107812 */ /* 0x000fe400078ec0ff */
[----:B------:R-:W-:Y:S02]  /*5b30*/  FSEL R128, R128, -INF , !P3 ;  /* 0xff80000080807808 */ /* 0x000fe40005800000 */
[----:B------:R-:W-:-:S04]  /*5b40*/  ISETP.GT.AND P3, PT, R20, 0x11, !P4 ;  /* 0x000000111400780c */ /* 0x000fc80006764270 */
[----:B------:R-:W-:Y:S02]  /*5b50*/  ISETP.LT.OR P3, PT, R0, 0x12, P3 ;  /* 0x000000120000780c */ /* 0x000fe40001f61670 */
[----:B------:R-:W-:Y:S02]  /*5b60*/  @P4 LOP3.LUT R16, R16, 0x10, RZ, 0xfc, !PT ;  /* 0x0000001010104812 */ /* 0x000fe400078efcff */
[----:B------:R-:W-:Y:S02]  /*5b70*/  ISETP.GE.AND P4, PT, R168, 0x19, PT ;  /* 0x00000019a800780c */ /* 0x000fe40003f86270 */
[----:B------:R-:W-:Y:S02]  /*5b80*/  LOP3.LUT R16, R16, 0xfffbffff, RZ, 0xc0, !PT ;  /* 0xfffbffff10107812 */ /* 0x000fe400078ec0ff */
[----:B------:R-:W-:Y:S02]  /*5b90*/  FSEL R129, R129, -INF , !P3 ;  /* 0xff80000081817808 */ /* 0x000fe40005800000 */
[----:B------:R-:W-:-:S04]  /*5ba0*/  ISETP.GT.AND P3, PT, R20, 0x18, !P4 ;  /* 0x000000181400780c */ /* 0x000fc80006764270 */
[----:B------:R-:W-:-:S03]  /*5bb0*/  ISETP.LT.OR P3, PT, R0, 0x19, P3 ;  /* 0x000000190000780c */ /* 0x000fc60001f61670 */
        /* <DEDUP_REMOVED lines=68> */
[----:B------:R-:W-:Y:S02]  /*6000*/  FSEL R153, R153, -INF , !P3 ;  /* 0xff80000099997808 */ /* 0x000fe40005800000 */
[----:B------:R-:W-:Y:S02]  /*6010*/  LOP3.LUT R16, R16, 0xffffffbf, RZ, 0xc0, !PT ;  /* 0xffffffbf10107812 */ /* 0x000fe400078ec0ff */
[----:B------:R-:W-:-:S04]  /*6020*/  ISETP.GT.AND P3, PT, R20, 0x48, !P4 ;  /* 0x000000481400780c */ /* 0x000fc80006764270 */
[----:B------:R-:W-:-:S03]  /*6030*/  ISETP.LT.OR P3, PT, R0, 0x49, P3 ;  /* 0x000000490000780c */ /* 0x000fc60001f61670 */
[----:B------:R-:W-:Y:S02]  /*6040*/  @P4 LOP3.LUT R16, R16, 0x40, RZ, 0xfc, !PT ;  /* 0x0000004010104812 */ /* 0x000fe400078efcff */
[----:B------:R-:W-:Y:S02]  /*6050*/  ISETP.GE.AND P4, PT, R168, 0x4a, PT ;  /* 0x0000004aa800780c */ /* 0x000fe40003f86270 */
[----:B------:R-:W-:Y:S02]  /*6060*/  FSEL R156, R156, -INF , !P3 ;  /* 0xff8000009c9c7808 */ /* 0x000fe40005800000 */
[----:B------:R-:W-:Y:S02]  /*6070*/  ISETP.GT.AND P3, PT, R20, 0x49, !P4 ;  /* 0x000000491400780c */ /* 0x000fe40006764270 */
[----:B------:R-:W-:Y:S02]  /*6080*/  LOP3.LUT R16, R16, 0xffffffdf, RZ, 0xc0, !PT ;  /* 0xffffffdf10107812 */ /* 0x000fe400078ec0ff */
[----:B------:R-:W-:-:S04]  /*6090*/  ISETP.LT.OR P3, PT, R0, 0x4a, P3 ;  /* 0x0000004a0000780c */ /* 0x000fc80001f61670 */
[----:B------:R-:W-:Y:S02]  /*60a0*/  FSEL R157, R157, -INF , !P3 ;  /* 0xff8000009d9d7808 */ /* 0x000fe40005800000 */
[----:B------:R-:W-:Y:S02]  /*60b0*/  ISETP.GE.AND P3, PT, R168, 0x51, PT ;  /* 0x00000051a800780c */ /* 0x000fe40003f66270 */
[----:B------:R-:W-:Y:S02]  /*60c0*/  @P4 LOP3.LUT R16, R16, 0x20, RZ, 0xfc, !PT ;  /* 0x0000002010104812 */ /* 0x000fe400078efcff */
[----:B------:R-:W-:Y:S02]  /*60d0*/  ISETP.GT.AND P4, PT, R20, 0x50, !P3 ;  /* 0x000000501400780c */ /* 0x000fe40005f84270 */
[----:B------:R-:W-:Y:S02]  /*60e0*/  LOP3.LUT R16, R16, 0xfffffffd, RZ, 0xc0, !PT ;  /* 0xfffffffd10107812 */ /* 0x000fe400078ec0ff */
        /* <DEDUP_REMOVED lines=10> */
[----:B------:R-:W-:-:S13]  /*6190*/  ISETP.GE.AND P6, PT, R168, 0x1, PT ;  /* 0x00000001a800780c */ /* 0x000fda0003fc6270 */
[----:B------:R-:W-:Y:S02]  /*61a0*/  @P6 LOP3.LUT R16, R16, 0x2, RZ, 0xfc, !PT ;  /* 0x0000000210106812 */ /* 0x000fe400078efcff */
[----:B------:R-:W-:Y:S02]  /*61b0*/  ISETP.GT.AND P6, PT, R20, RZ, !P6 ;  /* 0x000000ff1400720c */ /* 0x000fe400077c4270 */
[----:B------:R-:W-:Y:S02]  /*61c0*/  LOP3.LUT R16, R16, 0xfffffffe, RZ, 0xc0, !PT ;  /* 0xfffffffe10107812 */ /* 0x000fe400078ec0ff */
[----:B------:R-:W-:-:S04]  /*61d0*/  ISETP.LT.OR P6, PT, R0, 0x1, P6 ;  /* 0x000000010000780c */ /* 0x000fc800037c1670 */
[----:B------:R-:W-:Y:S02]  /*61e0*/  FSEL R15, R120, -INF , !P6 ;  /* 0xff800000780f7808 */ /* 0x000fe40007000000 */
[----:B------:R-:W-:-:S13]  /*61f0*/  ISETP.GE.AND P6, PT, R168, 0x5a, PT ;  /* 0x0000005aa800780c */ /* 0x000fda0003fc6270 */
[----:B------:R-:W-:Y:S02]  /*6200*/  @P6 LOP3.LUT R16, R16, 0x1, RZ, 0xfc, !PT ;  /* 0x0000000110106812 */ /* 0x000fe400078efcff */
[----:B------:R-:W-:Y:S01]  /*6210*/  ISETP.GT.AND P6, PT, R20, 0x59, !P6 ;  /* 0x000000591400780c */ /* 0x000fe200077c4270 */
[----:B0-----:R-:W-:-:S03]  /*6220*/  IMAD.IADD R20, R170, 0x1, R2 ;  /* 0x00000001aa147824 */ /* 0x001fc600078e0202 */
[----:B------:R-:W-:Y:S01]  /*6230*/  ISETP.LT.OR P6, PT, R0, 0x5a, P6 ;  /* 0x0000005a0000780c */ /* 0x000fe200037c1670 */
[----:B------:R-:W-:-:S03]  /*6240*/  IMAD.IADD R0, R169, 0x1, R2 ;  /* 0x00000001a9007824 */ /* 0x000fc600078e0202 */
[----:B------:R-:W-:Y:S02]  /*6250*/  FSEL R165, R165, -INF , !P6 ;  /* 0xff800000a5a57808 */ /* 0x000fe40007000000 */
[----:B------:R-:W-:-:S13]  /*6260*/  LOP3.LUT P6, RZ, R16, 0x80000, RZ, 0xc0, !PT ;  /* 0x0008000010ff7812 */ /* 0x000fda00078cc0ff */
[----:B------:R-:W-:Y:S05]  /*6270*/  @!P6 BRA `(.L_x_4297) ;  /* 0x000000000054e947 */ /* 0x000fea0003800000 */
        /* <DEDUP_REMOVED lines=12> */
.L_x_4299:
[----:B------:R-:W-:-:S05]  /*6340*/  IMAD.U32 R120, RZ, RZ, UR54 ;  /* 0x00000036ff787e24 */ /* 0x000fca000f8e00ff */
[----:B------:R-:W-:-:S13]  /*6350*/  ISETP.NE.AND P6, PT, R120, 0x1, PT ;  /* 0x000000017800780c */ /* 0x000fda0003fc5270 */
[----:B------:R-:W0:Y:S02]  /*6360*/  @P6 LDC.64 R2, c[0x0][0x9e8] ;  /* 0x00027a00ff026b82 */ /* 0x000e240000000a00 */
[----:B0-----:R-:W-:-:S05]  /*6370*/  @P6 IMAD.HI.U32 R2, R21, R2, RZ ;  /* 0x0000000215026227 */ /* 0x001fca00078e00ff */
[----:B------:R-:W-:-:S07]  /*6380*/  @P6 SHF.R.U32.HI R21, RZ, R3, R2 ;  /* 0x00000003ff156219 */ /* 0x000fce0000011602 */
.L_x_4300:
[----:B------:R-:W-:Y:S05]  /*6390*/  BSYNC B0 ;  /* 0x0000000000007941 */ /* 0x000fea0003800000 */
.L_x_4298:
[----:B------:R-:W-:-:S05]  /*63a0*/  IMAD R21, R21, R120, R4 ;  /* 0x0000007815157224 */ /* 0x000fca00078e0204 */
[----:B------:R-:W-:Y:S02]  /*63b0*/  VIADDMNMX R0, R21, R120, R0, PT ;  /* 0x0000007815007246 */ /* 0x000fe40003800100 */
[----:B------:R-:W-:-:S07]  /*63c0*/  VIMNMX R20, R20, R21, !PT ;  /* 0x0000001514147248 */ /* 0x000fce0007fe0100 */
.L_x_4297:
[C---:B------:R-:W-:Y:S01]  /*63d0*/  ISETP.GT.AND P1, PT, R20.reuse, 0x1, !P1 ;  /* 0x000000011400780c */ /* 0x040fe20004f24270 */
[----:B------:R-:W-:Y:S01]  /*63e0*/  UMOV UR10, UR55 ;  /* 0x00000037000a7c82 */ /* 0x000fe20008000000 */
[----:B------:R-:W-:Y:S02]  /*63f0*/  ISETP.GT.AND P2, PT, R20, 0x8, !P2 ;  /* 0x000000081400780c */ /* 0x000fe40005744270 */
[C---:B------:R-:W-:Y:S02]  /*6400*/  ISETP.LT.OR P1, PT, R0.reuse, 0x2, P1 ;  /* 0x000000020000780c */ /* 0x040fe40000f21670 */
[----:B------:R-:W-:Y:S02]  /*6410*/  ISETP.LT.OR P2, PT, R0, 0x9, P2 ;  /* 0x000000090000780c */ /* 0x000fe40001741670 */
[----:B------:R-:W-:Y:S02]  /*6420*/  FSEL R123, R123, -INF , !P1 ;  /* 0xff8000007b7b7808 */ /* 0x000fe40004800000 */
[----:B------:R-:W-:-:S02]  /*6430*/  LOP3.LUT P1, RZ, R16, 0x4, RZ, 0xc0, !PT ;  /* 0x0000000410ff7812 */ /* 0x000fc4000782c0ff */
[----:B------:R-:W-:Y:S02]  /*6440*/  FSEL R126, R126, -INF , !P2 ;  /* 0xff8000007e7e7808 */ /* 0x000fe40005000000 */
[----:B------:R-:W-:Y:S02]  /*6450*/  ISETP.GT.AND P1, PT, R20, 0x9, !P1 ;  /* 0x000000091400780c */ /* 0x000fe40004f24270 */
[----:B------:R-:W-:Y:S02]  /*6460*/  LOP3.LUT P2, RZ, R16, 0x20000, RZ, 0xc0, !PT ;  /* 0x0002000010ff7812 */ /* 0x000fe4000784c0ff */
[----:B------:R-:W-:Y:S02]  /*6470*/  ISETP.LT.OR P1, PT, R0, 0xa, P1 ;  /* 0x0000000a0000780c */ /* 0x000fe40000f21670 */
[----:B------:R-:W-:Y:S02]  /*6480*/  LOP3.LUT P6, RZ, R16, 0x10000, RZ, 0xc0, !PT ;  /* 0x0001000010ff7812 */ /* 0x000fe400078cc0ff */
[----:B------:R-:W-:-:S02]  /*6490*/  FSEL R127, R127, -INF , !P1 ;  /* 0xff8000007f7f7808 */ /* 0x000fc40004800000 */
[----:B------:R-:W-:Y:S02]  /*64a0*/  LOP3.LUT P1, RZ, R16, 0x8, RZ, 0xc0, !PT ;  /* 0x0000000810ff7812 */ /* 0x000fe4000782c0ff */
[----:B------:R-:W-:Y:S02]  /*64b0*/  FMNMX.FTZ R2, R15, R12, !PT ;  /* 0x0000000c0f027209 */ /* 0x000fe40007810000 */
[----:B------:R-:W-:Y:S02]  /*64c0*/  ISETP.GT.AND P1, PT, R20, 0x10, !P1 ;  /* 0x000000101400780c */ /* 0x000fe40004f24270 */
[----:B------:R-:W-:Y:S02]  /*64d0*/  FMNMX.FTZ R3, R121, R2, !PT ;  /* 0x0000000279037209 */ /* 0x000fe40007810000 */
[----:B------:R-:W-:Y:S02]  /*64e0*/  ISETP.LT.OR P1, PT, R0, 0x11, P1 ;  /* 0x000000110000780c */ /* 0x000fe40000f21670 */
[----:B------:R-:W-:-:S02]  /*64f0*/  FMNMX.FTZ R2, R124, R3, !PT ;  /* 0x000000037c027209 */ /* 0x000fc40007810000 */
[----:B------:R-:W-:Y:S02]  /*6500*/  FSEL R130, R130, -INF , !P1 ;  /* 0xff80000082827808 */ /* 0x000fe40004800000 */
[----:B------:R-:W-:Y:S02]  /*6510*/  LOP3.LUT P1, RZ, R16, 0x10, RZ, 0xc0, !PT ;  /* 0x0000001010ff7812 */ /* 0x000fe4000782c0ff */
[----:B------:R-:W-:Y:S02]  /*6520*/  FMNMX.FTZ R3, R125, R2, !PT ;  /* 0x000000027d037209 */ /* 0x000fe40007810000 */
[----:B------:R-:W-:Y:S02]  /*6530*/  ISETP.GT.AND P1, PT, R20, 0x11, !P1 ;  /* 0x000000111400780c */ /* 0x000fe40004f24270 */
[----:B------:R-:W-:Y:S02]  /*6540*/  FMNMX.FTZ R2, R128, R3, !PT ;  /* 0x0000000380027209 */ /* 0x000fe40007810000 */
[----:B------:R-:W-:-:S02]  /*6550*/  ISETP.LT.OR P1, PT, R0, 0x12, P1 ;  /* 0x000000120000780c */ /* 0x000fc40000f21670 */
[----:B------:R-:W-:Y:S02]  /*6560*/  FMNMX.FTZ R3, R129, R2, !PT ;  /* 0x0000000281037209 */ /* 0x000fe40007810000 */
[----:B------:R-:W-:Y:S02]  /*6570*/  FSEL R131, R131, -INF , !P1 ;  /* 0xff80000083837808 */ /* 0x000fe40004800000 */
[----:B------:R-:W-:Y:S02]  /*6580*/  LOP3.LUT P1, RZ, R16, 0x40000, RZ, 0xc0, !PT ;  /* 0x0004000010ff7812 */ /* 0x000fe4000782c0ff */
[----:B------:R-:W-:Y:S02]  /*6590*/  FMNMX.FTZ R2, R132, R3, !PT ;  /* 0x0000000384027209 */ /* 0x000fe40007810000 */
[----:B------:R-:W-:Y:S02]  /*65a0*/  ISETP.GT.AND P1, PT, R20, 0x18, !P1 ;  /* 0x000000181400780c */ /* 0x000fe40004f24270 */
[----:B------:R-:W-:-:S02]  /*65b0*/  FMNMX.FTZ R3, R133, R2, !PT ;  /* 0x0000000285037209 */ /* 0x000fc40007810000 */
[----:B------:R-:W-:Y:S02]  /*65c0*/  ISETP.LT.OR P1, PT, R0, 0x19, P1 ;  /* 0x000000190000780c */ /* 0x000fe40000f21670 */
[----:B------:R-:W-:Y:S02]  /*65d0*/  FMNMX.FTZ R2, R136, R3, !PT ;  /* 0x0000000388027209 */ /* 0x000fe40007810000 */
[----:B------:R-:W-:Y:S02]  /*65e0*/  FSEL R134, R134, -INF , !P1 ;  /* 0xff80000086867808 */ /* 0x000fe40004800000 */
        /* <DEDUP_REMOVED lines=24> */
[----:B------:R-:W-:Y:S02]  /*6770*/  LOP3.LUT P1, RZ, R16, 0x2000, RZ, 0xc0, !PT ;  /* 0x0000200010ff7812 */ /* 0x000fe4000782c0ff */
[----:B------:R-:W-:Y:S02]  /*6780*/  FMNMX.FTZ R3, R157, R2, !PT ;  /* 0x000000029d037209 */ /* 0x000fe40007810000 */
[----:B------:R-:W-:-:S02]  /*6790*/  ISETP.GT.AND P1, PT, R20, 0x29, !P1 ;  /* 0x000000291400780c */ /* 0x000fc40004f24270 */
[----:B------:R-:W-:Y:S02]  /*67a0*/  FMNMX.FTZ R2, R160, R3, !PT ;  /* 0x00000003a0027209 */ /* 0x000fe40007810000 */
[----:B------:R-:W-:Y:S02]  /*67b0*/  ISETP.LT.OR P1, PT, R0, 0x2a, P1 ;  /* 0x0000002a0000780c */ /* 0x000fe40000f21670 */
[C---:B------:R-:W-:Y:S02]  /*67c0*/  LOP3.LUT P2, RZ, R16.reuse, 0x40, RZ, 0xc0, !PT ;  /* 0x0000004010ff7812 */ /* 0x040fe4000784c0ff */
[----:B------:R-:W-:Y:S02]  /*67d0*/  FSEL R143, R143, -INF , !P1 ;  /* 0xff8000008f8f7808 */ /* 0x000fe40004800000 */
[----:B------:R-:W-:Y:S02]  /*67e0*/  LOP3.LUT P1, RZ, R16, 0x1000, RZ, 0xc0, !PT ;  /* 0x0000100010ff7812 */ /* 0x000fe4000782c0ff */
[----:B------:R-:W-:-:S02]  /*67f0*/  FMNMX.FTZ R3, R161, R2, !PT ;  /* 0x00000002a1037209 */ /* 0x000fc40007810000 */
[----:B------:R-:W-:Y:S02]  /*6800*/  ISETP.GT.AND P1, PT, R20, 0x30, !P1 ;  /* 0x000000301400780c */ /* 0x000fe40004f24270 */
[----:B------:R-:W-:Y:S02]  /*6810*/  FMNMX.FTZ R2, R164, R3, !PT ;  /* 0x00000003a4027209 */ /* 0x000fe40007810000 */
[----:B------:R-:W-:Y:S02]  /*6820*/  ISETP.LT.OR P1, PT, R0, 0x31, P1 ;  /* 0x000000310000780c */ /* 0x000fe40000f21670 */
[----:B------:R-:W-:Y:S02]  /*6830*/  FMNMX.FTZ R3, R165, R2, !PT ;  /* 0x00000002a5037209 */ /* 0x000fe40007810000 */
[----:B------:R-:W-:Y:S02]  /*6840*/  FSEL R146, R146, -INF , !P1 ;  /* 0xff80000092927808 */ /* 0x000fe40004800000 */
[C---:B------:R-:W-:Y:S01]  /*6850*/  LOP3.LUT P1, RZ, R16.reuse, 0x800, RZ, 0xc0, !PT ;  /* 0x0000080010ff7812 */ /* 0x040fe2000782c0ff */
[----:B------:R-:W0:Y:S01]  /*6860*/  SHFL.BFLY PT, R2, R3, 0x2, 0x1f ;  /* 0x0c401f0003027f89 */ /* 0x000e2200000e0000 */
[----:B------:R-:W-:-:S02]  /*6870*/  LOP3.LUT P6, RZ, R16, 0x20, RZ, 0xc0, !PT ;  /* 0x0000002010ff7812 */ /* 0x000fc400078cc0ff */
[C---:B------:R-:W-:Y:S02]  /*6880*/  ISETP.GT.AND P1, PT, R20.reuse, 0x31, !P1 ;  /* 0x000000311400780c */ /* 0x040fe40004f24270 */
[----:B------:R-:W-:Y:S02]  /*6890*/  ISETP.GT.AND P3, PT, R20, 0x50, !P3 ;  /* 0x000000501400780c */ /* 0x000fe40005f64270 */
[C---:B------:R-:W-:Y:S02]  /*68a0*/  ISETP.LT.OR P1, PT, R0.reuse, 0x32, P1 ;  /* 0x000000320000780c */ /* 0x040fe40000f21670 */
[----:B------:R-:W-:Y:S02]  /*68b0*/  ISETP.LT.OR P3, PT, R0, 0x51, P3 ;  /* 0x000000510000780c */ /* 0x000fe40001f61670 */
[----:B------:R-:W-:Y:S02]  /*68c0*/  FSEL R147, R147, -INF , !P1 ;  /* 0xff80000093937808 */ /* 0x000fe40004800000 */
[----:B------:R-:W-:-:S02]  /*68d0*/  LOP3.LUT P1, RZ, R16, 0x400, RZ, 0xc0, !PT ;  /* 0x0000040010ff7812 */ /* 0x000fc4000782c0ff */
[C---:B------:R-:W-:Y:S02]  /*68e0*/  ISETP.GT.AND P4, PT, R20.reuse, 0x51, !P4 ;  /* 0x000000511400780c */ /* 0x040fe40006784270 */
[----:B------:R-:W-:Y:S02]  /*68f0*/  ISETP.GT.AND P1, PT, R20, 0x38, !P1 ;  /* 0x000000381400780c */ /* 0x000fe40004f24270 */
[----:B------:R-:W-:Y:S02]  /*6900*/  FSEL R162, R162, -INF , !P3 ;  /* 0xff800000a2a27808 */ /* 0x000fe40005800000 */
[----:B------:R-:W-:Y:S02]  /*6910*/  ISETP.LT.OR P1, PT, R0, 0x39, P1 ;  /* 0x000000390000780c */ /* 0x000fe40000f21670 */
[----:B------:R-:W-:Y:S02]  /*6920*/  ISETP.GT.AND P5, PT, R20, 0x58, !P5 ;  /* 0x000000581400780c */ /* 0x000fe40006fa4270 */
[----:B------:R-:W-:-:S02]  /*6930*/  FSEL R150, R150, -INF , !P1 ;  /* 0xff80000096967808 */ /* 0x000fc40004800000 */
[----:B------:R-:W-:Y:S02]  /*6940*/  LOP3.LUT P1, RZ, R16, 0x200, RZ, 0xc0, !PT ;  /* 0x0000020010ff7812 */ /* 0x000fe4000782c0ff */
[----:B0-----:R-:W-:Y:S02]  /*6950*/  FMNMX.FTZ R21, R3, R2, !PT ;  /* 0x0000000203157209 */ /* 0x001fe40007810000 */
[----:B------:R-:W-:Y:S02]  /*6960*/  ISETP.GT.AND P1, PT, R20, 0x39, !P1 ;  /* 0x000000391400780c */ /* 0x000fe40004f24270 */
[C---:B------:R-:W-:Y:S01]  /*6970*/  ISETP.LT.OR P4, PT, R0.reuse, 0x52, P4 ;  /* 0x000000520000780c */ /* 0x040fe20002781670 */
[----:B------:R-:W0:Y:S01]  /*6980*/  SHFL.BFLY PT, R4, R21, 0x1, 0x1f ;  /* 0x0c201f0015047f89 */ /* 0x000e2200000e0000 */
[C---:B------:R-:W-:Y:S02]  /*6990*/  ISETP.LT.OR P1, PT, R0.reuse, 0x3a, P1 ;  /* 0x0000003a0000780c */ /* 0x040fe40000f21670 */
[----:B------:R-:W-:-:S02]  /*69a0*/  ISETP.LT.OR P5, PT, R0, 0x59, P5 ;  /* 0x000000590000780c */ /* 0x000fc40002fa1670 */
[----:B------:R-:W-:Y:S02]  /*69b0*/  FSEL R151, R151, -INF , !P1 ;  /* 0xff80000097977808 */ /* 0x000fe40004800000 */
[----:B------:R-:W-:Y:S02]  /*69c0*/  LOP3.LUT P1, RZ, R16, 0x100, RZ, 0xc0, !PT ;  /* 0x0000010010ff7812 */ /* 0x000fe4000782c0ff */
[----:B------:R-:W-:Y:S02]  /*69d0*/  FSEL R163, R163, -INF , !P4 ;  /* 0xff800000a3a37808 */ /* 0x000fe40006000000 */
[----:B------:R-:W-:Y:S02]  /*69e0*/  ISETP.GT.AND P1, PT, R20, 0x40, !P1 ;  /* 0x000000401400780c */ /* 0x000fe40004f24270 */
[----:B------:R-:W-:Y:S02]  /*69f0*/  FSEL R166, R166, -INF , !P5 ;  /* 0xff800000a6a67808 */ /* 0x000fe40006800000 */
[----:B------:R-:W-:-:S04]  /*6a00*/  ISETP.LT.OR P1, PT, R0, 0x41, P1 ;  /* 0x000000410000780c */ /* 0x000fc80000f21670 */
[----:B------:R-:W-:Y:S02]  /*6a10*/  FSEL R154, R154, -INF , !P1 ;  /* 0xff8000009a9a7808 */ /* 0x000fe40004800000 */
[----:B------:R-:W-:Y:S02]  /*6a20*/  LOP3.LUT P1, RZ, R16, 0x80, RZ, 0xc0, !PT ;  /* 0x0000008010ff7812 */ /* 0x000fe4000782c0ff */
[----:B0-----:R-:W-:Y:S02]  /*6a30*/  FMNMX.FTZ R4, R21, R4, !PT ;  /* 0x0000000415047209 */ /* 0x001fe40007810000 */
[----:B------:R-:W-:-:S03]  /*6a40*/  ISETP.GT.AND P1, PT, R20, 0x41, !P1 ;  /* 0x000000411400780c */ /* 0x000fc60004f24270 */
[----:B------:R-:W-:Y:S01]  /*6a50*/  FMUL.FTZ R2, R4, UR10 ;  /* 0x0000000a04027c20 */ /* 0x000fe20008410000 */
[----:B------:R-:W-:-:S04]  /*6a60*/  ISETP.LT.OR P1, PT, R0, 0x42, P1 ;  /* 0x000000420000780c */ /* 0x000fc80000f21670 */
[----:B------:R-:W-:Y:S02]  /*6a70*/  FSEL R155, R155, -INF , !P1 ;  /* 0xff8000009b9b7808 */ /* 0x000fe40004800000 */
[----:B------:R-:W-:-:S04]  /*6a80*/  ISETP.GT.AND P1, PT, R20, 0x48, !P2 ;  /* 0x000000481400780c */ /* 0x000fc80005724270 */
[----:B------:R-:W-:-:S04]  /*6a90*/  ISETP.LT.OR P1, PT, R0, 0x49, P1 ;  /* 0x000000490000780c */ /* 0x000fc80000f21670 */
[----:B------:R-:W-:Y:S02]  /*6aa0*/  FSEL R158, R158, -INF , !P1 ;  /* 0xff8000009e9e7808 */ /* 0x000fe40004800000 */
[----:B------:R-:W-:Y:S02]  /*6ab0*/  ISETP.GT.AND P1, PT, R20, 0x49, !P6 ;  /* 0x000000491400780c */ /* 0x000fe40007724270 */
[----:B------:R-:W-:Y:S02]  /*6ac0*/  LOP3.LUT P6, RZ, R16, 0x2, RZ, 0xc0, !PT ;  /* 0x0000000210ff7812 */ /* 0x000fe400078cc0ff */
[----:B------:R-:W-:-:S04]  /*6ad0*/  ISETP.LT.OR P1, PT, R0, 0x4a, P1 ;  /* 0x0000004a0000780c */ /* 0x000fc80000f21670 */
[----:B------:R-:W-:Y:S02]  /*6ae0*/  FSEL R159, R159, -INF , !P1 ;  /* 0xff8000009f9f7808 */ /* 0x000fe40004800000 */
[----:B------:R-:W-:Y:S02]  /*6af0*/  ISETP.GT.AND P1, PT, R20, RZ, !P6 ;  /* 0x000000ff1400720c */ /* 0x000fe40007724270 */
[----:B------:R-:W-:Y:S02]  /*6b00*/  LOP3.LUT P6, RZ, R16, 0x1, RZ, 0xc0, !PT ;  /* 0x0000000110ff7812 */ /* 0x000fe400078cc0ff */
[----:B------:R-:W-:Y:S02]  /*6b10*/  ISETP.LT.OR P1, PT, R0, 0x1, P1 ;  /* 0x000000010000780c */ /* 0x000fe40000f21670 */
[----:B------:R-:W-:Y:S02]  /*6b20*/  ISETP.GT.AND P2, PT, R20, 0x59, !P6 ;  /* 0x000000591400780c */ /* 0x000fe40007744270 */
[----:B------:R-:W-:-:S02]  /*6b30*/  FSEL R122, R122, -INF , !P1 ;  /* 0xff8000007a7a7808 */ /* 0x000fc40004800000 */
[----:B------:R-:W-:Y:S02]  /*6b40*/  ISETP.LT.OR P2, PT, R0, 0x5a, P2 ;  /* 0x0000005a0000780c */ /* 0x000fe40001741670 */
[----:B------:R-:W-:Y:S02]  /*6b50*/  FMNMX.FTZ R120, R122, R13, !PT ;  /* 0x0000000d7a787209 */ /* 0x000fe40007810000 */
[----:B------:R-:W-:Y:S02]  /*6b60*/  FSEL R167, R167, -INF , !P2 ;  /* 0xff800000a7a77808 */ /* 0x000fe40005000000 */
[----:B------:R-:W-:Y:S02]  /*6b70*/  FMNMX.FTZ R3, R123, R120, !PT ;  /* 0x000000787b037209 */ /* 0x000fe40007810000 */
[----:B------:R-:W-:Y:S02]  /*6b80*/  FSETP.NEU.FTZ.AND P1, PT, R4, -INF , PT ;  /* 0xff8000000400780b */ /* 0x000fe40003f3d000 */
[----:B------:R-:W-:-:S02]  /*6b90*/  FMNMX.FTZ R120, R126, R3, !PT ;  /* 0x000000037e787209 */ /* 0x000fc40007810000 */
[----:B------:R-:W-:Y:S02]  /*6ba0*/  FSEL R2, R2, RZ, P1 ;  /* 0x000000ff02027208 */ /* 0x000fe40000800000 */
[----:B------:R-:W-:-:S03]  /*6bb0*/  FMNMX.FTZ R3, R127, R120, !PT ;  /* 0x000000787f037209 */ /* 0x000fc60007810000 */
        /* <DEDUP_REMOVED lines=12> */
[----:B------:R-:W-:Y:S01]  /*6c80*/  FSEL R153, R4, RZ, P1 ;  /* 0x000000ff04997208 */ /* 0x000fe20000800000 */
        /* <DEDUP_REMOVED lines=19> */
[----:B------:R-:W-:Y:S01]  /*6dc0*/  FFMA.FTZ R2, R165, UR10, -R2 ;  /* 0x0000000aa5027c23 */ /* 0x000fe20008010802 */
[----:B------:R-:W-:Y:S01]  /*6dd0*/  MUFU.EX2 R15, R15 ;  /* 0x0000000f000f7308 */ /* 0x000fe20000000800 */
[----:B------:R-:W-:-:S04]  /*6de0*/  FMNMX.FTZ R120, R146, R3, !PT ;  /* 0x0000000392787209 */ /* 0x000fc80007810000 */
[----:B------:R-:W-:-:S03]  /*6df0*/  FMNMX.FTZ R3, R147, R120, !PT ;  /* 0x0000007893037209 */ /* 0x000fc60007810000 */
        /* <DEDUP_REMOVED lines=15> */
[----:B------:R-:W-:Y:S02]  /*6ef0*/  MUFU.EX2 R186, R186 ;  /* 0x000000ba00ba7308 */ /* 0x000fe40000000800 */
[----:B------:R-:W0:Y:S06]  /*6f00*/  SHFL.BFLY PT, R3, R0, 0x2, 0x1f ;  /* 0x0c401f0000037f89 */ /* 0x000e2c00000e0000 */
[----:B------:R-:W-:Y:S08]  /*6f10*/  MUFU.EX2 R121, R121 ;  /* 0x0000007900797308 */ /* 0x000ff00000000800 */
[----:B------:R-:W-:Y:S08]  /*6f20*/  MUFU.EX2 R180, R180 ;  /* 0x000000b400b47308 */ /* 0x000ff00000000800 */
[----:B------:R-:W-:Y:S01]  /*6f30*/  MUFU.EX2 R21, R21 ;  /* 0x0000001500157308 */ /* 0x000fe20000000800 */
[----:B0-----:R-:W-:-:S05]  /*6f40*/  FMNMX.FTZ R3, R0, R3, !PT ;  /* 0x0000000300037209 */ /* 0x001fca0007810000 */
[----:B------:R-:W0:Y:S02]  /*6f50*/  SHFL.BFLY PT, R0, R3, 0x1, 0x1f ;  /* 0x0c201f0003007f89 */ /* 0x000e2400000e0000 */
[----:B------:R-:W-:Y:S08]  /*6f60*/  MUFU.EX2 R182, R182 ;  /* 0x000000b600b67308 */ /* 0x000ff00000000800 */
[----:B------:R-:W-:Y:S08]  /*6f70*/  MUFU.EX2 R129, R129 ;  /* 0x0000008100817308 */ /* 0x000ff00000000800 */
[----:B------:R-:W-:Y:S01]  /*6f80*/  MUFU.EX2 R176, R176 ;  /* 0x000000b000b07308 */ /* 0x000fe20000000800 */
[----:B0-----:R-:W-:Y:S01]  /*6f90*/  FMNMX.FTZ R3, R3, R0, !PT ;  /* 0x0000000003037209 */ /* 0x001fe20007810000 */
[----:B------:R-:W-:-:S06]  /*6fa0*/  FADD.FTZ R0, -R153, R12 ;  /* 0x0000000c99007221 */ /* 0x000fcc0000010100 */
[----:B------:R-:W-:Y:S01]  /*6fb0*/  MUFU.EX2 R133, R133 ;  /* 0x0000008500857308 */ /* 0x000fe20000000800 */
[C---:B------:R-:W-:Y:S01]  /*6fc0*/  FSETP.NEU.FTZ.AND P1, PT, R3.reuse, -INF , PT ;  /* 0xff8000000300780b */ /* 0x040fe20003f3d000 */
[----:B------:R-:W-:Y:S01]  /*6fd0*/  FMUL.FTZ R12, R3, UR10 ;  /* 0x0000000a030c7c20 */ /* 0x000fe20008410000 */
[----:B------:R-:W-:-:S05]  /*6fe0*/  FMUL.FTZ R0, R0, UR10 ;  /* 0x0000000a00007c20 */ /* 0x000fca0008410000 */
[----:B------:R0:W-:Y:S01]  /*6ff0*/  MUFU.EX2 R153, R2 ;  /* 0x0000000200997308 */ /* 0x0001e20000000800 */
[----:B------:R-:W-:-:S05]  /*7000*/  FSEL R12, R12, RZ, P1 ;  /* 0x000000ff0c0c7208 */ /* 0x000fca0000800000 */
[--C-:B------:R-:W-:Y:S01]  /*7010*/  FFMA.FTZ R189, R122, UR10, -R12.reuse ;  /* 0x0000000a7abd7c23 */ /* 0x100fe2000801080c */
[--C-:B------:R-:W-:Y:S01]  /*7020*/  FFMA.FTZ R20, R123, UR10, -R12.reuse ;  /* 0x0000000a7b147c23 */ /* 0x100fe2000801080c */
[----:B------:R-:W1:Y:S01]  /*7030*/  MUFU.EX2 R0, R0 ;  /* 0x0000000000007308 */ /* 0x000e620000000800 */
[----:B0-----:R-:W-:Y:S01]  /*7040*/  FSEL R2, R3, RZ, P1 ;  /* 0x000000ff03027208 */ /* 0x001fe20000800000 */
[--C-:B------:R-:W-:Y:S01]  /*7050*/  FFMA.FTZ R191, R126, UR10, -R12.reuse ;  /* 0x0000000a7ebf7c23 */ /* 0x100fe2000801080c */
[--C-:B------:R-:W-:Y:S01]  /*7060*/  FFMA.FTZ R120, R127, UR10, -R12.reuse ;  /* 0x0000000a7f787c23 */ /* 0x100fe2000801080c */
[--C-:B------:R-:W-:Y:S01]  /*7070*/  FFMA.FTZ R185, R130, UR10, -R12.reuse ;  /* 0x0000000a82b97c23 */ /* 0x100fe2000801080c */
[--C-:B------:R-:W-:Y:S01]  /*7080*/  FFMA.FTZ R122, R131, UR10, -R12.reuse ;  /* 0x0000000a837a7c23 */ /* 0x100fe2000801080c */
[----:B------:R-:W-:Y:S01]  /*7090*/  FADD.FTZ R2, -R2, R13 ;  /* 0x0000000d02027221 */ /* 0x000fe20000010100 */
[--C-:B------:R-:W-:Y:S01]  /*70a0*/  FFMA.FTZ R187, R134, UR10, -R12.reuse ;  /* 0x0000000a86bb7c23 */ /* 0x100fe2000801080c */
[----:B------:R-:W-:Y:S01]  /*70b0*/  MUFU.EX2 R189, R189 ;  /* 0x000000bd00bd7308 */ /* 0x000fe20000000800 */
[--C-:B------:R-:W-:Y:S01]  /*70c0*/  FFMA.FTZ R124, R135, UR10, -R12.reuse ;  /* 0x0000000a877c7c23 */ /* 0x100fe2000801080c */
[----:B------:R-:W-:Y:S01]  /*70d0*/  FMUL.FTZ R2, R2, UR10 ;  /* 0x0000000a02027c20 */ /* 0x000fe20008410000 */
[--C-:B------:R-:W-:Y:S01]  /*70e0*/  FFMA.FTZ R181, R138, UR10, -R12.reuse ;  /* 0x0000000a8ab57c23 */ /* 0x100fe2000801080c */
[--C-:B------:R-:W-:Y:S01]  /*70f0*/  FFMA.FTZ R126, R139, UR10, -R12.reuse ;  /* 0x0000000a8b7e7c23 */ /* 0x100fe2000801080c */
[--C-:B------:R-:W-:Y:S01]  /*7100*/  FFMA.FTZ R183, R142, UR10, -R12.reuse ;  /* 0x0000000a8eb77c23 */ /* 0x100fe2000801080c */
[--C-:B------:R-:W-:Y:S01]  /*7110*/  FFMA.FTZ R128, R143, UR10, -R12.reuse ;  /* 0x0000000a8f807c23 */ /* 0x100fe2000801080c */
[--C-:B------:R-:W-:Y:S01]  /*7120*/  FFMA.FTZ R177, R146, UR10, -R12.reuse ;  /* 0x0000000a92b17c23 */ /* 0x100fe2000801080c */
[----:B------:R-:W0:Y:S01]  /*7130*/  MUFU.EX2 R2, R2 ;  /* 0x0000000200027308 */ /* 0x000e220000000800 */
[----:B-1----:R-:W-:Y:S01]  /*7140*/  FFMA.FTZ R13, R0, R10, R15 ;  /* 0x0000000a000d7223 */ /* 0x002fe2000001000f */
[--C-:B------:R-:W-:Y:S01]  /*7150*/  FFMA.FTZ R130, R147, UR10, -R12.reuse ;  /* 0x0000000a93827c23 */ /* 0x100fe2000801080c */
[--C-:B------:R-:W-:Y:S01]  /*7160*/  FFMA.FTZ R179, R150, UR10, -R12.reuse ;  /* 0x0000000a96b37c23 */ /* 0x100fe2000801080c */
[--C-:B------:R-:W-:Y:S01]  /*7170*/  FFMA.FTZ R132, R151, UR10, -R12.reuse ;  /* 0x0000000a97847c23 */ /* 0x100fe2000801080c */
        /* <DEDUP_REMOVED lines=8> */
[----:B------:R-:W-:-:S03]  /*7200*/  FADD.FTZ R13, R169, R134 ;  /* 0x00000086a90d7221 */ /* 0x000fc60000010000 */
[----:B------:R-:W2:Y:S01]  /*7210*/  MUFU.EX2 R191, R191 ;  /* 0x000000bf00bf7308 */ /* 0x000ea20000000800 */
[----:B0-----:R-:W-:Y:S01]  /*7220*/  FFMA.FTZ R5, R2, R5, R189 ;  /* 0x0000000502057223 */ /* 0x001fe200000100bd */
[----:B------:R-:W-:-:S04]  /*7230*/  FADD.FTZ R134, R184, R13 ;  /* 0x0000000db8867221 */ /* 0x000fc80000010000 */
[----:B------:R-:W-:Y:S01]  /*7240*/  FADD.FTZ R13, R125, R134 ;  /* 0x000000867d0d7221 */ /* 0x000fe20000010000 */
[----:B------:R-:W-:Y:S01]  /*7250*/  FFMA.FTZ R134, R155, UR10, -R12 ;  /* 0x0000000a9b867c23 */ /* 0x000fe2000801080c */
[----:B------:R-:W0:Y:S01]  /*7260*/  MUFU.EX2 R120, R120 ;  /* 0x0000007800787308 */ /* 0x000e220000000800 */
[----:B-1----:R-:W-:Y:S01]  /*7270*/  FADD.FTZ R10, R20, R5 ;  /* 0x00000005140a7221 */ /* 0x002fe20000010000 */
[----:B------:R-:W-:-:S04]  /*7280*/  FADD.FTZ R136, R186, R13 ;  /* 0x0000000dba887221 */ /* 0x000fc80000010000 */
[----:B------:R-:W-:Y:S02]  /*7290*/  FADD.FTZ R13, R121, R136 ;  /* 0x00000088790d7221 */ /* 0x000fe40000010000 */
[----:B------:R-:W1:Y:S01]  /*72a0*/  MUFU.EX2 R185, R185 ;  /* 0x000000b900b97308 */ /* 0x000e620000000800 */
[----:B--2---:R-:W-:Y:S01]  /*72b0*/  FADD.FTZ R5, R191, R10 ;  /* 0x0000000abf057221 */ /* 0x004fe20000010000 */
[----:B------:R-:W-:-:S04]  /*72c0*/  FADD.FTZ R136, R180, R13 ;  /* 0x0000000db4887221 */ /* 0x000fc80000010000 */
[----:B------:R-:W-:Y:S01]  /*72d0*/  FADD.FTZ R13, R21, R136 ;  /* 0x00000088150d7221 */ /* 0x000fe20000010000 */
[--C-:B------:R-:W-:Y:S01]  /*72e0*/  FFMA.FTZ R136, R159, UR10, -R12.reuse ;  /* 0x0000000a9f887c23 */ /* 0x100fe2000801080c */
[----:B------:R-:W2:Y:S01]  /*72f0*/  MUFU.EX2 R122, R122 ;  /* 0x0000007a007a7308 */ /* 0x000ea20000000800 */
[----:B0-----:R-:W-:Y:S01]  /*7300*/  FADD.FTZ R10, R120, R5 ;  /* 0x00000005780a7221 */ /* 0x001fe20000010000 */
[----:B------:R-:W-:Y:S01]  /*7310*/  FADD.FTZ R138, R182, R13 ;  /* 0x0000000db68a7221 */ /* 0x000fe20000010000 */
[----:B------:R-:W-:-:S03]  /*7320*/  FFMA.FTZ R12, R167, UR10, -R12 ;  /* 0x0000000aa70c7c23 */ /* 0x000fc6000801080c */
        /* <DEDUP_REMOVED lines=56> */
[----:B0-----:R-:W-:-:S04]  /*76b0*/  FADD.FTZ R10, R170, R13 ;  /* 0x0000000daa0a7221 */ /* 0x001fc80000010000 */
[----:B------:R-:W-:Y:S01]  /*76c0*/  FADD.FTZ R10, R153, R10 ;  /* 0x0000000a990a7221 */ /* 0x000fe20000010000 */
[----:B-1----:R-:W-:-:S04]  /*76d0*/  FADD.FTZ R5, R166, R5 ;  /* 0x00000005a6057221 */ /* 0x002fc80000010000 */
[----:B--2---:R-:W-:Y:S01]  /*76e0*/  FADD.FTZ R5, R12, R5 ;  /* 0x000000050c057221 */ /* 0x004fe20000010000 */
[----:B------:R-:W-:Y:S06]  /*76f0*/  @!P0 BRA `(.L_x_4301) ;  /* 0x0000000000048947 */ /* 0x000fec0003800000 */
[----:B------:R-:W-:Y:S01]  /*7700*/  BPT.TRAP 0x1 ;  /* 0x000000040000795c */ /* 0x000fe20000300000 */
.L_x_4301:
[----:B------:R-:W-:Y:S01]  /*7710*/  UIADD3 UR5, UR5, 0x30860, URZ ;  /* 0x0003086005057890 */ /* 0x000fe2000fffe03f */
[C---:B------:R-:W-:Y:S01]  /*7720*/  ISETP.GT.AND P1, PT, R14.reuse, UR43, PT ;  /* 0x0000002b0e007c0c */ /* 0x040fe2000bf24270 */
[----:B------:R-:W-:Y:S01]  /*7730*/  UMOV UR7, UR38 ;  /* 0x0000002600077c82 */ /* 0x000fe20008000000 */
[----:B------:R-:W-:Y:S01]  /*7740*/  UMOV UR4, UR39 ;  /* 0x0000002700047c82 */ /* 0x000fe20008000000 */
[----:B------:R-:W-:Y:S01]  /*7750*/  UPRMT UR5, UR61, 0x654, UR5 ;  /* 0x000006543d057896 */ /* 0x000fe20008000005 */
[----:B------:R-:W-:Y:S01]  /*7760*/  F2FP.BF16.F32.PACK_AB R190, R169, R190 ;  /* 0x000000bea9be723e */ /* 0x000fe200000010ff */
[----:B------:R-:W-:Y:S01]  /*7770*/  VIADD R14, R14, 0xffffffff ;  /* 0xffffffff0e0e7836 */ /* 0x000fe20000000000 */
[----:B------:R-:W-:Y:S01]  /*7780*/  F2FP.BF16.F32.PACK_AB R171, R12, R166 ;  /* 0x000000a60cab723e */ /* 0x000fe200000010ff */
[----:B------:R-:W-:Y:S01]  /*7790*/  IMAD.MOV.U32 R13, RZ, RZ, R3 ;  /* 0x000000ffff0d7224 */ /* 0x000fe200078e0003 */
[----:B------:R-:W-:Y:S01]  /*77a0*/  F2FP.BF16.F32.PACK_AB R188, R188, R15 ;  /* 0x0000000fbcbc723e */ /* 0x000fe200000010ff */
[----:B------:R-:W-:Y:S01]  /*77b0*/  IMAD.MOV.U32 R12, RZ, RZ, R4 ;  /* 0x000000ffff0c7224 */ /* 0x000fe200078e0004 */
[----:B------:R-:W-:-:S02]  /*77c0*/  F2FP.BF16.F32.PACK_AB R189, R20, R189 ;  /* 0x000000bd14bd723e */ /* 0x000fc400000010ff */
[----:B------:R-:W-:Y:S01]  /*77d0*/  SYNCS.ARRIVE.TRANS64.RED.A1T0 RZ, [UR5], RZ ;  /* 0x000000ffffff79a7 */ /* 0x000fe20008100405 */
        /* <DEDUP_REMOVED lines=19> */
[----:B------:R-:W-:Y:S01]  /*7910*/  F2FP.BF16.F32.PACK_AB R170, R153, R170 ;  /* 0x000000aa99aa723e */ /* 0x000fe200000010ff */
[----:B------:R-:W-:Y:S06]  /*7920*/  @P1 BRA `(.L_x_4302) ;  /* 0xffffffcc00e01947 */ /* 0x000fec000383ffff */
.L_x_4283:
[----:B------:R-:W-:Y:S01]  /*7930*/  ISETP.NE.AND P2, PT, R199, 0x1, PT ;  /* 0x00000001c700780c */ /* 0x000fe20003f45270 */
[----:B------:R-:W-:Y:S01]  /*7940*/  UIADD3 UR4, UR41, 0x7f, URZ ;  /* 0x0000007f29047890 */ /* 0x000fe2000fffe03f */
[----:B------:R-:W-:Y:S02]  /*7950*/  IADD3 R11, R17, 0x1, -R11 ;  /* 0x00000001110b7810 */ /* 0x000fe40007ffe80b */
[----:B------:R-:W-:-:S09]  /*7960*/  LOP3.LUT P1, RZ, R16, 0x80000, RZ, 0xc0, !PT ;  /* 0x0008000010ff7812 */ /* 0x000fd2000782c0ff */
[----:B------:R-:W0:Y:S08]  /*7970*/  @P2 LDC R12, c[0x0][0x44c] ;  /* 0x00011300ff0c2b82 */ /* 0x000e300000000800 */
[----:B------:R-:W1:Y:S01]  /*7980*/  @P2 LDC R20, c[0x0][0x450] ;  /* 0x00011400ff142b82 */ /* 0x000e620000000800 */
[----:B0-----:R-:W-:-:S04]  /*7990*/  @P2 IMAD.HI.U32 R13, R12, UR4, RZ ;  /* 0x000000040c0d2c27 */ /* 0x001fc8000f8e00ff */
[----:B------:R-:W-:Y:S01]  /*79a0*/  IMAD.U32 R12, RZ, RZ, UR4 ;  /* 0x00000004ff0c7e24 */ /* 0x000fe2000f8e00ff */
[----:B-1----:R-:W-:-:S05]  /*79b0*/  @P2 SHF.R.U32.HI R12, RZ, R20, R13 ;  /* 0x00000014ff0c2219 */ /* 0x002fca000001160d */
[----:B------:R-:W-:-:S04]  /*79c0*/  IMAD.IADD R11, R11, 0x1, R12 ;  /* 0x000000010b0b7824 */ /* 0x000fc800078e020c */
[----:B------:R-:W-:-:S05]  /*79d0*/  VIADD R12, R11, -UR58 ;  /* 0x8000003a0b0c7c36 */ /* 0x000fca0008000000 */
[----:B------:R-:W-:Y:S01]  /*79e0*/  R2UR UR14, R12 ;  /* 0x000000000c0e72ca */ /* 0x000fe200000e0000 */
[----:B------:R-:W-:-:S14]  /*79f0*/  @!P1 BRA `(.L_x_4303) ;  /* 0x0000000000509947 */ /* 0x000fdc0003800000 */
[----:B------:R-:W-:-:S13]  /*7a00*/  R2UR UR11, R11 ;  /* 0x000000000b0b72ca */ /* 0x000fda00000e0000 */
        /* <DEDUP_REMOVED lines=11> */
.L_x_4304:
[----:B------:R-:W-:Y:S02]  /*7ac0*/  ULDC UR15, c[0x0][0x9e4] ;  /* 0x00027900000f7ab9 */ /* 0x000fe40000000800 */
[----:B------:R-:W-:-:S11]  /*7ad0*/  UISETP.NE.AND UP0, UPT, UR15, 0x1, UPT ;  /* 0x000000010f00788c */ /* 0x000fd6000bf05270 */
[----:B------:R-:W-:Y:S02]  /*7ae0*/  @UP0 ULDC.64 UR4, c[0x0][0x9e8] ;  /* 0x00027a0000040ab9 */ /* 0x000fe40000000a00 */
[----:B------:R-:W-:-:S04]  /*7af0*/  UIMAD.WIDE.U32 UR6, UR11, UR4, URZ ;  /* 0x000000040b0672a5 */ /* 0x000fc8000f8e003f */
[----:B------:R-:W-:-:S12]  /*7b00*/  @UP0 USHF.R.U32.HI UR11, URZ, UR5, UR7 ;  /* 0x000000053f0b0299 */ /* 0x000fd80008011607 */
.L_x_4305:
[----:B------:R-:W-:-:S04]  /*7b10*/  UIMAD UR11, UR11, UR15, URZ ;  /* 0x0000000f0b0b72a4 */ /* 0x000fc8000f8e023f */
[----:B------:R-:W-:-:S04]  /*7b20*/  UISETP.LT.AND UP0, UPT, UR14, UR11, UPT ;  /* 0x0000000b0e00728c */ /* 0x000fc8000bf01270 */
[----:B------:R-:W-:-:S12]  /*7b30*/  USEL UR14, UR14, UR11, !UP0 ;  /* 0x0000000b0e0e7287 */ /* 0x000fd8000c000000 */
.L_x_4303:
[----:B------:R-:W-:-:S04]  /*7b40*/  UIADD3 UR4, UR14, 0x5f, URZ ;  /* 0x0000005f0e047890 */ /* 0x000fc8000fffe03f */
[----:B------:R-:W-:-:S04]  /*7b50*/  UIMAD.WIDE UR4, UR4, 0x2aaaaaab, URZ ;  /* 0x2aaaaaab040478a5 */ /* 0x000fc8000f8e023f */
[----:B------:R-:W-:-:S04]  /*7b60*/  USHF.R.U32.HI UR4, URZ, 0x1f, UR5 ;  /* 0x0000001f3f047899 */ /* 0x000fc80008011605 */
[----:B------:R-:W-:-:S04]  /*7b70*/  ULEA.HI.SX32 UR4, UR5, UR4, 0x1c ;  /* 0x0000000405047291 */ /* 0x000fc8000f8fe23f */
        /* <DEDUP_REMOVED lines=9> */
.L_x_4317:
[----:B------:R-:W-:-:S04]  /*7c10*/  UISETP.NE.AND UP0, UPT, UR4, 0x1, UPT ;  /* 0x000000010400788c */ /* 0x000fc8000bf05270 */
[----:B------:R-:W-:-:S04]  /*7c20*/  USEL UR38, URZ, 0x1, UP0 ;  /* 0x000000013f267887 */ /* 0x000fc80008000000 */
[----:B------:R-:W-:Y:S01]  /*7c30*/  ULOP3.LUT UR38, UR7, UR38, URZ, 0x3c, !UPT ;  /* 0x0000002607267292 */ /* 0x000fe2000f8e3c3f */
[----:B------:R-:W-:Y:S11]  /*7c40*/  @!P0 BRA `(.L_x_4307) ;  /* 0x0000000000048947 */ /* 0x000ff60003800000 */
[----:B------:R-:W-:Y:S01]  /*7c50*/  BPT.TRAP 0x1 ;  /* 0x000000040000795c */ /* 0x000fe20000300000 */
.L_x_4307:
        /* <DEDUP_REMOVED lines=9> */
.L_x_4308:
[----:B-1----:R-:W-:Y:S05]  /*7cf0*/  @P1 BRA `(.L_x_4309) ;  /* 0x0000000000081947 */ /* 0x002fea0003800000 */
[----:B------:R-:W1:Y:S02]  /*7d00*/  SYNCS.PHASECHK.TRANS64.TRYWAIT P1, [UR6+0x30830], R3 ;  /* 0x03083003ff0075a7 */ /* 0x000e640008020146 */
[----:B-1----:R-:W-:Y:S05]  /*7d10*/  @!P1 BRA `(.L_x_4310) ;  /* 0x000000c800a89947 */ /* 0x002fea0003800000 */
.L_x_4309:
        /* <DEDUP_REMOVED lines=167> */
.L_x_4311:
[----:B------:R-:W-:Y:S01]  /*8790*/  ULEA UR5, UR4, UR40, 0x3 ;  /* 0x0000002804057291 */ /* 0x000fe2000f8e183f */
[----:B------:R-:W-:-:S05]  /*87a0*/  IMAD.U32 R0, RZ, RZ, UR7 ;  /* 0x00000007ff007e24 */ /* 0x000fca000f8e00ff */
[----:B------:R-:W-:-:S04]  /*87b0*/  SHF.L.U32 R0, R0, 0x1f, RZ ;  /* 0x0000001f00007819 */ /* 0x000fc800000006ff */
[----:B------:R2:W3:Y:S01]  /*87c0*/  SYNCS.PHASECHK.TRANS64.TRYWAIT P1, [UR5+0x30850], R0 ;  /* 0x03085000ff0075a7 */ /* 0x0004e20008020145 */
[----:B------:R-:W-:Y:S05]  /*87d0*/  @!P0 BRA `(.L_x_4312) ;  /* 0x0000000000048947 */ /* 0x000fea0003800000 */
[----:B------:R-:W-:Y:S01]  /*87e0*/  BPT.TRAP 0x1 ;  /* 0x000000040000795c */ /* 0x000fe20000300000 */
.L_x_4312:
[----:B---3--:R-:W-:Y:S05]  /*87f0*/  @P1 BRA `(.L_x_4313) ;  /* 0x0000000000081947 */ /* 0x008fea0003800000 */
[----:B------:R-:W3:Y:S02]  /*8800*/  SYNCS.PHASECHK.TRANS64.TRYWAIT P1, [UR5+0x30850], R0 ;  /* 0x03085000ff0075a7 */ /* 0x000ee40008020145 */
[----:B---3--:R-:W-:Y:S05]  /*8810*/  @!P1 BRA `(.L_x_4314) ;  /* 0x000000c000009947 */ /* 0x008fea0003800000 */
.L_x_4313:
        /* <DEDUP_REMOVED lines=37> */
.L_x_4315:
[----:B0-2---:R-:W-:Y:S01]  /*8a70*/  FMNMX.FTZ R0, R120, R11, !PT ;  /* 0x0000000b78007209 */ /* 0x005fe20007810000 */
[----:B------:R-:W-:Y:S01]  /*8a80*/  UMOV UR10, UR54 ;  /* 0x00000036000a7c82 */ /* 0x000fe20008000000 */
[----:B------:R-:W-:Y:S01]  /*8a90*/  FMNMX.FTZ R2, R122, R12, !PT ;  /* 0x0000000c7a027209 */ /* 0x000fe20007810000 */
[----:B------:R-:W-:Y:S01]  /*8aa0*/  UIADD3 UR6, UR6, 0x30840, URZ ;  /* 0x0003084006067890 */ /* 0x000fe2000fffe03f */
[----:B-1----:R-:W-:Y:S02]  /*8ab0*/  FMNMX.FTZ R3, R121, R0, !PT ;  /* 0x0000000079037209 */ /* 0x002fe40007810000 */
[----:B------:R-:W-:Y:S01]  /*8ac0*/  FMNMX.FTZ R13, R123, R2, !PT ;  /* 0x000000027b0d7209 */ /* 0x000fe20007810000 */
[----:B------:R-:W-:Y:S01]  /*8ad0*/  UPRMT UR6, UR61, 0x654, UR6 ;  /* 0x000006543d067896 */ /* 0x000fe20008000006 */
[----:B------:R-:W-:Y:S02]  /*8ae0*/  FMNMX.FTZ R0, R124, R3, !PT ;  /* 0x000000037c007209 */ /* 0x000fe40007810000 */
[----:B------:R-:W-:-:S02]  /*8af0*/  FMNMX.FTZ R2, R126, R13, !PT ;  /* 0x0000000d7e027209 */ /* 0x000fc40007810000 */
[----:B------:R-:W-:Y:S02]  /*8b00*/  FMNMX.FTZ R3, R125, R0, !PT ;  /* 0x000000007d037209 */ /* 0x000fe40007810000 */
[----:B------:R-:W-:Y:S02]  /*8b10*/  FMNMX.FTZ R13, R127, R2, !PT ;  /* 0x000000027f0d7209 */ /* 0x000fe40007810000 */
[----:B------:R-:W-:Y:S01]  /*8b20*/  FMNMX.FTZ R0, R128, R3, !PT ;  /* 0x0000000380007209 */ /* 0x000fe20007810000 */
[----:B------:R-:W-:Y:S01]  /*8b30*/  SYNCS.ARRIVE.TRANS64.RED.A1T0 RZ, [UR6], RZ ;  /* 0x000000ffffff79a7 */ /* 0x000fe20008100406 */
        /* <DEDUP_REMOVED lines=47> */
[----:B------:R-:W-:-:S04]  /*8e30*/  FADD.FTZ R11, -R4, R11 ;  /* 0x0000000b040b7221 */ /* 0x000fc80000010100 */
[----:B------:R-:W-:Y:S01]  /*8e40*/  FMUL.FTZ R20, R11, UR10 ;  /* 0x0000000a0b147c20 */ /* 0x000fe20008410000 */
[----:B------:R-:W-:Y:S01]  /*8e50*/  FADD.FTZ R11, -R3, R12 ;  /* 0x0000000c030b7221 */ /* 0x000fe20000010100 */
[----:B------:R-:W-:Y:S02]  /*8e60*/  FMUL.FTZ R12, R4, UR10 ;  /* 0x0000000a040c7c20 */ /* 0x000fe40008410000 */
[----:B------:R0:W-:Y:S01]  /*8e70*/  MUFU.EX2 R0, R20 ;  /* 0x0000001400007308 */ /* 0x0001e20000000800 */
[----:B------:R-:W-:Y:S01]  /*8e80*/  FMUL.FTZ R2, R11, UR10 ;  /* 0x0000000a0b027c20 */ /* 0x000fe20008410000 */
        /* <DEDUP_REMOVED lines=23> */
[----:B------:R-:W-:Y:S01]  /*9000*/  FFMA.FTZ R149, R165, UR10, -R12 ;  /* 0x0000000aa5957c23 */ /* 0x000fe2000801080c */
[----:B------:R-:W-:Y:S01]  /*9010*/  FMUL.FTZ R12, R3, UR10 ;  /* 0x0000000a030c7c20 */ /* 0x000fe20008410000 */
[----:B------:R-:W-:Y:S03]  /*9020*/  MUFU.EX2 R2, R2 ;  /* 0x0000000200027308 */ /* 0x000fe60000000800 */
[--C-:B------:R-:W-:Y:S01]  /*9030*/  FFMA.FTZ R189, R122, UR10, -R12.reuse ;  /* 0x0000000a7abd7c23 */ /* 0x100fe2000801080c */
[--C-:B0-----:R-:W-:Y:S01]  /*9040*/  FFMA.FTZ R20, R123, UR10, -R12.reuse ;  /* 0x0000000a7b147c23 */ /* 0x101fe2000801080c */
        /* <DEDUP_REMOVED lines=20> */
[----:B0-----:R-:W-:Y:S01]  /*9190*/  FFMA.FTZ R123, R0, R10, R11 ;  /* 0x0000000a007b7223 */ /* 0x001fe2000001000b */
[--C-:B------:R-:W-:Y:S01]  /*91a0*/  FFMA.FTZ R163, R163, UR10, -R12.reuse ;  /* 0x0000000aa3a37c23 */ /* 0x100fe2000801080c */
[----:B------:R-:W-:-:S05]  /*91b0*/  FFMA.FTZ R166, R166, UR10, -R12 ;  /* 0x0000000aa6a67c23 */ /* 0x000fca000801080c */
[----:B------:R-:W0:Y:S01]  /*91c0*/  MUFU.EX2 R20, R20 ;  /* 0x0000001400147308 */ /* 0x000e220000000800 */
[----:B-1----:R-:W-:-:S07]  /*91d0*/  FFMA.FTZ R5, R2, R5, R189 ;  /* 0x0000000502057223 */ /* 0x002fce00000100bd */
        /* <DEDUP_REMOVED lines=95> */
.L_x_4316:
[----:B------:R-:W-:Y:S01]  /*97d0*/  UIADD3 UR5, UR5, 0x30860, URZ ;  /* 0x0003086005057890 */ /* 0x000fe2000fffe03f */
[----:B------:R-:W-:Y:S01]  /*97e0*/  ISETP.GT.AND P1, PT, R14, UR43, PT ;  /* 0x0000002b0e007c0c */ /* 0x000fe2000bf24270 */
        /* <DEDUP_REMOVED lines=32> */
.L_x_4306:
        /* <DEDUP_REMOVED lines=9> */
[----:B------:R-:W-:Y:S01]  /*9a80*/  ULDC UR58, c[0x0][0x988] ;  /* 0x00026200003a7ab9 */ /* 0x000fe20000000800 */
[----:B------:R-:W-:-:S05]  /*9a90*/  ULDC UR59, c[0x0][0x9e0] ;  /* 0x00027800003b7ab9 */ /* 0x000fca0000000800 */
.L_x_4337:
        /* <DEDUP_REMOVED lines=8> */
.L_x_4319:
[----:B------:R-:W-:Y:S01]  /*9b20*/  ULEA UR5, UR39, UR40, 0x3 ;  /* 0x0000002827057291 */ /* 0x000fe2000f8e183f */
[----:B------:R-:W-:-:S05]  /*9b30*/  IMAD.U32 R3, RZ, RZ, UR38 ;  /* 0x00000026ff037e24 */ /* 0x000fca000f8e00ff */
[----:B------:R-:W-:-:S04]  /*9b40*/  SHF.L.U32 R3, R3, 0x1f, RZ ;  /* 0x0000001f03037819 */ /* 0x000fc800000006ff */
[----:B------:R0:W1:Y:S01]  /*9b50*/  SYNCS.PHASECHK.TRANS64.TRYWAIT P1, [UR5+0x30830], R3 ;  /* 0x03083003ff0075a7 */ /* 0x0000620008020145 */
[----:B------:R-:W-:Y:S05]  /*9b60*/  @!P0 BRA `(.L_x_4320) ;  /* 0x0000000000048947 */ /* 0x000fea0003800000 */
[----:B------:R-:W-:Y:S01]  /*9b70*/  BPT.TRAP 0x1 ;  /* 0x000000040000795c */ /* 0x000fe20000300000 */
.L_x_4320:
[----:B-1----:R-:W-:Y:S05]  /*9b80*/  @P1 BRA `(.L_x_4321) ;  /* 0x0000000000081947 */ /* 0x002fea0003800000 */
[----:B------:R-:W1:Y:S02]  /*9b90*/  SYNCS.PHASECHK.TRANS64.TRYWAIT P1, [UR5+0x30830], R3 ;  /* 0x03083003ff0075a7 */ /* 0x000e640008020145 */
[----:B-1----:R-:W-:Y:S05]  /*9ba0*/  @!P1 BRA `(.L_x_4322) ;  /* 0x000000ac00349947 */ /* 0x002fea0003800000 */
.L_x_4321:
        /* <DEDUP_REMOVED lines=167> */
.L_x_4323:
[----:B------:R-:W-:Y:S01]  /*a620*/  ULEA UR5, UR4, UR40, 0x3 ;  /* 0x0000002804057291 */ /* 0x000fe2000f8e183f */
[----:B------:R-:W-:-:S05]  /*a630*/  IMAD.U32 R0, RZ, RZ, UR6 ;  /* 0x00000006ff007e24 */ /* 0x000fca000f8e00ff */
[----:B------:R-:W-:-:S04]  /*a640*/  SHF.L.U32 R0, R0, 0x1f, RZ ;  /* 0x0000001f00007819 */ /* 0x000fc800000006ff */
[----:B------:R2:W3:Y:S01]  /*a650*/  SYNCS.PHASECHK.TRANS64.TRYWAIT P1, [UR5+0x30850], R0 ;  /* 0x03085000ff0075a7 */ /* 0x0004e20008020145 */
[----:B------:R-:W-:Y:S05]  /*a660*/  @!P0 BRA `(.L_x_4324) ;  /* 0x0000000000048947 */ /* 0x000fea0003800000 */
[----:B------:R-:W-:Y:S01]  /*a670*/  BPT.TRAP 0x1 ;  /* 0x000000040000795c */ /* 0x000fe20000300000 */
.L_x_4324:
[----:B---3--:R-:W-:Y:S05]  /*a680*/  @P1 BRA `(.L_x_4325) ;  /* 0x0000000000081947 */ /* 0x008fea0003800000 */
[----:B------:R-:W3:Y:S02]  /*a690*/  SYNCS.PHASECHK.TRANS64.TRYWAIT P1, [UR5+0x30850], R0 ;  /* 0x03085000ff0075a7 */ /* 0x000ee40008020145 */
[----:B---3--:R-:W-:Y:S05]  /*a6a0*/  @!P1 BRA `(.L_x_4326) ;  /* 0x000000a0008c9947 */ /* 0x008fea0003800000 */
.L_x_4325:
        /* <DEDUP_REMOVED lines=37> */
.L_x_4327:
[----:B------:R-:W-:Y:S01]  /*a900*/  ISETP.NE.AND P2, PT, R199, 0x1, PT ;  /* 0x00000001c700780c */ /* 0x000fe20003f45270 */
[----:B------:R-:W-:Y:S01]  /*a910*/  VIADD R2, R19, UR41 ;  /* 0x0000002913027c36 */ /* 0x000fe20008000000 */
[----:B------:R-:W-:Y:S01]  /*a920*/  ULEA UR4, UR7, UR40, 0x3 ;  /* 0x0000002807047291 */ /* 0x000fe2000f8e183f */
[----:B------:R-:W-:Y:S01]  /*a930*/  IMAD R15, R14, -0x60, RZ ;  /* 0xffffffa00e0f7824 */ /* 0x000fe200078e02ff */
[----:B------:R-:W-:Y:S02]  /*a940*/  LOP3.LUT P1, RZ, R16, 0x80000, RZ, 0xc0, !PT ;  /* 0x0008000010ff7812 */ /* 0x000fe4000782c0ff */
[----:B------:R-:W-:-:S04]  /*a950*/  UIADD3 UR4, UR4, 0x30840, URZ ;  /* 0x0003084004047890 */ /* 0x000fc8000fffe03f */
[----:B------:R-:W-:-:S03]  /*a960*/  UPRMT UR4, UR61, 0x654, UR4 ;  /* 0x000006543d047896 */ /* 0x000fc60008000004 */
[----:B01----:R-:W0:Y:S08]  /*a970*/  @P2 LDC R3, c[0x0][0x44c] ;  /* 0x00011300ff032b82 */ /* 0x003e300000000800 */
[----:B--2---:R-:W1:Y:S01]  /*a980*/  @P2 LDC R0, c[0x0][0x450] ;  /* 0x00011400ff002b82 */ /* 0x004e620000000800 */
[----:B------:R-:W-:Y:S01]  /*a990*/  SYNCS.ARRIVE.TRANS64.RED.A1T0 RZ, [UR4], RZ ;  /* 0x000000ffffff79a7 */ /* 0x000fe20008100404 */
[----:B------:R-:W-:Y:S01]  /*a9a0*/  ULOP3.LUT UR4, URZ, UR55, URZ, 0x33, !UPT ;  /* 0x000000373f047292 */ /* 0x000fe2000f8e333f */
[----:B0-----:R-:W-:-:S05]  /*a9b0*/  @P2 IMAD.HI.U32 R3, R2, R3, RZ ;  /* 0x0000000302032227 */ /* 0x001fca00078e00ff */
[----:B-1----:R-:W-:Y:S01]  /*a9c0*/  @P2 SHF.R.U32.HI R2, RZ, R0, R3 ;  /* 0x00000000ff022219 */ /* 0x002fe20000011603 */
[----:B------:R-:W-:-:S04]  /*a9d0*/  VIADD R3, R15, 0x1 ;  /* 0x000000010f037836 */ /* 0x000fc80000000000 */
[----:B------:R-:W0:Y:S01]  /*a9e0*/  SHFL.IDX PT, R20, R2, RZ, 0x1c1f ;  /* 0x001c1fff02147589 */ /* 0x000e2200000e0000 */
[----:B------:R-:W-:-:S05]  /*a9f0*/  IMAD R4, R18, -0x2, R3 ;  /* 0xfffffffe12047824 */ /* 0x000fca00078e0203 */
[C---:B------:R-:W-:Y:S01]  /*aa00*/  IADD3 R0, R4.reuse, -UR54, R17 ;  /* 0x8000003604007c10 */ /* 0x040fe2000fffe011 */
[----:B------:R-:W-:-:S04]  /*aa10*/  VIADD R4, R4, 0xffffffff ;  /* 0xffffffff04047836 */ /* 0x000fc80000000000 */
[C---:B------:R-:W-:Y:S02]  /*aa20*/  VIADD R21, R0.reuse, UR59 ;  /* 0x0000003b00157c36 */ /* 0x040fe40008000000 */
[----:B------:R-:W-:Y:S02]  /*aa30*/  VIADD R168, R0, UR4 ;  /* 0x0000000400a87c36 */ /* 0x000fe40008000000 */
[--C-:B0-----:R-:W-:Y:S02]  /*aa40*/  IMAD.IADD R0, R21, 0x1, R20.reuse ;  /* 0x0000000115007824 */ /* 0x101fe400078e0214 */
[----:B------:R-:W-:Y:S01]  /*aa50*/  IMAD.IADD R3, R168, 0x1, R20 ;  /* 0x00000001a8037824 */ /* 0x000fe200078e0214 */
[----:B------:R-:W-:Y:S06]  /*aa60*/  @!P1 BRA `(.L_x_4328) ;  /* 0x0000000000549947 */ /* 0x000fec0003800000 */
[----:B------:R-:W-:Y:S01]  /*aa70*/  IADD3 R13, R17, -UR54, R20 ;  /* 0x80000036110d7c10 */ /* 0x000fe2000fffe014 */
        /* <DEDUP_REMOVED lines=11> */
.L_x_4330:
[----:B------:R-:W-:-:S05]  /*ab30*/  IMAD.U32 R169, RZ, RZ, UR43 ;  /* 0x0000002bffa97e24 */ /* 0x000fca000f8e00ff */
[----:B------:R-:W-:-:S13]  /*ab40*/  ISETP.NE.AND P1, PT, R169, 0x1, PT ;  /* 0x00000001a900780c */ /* 0x000fda0003f25270 */
[----:B------:R-:W0:Y:S02]  /*ab50*/  @P1 LDC.64 R170, c[0x0][0x9e8] ;  /* 0x00027a00ffaa1b82 */ /* 0x000e240000000a00 */
[----:B0-----:R-:W-:-:S05]  /*ab60*/  @P1 IMAD.HI.U32 R20, R13, R170, RZ ;  /* 0x000000aa0d141227 */ /* 0x001fca00078e00ff */
[----:B------:R-:W-:-:S07]  /*ab70*/  @P1 SHF.R.U32.HI R13, RZ, R171, R20 ;  /* 0x000000abff0d1219 */ /* 0x000fce0000011614 */
.L_x_4331:
[----:B------:R-:W-:Y:S05]  /*ab80*/  BSYNC B0 ;  /* 0x0000000000007941 */ /* 0x000fea0003800000 */
.L_x_4329:
[----:B------:R-:W-:-:S05]  /*ab90*/  IMAD R13, R13, R169, R4 ;  /* 0x000000a90d0d7224 */ /* 0x000fca00078e0204 */
[----:B------:R-:W-:Y:S02]  /*aba0*/  VIADDMNMX R0, R13, R169, R0, PT ;  /* 0x000000a90d007246 */ /* 0x000fe40003800100 */
[----:B------:R-:W-:-:S07]  /*abb0*/  VIMNMX R3, R3, R13, !PT ;  /* 0x0000000d03037248 */ /* 0x000fce0007fe0100 */
.L_x_4328:
        /* <DEDUP_REMOVED lines=130> */
[----:B------:R-:W-:Y:S01]  /*b3e0*/  ISETP.GE.AND P6, PT, R15, 0x5a, PT ;  /* 0x0000005a0f00780c */ /* 0x000fe20003fc6270 */
[----:B0-----:R-:W-:-:S12]  /*b3f0*/  IMAD.IADD R15, R168, 0x1, R2 ;  /* 0x00000001a80f7824 */ /* 0x001fd800078e0202 */
[----:B------:R-:W-:Y:S02]  /*b400*/  @P6 LOP3.LUT R16, R16, 0x1, RZ, 0xfc, !PT ;  /* 0x0000000110106812 */ /* 0x000fe400078efcff */
[----:B------:R-:W-:-:S04]  /*b410*/  ISETP.GT.AND P6, PT, R3, 0x59, !P6 ;  /* 0x000000590300780c */ /* 0x000fc800077c4270 */
[----:B------:R-:W-:Y:S01]  /*b420*/  ISETP.LT.OR P6, PT, R0, 0x5a, P6 ;  /* 0x0000005a0000780c */ /* 0x000fe200037c1670 */
[----:B------:R-:W-:-:S03]  /*b430*/  IMAD.IADD R0, R21, 0x1, R2 ;  /* 0x0000000115007824 */ /* 0x000fc600078e0202 */
[----:B------:R-:W-:Y:S02]  /*b440*/  FSEL R165, R165, -INF , !P6 ;  /* 0xff800000a5a57808 */ /* 0x000fe40007000000 */
[----:B------:R-:W-:-:S13]  /*b450*/  LOP3.LUT P6, RZ, R16, 0x80000, RZ, 0xc0, !PT ;  /* 0x0008000010ff7812 */ /* 0x000fda00078cc0ff */
[----:B------:R-:W-:Y:S05]  /*b460*/  @!P6 BRA `(.L_x_4332) ;  /* 0x000000000054e947 */ /* 0x000fea0003800000 */
        /* <DEDUP_REMOVED lines=12> */
.L_x_4334:
[----:B------:R-:W-:-:S05]  /*b530*/  IMAD.U32 R21, RZ, RZ, UR43 ;  /* 0x0000002bff157e24 */ /* 0x000fca000f8e00ff */
[----:B------:R-:W-:-:S13]  /*b540*/  ISETP.NE.AND P6, PT, R21, 0x1, PT ;  /* 0x000000011500780c */ /* 0x000fda0003fc5270 */
[----:B------:R-:W0:Y:S02]  /*b550*/  @P6 LDC.64 R2, c[0x0][0x9e8] ;  /* 0x00027a00ff026b82 */ /* 0x000e240000000a00 */
[----:B0-----:R-:W-:-:S05]  /*b560*/  @P6 IMAD.HI.U32 R2, R13, R2, RZ ;  /* 0x000000020d026227 */ /* 0x001fca00078e00ff */
[----:B------:R-:W-:-:S07]  /*b570*/  @P6 SHF.R.U32.HI R13, RZ, R3, R2 ;  /* 0x00000003ff0d6219 */ /* 0x000fce0000011602 */
.L_x_4335:
[----:B------:R-:W-:Y:S05]  /*b580*/  BSYNC B0 ;  /* 0x0000000000007941 */ /* 0x000fea0003800000 */
.L_x_4333:
[----:B------:R-:W-:-:S05]  /*b590*/  IMAD R4, R13, R21, R4 ;  /* 0x000000150d047224 */ /* 0x000fca00078e0204 */
[----:B------:R-:W-:Y:S02]  /*b5a0*/  VIADDMNMX R0, R4, R21, R0, PT ;  /* 0x0000001504007246 */ /* 0x000fe40003800100 */
[----:B------:R-:W-:-:S07]  /*b5b0*/  VIMNMX R15, R15, R4, !PT ;  /* 0x000000040f0f7248 */ /* 0x000fce0007fe0100 */
.L_x_4332:
        /* <DEDUP_REMOVED lines=63> */
[----:B------:R-:W-:Y:S02]  /*b9b0*/  FMNMX.FTZ R3, R161, R2, !PT ;  /* 0x00000002a1037209 */ /* 0x000fe40007810000 */
[----:B------:R-:W-:Y:S02]  /*b9c0*/  FSEL R143, R143, -INF , !P1 ;  /* 0xff8000008f8f7808 */ /* 0x000fe40004800000 */
[----:B------:R-:W-:Y:S02]  /*b9d0*/  LOP3.LUT P1, RZ, R16, 0x1000, RZ, 0xc0, !PT ;  /* 0x0000100010ff7812 */ /* 0x000fe4000782c0ff */
[----:B------:R-:W-:-:S02]  /*b9e0*/  FMNMX.FTZ R2, R164, R3, !PT ;  /* 0x00000003a4027209 */ /* 0x000fc40007810000 */
[----:B------:R-:W-:Y:S02]  /*b9f0*/  ISETP.GT.AND P1, PT, R15, 0x30, !P1 ;  /* 0x000000300f00780c */ /* 0x000fe40004f24270 */
[----:B------:R-:W-:Y:S02]  /*ba00*/  FMNMX.FTZ R3, R165, R2, !PT ;  /* 0x00000002a5037209 */ /* 0x000fe40007810000 */
[----:B------:R-:W-:Y:S02]  /*ba10*/  ISETP.LT.OR P1, PT, R0, 0x31, P1 ;  /* 0x000000310000780c */ /* 0x000fe40000f21670 */
[----:B------:R-:W-:Y:S01]  /*ba20*/  LOP3.LUT P2, RZ, R16, 0x40, RZ, 0xc0, !PT ;  /* 0x0000004010ff7812 */ /* 0x000fe2000784c0ff */
[----:B------:R-:W0:Y:S01]  /*ba30*/  SHFL.BFLY PT, R2, R3, 0x2, 0x1f ;  /* 0x0c401f0003027f89 */ /* 0x000e2200000e0000 */
[----:B------:R-:W-:Y:S02]  /*ba40*/  FSEL R146, R146, -INF , !P1 ;  /* 0xff80000092927808 */ /* 0x000fe40004800000 */
[----:B------:R-:W-:-:S02]  /*ba50*/  LOP3.LUT P1, RZ, R16, 0x800, RZ, 0xc0, !PT ;  /* 0x0000080010ff7812 */ /* 0x000fc4000782c0ff */
[----:B------:R-:W-:Y:S02]  /*ba60*/  LOP3.LUT P6, RZ, R16, 0x20, RZ, 0xc0, !PT ;  /* 0x0000002010ff7812 */ /* 0x000fe400078cc0ff */
[C---:B------:R-:W-:Y:S02]  /*ba70*/  ISETP.GT.AND P1, PT, R15.reuse, 0x31, !P1 ;  /* 0x000000310f00780c */ /* 0x040fe40004f24270 */
[----:B------:R-:W-:Y:S02]  /*ba80*/  ISETP.GT.AND P3, PT, R15, 0x50, !P3 ;  /* 0x000000500f00780c */ /* 0x000fe40005f64270 */
[C---:B------:R-:W-:Y:S02]  /*ba90*/  ISETP.LT.OR P1, PT, R0.reuse, 0x32, P1 ;  /* 0x000000320000780c */ /* 0x040fe40000f21670 */
[----:B------:R-:W-:Y:S02]  /*baa0*/  ISETP.LT.OR P3, PT, R0, 0x51, P3 ;  /* 0x000000510000780c */ /* 0x000fe40001f61670 */
[----:B------:R-:W-:-:S02]  /*bab0*/  FSEL R147, R147, -INF , !P1 ;  /* 0xff80000093937808 */ /* 0x000fc40004800000 */
[----:B------:R-:W-:Y:S02]  /*bac0*/  LOP3.LUT P1, RZ, R16, 0x400, RZ, 0xc0, !PT ;  /* 0x0000040010ff7812 */ /* 0x000fe4000782c0ff */
[C---:B------:R-:W-:Y:S02]  /*bad0*/  ISETP.GT.AND P4, PT, R15.reuse, 0x51, !P4 ;  /* 0x000000510f00780c */ /* 0x040fe40006784270 */
[----:B------:R-:W-:Y:S02]  /*bae0*/  ISETP.GT.AND P1, PT, R15, 0x38, !P1 ;  /* 0x000000380f00780c */ /* 0x000fe40004f24270 */
[----:B------:R-:W-:Y:S02]  /*baf0*/  FSEL R162, R162, -INF , !P3 ;  /* 0xff800000a2a27808 */ /* 0x000fe40005800000 */
[----:B------:R-:W-:Y:S02]  /*bb00*/  ISETP.LT.OR P1, PT, R0, 0x39, P1 ;  /* 0x000000390000780c */ /* 0x000fe40000f21670 */
[----:B0-----:R-:W-:-:S02]  /*bb10*/  FMNMX.FTZ R20, R3, R2, !PT ;  /* 0x0000000203147209 */ /* 0x001fc40007810000 */
[----:B------:R-:W-:Y:S02]  /*bb20*/  FSEL R150, R150, -INF , !P1 ;  /* 0xff80000096967808 */ /* 0x000fe40004800000 */
[----:B------:R-:W-:Y:S01]  /*bb30*/  LOP3.LUT P1, RZ, R16, 0x200, RZ, 0xc0, !PT ;  /* 0x0000020010ff7812 */ /* 0x000fe2000782c0ff */
[----:B------:R-:W0:Y:S01]  /*bb40*/  SHFL.BFLY PT, R13, R20, 0x1, 0x1f ;  /* 0x0c201f00140d7f89 */ /* 0x000e2200000e0000 */
[C---:B------:R-:W-:Y:S02]  /*bb50*/  ISETP.GT.AND P5, PT, R15.reuse, 0x58, !P5 ;  /* 0x000000580f00780c */ /* 0x040fe40006fa4270 */
[----:B------:R-:W-:Y:S02]  /*bb60*/  ISETP.GT.AND P1, PT, R15, 0x39, !P1 ;  /* 0x000000390f00780c */ /* 0x000fe40004f24270 */
[C---:B------:R-:W-:Y:S02]  /*bb70*/  ISETP.LT.OR P4, PT, R0.reuse, 0x52, P4 ;  /* 0x000000520000780c */ /* 0x040fe40002781670 */
[----:B------:R-:W-:-:S02]  /*bb80*/  ISETP.LT.OR P1, PT, R0, 0x3a, P1 ;  /* 0x0000003a0000780c */ /* 0x000fc40000f21670 */
[----:B------:R-:W-:Y:S02]  /*bb90*/  ISETP.LT.OR P5, PT, R0, 0x59, P5 ;  /* 0x000000590000780c */ /* 0x000fe40002fa1670 */
[----:B------:R-:W-:Y:S02]  /*bba0*/  FSEL R151, R151, -INF , !P1 ;  /* 0xff80000097977808 */ /* 0x000fe40004800000 */
[----:B------:R-:W-:Y:S02]  /*bbb0*/  LOP3.LUT P1, RZ, R16, 0x100, RZ, 0xc0, !PT ;  /* 0x0000010010ff7812 */ /* 0x000fe4000782c0ff */
[----:B------:R-:W-:Y:S02]  /*bbc0*/  FSEL R163, R163, -INF , !P4 ;  /* 0xff800000a3a37808 */ /* 0x000fe40006000000 */
[----:B------:R-:W-:Y:S02]  /*bbd0*/  ISETP.GT.AND P1, PT, R15, 0x40, !P1 ;  /* 0x000000400f00780c */ /* 0x000fe40004f24270 */
[----:B------:R-:W-:-:S02]  /*bbe0*/  FSEL R166, R166, -INF , !P5 ;  /* 0xff800000a6a67808 */ /* 0x000fc40006800000 */
[----:B------:R-:W-:Y:S02]  /*bbf0*/  ISETP.LT.OR P1, PT, R0, 0x41, P1 ;  /* 0x000000410000780c */ /* 0x000fe40000f21670 */
[----:B0-----:R-:W-:Y:S02]  /*bc00*/  FMNMX.FTZ R4, R20, R13, !PT ;  /* 0x0000000d14047209 */ /* 0x001fe40007810000 */
[----:B------:R-:W-:Y:S02]  /*bc10*/  FSEL R154, R154, -INF , !P1 ;  /* 0xff8000009a9a7808 */ /* 0x000fe40004800000 */
[----:B------:R-:W-:Y:S01]  /*bc20*/  LOP3.LUT P1, RZ, R16, 0x80, RZ, 0xc0, !PT ;  /* 0x0000008010ff7812 */ /* 0x000fe2000782c0ff */
[----:B------:R-:W-:-:S03]  /*bc30*/  FMUL.FTZ R2, R4, UR10 ;  /* 0x0000000a04027c20 */ /* 0x000fc60008410000 */
[----:B------:R-:W-:-:S04]  /*bc40*/  ISETP.GT.AND P1, PT, R15, 0x41, !P1 ;  /* 0x000000410f00780c */ /* 0x000fc80004f24270 */
        /* <DEDUP_REMOVED lines=9> */
[C---:B------:R-:W-:Y:S02]  /*bce0*/  ISETP.GT.AND P1, PT, R15.reuse, RZ, !P6 ;  /* 0x000000ff0f00720c */ /* 0x040fe40007724270 */
        /* <DEDUP_REMOVED lines=58> */
[----:B------:R-:W-:Y:S02]  /*c090*/  FMNMX.FTZ R3, R163, R20, !PT ;  /* 0x00000014a3037209 */ /* 0x000fe40007810000 */
[----:B------:R-:W-:Y:S01]  /*c0a0*/  FSEL R20, R4, RZ, P1 ;  /* 0x000000ff04147208 */ /* 0x000fe20000800000 */
[----:B------:R-:W-:Y:S01]  /*c0b0*/  MUFU.EX2 R121, R121 ;  /* 0x0000007900797308 */ /* 0x000fe20000000800 */
[----:B------:R-:W-:-:S03]  /*c0c0*/  FMNMX.FTZ R0, R166, R3, !PT ;  /* 0x00000003a6007209 */ /* 0x000fc60007810000 */
[----:B------:R-:W-:Y:S01]  /*c0d0*/  FADD.FTZ R20, -R20, R11 ;  /* 0x0000000b14147221 */ /* 0x000fe20000010100 */
        /* <DEDUP_REMOVED lines=12> */
[----:B------:R-:W-:-:S06]  /*c1a0*/  FMUL.FTZ R0, R20, UR10 ;  /* 0x0000000a14007c20 */ /* 0x000fcc0008410000 */
[----:B------:R-:W-:Y:S01]  /*c1b0*/  MUFU.EX2 R176, R176 ;  /* 0x000000b000b07308 */ /* 0x000fe20000000800 */
[C---:B------:R-:W-:Y:S01]  /*c1c0*/  FSETP.NEU.FTZ.AND P1, PT, R3.reuse, -INF , PT ;  /* 0xff8000000300780b */ /* 0x040fe20003f3d000 */
[----:B------:R-:W-:-:S05]  /*c1d0*/  FMUL.FTZ R120, R3, UR10 ;  /* 0x0000000a03787c20 */ /* 0x000fca0008410000 */
[----:B------:R-:W-:Y:S01]  /*c1e0*/  FSEL R20, R120, RZ, P1 ;  /* 0x000000ff78147208 */ /* 0x000fe20000800000 */
[----:B------:R-:W0:Y:S04]  /*c1f0*/  MUFU.EX2 R0, R0 ;  /* 0x0000000000007308 */ /* 0x000e280000000800 */
        /* <DEDUP_REMOVED lines=10> */
[----:B------:R-:W-:Y:S01]  /*c2a0*/  FMUL.FTZ R123, R123, UR10 ;  /* 0x0000000a7b7b7c20 */ /* 0x000fe20008410000 */
[--C-:B------:R-:W-:Y:S01]  /*c2b0*/  FFMA.FTZ R126, R135, UR10, -R20.reuse ;  /* 0x0000000a877e7c23 */ /* 0x100fe20008010814 */
[--C-:B------:R-:W-:Y:S01]  /*c2c0*/  FFMA.FTZ R181, R138, UR10, -R20.reuse ;  /* 0x0000000a8ab57c23 */ /* 0x100fe20008010814 */
[----:B0-----:R-:W-:Y:S01]  /*c2d0*/  FFMA.FTZ R127, R0, R10, R13 ;  /* 0x0000000a007f7223 */ /* 0x001fe2000001000d */
[--C-:B------:R-:W-:Y:S01]  /*c2e0*/  FFMA.FTZ R128, R139, UR10, -R20.reuse ;  /* 0x0000000a8b807c23 */ /* 0x100fe20008010814 */
[----:B------:R-:W-:Y:S01]  /*c2f0*/  MUFU.EX2 R189, R189 ;  /* 0x000000bd00bd7308 */ /* 0x000fe20000000800 */
[--C-:B------:R-:W-:Y:S01]  /*c300*/  FFMA.FTZ R183, R142, UR10, -R20.reuse ;  /* 0x0000000a8eb77c23 */ /* 0x100fe20008010814 */
[----:B------:R-:W-:Y:S01]  /*c310*/  FADD.FTZ R127, R188, R127 ;  /* 0x0000007fbc7f7221 */ /* 0x000fe20000010000 */
[--C-:B------:R-:W-:Y:S01]  /*c320*/  FFMA.FTZ R12, R143, UR10, -R20.reuse ;  /* 0x0000000a8f0c7c23 */ /* 0x100fe20008010814 */
[--C-:B------:R-:W-:Y:S01]  /*c330*/  FFMA.FTZ R177, R146, UR10, -R20.reuse ;  /* 0x0000000a92b17c23 */ /* 0x100fe20008010814 */
[--C-:B------:R-:W-:Y:S01]  /*c340*/  FFMA.FTZ R130, R147, UR10, -R20.reuse ;  /* 0x0000000a93827c23 */ /* 0x100fe20008010814 */
[----:B------:R-:W-:Y:S01]  /*c350*/  FADD.FTZ R134, R190, R127 ;  /* 0x0000007fbe867221 */ /* 0x000fe20000010000 */
[--C-:B------:R-:W-:Y:S01]  /*c360*/  FFMA.FTZ R179, R150, UR10, -R20.reuse ;  /* 0x0000000a96b37c23 */ /* 0x100fe20008010814 */
[----:B------:R0:W1:Y:S01]  /*c370*/  MUFU.EX2 R2, R123 ;  /* 0x0000007b00027308 */ /* 0x0000620000000800 */
[--C-:B------:R-:W-:Y:S01]  /*c380*/  FFMA.FTZ R132, R151, UR10, -R20.reuse ;  /* 0x0000000a97847c23 */ /* 0x100fe20008010814 */
[--C-:B------:R-:W-:Y:S01]  /*c390*/  FFMA.FTZ R173, R154, UR10, -R20.reuse ;  /* 0x0000000a9aad7c23 */ /* 0x100fe20008010814 */
[--C-:B------:R-:W-:Y:S01]  /*c3a0*/  FFMA.FTZ R175, R158, UR10, -R20.reuse ;  /* 0x0000000a9eaf7c23 */ /* 0x100fe20008010814 */
[--C-:B------:R-:W-:Y:S01]  /*c3b0*/  FFMA.FTZ R162, R162, UR10, -R20.reuse ;  /* 0x0000000aa2a27c23 */ /* 0x100fe20008010814 */
[--C-:B------:R-:W-:Y:S01]  /*c3c0*/  FFMA.FTZ R163, R163, UR10, -R20.reuse ;  /* 0x0000000aa3a37c23 */ /* 0x100fe20008010814 */
[----:B------:R-:W-:-:S02]  /*c3d0*/  FFMA.FTZ R166, R166, UR10, -R20 ;  /* 0x0000000aa6a67c23 */ /* 0x000fc40008010814 */
[----:B------:R-:W2:Y:S01]  /*c3e0*/  MUFU.EX2 R191, R191 ;  /* 0x000000bf00bf7308 */ /* 0x000ea20000000800 */
[----:B0-----:R-:W-:-:S04]  /*c3f0*/  FADD.FTZ R123, R21, R134 ;  /* 0x00000086157b7221 */ /* 0x001fc80000010000 */
[----:B------:R-:W-:-:S03]  /*c400*/  FADD.FTZ R134, R184, R123 ;  /* 0x0000007bb8867221 */ /* 0x000fc60000010000 */
[----:B------:R-:W0:Y:S01]  /*c410*/  MUFU.EX2 R122, R122 ;  /* 0x0000007a007a7308 */ /* 0x000e220000000800 */
[----:B-1----:R-:W-:Y:S01]  /*c420*/  FFMA.FTZ R5, R2, R5, R189 ;  /* 0x0000000502057223 */ /* 0x002fe200000100bd */
[----:B------:R-:W-:Y:S01]  /*c430*/  FADD.FTZ R123, R121, R134 ;  /* 0x00000086797b7221 */ /* 0x000fe20000010000 */
[----:B------:R-:W-:Y:S02]  /*c440*/  FFMA.FTZ R134, R155, UR10, -R20 ;  /* 0x0000000a9b867c23 */ /* 0x000fe40008010814 */
[----:B------:R-:W-:Y:S01]  /*c450*/  FADD.FTZ R10, R120, R5 ;  /* 0x00000005780a7221 */ /* 0x000fe20000010000 */
[----:B------:R-:W-:Y:S02]  /*c460*/  FADD.FTZ R136, R186, R123 ;  /* 0x0000007bba887221 */ /* 0x000fe40000010000 */
[----:B------:R-:W1:Y:S01]  /*c470*/  MUFU.EX2 R185, R185 ;  /* 0x000000b900b97308 */ /* 0x000e620000000800 */
[----:B--2---:R-:W-:Y:S01]  /*c480*/  FADD.FTZ R5, R191, R10 ;  /* 0x0000000abf057221 */ /* 0x004fe20000010000 */
[----:B------:R-:W-:-:S04]  /*c490*/  FADD.FTZ R123, R125, R136 ;  /* 0x000000887d7b7221 */ /* 0x000fc80000010000 */
[----:B------:R-:W-:Y:S02]  /*c4a0*/  FADD.FTZ R136, R180, R123 ;  /* 0x0000007bb4887221 */ /* 0x000fe40000010000 */
[----:B------:R-:W2:Y:S01]  /*c4b0*/  MUFU.EX2 R124, R124 ;  /* 0x0000007c007c7308 */ /* 0x000ea20000000800 */
[----:B0-----:R-:W-:Y:S01]  /*c4c0*/  FADD.FTZ R10, R122, R5 ;  /* 0x000000057a0a7221 */ /* 0x001fe20000010000 */
[----:B------:R-:W-:Y:S01]  /*c4d0*/  FADD.FTZ R123, R129, R136 ;  /* 0x00000088817b7221 */ /* 0x000fe20000010000 */
[--C-:B------:R-:W-:Y:S01]  /*c4e0*/  FFMA.FTZ R136, R159, UR10, -R20.reuse ;  /* 0x0000000a9f887c23 */ /* 0x100fe20008010814 */
[----:B------:R-:W-:Y:S02]  /*c4f0*/  FFMA.FTZ R20, R167, UR10, -R20 ;  /* 0x0000000aa7147c23 */ /* 0x000fe40008010814 */
        /* <DEDUP_REMOVED lines=59> */
[----:B------:R-:W-:Y:S01]  /*c8b0*/  FADD.FTZ R10, R11, R10 ;  /* 0x0000000a0b0a7221 */ /* 0x000fe20000010000 */
[----:B--2---:R-:W-:-:S04]  /*c8c0*/  FADD.FTZ R5, R166, R5 ;  /* 0x00000005a6057221 */ /* 0x004fc80000010000 */
[----:B0-----:R-:W-:Y:S01]  /*c8d0*/  FADD.FTZ R5, R20, R5 ;  /* 0x0000000514057221 */ /* 0x001fe20000010000 */
[----:B------:R-:W-:Y:S06]  /*c8e0*/  @!P0 BRA `(.L_x_4336) ;  /* 0x0000000000048947 */ /* 0x000fec0003800000 */
[----:B------:R-:W-:Y:S01]  /*c8f0*/  BPT.TRAP 0x1 ;  /* 0x000000040000795c */ /* 0x000fe20000300000 */
.L_x_4336:
        /* <DEDUP_REMOVED lines=34> */
.L_x_4318:
        /* <DEDUP_REMOVED lines=99> */
.L_x_4338:
[----:B------:R-:W-:Y:S01]  /*d150*/  ULEA UR5, UR39, UR40, 0x3 ;  /* 0x0000002827057291 */ /* 0x000fe2000f8e183f */
[----:B------:R-:W-:-:S05]  /*d160*/  IMAD.U32 R0, RZ, RZ, UR38 ;  /* 0x00000026ff007e24 */ /* 0x000fca000f8e00ff */
[----:B------:R-:W-:-:S04]  /*d170*/  SHF.L.U32 R0, R0, 0x1f, RZ ;  /* 0x0000001f00007819 */ /* 0x000fc800000006ff */
[----:B------:R0:W1:Y:S01]  /*d180*/  SYNCS.PHASECHK.TRANS64.TRYWAIT P1, [UR5+0x30850], R0 ;  /* 0x03085000ff0075a7 */ /* 0x0000620008020145 */
[----:B------:R-:W-:Y:S05]  /*d190*/  @!P0 BRA `(.L_x_4339) ;  /* 0x0000000000048947 */ /* 0x000fea0003800000 */
[----:B------:R-:W-:Y:S01]  /*d1a0*/  BPT.TRAP 0x1 ;  /* 0x000000040000795c */ /* 0x000fe20000300000 */
.L_x_4339:
[----:B-1----:R-:W-:Y:S05]  /*d1b0*/  @P1 BRA `(.L_x_4340) ;  /* 0x0000000000081947 */ /* 0x002fea0003800000 */
[----:B------:R-:W1:Y:S02]  /*d1c0*/  SYNCS.PHASECHK.TRANS64.TRYWAIT P1, [UR5+0x30850], R0 ;  /* 0x03085000ff0075a7 */ /* 0x000e640008020145 */
[----:B-1----:R-:W-:Y:S05]  /*d1d0*/  @!P1 BRA `(.L_x_4341) ;  /* 0x0000007400d89947 */ /* 0x002fea0003800000 */
.L_x_4340:
        /* <DEDUP_REMOVED lines=10> */
[----:B------:R-:W-:-:S07]  /*d280*/  UIMAD UR4, UR39, 0x900, UR4 ;  /* 0x00000900270478a4 */ /* 0x000fce000f8e0204 */
[----:B------:R-:W-:Y:S02]  /*d290*/  UMOV UR6, UR4 ;  /* 0x0000000400067c82 */ /* 0x000fe40008000000 */
[----:B------:R-:W-:Y:S01]  /*d2a0*/  HGMMA.64x192x16.F32.BF16 R24, R188, gdesc[UR4].tnspB, R24, gsb0 ;  /* 0x42e00004bc187df0 */ /* 0x000fe20008001818 */
        /* <DEDUP_REMOVED lines=39> */
[----:B------:R-:W-:Y:S01]  /*d520*/  UIADD3 UR4, UR4, 0x280, URZ ;  /* 0x0000028004047890 */ /* 0x000fe2000fffe03f */
[----:B------:R-:W-:Y:S02]  /*d530*/  WARPGROUP.DEPBAR.LE gsb0, 0x0 ;  /* 0x00008000000079c5 */ /* 0x000fe40000010000 */
[----:B------:R-:W-:-:S14]  /*d540*/  WARPGROUP.ARRIVE ;  /* 0x00000000000079c5 */ /* 0x000fdc0000000000 */
        /* <DEDUP_REMOVED lines=9> */
.L_x_4342:
[----:B------:R-:W-:Y:S01]  /*d5e0*/  R2UR UR6, R197 ;  /* 0x00000000c50672ca */ /* 0x000fe200000e0000 */
[----:B------:R-:W-:Y:S01]  /*d5f0*/  UIADD3 UR4, UR5, 0x30860, URZ ;  /* 0x0003086005047890 */ /* 0x000fe2000fffe03f */
[-C--:B------:R-:W-:Y:S01]  /*d600*/  FMUL.FTZ R137, R91, R17.reuse ;  /* 0x000000115b897220 */ /* 0x080fe20000410000 */
[----:B------:R-:W-:Y:S01]  /*d610*/  UIADD3 UR39, UR39, 0x1, URZ ;  /* 0x0000000127277890 */ /* 0x000fe2000fffe03f */
[-C--:B------:R-:W-:Y:S01]  /*d620*/  FMUL.FTZ R91, R94, R17.reuse ;  /* 0x000000115e5b7220 */ /* 0x080fe20000410000 */
[----:B------:R-:W-:Y:S01]  /*d630*/  UPRMT UR4, UR61, 0x654, UR4 ;  /* 0x000006543d047896 */ /* 0x000fe20008000004 */
[----:B------:R-:W-:Y:S01]  /*d640*/  FMUL.FTZ R94, R95, R17 ;  /* 0x000000115f5e7220 */ /* 0x000fe20000410000 */
[----:B------:R-:W-:Y:S01]  /*d650*/  UISETP.NE.AND UP0, UPT, UR39, 0x2, UPT ;  /* 0x000000022700788c */ /* 0x000fe2000bf05270 */
[----:B------:R-:W-:Y:S01]  /*d660*/  FMUL.FTZ R4, R24, R5 ;  /* 0x0000000518047220 */ /* 0x000fe20000410000 */
[----:B------:R-:W-:Y:S01]  /*d670*/  FMUL.FTZ R95, R99, R17 ;  /* 0x00000011635f7220 */ /* 0x000fe20000410000 */
[-C--:B------:R-:W-:Y:S01]  /*d680*/  FMUL.FTZ R25, R25, R5.reuse ;  /* 0x0000000519197220 */ /* 0x080fe20000410000 */
[-C--:B------:R-:W-:Y:S01]  /*d690*/  FMUL.FTZ R6, R28, R5.reuse ;  /* 0x000000051c067220 */ /* 0x080fe20000410000 */
[-C--:B------:R-:W-:Y:S01]  /*d6a0*/  FMUL.FTZ R7, R29, R5.reuse ;  /* 0x000000051d077220 */ /* 0x080fe20000410000 */
[----:B------:R-:W-:Y:S01]  /*d6b0*/  UIADD3 UR6, UR6, 0x1, URZ ;  /* 0x0000000106067890 */ /* 0x000fe2000fffe03f */
[----:B------:R-:W-:Y:S01]  /*d6c0*/  SYNCS.ARRIVE.TRANS64.RED.A1T0 RZ, [UR4], RZ ;  /* 0x000000ffffff79a7 */ /* 0x000fe20008100404 */
        /* <DEDUP_REMOVED lines=93> */
.L_x_4264:
        /* <DEDUP_REMOVED lines=12> */
[----:B------:R-:W-:Y:S01]  /*dd60*/  F2FP.BF16.F32.PACK_AB R6, R7, R6 ;  /* 0x000000060706723e */ /* 0x000fe200000010ff */
[----:B------:R-:W-:Y:S01]  /*dd70*/  ULDC.64 UR8, c[0x0][0xb90] ;  /* 0x0002e40000087ab9 */ /* 0x000fe20000000a00 */
[----:B------:R-:W-:Y:S02]  /*dd80*/  F2FP.BF16.F32.PACK_AB R7, R152, R33 ;  /* 0x000000219807723e */ /* 0x000fe400000010ff */
[----:B------:R-:W-:Y:S02]  /*dd90*/  F2FP.BF16.F32.PACK_AB R4, R25, R4 ;  /* 0x000000041904723e */ /* 0x000fe400000010ff */
[----:B------:R-:W-:Y:S02]  /*dda0*/  R2UR UR11, R194 ;  /* 0x00000000c20b72ca */ /* 0x000fe400000e0000 */
[----:B------:R-:W-:-:S02]  /*ddb0*/  R2UR UR13, R195 ;  /* 0x00000000c30d72ca */ /* 0x000fc400000e0000 */
[----:B------:R-:W-:Y:S02]  /*ddc0*/  F2FP.BF16.F32.PACK_AB R5, R150, R5 ;  /* 0x000000059605723e */ /* 0x000fe400000010ff */
[----:B------:R-:W-:Y:S02]  /*ddd0*/  F2FP.BF16.F32.PACK_AB R10, R11, R10 ;  /* 0x0000000a0b0a723e */ /* 0x000fe400000010ff */
[----:B------:R-:W-:Y:S02]  /*dde0*/  F2FP.BF16.F32.PACK_AB R8, R15, R8 ;  /* 0x000000080f08723e */ /* 0x000fe400000010ff */
[----:B------:R-:W-:Y:S02]  /*ddf0*/  F2FP.BF16.F32.PACK_AB R11, R146, R131 ;  /* 0x00000083920b723e */ /* 0x000fe400000010ff */
[----:B------:R-:W-:Y:S01]  /*de00*/  F2FP.BF16.F32.PACK_AB R12, R13, R12 ;  /* 0x0000000c0d0c723e */ /* 0x000fe200000010ff */
[----:B------:R-:W-:Y:S01]  /*de10*/  USHF.R.S32.HI UR10, URZ, 0x1f, UR11 ;  /* 0x0000001f3f0a7899 */ /* 0x000fe2000801140b */
[----:B------:R-:W-:Y:S01]  /*de20*/  F2FP.BF16.F32.PACK_AB R13, R145, R130 ;  /* 0x00000082910d723e */ /* 0x000fe200000010ff */
[----:B------:R-:W-:Y:S01]  /*de30*/  UIMAD.WIDE.U32 UR6, UR11, UR8, URZ ;  /* 0x000000080b0672a5 */ /* 0x000fe2000f8e003f */
[----:B------:R-:W-:Y:S01]  /*de40*/  F2FP.BF16.F32.PACK_AB R14, R53, R14 ;  /* 0x0000000e350e723e */ /* 0x000fe200000010ff */
[----:B------:R-:W-:Y:S01]  /*de50*/  UIMAD UR5, UR10, UR8, URZ ;  /* 0x000000080a0572a4 */ /* 0x000fe2000f8e023f */
[----:B------:R-:W-:Y:S01]  /*de60*/  F2FP.BF16.F32.PACK_AB R15, R144, R129 ;  /* 0x00000081900f723e */ /* 0x000fe200000010ff */
[----:B------:R-:W-:Y:S01]  /*de70*/  USHF.R.S32.HI UR12, URZ, 0x1f, UR13 ;  /* 0x0000001f3f0c7899 */ /* 0x000fe2000801140d */
[----:B------:R-:W-:Y:S01]  /*de80*/  F2FP.BF16.F32.PACK_AB R24, R57, R24 ;  /* 0x000000183918723e */ /* 0x000fe200000010ff */
[----:B------:R-:W-:Y:S01]  /*de90*/  UIMAD UR5, UR11, UR9, UR5 ;  /* 0x000000090b0572a4 */ /* 0x000fe2000f8e0205 */
[----:B------:R-:W-:-:S02]  /*dea0*/  F2FP.BF16.F32.PACK_AB R88, R89, R88 ;  /* 0x000000585958723e */ /* 0x000fc400000010ff */
[----:B------:R-:W-:Y:S02]  /*deb0*/  MOV R48, R17 ;  /* 0x0000001100307202 */ /* 0x000fe40000000f00 */
[----:B0-----:R-:W-:Y:S01]  /*dec0*/  MOV R49, R20 ;  /* 0x0000001400317202 */ /* 0x001fe20000000f00 */
[----:B------:R-:W-:Y:S01]  /*ded0*/  ULDC.64 UR8, c[0x0][0xb98] ;  /* 0x0002e60000087ab9 */ /* 0x000fe20000000a00 */
[----:B------:R-:W-:Y:S01]  /*dee0*/  UIADD3 UR7, UR7, UR5, URZ ;  /* 0x0000000507077290 */ /* 0x000fe2000fffe03f */
[----:B------:R-:W-:Y:S01]  /*def0*/  F2FP.BF16.F32.PACK_AB R89, R137, R90 ;  /* 0x0000005a8959723e */ /* 0x000fe200000010ff */
[----:B------:R-:W-:Y:S01]  /*df00*/  UIMAD UR5, UR12, UR8, URZ ;  /* 0x000000080c0572a4 */ /* 0x000fe2000f8e023f */
[--C-:B------:R-:W-:Y:S01]  /*df10*/  IMAD.WIDE R46, R202, 0x2, R48.reuse ;  /* 0x00000002ca2e7825 */ /* 0x100fe200078e0230 */
[----:B------:R-:W-:Y:S01]  /*df20*/  UIMAD.WIDE.U32 UR6, UR13, UR8, UR6 ;  /* 0x000000080d0672a5 */ /* 0x000fe2000f8e0006 */
[----:B------:R-:W-:Y:S01]  /*df30*/  F2FP.BF16.F32.PACK_AB R96, R97, R96 ;  /* 0x000000606160723e */ /* 0x000fe200000010ff */
[----:B------:R-:W-:Y:S01]  /*df40*/  UIMAD UR5, UR13, UR9, UR5 ;  /* 0x000000090d0572a4 */ /* 0x000fe2000f8e0205 */
[----:B------:R-:W-:Y:S01]  /*df50*/  IMAD.WIDE R48, R21, 0x2, R48 ;  /* 0x0000000215307825 */ /* 0x000fe200078e0230 */
[C---:B------:R-:W-:Y:S01]  /*df60*/  IADD3 R27, P5, R46.reuse, 0x8060, RZ ;  /* 0x000080602e1b7810 */ /* 0x040fe20007fbe0ff */
[----:B------:R-:W-:Y:S01]  /*df70*/  ULDC.64 UR8, c[0x0][0xae8] ;  /* 0x0002ba0000087ab9 */ /* 0x000fe20000000a00 */
[----:B------:R-:W-:-:S02]  /*df80*/  LOP3.LUT R21, R46, 0x380, RZ, 0xc0, !PT ;  /* 0x000003802e157812 */ /* 0x000fc400078ec0ff */
[----:B------:R-:W-:Y:S02]  /*df90*/  LOP3.LUT R26, R27, 0x380, RZ, 0xc0, !PT ;  /* 0x000003801b1a7812 */ /* 0x000fe400078ec0ff */
[----:B------:R-:W-:Y:S02]  /*dfa0*/  IADD3 R43, P0, R46, 0x8020, RZ ;  /* 0x000080202e2b7810 */ /* 0x000fe40007f1e0ff */
[----:B------:R-:W-:Y:S02]  /*dfb0*/  SHF.R.U64 R26, R26, 0x3, RZ ;  /* 0x000000031a1a7819 */ /* 0x000fe400000012ff */
[C---:B------:R-:W-:Y:S01]  /*dfc0*/  IADD3 R45, P6, R46.reuse, 0x8040, RZ ;  /* 0x000080402e2d7810 */ /* 0x040fe20007fde0ff */
[--C-:B------:R-:W-:Y:S01]  /*dfd0*/  IMAD.X R55, RZ, RZ, R47.reuse, P0 ;  /* 0x000000ffff377224 */ /* 0x100fe200000e062f */
[----:B------:R-:W-:Y:S02]  /*dfe0*/  IADD3 R30, P1, R46, 0x8000, RZ ;  /* 0x000080002e1e7810 */ /* 0x000fe40007f3e0ff */
[----:B------:R-:W-:Y:S01]  /*dff0*/  SHF.R.U64 R21, R21, 0x3, RZ ;  /* 0x0000000315157819 */ /* 0x000fe200000012ff */
[--C-:B------:R-:W-:Y:S01]  /*e000*/  IMAD.X R51, RZ, RZ, R47.reuse, P6 ;  /* 0x000000ffff337224 */ /* 0x100fe200030e062f */
[----:B------:R-:W-:Y:S01]  /*e010*/  LOP3.LUT R32, R43, 0x380, RZ, 0xc0, !PT ;  /* 0x000003802b207812 */ /* 0x000fe200078ec0ff */
[--C-:B------:R-:W-:Y:S01]  /*e020*/  IMAD.X R59, RZ, RZ, R47.reuse, P1 ;  /* 0x000000ffff3b7224 */ /* 0x100fe200008e062f */
[----:B------:R-:W-:Y:S01]  /*e030*/  LOP3.LUT R26, R26, R27, RZ, 0x3c, !PT ;  /* 0x0000001b1a1a7212 */ /* 0x000fe200078e3cff */
        /* <DEDUP_REMOVED lines=13> */
[----:B------:R-:W-:Y:S01]  /*e110*/  LOP3.LUT R46, R21, R46, RZ, 0x3c, !PT ;  /* 0x0000002e152e7212 */ /* 0x000fe200078e3cff */
[--C-:B------:R-:W-:Y:S01]  /*e120*/  IMAD.X R83, RZ, RZ, R47.reuse, P0 ;  /* 0x000000ffff537224 */ /* 0x100fe200000e062f */
[----:B------:R-:W-:Y:S01]  /*e130*/  SHF.R.U64 R32, R32, 0x3, RZ ;  /* 0x0000000320207819 */ /* 0x000fe200000012ff */
[----:B------:R-:W-:Y:S01]  /*e140*/  IMAD.X R87, RZ, RZ, R47, P1 ;  /* 0x000000ffff577224 */ /* 0x000fe200008e062f */
[----:B------:R-:W-:-:S02]  /*e150*/  LOP3.LUT R21, R30, 0x380, RZ, 0xc0, !PT ;  /* 0x000003801e157812 */ /* 0x000fc400078ec0ff */
[----:B------:R-:W-:Y:S02]  /*e160*/  LOP3.LUT R54, R32, R43, RZ, 0x3c, !PT ;  /* 0x0000002b20367212 */ /* 0x000fe400078e3cff */
[----:B------:R-:W-:Y:S02]  /*e170*/  LOP3.LUT R20, R41, 0x380, RZ, 0xc0, !PT ;  /* 0x0000038029147812 */ /* 0x000fe400078ec0ff */
[----:B------:R-:W-:Y:S02]  /*e180*/  SHF.R.U64 R21, R21, 0x3, RZ ;  /* 0x0000000315157819 */ /* 0x000fe400000012ff */
[----:B------:R-:W-:Y:S02]  /*e190*/  LOP3.LUT R32, R39, 0x380, RZ, 0xc0, !PT ;  /* 0x0000038027207812 */ /* 0x000fe400078ec0ff */
[----:B------:R-:W-:Y:S02]  /*e1a0*/  SHF.R.U64 R20, R20, 0x3, RZ ;  /* 0x0000000314147819 */ /* 0x000fe400000012ff */
[----:B------:R-:W-:-:S02]  /*e1b0*/  LOP3.LUT R58, R21, R30, RZ, 0x3c, !PT ;  /* 0x0000001e153a7212 */ /* 0x000fc400078e3cff */
[----:B------:R-:W-:Y:S02]  /*e1c0*/  SHF.R.U64 R32, R32, 0x3, RZ ;  /* 0x0000000320207819 */ /* 0x000fe400000012ff */
[----:B------:R-:W-:Y:S02]  /*e1d0*/  LOP3.LUT R21, R28, 0x380, RZ, 0xc0, !PT ;  /* 0x000003801c157812 */ /* 0x000fe400078ec0ff */
[----:B------:R-:W-:Y:S02]  /*e1e0*/  LOP3.LUT R62, R20, R41, RZ, 0x3c, !PT ;  /* 0x00000029143e7212 */ /* 0x000fe400078e3cff */
[----:B------:R-:W-:Y:S02]  /*e1f0*/  LOP3.LUT R70, R32, R39, RZ, 0x3c, !PT ;  /* 0x0000002720467212 */ /* 0x000fe400078e3cff */
[----:B------:R-:W-:Y:S02]  /*e200*/  LOP3.LUT R20, R29, 0x380, RZ, 0xc0, !PT ;  /* 0x000003801d147812 */ /* 0x000fe400078ec0ff */
[----:B------:R-:W-:-:S02]  /*e210*/  SHF.R.U64 R21, R21, 0x3, RZ ;  /* 0x0000000315157819 */ /* 0x000fc400000012ff */
[----:B------:R-:W-:Y:S02]  /*e220*/  LOP3.LUT R32, R35, 0x380, RZ, 0xc0, !PT ;  /* 0x0000038023207812 */ /* 0x000fe400078ec0ff */
[----:B------:R-:W-:Y:S02]  /*e230*/  LOP3.LUT R34, R45, 0x380, RZ, 0xc0, !PT ;  /* 0x000003802d227812 */ /* 0x000fe400078ec0ff */
[----:B------:R-:W-:Y:S02]  /*e240*/  SHF.R.U64 R20, R20, 0x3, RZ ;  /* 0x0000000314147819 */ /* 0x000fe400000012ff */
[----:B------:R-:W-:Y:S02]  /*e250*/  LOP3.LUT R78, R21, R28, RZ, 0x3c, !PT ;  /* 0x0000001c154e7212 */ /* 0x000fe400078e3cff */
[----:B------:R-:W-:Y:S02]  /*e260*/  SHF.R.U64 R32, R32, 0x3, RZ ;  /* 0x0000000320207819 */ /* 0x000fe400000012ff */
[----:B------:R-:W-:-:S02]  /*e270*/  IADD3 R21, P4, R48, 0x1000, RZ ;  /* 0x0000100030157810 */ /* 0x000fc40007f9e0ff */
[----:B------:R-:W-:Y:S02]  /*e280*/  SHF.R.U64 R34, R34, 0x3, RZ ;  /* 0x0000000322227819 */ /* 0x000fe400000012ff */
[----:B------:R-:W-:Y:S02]  /*e290*/  LOP3.LUT R66, R20, R29, RZ, 0x3c, !PT ;  /* 0x0000001d14427212 */ /* 0x000fe400078e3cff */
[----:B------:R-:W-:Y:S02]  /*e2a0*/  LOP3.LUT R82, R32, R35, RZ, 0x3c, !PT ;  /* 0x0000002320527212 */ /* 0x000fe400078e3cff */
[----:B------:R-:W-:Y:S02]  /*e2b0*/  LOP3.LUT R20, R21, 0x380, RZ, 0xc0, !PT ;  /* 0x0000038015147812 */ /* 0x000fe400078ec0ff */
[----:B------:R-:W-:Y:S02]  /*e2c0*/  IADD3 R35, P0, R48, 0x5000, RZ ;  /* 0x0000500030237810 */ /* 0x000fe40007f1e0ff */
[----:B------:R-:W-:-:S02]  /*e2d0*/  LOP3.LUT R50, R34, R45, RZ, 0x3c, !PT ;  /* 0x0000002d22327212 */ /* 0x000fc400078e3cff */
[----:B------:R-:W-:Y:S02]  /*e2e0*/  SHF.R.U64 R20, R20, 0x3, RZ ;  /* 0x0000000314147819 */ /* 0x000fe400000012ff */
[----:B------:R-:W-:Y:S02]  /*e2f0*/  LOP3.LUT R34, R35, 0x380, RZ, 0xc0, !PT ;  /* 0x0000038023227812 */ /* 0x000fe400078ec0ff */
[----:B------:R-:W-:Y:S02]  /*e300*/  LOP3.LUT R20, R20, R21, RZ, 0x3c, !PT ;  /* 0x0000001514147212 */ /* 0x000fe400078e3cff */
[----:B------:R-:W-:Y:S02]  /*e310*/  SHF.R.U64 R34, R34, 0x3, RZ ;  /* 0x0000000322227819 */ /* 0x000fe400000012ff */
[----:B------:R-:W-:Y:S02]  /*e320*/  IADD3 R21, P1, R48, 0x4000, RZ ;  /* 0x0000400030157810 */ /* 0x000fe40007f3e0ff */
[----:B------:R-:W-:Y:S01]  /*e330*/  LOP3.LUT R34, R34, R35, RZ, 0x3c, !PT ;  /* 0x0000002322227212 */ /* 0x000fe200078e3cff */
[--C-:B------:R-:W-:Y:S01]  /*e340*/  IMAD.X R35, RZ, RZ, R49.reuse, P0 ;  /* 0x000000ffff237224 */ /* 0x100fe200000e0631 */
[----:B------:R-:W-:Y:S01]  /*e350*/  MOV R151, R46 ;  /* 0x0000002e00977202 */ /* 0x000fe20000000f00 */
[----:B------:R-:W-:Y:S01]  /*e360*/  IMAD.X R33, RZ, RZ, R49, P1 ;  /* 0x000000ffff217224 */ /* 0x000fe200008e0631 */
[----:B------:R-:W-:Y:S01]  /*e370*/  IADD3 R46, P0, R48, 0xb000, RZ ;  /* 0x0000b000302e7810 */ /* 0x000fe20007f1e0ff */
[----:B------:R-:W-:Y:S01]  /*e380*/  BAR.SYNC.DEFER_BLOCKING 0x1, 0x100 ;  /* 0x0044000000007b1d */ /* 0x000fe20000010000 */
[----:B-1----:R-:W-:-:S02]  /*e390*/  ISETP.NE.AND P1, PT, R52, 0x1, PT ;  /* 0x000000013400780c */ /* 0x002fc40003f25270 */
[----:B------:R-:W-:Y:S01]  /*e3a0*/  LOP3.LUT R25, R46, 0x380, RZ, 0xc0, !PT ;  /* 0x000003802e197812 */ /* 0x000fe200078ec0ff */
[----:B------:R-:W-:Y:S01]  /*e3b0*/  IMAD.X R47, RZ, RZ, R49, P0 ;  /* 0x000000ffff2f7224 */ /* 0x000fe200000e0631 */
[----:B------:R-:W-:Y:S01]  /*e3c0*/  MOV R103, R26 ;  /* 0x0000001a00677202 */ /* 0x000fe20000000f00 */
[----:B------:R-:W-:Y:S01]  /*e3d0*/  VIADD R26, R19, UR41 ;  /* 0x00000029131a7c36 */ /* 0x000fe20008000000 */
[----:B------:R-:W-:Y:S02]  /*e3e0*/  SHF.R.U64 R25, R25, 0x3, RZ ;  /* 0x0000000319197819 */ /* 0x000fe400000012ff */
[----:B------:R-:W-:Y:S02]  /*e3f0*/  LOP3.LUT R30, R37, 0x380, RZ, 0xc0, !PT ;  /* 0x00000380251e7812 */ /* 0x000fe400078ec0ff */
[----:B------:R-:W-:Y:S02]  /*e400*/  LOP3.LUT R46, R25, R46, RZ, 0x3c, !PT ;  /* 0x0000002e192e7212 */ /* 0x000fe400078e3cff */
[----:B------:R-:W-:Y:S01]  /*e410*/  SHF.R.U64 R30, R30, 0x3, RZ ;  /* 0x000000031e1e7819 */ /* 0x000fe200000012ff */
[----:B------:R-:W0:Y:S01]  /*e420*/  @P1 LDC R25, c[0x0][0xbec] ;  /* 0x0002fb00ff191b82 */ /* 0x000e220000000800 */
[----:B------:R-:W-:Y:S01]  /*e430*/  MOV R150, R50 ;  /* 0x0000003200967202 */ /* 0x000fe20000000f00 */
[----:B------:R-:W-:Y:S01]  /*e440*/  IMAD.MOV.U32 R50, RZ, RZ, R26 ;  /* 0x000000ffff327224 */ /* 0x000fe200078e001a */
[----:B------:R-:W-:-:S02]  /*e450*/  LOP3.LUT R74, R30, R37, RZ, 0x3c, !PT ;  /* 0x000000251e4a7212 */ /* 0x000fc400078e3cff */
[----:B------:R-:W-:Y:S02]  /*e460*/  LOP3.LUT R30, R31, 0x380, RZ, 0xc0, !PT ;  /* 0x000003801f1e7812 */ /* 0x000fe400078ec0ff */
[----:B------:R-:W-:Y:S01]  /*e470*/  MOV R66, R66 ;  /* 0x0000004200427202 */ /* 0x000fe20000000f00 */
[----:B------:R-:W1:Y:S01]  /*e480*/  @P1 LDC R27, c[0x0][0xbf0] ;  /* 0x0002fc00ff1b1b82 */ /* 0x000e620000000800 */
[----:B------:R-:W-:Y:S01]  /*e490*/  SHF.R.U64 R30, R30, 0x3, RZ ;  /* 0x000000031e1e7819 */ /* 0x000fe200000012ff */
[----:B------:R0:W-:Y:S01]  /*e4a0*/  STSM.16.M88.4 [R151], R4 ;  /* 0x0000000497007844 */ /* 0x0001e20000000200 */
[----:B------:R-:W-:Y:S02]  /*e4b0*/  MOV R82, R82 ;  /* 0x0000005200527202 */ /* 0x000fe40000000f00 */
[----:B------:R-:W-:Y:S02]  /*e4c0*/  LOP3.LUT R86, R30, R31, RZ, 0x3c, !PT ;  /* 0x0000001f1e567212 */ /* 0x000fe400078e3cff */
[----:B------:R-:W-:Y:S01]  /*e4d0*/  IADD3 R39, P3, R48, 0x7000, RZ ;  /* 0x0000700030277810 */ /* 0x000fe20007f7e0ff */
[----:B------:R-:W2:Y:S01]  /*e4e0*/  @P1 LDC R53, c[0x0][0xbf0] ;  /* 0x0002fc00ff351b82 */ /* 0x000ea20000000800 */
[----:B------:R-:W-:-:S02]  /*e4f0*/  MOV R86, R86 ;  /* 0x0000005600567202 */ /* 0x000fc40000000f00 */
[----:B------:R-:W-:Y:S02]  /*e500*/  IADD3 R37, P2, R48, 0x6000, RZ ;  /* 0x0000600030257810 */ /* 0x000fe40007f5e0ff */
[----:B------:R-:W-:Y:S02]  /*e510*/  LOP3.LUT R38, R39, 0x380, RZ, 0xc0, !PT ;  /* 0x0000038027267812 */ /* 0x000fe400078ec0ff */
[----:B------:R-:W-:Y:S02]  /*e520*/  MOV R78, R78 ;  /* 0x0000004e004e7202 */ /* 0x000fe40000000f00 */
[----:B------:R-:W-:Y:S01]  /*e530*/  LOP3.LUT R36, R37, 0x380, RZ, 0xc0, !PT ;  /* 0x0000038025247812 */ /* 0x000fe200078ec0ff */
[----:B0-----:R-:W-:Y:S01]  /*e540*/  @P1 IMAD.HI.U32 R4, R26, R25, RZ ;  /* 0x000000191a041227 */ /* 0x001fe200078e00ff */
[----:B------:R-:W-:Y:S02]  /*e550*/  F2FP.BF16.F32.PACK_AB R5, R149, R134 ;  /* 0x000000869505723e */ /* 0x000fe400000010ff */
[----:B------:R-:W-:-:S02]  /*e560*/  F2FP.BF16.F32.PACK_AB R6, R120, R3 ;  /* 0x000000037806723e */ /* 0x000fc400000010ff */
[----:B------:R-:W-:Y:S02]  /*e570*/  F2FP.BF16.F32.PACK_AB R7, R148, R133 ;  /* 0x000000859407723e */ /* 0x000fe400000010ff */
[----:B-1----:R-:W-:Y:S02]  /*e580*/  @P1 SHF.R.U32.HI R50, RZ, R27, R4 ;  /* 0x0000001bff321219 */ /* 0x002fe40000011604 */
[----:B------:R-:W-:Y:S02]  /*e590*/  F2FP.BF16.F32.PACK_AB R4, R122, R9 ;  /* 0x000000097a04723e */ /* 0x000fe400000010ff */
[----:B------:R-:W-:Y:S01]  /*e5a0*/  F2FP.BF16.F32.PACK_AB R9, R147, R132 ;  /* 0x000000849309723e */ /* 0x000fe200000010ff */
[----:B------:R-:W-:Y:S01]  /*e5b0*/  IMAD.MOV R3, RZ, RZ, -R50 ;  /* 0x000000ffff037224 */ /* 0x000fe200078e0a32 */
[----:B------:R-:W-:Y:S01]  /*e5c0*/  F2FP.BF16.F32.PACK_AB R25, R143, R128 ;  /* 0x000000808f19723e */ /* 0x000fe200000010ff */
[----:B------:R0:W-:Y:S01]  /*e5d0*/  STSM.16.M88.4 [R66], R4 ;  /* 0x0000000442007844 */ /* 0x0001e20000000200 */
[----:B------:R-:W-:Y:S01]  /*e5e0*/  F2FP.BF16.F32.PACK_AB R27, R142, R127 ;  /* 0x0000007f8e1b723e */ /* 0x000fe200000010ff */
[----:B------:R-:W-:Y:S01]  /*e5f0*/  IMAD R3, R52, R3, R26 ;  /* 0x0000000334037224 */ /* 0x000fe200078e021a */
[----:B------:R-:W-:Y:S01]  /*e600*/  F2FP.BF16.F32.PACK_AB R26, R61, R60 ;  /* 0x0000003c3d1a723e */ /* 0x000fe200000010ff */
[----:B------:R1:W-:Y:S01]  /*e610*/  STSM.16.M88.4 [R86], R8 ;  /* 0x0000000856007844 */ /* 0x0003e20000000200 */
[----:B------:R-:W-:-:S02]  /*e620*/  MOV R74, R74 ;  /* 0x0000004a004a7202 */ /* 0x000fc40000000f00 */
[----:B------:R-:W-:Y:S01]  /*e630*/  SHF.R.U64 R38, R38, 0x3, RZ ;  /* 0x0000000326267819 */ /* 0x000fe200000012ff */
[----:B------:R3:W-:Y:S01]  /*e640*/  STSM.16.M88.4 [R82], R12 ;  /* 0x0000000c52007844 */ /* 0x0007e20000000200 */
[----:B------:R-:W-:Y:S02]  /*e650*/  SHF.R.U64 R36, R36, 0x3, RZ ;  /* 0x0000000324247819 */ /* 0x000fe400000012ff */
[----:B------:R-:W-:Y:S01]  /*e660*/  LOP3.LUT R38, R38, R39, RZ, 0x3c, !PT ;  /* 0x0000002726267212 */ /* 0x000fe200078e3cff */
[----:B------:R-:W-:Y:S01]  /*e670*/  STSM.16.M88.4 [R78], R24 ;  /* 0x000000184e007844 */ /* 0x000fe20000000200 */
[--C-:B------:R-:W-:Y:S01]  /*e680*/  IMAD.X R39, RZ, RZ, R49.reuse, P3 ;  /* 0x000000ffff277224 */ /* 0x100fe200018e0631 */
[----:B------:R-:W-:Y:S01]  /*e690*/  LOP3.LUT R36, R36, R37, RZ, 0x3c, !PT ;  /* 0x0000002524247212 */ /* 0x000fe200078e3cff */
[----:B------:R-:W-:Y:S01]  /*e6a0*/  IMAD.X R37, RZ, RZ, R49, P2 ;  /* 0x000000ffff257224 */ /* 0x000fe200010e0631 */
[----:B0-----:R-:W-:Y:S02]  /*e6b0*/  F2FP.BF16.F32.PACK_AB R4, R65, R64 ;  /* 0x000000404104723e */ /* 0x001fe400000010ff */
[----:B------:R-:W-:Y:S01]  /*e6c0*/  F2FP.BF16.F32.PACK_AB R5, R141, R126 ;  /* 0x0000007e8d05723e */ /* 0x000fe200000010ff */
[----:B-1----:R-:W-:Y:S01]  /*e6d0*/  IMAD.U32 R10, RZ, RZ, UR5 ;  /* 0x00000005ff0a7e24 */ /* 0x002fe2000f8e00ff */
[----:B------:R-:W-:Y:S01]  /*e6e0*/  SHF.R.S32.HI R9, RZ, 0x1f, R50 ;  /* 0x0000001fff097819 */ /* 0x000fe20000011432 */
[----:B------:R-:W-:Y:S01]  /*e6f0*/  ULDC UR5, c[0x0][0xa88] ;  /* 0x0002a20000057ab9 */ /* 0x000fe20000000800 */
[----:B------:R-:W-:Y:S01]  /*e700*/  SHF.R.S32.HI R8, RZ, 0x1f, R3 ;  /* 0x0000001fff087819 */ /* 0x000fe20000011403 */
[----:B---3--:R-:W-:Y:S01]  /*e710*/  VIADD R14, R201, UR41 ;  /* 0x00000029c90e7c36 */ /* 0x008fe20008000000 */
[----:B------:R-:W-:-:S02]  /*e720*/  IADD3 R12, P0, R50, UR6, RZ ;  /* 0x00000006320c7c10 */ /* 0x000fc4000ff1e0ff */
[----:B------:R-:W-:Y:S02]  /*e730*/  F2FP.BF16.F32.PACK_AB R6, R69, R68 ;  /* 0x000000444506723e */ /* 0x000fe400000010ff */
[----:B------:R-:W-:Y:S01]  /*e740*/  IADD3.X R13, R9, UR7, R10, P0, !PT ;  /* 0x00000007090d7c10 */ /* 0x000fe200087fe40a */
[----:B------:R-:W-:Y:S01]  /*e750*/  ULDC.64 UR6, c[0x0][0xb88] ;  /* 0x0002e20000067ab9 */ /* 0x000fe20000000a00 */
[----:B------:R-:W-:Y:S01]  /*e760*/  F2FP.BF16.F32.PACK_AB R7, R140, R125 ;  /* 0x0000007d8c07723e */ /* 0x000fe200000010ff */
[----:B------:R-:W-:Y:S01]  /*e770*/  IMAD R8, R8, UR6, RZ ;  /* 0x0000000608087c24 */ /* 0x000fe2000f8e02ff */
[----:B------:R-:W-:Y:S01]  /*e780*/  LOP3.LUT P0, RZ, R198, 0x3, RZ, 0xc0, !PT ;  /* 0x00000003c6ff7812 */ /* 0x000fe2000780c0ff */
[----:B------:R-:W-:Y:S01]  /*e790*/  IMAD.WIDE.U32 R12, R3, UR6, R12 ;  /* 0x00000006030c7c25 */ /* 0x000fe2000f8e000c */
        /* <DEDUP_REMOVED lines=8> */
[----:B------:R-:W-:Y:S02]  /*e820*/  ISETP.GE.OR P2, PT, R14, R3, P0 ;  /* 0x000000030e00720c */ /* 0x000fe40000746670 */
[----:B------:R-:W-:Y:S02]  /*e830*/  F2FP.BF16.F32.PACK_AB R11, R138, R123 ;  /* 0x0000007b8a0b723e */ /* 0x000fe400000010ff */
[----:B------:R-:W-:Y:S02]  /*e840*/  MOV R62, R62 ;  /* 0x0000003e003e7202 */ /* 0x000fe40000000f00 */
[----:B------:R-:W-:Y:S01]  /*e850*/  MOV R58, R58 ;  /* 0x0000003a003a7202 */ /* 0x000fe20000000f00 */
[----:B0-----:R-:W-:Y:S01]  /*e860*/  VIADD R4, R14, 0x8 ;  /* 0x000000080e047836 */ /* 0x001fe20000000000 */
[----:B------:R-:W-:Y:S01]  /*e870*/  F2FP.BF16.F32.PACK_AB R6, R85, R84 ;  /* 0x000000545506723e */ /* 0x000fe200000010ff */
[----:B------:R-:W-:Y:S01]  /*e880*/  IMAD.IADD R5, R13, 0x1, R15 ;  /* 0x000000010d057824 */ /* 0x000fe200078e020f */
[----:B------:R-:W-:Y:S01]  /*e890*/  LEA R13, P3, R12, UR6, 0x2 ;  /* 0x000000060c0d7c11 */ /* 0x000fe2000f8610ff */
[----:B------:R-:W-:Y:S01]  /*e8a0*/  STSM.16.M88.4 [R70], R8 ;  /* 0x0000000846007844 */ /* 0x000fe20000000200 */
[----:B------:R-:W-:-:S02]  /*e8b0*/  ISETP.GE.OR P0, PT, R4, R3, P0 ;  /* 0x000000030400720c */ /* 0x000fc40000706670 */
[----:B------:R-:W-:Y:S01]  /*e8c0*/  LEA.HI.X R12, R12, UR7, R5, 0x2, P3 ;  /* 0x000000070c0c7c11 */ /* 0x000fe200098f1405 */
[----:B------:R-:W-:Y:S01]  /*e8d0*/  SHFL.IDX PT, R64, R13, RZ, 0x1c1f ;  /* 0x001c1fff0d407589 */ /* 0x000fe200000e0000 */
[----:B------:R-:W-:Y:S02]  /*e8e0*/  F2FP.BF16.F32.PACK_AB R4, R81, R80 ;  /* 0x000000505104723e */ /* 0x000fe400000010ff */
[----:B------:R-:W-:Y:S01]  /*e8f0*/  F2FP.BF16.F32.PACK_AB R5, R136, R121 ;  /* 0x000000798805723e */ /* 0x000fe200000010ff */
[----:B------:R-:W0:Y:S01]  /*e900*/  SHFL.IDX PT, R65, R12, RZ, 0x1c1f ;  /* 0x001c1fff0c417589 */ /* 0x000e2200000e0000 */
[----:B------:R-:W-:Y:S02]  /*e910*/  F2FP.BF16.F32.PACK_AB R7, R135, R56 ;  /* 0x000000388707723e */ /* 0x000fe400000010ff */
[----:B------:R-:W-:Y:S01]  /*e920*/  F2FP.BF16.F32.PACK_AB R90, R93, R92 ;  /* 0x0000005c5d5a723e */ /* 0x000fe200000010ff */
[----:B------:R-:W-:Y:S01]  /*e930*/  SHFL.IDX PT, R66, R13, 0x1, 0x1c1f ;  /* 0x003c1f000d427f89 */ /* 0x000fe200000e0000 */
[----:B------:R-:W-:-:S02]  /*e940*/  F2FP.BF16.F32.PACK_AB R91, R94, R91 ;  /* 0x0000005b5e5b723e */ /* 0x000fc400000010ff */
[----:B------:R-:W-:Y:S01]  /*e950*/  F2FP.BF16.F32.PACK_AB R97, R95, R98 ;  /* 0x000000625f61723e */ /* 0x000fe200000010ff */
[----:B------:R-:W-:Y:S01]  /*e960*/  STSM.16.M88.4 [R62], R4 ;  /* 0x000000043e007844 */ /* 0x000fe20000000200 */
[----:B------:R-:W-:Y:S02]  /*e970*/  F2FP.BF16.F32.PACK_AB R104, R105, R104 ;  /* 0x000000686968723e */ /* 0x000fe400000010ff */
[----:B------:R-:W-:Y:S01]  /*e980*/  MOV R54, R54 ;  /* 0x0000003600367202 */ /* 0x000fe20000000f00 */
[----:B------:R-:W-:Y:S01]  /*e990*/  STSM.16.M88.4 [R58], R88 ;  /* 0x000000583a007844 */ /* 0x000fe20000000200 */
[----:B------:R-:W-:Y:S02]  /*e9a0*/  F2FP.BF16.F32.PACK_AB R98, R101, R100 ;  /* 0x000000646562723e */ /* 0x000fe400000010ff */
[----:B------:R-:W-:Y:S01]  /*e9b0*/  F2FP.BF16.F32.PACK_AB R99, R102, R99 ;  /* 0x000000636663723e */ /* 0x000fe200000010ff */
[----:B------:R-:W1:Y:S01]  /*e9c0*/  SHFL.IDX PT, R67, R12, 0x1, 0x1c1f ;  /* 0x003c1f000c437f89 */ /* 0x000e6200000e0000 */
        /* <DEDUP_REMOVED lines=10> */
[----:B------:R-:W-:Y:S01]  /*ea70*/  IADD3 R29, P5, R48, 0x2000, RZ ;  /* 0x00002000301d7810 */ /* 0x000fe20007fbe0ff */
[----:B------:R-:W-:Y:S01]  /*ea80*/  STSM.16.M88.4 [R103], R112 ;  /* 0x0000007067007844 */ /* 0x000fe20000000200 */
[----:B------:R-:W-:Y:S02]  /*ea90*/  SHF.R.U64 R32, R32, 0x3, RZ ;  /* 0x0000000320207819 */ /* 0x000fe400000012ff */
[----:B------:R-:W-:Y:S01]  /*eaa0*/  LOP3.LUT R28, R29, 0x380, RZ, 0xc0, !PT ;  /* 0x000003801d1c7812 */ /* 0x000fe200078ec0ff */
[----:B------:R-:W-:Y:S01]  /*eab0*/  BAR.SYNC.DEFER_BLOCKING 0x1, 0x100 ;  /* 0x0044000000007b1d */ /* 0x000fe20000010000 */
[----:B------:R-:W-:Y:S01]  /*eac0*/  LOP3.LUT R32, R32, R21, RZ, 0x3c, !PT ;  /* 0x0000001520207212 */ /* 0x000fe200078e3cff */
[----:B------:R-:W-:Y:S01]  /*ead0*/  IMAD.X R21, RZ, RZ, R49, P4 ;  /* 0x000000ffff157224 */ /* 0x000fe200020e0631 */
[----:B------:R-:W-:-:S02]  /*eae0*/  SHF.R.U64 R28, R28, 0x3, RZ ;  /* 0x000000031c1c7819 */ /* 0x000fc400000012ff */
[----:B------:R-:W-:Y:S02]  /*eaf0*/  IADD3 R31, P6, R48, 0x3000, RZ ;  /* 0x00003000301f7810 */ /* 0x000fe40007fde0ff */
[----:B------:R-:W-:Y:S01]  /*eb00*/  LOP3.LUT R28, R28, R29, RZ, 0x3c, !PT ;  /* 0x0000001d1c1c7212 */ /* 0x000fe200078e3cff */
[----:B------:R-:W-:Y:S01]  /*eb10*/  IMAD.X R29, RZ, RZ, R49, P5 ;  /* 0x000000ffff1d7224 */ /* 0x000fe200028e0631 */
[----:B------:R-:W-:Y:S02]  /*eb20*/  LOP3.LUT R30, R31, 0x380, RZ, 0xc0, !PT ;  /* 0x000003801f1e7812 */ /* 0x000fe400078ec0ff */
[----:B------:R-:W-:Y:S02]  /*eb30*/  IADD3 R43, P5, R48, 0x9000, RZ ;  /* 0x00009000302b7810 */ /* 0x000fe40007fbe0ff */
[----:B------:R-:W-:Y:S01]  /*eb40*/  SHF.R.U64 R30, R30, 0x3, RZ ;  /* 0x000000031e1e7819 */ /* 0x000fe200000012ff */
[----:B------:R-:W-:Y:S01]  /*eb50*/  UIMAD UR5, UR10, UR8, URZ ;  /* 0x000000080a0572a4 */ /* 0x000fe2000f8e023f */
[----:B------:R-:W-:-:S02]  /*eb60*/  LOP3.LUT R42, R43, 0x380, RZ, 0xc0, !PT ;  /* 0x000003802b2a7812 */ /* 0x000fc400078ec0ff */
[----:B------:R-:W-:Y:S01]  /*eb70*/  LOP3.LUT R30, R30, R31, RZ, 0x3c, !PT ;  /* 0x0000001f1e1e7212 */ /* 0x000fe200078e3cff */
[--C-:B------:R-:W-:Y:S01]  /*eb80*/  IMAD.X R31, RZ, RZ, R49.reuse, P6 ;  /* 0x000000ffff1f7224 */ /* 0x100fe200030e0631 */
[----:B------:R-:W-:Y:S01]  /*eb90*/  SHF.R.U64 R42, R42, 0x3, RZ ;  /* 0x000000032a2a7819 */ /* 0x000fe200000012ff */
[----:B0-----:R0:W-:Y:S01]  /*eba0*/  @!P2 ST.E desc[UR36][R64.64], R0 ;  /* 0x000000004000a985 */ /* 0x0011e2000c101924 */
[C---:B------:R-:W-:Y:S01]  /*ebb0*/  IADD3 R41, P4, R48.reuse, 0x8000, RZ ;  /* 0x0000800030297810 */ /* 0x040fe20007f9e0ff */
[----:B------:R-:W-:Y:S01]  /*ebc0*/  UIMAD.WIDE.U32 UR6, UR11, UR8, URZ ;  /* 0x000000080b0672a5 */ /* 0x000fe2000f8e003f */
[----:B------:R-:W-:Y:S01]  /*ebd0*/  IADD3 R45, P6, R48, 0xa000, RZ ;  /* 0x0000a000302d7810 */ /* 0x000fe20007fde0ff */
[----:B-1----:R1:W-:Y:S01]  /*ebe0*/  @!P0 ST.E desc[UR36][R66.64], R2 ;  /* 0x0000000242008985 */ /* 0x0023e2000c101924 */
[----:B------:R-:W-:Y:S01]  /*ebf0*/  UIMAD UR5, UR11, UR9, UR5 ;  /* 0x000000090b0572a4 */ /* 0x000fe2000f8e0205 */
[----:B------:R-:W-:Y:S02]  /*ec00*/  LOP3.LUT R42, R42, R43, RZ, 0x3c, !PT ;  /* 0x0000002b2a2a7212 */ /* 0x000fe400078e3cff */
[----:B------:R3:W5:Y:S01]  /*ec10*/  LD.E.128 R12, desc[UR36][R20.64] ;  /* 0x00000024140c7980 */ /* 0x000762000c101d00 */
[----:B------:R-:W-:Y:S01]  /*ec20*/  ULDC.64 UR10, c[0x0][0xaf0] ;  /* 0x0002bc00000a7ab9 */ /* 0x000fe20000000a00 */
[----:B------:R-:W-:Y:S01]  /*ec30*/  LOP3.LUT R40, R41, 0x380, RZ, 0xc0, !PT ;  /* 0x0000038029287812 */ /* 0x000fe200078ec0ff */
[----:B0-----:R-:W-:Y:S01]  /*ec40*/  IMAD R0, R193, 0x20, R196 ;  /* 0x00000020c1007824 */ /* 0x001fe200078e02c4 */
[----:B------:R-:W-:Y:S01]  /*ec50*/  LOP3.LUT R44, R45, 0x380, RZ, 0xc0, !PT ;  /* 0x000003802d2c7812 */ /* 0x000fe200078ec0ff */
[----:B------:R-:W-:Y:S01]  /*ec60*/  UIADD3 UR7, UR7, UR5, URZ ;  /* 0x0000000507077290 */ /* 0x000fe2000fffe03f */
[----:B------:R-:W-:Y:S01]  /*ec70*/  LOP3.LUT R43, R48, 0x380, RZ, 0xc0, !PT ;  /* 0x00000380302b7812 */ /* 0x000fe200078ec0ff */
[----:B------:R0:W5:Y:S01]  /*ec80*/  LD.E.128 R8, desc[UR36][R28.64] ;  /* 0x000000241c087980 */ /* 0x000162000c101d00 */
[----:B---3--:R-:W3:Y:S01]  /*ec90*/  @P1 LDC R21, c[0x0][0xbec] ;  /* 0x0002fb00ff151b82 */ /* 0x008ee20000000800 */
[----:B-1----:R-:W-:Y:S01]  /*eca0*/  VIADD R2, R0, UR41 ;  /* 0x0000002900027c36 */ /* 0x002fe20008000000 */
[----:B------:R-:W-:Y:S01]  /*ecb0*/  UIMAD UR8, UR12, UR10, URZ ;  /* 0x0000000a0c0872a4 */ /* 0x000fe2000f8e023f */
[----:B------:R-:W-:Y:S01]  /*ecc0*/  SHF.R.U64 R40, R40, 0x3, RZ ;  /* 0x0000000328287819 */ /* 0x000fe200000012ff */
[----:B------:R-:W-:Y:S01]  /*ecd0*/  UIMAD.WIDE.U32 UR6, UR13, UR10, UR6 ;  /* 0x0000000a0d0672a5 */ /* 0x000fe2000f8e0006 */
[----:B------:R-:W-:Y:S01]  /*ece0*/  SHF.R.U64 R44, R44, 0x3, RZ ;  /* 0x000000032c2c7819 */ /* 0x000fe200000012ff */
[----:B------:R-:W-:Y:S01]  /*ecf0*/  UIMAD UR5, UR13, UR11, UR8 ;  /* 0x0000000b0d0572a4 */ /* 0x000fe2000f8e0208 */
[----:B------:R-:W-:Y:S01]  /*ed00*/  SHF.R.U64 R43, R43, 0x3, RZ ;  /* 0x000000032b2b7819 */ /* 0x000fe200000012ff */
[----:B0-----:R-:W-:Y:S01]  /*ed10*/  IMAD.MOV.U32 R29, RZ, RZ, R2 ;  /* 0x000000ffff1d7224 */ /* 0x001fe200078e0002 */
[----:B------:R0:W5:Y:S01]  /*ed20*/  LD.E.128 R4, desc[UR36][R30.64] ;  /* 0x000000241e047980 */ /* 0x000162000c101d00 */
[----:B------:R-:W-:Y:S01]  /*ed30*/  LOP3.LUT R40, R40, R41, RZ, 0x3c, !PT ;  /* 0x0000002928287212 */ /* 0x000fe200078e3cff */
[----:B------:R-:W-:Y:S01]  /*ed40*/  UIADD3 UR5, UR7, UR5, URZ ;  /* 0x0000000507057290 */ /* 0x000fe2000fffe03f */
[----:B------:R-:W-:Y:S01]  /*ed50*/  LOP3.LUT R44, R44, R45, RZ, 0x3c, !PT ;  /* 0x0000002d2c2c7212 */ /* 0x000fe200078e3cff */
[--C-:B------:R-:W-:Y:S01]  /*ed60*/  IMAD.X R41, RZ, RZ, R49.reuse, P4 ;  /* 0x000000ffff297224 */ /* 0x100fe200020e0631 */
[----:B------:R-:W-:Y:S01]  /*ed70*/  LOP3.LUT R48, R43, R48, RZ, 0x3c, !PT ;  /* 0x000000302b307212 */ /* 0x000fe200078e3cff */
[--C-:B------:R-:W-:Y:S01]  /*ed80*/  IMAD.X R43, RZ, RZ, R49.reuse, P5 ;  /* 0x000000ffff2b7224 */ /* 0x100fe200028e0631 */
[----:B------:R-:W-:Y:S01]  /*ed90*/  ULDC.64 UR8, c[0x0][0xae0] ;  /* 0x0002b80000087ab9 */ /* 0x000fe20000000a00 */
[----:B------:R-:W-:Y:S01]  /*eda0*/  IMAD.X R45, RZ, RZ, R49, P6 ;  /* 0x000000ffff2d7224 */ /* 0x000fe200030e0631 */
[----:B------:R1:W5:Y:S04]  /*edb0*/  LD.E.128 R68, desc[UR36][R32.64] ;  /* 0x0000002420447980 */ /* 0x000368000c101d00 */
[----:B------:R4:W5:Y:S01]  /*edc0*/  LD.E.128 R60, desc[UR36][R34.64] ;  /* 0x00000024223c7980 */ /* 0x000962000c101d00 */
[----:B---3--:R-:W-:-:S03]  /*edd0*/  @P1 IMAD.HI.U32 R0, R2, R21, RZ ;  /* 0x0000001502001227 */ /* 0x008fc600078e00ff */
[----:B------:R-:W5:Y:S02]  /*ede0*/  LD.E.128 R48, desc[UR36][R48.64] ;  /* 0x0000002430307980 */ /* 0x000f64000c101d00 */
[----:B--2---:R-:W-:Y:S02]  /*edf0*/  @P1 SHF.R.U32.HI R29, RZ, R53, R0 ;  /* 0x00000035ff1d1219 */ /* 0x004fe40000011600 */
[----:B------:R2:W5:Y:S02]  /*ee00*/  LD.E.128 R56, desc[UR36][R36.64] ;  /* 0x0000002424387980 */ /* 0x000564000c101d00 */
[--C-:B------:R-:W-:Y:S01]  /*ee10*/  SHF.R.S32.HI R0, RZ, 0x1f, R29.reuse ;  /* 0x0000001fff007819 */ /* 0x100fe2000001141d */
[----:B0-----:R-:W-:Y:S01]  /*ee20*/  IMAD.MOV R31, RZ, RZ, -R29 ;  /* 0x000000ffff1f7224 */ /* 0x001fe200078e0a1d */
        /* <DEDUP_REMOVED lines=8> */
[----:B------:R-:W-:Y:S02]  /*eeb0*/  ULDC.64 UR6, c[0x0][0xad8] ;  /* 0x0002b60000067ab9 */ /* 0x000fe40000000a00 */
[----:B------:R2:W5:Y:S01]  /*eec0*/  LD.E.128 R72, desc[UR36][R44.64] ;  /* 0x000000242c487980 */ /* 0x000562000c101d00 */
[----:B-1----:R-:W-:-:S03]  /*eed0*/  IMAD R33, R29, UR9, R0 ;  /* 0x000000091d217c24 */ /* 0x002fc6000f8e0200 */
[----:B------:R2:W5:Y:S01]  /*eee0*/  LD.E.128 R64, desc[UR36][R46.64] ;  /* 0x000000242e407980 */ /* 0x000562000c101d00 */
[----:B------:R-:W-:Y:S01]  /*eef0*/  SHF.R.S32.HI R0, RZ, 0x1f, R31 ;  /* 0x0000001fff007819 */ /* 0x000fe2000001141f */
[----:B------:R-:W-:Y:S01]  /*ef00*/  @!PT LDS RZ, [RZ] ;  /* 0x00000000fffff984 */ /* 0x000fe20000000800 */
[----:B------:R-:W-:Y:S01]  /*ef10*/  @!PT LDS RZ, [RZ] ;  /* 0x00000000fffff984 */ /* 0x000fe20000000800 */
[----:B------:R-:W-:Y:S01]  /*ef20*/  @!PT LDS RZ, [RZ] ;  /* 0x00000000fffff984 */ /* 0x000fe20000000800 */
[----:B------:R-:W-:Y:S01]  /*ef30*/  @!PT LDS RZ, [RZ] ;  /* 0x00000000fffff984 */ /* 0x000fe20000000800 */
[----:B------:R0:W-:Y:S06]  /*ef40*/  MEMBAR.ALL.CTA ;  /* 0x0000000000007992 */ /* 0x0001ec0000008000 */
[----:B0-----:R-:W0:Y:S01]  /*ef50*/  FENCE.VIEW.ASYNC.S ;  /* 0x00000000000073c6 */ /* 0x001e220000000000 */
[----:B------:R-:W-:-:S04]  /*ef60*/  IMAD.WIDE.U32 R20, R29, UR8, R20 ;  /* 0x000000081d147c25 */ /* 0x000fc8000f8e0014 */
[----:B------:R-:W-:Y:S02]  /*ef70*/  IMAD.IADD R21, R21, 0x1, R33 ;  /* 0x0000000115157824 */ /* 0x000fe400078e0221 */
[----:B------:R-:W-:Y:S02]  /*ef80*/  IMAD R2, R0, UR6, RZ ;  /* 0x0000000600027c24 */ /* 0x000fe4000f8e02ff */
[----:B----4-:R-:W-:Y:S02]  /*ef90*/  VIADD R34, R196, UR41 ;  /* 0x00000029c4227c36 */ /* 0x010fe40008000000 */
[C---:B------:R-:W-:Y:S02]  /*efa0*/  IMAD R29, R31.reuse, UR7, R2 ;  /* 0x000000071f1d7c24 */ /* 0x040fe4000f8e0202 */
[----:B------:R-:W-:Y:S01]  /*efb0*/  IMAD.WIDE.U32 R20, R31, UR6, R20 ;  /* 0x000000061f147c25 */ /* 0x000fe2000f8e0014 */
[----:B------:R-:W-:Y:S01]  /*efc0*/  ISETP.GE.AND P2, PT, R34, R3, PT ;  /* 0x000000032200720c */ /* 0x000fe20003f46270 */
[----:B------:R-:W-:-:S02]  /*efd0*/  ULDC.64 UR6, c[0x0][0xa80] ;  /* 0x0002a00000067ab9 */ /* 0x000fc40000000a00 */
[----:B------:R-:W-:Y:S01]  /*efe0*/  VIADD R17, R17, 0x30820 ;  /* 0x0003082011117836 */ /* 0x000fe20000000000 */
[----:B------:R-:W-:Y:S01]  /*eff0*/  LEA R2, P3, R20, UR6, 0x1 ;  /* 0x0000000614027c11 */ /* 0x000fe2000f8608ff */
[----:B------:R-:W-:Y:S02]  /*f000*/  IMAD.IADD R21, R21, 0x1, R29 ;  /* 0x0000000115157824 */ /* 0x000fe400078e021d */
[----:B------:R-:W-:Y:S01]  /*f010*/  VIADD R0, R34, 0x20 ;  /* 0x0000002022007836 */ /* 0x000fe20000000000 */
[----:B------:R-:W-:Y:S02]  /*f020*/  PRMT R17, RZ, 0x654, R17 ;  /* 0x00000654ff117816 */ /* 0x000fe40000000011 */
[----:B------:R-:W-:Y:S02]  /*f030*/  LEA.HI.X R32, R20, UR7, R21, 0x1, P3 ;  /* 0x0000000714207c11 */ /* 0x000fe400098f0c15 */
[-C--:B------:R-:W-:Y:S01]  /*f040*/  ISETP.GE.AND P1, PT, R0, R3.reuse, PT ;  /* 0x000000030000720c */ /* 0x080fe20003f26270 */
[----:B------:R-:W-:Y:S01]  /*f050*/  VIADD R0, R34, 0x40 ;  /* 0x0000004022007836 */ /* 0x000fe20000000000 */
[----:B0-----:R0:W-:Y:S01]  /*f060*/  SYNCS.ARRIVE.TRANS64.RED.A1T0 RZ, [R17+URZ], RZ ;  /* 0x000000ff11ff79a7 */ /* 0x0011e2000810043f */
[----:B------:R2:W1:Y:S01]  /*f070*/  SHFL.IDX PT, R31, R2, RZ, 0x181f ;  /* 0x00181fff021f7589 */ /* 0x00046200000e0000 */
[----:B------:R-:W-:Y:S02]  /*f080*/  BSSY B1, `(.L_x_4345) ;  /* 0x0000011000017945 */ /* 0x000fe40003800000 */
[----:B------:R-:W-:Y:S01]  /*f090*/  ISETP.GE.AND P0, PT, R0, R3, PT ;  /* 0x000000030000720c */ /* 0x000fe20003f06270 */
[----:B0-----:R2:W0:Y:S01]  /*f0a0*/  SHFL.IDX PT, R17, R32, RZ, 0x181f ;  /* 0x00181fff20117589 */ /* 0x00142200000e0000 */
[----:B------:R-:W-:Y:S11]  /*f0b0*/  @P2 BRA `(.L_x_4346) ;  /* 0x0000000000342947 */ /* 0x000ff60003800000 */
[----:B------:R-:W-:Y:S02]  /*f0c0*/  ULDC UR5, c[0x0][0xac8] ;  /* 0x0002b20000057ab9 */ /* 0x000fe40000000800 */
[----:B------:R-:W-:Y:S02]  /*f0d0*/  ISETP.GE.AND P4, PT, R22, UR5, PT ;  /* 0x0000000516007c0c */ /* 0x000fe4000bf86270 */
[----:B------:R-:W-:Y:S02]  /*f0e0*/  ISETP.GE.AND P3, PT, R23, UR5, PT ;  /* 0x0000000517007c0c */ /* 0x000fe4000bf66270 */
[----:B------:R-:W-:-:S09]  /*f0f0*/  ISETP.GE.AND P2, PT, R192, UR5, PT ;  /* 0x00000005c0007c0c */ /* 0x000fd2000bf46270 */
[CC--:B-1----:R-:W-:Y:S02]  /*f100*/  @!P4 LEA R20, P6, R22.reuse, R31.reuse, 0x1 ;  /* 0x0000001f1614c211 */ /* 0x0c2fe400078c08ff */
[C---:B------:R-:W-:Y:S02]  /*f110*/  @!P3 LEA R28, P5, R23.reuse, R31, 0x1 ;  /* 0x0000001f171cb211 */ /* 0x040fe400078a08ff */
[----:B0-----:R-:W-:Y:S02]  /*f120*/  @!P4 LEA.HI.X R21, R22, R17, R206, 0x1, P6 ;  /* 0x000000111615c211 */ /* 0x001fe400030f0cce */
[C---:B------:R-:W-:Y:S02]  /*f130*/  @!P2 LEA R30, P6, R192.reuse, R31, 0x1 ;  /* 0x0000001fc01ea211 */ /* 0x040fe400078c08ff */
[-C--:B------:R-:W-:Y:S01]  /*f140*/  @!P3 LEA.HI.X R29, R23, R17.reuse, R205, 0x1, P5 ;  /* 0x00000011171db211 */ /* 0x080fe200028f0ccd */
[----:B-----5:R3:W-:Y:S01]  /*f150*/  @!P4 ST.E.128 desc[UR36][R20.64], R48 ;  /* 0x000000301400c985 */ /* 0x0207e2000c101d24 */
[----:B------:R-:W-:-:S03]  /*f160*/  @!P2 LEA.HI.X R31, R192, R17, R204, 0x1, P6 ;  /* 0x00000011c01fa211 */ /* 0x000fc600030f0ccc */
[----:B------:R3:W-:Y:S04]  /*f170*/  @!P3 ST.E.128 desc[UR36][R28.64], R68 ;  /* 0x000000441c00b985 */ /* 0x0007e8000c101d24 */
[----:B------:R3:W-:Y:S02]  /*f180*/  @!P2 ST.E.128 desc[UR36][R30.64], R80 ;  /* 0x000000501e00a985 */ /* 0x0007e4000c101d24 */
.L_x_4346:
[----:B------:R-:W-:Y:S05]  /*f190*/  BSYNC B1 ;  /* 0x0000000000017941 */ /* 0x000fea0003800000 */
.L_x_4345:
[----:B0-----:R0:W4:Y:S01]  /*f1a0*/  SHFL.IDX PT, R17, R32, 0x1, 0x181f ;  /* 0x00381f0020117f89 */ /* 0x00112200000e0000 */
        /* <DEDUP_REMOVED lines=13> */
[----:B-----5:R3:W-:Y:S04]  /*f280*/  @!P4 ST.E.128 desc[UR36][R20.64], R12 ;  /* 0x0000000c1400c985 */ /* 0x0207e8000c101d24 */
[----:B------:R3:W-:Y:S04]  /*f290*/  @!P5 ST.E.128 desc[UR36][R28.64], R60 ;  /* 0x0000003c1c00d985 */ /* 0x0007e8000c101d24 */
[----:B------:R3:W-:Y:S02]  /*f2a0*/  @!P6 ST.E.128 desc[UR36][R30.64], R76 ;  /* 0x0000004c1e00e985 */ /* 0x0007e4000c101d24 */
.L_x_4348:
[----:B------:R-:W-:Y:S05]  /*f2b0*/  BSYNC B1 ;  /* 0x0000000000017941 */ /* 0x000fea0003800000 */
.L_x_4347:
        /* <DEDUP_REMOVED lines=8> */
[-C--:B---3-5:R-:W-:Y:S02]  /*f340*/  @!P3 LEA R12, P0, R22, R21.reuse, 0x1 ;  /* 0x00000015160cb211 */ /* 0x0a8fe400078008ff */
        /* <DEDUP_REMOVED lines=8> */
.L_x_4350:
[----:B------:R-:W-:Y:S05]  /*f3d0*/  BSYNC B1 ;  /* 0x0000000000017941 */ /* 0x000fea0003800000 */
.L_x_4349:
[----:B------:R-:W-:Y:S01]  /*f3e0*/  VIADD R0, R34, 0x60 ;  /* 0x0000006022007836 */ /* 0x000fe20000000000 */
[----:B0----5:R0:W0:Y:S04]  /*f3f0*/  SHFL.IDX PT, R11, R32, 0x3, 0x181f ;  /* 0x00781f00200b7f89 */ /* 0x02102800000e0000 */
[----:B------:R-:W-:Y:S01]  /*f400*/  ISETP.GE.AND P0, PT, R0, R3, PT ;  /* 0x000000030000720c */ /* 0x000fe20003f06270 */
[----:B------:R0:W0:-:S12]  /*f410*/  SHFL.IDX PT, R13, R2, 0x3, 0x181f ;  /* 0x00781f00020d7f89 */ /* 0x00001800000e0000 */
[----:B------:R-:W-:Y:S05]  /*f420*/  @P0 BRA `(.L_x_4351) ;  /* 0x0000000800e80947 */ /* 0x000fea0003800000 */
[----:B------:R-:W-:Y:S02]  /*f430*/  ULDC UR5, c[0x0][0xac8] ;  /* 0x0002b20000057ab9 */ /* 0x000fe40000000800 */
[----:B------:R-:W-:Y:S02]  /*f440*/  ISETP.GE.AND P2, PT, R22, UR5, PT ;  /* 0x0000000516007c0c */ /* 0x000fe4000bf46270 */
[----:B------:R-:W-:-:S11]  /*f450*/  ISETP.GE.AND P3, PT, R23, UR5, PT ;  /* 0x0000000517007c0c */ /* 0x000fd6000bf66270 */
[CC--:B0-2-4-:R-:W-:Y:S02]  /*f460*/  @!P2 LEA R2, P0, R22.reuse, R13.reuse, 0x1 ;  /* 0x0000000d1602a211 */ /* 0x0d5fe400078008ff */
[C---:B------:R-:W-:Y:S02]  /*f470*/  @!P3 LEA R8, P1, R23.reuse, R13, 0x1 ;  /* 0x0000000d1708b211 */ /* 0x040fe400078208ff */
[-C--:B------:R-:W-:Y:S02]  /*f480*/  @!P2 LEA.HI.X R3, R22, R11.reuse, R206, 0x1, P0 ;  /* 0x0000000b1603a211 */ /* 0x080fe400000f0cce */
        /* <DEDUP_REMOVED lines=9> */
.L_x_4344:
        /* <DEDUP_REMOVED lines=54> */
.L_x_4353:
[----:B------:R-:W-:Y:S05]  /*f880*/  BSYNC B1 ;  /* 0x0000000000017941 */ /* 0x000fea0003800000 */
.L_x_4352:
        /* <DEDUP_REMOVED lines=38> */
[----:B------:R-:W-:Y:S01]  /*faf0*/  IMAD.IADD R3, R3, 0x1, R5 ;  /* 0x0000000103037824 */ /* 0x000fe200078e0205 */
[----:B------:R-:W-:Y:S01]  /*fb00*/  LEA R4, P3, R2, UR6, 0x1 ;  /* 0x0000000602047c11 */ /* 0x000fe2000f8608ff */
[----:B------:R-:W-:-:S03]  /*fb10*/  VIADD R0, R6, 0x20 ;  /* 0x0000002006007836 */ /* 0x000fc60000000000 */
[----:B------:R-:W-:Y:S01]  /*fb20*/  LEA.HI.X R5, R2, UR7, R3, 0x1, P3 ;  /* 0x0000000702057c11 */ /* 0x000fe200098f0c03 */
[----:B------:R0:W1:Y:S01]  /*fb30*/  SHFL.IDX PT, R7, R4, RZ, 0x181f ;  /* 0x00181fff04077589 */ /* 0x00006200000e0000 */
[-C--:B------:R-:W-:Y:S01]  /*fb40*/  ISETP.GE.AND P1, PT, R0, R9.reuse, PT ;  /* 0x000000090000720c */ /* 0x080fe20003f26270 */
[----:B------:R-:W-:Y:S02]  /*fb50*/  VIADD R0, R6, 0x40 ;  /* 0x0000004006007836 */ /* 0x000fe40000000000 */
[----:B------:R0:W2:Y:S03]  /*fb60*/  SHFL.IDX PT, R3, R5, RZ, 0x181f ;  /* 0x00181fff05037589 */ /* 0x0000a600000e0000 */
[----:B------:R-:W-:Y:S01]  /*fb70*/  ISETP.GE.AND P0, PT, R0, R9, PT ;  /* 0x000000090000720c */ /* 0x000fe20003f06270 */
[----:B------:R-:W-:-:S12]  /*fb80*/  @P2 BRA `(.L_x_4355) ;  /* 0x0000000000342947 */ /* 0x000fd80003800000 */
[----:B------:R-:W-:Y:S02]  /*fb90*/  ULDC UR5, c[0x0][0xac8] ;  /* 0x0002b20000057ab9 */ /* 0x000fe40000000800 */
[----:B------:R-:W-:Y:S02]  /*fba0*/  ISETP.GE.AND P4, PT, R22, UR5, PT ;  /* 0x0000000516007c0c */ /* 0x000fe4000bf86270 */
[----:B------:R-:W-:Y:S02]  /*fbb0*/  ISETP.GE.AND P3, PT, R23, UR5, PT ;  /* 0x0000000517007c0c */ /* 0x000fe4000bf66270 */
[----:B------:R-:W-:-:S09]  /*fbc0*/  ISETP.GE.AND P2, PT, R192, UR5, PT ;  /* 0x00000005c0007c0c */ /* 0x000fd2000bf46270 */
[CC--:B-1----:R-:W-:Y:S02]  /*fbd0*/  @!P4 LEA R10, P6, R22.reuse, R7.reuse, 0x1 ;  /* 0x00000007160ac211 */ /* 0x0c2fe400078c08ff */
[C---:B------:R-:W-:Y:S02]  /*fbe0*/  @!P3 LEA R12, P5, R23.reuse, R7, 0x1 ;  /* 0x00000007170cb211 */ /* 0x040fe400078a08ff */
[----:B--2---:R-:W-:Y:S02]  /*fbf0*/  @!P4 LEA.HI.X R11, R22, R3, R206, 0x1, P6 ;  /* 0x00000003160bc211 */ /* 0x004fe400030f0cce */
[C---:B------:R-:W-:Y:S02]  /*fc00*/  @!P2 LEA R2, P6, R192.reuse, R7, 0x1 ;  /* 0x00000007c002a211 */ /* 0x040fe400078c08ff */
[-C--:B------:R-:W-:Y:S01]  /*fc10*/  @!P3 LEA.HI.X R13, R23, R3.reuse, R205, 0x1, P5 ;  /* 0x00000003170db211 */ /* 0x080fe200028f0ccd */
[----:B------:R3:W-:Y:S01]  /*fc20*/  @!P4 ST.E.128 desc[UR36][R10.64], RZ ;  /* 0x000000ff0a00c985 */ /* 0x0007e2000c101d24 */
[----:B------:R-:W-:-:S03]  /*fc30*/  @!P2 LEA.HI.X R3, R192, R3, R204, 0x1, P6 ;  /* 0x00000003c003a211 */ /* 0x000fc600030f0ccc */
[----:B------:R3:W-:Y:S04]  /*fc40*/  @!P3 ST.E.128 desc[UR36][R12.64], RZ ;  /* 0x000000ff0c00b985 */ /* 0x0007e8000c101d24 */
[----:B------:R3:W-:Y:S02]  /*fc50*/  @!P2 ST.E.128 desc[UR36][R2.64], RZ ;  /* 0x000000ff0200a985 */ /* 0x0007e4000c101d24 */
.L_x_4355:
[----:B------:R-:W-:Y:S05]  /*fc60*/  BSYNC B1 ;  /* 0x0000000000017941 */ /* 0x000fea0003800000 */
.L_x_4354:
[----:B--23--:R2:W3:Y:S01]  /*fc70*/  SHFL.IDX PT, R3, R5, 0x1, 0x181f ;  /* 0x00381f0005037f89 */ /* 0x00c4e200000e0000 */
        /* <DEDUP_REMOVED lines=10> */
[-C--:B---3--:R-:W-:Y:S02]  /*fd20*/  @!P4 LEA.HI.X R11, R22, R3.reuse, R206, 0x1, P1 ;  /* 0x00000003160bc211 */ /* 0x088fe400008f0cce */
[-C--:B------:R-:W-:Y:S02]  /*fd30*/  @!P5 LEA.HI.X R13, R23, R3.reuse, R205, 0x1, P2 ;  /* 0x00000003170dd211 */ /* 0x080fe400010f0ccd */
[----:B------:R-:W-:Y:S01]  /*fd40*/  @!P6 LEA.HI.X R3, R192, R3, R204, 0x1, P3 ;  /* 0x00000003c003e211 */ /* 0x000fe200018f0ccc */
[----:B------:R4:W-:Y:S04]  /*fd50*/  @!P4 ST.E.128 desc[UR36][R10.64], RZ ;  /* 0x000000ff0a00c985 */ /* 0x0009e8000c101d24 */
[----:B------:R4:W-:Y:S04]  /*fd60*/  @!P5 ST.E.128 desc[UR36][R12.64], RZ ;  /* 0x000000ff0c00d985 */ /* 0x0009e8000c101d24 */
[----:B------:R4:W-:Y:S02]  /*fd70*/  @!P6 ST.E.128 desc[UR36][R2.64], RZ ;  /* 0x000000ff0200e985 */ /* 0x0009e4000c101d24 */
.L_x_4357:
[----:B------:R-:W-:Y:S05]  /*fd80*/  BSYNC B1 ;  /* 0x0000000000017941 */ /* 0x000fea0003800000 */
.L_x_4356:
        /* <DEDUP_REMOVED lines=17> */
.L_x_4359:
[----:B------:R-:W-:Y:S05]  /*fea0*/  BSYNC B1 ;  /* 0x0000000000017941 */ /* 0x000fea0003800000 */
.L_x_4358:
        /* <DEDUP_REMOVED lines=18> */
.L_x_4351:
[----:B------:R-:W-:Y:S05]  /*ffd0*/  BSYNC B0 ;  /* 0x0000000000007941 */ /* 0x000fea0003800000 */
.L_x_4343:
[----:B------:R-:W-:Y:S02]  /*ffe0*/  ULDC UR5, c[0x0][0xc38] ;  /* 0x00030e0000057ab9 */ /* 0x000fe40000000800 */
[----:B------:R-:W-:-:S06]  /*fff0*/  UISETP.GE.AND UP0, UPT, UR4, UR5, UPT ;  /* 0x000000050400728c */ /* 0x000fcc000bf06270 */
[----:B------:R-:W-:-:S13]  /*10000*/  PLOP3.LUT P0, PT, PT, PT, UP0, 0x80, 0x0 ;  /* 0x000000000000781c */ /* 0x000fda0003f0f008 */
[----:B------:R-:W-:Y:S05]  /*10010*/  @!P0 BRA `(.L_x_4360) ;  /* 0xffffff0c003c8947 */ /* 0x000fea000383ffff */
[----:B------:R-:W-:Y:S05]  /*10020*/  EXIT ;  /* 0x000000000000794d */ /* 0x000fea0003800000 */
.L_x_4254:
        /* <DEDUP_REMOVED lines=16> */
[----:B------:R-:W-:Y:S01]  /*10130*/  IMAD.SHL.U32 R37, R3, 0x8, RZ ;  /* 0x0000000803257824 */ /* 0x000fe200078e00ff */
[----:B------:R-:W-:Y:S01]  /*10140*/  ULDC UR9, c[0x0][0x2b8] ;  /* 0x0000ae0000097ab9 */ /* 0x000fe20000000800 */
[----:B------:R-:W-:Y:S01]  /*10150*/  LOP3.LUT R16, R16, 0xfffffffd, RZ, 0xc0, !PT ;  /* 0xfffffffd10107812 */ /* 0x000fe200078ec0ff */
[----:B------:R-:W0:Y:S01]  /*10160*/  S2UR UR8, SR_CgaCtaId ;  /* 0x00000000000879c3 */ /* 0x000e220000008800 */
[----:B------:R-:W-:Y:S01]  /*10170*/  ULDC.64 UR4, c[0x0][0x418] ;  /* 0x0001060000047ab9 */ /* 0x000fe20000000a00 */
[C---:B------:R-:W-:Y:S01]  /*10180*/  LOP3.LUT R0, R37.reuse, 0x1f8, RZ, 0xc0, !PT ;  /* 0x000001f825007812 */ /* 0x040fe200078ec0ff */
[----:B------:R-:W-:Y:S01]  /*10190*/  UISETP.NE.U32.AND UP0, UPT, UR4, URZ, UPT ;  /* 0x0000003f0400728c */ /* 0x000fe2000bf05070 */
[----:B------:R1:W-:Y:S01]  /*101a0*/  STL [R1], RZ ;  /* 0x000000ff01007387 */ /* 0x0003e20000100800 */
[----:B------:R-:W-:Y:S01]  /*101b0*/  ULDC UR40, c[0x0][0x288] ;  /* 0x0000a20000287ab9 */ /* 0x000fe20000000800 */
[----:B------:R-:W-:Y:S01]  /*101c0*/  LOP3.LUT R0, R0, 0x38, R3, 0x78, !PT ;  /* 0x0000003800007812 */ /* 0x000fe200078e7803 */
[----:B------:R-:W-:Y:S01]  /*101d0*/  UISETP.NE.AND.EX UP0, UPT, UR5, URZ, UPT, UP0 ;  /* 0x0000003f0500728c */ /* 0x000fe2000bf05300 */
[----:B------:R-:W-:Y:S01]  /*101e0*/  IMAD.U32 R34, RZ, RZ, UR10 ;  /* 0x0000000aff227e24 */ /* 0x000fe2000f8e00ff */
[----:B------:R-:W-:Y:S01]  /*101f0*/  ULDC UR4, c[0x0][0x424] ;  /* 0x0001090000047ab9 */ /* 0x000fe20000000800 */
[----:B------:R-:W-:Y:S01]  /*10200*/  LOP3.LUT R30, R0, 0x200, R37, 0xf8, !PT ;  /* 0x00000200001e7812 */ /* 0x000fe200078ef825 */
[----:B------:R-:W-:Y:S01]  /*10210*/  USEL UR4, UR4, 0x1, UP0 ;  /* 0x0000000104047887 */ /* 0x000fe20008000000 */
[----:B------:R-:W-:Y:S01]  /*10220*/  LOP3.LUT R37, R37, 0x38, RZ, 0xc0, !PT ;  /* 0x0000003825257812 */ /* 0x000fe200078ec0ff */
[----:B------:R-:W-:Y:S01]  /*10230*/  UMOV UR5, 0x400 ;  /* 0x0000040000057882 */ /* 0x000fe20000000000 */
[----:B------:R-:W-:Y:S01]  /*10240*/  ULDC UR39, c[0x0][0x448] ;  /* 0x0001120000277ab9 */ /* 0x000fe20000000800 */
[----:B------:R-:W-:Y:S01]  /*10250*/  IMAD.MOV.U32 R26, RZ, RZ, 0x1 ;  /* 0x00000001ff1a7424 */ /* 0x000fe200078e00ff */
[C---:B------:R-:W-:Y:S01]  /*10260*/  LOP3.LUT R0, R37.reuse, 0x40, RZ, 0xfc, !PT ;  /* 0x0000004025007812 */ /* 0x040fe200078efcff */
[----:B------:R-:W-:Y:S01]  /*10270*/  IMAD.MOV.U32 R23, RZ, RZ, RZ ;  /* 0x000000ffff177224 */ /* 0x000fe200078e00ff */
[----:B------:R-:W-:Y:S01]  /*10280*/  LOP3.LUT R2, R37, 0x80, RZ, 0xfc, !PT ;  /* 0x0000008025027812 */ /* 0x000fe200078efcff */
[----:B------:R-:W-:Y:S01]  /*10290*/  UIMAD UR39, UR39, UR40, URZ ;  /* 0x00000028272772a4 */ /* 0x000fe2000f8e023f */
[----:B------:R-:W-:Y:S01]  /*102a0*/  ISETP.GE.AND P1, PT, R0, UR9, PT ;  /* 0x0000000900007c0c */ /* 0x000fe2000bf26270 */
[----:B------:R-:W-:Y:S01]  /*102b0*/  ULDC UR47, c[0x0][0xc] ;  /* 0x00000300002f7ab9 */ /* 0x000fe20000000800 */
[----:B0-----:R-:W-:-:S06]  /*102c0*/  ULEA UR8, UR8, UR5, 0x18 ;  /* 0x0000000508087291 */ /* 0x001fcc000f8ec03f */
[----:B------:R-:W-:-:S04]  /*102d0*/  IMAD.U32 R17, RZ, RZ, UR8 ;  /* 0x00000008ff117e24 */ /* 0x000fc8000f8e00ff */
[----:B------:R-:W-:Y:S01]  /*102e0*/  IMAD R31, R30, 0x2, R17 ;  /* 0x000000021e1f7824 */ /* 0x000fe200078e0211 */
[----:B--2---:R-:W-:Y:S02]  /*102f0*/  R2UR UR6, R4 ;  /* 0x00000000040672ca */ /* 0x004fe400000e0000 */
[C---:B------:R-:W-:Y:S01]  /*10300*/  LOP3.LUT R4, R3.reuse, 0x7f, RZ, 0xc0, !PT ;  /* 0x0000007f03047812 */ /* 0x040fe200078ec0ff */
[----:B------:R-:W-:-:S03]  /*10310*/  IMAD.SHL.U32 R3, R3, 0x10, RZ ;  /* 0x0000001003037824 */ /* 0x000fc600078e00ff */
[----:B------:R-:W-:-:S07]  /*10320*/  SHF.R.U32.HI R36, RZ, 0x3, R4 ;  /* 0x00000003ff247819 */ /* 0x000fce0000011604 */
[----:B------:R-:W-:-:S03]  /*10330*/  ULOP3.LUT UR48, UR6, 0x2, URZ, 0xfc, !UPT ;  /* 0x0000000206307892 */ /* 0x000fc6000f8efc3f */
[----:B------:R-:W-:Y:S02]  /*10340*/  ULDC.64 UR6, c[0x0][0x2f0] ;  /* 0x0000bc0000067ab9 */ /* 0x000fe40000000a00 */
[----:B------:R-:W-:Y:S01]  /*10350*/  ISETP.GE.AND P0, PT, R0, UR7, PT ;  /* 0x0000000700007c0c */ /* 0x000fe2000bf06270 */
[----:B------:R-:W-:Y:S01]  /*10360*/  UIMAD UR38, UR4, UR6, URZ ;  /* 0x00000006042672a4 */ /* 0x000fe2000f8e023f */
[----:B------:R-:W-:-:S03]  /*10370*/  ISETP.GE.AND P2, PT, R2, UR7, PT ;  /* 0x0000000702007c0c */ /* 0x000fc6000bf46270 */
[----:B------:R-:W-:Y:S02]  /*10380*/  UIADD3 UR4, UR38, 0x5f, URZ ;  /* 0x0000005f26047890 */ /* 0x000fe4000fffe03f */
[----:B------:R-:W-:Y:S02]  /*10390*/  UIADD3 UR49, UR38, 0x1, -UR40 ;  /* 0x0000000126317890 */ /* 0x000fe4000fffe828 */
[----:B------:R-:W-:Y:S02]  /*103a0*/  UIMAD.WIDE UR4, UR4, 0x2aaaaaab, URZ ;  /* 0x2aaaaaab040478a5 */ /* 0x000fe4000f8e023f */
[----:B------:R-:W-:Y:S02]  /*103b0*/  UIADD3 UR40, UR38, -UR40, URZ ;  /* 0x8000002826287290 */ /* 0x000fe4000fffe03f */
[----:B------:R-:W-:Y:S01]  /*103c0*/  @P0 LOP3.LUT R16, R16, 0x2, RZ, 0xfc, !PT ;  /* 0x0000000210100812 */ /* 0x000fe200078efcff */
[----:B------:R-:W-:Y:S01]  /*103d0*/  USHF.R.U32.HI UR41, URZ, 0x1f, UR5 ;  /* 0x0000001f3f297899 */ /* 0x000fe20008011605 */
[----:B------:R-:W-:-:S02]  /*103e0*/  ISETP.GE.AND P0, PT, R0, UR7, PT ;  /* 0x0000000700007c0c */ /* 0x000fc4000bf06270 */
[----:B------:R-:W-:Y:S01]  /*103f0*/  LOP3.LUT R16, R16, 0xfffffbff, RZ, 0xc0, !PT ;  /* 0xfffffbff10107812 */ /* 0x000fe200078ec0ff */
[----:B------:R-:W-:Y:S01]  /*10400*/  ULEA.HI.SX32 UR41, UR5, UR41, 0x1c ;  /* 0x0000002905297291 */ /* 0x000fe2000f8fe23f */
[----:B------:R-:W-:Y:S02]  /*10410*/  LOP3.LUT R0, R36, 0x70, R3, 0xf8, !PT ;  /* 0x0000007024007812 */ /* 0x000fe400078ef803 */
        /* <DEDUP_REMOVED lines=20> */
.L_x_4416:
        /* <DEDUP_REMOVED lines=22> */
.L_x_4362:
[----:B------:R-:W-:Y:S01]  /*106c0*/  ULDC UR8, c[0x0][0xc54] ;  /* 0x0003150000087ab9 */ /* 0x000fe20000000800 */
[----:B------:R-:W-:Y:S01]  /*106d0*/  UMOV UR6, UR7 ;  /* 0x0000000700067c82 */ /* 0x000fe20008000000 */
[----:B------:R-:W-:-:S11]  /*106e0*/  UISETP.NE.AND UP0, UPT, UR8, 0x1, UPT ;  /* 0x000000010800788c */ /* 0x000fd6000bf05270 */
[----:B------:R-:W-:Y:S02]  /*106f0*/  @UP0 ULDC.64 UR10, c[0x0][0xc58] ;  /* 0x00031600000a0ab9 */ /* 0x000fe40000000a00 */
[----:B------:R-:W-:-:S04]  /*10700*/  UIMAD.WIDE.U32 UR4, UR7, UR10, URZ ;  /* 0x0000000a070472a5 */ /* 0x000fc8000f8e003f */
[----:B------:R-:W-:-:S04]  /*10710*/  @UP0 USHF.R.U32.HI UR6, URZ, UR11, UR5 ;  /* 0x0000000b3f060299 */ /* 0x000fc80008011605 */
[----:B------:R-:W-:-:S12]  /*10720*/  UIMAD UR4, UR6, UR8, URZ ;  /* 0x00000008060472a4 */ /* 0x000fd8000f8e023f */
.L_x_4363:
        /* <DEDUP_REMOVED lines=48> */
.L_x_4365:
[----:B------:R-:W-:-:S11]  /*10a30*/  UISETP.NE.AND UP1, UPT, UR5, 0x1, UPT ;  /* 0x000000010500788c */ /* 0x000fd6000bf25270 */
[----:B------:R-:W-:Y:S02]  /*10a40*/  @UP1 ULDC.64 UR10, c[0x0][0x9e8] ;  /* 0x00027a00000a1ab9 */ /* 0x000fe40000000a00 */
[----:B------:R-:W-:-:S04]  /*10a50*/  UIMAD.WIDE.U32 UR6, UR8, UR10, URZ ;  /* 0x0000000a080672a5 */ /* 0x000fc8000f8e003f */
[----:B------:R-:W-:-:S12]  /*10a60*/  @UP1 USHF.R.U32.HI UR8, URZ, UR11, UR7 ;  /* 0x0000000b3f081299 */ /* 0x000fd80008011607 */
.L_x_4366:
[----:B------:R-:W-:-:S04]  /*10a70*/  UIMAD UR8, UR8, UR5, UR5 ;  /* 0x00000005080872a4 */ /* 0x000fc8000f8e0205 */
[----:B------:R-:W-:-:S04]  /*10a80*/  UISETP.LT.AND UP1, UPT, UR4, UR8, UPT ;  /* 0x000000080400728c */ /* 0x000fc8000bf21270 */
[----:B------:R-:W-:-:S12]  /*10a90*/  USEL UR4, UR4, UR8, UP1 ;  /* 0x0000000804047287 */ /* 0x000fd80008800000 */
.L_x_4364:
[----:B------:R-:W-:Y:S01]  /*10aa0*/  UISETP.NE.AND UP1, UPT, UR50, URZ, UPT ;  /* 0x0000003f3200728c */ /* 0x000fe2000bf25270 */
[----:B------:R-:W-:Y:S01]  /*10ab0*/  PLOP3.LUT P0, PT, PT, PT, UP0, 0x40, 0x0 ;  /* 0x000000000000781c */ /* 0x000fe20003f0e808 */
[----:B------:R-:W-:Y:S01]  /*10ac0*/  UIADD3 UR6, UR4, 0x5f, URZ ;  /* 0x0000005f04067890 */ /* 0x000fe2000fffe03f */
[----:B------:R-:W-:-:S03]  /*10ad0*/  UMOV UR10, UR44 ;  /* 0x0000002c000a7c82 */ /* 0x000fc60008000000 */
[----:B------:R-:W-:-:S04]  /*10ae0*/  UIMAD.WIDE UR6, UR6, 0x2aaaaaab, URZ ;  /* 0x2aaaaaab060678a5 */ /* 0x000fc8000f8e023f */
[----:B------:R-:W-:Y:S01]  /*10af0*/  USHF.R.U32.HI UR4, URZ, 0x1f, UR7 ;  /* 0x0000001f3f047899 */ /* 0x000fe20008011607 */
[----:B------:R-:W-:Y:S02]  /*10b00*/  @UP1 ULDC UR8, c[0x0][0x44c] ;  /* 0x0001130000081ab9 */ /* 0x000fe40000000800 */
[----:B------:R-:W-:Y:S01]  /*10b10*/  @UP1 ULDC UR6, c[0x0][0x450] ;  /* 0x0001140000061ab9 */ /* 0x000fe20000000800 */
[----:B------:R-:W-:Y:S02]  /*10b20*/  UIMAD.WIDE.U32 UR8, UR44, UR8, URZ ;  /* 0x000000082c0872a5 */ /* 0x000fe4000f8e003f */
[----:B------:R-:W-:Y:S02]  /*10b30*/  ULEA.HI.SX32 UR4, UR7, UR4, 0x1c ;  /* 0x0000000407047291 */ /* 0x000fe4000f8fe23f */
[----:B------:R-:W-:Y:S02]  /*10b40*/  @UP1 USHF.R.U32.HI UR10, URZ, UR6, UR9 ;  /* 0x000000063f0a1299 */ /* 0x000fe40008011609 */
[----:B------:R-:W-:-:S02]  /*10b50*/  UISETP.LT.AND UP1, UPT, UR41, UR4, UPT ;  /* 0x000000042900728c */ /* 0x000fc4000bf21270 */
[----:B------:R-:W-:Y:S01]  /*10b60*/  UIADD3 UR6, UR40, UR10, URZ ;  /* 0x0000000a28067290 */ /* 0x000fe2000fffe03f */
[----:B------:R-:W-:Y:S01]  /*10b70*/  ULDC UR8, c[0x0][0x9dc] ;  /* 0x0002770000087ab9 */ /* 0x000fe20000000800 */
[----:B------:R-:W-:Y:S02]  /*10b80*/  USEL UR45, UR41, UR4, UP1 ;  /* 0x00000004292d7287 */ /* 0x000fe40008800000 */
[----:B------:R-:W-:Y:S01]  /*10b90*/  UIADD3 UR8, UR6, -UR8, URZ ;  /* 0x8000000806087290 */ /* 0x000fe2000fffe03f */
[----:B------:R-:W-:Y:S11]  /*10ba0*/  @P0 BRA `(.L_x_4367) ;  /* 0x0000000000480947 */ /* 0x000ff60003800000 */
[----:B------:R-:W-:Y:S02]  /*10bb0*/  UMOV UR4, UR6 ;  /* 0x0000000600047c82 */ /* 0x000fe40008000000 */
        /* <DEDUP_REMOVED lines=10> */
.L_x_4368:
[----:B------:R-:W-:-:S11]  /*10c60*/  UISETP.NE.AND UP0, UPT, UR5, 0x1, UPT ;  /* 0x000000010500788c */ /* 0x000fd6000bf05270 */
[----:B------:R-:W-:Y:S02]  /*10c70*/  @UP0 ULDC.64 UR10, c[0x0][0x9e8] ;  /* 0x00027a00000a0ab9 */ /* 0x000fe40000000a00 */
[----:B------:R-:W-:-:S04]  /*10c80*/  UIMAD.WIDE.U32 UR6, UR4, UR10, URZ ;  /* 0x0000000a040672a5 */ /* 0x000fc8000f8e003f */
[----:B------:R-:W-:-:S12]  /*10c90*/  @UP0 USHF.R.U32.HI UR4, URZ, UR11, UR7 ;  /* 0x0000000b3f040299 */ /* 0x000fd80008011607 */
.L_x_4369:
[----:B------:R-:W-:-:S04]  /*10ca0*/  UIMAD UR4, UR4, UR5, URZ ;  /* 0x00000005040472a4 */ /* 0x000fc8000f8e023f */
[----:B------:R-:W-:-:S04]  /*10cb0*/  UISETP.LT.AND UP0, UPT, UR8, UR4, UPT ;  /* 0x000000040800728c */ /* 0x000fc8000bf01270 */
[----:B------:R-:W-:-:S12]  /*10cc0*/  USEL UR8, UR8, UR4, !UP0 ;  /* 0x0000000408087287 */ /* 0x000fd8000c000000 */
.L_x_4367:
[----:B------:R-:W-:Y:S01]  /*10cd0*/  UIMAD.WIDE UR4, UR8, 0x2aaaaaab, URZ ;  /* 0x2aaaaaab080478a5 */ /* 0x000fe2000f8e023f */
[----:B------:R-:W-:Y:S03]  /*10ce0*/  BSSY B7, `(.L_x_4370) ;  /* 0x0000341000077945 */ /* 0x000fe60003800000 */
[----:B------:R-:W-:-:S04]  /*10cf0*/  USHF.R.U32.HI UR4, URZ, 0x1f, UR5 ;  /* 0x0000001f3f047899 */ /* 0x000fc80008011605 */
[----:B------:R-:W-:-:S04]  /*10d00*/  ULEA.HI.SX32 UR4, UR5, UR4, 0x1c ;  /* 0x0000000405047291 */ /* 0x000fc8000f8fe23f */
        /* <DEDUP_REMOVED lines=22> */
.L_x_4371:
        /* <DEDUP_REMOVED lines=20> */
.L_x_4374:
[----:B------:R-:W-:Y:S05]  /*10fb0*/  BSYNC B6 ;  /* 0x0000000000067941 */ /* 0x000fea0003800000 */
.L_x_4373:
        /* <DEDUP_REMOVED lines=20> */
.L_x_4377:
[----:B------:R0:W1:Y:S01]  /*11100*/  LDC.64 R2, c[0x4][R18] ;  /* 0x0100000012027b82 */ /* 0x0000620000000a00 */
[----:B------:R-:W-:Y:S01]  /*11110*/  ULDC.64 UR4, c[0x4][0x138] ;  /* 0x01004e0000047ab9 */ /* 0x000fe20000000a00 */
[----:B------:R-:W-:Y:S01]  /*11120*/  ULDC.64 UR6, c[0x4][0x140] ;  /* 0x0100500000067ab9 */ /* 0x000fe20000000a00 */
[----:B------:R-:W-:Y:S02]  /*11130*/  IMAD.U32 R4, RZ, RZ, UR4 ;  /* 0x00000004ff047e24 */ /* 0x000fe4000f8e00ff */
        /* <DEDUP_REMOVED lines=11> */
.L_x_4376:
[----:B------:R-:W-:Y:S05]  /*111f0*/  BSYNC B6 ;  /* 0x0000000000067941 */ /* 0x000fea0003800000 */
.L_x_4375:
        /* <DEDUP_REMOVED lines=15> */
.L_x_4432:
        /* <DEDUP_REMOVED lines=36> */
[----:B0-----:R-:W-:-:S03]  /*11530*/  IMAD R5, R10, R7, R0 ;  /* 0x000000070a057224 */ /* 0x001fc600078e0200 */
[----:B------:R-:W-:Y:S01]  /*11540*/  SHF.R.S32.HI R28, RZ, 0x1f, R22 ;  /* 0x0000001fff1c7819 */ /* 0x000fe20000011416 */
[----:B------:R-:W-:-:S05]  /*11550*/  IMAD.U32 R0, RZ, RZ, UR48 ;  /* 0x00000030ff007e24 */ /* 0x000fca000f8e00ff */
[----:B------:R-:W-:-:S13]  /*11560*/  ISETP.NE.AND P2, PT, R0, 0x3, PT ;  /* 0x000000030000780c */ /* 0x000fda0003f45270 */
[----:B------:R-:W-:-:S04]  /*11570*/  @P2 LOP3.LUT R16, R16, 0x80, RZ, 0xfc, !PT ;  /* 0x0000008010102812 */ /* 0x000fc800078efcff */
[----:B------:R-:W-:-:S04]  /*11580*/  LOP3.LUT R16, R16, 0xffffffbf, RZ, 0xc0, !PT ;  /* 0xffffffbf10107812 */ /* 0x000fc800078ec0ff */
[----:B------:R-:W-:Y:S01]  /*11590*/  @P0 LOP3.LUT R16, R16, 0x40, RZ, 0xfc, !PT ;  /* 0x0000004010100812 */ /* 0x000fe200078efcff */
[----:B------:R-:W-:Y:S06]  /*115a0*/  @!P2 BRA `(.L_x_4379) ;  /* 0x000000000004a947 */ /* 0x000fec0003800000 */
[----:B------:R-:W-:Y:S01]  /*115b0*/  BPT.TRAP 0x1 ;  /* 0x000000040000795c */ /* 0x000fe20000300000 */
.L_x_4379:
        /* <DEDUP_REMOVED lines=25> */
.L_x_4433:
[----:B------:R-:W-:Y:S05]  /*11750*/  BSYNC B0 ;  /* 0x0000000000007941 */ /* 0x000fea0003800000 */
.L_x_4380:
        /* <DEDUP_REMOVED lines=82> */
[----:B------:R0:W-:Y:S02]  /*11c80*/  @P0 LDGSTS.E.BYPASS.LTC128B.128 [R21+0x26400], desc[UR36][R2.64+0x100], !P2 ;  /* 0x2640010002150fae */ /* 0x0001e4000d101d64 */
.L_x_4447:
        /* <DEDUP_REMOVED lines=12> */
.L_x_4383:
        /* <DEDUP_REMOVED lines=10> */
.L_x_4384:
[----:B------:R1:W-:Y:S02]  /*11df0*/  SYNCS.ARRIVE.TRANS64.A1T0 RZ, [R0+URZ+0x30830], RZ ;  /* 0x030830ff00ff79a7 */ /* 0x0003e4000810003f */
[----:B------:R-:W-:Y:S05]  /*11e00*/  WARPSYNC.ALL ;  /* 0x0000000000007948 */ /* 0x000fea0003800000 */
[----:B------:R-:W-:Y:S01]  /*11e10*/  BSSY B6, `(.L_x_4385) ;  /* 0x0000015000067945 */ /* 0x000fe20003800000 */
[----:B-1----:R-:W-:Y:S01]  /*11e20*/  VIADD R0, R17, 0x12400 ;  /* 0x0001240011007836 */ /* 0x002fe20000000000 */
[----:B------:R-:W-:Y:S04]  /*11e30*/  BAR.SYNC.DEFER_BLOCKING 0x8, 0x180 ;  /* 0x0206000000007b1d */ /* 0x000fe80000010000 */
[----:B------:R-:W-:-:S13]  /*11e40*/  LOP3.LUT P0, RZ, R0, 0x3ff, RZ, 0xc0, !PT ;  /* 0x000003ff00ff7812 */ /* 0x000fda000780c0ff */
[----:B------:R-:W-:Y:S05]  /*11e50*/  @!P0 BRA `(.L_x_4386) ;  /* 0x0000000000408947 */ /* 0x000fea0003800000 */
[----:B0-----:R-:W-:Y:S01]  /*11e60*/  MOV R2, 0x0 ;  /* 0x0000000000027802 */ /* 0x001fe20000000f00 */
        /* <DEDUP_REMOVED lines=15> */
.L_x_4386:
[----:B------:R-:W-:Y:S05]  /*11f60*/  BSYNC B6 ;  /* 0x0000000000067941 */ /* 0x000fea0003800000 */
.L_x_4385:
        /* <DEDUP_REMOVED lines=9> */
[----:B------:R-:W-:Y:S02]  /*12000*/  LOP3.LUT P5, RZ, R16, 0x200, RZ, 0xc0, !PT ;  /* 0x0000020010ff7812 */ /* 0x000fe400078ac0ff */
[----:B------:R-:W-:-:S04]  /*12010*/  UIMAD UR6, UR6, UR8, URZ ;  /* 0x00000008060672a4 */ /* 0x000fc8000f8e023f */
[----:B------:R-:W-:Y:S02]  /*12020*/  UIMAD UR7, UR7, UR9, UR6 ;  /* 0x00000009070772a4 */ /* 0x000fe4000f8e0206 */
[----:B------:R-:W-:Y:S01]  /*12030*/  USHF.R.S32.HI UR6, URZ, 0x1f, UR43 ;  /* 0x0000001f3f067899 */ /* 0x000fe2000801142b */
[----:B0-----:R-:W-:-:S05]  /*12040*/  IMAD.SHL.U32 R2, R2, 0x10, RZ ;  /* 0x0000001002027824 */ /* 0x001fca00078e00ff */
[----:B------:R-:W-:-:S05]  /*12050*/  LOP3.LUT R2, R36, 0x70, R2, 0xf8, !PT ;  /* 0x0000007024027812 */ /* 0x000fca00078ef802 */
[----:B------:R-:W-:-:S04]  /*12060*/  VIADD R0, R2, UR44 ;  /* 0x0000002c02007c36 */ /* 0x000fc80008000000 */
[----:B------:R-:W-:Y:S01]  /*12070*/  @P0 IMAD.HI.U32 R3, R0, UR4, RZ ;  /* 0x0000000400030c27 */ /* 0x000fe2000f8e00ff */
[----:B------:R-:W-:Y:S01]  /*12080*/  PLOP3.LUT P0, PT, PT, PT, UP0, 0x80, 0x0 ;  /* 0x000000000000781c */ /* 0x000fe20003f0f008 */
[----:B------:R-:W-:Y:S02]  /*12090*/  @UP0 ULDC UR4, c[0x0][0x450] ;  /* 0x0001140000040ab9 */ /* 0x000fe40000000800 */
[----:B------:R-:W-:-:S10]  /*120a0*/  IMAD.MOV.U32 R2, RZ, RZ, R0 ;  /* 0x000000ffff027224 */ /* 0x000fd400078e0000 */
        /* <DEDUP_REMOVED lines=107> */
[----:B------:R0:W-:Y:S02]  /*12760*/  @!P0 LDGSTS.E.BYPASS.LTC128B.128 [R31+0x1d400], desc[UR36][R2.64+0x100], !P5 ;  /* 0x1d400100021f8fae */ /* 0x0001e4000e901d64 */
.L_x_4464:
        /* <DEDUP_REMOVED lines=9> */
[----:B------:R0:W-:Y:S01]  /*12800*/  @!P0 LDGSTS.E.BYPASS.LTC128B.128 [R31+0x1dc00], desc[UR36][R2.64+0x100], !P5 ;  /* 0x1dc00100021f8fae */ /* 0x0001e2000e901d64 */
[----:B------:R-:W-:Y:S01]  /*12810*/  PLOP3.LUT P0, PT, PT, PT, PT, 0x80, 0x0 ;  /* 0x000000000000781c */ /* 0x000fe20003f0f070 */
[----:B------:R-:W-:-:S12]  /*12820*/  NOP ;  /* 0x0000000000007918 */ /* 0x000fd80000000000 */
.L_x_4388:
        /* <DEDUP_REMOVED lines=18> */
.L_x_4465:
[----:B------:R-:W-:Y:S05]  /*12950*/  BSYNC B0 ;  /* 0x0000000000007941 */ /* 0x000fea0003800000 */
.L_x_4389:
[----:B------:R-:W-:-:S04]  /*12960*/  UIADD3 UR4, UR45, -0x2, URZ ;  /* 0xfffffffe2d047890 */ /* 0x000fc8000fffe03f */
[----:B------:R-:W-:-:S06]  /*12970*/  UISETP.GE.AND UP0, UPT, UR4, UR46, UPT ;  /* 0x0000002e0400728c */ /* 0x000fcc000bf06270 */
[----:B------:R-:W-:-:S13]  /*12980*/  PLOP3.LUT P0, PT, PT, PT, UP0, 0x40, 0x0 ;  /* 0x000000000000781c */ /* 0x000fda0003f0e808 */
[----:B------:R-:W-:Y:S05]  /*12990*/  @P0 BRA `(.L_x_4391) ;  /* 0x0000000c00f80947 */ /* 0x000fea0003800000 */
[----:B------:R-:W-:Y:S01]  /*129a0*/  BSSY B0, `(.L_x_4391) ;  /* 0x00000fd000007945 */ /* 0x000fe20003800000 */
[----:B------:R-:W-:Y:S02]  /*129b0*/  IMAD.MOV.U32 R20, RZ, RZ, R26 ;  /* 0x000000ffff147224 */ /* 0x000fe400078e001a */
[----:B------:R-:W-:Y:S02]  /*129c0*/  IMAD.MOV.U32 R9, RZ, RZ, R23 ;  /* 0x000000ffff097224 */ /* 0x000fe400078e0017 */
[----:B------:R-:W-:Y:S02]  /*129d0*/  IMAD.MOV.U32 R27, RZ, RZ, R24 ;  /* 0x000000ffff1b7224 */ /* 0x000fe400078e0018 */
[----:B------:R-:W-:-:S07]  /*129e0*/  IMAD.U32 R8, RZ, RZ, UR4 ;  /* 0x00000004ff087e24 */ /* 0x000fce000f8e00ff */
.L_x_4404:
[----:B------:R-:W1:Y:S01]  /*129f0*/  LDC R3, c[0x0][0x430] ;  /* 0x00010c00ff037b82 */ /* 0x000e620000000800 */
[----:B0-----:R-:W0:Y:S01]  /*12a00*/  S2R R0, SR_TID.X ;  /* 0x0000000000007919 */ /* 0x001e220000002100 */
[----:B------:R-:W-:Y:S01]  /*12a10*/  IMAD R10, R8, 0x60, R32 ;  /* 0x00000060080a7824 */ /* 0x000fe200078e0220 */
[----:B------:R-:W-:Y:S01]  /*12a20*/  LOP3.LUT P1, RZ, R16, 0x80, RZ, 0xc0, !PT ;  /* 0x0000008010ff7812 */ /* 0x000fe2000782c0ff */
[----:B------:R-:W-:Y:S01]  /*12a30*/  VIADD R23, R9, 0x1 ;  /* 0x0000000109177836 */ /* 0x000fe20000000000 */
[----:B-1----:R-:W-:Y:S01]  /*12a40*/  ISETP.NE.AND P0, PT, R3, 0x1, PT ;  /* 0x000000010300780c */ /* 0x002fe20003f05270 */
[----:B0-----:R-:W-:-:S12]  /*12a50*/  IMAD.SHL.U32 R0, R0, 0x10, RZ ;  /* 0x0000001000007824 */ /* 0x001fd800078e00ff */
[----:B------:R-:W0:Y:S01]  /*12a60*/  @P0 LDC R3, c[0x0][0x434] ;  /* 0x00010d00ff030b82 */ /* 0x000e220000000800 */
[----:B------:R-:W-:-:S04]  /*12a70*/  LOP3.LUT R0, R36, 0x70, R0, 0xf8, !PT ;  /* 0x0000007024007812 */ /* 0x000fc800078ef800 */
[C---:B------:R-:W-:Y:S01]  /*12a80*/  ISETP.GT.U32.AND P2, PT, R0.reuse, 0x5f, PT ;  /* 0x0000005f0000780c */ /* 0x040fe20003f44070 */
[----:B------:R-:W-:Y:S02]  /*12a90*/  IMAD.IADD R10, R0, 0x1, R10 ;  /* 0x00000001000a7824 */ /* 0x000fe400078e020a */
[----:B------:R-:W1:Y:S02]  /*12aa0*/  @P0 LDC R5, c[0x0][0x438] ;  /* 0x00010e00ff050b82 */ /* 0x000e640000000800 */
[----:B------:R-:W-:-:S08]  /*12ab0*/  IMAD.MOV.U32 R11, RZ, RZ, R10 ;  /* 0x000000ffff0b7224 */ /* 0x000fd000078e000a */
[----:B------:R-:W2:Y:S01]  /*12ac0*/  @!P2 LDC.64 R6, c[0x0][0x428] ;  /* 0x00010a00ff06ab82 */ /* 0x000ea20000000a00 */
[----:B0-----:R-:W-:-:S05]  /*12ad0*/  @P0 IMAD.HI.U32 R0, R10, R3, RZ ;  /* 0x000000030a000227 */ /* 0x001fca00078e00ff */
[----:B-1----:R-:W-:Y:S02]  /*12ae0*/  @P0 SHF.R.U32.HI R11, RZ, R5, R0 ;  /* 0x00000005ff0b0219 */ /* 0x002fe40000011600 */
[----:B------:R-:W0:Y:S02]  /*12af0*/  @!P2 LDC.64 R4, c[0x0][0x418] ;  /* 0x00010600ff04ab82 */ /* 0x000e240000000a00 */
[--C-:B------:R-:W-:Y:S01]  /*12b00*/  @!P2 SHF.R.S32.HI R3, RZ, 0x1f, R11.reuse ;  /* 0x0000001fff03a819 */ /* 0x100fe2000001140b */
[----:B------:R-:W-:Y:S02]  /*12b10*/  @!P2 IMAD.MOV.U32 R2, RZ, RZ, R11 ;  /* 0x000000ffff02a224 */ /* 0x000fe400078e000b */
[-C--:B--2---:R-:W-:Y:S02]  /*12b20*/  @!P2 IMAD R0, R33, R6.reuse, RZ ;  /* 0x000000062100a224 */ /* 0x084fe400078e02ff */
[----:B------:R-:W-:-:S04]  /*12b30*/  @!P2 IMAD.WIDE.U32 R2, R29, R6, R2 ;  /* 0x000000061d02a225 */ /* 0x000fc800078e0002 */
[----:B------:R-:W-:-:S04]  /*12b40*/  @!P2 IMAD R7, R29, R7, R0 ;  /* 0x000000071d07a224 */ /* 0x000fc800078e0200 */
[----:B------:R-:W-:Y:S01]  /*12b50*/  @!P2 IMAD.IADD R0, R7, 0x1, R3 ;  /* 0x000000010700a824 */ /* 0x000fe200078e0203 */
[----:B0-----:R-:W-:-:S04]  /*12b60*/  @!P2 LEA R4, P0, R2, R4, 0x2 ;  /* 0x000000040204a211 */ /* 0x001fc800078010ff */
        /* <DEDUP_REMOVED lines=14> */
.L_x_4392:
[----:B------:R-:W-:Y:S01]  /*12c50*/  IMAD R6, R23, 0x8, R17 ;  /* 0x0000000817067824 */ /* 0x000fe200078e0211 */
[----:B------:R-:W-:Y:S01]  /*12c60*/  SHF.L.U32 R3, R26, 0x1f, RZ ;  /* 0x0000001f1a037819 */ /* 0x000fe200000006ff */
[----:B------:R-:W-:Y:S03]  /*12c70*/  BSSY B1, `(.L_x_4393) ;  /* 0x0000003000017945 */ /* 0x000fe60003800000 */
[----:B------:R-:W0:Y:S02]  /*12c80*/  SYNCS.PHASECHK.TRANS64.TRYWAIT P0, [R6+URZ+0x30840], R3 ;  /* 0x03084003060075a7 */ /* 0x000e24000800017f */
[----:B0-----:R-:W-:Y:S05]  /*12c90*/  @!P0 BRA `(.L_x_4394) ;  /* 0x0000003000248947 */ /* 0x001fea0003800000 */
.L_x_4466:
[----:B------:R-:W-:Y:S05]  /*12ca0*/  BSYNC B1 ;  /* 0x0000000000017941 */ /* 0x000fea0003800000 */
.L_x_4393:
[----:B------:R-:W-:Y:S01]  /*12cb0*/  SHF.R.S32.HI R21, RZ, 0x1f, R5 ;  /* 0x0000001fff157819 */ /* 0x000fe20000011405 */
[----:B------:R-:W-:Y:S01]  /*12cc0*/  ULDC.64 UR4, c[0x0][0x300] ;  /* 0x0000c00000047ab9 */ /* 0x000fe20000000a00 */
[----:B-----5:R-:W-:Y:S01]  /*12cd0*/  SHF.R.S32.HI R25, RZ, 0x1f, R0 ;  /* 0x0000001fff197819 */ /* 0x020fe20000011400 */
[----:B------:R-:W-:Y:S01]  /*12ce0*/  IMAD R8, R23, 0x4800, R30 ;  /* 0x0000480017087824 */ /* 0x000fe200078e021e */
        /* <DEDUP_REMOVED lines=16> */
[----:B------:R-:W-:-:S03]  /*12df0*/  ULDC.64 UR4, c[0x0][0x2e8] ;  /* 0x0000ba0000047ab9 */ /* 0x000fc60000000a00 */
[----:B------:R-:W-:Y:S01]  /*12e00*/  IMAD.IADD R3, R7, 0x1, R3 ;  /* 0x0000000107037824 */ /* 0x000fe200078e0203 */
[----:B------:R-:W-:Y:S01]  /*12e10*/  LEA R7, P0, R2, UR4, 0x1 ;  /* 0x0000000402077c11 */ /* 0x000fe2000f8008ff */
[----:B------:R-:W-:-:S03]  /*12e20*/  UMOV UR4, 0xffffffff ;  /* 0xffffffff00047882 */ /* 0x000fc60000000000 */
[----:B------:R-:W-:Y:S01]  /*12e30*/  LEA.HI.X R10, R2, UR5, R3, 0x1, P0 ;  /* 0x00000005020a7c11 */ /* 0x000fe200080f0c03 */
[----:B------:R-:W-:Y:S08]  /*12e40*/  BRA.DIV UR4, `(.L_x_4395) ;  /* 0x0000002e04cc7947 */ /* 0x000ff0000b800000 */
        /* <DEDUP_REMOVED lines=38> */
[----:B------:R0:W-:Y:S02]  /*130b0*/  LDGSTS.E.BYPASS.LTC128B.128 [R8+0x26400], desc[UR36][R2.64+0x100], !P1 ;  /* 0x2640010002087fae */ /* 0x0001e4000c901d64 */
.L_x_4480:
        /* <DEDUP_REMOVED lines=10> */
.L_x_4396:
        /* <DEDUP_REMOVED lines=10> */
.L_x_4397:
[----:B------:R1:W-:Y:S01]  /*13200*/  SYNCS.ARRIVE.TRANS64.A1T0 RZ, [R6+URZ+0x30830], RZ ;  /* 0x030830ff06ff79a7 */ /* 0x0003e2000810003f */
[----:B------:R-:W-:Y:S05]  /*13210*/  @!P2 BRA `(.L_x_4398) ;  /* 0x000000000004a947 */ /* 0x000fea0003800000 */
[----:B------:R-:W-:Y:S01]  /*13220*/  BPT.TRAP 0x1 ;  /* 0x000000040000795c */ /* 0x000fe20000300000 */
.L_x_4398:
[----:B0-----:R-:W-:Y:S01]  /*13230*/  SHF.L.U32 R3, R20, 0x1f, RZ ;  /* 0x0000001f14037819 */ /* 0x001fe200000006ff */
[----:B-1----:R-:W-:Y:S01]  /*13240*/  IMAD R6, R9, 0x8, R17 ;  /* 0x0000000809067824 */ /* 0x002fe200078e0211 */
[----:B------:R-:W-:Y:S03]  /*13250*/  BSSY B1, `(.L_x_4399) ;  /* 0x0000003000017945 */ /* 0x000fe60003800000 */
[----:B------:R-:W0:Y:S02]  /*13260*/  SYNCS.PHASECHK.TRANS64.TRYWAIT P0, [R6+URZ+0x30860], R3 ;  /* 0x03086003060075a7 */ /* 0x000e24000800017f */
[----:B0-----:R-:W-:Y:S05]  /*13270*/  @!P0 BRA `(.L_x_4400) ;  /* 0x0000003000788947 */ /* 0x001fea0003800000 */
.L_x_4481:
[----:B------:R-:W-:Y:S05]  /*13280*/  BSYNC B1 ;  /* 0x0000000000017941 */ /* 0x000fea0003800000 */
.L_x_4399:
[----:B------:R-:W-:Y:S01]  /*13290*/  IMAD.MOV.U32 R2, RZ, RZ, -0x60 ;  /* 0xffffffa0ff027424 */ /* 0x000fe200078e00ff */
[----:B------:R-:W-:Y:S01]  /*132a0*/  UMOV UR4, 0xffffffff ;  /* 0xffffffff00047882 */ /* 0x000fe20000000000 */
[C---:B------:R-:W-:Y:S01]  /*132b0*/  LOP3.LUT P3, RZ, R16.reuse, 0x20, RZ, 0xc0, !PT ;  /* 0x0000002010ff7812 */ /* 0x040fe2000786c0ff */
[----:B------:R-:W-:Y:S01]  /*132c0*/  IMAD R7, R9, 0x4800, R30 ;  /* 0x0000480009077824 */ /* 0x000fe200078e021e */
[C---:B------:R-:W-:Y:S01]  /*132d0*/  LOP3.LUT P2, RZ, R16.reuse, 0x10, RZ, 0xc0, !PT ;  /* 0x0000001010ff7812 */ /* 0x040fe2000784c0ff */
[----:B0-----:R-:W-:Y:S01]  /*132e0*/  IMAD R3, R27, R2, UR38 ;  /* 0x000000261b037e24 */ /* 0x001fe2000f8e0202 */
[----:B------:R-:W-:-:S03]  /*132f0*/  LOP3.LUT P1, RZ, R16, 0x8, RZ, 0xc0, !PT ;  /* 0x0000000810ff7812 */ /* 0x000fc6000782c0ff */
[----:B------:R-:W-:Y:S01]  /*13300*/  IMAD.IADD R8, R3, 0x1, -R36 ;  /* 0x0000000103087824 */ /* 0x000fe200078e0a24 */
[----:B------:R-:W-:Y:S09]  /*13310*/  BRA.DIV UR4, `(.L_x_4401) ;  /* 0x0000003204647947 */ /* 0x000ff2000b800000 */
        /* <DEDUP_REMOVED lines=52> */
[----:B--2-4-:R3:W-:Y:S02]  /*13660*/  LDGSTS.E.BYPASS.LTC128B.128 [R7+0x8400], desc[UR36][R2.64+0x100], !P0 ;  /* 0x0840010002077fae */ /* 0x0147e4000c101d64 */
.L_x_4495:
        /* <DEDUP_REMOVED lines=31> */
.L_x_4402:
        /* <DEDUP_REMOVED lines=10> */
.L_x_4403:
[C---:B------:R-:W-:Y:S01]  /*13900*/  ISETP.GT.AND P0, PT, R24.reuse, UR46, PT ;  /* 0x0000002e18007c0c */ /* 0x040fe2000bf04270 */
[----:B------:R1:W-:Y:S01]  /*13910*/  SYNCS.ARRIVE.TRANS64.A1T0 RZ, [R6+URZ+0x30850], RZ ;  /* 0x030850ff06ff79a7 */ /* 0x0003e2000810003f */
[----:B------:R-:W-:Y:S02]  /*13920*/  VIADD R8, R24, 0xffffffff ;  /* 0xffffffff18087836 */ /* 0x000fe40000000000 */
[----:B------:R-:W-:Y:S02]  /*13930*/  IMAD.MOV.U32 R20, RZ, RZ, R26 ;  /* 0x000000ffff147224 */ /* 0x000fe400078e001a */
[----:B------:R-:W-:Y:S02]  /*13940*/  IMAD.MOV.U32 R9, RZ, RZ, R23 ;  /* 0x000000ffff097224 */ /* 0x000fe400078e0017 */
[----:B------:R-:W-:-:S05]  /*13950*/  IMAD.MOV.U32 R27, RZ, RZ, R24 ;  /* 0x000000ffff1b7224 */ /* 0x000fca00078e0018 */
[----:B-1----:R-:W-:Y:S05]  /*13960*/  @P0 BRA `(.L_x_4404) ;  /* 0xfffffff000200947 */ /* 0x002fea000383ffff */
[----:B------:R-:W-:Y:S05]  /*13970*/  BSYNC B0 ;  /* 0x0000000000007941 */ /* 0x000fea0003800000 */
.L_x_4391:
        /* <DEDUP_REMOVED lines=17> */
.L_x_4406:
[----:B------:R-:W-:Y:S05]  /*13a90*/  BSYNC B0 ;  /* 0x0000000000007941 */ /* 0x000fea0003800000 */
.L_x_4405:
[----:B------:R-:W-:-:S13]  /*13aa0*/  LOP3.LUT P0, RZ, R16, 0x80, RZ, 0xc0, !PT ;  /* 0x0000008010ff7812 */ /* 0x000fda000780c0ff */
[----:B------:R-:W-:Y:S05]  /*13ab0*/  @!P0 BRA `(.L_x_4407) ;  /* 0x0000000000048947 */ /* 0x000fea0003800000 */
[----:B------:R-:W-:Y:S01]  /*13ac0*/  BPT.TRAP 0x1 ;  /* 0x000000040000795c */ /* 0x000fe20000300000 */
.L_x_4407:
[----:B------:R-:W-:Y:S01]  /*13ad0*/  IMAD R4, R23, 0x8, R17 ;  /* 0x0000000817047824 */ /* 0x000fe200078e0211 */
[----:B------:R-:W-:Y:S01]  /*13ae0*/  SHF.L.U32 R3, R26, 0x1f, RZ ;  /* 0x0000001f1a037819 */ /* 0x000fe200000006ff */
[----:B------:R-:W-:Y:S01]  /*13af0*/  IMAD.MOV.U32 R5, RZ, RZ, -0x60 ;  /* 0xffffffa0ff057424 */ /* 0x000fe200078e00ff */
[----:B------:R-:W-:Y:S02]  /*13b00*/  BSSY B0, `(.L_x_4408) ;  /* 0x0000004000007945 */ /* 0x000fe40003800000 */
[----:B------:R-:W0:Y:S01]  /*13b10*/  SYNCS.PHASECHK.TRANS64.TRYWAIT P0, [R4+URZ+0x30860], R3 ;  /* 0x03086003040075a7 */ /* 0x000e22000800017f */
[----:B------:R-:W-:Y:S01]  /*13b20*/  IMAD R5, R24, R5, UR38 ;  /* 0x0000002618057e24 */ /* 0x000fe2000f8e0205 */
[----:B0-----:R-:W-:Y:S06]  /*13b30*/  @!P0 BRA `(.L_x_4409) ;  /* 0x0000003000588947 */ /* 0x001fec0003800000 */
.L_x_4496:
[----:B------:R-:W-:Y:S05]  /*13b40*/  BSYNC B0 ;  /* 0x0000000000007941 */ /* 0x000fea0003800000 */
.L_x_4408:
        /* <DEDUP_REMOVED lines=54> */
[----:B------:R-:W-:Y:S01]  /*13eb0*/  ISETP.LT.OR P0, PT, R5, 0x41, P4 ;  /* 0x000000410500780c */ /* 0x000fe20002701670 */
[----:B------:R2:W1:-:S12]  /*13ec0*/  SHFL.IDX PT, R7, R19, 0x5, 0x181f ;  /* 0x00b81f0013077f89 */ /* 0x00045800000e0000 */
[----:B------:R2:W-:Y:S01]  /*13ed0*/  LDGSTS.E.BYPASS.LTC128B.128 [R0+0x2400], desc[UR36][R2.64], !P0 ;  /* 0x0240000002007fae */ /* 0x0005e2000c101d64 */
[----:B------:R-:W-:-:S13]  /*13ee0*/  ISETP.LT.OR P0, PT, R5, 0x41, P3 ;  /* 0x000000410500780c */ /* 0x000fda0001f01670 */
[----:B------:R2:W-:Y:S01]  /*13ef0*/  LDGSTS.E.BYPASS.LTC128B.128 [R0+0x5400], desc[UR36][R2.64+0x80], !P0 ;  /* 0x0540008002007fae */ /* 0x0005e2000c101d64 */
[----:B------:R-:W-:-:S13]  /*13f00*/  ISETP.LT.OR P0, PT, R5, 0x41, P1 ;  /* 0x000000410500780c */ /* 0x000fda0000f01670 */
[----:B-1-3--:R2:W-:Y:S02]  /*13f10*/  LDGSTS.E.BYPASS.LTC128B.128 [R0+0x8400], desc[UR36][R2.64+0x100], !P0 ;  /* 0x0840010002007fae */ /* 0x00a5e4000c101d64 */
.L_x_4510:
[----:B0-2---:R-:W-:-:S05]  /*13f20*/  IADD3 R2, P0, R14, R6, RZ ;  /* 0x000000060e027210 */ /* 0x005fca0007f1e0ff */
        /* <DEDUP_REMOVED lines=12> */
.L_x_4411:
        /* <DEDUP_REMOVED lines=10> */
.L_x_4412:
[----:B------:R1:W-:Y:S01]  /*14090*/  SYNCS.ARRIVE.TRANS64.A1T0 RZ, [R4+URZ+0x30850], RZ ;  /* 0x030850ff04ff79a7 */ /* 0x0003e2000810003f */
[----:B------:R-:W-:-:S05]  /*140a0*/  VIADD R23, R23, 0x1 ;  /* 0x0000000117177836 */ /* 0x000fca0000000000 */
[----:B------:R-:W-:-:S04]  /*140b0*/  ISETP.NE.AND P0, PT, R23, 0x2, PT ;  /* 0x000000021700780c */ /* 0x000fc80003f05270 */
[----:B0-----:R-:W-:Y:S02]  /*140c0*/  SEL R3, RZ, 0x1, P0 ;  /* 0x00000001ff037807 */ /* 0x001fe40000000000 */
[----:B------:R-:W-:Y:S02]  /*140d0*/  SEL R23, R23, RZ, P0 ;  /* 0x000000ff17177207 */ /* 0x000fe40000000000 */
[----:B-1----:R-:W-:-:S07]  /*140e0*/  LOP3.LUT R26, R26, R3, RZ, 0x3c, !PT ;  /* 0x000000031a1a7212 */ /* 0x002fce00078e3cff */
.L_x_4372:
[----:B------:R-:W-:Y:S05]  /*140f0*/  BSYNC B7 ;  /* 0x0000000000077941 */ /* 0x000fea0003800000 */
.L_x_4370:
        /* <DEDUP_REMOVED lines=11> */
.L_x_4413:
[----:B------:R-:W-:-:S03]  /*141b0*/  UMOV UR4, 0xffffffff ;  /* 0xffffffff00047882 */ /* 0x000fc60000000000 */
[----:B------:R-:W-:Y:S05]  /*141c0*/  BRA.DIV UR4, `(.L_x_4415) ;  /* 0x0000003204f87947 */ /* 0x000fea000b800000 */
[----:B------:R0:W1:Y:S02]  /*141d0*/  SHFL.IDX PT, R14, R34, RZ, 0x1f ;  /* 0x00001fff220e7589 */ /* 0x00006400000e0000 */
.L_x_4513:
        /* <DEDUP_REMOVED lines=8> */
.L_x_4414:
[----:B------:R-:W-:Y:S02]  /*14260*/  ULDC UR4, c[0x0][0xc38] ;  /* 0x00030e0000047ab9 */ /* 0x000fe40000000800 */
[----:B-1----:R-:W-:-:S13]  /*14270*/  ISETP.GE.AND P0, PT, R34, UR4, PT ;  /* 0x0000000422007c0c */ /* 0x002fda000bf06270 */
[----:B------:R-:W-:Y:S05]  /*14280*/  @!P0 BRA `(.L_x_4416) ;  /* 0xffffffc000b48947 */ /* 0x000fea000383ffff */
.L_x_4361:
        /* <DEDUP_REMOVED lines=12> */
.L_x_4514:
[----:B------:R-:W-:Y:S05]  /*14350*/  BSYNC B0 ;  /* 0x0000000000007941 */ /* 0x000fea0003800000 */
.L_x_4417:
[----:B------:R-:W-:-:S03]  /*14360*/  UMOV UR4, 0xffffffff ;  /* 0xffffffff00047882 */ /* 0x000fc60000000000 */
[----:B------:R-:W-:Y:S05]  /*14370*/  BRA.DIV UR4, `(.L_x_4419) ;  /* 0x0000003204c87947 */ /* 0x000fea000b800000 */
[----:B-1----:R-:W1:Y:S02]  /*14380*/  S2R R0, SR_TID.X ;  /* 0x0000000000007919 */ /* 0x002e640000002100 */
[----:B-1----:R-:W-:-:S04]  /*14390*/  SHF.R.U32.HI R0, RZ, 0x5, R0 ;  /* 0x00000005ff007819 */ /* 0x002fc80000011600 */
[----:B------:R-:W-:-:S05]  /*143a0*/  LOP3.LUT R0, R0, 0x3, RZ, 0xc0, !PT ;  /* 0x0000000300007812 */ /* 0x000fca00078ec0ff */
[----:B------:R1:W2:Y:S02]  /*143b0*/  SHFL.IDX PT, R14, R0, RZ, 0x1f ;  /* 0x00001fff000e7589 */ /* 0x0002a400000e0000 */
.L_x_4517:
[----:B--2---:R-:W-:Y:S01]  /*143c0*/  ISETP.NE.AND P0, PT, R14, RZ, PT ;  /* 0x000000ff0e00720c */ /* 0x004fe20003f05270 */
[----:B------:R-:W-:-:S12]  /*143d0*/  BSSY B0, `(.L_x_4420) ;  /* 0x0000026000007945 */ /* 0x000fd80003800000 */
[----:B------:R-:W-:Y:S05]  /*143e0*/  @P0 BRA `(.L_x_4421) ;  /* 0x0000000000900947 */ /* 0x000fea0003800000 */
[----:B------:R-:W-:-:S03]  /*143f0*/  UMOV UR4, 0xffffffff ;  /* 0xffffffff00047882 */ /* 0x000fc60000000000 */
[----:B------:R-:W-:Y:S05]  /*14400*/  BRA.DIV UR4, `(.L_x_4422) ;  /* 0x0000003204d87947 */ /* 0x000fea000b800000 */
[----:B------:R-:W-:-:S13]  /*14410*/  ELECT P6, URZ, PT ;  /* 0x00000000003f782f */ /* 0x000fda00038c0000 */
.L_x_4520:
        /* <DEDUP_REMOVED lines=8> */
.L_x_4423:
[C---:B------:R-:W-:Y:S01]  /*144a0*/  IMAD R5, R23.reuse, 0x8, R4 ;  /* 0x0000000817057824 */ /* 0x040fe200078e0204 */
[----:B------:R-:W-:Y:S01]  /*144b0*/  SHF.L.U32 R0, R26, 0x1f, RZ ;  /* 0x0000001f1a007819 */ /* 0x000fe200000006ff */
[----:B------:R-:W-:-:S03]  /*144c0*/  VIADD R23, R23, 0x1 ;  /* 0x0000000117177836 */ /* 0x000fc60000000000 */
[----:B------:R-:W1:Y:S02]  /*144d0*/  SYNCS.PHASECHK.TRANS64.TRYWAIT P1, [R5+URZ+0x30840], R0 ;  /* 0x03084000050075a7 */ /* 0x000e64000802017f */
[----:B------:R-:W-:-:S04]  /*144e0*/  ISETP.NE.AND P2, PT, R23, 0x2, PT ;  /* 0x000000021700780c */ /* 0x000fc80003f45270 */
[----:B------:R-:W-:Y:S01]  /*144f0*/  SEL R3, RZ, 0x1, P2 ;  /* 0x00000001ff037807 */ /* 0x000fe20001000000 */
[----:B-1----:R-:W-:Y:S08]  /*14500*/  @!P1 BRA `(.L_x_4424) ;  /* 0x0000003000b89947 */ /* 0x002ff00003800000 */
.L_x_4521:
[----:B------:R-:W-:Y:S02]  /*14510*/  SEL R23, R23, RZ, P2 ;  /* 0x000000ff17177207 */ /* 0x000fe40001000000 */
[----:B------:R-:W-:Y:S01]  /*14520*/  LOP3.LUT R2, R26, R3, RZ, 0x3c, !PT ;  /* 0x000000031a027212 */ /* 0x000fe200078e3cff */
[----:B------:R-:W-:Y:S06]  /*14530*/  @!P0 BRA `(.L_x_4425) ;  /* 0x0000000000048947 */ /* 0x000fec0003800000 */
[----:B------:R-:W-:Y:S01]  /*14540*/  BPT.TRAP 0x1 ;  /* 0x000000040000795c */ /* 0x000fe20000300000 */
.L_x_4425:
[----:B------:R-:W-:Y:S01]  /*14550*/  IMAD R23, R23, 0x8, R4 ;  /* 0x0000000817177824 */ /* 0x000fe200078e0204 */
[----:B------:R-:W-:-:S04]  /*14560*/  SHF.L.U32 R2, R2, 0x1f, RZ ;  /* 0x0000001f02027819 */ /* 0x000fc800000006ff */
[----:B------:R-:W2:Y:S02]  /*14570*/  SYNCS.PHASECHK.TRANS64.TRYWAIT P1, [R23+URZ+0x30840], R2 ;  /* 0x03084002170075a7 */ /* 0x000ea4000802017f */
[----:B--2---:R-:W-:Y:S05]  /*14580*/  @!P1 BRA `(.L_x_4426) ;  /* 0x0000003000ac9947 */ /* 0x004fea0003800000 */
.L_x_4522:
[----:B------:R-:W-:Y:S05]  /*14590*/  @!P0 BRA `(.L_x_4427) ;  /* 0x0000000000048947 */ /* 0x000fea0003800000 */
[----:B------:R-:W-:Y:S01]  /*145a0*/  BPT.TRAP 0x1 ;  /* 0x000000040000795c */ /* 0x000fe20000300000 */
.L_x_4427:
[----:B------:R-:W3:Y:S02]  /*145b0*/  SYNCS.PHASECHK.TRANS64.TRYWAIT P1, [R5+URZ+0x30860], R0 ;  /* 0x03086000050075a7 */ /* 0x000ee4000802017f */
[----:B---3--:R-:W-:Y:S05]  /*145c0*/  @!P1 BRA `(.L_x_4428) ;  /* 0x0000003000b09947 */ /* 0x008fea0003800000 */
.L_x_4523:
[----:B------:R-:W-:Y:S05]  /*145d0*/  @!P0 BRA `(.L_x_4429) ;  /* 0x0000000000048947 */ /* 0x000fea0003800000 */
[----:B------:R-:W-:Y:S01]  /*145e0*/  BPT.TRAP 0x1 ;  /* 0x000000040000795c */ /* 0x000fe20000300000 */
.L_x_4429:
[----:B----4-:R4:W0:Y:S02]  /*145f0*/  SYNCS.PHASECHK.TRANS64.TRYWAIT P0, [R23+URZ+0x30860], R2 ;  /* 0x03086002170075a7 */ /* 0x010824000800017f */
[----:B0-----:R-:W-:Y:S05]  /*14600*/  @!P0 NANOSLEEP.SYNCS 0x989680 ;  /* 0x009896800000895d */ /* 0x001fea0003900000 */
[----:B------:R-:W0:Y:S02]  /*14610*/  @!P0 SYNCS.PHASECHK.TRANS64 P0, [R23+URZ+0x30860], R2 ;  /* 0x03086002170085a7 */ /* 0x000e24000800007f */
[----:B0-----:R-:W-:Y:S05]  /*14620*/  @!P0 BRA `(.L_x_4429) ;  /* 0xfffffffc00f08947 */ /* 0x001fea000383ffff */
.L_x_4421:
[----:B------:R-:W-:Y:S05]  /*14630*/  BSYNC B0 ;  /* 0x0000000000007941 */ /* 0x000fea0003800000 */
.L_x_4420:
[----:B------:R-:W-:Y:S05]  /*14640*/  EXIT ;  /* 0x000000000000794d */ /* 0x000fea0003800000 */
.L_x_4266:
[----:B0-----:R-:W-:-:S04]  /*14650*/  IMAD.U32 R3, RZ, RZ, UR40 ;  /* 0x00000028ff037e24 */ /* 0x001fc8000f8e00ff */
[----:B------:R0:W1:Y:S03]  /*14660*/  SYNCS.PHASECHK.TRANS64.TRYWAIT P1, [R3+URZ+0x30800], R0 ;  /* 0x03080000030075a7 */ /* 0x000066000802017f */
[----:B-1----:R-:W-:Y:S05]  /*14670*/  @!P1 NANOSLEEP.SYNCS 0x989680 ;  /* 0x009896800000995d */ /* 0x002fea0003900000 */
[----:B------:R-:W1:Y:S02]  /*14680*/  @!P1 SYNCS.PHASECHK.TRANS64 P1, [R3+URZ+0x30800], R0 ;  /* 0x03080000030095a7 */ /* 0x000e64000802007f */
[----:B-1----:R-:W-:Y:S05]  /*14690*/  @!P1 BRA `(.L_x_4266) ;  /* 0xfffffffc00ec9947 */ /* 0x002fea000383ffff */
[----:B------:R-:W-:Y:S05]  /*146a0*/  BRA `(.L_x_4430) ;  /* 0xfffffed400287947 */ /* 0x000fea000383ffff */
.L_x_4270:
[----:B-1----:R1:W2:Y:S02]  /*146b0*/  SYNCS.PHASECHK.TRANS64.TRYWAIT P1, [R3+URZ+0x30830], R0 ;  /* 0x03083000030075a7 */ /* 0x0022a4000802017f */
[----:B--2---:R-:W-:Y:S05]  /*146c0*/  @!P1 NANOSLEEP.SYNCS 0x989680 ;  /* 0x009896800000995d */ /* 0x004fea0003900000 */
[----:B------:R-:W2:Y:S02]  /*146d0*/  @!P1 SYNCS.PHASECHK.TRANS64 P1, [R3+URZ+0x30830], R0 ;  /* 0x03083000030095a7 */ /* 0x000ea4000802007f */
[----:B--2---:R-:W-:Y:S05]  /*146e0*/  @!P1 BRA `(.L_x_4270) ;  /* 0xfffffffc00f09947 */ /* 0x004fea000383ffff */
[----:B------:R-:W-:Y:S05]  /*146f0*/  BRA `(.L_x_4269) ;  /* 0xfffffed400447947 */ /* 0x000fea000383ffff */
.L_x_4287:
[----:B-1----:R-:W-:-:S04]  /*14700*/  IMAD.U32 R4, RZ, RZ, UR6 ;  /* 0x00000006ff047e24 */ /* 0x002fc8000f8e00ff */
[----:B------:R1:W2:Y:S03]  /*14710*/  SYNCS.PHASECHK.TRANS64.TRYWAIT P1, [R4+URZ+0x30830], R3 ;  /* 0x03083003040075a7 */ /* 0x0002a6000802017f */
[----:B--2---:R-:W-:Y:S05]  /*14720*/  @!P1 NANOSLEEP.SYNCS 0x989680 ;  /* 0x009896800000995d */ /* 0x004fea0003900000 */
[----:B------:R-:W2:Y:S02]  /*14730*/  @!P1 SYNCS.PHASECHK.TRANS64 P1, [R4+URZ+0x30830], R3 ;  /* 0x03083003040095a7 */ /* 0x000ea4000802007f */
[----:B--2---:R-:W-:Y:S05]  /*14740*/  @!P1 BRA `(.L_x_4287) ;  /* 0xfffffffc00ec9947 */ /* 0x004fea000383ffff */
[----:B------:R-:W-:Y:S05]  /*14750*/  BRA `(.L_x_4286) ;  /* 0xffffff0000987947 */ /* 0x000fea000383ffff */
.L_x_4291:
[----:B01----:R-:W-:-:S04]  /*14760*/  IMAD.U32 R3, RZ, RZ, UR5 ;  /* 0x00000005ff037e24 */ /* 0x003fc8000f8e00ff */
[----:B------:R0:W1:Y:S03]  /*14770*/  SYNCS.PHASECHK.TRANS64.TRYWAIT P1, [R3+URZ+0x30850], R0 ;  /* 0x03085000030075a7 */ /* 0x000066000802017f */
[----:B-1----:R-:W-:Y:S05]  /*14780*/  @!P1 NANOSLEEP.SYNCS 0x989680 ;  /* 0x009896800000995d */ /* 0x002fea0003900000 */
[----:B------:R-:W1:Y:S02]  /*14790*/  @!P1 SYNCS.PHASECHK.TRANS64 P1, [R3+URZ+0x30850], R0 ;  /* 0x03085000030095a7 */ /* 0x000e64000802007f */
[----:B-1----:R-:W-:Y:S05]  /*147a0*/  @!P1 BRA `(.L_x_4291) ;  /* 0xfffffffc00ec9947 */ /* 0x002fea000383ffff */
[----:B------:R-:W-:Y:S05]  /*147b0*/  BRA `(.L_x_4290) ;  /* 0xffffff0c00407947 */ /* 0x000fea000383ffff */
.L_x_4310:
[----:B-1----:R-:W-:-:S04]  /*147c0*/  IMAD.U32 R4, RZ, RZ, UR6 ;  /* 0x00000006ff047e24 */ /* 0x002fc8000f8e00ff */
[----:B------:R1:W2:Y:S03]  /*147d0*/  SYNCS.PHASECHK.TRANS64.TRYWAIT P1, [R4+URZ+0x30830], R3 ;  /* 0x03083003040075a7 */ /* 0x0002a6000802017f */
[----:B--2---:R-:W-:Y:S05]  /*147e0*/  @!P1 NANOSLEEP.SYNCS 0x989680 ;  /* 0x009896800000995d */ /* 0x004fea0003900000 */
[----:B------:R-:W2:Y:S02]  /*147f0*/  @!P1 SYNCS.PHASECHK.TRANS64 P1, [R4+URZ+0x30830], R3 ;  /* 0x03083003040095a7 */ /* 0x000ea4000802007f */
[----:B--2---:R-:W-:Y:S05]  /*14800*/  @!P1 BRA `(.L_x_4310) ;  /* 0xfffffffc00ec9947 */ /* 0x004fea000383ffff */
[----:B------:R-:W-:Y:S05]  /*14810*/  BRA `(.L_x_4309) ;  /* 0xffffff3400407947 */ /* 0x000fea000383ffff */
.L_x_4314:
[----:B01----:R-:W-:-:S04]  /*14820*/  IMAD.U32 R3, RZ, RZ, UR5 ;  /* 0x00000005ff037e24 */ /* 0x003fc8000f8e00ff */
[----:B------:R0:W1:Y:S03]  /*14830*/  SYNCS.PHASECHK.TRANS64.TRYWAIT P1, [R3+URZ+0x30850], R0 ;  /* 0x03085000030075a7 */ /* 0x000066000802017f */
[----:B-1----:R-:W-:Y:S05]  /*14840*/  @!P1 NANOSLEEP.SYNCS 0x989680 ;  /* 0x009896800000995d */ /* 0x002fea0003900000 */
[----:B------:R-:W1:Y:S02]  /*14850*/  @!P1 SYNCS.PHASECHK.TRANS64 P1, [R3+URZ+0x30850], R0 ;  /* 0x03085000030095a7 */ /* 0x000e64000802007f */
[----:B-1----:R-:W-:Y:S05]  /*14860*/  @!P1 BRA `(.L_x_4314) ;  /* 0xfffffffc00ec9947 */ /* 0x002fea000383ffff */
[----:B------:R-:W-:Y:S05]  /*14870*/  BRA `(.L_x_4313) ;  /* 0xffffff3c00e87947 */ /* 0x000fea000383ffff */
.L_x_4322:
[----:B-1----:R-:W-:-:S04]  /*14880*/  IMAD.U32 R4, RZ, RZ, UR5 ;  /* 0x00000005ff047e24 */ /* 0x002fc8000f8e00ff */
[----:B------:R1:W2:Y:S03]  /*14890*/  SYNCS.PHASECHK.TRANS64.TRYWAIT P1, [R4+URZ+0x30830], R3 ;  /* 0x03083003040075a7 */ /* 0x0002a6000802017f */
[----:B--2---:R-:W-:Y:S05]  /*148a0*/  @!P1 NANOSLEEP.SYNCS 0x989680 ;  /* 0x009896800000995d */ /* 0x004fea0003900000 */
[----:B------:R-:W2:Y:S02]  /*148b0*/  @!P1 SYNCS.PHASECHK.TRANS64 P1, [R4+URZ+0x30830], R3 ;  /* 0x03083003040095a7 */ /* 0x000ea4000802007f */
[----:B--2---:R-:W-:Y:S05]  /*148c0*/  @!P1 BRA `(.L_x_4322) ;  /* 0xfffffffc00ec9947 */ /* 0x004fea000383ffff */
[----:B------:R-:W-:Y:S05]  /*148d0*/  BRA `(.L_x_4321) ;  /* 0xffffff5000b47947 */ /* 0x000fea000383ffff */
.L_x_4326:
[----:B01----:R-:W-:-:S04]  /*148e0*/  IMAD.U32 R3, RZ, RZ, UR5 ;  /* 0x00000005ff037e24 */ /* 0x003fc8000f8e00ff */
[----:B------:R0:W1:Y:S03]  /*148f0*/  SYNCS.PHASECHK.TRANS64.TRYWAIT P1, [R3+URZ+0x30850], R0 ;  /* 0x03085000030075a7 */ /* 0x000066000802017f */
[----:B-1----:R-:W-:Y:S05]  /*14900*/  @!P1 NANOSLEEP.SYNCS 0x989680 ;  /* 0x009896800000995d */ /* 0x002fea0003900000 */
[----:B------:R-:W1:Y:S02]  /*14910*/  @!P1 SYNCS.PHASECHK.TRANS64 P1, [R3+URZ+0x30850], R0 ;  /* 0x03085000030095a7 */ /* 0x000e64000802007f */
[----:B-1----:R-:W-:Y:S05]  /*14920*/  @!P1 BRA `(.L_x_4326) ;  /* 0xfffffffc00ec9947 */ /* 0x002fea000383ffff */
[----:B------:R-:W-:Y:S05]  /*14930*/  BRA `(.L_x_4325) ;  /* 0xffffff5c005c7947 */ /* 0x000fea000383ffff */
.L_x_4341:
[----:B-1----:R-:W-:-:S04]  /*14940*/  IMAD.U32 R7, RZ, RZ, UR5 ;  /* 0x00000005ff077e24 */ /* 0x002fc8000f8e00ff */
[----:B------:R1:W2:Y:S03]  /*14950*/  SYNCS.PHASECHK.TRANS64.TRYWAIT P1, [R7+URZ+0x30850], R0 ;  /* 0x03085000070075a7 */ /* 0x0002a6000802017f */
[----:B--2---:R-:W-:Y:S05]  /*14960*/  @!P1 NANOSLEEP.SYNCS 0x989680 ;  /* 0x009896800000995d */ /* 0x004fea0003900000 */
[----:B------:R-:W2:Y:S02]  /*14970*/  @!P1 SYNCS.PHASECHK.TRANS64 P1, [R7+URZ+0x30850], R0 ;  /* 0x03085000070095a7 */ /* 0x000ea4000802007f */
[----:B--2---:R-:W-:Y:S05]  /*14980*/  @!P1 BRA `(.L_x_4341) ;  /* 0xfffffffc00ec9947 */ /* 0x004fea000383ffff */
[----:B------:R-:W-:Y:S05]  /*14990*/  BRA `(.L_x_4340) ;  /* 0xffffff8800107947 */ /* 0x000fea000383ffff */
.L_x_4378:
        /* <DEDUP_REMOVED lines=10> */
.L_x_4431:
[----:B------:R-:W-:Y:S05]  /*14a40*/  BRA `(.L_x_4432) ;  /* 0xffffffc800287947 */ /* 0x000fea000383ffff */
.L_x_4381:
[----:B0-----:R0:W1:Y:S02]  /*14a50*/  SYNCS.PHASECHK.TRANS64.TRYWAIT P0, [R0+URZ+0x30840], R3 ;  /* 0x03084003000075a7 */ /* 0x001064000800017f */
[----:B-1----:R-:W-:Y:S05]  /*14a60*/  @!P0 NANOSLEEP.SYNCS 0x989680 ;  /* 0x009896800000895d */ /* 0x002fea0003900000 */
[----:B------:R-:W1:Y:S02]  /*14a70*/  @!P0 SYNCS.PHASECHK.TRANS64 P0, [R0+URZ+0x30840], R3 ;  /* 0x03084003000085a7 */ /* 0x000e64000800007f */
[----:B-1----:R-:W-:Y:S05]  /*14a80*/  @!P0 BRA `(.L_x_4381) ;  /* 0xfffffffc00f08947 */ /* 0x002fea000383ffff */
[----:B------:R-:W-:Y:S05]  /*14a90*/  BRA `(.L_x_4433) ;  /* 0xffffffcc002c7947 */ /* 0x000fea000383ffff */
.L_x_4382:
        /* <DEDUP_REMOVED lines=8> */
.L_x_4435:
[----:B------:R-:W-:Y:S05]  /*14b20*/  BSYNC B0 ;  /* 0x0000000000007941 */ /* 0x000fea0003800000 */
.L_x_4434:
        /* <DEDUP_REMOVED lines=9> */
.L_x_4436:
        /* <DEDUP_REMOVED lines=8> */
.L_x_4437:
        /* <DEDUP_REMOVED lines=12> */
.L_x_4438:
        /* <DEDUP_REMOVED lines=8> */
.L_x_4439:
        /* <DEDUP_REMOVED lines=14> */
.L_x_4440:
        /* <DEDUP_REMOVED lines=8> */
.L_x_4441:
        /* <DEDUP_REMOVED lines=14> */
.L_x_4442:
        /* <DEDUP_REMOVED lines=8> */
.L_x_4443:
        /* <DEDUP_REMOVED lines=14> */
.L_x_4444:
        /* <DEDUP_REMOVED lines=8> */
.L_x_4445:
        /* <DEDUP_REMOVED lines=13> */
.L_x_4446:
[----:B------:R-:W-:Y:S05]  /*15270*/  BRA `(.L_x_4447) ;  /* 0xffffffc800847947 */ /* 0x000fea000383ffff */
.L_x_4387:
        /* <DEDUP_REMOVED lines=8> */
.L_x_4448:
[C---:B------:R-:W-:Y:S01]  /*15300*/  VIADD R6, R4.reuse, 0x10 ;  /* 0x0000001004067836 */ /* 0x040fe20000000000 */
[----:B------:R-:W-:Y:S01]  /*15310*/  ISETP.GE.AND P0, PT, R4, UR39, PT ;  /* 0x0000002704007c0c */ /* 0x000fe2000bf06270 */
[----:B------:R-:W-:Y:S02]  /*15320*/  IMAD.MOV.U32 R13, RZ, RZ, R0 ;  /* 0x000000ffff0d7224 */ /* 0x000fe400078e0000 */
[----:B------:R-:W-:-:S10]  /*15330*/  IMAD.MOV.U32 R2, RZ, RZ, R14 ;  /* 0x000000ffff027224 */ /* 0x000fd400078e000e */
[----:B------:R-:W-:Y:S05]  /*15340*/  WARPSYNC.COLLECTIVE R15, `(.L_x_4449) ;  /* 0x000000000f087348 */ /* 0x000fea0003c00000 */
[----:B------:R0:W1:Y:S02]  /*15350*/  SHFL.IDX P6, R14, R13, R12, R11 ;  /* 0x0000000c0d0e7389 */ /* 0x00006400000c000b */
[----:B01----:R-:W-:Y:S01]  /*15360*/  ENDCOLLECTIVE ;  /* 0x000000000000791b */ /* 0x003fe20003800000 */
.L_x_4449:
        /* <DEDUP_REMOVED lines=8> */
.L_x_4450:
[----:B------:R-:W-:Y:S01]  /*153f0*/  @!PT LDS RZ, [RZ] ;  /* 0x00000000fffff984 */ /* 0x000fe20000000800 */
[----:B------:R-:W-:Y:S01]  /*15400*/  @!PT LDS RZ, [RZ] ;  /* 0x00000000fffff984 */ /* 0x000fe20000000800 */
[----:B------:R-:W-:Y:S01]  /*15410*/  @!PT LDS RZ, [RZ] ;  /* 0x00000000fffff984 */ /* 0x000fe20000000800 */
[----:B------:R0:W-:Y:S04]  /*15420*/  @!P0 LDGSTS.E.BYPASS.LTC128B.128 [R31+0x12400], desc[UR36][R2.64], !P3 ;  /* 0x12400000021f8fae */ /* 0x0001e8000d901d64 */
[----:B------:R0:W-:Y:S04]  /*15430*/  @!P0 LDGSTS.E.BYPASS.LTC128B.128 [R31+0x16400], desc[UR36][R2.64+0x80], !P4 ;  /* 0x16400080021f8fae */ /* 0x0001e8000e101d64 */
[----:B------:R0:W-:Y:S01]  /*15440*/  @!P0 LDGSTS.E.BYPASS.LTC128B.128 [R31+0x1a400], desc[UR36][R2.64+0x100], !P5 ;  /* 0x1a400100021f8fae */ /* 0x0001e2000e901d64 */
[----:B------:R-:W-:Y:S01]  /*15450*/  ISETP.GE.AND P0, PT, R6, UR39, PT ;  /* 0x0000002706007c0c */ /* 0x000fe2000bf06270 */
[----:B------:R-:W-:-:S02]  /*15460*/  IMAD.MOV.U32 R13, RZ, RZ, R0 ;  /* 0x000000ffff0d7224 */ /* 0x000fc400078e0000 */
[----:B------:R-:W-:-:S10]  /*15470*/  IMAD.MOV.U32 R6, RZ, RZ, R14 ;  /* 0x000000ffff067224 */ /* 0x000fd400078e000e */
[----:B0-----:R-:W-:Y:S05]  /*15480*/  WARPSYNC.COLLECTIVE R15, `(.L_x_4451) ;  /* 0x000000000f087348 */ /* 0x001fea0003c00000 */
[----:B------:R1:W2:Y:S02]  /*15490*/  SHFL.IDX P6, R14, R13, R12, R11 ;  /* 0x0000000c0d0e7389 */ /* 0x0002a400000c000b */
[----:B012---:R-:W-:Y:S01]  /*154a0*/  ENDCOLLECTIVE ;  /* 0x000000000000791b */ /* 0x007fe20003800000 */
.L_x_4451:
[----:B------:R-:W-:Y:S02]  /*154b0*/  IMAD.MOV.U32 R13, RZ, RZ, R5 ;  /* 0x000000ffff0d7224 */ /* 0x000fe400078e0005 */
[----:B------:R-:W-:Y:S01]  /*154c0*/  IMAD.MOV.U32 R12, RZ, RZ, 0x2 ;  /* 0x00000002ff0c7424 */ /* 0x000fe200078e00ff */
[----:B------:R-:W-:-:S05]  /*154d0*/  @!P0 LEA R14, P1, R37, R14, 0x1 ;  /* 0x0000000e250e8211 */ /* 0x000fca00078208ff */
[----:B------:R-:W-:-:S08]  /*154e0*/  @!P0 IMAD.MOV.U32 R2, RZ, RZ, R14 ;  /* 0x000000ffff028224 */ /* 0x000fd000078e000e */
[----:B------:R-:W-:Y:S05]  /*154f0*/  WARPSYNC.COLLECTIVE R15, `(.L_x_4452) ;  /* 0x000000000f087348 */ /* 0x000fea0003c00000 */
[----:B------:R0:W1:Y:S02]  /*15500*/  SHFL.IDX P6, R14, R13, R12, R11 ;  /* 0x0000000c0d0e7389 */ /* 0x00006400000c000b */
[----:B01----:R-:W-:Y:S01]  /*15510*/  ENDCOLLECTIVE ;  /* 0x000000000000791b */ /* 0x003fe20003800000 */
.L_x_4452:
[----:B------:R-:W-:Y:S02]  /*15520*/  @!P0 IMAD.X R7, RZ, RZ, R6, P1 ;  /* 0x000000ffff078224 */ /* 0x000fe400008e0606 */
[----:B------:R-:W-:Y:S02]  /*15530*/  VIADD R6, R4, 0x20 ;  /* 0x0000002004067836 */ /* 0x000fe40000000000 */
[----:B------:R-:W-:-:S05]  /*15540*/  @!P0 IMAD.MOV.U32 R3, RZ, RZ, R7 ;  /* 0x000000ffff038224 */ /* 0x000fca00078e0007 */
[----:B------:R-:W-:Y:S01]  /*15550*/  @!PT LDS RZ, [RZ] ;  /* 0x00000000fffff984 */ /* 0x000fe20000000800 */
[----:B------:R-:W-:Y:S01]  /*15560*/  @!PT LDS RZ, [RZ] ;  /* 0x00000000fffff984 */ /* 0x000fe20000000800 */
[----:B------:R-:W-:Y:S01]  /*15570*/  @!PT LDS RZ, [RZ] ;  /* 0x00000000fffff984 */ /* 0x000fe20000000800 */
        /* <DEDUP_REMOVED lines=9> */
.L_x_4453:
[----:B------:R-:W-:Y:S02]  /*15610*/  IMAD.MOV.U32 R13, RZ, RZ, R5 ;  /* 0x000000ffff0d7224 */ /* 0x000fe400078e0005 */
[----:B------:R-:W-:Y:S01]  /*15620*/  IMAD.MOV.U32 R12, RZ, RZ, 0x3 ;  /* 0x00000003ff0c7424 */ /* 0x000fe200078e00ff */
[----:B------:R-:W-:-:S05]  /*15630*/  @!P0 LEA R14, P1, R37, R14, 0x1 ;  /* 0x0000000e250e8211 */ /* 0x000fca00078208ff */
[----:B------:R-:W-:-:S08]  /*15640*/  @!P0 IMAD.MOV.U32 R2, RZ, RZ, R14 ;  /* 0x000000ffff028224 */ /* 0x000fd000078e000e */
[----:B------:R-:W-:Y:S05]  /*15650*/  WARPSYNC.COLLECTIVE R15, `(.L_x_4454) ;  /* 0x000000000f087348 */ /* 0x000fea0003c00000 */
[----:B------:R0:W1:Y:S02]  /*15660*/  SHFL.IDX P6, R14, R13, R12, R11 ;  /* 0x0000000c0d0e7389 */ /* 0x00006400000c000b */
[----:B01----:R-:W-:Y:S01]  /*15670*/  ENDCOLLECTIVE ;  /* 0x000000000000791b */ /* 0x003fe20003800000 */
.L_x_4454:
        /* <DEDUP_REMOVED lines=15> */
.L_x_4455:
[----:B------:R-:W-:Y:S02]  /*15770*/  IMAD.MOV.U32 R13, RZ, RZ, R5 ;  /* 0x000000ffff0d7224 */ /* 0x000fe400078e0005 */
[----:B------:R-:W-:Y:S01]  /*15780*/  IMAD.MOV.U32 R12, RZ, RZ, 0x4 ;  /* 0x00000004ff0c7424 */ /* 0x000fe200078e00ff */
[----:B------:R-:W-:-:S05]  /*15790*/  @!P0 LEA R14, P1, R37, R14, 0x1 ;  /* 0x0000000e250e8211 */ /* 0x000fca00078208ff */
[----:B------:R-:W-:-:S08]  /*157a0*/  @!P0 IMAD.MOV.U32 R2, RZ, RZ, R14 ;  /* 0x000000ffff028224 */ /* 0x000fd000078e000e */
[----:B------:R-:W-:Y:S05]  /*157b0*/  WARPSYNC.COLLECTIVE R15, `(.L_x_4456) ;  /* 0x000000000f087348 */ /* 0x000fea0003c00000 */
[----:B------:R0:W1:Y:S02]  /*157c0*/  SHFL.IDX P6, R14, R13, R12, R11 ;  /* 0x0000000c0d0e7389 */ /* 0x00006400000c000b */
[----:B01----:R-:W-:Y:S01]  /*157d0*/  ENDCOLLECTIVE ;  /* 0x000000000000791b */ /* 0x003fe20003800000 */
.L_x_4456:
        /* <DEDUP_REMOVED lines=15> */
.L_x_4457:
[----:B------:R-:W-:Y:S02]  /*158d0*/  IMAD.MOV.U32 R13, RZ, RZ, R5 ;  /* 0x000000ffff0d7224 */ /* 0x000fe400078e0005 */
[----:B------:R-:W-:Y:S01]  /*158e0*/  IMAD.MOV.U32 R12, RZ, RZ, 0x5 ;  /* 0x00000005ff0c7424 */ /* 0x000fe200078e00ff */
[----:B------:R-:W-:-:S05]  /*158f0*/  @!P0 LEA R14, P1, R37, R14, 0x1 ;  /* 0x0000000e250e8211 */ /* 0x000fca00078208ff */
[----:B------:R-:W-:-:S08]  /*15900*/  @!P0 IMAD.MOV.U32 R2, RZ, RZ, R14 ;  /* 0x000000ffff028224 */ /* 0x000fd000078e000e */
[----:B------:R-:W-:Y:S05]  /*15910*/  WARPSYNC.COLLECTIVE R15, `(.L_x_4458) ;  /* 0x000000000f087348 */ /* 0x000fea0003c00000 */
[----:B------:R0:W1:Y:S02]  /*15920*/  SHFL.IDX P6, R14, R13, R12, R11 ;  /* 0x0000000c0d0e7389 */ /* 0x00006400000c000b */
[----:B01----:R-:W-:Y:S01]  /*15930*/  ENDCOLLECTIVE ;  /* 0x000000000000791b */ /* 0x003fe20003800000 */
.L_x_4458:
        /* <DEDUP_REMOVED lines=15> */
.L_x_4459:
[----:B------:R-:W-:Y:S02]  /*15a30*/  IMAD.MOV.U32 R13, RZ, RZ, R5 ;  /* 0x000000ffff0d7224 */ /* 0x000fe400078e0005 */
[----:B------:R-:W-:Y:S01]  /*15a40*/  IMAD.MOV.U32 R12, RZ, RZ, 0x6 ;  /* 0x00000006ff0c7424 */ /* 0x000fe200078e00ff */
[----:B------:R-:W-:-:S05]  /*15a50*/  @!P0 LEA R14, P1, R37, R14, 0x1 ;  /* 0x0000000e250e8211 */ /* 0x000fca00078208ff */
[----:B------:R-:W-:-:S08]  /*15a60*/  @!P0 IMAD.MOV.U32 R2, RZ, RZ, R14 ;  /* 0x000000ffff028224 */ /* 0x000fd000078e000e */
[----:B------:R-:W-:Y:S05]  /*15a70*/  WARPSYNC.COLLECTIVE R15, `(.L_x_4460) ;  /* 0x000000000f087348 */ /* 0x000fea0003c00000 */
[----:B------:R0:W1:Y:S02]  /*15a80*/  SHFL.IDX P6, R14, R13, R12, R11 ;  /* 0x0000000c0d0e7389 */ /* 0x00006400000c000b */
[----:B01----:R-:W-:Y:S01]  /*15a90*/  ENDCOLLECTIVE ;  /* 0x000000000000791b */ /* 0x003fe20003800000 */
.L_x_4460:
        /* <DEDUP_REMOVED lines=15> */
.L_x_4461:
[----:B------:R-:W-:Y:S02]  /*15b90*/  IMAD.MOV.U32 R13, RZ, RZ, R5 ;  /* 0x000000ffff0d7224 */ /* 0x000fe400078e0005 */
[----:B------:R-:W-:Y:S01]  /*15ba0*/  IMAD.MOV.U32 R12, RZ, RZ, 0x7 ;  /* 0x00000007ff0c7424 */ /* 0x000fe200078e00ff */
[----:B------:R-:W-:-:S05]  /*15bb0*/  @!P0 LEA R14, P1, R37, R14, 0x1 ;  /* 0x0000000e250e8211 */ /* 0x000fca00078208ff */
[----:B------:R-:W-:-:S08]  /*15bc0*/  @!P0 IMAD.MOV.U32 R2, RZ, RZ, R14 ;  /* 0x000000ffff028224 */ /* 0x000fd000078e000e */
[----:B------:R-:W-:Y:S05]  /*15bd0*/  WARPSYNC.COLLECTIVE R15, `(.L_x_4462) ;  /* 0x000000000f087348 */ /* 0x000fea0003c00000 */
[----:B------:R0:W1:Y:S02]  /*15be0*/  SHFL.IDX P6, R14, R13, R12, R11 ;  /* 0x0000000c0d0e7389 */ /* 0x00006400000c000b */
[----:B01----:R-:W-:Y:S01]  /*15bf0*/  ENDCOLLECTIVE ;  /* 0x000000000000791b */ /* 0x003fe20003800000 */
.L_x_4462:
        /* <DEDUP_REMOVED lines=13> */
.L_x_4463:
[----:B------:R-:W-:Y:S05]  /*15cd0*/  BRA `(.L_x_4464) ;  /* 0xffffffc800a47947 */ /* 0x000fea000383ffff */
.L_x_4390:
[----:B0-----:R0:W1:Y:S02]  /*15ce0*/  SYNCS.PHASECHK.TRANS64.TRYWAIT P0, [R17+URZ+0x30820], R0 ;  /* 0x03082000110075a7 */ /* 0x001064000800017f */
[----:B-1----:R-:W-:Y:S05]  /*15cf0*/  @!P0 NANOSLEEP.SYNCS 0x989680 ;  /* 0x009896800000895d */ /* 0x002fea0003900000 */
[----:B------:R-:W1:Y:S02]  /*15d00*/  @!P0 SYNCS.PHASECHK.TRANS64 P0, [R17+URZ+0x30820], R0 ;  /* 0x03082000110085a7 */ /* 0x000e64000800007f */
[----:B-1----:R-:W-:Y:S05]  /*15d10*/  @!P0 BRA `(.L_x_4390) ;  /* 0xfffffffc00f08947 */ /* 0x002fea000383ffff */
[----:B------:R-:W-:Y:S05]  /*15d20*/  BRA `(.L_x_4465) ;  /* 0xffffffcc00087947 */ /* 0x000fea000383ffff */
.L_x_4394:
[----:B0-----:R0:W1:Y:S02]  /*15d30*/  SYNCS.PHASECHK.TRANS64.TRYWAIT P0, [R6+URZ+0x30840], R3 ;  /* 0x03084003060075a7 */ /* 0x001064000800017f */
[----:B-1----:R-:W-:Y:S05]  /*15d40*/  @!P0 NANOSLEEP.SYNCS 0x989680 ;  /* 0x009896800000895d */ /* 0x002fea0003900000 */
[----:B------:R-:W1:Y:S02]  /*15d50*/  @!P0 SYNCS.PHASECHK.TRANS64 P0, [R6+URZ+0x30840], R3 ;  /* 0x03084003060085a7 */ /* 0x000e64000800007f */
[----:B-1----:R-:W-:Y:S05]  /*15d60*/  @!P0 BRA `(.L_x_4394) ;  /* 0xfffffffc00f08947 */ /* 0x002fea000383ffff */
[----:B------:R-:W-:Y:S05]  /*15d70*/  BRA `(.L_x_4466) ;  /* 0xffffffcc00c87947 */ /* 0x000fea000383ffff */
.L_x_4395:
        /* <DEDUP_REMOVED lines=8> */
.L_x_4468:
[----:B------:R-:W-:Y:S05]  /*15e00*/  BSYNC B1 ;  /* 0x0000000000017941 */ /* 0x000fea0003800000 */
.L_x_4467:
        /* <DEDUP_REMOVED lines=9> */
.L_x_4469:
[----:B------:R-:W-:Y:S02]  /*15ea0*/  IMAD R8, R8, 0x2, R17 ;  /* 0x0000000208087824 */ /* 0x000fe400078e0211 */
[----:B------:R-:W-:Y:S02]  /*15eb0*/  IMAD.MOV.U32 R13, RZ, RZ, R10 ;  /* 0x000000ffff0d7224 */ /* 0x000fe400078e000a */
[----:B------:R-:W-:Y:S01]  /*15ec0*/  IMAD.MOV.U32 R12, RZ, RZ, 0x1 ;  /* 0x00000001ff0c7424 */ /* 0x000fe200078e00ff */
[----:B------:R-:W-:-:S13]  /*15ed0*/  IADD3 R2, P0, R14, R4, RZ ;  /* 0x000000040e027210 */ /* 0x000fda0007f1e0ff */
[----:B------:R-:W-:Y:S05]  /*15ee0*/  WARPSYNC.COLLECTIVE R15, `(.L_x_4470) ;  /* 0x000000000f087348 */ /* 0x000fea0003c00000 */
[----:B------:R0:W1:Y:S02]  /*15ef0*/  SHFL.IDX P6, R14, R13, R12, R11 ;  /* 0x0000000c0d0e7389 */ /* 0x00006400000c000b */
[----:B01----:R-:W-:Y:S01]  /*15f00*/  ENDCOLLECTIVE ;  /* 0x000000000000791b */ /* 0x003fe20003800000 */
.L_x_4470:
[----:B------:R-:W-:-:S05]  /*15f10*/  IMAD.X R3, RZ, RZ, R3, P0 ;  /* 0x000000ffff037224 */ /* 0x000fca00000e0603 */
[----:B------:R-:W-:Y:S01]  /*15f20*/  @!PT LDS RZ, [RZ] ;  /* 0x00000000fffff984 */ /* 0x000fe20000000800 */
[----:B------:R-:W-:Y:S01]  /*15f30*/  @!PT LDS RZ, [RZ] ;  /* 0x00000000fffff984 */ /* 0x000fe20000000800 */
[----:B------:R-:W-:Y:S01]  /*15f40*/  @!PT LDS RZ, [RZ] ;  /* 0x00000000fffff984 */ /* 0x000fe20000000800 */
[----:B------:R-:W-:Y:S04]  /*15f50*/  LDGSTS.E.BYPASS.LTC128B.128 [R8+0x1e400], desc[UR36][R2.64], !P3 ;  /* 0x1e40000002087fae */ /* 0x000fe8000d901d64 */
[----:B------:R-:W-:Y:S01]  /*15f60*/  LDGSTS.E.BYPASS.LTC128B.128 [R8+0x21400], desc[UR36][R2.64+0x80], !P2 ;  /* 0x2140008002087fae */ /* 0x000fe2000d101d64 */
[----:B------:R-:W-:-:S03]  /*15f70*/  IMAD.MOV.U32 R13, RZ, RZ, R7 ;  /* 0x000000ffff0d7224 */ /* 0x000fc600078e0007 */
[----:B------:R0:W-:Y:S02]  /*15f80*/  LDGSTS.E.BYPASS.LTC128B.128 [R8+0x24400], desc[UR36][R2.64+0x100], !P1 ;  /* 0x2440010002087fae */ /* 0x0001e4000c901d64 */
[----:B0-----:R-:W-:-:S07]  /*15f90*/  IMAD.MOV.U32 R3, RZ, RZ, R14 ;  /* 0x000000ffff037224 */ /* 0x001fce00078e000e */
[----:B------:R-:W-:Y:S05]  /*15fa0*/  WARPSYNC.COLLECTIVE R15, `(.L_x_4471) ;  /* 0x000000000f087348 */ /* 0x000fea0003c00000 */
[----:B------:R0:W1:Y:S02]  /*15fb0*/  SHFL.IDX P6, R14, R13, R12, R11 ;  /* 0x0000000c0d0e7389 */ /* 0x00006400000c000b */
[----:B01----:R-:W-:Y:S01]  /*15fc0*/  ENDCOLLECTIVE ;  /* 0x000000000000791b */ /* 0x003fe20003800000 */
.L_x_4471:
[----:B------:R-:W-:Y:S02]  /*15fd0*/  IMAD.MOV.U32 R13, RZ, RZ, R10 ;  /* 0x000000ffff0d7224 */ /* 0x000fe400078e000a */
[----:B------:R-:W-:Y:S01]  /*15fe0*/  IMAD.MOV.U32 R12, RZ, RZ, 0x2 ;  /* 0x00000002ff0c7424 */ /* 0x000fe200078e00ff */
[----:B------:R-:W-:-:S13]  /*15ff0*/  IADD3 R2, P0, R14, R4, RZ ;  /* 0x000000040e027210 */ /* 0x000fda0007f1e0ff */
[----:B------:R-:W-:Y:S05]  /*16000*/  WARPSYNC.COLLECTIVE R15, `(.L_x_4472) ;  /* 0x000000000f087348 */ /* 0x000fea0003c00000 */
[----:B------:R0:W1:Y:S02]  /*16010*/  SHFL.IDX P6, R14, R13, R12, R11 ;  /* 0x0000000c0d0e7389 */ /* 0x00006400000c000b */
[----:B01----:R-:W-:Y:S01]  /*16020*/  ENDCOLLECTIVE ;  /* 0x000000000000791b */ /* 0x003fe20003800000 */
.L_x_4472:
        /* <DEDUP_REMOVED lines=12> */
.L_x_4473:
[----:B------:R-:W-:Y:S02]  /*160f0*/  IMAD.MOV.U32 R13, RZ, RZ, R10 ;  /* 0x000000ffff0d7224 */ /* 0x000fe400078e000a */
[----:B------:R-:W-:Y:S01]  /*16100*/  IMAD.MOV.U32 R12, RZ, RZ, 0x3 ;  /* 0x00000003ff0c7424 */ /* 0x000fe200078e00ff */
[----:B------:R-:W-:-:S13]  /*16110*/  IADD3 R2, P0, R14, R4, RZ ;  /* 0x000000040e027210 */ /* 0x000fda0007f1e0ff */
[----:B------:R-:W-:Y:S05]  /*16120*/  WARPSYNC.COLLECTIVE R15, `(.L_x_4474) ;  /* 0x000000000f087348 */ /* 0x000fea0003c00000 */
[----:B------:R0:W1:Y:S02]  /*16130*/  SHFL.IDX P6, R14, R13, R12, R11 ;  /* 0x0000000c0d0e7389 */ /* 0x00006400000c000b */
[----:B01----:R-:W-:Y:S01]  /*16140*/  ENDCOLLECTIVE ;  /* 0x000000000000791b */ /* 0x003fe20003800000 */
.L_x_4474:
        /* <DEDUP_REMOVED lines=12> */
.L_x_4475:
[----:B------:R-:W-:Y:S02]  /*16210*/  IMAD.MOV.U32 R13, RZ, RZ, R10 ;  /* 0x000000ffff0d7224 */ /* 0x000fe400078e000a */
[----:B------:R-:W-:Y:S01]  /*16220*/  IMAD.MOV.U32 R12, RZ, RZ, 0x4 ;  /* 0x00000004ff0c7424 */ /* 0x000fe200078e00ff */
[----:B------:R-:W-:-:S13]  /*16230*/  IADD3 R2, P0, R14, R4, RZ ;  /* 0x000000040e027210 */ /* 0x000fda0007f1e0ff */
[----:B------:R-:W-:Y:S05]  /*16240*/  WARPSYNC.COLLECTIVE R15, `(.L_x_4476) ;  /* 0x000000000f087348 */ /* 0x000fea0003c00000 */
[----:B------:R0:W1:Y:S02]  /*16250*/  SHFL.IDX P6, R14, R13, R12, R11 ;  /* 0x0000000c0d0e7389 */ /* 0x00006400000c000b */
[----:B01----:R-:W-:Y:S01]  /*16260*/  ENDCOLLECTIVE ;  /* 0x000000000000791b */ /* 0x003fe20003800000 */
.L_x_4476:
        /* <DEDUP_REMOVED lines=12> */
.L_x_4477:
[----:B------:R-:W-:Y:S02]  /*16330*/  IMAD.MOV.U32 R13, RZ, RZ, R10 ;  /* 0x000000ffff0d7224 */ /* 0x000fe400078e000a */
[----:B------:R-:W-:Y:S01]  /*16340*/  IMAD.MOV.U32 R12, RZ, RZ, 0x5 ;  /* 0x00000005ff0c7424 */ /* 0x000fe200078e00ff */
[----:B------:R-:W-:-:S13]  /*16350*/  IADD3 R2, P0, R14, R4, RZ ;  /* 0x000000040e027210 */ /* 0x000fda0007f1e0ff */
[----:B------:R-:W-:Y:S05]  /*16360*/  WARPSYNC.COLLECTIVE R15, `(.L_x_4478) ;  /* 0x000000000f087348 */ /* 0x000fea0003c00000 */
[----:B------:R0:W1:Y:S02]  /*16370*/  SHFL.IDX P6, R14, R13, R12, R11 ;  /* 0x0000000c0d0e7389 */ /* 0x00006400000c000b */
[----:B01----:R-:W-:Y:S01]  /*16380*/  ENDCOLLECTIVE ;  /* 0x000000000000791b */ /* 0x003fe20003800000 */
.L_x_4478:
        /* <DEDUP_REMOVED lines=12> */
.L_x_4479:
[----:B------:R-:W-:Y:S05]  /*16450*/  BRA `(.L_x_4480) ;  /* 0xffffffcc00187947 */ /* 0x000fea000383ffff */
.L_x_4400:
[----:B0-----:R0:W1:Y:S02]  /*16460*/  SYNCS.PHASECHK.TRANS64.TRYWAIT P0, [R6+URZ+0x30860], R3 ;  /* 0x03086003060075a7 */ /* 0x001064000800017f */
[----:B-1----:R-:W-:Y:S05]  /*16470*/  @!P0 NANOSLEEP.SYNCS 0x989680 ;  /* 0x009896800000895d */ /* 0x002fea0003900000 */
[----:B------:R-:W1:Y:S02]  /*16480*/  @!P0 SYNCS.PHASECHK.TRANS64 P0, [R6+URZ+0x30860], R3 ;  /* 0x03086003060085a7 */ /* 0x000e64000800007f */
[----:B-1----:R-:W-:Y:S05]  /*16490*/  @!P0 BRA `(.L_x_4400) ;  /* 0xfffffffc00f08947 */ /* 0x002fea000383ffff */
[----:B------:R-:W-:Y:S05]  /*164a0*/  BRA `(.L_x_4481) ;  /* 0xffffffcc00747947 */ /* 0x000fea000383ffff */
.L_x_4401:
        /* <DEDUP_REMOVED lines=8> */
.L_x_4483:
[----:B------:R-:W-:Y:S05]  /*16530*/  BSYNC B1 ;  /* 0x0000000000017941 */ /* 0x000fea0003800000 */
.L_x_4482:
        /* <DEDUP_REMOVED lines=9> */
.L_x_4484:
[----:B------:R-:W-:Y:S02]  /*165d0*/  IMAD.MOV.U32 R13, RZ, RZ, R19 ;  /* 0x000000ffff0d7224 */ /* 0x000fe400078e0013 */
[----:B------:R-:W-:Y:S01]  /*165e0*/  IMAD.MOV.U32 R12, RZ, RZ, 0x1 ;  /* 0x00000001ff0c7424 */ /* 0x000fe200078e00ff */
[----:B------:R-:W-:-:S13]  /*165f0*/  IADD3 R2, P0, R14, R4, RZ ;  /* 0x000000040e027210 */ /* 0x000fda0007f1e0ff */
[----:B------:R-:W-:Y:S05]  /*16600*/  WARPSYNC.COLLECTIVE R15, `(.L_x_4485) ;  /* 0x000000000f087348 */ /* 0x000fea0003c00000 */
[----:B------:R0:W1:Y:S02]  /*16610*/  SHFL.IDX P6, R14, R13, R12, R11 ;  /* 0x0000000c0d0e7389 */ /* 0x00006400000c000b */
[----:B01----:R-:W-:Y:S01]  /*16620*/  ENDCOLLECTIVE ;  /* 0x000000000000791b */ /* 0x003fe20003800000 */
.L_x_4485:
        /* <DEDUP_REMOVED lines=15> */
.L_x_4486:
[----:B------:R-:W-:Y:S02]  /*16720*/  IMAD.MOV.U32 R13, RZ, RZ, R19 ;  /* 0x000000ffff0d7224 */ /* 0x000fe400078e0013 */
[----:B------:R-:W-:Y:S01]  /*16730*/  IMAD.MOV.U32 R12, RZ, RZ, 0x2 ;  /* 0x00000002ff0c7424 */ /* 0x000fe200078e00ff */
[----:B------:R-:W-:-:S13]  /*16740*/  IADD3 R2, P0, R14, R4, RZ ;  /* 0x000000040e027210 */ /* 0x000fda0007f1e0ff */
[----:B------:R-:W-:Y:S05]  /*16750*/  WARPSYNC.COLLECTIVE R15, `(.L_x_4487) ;  /* 0x000000000f087348 */ /* 0x000fea0003c00000 */
[----:B------:R0:W1:Y:S02]  /*16760*/  SHFL.IDX P6, R14, R13, R12, R11 ;  /* 0x0000000c0d0e7389 */ /* 0x00006400000c000b */
[----:B01----:R-:W-:Y:S01]  /*16770*/  ENDCOLLECTIVE ;  /* 0x000000000000791b */ /* 0x003fe20003800000 */
.L_x_4487:
        /* <DEDUP_REMOVED lines=15> */
.L_x_4488:
[----:B------:R-:W-:Y:S02]  /*16870*/  IMAD.MOV.U32 R13, RZ, RZ, R19 ;  /* 0x000000ffff0d7224 */ /* 0x000fe400078e0013 */
[----:B------:R-:W-:Y:S01]  /*16880*/  IMAD.MOV.U32 R12, RZ, RZ, 0x3 ;  /* 0x00000003ff0c7424 */ /* 0x000fe200078e00ff */
[----:B------:R-:W-:-:S13]  /*16890*/  IADD3 R2, P0, R14, R4, RZ ;  /* 0x000000040e027210 */ /* 0x000fda0007f1e0ff */
[----:B------:R-:W-:Y:S05]  /*168a0*/  WARPSYNC.COLLECTIVE R15, `(.L_x_4489) ;  /* 0x000000000f087348 */ /* 0x000fea0003c00000 */
[----:B------:R0:W1:Y:S02]  /*168b0*/  SHFL.IDX P6, R14, R13, R12, R11 ;  /* 0x0000000c0d0e7389 */ /* 0x00006400000c000b */
[----:B01----:R-:W-:Y:S01]  /*168c0*/  ENDCOLLECTIVE ;  /* 0x000000000000791b */ /* 0x003fe20003800000 */
.L_x_4489:
        /* <DEDUP_REMOVED lines=15> */
.L_x_4490:
[----:B------:R-:W-:Y:S02]  /*169c0*/  IMAD.MOV.U32 R13, RZ, RZ, R19 ;  /* 0x000000ffff0d7224 */ /* 0x000fe400078e0013 */
[----:B------:R-:W-:Y:S01]  /*169d0*/  IMAD.MOV.U32 R12, RZ, RZ, 0x4 ;  /* 0x00000004ff0c7424 */ /* 0x000fe200078e00ff */
[----:B------:R-:W-:-:S13]  /*169e0*/  IADD3 R2, P0, R14, R4, RZ ;  /* 0x000000040e027210 */ /* 0x000fda0007f1e0ff */
[----:B------:R-:W-:Y:S05]  /*169f0*/  WARPSYNC.COLLECTIVE R15, `(.L_x_4491) ;  /* 0x000000000f087348 */ /* 0x000fea0003c00000 */
[----:B------:R0:W1:Y:S02]  /*16a00*/  SHFL.IDX P6, R14, R13, R12, R11 ;  /* 0x0000000c0d0e7389 */ /* 0x00006400000c000b */
[----:B01----:R-:W-:Y:S01]  /*16a10*/  ENDCOLLECTIVE ;  /* 0x000000000000791b */ /* 0x003fe20003800000 */
.L_x_4491:
        /* <DEDUP_REMOVED lines=15> */
.L_x_4492:
[----:B------:R-:W-:Y:S02]  /*16b10*/  IMAD.MOV.U32 R13, RZ, RZ, R19 ;  /* 0x000000ffff0d7224 */ /* 0x000fe400078e0013 */
[----:B------:R-:W-:Y:S01]  /*16b20*/  IMAD.MOV.U32 R12, RZ, RZ, 0x5 ;  /* 0x00000005ff0c7424 */ /* 0x000fe200078e00ff */
[----:B------:R-:W-:-:S13]  /*16b30*/  IADD3 R2, P0, R14, R4, RZ ;  /* 0x000000040e027210 */ /* 0x000fda0007f1e0ff */
[----:B------:R-:W-:Y:S05]  /*16b40*/  WARPSYNC.COLLECTIVE R15, `(.L_x_4493) ;  /* 0x000000000f087348 */ /* 0x000fea0003c00000 */
[----:B------:R0:W1:Y:S02]  /*16b50*/  SHFL.IDX P6, R14, R13, R12, R11 ;  /* 0x0000000c0d0e7389 */ /* 0x00006400000c000b */
[----:B01----:R-:W-:Y:S01]  /*16b60*/  ENDCOLLECTIVE ;  /* 0x000000000000791b */ /* 0x003fe20003800000 */
.L_x_4493:
        /* <DEDUP_REMOVED lines=12> */
.L_x_4494:
[----:B------:R-:W-:Y:S01]  /*16c30*/  @!PT LDS RZ, [RZ] ;  /* 0x00000000fffff984 */ /* 0x000fe20000000800 */
[----:B------:R-:W-:Y:S01]  /*16c40*/  @!PT LDS RZ, [RZ] ;  /* 0x00000000fffff984 */ /* 0x000fe20000000800 */
[----:B------:R-:W-:Y:S01]  /*16c50*/  @!PT LDS RZ, [RZ] ;  /* 0x00000000fffff984 */ /* 0x000fe20000000800 */
[----:B------:R0:W-:Y:S01]  /*16c60*/  LDGSTS.E.BYPASS.LTC128B.128 [R7+0x5400], desc[UR36][R2.64+0x80], !P0 ;  /* 0x0540008002077fae */ /* 0x0001e2000c101d64 */
[----:B------:R-:W-:-:S13]  /*16c70*/  ISETP.LT.OR P0, PT, R8, 0x41, P1 ;  /* 0x000000410800780c */ /* 0x000fda0000f01670 */
[----:B------:R0:W-:Y:S01]  /*16c80*/  LDGSTS.E.BYPASS.LTC128B.128 [R7+0x8400], desc[UR36][R2.64+0x100], !P0 ;  /* 0x0840010002077fae */ /* 0x0001e2000c101d64 */
[----:B------:R-:W-:Y:S05]  /*16c90*/  BRA `(.L_x_4495) ;  /* 0xffffffc800747947 */ /* 0x000fea000383ffff */
.L_x_4409:
[----:B0-----:R0:W1:Y:S02]  /*16ca0*/  SYNCS.PHASECHK.TRANS64.TRYWAIT P0, [R4+URZ+0x30860], R3 ;  /* 0x03086003040075a7 */ /* 0x001064000800017f */
[----:B-1----:R-:W-:Y:S05]  /*16cb0*/  @!P0 NANOSLEEP.SYNCS 0x989680 ;  /* 0x009896800000895d */ /* 0x002fea0003900000 */
[----:B------:R-:W1:Y:S02]  /*16cc0*/  @!P0 SYNCS.PHASECHK.TRANS64 P0, [R4+URZ+0x30860], R3 ;  /* 0x03086003040085a7 */ /* 0x000e64000800007f */
[----:B-1----:R-:W-:Y:S05]  /*16cd0*/  @!P0 BRA `(.L_x_4409) ;  /* 0xfffffffc00f08947 */ /* 0x002fea000383ffff */
[----:B------:R-:W-:Y:S05]  /*16ce0*/  BRA `(.L_x_4496) ;  /* 0xffffffcc00947947 */ /* 0x000fea000383ffff */
.L_x_4410:
        /* <DEDUP_REMOVED lines=8> */
.L_x_4498:
[----:B------:R-:W-:Y:S05]  /*16d70*/  BSYNC B0 ;  /* 0x0000000000007941 */ /* 0x000fea0003800000 */
.L_x_4497:
        /* <DEDUP_REMOVED lines=9> */
.L_x_4499:
[----:B------:R-:W-:Y:S02]  /*16e10*/  IMAD.MOV.U32 R13, RZ, RZ, R19 ;  /* 0x000000ffff0d7224 */ /* 0x000fe400078e0013 */
[----:B------:R-:W-:Y:S01]  /*16e20*/  IMAD.MOV.U32 R12, RZ, RZ, 0x1 ;  /* 0x00000001ff0c7424 */ /* 0x000fe200078e00ff */
[----:B------:R-:W-:-:S13]  /*16e30*/  IADD3 R2, P0, R14, R6, RZ ;  /* 0x000000060e027210 */ /* 0x000fda0007f1e0ff */
[----:B------:R-:W-:Y:S05]  /*16e40*/  WARPSYNC.COLLECTIVE R15, `(.L_x_4500) ;  /* 0x000000000f087348 */ /* 0x000fea0003c00000 */
[----:B------:R0:W1:Y:S02]  /*16e50*/  SHFL.IDX P6, R14, R13, R12, R11 ;  /* 0x0000000c0d0e7389 */ /* 0x00006400000c000b */
[----:B01----:R-:W-:Y:S01]  /*16e60*/  ENDCOLLECTIVE ;  /* 0x000000000000791b */ /* 0x003fe20003800000 */
.L_x_4500:
        /* <DEDUP_REMOVED lines=13> */
.L_x_4501:
        /* <DEDUP_REMOVED lines=12> */
.L_x_4502:
        /* <DEDUP_REMOVED lines=12> */
.L_x_4503:
        /* <DEDUP_REMOVED lines=12> */
.L_x_4504:
        /* <DEDUP_REMOVED lines=12> */
.L_x_4505:
        /* <DEDUP_REMOVED lines=12> */
.L_x_4506:
        /* <DEDUP_REMOVED lines=12> */
.L_x_4507:
        /* <DEDUP_REMOVED lines=12> */
.L_x_4508:
        /* <DEDUP_REMOVED lines=12> */
.L_x_4509:
[----:B------:R-:W-:Y:S01]  /*17540*/  @!PT LDS RZ, [RZ] ;  /* 0x00000000fffff984 */ /* 0x000fe20000000800 */
[----:B------:R-:W-:Y:S01]  /*17550*/  @!PT LDS RZ, [RZ] ;  /* 0x00000000fffff984 */ /* 0x000fe20000000800 */
[----:B------:R-:W-:Y:S01]  /*17560*/  @!PT LDS RZ, [RZ] ;  /* 0x00000000fffff984 */ /* 0x000fe20000000800 */
[----:B------:R0:W-:Y:S01]  /*17570*/  LDGSTS.E.BYPASS.LTC128B.128 [R0+0x5400], desc[UR36][R2.64+0x80], !P0 ;  /* 0x0540008002007fae */ /* 0x0001e2000c101d64 */
[----:B------:R-:W-:-:S13]  /*17580*/  ISETP.LT.OR P0, PT, R5, 0x41, P1 ;  /* 0x000000410500780c */ /* 0x000fda0000f01670 */
[----:B------:R0:W-:Y:S01]  /*17590*/  LDGSTS.E.BYPASS.LTC128B.128 [R0+0x8400], desc[UR36][R2.64+0x100], !P0 ;  /* 0x0840010002007fae */ /* 0x0001e2000c101d64 */
[----:B------:R-:W-:Y:S05]  /*175a0*/  BRA `(.L_x_4510) ;  /* 0xffffffc8005c7947 */ /* 0x000fea000383ffff */
.L_x_4415:
        /* <DEDUP_REMOVED lines=8> */
.L_x_4512:
[----:B------:R-:W-:Y:S05]  /*17630*/  BSYNC B0 ;  /* 0x0000000000007941 */ /* 0x000fea0003800000 */
.L_x_4511:
[----:B------:R-:W-:Y:S05]  /*17640*/  BRA `(.L_x_4513) ;  /* 0xffffffc800e47947 */ /* 0x000fea000383ffff */
.L_x_4418:
[----:B-1----:R1:W2:Y:S02]  /*17650*/  SYNCS.PHASECHK.TRANS64.TRYWAIT P0, [R4+URZ+0x30820], R0 ;  /* 0x03082000040075a7 */ /* 0x0022a4000800017f */
[----:B--2---:R-:W-:Y:S05]  /*17660*/  @!P0 NANOSLEEP.SYNCS 0x989680 ;  /* 0x009896800000895d */ /* 0x004fea0003900000 */
[----:B------:R-:W2:Y:S02]  /*17670*/  @!P0 SYNCS.PHASECHK.TRANS64 P0, [R4+URZ+0x30820], R0 ;  /* 0x03082000040085a7 */ /* 0x000ea4000800007f */
[----:B--2---:R-:W-:Y:S05]  /*17680*/  @!P0 BRA `(.L_x_4418) ;  /* 0xfffffffc00f08947 */ /* 0x004fea000383ffff */
[----:B------:R-:W-:Y:S05]  /*17690*/  BRA `(.L_x_4514) ;  /* 0xffffffcc002c7947 */ /* 0x000fea000383ffff */
.L_x_4419:
        /* <DEDUP_REMOVED lines=11> */
.L_x_4516:
[----:B------:R-:W-:Y:S05]  /*17750*/  BSYNC B0 ;  /* 0x0000000000007941 */ /* 0x000fea0003800000 */
.L_x_4515:
[----:B------:R-:W-:Y:S05]  /*17760*/  BRA `(.L_x_4517) ;  /* 0xffffffcc00147947 */ /* 0x000fea000383ffff */
.L_x_4422:
[----:B------:R-:W-:Y:S01]  /*17770*/  BSSY B1, `(.L_x_4518) ;  /* 0x0000006000017945 */ /* 0x000fe20003800000 */
[----:B------:R-:W-:-:S07]  /*17780*/  IMAD.MOV.U32 R15, RZ, RZ, -0x1 ;  /* 0xffffffffff0f7424 */ /* 0x000fce00078e00ff */
[----:B01---5:R-:W-:Y:S05]  /*17790*/  WARPSYNC.COLLECTIVE R15, `(.L_x_4519) ;  /* 0x000000000f0c7348 */ /* 0x023fea0003c00000 */
[----:B------:R-:W-:Y:S02]  /*177a0*/  ELECT P6, UR62, PT ;  /* 0x00000000003e782f */ /* 0x000fe400038c0000 */
[----:B------:R-:W-:Y:S01]  /*177b0*/  MOV R14, UR62 ;  /* 0x0000003e000e7c02 */ /* 0x000fe20008000f00 */
[----:B01---5:R-:W-:Y:S10]  /*177c0*/  ENDCOLLECTIVE ;  /* 0x000000000000791b */ /* 0x023ff40003800000 */
.L_x_4519:
[----:B------:R-:W-:Y:S05]  /*177d0*/  BSYNC B1 ;  /* 0x0000000000017941 */ /* 0x000fea0003800000 */
.L_x_4518:
[----:B------:R-:W-:Y:S05]  /*177e0*/  BRA `(.L_x_4520) ;  /* 0xffffffcc000c7947 */ /* 0x000fea000383ffff */
.L_x_4424:
[----:B-1----:R1:W2:Y:S02]  /*177f0*/  SYNCS.PHASECHK.TRANS64.TRYWAIT P1, [R5+URZ+0x30840], R0 ;  /* 0x03084000050075a7 */ /* 0x0022a4000802017f */
[----:B--2---:R-:W-:Y:S05]  /*17800*/  @!P1 NANOSLEEP.SYNCS 0x989680 ;  /* 0x009896800000995d */ /* 0x004fea0003900000 */
[----:B------:R-:W2:Y:S02]  /*17810*/  @!P1 SYNCS.PHASECHK.TRANS64 P1, [R5+URZ+0x30840], R0 ;  /* 0x03084000050095a7 */ /* 0x000ea4000802007f */
[----:B--2---:R-:W-:Y:S05]  /*17820*/  @!P1 BRA `(.L_x_4424) ;  /* 0xfffffffc00f09947 */ /* 0x004fea000383ffff */
[----:B------:R-:W-:Y:S05]  /*17830*/  BRA `(.L_x_4521) ;  /* 0xffffffcc00347947 */ /* 0x000fea000383ffff */
.L_x_4426:
[----:B--2---:R2:W3:Y:S02]  /*17840*/  SYNCS.PHASECHK.TRANS64.TRYWAIT P1, [R23+URZ+0x30840], R2 ;  /* 0x03084002170075a7 */ /* 0x0044e4000802017f */
[----:B---3--:R-:W-:Y:S05]  /*17850*/  @!P1 NANOSLEEP.SYNCS 0x989680 ;  /* 0x009896800000995d */ /* 0x008fea0003900000 */
[----:B------:R-:W3:Y:S02]  /*17860*/  @!P1 SYNCS.PHASECHK.TRANS64 P1, [R23+URZ+0x30840], R2 ;  /* 0x03084002170095a7 */ /* 0x000ee4000802007f */
[----:B---3--:R-:W-:Y:S05]  /*17870*/  @!P1 BRA `(.L_x_4426) ;  /* 0xfffffffc00f09947 */ /* 0x008fea000383ffff */
[----:B------:R-:W-:Y:S05]  /*17880*/  BRA `(.L_x_4522) ;  /* 0xffffffcc00407947 */ /* 0x000fea000383ffff */
.L_x_4428:
[----:B---3--:R3:W4:Y:S02]  /*17890*/  SYNCS.PHASECHK.TRANS64.TRYWAIT P1, [R5+URZ+0x30860], R0 ;  /* 0x03086000050075a7 */ /* 0x008724000802017f */
[----:B----4-:R-:W-:Y:S05]  /*178a0*/  @!P1 NANOSLEEP.SYNCS 0x989680 ;  /* 0x009896800000995d */ /* 0x010fea0003900000 */
[----:B------:R-:W4:Y:S02]  /*178b0*/  @!P1 SYNCS.PHASECHK.TRANS64 P1, [R5+URZ+0x30860], R0 ;  /* 0x03086000050095a7 */ /* 0x000f24000802007f */
[----:B----4-:R-:W-:Y:S05]  /*178c0*/  @!P1 BRA `(.L_x_4428) ;  /* 0xfffffffc00f09947 */ /* 0x010fea000383ffff */
[----:B------:R-:W-:Y:S05]  /*178d0*/  BRA `(.L_x_4523) ;  /* 0xffffffcc003c7947 */ /* 0x000fea000383ffff */
.L_x_4524:
        /* <DEDUP_REMOVED lines=10> */
.L_x_15836:


//--------------------- .text._ZN7cutlass13device_kernelIN5flash11enable_sm90INS1_16FlashAttnFwdSm90INS1_25CollectiveMainloopFwdSm90ILi2EN4cute5tupleIJNS5_1CILi1EEES8_S8_EEENS6_IJNS7_ILi128EEENS7_ILi96EEENS7_ILi192EEEEEELi192ENS_10bfloat16_tEfNS_4arch4Sm90ELb0ELb1ELb0ELb1ELb1ELb0ELb0ELb1ELb1ELb1ELb0ELb0EEENS1_21CollectiveEpilogueFwdINS6_IJSA_SC_SB_EEES9_SE_SG_Li256ELb1ELb1ELb0ELb0EEENS1_36VarlenDynamicPersistentTileSchedulerILi128ELi96ELi256ELi128ELb0ELb1ELb1ELb1ELb0ELb1EEEEEEEEEvNT_6ParamsE --------------------------
	.section	.text._ZN7cutlass13device_kernelIN5flash11enable_sm90INS1_16FlashAttnFwdSm90INS1_25CollectiveMainloopFwdSm90ILi2EN4cute5tupleIJNS5_1CILi1EEES8_S8_EEENS6_IJNS7_ILi128EEENS7_ILi96EEENS7_ILi192EEEEEELi192ENS_10bfloat16_tEfNS_4arch4Sm90ELb0ELb1ELb0ELb1ELb1ELb0ELb0ELb1ELb1ELb1ELb0ELb0EEENS1_21CollectiveEpilogueFwdINS6_IJSA_SC_SB_EEES9_SE_SG_Li256ELb1ELb1ELb0ELb0EEENS1_36VarlenDynamicPersistentTileSchedulerILi128ELi96ELi256ELi128ELb0ELb1ELb1ELb1ELb0ELb1EEEEEEEEEvNT_6ParamsE,"ax",@progbits
	.align	128
.text._ZN7cutlass13device_kernelIN5flash11enable_sm90INS1_16FlashAttnFwdSm90INS1_25CollectiveMainloopFwdSm90ILi2EN4cute5tupleIJNS5_1CILi1EEES8_S8_EEENS6_IJNS7_ILi128EEENS7_ILi96EEENS7_ILi192EEEEEELi192ENS_10bfloat16_tEfNS_4arch4Sm90ELb0ELb1ELb0ELb1ELb1ELb0ELb0ELb1ELb1ELb1ELb0ELb0EEENS1_21CollectiveEpilogueFwdINS6_IJSA_SC_SB_EEES9_SE_SG_Li256ELb1ELb1ELb0ELb0EEENS1_36VarlenDynamicPersistentTileSchedulerILi128ELi96ELi256ELi128ELb0ELb1ELb1ELb1ELb0ELb1EEEEEEEEEvNT_6ParamsE:
        .type           _ZN7cutlass13device_kernelIN5flash11enable_sm90INS1_16FlashAttnFwdSm90INS1_25CollectiveMainloopFwdSm90ILi2EN4cute5tupleIJNS5_1CILi1EEES8_S8_EEENS6_IJNS7_ILi128EEENS7_ILi96EEENS7_ILi192EEEEEELi192ENS_10bfloat16_tEfNS_4arch4Sm90ELb0ELb1ELb0ELb1ELb1ELb0ELb0ELb1ELb1ELb1ELb0ELb0EEENS1_21CollectiveEpilogueFwdINS6_IJSA_SC_SB_EEES9_SE_SG_Li256ELb1ELb1ELb0ELb0EEENS1_36VarlenDynamicPersistentTileSchedulerILi128ELi96ELi256ELi128ELb0ELb1ELb1ELb1ELb0ELb1EEEEEEEEEvNT_6ParamsE,@function
        .size           _ZN7cutlass13device_kernelIN5flash11enable_sm90INS1_16FlashAttnFwdSm90INS1_25CollectiveMainloopFwdSm90ILi2EN4cute5tupleIJNS5_1CILi1EEES8_S8_EEENS6_IJNS7_ILi128EEENS7_ILi96EEENS7_ILi192EEEEEELi192ENS_10bfloat16_tEfNS_4arch4Sm90ELb0ELb1ELb0ELb1ELb1ELb0ELb0ELb1ELb1ELb1ELb0ELb0EEENS1_21CollectiveEpilogueFwdINS6_IJSA_SC_SB_EEES9_SE_SG_Li256ELb1ELb1ELb0ELb0EEENS1_36VarlenDynamicPersistentTileSchedulerILi128ELi96ELi256ELi128ELb0ELb1ELb1ELb1ELb0ELb1EEEEEEEEEvNT_6ParamsE,(.L_x_15837 - _ZN7cutlass13device_kernelIN5flash11enable_sm90INS1_16FlashAttnFwdSm90INS1_25CollectiveMainloopFwdSm90ILi2EN4cute5tupleIJNS5_1CILi1EEES8_S8_EEENS6_IJNS7_ILi128EEENS7_ILi96EEENS7_ILi192EEEEEELi192ENS_10bfloat16_tEfNS_4arch4Sm90ELb0ELb1ELb0ELb1ELb1ELb0ELb0ELb1ELb1ELb1ELb0ELb0EEENS1_21CollectiveEpilogueFwdINS6_IJSA_SC_SB_EEES9_SE_SG_Li256ELb1ELb1ELb0ELb0EEENS1_36VarlenDynamicPersistentTileSchedulerILi128ELi96ELi256ELi128ELb0ELb1ELb1ELb1ELb0ELb1EEEEEEEEEvNT_6ParamsE)
        .other          _ZN7cutlass13device_kernelIN5flash11enable_sm90INS1_16FlashAttnFwdSm90INS1_25CollectiveMainloopFwdSm90ILi2EN4cute5tupleIJNS5_1CILi1EEES8_S8_EEENS6_IJNS7_ILi128EEENS7_ILi96EEENS7_ILi192EEEEEELi192ENS_10bfloat16_tEfNS_4arch4Sm90ELb0ELb1ELb0ELb1ELb1ELb0ELb0ELb1ELb1ELb1ELb0ELb0EEENS1_21CollectiveEpilogueFwdINS6_IJSA_SC_SB_EEES9_SE_SG_Li256ELb1ELb1ELb0ELb0EEENS1_36VarlenDynamicPersistentTileSchedulerILi128ELi96ELi256ELi128ELb0ELb1ELb1ELb1ELb0ELb1EEEEEEEEEvNT_6ParamsE,@"STO_CUDA_ENTRY STV_DEFAULT"
_ZN7cutlass13device_kernelIN5flash11enable_sm90INS1_16FlashAttnFwdSm90INS1_25CollectiveMainloopFwdSm90ILi2EN4cute5tupleIJNS5_1CILi1EEES8_S8_EEENS6_IJNS7_ILi128EEENS7_ILi96EEENS7_ILi192EEEEEELi192ENS_10bfloat16_tEfNS_4arch4Sm90ELb0ELb1ELb0ELb1ELb1ELb0ELb0ELb1ELb1ELb1ELb0ELb0EEENS1_21CollectiveEpilogueFwdINS6_IJSA_SC_SB_EEES9_SE_SG_Li256ELb1ELb1ELb0ELb0EEENS1_36VarlenDynamicPersistentTileSchedulerILi128ELi96ELi256ELi128ELb0ELb1ELb1ELb1ELb0ELb1EEEEEEEEEvNT_6ParamsE:
        /* <DEDUP_REMOVED lines=45> */
.L_x_4525:
        /* <DEDUP_REMOVED lines=22> */
.L_x_4526:
        /* <DEDUP_REMOVED lines=18> */
.L_x_4527:
        /* <DEDUP_REMOVED lines=22> */
.L_x_4528:
        /* <DEDUP_REMOVED lines=22> */
.L_x_4529:
[----:B------:R-:W-:Y:S01]  /*0810*/  ISETP.NE.AND P0, PT, R3, RZ, PT ;  /* 0x000000ff0300720c */ /* 0x000fe20003f05270 */
[----:B------:R-:W-:Y:S01]  /*0820*/  IMAD.MOV.U32 R3, RZ, RZ, 0x1 ;  /* 0x00000001ff037424 */ /* 0x000fe200078e00ff */
[----:B------:R-:W-:Y:S01]  /*0830*/  NOP ;  /* 0x0000000000007918 */ /* 0x000fe20000000000 */
[----:B------:R-:W-:-:S03]  /*0840*/  ULDC.64 UR36, c[0x0][0x208] ;  /* 0x0000820000247ab9 */ /* 0x000fc60000000a00 */
[----:B------:R-:W-:-:S05]  /*0850*/  SEL R3, R3, 0x2, !P0 ;  /* 0x0000000203037807 */ /* 0x000fca0004000000 */
[----:B------:R0:W-:Y:S02]  /*0860*/  STL [R1+0x10], R3 ;  /* 0x0000100301007387 */ /* 0x0001e40000100800 */
[----:B01234-:R-:W-:Y:S06]  /*0870*/  BAR.SYNC.DEFER_BLOCKING 0x0 ;  /* 0x0000000000007b1d */ /* 0x01ffec0000010000 */
[----:B------:R-:W-:Y:S05]  /*0880*/  @!P0 BRA `(.L_x_4530) ;  /* 0x000000f800108947 */ /* 0x000fea0003800000 */
.L_x_4531:
[----:B------:R-:W-:-:S08]  /*0890*/  NOP ;  /* 0x0000000000007918 */ /* 0x000fd00000000000 */
[----:B------:R-:W0:Y:S02]  /*08a0*/  USETMAXREG.TRY_ALLOC.CTAPOOL UP0, 0xe8 ;  /* 0x000000e8000079c8 */ /* 0x000e240008000600 */
[----:B0-----:R-:W-:-:S13]  /*08b0*/  PLOP3.LUT P0, PT, PT, PT, UP0, 0x80, 0x0 ;  /* 0x000000000000781c */ /* 0x001fda0003f0f008 */
[----:B------:R-:W-:Y:S05]  /*08c0*/  @!P0 BRA `(.L_x_4531) ;  /* 0xfffffffc00f08947 */ /* 0x000fea000383ffff */
[----:B------:R-:W0:Y:S08]  /*08d0*/  S2UR UR5, SR_CgaCtaId ;  /* 0x00000000000579c3 */ /* 0x000e300000008800 */
[----:B------:R-:W-:Y:S06]  /*08e0*/  BAR.ARV 0x8, 0x180 ;  /* 0x0206000000007b1d */ /* 0x000fec0000002000 */
[----:B------:R-:W-:-:S02]  /*08f0*/  UMOV UR4, 0x400 ;  /* 0x0000040000047882 */ /* 0x000fc40000000000 */
[----:B------:R-:W-:Y:S01]  /*0900*/  BAR.SYNC.DEFER_BLOCKING 0x5, 0x180 ;  /* 0x0146000000007b1d */ /* 0x000fe20000010000 */
[----:B0-----:R-:W-:-:S09]  /*0910*/  ULEA UR4, UR5, UR4, 0x18 ;  /* 0x0000000405047291 */ /* 0x001fd2000f8ec03f */
[----:B------:R-:W0:Y:S01]  /*0920*/  LDS.128 R40, [UR4+0x308d0] ;  /* 0x0308d004ff287984 */ /* 0x000e220008000c00 */
[----:B------:R-:W-:Y:S01]  /*0930*/  ULDC UR4, c[0x0][0xc3c] ;  /* 0x00030f0000047ab9 */ /* 0x000fe20000000800 */
[----:B------:R-:W-:Y:S06]  /*0940*/  BAR.ARV 0x4, 0x180 ;  /* 0x0106000000007b1d */ /* 0x000fec0000002000 */
[----:B0-----:R-:W-:-:S13]  /*0950*/  ISETP.GE.AND P0, PT, R43, UR4, PT ;  /* 0x000000042b007c0c */ /* 0x001fda000bf06270 */
[----:B------:R-:W-:Y:S05]  /*0960*/  @P0 EXIT ;  /* 0x000000000000094d */ /* 0x000fea0003800000 */
[----:B------:R-:W2:Y:S01]  /*0970*/  LDL.LU R10, [R1+0x10] ;  /* 0x00001000010a7983 */ /* 0x000ea20000300800 */
[----:B------:R-:W-:Y:S01]  /*0980*/  VIADD R210, R0, 0xffffff80 ;  /* 0xffffff8000d27836 */ /* 0x000fe20000000000 */
[----:B------:R-:W-:Y:S01]  /*0990*/  UMOV UR38, URZ ;  /* 0x0000003f00267c82 */ /* 0x000fe20008000000 */
[----:B------:R-:W-:Y:S01]  /*09a0*/  IMAD.MOV.U32 R201, RZ, RZ, RZ ;  /* 0x000000ffffc97224 */ /* 0x000fe200078e00ff */
[----:B------:R-:W-:Y:S02]  /*09b0*/  UMOV UR39, URZ ;  /* 0x0000003f00277c82 */ /* 0x000fe40008000000 */
[----:B------:R-:W-:-:S04]  /*09c0*/  SHF.R.S32.HI R3, RZ, 0x1f, R210 ;  /* 0x0000001fff037819 */ /* 0x000fc800000114d2 */
[CC--:B------:R-:W-:Y:S02]  /*09d0*/  LEA.HI R5, R3.reuse, R210.reuse, RZ, 0x7 ;  /* 0x000000d203057211 */ /* 0x0c0fe400078f38ff */
[-C--:B------:R-:W-:Y:S02]  /*09e0*/  LEA.HI R0, R3, R210.reuse, RZ, 0x4 ;  /* 0x000000d203007211 */ /* 0x080fe400078f20ff */
[----:B------:R-:W-:Y:S02]  /*09f0*/  LOP3.LUT R7, R5, 0xffffff80, RZ, 0xc0, !PT ;  /* 0xffffff8005077812 */ /* 0x000fe400078ec0ff */
[----:B------:R-:W-:Y:S02]  /*0a00*/  SHF.R.S32.HI R9, RZ, 0x4, R0 ;  /* 0x00000004ff097819 */ /* 0x000fe40000011400 */
[----:B------:R-:W-:Y:S01]  /*0a10*/  LEA.HI R2, R3, R210, RZ, 0x5 ;  /* 0x000000d203027211 */ /* 0x000fe200078f28ff */
[----:B------:R-:W-:Y:S01]  /*0a20*/  IMAD.IADD R202, R210, 0x1, -R7 ;  /* 0x00000001d2ca7824 */ /* 0x000fe200078e0a07 */
[----:B------:R-:W-:-:S02]  /*0a30*/  LOP3.LUT R7, R0, 0x3fffff0, RZ, 0xc0, !PT ;  /* 0x03fffff000077812 */ /* 0x000fc400078ec0ff */
[----:B------:R-:W-:Y:S01]  /*0a40*/  LEA.HI R0, R0, R9, RZ, 0x1 ;  /* 0x0000000900007211 */ /* 0x000fe200078f08ff */
[----:B------:R-:W-:Y:S01]  /*0a50*/  IMAD.SHL.U32 R2, R2, 0x20, RZ ;  /* 0x0000002002027824 */ /* 0x000fe200078e00ff */
[----:B------:R-:W-:Y:S01]  /*0a60*/  SHF.R.S32.HI R11, RZ, 0x1f, R202 ;  /* 0x0000001fff0b7819 */ /* 0x000fe200000114ca */
[----:B------:R-:W-:Y:S01]  /*0a70*/  IMAD.IADD R7, R210, 0x1, -R7 ;  /* 0x00000001d2077824 */ /* 0x000fe200078e0a07 */
[----:B------:R-:W-:Y:S02]  /*0a80*/  LOP3.LUT R0, R0, 0x1ffffffe, RZ, 0xc0, !PT ;  /* 0x1ffffffe00007812 */ /* 0x000fe400078ec0ff */
[----:B------:R-:W-:Y:S02]  /*0a90*/  LEA.HI R4, R11, R202, RZ, 0x2 ;  /* 0x000000ca0b047211 */ /* 0x000fe400078f10ff */
[----:B------:R-:W-:Y:S01]  /*0aa0*/  LEA.HI R8, R3, R210, RZ, 0x2 ;  /* 0x000000d203087211 */ /* 0x000fe200078f10ff */
[----:B------:R-:W-:Y:S01]  /*0ab0*/  IMAD.IADD R0, R9, 0x1, -R0 ;  /* 0x0000000109007824 */ /* 0x000fe200078e0a00 */
[----:B------:R-:W-:-:S02]  /*0ac0*/  SHF.R.S32.HI R6, RZ, 0x2, R4 ;  /* 0x00000002ff067819 */ /* 0x000fc40000011404 */
[----:B------:R-:W-:Y:S02]  /*0ad0*/  SHF.R.S32.HI R13, RZ, 0x1f, R4 ;  /* 0x0000001fff0d7819 */ /* 0x000fe40000011404 */
[----:B------:R-:W-:Y:S02]  /*0ae0*/  LOP3.LUT R9, R8, 0xfffffffc, RZ, 0xc0, !PT ;  /* 0xfffffffc08097812 */ /* 0x000fe400078ec0ff */
[----:B------:R-:W-:Y:S02]  /*0af0*/  LEA.HI R3, R3, R210, RZ, 0x3 ;  /* 0x000000d203037211 */ /* 0x000fe400078f18ff */
[----:B------:R-:W-:Y:S01]  /*0b00*/  LEA.HI R13, R13, R6, RZ, 0x3 ;  /* 0x000000060d0d7211 */ /* 0x000fe200078f18ff */
[----:B------:R-:W-:Y:S01]  /*0b10*/  IMAD.IADD R9, R210, 0x1, -R9 ;  /* 0x00000001d2097824 */ /* 0x000fe200078e0a09 */
[----:B------:R-:W-:Y:S02]  /*0b20*/  SHF.R.S32.HI R204, RZ, 0x7, R5 ;  /* 0x00000007ffcc7819 */ /* 0x000fe40000011405 */
[----:B------:R-:W-:-:S02]  /*0b30*/  LOP3.LUT R2, R2, 0xfffffc00, RZ, 0xc0, !PT ;  /* 0xfffffc0002027812 */ /* 0x000fc400078ec0ff */
[----:B------:R-:W-:Y:S02]  /*0b40*/  LOP3.LUT R197, R3, 0xfffffff8, RZ, 0xc0, !PT ;  /* 0xfffffff803c57812 */ /* 0x000fe400078ec0ff */
[----:B------:R-:W-:Y:S01]  /*0b50*/  LOP3.LUT R13, R13, 0xfffffff8, RZ, 0xc0, !PT ;  /* 0xfffffff80d0d7812 */ /* 0x000fe200078ec0ff */
[----:B------:R-:W-:Y:S01]  /*0b60*/  IMAD R7, R7, 0x40, R2 ;  /* 0x0000004007077824 */ /* 0x000fe200078e0202 */
[----:B------:R-:W-:Y:S01]  /*0b70*/  LEA.HI R11, R11, R202, RZ, 0x5 ;  /* 0x000000ca0b0b7211 */ /* 0x000fe200078f28ff */
[----:B------:R-:W-:Y:S01]  /*0b80*/  IMAD.IADD R197, R210, 0x1, -R197 ;  /* 0x00000001d2c57824 */ /* 0x000fe200078e0ac5 */
[----:B------:R-:W-:Y:S01]  /*0b90*/  LEA.HI R5, R5, R204, RZ, 0x1 ;  /* 0x000000cc05057211 */ /* 0x000fe200078f08ff */
[----:B------:R-:W-:Y:S01]  /*0ba0*/  IMAD.IADD R6, R6, 0x1, -R13 ;  /* 0x0000000106067824 */ /* 0x000fe200078e0a0d */
[----:B------:R-:W-:Y:S01]  /*0bb0*/  SHF.R.S32.HI R11, RZ, 0x5, R11 ;  /* 0x00000005ff0b7819 */ /* 0x000fe2000001140b */
[----:B------:R-:W-:Y:S01]  /*0bc0*/  IMAD.SHL.U32 R193, R197, 0x8, RZ ;  /* 0x00000008c5c17824 */ /* 0x000fe200078e00ff */
[----:B------:R-:W-:Y:S01]  /*0bd0*/  LEA.HI R2, R9, R9, RZ, 0x1 ;  /* 0x0000000909027211 */ /* 0x000fe200078f08ff */
[----:B------:R-:W-:Y:S01]  /*0be0*/  IMAD R206, R0, 0x8, R7 ;  /* 0x0000000800ce7824 */ /* 0x000fe200078e0207 */
[----:B------:R-:W-:Y:S01]  /*0bf0*/  LOP3.LUT R5, R5, 0x3fffffe, RZ, 0xc0, !PT ;  /* 0x03fffffe05057812 */ /* 0x000fe200078ec0ff */
[----:B------:R-:W-:Y:S01]  /*0c00*/  IMAD R6, R11, 0x10, R6 ;  /* 0x000000100b067824 */ /* 0x000fe200078e0206 */
[----:B------:R-:W-:Y:S01]  /*0c10*/  LOP3.LUT R2, R2, 0x1ffffffe, RZ, 0xc0, !PT ;  /* 0x1ffffffe02027812 */ /* 0x000fe200078ec0ff */
[C---:B------:R-:W-:Y:S01]  /*0c20*/  VIADD R195, R193.reuse, 0x40 ;  /* 0x00000040c1c37836 */ /* 0x040fe20000000000 */
[----:B------:R-:W-:Y:S01]  /*0c30*/  LOP3.LUT R23, R4, 0x7ffffffc, RZ, 0xc0, !PT ;  /* 0x7ffffffc04177812 */ /* 0x000fe200078ec0ff */
[----:B------:R-:W-:Y:S01]  /*0c40*/  IMAD.IADD R5, R204, 0x1, -R5 ;  /* 0x00000001cc057824 */ /* 0x000fe200078e0a05 */
[----:B------:R-:W-:Y:S01]  /*0c50*/  SHF.R.S32.HI R200, RZ, 0x3, R3 ;  /* 0x00000003ffc87819 */ /* 0x000fe20000011403 */
[----:B------:R-:W-:Y:S01]  /*0c60*/  VIADD R196, R193, 0x80 ;  /* 0x00000080c1c47836 */ /* 0x000fe20000000000 */
[----:B------:R-:W-:Y:S01]  /*0c70*/  SHF.R.S32.HI R209, RZ, 0x1f, R193 ;  /* 0x0000001fffd17819 */ /* 0x000fe200000114c1 */
[----:B------:R-:W-:Y:S01]  /*0c80*/  IMAD.IADD R2, R9, 0x1, -R2 ;  /* 0x0000000109027824 */ /* 0x000fe200078e0a02 */
[----:B------:R-:W-:Y:S01]  /*0c90*/  SHF.R.S32.HI R208, RZ, 0x1f, R195 ;  /* 0x0000001fffd07819 */ /* 0x000fe200000114c3 */
[----:B------:R-:W-:Y:S01]  /*0ca0*/  IMAD R205, R5, 0x40, R6 ;  /* 0x0000004005cd7824 */ /* 0x000fe200078e0206 */
[----:B------:R-:W-:Y:S01]  /*0cb0*/  SHF.R.S32.HI R207, RZ, 0x1f, R196 ;  /* 0x0000001fffcf7819 */ /* 0x000fe200000114c4 */
[----:B------:R-:W-:-:S02]  /*0cc0*/  IMAD.IADD R23, R202, 0x1, -R23 ;  /* 0x00000001ca177824 */ /* 0x000fc400078e0a17 */
[----:B------:R-:W-:Y:S01]  /*0cd0*/  IMAD R192, R2, 0x8, R205 ;  /* 0x0000000802c07824 */ /* 0x000fe200078e02cd */
[----:B--2---:R-:W-:-:S07]  /*0ce0*/  LOP3.LUT R19, R10, 0x1, RZ, 0xfc, !PT ;  /* 0x000000010a137812 */ /* 0x004fce00078efcff */
.L_x_4639:
[----:B0---4-:R-:W0:Y:S01]  /*0cf0*/  LDC.64 R2, c[0x0][0xa28] ;  /* 0x00028a00ff027b82 */ /* 0x011e220000000a00 */
[----:B------:R-:W-:Y:S01]  /*0d00*/  IMAD.MOV.U32 R0, RZ, RZ, RZ ;  /* 0x000000ffff007224 */ /* 0x000fe200078e00ff */
[----:B------:R-:W-:Y:S01]  /*0d10*/  ULDC.64 UR4, c[0x0][0x418] ;  /* 0x0001060000047ab9 */ /* 0x000fe20000000a00 */
[----:B------:R-:W-:-:S05]  /*0d20*/  ULDC.64 UR6, c[0x0][0xa20] ;  /* 0x0002880000067ab9 */ /* 0x000fca0000000a00 */
[----:B--23--:R-:W1:Y:S01]  /*0d30*/  LDC.64 R4, c[0x0][0xa18] ;  /* 0x00028600ff047b82 */ /* 0x00ce620000000a00 */
[----:B0-----:R-:W-:-:S04]  /*0d40*/  ISETP.NE.U32.AND P0, PT, R2, RZ, PT ;  /* 0x000000ff0200720c */ /* 0x001fc80003f05070 */
[----:B------:R-:W-:Y:S02]  /*0d50*/  ISETP.NE.AND.EX P0, PT, R3, RZ, PT, P0 ;  /* 0x000000ff0300720c */ /* 0x000fe40003f05300 */
[----:B-1----:R-:W-:-:S04]  /*0d60*/  ISETP.NE.U32.AND P1, PT, R4, RZ, PT ;  /* 0x000000ff0400720c */ /* 0x002fc80003f25070 */
[----:B------:R-:W-:-:S07]  /*0d70*/  ISETP.NE.AND.EX P1, PT, R5, RZ, PT, P1 ;  /* 0x000000ff0500720c */ /* 0x000fce0003f25310 */
[----:B------:R-:W0:Y:S08]  /*0d80*/  @P0 LDC.64 R2, c[0x0][0xa28] ;  /* 0x00028a00ff020b82 */ /* 0x000e300000000a00 */
[----:B------:R-:W1:Y:S01]  /*0d90*/  @P1 LDC.64 R4, c[0x0][0xa18] ;  /* 0x00028600ff041b82 */ /* 0x000e620000000a00 */
[----:B0-----:R-:W-:-:S05]  /*0da0*/  @P0 IMAD.WIDE R2, R43, 0x4, R2 ;  /* 0x000000042b020825 */ /* 0x001fca00078e0202 */
[----:B------:R0:W5:Y:S01]  /*0db0*/  @P0 LDG.E R0, desc[UR36][R2.64] ;  /* 0x0000002402000981 */ /* 0x000162000c1e1900 */
[----:B-1----:R-:W-:-:S05]  /*0dc0*/  @P1 IMAD.WIDE R4, R43, 0x4, R4 ;  /* 0x000000042b041825 */ /* 0x002fca00078e0204 */
[----:B------:R0:W5:Y:S01]  /*0dd0*/  @P1 LDG.E R18, desc[UR36][R4.64] ;  /* 0x0000002404121981 */ /* 0x000162000c1e1900 */
[----:B------:R-:W-:Y:S01]  /*0de0*/  UISETP.NE.U32.AND UP0, UPT, UR4, URZ, UPT ;  /* 0x0000003f0400728c */ /* 0x000fe2000bf05070 */
[----:B------:R-:W-:Y:S01]  /*0df0*/  ISETP.NE.U32.AND P2, PT, RZ, UR6, PT ;  /* 0x00000006ff007c0c */ /* 0x000fe2000bf45070 */
[----:B------:R-:W-:Y:S01]  /*0e00*/  IMAD.MOV.U32 R198, RZ, RZ, R42 ;  /* 0x000000ffffc67224 */ /* 0x000fe200078e002a */
[----:B------:R-:W-:Y:S01]  /*0e10*/  ULDC UR4, c[0x0][0x424] ;  /* 0x0001090000047ab9 */ /* 0x000fe20000000800 */
[----:B------:R-:W-:Y:S01]  /*0e20*/  UISETP.NE.AND.EX UP0, UPT, UR5, URZ, UPT, UP0 ;  /* 0x0000003f0500728c */ /* 0x000fe2000bf05300 */
[----:B------:R-:W-:Y:S02]  /*0e30*/  ISETP.NE.AND.EX P2, PT, RZ, UR7, PT, P2 ;  /* 0x00000007ff007c0c */ /* 0x000fe4000bf45320 */
[----:B------:R-:W-:Y:S01]  /*0e40*/  ULDC UR5, c[0x0][0x2f0] ;  /* 0x0000bc0000057ab9 */ /* 0x000fe20000000800 */
[----:B------:R-:W-:-:S04]  /*0e50*/  USEL UR4, UR4, 0x1, UP0 ;  /* 0x0000000104047887 */ /* 0x000fc80008000000 */
[----:B------:R-:W-:Y:S01]  /*0e60*/  UIMAD UR4, UR4, UR5, URZ ;  /* 0x00000005040472a4 */ /* 0x000fe2000f8e023f */
[----:B0-----:R-:W-:Y:S11]  /*0e70*/  @P1 BRA `(.L_x_4532) ;  /* 0x0000000000281947 */ /* 0x001ff60003800000 */
[----:B------:R-:W-:Y:S01]  /*0e80*/  ULDC.64 UR6, c[0x0][0xa00] ;  /* 0x0002800000067ab9 */ /* 0x000fe20000000a00 */
[----:B-----5:R-:W0:Y:S01]  /*0e90*/  LDC R18, c[0x0][0x288] ;  /* 0x0000a200ff127b82 */ /* 0x020e220000000800 */
[----:B------:R-:W-:-:S04]  /*0ea0*/  ISETP.NE.U32.AND P0, PT, RZ, UR6, PT ;  /* 0x00000006ff007c0c */ /* 0x000fc8000bf05070 */
[----:B------:R-:W-:-:S13]  /*0eb0*/  ISETP.NE.AND.EX P0, PT, RZ, UR7, PT, P0 ;  /* 0x00000007ff007c0c */ /* 0x000fda000bf05300 */
[----:B------:R-:W-:Y:S05]  /*0ec0*/  @!P0 BRA `(.L_x_4532) ;  /* 0x0000000000148947 */ /* 0x000fea0003800000 */
[----:B------:R-:W1:Y:S02]  /*0ed0*/  LDC.64 R2, c[0x0][0xa00] ;  /* 0x00028000ff027b82 */ /* 0x000e640000000a00 */
[----:B-1----:R-:W-:-:S05]  /*0ee0*/  IMAD.WIDE R2, R43, 0x4, R2 ;  /* 0x000000042b027825 */ /* 0x002fca00078e0202 */
[----:B0-----:R-:W2:Y:S04]  /*0ef0*/  LDG.E R18, desc[UR36][R2.64] ;  /* 0x0000002402127981 */ /* 0x001ea8000c1e1900 */
[----:B------:R-:W2:Y:S02]  /*0f00*/  LDG.E R5, desc[UR36][R2.64+0x4] ;  /* 0x0000042402057981 */ /* 0x000ea4000c1e1900 */
[----:B--2---:R-:W-:-:S07]  /*0f10*/  IMAD.IADD R18, R5, 0x1, -R18 ;  /* 0x0000000105127824 */ /* 0x004fce00078e0a12 */
.L_x_4532:
[----:B------:R-:W-:Y:S02]  /*0f20*/  IMAD.U32 R17, RZ, RZ, UR4 ;  /* 0x00000004ff117e24 */ /* 0x000fe4000f8e00ff */
[----:B------:R-:W-:Y:S01]  /*0f30*/  IMAD.MOV.U32 R199, RZ, RZ, R43 ;  /* 0x000000ffffc77224 */ /* 0x000fe200078e002b */
[----:B------:R-:W-:Y:S06]  /*0f40*/  @!P2 BRA `(.L_x_4533) ;  /* 0x000000000010a947 */ /* 0x000fec0003800000 */
[----:B------:R-:W1:Y:S02]  /*0f50*/  LDC.64 R2, c[0x0][0xa20] ;  /* 0x00028800ff027b82 */ /* 0x000e640000000a00 */
[----:B-1----:R-:W-:-:S05]  /*0f60*/  IMAD.WIDE R2, R43, 0x4, R2 ;  /* 0x000000042b027825 */ /* 0x002fca00078e0202 */
[----:B------:R1:W5:Y:S01]  /*0f70*/  LDG.E R17, desc[UR36][R2.64] ;  /* 0x0000002402117981 */ /* 0x000362000c1e1900 */
[----:B------:R-:W-:Y:S05]  /*0f80*/  BRA `(.L_x_4534) ;  /* 0x0000000000247947 */ /* 0x000fea0003800000 */
.L_x_4533:
[----:B------:R-:W-:Y:S02]  /*0f90*/  ULDC.64 UR4, c[0x0][0xa08] ;  /* 0x0002820000047ab9 */ /* 0x000fe40000000a00 */
[----:B------:R-:W-:-:S04]  /*0fa0*/  ISETP.NE.U32.AND P0, PT, RZ, UR4, PT ;  /* 0x00000004ff007c0c */ /* 0x000fc8000bf05070 */
[----:B------:R-:W-:-:S13]  /*0fb0*/  ISETP.NE.AND.EX P0, PT, RZ, UR5, PT, P0 ;  /* 0x00000005ff007c0c */ /* 0x000fda000bf05300 */
[----:B------:R-:W-:Y:S05]  /*0fc0*/  @!P0 BRA `(.L_x_4534) ;  /* 0x0000000000148947 */ /* 0x000fea0003800000 */
[----:B------:R-:W1:Y:S02]  /*0fd0*/  LDC.64 R2, c[0x0][0xa08] ;  /* 0x00028200ff027b82 */ /* 0x000e640000000a00 */
[----:B-1----:R-:W-:-:S05]  /*0fe0*/  IMAD.WIDE R2, R43, 0x4, R2 ;  /* 0x000000042b027825 */ /* 0x002fca00078e0202 */
[----:B------:R-:W2:Y:S04]  /*0ff0*/  LDG.E R17, desc[UR36][R2.64] ;  /* 0x0000002402117981 */ /* 0x000ea8000c1e1900 */
[----:B------:R-:W2:Y:S02]  /*1000*/  LDG.E R4, desc[UR36][R2.64+0x4] ;  /* 0x0000042402047981 */ /* 0x000ea4000c1e1900 */
[----:B--2---:R-:W-:-:S07]  /*1010*/  IMAD.IADD R17, R4, 0x1, -R17 ;  /* 0x0000000104117824 */ /* 0x004fce00078e0a11 */
.L_x_4534:
[----:B------:R-:W2:Y:S01]  /*1020*/  LDC R203, c[0x0][0x448] ;  /* 0x00011200ffcb7b82 */ /* 0x000ea20000000800 */
[----:B------:R-:W-:Y:S01]  /*1030*/  IMAD.SHL.U32 R22, R41, 0x80, RZ ;  /* 0x0000008029167824 */ /* 0x000fe200078e00ff */
[----:B------:R-:W-:Y:S01]  /*1040*/  LOP3.LUT R16, R16, 0xffefffff, RZ, 0xc0, !PT ;  /* 0xffefffff10107812 */ /* 0x000fe200078ec0ff */
[----:B-----5:R-:W-:Y:S02]  /*1050*/  IMAD.IADD R17, R17, 0x1, -R0 ;  /* 0x0000000111117824 */ /* 0x020fe400078e0a00 */
[----:B-1----:R-:W-:-:S03]  /*1060*/  VIADD R2, R22, 0x7f ;  /* 0x0000007f16027836 */ /* 0x002fc60000000000 */
[----:B------:R-:W1:Y:S01]  /*1070*/  LDC.64 R8, c[0x0][0x9e0] ;  /* 0x00027800ff087b82 */ /* 0x000e620000000a00 */
[----:B--2---:R-:W-:Y:S02]  /*1080*/  ISETP.NE.AND P2, PT, R203, 0x1, PT ;  /* 0x00000001cb00780c */ /* 0x004fe40003f45270 */
[----:B-1----:R-:W-:-:S11]  /*1090*/  ISETP.GE.AND P1, PT, R9, 0x1, PT ;  /* 0x000000010900780c */ /* 0x002fd60003f26270 */
[----:B------:R-:W1:Y:S01]  /*10a0*/  @P2 LDC R3, c[0x0][0x44c] ;  /* 0x00011300ff032b82 */ /* 0x000e620000000800 */
[----:B------:R-:W-:-:S04]  /*10b0*/  @P2 LOP3.LUT R16, R16, 0x100000, RZ, 0xfc, !PT ;  /* 0x0010000010102812 */ /* 0x000fc800078efcff */
[----:B------:R-:W-:-:S03]  /*10c0*/  LOP3.LUT R16, R16, 0xfff7ffff, RZ, 0xc0, !PT ;  /* 0xfff7ffff10107812 */ /* 0x000fc600078ec0ff */
[----:B------:R-:W2:Y:S01]  /*10d0*/  @P2 LDC R5, c[0x0][0x450] ;  /* 0x00011400ff052b82 */ /* 0x000ea20000000800 */
[----:B------:R-:W-:Y:S01]  /*10e0*/  @P1 LOP3.LUT R16, R16, 0x80000, RZ, 0xfc, !PT ;  /* 0x0008000010101812 */ /* 0x000fe200078efcff */
[----:B-1----:R-:W-:Y:S01]  /*10f0*/  @P2 IMAD.HI.U32 R0, R2, R3, RZ ;  /* 0x0000000302002227 */ /* 0x002fe200078e00ff */
[----:B0-----:R-:W-:-:S04]  /*1100*/  IADD3 R3, R17, 0x1, -R18 ;  /* 0x0000000111037810 */ /* 0x001fc80007ffe812 */
        /* <DEDUP_REMOVED lines=14> */
.L_x_4536:
[----:B------:R-:W-:-:S13]  /*11f0*/  ISETP.NE.AND P0, PT, R9, 0x1, PT ;  /* 0x000000010900780c */ /* 0x000fda0003f05270 */
[----:B------:R-:W0:Y:S02]  /*1200*/  @P0 LDC.64 R4, c[0x0][0x9e8] ;  /* 0x00027a00ff040b82 */ /* 0x000e240000000a00 */
[----:B0-----:R-:W-:-:S05]  /*1210*/  @P0 IMAD.HI.U32 R4, R2, R4, RZ ;  /* 0x0000000402040227 */ /* 0x001fca00078e00ff */
[----:B------:R-:W-:-:S07]  /*1220*/  @P0 SHF.R.U32.HI R2, RZ, R5, R4 ;  /* 0x00000005ff020219 */ /* 0x000fce0000011604 */
.L_x_4537:
[----:B------:R-:W-:-:S05]  /*1230*/  IMAD R3, R2, R9, R9 ;  /* 0x0000000902037224 */ /* 0x000fca00078e0209 */
[----:B------:R-:W-:-:S07]  /*1240*/  VIMNMX R0, R0, R3, PT ;  /* 0x0000000300007248 */ /* 0x000fce0003fe0100 */
.L_x_4535:
[----:B------:R-:W0:Y:S01]  /*1250*/  @P2 LDC R3, c[0x0][0x44c] ;  /* 0x00011300ff032b82 */ /* 0x000e220000000800 */
[----:B------:R-:W-:Y:S01]  /*1260*/  VIADD R2, R0, 0x5f ;  /* 0x0000005f00027836 */ /* 0x000fe20000000000 */
[----:B------:R-:W-:Y:S01]  /*1270*/  ULDC UR4, c[0x0][0x9dc] ;  /* 0x0002770000047ab9 */ /* 0x000fe20000000800 */
[----:B------:R-:W-:Y:S02]  /*1280*/  VIADD R0, R17, 0x5f ;  /* 0x0000005f11007836 */ /* 0x000fe40000000000 */
[----:B------:R-:W-:Y:S02]  /*1290*/  IMAD.MOV.U32 R7, RZ, RZ, R22 ;  /* 0x000000ffff077224 */ /* 0x000fe400078e0016 */
[----:B------:R-:W-:Y:S01]  /*12a0*/  IMAD.HI R0, R0, 0x2aaaaaab, RZ ;  /* 0x2aaaaaab00007827 */ /* 0x000fe200078e02ff */
[----:B------:R-:W1:Y:S03]  /*12b0*/  @P2 LDC R4, c[0x0][0x450] ;  /* 0x00011400ff042b82 */ /* 0x000e660000000800 */
[----:B------:R-:W-:-:S04]  /*12c0*/  IMAD.HI R2, R2, 0x2aaaaaab, RZ ;  /* 0x2aaaaaab02027827 */ /* 0x000fc800078e02ff */
[----:B------:R-:W-:Y:S01]  /*12d0*/  IMAD.IADD R74, R17, 0x1, -R18 ;  /* 0x00000001114a7824 */ /* 0x000fe200078e0a12 */
[----:B------:R-:W-:-:S04]  /*12e0*/  SHF.R.U32.HI R5, RZ, 0x1f, R2 ;  /* 0x0000001fff057819 */ /* 0x000fc80000011602 */
[----:B------:R-:W-:Y:S01]  /*12f0*/  LEA.HI.SX32 R72, R2, R5, 0x1c ;  /* 0x0000000502487211 */ /* 0x000fe200078fe2ff */
[----:B0-----:R-:W-:-:S05]  /*1300*/  @P2 IMAD.HI.U32 R3, R22, R3, RZ ;  /* 0x0000000316032227 */ /* 0x001fca00078e00ff */
[----:B-1----:R-:W-:Y:S02]  /*1310*/  @P2 SHF.R.U32.HI R7, RZ, R4, R3 ;  /* 0x00000004ff072219 */ /* 0x002fe40000011603 */
[----:B------:R-:W-:-:S04]  /*1320*/  SHF.R.U32.HI R3, RZ, 0x1f, R0 ;  /* 0x0000001fff037819 */ /* 0x000fc80000011600 */
[----:B------:R-:W-:Y:S01]  /*1330*/  LEA.HI.SX32 R3, R0, R3, 0x1c ;  /* 0x0000000300037211 */ /* 0x000fe200078fe2ff */
[----:B------:R-:W-:-:S03]  /*1340*/  IMAD.IADD R0, R74, 0x1, R7 ;  /* 0x000000014a007824 */ /* 0x000fc600078e0207 */
[----:B------:R-:W-:Y:S01]  /*1350*/  VIMNMX R72, R3, R72, PT ;  /* 0x0000004803487248 */ /* 0x000fe20003fe0100 */
[----:B------:R-:W-:Y:S01]  /*1360*/  VIADD R2, R0, -UR4 ;  /* 0x8000000400027c36 */ /* 0x000fe20008000000 */
[----:B------:R-:W-:Y:S06]  /*1370*/  @!P1 BRA `(.L_x_4538) ;  /* 0x00000000003c9947 */ /* 0x000fec0003800000 */
        /* <DEDUP_REMOVED lines=9> */
.L_x_4539:
[----:B------:R-:W-:-:S13]  /*1410*/  ISETP.NE.AND P0, PT, R9, 0x1, PT ;  /* 0x000000010900780c */ /* 0x000fda0003f05270 */
[----:B------:R-:W0:Y:S02]  /*1420*/  @P0 LDC.64 R4, c[0x0][0x9e8] ;  /* 0x00027a00ff040b82 */ /* 0x000e240000000a00 */
[----:B0-----:R-:W-:-:S05]  /*1430*/  @P0 IMAD.HI.U32 R4, R0, R4, RZ ;  /* 0x0000000400040227 */ /* 0x001fca00078e00ff */
[----:B------:R-:W-:-:S07]  /*1440*/  @P0 SHF.R.U32.HI R0, RZ, R5, R4 ;  /* 0x00000005ff000219 */ /* 0x000fce0000011604 */
.L_x_4540:
[----:B------:R-:W-:-:S05]  /*1450*/  IMAD R3, R0, R9, RZ ;  /* 0x0000000900037224 */ /* 0x000fca00078e02ff */
[----:B------:R-:W-:-:S07]  /*1460*/  VIMNMX R2, R2, R3, !PT ;  /* 0x0000000302027248 */ /* 0x000fce0007fe0100 */
.L_x_4538:
[----:B------:R-:W-:Y:S01]  /*1470*/  IMAD.HI R2, R2, 0x2aaaaaab, RZ ;  /* 0x2aaaaaab02027827 */ /* 0x000fe200078e02ff */
[----:B------:R-:W-:Y:S02]  /*1480*/  PLOP3.LUT P0, PT, PT, PT, PT, 0x80, 0x0 ;  /* 0x000000000000781c */ /* 0x000fe40003f0f070 */
[----:B------:R-:W-:Y:S02]  /*1490*/  CS2R R118, SRZ ;  /* 0x0000000000767805 */ /* 0x000fe4000001ff00 */
[----:B------:R-:W-:Y:S02]  /*14a0*/  CS2R R116, SRZ ;  /* 0x0000000000747805 */ /* 0x000fe4000001ff00 */
[----:B------:R-:W-:Y:S02]  /*14b0*/  CS2R R114, SRZ ;  /* 0x0000000000727805 */ /* 0x000fe4000001ff00 */
[----:B------:R-:W-:Y:S02]  /*14c0*/  SHF.R.U32.HI R5, RZ, 0x1f, R2 ;  /* 0x0000001fff057819 */ /* 0x000fe40000011602 */
[----:B------:R-:W-:-:S02]  /*14d0*/  CS2R R112, SRZ ;  /* 0x0000000000707805 */ /* 0x000fc4000001ff00 */
[----:B------:R-:W-:Y:S02]  /*14e0*/  CS2R R110, SRZ ;  /* 0x00000000006e7805 */ /* 0x000fe4000001ff00 */
[----:B------:R-:W-:Y:S02]  /*14f0*/  CS2R R108, SRZ ;  /* 0x00000000006c7805 */ /* 0x000fe4000001ff00 */
[----:B------:R-:W-:Y:S02]  /*1500*/  LEA.HI.SX32 R5, R2, R5, 0x1c ;  /* 0x0000000502057211 */ /* 0x000fe400078fe2ff */
[----:B------:R-:W-:Y:S02]  /*1510*/  CS2R R2, SRZ ;  /* 0x0000000000027805 */ /* 0x000fe4000001ff00 */
[----:B------:R-:W-:Y:S02]  /*1520*/  CS2R R106, SRZ ;  /* 0x00000000006a7805 */ /* 0x000fe4000001ff00 */
[----:B------:R-:W-:-:S02]  /*1530*/  CS2R R104, SRZ ;  /* 0x0000000000687805 */ /* 0x000fc4000001ff00 */
[----:B------:R-:W-:Y:S02]  /*1540*/  VIMNMX R194, RZ, R5, !PT ;  /* 0x00000005ffc27248 */ /* 0x000fe40007fe0100 */
[----:B------:R-:W-:Y:S02]  /*1550*/  CS2R R56, SRZ ;  /* 0x0000000000387805 */ /* 0x000fe4000001ff00 */
[----:B------:R-:W-:Y:S02]  /*1560*/  CS2R R98, SRZ ;  /* 0x0000000000627805 */ /* 0x000fe4000001ff00 */
[----:B------:R-:W-:Y:S02]  /*1570*/  CS2R R100, SRZ ;  /* 0x0000000000647805 */ /* 0x000fe4000001ff00 */
[----:B------:R-:W-:Y:S02]  /*1580*/  ISETP.GT.AND P1, PT, R72, R194, PT ;  /* 0x000000c24800720c */ /* 0x000fe40003f24270 */
        /* <DEDUP_REMOVED lines=38> */
[----:B------:R-:W-:-:S02]  /*17f0*/  IMAD.MOV.U32 R28, RZ, RZ, RZ ;  /* 0x000000ffff1c7224 */ /* 0x000fc400078e00ff */
        /* <DEDUP_REMOVED lines=33> */
.L_x_4542:
[----:B------:R-:W-:Y:S02]  /*1a10*/  LEA.HI R0, R201, R201, RZ, 0x1 ;  /* 0x000000c9c9007211 */ /* 0x000fe400078f08ff */
[----:B------:R-:W-:Y:S02]  /*1a20*/  ISETP.NE.AND P0, PT, R19, 0x3, PT ;  /* 0x000000031300780c */ /* 0x000fe40003f05270 */
[----:B------:R-:W-:-:S05]  /*1a30*/  LOP3.LUT R0, R0, 0xfffffffe, RZ, 0xc0, !PT ;  /* 0xfffffffe00007812 */ /* 0x000fca00078ec0ff */
[----:B------:R-:W-:-:S05]  /*1a40*/  IMAD.IADD R0, R201, 0x1, -R0 ;  /* 0x00000001c9007824 */ /* 0x000fca00078e0a00 */
[----:B------:R-:W-:-:S04]  /*1a50*/  SHF.L.U32 R0, R0, 0x1f, RZ ;  /* 0x0000001f00007819 */ /* 0x000fc800000006ff */
[----:B------:R-:W0:Y:S02]  /*1a60*/  SYNCS.PHASECHK.TRANS64.TRYWAIT P1, [UR40+0x30800], R0 ;  /* 0x03080000ff0075a7 */ /* 0x000e240008020168 */
[----:B0-----:R-:W-:Y:S05]  /*1a70*/  @!P1 BRA `(.L_x_4543) ;  /* 0x0000014000a89947 */ /* 0x001fea0003800000 */
.L_x_4734:
[----:B------:R-:W-:Y:S05]  /*1a80*/  @!P0 BRA `(.L_x_4544) ;  /* 0x0000000000048947 */ /* 0x000fea0003800000 */
[----:B------:R-:W-:Y:S01]  /*1a90*/  BPT.TRAP 0x1 ;  /* 0x000000040000795c */ /* 0x000fe20000300000 */
.L_x_4544:
[----:B0-----:R-:W-:Y:S02]  /*1aa0*/  IMAD.U32 R3, RZ, RZ, UR39 ;  /* 0x00000027ff037e24 */ /* 0x001fe4000f8e00ff */
[----:B------:R-:W-:-:S03]  /*1ab0*/  IMAD.U32 R0, RZ, RZ, UR38 ;  /* 0x00000026ff007e24 */ /* 0x000fc6000f8e00ff */
[----:B------:R-:W-:Y:S02]  /*1ac0*/  LEA R3, R3, UR40, 0x3 ;  /* 0x0000002803037c11 */ /* 0x000fe4000f8e18ff */
[----:B------:R-:W-:-:S04]  /*1ad0*/  SHF.L.U32 R0, R0, 0x1f, RZ ;  /* 0x0000001f00007819 */ /* 0x000fc800000006ff */
[----:B------:R0:W1:Y:S01]  /*1ae0*/  SYNCS.PHASECHK.TRANS64.TRYWAIT P1, [R3+URZ+0x30830], R0 ;  /* 0x03083000030075a7 */ /* 0x000062000802017f */
[----:B------:R-:W-:Y:S05]  /*1af0*/  @!P0 BRA `(.L_x_4545) ;  /* 0x0000000000048947 */ /* 0x000fea0003800000 */
[----:B------:R-:W-:Y:S01]  /*1b00*/  BPT.TRAP 0x1 ;  /* 0x000000040000795c */ /* 0x000fe20000300000 */
.L_x_4545:
[----:B-1----:R-:W-:Y:S05]  /*1b10*/  @P1 BRA `(.L_x_4546) ;  /* 0x0000000000081947 */ /* 0x002fea0003800000 */
[----:B------:R-:W1:Y:S02]  /*1b20*/  SYNCS.PHASECHK.TRANS64.TRYWAIT P1, [R3+URZ+0x30830], R0 ;  /* 0x03083000030075a7 */ /* 0x000e64000802017f */
[----:B-1----:R-:W-:Y:S05]  /*1b30*/  @!P1 BRA `(.L_x_4547) ;  /* 0x0000014000909947 */ /* 0x002fea0003800000 */
.L_x_4546:
        /* <DEDUP_REMOVED lines=99> */
.L_x_4548:
[----:B------:R-:W-:Y:S01]  /*2170*/  ISETP.NE.AND P2, PT, R203, 0x1, PT ;  /* 0x00000001cb00780c */ /* 0x000fe20003f45270 */
[----:B01----:R-:W-:Y:S01]  /*2180*/  IMAD.IADD R0, R192, 0x1, R22 ;  /* 0x00000001c0007824 */ /* 0x003fe200078e0216 */
[----:B------:R-:W-:Y:S01]  /*2190*/  R2UR UR4, R3 ;  /* 0x00000000030472ca */ /* 0x000fe200000e0000 */
[----:B------:R-:W-:Y:S01]  /*21a0*/  ULDC UR43, c[0x0][0x9dc] ;  /* 0x00027700002b7ab9 */ /* 0x000fe20000000800 */
[----:B------:R-:W-:Y:S01]  /*21b0*/  LOP3.LUT P1, RZ, R16, 0x80000, RZ, 0xc0, !PT ;  /* 0x0008000010ff7812 */ /* 0x000fe2000782c0ff */
[----:B------:R-:W-:Y:S01]  /*21c0*/  IMAD.MOV.U32 R2, RZ, RZ, R0 ;  /* 0x000000ffff027224 */ /* 0x000fe200078e0000 */
[----:B------:R-:W-:-:S07]  /*21d0*/  ULDC UR5, c[0x0][0x9e0] ;  /* 0x0002780000057ab9 */ /* 0x000fce0000000800 */
[----:B------:R-:W0:Y:S02]  /*21e0*/  @P2 LDC R5, c[0x0][0x44c] ;  /* 0x00011300ff052b82 */ /* 0x000e240000000800 */
[----:B------:R-:W-:-:S04]  /*21f0*/  UIADD3 UR4, UR4, 0x30840, URZ ;  /* 0x0003084004047890 */ /* 0x000fc8000fffe03f */
[----:B------:R-:W-:Y:S02]  /*2200*/  UPRMT UR4, UR60, 0x654, UR4 ;  /* 0x000006543c047896 */ /* 0x000fe40008000004 */
[----:B------:R-:W1:Y:S07]  /*2210*/  @P2 LDC R4, c[0x0][0x450] ;  /* 0x00011400ff042b82 */ /* 0x000e6e0000000800 */
[----:B------:R-:W-:Y:S01]  /*2220*/  SYNCS.ARRIVE.TRANS64.RED.A1T0 RZ, [UR4], RZ ;  /* 0x000000ffffff79a7 */ /* 0x000fe20008100404 */
[----:B------:R-:W-:Y:S01]  /*2230*/  ULOP3.LUT UR4, URZ, UR43, URZ, 0x33, !UPT ;  /* 0x0000002b3f047292 */ /* 0x000fe2000f8e333f */
[----:B0-----:R-:W-:-:S04]  /*2240*/  @P2 IMAD.HI.U32 R3, R0, R5, RZ ;  /* 0x0000000500032227 */ /* 0x001fc800078e00ff */
[----:B------:R-:W-:Y:S01]  /*2250*/  IMAD R0, R72, -0x60, R17 ;  /* 0xffffffa048007824 */ /* 0x000fe200078e0211 */
[----:B-1----:R-:W-:Y:S01]  /*2260*/  @P2 SHF.R.U32.HI R2, RZ, R4, R3 ;  /* 0x00000004ff022219 */ /* 0x002fe20000011603 */
[----:B------:R-:W-:Y:S02]  /*2270*/  IMAD.MOV.U32 R3, RZ, RZ, -0x60 ;  /* 0xffffffa0ff037424 */ /* 0x000fe400078e00ff */
[----:B------:R-:W-:Y:S02]  /*2280*/  VIADD R0, R0, 0x60 ;  /* 0x0000006000007836 */ /* 0x000fe40000000000 */
[----:B------:R-:W0:Y:S01]  /*2290*/  SHFL.IDX PT, R15, R2, RZ, 0x1c1f ;  /* 0x001c1fff020f7589 */ /* 0x000e2200000e0000 */
[----:B------:R-:W-:Y:S02]  /*22a0*/  IMAD R4, R72, R3, 0x61 ;  /* 0x0000006148047424 */ /* 0x000fe400078e0203 */
[C---:B------:R-:W-:Y:S02]  /*22b0*/  IMAD R10, R23.reuse, -0x2, R0 ;  /* 0xfffffffe170a7824 */ /* 0x040fe400078e0200 */
[----:B------:R-:W-:-:S02]  /*22c0*/  IMAD R3, R23, -0x2, R4 ;  /* 0xfffffffe17037824 */ /* 0x000fc400078e0204 */
[----:B------:R-:W-:Y:S02]  /*22d0*/  VIADD R13, R4, 0xffffffff ;  /* 0xffffffff040d7836 */ /* 0x000fe40000000000 */
[----:B------:R-:W-:Y:S01]  /*22e0*/  VIADD R14, R3, 0xffffffff ;  /* 0xffffffff030e7836 */ /* 0x000fe20000000000 */
[----:B------:R-:W-:-:S05]  /*22f0*/  IADD3 R5, -R18, R3, R17 ;  /* 0x0000000312057210 */ /* 0x000fca0007ffe111 */
[C---:B------:R-:W-:Y:S02]  /*2300*/  VIADD R11, R5.reuse, UR5 ;  /* 0x00000005050b7c36 */ /* 0x040fe40008000000 */
[----:B------:R-:W-:-:S03]  /*2310*/  VIADD R12, R5, UR4 ;  /* 0x00000004050c7c36 */ /* 0x000fc60008000000 */
[----:B0-----:R-:W-:Y:S01]  /*2320*/  VIADDMNMX R0, R15, R11, R10, PT ;  /* 0x0000000b0f007246 */ /* 0x001fe2000380010a */
        /* <DEDUP_REMOVED lines=15> */
.L_x_4551:
[----:B------:R-:W-:Y:S02]  /*2420*/  ULDC UR4, c[0x0][0x9e4] ;  /* 0x0002790000047ab9 */ /* 0x000fe40000000800 */
[----:B------:R-:W-:-:S05]  /*2430*/  IMAD.U32 R15, RZ, RZ, UR4 ;  /* 0x00000004ff0f7e24 */ /* 0x000fca000f8e00ff */
[----:B------:R-:W-:-:S13]  /*2440*/  ISETP.NE.AND P1, PT, R15, 0x1, PT ;  /* 0x000000010f00780c */ /* 0x000fda0003f25270 */
[----:B------:R-:W0:Y:S02]  /*2450*/  @P1 LDC.64 R20, c[0x0][0x9e8] ;  /* 0x00027a00ff141b82 */ /* 0x000e240000000a00 */
[----:B0-----:R-:W-:-:S05]  /*2460*/  @P1 IMAD.HI.U32 R4, R5, R20, RZ ;  /* 0x0000001405041227 */ /* 0x001fca00078e00ff */
[----:B------:R-:W-:-:S07]  /*2470*/  @P1 SHF.R.U32.HI R5, RZ, R21, R4 ;  /* 0x00000015ff051219 */ /* 0x000fce0000011604 */
.L_x_4552:
[----:B------:R-:W-:Y:S05]  /*2480*/  BSYNC B0 ;  /* 0x0000000000007941 */ /* 0x000fea0003800000 */
.L_x_4550:
[----:B------:R-:W-:-:S05]  /*2490*/  IMAD R5, R5, R15, R14 ;  /* 0x0000000f05057224 */ /* 0x000fca00078e020e */
[----:B------:R-:W-:Y:S02]  /*24a0*/  VIADDMNMX R0, R5, R15, R0, PT ;  /* 0x0000000f05007246 */ /* 0x000fe40003800100 */
[----:B------:R-:W-:-:S07]  /*24b0*/  VIMNMX R3, R3, R5, !PT ;  /* 0x0000000503037248 */ /* 0x000fce0007fe0100 */
.L_x_4549:
[C---:B------:R-:W-:Y:S02]  /*24c0*/  ISETP.GE.AND P6, PT, R13.reuse, 0x9, PT ;  /* 0x000000090d00780c */ /* 0x040fe40003fc6270 */
        /* <DEDUP_REMOVED lines=29> */
[C---:B------:R-:W-:Y:S02]  /*26a0*/  ISETP.LT.OR P2, PT, R0.reuse, 0x1a, P2 ;  /* 0x0000001a0000780c */ /* 0x040fe40001741670 */
        /* <DEDUP_REMOVED lines=81> */
[----:B------:R-:W-:Y:S02]  /*2bc0*/  ISETP.GT.AND P5, PT, R3, 0x59, !P5 ;  /* 0x000000590300780c */ /* 0x000fe40006fa4270 */
[----:B------:R-:W0:Y:S02]  /*2bd0*/  SHFL.IDX PT, R3, R2, 0x1, 0x1c1f ;  /* 0x003c1f0002037f89 */ /* 0x000e2400000e0000 */
[----:B------:R-:W-:-:S04]  /*2be0*/  ISETP.LT.OR P5, PT, R0, 0x5a, P5 ;  /* 0x0000005a0000780c */ /* 0x000fc80002fa1670 */
[----:B------:R-:W-:Y:S02]  /*2bf0*/  FSEL R69, R69, -INF , !P5 ;  /* 0xff80000045457808 */ /* 0x000fe40006800000 */
[----:B------:R-:W-:Y:S02]  /*2c00*/  LOP3.LUT P5, RZ, R16, 0x80000, RZ, 0xc0, !PT ;  /* 0x0008000010ff7812 */ /* 0x000fe400078ac0ff */
[----:B0-----:R-:W-:Y:S01]  /*2c10*/  VIADDMNMX R4, R3, R11, R10, PT ;  /* 0x0000000b03047246 */ /* 0x001fe2000380010a */
[----:B------:R-:W-:-:S10]  /*2c20*/  IMAD.IADD R10, R12, 0x1, R3 ;  /* 0x000000010c0a7824 */ /* 0x000fd400078e0203 */
[----:B------:R-:W-:Y:S05]  /*2c30*/  @!P5 BRA `(.L_x_4553) ;  /* 0x00000000005cd947 */ /* 0x000fea0003800000 */
        /* <DEDUP_REMOVED lines=13> */
.L_x_4555:
[----:B------:R-:W-:Y:S02]  /*2d10*/  ULDC UR4, c[0x0][0x9e4] ;  /* 0x0002790000047ab9 */ /* 0x000fe40000000800 */
[----:B------:R-:W-:-:S05]  /*2d20*/  IMAD.U32 R2, RZ, RZ, UR4 ;  /* 0x00000004ff027e24 */ /* 0x000fca000f8e00ff */
[----:B------:R-:W-:-:S13]  /*2d30*/  ISETP.NE.AND P5, PT, R2, 0x1, PT ;  /* 0x000000010200780c */ /* 0x000fda0003fa5270 */
[----:B------:R-:W0:Y:S02]  /*2d40*/  @P5 LDC.64 R12, c[0x0][0x9e8] ;  /* 0x00027a00ff0c5b82 */ /* 0x000e240000000a00 */
[----:B0-----:R-:W-:-:S05]  /*2d50*/  @P5 IMAD.HI.U32 R0, R3, R12, RZ ;  /* 0x0000000c03005227 */ /* 0x001fca00078e00ff */
[----:B------:R-:W-:-:S07]  /*2d60*/  @P5 SHF.R.U32.HI R3, RZ, R13, R0 ;  /* 0x0000000dff035219 */ /* 0x000fce0000011600 */
.L_x_4556:
[----:B------:R-:W-:Y:S05]  /*2d70*/  BSYNC B0 ;  /* 0x0000000000007941 */ /* 0x000fea0003800000 */
.L_x_4554:
[----:B------:R-:W-:-:S05]  /*2d80*/  IMAD R3, R3, R2, R14 ;  /* 0x0000000203037224 */ /* 0x000fca00078e020e */
[----:B------:R-:W-:Y:S02]  /*2d90*/  VIADDMNMX R4, R3, R2, R4, PT ;  /* 0x0000000203047246 */ /* 0x000fe40003800104 */
[----:B------:R-:W-:-:S07]  /*2da0*/  VIMNMX R10, R10, R3, !PT ;  /* 0x000000030a0a7248 */ /* 0x000fce0007fe0100 */
.L_x_4553:
[----:B------:R-:W-:Y:S01]  /*2db0*/  ISETP.GT.AND P1, PT, R10, 0x1, !P1 ;  /* 0x000000010a00780c */ /* 0x000fe20004f24270 */
[----:B------:R-:W-:Y:S01]  /*2dc0*/  ULDC UR4, c[0x0][0x988] ;  /* 0x0002620000047ab9 */ /* 0x000fe20000000800 */
[----:B------:R-:W-:Y:S02]  /*2dd0*/  FMNMX.FTZ R0, R85, R87, !PT ;  /* 0x0000005755007209 */ /* 0x000fe40007810000 */
[----:B------:R-:W-:Y:S02]  /*2de0*/  ISETP.LT.OR P1, PT, R4, 0x2, P1 ;  /* 0x000000020400780c */ /* 0x000fe40000f21670 */
[----:B------:R-:W-:Y:S02]  /*2df0*/  ISETP.GT.AND P6, PT, R10, 0x8, !P6 ;  /* 0x000000080a00780c */ /* 0x000fe400077c4270 */
[----:B------:R-:W-:Y:S02]  /*2e00*/  FSEL R73, R27, -INF , !P1 ;  /* 0xff8000001b497808 */ /* 0x000fe40004800000 */
[----:B------:R-:W-:-:S02]  /*2e10*/  ISETP.NE.AND P1, PT, R5, RZ, PT ;  /* 0x000000ff0500720c */ /* 0x000fc40003f25270 */
[----:B------:R-:W-:Y:S02]  /*2e20*/  FMNMX.FTZ R0, R89, R0, !PT ;  /* 0x0000000059007209 */ /* 0x000fe40007810000 */
[----:B------:R-:W-:Y:S02]  /*2e30*/  ISETP.GT.AND P1, PT, R10, 0x9, !P1 ;  /* 0x000000090a00780c */ /* 0x000fe40004f24270 */
[C---:B------:R-:W-:Y:S02]  /*2e40*/  ISETP.LT.OR P6, PT, R4.reuse, 0x9, P6 ;  /* 0x000000090400780c */ /* 0x040fe400037c1670 */
[----:B------:R-:W-:Y:S02]  /*2e50*/  ISETP.LT.OR P1, PT, R4, 0xa, P1 ;  /* 0x0000000a0400780c */ /* 0x000fe40000f21670 */
[----:B------:R-:W-:Y:S02]  /*2e60*/  FMNMX.FTZ R0, R91, R0, !PT ;  /* 0x000000005b007209 */ /* 0x000fe40007810000 */
[----:B------:R-:W-:-:S02]  /*2e70*/  FSEL R31, R31, -INF , !P1 ;  /* 0xff8000001f1f7808 */ /* 0x000fc40004800000 */
[----:B------:R-:W-:Y:S02]  /*2e80*/  ISETP.NE.AND P1, PT, R15, RZ, PT ;  /* 0x000000ff0f00720c */ /* 0x000fe40003f25270 */
[----:B------:R-:W-:Y:S02]  /*2e90*/  FSEL R75, R30, -INF , !P6 ;  /* 0xff8000001e4b7808 */ /* 0x000fe40007000000 */
[----:B------:R-:W-:Y:S02]  /*2ea0*/  ISETP.GT.AND P1, PT, R10, 0x10, !P1 ;  /* 0x000000100a00780c */ /* 0x000fe40004f24270 */
[----:B------:R-:W-:Y:S02]  /*2eb0*/  ISETP.NE.AND P6, PT, R28, RZ, PT ;  /* 0x000000ff1c00720c */ /* 0x000fe40003fc5270 */
[----:B------:R-:W-:Y:S02]  /*2ec0*/  ISETP.LT.OR P1, PT, R4, 0x11, P1 ;  /* 0x000000110400780c */ /* 0x000fe40000f21670 */
[----:B------:R-:W-:-:S02]  /*2ed0*/  FMNMX.FTZ R0, R93, R0, !PT ;  /* 0x000000005d007209 */ /* 0x000fc40007810000 */
[----:B------:R-:W-:Y:S02]  /*2ee0*/  FSEL R77, R34, -INF , !P1 ;  /* 0xff800000224d7808 */ /* 0x000fe40004800000 */
[----:B------:R-:W-:Y:S02]  /*2ef0*/  ISETP.NE.AND P1, PT, R20, RZ, PT ;  /* 0x000000ff1400720c */ /* 0x000fe40003f25270 */
[----:B------:R-:W-:Y:S02]  /*2f00*/  FMNMX.FTZ R0, R95, R0, !PT ;  /* 0x000000005f007209 */ /* 0x000fe40007810000 */
[----:B------:R-:W-:Y:S02]  /*2f10*/  ISETP.GT.AND P1, PT, R10, 0x11, !P1 ;  /* 0x000000110a00780c */ /* 0x000fe40004f24270 */
[----:B------:R-:W-:Y:S02]  /*2f20*/  ISETP.NE.AND P5, PT, R32, RZ, PT ;  /* 0x000000ff2000720c */ /* 0x000fe40003fa5270 */
        /* <DEDUP_REMOVED lines=41> */
[----:B------:R-:W-:Y:S02]  /*31c0*/  FMNMX.FTZ R0, R21, R0, !PT ;  /* 0x0000000015007209 */ /* 0x000fe40007810000 */
[----:B------:R-:W-:-:S02]  /*31d0*/  ISETP.NE.AND P1, PT, R78, RZ, PT ;  /* 0x000000ff4e00720c */ /* 0x000fc40003f25270 */
[----:B------:R-:W-:Y:S01]  /*31e0*/  FMNMX.FTZ R2, R69, R0, !PT ;  /* 0x0000000045027209 */ /* 0x000fe20007810000 */
[----:B------:R-:W-:Y:S01]  /*31f0*/  IMAD.U32 R0, RZ, RZ, UR4 ;  /* 0x00000004ff007e24 */ /* 0x000fe2000f8e00ff */
[C---:B------:R-:W-:Y:S02]  /*3200*/  ISETP.GT.AND P1, PT, R10.reuse, 0x30, !P1 ;  /* 0x000000300a00780c */ /* 0x040fe40004f24270 */
[----:B------:R-:W-:Y:S01]  /*3210*/  ISETP.GT.AND P4, PT, R10, RZ, !P4 ;  /* 0x000000ff0a00720c */ /* 0x000fe20006784270 */
[----:B------:R-:W0:Y:S01]  /*3220*/  SHFL.BFLY PT, R5, R2, 0x2, 0x1f ;  /* 0x0c401f0002057f89 */ /* 0x000e2200000e0000 */
[C---:B------:R-:W-:Y:S02]  /*3230*/  ISETP.LT.OR P1, PT, R4.reuse, 0x31, P1 ;  /* 0x000000310400780c */ /* 0x040fe40000f21670 */
[----:B------:R-:W-:Y:S02]  /*3240*/  ISETP.LT.OR P4, PT, R4, 0x1, P4 ;  /* 0x000000010400780c */ /* 0x000fe40002781670 */
[----:B------:R-:W-:-:S02]  /*3250*/  FSEL R83, R50, -INF , !P1 ;  /* 0xff80000032537808 */ /* 0x000fc40004800000 */
[----:B------:R-:W-:Y:S02]  /*3260*/  ISETP.NE.AND P1, PT, R48, RZ, PT ;  /* 0x000000ff3000720c */ /* 0x000fe40003f25270 */
[----:B------:R-:W-:Y:S02]  /*3270*/  FSEL R26, R26, -INF , !P4 ;  /* 0xff8000001a1a7808 */ /* 0x000fe40006000000 */
[----:B------:R-:W-:Y:S02]  /*3280*/  ISETP.GT.AND P1, PT, R10, 0x31, !P1 ;  /* 0x000000310a00780c */ /* 0x000fe40004f24270 */
[----:B------:R-:W-:Y:S02]  /*3290*/  ISETP.NE.AND P6, PT, R56, RZ, PT ;  /* 0x000000ff3800720c */ /* 0x000fe40003fc5270 */
[----:B------:R-:W-:Y:S02]  /*32a0*/  ISETP.LT.OR P1, PT, R4, 0x32, P1 ;  /* 0x000000320400780c */ /* 0x000fe40000f21670 */
[----:B------:R-:W-:-:S02]  /*32b0*/  ISETP.GT.AND P2, PT, R10, 0x51, !P2 ;  /* 0x000000510a00780c */ /* 0x000fc40005744270 */
[----:B------:R-:W-:Y:S02]  /*32c0*/  FSEL R51, R51, -INF , !P1 ;  /* 0xff80000033337808 */ /* 0x000fe40004800000 */
[----:B------:R-:W-:Y:S02]  /*32d0*/  ISETP.NE.AND P1, PT, R80, RZ, PT ;  /* 0x000000ff5000720c */ /* 0x000fe40003f25270 */
[C---:B------:R-:W-:Y:S02]  /*32e0*/  ISETP.GT.AND P3, PT, R10.reuse, 0x58, !P3 ;  /* 0x000000580a00780c */ /* 0x040fe40005f64270 */
[----:B------:R-:W-:Y:S02]  /*32f0*/  ISETP.GT.AND P1, PT, R10, 0x38, !P1 ;  /* 0x000000380a00780c */ /* 0x000fe40004f24270 */
[----:B0-----:R-:W-:Y:S02]  /*3300*/  FMNMX.FTZ R12, R2, R5, !PT ;  /* 0x00000005020c7209 */ /* 0x001fe40007810000 */
[----:B------:R-:W-:-:S02]  /*3310*/  FMNMX.FTZ R2, R26, R73, !PT ;  /* 0x000000491a027209 */ /* 0x000fc40007810000 */
[----:B------:R-:W-:Y:S01]  /*3320*/  ISETP.LT.OR P1, PT, R4, 0x39, P1 ;  /* 0x000000390400780c */ /* 0x000fe20000f21670 */
[----:B------:R-:W0:Y:S01]  /*3330*/  SHFL.BFLY PT, R5, R12, 0x1, 0x1f ;  /* 0x0c201f000c057f89 */ /* 0x000e2200000e0000 */
        /* <DEDUP_REMOVED lines=16> */
[----:B------:R-:W-:-:S02]  /*3440*/  ISETP.GT.AND P1, PT, R10, 0x41, !P6 ;  /* 0x000000410a00780c */ /* 0x000fc40007724270 */
[----:B------:R-:W-:Y:S02]  /*3450*/  FMNMX.FTZ R2, R43, R2, !PT ;  /* 0x000000022b027209 */ /* 0x000fe40007810000 */
[----:B------:R-:W-:Y:S02]  /*3460*/  ISETP.LT.OR P1, PT, R4, 0x42, P1 ;  /* 0x000000420400780c */ /* 0x000fe40000f21670 */
[----:B------:R-:W-:Y:S02]  /*3470*/  FMNMX.FTZ R2, R81, R2, !PT ;  /* 0x0000000251027209 */ /* 0x000fe40007810000 */
[----:B------:R-:W-:Y:S02]  /*3480*/  FSEL R59, R59, -INF , !P1 ;  /* 0xff8000003b3b7808 */ /* 0x000fe40004800000 */
[----:B------:R-:W-:Y:S02]  /*3490*/  FMNMX.FTZ R2, R47, R2, !PT ;  /* 0x000000022f027209 */ /* 0x000fe40007810000 */
[----:B------:R-:W-:-:S02]  /*34a0*/  ISETP.GT.AND P1, PT, R10, 0x48, !P5 ;  /* 0x000000480a00780c */ /* 0x000fc40006f24270 */
[----:B0-----:R-:W-:Y:S02]  /*34b0*/  FMNMX.FTZ R5, R12, R5, !PT ;  /* 0x000000050c057209 */ /* 0x001fe40007810000 */
[----:B------:R-:W-:Y:S02]  /*34c0*/  FMNMX.FTZ R2, R83, R2, !PT ;  /* 0x0000000253027209 */ /* 0x000fe40007810000 */
[----:B------:R-:W-:Y:S01]  /*34d0*/  ISETP.LT.OR P1, PT, R4, 0x49, P1 ;  /* 0x000000490400780c */ /* 0x000fe20000f21670 */
[----:B------:R-:W-:Y:S01]  /*34e0*/  FMUL.FTZ R13, R5, R0 ;  /* 0x00000000050d7220 */ /* 0x000fe20000410000 */
[----:B------:R-:W-:Y:S02]  /*34f0*/  FMNMX.FTZ R2, R51, R2, !PT ;  /* 0x0000000233027209 */ /* 0x000fe40007810000 */
[----:B------:R-:W-:Y:S02]  /*3500*/  FSEL R3, R62, -INF , !P1 ;  /* 0xff8000003e037808 */ /* 0x000fe40004800000 */
[----:B------:R-:W-:-:S02]  /*3510*/  FSETP.NEU.FTZ.AND P1, PT, R5, -INF , PT ;  /* 0xff8000000500780b */ /* 0x000fc40003f3d000 */
[----:B------:R-:W-:Y:S02]  /*3520*/  ISETP.NE.AND P5, PT, R60, RZ, PT ;  /* 0x000000ff3c00720c */ /* 0x000fe40003fa5270 */
[----:B------:R-:W-:Y:S02]  /*3530*/  FMNMX.FTZ R2, R15, R2, !PT ;  /* 0x000000020f027209 */ /* 0x000fe40007810000 */
[----:B------:R-:W-:Y:S02]  /*3540*/  FSEL R14, R13, RZ, P1 ;  /* 0x000000ff0d0e7208 */ /* 0x000fe40000800000 */
[----:B------:R-:W-:Y:S02]  /*3550*/  ISETP.GT.AND P1, PT, R10, 0x49, !P5 ;  /* 0x000000490a00780c */ /* 0x000fe40006f24270 */
[----:B------:R-:W-:Y:S01]  /*3560*/  FMNMX.FTZ R2, R55, R2, !PT ;  /* 0x0000000237027209 */ /* 0x000fe20007810000 */
[-CC-:B------:R-:W-:Y:S01]  /*3570*/  FFMA.FTZ R188, R85, R0.reuse, -R14.reuse ;  /* 0x0000000055bc7223 */ /* 0x180fe2000001080e */
[----:B------:R-:W-:Y:S01]  /*3580*/  ISETP.LT.OR P1, PT, R4, 0x4a, P1 ;  /* 0x0000004a0400780c */ /* 0x000fe20000f21670 */
[-CC-:B------:R-:W-:Y:S01]  /*3590*/  FFMA.FTZ R13, R87, R0.reuse, -R14.reuse ;  /* 0x00000000570d7223 */ /* 0x180fe2000001080e */
[----:B------:R-:W-:Y:S01]  /*35a0*/  ISETP.NE.AND P6, PT, R84, RZ, PT ;  /* 0x000000ff5400720c */ /* 0x000fe20003fc5270 */
[--C-:B------:R-:W-:Y:S01]  /*35b0*/  FFMA.FTZ R12, R91, R0, -R14.reuse ;  /* 0x000000005b0c7223 */ /* 0x100fe2000001080e */
[----:B------:R-:W-:Y:S01]  /*35c0*/  FMNMX.FTZ R2, R11, R2, !PT ;  /* 0x000000020b027209 */ /* 0x000fe20007810000 */
[-CC-:B------:R-:W-:Y:S01]  /*35d0*/  FFMA.FTZ R190, R89, R0.reuse, -R14.reuse ;  /* 0x0000000059be7223 */ /* 0x180fe2000001080e */
[----:B------:R-:W-:Y:S01]  /*35e0*/  FSEL R63, R63, -INF , !P1 ;  /* 0xff8000003f3f7808 */ /* 0x000fe20004800000 */
[----:B------:R-:W-:Y:S01]  /*35f0*/  MUFU.EX2 R188, R188 ;  /* 0x000000bc00bc7308 */ /* 0x000fe20000000800 */
[----:B------:R-:W-:Y:S01]  /*3600*/  ISETP.GT.AND P1, PT, R10, 0x50, !P6 ;  /* 0x000000500a00780c */ /* 0x000fe20007724270 */
[--C-:B------:R-:W-:Y:S01]  /*3610*/  FFMA.FTZ R20, R93, R0, -R14.reuse ;  /* 0x000000005d147223 */ /* 0x100fe2000001080e */
[----:B------:R-:W-:Y:S01]  /*3620*/  FMNMX.FTZ R2, R59, R2, !PT ;  /* 0x000000023b027209 */ /* 0x000fe20007810000 */
[-CC-:B------:R-:W-:Y:S01]  /*3630*/  FFMA.FTZ R28, R97, R0.reuse, -R14.reuse ;  /* 0x00000000611c7223 */ /* 0x180fe2000001080e */
[----:B------:R-:W-:Y:S01]  /*3640*/  ISETP.LT.OR P1, PT, R4, 0x51, P1 ;  /* 0x000000510400780c */ /* 0x000fe20000f21670 */
[--C-:B------:R-:W-:Y:S01]  /*3650*/  FFMA.FTZ R41, R41, R0, -R14.reuse ;  /* 0x0000000029297223 */ /* 0x100fe2000001080e */
[----:B------:R-:W-:Y:S01]  /*3660*/  FMNMX.FTZ R2, R3, R2, !PT ;  /* 0x0000000203027209 */ /* 0x000fe20007810000 */
[----:B------:R-:W-:Y:S01]  /*3670*/  MUFU.EX2 R13, R13 ;  /* 0x0000000d000d7308 */ /* 0x000fe20000000800 */
[----:B------:R-:W-:Y:S01]  /*3680*/  ISETP.NE.AND P5, PT, R24, RZ, PT ;  /* 0x000000ff1800720c */ /* 0x000fe20003fa5270 */
[-CC-:B------:R-:W-:Y:S01]  /*3690*/  FFMA.FTZ R24, R95, R0.reuse, -R14.reuse ;  /* 0x000000005f187223 */ /* 0x180fe2000001080e */
[----:B------:R-:W-:Y:S01]  /*36a0*/  ISETP.LT.OR P2, PT, R4, 0x52, P2 ;  /* 0x000000520400780c */ /* 0x000fe20001741670 */
[-CC-:B------:R-:W-:Y:S01]  /*36b0*/  FFMA.FTZ R49, R49, R0.reuse, -R14.reuse ;  /* 0x0000000031317223 */ /* 0x180fe2000001080e */
[----:B------:R-:W-:Y:S01]  /*36c0*/  FSEL R85, R66, -INF , !P1 ;  /* 0xff80000042557808 */ /* 0x000fe20004800000 */
[--C-:B------:R-:W-:Y:S01]  /*36d0*/  FFMA.FTZ R37, R37, R0, -R14.reuse ;  /* 0x0000000025257223 */ /* 0x100fe2000001080e */
[----:B------:R-:W-:Y:S01]  /*36e0*/  FMNMX.FTZ R2, R63, R2, !PT ;  /* 0x000000023f027209 */ /* 0x000fe20007810000 */
[----:B------:R0:W-:Y:S01]  /*36f0*/  MUFU.EX2 R91, R24 ;  /* 0x00000018005b7308 */ /* 0x0001e20000000800 */
[----:B------:R-:W-:Y:S01]  /*3700*/  ISETP.GT.AND P4, PT, R10, 0x59, !P5 ;  /* 0x000000590a00780c */ /* 0x000fe20006f84270 */
[-CC-:B------:R-:W-:Y:S01]  /*3710*/  FFMA.FTZ R10, R101, R0.reuse, -R14.reuse ;  /* 0x00000000650a7223 */ /* 0x180fe2000001080e */
[C---:B------:R-:W-:Y:S01]  /*3720*/  ISETP.LT.OR P3, PT, R4.reuse, 0x59, P3 ;  /* 0x000000590400780c */ /* 0x040fe20001f61670 */
[-CC-:B------:R-:W-:Y:S01]  /*3730*/  FFMA.FTZ R53, R53, R0.reuse, -R14.reuse ;  /* 0x0000000035357223 */ /* 0x180fe2000001080e */
[----:B------:R-:W-:Y:S01]  /*3740*/  FSEL R67, R67, -INF , !P2 ;  /* 0xff80000043437808 */ /* 0x000fe20005000000 */
[--C-:B------:R-:W-:Y:S01]  /*3750*/  FFMA.FTZ R33, R33, R0, -R14.reuse ;  /* 0x0000000021217223 */ /* 0x100fe2000001080e */
[----:B------:R-:W-:Y:S01]  /*3760*/  FMNMX.FTZ R2, R85, R2, !PT ;  /* 0x0000000255027209 */ /* 0x000fe20007810000 */
[----:B------:R-:W-:Y:S01]  /*3770*/  MUFU.EX2 R190, R190 ;  /* 0x000000be00be7308 */ /* 0x000fe20000000800 */
[----:B------:R-:W-:Y:S01]  /*3780*/  ISETP.LT.OR P4, PT, R4, 0x5a, P4 ;  /* 0x0000005a0400780c */ /* 0x000fe20002781670 */
[-CC-:B0-----:R-:W-:Y:S01]  /*3790*/  FFMA.FTZ R24, R45, R0.reuse, -R14.reuse ;  /* 0x000000002d187223 */ /* 0x181fe2000001080e */
[----:B------:R-:W-:Y:S01]  /*37a0*/  FSEL R87, R70, -INF , !P3 ;  /* 0xff80000046577808 */ /* 0x000fe20005800000 */
[--C-:B------:R-:W-:Y:S01]  /*37b0*/  FFMA.FTZ R4, R105, R0, -R14.reuse ;  /* 0x0000000069047223 */ /* 0x100fe2000001080e */
[----:B------:R-:W-:Y:S01]  /*37c0*/  FMNMX.FTZ R2, R67, R2, !PT ;  /* 0x0000000243027209 */ /* 0x000fe20007810000 */
[--C-:B------:R-:W-:Y:S01]  /*37d0*/  FFMA.FTZ R57, R57, R0, -R14.reuse ;  /* 0x0000000039397223 */ /* 0x100fe2000001080e */
[----:B------:R-:W-:Y:S01]  /*37e0*/  FSEL R71, R71, -INF , !P4 ;  /* 0xff80000047477808 */ /* 0x000fe20006000000 */
[----:B------:R-:W-:Y:S01]  /*37f0*/  MUFU.EX2 R182, R4 ;  /* 0x0000000400b67308 */ /* 0x000fe20000000800 */
[----:B------:R-:W-:Y:S01]  /*3800*/  FMNMX.FTZ R2, R87, R2, !PT ;  /* 0x0000000257027209 */ /* 0x000fe20007810000 */
[-CC-:B------:R-:W-:Y:S01]  /*3810*/  FFMA.FTZ R29, R29, R0.reuse, -R14.reuse ;  /* 0x000000001d1d7223 */ /* 0x180fe2000001080e */
[----:B------:R-:W-:Y:S01]  /*3820*/  ISETP.NE.AND P5, PT, R203, 0x1, PT ;  /* 0x00000001cb00780c */ /* 0x000fe20003fa5270 */
[--C-:B------:R-:W-:Y:S01]  /*3830*/  FFMA.FTZ R61, R61, R0, -R14.reuse ;  /* 0x000000003d3d7223 */ /* 0x100fe2000001080e */
[----:B------:R-:W-:Y:S01]  /*3840*/  FMNMX.FTZ R2, R71, R2, !PT ;  /* 0x0000000247027209 */ /* 0x000fe20007810000 */
[-CC-:B------:R-:W-:Y:S01]  /*3850*/  FFMA.FTZ R25, R25, R0.reuse, -R14.reuse ;  /* 0x0000000019197223 */ /* 0x180fe2000001080e */
[-CC-:B------:R-:W-:Y:S01]  /*3860*/  FFMA.FTZ R65, R65, R0.reuse, -R14.reuse ;  /* 0x0000000041417223 */ /* 0x180fe2000001080e */
[----:B------:R0:W-:Y:S01]  /*3870*/  MUFU.EX2 R89, R12 ;  /* 0x0000000c00597308 */ /* 0x0001e20000000800 */
[-CC-:B------:R-:W-:Y:S01]  /*3880*/  FFMA.FTZ R21, R21, R0.reuse, -R14.reuse ;  /* 0x0000000015157223 */ /* 0x180fe2000001080e */
[----:B------:R-:W1:Y:S06]  /*3890*/  SHFL.BFLY PT, R45, R2, 0x2, 0x1f ;  /* 0x0c401f00022d7f89 */ /* 0x000e6c00000e0000 */
[----:B------:R-:W2:Y:S01]  /*38a0*/  MUFU.EX2 R20, R20 ;  /* 0x0000001400147308 */ /* 0x000ea20000000800 */
[-CC-:B0-----:R-:W-:Y:S01]  /*38b0*/  FFMA.FTZ R12, R99, R0.reuse, -R14.reuse ;  /* 0x00000000630c7223 */ /* 0x181fe2000001080e */
[----:B------:R-:W0:Y:S06]  /*38c0*/  @P5 LDC R46, c[0x0][0x450] ;  /* 0x00011400ff2e5b82 */ /* 0x000e2c0000000800 */
[----:B------:R3:W-:Y:S08]  /*38d0*/  MUFU.EX2 R93, R12 ;  /* 0x0000000c005d7308 */ /* 0x0007f00000000800 */
[----:B------:R-:W4:Y:S01]  /*38e0*/  MUFU.EX2 R28, R28 ;  /* 0x0000001c001c7308 */ /* 0x000f220000000800 */
[-CC-:B---3--:R-:W-:Y:S01]  /*38f0*/  FFMA.FTZ R12, R103, R0.reuse, -R14.reuse ;  /* 0x00000000670c7223 */ /* 0x188fe2000001080e */
[----:B-1----:R-:W-:Y:S01]  /*3900*/  FMNMX.FTZ R45, R2, R45, !PT ;  /* 0x0000002d022d7209 */ /* 0x002fe20007810000 */
[----:B------:R-:W-:Y:S01]  /*3910*/  FFMA.FTZ R14, R69, R0, -R14 ;  /* 0x00000000450e7223 */ /* 0x000fe2000001080e */
[----:B--2---:R-:W-:-:S03]  /*3920*/  F2FP.BF16.F32.PACK_AB R184, R91, R20 ;  /* 0x000000145bb8723e */ /* 0x004fc600000010ff */
[----:B------:R-:W1:Y:S01]  /*3930*/  SHFL.BFLY PT, R4, R45, 0x1, 0x1f ;  /* 0x0c201f002d047f89 */ /* 0x000e6200000e0000 */
[----:B------:R-:W-:Y:S08]  /*3940*/  MUFU.EX2 R95, R12 ;  /* 0x0000000c005f7308 */ /* 0x000ff00000000800 */
[----:B------:R-:W2:Y:S01]  /*3950*/  MUFU.EX2 R10, R10 ;  /* 0x0000000a000a7308 */ /* 0x000ea20000000800 */
[----:B----4-:R-:W-:-:S07]  /*3960*/  F2FP.BF16.F32.PACK_AB R186, R93, R28 ;  /* 0x0000001c5dba723e */ /* 0x010fce00000010ff */
[----:B------:R-:W-:Y:S01]  /*3970*/  MUFU.EX2 R97, R24 ;  /* 0x0000001800617308 */ /* 0x000fe20000000800 */
[----:B-1----:R-:W-:-:S07]  /*3980*/  FMNMX.FTZ R4, R45, R4, !PT ;  /* 0x000000042d047209 */ /* 0x002fce0007810000 */
[----:B------:R-:W-:Y:S01]  /*3990*/  MUFU.EX2 R41, R41 ;  /* 0x0000002900297308 */ /* 0x000fe20000000800 */
[----:B--2---:R-:W-:Y:S02]  /*39a0*/  F2FP.BF16.F32.PACK_AB R180, R95, R10 ;  /* 0x0000000a5fb4723e */ /* 0x004fe400000010ff */
[C---:B------:R-:W-:Y:S01]  /*39b0*/  FSETP.NEU.FTZ.AND P1, PT, R4.reuse, -INF , PT ;  /* 0xff8000000400780b */ /* 0x040fe20003f3d000 */
[----:B------:R-:W-:-:S04]  /*39c0*/  FMUL.FTZ R2, R4, R0 ;  /* 0x0000000004027220 */ /* 0x000fc80000410000 */
[----:B------:R-:W-:Y:S01]  /*39d0*/  MUFU.EX2 R176, R49 ;  /* 0x0000003100b07308 */ /* 0x000fe20000000800 */
        /* <DEDUP_REMOVED lines=22> */
[-CC-:B------:R-:W-:Y:S01]  /*3b40*/  FFMA.FTZ R63, R63, R0.reuse, -R2.reuse ;  /* 0x000000003f3f7223 */ /* 0x180fe20000010802 */
[----:B------:R2:W-:Y:S01]  /*3b50*/  MUFU.EX2 R12, R31 ;  /* 0x0000001f000c7308 */ /* 0x0005e20000000800 */
[-CC-:B------:R-:W-:Y:S01]  /*3b60*/  FFMA.FTZ R85, R85, R0.reuse, -R2.reuse ;  /* 0x0000000055557223 */ /* 0x180fe20000010802 */
[-CC-:B------:R-:W-:Y:S01]  /*3b70*/  FFMA.FTZ R67, R67, R0.reuse, -R2.reuse ;  /* 0x0000000043437223 */ /* 0x180fe20000010802 */
[-CC-:B------:R-:W-:Y:S01]  /*3b80*/  FFMA.FTZ R87, R87, R0.reuse, -R2.reuse ;  /* 0x0000000057577223 */ /* 0x180fe20000010802 */
[----:B------:R-:W-:-:S04]  /*3b90*/  FFMA.FTZ R71, R71, R0, -R2 ;  /* 0x0000000047477223 */ /* 0x000fc80000010802 */
[----:B------:R-:W3:Y:S01]  /*3ba0*/  MUFU.EX2 R75, R75 ;  /* 0x0000004b004b7308 */ /* 0x000ee20000000800 */
[----:B--2---:R-:W-:Y:S01]  /*3bb0*/  FADD.FTZ R31, R188, R13 ;  /* 0x0000000dbc1f7221 */ /* 0x004fe20000010000 */
[----:B------:R-:W-:Y:S02]  /*3bc0*/  F2FP.BF16.F32.PACK_AB R188, R13, R188 ;  /* 0x000000bc0dbc723e */ /* 0x000fe400000010ff */
[----:B-1----:R-:W-:Y:S01]  /*3bd0*/  F2FP.BF16.F32.PACK_AB R189, R73, R26 ;  /* 0x0000001a49bd723e */ /* 0x002fe200000010ff */
[----:B------:R-:W-:Y:S01]  /*3be0*/  FADD.FTZ R38, R190, R31 ;  /* 0x0000001fbe267221 */ /* 0x000fe20000010000 */
[C---:B------:R-:W-:Y:S02]  /*3bf0*/  F2FP.BF16.F32.PACK_AB R190, R89.reuse, R190 ;  /* 0x000000be59be723e */ /* 0x040fe400000010ff */
[----:B------:R-:W1:Y:S01]  /*3c00*/  MUFU.EX2 R77, R77 ;  /* 0x0000004d004d7308 */ /* 0x000e620000000800 */
[----:B------:R-:W-:Y:S01]  /*3c10*/  FADD.FTZ R31, R89, R38 ;  /* 0x00000026591f7221 */ /* 0x000fe20000010000 */
[----:B------:R-:W-:-:S03]  /*3c20*/  FADD.FTZ R38, R26, R73 ;  /* 0x000000491a267221 */ /* 0x000fc60000010000 */
[----:B------:R-:W-:-:S03]  /*3c30*/  FADD.FTZ R40, R20, R31 ;  /* 0x0000001f14287221 */ /* 0x000fc60000010000 */
[----:B------:R2:W4:Y:S01]  /*3c40*/  MUFU.EX2 R24, R35 ;  /* 0x0000002300187308 */ /* 0x0005220000000800 */
[----:B---3--:R-:W-:Y:S01]  /*3c50*/  FADD.FTZ R31, R75, R38 ;  /* 0x000000264b1f7221 */ /* 0x008fe20000010000 */
[----:B------:R-:W-:-:S06]  /*3c60*/  F2FP.BF16.F32.PACK_AB R191, R12, R75 ;  /* 0x0000004b0cbf723e */ /* 0x000fcc00000010ff */
[----:B------:R-:W3:Y:S01]  /*3c70*/  MUFU.EX2 R27, R27 ;  /* 0x0000001b001b7308 */ /* 0x000ee20000000800 */
[----:B--2---:R-:W-:Y:S01]  /*3c80*/  FADD.FTZ R35, R91, R40 ;  /* 0x000000285b237221 */ /* 0x004fe20000010000 */
[----:B------:R-:W-:-:S03]  /*3c90*/  FADD.FTZ R40, R12, R31 ;  /* 0x0000001f0c287221 */ /* 0x000fc60000010000 */
[----:B------:R-:W-:Y:S01]  /*3ca0*/  FADD.FTZ R42, R28, R35 ;  /* 0x000000231c2a7221 */ /* 0x000fe20000010000 */
[----:B-1----:R-:W-:Y:S02]  /*3cb0*/  FADD.FTZ R31, R77, R40 ;  /* 0x000000284d1f7221 */ /* 0x002fe40000010000 */
[----:B------:R1:W2:Y:S01]  /*3cc0*/  MUFU.EX2 R30, R39 ;  /* 0x00000027001e7308 */ /* 0x0002a20000000800 */
[----:B------:R-:W-:Y:S01]  /*3cd0*/  FADD.FTZ R35, R93, R42 ;  /* 0x0000002a5d237221 */ /* 0x000fe20000010000 */
[C---:B----4-:R-:W-:Y:S01]  /*3ce0*/  FADD.FTZ R40, R24.reuse, R31 ;  /* 0x0000001f18287221 */ /* 0x050fe20000010000 */
[----:B------:R-:W-:Y:S02]  /*3cf0*/  F2FP.BF16.F32.PACK_AB R185, R24, R77 ;  /* 0x0000004d18b9723e */ /* 0x000fe400000010ff */
[----:B------:R-:W-:-:S03]  /*3d00*/  FADD.FTZ R42, R10, R35 ;  /* 0x000000230a2a7221 */ /* 0x000fc60000010000 */
[----:B------:R-:W-:Y:S01]  /*3d10*/  MUFU.EX2 R79, R79 ;  /* 0x0000004f004f7308 */ /* 0x000fe20000000800 */
[----:B------:R-:W-:Y:S01]  /*3d20*/  FADD.FTZ R35, R95, R42 ;  /* 0x0000002a5f237221 */ /* 0x000fe20000010000 */
[----:B---3--:R-:W-:Y:S01]  /*3d30*/  FADD.FTZ R31, R27, R40 ;  /* 0x000000281b1f7221 */ /* 0x008fe20000010000 */
[----:B-1----:R-:W-:Y:S02]  /*3d40*/  IMAD.MOV.U32 R39, RZ, RZ, R22 ;  /* 0x000000ffff277224 */ /* 0x002fe400078e0016 */
[----:B------:R-:W-:Y:S01]  /*3d50*/  FADD.FTZ R44, R182, R35 ;  /* 0x00000023b62c7221 */ /* 0x000fe20000010000 */
[C---:B------:R-:W-:Y:S02]  /*3d60*/  F2FP.BF16.F32.PACK_AB R182, R97.reuse, R182 ;  /* 0x000000b661b6723e */ /* 0x040fe400000010ff */
[----:B------:R1:W3:Y:S01]  /*3d70*/  MUFU.EX2 R32, R43 ;  /* 0x0000002b00207308 */ /* 0x0002e20000000800 */
[C---:B--2---:R-:W-:Y:S01]  /*3d80*/  FADD.FTZ R42, R30.reuse, R31 ;  /* 0x0000001f1e2a7221 */ /* 0x044fe20000010000 */
[----:B------:R-:W-:Y:S01]  /*3d90*/  FADD.FTZ R44, R97, R44 ;  /* 0x0000002c612c7221 */ /* 0x000fe20000010000 */
[----:B------:R-:W-:-:S03]  /*3da0*/  F2FP.BF16.F32.PACK_AB R187, R30, R27 ;  /* 0x0000001b1ebb723e */ /* 0x000fc600000010ff */
[----:B------:R-:W-:Y:S02]  /*3db0*/  FADD.FTZ R31, R41, R44 ;  /* 0x0000002c291f7221 */ /* 0x000fe40000010000 */
[----:B------:R-:W-:Y:S01]  /*3dc0*/  MUFU.EX2 R81, R81 ;  /* 0x0000005100517308 */ /* 0x000fe20000000800 */
[----:B-1----:R-:W1:Y:S01]  /*3dd0*/  @P5 LDC R43, c[0x0][0x44c] ;  /* 0x00011300ff2b5b82 */ /* 0x002e620000000800 */
[C---:B------:R-:W-:Y:S01]  /*3de0*/  FADD.FTZ R44, R176.reuse, R31 ;  /* 0x0000001fb02c7221 */ /* 0x040fe20000010000 */
[----:B------:R-:W-:-:S05]  /*3df0*/  F2FP.BF16.F32.PACK_AB R176, R176, R41 ;  /* 0x00000029b0b0723e */ /* 0x000fca00000010ff */
[----:B------:R-:W2:Y:S01]  /*3e00*/  MUFU.EX2 R37, R37 ;  /* 0x0000002500257308 */ /* 0x000ea20000000800 */
[----:B---3--:R-:W-:-:S07]  /*3e10*/  F2FP.BF16.F32.PACK_AB R181, R32, R79 ;  /* 0x0000004f20b5723e */ /* 0x008fce00000010ff */
[----:B------:R-:W3:Y:S08]  /*3e20*/  MUFU.EX2 R34, R47 ;  /* 0x0000002f00227308 */ /* 0x000ef00000000800 */
[----:B------:R-:W4:Y:S01]  /*3e30*/  MUFU.EX2 R178, R53 ;  /* 0x0000003500b27308 */ /* 0x000f220000000800 */
[----:B--2---:R-:W-:Y:S01]  /*3e40*/  FADD.FTZ R31, R37, R44 ;  /* 0x0000002c251f7221 */ /* 0x004fe20000010000 */
[----:B-1----:R-:W-:-:S05]  /*3e50*/  @P5 IMAD.HI.U32 R43, R22, R43, RZ ;  /* 0x0000002b162b5227 */ /* 0x002fca00078e00ff */
[----:B0-----:R-:W-:Y:S01]  /*3e60*/  @P5 SHF.R.U32.HI R39, RZ, R46, R43 ;  /* 0x0000002eff275219 */ /* 0x001fe2000001162b */
[----:B------:R-:W0:Y:S01]  /*3e70*/  MUFU.EX2 R83, R83 ;  /* 0x0000005300537308 */ /* 0x000e220000000800 */
[----:B------:R-:W-:Y:S02]  /*3e80*/  LOP3.LUT P5, RZ, R16, 0x80000, RZ, 0xc0, !PT ;  /* 0x0008000010ff7812 */ /* 0x000fe400078ac0ff */
[----:B---3--:R-:W-:Y:S01]  /*3e90*/  F2FP.BF16.F32.PACK_AB R183, R34, R81 ;  /* 0x0000005122b7723e */ /* 0x008fe200000010ff */
[----:B------:R-:W-:-:S04]  /*3ea0*/  IMAD.IADD R74, R74, 0x1, R39 ;  /* 0x000000014a4a7824 */ /* 0x000fc800078e0227 */
[----:B------:R1:W-:Y:S01]  /*3eb0*/  MUFU.EX2 R173, R11 ;  /* 0x0000000b00ad7308 */ /* 0x0003e20000000800 */
[C---:B----4-:R-:W-:Y:S01]  /*3ec0*/  FADD.FTZ R44, R178.reuse, R31 ;  /* 0x0000001fb22c7221 */ /* 0x050fe20000010000 */
[----:B------:R-:W-:-:S06]  /*3ed0*/  F2FP.BF16.F32.PACK_AB R178, R178, R37 ;  /* 0x00000025b2b2723e */ /* 0x000fcc00000010ff */
[----:B------:R-:W2:Y:S01]  /*3ee0*/  MUFU.EX2 R33, R33 ;  /* 0x0000002100217308 */ /* 0x000ea20000000800 */
[----:B-1----:R-:W-:-:S04]  /*3ef0*/  FADD.FTZ R11, R79, R42 ;  /* 0x0000002a4f0b7221 */ /* 0x002fc80000010000 */
[----:B------:R-:W-:-:S03]  /*3f00*/  FADD.FTZ R42, R32, R11 ;  /* 0x0000000b202a7221 */ /* 0x000fc60000010000 */
[----:B------:R-:W1:Y:S01]  /*3f10*/  MUFU.EX2 R36, R51 ;  /* 0x0000003300247308 */ /* 0x000e620000000800 */
[----:B------:R-:W-:-:S04]  /*3f20*/  FADD.FTZ R11, R81, R42 ;  /* 0x0000002a510b7221 */ /* 0x000fc80000010000 */
[----:B------:R-:W-:-:S03]  /*3f30*/  FADD.FTZ R42, R34, R11 ;  /* 0x0000000b222a7221 */ /* 0x000fc60000010000 */
[----:B------:R-:W3:Y:S01]  /*3f40*/  MUFU.EX2 R172, R57 ;  /* 0x0000003900ac7308 */ /* 0x000ee20000000800 */
[----:B0-----:R-:W-:Y:S01]  /*3f50*/  FADD.FTZ R11, R83, R42 ;  /* 0x0000002a530b7221 */ /* 0x001fe20000010000 */
[----:B--2---:R-:W-:-:S06]  /*3f60*/  FADD.FTZ R13, R33, R44 ;  /* 0x0000002c210d7221 */ /* 0x004fcc0000010000 */
[----:B------:R-:W0:Y:S01]  /*3f70*/  MUFU.EX2 R15, R15 ;  /* 0x0000000f000f7308 */ /* 0x000e220000000800 */
[C---:B-1----:R-:W-:Y:S01]  /*3f80*/  FADD.FTZ R42, R36.reuse, R11 ;  /* 0x0000000b242a7221 */ /* 0x042fe20000010000 */
[----:B------:R-:W-:-:S06]  /*3f90*/  F2FP.BF16.F32.PACK_AB R177, R36, R83 ;  /* 0x0000005324b1723e */ /* 0x000fcc00000010ff */
[----:B------:R-:W1:Y:S01]  /*3fa0*/  MUFU.EX2 R29, R29 ;  /* 0x0000001d001d7308 */ /* 0x000e620000000800 */
[C---:B---3--:R-:W-:Y:S01]  /*3fb0*/  FADD.FTZ R44, R172.reuse, R13 ;  /* 0x0000000dac2c7221 */ /* 0x048fe20000010000 */
[----:B------:R-:W-:-:S06]  /*3fc0*/  F2FP.BF16.F32.PACK_AB R172, R172, R33 ;  /* 0x00000021acac723e */ /* 0x000fcc00000010ff */
[----:B------:R-:W2:Y:S01]  /*3fd0*/  MUFU.EX2 R38, R55 ;  /* 0x0000003700267308 */ /* 0x000ea20000000800 */
[----:B0-----:R-:W-:-:S07]  /*3fe0*/  FADD.FTZ R11, R15, R42 ;  /* 0x0000002a0f0b7221 */ /* 0x001fce0000010000 */
[----:B------:R-:W0:Y:S01]  /*3ff0*/  MUFU.EX2 R174, R61 ;  /* 0x0000003d00ae7308 */ /* 0x000e220000000800 */
[----:B-1----:R-:W-:-:S07]  /*4000*/  FADD.FTZ R13, R29, R44 ;  /* 0x0000002c1d0d7221 */ /* 0x002fce0000010000 */
[----:B------:R-:W1:Y:S01]  /*4010*/  MUFU.EX2 R25, R25 ;  /* 0x0000001900197308 */ /* 0x000e620000000800 */
[C---:B--2---:R-:W-:Y:S01]  /*4020*/  FADD.FTZ R20, R38.reuse, R11 ;  /* 0x0000000b26147221 */ /* 0x044fe20000010000 */
[----:B------:R-:W-:Y:S01]  /*4030*/  F2FP.BF16.F32.PACK_AB R179, R38, R15 ;  /* 0x0000000f26b3723e */ /* 0x000fe200000010ff */
[----:B------:R-:W-:Y:S02]  /*4040*/  VIADD R15, R72, 0xfffffffe ;  /* 0xfffffffe480f7836 */ /* 0x000fe40000000000 */
[----:B------:R-:W-:-:S03]  /*4050*/  FADD.FTZ R11, R173, R20 ;  /* 0x00000014ad0b7221 */ /* 0x000fc60000010000 */
        /* <DEDUP_REMOVED lines=11> */
[----:B------:R-:W0:Y:S01]  /*4110*/  MUFU.EX2 R2, R63 ;  /* 0x0000003f00027308 */ /* 0x000e220000000800 */
[----:B-1----:R-:W-:-:S07]  /*4120*/  FADD.FTZ R11, R3, R20 ;  /* 0x00000014030b7221 */ /* 0x002fce0000010000 */
[----:B------:R-:W1:Y:S01]  /*4130*/  MUFU.EX2 R14, R14 ;  /* 0x0000000e000e7308 */ /* 0x000e620000000800 */
[----:B--2---:R-:W-:-:S07]  /*4140*/  FADD.FTZ R13, R21, R28 ;  /* 0x0000001c150d7221 */ /* 0x004fce0000010000 */
[----:B------:R-:W2:Y:S01]  /*4150*/  MUFU.EX2 R85, R85 ;  /* 0x0000005500557308 */ /* 0x000ea20000000800 */
[C---:B0-----:R-:W-:Y:S01]  /*4160*/  FADD.FTZ R28, R2.reuse, R11 ;  /* 0x0000000b021c7221 */ /* 0x041fe20000010000 */
[----:B------:R-:W-:Y:S01]  /*4170*/  F2FP.BF16.F32.PACK_AB R175, R2, R3 ;  /* 0x0000000302af723e */ /* 0x000fe200000010ff */
[----:B------:R-:W-:-:S05]  /*4180*/  VIADD R2, R74, UR5 ;  /* 0x000000054a027c36 */ /* 0x000fca0008000000 */
[----:B------:R-:W0:Y:S01]  /*4190*/  MUFU.EX2 R10, R67 ;  /* 0x00000043000a7308 */ /* 0x000e220000000800 */
[C---:B-1----:R-:W-:Y:S01]  /*41a0*/  FADD.FTZ R11, R14.reuse, R13 ;  /* 0x0000000d0e0b7221 */ /* 0x042fe20000010000 */
[----:B------:R-:W-:-:S06]  /*41b0*/  F2FP.BF16.F32.PACK_AB R170, R14, R21 ;  /* 0x000000150eaa723e */ /* 0x000fcc00000010ff */
[----:B------:R-:W1:Y:S01]  /*41c0*/  MUFU.EX2 R87, R87 ;  /* 0x0000005700577308 */ /* 0x000e620000000800 */
[----:B--2---:R-:W-:-:S07]  /*41d0*/  FADD.FTZ R13, R85, R28 ;  /* 0x0000001c550d7221 */ /* 0x004fce0000010000 */
[----:B------:R-:W2:Y:S01]  /*41e0*/  MUFU.EX2 R20, R71 ;  /* 0x0000004700147308 */ /* 0x000ea20000000800 */
[C---:B0-----:R-:W-:Y:S01]  /*41f0*/  FADD.FTZ R12, R10.reuse, R13 ;  /* 0x0000000d0a0c7221 */ /* 0x041fe20000010000 */
[----:B------:R-:W-:-:S03]  /*4200*/  F2FP.BF16.F32.PACK_AB R169, R10, R85 ;  /* 0x000000550aa9723e */ /* 0x000fc600000010ff */
[----:B-1----:R-:W-:-:S04]  /*4210*/  FADD.FTZ R13, R87, R12 ;  /* 0x0000000c570d7221 */ /* 0x002fc80000010000 */
[C---:B--2---:R-:W-:Y:S01]  /*4220*/  FADD.FTZ R10, R20.reuse, R13 ;  /* 0x0000000d140a7221 */ /* 0x044fe20000010000 */
[----:B------:R-:W-:Y:S01]  /*4230*/  F2FP.BF16.F32.PACK_AB R171, R20, R87 ;  /* 0x0000005714ab723e */ /* 0x000fe200000010ff */
[----:B------:R-:W-:Y:S06]  /*4240*/  @!P5 BRA `(.L_x_4557) ;  /* 0x000000000048d947 */ /* 0x000fec0003800000 */
[C---:B------:R-:W-:Y:S01]  /*4250*/  ISETP.GT.AND P1, PT, R74.reuse, RZ, PT ;  /* 0x000000ff4a00720c */ /* 0x040fe20003f24270 */
[----:B------:R-:W-:-:S12]  /*4260*/  VIADD R3, R74, 0xffffffff ;  /* 0xffffffff4a037836 */ /* 0x000fd80000000000 */
[----:B------:R-:W-:Y:S05]  /*4270*/  @P1 BRA `(.L_x_4558) ;  /* 0x0000000000201947 */ /* 0x000fea0003800000 */
[----:B------:R-:W0:Y:S01]  /*4280*/  LDC R14, c[0x0][0x9e4] ;  /* 0x00027900ff0e7b82 */ /* 0x000e220000000800 */
[----:B------:R-:W-:Y:S01]  /*4290*/  IMAD.MOV R3, RZ, RZ, -R74 ;  /* 0x000000ffff037224 */ /* 0x000fe200078e0a4a */
[----:B0-----:R-:W-:-:S13]  /*42a0*/  ISETP.NE.AND P1, PT, R14, 0x1, PT ;  /* 0x000000010e00780c */ /* 0x001fda0003f25270 */
[----:B------:R-:W0:Y:S02]  /*42b0*/  @P1 LDC.64 R12, c[0x0][0x9e8] ;  /* 0x00027a00ff0c1b82 */ /* 0x000e240000000a00 */
[----:B0-----:R-:W-:-:S05]  /*42c0*/  @P1 IMAD.HI.U32 R12, R3, R12, RZ ;  /* 0x0000000c030c1227 */ /* 0x001fca00078e00ff */
[----:B------:R-:W-:-:S04]  /*42d0*/  @P1 SHF.R.U32.HI R3, RZ, R13, R12 ;  /* 0x0000000dff031219 */ /* 0x000fc8000001160c */
[----:B------:R-:W-:Y:S01]  /*42e0*/  LOP3.LUT R3, RZ, R3, RZ, 0x33, !PT ;  /* 0x00000003ff037212 */ /* 0x000fe200078e33ff */
[----:B------:R-:W-:Y:S06]  /*42f0*/  BRA `(.L_x_4559) ;  /* 0x0000000000147947 */ /* 0x000fec0003800000 */
.L_x_4558:
[----:B------:R-:W0:Y:S02]  /*4300*/  LDC R14, c[0x0][0x9e4] ;  /* 0x00027900ff0e7b82 */ /* 0x000e240000000800 */
[----:B0-----:R-:W-:-:S13]  /*4310*/  ISETP.NE.AND P1, PT, R14, 0x1, PT ;  /* 0x000000010e00780c */ /* 0x001fda0003f25270 */
[----:B------:R-:W0:Y:S02]  /*4320*/  @P1 LDC.64 R12, c[0x0][0x9e8] ;  /* 0x00027a00ff0c1b82 */ /* 0x000e240000000a00 */
[----:B0-----:R-:W-:-:S05]  /*4330*/  @P1 IMAD.HI.U32 R12, R3, R12, RZ ;  /* 0x0000000c030c1227 */ /* 0x001fca00078e00ff */
[----:B------:R-:W-:-:S07]  /*4340*/  @P1 SHF.R.U32.HI R3, RZ, R13, R12 ;  /* 0x0000000dff031219 */ /* 0x000fce000001160c */
.L_x_4559:
[----:B------:R-:W-:-:S05]  /*4350*/  IMAD R3, R3, R14, R14 ;  /* 0x0000000e03037224 */ /* 0x000fca00078e020e */
[----:B------:R-:W-:-:S07]  /*4360*/  VIMNMX R2, R2, R3, PT ;  /* 0x0000000302027248 */ /* 0x000fce0003fe0100 */
.L_x_4557:
[----:B------:R-:W-:Y:S01]  /*4370*/  IMAD.HI R12, R2, 0x2aaaaaab, RZ ;  /* 0x2aaaaaab020c7827 */ /* 0x000fe200078e02ff */
[----:B------:R-:W-:Y:S02]  /*4380*/  CS2R R118, SRZ ;  /* 0x0000000000767805 */ /* 0x000fe4000001ff00 */
[----:B------:R-:W-:Y:S02]  /*4390*/  CS2R R116, SRZ ;  /* 0x0000000000747805 */ /* 0x000fe4000001ff00 */
[----:B------:R-:W-:Y:S01]  /*43a0*/  CS2R R114, SRZ ;  /* 0x0000000000727805 */ /* 0x000fe2000001ff00 */
[----:B------:R-:W-:Y:S01]  /*43b0*/  IMAD.MOV.U32 R3, RZ, RZ, 0x3f800000 ;  /* 0x3f800000ff037424 */ /* 0x000fe200078e00ff */
[----:B------:R-:W-:Y:S01]  /*43c0*/  SHF.R.U32.HI R13, RZ, 0x1f, R12 ;  /* 0x0000001fff0d7819 */ /* 0x000fe2000001160c */
[----:B------:R-:W-:Y:S01]  /*43d0*/  IMAD.MOV.U32 R2, RZ, RZ, 0x3f800000 ;  /* 0x3f800000ff027424 */ /* 0x000fe200078e00ff */
[----:B------:R-:W-:Y:S02]  /*43e0*/  CS2R R112, SRZ ;  /* 0x0000000000707805 */ /* 0x000fe4000001ff00 */
[----:B------:R-:W-:-:S02]  /*43f0*/  CS2R R110, SRZ ;  /* 0x00000000006e7805 */ /* 0x000fc4000001ff00 */
[----:B------:R-:W-:Y:S02]  /*4400*/  LEA.HI.SX32 R13, R12, R13, 0x1c ;  /* 0x0000000d0c0d7211 */ /* 0x000fe400078fe2ff */
[----:B------:R-:W-:Y:S02]  /*4410*/  CS2R R108, SRZ ;  /* 0x00000000006c7805 */ /* 0x000fe4000001ff00 */
[----:B------:R-:W-:Y:S02]  /*4420*/  CS2R R106, SRZ ;  /* 0x00000000006a7805 */ /* 0x000fe4000001ff00 */
[----:B------:R-:W-:Y:S02]  /*4430*/  CS2R R104, SRZ ;  /* 0x0000000000687805 */ /* 0x000fe4000001ff00 */
[----:B------:R-:W-:Y:S02]  /*4440*/  VIMNMX R14, R194, R13, !PT ;  /* 0x0000000dc20e7248 */ /* 0x000fe40007fe0100 */
[----:B------:R-:W-:-:S02]  /*4450*/  CS2R R102, SRZ ;  /* 0x0000000000667805 */ /* 0x000fc4000001ff00 */
[----:B------:R-:W-:Y:S02]  /*4460*/  CS2R R100, SRZ ;  /* 0x0000000000647805 */ /* 0x000fe4000001ff00 */
[----:B------:R-:W-:Y:S02]  /*4470*/  CS2R R98, SRZ ;  /* 0x0000000000627805 */ /* 0x000fe4000001ff00 */
[----:B------:R-:W-:Y:S02]  /*4480*/  ISETP.GE.AND P1, PT, R15, R14, PT ;  /* 0x0000000e0f00720c */ /* 0x000fe40003f26270 */
        /* <DEDUP_REMOVED lines=47> */
.L_x_4579:
[----:B------:R-:W-:-:S04]  /*4780*/  UISETP.NE.AND UP0, UPT, UR4, 0x1, UPT ;  /* 0x000000010400788c */ /* 0x000fc8000bf05270 */
[----:B------:R-:W-:-:S04]  /*4790*/  USEL UR38, URZ, 0x1, UP0 ;  /* 0x000000013f267887 */ /* 0x000fc80008000000 */
[----:B------:R-:W-:Y:S01]  /*47a0*/  ULOP3.LUT UR38, UR7, UR38, URZ, 0x3c, !UPT ;  /* 0x0000002607267292 */ /* 0x000fe2000f8e3c3f */
[----:B------:R-:W-:Y:S11]  /*47b0*/  @!P0 BRA `(.L_x_4561) ;  /* 0x0000000000048947 */ /* 0x000ff60003800000 */
[----:B------:R-:W-:Y:S01]  /*47c0*/  BPT.TRAP 0x1 ;  /* 0x000000040000795c */ /* 0x000fe20000300000 */
.L_x_4561:
        /* <DEDUP_REMOVED lines=9> */
.L_x_4562:
[----:B-1----:R-:W-:Y:S05]  /*4860*/  @P1 BRA `(.L_x_4563) ;  /* 0x0000000000081947 */ /* 0x002fea0003800000 */
[----:B------:R-:W1:Y:S02]  /*4870*/  SYNCS.PHASECHK.TRANS64.TRYWAIT P1, [UR6+0x30830], R0 ;  /* 0x03083000ff0075a7 */ /* 0x000e640008020146 */
[----:B-1----:R-:W-:Y:S05]  /*4880*/  @!P1 BRA `(.L_x_4564) ;  /* 0x0000011400509947 */ /* 0x002fea0003800000 */
.L_x_4563:
        /* <DEDUP_REMOVED lines=167> */
.L_x_4565:
[----:B------:R-:W-:Y:S01]  /*5300*/  ULEA UR5, UR4, UR40, 0x3 ;  /* 0x0000002804057291 */ /* 0x000fe2000f8e183f */
[----:B01----:R-:W-:-:S05]  /*5310*/  IMAD.U32 R0, RZ, RZ, UR7 ;  /* 0x00000007ff007e24 */ /* 0x003fca000f8e00ff */
[----:B------:R-:W-:-:S04]  /*5320*/  SHF.L.U32 R0, R0, 0x1f, RZ ;  /* 0x0000001f00007819 */ /* 0x000fc800000006ff */
[----:B------:R0:W1:Y:S01]  /*5330*/  SYNCS.PHASECHK.TRANS64.TRYWAIT P1, [UR5+0x30850], R0 ;  /* 0x03085000ff0075a7 */ /* 0x0000620008020145 */
[----:B------:R-:W-:Y:S05]  /*5340*/  @!P0 BRA `(.L_x_4566) ;  /* 0x0000000000048947 */ /* 0x000fea0003800000 */
[----:B------:R-:W-:Y:S01]  /*5350*/  BPT.TRAP 0x1 ;  /* 0x000000040000795c */ /* 0x000fe20000300000 */
.L_x_4566:
[----:B-1----:R-:W-:Y:S05]  /*5360*/  @P1 BRA `(.L_x_4567) ;  /* 0x0000000000081947 */ /* 0x002fea0003800000 */
[----:B------:R-:W1:Y:S02]  /*5370*/  SYNCS.PHASECHK.TRANS64.TRYWAIT P1, [UR5+0x30850], R0 ;  /* 0x03085000ff0075a7 */ /* 0x000e640008020145 */
[----:B-1----:R-:W-:Y:S05]  /*5380*/  @!P1 BRA `(.L_x_4568) ;  /* 0x0000010800a89947 */ /* 0x002fea0003800000 */
.L_x_4567:
        /* <DEDUP_REMOVED lines=36> */
[----:B------:R-:W-:Y:S05]  /*55d0*/  @!P0 BRA `(.L_x_4569) ;  /* 0x0000000000048947 */ /* 0x000fea0003800000 */
[----:B------:R-:W-:Y:S01]  /*55e0*/  BPT.TRAP 0x1 ;  /* 0x000000040000795c */ /* 0x000fe20000300000 */
.L_x_4569:
[----:B------:R-:W-:Y:S01]  /*55f0*/  ISETP.NE.AND P2, PT, R203, 0x1, PT ;  /* 0x00000001cb00780c */ /* 0x000fe20003f45270 */
[----:B------:R-:W-:Y:S01]  /*5600*/  IMAD.IADD R5, R192, 0x1, R22 ;  /* 0x00000001c0057824 */ /* 0x000fe200078e0216 */
[----:B------:R-:W-:Y:S01]  /*5610*/  UIADD3 UR6, UR6, 0x30840, URZ ;  /* 0x0003084006067890 */ /* 0x000fe2000fffe03f */
[----:B------:R-:W-:Y:S01]  /*5620*/  IMAD R168, R15, -0x60, RZ ;  /* 0xffffffa00fa87824 */ /* 0x000fe200078e02ff */
[----:B------:R-:W-:Y:S01]  /*5630*/  LOP3.LUT P1, RZ, R16, 0x80000, RZ, 0xc0, !PT ;  /* 0x0008000010ff7812 */ /* 0x000fe2000782c0ff */
[----:B------:R-:W-:Y:S02]  /*5640*/  ULOP3.LUT UR4, URZ, UR43, URZ, 0x33, !UPT ;  /* 0x0000002b3f047292 */ /* 0x000fe4000f8e333f */
[----:B------:R-:W-:-:S06]  /*5650*/  UPRMT UR6, UR60, 0x654, UR6 ;  /* 0x000006543c067896 */ /* 0x000fcc0008000006 */
[----:B01----:R-:W0:Y:S08]  /*5660*/  @P2 LDC R0, c[0x0][0x44c] ;  /* 0x00011300ff002b82 */ /* 0x003e300000000800 */
[----:B------:R-:W1:Y:S01]  /*5670*/  @P2 LDC R3, c[0x0][0x450] ;  /* 0x00011400ff032b82 */ /* 0x000e620000000800 */
[----:B------:R-:W-:Y:S01]  /*5680*/  SYNCS.ARRIVE.TRANS64.RED.A1T0 RZ, [UR6], RZ ;  /* 0x000000ffffff79a7 */ /* 0x000fe20008100406 */
[----:B0-----:R-:W-:-:S05]  /*5690*/  @P2 IMAD.HI.U32 R0, R5, R0, RZ ;  /* 0x0000000005002227 */ /* 0x001fca00078e00ff */
[----:B-1----:R-:W-:Y:S01]  /*56a0*/  @P2 SHF.R.U32.HI R5, RZ, R3, R0 ;  /* 0x00000003ff052219 */ /* 0x002fe20000011600 */
[----:B------:R-:W-:-:S04]  /*56b0*/  VIADD R0, R168, 0x1 ;  /* 0x00000001a8007836 */ /* 0x000fc80000000000 */
[----:B------:R-:W0:Y:S01]  /*56c0*/  SHFL.IDX PT, R21, R5, RZ, 0x1c1f ;  /* 0x001c1fff05157589 */ /* 0x000e2200000e0000 */
[----:B------:R-:W-:-:S05]  /*56d0*/  IMAD R0, R23, -0x2, R0 ;  /* 0xfffffffe17007824 */ /* 0x000fca00078e0200 */
[----:B------:R-:W-:Y:S01]  /*56e0*/  IADD3 R2, -R18, R0, R17 ;  /* 0x0000000012027210 */ /* 0x000fe20007ffe111 */
[----:B------:R-:W-:-:S04]  /*56f0*/  VIADD R0, R0, 0xffffffff ;  /* 0xffffffff00007836 */ /* 0x000fc80000000000 */
[C---:B------:R-:W-:Y:S02]  /*5700*/  VIADD R170, R2.reuse, UR54 ;  /* 0x0000003602aa7c36 */ /* 0x040fe40008000000 */
        /* <DEDUP_REMOVED lines=16> */
.L_x_4572:
[----:B------:R-:W-:-:S05]  /*5810*/  IMAD.U32 R169, RZ, RZ, UR42 ;  /* 0x0000002affa97e24 */ /* 0x000fca000f8e00ff */
[----:B------:R-:W-:-:S13]  /*5820*/  ISETP.NE.AND P1, PT, R169, 0x1, PT ;  /* 0x00000001a900780c */ /* 0x000fda0003f25270 */
[----:B------:R-:W0:Y:S02]  /*5830*/  @P1 LDC.64 R2, c[0x0][0x9e8] ;  /* 0x00027a00ff021b82 */ /* 0x000e240000000a00 */
[----:B0-----:R-:W-:-:S05]  /*5840*/  @P1 IMAD.HI.U32 R2, R21, R2, RZ ;  /* 0x0000000215021227 */ /* 0x001fca00078e00ff */
[----:B------:R-:W-:-:S07]  /*5850*/  @P1 SHF.R.U32.HI R21, RZ, R3, R2 ;  /* 0x00000003ff151219 */ /* 0x000fce0000011602 */
.L_x_4573:
[----:B------:R-:W-:Y:S05]  /*5860*/  BSYNC B0 ;  /* 0x0000000000007941 */ /* 0x000fea0003800000 */
.L_x_4571:
[----:B------:R-:W-:-:S05]  /*5870*/  IMAD R21, R21, R169, R0 ;  /* 0x000000a915157224 */ /* 0x000fca00078e0200 */
[----:B------:R-:W-:Y:S02]  /*5880*/  VIADDMNMX R4, R21, R169, R4, PT ;  /* 0x000000a915047246 */ /* 0x000fe40003800104 */
[----:B------:R-:W-:-:S07]  /*5890*/  VIMNMX R20, R20, R21, !PT ;  /* 0x0000001514147248 */ /* 0x000fce0007fe0100 */
.L_x_4570:
        /* <DEDUP_REMOVED lines=151> */
.L_x_4576:
[----:B------:R-:W-:-:S05]  /*6210*/  IMAD.U32 R120, RZ, RZ, UR42 ;  /* 0x0000002aff787e24 */ /* 0x000fca000f8e00ff */
[----:B------:R-:W-:-:S13]  /*6220*/  ISETP.NE.AND P6, PT, R120, 0x1, PT ;  /* 0x000000017800780c */ /* 0x000fda0003fc5270 */
[----:B------:R-:W0:Y:S02]  /*6230*/  @P6 LDC.64 R2, c[0x0][0x9e8] ;  /* 0x00027a00ff026b82 */ /* 0x000e240000000a00 */
[----:B0-----:R-:W-:-:S05]  /*6240*/  @P6 IMAD.HI.U32 R2, R5, R2, RZ ;  /* 0x0000000205026227 */ /* 0x001fca00078e00ff */
[----:B------:R-:W-:-:S07]  /*6250*/  @P6 SHF.R.U32.HI R5, RZ, R3, R2 ;  /* 0x00000003ff056219 */ /* 0x000fce0000011602 */
.L_x_4577:
[----:B------:R-:W-:Y:S05]  /*6260*/  BSYNC B0 ;  /* 0x0000000000007941 */ /* 0x000fea0003800000 */
.L_x_4575:
[----:B------:R-:W-:-:S05]  /*6270*/  IMAD R5, R5, R120, R0 ;  /* 0x0000007805057224 */ /* 0x000fca00078e0200 */
[----:B------:R-:W-:Y:S02]  /*6280*/  VIADDMNMX R4, R5, R120, R4, PT ;  /* 0x0000007805047246 */ /* 0x000fe40003800104 */
[----:B------:R-:W-:-:S07]  /*6290*/  VIMNMX R20, R20, R5, !PT ;  /* 0x0000000514147248 */ /* 0x000fce0007fe0100 */
.L_x_4574:
[C---:B------:R-:W-:Y:S02]  /*62a0*/  ISETP.GT.AND P1, PT, R20.reuse, 0x1, !P1 ;  /* 0x000000011400780c */ /* 0x040fe40004f24270 */
        /* <DEDUP_REMOVED lines=63> */
[C---:B------:R-:W-:Y:S02]  /*66a0*/  LOP3.LUT P1, RZ, R16.reuse, 0x1000, RZ, 0xc0, !PT ;  /* 0x0000100010ff7812 */ /* 0x040fe4000782c0ff */
[----:B------:R-:W-:-:S02]  /*66b0*/  LOP3.LUT P2, RZ, R16, 0x40, RZ, 0xc0, !PT ;  /* 0x0000004010ff7812 */ /* 0x000fc4000784c0ff */
[----:B------:R-:W-:Y:S02]  /*66c0*/  ISETP.GT.AND P1, PT, R20, 0x30, !P1 ;  /* 0x000000301400780c */ /* 0x000fe40004f24270 */
[----:B------:R-:W-:Y:S02]  /*66d0*/  FMNMX.FTZ R0, R187, R0, !PT ;  /* 0x00000000bb007209 */ /* 0x000fe40007810000 */
[----:B------:R-:W-:Y:S02]  /*66e0*/  ISETP.LT.OR P1, PT, R4, 0x31, P1 ;  /* 0x000000310400780c */ /* 0x000fe40000f21670 */
[----:B------:R-:W-:Y:S02]  /*66f0*/  FMNMX.FTZ R120, R165, R0, !PT ;  /* 0x00000000a5787209 */ /* 0x000fe40007810000 */
[----:B------:R-:W-:Y:S01]  /*6700*/  FSEL R215, R146, -INF , !P1 ;  /* 0xff80000092d77808 */ /* 0x000fe20004800000 */
[----:B------:R-:W0:Y:S01]  /*6710*/  LDC R0, c[0x0][0x988] ;  /* 0x00026200ff007b82 */ /* 0x000e220000000800 */
[C---:B------:R-:W-:Y:S01]  /*6720*/  LOP3.LUT P1, RZ, R16.reuse, 0x800, RZ, 0xc0, !PT ;  /* 0x0000080010ff7812 */ /* 0x040fe2000782c0ff */
[----:B------:R-:W1:Y:S01]  /*6730*/  SHFL.BFLY PT, R5, R120, 0x2, 0x1f ;  /* 0x0c401f0078057f89 */ /* 0x000e6200000e0000 */
        /* <DEDUP_REMOVED lines=14> */
[----:B-1----:R-:W-:Y:S02]  /*6820*/  FMNMX.FTZ R124, R120, R5, !PT ;  /* 0x00000005787c7209 */ /* 0x002fe40007810000 */
[----:B------:R-:W-:Y:S02]  /*6830*/  ISETP.GT.AND P1, PT, R20, 0x39, !P1 ;  /* 0x000000391400780c */ /* 0x000fe40004f24270 */
[C---:B------:R-:W-:Y:S01]  /*6840*/  ISETP.LT.OR P4, PT, R4.reuse, 0x52, P4 ;  /* 0x000000520400780c */ /* 0x040fe20002781670 */
[----:B------:R-:W1:Y:S01]  /*6850*/  SHFL.BFLY PT, R5, R124, 0x1, 0x1f ;  /* 0x0c201f007c057f89 */ /* 0x000e6200000e0000 */
[C---:B------:R-:W-:Y:S02]  /*6860*/  ISETP.LT.OR P1, PT, R4.reuse, 0x3a, P1 ;  /* 0x0000003a0400780c */ /* 0x040fe40000f21670 */
[----:B------:R-:W-:-:S02]  /*6870*/  ISETP.LT.OR P5, PT, R4, 0x59, P5 ;  /* 0x000000590400780c */ /* 0x000fc40002fa1670 */
[----:B------:R-:W-:Y:S02]  /*6880*/  FSEL R151, R151, -INF , !P1 ;  /* 0xff80000097977808 */ /* 0x000fe40004800000 */
[----:B------:R-:W-:Y:S02]  /*6890*/  LOP3.LUT P1, RZ, R16, 0x100, RZ, 0xc0, !PT ;  /* 0x0000010010ff7812 */ /* 0x000fe4000782c0ff */
[----:B------:R-:W-:Y:S02]  /*68a0*/  FSEL R163, R163, -INF , !P4 ;  /* 0xff800000a3a37808 */ /* 0x000fe40006000000 */
[----:B------:R-:W-:-:S04]  /*68b0*/  ISETP.GT.AND P1, PT, R20, 0x40, !P1 ;  /* 0x000000401400780c */ /* 0x000fc80004f24270 */
[----:B------:R-:W-:-:S04]  /*68c0*/  ISETP.LT.OR P1, PT, R4, 0x41, P1 ;  /* 0x000000410400780c */ /* 0x000fc80000f21670 */
[----:B------:R-:W-:Y:S02]  /*68d0*/  FSEL R219, R154, -INF , !P1 ;  /* 0xff8000009adb7808 */ /* 0x000fe40004800000 */
[----:B------:R-:W-:Y:S02]  /*68e0*/  LOP3.LUT P1, RZ, R16, 0x80, RZ, 0xc0, !PT ;  /* 0x0000008010ff7812 */ /* 0x000fe4000782c0ff */
[----:B-1----:R-:W-:Y:S02]  /*68f0*/  FMNMX.FTZ R5, R124, R5, !PT ;  /* 0x000000057c057209 */ /* 0x002fe40007810000 */
[----:B------:R-:W-:-:S03]  /*6900*/  ISETP.GT.AND P1, PT, R20, 0x41, !P1 ;  /* 0x000000411400780c */ /* 0x000fc60004f24270 */
[----:B0-----:R-:W-:Y:S01]  /*6910*/  FMUL.FTZ R2, R5, R0 ;  /* 0x0000000005027220 */ /* 0x001fe20000410000 */
        /* <DEDUP_REMOVED lines=14> */
[----:B------:R-:W-:Y:S02]  /*6a00*/  FSETP.NEU.FTZ.AND P1, PT, R5, -INF , PT ;  /* 0xff8000000500780b */ /* 0x000fe40003f3d000 */
[----:B------:R-:W-:Y:S02]  /*6a10*/  FMNMX.FTZ R120, R122, R13, !PT ;  /* 0x0000000d7a787209 */ /* 0x000fe40007810000 */
[----:B------:R-:W-:Y:S02]  /*6a20*/  FSEL R2, R2, RZ, P1 ;  /* 0x000000ff02027208 */ /* 0x000fe40000800000 */
[----:B------:R-:W-:Y:S02]  /*6a30*/  FMNMX.FTZ R120, R123, R120, !PT ;  /* 0x000000787b787209 */ /* 0x000fe40007810000 */
[----:B------:R-:W-:Y:S01]  /*6a40*/  ISETP.LT.OR P2, PT, R4, 0x5a, P2 ;  /* 0x0000005a0400780c */ /* 0x000fe20001741670 */
        /* <DEDUP_REMOVED lines=11> */
[-CC-:B------:R-:W-:Y:S01]  /*6b00*/  FFMA.FTZ R149, R153, R0.reuse, -R2.reuse ;  /* 0x0000000099957223 */ /* 0x180fe20000010802 */
[--C-:B------:R-:W-:Y:S01]  /*6b10*/  FFMA.FTZ R186, R125, R0, -R2.reuse ;  /* 0x000000007dba7223 */ /* 0x100fe20000010802 */
[----:B------:R-:W-:Y:S01]  /*6b20*/  FMNMX.FTZ R120, R131, R120, !PT ;  /* 0x0000007883787209 */ /* 0x000fe20007810000 */
[-CC-:B------:R-:W-:Y:S01]  /*6b30*/  FFMA.FTZ R125, R133, R0.reuse, -R2.reuse ;  /* 0x00000000857d7223 */ /* 0x180fe20000010802 */
[-CC-:B------:R-:W-:Y:S01]  /*6b40*/  FFMA.FTZ R133, R145, R0.reuse, -R2.reuse ;  /* 0x0000000091857223 */ /* 0x180fe20000010802 */
[--C-:B------:R-:W-:Y:S01]  /*6b50*/  FFMA.FTZ R145, R157, R0, -R2.reuse ;  /* 0x000000009d917223 */ /* 0x100fe20000010802 */
[----:B------:R-:W-:Y:S01]  /*6b60*/  FMNMX.FTZ R120, R191, R120, !PT ;  /* 0x00000078bf787209 */ /* 0x000fe20007810000 */
[-CC-:B------:R-:W-:Y:S01]  /*6b70*/  FFMA.FTZ R225, R225, R0.reuse, -R2.reuse ;  /* 0x00000000e1e17223 */ /* 0x180fe20000010802 */
[----:B------:R-:W-:Y:S01]  /*6b80*/  FSEL R157, R5, RZ, P1 ;  /* 0x000000ff059d7208 */ /* 0x000fe20000800000 */
[--C-:B------:R-:W-:Y:S01]  /*6b90*/  FFMA.FTZ R188, R175, R0, -R2.reuse ;  /* 0x00000000afbc7223 */ /* 0x100fe20000010802 */
[----:B------:R-:W-:Y:S01]  /*6ba0*/  FMNMX.FTZ R120, R135, R120, !PT ;  /* 0x0000007887787209 */ /* 0x000fe20007810000 */
[-CC-:B------:R-:W-:Y:S01]  /*6bb0*/  FFMA.FTZ R190, R173, R0.reuse, -R2.reuse ;  /* 0x00000000adbe7223 */ /* 0x180fe20000010802 */
[----:B------:R-:W-:Y:S01]  /*6bc0*/  FFMA.FTZ R171, R171, R0, -R2 ;  /* 0x00000000abab7223 */ /* 0x000fe20000010802 */
[----:B------:R-:W-:Y:S01]  /*6bd0*/  FADD.FTZ R157, -R157, R12 ;  /* 0x0000000c9d9d7221 */ /* 0x000fe20000010100 */
[----:B------:R-:W-:Y:S01]  /*6be0*/  FMNMX.FTZ R120, R211, R120, !PT ;  /* 0x00000078d3787209 */ /* 0x000fe20007810000 */
[-CC-:B------:R-:W-:Y:S01]  /*6bf0*/  FFMA.FTZ R129, R129, R0.reuse, -R2.reuse ;  /* 0x0000000081817223 */ /* 0x180fe20000010802 */
[-CC-:B------:R-:W-:Y:S01]  /*6c00*/  FFMA.FTZ R176, R177, R0.reuse, -R2.reuse ;  /* 0x00000000b1b07223 */ /* 0x180fe20000010802 */
[----:B------:R-:W-:Y:S01]  /*6c10*/  FMUL.FTZ R157, R157, R0 ;  /* 0x000000009d9d7220 */ /* 0x000fe20000410000 */
[----:B------:R-:W-:Y:S01]  /*6c20*/  FMNMX.FTZ R120, R139, R120, !PT ;  /* 0x000000788b787209 */ /* 0x000fe20007810000 */
[-CC-:B------:R-:W-:Y:S01]  /*6c30*/  FFMA.FTZ R178, R179, R0.reuse, -R2.reuse ;  /* 0x00000000b3b27223 */ /* 0x180fe20000010802 */
[-CC-:B------:R-:W-:Y:S01]  /*6c40*/  FFMA.FTZ R172, R181, R0.reuse, -R2.reuse ;  /* 0x00000000b5ac7223 */ /* 0x180fe20000010802 */
[--C-:B------:R-:W-:Y:S01]  /*6c50*/  FFMA.FTZ R174, R183, R0, -R2.reuse ;  /* 0x00000000b7ae7223 */ /* 0x100fe20000010802 */
[----:B------:R-:W-:Y:S01]  /*6c60*/  FMNMX.FTZ R120, R213, R120, !PT ;  /* 0x00000078d5787209 */ /* 0x000fe20007810000 */
[-CC-:B------:R-:W-:Y:S01]  /*6c70*/  FFMA.FTZ R168, R185, R0.reuse, -R2.reuse ;  /* 0x00000000b9a87223 */ /* 0x180fe20000010802 */
[----:B------:R-:W-:Y:S01]  /*6c80*/  FFMA.FTZ R170, R187, R0, -R2 ;  /* 0x00000000bbaa7223 */ /* 0x000fe20000010802 */
        /* <DEDUP_REMOVED lines=19> */
[----:B------:R-:W-:-:S05]  /*6dc0*/  FMNMX.FTZ R120, R167, R120, !PT ;  /* 0x00000078a7787209 */ /* 0x000fca0007810000 */
[----:B------:R-:W0:Y:S02]  /*6dd0*/  SHFL.BFLY PT, R141, R120, 0x2, 0x1f ;  /* 0x0c401f00788d7f89 */ /* 0x000e2400000e0000 */
[----:B------:R-:W-:Y:S08]  /*6de0*/  MUFU.EX2 R125, R125 ;  /* 0x0000007d007d7308 */ /* 0x000ff00000000800 */
[----:B------:R-:W-:Y:S08]  /*6df0*/  MUFU.EX2 R180, R180 ;  /* 0x000000b400b47308 */ /* 0x000ff00000000800 */
[----:B------:R-:W-:Y:S01]  /*6e00*/  MUFU.EX2 R121, R121 ;  /* 0x0000007900797308 */ /* 0x000fe20000000800 */
[----:B0-----:R-:W-:Y:S01]  /*6e10*/  FMNMX.FTZ R4, R120, R141, !PT ;  /* 0x0000008d78047209 */ /* 0x001fe20007810000 */
[----:B------:R-:W-:-:S06]  /*6e20*/  FFMA.FTZ R141, R161, R0, -R2 ;  /* 0x00000000a18d7223 */ /* 0x000fcc0000010802 */
[----:B------:R-:W-:Y:S01]  /*6e30*/  MUFU.EX2 R182, R182 ;  /* 0x000000b600b67308 */ /* 0x000fe20000000800 */
[----:B------:R-:W0:Y:S07]  /*6e40*/  SHFL.BFLY PT, R153, R4, 0x1, 0x1f ;  /* 0x0c201f0004997f89 */ /* 0x000e2e00000e0000 */
[----:B------:R-:W-:Y:S08]  /*6e50*/  MUFU.EX2 R137, R137 ;  /* 0x0000008900897308 */ /* 0x000ff00000000800 */
[----:B------:R-:W-:Y:S08]  /*6e60*/  MUFU.EX2 R176, R176 ;  /* 0x000000b000b07308 */ /* 0x000ff00000000800 */
[----:B------:R-:W-:Y:S01]  /*6e70*/  MUFU.EX2 R133, R133 ;  /* 0x0000008500857308 */ /* 0x000fe20000000800 */
[----:B0-----:R-:W-:Y:S01]  /*6e80*/  FMNMX.FTZ R4, R4, R153, !PT ;  /* 0x0000009904047209 */ /* 0x001fe20007810000 */
[----:B------:R-:W-:-:S03]  /*6e90*/  FFMA.FTZ R153, R165, R0, -R2 ;  /* 0x00000000a5997223 */ /* 0x000fc60000010802 */
[C---:B------:R-:W-:Y:S01]  /*6ea0*/  FSETP.NEU.FTZ.AND P1, PT, R4.reuse, -INF , PT ;  /* 0xff8000000400780b */ /* 0x040fe20003f3d000 */
[C---:B------:R-:W-:Y:S02]  /*6eb0*/  FMUL.FTZ R12, R4.reuse, R0 ;  /* 0x00000000040c7220 */ /* 0x040fe40000410000 */
[----:B------:R-:W0:Y:S01]  /*6ec0*/  MUFU.EX2 R2, R157 ;  /* 0x0000009d00027308 */ /* 0x000e220000000800 */
[----:B------:R-:W-:Y:S02]  /*6ed0*/  FSEL R128, R4, RZ, P1 ;  /* 0x000000ff04807208 */ /* 0x000fe40000800000 */
[----:B------:R-:W-:-:S05]  /*6ee0*/  FSEL R12, R12, RZ, P1 ;  /* 0x000000ff0c0c7208 */ /* 0x000fca0000800000 */
[----:B------:R-:W-:Y:S01]  /*6ef0*/  MUFU.EX2 R178, R178 ;  /* 0x000000b200b27308 */ /* 0x000fe20000000800 */
[-CC-:B------:R-:W-:Y:S01]  /*6f00*/  FFMA.FTZ R120, R3, R0.reuse, -R12.reuse ;  /* 0x0000000003787223 */ /* 0x180fe2000001080c */
[----:B------:R-:W-:Y:S01]  /*6f10*/  FADD.FTZ R3, -R128, R13 ;  /* 0x0000000d80037221 */ /* 0x000fe20000010100 */
[-CC-:B------:R-:W-:Y:S01]  /*6f20*/  FFMA.FTZ R20, R122, R0.reuse, -R12.reuse ;  /* 0x000000007a147223 */ /* 0x180fe2000001080c */
[-CC-:B------:R-:W-:Y:S01]  /*6f30*/  FFMA.FTZ R123, R123, R0.reuse, -R12.reuse ;  /* 0x000000007b7b7223 */ /* 0x180fe2000001080c */
[-CC-:B------:R-:W-:Y:S01]  /*6f40*/  FFMA.FTZ R127, R127, R0.reuse, -R12.reuse ;  /* 0x000000007f7f7223 */ /* 0x180fe2000001080c */
[-C--:B------:R-:W-:Y:S01]  /*6f50*/  FMUL.FTZ R3, R3, R0.reuse ;  /* 0x0000000003037220 */ /* 0x080fe20000410000 */
[-CC-:B------:R-:W-:Y:S01]  /*6f60*/  FFMA.FTZ R185, R189, R0.reuse, -R12.reuse ;  /* 0x00000000bdb97223 */ /* 0x180fe2000001080c */
[----:B------:R-:W-:Y:S01]  /*6f70*/  MUFU.EX2 R120, R120 ;  /* 0x0000007800787308 */ /* 0x000fe20000000800 */
[-CC-:B------:R-:W-:Y:S01]  /*6f80*/  FFMA.FTZ R122, R131, R0.reuse, -R12.reuse ;  /* 0x00000000837a7223 */ /* 0x180fe2000001080c */
[----:B0-----:R-:W-:Y:S01]  /*6f90*/  FFMA.FTZ R11, R2, R11, R225 ;  /* 0x0000000b020b7223 */ /* 0x001fe200000100e1 */
[-CC-:B------:R-:W-:Y:S01]  /*6fa0*/  FFMA.FTZ R187, R191, R0.reuse, -R12.reuse ;  /* 0x00000000bfbb7223 */ /* 0x180fe2000001080c */
[-CC-:B------:R-:W-:Y:S01]  /*6fb0*/  FFMA.FTZ R124, R135, R0.reuse, -R12.reuse ;  /* 0x00000000877c7223 */ /* 0x180fe2000001080c */
[-CC-:B------:R-:W-:Y:S01]  /*6fc0*/  FFMA.FTZ R181, R211, R0.reuse, -R12.reuse ;  /* 0x00000000d3b57223 */ /* 0x180fe2000001080c */
[----:B------:R-:W-:Y:S01]  /*6fd0*/  FADD.FTZ R11, R188, R11 ;  /* 0x0000000bbc0b7221 */ /* 0x000fe20000010000 */
        /* <DEDUP_REMOVED lines=13> */
[----:B------:R-:W1:Y:S08]  /*70b0*/  MUFU.EX2 R123, R123 ;  /* 0x0000007b007b7308 */ /* 0x000e700000000800 */
[----:B------:R-:W2:Y:S01]  /*70c0*/  MUFU.EX2 R127, R127 ;  /* 0x0000007f007f7308 */ /* 0x000ea20000000800 */
[----:B0-----:R-:W-:-:S07]  /*70d0*/  FFMA.FTZ R10, R3, R10, R20 ;  /* 0x0000000a030a7223 */ /* 0x001fce0000010014 */
[----:B------:R-:W0:Y:S01]  /*70e0*/  MUFU.EX2 R185, R185 ;  /* 0x000000b900b97308 */ /* 0x000e220000000800 */
[----:B-1----:R-:W-:Y:S01]  /*70f0*/  FADD.FTZ R13, R123, R10 ;  /* 0x0000000a7b0d7221 */ /* 0x002fe20000010000 */
[----:B------:R-:W-:-:S03]  /*7100*/  FADD.FTZ R10, R190, R11 ;  /* 0x0000000bbe0a7221 */ /* 0x000fc60000010000 */
        /* <DEDUP_REMOVED lines=9> */
[----:B------:R-:W-:-:S03]  /*71a0*/  FFMA.FTZ R134, R155, R0, -R12 ;  /* 0x000000009b867223 */ /* 0x000fc6000001080c */
[----:B------:R-:W-:Y:S02]  /*71b0*/  FADD.FTZ R13, R125, R136 ;  /* 0x000000887d0d7221 */ /* 0x000fe40000010000 */
[----:B------:R-:W0:Y:S01]  /*71c0*/  MUFU.EX2 R124, R124 ;  /* 0x0000007c007c7308 */ /* 0x000e220000000800 */
[----:B-1----:R-:W-:Y:S01]  /*71d0*/  FADD.FTZ R10, R122, R11 ;  /* 0x0000000b7a0a7221 */ /* 0x002fe20000010000 */
[----:B------:R-:W-:-:S04]  /*71e0*/  FADD.FTZ R136, R180, R13 ;  /* 0x0000000db4887221 */ /* 0x000fc80000010000 */
[----:B------:R-:W-:Y:S01]  /*71f0*/  FADD.FTZ R13, R121, R136 ;  /* 0x00000088790d7221 */ /* 0x000fe20000010000 */
[-C--:B------:R-:W-:Y:S01]  /*7200*/  FFMA.FTZ R136, R159, R0.reuse, -R12 ;  /* 0x000000009f887223 */ /* 0x080fe2000001080c */
[----:B------:R-:W1:Y:S01]  /*7210*/  MUFU.EX2 R181, R181 ;  /* 0x000000b500b57308 */ /* 0x000e620000000800 */
[----:B--2---:R-:W-:Y:S01]  /*7220*/  FADD.FTZ R11, R187, R10 ;  /* 0x0000000abb0b7221 */ /* 0x004fe20000010000 */
[----:B------:R-:W-:Y:S01]  /*7230*/  FADD.FTZ R138, R182, R13 ;  /* 0x0000000db68a7221 */ /* 0x000fe20000010000 */
[-CC-:B------:R-:W-:Y:S01]  /*7240*/  FFMA.FTZ R13, R223, R0.reuse, -R12.reuse ;  /* 0x00000000df0d7223 */ /* 0x180fe2000001080c */
[----:B------:R-:W-:Y:S02]  /*7250*/  FFMA.FTZ R12, R167, R0, -R12 ;  /* 0x00000000a70c7223 */ /* 0x000fe4000001080c */
[----:B------:R-:W-:Y:S02]  /*7260*/  FADD.FTZ R131, R137, R138 ;  /* 0x0000008a89837221 */ /* 0x000fe40000010000 */
[----:B------:R-:W2:Y:S01]  /*7270*/  MUFU.EX2 R126, R126 ;  /* 0x0000007e007e7308 */ /* 0x000ea20000000800 */
[----:B0-----:R-:W-:Y:S01]  /*7280*/  FADD.FTZ R10, R124, R11 ;  /* 0x0000000b7c0a7221 */ /* 0x001fe20000010000 */
[----:B------:R-:W-:-:S04]  /*7290*/  FADD.FTZ R138, R176, R131 ;  /* 0x00000083b08a7221 */ /* 0x000fc80000010000 */
        /* <DEDUP_REMOVED lines=52> */
.L_x_4578:
[----:B------:R-:W-:Y:S01]  /*75e0*/  UIADD3 UR5, UR5, 0x30860, URZ ;  /* 0x0003086005057890 */ /* 0x000fe2000fffe03f */
[----:B------:R-:W-:Y:S01]  /*75f0*/  ISETP.GT.AND P1, PT, R15, R14, PT ;  /* 0x0000000e0f00720c */ /* 0x000fe20003f24270 */
        /* <DEDUP_REMOVED lines=32> */
.L_x_4560:
[----:B------:R-:W-:Y:S01]  /*7800*/  ISETP.NE.AND P2, PT, R203, 0x1, PT ;  /* 0x00000001cb00780c */ /* 0x000fe20003f45270 */
[----:B------:R-:W-:Y:S01]  /*7810*/  VIADD R12, R22, 0x7f ;  /* 0x0000007f160c7836 */ /* 0x000fe20000000000 */
[----:B------:R-:W-:Y:S02]  /*7820*/  LOP3.LUT P1, RZ, R16, 0x80000, RZ, 0xc0, !PT ;  /* 0x0008000010ff7812 */ /* 0x000fe4000782c0ff */
[----:B------:R-:W-:-:S09]  /*7830*/  IADD3 R21, R17, 0x1, -R18 ;  /* 0x0000000111157810 */ /* 0x000fd20007ffe812 */
[----:B------:R-:W0:Y:S08]  /*7840*/  @P2 LDC R13, c[0x0][0x44c] ;  /* 0x00011300ff0d2b82 */ /* 0x000e300000000800 */
[----:B------:R-:W1:Y:S01]  /*7850*/  @P2 LDC R14, c[0x0][0x450] ;  /* 0x00011400ff0e2b82 */ /* 0x000e620000000800 */
[----:B0-----:R-:W-:-:S05]  /*7860*/  @P2 IMAD.HI.U32 R13, R12, R13, RZ ;  /* 0x0000000d0c0d2227 */ /* 0x001fca00078e00ff */
[----:B-1----:R-:W-:-:S05]  /*7870*/  @P2 SHF.R.U32.HI R12, RZ, R14, R13 ;  /* 0x0000000eff0c2219 */ /* 0x002fca000001160d */
[----:B------:R-:W-:-:S04]  /*7880*/  IMAD.IADD R12, R21, 0x1, R12 ;  /* 0x00000001150c7824 */ /* 0x000fc800078e020c */
[----:B------:R-:W-:Y:S01]  /*7890*/  VIADD R13, R12, -UR43 ;  /* 0x8000002b0c0d7c36 */ /* 0x000fe20008000000 */
[----:B------:R-:W-:Y:S06]  /*78a0*/  @!P1 BRA `(.L_x_4580) ;  /* 0x0000000000449947 */ /* 0x000fec0003800000 */
        /* <DEDUP_REMOVED lines=10> */
.L_x_4581:
[----:B------:R-:W0:Y:S02]  /*7950*/  LDC R121, c[0x0][0x9e4] ;  /* 0x00027900ff797b82 */ /* 0x000e240000000800 */
[----:B0-----:R-:W-:-:S13]  /*7960*/  ISETP.NE.AND P1, PT, R121, 0x1, PT ;  /* 0x000000017900780c */ /* 0x001fda0003f25270 */
[----:B------:R-:W0:Y:S02]  /*7970*/  @P1 LDC.64 R20, c[0x0][0x9e8] ;  /* 0x00027a00ff141b82 */ /* 0x000e240000000a00 */
[----:B0-----:R-:W-:-:S05]  /*7980*/  @P1 IMAD.HI.U32 R14, R12, R20, RZ ;  /* 0x000000140c0e1227 */ /* 0x001fca00078e00ff */
[----:B------:R-:W-:-:S07]  /*7990*/  @P1 SHF.R.U32.HI R12, RZ, R21, R14 ;  /* 0x00000015ff0c1219 */ /* 0x000fce000001160e */
.L_x_4582:
[----:B------:R-:W-:-:S05]  /*79a0*/  IMAD R12, R12, R121, RZ ;  /* 0x000000790c0c7224 */ /* 0x000fca00078e02ff */
[----:B------:R-:W-:-:S07]  /*79b0*/  VIMNMX R13, R13, R12, !PT ;  /* 0x0000000c0d0d7248 */ /* 0x000fce0007fe0100 */
.L_x_4580:
[----:B------:R-:W-:-:S04]  /*79c0*/  VIADD R13, R13, 0x5f ;  /* 0x0000005f0d0d7836 */ /* 0x000fc80000000000 */
[----:B------:R-:W-:-:S05]  /*79d0*/  IMAD.HI R13, R13, 0x2aaaaaab, RZ ;  /* 0x2aaaaaab0d0d7827 */ /* 0x000fca00078e02ff */
[----:B------:R-:W-:-:S04]  /*79e0*/  SHF.R.U32.HI R12, RZ, 0x1f, R13 ;  /* 0x0000001fff0c7819 */ /* 0x000fc8000001160d */
[----:B------:R-:W-:-:S04]  /*79f0*/  LEA.HI.SX32 R13, R13, R12, 0x1c ;  /* 0x0000000c0d0d7211 */ /* 0x000fc800078fe2ff */
[----:B------:R-:W-:-:S04]  /*7a00*/  VIMNMX R12, R194, R13, !PT ;  /* 0x0000000dc20c7248 */ /* 0x000fc80007fe0100 */
[----:B------:R-:W-:-:S13]  /*7a10*/  ISETP.GE.AND P1, PT, R15, R12, PT ;  /* 0x0000000c0f00720c */ /* 0x000fda0003f26270 */
[----:B------:R-:W-:Y:S05]  /*7a20*/  @!P1 BRA `(.L_x_4583) ;  /* 0x0000001c008c9947 */ /* 0x000fea0003800000 */
[----:B------:R-:W-:Y:S01]  /*7a30*/  IMAD.MOV.U32 R21, RZ, RZ, R4 ;  /* 0x000000ffff157224 */ /* 0x000fe200078e0004 */
[----:B------:R-:W-:Y:S01]  /*7a40*/  UMOV UR7, UR38 ;  /* 0x0000002600077c82 */ /* 0x000fe20008000000 */
[----:B------:R-:W-:Y:S01]  /*7a50*/  IMAD.MOV.U32 R13, RZ, RZ, R5 ;  /* 0x000000ffff0d7224 */ /* 0x000fe200078e0005 */
[----:B------:R-:W-:-:S06]  /*7a60*/  UMOV UR4, UR39 ;  /* 0x0000002700047c82 */ /* 0x000fcc0008000000 */
.L_x_4594:
[----:B------:R-:W-:-:S04]  /*7a70*/  UISETP.NE.AND UP0, UPT, UR4, 0x1, UPT ;  /* 0x000000010400788c */ /* 0x000fc8000bf05270 */
[----:B------:R-:W-:-:S04]  /*7a80*/  USEL UR38, URZ, 0x1, UP0 ;  /* 0x000000013f267887 */ /* 0x000fc80008000000 */
[----:B------:R-:W-:Y:S01]  /*7a90*/  ULOP3.LUT UR38, UR7, UR38, URZ, 0x3c, !UPT ;  /* 0x0000002607267292 */ /* 0x000fe2000f8e3c3f */
[----:B------:R-:W-:Y:S11]  /*7aa0*/  @!P0 BRA `(.L_x_4584) ;  /* 0x0000000000048947 */ /* 0x000ff60003800000 */
[----:B------:R-:W-:Y:S01]  /*7ab0*/  BPT.TRAP 0x1 ;  /* 0x000000040000795c */ /* 0x000fe20000300000 */
.L_x_4584:
        /* <DEDUP_REMOVED lines=9> */
.L_x_4585:
[----:B-1----:R-:W-:Y:S05]  /*7b50*/  @P1 BRA `(.L_x_4586) ;  /* 0x0000000000081947 */ /* 0x002fea0003800000 */
[----:B------:R-:W1:Y:S02]  /*7b60*/  SYNCS.PHASECHK.TRANS64.TRYWAIT P1, [UR6+0x30830], R0 ;  /* 0x03083000ff0075a7 */ /* 0x000e640008020146 */
[----:B-1----:R-:W-:Y:S05]  /*7b70*/  @!P1 BRA `(.L_x_4587) ;  /* 0x000000e000c49947 */ /* 0x002fea0003800000 */
.L_x_4586:
        /* <DEDUP_REMOVED lines=167> */
.L_x_4588:
[----:B------:R-:W-:Y:S01]  /*85f0*/  ULEA UR5, UR4, UR40, 0x3 ;  /* 0x0000002804057291 */ /* 0x000fe2000f8e183f */
[----:B01----:R-:W-:-:S05]  /*8600*/  IMAD.U32 R0, RZ, RZ, UR7 ;  /* 0x00000007ff007e24 */ /* 0x003fca000f8e00ff */
[----:B------:R-:W-:-:S04]  /*8610*/  SHF.L.U32 R0, R0, 0x1f, RZ ;  /* 0x0000001f00007819 */ /* 0x000fc800000006ff */
[----:B------:R0:W1:Y:S01]  /*8620*/  SYNCS.PHASECHK.TRANS64.TRYWAIT P1, [UR5+0x30850], R0 ;  /* 0x03085000ff0075a7 */ /* 0x0000620008020145 */
[----:B------:R-:W-:Y:S05]  /*8630*/  @!P0 BRA `(.L_x_4589) ;  /* 0x0000000000048947 */ /* 0x000fea0003800000 */
[----:B------:R-:W-:Y:S01]  /*8640*/  BPT.TRAP 0x1 ;  /* 0x000000040000795c */ /* 0x000fe20000300000 */
.L_x_4589:
[----:B-1----:R-:W-:Y:S05]  /*8650*/  @P1 BRA `(.L_x_4590) ;  /* 0x0000000000081947 */ /* 0x002fea0003800000 */
[----:B------:R-:W1:Y:S02]  /*8660*/  SYNCS.PHASECHK.TRANS64.TRYWAIT P1, [UR5+0x30850], R0 ;  /* 0x03085000ff0075a7 */ /* 0x000e640008020145 */
[----:B-1----:R-:W-:Y:S05]  /*8670*/  @!P1 BRA `(.L_x_4591) ;  /* 0x000000d8001c9947 */ /* 0x002fea0003800000 */
.L_x_4590:
        /* <DEDUP_REMOVED lines=38> */
.L_x_4592:
        /* <DEDUP_REMOVED lines=60> */
[C---:B0-----:R-:W-:Y:S01]  /*8ca0*/  FMUL.FTZ R169, R5.reuse, R0 ;  /* 0x0000000005a97220 */ /* 0x041fe20000410000 */
[----:B------:R-:W-:-:S03]  /*8cb0*/  FADD.FTZ R13, -R5, R13 ;  /* 0x0000000d050d7221 */ /* 0x000fc60000010100 */
[-CC-:B------:R-:W-:Y:S01]  /*8cc0*/  FFMA.FTZ R188, R121, R0.reuse, -R169.reuse ;  /* 0x0000000079bc7223 */ /* 0x180fe200000108a9 */
[-CC-:B------:R-:W-:Y:S01]  /*8cd0*/  FFMA.FTZ R121, R129, R0.reuse, -R169.reuse ;  /* 0x0000000081797223 */ /* 0x180fe200000108a9 */
[-CC-:B------:R-:W-:Y:S01]  /*8ce0*/  FFMA.FTZ R129, R137, R0.reuse, -R169.reuse ;  /* 0x0000000089817223 */ /* 0x180fe200000108a9 */
[-CC-:B------:R-:W-:Y:S01]  /*8cf0*/  FFMA.FTZ R137, R145, R0.reuse, -R169.reuse ;  /* 0x0000000091897223 */ /* 0x180fe200000108a9 */
[-CC-:B------:R-:W-:Y:S01]  /*8d00*/  FFMA.FTZ R145, R153, R0.reuse, -R169.reuse ;  /* 0x0000000099917223 */ /* 0x180fe200000108a9 */
[-C--:B------:R-:W-:Y:S01]  /*8d10*/  FFMA.FTZ R153, R161, R0.reuse, -R169 ;  /* 0x00000000a1997223 */ /* 0x080fe200000108a9 */
[C---:B------:R-:W-:Y:S01]  /*8d20*/  FADD.FTZ R3, -R4.reuse, R21 ;  /* 0x0000001504037221 */ /* 0x040fe20000010100 */
[-C--:B------:R-:W-:Y:S01]  /*8d30*/  FMUL.FTZ R161, R4, R0.reuse ;  /* 0x0000000004a17220 */ /* 0x080fe20000410000 */
[-C--:B------:R-:W-:Y:S01]  /*8d40*/  FMUL.FTZ R168, R13, R0.reuse ;  /* 0x000000000da87220 */ /* 0x080fe20000410000 */
[-C--:B------:R-:W-:Y:S01]  /*8d50*/  FFMA.FTZ R13, R120, R0.reuse, -R169 ;  /* 0x00000000780d7223 */ /* 0x080fe200000108a9 */
[-C--:B------:R-:W-:Y:S01]  /*8d60*/  FMUL.FTZ R3, R3, R0.reuse ;  /* 0x0000000003037220 */ /* 0x080fe20000410000 */
[-CC-:B------:R-:W-:Y:S01]  /*8d70*/  FFMA.FTZ R14, R122, R0.reuse, -R161.reuse ;  /* 0x000000007a0e7223 */ /* 0x180fe200000108a1 */
[-C--:B------:R-:W-:Y:S01]  /*8d80*/  FFMA.FTZ R189, R123, R0.reuse, -R161 ;  /* 0x000000007bbd7223 */ /* 0x080fe200000108a1 */
[----:B------:R-:W-:Y:S01]  /*8d90*/  MUFU.EX2 R2, R168 ;  /* 0x000000a800027308 */ /* 0x000fe20000000800 */
[-C--:B------:R-:W-:Y:S01]  /*8da0*/  FFMA.FTZ R190, R124, R0.reuse, -R169 ;  /* 0x000000007cbe7223 */ /* 0x080fe200000108a9 */
[-C--:B------:R-:W-:Y:S01]  /*8db0*/  FFMA.FTZ R191, R126, R0.reuse, -R161 ;  /* 0x000000007ebf7223 */ /* 0x080fe200000108a1 */
[-C--:B------:R-:W-:Y:S01]  /*8dc0*/  FFMA.FTZ R21, R125, R0.reuse, -R169 ;  /* 0x000000007d157223 */ /* 0x080fe200000108a9 */
[-C--:B------:R-:W-:Y:S01]  /*8dd0*/  FFMA.FTZ R20, R127, R0.reuse, -R161 ;  /* 0x000000007f147223 */ /* 0x080fe200000108a1 */
[-C--:B------:R-:W-:Y:S01]  /*8de0*/  FFMA.FTZ R184, R128, R0.reuse, -R169 ;  /* 0x0000000080b87223 */ /* 0x080fe200000108a9 */
[-CC-:B------:R-:W-:Y:S01]  /*8df0*/  FFMA.FTZ R185, R130, R0.reuse, -R161.reuse ;  /* 0x0000000082b97223 */ /* 0x180fe200000108a1 */
[-C--:B------:R-:W-:Y:S01]  /*8e00*/  FFMA.FTZ R120, R131, R0.reuse, -R161 ;  /* 0x0000000083787223 */ /* 0x080fe200000108a1 */
[----:B------:R-:W0:Y:S01]  /*8e10*/  MUFU.EX2 R13, R13 ;  /* 0x0000000d000d7308 */ /* 0x000e220000000800 */
[-C--:B------:R-:W-:Y:S01]  /*8e20*/  FFMA.FTZ R186, R132, R0.reuse, -R169 ;  /* 0x0000000084ba7223 */ /* 0x080fe200000108a9 */
[-C--:B------:R-:W-:Y:S01]  /*8e30*/  FFMA.FTZ R187, R134, R0.reuse, -R161 ;  /* 0x0000000086bb7223 */ /* 0x080fe200000108a1 */
[-C--:B------:R-:W-:Y:S01]  /*8e40*/  FFMA.FTZ R125, R133, R0.reuse, -R169 ;  /* 0x00000000857d7223 */ /* 0x080fe200000108a9 */
[-C--:B------:R-:W-:Y:S01]  /*8e50*/  FFMA.FTZ R122, R135, R0.reuse, -R161 ;  /* 0x00000000877a7223 */ /* 0x080fe200000108a1 */
[-C--:B------:R-:W-:Y:S01]  /*8e60*/  FFMA.FTZ R180, R136, R0.reuse, -R169 ;  /* 0x0000000088b47223 */ /* 0x080fe200000108a9 */
        /* <DEDUP_REMOVED lines=21> */
[-CC-:B------:R-:W-:Y:S01]  /*8fc0*/  FFMA.FTZ R149, R157, R0.reuse, -R169.reuse ;  /* 0x000000009d957223 */ /* 0x180fe200000108a9 */
[-CC-:B------:R-:W-:Y:S01]  /*8fd0*/  FFMA.FTZ R168, R160, R0.reuse, -R169.reuse ;  /* 0x00000000a0a87223 */ /* 0x180fe200000108a9 */
[-CC-:B------:R-:W-:Y:S01]  /*8fe0*/  FFMA.FTZ R170, R164, R0.reuse, -R169.reuse ;  /* 0x00000000a4aa7223 */ /* 0x180fe200000108a9 */
[-C--:B------:R-:W-:Y:S01]  /*8ff0*/  FFMA.FTZ R157, R165, R0.reuse, -R169 ;  /* 0x00000000a59d7223 */ /* 0x080fe200000108a9 */
[--C-:B------:R-:W-:Y:S01]  /*9000*/  FFMA.FTZ R169, R162, R0, -R161.reuse ;  /* 0x00000000a2a97223 */ /* 0x100fe200000108a1 */
[----:B------:R-:W2:Y:S01]  /*9010*/  MUFU.EX2 R189, R189 ;  /* 0x000000bd00bd7308 */ /* 0x000ea20000000800 */
[----:B-1----:R-:W-:Y:S01]  /*9020*/  FFMA.FTZ R10, R3, R10, R14 ;  /* 0x0000000a030a7223 */ /* 0x002fe2000001000e */
[-CC-:B------:R-:W-:Y:S01]  /*9030*/  FFMA.FTZ R163, R163, R0.reuse, -R161.reuse ;  /* 0x00000000a3a37223 */ /* 0x180fe200000108a1 */
[----:B------:R-:W-:-:S05]  /*9040*/  FFMA.FTZ R166, R166, R0, -R161 ;  /* 0x00000000a6a67223 */ /* 0x000fca00000108a1 */
        /* <DEDUP_REMOVED lines=18> */
[----:B------:R-:W-:-:S06]  /*9170*/  FFMA.FTZ R132, R155, R0, -R161 ;  /* 0x000000009b847223 */ /* 0x000fcc00000108a1 */
        /* <DEDUP_REMOVED lines=16> */
[-CC-:B------:R-:W-:Y:S01]  /*9280*/  FFMA.FTZ R134, R159, R0.reuse, -R161.reuse ;  /* 0x000000009f867223 */ /* 0x180fe200000108a1 */
[----:B------:R-:W-:-:S05]  /*9290*/  FFMA.FTZ R161, R167, R0, -R161 ;  /* 0x00000000a7a17223 */ /* 0x000fca00000108a1 */
        /* <DEDUP_REMOVED lines=58> */
.L_x_4593:
[----:B------:R-:W-:Y:S01]  /*9640*/  UIADD3 UR5, UR5, 0x30860, URZ ;  /* 0x0003086005057890 */ /* 0x000fe2000fffe03f */
[C---:B------:R-:W-:Y:S01]  /*9650*/  ISETP.GT.AND P1, PT, R15.reuse, R12, PT ;  /* 0x0000000c0f00720c */ /* 0x040fe20003f24270 */
        /* <DEDUP_REMOVED lines=32> */
.L_x_4583:
[----:B------:R-:W-:-:S13]  /*9860*/  ISETP.GE.AND P1, PT, R15, R194, PT ;  /* 0x000000c20f00720c */ /* 0x000fda0003f26270 */
[----:B------:R-:W-:Y:S05]  /*9870*/  @!P1 BRA `(.L_x_4595) ;  /* 0x0000003000509947 */ /* 0x000fea0003800000 */
[----:B------:R-:W-:Y:S01]  /*9880*/  IMAD.MOV.U32 R13, RZ, RZ, R4 ;  /* 0x000000ffff0d7224 */ /* 0x000fe200078e0004 */
[----:B------:R-:W-:Y:S01]  /*9890*/  UMOV UR6, UR38 ;  /* 0x0000002600067c82 */ /* 0x000fe20008000000 */
[----:B------:R-:W-:Y:S01]  /*98a0*/  IMAD.MOV.U32 R12, RZ, RZ, R5 ;  /* 0x000000ffff0c7224 */ /* 0x000fe200078e0005 */
[----:B------:R-:W-:Y:S01]  /*98b0*/  UMOV UR4, UR39 ;  /* 0x0000002700047c82 */ /* 0x000fe20008000000 */
[----:B------:R-:W-:Y:S01]  /*98c0*/  ULDC UR42, c[0x0][0x9e4] ;  /* 0x00027900002a7ab9 */ /* 0x000fe20000000800 */
[----:B------:R-:W-:Y:S01]  /*98d0*/  ULDC UR43, c[0x0][0x9dc] ;  /* 0x00027700002b7ab9 */ /* 0x000fe20000000800 */
[----:B------:R-:W-:-:S05]  /*98e0*/  ULDC UR54, c[0x0][0x9e0] ;  /* 0x0002780000367ab9 */ /* 0x000fca0000000800 */
.L_x_4614:
        /* <DEDUP_REMOVED lines=8> */
.L_x_4596:
[----:B------:R-:W-:Y:S01]  /*9970*/  ULEA UR5, UR39, UR40, 0x3 ;  /* 0x0000002827057291 */ /* 0x000fe2000f8e183f */
[----:B------:R-:W-:-:S05]  /*9980*/  IMAD.U32 R0, RZ, RZ, UR38 ;  /* 0x00000026ff007e24 */ /* 0x000fca000f8e00ff */
[----:B------:R-:W-:-:S04]  /*9990*/  SHF.L.U32 R0, R0, 0x1f, RZ ;  /* 0x0000001f00007819 */ /* 0x000fc800000006ff */
[----:B------:R0:W1:Y:S01]  /*99a0*/  SYNCS.PHASECHK.TRANS64.TRYWAIT P1, [UR5+0x30830], R0 ;  /* 0x03083000ff0075a7 */ /* 0x0000620008020145 */
[----:B------:R-:W-:Y:S05]  /*99b0*/  @!P0 BRA `(.L_x_4597) ;  /* 0x0000000000048947 */ /* 0x000fea0003800000 */
[----:B------:R-:W-:Y:S01]  /*99c0*/  BPT.TRAP 0x1 ;  /* 0x000000040000795c */ /* 0x000fe20000300000 */
.L_x_4597:
[----:B-1----:R-:W-:Y:S05]  /*99d0*/  @P1 BRA `(.L_x_4598) ;  /* 0x0000000000081947 */ /* 0x002fea0003800000 */
[----:B------:R-:W1:Y:S02]  /*99e0*/  SYNCS.PHASECHK.TRANS64.TRYWAIT P1, [UR5+0x30830], R0 ;  /* 0x03083000ff0075a7 */ /* 0x000e640008020145 */
[----:B-1----:R-:W-:Y:S05]  /*99f0*/  @!P1 BRA `(.L_x_4599) ;  /* 0x000000c400549947 */ /* 0x002fea0003800000 */
.L_x_4598:
        /* <DEDUP_REMOVED lines=167> */
.L_x_4600:
[----:B------:R-:W-:Y:S01]  /*a470*/  ULEA UR5, UR4, UR40, 0x3 ;  /* 0x0000002804057291 */ /* 0x000fe2000f8e183f */
[----:B01----:R-:W-:-:S05]  /*a480*/  IMAD.U32 R0, RZ, RZ, UR6 ;  /* 0x00000006ff007e24 */ /* 0x003fca000f8e00ff */
[----:B------:R-:W-:-:S04]  /*a490*/  SHF.L.U32 R0, R0, 0x1f, RZ ;  /* 0x0000001f00007819 */ /* 0x000fc800000006ff */
[----:B------:R0:W1:Y:S01]  /*a4a0*/  SYNCS.PHASECHK.TRANS64.TRYWAIT P1, [UR5+0x30850], R0 ;  /* 0x03085000ff0075a7 */ /* 0x0000620008020145 */
[----:B------:R-:W-:Y:S05]  /*a4b0*/  @!P0 BRA `(.L_x_4601) ;  /* 0x0000000000048947 */ /* 0x000fea0003800000 */
[----:B------:R-:W-:Y:S01]  /*a4c0*/  BPT.TRAP 0x1 ;  /* 0x000000040000795c */ /* 0x000fe20000300000 */
.L_x_4601:
[----:B-1----:R-:W-:Y:S05]  /*a4d0*/  @P1 BRA `(.L_x_4602) ;  /* 0x0000000000081947 */ /* 0x002fea0003800000 */
[----:B------:R-:W1:Y:S02]  /*a4e0*/  SYNCS.PHASECHK.TRANS64.TRYWAIT P1, [UR5+0x30850], R0 ;  /* 0x03085000ff0075a7 */ /* 0x000e640008020145 */
[----:B-1----:R-:W-:Y:S05]  /*a4f0*/  @!P1 BRA `(.L_x_4603) ;  /* 0x000000b800ac9947 */ /* 0x002fea0003800000 */
.L_x_4602:
[----:B------:R-:W-:Y:S01]  /*a500*/  UIADD3 UR6, UR40, 0x400, URZ ;  /* 0x0000040028067890 */ /* 0x000fe2000fffe03f */
[----:B------:R-:W-:Y:S01]  /*a510*/  WARPGROUP.ARRIVE ;  /* 0x00000000000079c5 */ /* 0x000fe20000000000 */
[----:B------:R-:W-:Y:S02]  /*a520*/  UMOV UR11, 0x40000040 ;  /* 0x40000040000b7882 */ /* 0x000fe40000000000 */
[----:B------:R-:W-:-:S04]  /*a530*/  USHF.R.U32.HI UR6, URZ, 0x4, UR6 ;  /* 0x000000043f067899 */ /* 0x000fc80008011606 */
        /* <DEDUP_REMOVED lines=9> */
[----:B------:R-:W-:Y:S02]  /*a5d0*/  WARPGROUP.DEPBAR.LE gsb0, 0x0 ;  /* 0x00008000000079c5 */ /* 0x000fe40000010000 */
[----:B------:R-:W-:-:S14]  /*a5e0*/  WARPGROUP.ARRIVE ;  /* 0x00000000000079c5 */ /* 0x000fdc0000000000 */
        /* <DEDUP_REMOVED lines=27> */
.L_x_4604:
[----:B------:R-:W-:Y:S01]  /*a7a0*/  ISETP.NE.AND P2, PT, R203, 0x1, PT ;  /* 0x00000001cb00780c */ /* 0x000fe20003f45270 */
[----:B------:R-:W-:Y:S01]  /*a7b0*/  IMAD.IADD R5, R192, 0x1, R22 ;  /* 0x00000001c0057824 */ /* 0x000fe200078e0216 */
[----:B------:R-:W-:Y:S01]  /*a7c0*/  ULEA UR4, UR7, UR40, 0x3 ;  /* 0x0000002807047291 */ /* 0x000fe2000f8e183f */
[----:B------:R-:W-:Y:S01]  /*a7d0*/  IMAD R20, R15, -0x60, RZ ;  /* 0xffffffa00f147824 */ /* 0x000fe200078e02ff */
[----:B------:R-:W-:Y:S02]  /*a7e0*/  LOP3.LUT P1, RZ, R16, 0x80000, RZ, 0xc0, !PT ;  /* 0x0008000010ff7812 */ /* 0x000fe4000782c0ff */
[----:B------:R-:W-:-:S04]  /*a7f0*/  UIADD3 UR4, UR4, 0x30840, URZ ;  /* 0x0003084004047890 */ /* 0x000fc8000fffe03f */
[----:B------:R-:W-:-:S03]  /*a800*/  UPRMT UR4, UR60, 0x654, UR4 ;  /* 0x000006543c047896 */ /* 0x000fc60008000004 */
[----:B01----:R-:W0:Y:S08]  /*a810*/  @P2 LDC R0, c[0x0][0x44c] ;  /* 0x00011300ff002b82 */ /* 0x003e300000000800 */
[----:B------:R-:W1:Y:S01]  /*a820*/  @P2 LDC R3, c[0x0][0x450] ;  /* 0x00011400ff032b82 */ /* 0x000e620000000800 */
[----:B------:R-:W-:Y:S01]  /*a830*/  SYNCS.ARRIVE.TRANS64.RED.A1T0 RZ, [UR4], RZ ;  /* 0x000000ffffff79a7 */ /* 0x000fe20008100404 */
[----:B------:R-:W-:Y:S01]  /*a840*/  ULOP3.LUT UR4, URZ, UR43, URZ, 0x33, !UPT ;  /* 0x0000002b3f047292 */ /* 0x000fe2000f8e333f */
        /* <DEDUP_REMOVED lines=24> */
.L_x_4607:
[----:B------:R-:W-:-:S05]  /*a9d0*/  IMAD.U32 R169, RZ, RZ, UR42 ;  /* 0x0000002affa97e24 */ /* 0x000fca000f8e00ff */
[----:B------:R-:W-:-:S13]  /*a9e0*/  ISETP.NE.AND P1, PT, R169, 0x1, PT ;  /* 0x00000001a900780c */ /* 0x000fda0003f25270 */
[----:B------:R-:W0:Y:S02]  /*a9f0*/  @P1 LDC.64 R2, c[0x0][0x9e8] ;  /* 0x00027a00ff021b82 */ /* 0x000e240000000a00 */
[----:B0-----:R-:W-:-:S05]  /*aa00*/  @P1 IMAD.HI.U32 R2, R21, R2, RZ ;  /* 0x0000000215021227 */ /* 0x001fca00078e00ff */
[----:B------:R-:W-:-:S07]  /*aa10*/  @P1 SHF.R.U32.HI R21, RZ, R3, R2 ;  /* 0x00000003ff151219 */ /* 0x000fce0000011602 */
.L_x_4608:
[----:B------:R-:W-:Y:S05]  /*aa20*/  BSYNC B0 ;  /* 0x0000000000007941 */ /* 0x000fea0003800000 */
.L_x_4606:
[----:B------:R-:W-:-:S05]  /*aa30*/  IMAD R21, R21, R169, R0 ;  /* 0x000000a915157224 */ /* 0x000fca00078e0200 */
[----:B------:R-:W-:Y:S02]  /*aa40*/  VIADDMNMX R4, R21, R169, R4, PT ;  /* 0x000000a915047246 */ /* 0x000fe40003800104 */
[----:B------:R-:W-:-:S07]  /*aa50*/  VIMNMX R14, R14, R21, !PT ;  /* 0x000000150e0e7248 */ /* 0x000fce0007fe0100 */
.L_x_4605:
        /* <DEDUP_REMOVED lines=151> */
.L_x_4611:
[----:B------:R-:W-:-:S05]  /*b3d0*/  IMAD.U32 R20, RZ, RZ, UR42 ;  /* 0x0000002aff147e24 */ /* 0x000fca000f8e00ff */
[----:B------:R-:W-:-:S13]  /*b3e0*/  ISETP.NE.AND P6, PT, R20, 0x1, PT ;  /* 0x000000011400780c */ /* 0x000fda0003fc5270 */
[----:B------:R-:W0:Y:S02]  /*b3f0*/  @P6 LDC.64 R2, c[0x0][0x9e8] ;  /* 0x00027a00ff026b82 */ /* 0x000e240000000a00 */
[----:B0-----:R-:W-:-:S05]  /*b400*/  @P6 IMAD.HI.U32 R2, R5, R2, RZ ;  /* 0x0000000205026227 */ /* 0x001fca00078e00ff */
[----:B------:R-:W-:-:S07]  /*b410*/  @P6 SHF.R.U32.HI R5, RZ, R3, R2 ;  /* 0x00000003ff056219 */ /* 0x000fce0000011602 */
.L_x_4612:
[----:B------:R-:W-:Y:S05]  /*b420*/  BSYNC B0 ;  /* 0x0000000000007941 */ /* 0x000fea0003800000 */
.L_x_4610:
[----:B------:R-:W-:-:S05]  /*b430*/  IMAD R5, R5, R20, R0 ;  /* 0x0000001405057224 */ /* 0x000fca00078e0200 */
[----:B------:R-:W-:Y:S02]  /*b440*/  VIADDMNMX R4, R5, R20, R4, PT ;  /* 0x0000001405047246 */ /* 0x000fe40003800104 */
[----:B------:R-:W-:-:S07]  /*b450*/  VIMNMX R14, R14, R5, !PT ;  /* 0x000000050e0e7248 */ /* 0x000fce0007fe0100 */
.L_x_4609:
        /* <DEDUP_REMOVED lines=308> */
.L_x_4613:
        /* <DEDUP_REMOVED lines=34> */
.L_x_4595:
        /* <DEDUP_REMOVED lines=99> */
.L_x_4615:
[----:B------:R-:W-:Y:S01]  /*cff0*/  ULEA UR5, UR39, UR40, 0x3 ;  /* 0x0000002827057291 */ /* 0x000fe2000f8e183f */
[----:B------:R-:W-:-:S05]  /*d000*/  IMAD.U32 R2, RZ, RZ, UR38 ;  /* 0x00000026ff027e24 */ /* 0x000fca000f8e00ff */
[----:B------:R-:W-:-:S04]  /*d010*/  SHF.L.U32 R2, R2, 0x1f, RZ ;  /* 0x0000001f02027819 */ /* 0x000fc800000006ff */
[----:B------:R0:W1:Y:S01]  /*d020*/  SYNCS.PHASECHK.TRANS64.TRYWAIT P1, [UR5+0x30850], R2 ;  /* 0x03085002ff0075a7 */ /* 0x0000620008020145 */
[----:B------:R-:W-:Y:S05]  /*d030*/  @!P0 BRA `(.L_x_4616) ;  /* 0x0000000000048947 */ /* 0x000fea0003800000 */
[----:B------:R-:W-:Y:S01]  /*d040*/  BPT.TRAP 0x1 ;  /* 0x000000040000795c */ /* 0x000fe20000300000 */
.L_x_4616:
[----:B-1----:R-:W-:Y:S05]  /*d050*/  @P1 BRA `(.L_x_4617) ;  /* 0x0000000000081947 */ /* 0x002fea0003800000 */
[----:B------:R-:W1:Y:S02]  /*d060*/  SYNCS.PHASECHK.TRANS64.TRYWAIT P1, [UR5+0x30850], R2 ;  /* 0x03085002ff0075a7 */ /* 0x000e640008020145 */
[----:B-1----:R-:W-:Y:S05]  /*d070*/  @!P1 BRA `(.L_x_4618) ;  /* 0x0000008c00e49947 */ /* 0x002fea0003800000 */
.L_x_4617:
[----:B------:R-:W-:Y:S01]  /*d080*/  UIADD3 UR40, UR40, 0x400, URZ ;  /* 0x0000040028287890 */ /* 0x000fe2000fffe03f */
[----:B------:R-:W-:Y:S01]  /*d090*/  WARPGROUP.ARRIVE ;  /* 0x00000000000079c5 */ /* 0x000fe20000000000 */
[----:B------:R-:W-:Y:S01]  /*d0a0*/  UMOV UR7, 0x40000040 ;  /* 0x4000004000077882 */ /* 0x000fe20000000000 */
[----:B01----:R-:W0:Y:S01]  /*d0b0*/  SHFL.BFLY PT, R2, R11, 0x2, 0x1f ;  /* 0x0c401f000b027f89 */ /* 0x003e2200000e0000 */
[----:B------:R-:W-:Y:S01]  /*d0c0*/  USHF.R.U32.HI UR40, URZ, 0x4, UR40 ;  /* 0x000000043f287899 */ /* 0x000fe20008011628 */
[----:B------:R-:W-:Y:S02]  /*d0d0*/  IMAD.MOV.U32 R17, RZ, RZ, RZ ;  /* 0x000000ffff117224 */ /* 0x000fe400078e00ff */
[----:B------:R-:W1:Y:S01]  /*d0e0*/  SHFL.BFLY PT, R3, R10, 0x2, 0x1f ;  /* 0x0c401f000a037f89 */ /* 0x000e6200000e0000 */
[----:B------:R-:W-:Y:S01]  /*d0f0*/  ULOP3.LUT UR40, UR40, 0x3fff, URZ, 0xc0, !UPT ;  /* 0x00003fff28287892 */ /* 0x000fe2000f8ec03f */
[----:B------:R-:W-:-:S03]  /*d100*/  IMAD.MOV.U32 R18, RZ, RZ, RZ ;  /* 0x000000ffff127224 */ /* 0x000fc600078e00ff */
[----:B------:R-:W-:-:S04]  /*d110*/  ULOP3.LUT UR4, UR40, 0x3000000, URZ, 0xfc, !UPT ;  /* 0x0300000028047892 */ /* 0x000fc8000f8efc3f */
[----:B------:R-:W-:-:S07]  /*d120*/  UIMAD UR4, UR39, 0x900, UR4 ;  /* 0x00000900270478a4 */ /* 0x000fce000f8e0204 */
[----:B------:R-:W-:Y:S02]  /*d130*/  UMOV UR6, UR4 ;  /* 0x0000000400067c82 */ /* 0x000fe40008000000 */
[----:B------:R-:W-:Y:S01]  /*d140*/  HGMMA.64x192x16.F32.BF16 R24, R188, gdesc[UR4].tnspB, R24, gsb0 ;  /* 0x42e00004bc187df0 */ /* 0x000fe20008001818 */
[----:B------:R-:W-:Y:S01]  /*d150*/  UIADD3 UR6, UR4, 0x80, URZ ;  /* 0x0000008004067890 */ /* 0x000fe2000fffe03f */
[----:B0-----:R-:W-:Y:S01]  /*d160*/  FADD.FTZ R2, R2, R11 ;  /* 0x0000000b02027221 */ /* 0x001fe20000010000 */
[----:B------:R-:W-:Y:S01]  /*d170*/  UMOV UR7, 0x40000040 ;  /* 0x4000004000077882 */ /* 0x000fe20000000000 */
[----:B-1----:R-:W-:-:S03]  /*d180*/  FADD.FTZ R6, R3, R10 ;  /* 0x0000000a03067221 */ /* 0x002fc60000010000 */
[----:B------:R-:W0:Y:S04]  /*d190*/  SHFL.BFLY PT, R3, R2, 0x1, 0x1f ;  /* 0x0c201f0002037f89 */ /* 0x000e2800000e0000 */
[----:B------:R-:W1:Y:S01]  /*d1a0*/  SHFL.BFLY PT, R7, R6, 0x1, 0x1f ;  /* 0x0c201f0006077f89 */ /* 0x000e6200000e0000 */
[----:B0-----:R-:W-:Y:S01]  /*d1b0*/  FADD.FTZ R12, R2, R3 ;  /* 0x00000003020c7221 */ /* 0x001fe20000010000 */
[----:B------:R-:W-:Y:S02]  /*d1c0*/  IMAD.MOV.U32 R2, RZ, RZ, -0x800000 ;  /* 0xff800000ff027424 */ /* 0x000fe400078e00ff */
[----:B------:R-:W-:Y:S02]  /*d1d0*/  IMAD.MOV.U32 R3, RZ, RZ, -0x800000 ;  /* 0xff800000ff037424 */ /* 0x000fe400078e00ff */
[----:B-1----:R-:W-:Y:S01]  /*d1e0*/  FADD.FTZ R13, R6, R7 ;  /* 0x00000007060d7221 */ /* 0x002fe20000010000 */
[----:B------:R-:W-:-:S04]  /*d1f0*/  FSETP.NE.FTZ.AND P1, PT, R12, RZ, PT ;  /* 0x000000ff0c00720b */ /* 0x000fc80003f35000 */
        /* <DEDUP_REMOVED lines=38> */
.L_x_4619:
[----:B------:R-:W-:Y:S01]  /*d460*/  UIADD3 UR4, UR5, 0x30860, URZ ;  /* 0x0003086005047890 */ /* 0x000fe2000fffe03f */
[-C--:B------:R-:W-:Y:S01]  /*d470*/  FMUL.FTZ R4, R24, R17.reuse ;  /* 0x0000001118047220 */ /* 0x080fe20000410000 */
[----:B------:R-:W-:Y:S01]  /*d480*/  UIADD3 UR39, UR39, 0x1, URZ ;  /* 0x0000000127277890 */ /* 0x000fe2000fffe03f */
[-C--:B------:R-:W-:Y:S01]  /*d490*/  FMUL.FTZ R129, R63, R18.reuse ;  /* 0x000000123f817220 */ /* 0x080fe20000410000 */
        /* <DEDUP_REMOVED lines=97> */
[-C--:B------:R-:W-:Y:S01]  /*dab0*/  FMUL.FTZ R118, R118, R18.reuse ;  /* 0x0000001276767220 */ /* 0x080fe20000410000 */
[----:B------:R-:W-:Y:S01]  /*dac0*/  FMUL.FTZ R119, R119, R18 ;  /* 0x0000001277777220 */ /* 0x000fe20000410000 */
[----:B------:R-:W-:Y:S01]  /*dad0*/  VIADD R201, R201, 0x1 ;  /* 0x00000001c9c97836 */ /* 0x000fe20000000000 */
[----:B------:R-:W-:-:S02]  /*dae0*/  USEL UR39, UR39, URZ, UP0 ;  /* 0x0000003f27277287 */ /* 0x000fc40008000000 */
[----:B------:R-:W-:-:S12]  /*daf0*/  ULOP3.LUT UR38, UR38, UR4, URZ, 0x3c, !UPT ;  /* 0x0000000426267292 */ /* 0x000fd8000f8e3c3f */
.L_x_4541:
[----:B------:R-:W0:Y:S01]  /*db00*/  S2R R18, SR_CgaCtaId ;  /* 0x0000000000127919 */ /* 0x000e220000008800 */
[----:B------:R-:W-:Y:S01]  /*db10*/  MOV R17, 0x400 ;  /* 0x0000040000117802 */ /* 0x000fe20000000f00 */
[----:B------:R-:W-:Y:S01]  /*db20*/  BSSY B0, `(.L_x_4620) ;  /* 0x0000256000007945 */ /* 0x000fe20003800000 */
[----:B------:R-:W-:Y:S02]  /*db30*/  BAR.SYNC.DEFER_BLOCKING 0x5, 0x180 ;  /* 0x0146000000007b1d */ /* 0x000fe40000010000 */
[----:B0-----:R-:W-:-:S05]  /*db40*/  LEA R17, R18, R17, 0x18 ;  /* 0x0000001112117211 */ /* 0x001fca00078ec0ff */
[----:B------:R0:W1:Y:S01]  /*db50*/  LDS.128 R40, [R17+0x308d0] ;  /* 0x0308d00011287984 */ /* 0x0000620000000c00 */
[----:B------:R-:W-:Y:S06]  /*db60*/  BAR.ARV 0x4, 0x180 ;  /* 0x0106000000007b1d */ /* 0x000fec0000002000 */
[----:B------:R-:W-:Y:S05]  /*db70*/  @P0 BRA `(.L_x_4621) ;  /* 0x0000001800500947 */ /* 0x000fea0003800000 */
[----:B------:R-:W2:Y:S01]  /*db80*/  S2R R18, SR_SWINHI ;  /* 0x0000000000127919 */ /* 0x000ea20000002f00 */
[----:B------:R-:W-:Y:S02]  /*db90*/  F2FP.BF16.F32.PACK_AB R4, R25, R4 ;  /* 0x000000041904723e */ /* 0x000fe400000010ff */
[----:B------:R-:W-:Y:S01]  /*dba0*/  F2FP.BF16.F32.PACK_AB R6, R7, R6 ;  /* 0x000000060706723e */ /* 0x000fe200000010ff */
[----:B------:R-:W-:Y:S01]  /*dbb0*/  BAR.SYNC.DEFER_BLOCKING 0x1, 0x100 ;  /* 0x0044000000007b1d */ /* 0x000fe20000010000 */
        /* <DEDUP_REMOVED lines=14> */
[----:B------:R-:W-:Y:S02]  /*dca0*/  MOV R20, R17 ;  /* 0x0000001100147202 */ /* 0x000fe40000000f00 */
[----:B--2---:R-:W-:-:S02]  /*dcb0*/  MOV R21, R18 ;  /* 0x0000001200157202 */ /* 0x004fc40000000f00 */
[----:B------:R-:W-:Y:S02]  /*dcc0*/  F2FP.BF16.F32.PACK_AB R104, R105, R104 ;  /* 0x000000686968723e */ /* 0x000fe400000010ff */
[----:B------:R-:W-:Y:S01]  /*dcd0*/  F2FP.BF16.F32.PACK_AB R98, R101, R100 ;  /* 0x000000646562723e */ /* 0x000fe200000010ff */
[----:B------:R-:W-:Y:S01]  /*dce0*/  IMAD.WIDE R58, R206, 0x2, R20 ;  /* 0x00000002ce3a7825 */ /* 0x000fe200078e0214 */
[----:B------:R-:W-:Y:S02]  /*dcf0*/  F2FP.BF16.F32.PACK_AB R99, R56, R99 ;  /* 0x000000633863723e */ /* 0x000fe400000010ff */
[----:B------:R-:W-:Y:S02]  /*dd00*/  F2FP.BF16.F32.PACK_AB R105, R107, R106 ;  /* 0x0000006a6b69723e */ /* 0x000fe400000010ff */
[C---:B------:R-:W-:Y:S02]  /*dd10*/  IADD3 R103, P2, R58.reuse, 0x20, RZ ;  /* 0x000000203a677810 */ /* 0x040fe40007f5e0ff */
[----:B------:R-:W-:-:S02]  /*dd20*/  IADD3 R147, P4, R58, 0x4040, RZ ;  /* 0x000040403a937810 */ /* 0x000fc40007f9e0ff */
[----:B------:R-:W-:Y:S01]  /*dd30*/  LOP3.LUT R18, R103, 0x380, RZ, 0xc0, !PT ;  /* 0x0000038067127812 */ /* 0x000fe200078ec0ff */
[--C-:B------:R-:W-:Y:S01]  /*dd40*/  IMAD.X R27, RZ, RZ, R59.reuse, P2 ;  /* 0x000000ffff1b7224 */ /* 0x100fe200010e063b */
[----:B------:R-:W-:Y:S01]  /*dd50*/  IADD3 R145, P0, R58, 0x4020, RZ ;  /* 0x000040203a917810 */ /* 0x000fe20007f1e0ff */
[--C-:B------:R-:W-:Y:S01]  /*dd60*/  IMAD.X R47, RZ, RZ, R59.reuse, P4 ;  /* 0x000000ffff2f7224 */ /* 0x100fe200020e063b */
[----:B------:R-:W-:Y:S02]  /*dd70*/  SHF.R.U64 R18, R18, 0x3, RZ ;  /* 0x0000000312127819 */ /* 0x000fe400000012ff */
[C---:B------:R-:W-:Y:S01]  /*dd80*/  IADD3 R143, P5, R58.reuse, 0x4000, RZ ;  /* 0x000040003a8f7810 */ /* 0x040fe20007fbe0ff */
[--C-:B------:R-:W-:Y:S01]  /*dd90*/  IMAD.X R45, RZ, RZ, R59.reuse, P0 ;  /* 0x000000ffff2d7224 */ /* 0x100fe200000e063b */
[C---:B------:R-:W-:Y:S02]  /*dda0*/  LOP3.LUT R29, R58.reuse, 0x380, RZ, 0xc0, !PT ;  /* 0x000003803a1d7812 */ /* 0x040fe400078ec0ff */
[C---:B------:R-:W-:Y:S01]  /*ddb0*/  IADD3 R139, P1, R58.reuse, 0x40, RZ ;  /* 0x000000403a8b7810 */ /* 0x040fe20007f3e0ff */
[----:B------:R-:W-:Y:S01]  /*ddc0*/  IMAD.X R39, RZ, RZ, R59, P5 ;  /* 0x000000ffff277224 */ /* 0x000fe200028e063b */
[----:B------:R-:W-:-:S02]  /*ddd0*/  IADD3 R141, P6, R58, 0x60, RZ ;  /* 0x000000603a8d7810 */ /* 0x000fc40007fde0ff */
[----:B-1----:R-:W-:Y:S01]  /*dde0*/  LOP3.LUT R40, R147, 0x380, RZ, 0xc0, !PT ;  /* 0x0000038093287812 */ /* 0x002fe200078ec0ff */
[--C-:B------:R-:W-:Y:S01]  /*ddf0*/  IMAD.X R31, RZ, RZ, R59.reuse, P1 ;  /* 0x000000ffff1f7224 */ /* 0x100fe200008e063b */
[----:B------:R-:W-:Y:S01]  /*de00*/  LOP3.LUT R26, R18, R103, RZ, 0x3c, !PT ;  /* 0x00000067121a7212 */ /* 0x000fe200078e3cff */
[----:B------:R-:W-:Y:S01]  /*de10*/  IMAD.X R35, RZ, RZ, R59, P6 ;  /* 0x000000ffff237224 */ /* 0x000fe200030e063b */
[----:B------:R-:W-:Y:S02]  /*de20*/  LOP3.LUT R18, R145, 0x380, RZ, 0xc0, !PT ;  /* 0x0000038091127812 */ /* 0x000fe400078ec0ff */
[----:B------:R-:W-:Y:S02]  /*de30*/  SHF.R.U64 R29, R29, 0x3, RZ ;  /* 0x000000031d1d7819 */ /* 0x000fe400000012ff */
[----:B------:R-:W-:Y:S02]  /*de40*/  SHF.R.U64 R40, R40, 0x3, RZ ;  /* 0x0000000328287819 */ /* 0x000fe400000012ff */
[----:B------:R-:W-:-:S02]  /*de50*/  IADD3 R155, P5, R58, 0x8060, RZ ;  /* 0x000080603a9b7810 */ /* 0x000fc40007fbe0ff */
[C---:B------:R-:W-:Y:S02]  /*de60*/  IADD3 R149, P3, R58.reuse, 0x4060, RZ ;  /* 0x000040603a957810 */ /* 0x040fe40007f7e0ff */
[C---:B------:R-:W-:Y:S02]  /*de70*/  IADD3 R151, P2, R58.reuse, 0x8000, RZ ;  /* 0x000080003a977810 */ /* 0x040fe40007f5e0ff */
[C---:B------:R-:W-:Y:S01]  /*de80*/  IADD3 R153, P1, R58.reuse, 0x8020, RZ ;  /* 0x000080203a997810 */ /* 0x040fe20007f3e0ff */
[--C-:B------:R-:W-:Y:S01]  /*de90*/  IMAD.X R49, RZ, RZ, R59.reuse, P3 ;  /* 0x000000ffff317224 */ /* 0x100fe200018e063b */
[----:B------:R-:W-:Y:S01]  /*dea0*/  IADD3 R54, P6, R58, 0x8040, RZ ;  /* 0x000080403a367810 */ /* 0x000fe20007fde0ff */
[--C-:B------:R-:W-:Y:S01]  /*deb0*/  IMAD.X R51, RZ, RZ, R59.reuse, P2 ;  /* 0x000000ffff337224 */ /* 0x100fe200010e063b */
[----:B------:R-:W-:Y:S01]  /*dec0*/  SHF.R.U64 R18, R18, 0x3, RZ ;  /* 0x0000000312127819 */ /* 0x000fe200000012ff */
[--C-:B------:R-:W-:Y:S01]  /*ded0*/  IMAD.X R53, RZ, RZ, R59.reuse, P1 ;  /* 0x000000ffff357224 */ /* 0x100fe200008e063b */
[----:B------:R-:W-:Y:S01]  /*dee0*/  LOP3.LUT R30, R139, 0x380, RZ, 0xc0, !PT ;  /* 0x000003808b1e7812 */ /* 0x000fe200078ec0ff */
[--C-:B------:R-:W-:Y:S01]  /*def0*/  IMAD.X R55, RZ, RZ, R59.reuse, P6 ;  /* 0x000000ffff377224 */ /* 0x100fe200030e063b */
[----:B------:R-:W-:Y:S01]  /*df00*/  LOP3.LUT R58, R29, R58, RZ, 0x3c, !PT ;  /* 0x0000003a1d3a7212 */ /* 0x000fe200078e3cff */
[----:B------:R-:W-:Y:S01]  /*df10*/  IMAD.X R29, RZ, RZ, R59, P5 ;  /* 0x000000ffff1d7224 */ /* 0x000fe200028e063b */
[----:B------:R-:W-:-:S02]  /*df20*/  LOP3.LUT R34, R141, 0x380, RZ, 0xc0, !PT ;  /* 0x000003808d227812 */ /* 0x000fc400078ec0ff */
[----:B------:R-:W-:Y:S02]  /*df30*/  LOP3.LUT R46, R40, R147, RZ, 0x3c, !PT ;  /* 0x00000093282e7212 */ /* 0x000fe400078e3cff */
[----:B------:R-:W-:Y:S02]  /*df40*/  LOP3.LUT R38, R143, 0x380, RZ, 0xc0, !PT ;  /* 0x000003808f267812 */ /* 0x000fe400078ec0ff */
[----:B------:R-:W-:Y:S02]  /*df50*/  LOP3.LUT R40, R155, 0x380, RZ, 0xc0, !PT ;  /* 0x000003809b287812 */ /* 0x000fe400078ec0ff */
[----:B------:R-:W-:Y:S02]  /*df60*/  LOP3.LUT R44, R18, R145, RZ, 0x3c, !PT ;  /* 0x00000091122c7212 */ /* 0x000fe400078e3cff */
[----:B------:R-:W-:Y:S02]  /*df70*/  SHF.R.U64 R30, R30, 0x3, RZ ;  /* 0x000000031e1e7819 */ /* 0x000fe400000012ff */
[----:B------:R-:W-:-:S02]  /*df80*/  LOP3.LUT R18, R153, 0x380, RZ, 0xc0, !PT ;  /* 0x0000038099127812 */ /* 0x000fc400078ec0ff */
[----:B------:R-:W-:Y:S02]  /*df90*/  SHF.R.U64 R34, R34, 0x3, RZ ;  /* 0x0000000322227819 */ /* 0x000fe400000012ff */
[----:B------:R-:W-:Y:S02]  /*dfa0*/  LOP3.LUT R48, R149, 0x380, RZ, 0xc0, !PT ;  /* 0x0000038095307812 */ /* 0x000fe400078ec0ff */
[----:B------:R-:W-:Y:S02]  /*dfb0*/  MOV R59, R58 ;  /* 0x0000003a003b7202 */ /* 0x000fe40000000f00 */
[----:B------:R-:W-:Y:S02]  /*dfc0*/  LOP3.LUT R25, R54, 0x380, RZ, 0xc0, !PT ;  /* 0x0000038036197812 */ /* 0x000fe400078ec0ff */
[----:B------:R-:W-:Y:S01]  /*dfd0*/  SHF.R.U64 R38, R38, 0x3, RZ ;  /* 0x0000000326267819 */ /* 0x000fe200000012ff */
[----:B------:R1:W-:Y:S01]  /*dfe0*/  STSM.16.M88.4 [R59], R4 ;  /* 0x000000043b007844 */ /* 0x0003e20000000200 */
[----:B------:R-:W-:-:S02]  /*dff0*/  SHF.R.U64 R40, R40, 0x3, RZ ;  /* 0x0000000328287819 */ /* 0x000fc400000012ff */
[----:B------:R-:W-:Y:S02]  /*e000*/  LOP3.LUT R30, R30, R139, RZ, 0x3c, !PT ;  /* 0x0000008b1e1e7212 */ /* 0x000fe400078e3cff */
[----:B------:R-:W-:Y:S02]  /*e010*/  SHF.R.U64 R18, R18, 0x3, RZ ;  /* 0x0000000312127819 */ /* 0x000fe400000012ff */
[----:B------:R-:W-:Y:S02]  /*e020*/  LOP3.LUT R34, R34, R141, RZ, 0x3c, !PT ;  /* 0x0000008d22227212 */ /* 0x000fe400078e3cff */
[----:B------:R-:W-:Y:S02]  /*e030*/  SHF.R.U64 R48, R48, 0x3, RZ ;  /* 0x0000000330307819 */ /* 0x000fe400000012ff */
[----:B------:R-:W-:Y:S02]  /*e040*/  SHF.R.U64 R25, R25, 0x3, RZ ;  /* 0x0000000319197819 */ /* 0x000fe400000012ff */
[----:B------:R-:W-:-:S02]  /*e050*/  LOP3.LUT R38, R38, R143, RZ, 0x3c, !PT ;  /* 0x0000008f26267212 */ /* 0x000fc400078e3cff */
[----:B------:R-:W-:Y:S02]  /*e060*/  LOP3.LUT R28, R40, R155, RZ, 0x3c, !PT ;  /* 0x0000009b281c7212 */ /* 0x000fe400078e3cff */
[----:B------:R-:W-:Y:S02]  /*e070*/  MOV R58, R26 ;  /* 0x0000001a003a7202 */ /* 0x000fe40000000f00 */
[----:B-1----:R-:W-:Y:S02]  /*e080*/  F2FP.BF16.F32.PACK_AB R4, R33, R0 ;  /* 0x000000002104723e */ /* 0x002fe400000010ff */
[----:B------:R-:W-:Y:S02]  /*e090*/  F2FP.BF16.F32.PACK_AB R5, R134, R127 ;  /* 0x0000007f8605723e */ /* 0x000fe400000010ff */
[----:B------:R-:W-:Y:S02]  /*e0a0*/  F2FP.BF16.F32.PACK_AB R6, R37, R36 ;  /* 0x000000242506723e */ /* 0x000fe400000010ff */
[----:B------:R-:W-:Y:S01]  /*e0b0*/  F2FP.BF16.F32.PACK_AB R7, R131, R126 ;  /* 0x0000007e8307723e */ /* 0x000fe200000010ff */
[----:B------:R-:W1:Y:S01]  /*e0c0*/  LDC.64 R36, c[0x0][0xc00] ;  /* 0x00030000ff247b82 */ /* 0x000e620000000a00 */
[----:B------:R-:W-:-:S02]  /*e0d0*/  LOP3.LUT R52, R18, R153, RZ, 0x3c, !PT ;  /* 0x0000009912347212 */ /* 0x000fc400078e3cff */
[----:B------:R-:W-:Y:S01]  /*e0e0*/  MOV R40, R30 ;  /* 0x0000001e00287202 */ /* 0x000fe20000000f00 */
[----:B------:R-:W-:Y:S01]  /*e0f0*/  STSM.16.M88.4 [R58], R4 ;  /* 0x000000043a007844 */ /* 0x000fe20000000200 */
[----:B------:R-:W-:Y:S02]  /*e100*/  LOP3.LUT R48, R48, R149, RZ, 0x3c, !PT ;  /* 0x0000009530307212 */ /* 0x000fe400078e3cff */
[----:B------:R-:W-:Y:S01]  /*e110*/  LOP3.LUT R54, R25, R54, RZ, 0x3c, !PT ;  /* 0x0000003619367212 */ /* 0x000fe200078e3cff */
[----:B------:R-:W-:Y:S01]  /*e120*/  STSM.16.M88.4 [R40], R8 ;  /* 0x0000000828007844 */ /* 0x000fe20000000200 */
[----:B------:R-:W-:Y:S02]  /*e130*/  MOV R18, R34 ;  /* 0x0000002200127202 */ /* 0x000fe40000000f00 */
[----:B------:R-:W-:Y:S02]  /*e140*/  MOV R38, R38 ;  /* 0x0000002600267202 */ /* 0x000fe40000000f00 */
[----:B------:R-:W-:Y:S01]  /*e150*/  F2FP.BF16.F32.PACK_AB R25, R128, R121 ;  /* 0x000000798019723e */ /* 0x000fe200000010ff */
[----:B------:R2:W-:Y:S01]  /*e160*/  STSM.16.M88.4 [R18], R12 ;  /* 0x0000000c12007844 */ /* 0x0005e20000000200 */
[----:B------:R-:W-:-:S02]  /*e170*/  F2FP.BF16.F32.PACK_AB R26, R61, R60 ;  /* 0x0000003c3d1a723e */ /* 0x000fc400000010ff */
[----:B------:R-:W-:Y:S02]  /*e180*/  F2FP.BF16.F32.PACK_AB R27, R129, R120 ;  /* 0x00000078811b723e */ /* 0x000fe400000010ff */
[----:B------:R-:W-:Y:S02]  /*e190*/  MOV R0, R28 ;  /* 0x0000001c00007202 */ /* 0x000fe40000000f00 */
[----:B------:R-:W-:Y:S01]  /*e1a0*/  MOV R44, R44 ;  /* 0x0000002c002c7202 */ /* 0x000fe20000000f00 */
[----:B------:R-:W-:Y:S01]  /*e1b0*/  STSM.16.M88.4 [R38], R24 ;  /* 0x0000001826007844 */ /* 0x000fe20000000200 */
[----:B------:R-:W-:Y:S02]  /*e1c0*/  F2FP.BF16.F32.PACK_AB R28, R65, R64 ;  /* 0x00000040411c723e */ /* 0x000fe400000010ff */
[----:B------:R-:W-:Y:S01]  /*e1d0*/  F2FP.BF16.F32.PACK_AB R112, R113, R112 ;  /* 0x000000707170723e */ /* 0x000fe200000010ff */
[----:B------:R-:W-:Y:S01]  /*e1e0*/  ULDC UR4, c[0x0][0xa88] ;  /* 0x0002a20000047ab9 */ /* 0x000fe20000000800 */
[----:B------:R-:W-:Y:S01]  /*e1f0*/  F2FP.BF16.F32.PACK_AB R29, R67, R66 ;  /* 0x00000042431d723e */ /* 0x000fe200000010ff */
[----:B------:R-:W-:Y:S01]  /*e200*/  IMAD.MOV.U32 R64, RZ, RZ, RZ ;  /* 0x000000ffff407224 */ /* 0x000fe200078e00ff */
[----:B------:R-:W-:Y:S01]  /*e210*/  F2FP.BF16.F32.PACK_AB R30, R69, R68 ;  /* 0x00000044451e723e */ /* 0x000fe200000010ff */
[----:B--2---:R-:W2:Y:S01]  /*e220*/  LDC.64 R12, c[0x0][0xc00] ;  /* 0x00030000ff0c7b82 */ /* 0x004ea20000000a00 */
[----:B------:R-:W-:-:S02]  /*e230*/  F2FP.BF16.F32.PACK_AB R31, R71, R70 ;  /* 0x00000046471f723e */ /* 0x000fc400000010ff */
[----:B------:R-:W-:Y:S02]  /*e240*/  MOV R46, R46 ;  /* 0x0000002e002e7202 */ /* 0x000fe40000000f00 */
[----:B------:R-:W-:Y:S01]  /*e250*/  F2FP.BF16.F32.PACK_AB R33, R75, R62 ;  /* 0x0000003e4b21723e */ /* 0x000fe200000010ff */
[----:B------:R-:W-:Y:S01]  /*e260*/  STSM.16.M88.4 [R44], R28 ;  /* 0x0000001c2c007844 */ /* 0x000fe20000000200 */
[----:B------:R-:W-:Y:S01]  /*e270*/  F2FP.BF16.F32.PACK_AB R34, R77, R76 ;  /* 0x0000004c4d22723e */ /* 0x000fe200000010ff */
[----:B------:R-:W3:Y:S01]  /*e280*/  LDC R67, c[0x0][0xbe8] ;  /* 0x0002fa00ff437b82 */ /* 0x000ee20000000800 */
[----:B------:R-:W-:Y:S02]  /*e290*/  F2FP.BF16.F32.PACK_AB R35, R79, R78 ;  /* 0x0000004e4f23723e */ /* 0x000fe400000010ff */
[----:B------:R-:W-:Y:S02]  /*e2a0*/  MOV R48, R48 ;  /* 0x0000003000307202 */ /* 0x000fe40000000f00 */
[----:B------:R-:W-:Y:S01]  /*e2b0*/  F2FP.BF16.F32.PACK_AB R4, R81, R80 ;  /* 0x000000505104723e */ /* 0x000fe200000010ff */
[----:B------:R-:W-:Y:S01]  /*e2c0*/  STSM.16.M88.4 [R46], R32 ;  /* 0x000000202e007844 */ /* 0x000fe20000000200 */
[----:B------:R-:W-:-:S02]  /*e2d0*/  F2FP.BF16.F32.PACK_AB R5, R83, R82 ;  /* 0x000000525305723e */ /* 0x000fc400000010ff */
[----:B------:R-:W-:Y:S02]  /*e2e0*/  F2FP.BF16.F32.PACK_AB R6, R85, R84 ;  /* 0x000000545506723e */ /* 0x000fe400000010ff */
[----:B------:R-:W-:Y:S02]  /*e2f0*/  F2FP.BF16.F32.PACK_AB R7, R87, R86 ;  /* 0x000000565707723e */ /* 0x000fe400000010ff */
[----:B------:R-:W-:Y:S02]  /*e300*/  LOP3.LUT R50, R151, 0x380, RZ, 0xc0, !PT ;  /* 0x0000038097327812 */ /* 0x000fe400078ec0ff */
[----:B------:R-:W-:Y:S01]  /*e310*/  F2FP.BF16.F32.PACK_AB R8, R89, R88 ;  /* 0x000000585908723e */ /* 0x000fe200000010ff */
[----:B------:R4:W-:Y:S01]  /*e320*/  STSM.16.M88.4 [R48], R4 ;  /* 0x0000000430007844 */ /* 0x0009e20000000200 */
[----:B------:R-:W-:Y:S01]  /*e330*/  SHF.R.U64 R50, R50, 0x3, RZ ;  /* 0x0000000332327819 */ /* 0x000fe200000012ff */
[----:B--2---:R-:W-:Y:S01]  /*e340*/  IMAD.WIDE R12, R199, 0x4, R12 ;  /* 0x00000004c70c7825 */ /* 0x004fe200078e020c */
[----:B------:R-:W-:-:S02]  /*e350*/  F2FP.BF16.F32.PACK_AB R9, R91, R90 ;  /* 0x0000005a5b09723e */ /* 0x000fc400000010ff */
[----:B------:R-:W-:Y:S02]  /*e360*/  LOP3.LUT R50, R50, R151, RZ, 0x3c, !PT ;  /* 0x0000009732327212 */ /* 0x000fe400078e3cff */
[----:B------:R-:W-:Y:S02]  /*e370*/  F2FP.BF16.F32.PACK_AB R10, R93, R92 ;  /* 0x0000005c5d0a723e */ /* 0x000fe400000010ff */
[----:B------:R-:W-:Y:S02]  /*e380*/  MOV R50, R50 ;  /* 0x0000003200327202 */ /* 0x000fe40000000f00 */
[----:B------:R-:W-:Y:S02]  /*e390*/  F2FP.BF16.F32.PACK_AB R11, R95, R94 ;  /* 0x0000005e5f0b723e */ /* 0x000fe400000010ff */
[----:B------:R-:W-:Y:S02]  /*e3a0*/  MOV R52, R52 ;  /* 0x0000003400347202 */ /* 0x000fe40000000f00 */
[----:B------:R-:W-:Y:S01]  /*e3b0*/  MOV R54, R54 ;  /* 0x0000003600367202 */ /* 0x000fe20000000f00 */
[----:B----4-:R-:W2:Y:S01]  /*e3c0*/  LDC.64 R4, c[0x0][0xc08] ;  /* 0x00030200ff047b82 */ /* 0x010ea20000000a00 */
[----:B------:R-:W-:Y:S01]  /*e3d0*/  F2FP.BF16.F32.PACK_AB R106, R109, R108 ;  /* 0x0000006c6d6a723e */ /* 0x000fe200000010ff */
[----:B------:R-:W-:Y:S01]  /*e3e0*/  STSM.16.M88.4 [R50], R8 ;  /* 0x0000000832007844 */ /* 0x000fe20000000200 */
[----:B------:R-:W-:-:S02]  /*e3f0*/  F2FP.BF16.F32.PACK_AB R107, R111, R110 ;  /* 0x0000006e6f6b723e */ /* 0x000fc400000010ff */
[----:B------:R-:W-:Y:S01]  /*e400*/  F2FP.BF16.F32.PACK_AB R113, R115, R114 ;  /* 0x000000727371723e */ /* 0x000fe200000010ff */
[----:B------:R-:W-:Y:S01]  /*e410*/  STSM.16.M88.4 [R52], R96 ;  /* 0x0000006034007844 */ /* 0x000fe20000000200 */
[----:B------:R-:W-:Y:S02]  /*e420*/  F2FP.BF16.F32.PACK_AB R114, R117, R116 ;  /* 0x000000747572723e */ /* 0x000fe400000010ff */
[----:B------:R-:W-:Y:S01]  /*e430*/  F2FP.BF16.F32.PACK_AB R115, R119, R118 ;  /* 0x000000767773723e */ /* 0x000fe200000010ff */
[----:B------:R-:W-:Y:S01]  /*e440*/  STSM.16.M88.4 [R54], R104 ;  /* 0x0000006836007844 */ /* 0x000fe20000000200 */
[----:B-1----:R-:W-:-:S03]  /*e450*/  ISETP.NE.U32.AND P0, PT, R36, RZ, PT ;  /* 0x000000ff2400720c */ /* 0x002fc60003f05070 */
[----:B------:R1:W-:Y:S01]  /*e460*/  STSM.16.M88.4 [R0], R112 ;  /* 0x0000007000007844 */ /* 0x0003e20000000200 */
[----:B------:R-:W-:Y:S01]  /*e470*/  BAR.SYNC.DEFER_BLOCKING 0x1, 0x100 ;  /* 0x0044000000007b1d */ /* 0x000fe20000010000 */
[----:B------:R-:W-:Y:S02]  /*e480*/  ISETP.NE.AND.EX P0, PT, R37, RZ, PT, P0 ;  /* 0x000000ff2500720c */ /* 0x000fe40003f05300 */
[----:B--2---:R-:W-:-:S04]  /*e490*/  ISETP.NE.U32.AND P2, PT, R4, RZ, PT ;  /* 0x000000ff0400720c */ /* 0x004fc80003f45070 */
[----:B------:R-:W-:-:S13]  /*e4a0*/  ISETP.NE.AND.EX P2, PT, R5, RZ, PT, P2 ;  /* 0x000000ff0500720c */ /* 0x000fda0003f45320 */
[----:B------:R-:W2:Y:S01]  /*e4b0*/  @P2 LDC.64 R4, c[0x0][0xc08] ;  /* 0x00030200ff042b82 */ /* 0x000ea20000000a00 */
[----:B-1----:R-:W-:Y:S01]  /*e4c0*/  IMAD.U32 R0, RZ, RZ, UR4 ;  /* 0x00000004ff007e24 */ /* 0x002fe2000f8e00ff */
[----:B------:R1:W5:Y:S01]  /*e4d0*/  @P0 LDG.E R64, desc[UR36][R12.64] ;  /* 0x000000240c400981 */ /* 0x000362000c1e1900 */
[----:B---3--:R-:W-:-:S13]  /*e4e0*/  ISETP.NE.AND P1, PT, R67, 0x1, PT ;  /* 0x000000014300780c */ /* 0x008fda0003f25270 */
[----:B------:R-:W3:Y:S01]  /*e4f0*/  @P1 LDC R6, c[0x0][0xbec] ;  /* 0x0002fb00ff061b82 */ /* 0x000ee20000000800 */
[----:B--2---:R-:W-:-:S07]  /*e500*/  @P2 IMAD.WIDE R4, R199, 0x4, R4 ;  /* 0x00000004c7042825 */ /* 0x004fce00078e0204 */
[----:B------:R-:W2:Y:S01]  /*e510*/  @P1 LDC R9, c[0x0][0xbf0] ;  /* 0x0002fc00ff091b82 */ /* 0x000ea20000000800 */
[----:B------:R1:W5:Y:S01]  /*e520*/  @P2 LDG.E R0, desc[UR36][R4.64] ;  /* 0x0000002404002981 */ /* 0x000362000c1e1900 */
[----:B------:R-:W-:Y:S05]  /*e530*/  @P2 BRA `(.L_x_4622) ;  /* 0x0000000000102947 */ /* 0x000fea0003800000 */
[----:B------:R-:W-:Y:S05]  /*e540*/  @!P0 BRA `(.L_x_4622) ;  /* 0x00000000000c8947 */ /* 0x000fea0003800000 */
[----:B-1----:R-:W4:Y:S04]  /*e550*/  LDG.E R5, desc[UR36][R12.64] ;  /* 0x000000240c057981 */ /* 0x002f28000c1e1900 */
[----:B-----5:R-:W4:Y:S02]  /*e560*/  LDG.E R0, desc[UR36][R12.64+0x4] ;  /* 0x000004240c007981 */ /* 0x020f24000c1e1900 */
[----:B----4-:R-:W-:-:S07]  /*e570*/  IMAD.IADD R0, R0, 0x1, -R5 ;  /* 0x0000000100007824 */ /* 0x010fce00078e0a05 */
.L_x_4622:
[----:B------:R-:W-:Y:S01]  /*e580*/  SHF.R.S32.HI R18, RZ, 0x1f, R198 ;  /* 0x0000001fff127819 */ /* 0x000fe200000114c6 */
[----:B-1----:R-:W-:Y:S01]  /*e590*/  IMAD.IADD R13, R192, 0x1, R22 ;  /* 0x00000001c00d7824 */ /* 0x002fe200078e0216 */
[----:B------:R-:W-:Y:S01]  /*e5a0*/  ULDC.64 UR4, c[0x0][0xb90] ;  /* 0x0002e40000047ab9 */ /* 0x000fe20000000a00 */
[----:B-----5:R-:W-:Y:S01]  /*e5b0*/  SHF.R.S32.HI R65, RZ, 0x1f, R64 ;  /* 0x0000001fff417819 */ /* 0x020fe20000011440 */
[----:B------:R-:W-:Y:S01]  /*e5c0*/  IMAD.IADD R14, R205, 0x1, R22 ;  /* 0x00000001cd0e7824 */ /* 0x000fe200078e0216 */
[----:B------:R-:W-:Y:S01]  /*e5d0*/  SHF.R.S32.HI R8, RZ, 0x1f, R199 ;  /* 0x0000001fff087819 */ /* 0x000fe200000114c7 */
[----:B---3--:R-:W-:Y:S01]  /*e5e0*/  @P1 IMAD.HI.U32 R6, R13, R6, RZ ;  /* 0x000000060d061227 */ /* 0x008fe200078e00ff */
[----:B------:R-:W-:Y:S01]  /*e5f0*/  SEL R69, R199, RZ, !P0 ;  /* 0x000000ffc7457207 */ /* 0x000fe20004000000 */
[----:B------:R-:W1:Y:S01]  /*e600*/  @P1 LDC R73, c[0x0][0xbec] ;  /* 0x0002fb00ff491b82 */ /* 0x000e620000000800 */
[----:B------:R-:W-:Y:S01]  /*e610*/  SEL R40, R8, RZ, !P0 ;  /* 0x000000ff08287207 */ /* 0x000fe20004000000 */
[----:B------:R-:W-:-:S02]  /*e620*/  IMAD R5, R18, UR4, RZ ;  /* 0x0000000412057c24 */ /* 0x000fc4000f8e02ff */
[----:B------:R-:W-:Y:S01]  /*e630*/  IMAD.MOV.U32 R7, RZ, RZ, R13 ;  /* 0x000000ffff077224 */ /* 0x000fe200078e000d */
[----:B--2---:R-:W-:Y:S01]  /*e640*/  @P1 SHF.R.U32.HI R7, RZ, R9, R6 ;  /* 0x00000009ff071219 */ /* 0x004fe20000011606 */
[C---:B------:R-:W-:Y:S02]  /*e650*/  IMAD R11, R198.reuse, UR5, R5 ;  /* 0x00000005c60b7c24 */ /* 0x040fe4000f8e0205 */
[----:B------:R-:W-:Y:S01]  /*e660*/  IMAD.WIDE.U32 R4, R198, UR4, R64 ;  /* 0x00000004c6047c25 */ /* 0x000fe2000f8e0040 */
[----:B------:R-:W-:Y:S01]  /*e670*/  ULDC.64 UR4, c[0x0][0xb98] ;  /* 0x0002e60000047ab9 */ /* 0x000fe20000000a00 */
[----:B------:R-:W2:Y:S02]  /*e680*/  @P1 LDC R75, c[0x0][0xbf0] ;  /* 0x0002fc00ff4b1b82 */ /* 0x000ea40000000800 */
[----:B------:R-:W-:Y:S02]  /*e690*/  IMAD R9, R200, 0x40, R193 ;  /* 0x00000040c8097824 */ /* 0x000fe400078e02c1 */
[----:B------:R-:W-:Y:S01]  /*e6a0*/  IMAD.IADD R5, R5, 0x1, R11 ;  /* 0x0000000105057824 */ /* 0x000fe200078e020b */
[--C-:B------:R-:W-:Y:S01]  /*e6b0*/  SHF.R.S32.HI R11, RZ, 0x1f, R7.reuse ;  /* 0x0000001fff0b7819 */ /* 0x100fe20000011407 */
[----:B------:R-:W-:-:S02]  /*e6c0*/  IMAD.MOV R8, RZ, RZ, -R7 ;  /* 0x000000ffff087224 */ /* 0x000fc400078e0a07 */
[----:B------:R-:W-:-:S04]  /*e6d0*/  IMAD.WIDE R20, R9, 0x2, R20 ;  /* 0x0000000209147825 */ /* 0x000fc800078e0214 */
[----:B------:R-:W-:Y:S01]  /*e6e0*/  IMAD R6, R40, UR4, RZ ;  /* 0x0000000428067c24 */ /* 0x000fe2000f8e02ff */
[C---:B------:R-:W-:Y:S01]  /*e6f0*/  IADD3 R25, P5, R20.reuse, 0x3000, RZ ;  /* 0x0000300014197810 */ /* 0x040fe20007fbe0ff */
[----:B------:R-:W-:Y:S01]  /*e700*/  IMAD.WIDE.U32 R4, R69, UR4, R4 ;  /* 0x0000000445047c25 */ /* 0x000fe2000f8e0004 */
[C---:B------:R-:W-:Y:S02]  /*e710*/  IADD3 R49, P4, R20.reuse, 0x4000, RZ ;  /* 0x0000400014317810 */ /* 0x040fe40007f9e0ff */
[C---:B------:R-:W-:Y:S01]  /*e720*/  IADD3 R29, P3, R20.reuse, 0x6000, RZ ;  /* 0x00006000141d7810 */ /* 0x040fe20007f7e0ff */
[----:B------:R-:W-:Y:S01]  /*e730*/  IMAD R9, R67, R8, R13 ;  /* 0x0000000843097224 */ /* 0x000fe200078e020d */
[----:B------:R-:W-:Y:S01]  /*e740*/  IADD3 R4, P0, R7, R4, RZ ;  /* 0x0000000407047210 */ /* 0x000fe20007f1e0ff */
[----:B------:R-:W-:Y:S01]  /*e750*/  IMAD R8, R69, UR5, R6 ;  /* 0x0000000545087c24 */ /* 0x000fe2000f8e0206 */
[----:B------:R-:W-:Y:S01]  /*e760*/  ULDC.64 UR4, c[0x0][0xb88] ;  /* 0x0002e20000047ab9 */ /* 0x000fe20000000a00 */
[----:B------:R-:W-:Y:S01]  /*e770*/  IADD3 R7, P2, R20, 0x1000, RZ ;  /* 0x0000100014077810 */ /* 0x000fe20007f5e0ff */
[----:B------:R-:W-:Y:S01]  /*e780*/  IMAD R71, R0, R67, RZ ;  /* 0x0000004300477224 */ /* 0x000fe200078e02ff */
[----:B------:R-:W-:-:S02]  /*e790*/  SHF.R.S32.HI R6, RZ, 0x1f, R9 ;  /* 0x0000001fff067819 */ /* 0x000fc40000011409 */
[----:B------:R-:W-:Y:S02]  /*e7a0*/  IADD3.X R5, R11, R5, R8, P0, !PT ;  /* 0x000000050b057210 */ /* 0x000fe400007fe408 */
[----:B------:R-:W-:Y:S01]  /*e7b0*/  IADD3 R13, P6, R20, 0x2000, RZ ;  /* 0x00002000140d7810 */ /* 0x000fe20007fde0ff */
[----:B------:R-:W-:Y:S01]  /*e7c0*/  IMAD R6, R6, UR4, RZ ;  /* 0x0000000406067c24 */ /* 0x000fe2000f8e02ff */
[----:B------:R-:W-:Y:S01]  /*e7d0*/  LOP3.LUT R24, R25, 0x380, RZ, 0xc0, !PT ;  /* 0x0000038019187812 */ /* 0x000fe200078ec0ff */
[----:B------:R-:W-:Y:S01]  /*e7e0*/  IMAD.WIDE.U32 R4, R9, UR4, R4 ;  /* 0x0000000409047c25 */ /* 0x000fe2000f8e0004 */
[----:B------:R-:W-:Y:S02]  /*e7f0*/  LOP3.LUT R12, R13, 0x380, RZ, 0xc0, !PT ;  /* 0x000003800d0c7812 */ /* 0x000fe400078ec0ff */
[----:B------:R-:W-:Y:S01]  /*e800*/  LOP3.LUT R48, R49, 0x380, RZ, 0xc0, !PT ;  /* 0x0000038031307812 */ /* 0x000fe200078ec0ff */
[----:B------:R-:W-:Y:S01]  /*e810*/  IMAD R11, R9, UR5, R6 ;  /* 0x00000005090b7c24 */ /* 0x000fe2000f8e0206 */
[----:B------:R-:W-:Y:S01]  /*e820*/  ULDC.64 UR4, c[0x0][0xb50] ;  /* 0x0002d40000047ab9 */ /* 0x000fe20000000a00 */
[----:B------:R-:W-:Y:S01]  /*e830*/  IMAD.X R9, RZ, RZ, R21, P2 ;  /* 0x000000ffff097224 */ /* 0x000fe200010e0615 */
[----:B------:R-:W-:Y:S01]  /*e840*/  LEA R6, P0, R4, UR4, 0x2 ;  /* 0x0000000404067c11 */ /* 0x000fe2000f8010ff */
[----:B------:R-:W-:Y:S01]  /*e850*/  IMAD.IADD R5, R5, 0x1, R11 ;  /* 0x0000000105057824 */ /* 0x000fe200078e020b */
[----:B------:R-:W-:-:S02]  /*e860*/  IADD3 R33, P2, R20, 0x7000, RZ ;  /* 0x0000700014217810 */ /* 0x000fc40007f5e0ff */
[----:B------:R-:W-:Y:S01]  /*e870*/  LOP3.LUT R28, R29, 0x380, RZ, 0xc0, !PT ;  /* 0x000003801d1c7812 */ /* 0x000fe200078ec0ff */
        /* <DEDUP_REMOVED lines=8> */
[----:B------:R-:W3:Y:S01]  /*e900*/  SHFL.IDX PT, R47, R10, RZ, 0x1c1f ;  /* 0x001c1fff0a2f7589 */ /* 0x000ee200000e0000 */
[----:B------:R-:W-:-:S02]  /*e910*/  SHF.R.U64 R32, R32, 0x3, RZ ;  /* 0x0000000320207819 */ /* 0x000fc400000012ff */
[----:B------:R-:W-:Y:S01]  /*e920*/  SHF.R.U64 R36, R36, 0x3, RZ ;  /* 0x0000000324247819 */ /* 0x000fe200000012ff */
[----:B------:R-:W4:Y:S01]  /*e930*/  SHFL.IDX PT, R55, R10, 0x1, 0x1c1f ;  /* 0x003c1f000a377f89 */ /* 0x000f2200000e0000 */
[----:B------:R-:W-:Y:S02]  /*e940*/  LOP3.LUT R8, R7, 0x380, RZ, 0xc0, !PT ;  /* 0x0000038007087812 */ /* 0x000fe400078ec0ff */
[----:B------:R-:W-:Y:S01]  /*e950*/  LOP3.LUT R36, R36, R37, RZ, 0x3c, !PT ;  /* 0x0000002524247212 */ /* 0x000fe200078e3cff */
[--C-:B------:R-:W-:Y:S01]  /*e960*/  IMAD.X R37, RZ, RZ, R21.reuse, P0 ;  /* 0x000000ffff257224 */ /* 0x100fe200000e0615 */
[----:B------:R-:W-:Y:S02]  /*e970*/  LOP3.LUT P0, RZ, R202, 0x3, RZ, 0xc0, !PT ;  /* 0x00000003caff7812 */ /* 0x000fe4000780c0ff */
[----:B------:R-:W-:Y:S01]  /*e980*/  LOP3.LUT R32, R32, R33, RZ, 0x3c, !PT ;  /* 0x0000002120207212 */ /* 0x000fe200078e3cff */
[----:B------:R-:W-:Y:S01]  /*e990*/  IMAD.X R33, RZ, RZ, R21, P2 ;  /* 0x000000ffff217224 */ /* 0x000fe200010e0615 */
[----:B------:R-:W-:-:S02]  /*e9a0*/  SHF.R.U64 R12, R12, 0x3, RZ ;  /* 0x000000030c0c7819 */ /* 0x000fc400000012ff */
[----:B------:R-:W-:Y:S02]  /*e9b0*/  SHF.R.U64 R24, R24, 0x3, RZ ;  /* 0x0000000318187819 */ /* 0x000fe400000012ff */
[----:B------:R-:W-:Y:S02]  /*e9c0*/  SHF.R.U64 R48, R48, 0x3, RZ ;  /* 0x0000000330307819 */ /* 0x000fe400000012ff */
[----:B------:R-:W-:Y:S02]  /*e9d0*/  SHF.R.U64 R28, R28, 0x3, RZ ;  /* 0x000000031c1c7819 */ /* 0x000fe400000012ff */
[----:B------:R-:W-:Y:S02]  /*e9e0*/  SHF.R.U64 R8, R8, 0x3, RZ ;  /* 0x0000000308087819 */ /* 0x000fe400000012ff */
[-C--:B------:R-:W-:Y:S02]  /*e9f0*/  ISETP.GE.OR P2, PT, R14, R71.reuse, P0 ;  /* 0x000000470e00720c */ /* 0x080fe40000746670 */
[----:B------:R-:W-:-:S02]  /*ea00*/  ISETP.GE.OR P0, PT, R4, R71, P0 ;  /* 0x000000470400720c */ /* 0x000fc40000706670 */
        /* <DEDUP_REMOVED lines=8> */
[----:B------:R-:W-:Y:S01]  /*ea90*/  LOP3.LUT R8, R8, R7, RZ, 0x3c, !PT ;  /* 0x0000000708087212 */ /* 0x000fe200078e3cff */
[----:B---3--:R-:W-:Y:S01]  /*eaa0*/  @!P2 ST.E desc[UR36][R46.64], R2 ;  /* 0x000000022e00a985 */ /* 0x008fe2000c101924 */
[----:B------:R-:W-:-:S02]  /*eab0*/  IADD3 R61, P6, R20, 0x8000, RZ ;  /* 0x00008000143d7810 */ /* 0x000fc40007fde0ff */
[C---:B------:R-:W-:Y:S01]  /*eac0*/  IADD3 R57, P5, R20.reuse, 0x9000, RZ ;  /* 0x0000900014397810 */ /* 0x040fe20007fbe0ff */
[----:B----4-:R3:W-:Y:S01]  /*ead0*/  @!P0 ST.E desc[UR36][R54.64], R3 ;  /* 0x0000000336008985 */ /* 0x0107e2000c101924 */
[C---:B------:R-:W-:Y:S02]  /*eae0*/  IADD3 R53, P4, R20.reuse, 0xa000, RZ ;  /* 0x0000a00014357810 */ /* 0x040fe40007f9e0ff */
[C---:B------:R-:W-:Y:S01]  /*eaf0*/  LOP3.LUT R7, R20.reuse, 0x380, RZ, 0xc0, !PT ;  /* 0x0000038014077812 */ /* 0x040fe200078ec0ff */
[----:B------:R-:W5:Y:S01]  /*eb00*/  LD.E.128 R8, desc[UR36][R8.64] ;  /* 0x0000002408087980 */ /* 0x000f62000c101d00 */
[----:B------:R-:W-:Y:S02]  /*eb10*/  IADD3 R5, P3, R20, 0xb000, RZ ;  /* 0x0000b00014057810 */ /* 0x000fe40007f7e0ff */
[----:B------:R-:W-:Y:S01]  /*eb20*/  LOP3.LUT R60, R61, 0x380, RZ, 0xc0, !PT ;  /* 0x000003803d3c7812 */ /* 0x000fe200078ec0ff */
[----:B------:R-:W5:Y:S01]  /*eb30*/  LD.E.128 R12, desc[UR36][R12.64] ;  /* 0x000000240c0c7980 */ /* 0x000f62000c101d00 */
[----:B------:R-:W-:Y:S01]  /*eb40*/  LOP3.LUT R56, R57, 0x380, RZ, 0xc0, !PT ;  /* 0x0000038039387812 */ /* 0x000fe200078ec0ff */
[----:B------:R-:W-:Y:S01]  /*eb50*/  IMAD.X R45, RZ, RZ, R21, P3 ;  /* 0x000000ffff2d7224 */ /* 0x000fe200018e0615 */
[----:B------:R-:W-:Y:S01]  /*eb60*/  LOP3.LUT R52, R53, 0x380, RZ, 0xc0, !PT ;  /* 0x0000038035347812 */ /* 0x000fe200078ec0ff */
[----:B---3--:R-:W-:Y:S01]  /*eb70*/  IMAD R3, R65, UR4, RZ ;  /* 0x0000000441037c24 */ /* 0x008fe2000f8e02ff */
[----:B------:R-:W-:Y:S01]  /*eb80*/  SHF.R.U64 R7, R7, 0x3, RZ ;  /* 0x0000000307077819 */ /* 0x000fe200000012ff */
[----:B------:R-:W5:Y:S01]  /*eb90*/  LD.E.128 R24, desc[UR36][R24.64] ;  /* 0x0000002418187980 */ /* 0x000f62000c101d00 */
[----:B------:R-:W-:-:S02]  /*eba0*/  LOP3.LUT R0, R5, 0x380, RZ, 0xc0, !PT ;  /* 0x0000038005007812 */ /* 0x000fc400078ec0ff */
[----:B------:R-:W-:Y:S01]  /*ebb0*/  SHF.R.U64 R60, R60, 0x3, RZ ;  /* 0x000000033c3c7819 */ /* 0x000fe200000012ff */
[----:B------:R-:W5:Y:S01]  /*ebc0*/  LD.E.128 R48, desc[UR36][R48.64] ;  /* 0x0000002430307980 */ /* 0x000f62000c101d00 */
[----:B------:R-:W-:Y:S02]  /*ebd0*/  SHF.R.U64 R56, R56, 0x3, RZ ;  /* 0x0000000338387819 */ /* 0x000fe400000012ff */
[----:B------:R-:W-:Y:S01]  /*ebe0*/  SHF.R.U64 R52, R52, 0x3, RZ ;  /* 0x0000000334347819 */ /* 0x000fe200000012ff */
[----:B------:R-:W5:Y:S01]  /*ebf0*/  LD.E.128 R36, desc[UR36][R36.64] ;  /* 0x0000002424247980 */ /* 0x000f62000c101d00 */
[----:B------:R-:W-:Y:S02]  /*ec00*/  LOP3.LUT R20, R7, R20, RZ, 0x3c, !PT ;  /* 0x0000001407147212 */ /* 0x000fe400078e3cff */
[----:B------:R-:W-:Y:S01]  /*ec10*/  SHF.R.U64 R0, R0, 0x3, RZ ;  /* 0x0000000300007819 */ /* 0x000fe200000012ff */
[----:B------:R-:W5:Y:S01]  /*ec20*/  LD.E.128 R28, desc[UR36][R28.64] ;  /* 0x000000241c1c7980 */ /* 0x000f62000c101d00 */
[----:B------:R-:W-:Y:S01]  /*ec30*/  LOP3.LUT R60, R60, R61, RZ, 0x3c, !PT ;  /* 0x0000003d3c3c7212 */ /* 0x000fe200078e3cff */
[--C-:B------:R-:W-:Y:S01]  /*ec40*/  IMAD.X R61, RZ, RZ, R21.reuse, P6 ;  /* 0x000000ffff3d7224 */ /* 0x100fe200030e0615 */
[----:B------:R-:W-:Y:S01]  /*ec50*/  LOP3.LUT R56, R56, R57, RZ, 0x3c, !PT ;  /* 0x0000003938387212 */ /* 0x000fe200078e3cff */
[--C-:B------:R-:W-:Y:S01]  /*ec60*/  IMAD.X R57, RZ, RZ, R21.reuse, P5 ;  /* 0x000000ffff397224 */ /* 0x100fe200028e0615 */
[----:B------:R-:W-:Y:S01]  /*ec70*/  LOP3.LUT R52, R52, R53, RZ, 0x3c, !PT ;  /* 0x0000003534347212 */ /* 0x000fe200078e3cff */
[----:B------:R-:W-:Y:S01]  /*ec80*/  IMAD.X R53, RZ, RZ, R21, P4 ;  /* 0x000000ffff357224 */ /* 0x000fe200020e0615 */
[----:B------:R-:W-:Y:S01]  /*ec90*/  LOP3.LUT R44, R0, R5, RZ, 0x3c, !PT ;  /* 0x00000005002c7212 */ /* 0x000fe200078e3cff */
[----:B------:R-:W5:Y:S04]  /*eca0*/  LD.E.128 R32, desc[UR36][R32.64] ;  /* 0x0000002420207980 */ /* 0x000f68000c101d00 */
[----:B------:R3:W5:Y:S04]  /*ecb0*/  LD.E.128 R4, desc[UR36][R20.64] ;  /* 0x0000002414047980 */ /* 0x000768000c101d00 */
[----:B------:R-:W5:Y:S04]  /*ecc0*/  LD.E.128 R60, desc[UR36][R60.64] ;  /* 0x000000243c3c7980 */ /* 0x000f68000c101d00 */
[----:B------:R-:W5:Y:S01]  /*ecd0*/  LD.E.128 R56, desc[UR36][R56.64] ;  /* 0x0000002438387980 */ /* 0x000f62000c101d00 */
[----:B---3--:R-:W-:-:S02]  /*ece0*/  IMAD R21, R64, UR5, R3 ;  /* 0x0000000540157c24 */ /* 0x008fc4000f8e0203 */
[----:B------:R-:W-:Y:S01]  /*ecf0*/  IMAD.WIDE.U32 R2, R64, UR4, RZ ;  /* 0x0000000440027c25 */ /* 0x000fe2000f8e00ff */
[----:B------:R-:W-:Y:S01]  /*ed00*/  ULDC.64 UR4, c[0x0][0xae8] ;  /* 0x0002ba0000047ab9 */ /* 0x000fe20000000a00 */
[----:B------:R-:W5:Y:S02]  /*ed10*/  LD.E.128 R52, desc[UR36][R52.64] ;  /* 0x0000002434347980 */ /* 0x000f64000c101d00 */
[----:B------:R-:W-:Y:S02]  /*ed20*/  IMAD.IADD R3, R3, 0x1, R21 ;  /* 0x0000000103037824 */ /* 0x000fe400078e0215 */
[----:B------:R-:W-:Y:S01]  /*ed30*/  IMAD R21, R197, 0x20, R200 ;  /* 0x00000020c5157824 */ /* 0x000fe200078e02c8 */
[----:B------:R-:W5:Y:S01]  /*ed40*/  LD.E.128 R44, desc[UR36][R44.64] ;  /* 0x000000242c2c7980 */ /* 0x000f62000c101d00 */
[----:B------:R-:W-:Y:S02]  /*ed50*/  IMAD R65, R18, UR4, RZ ;  /* 0x0000000412417c24 */ /* 0x000fe4000f8e02ff */
[----:B------:R-:W-:Y:S01]  /*ed60*/  IMAD.IADD R20, R22, 0x1, R21 ;  /* 0x0000000116147824 */ /* 0x000fe200078e0215 */
[----:B------:R-:W-:Y:S01]  /*ed70*/  @!PT LDS RZ, [RZ] ;  /* 0x00000000fffff984 */ /* 0x000fe20000000800 */
[----:B------:R-:W-:Y:S01]  /*ed80*/  @!PT LDS RZ, [RZ] ;  /* 0x00000000fffff984 */ /* 0x000fe20000000800 */
[----:B------:R-:W-:Y:S01]  /*ed90*/  @!PT LDS RZ, [RZ] ;  /* 0x00000000fffff984 */ /* 0x000fe20000000800 */
[----:B------:R-:W-:Y:S01]  /*eda0*/  @!PT LDS RZ, [RZ] ;  /* 0x00000000fffff984 */ /* 0x000fe20000000800 */
[----:B------:R3:W-:Y:S06]  /*edb0*/  MEMBAR.ALL.CTA ;  /* 0x0000000000007992 */ /* 0x0007ec0000008000 */
[----:B---3--:R-:W3:Y:S01]  /*edc0*/  FENCE.VIEW.ASYNC.S ;  /* 0x00000000000073c6 */ /* 0x008ee20000000000 */
[----:B------:R-:W-:-:S02]  /*edd0*/  IMAD R65, R198, UR5, R65 ;  /* 0x00000005c6417c24 */ /* 0x000fc4000f8e0241 */
[----:B-1----:R-:W-:-:S04]  /*ede0*/  @P1 IMAD.HI.U32 R0, R20, R73, RZ ;  /* 0x0000004914001227 */ /* 0x002fc800078e00ff */
[----:B------:R-:W-:Y:S01]  /*edf0*/  IMAD.WIDE.U32 R2, R198, UR4, R2 ;  /* 0x00000004c6027c25 */ /* 0x000fe2000f8e0002 */
[----:B------:R-:W-:-:S03]  /*ee00*/  ULDC.64 UR4, c[0x0][0xaf0] ;  /* 0x0002bc0000047ab9 */ /* 0x000fc60000000a00 */
[----:B------:R-:W-:Y:S01]  /*ee10*/  IMAD.MOV.U32 R21, RZ, RZ, R20 ;  /* 0x000000ffff157224 */ /* 0x000fe200078e0014 */
[----:B--2---:R-:W-:Y:S01]  /*ee20*/  @P1 SHF.R.U32.HI R21, RZ, R75, R0 ;  /* 0x0000004bff151219 */ /* 0x004fe20000011600 */
[----:B------:R-:W-:Y:S02]  /*ee30*/  IMAD.IADD R3, R3, 0x1, R65 ;  /* 0x0000000103037824 */ /* 0x000fe400078e0241 */
[----:B------:R-:W-:Y:S01]  /*ee40*/  IMAD R18, R40, UR4, RZ ;  /* 0x0000000428127c24 */ /* 0x000fe2000f8e02ff */
[----:B------:R-:W-:Y:S01]  /*ee50*/  SHF.R.S32.HI R0, RZ, 0x1f, R21 ;  /* 0x0000001fff007819 */ /* 0x000fe20000011415 */
[----:B------:R-:W-:-:S04]  /*ee60*/  IMAD.WIDE.U32 R2, R69, UR4, R2 ;  /* 0x0000000445027c25 */ /* 0x000fc8000f8e0002 */
[----:B------:R-:W-:Y:S01]  /*ee70*/  IMAD R65, R69, UR5, R18 ;  /* 0x0000000545417c24 */ /* 0x000fe2000f8e0212 */
[----:B------:R-:W-:Y:S01]  /*ee80*/  ULDC.64 UR4, c[0x0][0xae0] ;  /* 0x0002b80000047ab9 */ /* 0x000fe20000000a00 */
[----:B------:R-:W-:Y:S02]  /*ee90*/  IMAD.MOV R18, RZ, RZ, -R21 ;  /* 0x000000ffff127224 */ /* 0x000fe400078e0a15 */
[----:B------:R-:W-:Y:S02]  /*eea0*/  IMAD.IADD R3, R3, 0x1, R65 ;  /* 0x0000000103037824 */ /* 0x000fe400078e0241 */
[----:B------:R-:W-:Y:S02]  /*eeb0*/  IMAD R0, R0, UR4, RZ ;  /* 0x0000000400007c24 */ /* 0x000fe4000f8e02ff */
[----:B------:R-:W-:Y:S02]  /*eec0*/  IMAD R65, R67, R18, R20 ;  /* 0x0000001243417224 */ /* 0x000fe400078e0214 */
[----:B------:R-:W-:-:S02]  /*eed0*/  IMAD R67, R21, UR5, R0 ;  /* 0x0000000515437c24 */ /* 0x000fc4000f8e0200 */
[----:B------:R-:W-:Y:S01]  /*eee0*/  IMAD.WIDE.U32 R2, R21, UR4, R2 ;  /* 0x0000000415027c25 */ /* 0x000fe2000f8e0002 */
[----:B------:R-:W-:Y:S01]  /*eef0*/  SHF.R.S32.HI R0, RZ, 0x1f, R65 ;  /* 0x0000001fff007819 */ /* 0x000fe20000011441 */
[----:B------:R-:W-:Y:S02]  /*ef00*/  ULDC.64 UR4, c[0x0][0xad8] ;  /* 0x0002b60000047ab9 */ /* 0x000fe40000000a00 */
[----:B------:R-:W-:Y:S02]  /*ef10*/  IMAD.IADD R3, R3, 0x1, R67 ;  /* 0x0000000103037824 */ /* 0x000fe400078e0243 */
[----:B------:R-:W-:Y:S02]  /*ef20*/  IMAD R18, R0, UR4, RZ ;  /* 0x0000000400127c24 */ /* 0x000fe4000f8e02ff */
[----:B------:R-:W-:Y:S02]  /*ef30*/  IMAD.IADD R40, R200, 0x1, R22 ;  /* 0x00000001c8287824 */ /* 0x000fe400078e0216 */
[----:B------:R-:W-:-:S02]  /*ef40*/  IMAD R21, R65, UR5, R18 ;  /* 0x0000000541157c24 */ /* 0x000fc4000f8e0212 */
[----:B------:R-:W-:Y:S01]  /*ef50*/  IMAD.WIDE.U32 R2, R65, UR4, R2 ;  /* 0x0000000441027c25 */ /* 0x000fe2000f8e0002 */
[CC--:B------:R-:W-:Y:S01]  /*ef60*/  ISETP.GE.AND P2, PT, R40.reuse, R71.reuse, PT ;  /* 0x000000472800720c */ /* 0x0c0fe20003f46270 */
[----:B------:R-:W-:Y:S02]  /*ef70*/  ULDC.64 UR4, c[0x0][0xa80] ;  /* 0x0002a00000047ab9 */ /* 0x000fe40000000a00 */
[----:B------:R-:W-:Y:S01]  /*ef80*/  VIADD R0, R40, 0x20 ;  /* 0x0000002028007836 */ /* 0x000fe20000000000 */
[----:B------:R-:W-:Y:S01]  /*ef90*/  LEA R18, P3, R2, UR4, 0x1 ;  /* 0x0000000402127c11 */ /* 0x000fe2000f8608ff */
[----:B------:R-:W-:Y:S02]  /*efa0*/  IMAD.IADD R3, R3, 0x1, R21 ;  /* 0x0000000103037824 */ /* 0x000fe400078e0215 */
[----:B0-----:R-:W-:Y:S01]  /*efb0*/  VIADD R17, R17, 0x30820 ;  /* 0x0003082011117836 */ /* 0x001fe20000000000 */
[----:B------:R-:W-:Y:S01]  /*efc0*/  ISETP.GE.AND P1, PT, R0, R71, PT ;  /* 0x000000470000720c */ /* 0x000fe20003f26270 */
[----:B------:R-:W-:Y:S01]  /*efd0*/  VIADD R0, R40, 0x40 ;  /* 0x0000004028007836 */ /* 0x000fe20000000000 */
[----:B------:R-:W-:-:S02]  /*efe0*/  LEA.HI.X R22, R2, UR5, R3, 0x1, P3 ;  /* 0x0000000502167c11 */ /* 0x000fc400098f0c03 */
[----:B------:R-:W-:Y:S01]  /*eff0*/  PRMT R17, RZ, 0x654, R17 ;  /* 0x00000654ff117816 */ /* 0x000fe20000000011 */
[----:B---3--:R0:W1:Y:S01]  /*f000*/  SHFL.IDX PT, R64, R18, RZ, 0x181f ;  /* 0x00181fff12407589 */ /* 0x00806200000e0000 */
        /* <DEDUP_REMOVED lines=9> */
[-C--:B-1----:R-:W-:Y:S02]  /*f0a0*/  @!P4 LEA R2, P6, R193, R64.reuse, 0x1 ;  /* 0x00000040c102c211 */ /* 0x082fe400078c08ff */
[----:B------:R-:W-:Y:S02]  /*f0b0*/  @!P3 LEA R20, P5, R195, R64, 0x1 ;  /* 0x00000040c314b211 */ /* 0x000fe400078a08ff */
[----:B--2---:R-:W-:Y:S02]  /*f0c0*/  @!P4 LEA.HI.X R3, R193, R0, R209, 0x1, P6 ;  /* 0x00000000c103c211 */ /* 0x004fe400030f0cd1 */
[C---:B------:R-:W-:Y:S02]  /*f0d0*/  @!P2 LEA R64, P6, R196.reuse, R64, 0x1 ;  /* 0x00000040c440a211 */ /* 0x040fe400078c08ff */
[-C--:B------:R-:W-:Y:S01]  /*f0e0*/  @!P3 LEA.HI.X R21, R195, R0.reuse, R208, 0x1, P5 ;  /* 0x00000000c315b211 */ /* 0x080fe200028f0cd0 */
[----:B-----5:R3:W-:Y:S01]  /*f0f0*/  @!P4 ST.E.128 desc[UR36][R2.64], R4 ;  /* 0x000000040200c985 */ /* 0x0207e2000c101d24 */
[----:B------:R-:W-:-:S03]  /*f100*/  @!P2 LEA.HI.X R65, R196, R0, R207, 0x1, P6 ;  /* 0x00000000c441a211 */ /* 0x000fc600030f0ccf */
[----:B------:R3:W-:Y:S04]  /*f110*/  @!P3 ST.E.128 desc[UR36][R20.64], R48 ;  /* 0x000000301400b985 */ /* 0x0007e8000c101d24 */
[----:B------:R3:W-:Y:S02]  /*f120*/  @!P2 ST.E.128 desc[UR36][R64.64], R60 ;  /* 0x0000003c4000a985 */ /* 0x0007e4000c101d24 */
.L_x_4624:
[----:B------:R-:W-:Y:S05]  /*f130*/  BSYNC B1 ;  /* 0x0000000000017941 */ /* 0x000fea0003800000 */
.L_x_4623:
        /* <DEDUP_REMOVED lines=9> */
[-C--:B------:R-:W-:Y:S02]  /*f1d0*/  @!P5 LEA R4, P2, R195, R6.reuse, 0x1 ;  /* 0x00000006c304d211 */ /* 0x080fe400078408ff */
[C---:B------:R-:W-:Y:S02]  /*f1e0*/  @!P6 LEA R6, P3, R196.reuse, R6, 0x1 ;  /* 0x00000006c406e211 */ /* 0x040fe400078608ff */
[-C--:B----4-:R-:W-:Y:S02]  /*f1f0*/  @!P4 LEA.HI.X R3, R193, R0.reuse, R209, 0x1, P1 ;  /* 0x00000000c103c211 */ /* 0x090fe400008f0cd1 */
[-C--:B------:R-:W-:Y:S02]  /*f200*/  @!P5 LEA.HI.X R5, R195, R0.reuse, R208, 0x1, P2 ;  /* 0x00000000c305d211 */ /* 0x080fe400010f0cd0 */
[----:B------:R-:W-:Y:S01]  /*f210*/  @!P6 LEA.HI.X R7, R196, R0, R207, 0x1, P3 ;  /* 0x00000000c407e211 */ /* 0x000fe200018f0ccf */
[----:B------:R3:W-:Y:S04]  /*f220*/  @!P4 ST.E.128 desc[UR36][R2.64], R8 ;  /* 0x000000080200c985 */ /* 0x0007e8000c101d24 */
[----:B------:R3:W-:Y:S04]  /*f230*/  @!P5 ST.E.128 desc[UR36][R4.64], R36 ;  /* 0x000000240400d985 */ /* 0x0007e8000c101d24 */
[----:B------:R3:W-:Y:S02]  /*f240*/  @!P6 ST.E.128 desc[UR36][R6.64], R56 ;  /* 0x000000380600e985 */ /* 0x0007e4000c101d24 */
.L_x_4626:
[----:B------:R-:W-:Y:S05]  /*f250*/  BSYNC B1 ;  /* 0x0000000000017941 */ /* 0x000fea0003800000 */
.L_x_4625:
        /* <DEDUP_REMOVED lines=11> */
[-C--:B0-----:R-:W-:Y:S02]  /*f310*/  @!P3 LEA.HI.X R3, R193, R0.reuse, R209, 0x1, P0 ;  /* 0x00000000c103b211 */ /* 0x081fe400000f0cd1 */
[-C--:B------:R-:W-:Y:S02]  /*f320*/  @!P4 LEA.HI.X R5, R195, R0.reuse, R208, 0x1, P1 ;  /* 0x00000000c305c211 */ /* 0x080fe400008f0cd0 */
[----:B------:R-:W-:Y:S01]  /*f330*/  @!P5 LEA.HI.X R7, R196, R0, R207, 0x1, P2 ;  /* 0x00000000c407d211 */ /* 0x000fe200010f0ccf */
[----:B------:R0:W-:Y:S04]  /*f340*/  @!P3 ST.E.128 desc[UR36][R2.64], R12 ;  /* 0x0000000c0200b985 */ /* 0x0001e8000c101d24 */
[----:B------:R0:W-:Y:S04]  /*f350*/  @!P4 ST.E.128 desc[UR36][R4.64], R28 ;  /* 0x0000001c0400c985 */ /* 0x0001e8000c101d24 */
[----:B------:R0:W-:Y:S02]  /*f360*/  @!P5 ST.E.128 desc[UR36][R6.64], R52 ;  /* 0x000000340600d985 */ /* 0x0001e4000c101d24 */
.L_x_4628:
[----:B------:R-:W-:Y:S05]  /*f370*/  BSYNC B1 ;  /* 0x0000000000017941 */ /* 0x000fea0003800000 */
.L_x_4627:
[----:B0-----:R-:W-:Y:S01]  /*f380*/  VIADD R0, R40, 0x60 ;  /* 0x0000006028007836 */ /* 0x001fe20000000000 */
[----:B--2-4-:R-:W0:Y:S04]  /*f390*/  SHFL.IDX PT, R22, R22, 0x3, 0x181f ;  /* 0x00781f0016167f89 */ /* 0x014e2800000e0000 */
[----:B------:R-:W-:Y:S01]  /*f3a0*/  ISETP.GE.AND P0, PT, R0, R71, PT ;  /* 0x000000470000720c */ /* 0x000fe20003f06270 */
[----:B------:R-:W2:-:S12]  /*f3b0*/  SHFL.IDX PT, R18, R18, 0x3, 0x181f ;  /* 0x00781f0012127f89 */ /* 0x000e9800000e0000 */
[----:B------:R-:W-:Y:S05]  /*f3c0*/  @P0 BRA `(.L_x_4629) ;  /* 0x0000000c002c0947 */ /* 0x000fea0003800000 */
[----:B------:R-:W-:Y:S02]  /*f3d0*/  ULDC UR4, c[0x0][0xac8] ;  /* 0x0002b20000047ab9 */ /* 0x000fe40000000800 */
[----:B------:R-:W-:Y:S02]  /*f3e0*/  ISETP.GE.AND P2, PT, R193, UR4, PT ;  /* 0x00000004c1007c0c */ /* 0x000fe4000bf46270 */
[----:B------:R-:W-:-:S11]  /*f3f0*/  ISETP.GE.AND P3, PT, R195, UR4, PT ;  /* 0x00000004c3007c0c */ /* 0x000fd6000bf66270 */
[-C--:B--2---:R-:W-:Y:S02]  /*f400*/  @!P2 LEA R2, P0, R193, R18.reuse, 0x1 ;  /* 0x00000012c102a211 */ /* 0x084fe400078008ff */
[----:B------:R-:W-:Y:S02]  /*f410*/  @!P3 LEA R4, P1, R195, R18, 0x1 ;  /* 0x00000012c304b211 */ /* 0x000fe400078208ff */
[-C--:B0-----:R-:W-:Y:S02]  /*f420*/  @!P2 LEA.HI.X R3, R193, R22.reuse, R209, 0x1, P0 ;  /* 0x00000016c103a211 */ /* 0x081fe400000f0cd1 */
        /* <DEDUP_REMOVED lines=9> */
.L_x_4621:
[----:B------:R-:W2:Y:S08]  /*f4c0*/  LDC.64 R4, c[0x0][0xc00] ;  /* 0x00030000ff047b82 */ /* 0x000eb00000000a00 */
[----:B------:R-:W3:Y:S01]  /*f4d0*/  LDC.64 R2, c[0x0][0xc00] ;  /* 0x00030000ff027b82 */ /* 0x000ee20000000a00 */
[----:B------:R-:W-:Y:S01]  /*f4e0*/  ULDC UR4, c[0x0][0xa88] ;  /* 0x0002a20000047ab9 */ /* 0x000fe20000000800 */
[----:B------:R-:W-:-:S06]  /*f4f0*/  IMAD.MOV.U32 R6, RZ, RZ, RZ ;  /* 0x000000ffff067224 */ /* 0x000fcc00078e00ff */
[----:B------:R-:W4:Y:S01]  /*f500*/  LDC R21, c[0x0][0xbe8] ;  /* 0x0002fa00ff157b82 */ /* 0x000f220000000800 */
[----:B--2---:R-:W-:-:S04]  /*f510*/  ISETP.NE.U32.AND P0, PT, R4, RZ, PT ;  /* 0x000000ff0400720c */ /* 0x004fc80003f05070 */
[----:B------:R-:W-:-:S03]  /*f520*/  ISETP.NE.AND.EX P0, PT, R5, RZ, PT, P0 ;  /* 0x000000ff0500720c */ /* 0x000fc60003f05300 */
[----:B------:R-:W2:Y:S01]  /*f530*/  LDC.64 R4, c[0x0][0xc08] ;  /* 0x00030200ff047b82 */ /* 0x000ea20000000a00 */
[----:B---3--:R-:W-:-:S04]  /*f540*/  IMAD.WIDE R2, R199, 0x4, R2 ;  /* 0x00000004c7027825 */ /* 0x008fc800078e0202 */
[----:B------:R-:W-:-:S05]  /*f550*/  IMAD.U32 R0, RZ, RZ, UR4 ;  /* 0x00000004ff007e24 */ /* 0x000fca000f8e00ff */
[----:B------:R3:W5:Y:S01]  /*f560*/  @P0 LDG.E R6, desc[UR36][R2.64] ;  /* 0x0000002402060981 */ /* 0x000762000c1e1900 */
[----:B--2---:R-:W-:-:S04]  /*f570*/  ISETP.NE.U32.AND P1, PT, R4, RZ, PT ;  /* 0x000000ff0400720c */ /* 0x004fc80003f25070 */
[----:B------:R-:W-:-:S13]  /*f580*/  ISETP.NE.AND.EX P1, PT, R5, RZ, PT, P1 ;  /* 0x000000ff0500720c */ /* 0x000fda0003f25310 */
[----:B------:R-:W2:Y:S02]  /*f590*/  @P1 LDC.64 R4, c[0x0][0xc08] ;  /* 0x00030200ff041b82 */ /* 0x000ea40000000a00 */
[----:B--2---:R-:W-:-:S05]  /*f5a0*/  @P1 IMAD.WIDE R4, R199, 0x4, R4 ;  /* 0x00000004c7041825 */ /* 0x004fca00078e0204 */
[----:B------:R3:W5:Y:S01]  /*f5b0*/  @P1 LDG.E R0, desc[UR36][R4.64] ;  /* 0x0000002404001981 */ /* 0x000762000c1e1900 */
[----:B----4-:R-:W-:Y:S02]  /*f5c0*/  ISETP.NE.AND P2, PT, R21, 0x1, PT ;  /* 0x000000011500780c */ /* 0x010fe40003f45270 */
[----:B------:R-:W-:Y:S02]  /*f5d0*/  ISETP.GE.AND P3, PT, R210, 0x80, PT ;  /* 0x00000080d200780c */ /* 0x000fe40003f66270 */
[----:B------:R-:W-:-:S09]  /*f5e0*/  SHF.R.S32.HI R7, RZ, 0x1f, R199 ;  /* 0x0000001fff077819 */ /* 0x000fd200000114c7 */
[----:B------:R-:W2:Y:S08]  /*f5f0*/  @P2 LDC R14, c[0x0][0xbec] ;  /* 0x0002fb00ff0e2b82 */ /* 0x000eb00000000800 */
[----:B------:R-:W4:Y:S01]  /*f600*/  @P2 LDC R25, c[0x0][0xbf0] ;  /* 0x0002fc00ff192b82 */ /* 0x000f220000000800 */
[----:B---3--:R-:W-:Y:S05]  /*f610*/  @P1 BRA `(.L_x_4630) ;  /* 0x0000000000101947 */ /* 0x008fea0003800000 */
[----:B------:R-:W-:Y:S05]  /*f620*/  @!P0 BRA `(.L_x_4630) ;  /* 0x00000000000c8947 */ /* 0x000fea0003800000 */
[----:B------:R-:W3:Y:S04]  /*f630*/  LDG.E R5, desc[UR36][R2.64] ;  /* 0x0000002402057981 */ /* 0x000ee8000c1e1900 */
[----:B-----5:R-:W3:Y:S02]  /*f640*/  LDG.E R0, desc[UR36][R2.64+0x4] ;  /* 0x0000042402007981 */ /* 0x020ee4000c1e1900 */
[----:B---3--:R-:W-:-:S07]  /*f650*/  IMAD.IADD R0, R0, 0x1, -R5 ;  /* 0x0000000100007824 */ /* 0x008fce00078e0a05 */
.L_x_4630:
[----:B------:R-:W-:Y:S01]  /*f660*/  BSSY B1, `(.L_x_4631) ;  /* 0x000002d000017945 */ /* 0x000fe20003800000 */
[----:B------:R-:W-:Y:S02]  /*f670*/  SHF.R.S32.HI R10, RZ, 0x1f, R198 ;  /* 0x0000001fff0a7819 */ /* 0x000fe400000114c6 */
[----:B------:R-:W-:Y:S02]  /*f680*/  SEL R13, R199, RZ, !P0 ;  /* 0x000000ffc70d7207 */ /* 0x000fe40004000000 */
[----:B------:R-:W-:Y:S02]  /*f690*/  SEL R12, R7, RZ, !P0 ;  /* 0x000000ff070c7207 */ /* 0x000fe40004000000 */
[----:B-----5:R-:W-:Y:S01]  /*f6a0*/  SHF.R.S32.HI R11, RZ, 0x1f, R6 ;  /* 0x0000001fff0b7819 */ /* 0x020fe20000011406 */
[----:B------:R-:W-:Y:S06]  /*f6b0*/  @P3 BRA `(.L_x_4632) ;  /* 0x00000000009c3947 */ /* 0x000fec0003800000 */
[----:B------:R-:W3:Y:S01]  /*f6c0*/  S2R R3, SR_TID.X ;  /* 0x0000000000037919 */ /* 0x000ee20000002100 */
[----:B------:R-:W5:Y:S02]  /*f6d0*/  LDC R9, c[0x0][0xbe8] ;  /* 0x0002fa00ff097b82 */ /* 0x000f640000000800 */
[----:B-----5:R-:W-:Y:S01]  /*f6e0*/  IMAD R2, R0, R9, RZ ;  /* 0x0000000900027224 */ /* 0x020fe200078e02ff */
[----:B---3--:R-:W-:-:S04]  /*f6f0*/  IADD3 R8, R22, -0x80, R3 ;  /* 0xffffff8016087810 */ /* 0x008fc80007ffe003 */
        /* <DEDUP_REMOVED lines=9> */
[----:B------:R-:W3:Y:S01]  /*f790*/  @P0 LDC R15, c[0x0][0xbec] ;  /* 0x0002fb00ff0f0b82 */ /* 0x000ee20000000800 */
[----:B------:R-:W-:Y:S01]  /*f7a0*/  IMAD R7, R198, UR5, R7 ;  /* 0x00000005c6077c24 */ /* 0x000fe2000f8e0207 */
[----:B------:R-:W-:-:S03]  /*f7b0*/  ULDC.64 UR4, c[0x0][0xb98] ;  /* 0x0002e60000047ab9 */ /* 0x000fc60000000a00 */
[----:B------:R-:W-:-:S03]  /*f7c0*/  IMAD.IADD R3, R3, 0x1, R7 ;  /* 0x0000000103037824 */ /* 0x000fc600078e0207 */
[----:B0-----:R-:W0:Y:S01]  /*f7d0*/  @P0 LDC R17, c[0x0][0xbf0] ;  /* 0x0002fc00ff110b82 */ /* 0x001e220000000800 */
[----:B------:R-:W-:-:S04]  /*f7e0*/  IMAD.WIDE.U32 R2, R13, UR4, R2 ;  /* 0x000000040d027c25 */ /* 0x000fc8000f8e0002 */
[----:B---3--:R-:W-:-:S05]  /*f7f0*/  @P0 IMAD.HI.U32 R4, R8, R15, RZ ;  /* 0x0000000f08040227 */ /* 0x008fca00078e00ff */
[----:B0-----:R-:W-:Y:S01]  /*f800*/  @P0 SHF.R.U32.HI R5, RZ, R17, R4 ;  /* 0x00000011ff050219 */ /* 0x001fe20000011604 */
        /* <DEDUP_REMOVED lines=18> */
.L_x_4632:
[----:B------:R-:W-:Y:S05]  /*f930*/  BSYNC B1 ;  /* 0x0000000000017941 */ /* 0x000fea0003800000 */
.L_x_4631:
[----:B------:R-:W-:Y:S01]  /*f940*/  ULDC.64 UR4, c[0x0][0xaa0] ;  /* 0x0002a80000047ab9 */ /* 0x000fe20000000a00 */
[----:B------:R-:W-:Y:S01]  /*f950*/  IMAD R7, R197, 0x20, R200 ;  /* 0x00000020c5077824 */ /* 0x000fe200078e02c8 */
[----:B------:R-:W-:Y:S01]  /*f960*/  BSSY B1, `(.L_x_4633) ;  /* 0x000003b000017945 */ /* 0x000fe20003800000 */
[----:B---3--:R-:W-:Y:S02]  /*f970*/  IMAD R3, R11, UR4, RZ ;  /* 0x000000040b037c24 */ /* 0x008fe4000f8e02ff */
[----:B------:R-:W-:Y:S02]  /*f980*/  IMAD.IADD R9, R22, 0x1, R7 ;  /* 0x0000000116097824 */ /* 0x000fe400078e0207 */
[C---:B------:R-:W-:Y:S02]  /*f990*/  IMAD R5, R6.reuse, UR5, R3 ;  /* 0x0000000506057c24 */ /* 0x040fe4000f8e0203 */
[----:B------:R-:W-:Y:S01]  /*f9a0*/  IMAD.WIDE.U32 R2, R6, UR4, RZ ;  /* 0x0000000406027c25 */ /* 0x000fe2000f8e00ff */
[----:B------:R-:W-:-:S03]  /*f9b0*/  ULDC.64 UR4, c[0x0][0xae8] ;  /* 0x0002ba0000047ab9 */ /* 0x000fc60000000a00 */
[----:B------:R-:W-:Y:S02]  /*f9c0*/  IMAD.IADD R3, R3, 0x1, R5 ;  /* 0x0000000103037824 */ /* 0x000fe400078e0205 */
[----:B------:R-:W-:Y:S02]  /*f9d0*/  IMAD R7, R10, UR4, RZ ;  /* 0x000000040a077c24 */ /* 0x000fe4000f8e02ff */
[----:B--2---:R-:W-:-:S04]  /*f9e0*/  @P2 IMAD.HI.U32 R4, R9, R14, RZ ;  /* 0x0000000e09042227 */ /* 0x004fc800078e00ff */
[C---:B------:R-:W-:Y:S02]  /*f9f0*/  IMAD R7, R198.reuse, UR5, R7 ;  /* 0x00000005c6077c24 */ /* 0x040fe4000f8e0207 */
[----:B------:R-:W-:Y:S01]  /*fa00*/  IMAD.WIDE.U32 R2, R198, UR4, R2 ;  /* 0x00000004c6027c25 */ /* 0x000fe2000f8e0002 */
[----:B------:R-:W-:-:S03]  /*fa10*/  ULDC.64 UR4, c[0x0][0xaf0] ;  /* 0x0002bc0000047ab9 */ /* 0x000fc60000000a00 */
[----:B------:R-:W-:Y:S01]  /*fa20*/  IMAD.MOV.U32 R5, RZ, RZ, R9 ;  /* 0x000000ffff057224 */ /* 0x000fe200078e0009 */
[----:B----4-:R-:W-:Y:S01]  /*fa30*/  @P2 SHF.R.U32.HI R5, RZ, R25, R4 ;  /* 0x00000019ff052219 */ /* 0x010fe20000011604 */
        /* <DEDUP_REMOVED lines=28> */
[----:B------:R2:W3:Y:S02]  /*fc00*/  SHFL.IDX PT, R2, R4, RZ, 0x181f ;  /* 0x00181fff04027589 */ /* 0x0004e400000e0000 */
[----:B------:R-:W-:Y:S02]  /*fc10*/  ISETP.GE.AND P0, PT, R0, R21, PT ;  /* 0x000000150000720c */ /* 0x000fe40003f06270 */
[----:B------:R2:W4:Y:S01]  /*fc20*/  SHFL.IDX PT, R0, R5, RZ, 0x181f ;  /* 0x00181fff05007589 */ /* 0x00052200000e0000 */
[----:B------:R-:W-:Y:S10]  /*fc30*/  @P2 BRA `(.L_x_4634) ;  /* 0x0000000000342947 */ /* 0x000ff40003800000 */
[----:B------:R-:W-:Y:S02]  /*fc40*/  ULDC UR4, c[0x0][0xac8] ;  /* 0x0002b20000047ab9 */ /* 0x000fe40000000800 */
[----:B------:R-:W-:Y:S02]  /*fc50*/  ISETP.GE.AND P4, PT, R193, UR4, PT ;  /* 0x00000004c1007c0c */ /* 0x000fe4000bf86270 */
[----:B------:R-:W-:Y:S02]  /*fc60*/  ISETP.GE.AND P3, PT, R195, UR4, PT ;  /* 0x00000004c3007c0c */ /* 0x000fe4000bf66270 */
[----:B------:R-:W-:-:S09]  /*fc70*/  ISETP.GE.AND P2, PT, R196, UR4, PT ;  /* 0x00000004c4007c0c */ /* 0x000fd2000bf46270 */
[-C--:B---3--:R-:W-:Y:S02]  /*fc80*/  @!P4 LEA R6, P6, R193, R2.reuse, 0x1 ;  /* 0x00000002c106c211 */ /* 0x088fe400078c08ff */
[----:B------:R-:W-:Y:S02]  /*fc90*/  @!P3 LEA R8, P5, R195, R2, 0x1 ;  /* 0x00000002c308b211 */ /* 0x000fe400078a08ff */
[----:B----4-:R-:W-:Y:S02]  /*fca0*/  @!P4 LEA.HI.X R7, R193, R0, R209, 0x1, P6 ;  /* 0x00000000c107c211 */ /* 0x010fe400030f0cd1 */
[C---:B------:R-:W-:Y:S02]  /*fcb0*/  @!P2 LEA R2, P6, R196.reuse, R2, 0x1 ;  /* 0x00000002c402a211 */ /* 0x040fe400078c08ff */
[-C--:B------:R-:W-:Y:S01]  /*fcc0*/  @!P3 LEA.HI.X R9, R195, R0.reuse, R208, 0x1, P5 ;  /* 0x00000000c309b211 */ /* 0x080fe200028f0cd0 */
[----:B------:R3:W-:Y:S01]  /*fcd0*/  @!P4 ST.E.128 desc[UR36][R6.64], RZ ;  /* 0x000000ff0600c985 */ /* 0x0007e2000c101d24 */
[----:B------:R-:W-:-:S03]  /*fce0*/  @!P2 LEA.HI.X R3, R196, R0, R207, 0x1, P6 ;  /* 0x00000000c403a211 */ /* 0x000fc600030f0ccf */
[----:B------:R3:W-:Y:S04]  /*fcf0*/  @!P3 ST.E.128 desc[UR36][R8.64], RZ ;  /* 0x000000ff0800b985 */ /* 0x0007e8000c101d24 */
[----:B------:R3:W-:Y:S02]  /*fd00*/  @!P2 ST.E.128 desc[UR36][R2.64], RZ ;  /* 0x000000ff0200a985 */ /* 0x0007e4000c101d24 */
.L_x_4634:
[----:B------:R-:W-:Y:S05]  /*fd10*/  BSYNC B1 ;  /* 0x0000000000017941 */ /* 0x000fea0003800000 */
.L_x_4633:
        /* <DEDUP_REMOVED lines=14> */
[----:B------:R0:W-:Y:S04]  /*fe00*/  @!P4 ST.E.128 desc[UR36][R6.64], RZ ;  /* 0x000000ff0600c985 */ /* 0x0001e8000c101d24 */
[----:B------:R0:W-:Y:S04]  /*fe10*/  @!P5 ST.E.128 desc[UR36][R8.64], RZ ;  /* 0x000000ff0800d985 */ /* 0x0001e8000c101d24 */
[----:B------:R0:W-:Y:S02]  /*fe20*/  @!P6 ST.E.128 desc[UR36][R2.64], RZ ;  /* 0x000000ff0200e985 */ /* 0x0001e4000c101d24 */
.L_x_4636:
[----:B------:R-:W-:Y:S05]  /*fe30*/  BSYNC B1 ;  /* 0x0000000000017941 */ /* 0x000fea0003800000 */
.L_x_4635:
[----:B0-----:R0:W0:Y:S01]  /*fe40*/  SHFL.IDX PT, R0, R5, 0x2, 0x181f ;  /* 0x00581f0005007f89 */ /* 0x00102200000e0000 */
[----:B------:R-:W-:Y:S03]  /*fe50*/  BSSY B1, `(.L_x_4637) ;  /* 0x0000010000017945 */ /* 0x000fe60003800000 */
[----:B---3--:R3:W0:Y:S01]  /*fe60*/  SHFL.IDX PT, R2, R4, 0x2, 0x181f ;  /* 0x00581f0004027f89 */ /* 0x00862200000e0000 */
        /* <DEDUP_REMOVED lines=8> */
[-C--:B------:R-:W-:Y:S02]  /*fef0*/  @!P3 LEA.HI.X R7, R193, R0.reuse, R209, 0x1, P0 ;  /* 0x00000000c107b211 */ /* 0x080fe400000f0cd1 */
[-C--:B------:R-:W-:Y:S02]  /*ff00*/  @!P4 LEA.HI.X R9, R195, R0.reuse, R208, 0x1, P1 ;  /* 0x00000000c309c211 */ /* 0x080fe400008f0cd0 */
[----:B------:R-:W-:Y:S01]  /*ff10*/  @!P5 LEA.HI.X R3, R196, R0, R207, 0x1, P2 ;  /* 0x00000000c403d211 */ /* 0x000fe200010f0ccf */
[----:B------:R0:W-:Y:S04]  /*ff20*/  @!P3 ST.E.128 desc[UR36][R6.64], RZ ;  /* 0x000000ff0600b985 */ /* 0x0001e8000c101d24 */
[----:B------:R0:W-:Y:S04]  /*ff30*/  @!P4 ST.E.128 desc[UR36][R8.64], RZ ;  /* 0x000000ff0800c985 */ /* 0x0001e8000c101d24 */
[----:B------:R0:W-:Y:S02]  /*ff40*/  @!P5 ST.E.128 desc[UR36][R2.64], RZ ;  /* 0x000000ff0200d985 */ /* 0x0001e4000c101d24 */
.L_x_4638:
[----:B------:R-:W-:Y:S05]  /*ff50*/  BSYNC B1 ;  /* 0x0000000000017941 */ /* 0x000fea0003800000 */
.L_x_4637:
[----:B0-----:R-:W-:Y:S01]  /*ff60*/  VIADD R0, R22, 0x60 ;  /* 0x0000006016007836 */ /* 0x001fe20000000000 */
[----:B------:R0:W0:Y:S04]  /*ff70*/  SHFL.IDX PT, R6, R5, 0x3, 0x181f ;  /* 0x00781f0005067f89 */ /* 0x00002800000e0000 */
[----:B------:R-:W-:Y:S01]  /*ff80*/  ISETP.GE.AND P0, PT, R0, R21, PT ;  /* 0x000000150000720c */ /* 0x000fe20003f06270 */
[----:B------:R0:W0:-:S12]  /*ff90*/  SHFL.IDX PT, R2, R4, 0x3, 0x181f ;  /* 0x00781f0004027f89 */ /* 0x00001800000e0000 */
[----:B------:R-:W-:Y:S05]  /*ffa0*/  @P0 BRA `(.L_x_4629) ;  /* 0x0000000000340947 */ /* 0x000fea0003800000 */
[----:B------:R-:W-:Y:S02]  /*ffb0*/  ULDC UR4, c[0x0][0xac8] ;  /* 0x0002b20000047ab9 */ /* 0x000fe40000000800 */
[----:B------:R-:W-:Y:S02]  /*ffc0*/  ISETP.GE.AND P3, PT, R193, UR4, PT ;  /* 0x00000004c1007c0c */ /* 0x000fe4000bf66270 */
[----:B------:R-:W-:Y:S02]  /*ffd0*/  ISETP.GE.AND P4, PT, R195, UR4, PT ;  /* 0x00000004c3007c0c */ /* 0x000fe4000bf86270 */
[----:B------:R-:W-:-:S09]  /*ffe0*/  ISETP.GE.AND P5, PT, R196, UR4, PT ;  /* 0x00000004c4007c0c */ /* 0x000fd2000bfa6270 */
[-C--:B0-234-:R-:W-:Y:S02]  /*fff0*/  @!P3 LEA R4, P0, R193, R2.reuse, 0x1 ;  /* 0x00000002c104b211 */ /* 0x09dfe400078008ff */
        /* <DEDUP_REMOVED lines=8> */
.L_x_4629:
[----:B------:R-:W-:Y:S05]  /*10080*/  BSYNC B0 ;  /* 0x0000000000007941 */ /* 0x000fea0003800000 */
.L_x_4620:
[----:B------:R-:W-:Y:S02]  /*10090*/  ULDC UR4, c[0x0][0xc3c] ;  /* 0x00030f0000047ab9 */ /* 0x000fe40000000800 */
[----:B-1----:R-:W-:-:S13]  /*100a0*/  ISETP.GE.AND P0, PT, R43, UR4, PT ;  /* 0x000000042b007c0c */ /* 0x002fda000bf06270 */
[----:B------:R-:W-:Y:S05]  /*100b0*/  @!P0 BRA `(.L_x_4639) ;  /* 0xffffff0c000c8947 */ /* 0x000fea000383ffff */
[----:B------:R-:W-:Y:S05]  /*100c0*/  EXIT ;  /* 0x000000000000794d */ /* 0x000fea0003800000 */
.L_x_4530:
        /* <DEDUP_REMOVED lines=16> */
.L_x_4640:
        /* <DEDUP_REMOVED lines=39> */
.L_x_4646:
        /* <DEDUP_REMOVED lines=12> */
.L_x_4645:
[----:B------:R-:W-:Y:S05]  /*10500*/  BSYNC B0 ;  /* 0x0000000000007941 */ /* 0x000fea0003800000 */
.L_x_4644:
        /* <DEDUP_REMOVED lines=20> */
.L_x_4642:
        /* <DEDUP_REMOVED lines=20> */
.L_x_4647:
        /* <DEDUP_REMOVED lines=59> */
.L_x_4643:
[----:B------:R-:W-:Y:S01]  /*10b40*/  ULDC UR4, c[0x0][0xc3c] ;  /* 0x00030f0000047ab9 */ /* 0x000fe20000000800 */
[----:B------:R-:W-:Y:S02]  /*10b50*/  IMAD.MOV.U32 R25, RZ, RZ, RZ ;  /* 0x000000ffff197224 */ /* 0x000fe400078e00ff */
[----:B------:R-:W-:Y:S02]  /*10b60*/  IMAD.U32 R24, RZ, RZ, UR6 ;  /* 0x00000006ff187e24 */ /* 0x000fe4000f8e00ff */
[----:B------:R-:W-:Y:S02]  /*10b70*/  IMAD.MOV.U32 R26, RZ, RZ, RZ ;  /* 0x000000ffff1a7224 */ /* 0x000fe400078e00ff */
[----:B------:R-:W-:-:S07]  /*10b80*/  IMAD.U32 R27, RZ, RZ, UR4 ;  /* 0x00000004ff1b7e24 */ /* 0x000fce000f8e00ff */
.L_x_4648:
[----:B------:R-:W-:-:S13]  /*10b90*/  ISETP.NE.AND P0, PT, R5, RZ, PT ;  /* 0x000000ff0500720c */ /* 0x000fda0003f05270 */
[----:B------:R-:W0:Y:S01]  /*10ba0*/  @!P0 S2R R3, SR_CgaCtaId ;  /* 0x0000000000038919 */ /* 0x000e220000008800 */
[----:B------:R-:W-:-:S04]  /*10bb0*/  @!P0 MOV R2, 0x400 ;  /* 0x0000040000028802 */ /* 0x000fc80000000f00 */
[----:B0-----:R-:W-:-:S05]  /*10bc0*/  @!P0 LEA R2, R3, R2, 0x18 ;  /* 0x0000000203028211 */ /* 0x001fca00078ec0ff */
[----:B------:R1:W-:Y:S01]  /*10bd0*/  @!P0 STS.128 [R2+0x308d0], R24 ;  /* 0x0308d01802008388 */ /* 0x0003e20000000c00 */
[----:B------:R-:W-:Y:S06]  /*10be0*/  BAR.ARV 0x5, 0x180 ;  /* 0x0146000000007b1d */ /* 0x000fec0000002000 */
.L_x_4641:
[----:B------:R2:W-:Y:S01]  /*10bf0*/  STL [R1+0x24], RZ ;  /* 0x000024ff01007387 */ /* 0x0005e20000100800 */
[----:B------:R-:W-:Y:S01]  /*10c00*/  ULDC UR4, c[0x0][0xc3c] ;  /* 0x00030f0000047ab9 */ /* 0x000fe20000000800 */
[----:B------:R-:W-:Y:S01]  /*10c10*/  IMAD.MOV.U32 R28, RZ, RZ, 0x1 ;  /* 0x00000001ff1c7424 */ /* 0x000fe200078e00ff */
[----:B0-----:R-:W-:Y:S01]  /*10c20*/  ISETP.GE.AND P0, PT, R27, UR4, PT ;  /* 0x000000041b007c0c */ /* 0x001fe2000bf06270 */
[----:B------:R-:W-:-:S12]  /*10c30*/  IMAD.MOV.U32 R23, RZ, RZ, RZ ;  /* 0x000000ffff177224 */ /* 0x000fd800078e00ff */
[----:B--2---:R-:W-:Y:S05]  /*10c40*/  @P0 BRA `(.L_x_4649) ;  /* 0x0000004c004c0947 */ /* 0x004fea0003800000 */
[----:B------:R-:W2:Y:S01]  /*10c50*/  LDL R4, [R1+0x10] ;  /* 0x0000100001047983 */ /* 0x000ea20000100800 */
[----:B------:R-:W0:Y:S01]  /*10c60*/  S2UR UR5, SR_CgaCtaId ;  /* 0x00000000000579c3 */ /* 0x000e220000008800 */
[C---:B------:R-:W-:Y:S01]  /*10c70*/  IMAD.SHL.U32 R32, R0.reuse, 0x8, RZ ;  /* 0x0000000800207824 */ /* 0x040fe200078e00ff */
[----:B------:R-:W-:Y:S01]  /*10c80*/  UMOV UR4, 0x400 ;  /* 0x0000040000047882 */ /* 0x000fe20000000000 */
[----:B-1----:R-:W-:Y:S01]  /*10c90*/  LOP3.LUT R2, R0, 0x7f, RZ, 0xc0, !PT ;  /* 0x0000007f00027812 */ /* 0x002fe200078ec0ff */
[----:B------:R-:W-:Y:S01]  /*10ca0*/  BSSY B8, `(.L_x_4649) ;  /* 0x00004cd000087945 */ /* 0x000fe20003800000 */
[----:B------:R-:W-:Y:S01]  /*10cb0*/  IMAD.MOV.U32 R28, RZ, RZ, 0x1 ;  /* 0x00000001ff1c7424 */ /* 0x000fe200078e00ff */
[----:B------:R-:W-:Y:S01]  /*10cc0*/  LOP3.LUT R3, R32, 0x1f8, RZ, 0xc0, !PT ;  /* 0x000001f820037812 */ /* 0x000fe200078ec0ff */
[----:B------:R-:W-:Y:S01]  /*10cd0*/  IMAD.MOV.U32 R23, RZ, RZ, RZ ;  /* 0x000000ffff177224 */ /* 0x000fe200078e00ff */
[----:B------:R-:W-:Y:S01]  /*10ce0*/  SHF.R.U32.HI R2, RZ, 0x3, R2 ;  /* 0x00000003ff027819 */ /* 0x000fe20000011602 */
[----:B------:R-:W-:Y:S01]  /*10cf0*/  ULDC UR38, c[0x0][0xc] ;  /* 0x0000030000267ab9 */ /* 0x000fe20000000800 */
[----:B------:R-:W-:Y:S01]  /*10d00*/  LOP3.LUT R3, R3, 0x38, R0, 0x78, !PT ;  /* 0x0000003803037812 */ /* 0x000fe200078e7800 */
[----:B------:R-:W-:-:S03]  /*10d10*/  IMAD.SHL.U32 R0, R0, 0x10, RZ ;  /* 0x0000001000007824 */ /* 0x000fc600078e00ff */
[----:B------:R-:W-:Y:S02]  /*10d20*/  LOP3.LUT R36, R3, 0x200, R32, 0xf8, !PT ;  /* 0x0000020003247812 */ /* 0x000fe400078ef820 */
[----:B------:R-:W-:Y:S02]  /*10d30*/  LOP3.LUT R32, R32, 0x38, RZ, 0xc0, !PT ;  /* 0x0000003820207812 */ /* 0x000fe400078ec0ff */
[----:B------:R-:W-:Y:S02]  /*10d40*/  LOP3.LUT R0, R2, 0x70, R0, 0xf8, !PT ;  /* 0x0000007002007812 */ /* 0x000fe400078ef800 */
[C---:B------:R-:W-:Y:S02]  /*10d50*/  LOP3.LUT R34, R32.reuse, 0x40, RZ, 0xfc, !PT ;  /* 0x0000004020227812 */ /* 0x040fe400078efcff */
[----:B------:R-:W-:Y:S01]  /*10d60*/  LOP3.LUT R33, R32, 0x80, RZ, 0xfc, !PT ;  /* 0x0000008020217812 */ /* 0x000fe200078efcff */
[----:B0-----:R-:W-:-:S06]  /*10d70*/  ULEA UR4, UR5, UR4, 0x18 ;  /* 0x0000000405047291 */ /* 0x001fcc000f8ec03f */
[----:B------:R-:W-:-:S04]  /*10d80*/  IMAD.U32 R17, RZ, RZ, UR4 ;  /* 0x00000004ff117e24 */ /* 0x000fc8000f8e00ff */
[----:B------:R-:W-:Y:S01]  /*10d90*/  IMAD R37, R36, 0x2, R17 ;  /* 0x0000000224257824 */ /* 0x000fe200078e0211 */
[----:B--2---:R-:W-:-:S05]  /*10da0*/  LOP3.LUT R4, R4, 0x2, RZ, 0xfc, !PT ;  /* 0x0000000204047812 */ /* 0x004fca00078efcff */
[----:B------:R0:W-:Y:S04]  /*10db0*/  STL [R1+0x28], R4 ;  /* 0x0000280401007387 */ /* 0x0001e80000100800 */
[----:B------:R0:W-:Y:S02]  /*10dc0*/  STL [R1+0x24], RZ ;  /* 0x000024ff01007387 */ /* 0x0001e40000100800 */
.L_x_4720:
[----:B------:R-:W-:Y:S05]  /*10dd0*/  YIELD ;  /* 0x0000000000007946 */ /* 0x000fea0003800000 */
[----:B------:R-:W-:Y:S01]  /*10de0*/  ULDC.64 UR4, c[0x0][0xa28] ;  /* 0x00028a0000047ab9 */ /* 0x000fe20000000a00 */
[----:B------:R-:W-:Y:S01]  /*10df0*/  IMAD.MOV.U32 R19, RZ, RZ, RZ ;  /* 0x000000ffff137224 */ /* 0x000fe200078e00ff */
[----:B------:R-:W-:-:S04]  /*10e00*/  ISETP.NE.U32.AND P0, PT, RZ, UR4, PT ;  /* 0x00000004ff007c0c */ /* 0x000fc8000bf05070 */
[----:B------:R-:W-:Y:S01]  /*10e10*/  ISETP.NE.AND.EX P0, PT, RZ, UR5, PT, P0 ;  /* 0x00000005ff007c0c */ /* 0x000fe2000bf05300 */
[----:B------:R-:W-:-:S12]  /*10e20*/  ULDC.64 UR4, c[0x0][0xa18] ;  /* 0x0002860000047ab9 */ /* 0x000fd80000000a00 */
[----:B-1----:R-:W1:Y:S02]  /*10e30*/  @P0 LDC.64 R2, c[0x0][0xa28] ;  /* 0x00028a00ff020b82 */ /* 0x002e640000000a00 */
[----:B-1----:R-:W-:-:S05]  /*10e40*/  @P0 IMAD.WIDE R2, R27, 0x4, R2 ;  /* 0x000000041b020825 */ /* 0x002fca00078e0202 */
[----:B------:R1:W2:Y:S01]  /*10e50*/  @P0 LDG.E R19, desc[UR36][R2.64] ;  /* 0x0000002402130981 */ /* 0x0002a2000c1e1900 */
[----:B------:R-:W-:Y:S01]  /*10e60*/  ISETP.NE.U32.AND P0, PT, RZ, UR4, PT ;  /* 0x00000004ff007c0c */ /* 0x000fe2000bf05070 */
[----:B------:R-:W-:Y:S01]  /*10e70*/  IMAD.MOV.U32 R35, RZ, RZ, RZ ;  /* 0x000000ffff237224 */ /* 0x000fe200078e00ff */
[----:B------:R-:W-:Y:S02]  /*10e80*/  LOP3.LUT R16, R16, 0xffffff7f, RZ, 0xc0, !PT ;  /* 0xffffff7f10107812 */ /* 0x000fe400078ec0ff */
[----:B------:R-:W-:Y:S01]  /*10e90*/  ISETP.NE.AND.EX P1, PT, RZ, UR5, PT, P0 ;  /* 0x00000005ff007c0c */ /* 0x000fe2000bf25300 */
[----:B------:R-:W-:Y:S02]  /*10ea0*/  ULDC.64 UR4, c[0x0][0xa00] ;  /* 0x0002800000047ab9 */ /* 0x000fe40000000a00 */
[----:B------:R-:W-:Y:S01]  /*10eb0*/  ISETP.NE.U32.AND P0, PT, RZ, UR4, PT ;  /* 0x00000004ff007c0c */ /* 0x000fe2000bf05070 */
[----:B-1----:R-:W1:Y:S03]  /*10ec0*/  LDC.64 R2, c[0x0][0xa00] ;  /* 0x00028000ff027b82 */ /* 0x002e660000000a00 */
[----:B------:R-:W-:Y:S01]  /*10ed0*/  ISETP.NE.AND.EX P2, PT, RZ, UR5, PT, P0 ;  /* 0x00000005ff007c0c */ /* 0x000fe2000bf45300 */
[----:B------:R-:W-:-:S05]  /*10ee0*/  ULDC.64 UR4, c[0x0][0x418] ;  /* 0x0001060000047ab9 */ /* 0x000fca0000000a00 */
[----:B0-----:R-:W0:Y:S07]  /*10ef0*/  @P1 LDC.64 R4, c[0x0][0xa18] ;  /* 0x00028600ff041b82 */ /* 0x001e2e0000000a00 */
[----:B------:R-:W-:Y:S01]  /*10f00*/  @P2 LOP3.LUT R16, R16, 0x80, RZ, 0xfc, !PT ;  /* 0x0000008010102812 */ /* 0x000fe200078efcff */
[----:B-1----:R-:W-:-:S05]  /*10f10*/  IMAD.WIDE R2, R27, 0x4, R2 ;  /* 0x000000041b027825 */ /* 0x002fca00078e0202 */
[----:B------:R1:W5:Y:S01]  /*10f20*/  @P2 LDG.E R35, desc[UR36][R2.64] ;  /* 0x0000002402232981 */ /* 0x000362000c1e1900 */
[----:B0-----:R-:W-:-:S05]  /*10f30*/  @P1 IMAD.WIDE R4, R27, 0x4, R4 ;  /* 0x000000041b041825 */ /* 0x001fca00078e0204 */
        /* <DEDUP_REMOVED lines=13> */
[----:B-1----:R-:W2:Y:S04]  /*11010*/  LDG.E R4, desc[UR36][R2.64] ;  /* 0x0000002402047981 */ /* 0x002ea8000c1e1900 */
[----:B------:R-:W2:Y:S02]  /*11020*/  LDG.E R29, desc[UR36][R2.64+0x4] ;  /* 0x00000424021d7981 */ /* 0x000ea4000c1e1900 */
[----:B--2---:R-:W-:-:S07]  /*11030*/  IMAD.IADD R29, R29, 0x1, -R4 ;  /* 0x000000011d1d7824 */ /* 0x004fce00078e0a04 */
.L_x_4650:
[----:B------:R-:W-:Y:S02]  /*11040*/  ULDC.64 UR4, c[0x0][0xa20] ;  /* 0x0002880000047ab9 */ /* 0x000fe40000000a00 */
[----:B------:R-:W-:-:S04]  /*11050*/  ISETP.NE.U32.AND P0, PT, RZ, UR4, PT ;  /* 0x00000004ff007c0c */ /* 0x000fc8000bf05070 */
[----:B------:R-:W-:-:S13]  /*11060*/  ISETP.NE.AND.EX P0, PT, RZ, UR5, PT, P0 ;  /* 0x00000005ff007c0c */ /* 0x000fda000bf05300 */
[----:B------:R-:W-:Y:S05]  /*11070*/  @!P0 BRA `(.L_x_4651) ;  /* 0x0000000000108947 */ /* 0x000fea0003800000 */
[----:B-1----:R-:W0:Y:S02]  /*11080*/  LDC.64 R2, c[0x0][0xa20] ;  /* 0x00028800ff027b82 */ /* 0x002e240000000a00 */
[----:B0-----:R-:W-:-:S05]  /*11090*/  IMAD.WIDE R2, R27, 0x4, R2 ;  /* 0x000000041b027825 */ /* 0x001fca00078e0202 */
[----:B------:R0:W5:Y:S01]  /*110a0*/  LDG.E R0, desc[UR36][R2.64] ;  /* 0x0000002402007981 */ /* 0x000162000c1e1900 */
[----:B------:R-:W-:Y:S05]  /*110b0*/  BRA `(.L_x_4652) ;  /* 0x0000000000247947 */ /* 0x000fea0003800000 */
.L_x_4651:
[----:B------:R-:W-:Y:S02]  /*110c0*/  ULDC.64 UR4, c[0x0][0xa08] ;  /* 0x0002820000047ab9 */ /* 0x000fe40000000a00 */
[----:B------:R-:W-:-:S04]  /*110d0*/  ISETP.NE.U32.AND P0, PT, RZ, UR4, PT ;  /* 0x00000004ff007c0c */ /* 0x000fc8000bf05070 */
[----:B------:R-:W-:-:S13]  /*110e0*/  ISETP.NE.AND.EX P0, PT, RZ, UR5, PT, P0 ;  /* 0x00000005ff007c0c */ /* 0x000fda000bf05300 */
[----:B------:R-:W-:Y:S05]  /*110f0*/  @!P0 BRA `(.L_x_4652) ;  /* 0x0000000000148947 */ /* 0x000fea0003800000 */
[----:B-1----:R-:W0:Y:S02]  /*11100*/  LDC.64 R2, c[0x0][0xa08] ;  /* 0x00028200ff027b82 */ /* 0x002e240000000a00 */
[----:B0-----:R-:W-:-:S05]  /*11110*/  IMAD.WIDE R2, R27, 0x4, R2 ;  /* 0x000000041b027825 */ /* 0x001fca00078e0202 */
[----:B------:R-:W2:Y:S04]  /*11120*/  LDG.E R0, desc[UR36][R2.64] ;  /* 0x0000002402007981 */ /* 0x000ea8000c1e1900 */
[----:B------:R-:W2:Y:S02]  /*11130*/  LDG.E R5, desc[UR36][R2.64+0x4] ;  /* 0x0000042402057981 */ /* 0x000ea4000c1e1900 */
[----:B--2---:R-:W-:-:S07]  /*11140*/  IMAD.IADD R0, R5, 0x1, -R0 ;  /* 0x0000000105007824 */ /* 0x004fce00078e0a00 */
.L_x_4652:
[----:B01----:R-:W0:Y:S01]  /*11150*/  LDC R2, c[0x0][0x448] ;  /* 0x00011200ff027b82 */ /* 0x003e220000000800 */
        /* <DEDUP_REMOVED lines=28> */
.L_x_4655:
[----:B------:R-:W-:-:S13]  /*11320*/  ISETP.NE.AND P0, PT, R3, 0x1, PT ;  /* 0x000000010300780c */ /* 0x000fda0003f05270 */
[----:B------:R-:W0:Y:S02]  /*11330*/  @P0 LDC.64 R4, c[0x0][0x9e8] ;  /* 0x00027a00ff040b82 */ /* 0x000e240000000a00 */
[----:B0-----:R-:W-:-:S05]  /*11340*/  @P0 IMAD.HI.U32 R4, R0, R4, RZ ;  /* 0x0000000400040227 */ /* 0x001fca00078e00ff */
[----:B------:R-:W-:-:S07]  /*11350*/  @P0 SHF.R.U32.HI R0, RZ, R5, R4 ;  /* 0x00000005ff000219 */ /* 0x000fce0000011604 */
.L_x_4656:
[----:B------:R-:W-:Y:S05]  /*11360*/  BSYNC B0 ;  /* 0x0000000000007941 */ /* 0x000fea0003800000 */
.L_x_4654:
[----:B------:R-:W-:-:S05]  /*11370*/  IMAD R5, R0, R3, R3 ;  /* 0x0000000300057224 */ /* 0x000fca00078e0203 */
[----:B------:R-:W-:-:S07]  /*11380*/  VIMNMX R2, R2, R5, PT ;  /* 0x0000000502027248 */ /* 0x000fce0003fe0100 */
.L_x_4653:
[----:B------:R-:W0:Y:S01]  /*11390*/  @P2 LDC R4, c[0x0][0x44c] ;  /* 0x00011300ff042b82 */ /* 0x000e220000000800 */
[----:B------:R-:W-:Y:S01]  /*113a0*/  VIADD R2, R2, 0x5f ;  /* 0x0000005f02027836 */ /* 0x000fe20000000000 */
[----:B------:R-:W-:Y:S01]  /*113b0*/  ULDC UR4, c[0x0][0x9dc] ;  /* 0x0002770000047ab9 */ /* 0x000fe20000000800 */
[----:B------:R-:W-:-:S05]  /*113c0*/  IMAD.MOV.U32 R0, RZ, RZ, R25 ;  /* 0x000000ffff007224 */ /* 0x000fca00078e0019 */
[----:B------:R-:W1:Y:S01]  /*113d0*/  @P2 LDC R5, c[0x0][0x450] ;  /* 0x00011400ff052b82 */ /* 0x000e620000000800 */
[----:B0-----:R-:W-:-:S05]  /*113e0*/  @P2 IMAD.HI.U32 R4, R25, R4, RZ ;  /* 0x0000000419042227 */ /* 0x001fca00078e00ff */
[----:B-1----:R-:W-:Y:S01]  /*113f0*/  @P2 SHF.R.U32.HI R0, RZ, R5, R4 ;  /* 0x00000005ff002219 */ /* 0x002fe20000011604 */
[----:B------:R-:W-:-:S04]  /*11400*/  IMAD.HI R4, R2, 0x2aaaaaab, RZ ;  /* 0x2aaaaaab02047827 */ /* 0x000fc800078e02ff */
[----:B------:R-:W-:Y:S01]  /*11410*/  VIADD R2, R30, 0x5f ;  /* 0x0000005f1e027836 */ /* 0x000fe20000000000 */
[----:B------:R-:W-:-:S03]  /*11420*/  SHF.R.U32.HI R5, RZ, 0x1f, R4 ;  /* 0x0000001fff057819 */ /* 0x000fc60000011604 */
[----:B------:R-:W-:Y:S01]  /*11430*/  IMAD.HI R2, R2, 0x2aaaaaab, RZ ;  /* 0x2aaaaaab02027827 */ /* 0x000fe200078e02ff */
[----:B------:R-:W-:-:S04]  /*11440*/  LEA.HI.SX32 R4, R4, R5, 0x1c ;  /* 0x0000000504047211 */ /* 0x000fc800078fe2ff */
[----:B------:R-:W-:-:S04]  /*11450*/  SHF.R.U32.HI R5, RZ, 0x1f, R2 ;  /* 0x0000001fff057819 */ /* 0x000fc80000011602 */
[----:B------:R-:W-:Y:S02]  /*11460*/  LEA.HI.SX32 R5, R2, R5, 0x1c ;  /* 0x0000000502057211 */ /* 0x000fe400078fe2ff */
[----:B------:R-:W-:Y:S02]  /*11470*/  IADD3 R2, R0, R30, -R29 ;  /* 0x0000001e00027210 */ /* 0x000fe40007ffe81d */
[----:B------:R-:W-:-:S03]  /*11480*/  VIMNMX R22, R5, R4, PT ;  /* 0x0000000405167248 */ /* 0x000fc60003fe0100 */
[----:B------:R-:W-:Y:S02]  /*11490*/  VIADD R0, R2, -UR4 ;  /* 0x8000000402007c36 */ /* 0x000fe40008000000 */
        /* <DEDUP_REMOVED lines=12> */
.L_x_4659:
[----:B------:R-:W-:-:S13]  /*11560*/  ISETP.NE.AND P0, PT, R3, 0x1, PT ;  /* 0x000000010300780c */ /* 0x000fda0003f05270 */
[----:B------:R-:W1:Y:S02]  /*11570*/  @P0 LDC.64 R4, c[0x0][0x9e8] ;  /* 0x00027a00ff040b82 */ /* 0x000e640000000a00 */
[----:B-1----:R-:W-:-:S05]  /*11580*/  @P0 IMAD.HI.U32 R4, R2, R4, RZ ;  /* 0x0000000402040227 */ /* 0x002fca00078e00ff */
[----:B------:R-:W-:-:S07]  /*11590*/  @P0 SHF.R.U32.HI R2, RZ, R5, R4 ;  /* 0x00000005ff020219 */ /* 0x000fce0000011604 */
.L_x_4660:
[----:B------:R-:W-:Y:S05]  /*115a0*/  BSYNC B0 ;  /* 0x0000000000007941 */ /* 0x000fea0003800000 */
.L_x_4658:
[----:B------:R-:W-:-:S05]  /*115b0*/  IMAD R3, R2, R3, RZ ;  /* 0x0000000302037224 */ /* 0x000fca00078e02ff */
[----:B------:R-:W-:-:S07]  /*115c0*/  VIMNMX R0, R0, R3, !PT ;  /* 0x0000000300007248 */ /* 0x000fce0007fe0100 */
.L_x_4657:
[----:B------:R-:W-:Y:S01]  /*115d0*/  IMAD.HI R0, R0, 0x2aaaaaab, RZ ;  /* 0x2aaaaaab00007827 */ /* 0x000fe200078e02ff */
[----:B------:R-:W-:Y:S04]  /*115e0*/  BSSY B7, `(.L_x_4661) ;  /* 0x0000377000077945 */ /* 0x000fe80003800000 */
[----:B------:R-:W-:-:S04]  /*115f0*/  SHF.R.U32.HI R3, RZ, 0x1f, R0 ;  /* 0x0000001fff037819 */ /* 0x000fc80000011600 */
[----:B------:R-:W-:-:S04]  /*11600*/  LEA.HI.SX32 R3, R0, R3, 0x1c ;  /* 0x0000000300037211 */ /* 0x000fc800078fe2ff */
        /* <DEDUP_REMOVED lines=21> */
.L_x_4662:
        /* <DEDUP_REMOVED lines=20> */
.L_x_4665:
[----:B------:R-:W-:Y:S05]  /*118a0*/  BSYNC B6 ;  /* 0x0000000000067941 */ /* 0x000fea0003800000 */
.L_x_4664:
        /* <DEDUP_REMOVED lines=19> */
[----:B0-2---:R-:W-:Y:S05]  /*119e0*/  CALL.ABS.NOINC R2 ;  /* 0x0000000002007343 */ /* 0x005fea0003c00000 */
.L_x_4668:
        /* <DEDUP_REMOVED lines=15> */
.L_x_4667:
[----:B------:R-:W-:Y:S05]  /*11ae0*/  BSYNC B6 ;  /* 0x0000000000067941 */ /* 0x000fea0003800000 */
.L_x_4666:
[----:B------:R-:W-:Y:S01]  /*11af0*/  ULDC.64 UR4, c[0x0][0x9f8] ;  /* 0x00027e0000047ab9 */ /* 0x000fe20000000a00 */
[----:B------:R-:W-:Y:S01]  /*11b00*/  IMAD.MOV.U32 R31, RZ, RZ, R27 ;  /* 0x000000ffff1f7224 */ /* 0x000fe200078e001b */
[----:B------:R-:W-:Y:S01]  /*11b10*/  ISETP.NE.U32.AND P0, PT, RZ, UR4, PT ;  /* 0x00000004ff007c0c */ /* 0x000fe2000bf05070 */
[----:B------:R-:W1:Y:S01]  /*11b20*/  S2R R18, SR_TID.X ;  /* 0x0000000000127919 */ /* 0x000e620000002100 */
[----:B------:R-:W2:Y:S01]  /*11b30*/  LDC R6, c[0x0][0x430] ;  /* 0x00010c00ff067b82 */ /* 0x000ea20000000800 */
[----:B0-----:R-:W-:Y:S01]  /*11b40*/  VIADD R22, R22, 0xffffffff ;  /* 0xffffffff16167836 */ /* 0x001fe20000000000 */
[----:B------:R-:W-:Y:S01]  /*11b50*/  ISETP.NE.AND.EX P0, PT, RZ, UR5, PT, P0 ;  /* 0x00000005ff007c0c */ /* 0x000fe2000bf05300 */
[----:B------:R-:W-:-:S12]  /*11b60*/  ULDC UR4, c[0x0][0x2f4] ;  /* 0x0000bd0000047ab9 */ /* 0x000fd80000000800 */
[----:B------:R-:W0:Y:S01]  /*11b70*/  @P0 LDC.64 R2, c[0x0][0x9f8] ;  /* 0x00027e00ff020b82 */ /* 0x000e220000000a00 */
[----:B-1----:R-:W-:-:S04]  /*11b80*/  LOP3.LUT R18, R18, 0x7f, RZ, 0xc0, !PT ;  /* 0x0000007f12127812 */ /* 0x002fc800078ec0ff */
[----:B------:R-:W-:Y:S01]  /*11b90*/  SHF.R.U32.HI R20, RZ, 0x3, R18 ;  /* 0x00000003ff147819 */ /* 0x000fe20000011612 */
[----:B0-----:R-:W-:-:S05]  /*11ba0*/  @P0 IMAD.WIDE R2, R27, 0x4, R2 ;  /* 0x000000041b020825 */ /* 0x001fca00078e0202 */
[----:B------:R0:W3:Y:S01]  /*11bb0*/  @P0 LDG.E R31, desc[UR36][R2.64] ;  /* 0x00000024021f0981 */ /* 0x0000e2000c1e1900 */
[----:B--2---:R-:W-:Y:S02]  /*11bc0*/  ISETP.NE.AND P1, PT, R6, 0x1, PT ;  /* 0x000000010600780c */ /* 0x004fe40003f25270 */
[----:B------:R-:W-:Y:S01]  /*11bd0*/  LOP3.LUT R16, R16, 0xffffffdf, RZ, 0xc0, !PT ;  /* 0xffffffdf10107812 */ /* 0x000fe200078ec0ff */
[----:B------:R-:W1:Y:S10]  /*11be0*/  S2R R18, SR_TID.X ;  /* 0x0000000000127919 */ /* 0x000e740000002100 */
[----:B------:R-:W2:Y:S01]  /*11bf0*/  @P1 LDC R4, c[0x0][0x434] ;  /* 0x00010d00ff041b82 */ /* 0x000ea20000000800 */
[----:B------:R-:W-:-:S02]  /*11c00*/  ISETP.GE.AND P2, PT, R32, UR4, PT ;  /* 0x0000000420007c0c */ /* 0x000fc4000bf46270 */
[----:B------:R-:W-:-:S05]  /*11c10*/  @P1 LOP3.LUT R16, R16, 0x20, RZ, 0xfc, !PT ;  /* 0x0000002010101812 */ /* 0x000fca00078efcff */
[----:B------:R-:W4:Y:S01]  /*11c20*/  @P1 LDC R0, c[0x0][0x438] ;  /* 0x00010e00ff001b82 */ /* 0x000f220000000800 */
[----:B-1----:R-:W-:-:S05]  /*11c30*/  IMAD.SHL.U32 R18, R18, 0x10, RZ ;  /* 0x0000001012127824 */ /* 0x002fca00078e00ff */
[----:B------:R-:W-:-:S05]  /*11c40*/  LOP3.LUT R18, R20, 0x70, R18, 0xf8, !PT ;  /* 0x0000007014127812 */ /* 0x000fca00078ef812 */
[----:B------:R-:W-:-:S05]  /*11c50*/  IMAD R5, R22, 0x60, R18 ;  /* 0x0000006016057824 */ /* 0x000fca00078e0212 */
[C---:B------:R-:W-:Y:S01]  /*11c60*/  ISETP.GE.AND P0, PT, R5.reuse, R30, PT ;  /* 0x0000001e0500720c */ /* 0x040fe20003f06270 */
[----:B------:R-:W-:-:S03]  /*11c70*/  IMAD.IADD R5, R5, 0x1, R19 ;  /* 0x0000000105057824 */ /* 0x000fc600078e0213 */
[----:B------:R-:W-:Y:S01]  /*11c80*/  ISETP.GT.U32.OR P0, PT, R18, 0x5f, P0 ;  /* 0x0000005f1200780c */ /* 0x000fe20000704470 */
[----:B--2---:R-:W-:-:S04]  /*11c90*/  @P1 IMAD.HI.U32 R7, R5, R4, RZ ;  /* 0x0000000405071227 */ /* 0x004fc800078e00ff */
[----:B------:R-:W-:Y:S01]  /*11ca0*/  IMAD.MOV.U32 R4, RZ, RZ, R5 ;  /* 0x000000ffff047224 */ /* 0x000fe200078e0005 */
[----:B----4-:R-:W-:-:S05]  /*11cb0*/  @P1 SHF.R.U32.HI R4, RZ, R0, R7 ;  /* 0x00000000ff041219 */ /* 0x010fca0000011607 */
[--C-:B------:R-:W-:Y:S02]  /*11cc0*/  IMAD.MOV R0, RZ, RZ, -R4.reuse ;  /* 0x000000ffff007224 */ /* 0x100fe400078e0a04 */
[----:B0-----:R-:W0:Y:S02]  /*11cd0*/  @!P0 LDC.64 R2, c[0x0][0x428] ;  /* 0x00010a00ff028b82 */ /* 0x001e240000000a00 */
[----:B------:R-:W-:Y:S01]  /*11ce0*/  IMAD R0, R6, R0, R5 ;  /* 0x0000000006007224 */ /* 0x000fe200078e0205 */
[----:B------:R-:W-:Y:S02]  /*11cf0*/  @!P0 SHF.R.S32.HI R5, RZ, 0x1f, R4 ;  /* 0x0000001fff058819 */ /* 0x000fe40000011404 */
[----:B------:R-:W-:-:S04]  /*11d00*/  LOP3.LUT R16, R16, 0xfffffffb, RZ, 0xc0, !PT ;  /* 0xfffffffb10107812 */ /* 0x000fc800078ec0ff */
[----:B------:R-:W-:-:S04]  /*11d10*/  @P2 LOP3.LUT R16, R16, 0x4, RZ, 0xfc, !PT ;  /* 0x0000000410102812 */ /* 0x000fc800078efcff */
[----:B------:R-:W-:Y:S01]  /*11d20*/  LOP3.LUT R16, R16, 0xfffffffe, RZ, 0xc0, !PT ;  /* 0xfffffffe10107812 */ /* 0x000fe200078ec0ff */
[----:B------:R-:W-:-:S03]  /*11d30*/  UMOV UR5, 0xffffffff ;  /* 0xffffffff00057882 */ /* 0x000fc60000000000 */
[----:B------:R-:W-:Y:S02]  /*11d40*/  LOP3.LUT R16, R16, 0xfffffffd, RZ, 0xc0, !PT ;  /* 0xfffffffd10107812 */ /* 0x000fe400078ec0ff */
[----:B---3--:R-:W-:Y:S01]  /*11d50*/  SHF.R.S32.HI R6, RZ, 0x1f, R31 ;  /* 0x0000001fff067819 */ /* 0x008fe2000001141f */
[----:B0-----:R-:W-:-:S04]  /*11d60*/  @!P0 IMAD.WIDE.U32 R4, R31, R2, R4 ;  /* 0x000000021f048225 */ /* 0x001fc800078e0004 */
[----:B------:R0:W-:Y:S02]  /*11d70*/  STL [R1+0xc], R6 ;  /* 0x00000c0601007387 */ /* 0x0001e40000100800 */
[----:B0-----:R-:W-:-:S04]  /*11d80*/  @!P0 IMAD R6, R6, R2, RZ ;  /* 0x0000000206068224 */ /* 0x001fc800078e02ff */
[----:B------:R-:W-:Y:S02]  /*11d90*/  @!P0 IMAD R6, R31, R3, R6 ;  /* 0x000000031f068224 */ /* 0x000fe400078e0206 */
[----:B------:R-:W0:Y:S02]  /*11da0*/  @!P0 LDC.64 R2, c[0x0][0x418] ;  /* 0x00010600ff028b82 */ /* 0x000e240000000a00 */
[----:B------:R-:W-:Y:S01]  /*11db0*/  @!P0 IMAD.IADD R6, R5, 0x1, R6 ;  /* 0x0000000105068824 */ /* 0x000fe200078e0206 */
[----:B0-----:R-:W-:-:S04]  /*11dc0*/  @!P0 LEA R2, P1, R4, R2, 0x2 ;  /* 0x0000000204028211 */ /* 0x001fc800078210ff */
[----:B------:R-:W-:Y:S01]  /*11dd0*/  @!P0 LEA.HI.X R3, R4, R3, R6, 0x2, P1 ;  /* 0x0000000304038211 */ /* 0x000fe200008f1406 */
[----:B------:R-:W-:Y:S01]  /*11de0*/  IMAD.MOV.U32 R4, RZ, RZ, RZ ;  /* 0x000000ffff047224 */ /* 0x000fe200078e00ff */
[----:B------:R-:W-:-:S05]  /*11df0*/  ISETP.GE.AND P1, PT, R34, UR4, PT ;  /* 0x0000000422007c0c */ /* 0x000fca000bf26270 */
[----:B------:R0:W5:Y:S01]  /*11e00*/  @!P0 LDG.E R4, desc[UR36][R2.64] ;  /* 0x0000002402048981 */ /* 0x000162000c1e1900 */
[----:B------:R-:W-:-:S07]  /*11e10*/  ISETP.GE.AND P0, PT, R33, UR4, PT ;  /* 0x0000000421007c0c */ /* 0x000fce000bf06270 */
[----:B------:R-:W-:-:S06]  /*11e20*/  @P1 LOP3.LUT R16, R16, 0x2, RZ, 0xfc, !PT ;  /* 0x0000000210101812 */ /* 0x000fcc00078efcff */
[----:B------:R-:W-:Y:S01]  /*11e30*/  @P0 LOP3.LUT R16, R16, 0x1, RZ, 0xfc, !PT ;  /* 0x0000000110100812 */ /* 0x000fe200078efcff */
[----:B0-----:R-:W-:Y:S06]  /*11e40*/  BRA.DIV UR5, `(.L_x_4669) ;  /* 0x0000004205887947 */ /* 0x001fec000b800000 */
.L_x_4737:
[----:B------:R-:W2:Y:S01]  /*11e50*/  LDL R2, [R1+0x28] ;  /* 0x0000280001027983 */ /* 0x000ea20000100800 */
[----:B------:R-:W-:Y:S02]  /*11e60*/  ISETP.GT.U32.AND P1, PT, R18, 0x5f, PT ;  /* 0x0000005f1200780c */ /* 0x000fe40003f24070 */
[----:B------:R-:W-:Y:S02]  /*11e70*/  LOP3.LUT R16, R16, 0xffffffef, RZ, 0xc0, !PT ;  /* 0xffffffef10107812 */ /* 0x000fe400078ec0ff */
[----:B------:R-:W-:Y:S02]  /*11e80*/  SHF.R.S32.HI R30, RZ, 0x1f, R26 ;  /* 0x0000001fff1e7819 */ /* 0x000fe4000001141a */
[----:B------:R-:W-:-:S07]  /*11e90*/  LOP3.LUT R16, R16, 0xfffffff7, RZ, 0xc0, !PT ;  /* 0xfffffff710107812 */ /* 0x000fce00078ec0ff */
[----:B------:R-:W-:Y:S02]  /*11ea0*/  @P1 LOP3.LUT R16, R16, 0x8, RZ, 0xfc, !PT ;  /* 0x0000000810101812 */ /* 0x000fe400078efcff */
[----:B--2---:R-:W-:-:S13]  /*11eb0*/  ISETP.NE.AND P0, PT, R2, 0x3, PT ;  /* 0x000000030200780c */ /* 0x004fda0003f05270 */
[----:B------:R-:W-:Y:S01]  /*11ec0*/  @P0 LOP3.LUT R16, R16, 0x10, RZ, 0xfc, !PT ;  /* 0x0000001010100812 */ /* 0x000fe200078efcff */
[----:B------:R-:W-:Y:S06]  /*11ed0*/  @!P0 BRA `(.L_x_4670) ;  /* 0x0000000000048947 */ /* 0x000fec0003800000 */
[----:B------:R-:W-:Y:S01]  /*11ee0*/  BPT.TRAP 0x1 ;  /* 0x000000040000795c */ /* 0x000fe20000300000 */
.L_x_4670:
        /* <DEDUP_REMOVED lines=25> */
.L_x_4738:
[----:B------:R-:W-:Y:S05]  /*12080*/  BSYNC B0 ;  /* 0x0000000000007941 */ /* 0x000fea0003800000 */
.L_x_4671:
[----:B------:R-:W2:Y:S01]  /*12090*/  LDL R9, [R1] ;  /* 0x0000000001097983 */ /* 0x000ea20000100800 */
[----:B------:R-:W-:Y:S01]  /*120a0*/  ULDC.64 UR4, c[0x0][0x300] ;  /* 0x0000c00000047ab9 */ /* 0x000fe20000000a00 */
[----:B------:R-:W-:Y:S01]  /*120b0*/  LOP3.LUT P4, RZ, R16, 0x4, RZ, 0xc0, !PT ;  /* 0x0000000410ff7812 */ /* 0x000fe2000788c0ff */
[----:B------:R-:W-:Y:S01]  /*120c0*/  IMAD R5, R5, UR4, RZ ;  /* 0x0000000405057c24 */ /* 0x000fe2000f8e02ff */
[----:B------:R-:W1:Y:S01]  /*120d0*/  S2R R8, SR_TID.X ;  /* 0x0000000000087919 */ /* 0x000e620000002100 */
[----:B0-----:R-:W-:Y:S01]  /*120e0*/  IMAD.WIDE.U32 R2, R0, UR4, RZ ;  /* 0x0000000400027c25 */ /* 0x001fe2000f8e00ff */
        /* <DEDUP_REMOVED lines=87> */
.L_x_4752:
        /* <DEDUP_REMOVED lines=12> */
.L_x_4674:
        /* <DEDUP_REMOVED lines=11> */
.L_x_4675:
[----:B------:R2:W-:Y:S02]  /*127d0*/  SYNCS.ARRIVE.TRANS64.A1T0 RZ, [R7+URZ+0x30830], RZ ;  /* 0x030830ff07ff79a7 */ /* 0x0005e4000810003f */
[----:B------:R-:W-:Y:S05]  /*127e0*/  WARPSYNC.ALL ;  /* 0x0000000000007948 */ /* 0x000fea0003800000 */
[----:B------:R-:W-:Y:S01]  /*127f0*/  ULDC.64 UR4, c[0x0][0x298] ;  /* 0x0000a60000047ab9 */ /* 0x000fe20000000a00 */
[----:B-1----:R-:W-:Y:S01]  /*12800*/  VIADD R2, R17, 0x12400 ;  /* 0x0001240011027836 */ /* 0x002fe20000000000 */
[----:B------:R-:W-:Y:S01]  /*12810*/  SHF.R.S32.HI R0, RZ, 0x1f, R35 ;  /* 0x0000001fff007819 */ /* 0x000fe20000011423 */
[----:B0-----:R-:W-:Y:S01]  /*12820*/  IMAD.WIDE.U32 R4, R35, UR4, RZ ;  /* 0x0000000423047c25 */ /* 0x001fe2000f8e00ff */
        /* <DEDUP_REMOVED lines=16> */
[----:B--2---:R-:W-:-:S02]  /*12930*/  IMAD.U32 R7, RZ, RZ, UR9 ;  /* 0x00000009ff077e24 */ /* 0x004fc4000f8e00ff */
[----:B------:R-:W-:Y:S02]  /*12940*/  IMAD.U32 R10, RZ, RZ, UR4 ;  /* 0x00000004ff0a7e24 */ /* 0x000fe4000f8e00ff */
[----:B------:R-:W-:Y:S02]  /*12950*/  IMAD.U32 R11, RZ, RZ, UR5 ;  /* 0x00000005ff0b7e24 */ /* 0x000fe4000f8e00ff */
[----:B------:R-:W-:Y:S02]  /*12960*/  IMAD.MOV.U32 R8, RZ, RZ, 0x70 ;  /* 0x00000070ff087424 */ /* 0x000fe400078e00ff */
[----:B------:R-:W-:Y:S02]  /*12970*/  IMAD.MOV.U32 R12, RZ, RZ, 0x1 ;  /* 0x00000001ff0c7424 */ /* 0x000fe400078e00ff */
[----:B------:R-:W-:-:S07]  /*12980*/  IMAD.MOV.U32 R13, RZ, RZ, RZ ;  /* 0x000000ffff0d7224 */ /* 0x000fce00078e00ff */
[----:B------:R-:W-:-:S07]  /*12990*/  LEPC R20, `(.L_x_4677) ;  /* 0x000000001014794e */ /* 0x000fce0000000000 */
[----:B0-----:R-:W-:Y:S05]  /*129a0*/  CALL.ABS.NOINC R2 ;  /* 0x0000000002007343 */ /* 0x001fea0003c00000 */
.L_x_4677:
[----:B------:R-:W-:Y:S05]  /*129b0*/  BSYNC B6 ;  /* 0x0000000000067941 */ /* 0x000fea0003800000 */
.L_x_4676:
[----:B------:R-:W3:Y:S01]  /*129c0*/  LDL.LU.64 R20, [R1+0x18] ;  /* 0x0000180001147983 */ /* 0x000ee20000300a00 */
[----:B------:R-:W-:Y:S01]  /*129d0*/  ULDC.64 UR4, c[0x0][0x2d8] ;  /* 0x0000b60000047ab9 */ /* 0x000fe20000000a00 */
[----:B------:R-:W-:Y:S01]  /*129e0*/  LOP3.LUT P6, RZ, R16, 0x80, RZ, 0xc0, !PT ;  /* 0x0000008010ff7812 */ /* 0x000fe200078cc0ff */
[----:B------:R-:W-:Y:S01]  /*129f0*/  IMAD R0, R30, UR4, RZ ;  /* 0x000000041e007c24 */ /* 0x000fe2000f8e02ff */
[----:B0-----:R-:W-:Y:S01]  /*12a00*/  SHF.R.S32.HI R4, RZ, 0x1f, R27 ;  /* 0x0000001fff047819 */ /* 0x001fe2000001141b */
[----:B------:R-:W-:Y:S02]  /*12a10*/  IMAD.MOV.U32 R3, RZ, RZ, R35 ;  /* 0x000000ffff037224 */ /* 0x000fe400078e0023 */
[----:B------:R-:W-:Y:S01]  /*12a20*/  IMAD R5, R26, UR5, R0 ;  /* 0x000000051a057c24 */ /* 0x000fe2000f8e0200 */
[----:B------:R-:W-:Y:S02]  /*12a30*/  SEL R4, R4, RZ, !P6 ;  /* 0x000000ff04047207 */ /* 0x000fe40007000000 */
[----:B------:R-:W-:Y:S01]  /*12a40*/  SEL R0, R27, RZ, !P6 ;  /* 0x000000ff1b007207 */ /* 0x000fe20007000000 */
[----:B---3--:R-:W-:Y:S01]  /*12a50*/  IMAD.MOV.U32 R2, RZ, RZ, R20 ;  /* 0x000000ffff027224 */ /* 0x008fe200078e0014 */
[----:B------:R-:W0:Y:S01]  /*12a60*/  LDC R21, c[0x0][0x448] ;  /* 0x00011200ff157b82 */ /* 0x000e220000000800 */
[----:B------:R-:W1:Y:S02]  /*12a70*/  S2R R20, SR_TID.X ;  /* 0x0000000000147919 */ /* 0x000e640000002100 */
        /* <DEDUP_REMOVED lines=8> */
[----:B0-----:R-:W-:Y:S02]  /*12b00*/  ISETP.NE.AND P6, PT, R21, 0x1, PT ;  /* 0x000000011500780c */ /* 0x001fe40003fc5270 */
[----:B-1----:R-:W-:-:S04]  /*12b10*/  LOP3.LUT R20, R20, 0x7f, RZ, 0xc0, !PT ;  /* 0x0000007f14147812 */ /* 0x002fc800078ec0ff */
[----:B------:R-:W-:-:S07]  /*12b20*/  SHF.R.U32.HI R21, RZ, 0x3, R20 ;  /* 0x00000003ff157819 */ /* 0x000fce0000011614 */
[----:B------:R-:W0:Y:S01]  /*12b30*/  @P6 LDC R6, c[0x0][0x44c] ;  /* 0x00011300ff066b82 */ /* 0x000e220000000800 */
[----:B------:R-:W1:Y:S07]  /*12b40*/  S2R R20, SR_TID.X ;  /* 0x0000000000147919 */ /* 0x000e6e0000002100 */
[----:B------:R-:W3:Y:S01]  /*12b50*/  @P6 LDC R5, c[0x0][0x450] ;  /* 0x00011400ff056b82 */ /* 0x000ee20000000800 */
[----:B-1----:R-:W-:-:S05]  /*12b60*/  IMAD.SHL.U32 R20, R20, 0x10, RZ ;  /* 0x0000001014147824 */ /* 0x002fca00078e00ff */
[----:B------:R-:W-:-:S05]  /*12b70*/  LOP3.LUT R20, R21, 0x70, R20, 0xf8, !PT ;  /* 0x0000007015147812 */ /* 0x000fca00078ef814 */
[----:B------:R-:W-:Y:S02]  /*12b80*/  IMAD.IADD R0, R20, 0x1, R25 ;  /* 0x0000000114007824 */ /* 0x000fe400078e0219 */
[----:B------:R-:W1:Y:S02]  /*12b90*/  S2R R20, SR_TID.X ;  /* 0x0000000000147919 */ /* 0x000e640000002100 */
[----:B0-----:R-:W-:-:S04]  /*12ba0*/  @P6 IMAD.HI.U32 R6, R0, R6, RZ ;  /* 0x0000000600066227 */ /* 0x001fc800078e00ff */
[----:B------:R-:W-:Y:S01]  /*12bb0*/  IMAD.MOV.U32 R4, RZ, RZ, R0 ;  /* 0x000000ffff047224 */ /* 0x000fe200078e0000 */
[----:B---3--:R-:W-:Y:S02]  /*12bc0*/  @P6 SHF.R.U32.HI R4, RZ, R5, R6 ;  /* 0x00000005ff046219 */ /* 0x008fe40000011606 */
[----:B------:R-:W0:Y:S03]  /*12bd0*/  LDC R6, c[0x0][0x448] ;  /* 0x00011200ff067b82 */ /* 0x000e260000000800 */
[----:B------:R-:W-:Y:S02]  /*12be0*/  IMAD.MOV R5, RZ, RZ, -R4 ;  /* 0x000000ffff057224 */ /* 0x000fe400078e0a04 */
[----:B------:R-:W-:Y:S01]  /*12bf0*/  IMAD.WIDE.U32 R2, R4, UR4, R2 ;  /* 0x0000000404027c25 */ /* 0x000fe2000f8e0002 */
[----:B-1----:R-:W-:-:S03]  /*12c00*/  LOP3.LUT R20, R20, 0x7f, RZ, 0xc0, !PT ;  /* 0x0000007f14147812 */ /* 0x002fc600078ec0ff */
[----:B0-----:R-:W-:Y:S01]  /*12c10*/  IMAD R0, R6, R5, R0 ;  /* 0x0000000506007224 */ /* 0x001fe200078e0200 */
[----:B------:R-:W-:Y:S02]  /*12c20*/  SHF.R.S32.HI R5, RZ, 0x1f, R4 ;  /* 0x0000001fff057819 */ /* 0x000fe40000011404 */
[----:B--2---:R-:W-:-:S03]  /*12c30*/  SHF.R.U32.HI R7, RZ, 0x3, R20 ;  /* 0x00000003ff077819 */ /* 0x004fc60000011614 */
        /* <DEDUP_REMOVED lines=88> */
[----:B------:R-:W1:Y:S04]  /*131c0*/  SHFL.IDX PT, R2, R4, 0x6, 0x181f ;  /* 0x00d81f0004027f89 */ /* 0x000e6800000e0000 */
[----:B------:R-:W2:Y:S02]  /*131d0*/  SHFL.IDX PT, R4, R4, 0x7, 0x181f ;  /* 0x00f81f0004047f89 */ /* 0x000ea400000e0000 */
[----:B0-----:R-:W-:-:S05]  /*131e0*/  @!P1 LEA R5, P4, R32, R3, 0x1 ;  /* 0x0000000320059211 */ /* 0x001fca00078808ff */
[----:B-1----:R-:W-:Y:S02]  /*131f0*/  @!P1 IMAD.X R6, RZ, RZ, R2, P4 ;  /* 0x000000ffff069224 */ /* 0x002fe400020e0602 */
[----:B------:R-:W-:Y:S02]  /*13200*/  @!P1 IMAD.MOV.U32 R2, RZ, RZ, R5 ;  /* 0x000000ffff029224 */ /* 0x000fe400078e0005 */
[----:B------:R-:W-:-:S05]  /*13210*/  @!P1 IMAD.MOV.U32 R3, RZ, RZ, R6 ;  /* 0x000000ffff039224 */ /* 0x000fca00078e0006 */
[----:B------:R0:W-:Y:S04]  /*13220*/  @!P1 LDGSTS.E.BYPASS.LTC128B.128 [R37+0x15400], desc[UR36][R2.64], !P3 ;  /* 0x1540000002259fae */ /* 0x0001e8000d901d64 */
[----:B------:R0:W-:Y:S04]  /*13230*/  @!P1 LDGSTS.E.BYPASS.LTC128B.128 [R37+0x19400], desc[UR36][R2.64+0x80], !P2 ;  /* 0x1940008002259fae */ /* 0x0001e8000d101d64 */
[----:B--2---:R0:W-:Y:S02]  /*13240*/  @!P1 LDGSTS.E.BYPASS.LTC128B.128 [R37+0x1d400], desc[UR36][R2.64+0x100], !P0 ;  /* 0x1d40010002259fae */ /* 0x0041e4000c101d64 */
.L_x_4769:
        /* <DEDUP_REMOVED lines=11> */
[----:B------:R1:W-:Y:S02]  /*13300*/  LDGSTS.E.BYPASS.LTC128B.128 [R37+0x1dc00], desc[UR36][R2.64+0x100], !P0 ;  /* 0x1dc0010002257fae */ /* 0x0003e4000c101d64 */
.L_x_4680:
[----:B------:R-:W-:Y:S05]  /*13310*/  BSYNC B0 ;  /* 0x0000000000007941 */ /* 0x000fea0003800000 */
.L_x_4679:
[----:B------:R-:W-:Y:S01]  /*13320*/  NOP ;  /* 0x0000000000007918 */ /* 0x000fe20000000000 */
[----:B------:R-:W-:-:S13]  /*13330*/  PLOP3.LUT P0, PT, PT, PT, PT, 0x80, 0x0 ;  /* 0x000000000000781c */ /* 0x000fda0003f0f070 */
.L_x_4681:
        /* <DEDUP_REMOVED lines=20> */
.L_x_4770:
[----:B------:R-:W-:Y:S05]  /*13480*/  BSYNC B0 ;  /* 0x0000000000007941 */ /* 0x000fea0003800000 */
.L_x_4682:
[----:B------:R-:W2:Y:S01]  /*13490*/  LDL R2, [R1+0x8] ;  /* 0x0000080001027983 */ /* 0x000ea20000100800 */
[----:B------:R-:W-:Y:S01]  /*134a0*/  BSSY B0, `(.L_x_4684) ;  /* 0x000010d000007945 */ /* 0x000fe20003800000 */
[----:B--2---:R-:W-:-:S13]  /*134b0*/  ISETP.GE.AND P0, PT, R6, R2, PT ;  /* 0x000000020600720c */ /* 0x004fda0003f06270 */
[----:B------:R-:W-:Y:S05]  /*134c0*/  @!P0 BRA `(.L_x_4685) ;  /* 0x0000001000288947 */ /* 0x000fea0003800000 */
[----:B------:R-:W-:Y:S01]  /*134d0*/  ULDC UR4, c[0x0][0x2f4] ;  /* 0x0000bd0000047ab9 */ /* 0x000fe20000000800 */
[----:B------:R-:W-:Y:S01]  /*134e0*/  IMAD.MOV.U32 R20, RZ, RZ, R28 ;  /* 0x000000ffff147224 */ /* 0x000fe200078e001c */
[----:B------:R-:W-:Y:S01]  /*134f0*/  ISETP.GE.AND P3, PT, R32, UR4, PT ;  /* 0x0000000420007c0c */ /* 0x000fe2000bf66270 */
[----:B------:R-:W-:Y:S01]  /*13500*/  IMAD.MOV.U32 R10, RZ, RZ, R23 ;  /* 0x000000ffff0a7224 */ /* 0x000fe200078e0017 */
[----:B------:R-:W-:Y:S01]  /*13510*/  ISETP.GE.AND P2, PT, R34, UR4, PT ;  /* 0x0000000422007c0c */ /* 0x000fe2000bf46270 */
[----:B------:R-:W-:Y:S01]  /*13520*/  IMAD.MOV.U32 R29, RZ, RZ, R22 ;  /* 0x000000ffff1d7224 */ /* 0x000fe200078e0016 */
[----:B------:R-:W-:-:S13]  /*13530*/  ISETP.GE.AND P1, PT, R33, UR4, PT ;  /* 0x0000000421007c0c */ /* 0x000fda000bf26270 */
.L_x_4698:
[----:B------:R-:W2:Y:S01]  /*13540*/  LDL R4, [R1+0x4] ;  /* 0x0000040001047983 */ /* 0x000ea20000100800 */
[----:B0-----:R-:W0:Y:S03]  /*13550*/  LDC R0, c[0x0][0x430] ;  /* 0x00010c00ff007b82 */ /* 0x001e260000000800 */
[----:B------:R-:W3:Y:S01]  /*13560*/  LDL R7, [R1+0xc] ;  /* 0x00000c0001077983 */ /* 0x000ee20000100800 */
[----:B------:R-:W1:Y:S03]  /*13570*/  S2R R2, SR_TID.X ;  /* 0x0000000000027919 */ /* 0x000e660000002100 */
[----:B------:R-:W4:Y:S01]  /*13580*/  LDL R8, [R1+0x28] ;  /* 0x0000280001087983 */ /* 0x000f220000100800 */
[----:B0-----:R-:W-:Y:S02]  /*13590*/  ISETP.NE.AND P0, PT, R0, 0x1, PT ;  /* 0x000000010000780c */ /* 0x001fe40003f05270 */
[----:B------:R-:W0:Y:S11]  /*135a0*/  S2R R0, SR_TID.X ;  /* 0x0000000000007919 */ /* 0x000e360000002100 */
[----:B------:R-:W2:Y:S01]  /*135b0*/  @P0 LDC R3, c[0x0][0x438] ;  /* 0x00010e00ff030b82 */ /* 0x000ea20000000800 */
[----:B-1----:R-:W-:-:S04]  /*135c0*/  LOP3.LUT R2, R2, 0x7f, RZ, 0xc0, !PT ;  /* 0x0000007f02027812 */ /* 0x002fc800078ec0ff */
[----:B------:R-:W-:Y:S01]  /*135d0*/  SHF.R.U32.HI R2, RZ, 0x3, R2 ;  /* 0x00000003ff027819 */ /* 0x000fe20000011602 */
[----:B0-----:R-:W-:-:S05]  /*135e0*/  IMAD.SHL.U32 R0, R0, 0x10, RZ ;  /* 0x0000001000007824 */ /* 0x001fca00078e00ff */
[----:B------:R-:W-:Y:S02]  /*135f0*/  LOP3.LUT R0, R2, 0x70, R0, 0xf8, !PT ;  /* 0x0000007002007812 */ /* 0x000fe400078ef800 */
[----:B------:R-:W0:Y:S02]  /*13600*/  @P0 LDC R2, c[0x0][0x434] ;  /* 0x00010d00ff020b82 */ /* 0x000e240000000800 */
[----:B------:R-:W-:Y:S01]  /*13610*/  ISETP.GT.U32.AND P5, PT, R0, 0x5f, PT ;  /* 0x0000005f0000780c */ /* 0x000fe20003fa4070 */
[----:B------:R-:W-:Y:S05]  /*13620*/  YIELD ;  /* 0x0000000000007946 */ /* 0x000fea0003800000 */
[----:B------:R-:W-:Y:S01]  /*13630*/  ULDC UR4, c[0x0][0x430] ;  /* 0x00010c0000047ab9 */ /* 0x000fe20000000800 */
[----:B--2---:R-:W-:-:S06]  /*13640*/  IMAD R9, R6, 0x60, R4 ;  /* 0x0000006006097824 */ /* 0x004fcc00078e0204 */
[----:B------:R-:W1:Y:S01]  /*13650*/  @!P5 LDC.64 R4, c[0x0][0x428] ;  /* 0x00010a00ff04db82 */ /* 0x000e620000000a00 */
[----:B------:R-:W-:-:S04]  /*13660*/  IMAD.IADD R9, R0, 0x1, R9 ;  /* 0x0000000100097824 */ /* 0x000fc800078e0209 */
[----:B0-----:R-:W-:-:S04]  /*13670*/  @P0 IMAD.HI.U32 R2, R9, R2, RZ ;  /* 0x0000000209020227 */ /* 0x001fc800078e00ff */
[----:B------:R-:W-:Y:S01]  /*13680*/  IMAD.MOV.U32 R0, RZ, RZ, R9 ;  /* 0x000000ffff007224 */ /* 0x000fe200078e0009 */
[----:B------:R-:W-:-:S04]  /*13690*/  @P0 SHF.R.U32.HI R0, RZ, R3, R2 ;  /* 0x00000003ff000219 */ /* 0x000fc80000011602 */
[--C-:B------:R-:W-:Y:S01]  /*136a0*/  @!P5 SHF.R.S32.HI R3, RZ, 0x1f, R0.reuse ;  /* 0x0000001fff03d819 */ /* 0x100fe20000011400 */
[----:B------:R-:W-:-:S04]  /*136b0*/  @!P5 IMAD.MOV.U32 R2, RZ, RZ, R0 ;  /* 0x000000ffff02d224 */ /* 0x000fc800078e0000 */
[----:B-1----:R-:W-:-:S04]  /*136c0*/  @!P5 IMAD.WIDE.U32 R2, R31, R4, R2 ;  /* 0x000000041f02d225 */ /* 0x002fc800078e0002 */
[----:B---3--:R-:W-:-:S04]  /*136d0*/  @!P5 IMAD R4, R7, R4, RZ ;  /* 0x000000040704d224 */ /* 0x008fc800078e02ff */
[----:B------:R-:W-:Y:S02]  /*136e0*/  @!P5 IMAD R7, R31, R5, R4 ;  /* 0x000000051f07d224 */ /* 0x000fe400078e0204 */
[----:B------:R-:W0:Y:S01]  /*136f0*/  @!P5 LDC.64 R4, c[0x0][0x418] ;  /* 0x00010600ff04db82 */ /* 0x000e220000000a00 */
[----:B------:R-:W-:Y:S02]  /*13700*/  IMAD.MOV R0, RZ, RZ, -R0 ;  /* 0x000000ffff007224 */ /* 0x000fe400078e0a00 */
[----:B------:R-:W-:Y:S02]  /*13710*/  @!P5 IMAD.IADD R3, R7, 0x1, R3 ;  /* 0x000000010703d824 */ /* 0x000fe400078e0203 */
[----:B------:R-:W-:Y:S02]  /*13720*/  IMAD R9, R0, UR4, R9 ;  /* 0x0000000400097c24 */ /* 0x000fe4000f8e0209 */
[----:B------:R-:W-:Y:S01]  /*13730*/  IMAD.MOV.U32 R0, RZ, RZ, RZ ;  /* 0x000000ffff007224 */ /* 0x000fe200078e00ff */
[----:B0-----:R-:W-:-:S04]  /*13740*/  @!P5 LEA R4, P0, R2, R4, 0x2 ;  /* 0x000000040204d211 */ /* 0x001fc800078010ff */
[----:B------:R-:W-:-:S05]  /*13750*/  @!P5 LEA.HI.X R5, R2, R5, R3, 0x2, P0 ;  /* 0x000000050205d211 */ /* 0x000fca00000f1403 */
[----:B------:R0:W5:Y:S01]  /*13760*/  @!P5 LDG.E R0, desc[UR36][R4.64] ;  /* 0x000000240400d981 */ /* 0x000162000c1e1900 */
[----:B----4-:R-:W-:Y:S01]  /*13770*/  ISETP.NE.AND P4, PT, R8, 0x3, PT ;  /* 0x000000030800780c */ /* 0x010fe20003f85270 */
        /* <DEDUP_REMOVED lines=8> */
.L_x_4686:
[----:B------:R-:W-:Y:S01]  /*13800*/  IMAD R7, R23, 0x8, R17 ;  /* 0x0000000817077824 */ /* 0x000fe200078e0211 */
[----:B------:R-:W-:Y:S01]  /*13810*/  SHF.L.U32 R2, R28, 0x1f, RZ ;  /* 0x0000001f1c027819 */ /* 0x000fe200000006ff */
[----:B------:R-:W-:Y:S03]  /*13820*/  BSSY B1, `(.L_x_4687) ;  /* 0x0000003000017945 */ /* 0x000fe60003800000 */
[----:B------:R-:W0:Y:S02]  /*13830*/  SYNCS.PHASECHK.TRANS64.TRYWAIT P0, [R7+URZ+0x30840], R2 ;  /* 0x03084002070075a7 */ /* 0x000e24000800017f */
[----:B0-----:R-:W-:Y:S05]  /*13840*/  @!P0 BRA `(.L_x_4688) ;  /* 0x0000003c00448947 */ /* 0x001fea0003800000 */
.L_x_4771:
[----:B------:R-:W-:Y:S05]  /*13850*/  BSYNC B1 ;  /* 0x0000000000017941 */ /* 0x000fea0003800000 */
.L_x_4687:
        /* <DEDUP_REMOVED lines=65> */
.L_x_4785:
        /* <DEDUP_REMOVED lines=11> */
.L_x_4690:
        /* <DEDUP_REMOVED lines=11> */
.L_x_4691:
[----:B------:R1:W-:Y:S01]  /*13dd0*/  SYNCS.ARRIVE.TRANS64.A1T0 RZ, [R7+URZ+0x30830], RZ ;  /* 0x030830ff07ff79a7 */ /* 0x0003e2000810003f */
[----:B------:R-:W-:Y:S05]  /*13de0*/  @!P5 BRA `(.L_x_4692) ;  /* 0x000000000004d947 */ /* 0x000fea0003800000 */
[----:B------:R-:W-:Y:S01]  /*13df0*/  BPT.TRAP 0x1 ;  /* 0x000000040000795c */ /* 0x000fe20000300000 */
.L_x_4692:
[----:B------:R-:W-:Y:S01]  /*13e00*/  SHF.L.U32 R2, R20, 0x1f, RZ ;  /* 0x0000001f14027819 */ /* 0x000fe200000006ff */
[----:B0-----:R-:W-:Y:S01]  /*13e10*/  IMAD R6, R10, 0x8, R17 ;  /* 0x000000080a067824 */ /* 0x001fe200078e0211 */
[----:B------:R-:W-:Y:S03]  /*13e20*/  BSSY B1, `(.L_x_4693) ;  /* 0x0000003000017945 */ /* 0x000fe60003800000 */
[----:B------:R-:W0:Y:S02]  /*13e30*/  SYNCS.PHASECHK.TRANS64.TRYWAIT P0, [R6+URZ+0x30860], R2 ;  /* 0x03086002060075a7 */ /* 0x000e24000800017f */
[----:B0-----:R-:W-:Y:S05]  /*13e40*/  @!P0 BRA `(.L_x_4694) ;  /* 0x0000003c00b88947 */ /* 0x001fea0003800000 */
.L_x_4786:
[----:B------:R-:W-:Y:S05]  /*13e50*/  BSYNC B1 ;  /* 0x0000000000017941 */ /* 0x000fea0003800000 */
.L_x_4693:
[----:B------:R-:W1:Y:S01]  /*13e60*/  LDL R5, [R1] ;  /* 0x0000000001057983 */ /* 0x000e620000100800 */
        /* <DEDUP_REMOVED lines=61> */
[----:B0-2---:R0:W1:Y:S02]  /*14240*/  SHFL.IDX PT, R2, R18, 0x5, 0x181f ;  /* 0x00b81f0012027f89 */ /* 0x00506400000e0000 */
.L_x_4800:
        /* <DEDUP_REMOVED lines=31> */
.L_x_4696:
        /* <DEDUP_REMOVED lines=11> */
.L_x_4697:
        /* <DEDUP_REMOVED lines=8> */
.L_x_4685:
[----:B------:R-:W-:Y:S05]  /*14570*/  BSYNC B0 ;  /* 0x0000000000007941 */ /* 0x000fea0003800000 */
.L_x_4684:
        /* <DEDUP_REMOVED lines=17> */
.L_x_4700:
[----:B------:R-:W-:Y:S05]  /*14690*/  BSYNC B0 ;  /* 0x0000000000007941 */ /* 0x000fea0003800000 */
.L_x_4699:
[----:B------:R-:W2:Y:S02]  /*146a0*/  LDL R0, [R1+0x28] ;  /* 0x0000280001007983 */ /* 0x000ea40000100800 */
[----:B--2---:R-:W-:-:S13]  /*146b0*/  ISETP.NE.AND P0, PT, R0, 0x3, PT ;  /* 0x000000030000780c */ /* 0x004fda0003f05270 */
[----:B------:R-:W-:Y:S05]  /*146c0*/  @!P0 BRA `(.L_x_4701) ;  /* 0x0000000000048947 */ /* 0x000fea0003800000 */
[----:B------:R-:W-:Y:S01]  /*146d0*/  BPT.TRAP 0x1 ;  /* 0x000000040000795c */ /* 0x000fe20000300000 */
.L_x_4701:
[----:B------:R-:W2:Y:S01]  /*146e0*/  LDL.LU R2, [R1] ;  /* 0x0000000001027983 */ /* 0x000ea20000300800 */
[----:B------:R-:W-:Y:S01]  /*146f0*/  IMAD R0, R23, 0x8, R17 ;  /* 0x0000000817007824 */ /* 0x000fe200078e0211 */
[----:B------:R-:W-:Y:S01]  /*14700*/  SHF.L.U32 R3, R28, 0x1f, RZ ;  /* 0x0000001f1c037819 */ /* 0x000fe200000006ff */
[----:B------:R-:W-:Y:S03]  /*14710*/  BSSY B0, `(.L_x_4702) ;  /* 0x0000004000007945 */ /* 0x000fe60003800000 */
[----:B------:R-:W0:Y:S01]  /*14720*/  SYNCS.PHASECHK.TRANS64.TRYWAIT P0, [R0+URZ+0x30860], R3 ;  /* 0x03086003000075a7 */ /* 0x000e22000800017f */
[----:B--2---:R-:W-:Y:S01]  /*14730*/  IMAD R6, R22, -0x60, R2 ;  /* 0xffffffa016067824 */ /* 0x004fe200078e0202 */
[----:B0-----:R-:W-:Y:S06]  /*14740*/  @!P0 BRA `(.L_x_4703) ;  /* 0x0000003c00a08947 */ /* 0x001fec0003800000 */
.L_x_4801:
[----:B------:R-:W-:Y:S05]  /*14750*/  BSYNC B0 ;  /* 0x0000000000007941 */ /* 0x000fea0003800000 */
.L_x_4702:
[----:B------:R-:W1:Y:S01]  /*14760*/  S2R R2, SR_TID.X ;  /* 0x0000000000027919 */ /* 0x000e620000002100 */
[----:B------:R-:W-:Y:S01]  /*14770*/  UMOV UR4, 0xffffffff ;  /* 0xffffffff00047882 */ /* 0x000fe20000000000 */
[----:B------:R-:W-:Y:S01]  /*14780*/  IMAD R4, R23, 0x4800, R36 ;  /* 0x0000480017047824 */ /* 0x000fe200078e0224 */
[----:B-1----:R-:W-:-:S04]  /*14790*/  LOP3.LUT R2, R2, 0x7f, RZ, 0xc0, !PT ;  /* 0x0000007f02027812 */ /* 0x002fc800078ec0ff */
[----:B------:R-:W-:-:S05]  /*147a0*/  SHF.R.U32.HI R2, RZ, 0x3, R2 ;  /* 0x00000003ff027819 */ /* 0x000fca0000011602 */
[----:B------:R-:W-:Y:S01]  /*147b0*/  IMAD.IADD R6, R6, 0x1, -R2 ;  /* 0x0000000106067824 */ /* 0x000fe200078e0a02 */
[----:B------:R-:W-:Y:S06]  /*147c0*/  BRA.DIV UR4, `(.L_x_4704) ;  /* 0x0000003e04947947 */ /* 0x000fec000b800000 */
[----:B------:R-:W1:Y:S01]  /*147d0*/  SHFL.IDX PT, R14, R18, RZ, 0x181f ;  /* 0x00181fff120e7589 */ /* 0x000e6200000e0000 */
        /* <DEDUP_REMOVED lines=57> */
.L_x_4815:
        /* <DEDUP_REMOVED lines=13> */
.L_x_4705:
        /* <DEDUP_REMOVED lines=11> */
.L_x_4706:
[----:B------:R0:W-:Y:S01]  /*14cf0*/  SYNCS.ARRIVE.TRANS64.A1T0 RZ, [R0+URZ+0x30850], RZ ;  /* 0x030850ff00ff79a7 */ /* 0x0001e2000810003f */
[----:B------:R-:W-:-:S05]  /*14d00*/  VIADD R23, R23, 0x1 ;  /* 0x0000000117177836 */ /* 0x000fca0000000000 */
[----:B------:R-:W-:-:S04]  /*14d10*/  ISETP.NE.AND P0, PT, R23, 0x2, PT ;  /* 0x000000021700780c */ /* 0x000fc80003f05270 */
[----:B------:R-:W-:Y:S02]  /*14d20*/  SEL R3, RZ, 0x1, P0 ;  /* 0x00000001ff037807 */ /* 0x000fe40000000000 */
[----:B------:R-:W-:Y:S02]  /*14d30*/  SEL R23, R23, RZ, P0 ;  /* 0x000000ff17177207 */ /* 0x000fe40000000000 */
[----:B0-----:R-:W-:-:S07]  /*14d40*/  LOP3.LUT R28, R28, R3, RZ, 0x3c, !PT ;  /* 0x000000031c1c7212 */ /* 0x001fce00078e3cff */
.L_x_4663:
[----:B------:R-:W-:Y:S05]  /*14d50*/  BSYNC B7 ;  /* 0x0000000000077941 */ /* 0x000fea0003800000 */
.L_x_4661:
        /* <DEDUP_REMOVED lines=11> */
.L_x_4707:
        /* <DEDUP_REMOVED lines=36> */
.L_x_4825:
[----:B------:R-:W-:Y:S02]  /*15050*/  ULDC UR4, c[0x0][0xc38] ;  /* 0x00030e0000047ab9 */ /* 0x000fe40000000800 */
[----:B------:R-:W-:-:S04]  /*15060*/  IMAD.U32 R7, RZ, RZ, UR4 ;  /* 0x00000004ff077e24 */ /* 0x000fc8000f8e00ff */
[----:B--2---:R-:W-:-:S04]  /*15070*/  IMAD R14, R14, R7, RZ ;  /* 0x000000070e0e7224 */ /* 0x004fc800078e02ff */
[----:B------:R-:W-:-:S05]  /*15080*/  IMAD.IADD R9, R4, 0x1, R14 ;  /* 0x0000000104097824 */ /* 0x000fca00078e020e */
[----:B------:R-:W-:-:S13]  /*15090*/  ISETP.GT.AND P6, PT, R9, R0, PT ;  /* 0x000000000900720c */ /* 0x000fda0003fc4270 */
[----:B------:R-:W-:Y:S05]  /*150a0*/  @P6 BRA `(.L_x_4710) ;  /* 0x00000000009c6947 */ /* 0x000fea0003800000 */
.L_x_4715:
        /* <DEDUP_REMOVED lines=14> */
.L_x_4713:
[----:B------:R-:W-:Y:S05]  /*15190*/  BSYNC B0 ;  /* 0x0000000000007941 */ /* 0x000fea0003800000 */
.L_x_4712:
        /* <DEDUP_REMOVED lines=16> */
[----:B-1----:R-:W-:-:S05]  /*152a0*/  IMAD.IADD R6, R4, 0x1, R7 ;  /* 0x0000000104067824 */ /* 0x002fca00078e0207 */
[----:B------:R1:W2:Y:S02]  /*152b0*/  SHFL.IDX PT, R14, R6, 0x1f, 0x1f ;  /* 0x03e01f00060e7f89 */ /* 0x0002a400000e0000 */
.L_x_4833:
[----:B------:R-:W-:Y:S02]  /*152c0*/  ULDC UR4, c[0x0][0xc38] ;  /* 0x00030e0000047ab9 */ /* 0x000fe40000000800 */
[----:B------:R-:W-:-:S04]  /*152d0*/  IMAD.U32 R7, RZ, RZ, UR4 ;  /* 0x00000004ff077e24 */ /* 0x000fc8000f8e00ff */
[----:B--2---:R-:W-:-:S04]  /*152e0*/  IMAD R14, R14, R7, RZ ;  /* 0x000000070e0e7224 */ /* 0x004fc800078e02ff */
[----:B------:R-:W-:-:S05]  /*152f0*/  IMAD.IADD R9, R14, 0x1, R9 ;  /* 0x000000010e097824 */ /* 0x000fca00078e0209 */
[----:B------:R-:W-:-:S13]  /*15300*/  ISETP.GT.AND P6, PT, R9, R0, PT ;  /* 0x000000000900720c */ /* 0x000fda0003fc4270 */
[----:B------:R-:W-:Y:S05]  /*15310*/  @!P6 BRA `(.L_x_4715) ;  /* 0xfffffffc0064e947 */ /* 0x000fea000383ffff */
.L_x_4710:
        /* <DEDUP_REMOVED lines=8> */
.L_x_4837:
[----:B------:R-:W-:Y:S01]  /*153a0*/  ISETP.NE.AND P0, PT, R2, RZ, PT ;  /* 0x000000ff0200720c */ /* 0x000fe20003f05270 */
[----:B------:R-:W-:-:S12]  /*153b0*/  IMAD.MOV.U32 R14, RZ, RZ, RZ ;  /* 0x000000ffff0e7224 */ /* 0x000fd800078e00ff */
[----:B------:R-:W-:Y:S05]  /*153c0*/  @!P0 BRA `(.L_x_4717) ;  /* 0x0000000000108947 */ /* 0x000fea0003800000 */
[----:B------:R-:W-:Y:S01]  /*153d0*/  UMOV UR4, 0xffffffff ;  /* 0xffffffff00047882 */ /* 0x000fe20000000000 */
[----:B------:R-:W-:Y:S02]  /*153e0*/  VIADD R12, R4, 0xffffffff ;  /* 0xffffffff040c7836 */ /* 0x000fe40000000000 */
[----:B------:R-:W-:Y:S05]  /*153f0*/  BRA.DIV UR4, `(.L_x_4718) ;  /* 0x0000004204b47947 */ /* 0x000fea000b800000 */
[----:B------:R4:W0:Y:S02]  /*15400*/  SHFL.IDX PT, R14, R6, R12, 0x1f ;  /* 0x00001f0c060e7589 */ /* 0x00082400000e0000 */
.L_x_4717:
        /* <DEDUP_REMOVED lines=66> */
.L_x_4711:
[----:B------:R-:W-:Y:S01]  /*15830*/  UMOV UR4, URZ ;  /* 0x0000003f00047c82 */ /* 0x000fe20008000000 */
[----:B------:R-:W-:Y:S01]  /*15840*/  UMOV UR5, URZ ;  /* 0x0000003f00057c82 */ /* 0x000fe20008000000 */
[----:B------:R-:W-:Y:S01]  /*15850*/  ULDC UR6, c[0x0][0xc3c] ;  /* 0x00030f0000067ab9 */ /* 0x000fe20000000800 */
[----:B------:R-:W-:Y:S02]  /*15860*/  IMAD.MOV.U32 R24, RZ, RZ, R0 ;  /* 0x000000ffff187224 */ /* 0x000fe400078e0000 */
[----:B------:R-:W-:Y:S02]  /*15870*/  IMAD.U32 R25, RZ, RZ, UR4 ;  /* 0x00000004ff197e24 */ /* 0x000fe4000f8e00ff */
[----:B------:R-:W-:Y:S02]  /*15880*/  IMAD.U32 R26, RZ, RZ, UR5 ;  /* 0x00000005ff1a7e24 */ /* 0x000fe4000f8e00ff */
[----:B------:R-:W-:-:S07]  /*15890*/  IMAD.U32 R27, RZ, RZ, UR6 ;  /* 0x00000006ff1b7e24 */ /* 0x000fce000f8e00ff */
.L_x_4719:
        /* <DEDUP_REMOVED lines=10> */
.L_x_4708:
[----:B------:R-:W-:Y:S02]  /*15940*/  ULDC UR4, c[0x0][0xc3c] ;  /* 0x00030f0000047ab9 */ /* 0x000fe40000000800 */
[----:B--2---:R-:W-:-:S13]  /*15950*/  ISETP.GE.AND P0, PT, R27, UR4, PT ;  /* 0x000000041b007c0c */ /* 0x004fda000bf06270 */
[----:B------:R-:W-:Y:S05]  /*15960*/  @!P0 BRA `(.L_x_4720) ;  /* 0xffffffb400188947 */ /* 0x000fea000383ffff */
[----:B------:R-:W-:Y:S05]  /*15970*/  BSYNC B8 ;  /* 0x0000000000087941 */ /* 0x000fea0003800000 */
.L_x_4649:
        /* <DEDUP_REMOVED lines=12> */
.L_x_4840:
[----:B------:R-:W-:Y:S05]  /*15a40*/  BSYNC B0 ;  /* 0x0000000000007941 */ /* 0x000fea0003800000 */
.L_x_4721:
[----:B------:R-:W-:-:S03]  /*15a50*/  UMOV UR4, 0xffffffff ;  /* 0xffffffff00047882 */ /* 0x000fc60000000000 */
[----:B------:R-:W-:Y:S05]  /*15a60*/  BRA.DIV UR4, `(.L_x_4723) ;  /* 0x0000003e04507947 */ /* 0x000fea000b800000 */
[----:B-1----:R-:W1:Y:S02]  /*15a70*/  S2R R0, SR_TID.X ;  /* 0x0000000000007919 */ /* 0x002e640000002100 */
[----:B-1----:R-:W-:-:S04]  /*15a80*/  SHF.R.U32.HI R0, RZ, 0x5, R0 ;  /* 0x00000005ff007819 */ /* 0x002fc80000011600 */
[----:B------:R-:W-:-:S05]  /*15a90*/  LOP3.LUT R0, R0, 0x3, RZ, 0xc0, !PT ;  /* 0x0000000300007812 */ /* 0x000fca00078ec0ff */
[----:B------:R1:W2:Y:S02]  /*15aa0*/  SHFL.IDX PT, R14, R0, RZ, 0x1f ;  /* 0x00001fff000e7589 */ /* 0x0002a400000e0000 */
.L_x_4843:
[----:B--2---:R-:W-:Y:S01]  /*15ab0*/  ISETP.NE.AND P0, PT, R14, RZ, PT ;  /* 0x000000ff0e00720c */ /* 0x004fe20003f05270 */
[----:B------:R-:W-:-:S12]  /*15ac0*/  BSSY B0, `(.L_x_4724) ;  /* 0x0000024000007945 */ /* 0x000fd80003800000 */
[----:B------:R-:W-:Y:S05]  /*15ad0*/  @P0 BRA `(.L_x_4725) ;  /* 0x0000000000880947 */ /* 0x000fea0003800000 */
[----:B------:R-:W-:-:S03]  /*15ae0*/  UMOV UR4, 0xffffffff ;  /* 0xffffffff00047882 */ /* 0x000fc60000000000 */
[----:B------:R-:W-:Y:S05]  /*15af0*/  BRA.DIV UR4, `(.L_x_4726) ;  /* 0x0000003e04607947 */ /* 0x000fea000b800000 */
[----:B------:R-:W-:-:S13]  /*15b00*/  ELECT P6, URZ, PT ;  /* 0x00000000003f782f */ /* 0x000fda00038c0000 */
.L_x_4846:
[----:B------:R-:W-:Y:S05]  /*15b10*/  @!P6 BRA `(.L_x_4725) ;  /* 0x000000000078e947 */ /* 0x000fea0003800000 */
[----:B-1----:R-:W2:Y:S02]  /*15b20*/  LDL.LU R0, [R1+0x10] ;  /* 0x0000100001007983 */ /* 0x002ea40000300800 */
[----:B--2---:R-:W-:-:S04]  /*15b30*/  LOP3.LUT R0, R0, 0x2, RZ, 0xfc, !PT ;  /* 0x0000000200007812 */ /* 0x004fc800078efcff */
[----:B------:R-:W-:-:S13]  /*15b40*/  ISETP.NE.AND P0, PT, R0, 0x3, PT ;  /* 0x000000030000780c */ /* 0x000fda0003f05270 */
[----:B------:R-:W-:Y:S05]  /*15b50*/  @!P0 BRA `(.L_x_4727) ;  /* 0x0000000000048947 */ /* 0x000fea0003800000 */
[----:B------:R-:W-:Y:S01]  /*15b60*/  BPT.TRAP 0x1 ;  /* 0x000000040000795c */ /* 0x000fe20000300000 */
.L_x_4727:
[C---:B------:R-:W-:Y:S01]  /*15b70*/  IMAD R5, R23.reuse, 0x8, R4 ;  /* 0x0000000817057824 */ /* 0x040fe200078e0204 */
[----:B------:R-:W-:Y:S01]  /*15b80*/  SHF.L.U32 R0, R28, 0x1f, RZ ;  /* 0x0000001f1c007819 */ /* 0x000fe200000006ff */
[----:B------:R-:W-:-:S03]  /*15b90*/  VIADD R23, R23, 0x1 ;  /* 0x0000000117177836 */ /* 0x000fc60000000000 */
[----:B------:R-:W1:Y:S02]  /*15ba0*/  SYNCS.PHASECHK.TRANS64.TRYWAIT P1, [R5+URZ+0x30840], R0 ;  /* 0x03084000050075a7 */ /* 0x000e64000802017f */
[----:B------:R-:W-:-:S04]  /*15bb0*/  ISETP.NE.AND P2, PT, R23, 0x2, PT ;  /* 0x000000021700780c */ /* 0x000fc80003f45270 */
[----:B------:R-:W-:Y:S01]  /*15bc0*/  SEL R3, RZ, 0x1, P2 ;  /* 0x00000001ff037807 */ /* 0x000fe20001000000 */
[----:B-1----:R-:W-:Y:S08]  /*15bd0*/  @!P1 BRA `(.L_x_4728) ;  /* 0x0000003c00489947 */ /* 0x002ff00003800000 */
.L_x_4847:
[----:B------:R-:W-:Y:S02]  /*15be0*/  SEL R23, R23, RZ, P2 ;  /* 0x000000ff17177207 */ /* 0x000fe40001000000 */
[----:B------:R-:W-:Y:S01]  /*15bf0*/  LOP3.LUT R2, R28, R3, RZ, 0x3c, !PT ;  /* 0x000000031c027212 */ /* 0x000fe200078e3cff */
[----:B------:R-:W-:Y:S06]  /*15c00*/  @!P0 BRA `(.L_x_4729) ;  /* 0x0000000000048947 */ /* 0x000fec0003800000 */
[----:B------:R-:W-:Y:S01]  /*15c10*/  BPT.TRAP 0x1 ;  /* 0x000000040000795c */ /* 0x000fe20000300000 */
.L_x_4729:
[----:B------:R-:W-:Y:S01]  /*15c20*/  IMAD R23, R23, 0x8, R4 ;  /* 0x0000000817177824 */ /* 0x000fe200078e0204 */
[----:B------:R-:W-:-:S04]  /*15c30*/  SHF.L.U32 R2, R2, 0x1f, RZ ;  /* 0x0000001f02027819 */ /* 0x000fc800000006ff */
[----:B------:R-:W2:Y:S02]  /*15c40*/  SYNCS.PHASECHK.TRANS64.TRYWAIT P1, [R23+URZ+0x30840], R2 ;  /* 0x03084002170075a7 */ /* 0x000ea4000802017f */
[----:B--2---:R-:W-:Y:S05]  /*15c50*/  @!P1 BRA `(.L_x_4730) ;  /* 0x0000003c003c9947 */ /* 0x004fea0003800000 */
.L_x_4848:
[----:B------:R-:W-:Y:S05]  /*15c60*/  @!P0 BRA `(.L_x_4731) ;  /* 0x0000000000048947 */ /* 0x000fea0003800000 */
[----:B------:R-:W-:Y:S01]  /*15c70*/  BPT.TRAP 0x1 ;  /* 0x000000040000795c */ /* 0x000fe20000300000 */
.L_x_4731:
[----:B------:R-:W4:Y:S02]  /*15c80*/  SYNCS.PHASECHK.TRANS64.TRYWAIT P1, [R5+URZ+0x30860], R0 ;  /* 0x03086000050075a7 */ /* 0x000f24000802017f */
[----:B----4-:R-:W-:Y:S05]  /*15c90*/  @!P1 BRA `(.L_x_4732) ;  /* 0x0000003c00409947 */ /* 0x010fea0003800000 */
.L_x_4849:
[----:B------:R-:W-:Y:S05]  /*15ca0*/  @!P0 BRA `(.L_x_4733) ;  /* 0x0000000000048947 */ /* 0x000fea0003800000 */
[----:B------:R-:W-:Y:S01]  /*15cb0*/  BPT.TRAP 0x1 ;  /* 0x000000040000795c */ /* 0x000fe20000300000 */
.L_x_4733:
[----:B------:R0:W0:Y:S02]  /*15cc0*/  SYNCS.PHASECHK.TRANS64.TRYWAIT P0, [R23+URZ+0x30860], R2 ;  /* 0x03086002170075a7 */ /* 0x000024000800017f */
[----:B0-----:R-:W-:Y:S05]  /*15cd0*/  @!P0 NANOSLEEP.SYNCS 0x989680 ;  /* 0x009896800000895d */ /* 0x001fea0003900000 */
[----:B------:R-:W0:Y:S02]  /*15ce0*/  @!P0 SYNCS.PHASECHK.TRANS64 P0, [R23+URZ+0x30860], R2 ;  /* 0x03086002170085a7 */ /* 0x000e24000800007f */
[----:B0-----:R-:W-:Y:S05]  /*15cf0*/  @!P0 BRA `(.L_x_4733) ;  /* 0xfffffffc00f08947 */ /* 0x001fea000383ffff */
.L_x_4725:
[----:B------:R-:W-:Y:S05]  /*15d00*/  BSYNC B0 ;  /* 0x0000000000007941 */ /* 0x000fea0003800000 */
.L_x_4724:
[----:B------:R-:W-:Y:S05]  /*15d10*/  EXIT ;  /* 0x000000000000794d */ /* 0x000fea0003800000 */
.L_x_4543:
[----:B0-----:R-:W-:-:S04]  /*15d20*/  IMAD.U32 R3, RZ, RZ, UR40 ;  /* 0x00000028ff037e24 */ /* 0x001fc8000f8e00ff */
[----:B------:R0:W1:Y:S03]  /*15d30*/  SYNCS.PHASECHK.TRANS64.TRYWAIT P1, [R3+URZ+0x30800], R0 ;  /* 0x03080000030075a7 */ /* 0x000066000802017f */
[----:B-1----:R-:W-:Y:S05]  /*15d40*/  @!P1 NANOSLEEP.SYNCS 0x989680 ;  /* 0x009896800000995d */ /* 0x002fea0003900000 */
[----:B------:R-:W1:Y:S02]  /*15d50*/  @!P1 SYNCS.PHASECHK.TRANS64 P1, [R3+URZ+0x30800], R0 ;  /* 0x03080000030095a7 */ /* 0x000e64000802007f */
[----:B-1----:R-:W-:Y:S05]  /*15d60*/  @!P1 BRA `(.L_x_4543) ;  /* 0xfffffffc00ec9947 */ /* 0x002fea000383ffff */
[----:B------:R-:W-:Y:S05]  /*15d70*/  BRA `(.L_x_4734) ;  /* 0xfffffebc00407947 */ /* 0x000fea000383ffff */
.L_x_4547:
[----:B-1----:R1:W2:Y:S02]  /*15d80*/  SYNCS.PHASECHK.TRANS64.TRYWAIT P1, [R3+URZ+0x30830], R0 ;  /* 0x03083000030075a7 */ /* 0x0022a4000802017f */
[----:B--2---:R-:W-:Y:S05]  /*15d90*/  @!P1 NANOSLEEP.SYNCS 0x989680 ;  /* 0x009896800000995d */ /* 0x004fea0003900000 */
[----:B------:R-:W2:Y:S02]  /*15da0*/  @!P1 SYNCS.PHASECHK.TRANS64 P1, [R3+URZ+0x30830], R0 ;  /* 0x03083000030095a7 */ /* 0x000ea4000802007f */
[----:B--2---:R-:W-:Y:S05]  /*15db0*/  @!P1 BRA `(.L_x_4547) ;  /* 0xfffffffc00f09947 */ /* 0x004fea000383ffff */
[----:B------:R-:W-:Y:S05]  /*15dc0*/  BRA `(.L_x_4546) ;  /* 0xfffffebc005c7947 */ /* 0x000fea000383ffff */
.L_x_4564:
[----:B-1----:R-:W-:-:S04]  /*15dd0*/  IMAD.U32 R5, RZ, RZ, UR6 ;  /* 0x00000006ff057e24 */ /* 0x002fc8000f8e00ff */
[----:B------:R1:W2:Y:S03]  /*15de0*/  SYNCS.PHASECHK.TRANS64.TRYWAIT P1, [R5+URZ+0x30830], R0 ;  /* 0x03083000050075a7 */ /* 0x0002a6000802017f */
[----:B--2---:R-:W-:Y:S05]  /*15df0*/  @!P1 NANOSLEEP.SYNCS 0x989680 ;  /* 0x009896800000995d */ /* 0x004fea0003900000 */
[----:B------:R-:W2:Y:S02]  /*15e00*/  @!P1 SYNCS.PHASECHK.TRANS64 P1, [R5+URZ+0x30830], R0 ;  /* 0x03083000050095a7 */ /* 0x000ea4000802007f */
[----:B--2---:R-:W-:Y:S05]  /*15e10*/  @!P1 BRA `(.L_x_4564) ;  /* 0xfffffffc00ec9947 */ /* 0x004fea000383ffff */
[----:B------:R-:W-:Y:S05]  /*15e20*/  BRA `(.L_x_4563) ;  /* 0xfffffee800987947 */ /* 0x000fea000383ffff */
.L_x_4568:
[----:B-1----:R-:W-:-:S04]  /*15e30*/  IMAD.U32 R3, RZ, RZ, UR5 ;  /* 0x00000005ff037e24 */ /* 0x002fc8000f8e00ff */
[----:B------:R1:W2:Y:S03]  /*15e40*/  SYNCS.PHASECHK.TRANS64.TRYWAIT P1, [R3+URZ+0x30850], R0 ;  /* 0x03085000030075a7 */ /* 0x0002a6000802017f */
[----:B--2---:R-:W-:Y:S05]  /*15e50*/  @!P1 NANOSLEEP.SYNCS 0x989680 ;  /* 0x009896800000995d */ /* 0x004fea0003900000 */
[----:B------:R-:W2:Y:S02]  /*15e60*/  @!P1 SYNCS.PHASECHK.TRANS64 P1, [R3+URZ+0x30850], R0 ;  /* 0x03085000030095a7 */ /* 0x000ea4000802007f */
[----:B--2---:R-:W-:Y:S05]  /*15e70*/  @!P1 BRA `(.L_x_4568) ;  /* 0xfffffffc00ec9947 */ /* 0x004fea000383ffff */
[----:B------:R-:W-:Y:S05]  /*15e80*/  BRA `(.L_x_4567) ;  /* 0xfffffef400407947 */ /* 0x000fea000383ffff */
.L_x_4587:
[----:B-1----:R-:W-:-:S04]  /*15e90*/  IMAD.U32 R5, RZ, RZ, UR6 ;  /* 0x00000006ff057e24 */ /* 0x002fc8000f8e00ff */
[----:B------:R1:W2:Y:S03]  /*15ea0*/  SYNCS.PHASECHK.TRANS64.TRYWAIT P1, [R5+URZ+0x30830], R0 ;  /* 0x03083000050075a7 */ /* 0x0002a6000802017f */
[----:B--2---:R-:W-:Y:S05]  /*15eb0*/  @!P1 NANOSLEEP.SYNCS 0x989680 ;  /* 0x009896800000995d */ /* 0x004fea0003900000 */
[----:B------:R-:W2:Y:S02]  /*15ec0*/  @!P1 SYNCS.PHASECHK.TRANS64 P1, [R5+URZ+0x30830], R0 ;  /* 0x03083000050095a7 */ /* 0x000ea4000802007f */
[----:B--2---:R-:W-:Y:S05]  /*15ed0*/  @!P1 BRA `(.L_x_4587) ;  /* 0xfffffffc00ec9947 */ /* 0x004fea000383ffff */
[----:B------:R-:W-:Y:S05]  /*15ee0*/  BRA `(.L_x_4586) ;  /* 0xffffff1c00247947 */ /* 0x000fea000383ffff */
.L_x_4591:
[----:B-1----:R-:W-:-:S04]  /*15ef0*/  IMAD.U32 R3, RZ, RZ, UR5 ;  /* 0x00000005ff037e24 */ /* 0x002fc8000f8e00ff */
[----:B------:R1:W2:Y:S03]  /*15f00*/  SYNCS.PHASECHK.TRANS64.TRYWAIT P1, [R3+URZ+0x30850], R0 ;  /* 0x03085000030075a7 */ /* 0x0002a6000802017f */
[----:B--2---:R-:W-:Y:S05]  /*15f10*/  @!P1 NANOSLEEP.SYNCS 0x989680 ;  /* 0x009896800000995d */ /* 0x004fea0003900000 */
[----:B------:R-:W2:Y:S02]  /*15f20*/  @!P1 SYNCS.PHASECHK.TRANS64 P1, [R3+URZ+0x30850], R0 ;  /* 0x03085000030095a7 */ /* 0x000ea4000802007f */
[----:B--2---:R-:W-:Y:S05]  /*15f30*/  @!P1 BRA `(.L_x_4591) ;  /* 0xfffffffc00ec9947 */ /* 0x004fea000383ffff */
[----:B------:R-:W-:Y:S05]  /*15f40*/  BRA `(.L_x_4590) ;  /* 0xffffff2400cc7947 */ /* 0x000fea000383ffff */
.L_x_4599:
[----:B-1----:R-:W-:-:S04]  /*15f50*/  IMAD.U32 R5, RZ, RZ, UR5 ;  /* 0x00000005ff057e24 */ /* 0x002fc8000f8e00ff */
[----:B------:R1:W2:Y:S03]  /*15f60*/  SYNCS.PHASECHK.TRANS64.TRYWAIT P1, [R5+URZ+0x30830], R0 ;  /* 0x03083000050075a7 */ /* 0x0002a6000802017f */
[----:B--2---:R-:W-:Y:S05]  /*15f70*/  @!P1 NANOSLEEP.SYNCS 0x989680 ;  /* 0x009896800000995d */ /* 0x004fea0003900000 */
[----:B------:R-:W2:Y:S02]  /*15f80*/  @!P1 SYNCS.PHASECHK.TRANS64 P1, [R5+URZ+0x30830], R0 ;  /* 0x03083000050095a7 */ /* 0x000ea4000802007f */
[----:B--2---:R-:W-:Y:S05]  /*15f90*/  @!P1 BRA `(.L_x_4599) ;  /* 0xfffffffc00ec9947 */ /* 0x004fea000383ffff */
[----:B------:R-:W-:Y:S05]  /*15fa0*/  BRA `(.L_x_4598) ;  /* 0xffffff3800947947 */ /* 0x000fea000383ffff */
.L_x_4603:
[----:B-1----:R-:W-:-:S04]  /*15fb0*/  IMAD.U32 R3, RZ, RZ, UR5 ;  /* 0x00000005ff037e24 */ /* 0x002fc8000f8e00ff */
[----:B------:R1:W2:Y:S03]  /*15fc0*/  SYNCS.PHASECHK.TRANS64.TRYWAIT P1, [R3+URZ+0x30850], R0 ;  /* 0x03085000030075a7 */ /* 0x0002a6000802017f */
[----:B--2---:R-:W-:Y:S05]  /*15fd0*/  @!P1 NANOSLEEP.SYNCS 0x989680 ;  /* 0x009896800000995d */ /* 0x004fea0003900000 */
[----:B------:R-:W2:Y:S02]  /*15fe0*/  @!P1 SYNCS.PHASECHK.TRANS64 P1, [R3+URZ+0x30850], R0 ;  /* 0x03085000030095a7 */ /* 0x000ea4000802007f */
[----:B--2---:R-:W-:Y:S05]  /*15ff0*/  @!P1 BRA `(.L_x_4603) ;  /* 0xfffffffc00ec9947 */ /* 0x004fea000383ffff */
[----:B------:R-:W-:Y:S05]  /*16000*/  BRA `(.L_x_4602) ;  /* 0xffffff44003c7947 */ /* 0x000fea000383ffff */
.L_x_4618:
[----:B-1----:R-:W-:-:S04]  /*16010*/  IMAD.U32 R3, RZ, RZ, UR5 ;  /* 0x00000005ff037e24 */ /* 0x002fc8000f8e00ff */
[----:B------:R1:W2:Y:S03]  /*16020*/  SYNCS.PHASECHK.TRANS64.TRYWAIT P1, [R3+URZ+0x30850], R2 ;  /* 0x03085002030075a7 */ /* 0x0002a6000802017f */
[----:B--2---:R-:W-:Y:S05]  /*16030*/  @!P1 NANOSLEEP.SYNCS 0x989680 ;  /* 0x009896800000995d */ /* 0x004fea0003900000 */
[----:B------:R-:W2:Y:S02]  /*16040*/  @!P1 SYNCS.PHASECHK.TRANS64 P1, [R3+URZ+0x30850], R2 ;  /* 0x03085002030095a7 */ /* 0x000ea4000802007f */
[----:B--2---:R-:W-:Y:S05]  /*16050*/  @!P1 BRA `(.L_x_4618) ;  /* 0xfffffffc00ec9947 */ /* 0x004fea000383ffff */
[----:B------:R-:W-:Y:S05]  /*16060*/  BRA `(.L_x_4617) ;  /* 0xffffff7000047947 */ /* 0x000fea000383ffff */
.L_x_4669:
        /* <DEDUP_REMOVED lines=11> */
.L_x_4736:
[----:B------:R-:W-:Y:S05]  /*16120*/  BSYNC B0 ;  /* 0x0000000000007941 */ /* 0x000fea0003800000 */
.L_x_4735:
[----:B------:R-:W-:Y:S05]  /*16130*/  BRA `(.L_x_4737) ;  /* 0xffffffbc00447947 */ /* 0x000fea000383ffff */
.L_x_4672:
[----:B0-----:R0:W1:Y:S02]  /*16140*/  SYNCS.PHASECHK.TRANS64.TRYWAIT P0, [R7+URZ+0x30840], R2 ;  /* 0x03084002070075a7 */ /* 0x001064000800017f */
[----:B-1----:R-:W-:Y:S05]  /*16150*/  @!P0 NANOSLEEP.SYNCS 0x989680 ;  /* 0x009896800000895d */ /* 0x002fea0003900000 */
[----:B------:R-:W1:Y:S02]  /*16160*/  @!P0 SYNCS.PHASECHK.TRANS64 P0, [R7+URZ+0x30840], R2 ;  /* 0x03084002070085a7 */ /* 0x000e64000800007f */
[----:B-1----:R-:W-:Y:S05]  /*16170*/  @!P0 BRA `(.L_x_4672) ;  /* 0xfffffffc00f08947 */ /* 0x002fea000383ffff */
[----:B------:R-:W-:Y:S05]  /*16180*/  BRA `(.L_x_4738) ;  /* 0xffffffbc00bc7947 */ /* 0x000fea000383ffff */
.L_x_4673:
        /* <DEDUP_REMOVED lines=8> */
.L_x_4740:
[----:B------:R-:W-:Y:S05]  /*16210*/  BSYNC B0 ;  /* 0x0000000000007941 */ /* 0x000fea0003800000 */
.L_x_4739:
        /* <DEDUP_REMOVED lines=9> */
.L_x_4741:
[----:B------:R-:W-:Y:S02]  /*162b0*/  IMAD.MOV.U32 R13, RZ, RZ, R0 ;  /* 0x000000ffff0d7224 */ /* 0x000fe400078e0000 */
[----:B------:R-:W-:Y:S02]  /*162c0*/  IMAD.MOV.U32 R12, RZ, RZ, 0x1 ;  /* 0x00000001ff0c7424 */ /* 0x000fe400078e00ff */
[----:B------:R-:W-:-:S07]  /*162d0*/  IMAD.MOV.U32 R3, RZ, RZ, R14 ;  /* 0x000000ffff037224 */ /* 0x000fce00078e000e */
[----:B------:R-:W-:Y:S05]  /*162e0*/  WARPSYNC.COLLECTIVE R15, `(.L_x_4742) ;  /* 0x000000000f087348 */ /* 0x000fea0003c00000 */
[----:B------:R0:W1:Y:S02]  /*162f0*/  SHFL.IDX P6, R14, R13, R12, R11 ;  /* 0x0000000c0d0e7389 */ /* 0x00006400000c000b */
[----:B01----:R-:W-:Y:S01]  /*16300*/  ENDCOLLECTIVE ;  /* 0x000000000000791b */ /* 0x003fe20003800000 */
.L_x_4742:
        /* <DEDUP_REMOVED lines=17> */
.L_x_4743:
[----:B------:R-:W-:Y:S02]  /*16420*/  @P1 IMAD R8, R5, 0x2, R17 ;  /* 0x0000000205081824 */ /* 0x000fe400078e0211 */
[----:B------:R-:W-:Y:S02]  /*16430*/  IMAD.MOV.U32 R13, RZ, RZ, R0 ;  /* 0x000000ffff0d7224 */ /* 0x000fe400078e0000 */
[----:B------:R-:W-:Y:S02]  /*16440*/  IMAD.MOV.U32 R12, RZ, RZ, 0x2 ;  /* 0x00000002ff0c7424 */ /* 0x000fe400078e00ff */
[----:B------:R-:W-:-:S07]  /*16450*/  IMAD.MOV.U32 R3, RZ, RZ, R14 ;  /* 0x000000ffff037224 */ /* 0x000fce00078e000e */
[----:B------:R-:W-:Y:S05]  /*16460*/  WARPSYNC.COLLECTIVE R15, `(.L_x_4744) ;  /* 0x000000000f087348 */ /* 0x000fea0003c00000 */
[----:B------:R0:W1:Y:S02]  /*16470*/  SHFL.IDX P6, R14, R13, R12, R11 ;  /* 0x0000000c0d0e7389 */ /* 0x00006400000c000b */
[----:B01----:R-:W-:Y:S01]  /*16480*/  ENDCOLLECTIVE ;  /* 0x000000000000791b */ /* 0x003fe20003800000 */
.L_x_4744:
        /* <DEDUP_REMOVED lines=17> */
.L_x_4745:
[----:B------:R-:W-:Y:S02]  /*165a0*/  @P1 IMAD R8, R5, 0x2, R17 ;  /* 0x0000000205081824 */ /* 0x000fe400078e0211 */
[----:B------:R-:W-:Y:S02]  /*165b0*/  IMAD.MOV.U32 R13, RZ, RZ, R0 ;  /* 0x000000ffff0d7224 */ /* 0x000fe400078e0000 */
[----:B------:R-:W-:Y:S02]  /*165c0*/  IMAD.MOV.U32 R12, RZ, RZ, 0x3 ;  /* 0x00000003ff0c7424 */ /* 0x000fe400078e00ff */
[----:B------:R-:W-:-:S07]  /*165d0*/  IMAD.MOV.U32 R3, RZ, RZ, R14 ;  /* 0x000000ffff037224 */ /* 0x000fce00078e000e */
[----:B------:R-:W-:Y:S05]  /*165e0*/  WARPSYNC.COLLECTIVE R15, `(.L_x_4746) ;  /* 0x000000000f087348 */ /* 0x000fea0003c00000 */
[----:B------:R0:W1:Y:S02]  /*165f0*/  SHFL.IDX P6, R14, R13, R12, R11 ;  /* 0x0000000c0d0e7389 */ /* 0x00006400000c000b */
[----:B01----:R-:W-:Y:S01]  /*16600*/  ENDCOLLECTIVE ;  /* 0x000000000000791b */ /* 0x003fe20003800000 */
.L_x_4746:
        /* <DEDUP_REMOVED lines=17> */
.L_x_4747:
[----:B------:R-:W-:Y:S02]  /*16720*/  @P1 IMAD R8, R5, 0x2, R17 ;  /* 0x0000000205081824 */ /* 0x000fe400078e0211 */
[----:B------:R-:W-:Y:S02]  /*16730*/  IMAD.MOV.U32 R13, RZ, RZ, R0 ;  /* 0x000000ffff0d7224 */ /* 0x000fe400078e0000 */
[----:B------:R-:W-:Y:S02]  /*16740*/  IMAD.MOV.U32 R12, RZ, RZ, 0x4 ;  /* 0x00000004ff0c7424 */ /* 0x000fe400078e00ff */
[----:B------:R-:W-:-:S07]  /*16750*/  IMAD.MOV.U32 R3, RZ, RZ, R14 ;  /* 0x000000ffff037224 */ /* 0x000fce00078e000e */
[----:B------:R-:W-:Y:S05]  /*16760*/  WARPSYNC.COLLECTIVE R15, `(.L_x_4748) ;  /* 0x000000000f087348 */ /* 0x000fea0003c00000 */
[----:B------:R0:W1:Y:S02]  /*16770*/  SHFL.IDX P6, R14, R13, R12, R11 ;  /* 0x0000000c0d0e7389 */ /* 0x00006400000c000b */
[----:B01----:R-:W-:Y:S01]  /*16780*/  ENDCOLLECTIVE ;  /* 0x000000000000791b */ /* 0x003fe20003800000 */
.L_x_4748:
        /* <DEDUP_REMOVED lines=17> */
.L_x_4749:
[----:B------:R-:W-:Y:S02]  /*168a0*/  @P1 IMAD R8, R5, 0x2, R17 ;  /* 0x0000000205081824 */ /* 0x000fe400078e0211 */
[----:B------:R-:W-:Y:S02]  /*168b0*/  IMAD.MOV.U32 R13, RZ, RZ, R0 ;  /* 0x000000ffff0d7224 */ /* 0x000fe400078e0000 */
[----:B------:R-:W-:Y:S02]  /*168c0*/  IMAD.MOV.U32 R12, RZ, RZ, 0x5 ;  /* 0x00000005ff0c7424 */ /* 0x000fe400078e00ff */
[----:B------:R-:W-:-:S07]  /*168d0*/  IMAD.MOV.U32 R3, RZ, RZ, R14 ;  /* 0x000000ffff037224 */ /* 0x000fce00078e000e */
[----:B------:R-:W-:Y:S05]  /*168e0*/  WARPSYNC.COLLECTIVE R15, `(.L_x_4750) ;  /* 0x000000000f087348 */ /* 0x000fea0003c00000 */
[----:B------:R0:W1:Y:S02]  /*168f0*/  SHFL.IDX P6, R14, R13, R12, R11 ;  /* 0x0000000c0d0e7389 */ /* 0x00006400000c000b */
[----:B01----:R-:W-:Y:S01]  /*16900*/  ENDCOLLECTIVE ;  /* 0x000000000000791b */ /* 0x003fe20003800000 */
.L_x_4750:
        /* <DEDUP_REMOVED lines=10> */
.L_x_4751:
        /* <DEDUP_REMOVED lines=8> */
.L_x_4678:
        /* <DEDUP_REMOVED lines=9> */
.L_x_4753:
[C---:B------:R-:W-:Y:S01]  /*16ac0*/  VIADD R6, R25.reuse, 0x10 ;  /* 0x0000001019067836 */ /* 0x040fe20000000000 */
[----:B------:R-:W-:Y:S01]  /*16ad0*/  ISETP.GE.AND P1, PT, R25, R29, PT ;  /* 0x0000001d1900720c */ /* 0x000fe20003f26270 */
[----:B------:R-:W-:Y:S02]  /*16ae0*/  IMAD.MOV.U32 R13, RZ, RZ, R0 ;  /* 0x000000ffff0d7224 */ /* 0x000fe400078e0000 */
[----:B------:R-:W-:-:S10]  /*16af0*/  IMAD.MOV.U32 R2, RZ, RZ, R14 ;  /* 0x000000ffff027224 */ /* 0x000fd400078e000e */
[----:B------:R-:W-:Y:S05]  /*16b00*/  WARPSYNC.COLLECTIVE R15, `(.L_x_4754) ;  /* 0x000000000f087348 */ /* 0x000fea0003c00000 */
[----:B------:R0:W1:Y:S02]  /*16b10*/  SHFL.IDX P6, R14, R13, R12, R11 ;  /* 0x0000000c0d0e7389 */ /* 0x00006400000c000b */
[----:B01----:R-:W-:Y:S01]  /*16b20*/  ENDCOLLECTIVE ;  /* 0x000000000000791b */ /* 0x003fe20003800000 */
.L_x_4754:
[----:B------:R-:W-:Y:S02]  /*16b30*/  IMAD.MOV.U32 R13, RZ, RZ, R4 ;  /* 0x000000ffff0d7224 */ /* 0x000fe400078e0004 */
[----:B------:R-:W-:Y:S02]  /*16b40*/  IMAD.MOV.U32 R12, RZ, RZ, 0x1 ;  /* 0x00000001ff0c7424 */ /* 0x000fe400078e00ff */
[----:B------:R-:W-:-:S07]  /*16b50*/  IMAD.MOV.U32 R3, RZ, RZ, R14 ;  /* 0x000000ffff037224 */ /* 0x000fce00078e000e */
[----:B------:R-:W-:Y:S05]  /*16b60*/  WARPSYNC.COLLECTIVE R15, `(.L_x_4755) ;  /* 0x000000000f087348 */ /* 0x000fea0003c00000 */
[----:B------:R0:W1:Y:S02]  /*16b70*/  SHFL.IDX P6, R14, R13, R12, R11 ;  /* 0x0000000c0d0e7389 */ /* 0x00006400000c000b */
[----:B01----:R-:W-:Y:S01]  /*16b80*/  ENDCOLLECTIVE ;  /* 0x000000000000791b */ /* 0x003fe20003800000 */
.L_x_4755:
[----:B------:R-:W-:-:S05]  /*16b90*/  @!P1 LEA R5, P4, R32, R3, 0x1 ;  /* 0x0000000320059211 */ /* 0x000fca00078808ff */
[----:B------:R-:W-:Y:S02]  /*16ba0*/  @!P1 IMAD.X R3, RZ, RZ, R2, P4 ;  /* 0x000000ffff039224 */ /* 0x000fe400020e0602 */
[----:B------:R-:W-:Y:S02]  /*16bb0*/  @!P1 IMAD.MOV.U32 R2, RZ, RZ, R5 ;  /* 0x000000ffff029224 */ /* 0x000fe400078e0005 */
[----:B------:R-:W-:-:S03]  /*16bc0*/  IMAD.MOV.U32 R13, RZ, RZ, R0 ;  /* 0x000000ffff0d7224 */ /* 0x000fc600078e0000 */
[----:B------:R-:W-:Y:S01]  /*16bd0*/  @!PT LDS RZ, [RZ] ;  /* 0x00000000fffff984 */ /* 0x000fe20000000800 */
[----:B------:R-:W-:Y:S01]  /*16be0*/  @!PT LDS RZ, [RZ] ;  /* 0x00000000fffff984 */ /* 0x000fe20000000800 */
[----:B------:R-:W-:Y:S01]  /*16bf0*/  @!PT LDS RZ, [RZ] ;  /* 0x00000000fffff984 */ /* 0x000fe20000000800 */
        /* <DEDUP_REMOVED lines=8> */
.L_x_4756:
[----:B------:R-:W-:Y:S02]  /*16c80*/  IMAD.MOV.U32 R13, RZ, RZ, R4 ;  /* 0x000000ffff0d7224 */ /* 0x000fe400078e0004 */
[----:B------:R-:W-:Y:S02]  /*16c90*/  IMAD.MOV.U32 R12, RZ, RZ, 0x2 ;  /* 0x00000002ff0c7424 */ /* 0x000fe400078e00ff */
[----:B------:R-:W-:-:S07]  /*16ca0*/  IMAD.MOV.U32 R3, RZ, RZ, R14 ;  /* 0x000000ffff037224 */ /* 0x000fce00078e000e */
[----:B------:R-:W-:Y:S05]  /*16cb0*/  WARPSYNC.COLLECTIVE R15, `(.L_x_4757) ;  /* 0x000000000f087348 */ /* 0x000fea0003c00000 */
[----:B------:R0:W1:Y:S02]  /*16cc0*/  SHFL.IDX P6, R14, R13, R12, R11 ;  /* 0x0000000c0d0e7389 */ /* 0x00006400000c000b */
[----:B01----:R-:W-:Y:S01]  /*16cd0*/  ENDCOLLECTIVE ;  /* 0x000000000000791b */ /* 0x003fe20003800000 */
.L_x_4757:
        /* <DEDUP_REMOVED lines=17> */
.L_x_4758:
[----:B------:R-:W-:Y:S02]  /*16df0*/  IMAD.MOV.U32 R13, RZ, RZ, R4 ;  /* 0x000000ffff0d7224 */ /* 0x000fe400078e0004 */
[----:B------:R-:W-:Y:S02]  /*16e00*/  IMAD.MOV.U32 R12, RZ, RZ, 0x3 ;  /* 0x00000003ff0c7424 */ /* 0x000fe400078e00ff */
[----:B------:R-:W-:-:S07]  /*16e10*/  IMAD.MOV.U32 R3, RZ, RZ, R14 ;  /* 0x000000ffff037224 */ /* 0x000fce00078e000e */
[----:B------:R-:W-:Y:S05]  /*16e20*/  WARPSYNC.COLLECTIVE R15, `(.L_x_4759) ;  /* 0x000000000f087348 */ /* 0x000fea0003c00000 */
[----:B------:R0:W1:Y:S02]  /*16e30*/  SHFL.IDX P6, R14, R13, R12, R11 ;  /* 0x0000000c0d0e7389 */ /* 0x00006400000c000b */
[----:B01----:R-:W-:Y:S01]  /*16e40*/  ENDCOLLECTIVE ;  /* 0x000000000000791b */ /* 0x003fe20003800000 */
.L_x_4759:
        /* <DEDUP_REMOVED lines=17> */
.L_x_4760:
[----:B------:R-:W-:Y:S02]  /*16f60*/  IMAD.MOV.U32 R13, RZ, RZ, R4 ;  /* 0x000000ffff0d7224 */ /* 0x000fe400078e0004 */
[----:B------:R-:W-:Y:S02]  /*16f70*/  IMAD.MOV.U32 R12, RZ, RZ, 0x4 ;  /* 0x00000004ff0c7424 */ /* 0x000fe400078e00ff */
[----:B------:R-:W-:-:S07]  /*16f80*/  IMAD.MOV.U32 R3, RZ, RZ, R14 ;  /* 0x000000ffff037224 */ /* 0x000fce00078e000e */
[----:B------:R-:W-:Y:S05]  /*16f90*/  WARPSYNC.COLLECTIVE R15, `(.L_x_4761) ;  /* 0x000000000f087348 */ /* 0x000fea0003c00000 */
[----:B------:R0:W1:Y:S02]  /*16fa0*/  SHFL.IDX P6, R14, R13, R12, R11 ;  /* 0x0000000c0d0e7389 */ /* 0x00006400000c000b */
[----:B01----:R-:W-:Y:S01]  /*16fb0*/  ENDCOLLECTIVE ;  /* 0x000000000000791b */ /* 0x003fe20003800000 */
.L_x_4761:
        /* <DEDUP_REMOVED lines=17> */
.L_x_4762:
[----:B------:R-:W-:Y:S02]  /*170d0*/  IMAD.MOV.U32 R13, RZ, RZ, R4 ;  /* 0x000000ffff0d7224 */ /* 0x000fe400078e0004 */
[----:B------:R-:W-:Y:S02]  /*170e0*/  IMAD.MOV.U32 R12, RZ, RZ, 0x5 ;  /* 0x00000005ff0c7424 */ /* 0x000fe400078e00ff */
[----:B------:R-:W-:-:S07]  /*170f0*/  IMAD.MOV.U32 R3, RZ, RZ, R14 ;  /* 0x000000ffff037224 */ /* 0x000fce00078e000e */
[----:B------:R-:W-:Y:S05]  /*17100*/  WARPSYNC.COLLECTIVE R15, `(.L_x_4763) ;  /* 0x000000000f087348 */ /* 0x000fea0003c00000 */
[----:B------:R0:W1:Y:S02]  /*17110*/  SHFL.IDX P6, R14, R13, R12, R11 ;  /* 0x0000000c0d0e7389 */ /* 0x00006400000c000b */
[----:B01----:R-:W-:Y:S01]  /*17120*/  ENDCOLLECTIVE ;  /* 0x000000000000791b */ /* 0x003fe20003800000 */
.L_x_4763:
        /* <DEDUP_REMOVED lines=17> */
.L_x_4764:
[----:B------:R-:W-:Y:S02]  /*17240*/  IMAD.MOV.U32 R13, RZ, RZ, R4 ;  /* 0x000000ffff0d7224 */ /* 0x000fe400078e0004 */
[----:B------:R-:W-:Y:S02]  /*17250*/  IMAD.MOV.U32 R12, RZ, RZ, 0x6 ;  /* 0x00000006ff0c7424 */ /* 0x000fe400078e00ff */
[----:B------:R-:W-:-:S07]  /*17260*/  IMAD.MOV.U32 R3, RZ, RZ, R14 ;  /* 0x000000ffff037224 */ /* 0x000fce00078e000e */
[----:B------:R-:W-:Y:S05]  /*17270*/  WARPSYNC.COLLECTIVE R15, `(.L_x_4765) ;  /* 0x000000000f087348 */ /* 0x000fea0003c00000 */
[----:B------:R0:W1:Y:S02]  /*17280*/  SHFL.IDX P6, R14, R13, R12, R11 ;  /* 0x0000000c0d0e7389 */ /* 0x00006400000c000b */
[----:B01----:R-:W-:Y:S01]  /*17290*/  ENDCOLLECTIVE ;  /* 0x000000000000791b */ /* 0x003fe20003800000 */
.L_x_4765:
        /* <DEDUP_REMOVED lines=17> */
.L_x_4766:
[----:B------:R-:W-:Y:S02]  /*173b0*/  IMAD.MOV.U32 R13, RZ, RZ, R4 ;  /* 0x000000ffff0d7224 */ /* 0x000fe400078e0004 */
[----:B------:R-:W-:Y:S02]  /*173c0*/  IMAD.MOV.U32 R12, RZ, RZ, 0x7 ;  /* 0x00000007ff0c7424 */ /* 0x000fe400078e00ff */
[----:B------:R-:W-:-:S07]  /*173d0*/  IMAD.MOV.U32 R3, RZ, RZ, R14 ;  /* 0x000000ffff037224 */ /* 0x000fce00078e000e */
[----:B------:R-:W-:Y:S05]  /*173e0*/  WARPSYNC.COLLECTIVE R15, `(.L_x_4767) ;  /* 0x000000000f087348 */ /* 0x000fea0003c00000 */
[----:B------:R0:W1:Y:S02]  /*173f0*/  SHFL.IDX P6, R14, R13, R12, R11 ;  /* 0x0000000c0d0e7389 */ /* 0x00006400000c000b */
[----:B01----:R-:W-:Y:S01]  /*17400*/  ENDCOLLECTIVE ;  /* 0x000000000000791b */ /* 0x003fe20003800000 */
.L_x_4767:
[----:B------:R-:W-:-:S05]  /*17410*/  @!P1 LEA R5, P4, R32, R3, 0x1 ;  /* 0x0000000320059211 */ /* 0x000fca00078808ff */
[----:B------:R-:W-:Y:S02]  /*17420*/  @!P1 IMAD.X R6, RZ, RZ, R2, P4 ;  /* 0x000000ffff069224 */ /* 0x000fe400020e0602 */
[----:B------:R-:W-:Y:S02]  /*17430*/  @!P1 IMAD.MOV.U32 R2, RZ, RZ, R5 ;  /* 0x000000ffff029224 */ /* 0x000fe400078e0005 */
        /* <DEDUP_REMOVED lines=9> */
[----:B0-----:R-:W-:Y:S05]  /*174d0*/  WARPSYNC.COLLECTIVE R15, `(.L_x_4768) ;  /* 0x000000000f087348 */ /* 0x001fea0003c00000 */
[----:B------:R1:W2:Y:S02]  /*174e0*/  SHFL.IDX P6, R14, R13, R12, R11 ;  /* 0x0000000c0d0e7389 */ /* 0x0002a400000c000b */
[----:B012---:R-:W-:Y:S01]  /*174f0*/  ENDCOLLECTIVE ;  /* 0x000000000000791b */ /* 0x007fe20003800000 */
.L_x_4768:
[----:B------:R-:W-:Y:S05]  /*17500*/  BRA `(.L_x_4769) ;  /* 0xffffffbc00507947 */ /* 0x000fea000383ffff */
.L_x_4683:
[----:B0-----:R0:W1:Y:S02]  /*17510*/  SYNCS.PHASECHK.TRANS64.TRYWAIT P0, [R17+URZ+0x30820], R0 ;  /* 0x03082000110075a7 */ /* 0x001064000800017f */
[----:B-1----:R-:W-:Y:S05]  /*17520*/  @!P0 NANOSLEEP.SYNCS 0x989680 ;  /* 0x009896800000895d */ /* 0x002fea0003900000 */
[----:B------:R-:W1:Y:S02]  /*17530*/  @!P0 SYNCS.PHASECHK.TRANS64 P0, [R17+URZ+0x30820], R0 ;  /* 0x03082000110085a7 */ /* 0x000e64000800007f */
[----:B-1----:R-:W-:Y:S05]  /*17540*/  @!P0 BRA `(.L_x_4683) ;  /* 0xfffffffc00f08947 */ /* 0x002fea000383ffff */
[----:B------:R-:W-:Y:S05]  /*17550*/  BRA `(.L_x_4770) ;  /* 0xffffffbc00c87947 */ /* 0x000fea000383ffff */
.L_x_4688:
[----:B0-----:R0:W1:Y:S02]  /*17560*/  SYNCS.PHASECHK.TRANS64.TRYWAIT P0, [R7+URZ+0x30840], R2 ;  /* 0x03084002070075a7 */ /* 0x001064000800017f */
[----:B-1----:R-:W-:Y:S05]  /*17570*/  @!P0 NANOSLEEP.SYNCS 0x989680 ;  /* 0x009896800000895d */ /* 0x002fea0003900000 */
[----:B------:R-:W1:Y:S02]  /*17580*/  @!P0 SYNCS.PHASECHK.TRANS64 P0, [R7+URZ+0x30840], R2 ;  /* 0x03084002070085a7 */ /* 0x000e64000800007f */
[----:B-1----:R-:W-:Y:S05]  /*17590*/  @!P0 BRA `(.L_x_4688) ;  /* 0xfffffffc00f08947 */ /* 0x002fea000383ffff */
[----:B------:R-:W-:Y:S05]  /*175a0*/  BRA `(.L_x_4771) ;  /* 0xffffffc000a87947 */ /* 0x000fea000383ffff */
.L_x_4689:
        /* <DEDUP_REMOVED lines=8> */
.L_x_4773:
[----:B------:R-:W-:Y:S05]  /*17630*/  BSYNC B1 ;  /* 0x0000000000017941 */ /* 0x000fea0003800000 */
.L_x_4772:
        /* <DEDUP_REMOVED lines=12> */
.L_x_4774:
[----:B------:R-:W-:Y:S02]  /*17700*/  IMAD R5, R5, 0x2, R17 ;  /* 0x0000000205057824 */ /* 0x000fe400078e0211 */
[----:B------:R-:W-:Y:S02]  /*17710*/  IMAD.MOV.U32 R13, RZ, RZ, R6 ;  /* 0x000000ffff0d7224 */ /* 0x000fe400078e0006 */
[----:B------:R-:W-:Y:S02]  /*17720*/  IMAD.MOV.U32 R12, RZ, RZ, 0x1 ;  /* 0x00000001ff0c7424 */ /* 0x000fe400078e00ff */
[----:B------:R-:W-:-:S07]  /*17730*/  IMAD.MOV.U32 R2, RZ, RZ, R14 ;  /* 0x000000ffff027224 */ /* 0x000fce00078e000e */
[----:B------:R-:W-:Y:S05]  /*17740*/  WARPSYNC.COLLECTIVE R15, `(.L_x_4775) ;  /* 0x000000000f087348 */ /* 0x000fea0003c00000 */
[----:B------:R0:W1:Y:S02]  /*17750*/  SHFL.IDX P6, R14, R13, R12, R11 ;  /* 0x0000000c0d0e7389 */ /* 0x00006400000c000b */
[----:B01----:R-:W-:Y:S01]  /*17760*/  ENDCOLLECTIVE ;  /* 0x000000000000791b */ /* 0x003fe20003800000 */
.L_x_4775:
        /* <DEDUP_REMOVED lines=13> */
.L_x_4776:
[----:B------:R-:W-:Y:S02]  /*17840*/  IMAD.MOV.U32 R13, RZ, RZ, R6 ;  /* 0x000000ffff0d7224 */ /* 0x000fe400078e0006 */
[----:B------:R-:W-:Y:S02]  /*17850*/  IMAD.MOV.U32 R12, RZ, RZ, 0x2 ;  /* 0x00000002ff0c7424 */ /* 0x000fe400078e00ff */
[----:B------:R-:W-:-:S07]  /*17860*/  IMAD.MOV.U32 R2, RZ, RZ, R14 ;  /* 0x000000ffff027224 */ /* 0x000fce00078e000e */
[----:B------:R-:W-:Y:S05]  /*17870*/  WARPSYNC.COLLECTIVE R15, `(.L_x_4777) ;  /* 0x000000000f087348 */ /* 0x000fea0003c00000 */
[----:B------:R0:W1:Y:S02]  /*17880*/  SHFL.IDX P6, R14, R13, R12, R11 ;  /* 0x0000000c0d0e7389 */ /* 0x00006400000c000b */
[----:B01----:R-:W-:Y:S01]  /*17890*/  ENDCOLLECTIVE ;  /* 0x000000000000791b */ /* 0x003fe20003800000 */
.L_x_4777:
        /* <DEDUP_REMOVED lines=13> */
.L_x_4778:
[----:B------:R-:W-:Y:S02]  /*17970*/  IMAD.MOV.U32 R13, RZ, RZ, R6 ;  /* 0x000000ffff0d7224 */ /* 0x000fe400078e0006 */
[----:B------:R-:W-:Y:S02]  /*17980*/  IMAD.MOV.U32 R12, RZ, RZ, 0x3 ;  /* 0x00000003ff0c7424 */ /* 0x000fe400078e00ff */
[----:B------:R-:W-:-:S07]  /*17990*/  IMAD.MOV.U32 R2, RZ, RZ, R14 ;  /* 0x000000ffff027224 */ /* 0x000fce00078e000e */
[----:B------:R-:W-:Y:S05]  /*179a0*/  WARPSYNC.COLLECTIVE R15, `(.L_x_4779) ;  /* 0x000000000f087348 */ /* 0x000fea0003c00000 */
[----:B------:R0:W1:Y:S02]  /*179b0*/  SHFL.IDX P6, R14, R13, R12, R11 ;  /* 0x0000000c0d0e7389 */ /* 0x00006400000c000b */
[----:B01----:R-:W-:Y:S01]  /*179c0*/  ENDCOLLECTIVE ;  /* 0x000000000000791b */ /* 0x003fe20003800000 */
.L_x_4779:
        /* <DEDUP_REMOVED lines=13> */
.L_x_4780:
[----:B------:R-:W-:Y:S02]  /*17aa0*/  IMAD.MOV.U32 R13, RZ, RZ, R6 ;  /* 0x000000ffff0d7224 */ /* 0x000fe400078e0006 */
[----:B------:R-:W-:Y:S02]  /*17ab0*/  IMAD.MOV.U32 R12, RZ, RZ, 0x4 ;  /* 0x00000004ff0c7424 */ /* 0x000fe400078e00ff */
[----:B------:R-:W-:-:S07]  /*17ac0*/  IMAD.MOV.U32 R2, RZ, RZ, R14 ;  /* 0x000000ffff027224 */ /* 0x000fce00078e000e */
[----:B------:R-:W-:Y:S05]  /*17ad0*/  WARPSYNC.COLLECTIVE R15, `(.L_x_4781) ;  /* 0x000000000f087348 */ /* 0x000fea0003c00000 */
[----:B------:R0:W1:Y:S02]  /*17ae0*/  SHFL.IDX P6, R14, R13, R12, R11 ;  /* 0x0000000c0d0e7389 */ /* 0x00006400000c000b */
[----:B01----:R-:W-:Y:S01]  /*17af0*/  ENDCOLLECTIVE ;  /* 0x000000000000791b */ /* 0x003fe20003800000 */
.L_x_4781:
        /* <DEDUP_REMOVED lines=13> */
.L_x_4782:
[----:B------:R-:W-:Y:S02]  /*17bd0*/  IMAD.MOV.U32 R13, RZ, RZ, R6 ;  /* 0x000000ffff0d7224 */ /* 0x000fe400078e0006 */
[----:B------:R-:W-:Y:S02]  /*17be0*/  IMAD.MOV.U32 R12, RZ, RZ, 0x5 ;  /* 0x00000005ff0c7424 */ /* 0x000fe400078e00ff */
[----:B------:R-:W-:-:S07]  /*17bf0*/  IMAD.MOV.U32 R2, RZ, RZ, R14 ;  /* 0x000000ffff027224 */ /* 0x000fce00078e000e */
[----:B------:R-:W-:Y:S05]  /*17c00*/  WARPSYNC.COLLECTIVE R15, `(.L_x_4783) ;  /* 0x000000000f087348 */ /* 0x000fea0003c00000 */
[----:B------:R0:W1:Y:S02]  /*17c10*/  SHFL.IDX P6, R14, R13, R12, R11 ;  /* 0x0000000c0d0e7389 */ /* 0x00006400000c000b */
[----:B01----:R-:W-:Y:S01]  /*17c20*/  ENDCOLLECTIVE ;  /* 0x000000000000791b */ /* 0x003fe20003800000 */
.L_x_4783:
[----:B------:R-:W-:-:S05]  /*17c30*/  IADD3 R2, P0, R2, R4, RZ ;  /* 0x0000000402027210 */ /* 0x000fca0007f1e0ff */
[----:B------:R-:W-:-:S05]  /*17c40*/  IMAD.X R3, RZ, RZ, R35, P0 ;  /* 0x000000ffff037224 */ /* 0x000fca00000e0623 */
[----:B------:R-:W-:Y:S01]  /*17c50*/  @!PT LDS RZ, [RZ] ;  /* 0x00000000fffff984 */ /* 0x000fe20000000800 */
[----:B------:R-:W-:Y:S01]  /*17c60*/  @!PT LDS RZ, [RZ] ;  /* 0x00000000fffff984 */ /* 0x000fe20000000800 */
[----:B------:R-:W-:Y:S01]  /*17c70*/  @!PT LDS RZ, [RZ] ;  /* 0x00000000fffff984 */ /* 0x000fe20000000800 */
[----:B------:R0:W-:Y:S01]  /*17c80*/  LDGSTS.E.BYPASS.LTC128B.128 [R5+0x20400], desc[UR36][R2.64], !P1 ;  /* 0x2040000002057fae */ /* 0x0001e2000c901d64 */
[----:B------:R-:W-:Y:S01]  /*17c90*/  IMAD.MOV.U32 R13, RZ, RZ, R8 ;  /* 0x000000ffff0d7224 */ /* 0x000fe200078e0008 */
[----:B------:R-:W-:Y:S02]  /*17ca0*/  LOP3.LUT P1, RZ, R16, 0x200000, RZ, 0xc0, !PT ;  /* 0x0020000010ff7812 */ /* 0x000fe4000782c0ff */
[----:B------:R0:W-:Y:S04]  /*17cb0*/  LDGSTS.E.BYPASS.LTC128B.128 [R5+0x23400], desc[UR36][R2.64+0x80], !P5 ;  /* 0x2340008002057fae */ /* 0x0001e8000e901d64 */
[----:B------:R0:W-:Y:S01]  /*17cc0*/  LDGSTS.E.BYPASS.LTC128B.128 [R5+0x26400], desc[UR36][R2.64+0x100], !P4 ;  /* 0x2640010002057fae */ /* 0x0001e2000e101d64 */
[----:B------:R-:W-:-:S07]  /*17cd0*/  IMAD.MOV.U32 R35, RZ, RZ, R14 ;  /* 0x000000ffff237224 */ /* 0x000fce00078e000e */
[----:B0-----:R-:W-:Y:S05]  /*17ce0*/  WARPSYNC.COLLECTIVE R15, `(.L_x_4784) ;  /* 0x000000000f087348 */ /* 0x001fea0003c00000 */
[----:B------:R1:W2:Y:S02]  /*17cf0*/  SHFL.IDX P6, R14, R13, R12, R11 ;  /* 0x0000000c0d0e7389 */ /* 0x0002a400000c000b */
[----:B012---:R-:W-:Y:S01]  /*17d00*/  ENDCOLLECTIVE ;  /* 0x000000000000791b */ /* 0x007fe20003800000 */
.L_x_4784:
[----:B------:R-:W-:Y:S01]  /*17d10*/  IMAD.MOV.U32 R2, RZ, RZ, R14 ;  /* 0x000000ffff027224 */ /* 0x000fe200078e000e */
[----:B------:R-:W-:Y:S06]  /*17d20*/  BRA `(.L_x_4785) ;  /* 0xffffffbc00d07947 */ /* 0x000fec000383ffff */
.L_x_4694:
[----:B0-----:R0:W2:Y:S02]  /*17d30*/  SYNCS.PHASECHK.TRANS64.TRYWAIT P0, [R6+URZ+0x30860], R2 ;  /* 0x03086002060075a7 */ /* 0x0010a4000800017f */
[----:B--2---:R-:W-:Y:S05]  /*17d40*/  @!P0 NANOSLEEP.SYNCS 0x989680 ;  /* 0x009896800000895d */ /* 0x004fea0003900000 */
[----:B------:R-:W2:Y:S02]  /*17d50*/  @!P0 SYNCS.PHASECHK.TRANS64 P0, [R6+URZ+0x30860], R2 ;  /* 0x03086002060085a7 */ /* 0x000ea4000800007f */
[----:B--2---:R-:W-:Y:S05]  /*17d60*/  @!P0 BRA `(.L_x_4694) ;  /* 0xfffffffc00f08947 */ /* 0x004fea000383ffff */
[----:B------:R-:W-:Y:S05]  /*17d70*/  BRA `(.L_x_4786) ;  /* 0xffffffc000347947 */ /* 0x000fea000383ffff */
.L_x_4695:
        /* <DEDUP_REMOVED lines=8> */
.L_x_4788:
[----:B------:R-:W-:Y:S05]  /*17e00*/  BSYNC B1 ;  /* 0x0000000000017941 */ /* 0x000fea0003800000 */
.L_x_4787:
        /* <DEDUP_REMOVED lines=9> */
.L_x_4789:
[----:B------:R-:W-:Y:S02]  /*17ea0*/  IMAD.MOV.U32 R13, RZ, RZ, R19 ;  /* 0x000000ffff0d7224 */ /* 0x000fe400078e0013 */
[----:B------:R-:W-:Y:S02]  /*17eb0*/  IMAD.MOV.U32 R12, RZ, RZ, 0x1 ;  /* 0x00000001ff0c7424 */ /* 0x000fe400078e00ff */
[----:B------:R-:W-:-:S07]  /*17ec0*/  IMAD.MOV.U32 R2, RZ, RZ, R14 ;  /* 0x000000ffff027224 */ /* 0x000fce00078e000e */
[----:B------:R-:W-:Y:S05]  /*17ed0*/  WARPSYNC.COLLECTIVE R15, `(.L_x_4790) ;  /* 0x000000000f087348 */ /* 0x000fea0003c00000 */
[----:B------:R0:W1:Y:S02]  /*17ee0*/  SHFL.IDX P6, R14, R13, R12, R11 ;  /* 0x0000000c0d0e7389 */ /* 0x00006400000c000b */
[----:B01----:R-:W-:Y:S01]  /*17ef0*/  ENDCOLLECTIVE ;  /* 0x000000000000791b */ /* 0x003fe20003800000 */
.L_x_4790:
        /* <DEDUP_REMOVED lines=16> */
.L_x_4791:
[----:B------:R-:W-:Y:S02]  /*18000*/  IMAD.MOV.U32 R13, RZ, RZ, R19 ;  /* 0x000000ffff0d7224 */ /* 0x000fe400078e0013 */
[----:B------:R-:W-:Y:S02]  /*18010*/  IMAD.MOV.U32 R12, RZ, RZ, 0x2 ;  /* 0x00000002ff0c7424 */ /* 0x000fe400078e00ff */
[----:B------:R-:W-:-:S07]  /*18020*/  IMAD.MOV.U32 R2, RZ, RZ, R14 ;  /* 0x000000ffff027224 */ /* 0x000fce00078e000e */
[----:B------:R-:W-:Y:S05]  /*18030*/  WARPSYNC.COLLECTIVE R15, `(.L_x_4792) ;  /* 0x000000000f087348 */ /* 0x000fea0003c00000 */
[----:B------:R0:W1:Y:S02]  /*18040*/  SHFL.IDX P6, R14, R13, R12, R11 ;  /* 0x0000000c0d0e7389 */ /* 0x00006400000c000b */
[----:B01----:R-:W-:Y:S01]  /*18050*/  ENDCOLLECTIVE ;  /* 0x000000000000791b */ /* 0x003fe20003800000 */
.L_x_4792:
        /* <DEDUP_REMOVED lines=16> */
.L_x_4793:
[----:B------:R-:W-:Y:S02]  /*18160*/  IMAD.MOV.U32 R13, RZ, RZ, R19 ;  /* 0x000000ffff0d7224 */ /* 0x000fe400078e0013 */
[----:B------:R-:W-:Y:S02]  /*18170*/  IMAD.MOV.U32 R12, RZ, RZ, 0x3 ;  /* 0x00000003ff0c7424 */ /* 0x000fe400078e00ff */
[----:B------:R-:W-:-:S07]  /*18180*/  IMAD.MOV.U32 R2, RZ, RZ, R14 ;  /* 0x000000ffff027224 */ /* 0x000fce00078e000e */
[----:B------:R-:W-:Y:S05]  /*18190*/  WARPSYNC.COLLECTIVE R15, `(.L_x_4794) ;  /* 0x000000000f087348 */ /* 0x000fea0003c00000 */
[----:B------:R0:W1:Y:S02]  /*181a0*/  SHFL.IDX P6, R14, R13, R12, R11 ;  /* 0x0000000c0d0e7389 */ /* 0x00006400000c000b */
[----:B01----:R-:W-:Y:S01]  /*181b0*/  ENDCOLLECTIVE ;  /* 0x000000000000791b */ /* 0x003fe20003800000 */
.L_x_4794:
        /* <DEDUP_REMOVED lines=16> */
.L_x_4795:
[----:B------:R-:W-:Y:S02]  /*182c0*/  IMAD.MOV.U32 R13, RZ, RZ, R19 ;  /* 0x000000ffff0d7224 */ /* 0x000fe400078e0013 */
[----:B------:R-:W-:Y:S02]  /*182d0*/  IMAD.MOV.U32 R12, RZ, RZ, 0x4 ;  /* 0x00000004ff0c7424 */ /* 0x000fe400078e00ff */
[----:B------:R-:W-:-:S07]  /*182e0*/  IMAD.MOV.U32 R2, RZ, RZ, R14 ;  /* 0x000000ffff027224 */ /* 0x000fce00078e000e */
[----:B------:R-:W-:Y:S05]  /*182f0*/  WARPSYNC.COLLECTIVE R15, `(.L_x_4796) ;  /* 0x000000000f087348 */ /* 0x000fea0003c00000 */
[----:B------:R0:W1:Y:S02]  /*18300*/  SHFL.IDX P6, R14, R13, R12, R11 ;  /* 0x0000000c0d0e7389 */ /* 0x00006400000c000b */
[----:B01----:R-:W-:Y:S01]  /*18310*/  ENDCOLLECTIVE ;  /* 0x000000000000791b */ /* 0x003fe20003800000 */
.L_x_4796:
        /* <DEDUP_REMOVED lines=16> */
.L_x_4797:
[----:B------:R-:W-:Y:S02]  /*18420*/  IMAD.MOV.U32 R13, RZ, RZ, R19 ;  /* 0x000000ffff0d7224 */ /* 0x000fe400078e0013 */
[----:B------:R-:W-:Y:S02]  /*18430*/  IMAD.MOV.U32 R12, RZ, RZ, 0x5 ;  /* 0x00000005ff0c7424 */ /* 0x000fe400078e00ff */
[----:B------:R-:W-:-:S07]  /*18440*/  IMAD.MOV.U32 R2, RZ, RZ, R14 ;  /* 0x000000ffff027224 */ /* 0x000fce00078e000e */
[----:B------:R-:W-:Y:S05]  /*18450*/  WARPSYNC.COLLECTIVE R15, `(.L_x_4798) ;  /* 0x000000000f087348 */ /* 0x000fea0003c00000 */
[----:B------:R0:W1:Y:S02]  /*18460*/  SHFL.IDX P6, R14, R13, R12, R11 ;  /* 0x0000000c0d0e7389 */ /* 0x00006400000c000b */
[----:B01----:R-:W-:Y:S01]  /*18470*/  ENDCOLLECTIVE ;  /* 0x000000000000791b */ /* 0x003fe20003800000 */
.L_x_4798:
        /* <DEDUP_REMOVED lines=13> */
.L_x_4799:
[----:B------:R-:W-:Y:S01]  /*18550*/  @!PT LDS RZ, [RZ] ;  /* 0x00000000fffff984 */ /* 0x000fe20000000800 */
[----:B------:R-:W-:Y:S01]  /*18560*/  @!PT LDS RZ, [RZ] ;  /* 0x00000000fffff984 */ /* 0x000fe20000000800 */
[----:B------:R-:W-:Y:S01]  /*18570*/  @!PT LDS RZ, [RZ] ;  /* 0x00000000fffff984 */ /* 0x000fe20000000800 */
[----:B------:R-:W-:Y:S01]  /*18580*/  LDGSTS.E.BYPASS.LTC128B.128 [R5+0x5400], desc[UR36][R2.64+0x80], !P0 ;  /* 0x0540008002057fae */ /* 0x000fe2000c101d64 */
[----:B------:R-:W-:-:S13]  /*18590*/  ISETP.LT.OR P0, PT, R7, 0x41, P1 ;  /* 0x000000410700780c */ /* 0x000fda0000f01670 */
[----:B------:R0:W-:Y:S02]  /*185a0*/  LDGSTS.E.BYPASS.LTC128B.128 [R5+0x8400], desc[UR36][R2.64+0x100], !P0 ;  /* 0x0840010002057fae */ /* 0x0001e4000c101d64 */
[----:B0-----:R-:W-:Y:S01]  /*185b0*/  IMAD.MOV.U32 R2, RZ, RZ, R14 ;  /* 0x000000ffff027224 */ /* 0x001fe200078e000e */
[----:B------:R-:W-:Y:S06]  /*185c0*/  BRA `(.L_x_4800) ;  /* 0xffffffbc00207947 */ /* 0x000fec000383ffff */
.L_x_4703:
[----:B0-----:R0:W1:Y:S02]  /*185d0*/  SYNCS.PHASECHK.TRANS64.TRYWAIT P0, [R0+URZ+0x30860], R3 ;  /* 0x03086003000075a7 */ /* 0x001064000800017f */
[----:B-1----:R-:W-:Y:S05]  /*185e0*/  @!P0 NANOSLEEP.SYNCS 0x989680 ;  /* 0x009896800000895d */ /* 0x002fea0003900000 */
[----:B------:R-:W1:Y:S02]  /*185f0*/  @!P0 SYNCS.PHASECHK.TRANS64 P0, [R0+URZ+0x30860], R3 ;  /* 0x03086003000085a7 */ /* 0x000e64000800007f */
[----:B-1----:R-:W-:Y:S05]  /*18600*/  @!P0 BRA `(.L_x_4703) ;  /* 0xfffffffc00f08947 */ /* 0x002fea000383ffff */
[----:B------:R-:W-:Y:S05]  /*18610*/  BRA `(.L_x_4801) ;  /* 0xffffffc0004c7947 */ /* 0x000fea000383ffff */
.L_x_4704:
        /* <DEDUP_REMOVED lines=8> */
.L_x_4803:
[----:B------:R-:W-:Y:S05]  /*186a0*/  BSYNC B0 ;  /* 0x0000000000007941 */ /* 0x000fea0003800000 */
.L_x_4802:
        /* <DEDUP_REMOVED lines=9> */
.L_x_4804:
        /* <DEDUP_REMOVED lines=14> */
.L_x_4805:
        /* <DEDUP_REMOVED lines=8> */
[----:B------:R-:W-:Y:S01]  /*188a0*/  ISETP.LT.OR P3, PT, R6, 0x11, P2 ;  /* 0x000000110600780c */ /* 0x000fe20001761670 */
[----:B------:R-:W-:-:S12]  /*188b0*/  IMAD.MOV.U32 R7, RZ, RZ, R14 ;  /* 0x000000ffff077224 */ /* 0x000fd800078e000e */
[----:B0-----:R-:W-:Y:S05]  /*188c0*/  WARPSYNC.COLLECTIVE R15, `(.L_x_4806) ;  /* 0x000000000f087348 */ /* 0x001fea0003c00000 */
[----:B------:R1:W2:Y:S02]  /*188d0*/  SHFL.IDX P6, R14, R13, R12, R11 ;  /* 0x0000000c0d0e7389 */ /* 0x0002a400000c000b */
[----:B012---:R-:W-:Y:S01]  /*188e0*/  ENDCOLLECTIVE ;  /* 0x000000000000791b */ /* 0x007fe20003800000 */
.L_x_4806:
[----:B------:R-:W-:Y:S02]  /*188f0*/  IMAD.MOV.U32 R13, RZ, RZ, R19 ;  /* 0x000000ffff0d7224 */ /* 0x000fe400078e0013 */
[----:B------:R-:W-:Y:S01]  /*18900*/  IMAD.MOV.U32 R12, RZ, RZ, 0x2 ;  /* 0x00000002ff0c7424 */ /* 0x000fe200078e00ff */
[----:B------:R-:W-:-:S13]  /*18910*/  IADD3 R2, P4, R14, R5, RZ ;  /* 0x000000050e027210 */ /* 0x000fda0007f9e0ff */
[----:B------:R-:W-:Y:S05]  /*18920*/  WARPSYNC.COLLECTIVE R15, `(.L_x_4807) ;  /* 0x000000000f087348 */ /* 0x000fea0003c00000 */
[----:B------:R0:W1:Y:S02]  /*18930*/  SHFL.IDX P6, R14, R13, R12, R11 ;  /* 0x0000000c0d0e7389 */ /* 0x00006400000c000b */
[----:B01----:R-:W-:Y:S01]  /*18940*/  ENDCOLLECTIVE ;  /* 0x000000000000791b */ /* 0x003fe20003800000 */
.L_x_4807:
        /* <DEDUP_REMOVED lines=15> */
.L_x_4808:
[----:B------:R-:W-:Y:S02]  /*18a40*/  IMAD.MOV.U32 R13, RZ, RZ, R19 ;  /* 0x000000ffff0d7224 */ /* 0x000fe400078e0013 */
[----:B------:R-:W-:Y:S01]  /*18a50*/  IMAD.MOV.U32 R12, RZ, RZ, 0x3 ;  /* 0x00000003ff0c7424 */ /* 0x000fe200078e00ff */
[----:B------:R-:W-:-:S13]  /*18a60*/  IADD3 R2, P4, R14, R5, RZ ;  /* 0x000000050e027210 */ /* 0x000fda0007f9e0ff */
[----:B------:R-:W-:Y:S05]  /*18a70*/  WARPSYNC.COLLECTIVE R15, `(.L_x_4809) ;  /* 0x000000000f087348 */ /* 0x000fea0003c00000 */
[----:B------:R0:W1:Y:S02]  /*18a80*/  SHFL.IDX P6, R14, R13, R12, R11 ;  /* 0x0000000c0d0e7389 */ /* 0x00006400000c000b */
[----:B01----:R-:W-:Y:S01]  /*18a90*/  ENDCOLLECTIVE ;  /* 0x000000000000791b */ /* 0x003fe20003800000 */
.L_x_4809:
        /* <DEDUP_REMOVED lines=15> */
.L_x_4810:
[----:B------:R-:W-:Y:S02]  /*18b90*/  IMAD.MOV.U32 R13, RZ, RZ, R19 ;  /* 0x000000ffff0d7224 */ /* 0x000fe400078e0013 */
[----:B------:R-:W-:Y:S01]  /*18ba0*/  IMAD.MOV.U32 R12, RZ, RZ, 0x4 ;  /* 0x00000004ff0c7424 */ /* 0x000fe200078e00ff */
[----:B------:R-:W-:-:S13]  /*18bb0*/  IADD3 R2, P4, R14, R5, RZ ;  /* 0x000000050e027210 */ /* 0x000fda0007f9e0ff */
[----:B------:R-:W-:Y:S05]  /*18bc0*/  WARPSYNC.COLLECTIVE R15, `(.L_x_4811) ;  /* 0x000000000f087348 */ /* 0x000fea0003c00000 */
[----:B------:R0:W1:Y:S02]  /*18bd0*/  SHFL.IDX P6, R14, R13, R12, R11 ;  /* 0x0000000c0d0e7389 */ /* 0x00006400000c000b */
[----:B01----:R-:W-:Y:S01]  /*18be0*/  ENDCOLLECTIVE ;  /* 0x000000000000791b */ /* 0x003fe20003800000 */
.L_x_4811:
        /* <DEDUP_REMOVED lines=15> */
.L_x_4812:
[----:B------:R-:W-:Y:S02]  /*18ce0*/  IMAD.MOV.U32 R13, RZ, RZ, R19 ;  /* 0x000000ffff0d7224 */ /* 0x000fe400078e0013 */
[----:B------:R-:W-:Y:S01]  /*18cf0*/  IMAD.MOV.U32 R12, RZ, RZ, 0x5 ;  /* 0x00000005ff0c7424 */ /* 0x000fe200078e00ff */
[----:B------:R-:W-:-:S13]  /*18d00*/  IADD3 R2, P4, R14, R5, RZ ;  /* 0x000000050e027210 */ /* 0x000fda0007f9e0ff */
[----:B------:R-:W-:Y:S05]  /*18d10*/  WARPSYNC.COLLECTIVE R15, `(.L_x_4813) ;  /* 0x000000000f087348 */ /* 0x000fea0003c00000 */
[----:B------:R0:W1:Y:S02]  /*18d20*/  SHFL.IDX P6, R14, R13, R12, R11 ;  /* 0x0000000c0d0e7389 */ /* 0x00006400000c000b */
[----:B01----:R-:W-:Y:S01]  /*18d30*/  ENDCOLLECTIVE ;  /* 0x000000000000791b */ /* 0x003fe20003800000 */
.L_x_4813:
        /* <DEDUP_REMOVED lines=14> */
.L_x_4814:
[----:B------:R-:W-:Y:S05]  /*18e20*/  BRA `(.L_x_4815) ;  /* 0xffffffbc00507947 */ /* 0x000fea000383ffff */
.L_x_4709:
        /* <DEDUP_REMOVED lines=8> */
.L_x_4817:
[----:B------:R-:W-:Y:S05]  /*18eb0*/  BSYNC B0 ;  /* 0x0000000000007941 */ /* 0x000fea0003800000 */
.L_x_4816:
        /* <DEDUP_REMOVED lines=9> */
.L_x_4818:
        /* <DEDUP_REMOVED lines=18> */
.L_x_4819:
[----:B------:R-:W-:Y:S01]  /*19070*/  IMAD.MOV.U32 R12, RZ, RZ, 0x2 ;  /* 0x00000002ff0c7424 */ /* 0x000fe200078e00ff */
[----:B------:R-:W-:-:S05]  /*19080*/  SEL R6, R14, RZ, P1 ;  /* 0x000000ff0e067207 */ /* 0x000fca0000800000 */
[----:B------:R-:W-:-:S04]  /*19090*/  IMAD.IADD R6, R5, 0x1, R6 ;  /* 0x0000000105067824 */ /* 0x000fc800078e0206 */
[----:B------:R-:W-:-:S07]  /*190a0*/  IMAD.MOV.U32 R13, RZ, RZ, R6 ;  /* 0x000000ffff0d7224 */ /* 0x000fce00078e0006 */
[----:B------:R-:W-:Y:S05]  /*190b0*/  WARPSYNC.COLLECTIVE R15, `(.L_x_4820) ;  /* 0x000000000f087348 */ /* 0x000fea0003c00000 */
[----:B------:R0:W1:Y:S02]  /*190c0*/  SHFL.UP P6, R14, R13, R12, R11 ;  /* 0x0400000c0d0e7389 */ /* 0x00006400000c000b */
[----:B01----:R-:W-:Y:S01]  /*190d0*/  ENDCOLLECTIVE ;  /* 0x000000000000791b */ /* 0x003fe20003800000 */
.L_x_4820:
[----:B------:R-:W-:Y:S01]  /*190e0*/  IMAD.MOV.U32 R12, RZ, RZ, 0x4 ;  /* 0x00000004ff0c7424 */ /* 0x000fe200078e00ff */
[----:B------:R-:W-:-:S05]  /*190f0*/  SEL R7, R14, RZ, P2 ;  /* 0x000000ff0e077207 */ /* 0x000fca0001000000 */
[----:B------:R-:W-:-:S04]  /*19100*/  IMAD.IADD R7, R6, 0x1, R7 ;  /* 0x0000000106077824 */ /* 0x000fc800078e0207 */
[----:B------:R-:W-:-:S07]  /*19110*/  IMAD.MOV.U32 R13, RZ, RZ, R7 ;  /* 0x000000ffff0d7224 */ /* 0x000fce00078e0007 */
[----:B------:R-:W-:Y:S05]  /*19120*/  WARPSYNC.COLLECTIVE R15, `(.L_x_4821) ;  /* 0x000000000f087348 */ /* 0x000fea0003c00000 */
[----:B------:R0:W1:Y:S02]  /*19130*/  SHFL.UP P6, R14, R13, R12, R11 ;  /* 0x0400000c0d0e7389 */ /* 0x00006400000c000b */
[----:B01----:R-:W-:Y:S01]  /*19140*/  ENDCOLLECTIVE ;  /* 0x000000000000791b */ /* 0x003fe20003800000 */
.L_x_4821:
[----:B------:R-:W-:Y:S01]  /*19150*/  IMAD.MOV.U32 R12, RZ, RZ, 0x8 ;  /* 0x00000008ff0c7424 */ /* 0x000fe200078e00ff */
[----:B------:R-:W-:-:S05]  /*19160*/  SEL R2, R14, RZ, P3 ;  /* 0x000000ff0e027207 */ /* 0x000fca0001800000 */
[----:B------:R-:W-:-:S04]  /*19170*/  IMAD.IADD R2, R7, 0x1, R2 ;  /* 0x0000000107027824 */ /* 0x000fc800078e0202 */
[----:B------:R-:W-:-:S07]  /*19180*/  IMAD.MOV.U32 R13, RZ, RZ, R2 ;  /* 0x000000ffff0d7224 */ /* 0x000fce00078e0002 */
[----:B------:R-:W-:Y:S05]  /*19190*/  WARPSYNC.COLLECTIVE R15, `(.L_x_4822) ;  /* 0x000000000f087348 */ /* 0x000fea0003c00000 */
[----:B------:R0:W1:Y:S02]  /*191a0*/  SHFL.UP P6, R14, R13, R12, R11 ;  /* 0x0400000c0d0e7389 */ /* 0x00006400000c000b */
[----:B01----:R-:W-:Y:S01]  /*191b0*/  ENDCOLLECTIVE ;  /* 0x000000000000791b */ /* 0x003fe20003800000 */
.L_x_4822:
[----:B------:R-:W-:Y:S01]  /*191c0*/  IMAD.MOV.U32 R12, RZ, RZ, 0x10 ;  /* 0x00000010ff0c7424 */ /* 0x000fe200078e00ff */
[----:B------:R-:W-:-:S05]  /*191d0*/  SEL R3, R14, RZ, P4 ;  /* 0x000000ff0e037207 */ /* 0x000fca0002000000 */
[----:B------:R-:W-:-:S04]  /*191e0*/  IMAD.IADD R3, R2, 0x1, R3 ;  /* 0x0000000102037824 */ /* 0x000fc800078e0203 */
[----:B------:R-:W-:-:S07]  /*191f0*/  IMAD.MOV.U32 R13, RZ, RZ, R3 ;  /* 0x000000ffff0d7224 */ /* 0x000fce00078e0003 */
[----:B------:R-:W-:Y:S05]  /*19200*/  WARPSYNC.COLLECTIVE R15, `(.L_x_4823) ;  /* 0x000000000f087348 */ /* 0x000fea0003c00000 */
[----:B------:R0:W1:Y:S02]  /*19210*/  SHFL.UP P6, R14, R13, R12, R11 ;  /* 0x0400000c0d0e7389 */ /* 0x00006400000c000b */
[----:B01----:R-:W-:Y:S01]  /*19220*/  ENDCOLLECTIVE ;  /* 0x000000000000791b */ /* 0x003fe20003800000 */
.L_x_4823:
        /* <DEDUP_REMOVED lines=8> */
.L_x_4824:
[----:B------:R-:W-:Y:S05]  /*192b0*/  BRA `(.L_x_4825) ;  /* 0xffffffbc00647947 */ /* 0x000fea000383ffff */
.L_x_4714:
        /* <DEDUP_REMOVED lines=8> */
.L_x_4827:
[----:B------:R-:W-:Y:S05]  /*19340*/  BSYNC B0 ;  /* 0x0000000000007941 */ /* 0x000fea0003800000 */
.L_x_4826:
        /* <DEDUP_REMOVED lines=8> */
.L_x_4828:
[----:B------:R-:W-:Y:S01]  /*193d0*/  IMAD.MOV.U32 R12, RZ, RZ, 0x4 ;  /* 0x00000004ff0c7424 */ /* 0x000fe200078e00ff */
[----:B------:R-:W-:-:S05]  /*193e0*/  SEL R2, R14, RZ, P2 ;  /* 0x000000ff0e027207 */ /* 0x000fca0001000000 */
[----:B------:R-:W-:-:S04]  /*193f0*/  IMAD.IADD R2, R13, 0x1, R2 ;  /* 0x000000010d027824 */ /* 0x000fc800078e0202 */
[----:B------:R-:W-:-:S07]  /*19400*/  IMAD.MOV.U32 R13, RZ, RZ, R2 ;  /* 0x000000ffff0d7224 */ /* 0x000fce00078e0002 */
[----:B------:R-:W-:Y:S05]  /*19410*/  WARPSYNC.COLLECTIVE R15, `(.L_x_4829) ;  /* 0x000000000f087348 */ /* 0x000fea0003c00000 */
[----:B------:R0:W1:Y:S02]  /*19420*/  SHFL.UP P6, R14, R13, R12, R11 ;  /* 0x0400000c0d0e7389 */ /* 0x00006400000c000b */
[----:B01----:R-:W-:Y:S01]  /*19430*/  ENDCOLLECTIVE ;  /* 0x000000000000791b */ /* 0x003fe20003800000 */
.L_x_4829:
[----:B------:R-:W-:Y:S01]  /*19440*/  IMAD.MOV.U32 R12, RZ, RZ, 0x8 ;  /* 0x00000008ff0c7424 */ /* 0x000fe200078e00ff */
[----:B------:R-:W-:-:S05]  /*19450*/  SEL R3, R14, RZ, P3 ;  /* 0x000000ff0e037207 */ /* 0x000fca0001800000 */
[----:B------:R-:W-:-:S04]  /*19460*/  IMAD.IADD R3, R2, 0x1, R3 ;  /* 0x0000000102037824 */ /* 0x000fc800078e0203 */
[----:B------:R-:W-:-:S07]  /*19470*/  IMAD.MOV.U32 R13, RZ, RZ, R3 ;  /* 0x000000ffff0d7224 */ /* 0x000fce00078e0003 */
[----:B------:R-:W-:Y:S05]  /*19480*/  WARPSYNC.COLLECTIVE R15, `(.L_x_4830) ;  /* 0x000000000f087348 */ /* 0x000fea0003c00000 */
[----:B------:R0:W1:Y:S02]  /*19490*/  SHFL.UP P6, R14, R13, R12, R11 ;  /* 0x0400000c0d0e7389 */ /* 0x00006400000c000b */
[----:B01----:R-:W-:Y:S01]  /*194a0*/  ENDCOLLECTIVE ;  /* 0x000000000000791b */ /* 0x003fe20003800000 */
.L_x_4830:
[----:B------:R-:W-:Y:S01]  /*194b0*/  IMAD.MOV.U32 R12, RZ, RZ, 0x10 ;  /* 0x00000010ff0c7424 */ /* 0x000fe200078e00ff */
[----:B------:R-:W-:-:S05]  /*194c0*/  SEL R4, R14, RZ, P4 ;  /* 0x000000ff0e047207 */ /* 0x000fca0002000000 */
[----:B------:R-:W-:-:S04]  /*194d0*/  IMAD.IADD R4, R3, 0x1, R4 ;  /* 0x0000000103047824 */ /* 0x000fc800078e0204 */
[----:B------:R-:W-:-:S07]  /*194e0*/  IMAD.MOV.U32 R13, RZ, RZ, R4 ;  /* 0x000000ffff0d7224 */ /* 0x000fce00078e0004 */
[----:B------:R-:W-:Y:S05]  /*194f0*/  WARPSYNC.COLLECTIVE R15, `(.L_x_4831) ;  /* 0x000000000f087348 */ /* 0x000fea0003c00000 */
[----:B------:R0:W1:Y:S02]  /*19500*/  SHFL.UP P6, R14, R13, R12, R11 ;  /* 0x0400000c0d0e7389 */ /* 0x00006400000c000b */
[----:B01----:R-:W-:Y:S01]  /*19510*/  ENDCOLLECTIVE ;  /* 0x000000000000791b */ /* 0x003fe20003800000 */
.L_x_4831:
        /* <DEDUP_REMOVED lines=8> */
.L_x_4832:
[----:B------:R-:W-:Y:S05]  /*195a0*/  BRA `(.L_x_4833) ;  /* 0xffffffbc00447947 */ /* 0x000fea000383ffff */
.L_x_4716:
[----:B------:R-:W-:Y:S01]  /*195b0*/  BSSY B0, `(.L_x_4834) ;  /* 0x0000006000007945 */ /* 0x000fe20003800000 */
[----:B------:R-:W-:Y:S01]  /*195c0*/  PLOP3.LUT P6, PT, P6, PT, PT, 0x8, 0x0 ;  /* 0x000000000000781c */ /* 0x000fe200037ce170 */
[----:B------:R-:W-:-:S12]  /*195d0*/  IMAD.MOV.U32 R15, RZ, RZ, -0x1 ;  /* 0xffffffffff0f7424 */ /* 0x000fd800078e00ff */
[----:B01----:R-:W-:Y:S05]  /*195e0*/  WARPSYNC.COLLECTIVE R15, `(.L_x_4835) ;  /* 0x000000000f087348 */ /* 0x003fea0003c00000 */
[----:B------:R-:W-:Y:S01]  /*195f0*/  VOTE.ANY R14, PT, P6 ;  /* 0x00000000000e7806 */ /* 0x000fe200030e0100 */
[----:B01----:R-:W-:Y:S06]  /*19600*/  ENDCOLLECTIVE ;  /* 0x000000000000791b */ /* 0x003fec0003800000 */
.L_x_4835:
[----:B------:R-:W-:Y:S05]  /*19610*/  BSYNC B0 ;  /* 0x0000000000007941 */ /* 0x000fea0003800000 */
.L_x_4834:
        /* <DEDUP_REMOVED lines=9> */
.L_x_4836:
[----:B------:R-:W-:Y:S01]  /*196b0*/  IMAD.MOV.U32 R5, RZ, RZ, R14 ;  /* 0x000000ffff057224 */ /* 0x000fe200078e000e */
[----:B------:R-:W-:Y:S06]  /*196c0*/  BRA `(.L_x_4837) ;  /* 0xffffffbc00347947 */ /* 0x000fec000383ffff */
.L_x_4718:
[----:B------:R-:W-:Y:S01]  /*196d0*/  BSSY B0, `(.L_x_4838) ;  /* 0x0000007000007945 */ /* 0x000fe20003800000 */
[----:B------:R-:W-:Y:S02]  /*196e0*/  IMAD.MOV.U32 R13, RZ, RZ, R6 ;  /* 0x000000ffff0d7224 */ /* 0x000fe400078e0006 */
[----:B------:R-:W-:Y:S02]  /*196f0*/  IMAD.MOV.U32 R11, RZ, RZ, 0x1f ;  /* 0x0000001fff0b7424 */ /* 0x000fe400078e00ff */
[----:B------:R-:W-:-:S07]  /*19700*/  IMAD.MOV.U32 R15, RZ, RZ, -0x1 ;  /* 0xffffffffff0f7424 */ /* 0x000fce00078e00ff */
[----:B0123--:R-:W-:Y:S05]  /*19710*/  WARPSYNC.COLLECTIVE R15, `(.L_x_4839) ;  /* 0x000000000f087348 */ /* 0x00ffea0003c00000 */
[----:B------:R4:W0:Y:S02]  /*19720*/  SHFL.IDX P6, R14, R13, R12, R11 ;  /* 0x0000000c0d0e7389 */ /* 0x00082400000c000b */
[----:B01234-:R-:W-:Y:S01]  /*19730*/  ENDCOLLECTIVE ;  /* 0x000000000000791b */ /* 0x01ffe20003800000 */
.L_x_4839:
[----:B------:R-:W-:Y:S05]  /*19740*/  BSYNC B0 ;  /* 0x0000000000007941 */ /* 0x000fea0003800000 */
.L_x_4838:
[----:B------:R-:W-:Y:S05]  /*19750*/  BRA `(.L_x_4717) ;  /* 0xffffffbc002c7947 */ /* 0x000fea000383ffff */
.L_x_4722:
[----:B-1----:R1:W2:Y:S02]  /*19760*/  SYNCS.PHASECHK.TRANS64.TRYWAIT P0, [R4+URZ+0x30820], R0 ;  /* 0x03082000040075a7 */ /* 0x0022a4000800017f */
[----:B--2---:R-:W-:Y:S05]  /*19770*/  @!P0 NANOSLEEP.SYNCS 0x989680 ;  /* 0x009896800000895d */ /* 0x004fea0003900000 */
[----:B------:R-:W2:Y:S02]  /*19780*/  @!P0 SYNCS.PHASECHK.TRANS64 P0, [R4+URZ+0x30820], R0 ;  /* 0x03082000040085a7 */ /* 0x000ea4000800007f */
[----:B--2---:R-:W-:Y:S05]  /*19790*/  @!P0 BRA `(.L_x_4722) ;  /* 0xfffffffc00f08947 */ /* 0x004fea000383ffff */
[----:B------:R-:W-:Y:S05]  /*197a0*/  BRA `(.L_x_4840) ;  /* 0xffffffc000a47947 */ /* 0x000fea000383ffff */
.L_x_4723:
        /* <DEDUP_REMOVED lines=11> */
.L_x_4842:
[----:B------:R-:W-:Y:S05]  /*19860*/  BSYNC B0 ;  /* 0x0000000000007941 */ /* 0x000fea0003800000 */
.L_x_4841:
[----:B------:R-:W-:Y:S05]  /*19870*/  BRA `(.L_x_4843) ;  /* 0xffffffc0008c7947 */ /* 0x000fea000383ffff */
.L_x_4726:
[----:B------:R-:W-:Y:S01]  /*19880*/  BSSY B1, `(.L_x_4844) ;  /* 0x0000006000017945 */ /* 0x000fe20003800000 */
[----:B------:R-:W-:-:S07]  /*19890*/  IMAD.MOV.U32 R15, RZ, RZ, -0x1 ;  /* 0xffffffffff0f7424 */ /* 0x000fce00078e00ff */
[----:B01-3--:R-:W-:Y:S05]  /*198a0*/  WARPSYNC.COLLECTIVE R15, `(.L_x_4845) ;  /* 0x000000000f0c7348 */ /* 0x00bfea0003c00000 */
[----:B------:R-:W-:Y:S02]  /*198b0*/  ELECT P6, UR62, PT ;  /* 0x00000000003e782f */ /* 0x000fe400038c0000 */
[----:B------:R-:W-:Y:S01]  /*198c0*/  MOV R14, UR62 ;  /* 0x0000003e000e7c02 */ /* 0x000fe20008000f00 */
[----:B01-3--:R-:W-:Y:S10]  /*198d0*/  ENDCOLLECTIVE ;  /* 0x000000000000791b */ /* 0x00bff40003800000 */
.L_x_4845:
[----:B------:R-:W-:Y:S05]  /*198e0*/  BSYNC B1 ;  /* 0x0000000000017941 */ /* 0x000fea0003800000 */
.L_x_4844:
[----:B------:R-:W-:Y:S05]  /*198f0*/  BRA `(.L_x_4846) ;  /* 0xffffffc000847947 */ /* 0x000fea000383ffff */
.L_x_4728:
[----:B-1----:R1:W2:Y:S02]  /*19900*/  SYNCS.PHASECHK.TRANS64.TRYWAIT P1, [R5+URZ+0x30840], R0 ;  /* 0x03084000050075a7 */ /* 0x0022a4000802017f */
[----:B--2---:R-:W-:Y:S05]  /*19910*/  @!P1 NANOSLEEP.SYNCS 0x989680 ;  /* 0x009896800000995d */ /* 0x004fea0003900000 */
[----:B------:R-:W2:Y:S02]  /*19920*/  @!P1 SYNCS.PHASECHK.TRANS64 P1, [R5+URZ+0x30840], R0 ;  /* 0x03084000050095a7 */ /* 0x000ea4000802007f */
[----:B--2---:R-:W-:Y:S05]  /*19930*/  @!P1 BRA `(.L_x_4728) ;  /* 0xfffffffc00f09947 */ /* 0x004fea000383ffff */
[----:B------:R-:W-:Y:S05]  /*19940*/  BRA `(.L_x_4847) ;  /* 0xffffffc000a47947 */ /* 0x000fea000383ffff */
.L_x_4730:
[----:B--2---:R2:W4:Y:S02]  /*19950*/  SYNCS.PHASECHK.TRANS64.TRYWAIT P1, [R23+URZ+0x30840], R2 ;  /* 0x03084002170075a7 */ /* 0x004524000802017f */
[----:B----4-:R-:W-:Y:S05]  /*19960*/  @!P1 NANOSLEEP.SYNCS 0x989680 ;  /* 0x009896800000995d */ /* 0x010fea0003900000 */
[----:B------:R-:W4:Y:S02]  /*19970*/  @!P1 SYNCS.PHASECHK.TRANS64 P1, [R23+URZ+0x30840], R2 ;  /* 0x03084002170095a7 */ /* 0x000f24000802007f */
[----:B----4-:R-:W-:Y:S05]  /*19980*/  @!P1 BRA `(.L_x_4730) ;  /* 0xfffffffc00f09947 */ /* 0x010fea000383ffff */
[----:B------:R-:W-:Y:S05]  /*19990*/  BRA `(.L_x_4848) ;  /* 0xffffffc000b07947 */ /* 0x000fea000383ffff */
.L_x_4732:
[----:B----4-:R4:W0:Y:S02]  /*199a0*/  SYNCS.PHASECHK.TRANS64.TRYWAIT P1, [R5+URZ+0x30860], R0 ;  /* 0x03086000050075a7 */ /* 0x010824000802017f */
[----:B0-----:R-:W-:Y:S05]  /*199b0*/  @!P1 NANOSLEEP.SYNCS 0x989680 ;  /* 0x009896800000995d */ /* 0x001fea0003900000 */
[----:B------:R-:W0:Y:S02]  /*199c0*/  @!P1 SYNCS.PHASECHK.TRANS64 P1, [R5+URZ+0x30860], R0 ;  /* 0x03086000050095a7 */ /* 0x000e24000802007f */
[----:B0-----:R-:W-:Y:S05]  /*199d0*/  @!P1 BRA `(.L_x_4732) ;  /* 0xfffffffc00f09947 */ /* 0x001fea000383ffff */
[----:B------:R-:W-:Y:S05]  /*199e0*/  BRA `(.L_x_4849) ;  /* 0xffffffc000ac7947 */ /* 0x000fea000383ffff */
.L_x_4850:
        /* <DEDUP_REMOVED lines=9> */
.L_x_15837:


//--------------------- .text._ZN7cutlass13device_kernelIN5flash11enable_sm90INS1_16FlashAttnFwdSm90INS1_25CollectiveMainloopFwdSm90ILi2EN4cute5tupleIJNS5_1CILi1EEES8_S8_EEENS6_IJNS7_ILi128EEENS7_ILi96EEENS7_ILi192EEEEEELi192ENS_10bfloat16_tEfNS_4arch4Sm90ELb0ELb1ELb0ELb1ELb1ELb1ELb0ELb1ELb1ELb1ELb0ELb0EEENS1_21CollectiveEpilogueFwdINS6_IJSA_SC_SB_EEES9_SE_SG_Li256ELb1ELb1ELb0ELb0EEENS1_36VarlenDynamicPersistentTileSchedulerILi128ELi96ELi256ELi128ELb0ELb1ELb1ELb1ELb0ELb1EEEEEEEEEvNT_6ParamsE --------------------------
	.section	.text._ZN7cutlass13device_kernelIN5flash11enable_sm90INS1_16FlashAttnFwdSm90INS1_25CollectiveMainloopFwdSm90ILi2EN4cute5tupleIJNS5_1CILi1EEES8_S8_EEENS6_IJNS7_ILi128EEENS7_ILi96EEENS7_ILi192EEEEEELi192ENS_10bfloat16_tEfNS_4arch4Sm90ELb0ELb1ELb0ELb1ELb1ELb1ELb0ELb1ELb1ELb1ELb0ELb0EEENS1_21CollectiveEpilogueFwdINS6_IJSA_SC_SB_EEES9_SE_SG_Li256ELb1ELb1ELb0ELb0EEENS1_36VarlenDynamicPersistentTileSchedulerILi128ELi96ELi256ELi128ELb0ELb1ELb1ELb1ELb0ELb1EEEEEEEEEvNT_6ParamsE,"ax",@progbits
	.align	128
.text._ZN7cutlass13device_kernelIN5flash11enable_sm90INS1_16FlashAttnFwdSm90INS1_25CollectiveMainloopFwdSm90ILi2EN4cute5tupleIJNS5_1CILi1EEES8_S8_EEENS6_IJNS7_ILi128EEENS7_ILi96EEENS7_ILi192EEEEEELi192ENS_10bfloat16_tEfNS_4arch4Sm90ELb0ELb1ELb0ELb1ELb1ELb1ELb0ELb1ELb1ELb1ELb0ELb0EEENS1_21CollectiveEpilogueFwdINS6_IJSA_SC_SB_EEES9_SE_SG_Li256ELb1ELb1ELb0ELb0EEENS1_36VarlenDynamicPersistentTileSchedulerILi128ELi96ELi256ELi128ELb0ELb1ELb1ELb1ELb0ELb1EEEEEEEEEvNT_6ParamsE:
        .type           _ZN7cutlass13device_kernelIN5flash11enable_sm90INS1_16FlashAttnFwdSm90INS1_25CollectiveMainloopFwdSm90ILi2EN4cute5tupleIJNS5_1CILi1EEES8_S8_EEENS6_IJNS7_ILi128EEENS7_ILi96EEENS7_ILi192EEEEEELi192ENS_10bfloat16_tEfNS_4arch4Sm90ELb0ELb1ELb0ELb1ELb1ELb1ELb0ELb1ELb1ELb1ELb0ELb0EEENS1_21CollectiveEpilogueFwdINS6_IJSA_SC_SB_EEES9_SE_SG_Li256ELb1ELb1ELb0ELb0EEENS1_36VarlenDynamicPersistentTileSchedulerILi128ELi96ELi256ELi128ELb0ELb1ELb1ELb1ELb0ELb1EEEEEEEEEvNT_6ParamsE,@function
        .size           _ZN7cutlass13device_kernelIN5flash11enable_sm90INS1_16FlashAttnFwdSm90INS1_25CollectiveMainloopFwdSm90ILi2EN4cute5tupleIJNS5_1CILi1EEES8_S8_EEENS6_IJNS7_ILi128EEENS7_ILi96EEENS7_ILi192EEEEEELi192ENS_10bfloat16_tEfNS_4arch4Sm90ELb0ELb1ELb0ELb1ELb1ELb1ELb0ELb1ELb1ELb1ELb0ELb0EEENS1_21CollectiveEpilogueFwdINS6_IJSA_SC_SB_EEES9_SE_SG_Li256ELb1ELb1ELb0ELb0EEENS1_36VarlenDynamicPersistentTileSchedulerILi128ELi96ELi256ELi128ELb0ELb1ELb1ELb1ELb0ELb1EEEEEEEEEvNT_6ParamsE,(.L_x_15838 - _ZN7cutlass13device_kernelIN5flash11enable_sm90INS1_16FlashAttnFwdSm90INS1_25CollectiveMainloopFwdSm90ILi2EN4cute5tupleIJNS5_1CILi1EEES8_S8_EEENS6_IJNS7_ILi128EEENS7_ILi96EEENS7_ILi192EEEEEELi192ENS_10bfloat16_tEfNS_4arch4Sm90ELb0ELb1ELb0ELb1ELb1ELb1ELb0ELb1ELb1ELb1ELb0ELb0EEENS1_21CollectiveEpilogueFwdINS6_IJSA_SC_SB_EEES9_SE_SG_Li256ELb1ELb1ELb0ELb0EEENS1_36VarlenDynamicPersistentTileSchedulerILi128ELi96ELi256ELi128ELb0ELb1ELb1ELb1ELb0ELb1EEEEEEEEEvNT_6ParamsE)
        .other          _ZN7cutlass13device_kernelIN5flash11enable_sm90INS1_16FlashAttnFwdSm90INS1_25CollectiveMainloopFwdSm90ILi2EN4cute5tupleIJNS5_1CILi1EEES8_S8_EEENS6_IJNS7_ILi128EEENS7_ILi96EEENS7_ILi192EEEEEELi192ENS_10bfloat16_tEfNS_4arch4Sm90ELb0ELb1ELb0ELb1ELb1ELb1ELb0ELb1ELb1ELb1ELb0ELb0EEENS1_21CollectiveEpilogueFwdINS6_IJSA_SC_SB_EEES9_SE_SG_Li256ELb1ELb1ELb0ELb0EEENS1_36VarlenDynamicPersistentTileSchedulerILi128ELi96ELi256ELi128ELb0ELb1ELb1ELb1ELb0ELb1EEEEEEEEEvNT_6ParamsE,@"STO_CUDA_ENTRY STV_DEFAULT"
_ZN7cutlass13device_kernelIN5flash11enable_sm90INS1_16FlashAttnFwdSm90INS1_25CollectiveMainloopFwdSm90ILi2EN4cute5tupleIJNS5_1CILi1EEES8_S8_EEENS6_IJNS7_ILi128EEENS7_ILi96EEENS7_ILi192EEEEEELi192ENS_10bfloat16_tEfNS_4arch4Sm90ELb0ELb1ELb0ELb1ELb1ELb1ELb0ELb1ELb1ELb1ELb0ELb0EEENS1_21CollectiveEpilogueFwdINS6_IJSA_SC_SB_EEES9_SE_SG_Li256ELb1ELb1ELb0ELb0EEENS1_36VarlenDynamicPersistentTileSchedulerILi128ELi96ELi256ELi128ELb0ELb1ELb1ELb1ELb0ELb1EEEEEEEEEvNT_6ParamsE:
[----:B------:R-:W0:Y:S02]  /*0000*/  LDC R1, c[0x0][0x28] ;  /* 0x00000a00ff017b82 */ /* 0x000e240000000800 */
[----:B0-----:R-:W-:-:S05]  /*0010*/  VIADD R1, R1, 0xfffffd40 ;  /* 0xfffffd4001017836 */ /* 0x001fca0000000000 */
[----:B------:R-:W-:Y:S01]  /*0020*/  R2UR UR5, R1 ;  /* 0x00000000010572ca */ /* 0x000fe200000e0000 */
[----:B------:R-:W0:Y:S01]  /*0030*/  S2R R3, SR_TID.X ;  /* 0x0000000000037919 */ /* 0x000e220000002100 */
[----:B------:R-:W-:Y:S01]  /*0040*/  ULDC UR4, c[0x0][0x20] ;  /* 0x0000080000047ab9 */ /* 0x000fe20000000800 */
[----:B------:R-:W-:Y:S01]  /*0050*/  ELECT P0, URZ, PT ;  /* 0x00000000003f782f */ /* 0x000fe20003800000 */
[----:B------:R-:W-:Y:S09]  /*0060*/  BSSY B0, `(.L_x_4851) ;  /* 0x0000015000007945 */ /* 0x000ff20003800000 */
[----:B------:R-:W-:-:S03]  /*0070*/  UIADD3 UR5, UP0, UR5, UR4, URZ ;  /* 0x0000000405057290 */ /* 0x000fc6000ff1e03f */
[----:B------:R-:W-:Y:S02]  /*0080*/  ULDC UR4, c[0x0][0x24] ;  /* 0x0000090000047ab9 */ /* 0x000fe40000000800 */
[----:B------:R-:W-:Y:S01]  /*0090*/  UIADD3.X UR4, URZ, UR4, URZ, UP0, !UPT ;  /* 0x000000043f047290 */ /* 0x000fe200087fe43f */
[----:B------:R-:W-:-:S05]  /*00a0*/  IMAD.U32 R4, RZ, RZ, UR5 ;  /* 0x00000005ff047e24 */ /* 0x000fca000f8e00ff */
[----:B------:R-:W-:Y:S01]  /*00b0*/  STL [R1+0x280], R4 ;  /* 0x0002800401007387 */ /* 0x000fe20000100800 */
[----:B0-----:R-:W-:-:S05]  /*00c0*/  SHF.R.U32.HI R0, RZ, 0x5, R3 ;  /* 0x00000005ff007819 */ /* 0x001fca0000011603 */
[----:B------:R-:W0:Y:S02]  /*00d0*/  SHFL.IDX PT, R2, R0, RZ, 0x1f ;  /* 0x00001fff00027589 */ /* 0x000e2400000e0000 */
[----:B0-----:R-:W-:Y:S02]  /*00e0*/  ISETP.EQ.AND P0, PT, R2, RZ, P0 ;  /* 0x000000ff0200720c */ /* 0x001fe40000702270 */
[----:B------:R-:W-:Y:S01]  /*00f0*/  SHF.R.U32.HI R2, RZ, 0x7, R3 ;  /* 0x00000007ff027819 */ /* 0x000fe20000011603 */
[----:B------:R-:W-:-:S05]  /*0100*/  IMAD.U32 R3, RZ, RZ, UR4 ;  /* 0x00000004ff037e24 */ /* 0x000fca000f8e00ff */
[----:B------:R0:W-:Y:S05]  /*0110*/  STL [R1+0x284], R3 ;  /* 0x0002840301007387 */ /* 0x0001ea0000100800 */
        /* <DEDUP_REMOVED lines=8> */
[----:B-1----:R-:W-:Y:S01]  /*01a0*/  NOP ;  /* 0x0000000000007918 */ /* 0x002fe20000000000 */
.L_x_4852:
[----:B------:R-:W-:Y:S05]  /*01b0*/  BSYNC B0 ;  /* 0x0000000000007941 */ /* 0x000fea0003800000 */
.L_x_4851:
[----:B------:R-:W-:Y:S01]  /*01c0*/  VOTEU.ANY UP0, P0 ;  /* 0x00000000003f7886 */ /* 0x000fe20000000100 */
[----:B------:R-:W1:Y:S01]  /*01d0*/  SHFL.IDX PT, R2, R2, RZ, 0x1f ;  /* 0x00001fff02027589 */ /* 0x000e6200000e0000 */
[----:B------:R-:W-:Y:S01]  /*01e0*/  UMOV UR4, 0x80 ;  /* 0x0000008000047882 */ /* 0x000fe20000000000 */
[----:B------:R-:W-:Y:S01]  /*01f0*/  UMOV UR7, 0x100 ;  /* 0x0000010000077882 */ /* 0x000fe20000000000 */
[----:B------:R-:W-:Y:S01]  /*0200*/  VOTEU.ANY UP1, P0 ;  /* 0x00000000003f7886 */ /* 0x000fe20000020100 */
[----:B------:R-:W2:Y:S01]  /*0210*/  @UP0 S2UR UR8, SR_CgaCtaId ;  /* 0x00000000000809c3 */ /* 0x000ea20000008800 */
[----:B0-----:R-:W0:Y:S01]  /*0220*/  SHFL.IDX PT, R3, R0, RZ, 0x1f ;  /* 0x00001fff00037589 */ /* 0x001e2200000e0000 */
[----:B------:R-:W-:Y:S01]  /*0230*/  @UP0 UMOV UR6, 0x400 ;  /* 0x0000040000060882 */ /* 0x000fe20000000000 */
[----:B------:R-:W-:-:S04]  /*0240*/  @UP0 UIADD3 UR4, -UR4, 0x100000, URZ ;  /* 0x0010000004040890 */ /* 0x000fc8000fffe13f */
[----:B------:R-:W-:Y:S02]  /*0250*/  @UP0 USHF.L.U32 UR5, UR4, 0xb, URZ ;  /* 0x0000000b04050899 */ /* 0x000fe4000800063f */
[----:B------:R-:W-:Y:S01]  /*0260*/  @UP0 USHF.L.U32 UR4, UR4, 0x1, URZ ;  /* 0x0000000104040899 */ /* 0x000fe2000800063f */
[----:B------:R-:W-:Y:S01]  /*0270*/  VOTEU.ANY UP2, P0 ;  /* 0x00000000003f7886 */ /* 0x000fe20000040100 */
[----:B-1----:R-:W-:Y:S01]  /*0280*/  R2UR UR9, R2 ;  /* 0x00000000020972ca */ /* 0x002fe200000e0000 */
[----:B--2---:R-:W-:Y:S01]  /*0290*/  @UP0 ULEA UR8, UR8, UR6, 0x18 ;  /* 0x0000000608080291 */ /* 0x004fe2000f8ec03f */
[----:B0-----:R-:W-:Y:S01]  /*02a0*/  ISETP.NE.AND P1, PT, R3, RZ, PT ;  /* 0x000000ff0300720c */ /* 0x001fe20003f25270 */
        /* <DEDUP_REMOVED lines=26> */
.L_x_4853:
        /* <DEDUP_REMOVED lines=22> */
.L_x_4854:
        /* <DEDUP_REMOVED lines=18> */
.L_x_4855:
        /* <DEDUP_REMOVED lines=22> */
.L_x_4856:
        /* <DEDUP_REMOVED lines=22> */
.L_x_4857:
[----:B0-----:R-:W-:Y:S01]  /*0990*/  UMOV UR4, 0x1 ;  /* 0x0000000100047882 */ /* 0x001fe20000000000 */
[----:B------:R-:W-:Y:S01]  /*09a0*/  PLOP3.LUT P0, PT, PT, PT, UP0, 0x80, 0x0 ;  /* 0x000000000000781c */ /* 0x000fe20003f0f008 */
[----:B------:R-:W-:Y:S01]  /*09b0*/  USEL UR4, UR4, 0x2, !UP0 ;  /* 0x0000000204047887 */ /* 0x000fe2000c000000 */
[----:B------:R-:W-:Y:S01]  /*09c0*/  NOP ;  /* 0x0000000000007918 */ /* 0x000fe20000000000 */
[----:B------:R-:W-:-:S04]  /*09d0*/  ULDC.64 UR38, c[0x0][0x208] ;  /* 0x0000820000267ab9 */ /* 0x000fc80000000a00 */
[----:B------:R-:W-:-:S05]  /*09e0*/  IMAD.U32 R2, RZ, RZ, UR4 ;  /* 0x00000004ff027e24 */ /* 0x000fca000f8e00ff */
[----:B------:R0:W-:Y:S01]  /*09f0*/  STL [R1+0x2b4], R2 ;  /* 0x0002b40201007387 */ /* 0x0001e20000100800 */
[----:B-12-4-:R-:W-:Y:S06]  /*0a00*/  BAR.SYNC.DEFER_BLOCKING 0x0 ;  /* 0x0000000000007b1d */ /* 0x016fec0000010000 */
[----:B------:R-:W-:Y:S05]  /*0a10*/  @!P0 BRA `(.L_x_4858) ;  /* 0x000001a000f48947 */ /* 0x000fea0003800000 */
.L_x_4859:
[----:B------:R-:W-:-:S08]  /*0a20*/  NOP ;  /* 0x0000000000007918 */ /* 0x000fd00000000000 */
[----:B------:R-:W1:Y:S02]  /*0a30*/  USETMAXREG.TRY_ALLOC.CTAPOOL UP0, 0xe8 ;  /* 0x000000e8000079c8 */ /* 0x000e640008000600 */
[----:B-1----:R-:W-:-:S13]  /*0a40*/  PLOP3.LUT P0, PT, PT, PT, UP0, 0x80, 0x0 ;  /* 0x000000000000781c */ /* 0x002fda0003f0f008 */
[----:B------:R-:W-:Y:S05]  /*0a50*/  @!P0 BRA `(.L_x_4859) ;  /* 0xfffffffc00f08947 */ /* 0x000fea000383ffff */
[----:B------:R-:W1:Y:S08]  /*0a60*/  S2UR UR43, SR_CgaCtaId ;  /* 0x00000000002b79c3 */ /* 0x000e700000008800 */
[----:B------:R-:W-:Y:S06]  /*0a70*/  BAR.ARV 0x8, 0x180 ;  /* 0x0206000000007b1d */ /* 0x000fec0000002000 */
[----:B------:R-:W-:Y:S01]  /*0a80*/  UMOV UR41, 0x400 ;  /* 0x0000040000297882 */ /* 0x000fe20000000000 */
[----:B------:R-:W-:Y:S01]  /*0a90*/  ULDC UR4, c[0x0][0xc3c] ;  /* 0x00030f0000047ab9 */ /* 0x000fe20000000800 */
[----:B------:R-:W-:Y:S04]  /*0aa0*/  STL.64 [R1+0x270], RZ ;  /* 0x000270ff01007387 */ /* 0x000fe80000100a00 */
[----:B------:R-:W-:Y:S01]  /*0ab0*/  STL [R1+0x278], RZ ;  /* 0x000278ff01007387 */ /* 0x000fe20000100800 */
[----:B-1----:R-:W-:Y:S01]  /*0ac0*/  ULEA UR41, UR43, UR41, 0x18 ;  /* 0x000000292b297291 */ /* 0x002fe2000f8ec03f */
[----:B------:R-:W-:Y:S08]  /*0ad0*/  BAR.SYNC.DEFER_BLOCKING 0x5, 0x180 ;  /* 0x0146000000007b1d */ /* 0x000ff00000010000 */
[----:B------:R-:W1:Y:S01]  /*0ae0*/  LDS.128 R28, [UR41+0x308d0] ;  /* 0x0308d029ff1c7984 */ /* 0x000e620008000c00 */
        /* <DEDUP_REMOVED lines=14> */
[----:B------:R-:W-:Y:S02]  /*0bd0*/  SHF.R.S32.HI R10, RZ, 0x7, R0 ;  /* 0x00000007ff0a7819 */ /* 0x000fe40000011400 */
[----:B------:R-:W-:Y:S01]  /*0be0*/  SHF.R.S32.HI R213, RZ, 0x5, R213 ;  /* 0x00000005ffd57819 */ /* 0x000fe200000114d5 */
[----:B------:R-:W-:Y:S02]  /*0bf0*/  IMAD.IADD R12, R192, 0x1, -R5 ;  /* 0x00000001c00c7824 */ /* 0x000fe400078e0a05 */
[----:B------:R0:W-:Y:S03]  /*0c00*/  STL [R1+0x2a0], R10 ;  /* 0x0002a00a01007387 */ /* 0x0001e60000100800 */
[----:B------:R-:W-:Y:S01]  /*0c10*/  SHF.R.S32.HI R6, RZ, 0x1f, R12 ;  /* 0x0000001fff067819 */ /* 0x000fe2000001140c */
[----:B------:R-:W-:Y:S03]  /*0c20*/  STL [R1+0x298], R12 ;  /* 0x0002980c01007387 */ /* 0x000fe60000100800 */
[----:B------:R-:W-:-:S04]  /*0c30*/  LEA.HI R7, R6, R12, RZ, 0x2 ;  /* 0x0000000c06077211 */ /* 0x000fc800078f10ff */
[--C-:B------:R-:W-:Y:S02]  /*0c40*/  SHF.R.S32.HI R8, RZ, 0x2, R7.reuse ;  /* 0x00000002ff087819 */ /* 0x100fe40000011407 */
[----:B------:R-:W-:Y:S02]  /*0c50*/  SHF.R.S32.HI R9, RZ, 0x1f, R7 ;  /* 0x0000001fff097819 */ /* 0x000fe40000011407 */
[----:B------:R-:W-:Y:S02]  /*0c60*/  LOP3.LUT R196, R7, 0x7ffffffc, RZ, 0xc0, !PT ;  /* 0x7ffffffc07c47812 */ /* 0x000fe400078ec0ff */
[----:B------:R-:W-:-:S03]  /*0c70*/  LEA.HI R9, R9, R8, RZ, 0x3 ;  /* 0x0000000809097211 */ /* 0x000fc600078f18ff */
[----:B------:R-:W-:Y:S01]  /*0c80*/  IMAD.IADD R196, R12, 0x1, -R196 ;  /* 0x000000010cc47824 */ /* 0x000fe200078e0ac4 */
[----:B------:R-:W-:-:S05]  /*0c90*/  LOP3.LUT R9, R9, 0xfffffff8, RZ, 0xc0, !PT ;  /* 0xfffffff809097812 */ /* 0x000fca00078ec0ff */
[----:B------:R-:W-:Y:S01]  /*0ca0*/  IMAD.IADD R9, R8, 0x1, -R9 ;  /* 0x0000000108097824 */ /* 0x000fe200078e0a09 */
[----:B------:R-:W-:Y:S02]  /*0cb0*/  LEA.HI R8, R6, R12, RZ, 0x5 ;  /* 0x0000000c06087211 */ /* 0x000fe400078f28ff */
[----:B------:R-:W-:Y:S02]  /*0cc0*/  LEA.HI R6, R0, R10, RZ, 0x1 ;  /* 0x0000000a00067211 */ /* 0x000fe400078f08ff */
[----:B------:R-:W-:Y:S02]  /*0cd0*/  SHF.R.S32.HI R8, RZ, 0x5, R8 ;  /* 0x00000005ff087819 */ /* 0x000fe40000011408 */
[----:B------:R-:W-:-:S03]  /*0ce0*/  LOP3.LUT R6, R6, 0x3fffffe, RZ, 0xc0, !PT ;  /* 0x03fffffe06067812 */ /* 0x000fc600078ec0ff */
[----:B------:R-:W-:Y:S02]  /*0cf0*/  IMAD R9, R8, 0x10, R9 ;  /* 0x0000001008097824 */ /* 0x000fe400078e0209 */
[----:B------:R-:W-:-:S04]  /*0d00*/  IMAD.IADD R6, R10, 0x1, -R6 ;  /* 0x000000010a067824 */ /* 0x000fc800078e0a06 */
[----:B0-----:R-:W-:-:S05]  /*0d10*/  IMAD R10, R6, 0x40, R9 ;  /* 0x00000040060a7824 */ /* 0x001fca00078e0209 */
[----:B------:R-:W-:Y:S01]  /*0d20*/  STL [R1+0x29c], R10 ;  /* 0x00029c0a01007387 */ /* 0x000fe20000100800 */
[----:B--2---:R-:W-:Y:S02]  /*0d30*/  R2UR UR4, R2 ;  /* 0x00000000020472ca */ /* 0x004fe400000e0000 */
[----:B------:R-:W-:-:S04]  /*0d40*/  LEA.HI R2, R3, R192, RZ, 0x4 ;  /* 0x000000c003027211 */ /* 0x000fc800078f20ff */
[----:B------:R-:W-:-:S04]  /*0d50*/  SHF.R.S32.HI R5, RZ, 0x4, R2 ;  /* 0x00000004ff057819 */ /* 0x000fc80000011402 */
[----:B------:R-:W-:-:S03]  /*0d60*/  LEA.HI R4, R2, R5, RZ, 0x1 ;  /* 0x0000000502047211 */ /* 0x000fc600078f08ff */
[----:B------:R-:W-:Y:S01]  /*0d70*/  UIADD3 UR6, UR4, 0x270, URZ ;  /* 0x0000027004067890 */ /* 0x000fe2000fffe03f */
[----:B------:R-:W-:Y:S02]  /*0d80*/  LOP3.LUT R4, R4, 0x1ffffffe, RZ, 0xc0, !PT ;  /* 0x1ffffffe04047812 */ /* 0x000fe400078ec0ff */
[----:B------:R-:W-:Y:S02]  /*0d90*/  UMOV UR4, URZ ;  /* 0x0000003f00047c82 */ /* 0x000fe40008000000 */
[----:B------:R-:W-:Y:S01]  /*0da0*/  IMAD.U32 R216, RZ, RZ, UR4 ;  /* 0x00000004ffd87e24 */ /* 0x000fe2000f8e00ff */
[----:B------:R-:W-:Y:S01]  /*0db0*/  UIADD3 UR4, UR41, 0x12400, URZ ;  /* 0x0001240029047890 */ /* 0x000fe2000fffe03f */
[----:B------:R-:W-:Y:S01]  /*0dc0*/  IMAD.IADD R4, R5, 0x1, -R4 ;  /* 0x0000000105047824 */ /* 0x000fe200078e0a04 */
[----:B------:R-:W-:Y:S01]  /*0dd0*/  LOP3.LUT R5, R2, 0x3fffff0, RZ, 0xc0, !PT ;  /* 0x03fffff002057812 */ /* 0x000fe200078ec0ff */
[----:B------:R-:W-:Y:S01]  /*0de0*/  IMAD.U32 R202, RZ, RZ, UR6 ;  /* 0x00000006ffca7e24 */ /* 0x000fe2000f8e00ff */
[----:B------:R-:W-:-:S02]  /*0df0*/  LEA.HI R2, R3, R192, RZ, 0x2 ;  /* 0x000000c003027211 */ /* 0x000fc400078f10ff */
[----:B------:R-:W-:Y:S01]  /*0e00*/  LEA.HI R3, R3, R192, RZ, 0x3 ;  /* 0x000000c003037211 */ /* 0x000fe200078f18ff */
[----:B------:R-:W-:Y:S01]  /*0e10*/  IMAD.IADD R0, R192, 0x1, -R5 ;  /* 0x00000001c0007824 */ /* 0x000fe200078e0a05 */
[----:B------:R-:W-:Y:S02]  /*0e20*/  LOP3.LUT R217, R2, 0xfffffffc, RZ, 0xc0, !PT ;  /* 0xfffffffc02d97812 */ /* 0x000fe400078ec0ff */
[----:B------:R-:W-:Y:S01]  /*0e30*/  SHF.R.S32.HI R203, RZ, 0x2, R2 ;  /* 0x00000002ffcb7819 */ /* 0x000fe20000011402 */
[----:B------:R-:W-:Y:S01]  /*0e40*/  IMAD R5, R213, 0x10, R0 ;  /* 0x00000010d5057824 */ /* 0x000fe200078e0200 */
[----:B------:R-:W-:Y:S01]  /*0e50*/  SHF.R.S32.HI R0, RZ, 0x1f, R2 ;  /* 0x0000001fff007819 */ /* 0x000fe20000011402 */
[----:B------:R-:W-:Y:S01]  /*0e60*/  IMAD.IADD R217, R192, 0x1, -R217 ;  /* 0x00000001c0d97824 */ /* 0x000fe200078e0ad9 */
[----:B------:R-:W-:Y:S01]  /*0e70*/  SHF.R.S32.HI R215, RZ, 0x3, R3 ;  /* 0x00000003ffd77819 */ /* 0x000fe20000011403 */
[----:B------:R-:W-:Y:S01]  /*0e80*/  VIADD R225, R203, 0x40 ;  /* 0x00000040cbe17836 */ /* 0x000fe20000000000 */
[----:B------:R-:W-:Y:S01]  /*0e90*/  LEA.HI R0, R0, R203, RZ, 0x3 ;  /* 0x000000cb00007211 */ /* 0x000fe200078f18ff */
[----:B------:R-:W-:-:S02]  /*0ea0*/  IMAD.SHL.U32 R198, R217, 0x4, RZ ;  /* 0x00000004d9c67824 */ /* 0x000fc400078e00ff */
[----:B------:R-:W-:Y:S01]  /*0eb0*/  IMAD.SHL.U32 R220, R225, 0x40, RZ ;  /* 0x00000040e1dc7824 */ /* 0x000fe200078e00ff */
[----:B------:R-:W-:Y:S01]  /*0ec0*/  SHF.R.S32.HI R2, RZ, 0x1f, R225 ;  /* 0x0000001fff027819 */ /* 0x000fe200000114e1 */
[----:B------:R-:W-:Y:S01]  /*0ed0*/  VIADD R205, R198, 0x20 ;  /* 0x00000020c6cd7836 */ /* 0x000fe20000000000 */
[----:B------:R-:W-:Y:S01]  /*0ee0*/  LOP3.LUT R0, R0, 0xfffffff8, RZ, 0xc0, !PT ;  /* 0xfffffff800007812 */ /* 0x000fe200078ec0ff */
[----:B------:R-:W-:Y:S01]  /*0ef0*/  VIADD R204, R198, 0x40 ;  /* 0x00000040c6cc7836 */ /* 0x000fe20000000000 */
[----:B------:R-:W-:Y:S01]  /*0f00*/  LEA.HI R2, R2, R225, RZ, 0x3 ;  /* 0x000000e102027211 */ /* 0x000fe200078f18ff */
[----:B------:R-:W-:Y:S01]  /*0f10*/  IMAD.IADD R223, R198, 0x1, R205 ;  /* 0x00000001c6df7824 */ /* 0x000fe200078e02cd */
[----:B------:R-:W-:Y:S01]  /*0f20*/  LOP3.LUT R220, R220, 0x1c0, RZ, 0xc0, !PT ;  /* 0x000001c0dcdc7812 */ /* 0x000fe200078ec0ff */
[----:B------:R-:W-:Y:S02]  /*0f30*/  IMAD.IADD R227, R203, 0x1, -R0 ;  /* 0x00000001cbe37824 */ /* 0x000fe400078e0a00 */
[----:B------:R-:W-:Y:S01]  /*0f40*/  IMAD.IADD R224, R198, 0x1, R204 ;  /* 0x00000001c6e07824 */ /* 0x000fe200078e02cc */
[----:B------:R-:W-:Y:S01]  /*0f50*/  SHF.R.S32.HI R0, RZ, 0x1f, R223 ;  /* 0x0000001fff007819 */ /* 0x000fe200000114df */
[----:B------:R-:W-:Y:S01]  /*0f60*/  IMAD.SHL.U32 R2, R2, 0x40, RZ ;  /* 0x0000004002027824 */ /* 0x000fe200078e00ff */
[----:B------:R-:W-:Y:S01]  /*0f70*/  SHF.R.U32.HI R221, RZ, 0x3, R220 ;  /* 0x00000003ffdd7819 */ /* 0x000fe200000116dc */
[----:B------:R-:W-:Y:S01]  /*0f80*/  IMAD R8, R5, 0x8, R4 ;  /* 0x0000000805087824 */ /* 0x000fe200078e0204 */
[----:B------:R-:W-:Y:S01]  /*0f90*/  SHF.R.S32.HI R5, RZ, 0x1f, R224 ;  /* 0x0000001fff057819 */ /* 0x000fe200000114e0 */
[----:B------:R-:W-:Y:S01]  /*0fa0*/  IMAD.SHL.U32 R212, R227, 0x40, RZ ;  /* 0x00000040e3d47824 */ /* 0x000fe200078e00ff */
[CC--:B------:R-:W-:Y:S01]  /*0fb0*/  LEA.HI R9, R0.reuse, R223.reuse, RZ, 0x3 ;  /* 0x000000df00097211 */ /* 0x0c0fe200078f18ff */
[----:B------:R-:W-:Y:S01]  /*0fc0*/  IMAD.SHL.U32 R18, R217, 0x8, RZ ;  /* 0x00000008d9127824 */ /* 0x000fe200078e00ff */
[----:B------:R-:W-:Y:S01]  /*0fd0*/  LEA.HI R0, R0, R223, RZ, 0x6 ;  /* 0x000000df00007211 */ /* 0x000fe200078f30ff */
[----:B------:R-:W-:Y:S01]  /*0fe0*/  VIADD R206, R198, 0x50 ;  /* 0x00000050c6ce7836 */ /* 0x000fe20000000000 */
[----:B------:R-:W-:-:S02]  /*0ff0*/  LOP3.LUT R222, R2, 0xfffffe00, RZ, 0xc0, !PT ;  /* 0xfffffe0002de7812 */ /* 0x000fc400078ec0ff */
[CC--:B------:R-:W-:Y:S01]  /*1000*/  LEA.HI R2, R5.reuse, R224.reuse, RZ, 0x6 ;  /* 0x000000e005027211 */ /* 0x0c0fe200078f30ff */
[----:B------:R-:W-:Y:S01]  /*1010*/  IMAD.SHL.U32 R0, R0, 0x80, RZ ;  /* 0x0000008000007824 */ /* 0x000fe200078e00ff */
[----:B------:R-:W-:Y:S02]  /*1020*/  LOP3.LUT R212, R212, 0x1c0, RZ, 0xc0, !PT ;  /* 0x000001c0d4d47812 */ /* 0x000fe400078ec0ff */
[----:B------:R-:W-:Y:S01]  /*1030*/  LEA.HI R219, R5, R224, RZ, 0x3 ;  /* 0x000000e005db7211 */ /* 0x000fe200078f18ff */
[----:B------:R-:W-:Y:S01]  /*1040*/  IMAD.SHL.U32 R2, R2, 0x80, RZ ;  /* 0x0000008002027824 */ /* 0x000fe200078e00ff */
[--C-:B------:R-:W-:Y:S02]  /*1050*/  LOP3.LUT R4, R220, 0x38, R9.reuse, 0xf8, !PT ;  /* 0x00000038dc047812 */ /* 0x100fe400078ef809 */
[----:B------:R-:W-:Y:S02]  /*1060*/  SHF.R.U32.HI R214, RZ, 0x3, R212 ;  /* 0x00000003ffd67819 */ /* 0x000fe400000116d4 */
[----:B------:R-:W-:-:S02]  /*1070*/  LOP3.LUT R5, R212, 0x38, R9, 0xf8, !PT ;  /* 0x00000038d4057812 */ /* 0x000fc400078ef809 */
[----:B------:R-:W-:Y:S02]  /*1080*/  LOP3.LUT R6, R220, 0x38, R219, 0xf8, !PT ;  /* 0x00000038dc067812 */ /* 0x000fe400078ef8db */
[----:B------:R-:W-:Y:S02]  /*1090*/  LOP3.LUT R0, R0, 0xffffe000, RZ, 0xc0, !PT ;  /* 0xffffe00000007812 */ /* 0x000fe400078ec0ff */
[-C--:B------:R-:W-:Y:S02]  /*10a0*/  LOP3.LUT R13, R4, R221.reuse, RZ, 0x3c, !PT ;  /* 0x000000dd040d7212 */ /* 0x080fe400078e3cff */
[----:B------:R-:W-:Y:S02]  /*10b0*/  LOP3.LUT R2, R2, 0xffffe000, RZ, 0xc0, !PT ;  /* 0xffffe00002027812 */ /* 0x000fe400078ec0ff */
[----:B------:R-:W-:Y:S02]  /*10c0*/  LOP3.LUT R5, R5, R214, RZ, 0x3c, !PT ;  /* 0x000000d605057212 */ /* 0x000fe400078e3cff */
[----:B------:R-:W-:Y:S01]  /*10d0*/  LOP3.LUT R15, R6, R221, RZ, 0x3c, !PT ;  /* 0x000000dd060f7212 */ /* 0x000fe200078e3cff */
[----:B------:R-:W-:Y:S01]  /*10e0*/  IMAD R4, R213, 0x200, R2 ;  /* 0x00000200d5047824 */ /* 0x000fe200078e0202 */
[----:B------:R-:W-:Y:S01]  /*10f0*/  IADD3 R13, R13, R0, R222 ;  /* 0x000000000d0d7210 */ /* 0x000fe20007ffe0de */
[----:B------:R-:W-:Y:S01]  /*1100*/  IMAD R0, R213, 0x200, R0 ;  /* 0x00000200d5007824 */ /* 0x000fe200078e0200 */
[----:B------:R-:W-:-:S02]  /*1110*/  IADD3 R15, R15, R2, R222 ;  /* 0x000000020f0f7210 */ /* 0x000fc40007ffe0de */
[----:B------:R-:W-:Y:S01]  /*1120*/  LOP3.LUT R11, R212, 0x38, R219, 0xf8, !PT ;  /* 0x00000038d40b7812 */ /* 0x000fe200078ef8db */
[----:B------:R-:W-:Y:S01]  /*1130*/  IMAD.IADD R2, R0, 0x1, R5 ;  /* 0x0000000100027824 */ /* 0x000fe200078e0205 */
[----:B------:R-:W-:Y:S01]  /*1140*/  LOP3.LUT R5, R3, 0xfffffff8, RZ, 0xc0, !PT ;  /* 0xfffffff803057812 */ /* 0x000fe200078ec0ff */
[----:B------:R-:W-:Y:S01]  /*1150*/  IMAD.U32 R3, RZ, RZ, UR4 ;  /* 0x00000004ff037e24 */ /* 0x000fe2000f8e00ff */
[----:B------:R-:W-:Y:S02]  /*1160*/  LEA.HI R0, R217, R217, RZ, 0x1 ;  /* 0x000000d9d9007211 */ /* 0x000fe400078f08ff */
[----:B------:R-:W-:Y:S01]  /*1170*/  LOP3.LUT R11, R11, R214, RZ, 0x3c, !PT ;  /* 0x000000d60b0b7212 */ /* 0x000fe200078e3cff */
[----:B------:R-:W-:Y:S01]  /*1180*/  IMAD.IADD R226, R192, 0x1, -R5 ;  /* 0x00000001c0e27824 */ /* 0x000fe200078e0a05 */
[----:B------:R-:W-:Y:S01]  /*1190*/  LOP3.LUT R0, R0, 0x1ffffffe, RZ, 0xc0, !PT ;  /* 0x1ffffffe00007812 */ /* 0x000fe200078ec0ff */
[----:B------:R0:W-:Y:S01]  /*11a0*/  STL [R1+0x294], R3 ;  /* 0x0002940301007387 */ /* 0x0001e20000100800 */
[----:B------:R-:W-:Y:S01]  /*11b0*/  IMAD.SHL.U32 R5, R8, 0x8, RZ ;  /* 0x0000000808057824 */ /* 0x000fe200078e00ff */
[----:B------:R-:W-:Y:S01]  /*11c0*/  LEA R2, R2, UR4, 0x1 ;  /* 0x0000000402027c11 */ /* 0x000fe2000f8e08ff */
[----:B------:R-:W-:Y:S01]  /*11d0*/  IMAD.IADD R4, R4, 0x1, R11 ;  /* 0x0000000104047824 */ /* 0x000fe200078e020b */
[----:B------:R-:W-:Y:S01]  /*11e0*/  SHF.R.S32.HI R218, RZ, 0x3, R9 ;  /* 0x00000003ffda7819 */ /* 0x000fe20000011409 */
[----:B------:R-:W-:Y:S01]  /*11f0*/  IMAD.IADD R0, R217, 0x1, -R0 ;  /* 0x00000001d9007824 */ /* 0x000fe200078e0a00 */
[----:B------:R1:W-:Y:S01]  /*1200*/  STL [R1+0x2a4], R5 ;  /* 0x0002a40501007387 */ /* 0x0003e20000100800 */
[----:B------:R-:W-:Y:S01]  /*1210*/  IMAD.SHL.U32 R197, R226, 0x8, RZ ;  /* 0x00000008e2c57824 */ /* 0x000fe200078e00ff */
[----:B------:R-:W-:Y:S01]  /*1220*/  SHF.R.S32.HI R219, RZ, 0x3, R219 ;  /* 0x00000003ffdb7819 */ /* 0x000fe200000114db */
[----:B------:R-:W-:Y:S01]  /*1230*/  IMAD R23, R0, 0x8, R10 ;  /* 0x0000000800177824 */ /* 0x000fe200078e020a */
[----:B0-----:R-:W-:Y:S01]  /*1240*/  LOP3.LUT R3, R220, 0x38, R18, 0xf8, !PT ;  /* 0x00000038dc037812 */ /* 0x001fe200078ef812 */
[----:B------:R1:W-:Y:S01]  /*1250*/  STL [R1+0x290], R2 ;  /* 0x0002900201007387 */ /* 0x0003e20000100800 */
[----:B------:R-:W-:Y:S01]  /*1260*/  LEA R0, R4, UR4, 0x1 ;  /* 0x0000000404007c11 */ /* 0x000fe2000f8e08ff */
[C---:B------:R-:W-:Y:S01]  /*1270*/  VIADD R200, R197.reuse, 0x40 ;  /* 0x00000040c5c87836 */ /* 0x040fe20000000000 */
[----:B------:R-:W-:Y:S01]  /*1280*/  LOP3.LUT R3, R222, R3, R221, 0xf6, !PT ;  /* 0x00000003de037212 */ /* 0x000fe200078ef6dd */
[----:B------:R-:W-:Y:S01]  /*1290*/  VIADD R201, R197, 0x80 ;  /* 0x00000080c5c97836 */ /* 0x000fe20000000000 */
[----:B------:R-:W-:Y:S01]  /*12a0*/  SHF.R.S32.HI R210, RZ, 0x1f, R197 ;  /* 0x0000001fffd27819 */ /* 0x000fe200000114c5 */
[----:B------:R1:W-:Y:S01]  /*12b0*/  STL [R1+0x288], R0 ;  /* 0x0002880001007387 */ /* 0x0003e20000100800 */
[----:B------:R-:W-:-:S02]  /*12c0*/  LEA R3, R3, UR4, 0x1 ;  /* 0x0000000403037c11 */ /* 0x000fc4000f8e08ff */
[----:B------:R-:W-:Y:S02]  /*12d0*/  SHF.R.S32.HI R209, RZ, 0x1f, R200 ;  /* 0x0000001fffd17819 */ /* 0x000fe400000114c8 */
[----:B------:R-:W-:Y:S01]  /*12e0*/  SHF.R.S32.HI R208, RZ, 0x1f, R201 ;  /* 0x0000001fffd07819 */ /* 0x000fe200000114c9 */
[----:B------:R1:W-:Y:S01]  /*12f0*/  STL [R1+0x28c], R3 ;  /* 0x00028c0301007387 */ /* 0x0003e20000100800 */
[----:B------:R-:W-:Y:S02]  /*1300*/  LEA R229, R13, UR4, 0x1 ;  /* 0x000000040de57c11 */ /* 0x000fe4000f8e08ff */
[----:B------:R-:W-:-:S07]  /*1310*/  LEA R228, R15, UR4, 0x1 ;  /* 0x000000040fe47c11 */ /* 0x000fce000f8e08ff */
.L_x_5040:
[----:B01--4-:R-:W0:Y:S01]  /*1320*/  LDC.64 R2, c[0x0][0xa28] ;  /* 0x00028a00ff027b82 */ /* 0x013e220000000a00 */
[----:B------:R-:W-:Y:S01]  /*1330*/  ULDC.64 UR6, c[0x0][0xa08] ;  /* 0x0002820000067ab9 */ /* 0x000fe20000000a00 */
[----:B------:R-:W-:Y:S01]  /*1340*/  IMAD.MOV.U32 R17, RZ, RZ, RZ ;  /* 0x000000ffff117224 */ /* 0x000fe200078e00ff */
[----:B------:R-:W-:Y:S01]  /*1350*/  ISETP.NE.U32.AND P3, PT, RZ, UR6, PT ;  /* 0x00000006ff007c0c */ /* 0x000fe2000bf65070 */
[----:B------:R-:W-:-:S03]  /*1360*/  IMAD.MOV.U32 R33, RZ, RZ, RZ ;  /* 0x000000ffff217224 */ /* 0x000fc600078e00ff */
[----:B------:R-:W-:Y:S01]  /*1370*/  ISETP.NE.AND.EX P3, PT, RZ, UR7, PT, P3 ;  /* 0x00000007ff007c0c */ /* 0x000fe2000bf65330 */
[----:B--2---:R-:W1:Y:S01]  /*1380*/  LDC.64 R4, c[0x0][0xa18] ;  /* 0x00028600ff047b82 */ /* 0x004e620000000a00 */
[----:B------:R-:W-:Y:S01]  /*1390*/  ULDC UR4, c[0x0][0x288] ;  /* 0x0000a20000047ab9 */ /* 0x000fe20000000800 */
[----:B------:R-:W-:Y:S01]  /*13a0*/  ULDC.64 UR6, c[0x0][0x418] ;  /* 0x0001060000067ab9 */ /* 0x000fe20000000a00 */
[----:B0-----:R-:W-:-:S04]  /*13b0*/  ISETP.NE.U32.AND P0, PT, R2, RZ, PT ;  /* 0x000000ff0200720c */ /* 0x001fc80003f05070 */
[----:B------:R-:W-:Y:S02]  /*13c0*/  ISETP.NE.AND.EX P0, PT, R3, RZ, PT, P0 ;  /* 0x000000ff0300720c */ /* 0x000fe40003f05300 */
[----:B-1----:R-:W-:-:S04]  /*13d0*/  ISETP.NE.U32.AND P1, PT, R4, RZ, PT ;  /* 0x000000ff0400720c */ /* 0x002fc80003f25070 */
[----:B------:R-:W-:Y:S02]  /*13e0*/  ISETP.NE.AND.EX P1, PT, R5, RZ, PT, P1 ;  /* 0x000000ff0500720c */ /* 0x000fe40003f25310 */
[----:B------:R-:W0:Y:S08]  /*13f0*/  LDC.64 R4, c[0x0][0xa08] ;  /* 0x00028200ff047b82 */ /* 0x000e300000000a00 */
[----:B------:R-:W1:Y:S08]  /*1400*/  @P0 LDC.64 R2, c[0x0][0xa28] ;  /* 0x00028a00ff020b82 */ /* 0x000e700000000a00 */
[----:B---3--:R-:W2:Y:S01]  /*1410*/  @P1 LDC.64 R6, c[0x0][0xa18] ;  /* 0x00028600ff061b82 */ /* 0x008ea20000000a00 */
[----:B------:R-:W-:Y:S01]  /*1420*/  IMAD.U32 R16, RZ, RZ, UR4 ;  /* 0x00000004ff107e24 */ /* 0x000fe2000f8e00ff */
[----:B------:R-:W-:Y:S01]  /*1430*/  UISETP.NE.U32.AND UP0, UPT, UR6, URZ, UPT ;  /* 0x0000003f0600728c */ /* 0x000fe2000bf05070 */
[----:B------:R-:W-:Y:S01]  /*1440*/  ULDC UR4, c[0x0][0x424] ;  /* 0x0001090000047ab9 */ /* 0x000fe20000000800 */
[----:B0-----:R-:W-:-:S05]  /*1450*/  IMAD.WIDE R8, R31, 0x4, R4 ;  /* 0x000000041f087825 */ /* 0x001fca00078e0204 */
[----:B------:R0:W5:Y:S01]  /*1460*/  @P3 LDG.E R33, desc[UR38][R8.64] ;  /* 0x0000002608213981 */ /* 0x000162000c1e1900 */
[----:B-1----:R-:W-:-:S05]  /*1470*/  @P0 IMAD.WIDE R2, R31, 0x4, R2 ;  /* 0x000000041f020825 */ /* 0x002fca00078e0202 */
[----:B------:R0:W5:Y:S01]  /*1480*/  @P0 LDG.E R17, desc[UR38][R2.64] ;  /* 0x0000002602110981 */ /* 0x000162000c1e1900 */
[----:B--2---:R-:W-:-:S05]  /*1490*/  @P1 IMAD.WIDE R4, R31, 0x4, R6 ;  /* 0x000000041f041825 */ /* 0x004fca00078e0206 */
[----:B------:R0:W5:Y:S01]  /*14a0*/  @P1 LDG.E R16, desc[UR38][R4.64] ;  /* 0x0000002604101981 */ /* 0x000162000c1e1900 */
[----:B------:R-:W1:Y:S01]  /*14b0*/  LDC R193, c[0x0][0x348] ;  /* 0x0000d200ffc17b82 */ /* 0x000e620000000800 */
[----:B------:R-:W-:-:S03]  /*14c0*/  UISETP.NE.AND.EX UP0, UPT, UR7, URZ, UPT, UP0 ;  /* 0x0000003f0700728c */ /* 0x000fc6000bf05300 */
[----:B------:R-:W-:Y:S01]  /*14d0*/  ULDC.64 UR6, c[0x0][0xa20] ;  /* 0x0002880000067ab9 */ /* 0x000fe20000000a00 */
[----:B------:R-:W-:Y:S01]  /*14e0*/  USEL UR4, UR4, 0x1, UP0 ;  /* 0x0000000104047887 */ /* 0x000fe20008000000 */
[----:B------:R-:W-:Y:S01]  /*14f0*/  ISETP.NE.U32.AND P2, PT, RZ, UR6, PT ;  /* 0x00000006ff007c0c */ /* 0x000fe2000bf45070 */
[----:B------:R-:W-:Y:S02]  /*1500*/  ULDC UR6, c[0x0][0x2f0] ;  /* 0x0000bc0000067ab9 */ /* 0x000fe40000000800 */
[----:B------:R-:W-:Y:S01]  /*1510*/  UIMAD UR4, UR4, UR6, URZ ;  /* 0x00000006040472a4 */ /* 0x000fe2000f8e023f */
[----:B------:R-:W-:Y:S01]  /*1520*/  ISETP.NE.AND.EX P2, PT, RZ, UR7, PT, P2 ;  /* 0x00000007ff007c0c */ /* 0x000fe2000bf45320 */
[----:B0-----:R-:W-:-:S12]  /*1530*/  @P1 BRA `(.L_x_4860) ;  /* 0x0000000000241947 */ /* 0x001fd80003800000 */
        /* <DEDUP_REMOVED lines=9> */
.L_x_4860:
[----:B------:R-:W-:Y:S02]  /*15d0*/  IMAD.U32 R30, RZ, RZ, UR4 ;  /* 0x00000004ff1e7e24 */ /* 0x000fe4000f8e00ff */
[----:B------:R-:W-:Y:S02]  /*15e0*/  IMAD.MOV.U32 R207, RZ, RZ, R31 ;  /* 0x000000ffffcf7224 */ /* 0x000fe400078e001f */
[----:B------:R-:W-:Y:S01]  /*15f0*/  IMAD.U32 R211, RZ, RZ, UR44 ;  /* 0x0000002cffd37e24 */ /* 0x000fe2000f8e00ff */
[----:B------:R-:W-:Y:S06]  /*1600*/  @!P2 BRA `(.L_x_4861) ;  /* 0x000000000010a947 */ /* 0x000fec0003800000 */
[----:B------:R-:W0:Y:S02]  /*1610*/  LDC.64 R2, c[0x0][0xa20] ;  /* 0x00028800ff027b82 */ /* 0x000e240000000a00 */
[----:B0-----:R-:W-:-:S05]  /*1620*/  IMAD.WIDE R2, R31, 0x4, R2 ;  /* 0x000000041f027825 */ /* 0x001fca00078e0202 */
[----:B------:R0:W5:Y:S01]  /*1630*/  LDG.E R30, desc[UR38][R2.64] ;  /* 0x00000026021e7981 */ /* 0x000162000c1e1900 */
[----:B------:R-:W-:Y:S05]  /*1640*/  BRA `(.L_x_4862) ;  /* 0x0000000000107947 */ /* 0x000fea0003800000 */
.L_x_4861:
[----:B------:R-:W-:Y:S05]  /*1650*/  @!P3 BRA `(.L_x_4862) ;  /* 0x00000000000cb947 */ /* 0x000fea0003800000 */
[----:B------:R-:W2:Y:S04]  /*1660*/  LDG.E R3, desc[UR38][R8.64] ;  /* 0x0000002608037981 */ /* 0x000ea8000c1e1900 */
[----:B------:R-:W2:Y:S02]  /*1670*/  LDG.E R30, desc[UR38][R8.64+0x4] ;  /* 0x00000426081e7981 */ /* 0x000ea4000c1e1900 */
[----:B--2---:R-:W-:-:S07]  /*1680*/  IMAD.IADD R30, R30, 0x1, -R3 ;  /* 0x000000011e1e7824 */ /* 0x004fce00078e0a03 */
.L_x_4862:
[----:B0-----:R-:W0:Y:S01]  /*1690*/  LDC.64 R2, c[0x0][0xa10] ;  /* 0x00028400ff027b82 */ /* 0x001e220000000a00 */
[----:B------:R-:W2:Y:S07]  /*16a0*/  LDL R25, [R1+0x2b4] ;  /* 0x0002b40001197983 */ /* 0x000eae0000100800 */
[----:B------:R-:W3:Y:S01]  /*16b0*/  LDC.64 R4, c[0x0][0xa30] ;  /* 0x00028c00ff047b82 */ /* 0x000ee20000000a00 */
[----:B------:R-:W4:Y:S07]  /*16c0*/  S2R R6, SR_TID.X ;  /* 0x0000000000067919 */ /* 0x000f2e0000002100 */
[----:B------:R-:W1:Y:S01]  /*16d0*/  S2UR UR4, SR_SWINHI ;  /* 0x00000000000479c3 */ /* 0x000e620000002f00 */
[----:B0-----:R-:W-:-:S07]  /*16e0*/  ISETP.NE.U32.AND P0, PT, R2, RZ, PT ;  /* 0x000000ff0200720c */ /* 0x001fce0003f05070 */
[----:B------:R-:W0:Y:S01]  /*16f0*/  LDC.64 R14, c[0x0][0x9e0] ;  /* 0x00027800ff0e7b82 */ /* 0x000e220000000a00 */
[----:B------:R-:W-:Y:S02]  /*1700*/  ISETP.NE.AND.EX P0, PT, R3, RZ, PT, P0 ;  /* 0x000000ff0300720c */ /* 0x000fe40003f05300 */
[----:B---3--:R-:W-:-:S05]  /*1710*/  ISETP.NE.U32.AND P1, PT, R4, RZ, PT ;  /* 0x000000ff0400720c */ /* 0x008fca0003f25070 */
[----:B------:R-:W3:Y:S01]  /*1720*/  LDC R2, c[0x0][0x448] ;  /* 0x00011200ff027b82 */ /* 0x000ee20000000800 */
[----:B------:R-:W-:-:S07]  /*1730*/  ISETP.NE.AND.EX P1, PT, R5, RZ, PT, P1 ;  /* 0x000000ff0500720c */ /* 0x000fce0003f25310 */
[----:B------:R-:W1:Y:S08]  /*1740*/  @P0 LDC.64 R8, c[0x0][0xa10] ;  /* 0x00028400ff080b82 */ /* 0x000e700000000a00 */
[----:B------:R-:W4:Y:S01]  /*1750*/  @P1 LDC.64 R10, c[0x0][0xa30] ;  /* 0x00028c00ff0a1b82 */ /* 0x000f220000000a00 */
[----:B-1----:R-:W-:-:S05]  /*1760*/  @P0 IMAD.WIDE R8, R31, 0x4, R8 ;  /* 0x000000041f080825 */ /* 0x002fca00078e0208 */
[----:B------:R-:W2:Y:S01]  /*1770*/  @P0 LDG.E R0, desc[UR38][R8.64] ;  /* 0x0000002608000981 */ /* 0x000ea2000c1e1900 */
[----:B----4-:R-:W-:-:S03]  /*1780*/  @P1 IMAD.WIDE R10, R31, 0x4, R10 ;  /* 0x000000041f0a1825 */ /* 0x010fc600078e020a */
[----:B------:R-:W4:Y:S04]  /*1790*/  @P0 LDG.E R21, desc[UR38][R8.64+0x4] ;  /* 0x0000042608150981 */ /* 0x000f28000c1e1900 */
[----:B------:R1:W4:Y:S01]  /*17a0*/  @P1 LDG.E R20, desc[UR38][R10.64] ;  /* 0x000000260a141981 */ /* 0x000322000c1e1900 */
[----:B---3--:R-:W-:Y:S01]  /*17b0*/  ISETP.NE.AND P2, PT, R2, 0x1, PT ;  /* 0x000000010200780c */ /* 0x008fe20003f45270 */
[----:B------:R-:W-:Y:S01]  /*17c0*/  UMOV UR36, UR41 ;  /* 0x0000002900247c82 */ /* 0x000fe20008000000 */
[----:B------:R-:W-:Y:S01]  /*17d0*/  UMOV UR37, UR4 ;  /* 0x0000000400257c82 */ /* 0x000fe20008000000 */
[----:B------:R-:W-:Y:S02]  /*17e0*/  UIADD3 UR4, UP0, UR36, 0x30890, URZ ;  /* 0x0003089024047890 */ /* 0x000fe4000ff1e03f */
[----:B------:R-:W-:Y:S01]  /*17f0*/  UIADD3 UR7, UP1, UR36, 0x308a0, URZ ;  /* 0x000308a024077890 */ /* 0x000fe2000ff3e03f */
[----:B------:R-:W-:-:S07]  /*1800*/  LOP3.LUT R6, R6, 0x7f, RZ, 0xc0, !PT ;  /* 0x0000007f06067812 */ /* 0x000fce00078ec0ff */
[----:B------:R-:W3:Y:S01]  /*1810*/  @P2 LDC R24, c[0x0][0x44c] ;  /* 0x00011300ff182b82 */ /* 0x000ee20000000800 */
[----:B------:R-:W-:Y:S01]  /*1820*/  UIADD3.X UR8, URZ, UR37, URZ, UP1, !UPT ;  /* 0x000000253f087290 */ /* 0x000fe20008ffe43f */
[----:B------:R-:W-:-:S06]  /*1830*/  ISETP.NE.AND P3, PT, R6, RZ, PT ;  /* 0x000000ff0600720c */ /* 0x000fcc0003f65270 */
[----:B------:R-:W0:Y:S01]  /*1840*/  @P2 LDC R13, c[0x0][0x450] ;  /* 0x00011400ff0d2b82 */ /* 0x000e220000000800 */
[----:B------:R-:W-:Y:S01]  /*1850*/  IMAD.MOV.U32 R5, RZ, RZ, 0x100 ;  /* 0x00000100ff057424 */ /* 0x000fe200078e00ff */
[----:B------:R-:W-:Y:S01]  /*1860*/  SEL R4, RZ, 0x1, P3 ;  /* 0x00000001ff047807 */ /* 0x000fe20001800000 */
[----:B------:R-:W-:Y:S01]  /*1870*/  IMAD.MOV.U32 R6, RZ, RZ, 0x1 ;  /* 0x00000001ff067424 */ /* 0x000fe200078e00ff */
[----:B------:R-:W-:Y:S01]  /*1880*/  USHF.L.U32 UR60, UR5, 0x7, URZ ;  /* 0x00000007053c7899 */ /* 0x000fe2000800063f */
[----:B------:R-:W-:Y:S02]  /*1890*/  IMAD.MOV.U32 R7, RZ, RZ, RZ ;  /* 0x000000ffff077224 */ /* 0x000fe400078e00ff */
[----:B-1----:R-:W-:Y:S02]  /*18a0*/  IMAD.U32 R10, RZ, RZ, UR4 ;  /* 0x00000004ff0a7e24 */ /* 0x002fe4000f8e00ff */
[----:B------:R-:W-:Y:S02]  /*18b0*/  IMAD.U32 R8, RZ, RZ, UR7 ;  /* 0x00000007ff087e24 */ /* 0x000fe4000f8e00ff */
[----:B------:R-:W-:Y:S01]  /*18c0*/  IMAD.U32 R9, RZ, RZ, UR8 ;  /* 0x00000008ff097e24 */ /* 0x000fe2000f8e00ff */
[----:B------:R-:W-:Y:S01]  /*18d0*/  UIADD3 UR4, UR60, 0x7f, URZ ;  /* 0x0000007f3c047890 */ /* 0x000fe2000fffe03f */
[----:B------:R-:W-:Y:S01]  /*18e0*/  IMAD.MOV.U32 R2, RZ, RZ, 0x9000 ;  /* 0x00009000ff027424 */ /* 0x000fe200078e00ff */
[----:B------:R-:W-:Y:S01]  /*18f0*/  STL.128 [R1+0x20], R4 ;  /* 0x0000200401007387 */ /* 0x000fe20000100c00 */
[----:B-----5:R-:W-:-:S03]  /*1900*/  IMAD.IADD R12, R30, 0x1, -R17 ;  /* 0x000000011e0c7824 */ /* 0x020fc600078e0a11 */
[----:B------:R-:W-:Y:S01]  /*1910*/  STL.64 [R1+0x10], R8 ;  /* 0x0000100801007387 */ /* 0x000fe20000100a00 */
[----:B------:R-:W-:-:S03]  /*1920*/  R2UR UR45, R30 ;  /* 0x000000001e2d72ca */ /* 0x000fc600000e0000 */
[----:B------:R-:W-:Y:S04]  /*1930*/  STL.64 [R1+0x30], R8 ;  /* 0x0000300801007387 */ /* 0x000fe80000100a00 */
[----:B------:R-:W-:Y:S01]  /*1940*/  STL.64 [R1], RZ ;  /* 0x000000ff01007387 */ /* 0x000fe20000100a00 */
[----:B--2---:R-:W-:-:S13]  /*1950*/  R2UR UR6, R25 ;  /* 0x00000000190672ca */ /* 0x004fda00000e0000 */
[----:B------:R-:W-:Y:S01]  /*1960*/  IMAD.U32 R3, RZ, RZ, UR6 ;  /* 0x00000006ff037e24 */ /* 0x000fe2000f8e00ff */
[----:B------:R-:W-:-:S06]  /*1970*/  UIADD3.X UR6, URZ, UR37, URZ, UP0, !UPT ;  /* 0x000000253f067290 */ /* 0x000fcc00087fe43f */
[----:B------:R-:W-:Y:S01]  /*1980*/  IMAD.U32 R11, RZ, RZ, UR6 ;  /* 0x00000006ff0b7e24 */ /* 0x000fe2000f8e00ff */
[----:B------:R3:W-:Y:S04]  /*1990*/  STL.64 [R1+0x18], R2 ;  /* 0x0000180201007387 */ /* 0x0007e80000100a00 */
[----:B------:R1:W-:Y:S01]  /*19a0*/  STL.64 [R1+0x8], R10 ;  /* 0x0000080a01007387 */ /* 0x0003e20000100a00 */
[----:B---3--:R-:W-:-:S04]  /*19b0*/  @P2 IMAD.HI.U32 R2, R24, UR4, RZ ;  /* 0x0000000418022c27 */ /* 0x008fc8000f8e00ff */
[----:B------:R-:W-:Y:S01]  /*19c0*/  IMAD.U32 R3, RZ, RZ, UR4 ;  /* 0x00000004ff037e24 */ /* 0x000fe2000f8e00ff */
[----:B0-----:R-:W-:Y:S01]  /*19d0*/  @P2 SHF.R.U32.HI R3, RZ, R13, R2 ;  /* 0x0000000dff032219 */ /* 0x001fe20000011602 */
[----:B----4-:R-:W-:-:S04]  /*19e0*/  @P0 IMAD.IADD R193, R21, 0x1, -R0 ;  /* 0x0000000115c10824 */ /* 0x010fc800078e0a00 */
[----:B------:R-:W-:Y:S01]  /*19f0*/  IMAD.IADD R17, R12, 0x1, R193 ;  /* 0x000000010c117824 */ /* 0x000fe200078e02c1 */
[----:B------:R-:W-:Y:S02]  /*1a00*/  @P1 R2UR UR45, R20 ;  /* 0x00000000142d12ca */ /* 0x000fe400000e0000 */
[----:B------:R-:W-:Y:S01]  /*1a10*/  ISETP.GE.AND P1, PT, R15, 0x1, PT ;  /* 0x000000010f00780c */ /* 0x000fe20003f26270 */
[C---:B------:R-:W-:Y:S01]  /*1a20*/  VIADD R0, R17.reuse, 0x5f ;  /* 0x0000005f11007836 */ /* 0x040fe20000000000 */
[----:B------:R-:W-:-:S03]  /*1a30*/  IADD3 R2, R17, 0x1, -R16 ;  /* 0x0000000111027810 */ /* 0x000fc60007ffe810 */
[----:B------:R-:W-:-:S04]  /*1a40*/  IMAD.HI R0, R0, 0x2aaaaaab, RZ ;  /* 0x2aaaaaab00007827 */ /* 0x000fc800078e02ff */
[----:B------:R-:W-:Y:S01]  /*1a50*/  IMAD.IADD R3, R2, 0x1, R3 ;  /* 0x0000000102037824 */ /* 0x000fe200078e0203 */
[----:B------:R-:W-:-:S03]  /*1a60*/  SHF.R.U32.HI R73, RZ, 0x1f, R0 ;  /* 0x0000001fff497819 */ /* 0x000fc60000011600 */
[----:B------:R-:W-:Y:S01]  /*1a70*/  IMAD.IADD R14, R3, 0x1, R14 ;  /* 0x00000001030e7824 */ /* 0x000fe200078e020e */
[----:B------:R-:W-:Y:S01]  /*1a80*/  LEA.HI.SX32 R73, R0, R73, 0x1c ;  /* 0x0000004900497211 */ /* 0x000fe200078fe2ff */
[----:B-1----:R-:W-:Y:S06]  /*1a90*/  @!P1 BRA `(.L_x_4863) ;  /* 0x0000000000409947 */ /* 0x002fec0003800000 */
        /* <DEDUP_REMOVED lines=10> */
.L_x_4864:
[----:B------:R-:W-:-:S13]  /*1b40*/  ISETP.NE.AND P0, PT, R15, 0x1, PT ;  /* 0x000000010f00780c */ /* 0x000fda0003f05270 */
[----:B------:R-:W0:Y:S02]  /*1b50*/  @P0 LDC.64 R4, c[0x0][0x9e8] ;  /* 0x00027a00ff040b82 */ /* 0x000e240000000a00 */
[----:B0-----:R-:W-:-:S05]  /*1b60*/  @P0 IMAD.HI.U32 R4, R0, R4, RZ ;  /* 0x0000000400040227 */ /* 0x001fca00078e00ff */
[----:B------:R-:W-:-:S07]  /*1b70*/  @P0 SHF.R.U32.HI R0, RZ, R5, R4 ;  /* 0x00000005ff000219 */ /* 0x000fce0000011604 */
.L_x_4865:
[----:B------:R-:W-:-:S05]  /*1b80*/  IMAD R3, R0, R15, R15 ;  /* 0x0000000f00037224 */ /* 0x000fca00078e020f */
[----:B------:R-:W-:-:S07]  /*1b90*/  VIMNMX R14, R14, R3, PT ;  /* 0x000000030e0e7248 */ /* 0x000fce0003fe0100 */
.L_x_4863:
[----:B------:R-:W0:Y:S01]  /*1ba0*/  @P2 LDC R0, c[0x0][0x44c] ;  /* 0x00011300ff002b82 */ /* 0x000e220000000800 */
[----:B------:R-:W-:Y:S02]  /*1bb0*/  IMAD.U32 R3, RZ, RZ, UR60 ;  /* 0x0000003cff037e24 */ /* 0x000fe4000f8e00ff */
[----:B------:R-:W-:-:S05]  /*1bc0*/  IMAD.IADD R72, R17, 0x1, -R16 ;  /* 0x0000000111487824 */ /* 0x000fca00078e0a10 */
[----:B------:R-:W1:Y:S08]  /*1bd0*/  @P2 LDC R5, c[0x0][0x450] ;  /* 0x00011400ff052b82 */ /* 0x000e700000000800 */
[----:B------:R-:W2:Y:S01]  /*1be0*/  LDC R4, c[0x0][0x9dc] ;  /* 0x00027700ff047b82 */ /* 0x000ea20000000800 */
[----:B0-----:R-:W-:-:S05]  /*1bf0*/  @P2 IMAD.HI.U32 R0, R0, UR60, RZ ;  /* 0x0000003c00002c27 */ /* 0x001fca000f8e00ff */
[----:B-1----:R-:W-:-:S05]  /*1c00*/  @P2 SHF.R.U32.HI R3, RZ, R5, R0 ;  /* 0x00000005ff032219 */ /* 0x002fca0000011600 */
[----:B------:R-:W-:-:S04]  /*1c10*/  IMAD.IADD R3, R72, 0x1, R3 ;  /* 0x0000000148037824 */ /* 0x000fc800078e0203 */
[----:B--2---:R-:W-:Y:S01]  /*1c20*/  IMAD.IADD R0, R3, 0x1, -R4 ;  /* 0x0000000103007824 */ /* 0x004fe200078e0a04 */
        /* <DEDUP_REMOVED lines=10> */
.L_x_4867:
[----:B------:R-:W-:-:S13]  /*1cd0*/  ISETP.NE.AND P0, PT, R15, 0x1, PT ;  /* 0x000000010f00780c */ /* 0x000fda0003f05270 */
[----:B------:R-:W0:Y:S02]  /*1ce0*/  @P0 LDC.64 R4, c[0x0][0x9e8] ;  /* 0x00027a00ff040b82 */ /* 0x000e240000000a00 */
[----:B0-----:R-:W-:-:S05]  /*1cf0*/  @P0 IMAD.HI.U32 R4, R3, R4, RZ ;  /* 0x0000000403040227 */ /* 0x001fca00078e00ff */
[----:B------:R-:W-:-:S07]  /*1d00*/  @P0 SHF.R.U32.HI R3, RZ, R5, R4 ;  /* 0x00000005ff030219 */ /* 0x000fce0000011604 */
.L_x_4868:
[----:B------:R-:W-:-:S05]  /*1d10*/  IMAD R3, R3, R15, RZ ;  /* 0x0000000f03037224 */ /* 0x000fca00078e02ff */
[----:B------:R-:W-:-:S07]  /*1d20*/  VIMNMX R0, R0, R3, !PT ;  /* 0x0000000300007248 */ /* 0x000fce0007fe0100 */
.L_x_4866:
[----:B------:R-:W-:Y:S01]  /*1d30*/  VIADD R14, R14, 0x5f ;  /* 0x0000005f0e0e7836 */ /* 0x000fe20000000000 */
[----:B------:R-:W-:Y:S01]  /*1d40*/  R2UR UR4, R25 ;  /* 0x00000000190472ca */ /* 0x000fe200000e0000 */
[----:B------:R-:W-:Y:S01]  /*1d50*/  IMAD.HI R0, R0, 0x2aaaaaab, RZ ;  /* 0x2aaaaaab00007827 */ /* 0x000fe200078e02ff */
[----:B------:R-:W-:-:S03]  /*1d60*/  PLOP3.LUT P1, PT, PT, PT, PT, 0x80, 0x0 ;  /* 0x000000000000781c */ /* 0x000fc60003f2f070 */
[----:B------:R-:W-:Y:S01]  /*1d70*/  IMAD.HI R14, R14, 0x2aaaaaab, RZ ;  /* 0x2aaaaaab0e0e7827 */ /* 0x000fe200078e02ff */
[----:B------:R-:W-:-:S03]  /*1d80*/  SHF.R.U32.HI R5, RZ, 0x1f, R0 ;  /* 0x0000001fff057819 */ /* 0x000fc60000011600 */
[C---:B------:R-:W-:Y:S01]  /*1d90*/  VIADD R26, R198.reuse, 0x30 ;  /* 0x00000030c61a7836 */ /* 0x040fe20000000000 */
[----:B------:R-:W-:Y:S01]  /*1da0*/  SHF.R.U32.HI R3, RZ, 0x1f, R14 ;  /* 0x0000001fff037819 */ /* 0x000fe2000001160e */
[----:B------:R-:W-:Y:S01]  /*1db0*/  VIADD R27, R198, 0x10 ;  /* 0x00000010c61b7836 */ /* 0x000fe20000000000 */
[----:B------:R-:W-:Y:S01]  /*1dc0*/  LEA.HI.SX32 R5, R0, R5, 0x1c ;  /* 0x0000000500057211 */ /* 0x000fe200078fe2ff */
[----:B------:R-:W-:Y:S01]  /*1dd0*/  ULOP3.LUT UR46, UR4, 0x1, URZ, 0xfc, !UPT ;  /* 0x00000001042e7892 */ /* 0x000fe2000f8efc3f */
[----:B------:R-:W-:Y:S02]  /*1de0*/  LEA.HI.SX32 R14, R14, R3, 0x1c ;  /* 0x000000030e0e7211 */ /* 0x000fe400078fe2ff */
[----:B------:R-:W-:Y:S02]  /*1df0*/  VIMNMX R5, RZ, R5, !PT ;  /* 0x00000005ff057248 */ /* 0x000fe40007fe0100 */
[----:B------:R-:W-:-:S03]  /*1e00*/  VIMNMX R3, R73, R14, PT ;  /* 0x0000000e49037248 */ /* 0x000fc60003fe0100 */
[--C-:B------:R-:W-:Y:S02]  /*1e10*/  IMAD R5, R5, 0x60, -R12.reuse ;  /* 0x0000006005057824 */ /* 0x100fe400078e0a0c */
[----:B------:R-:W-:-:S03]  /*1e20*/  IMAD R12, R3, 0x60, -R12 ;  /* 0x00000060030c7824 */ /* 0x000fc600078e0a0c */
[----:B------:R-:W-:Y:S02]  /*1e30*/  VIMNMX R5, RZ, R5, !PT ;  /* 0x00000005ff057248 */ /* 0x000fe40007fe0100 */
[----:B------:R-:W-:-:S03]  /*1e40*/  VIMNMX R12, R12, R193, PT ;  /* 0x000000c10c0c7248 */ /* 0x000fc60003fe0100 */
[----:B------:R-:W-:Y:S01]  /*1e50*/  IMAD.WIDE.U32 R74, R5, -0x55555555, RZ ;  /* 0xaaaaaaab054a7825 */ /* 0x000fe200078e00ff */
[----:B------:R-:W-:-:S04]  /*1e60*/  ISETP.GT.AND P0, PT, R12, R5, PT ;  /* 0x000000050c00720c */ /* 0x000fc80003f04270 */
[----:B------:R-:W-:-:S05]  /*1e70*/  SHF.R.U32.HI R74, RZ, 0x6, R75 ;  /* 0x00000006ff4a7819 */ /* 0x000fca000001164b */
[----:B------:R-:W-:-:S04]  /*1e80*/  IMAD.MOV.U32 R24, RZ, RZ, R74 ;  /* 0x000000ffff187224 */ /* 0x000fc800078e004a */
[----:B------:R-:W-:-:S04]  /*1e90*/  @P0 VIADD R0, R12, 0x5f ;  /* 0x0000005f0c000836 */ /* 0x000fc80000000000 */
[----:B------:R-:W-:-:S05]  /*1ea0*/  @P0 IMAD.HI R0, R0, 0x2aaaaaab, RZ ;  /* 0x2aaaaaab00000827 */ /* 0x000fca00078e02ff */
[----:B------:R-:W-:-:S04]  /*1eb0*/  @P0 SHF.R.U32.HI R3, RZ, 0x1f, R0 ;  /* 0x0000001fff030819 */ /* 0x000fc80000011600 */
[----:B------:R-:W-:-:S04]  /*1ec0*/  @P0 LEA.HI.SX32 R24, R0, R3, 0x1c ;  /* 0x0000000300180211 */ /* 0x000fc800078fe2ff */
[----:B------:R-:W-:-:S13]  /*1ed0*/  ISETP.GT.AND P0, PT, R24, R74, PT ;  /* 0x0000004a1800720c */ /* 0x000fda0003f04270 */
[----:B------:R-:W-:Y:S05]  /*1ee0*/  @!P0 BRA `(.L_x_4869) ;  /* 0x0000002400c08947 */ /* 0x000fea0003800000 */
[----:B------:R-:W-:-:S04]  /*1ef0*/  UIADD3 UR4, UR41, 0x1e400, URZ ;  /* 0x0001e40029047890 */ /* 0x000fc8000fffe03f */
        /* <DEDUP_REMOVED lines=19> */
.L_x_4870:
[----:B------:R-:W2:Y:S04]  /*2030*/  LDL R32, [R1+0x280] ;  /* 0x0002800001207983 */ /* 0x000ea80000100800 */
[----:B------:R-:W3:Y:S01]  /*2040*/  LDL R34, [R1+0x284] ;  /* 0x0002840001227983 */ /* 0x000ee20000100800 */
[----:B------:R-:W-:-:S04]  /*2050*/  UIADD3 UR4, UP0, UR36, 0x1e400, URZ ;  /* 0x0001e40024047890 */ /* 0x000fc8000ff1e03f */
[----:B------:R-:W-:Y:S01]  /*2060*/  UIADD3.X UR5, URZ, UR37, URZ, UP0, !UPT ;  /* 0x000000253f057290 */ /* 0x000fe200087fe43f */
[----:B------:R-:W-:Y:S02]  /*2070*/  IMAD.U32 R25, RZ, RZ, UR41 ;  /* 0x00000029ff197e24 */ /* 0x000fe4000f8e00ff */
[----:B------:R-:W-:-:S03]  /*2080*/  IMAD.U32 R4, RZ, RZ, UR4 ;  /* 0x00000004ff047e24 */ /* 0x000fc6000f8e00ff */
[----:B------:R-:W-:Y:S02]  /*2090*/  IMAD.U32 R5, RZ, RZ, UR5 ;  /* 0x00000005ff057e24 */ /* 0x000fe4000f8e00ff */
[----:B------:R-:W-:-:S03]  /*20a0*/  VIADD R25, R25, 0x400 ;  /* 0x0000040019197836 */ /* 0x000fc60000000000 */
[----:B------:R0:W-:Y:S02]  /*20b0*/  STL.64 [R1+0x38], R4 ;  /* 0x0000380401007387 */ /* 0x0001e40000100a00 */
[----:B------:R-:W-:Y:S02]  /*20c0*/  LOP3.LUT P0, RZ, R25, 0x3ff, RZ, 0xc0, !PT ;  /* 0x000003ff19ff7812 */ /* 0x000fe4000780c0ff */
[----:B--2---:R-:W-:Y:S02]  /*20d0*/  R2UR UR7, R32 ;  /* 0x00000000200772ca */ /* 0x004fe400000e0000 */
[----:B---3--:R-:W-:-:S11]  /*20e0*/  R2UR UR6, R34 ;  /* 0x00000000220672ca */ /* 0x008fd600000e0000 */
[----:B------:R-:W-:-:S05]  /*20f0*/  IMAD.U32 R28, RZ, RZ, UR7 ;  /* 0x00000007ff1c7e24 */ /* 0x000fca000f8e00ff */
[----:B------:R-:W-:-:S05]  /*2100*/  IADD3 R28, P1, R28, 0x38, RZ ;  /* 0x000000381c1c7810 */ /* 0x000fca0007f3e0ff */
[----:B------:R-:W-:Y:S01]  /*2110*/  IMAD.X R29, RZ, RZ, UR6, P1 ;  /* 0x00000006ff1d7e24 */ /* 0x000fe200088e06ff */
[----:B0-----:R-:W-:Y:S07]  /*2120*/  @!P0 BRA `(.L_x_4871) ;  /* 0x0000000000408947 */ /* 0x001fee0003800000 */
        /* <DEDUP_REMOVED lines=16> */
.L_x_4871:
[----:B------:R-:W0:Y:S01]  /*2230*/  LDC.64 R4, c[0x0][0x9f8] ;  /* 0x00027e00ff047b82 */ /* 0x000e220000000a00 */
[----:B------:R-:W-:Y:S01]  /*2240*/  IMAD.MOV.U32 R35, RZ, RZ, R31 ;  /* 0x000000ffff237224 */ /* 0x000fe200078e001f */
[----:B------:R-:W2:Y:S01]  /*2250*/  LDL.64 R20, [R1+0x38] ;  /* 0x0000380001147983 */ /* 0x000ea20000100a00 */
[----:B------:R-:W-:Y:S01]  /*2260*/  R2UR UR22, R32 ;  /* 0x00000000201672ca */ /* 0x000fe200000e0000 */
[----:B------:R-:W-:Y:S01]  /*2270*/  ULDC.64 UR16, c[0x0][0x3f8] ;  /* 0x0000fe0000107ab9 */ /* 0x000fe20000000a00 */
[----:B------:R-:W-:Y:S01]  /*2280*/  R2UR UR23, R34 ;  /* 0x00000000221772ca */ /* 0x000fe200000e0000 */
[----:B------:R-:W-:Y:S01]  /*2290*/  ULDC.64 UR14, c[0x0][0x408] ;  /* 0x00010200000e7ab9 */ /* 0x000fe20000000a00 */
[----:B------:R-:W-:Y:S01]  /*22a0*/  USHF.R.S32.HI UR10, URZ, 0x1f, UR45 ;  /* 0x0000001f3f0a7899 */ /* 0x000fe2000801142d */
[----:B------:R-:W-:Y:S01]  /*22b0*/  ULDC.64 UR8, c[0x0][0x3e8] ;  /* 0x0000fa0000087ab9 */ /* 0x000fe20000000a00 */
[----:B0-----:R-:W-:-:S04]  /*22c0*/  ISETP.NE.U32.AND P0, PT, R4, RZ, PT ;  /* 0x000000ff0400720c */ /* 0x001fc80003f05070 */
[----:B------:R-:W-:-:S13]  /*22d0*/  ISETP.NE.AND.EX P0, PT, R5, RZ, PT, P0 ;  /* 0x000000ff0500720c */ /* 0x000fda0003f05300 */
[----:B------:R-:W0:Y:S02]  /*22e0*/  @P0 LDC.64 R4, c[0x0][0x9f8] ;  /* 0x00027e00ff040b82 */ /* 0x000e240000000a00 */
[----:B0-----:R-:W-:-:S05]  /*22f0*/  @P0 IMAD.WIDE R4, R31, 0x4, R4 ;  /* 0x000000041f040825 */ /* 0x001fca00078e0204 */
[----:B------:R0:W3:Y:S01]  /*2300*/  @P0 LDG.E R35, desc[UR38][R4.64] ;  /* 0x0000002604230981 */ /* 0x0000e2000c1e1900 */
[----:B------:R-:W-:Y:S01]  /*2310*/  UIADD3 UR5, UP2, UR22, 0x140, URZ ;  /* 0x0000014016057890 */ /* 0x000fe2000ff5e03f */
[----:B------:R-:W-:Y:S01]  /*2320*/  IMAD.MOV.U32 R3, RZ, RZ, 0x1 ;  /* 0x00000001ff037424 */ /* 0x000fe200078e00ff */
[----:B------:R-:W-:Y:S01]  /*2330*/  UIADD3 UR19, UP1, UR22, 0x210, URZ ;  /* 0x0000021016137890 */ /* 0x000fe2000ff3e03f */
[----:B------:R-:W-:Y:S01]  /*2340*/  IMAD.IADD R0, R33, 0x1, R30 ;  /* 0x0000000121007824 */ /* 0x000fe200078e021e */
[----:B------:R-:W-:Y:S01]  /*2350*/  UIADD3.X UR18, URZ, UR23, URZ, UP2, !UPT ;  /* 0x000000173f127290 */ /* 0x000fe200097fe43f */
[----:B------:R-:W-:Y:S01]  /*2360*/  STL.128 [R1+0x100], RZ ;  /* 0x000100ff01007387 */ /* 0x000fe20000100c00 */
[----:B------:R-:W-:Y:S02]  /*2370*/  UIADD3 UR11, UP3, UR22, 0x40, URZ ;  /* 0x00000040160b7890 */ /* 0x000fe4000ff7e03f */
[----:B------:R-:W-:Y:S01]  /*2380*/  UIADD3 UR4, UP5, UR22, 0x68, URZ ;  /* 0x0000006816047890 */ /* 0x000fe2000ffbe03f */
[----:B------:R-:W-:Y:S01]  /*2390*/  IMAD.U32 R6, RZ, RZ, UR5 ;  /* 0x00000005ff067e24 */ /* 0x000fe2000f8e00ff */
[----:B------:R-:W-:Y:S01]  /*23a0*/  UIADD3.X UR20, URZ, UR23, URZ, UP1, !UPT ;  /* 0x000000173f147290 */ /* 0x000fe20008ffe43f */
[----:B------:R-:W-:Y:S01]  /*23b0*/  IMAD.U32 R7, RZ, RZ, UR18 ;  /* 0x00000012ff077e24 */ /* 0x000fe2000f8e00ff */
[----:B------:R-:W-:Y:S01]  /*23c0*/  UIADD3.X UR18, URZ, UR23, URZ, UP3, !UPT ;  /* 0x000000173f127290 */ /* 0x000fe20009ffe43f */
[----:B0-----:R-:W-:Y:S01]  /*23d0*/  IMAD.U32 R4, RZ, RZ, UR19 ;  /* 0x00000013ff047e24 */ /* 0x001fe2000f8e00ff */
[----:B------:R-:W-:Y:S01]  /*23e0*/  UIADD3.X UR5, URZ, UR23, URZ, UP5, !UPT ;  /* 0x000000173f057290 */ /* 0x000fe2000affe43f */
[----:B------:R-:W0:Y:S01]  /*23f0*/  S2R R36, SR_TID.X ;  /* 0x0000000000247919 */ /* 0x000e220000002100 */
[----:B------:R-:W-:Y:S01]  /*2400*/  IMAD.U32 R5, RZ, RZ, UR20 ;  /* 0x00000014ff057e24 */ /* 0x000fe2000f8e00ff */
[----:B------:R-:W-:Y:S01]  /*2410*/  UIADD3 UR21, UP0, UR22, 0x220, URZ ;  /* 0x0000022016157890 */ /* 0x000fe2000ff1e03f */
[----:B------:R-:W-:Y:S01]  /*2420*/  IMAD.U32 R8, RZ, RZ, UR11 ;  /* 0x0000000bff087e24 */ /* 0x000fe2000f8e00ff */
[----:B------:R-:W-:Y:S01]  /*2430*/  UIMAD.WIDE.U32 UR12, UR16, 0x60, URZ ;  /* 0x00000060100c78a5 */ /* 0x000fe2000f8e003f */
[----:B------:R-:W-:Y:S01]  /*2440*/  IMAD.U32 R10, RZ, RZ, UR4 ;  /* 0x00000004ff0a7e24 */ /* 0x000fe2000f8e00ff */
[----:B------:R-:W-:Y:S01]  /*2450*/  UIMAD UR4, UR17, 0x60, URZ ;  /* 0x00000060110478a4 */ /* 0x000fe2000f8e023f */
[----:B------:R-:W-:Y:S01]  /*2460*/  IMAD.U32 R9, RZ, RZ, UR18 ;  /* 0x00000012ff097e24 */ /* 0x000fe2000f8e00ff */
[----:B------:R-:W-:Y:S01]  /*2470*/  UIADD3 UR7, UP4, UR22, 0x60, URZ ;  /* 0x0000006016077890 */ /* 0x000fe2000ff9e03f */
[----:B------:R-:W-:Y:S01]  /*2480*/  IMAD.U32 R11, RZ, RZ, UR5 ;  /* 0x00000005ff0b7e24 */ /* 0x000fe2000f8e00ff */
[----:B------:R1:W-:Y:S01]  /*2490*/  STL.128 [R1+0x240], R4 ;  /* 0x0002400401007387 */ /* 0x0003e20000100c00 */
[----:B------:R-:W-:-:S03]  /*24a0*/  UIADD3.X UR19, URZ, UR23, URZ, UP0, !UPT ;  /* 0x000000173f137290 */ /* 0x000fc600087fe43f */
[----:B------:R-:W-:Y:S01]  /*24b0*/  STL.128 [R1+0xc0], RZ ;  /* 0x0000c0ff01007387 */ /* 0x000fe20000100c00 */
[----:B------:R-:W-:Y:S01]  /*24c0*/  UIADD3 UR4, UR13, UR4, URZ ;  /* 0x000000040d047290 */ /* 0x000fe2000fffe03f */
[----:B------:R-:W-:Y:S01]  /*24d0*/  SHF.R.S32.HI R199, RZ, 0x1f, R198 ;  /* 0x0000001fffc77819 */ /* 0x000fe200000114c6 */
[----:B------:R-:W-:Y:S01]  /*24e0*/  UIMAD UR6, UR10, UR16, URZ ;  /* 0x000000100a0672a4 */ /* 0x000fe2000f8e023f */
[----:B------:R4:W-:Y:S01]  /*24f0*/  STL.U8 [R1+0x140], R3 ;  /* 0x0001400301007387 */ /* 0x0009e20000100000 */
[----:B------:R-:W-:Y:S01]  /*2500*/  UIADD3.X UR5, URZ, UR23, URZ, UP4, !UPT ;  /* 0x000000173f057290 */ /* 0x000fe2000a7fe43f */
[----:B------:R-:W-:Y:S02]  /*2510*/  IMAD.U32 R12, RZ, RZ, UR19 ;  /* 0x00000013ff0c7e24 */ /* 0x000fe4000f8e00ff */
[----:B------:R-:W-:Y:S04]  /*2520*/  STL.128 [R1+0x120], RZ ;  /* 0x000120ff01007387 */ /* 0x000fe80000100c00 */
[----:B------:R-:W-:Y:S01]  /*2530*/  STL.128 [R1+0xe0], RZ ;  /* 0x0000e0ff01007387 */ /* 0x000fe20000100c00 */
[----:B-1----:R-:W-:Y:S01]  /*2540*/  IMAD.MOV.U32 R4, RZ, RZ, R8 ;  /* 0x000000ffff047224 */ /* 0x002fe200078e0008 */
[----:B------:R-:W-:Y:S01]  /*2550*/  SHF.R.S32.HI R19, RZ, 0x1f, R18 ;  /* 0x0000001fff137819 */ /* 0x000fe20000011412 */
[----:B------:R-:W-:Y:S01]  /*2560*/  IMAD.MOV.U32 R5, RZ, RZ, R9 ;  /* 0x000000ffff057224 */ /* 0x000fe200078e0009 */
[----:B------:R-:W1:Y:S01]  /*2570*/  LDC.64 R30, c[0x0][0xa08] ;  /* 0x00028200ff1e7b82 */ /* 0x000e620000000a00 */
[----:B------:R-:W-:Y:S01]  /*2580*/  IMAD.MOV.U32 R6, RZ, RZ, R10 ;  /* 0x000000ffff067224 */ /* 0x000fe200078e000a */
[----:B------:R-:W-:Y:S01]  /*2590*/  STL [R1+0x60], R193 ;  /* 0x000060c101007387 */ /* 0x000fe20000100800 */
[----:B------:R-:W-:-:S02]  /*25a0*/  IMAD.MOV.U32 R7, RZ, RZ, R11 ;  /* 0x000000ffff077224 */ /* 0x000fc400078e000b */
[----:B----4-:R-:W-:Y:S01]  /*25b0*/  IMAD.U32 R3, RZ, RZ, UR21 ;  /* 0x00000015ff037e24 */ /* 0x010fe2000f8e00ff */
[----:B------:R-:W-:Y:S01]  /*25c0*/  STL [R1+0x160], R0 ;  /* 0x0001600001007387 */ /* 0x000fe20000100800 */
[----:B------:R-:W-:Y:S02]  /*25d0*/  IMAD.U32 R10, RZ, RZ, UR12 ;  /* 0x0000000cff0a7e24 */ /* 0x000fe4000f8e00ff */
[----:B0-----:R-:W-:Y:S01]  /*25e0*/  VIADD R192, R36, 0xffffff80 ;  /* 0xffffff8024c07836 */ /* 0x001fe20000000000 */
[----:B------:R0:W-:Y:S01]  /*25f0*/  STL.128 [R1+0x250], R4 ;  /* 0x0002500401007387 */ /* 0x0001e20000100c00 */
[----:B------:R-:W-:Y:S01]  /*2600*/  IMAD.U32 R11, RZ, RZ, UR13 ;  /* 0x0000000dff0b7e24 */ /* 0x000fe2000f8e00ff */
[----:B------:R-:W-:Y:S01]  /*2610*/  UIMAD.WIDE.U32 UR12, UR14, 0x60, URZ ;  /* 0x000000600e0c78a5 */ /* 0x000fe2000f8e003f */
[----:B------:R-:W-:Y:S01]  /*2620*/  IMAD.U32 R9, RZ, RZ, UR5 ;  /* 0x00000005ff097e24 */ /* 0x000fe2000f8e00ff */
[----:B------:R-:W-:Y:S02]  /*2630*/  USHF.L.U32 UR11, UR16, 0x6, URZ ;  /* 0x00000006100b7899 */ /* 0x000fe4000800063f */
[----:B------:R-:W-:Y:S01]  /*2640*/  USHF.L.U32 UR18, UR14, 0x6, URZ ;  /* 0x000000060e127899 */ /* 0x000fe2000800063f */
[----:B------:R-:W-:Y:S01]  /*2650*/  IMAD.U32 R8, RZ, RZ, UR7 ;  /* 0x00000007ff087e24 */ /* 0x000fe2000f8e00ff */
[----:B------:R-:W-:-:S02]  /*2660*/  USHF.L.U64.HI UR5, UR16, 0x6, UR17 ;  /* 0x0000000610057899 */ /* 0x000fc40008010211 */
[----:B------:R-:W-:Y:S01]  /*2670*/  UIMAD UR6, UR45, UR17, UR6 ;  /* 0x000000112d0672a4 */ /* 0x000fe2000f8e0206 */
[----:B------:R-:W-:Y:S01]  /*2680*/  IMAD.WIDE.U32 R14, R203, UR16, R18 ;  /* 0x00000010cb0e7c25 */ /* 0x000fe2000f8e0012 */
[----:B------:R-:W-:Y:S03]  /*2690*/  STL.64 [R1+0x1a0], RZ ;  /* 0x0001a0ff01007387 */ /* 0x000fe60000100a00 */
[----:B------:R-:W-:Y:S01]  /*26a0*/  IMAD.MOV.U32 R194, RZ, RZ, R192 ;  /* 0x000000ffffc27224 */ /* 0x000fe200078e00c0 */
[----:B------:R-:W-:Y:S01]  /*26b0*/  STL.128 [R1+0x1c0], RZ ;  /* 0x0001c0ff01007387 */ /* 0x000fe20000100c00 */
[----:B0-----:R-:W-:Y:S02]  /*26c0*/  IMAD.MOV.U32 R6, RZ, RZ, R3 ;  /* 0x000000ffff067224 */ /* 0x001fe400078e0003 */
[----:B------:R-:W-:Y:S01]  /*26d0*/  IMAD.U32 R3, RZ, RZ, UR4 ;  /* 0x00000004ff037e24 */ /* 0x000fe2000f8e00ff */
[----:B------:R-:W-:Y:S01]  /*26e0*/  UIMAD UR4, UR15, 0x60, URZ ;  /* 0x000000600f0478a4 */ /* 0x000fe2000f8e023f */
[----:B------:R-:W-:Y:S01]  /*26f0*/  IMAD.MOV.U32 R4, RZ, RZ, R28 ;  /* 0x000000ffff047224 */ /* 0x000fe200078e001c */
[----:B------:R-:W-:Y:S01]  /*2700*/  STL.64 [R1+0x188], RZ ;  /* 0x000188ff01007387 */ /* 0x000fe20000100a00 */
[----:B------:R-:W-:-:S02]  /*2710*/  IMAD.MOV.U32 R5, RZ, RZ, R29 ;  /* 0x000000ffff057224 */ /* 0x000fc400078e001d */
[----:B------:R-:W-:Y:S01]  /*2720*/  IMAD.MOV.U32 R7, RZ, RZ, R12 ;  /* 0x000000ffff077224 */ /* 0x000fe200078e000c */
[----:B------:R-:W-:Y:S01]  /*2730*/  UIADD3 UR4, UR13, UR4, URZ ;  /* 0x000000040d047290 */ /* 0x000fe2000fffe03f */
[----:B------:R-:W-:Y:S01]  /*2740*/  STL.64 [R1+0x1b0], RZ ;  /* 0x0001b0ff01007387 */ /* 0x000fe20000100a00 */
[----:B------:R-:W-:-:S03]  /*2750*/  IMAD.MOV.U32 R195, RZ, RZ, R192 ;  /* 0x000000ffffc37224 */ /* 0x000fc600078e00c0 */
[----:B------:R0:W-:Y:S01]  /*2760*/  STL.128 [R1+0x260], R4 ;  /* 0x0002600401007387 */ /* 0x0001e20000100c00 */
[----:B------:R-:W-:-:S03]  /*2770*/  USHF.L.U64.HI UR7, UR14, 0x6, UR15 ;  /* 0x000000060e077899 */ /* 0x000fc6000801020f */
[----:B------:R4:W-:Y:S01]  /*2780*/  STL.64 [R1+0x228], R8 ;  /* 0x0002280801007387 */ /* 0x0009e20000100a00 */
[----:B------:R-:W-:Y:S02]  /*2790*/  IMAD.U32 R11, RZ, RZ, UR13 ;  /* 0x0000000dff0b7e24 */ /* 0x000fe4000f8e00ff */
[----:B------:R-:W-:Y:S01]  /*27a0*/  IMAD.WIDE.U32 R12, R203, UR16, R198 ;  /* 0x00000010cb0c7c25 */ /* 0x000fe2000f8e00c6 */
[----:B------:R-:W-:Y:S04]  /*27b0*/  STL [R1+0xf8], RZ ;  /* 0x0000f8ff01007387 */ /* 0x000fe80000100800 */
[----:B------:R-:W-:Y:S01]  /*27c0*/  STL [R1+0x118], RZ ;  /* 0x000118ff01007387 */ /* 0x000fe20000100800 */
[----:B0-----:R-:W-:-:S03]  /*27d0*/  IMAD.MOV.U32 R6, RZ, RZ, R10 ;  /* 0x000000ffff067224 */ /* 0x001fc600078e000a */
[----:B------:R-:W-:Y:S01]  /*27e0*/  STL [R1+0xb8], RZ ;  /* 0x0000b8ff01007387 */ /* 0x000fe20000100800 */
[----:B------:R-:W-:Y:S02]  /*27f0*/  IMAD.MOV.U32 R7, RZ, RZ, R3 ;  /* 0x000000ffff077224 */ /* 0x000fe400078e0003 */
[----:B------:R-:W-:Y:S01]  /*2800*/  IMAD.U32 R4, RZ, RZ, UR11 ;  /* 0x0000000bff047e24 */ /* 0x000fe2000f8e00ff */
[----:B------:R-:W-:Y:S01]  /*2810*/  STL [R1+0xd8], RZ ;  /* 0x0000d8ff01007387 */ /* 0x000fe20000100800 */
[----:B------:R-:W-:Y:S02]  /*2820*/  IMAD.U32 R5, RZ, RZ, UR5 ;  /* 0x00000005ff057e24 */ /* 0x000fe4000f8e00ff */
[----:B------:R-:W-:Y:S01]  /*2830*/  IMAD.U32 R3, RZ, RZ, UR4 ;  /* 0x00000004ff037e24 */ /* 0x000fe2000f8e00ff */
[----:B------:R-:W-:Y:S04]  /*2840*/  STL.64 [R1+0x198], RZ ;  /* 0x000198ff01007387 */ /* 0x000fe80000100a00 */
[----:B------:R-:W-:Y:S04]  /*2850*/  STL.128 [R1+0xc0], R4 ;  /* 0x0000c00401007387 */ /* 0x000fe80000100c00 */
[----:B------:R0:W-:Y:S01]  /*2860*/  STL.128 [R1+0x100], R4 ;  /* 0x0001000401007387 */ /* 0x0001e20000100c00 */
[----:B------:R-:W-:Y:S01]  /*2870*/  UIMAD.WIDE.U32 UR4, UR45, UR16, URZ ;  /* 0x000000102d0472a5 */ /* 0x000fe2000f8e003f */
[----:B----4-:R-:W-:-:S02]  /*2880*/  IMAD.U32 R8, RZ, RZ, UR7 ;  /* 0x00000007ff087e24 */ /* 0x010fc4000f8e00ff */
[----:B------:R-:W-:Y:S01]  /*2890*/  STL [R1+0x190], RZ ;  /* 0x000190ff01007387 */ /* 0x000fe20000100800 */
[----:B------:R-:W-:Y:S02]  /*28a0*/  ULEA UR8, UP0, UR4, UR8, 0x1 ;  /* 0x0000000804087291 */ /* 0x000fe4000f80083f */
[----:B------:R-:W-:Y:S01]  /*28b0*/  UIADD3 UR5, UR5, UR6, URZ ;  /* 0x0000000605057290 */ /* 0x000fe2000fffe03f */
[----:B------:R-:W-:Y:S04]  /*28c0*/  STL [R1+0x1b8], RZ ;  /* 0x0001b8ff01007387 */ /* 0x000fe80000100800 */
[----:B------:R-:W-:Y:S01]  /*28d0*/  STL.64 [R1+0x158], R192 ;  /* 0x000158c001007387 */ /* 0x000fe20000100a00 */
[----:B0-----:R-:W-:-:S03]  /*28e0*/  IMAD.MOV.U32 R7, RZ, RZ, R3 ;  /* 0x000000ffff077224 */ /* 0x001fc600078e0003 */
[----:B------:R-:W-:Y:S01]  /*28f0*/  STL.128 [R1+0x70], R192 ;  /* 0x000070c001007387 */ /* 0x000fe20000100c00 */
[----:B------:R-:W-:-:S04]  /*2900*/  IMAD.U32 R3, RZ, RZ, UR18 ;  /* 0x00000012ff037e24 */ /* 0x000fc8000f8e00ff */
[----:B------:R-:W-:Y:S01]  /*2910*/  IMAD.MOV.U32 R4, RZ, RZ, R3 ;  /* 0x000000ffff047224 */ /* 0x000fe200078e0003 */
[----:B------:R-:W-:Y:S01]  /*2920*/  SHF.R.S32.HI R3, RZ, 0x1f, R203 ;  /* 0x0000001fff037819 */ /* 0x000fe200000114cb */
[----:B------:R-:W-:Y:S01]  /*2930*/  IMAD.MOV.U32 R5, RZ, RZ, R8 ;  /* 0x000000ffff057224 */ /* 0x000fe200078e0008 */
[----:B------:R-:W-:Y:S01]  /*2940*/  ULDC.64 UR6, c[0x0][0x198] ;  /* 0x0000660000067ab9 */ /* 0x000fe20000000a00 */
[----:B------:R-:W-:Y:S02]  /*2950*/  ULEA.HI.X UR9, UR4, UR9, UR5, 0x1, UP0 ;  /* 0x0000000904097291 */ /* 0x000fe400080f0c05 */
[----:B------:R-:W-:Y:S01]  /*2960*/  IMAD R8, R3, UR16, RZ ;  /* 0x0000001003087c24 */ /* 0x000fe2000f8e02ff */
[----:B------:R-:W-:Y:S01]  /*2970*/  UIADD3 UR13, UP0, UR6, 0x70, URZ ;  /* 0x00000070060d7890 */ /* 0x000fe2000ff1e03f */
[----:B------:R-:W-:Y:S01]  /*2980*/  IMAD.U32 R10, RZ, RZ, UR12 ;  /* 0x0000000cff0a7e24 */ /* 0x000fe2000f8e00ff */
[----:B------:R-:W-:Y:S01]  /*2990*/  ULDC.64 UR4, c[0x0][0x400] ;  /* 0x0001000000047ab9 */ /* 0x000fe20000000a00 */
[----:B------:R-:W-:Y:S01]  /*29a0*/  IMAD R29, R203, UR17, R8 ;  /* 0x00000011cb1d7c24 */ /* 0x000fe2000f8e0208 */
[----:B------:R-:W-:Y:S01]  /*29b0*/  UIADD3.X UR18, URZ, UR7, URZ, UP0, !UPT ;  /* 0x000000073f127290 */ /* 0x000fe200087fe43f */
[----:B------:R-:W-:Y:S01]  /*29c0*/  IMAD.MOV.U32 R6, RZ, RZ, R10 ;  /* 0x000000ffff067224 */ /* 0x000fe200078e000a */
[----:B------:R-:W-:Y:S01]  /*29d0*/  UIMAD UR12, UR10, UR14, URZ ;  /* 0x0000000e0a0c72a4 */ /* 0x000fe2000f8e023f */
[----:B------:R-:W-:Y:S01]  /*29e0*/  IMAD.U32 R9, RZ, RZ, UR22 ;  /* 0x00000016ff097e24 */ /* 0x000fe2000f8e00ff */
[----:B------:R-:W-:Y:S01]  /*29f0*/  LEA R10, P0, R12, UR8, 0x1 ;  /* 0x000000080c0a7c11 */ /* 0x000fe2000f8008ff */
[----:B------:R-:W-:Y:S01]  /*2a00*/  IMAD.IADD R8, R13, 0x1, R29 ;  /* 0x000000010d087824 */ /* 0x000fe200078e021d */
[----:B------:R-:W-:Y:S01]  /*2a10*/  STL.128 [R1+0xe0], R4 ;  /* 0x0000e00401007387 */ /* 0x000fe20000100c00 */
[----:B------:R-:W-:-:S02]  /*2a20*/  UIMAD.WIDE.U32 UR10, UR45, UR14, URZ ;  /* 0x0000000e2d0a72a5 */ /* 0x000fc4000f8e003f */
[----:B------:R-:W-:Y:S01]  /*2a30*/  UIMAD UR17, UR45, UR15, UR12 ;  /* 0x0000000f2d1172a4 */ /* 0x000fe2000f8e020c */
[----:B------:R0:W-:Y:S01]  /*2a40*/  STL.128 [R1+0x120], R4 ;  /* 0x0001200401007387 */ /* 0x0001e20000100c00 */
[----:B------:R-:W-:Y:S01]  /*2a50*/  LEA.HI.X R11, R12, UR9, R8, 0x1, P0 ;  /* 0x000000090c0b7c11 */ /* 0x000fe200080f0c08 */
[----:B------:R-:W-:Y:S01]  /*2a60*/  IMAD R8, R3, UR14, RZ ;  /* 0x0000000e03087c24 */ /* 0x000fe2000f8e02ff */
[----:B------:R-:W-:Y:S02]  /*2a70*/  ULEA UR12, UP0, UR10, UR4, 0x1 ;  /* 0x000000040a0c7291 */ /* 0x000fe4000f80083f */
[----:B------:R-:W-:Y:S01]  /*2a80*/  UIADD3 UR17, UR11, UR17, URZ ;  /* 0x000000110b117290 */ /* 0x000fe2000fffe03f */
[----:B------:R-:W-:Y:S02]  /*2a90*/  IMAD R33, R203, UR15, R8 ;  /* 0x0000000fcb217c24 */ /* 0x000fe4000f8e0208 */
[----:B0-----:R-:W-:Y:S02]  /*2aa0*/  IMAD.U32 R7, RZ, RZ, UR23 ;  /* 0x00000017ff077e24 */ /* 0x001fe4000f8e00ff */
[----:B------:R-:W-:-:S02]  /*2ab0*/  IMAD.U32 R4, RZ, RZ, UR13 ;  /* 0x0000000dff047e24 */ /* 0x000fc4000f8e00ff */
[----:B------:R-:W-:Y:S02]  /*2ac0*/  IMAD.U32 R5, RZ, RZ, UR18 ;  /* 0x00000012ff057e24 */ /* 0x000fe4000f8e00ff */
[----:B------:R-:W-:Y:S01]  /*2ad0*/  IMAD.MOV.U32 R6, RZ, RZ, R9 ;  /* 0x000000ffff067224 */ /* 0x000fe200078e0009 */
[----:B------:R-:W-:-:S04]  /*2ae0*/  ULEA.HI.X UR17, UR10, UR5, UR17, 0x1, UP0 ;  /* 0x000000050a117291 */ /* 0x000fc800080f0c11 */
[----:B------:R0:W-:Y:S01]  /*2af0*/  STL.128 [R1+0x230], R4 ;  /* 0x0002300401007387 */ /* 0x0001e20000100c00 */
[----:B------:R-:W-:Y:S01]  /*2b00*/  UIADD3 UR4, UP0, UR6, 0x220, URZ ;  /* 0x0000022006047890 */ /* 0x000fe2000ff1e03f */
[----:B------:R-:W-:Y:S01]  /*2b10*/  IMAD.IADD R3, R29, 0x1, R15 ;  /* 0x000000011d037824 */ /* 0x000fe200078e020f */
[----:B------:R-:W-:Y:S02]  /*2b20*/  USHF.R.S32.HI UR13, URZ, 0x1f, UR44 ;  /* 0x0000001f3f0d7899 */ /* 0x000fe4000801142c */
[----:B------:R-:W-:Y:S01]  /*2b30*/  UIADD3.X UR5, URZ, UR7, URZ, UP0, !UPT ;  /* 0x000000073f057290 */ /* 0x000fe200087fe43f */
[----:B------:R-:W-:Y:S01]  /*2b40*/  LEA R8, P1, R14, UR8, 0x1 ;  /* 0x000000080e087c11 */ /* 0x000fe2000f8208ff */
[----:B------:R-:W-:Y:S01]  /*2b50*/  ULDC.64 UR10, c[0x0][0x308] ;  /* 0x0000c200000a7ab9 */ /* 0x000fe20000000a00 */
[----:B0-----:R-:W-:-:S04]  /*2b60*/  IMAD.WIDE.U32 R4, R203, UR14, R198 ;  /* 0x0000000ecb047c25 */ /* 0x001fc8000f8e00c6 */
[----:B------:R-:W-:Y:S01]  /*2b70*/  IMAD.IADD R5, R5, 0x1, R33 ;  /* 0x0000000105057824 */ /* 0x000fe200078e0221 */
[----:B------:R-:W-:Y:S01]  /*2b80*/  LEA R12, P0, R4, UR12, 0x1 ;  /* 0x0000000c040c7c11 */ /* 0x000fe2000f8008ff */
[----:B------:R-:W-:-:S03]  /*2b90*/  UIMAD UR18, UR13, UR10, URZ ;  /* 0x0000000a0d1272a4 */ /* 0x000fc6000f8e023f */
[----:B------:R-:W-:Y:S01]  /*2ba0*/  LEA.HI.X R13, R4, UR17, R5, 0x1, P0 ;  /* 0x00000011040d7c11 */ /* 0x000fe200080f0c05 */
[----:B------:R-:W-:Y:S01]  /*2bb0*/  IMAD.WIDE.U32 R4, R203, UR14, R18 ;  /* 0x0000000ecb047c25 */ /* 0x000fe2000f8e0012 */
[----:B------:R-:W-:Y:S01]  /*2bc0*/  UIADD3 UR16, UP1, UR6, 0x22c, URZ ;  /* 0x0000022c06107890 */ /* 0x000fe2000ff3e03f */
[----:B------:R-:W-:Y:S02]  /*2bd0*/  LEA.HI.X R9, R14, UR9, R3, 0x1, P1 ;  /* 0x000000090e097c11 */ /* 0x000fe400088f0c03 */
[----:B------:R-:W-:Y:S02]  /*2be0*/  IMAD.U32 R6, RZ, RZ, UR4 ;  /* 0x00000004ff067e24 */ /* 0x000fe4000f8e00ff */
[----:B------:R-:W-:Y:S01]  /*2bf0*/  IMAD.U32 R7, RZ, RZ, UR5 ;  /* 0x00000005ff077e24 */ /* 0x000fe2000f8e00ff */
[----:B------:R-:W-:Y:S01]  /*2c00*/  UIMAD.WIDE.U32 UR4, UR44, UR10, URZ ;  /* 0x0000000a2c0472a5 */ /* 0x000fe2000f8e003f */
[----:B------:R-:W-:Y:S01]  /*2c10*/  IMAD.IADD R3, R33, 0x1, R5 ;  /* 0x0000000121037824 */ /* 0x000fe200078e0205 */
[----:B------:R-:W-:Y:S01]  /*2c20*/  UIADD3.X UR10, URZ, UR7, URZ, UP1, !UPT ;  /* 0x000000073f0a7290 */ /* 0x000fe20008ffe43f */
[C---:B------:R-:W-:Y:S01]  /*2c30*/  LEA R14, P0, R4.reuse, UR12, 0x1 ;  /* 0x0000000c040e7c11 */ /* 0x040fe2000f8008ff */
[----:B------:R-:W-:Y:S01]  /*2c40*/  UIMAD UR11, UR44, UR11, UR18 ;  /* 0x0000000b2c0b72a4 */ /* 0x000fe2000f8e0212 */
[----:B------:R0:W-:Y:S01]  /*2c50*/  STL.64 [R1+0x148], R6 ;  /* 0x0001480601007387 */ /* 0x0001e20000100a00 */
[----:B------:R-:W-:Y:S01]  /*2c60*/  ULDC.64 UR6, c[0x0][0x330] ;  /* 0x0000cc0000067ab9 */ /* 0x000fe20000000a00 */
[----:B------:R-:W-:Y:S01]  /*2c70*/  LEA.HI.X R15, R4, UR17, R3, 0x1, P0 ;  /* 0x00000011040f7c11 */ /* 0x000fe200080f0c03 */
[----:B------:R-:W-:Y:S01]  /*2c80*/  UIMAD UR14, UR13, UR6, URZ ;  /* 0x000000060d0e72a4 */ /* 0x000fe2000f8e023f */
[----:B------:R-:W-:Y:S01]  /*2c90*/  SHF.R.S32.HI R3, RZ, 0x1f, R0 ;  /* 0x0000001fff037819 */ /* 0x000fe20000011400 */
[----:B------:R-:W-:Y:S01]  /*2ca0*/  UIADD3 UR13, UR5, UR11, URZ ;  /* 0x0000000b050d7290 */ /* 0x000fe2000fffe03f */
[----:B------:R-:W-:Y:S01]  /*2cb0*/  IMAD.U32 R29, RZ, RZ, UR10 ;  /* 0x0000000aff1d7e24 */ /* 0x000fe2000f8e00ff */
[----:B------:R-:W-:Y:S01]  /*2cc0*/  UIMAD.WIDE.U32 UR10, UR44, UR6, URZ ;  /* 0x000000062c0a72a5 */ /* 0x000fe2000f8e003f */
[----:B------:R-:W4:Y:S01]  /*2cd0*/  LDC.64 R32, c[0x0][0x418] ;  /* 0x00010600ff207b82 */ /* 0x000f220000000a00 */
[----:B------:R-:W-:Y:S01]  /*2ce0*/  UIMAD UR14, UR44, UR7, UR14 ;  /* 0x000000072c0e72a4 */ /* 0x000fe2000f8e020e */
[----:B------:R-:W-:-:S02]  /*2cf0*/  ULDC.64 UR18, c[0x0][0x318] ;  /* 0x0000c60000127ab9 */ /* 0x000fc40000000a00 */
[----:B------:R-:W-:Y:S01]  /*2d00*/  ULDC.64 UR6, c[0x0][0x300] ;  /* 0x0000c00000067ab9 */ /* 0x000fe20000000a00 */
[----:B0-----:R-:W-:Y:S01]  /*2d10*/  IMAD.U32 R7, RZ, RZ, UR5 ;  /* 0x00000005ff077e24 */ /* 0x001fe2000f8e00ff */
[----:B------:R-:W-:Y:S01]  /*2d20*/  ULEA UR5, UP0, UR10, UR18, 0x1 ;  /* 0x000000120a057291 */ /* 0x000fe2000f80083f */
[----:B------:R-:W-:Y:S01]  /*2d30*/  IMAD.U32 R6, RZ, RZ, UR4 ;  /* 0x00000004ff067e24 */ /* 0x000fe2000f8e00ff */
[----:B------:R-:W-:Y:S01]  /*2d40*/  UIADD3 UR11, UR11, UR14, URZ ;  /* 0x0000000e0b0b7290 */ /* 0x000fe2000fffe03f */
[----:B------:R-:W-:Y:S01]  /*2d50*/  IMAD.U32 R7, RZ, RZ, UR13 ;  /* 0x0000000dff077e24 */ /* 0x000fe2000f8e00ff */
[----:B-1----:R-:W-:Y:S01]  /*2d60*/  ISETP.NE.U32.AND P0, PT, R30, RZ, PT ;  /* 0x000000ff1e00720c */ /* 0x002fe20003f05070 */
[----:B------:R-:W-:Y:S01]  /*2d70*/  IMAD R3, R3, UR6, RZ ;  /* 0x0000000603037c24 */ /* 0x000fe2000f8e02ff */
[----:B------:R-:W-:Y:S01]  /*2d80*/  ULEA.HI.X UR10, UR10, UR19, UR11, 0x1, UP0 ;  /* 0x000000130a0a7291 */ /* 0x000fe200080f0c0b */
[----:B------:R-:W-:Y:S01]  /*2d90*/  IMAD.WIDE.U32 R6, R0, UR6, R6 ;  /* 0x0000000600067c25 */ /* 0x000fe2000f8e0006 */
[----:B------:R-:W-:-:S03]  /*2da0*/  ISETP.NE.AND.EX P0, PT, R31, RZ, PT, P0 ;  /* 0x000000ff1f00720c */ /* 0x000fc60003f05300 */
[----:B------:R-:W-:Y:S01]  /*2db0*/  IMAD.U32 R28, RZ, RZ, UR16 ;  /* 0x00000010ff1c7e24 */ /* 0x000fe2000f8e00ff */
[----:B------:R-:W-:Y:S01]  /*2dc0*/  STL.64 [R1+0x110], R8 ;  /* 0x0001100801007387 */ /* 0x000fe20000100a00 */
[----:B------:R-:W-:Y:S01]  /*2dd0*/  IMAD R3, R0, UR7, R3 ;  /* 0x0000000700037c24 */ /* 0x000fe2000f8e0203 */
[----:B------:R-:W-:Y:S02]  /*2de0*/  ULDC.64 UR14, c[0x0][0x428] ;  /* 0x00010a00000e7ab9 */ /* 0x000fe40000000a00 */
[----:B------:R0:W-:Y:S01]  /*2df0*/  STL.64 [R1+0x150], R28 ;  /* 0x0001501c01007387 */ /* 0x0001e20000100a00 */
[----:B------:R-:W-:Y:S02]  /*2e00*/  IMAD.IADD R7, R7, 0x1, R3 ;  /* 0x0000000107077824 */ /* 0x000fe400078e0203 */
[----:B0-----:R-:W-:Y:S01]  /*2e10*/  IMAD.U32 R29, RZ, RZ, UR10 ;  /* 0x0000000aff1d7e24 */ /* 0x001fe2000f8e00ff */
[----:B------:R-:W-:Y:S01]  /*2e20*/  ULDC.64 UR10, c[0x0][0x310] ;  /* 0x0000c400000a7ab9 */ /* 0x000fe20000000a00 */
[----:B------:R0:W-:Y:S01]  /*2e30*/  STL.64 [R1+0xd0], R10 ;  /* 0x0000d00a01007387 */ /* 0x0001e20000100a00 */
[----:B---3--:R-:W-:-:S04]  /*2e40*/  SHF.R.S32.HI R0, RZ, 0x1f, R35 ;  /* 0x0000001fff007819 */ /* 0x008fc80000011423 */
[----:B------:R-:W-:Y:S02]  /*2e50*/  SEL R4, R0, RZ, !P0 ;  /* 0x000000ff00047207 */ /* 0x000fe40004000000 */
[----:B------:R-:W-:-:S03]  /*2e60*/  SEL R3, R35, RZ, !P0 ;  /* 0x000000ff23037207 */ /* 0x000fc60004000000 */
[----:B------:R-:W-:Y:S02]  /*2e70*/  IMAD R8, R4, UR10, RZ ;  /* 0x0000000a04087c24 */ /* 0x000fe4000f8e02ff */
[----:B------:R-:W-:-:S04]  /*2e80*/  IMAD.WIDE.U32 R4, R3, UR10, R6 ;  /* 0x0000000a03047c25 */ /* 0x000fc8000f8e0006 */
[----:B------:R-:W-:Y:S01]  /*2e90*/  IMAD R7, R3, UR11, R8 ;  /* 0x0000000b03077c24 */ /* 0x000fe2000f8e0208 */
[----:B------:R-:W-:Y:S01]  /*2ea0*/  ULDC.64 UR10, c[0x0][0x2e8] ;  /* 0x0000ba00000a7ab9 */ /* 0x000fe20000000a00 */
[----:B------:R-:W1:Y:S01]  /*2eb0*/  LDC.64 R8, c[0x0][0x3f8] ;  /* 0x0000fe00ff087b82 */ /* 0x000e620000000a00 */
[----:B------:R-:W-:Y:S01]  /*2ec0*/  LEA R6, P0, R4, UR10, 0x1 ;  /* 0x0000000a04067c11 */ /* 0x000fe2000f8008ff */
[----:B------:R-:W-:-:S05]  /*2ed0*/  IMAD.IADD R7, R5, 0x1, R7 ;  /* 0x0000000105077824 */ /* 0x000fca00078e0207 */
[----:B------:R-:W-:Y:S02]  /*2ee0*/  LEA.HI.X R7, R4, UR11, R7, 0x1, P0 ;  /* 0x0000000b04077c11 */ /* 0x000fe400080f0c07 */
[----:B----4-:R-:W-:Y:S01]  /*2ef0*/  LOP3.LUT P0, RZ, R32, R30, RZ, 0xfc, !PT ;  /* 0x0000001e20ff7212 */ /* 0x010fe2000780fcff */
[----:B0-----:R-:W-:Y:S02]  /*2f00*/  IMAD.U32 R10, RZ, RZ, UR12 ;  /* 0x0000000cff0a7e24 */ /* 0x001fe4000f8e00ff */
[----:B------:R-:W-:Y:S01]  /*2f10*/  IMAD.U32 R11, RZ, RZ, UR17 ;  /* 0x00000011ff0b7e24 */ /* 0x000fe2000f8e00ff */
[----:B------:R-:W-:Y:S01]  /*2f20*/  LOP3.LUT P0, RZ, R33, R31, RZ, 0xfc, P0 ;  /* 0x0000001f21ff7212 */ /* 0x000fe2000000fcff */
[----:B------:R-:W-:Y:S01]  /*2f30*/  IMAD.U32 R28, RZ, RZ, UR5 ;  /* 0x00000005ff1c7e24 */ /* 0x000fe2000f8e00ff */
[----:B------:R-:W0:Y:S01]  /*2f40*/  LDC.64 R30, c[0x0][0x2f0] ;  /* 0x0000bc00ff1e7b82 */ /* 0x000e220000000a00 */
[----:B------:R-:W-:Y:S01]  /*2f50*/  UIMAD UR5, UR7, 0x60, URZ ;  /* 0x00000060070578a4 */ /* 0x000fe2000f8e023f */
[----:B------:R-:W-:Y:S01]  /*2f60*/  IMAD R0, R0, UR14, RZ ;  /* 0x0000000e00007c24 */ /* 0x000fe2000f8e02ff */
[----:B------:R-:W-:Y:S01]  /*2f70*/  UIMAD.WIDE.U32 UR6, UR6, 0x60, URZ ;  /* 0x00000060060678a5 */ /* 0x000fe2000f8e003f */
[----:B------:R3:W-:Y:S02]  /*2f80*/  STL.64 [R1+0xb0], R10 ;  /* 0x0000b00a01007387 */ /* 0x0007e40000100a00 */
[----:B------:R-:W-:Y:S01]  /*2f90*/  IMAD R3, R35, UR15, R0 ;  /* 0x0000000f23037c24 */ /* 0x000fe2000f8e0200 */
[----:B------:R-:W-:Y:S01]  /*2fa0*/  UIADD3 UR5, UR7, UR5, URZ ;  /* 0x0000000507057290 */ /* 0x000fe2000fffe03f */
[----:B------:R4:W-:Y:S01]  /*2fb0*/  STL.64 [R1+0x130], R14 ;  /* 0x0001300e01007387 */ /* 0x0009e20000100a00 */
[----:B------:R-:W-:-:S03]  /*2fc0*/  IMAD.U32 R5, RZ, RZ, UR7 ;  /* 0x00000007ff057e24 */ /* 0x000fc6000f8e00ff */
[----:B------:R5:W-:Y:S01]  /*2fd0*/  STL.64 [R1+0x1d0], R28 ;  /* 0x0001d01c01007387 */ /* 0x000be20000100a00 */
[C---:B---3--:R-:W-:Y:S01]  /*2fe0*/  IMAD.WIDE.U32 R10, R35.reuse, UR14, RZ ;  /* 0x0000000e230a7c25 */ /* 0x048fe2000f8e00ff */
[----:B----4-:R-:W-:-:S03]  /*2ff0*/  SEL R14, R35, RZ, !P0 ;  /* 0x000000ff230e7207 */ /* 0x010fc60004000000 */
[----:B------:R-:W-:Y:S02]  /*3000*/  IMAD.IADD R0, R11, 0x1, R3 ;  /* 0x000000010b007824 */ /* 0x000fe400078e0203 */
[----:B------:R-:W-:Y:S01]  /*3010*/  IMAD.U32 R34, RZ, RZ, UR8 ;  /* 0x00000008ff227e24 */ /* 0x000fe2000f8e00ff */
[C---:B-----5:R-:W-:Y:S01]  /*3020*/  LEA R28, P0, R10.reuse, R32, 0x2 ;  /* 0x000000200a1c7211 */ /* 0x060fe200078010ff */
[----:B------:R-:W-:Y:S01]  /*3030*/  IMAD.U32 R37, RZ, RZ, UR9 ;  /* 0x00000009ff257e24 */ /* 0x000fe2000f8e00ff */
[----:B------:R3:W-:Y:S01]  /*3040*/  STL.64 [R1+0xf0], R12 ;  /* 0x0000f00c01007387 */ /* 0x0007e20000100a00 */
[----:B------:R-:W-:Y:S01]  /*3050*/  IMAD.U32 R5, RZ, RZ, UR5 ;  /* 0x00000005ff057e24 */ /* 0x000fe2000f8e00ff */
[----:B------:R-:W-:Y:S01]  /*3060*/  ULEA UR5, UP0, UR4, UR10, 0x1 ;  /* 0x0000000a04057291 */ /* 0x000fe2000f80083f */
[----:B------:R-:W-:Y:S01]  /*3070*/  LEA.HI.X R29, R10, R33, R0, 0x2, P0 ;  /* 0x000000210a1d7211 */ /* 0x000fe200000f1400 */
[----:B------:R-:W-:Y:S01]  /*3080*/  IMAD.MOV.U32 R10, RZ, RZ, R34 ;  /* 0x000000ffff0a7224 */ /* 0x000fe200078e0022 */
[----:B0-----:R-:W-:Y:S01]  /*3090*/  ISETP.GE.AND P1, PT, R223, R31, PT ;  /* 0x0000001fdf00720c */ /* 0x001fe20003f26270 */
[----:B------:R-:W-:Y:S01]  /*30a0*/  IMAD.MOV.U32 R11, RZ, RZ, R37 ;  /* 0x000000ffff0b7224 */ /* 0x000fe200078e0025 */
[----:B------:R-:W-:Y:S01]  /*30b0*/  ULEA.HI.X UR4, UR4, UR11, UR13, 0x1, UP0 ;  /* 0x0000000b04047291 */ /* 0x000fe200080f0c0d */
[----:B------:R-:W-:Y:S01]  /*30c0*/  IMAD.U32 R4, RZ, RZ, UR6 ;  /* 0x00000006ff047e24 */ /* 0x000fe2000f8e00ff */
[----:B------:R-:W-:Y:S01]  /*30d0*/  STL.64 [R1+0x188], R30 ;  /* 0x0001881e01007387 */ /* 0x000fe20000100a00 */
[----:B------:R-:W-:Y:S01]  /*30e0*/  IMAD.MOV.U32 R15, RZ, RZ, R14 ;  /* 0x000000ffff0f7224 */ /* 0x000fe200078e000e */
[----:B------:R-:W0:Y:S02]  /*30f0*/  LDC R32, c[0x0][0x424] ;  /* 0x00010900ff207b82 */ /* 0x000e240000000800 */
[----:B-1----:R1:W-:Y:S06]  /*3100*/  STL.128 [R1+0x90], R8 ;  /* 0x0000900801007387 */ /* 0x0023ec0000100c00 */
[----:B---3--:R-:W3:Y:S01]  /*3110*/  LDC.64 R12, c[0x0][0x310] ;  /* 0x0000c400ff0c7b82 */ /* 0x008ee20000000a00 */
[----:B------:R4:W-:Y:S01]  /*3120*/  STL.128 [R1+0x50], R4 ;  /* 0x0000500401007387 */ /* 0x0009e20000100c00 */
[----:B------:R-:W-:-:S02]  /*3130*/  IMAD.U32 R0, RZ, RZ, UR5 ;  /* 0x00000005ff007e24 */ /* 0x000fc4000f8e00ff */
[----:B------:R-:W-:Y:S01]  /*3140*/  IMAD.U32 R3, RZ, RZ, UR4 ;  /* 0x00000004ff037e24 */ /* 0x000fe2000f8e00ff */
[----:B------:R5:W-:Y:S03]  /*3150*/  STL.64 [R1+0x200], R14 ;  /* 0x0002000e01007387 */ /* 0x000be60000100a00 */
[----:B-1----:R-:W1:Y:S01]  /*3160*/  LDC.64 R10, c[0x0][0x3f0] ;  /* 0x0000fc00ff0a7b82 */ /* 0x002e620000000a00 */
[----:B------:R-:W-:-:S07]  /*3170*/  ISETP.GE.AND P0, PT, R18, R31, PT ;  /* 0x0000001f1200720c */ /* 0x000fce0003f06270 */
[----:B----4-:R-:W4:Y:S01]  /*3180*/  LDC.64 R4, c[0x0][0x328] ;  /* 0x0000ca00ff047b82 */ /* 0x010f220000000a00 */
[----:B-----5:R-:W-:Y:S02]  /*3190*/  IMAD.MOV.U32 R14, RZ, RZ, R0 ;  /* 0x000000ffff0e7224 */ /* 0x020fe400078e0000 */
[----:B------:R-:W-:Y:S01]  /*31a0*/  IMAD.MOV.U32 R15, RZ, RZ, R3 ;  /* 0x000000ffff0f7224 */ /* 0x000fe200078e0003 */
[----:B------:R-:W-:-:S04]  /*31b0*/  SEL R3, RZ, 0xffffffff, P1 ;  /* 0xffffffffff037807 */ /* 0x000fc80000800000 */
[----:B------:R-:W4:Y:S01]  /*31c0*/  LDC.64 R6, c[0x0][0x338] ;  /* 0x0000ce00ff067b82 */ /* 0x000f220000000a00 */
[C---:B------:R-:W-:Y:S02]  /*31d0*/  VIADD R0, R18.reuse, 0x60 ;  /* 0x0000006012007836 */ /* 0x040fe40000000000 */
[----:B------:R-:W-:Y:S02]  /*31e0*/  VIADD R8, R18, 0x80 ;  /* 0x0000008012087836 */ /* 0x000fe40000000000 */
[----:B------:R-:W-:Y:S01]  /*31f0*/  IMAD.SHL.U32 R9, R3, 0x2, RZ ;  /* 0x0000000203097824 */ /* 0x000fe200078e00ff */
[-C--:B------:R-:W-:Y:S02]  /*3200*/  ISETP.GE.AND P2, PT, R0, R31.reuse, PT ;  /* 0x0000001f0000720c */ /* 0x080fe40003f46270 */
[----:B------:R-:W-:Y:S02]  /*3210*/  SEL R0, RZ, 0x1, P0 ;  /* 0x00000001ff007807 */ /* 0x000fe40000000000 */
[-C--:B------:R-:W-:Y:S01]  /*3220*/  ISETP.GE.AND P0, PT, R224, R31.reuse, PT ;  /* 0x0000001fe000720c */ /* 0x080fe20003f06270 */
[----:B------:R-:W-:Y:S01]  /*3230*/  VIADD R3, R30, 0x5f ;  /* 0x0000005f1e037836 */ /* 0x000fe20000000000 */
[----:B------:R-:W-:Y:S01]  /*3240*/  ISETP.GE.AND P1, PT, R8, R31, PT ;  /* 0x0000001f0800720c */ /* 0x000fe20003f26270 */
[----:B---3--:R3:W-:Y:S01]  /*3250*/  STL.128 [R1+0x1a0], R12 ;  /* 0x0001a00c01007387 */ /* 0x0087e20000100c00 */
[----:B------:R-:W-:Y:S01]  /*3260*/  LOP3.LUT R8, R9, 0x2, R0, 0xe2, !PT ;  /* 0x0000000209087812 */ /* 0x000fe200078ee200 */
[----:B------:R-:W-:Y:S01]  /*3270*/  VIADD R0, R18, 0xa0 ;  /* 0x000000a012007836 */ /* 0x000fe20000000000 */
[----:B------:R-:W-:Y:S01]  /*3280*/  SEL R9, RZ, 0x4, P0 ;  /* 0x00000004ff097807 */ /* 0x000fe20000000000 */
[----:B------:R-:W-:-:S03]  /*3290*/  IMAD.HI R3, R3, 0x2aaaaaab, RZ ;  /* 0x2aaaaaab03037827 */ /* 0x000fc600078e02ff */
[----:B------:R-:W-:Y:S02]  /*32a0*/  ISETP.GE.AND P0, PT, R0, R31, PT ;  /* 0x0000001f0000720c */ /* 0x000fe40003f06270 */
[----:B------:R-:W-:Y:S02]  /*32b0*/  SHF.R.U32.HI R0, RZ, 0x1f, R3 ;  /* 0x0000001fff007819 */ /* 0x000fe40000011603 */
[----:B---3--:R-:W-:Y:S01]  /*32c0*/  SEL R12, RZ, 0x8, P2 ;  /* 0x00000008ff0c7807 */ /* 0x008fe20001000000 */
[----:B------:R-:W3:Y:S03]  /*32d0*/  LDC R13, c[0x0][0x320] ;  /* 0x0000c800ff0d7b82 */ /* 0x000ee60000000800 */
[----:B------:R-:W-:Y:S02]  /*32e0*/  LOP3.LUT R8, R12, R8, R9, 0xfe, !PT ;  /* 0x000000080c087212 */ /* 0x000fe400078efe09 */
[----:B------:R-:W-:-:S02]  /*32f0*/  SEL R9, RZ, 0x10, P1 ;  /* 0x00000010ff097807 */ /* 0x000fc40000800000 */
[-C--:B-1----:R-:W-:Y:S01]  /*3300*/  ISETP.GE.AND P1, PT, R27, R11.reuse, PT ;  /* 0x0000000b1b00720c */ /* 0x082fe20003f26270 */
[----:B----4-:R1:W-:Y:S01]  /*3310*/  STL.128 [R1+0x1c0], R4 ;  /* 0x0001c00401007387 */ /* 0x0103e20000100c00 */
[----:B------:R-:W-:Y:S01]  /*3320*/  SEL R12, RZ, 0x20, P0 ;  /* 0x00000020ff0c7807 */ /* 0x000fe20000000000 */
[----:B------:R-:W4:Y:S01]  /*3330*/  LDC.64 R14, c[0x0][0x408] ;  /* 0x00010200ff0e7b82 */ /* 0x000f220000000a00 */
[----:B------:R-:W-:Y:S02]  /*3340*/  LEA.HI.SX32 R0, R3, R0, 0x1c ;  /* 0x0000000003007211 */ /* 0x000fe400078fe2ff */
[----:B------:R-:W-:-:S03]  /*3350*/  ISETP.GE.AND P0, PT, R198, R11, PT ;  /* 0x0000000bc600720c */ /* 0x000fc60003f06270 */
[----:B------:R5:W-:Y:S01]  /*3360*/  STL [R1+0x40], R0 ;  /* 0x0000400001007387 */ /* 0x000be20000100800 */
[----:B------:R-:W-:Y:S02]  /*3370*/  SEL R3, RZ, 0x1, P0 ;  /* 0x00000001ff037807 */ /* 0x000fe40000000000 */
[----:B-1----:R-:W-:Y:S02]  /*3380*/  SEL R4, RZ, 0xffffffff, P1 ;  /* 0xffffffffff047807 */ /* 0x002fe40000800000 */
[----:B------:R-:W-:-:S03]  /*3390*/  ISETP.GE.AND P1, PT, R223, R11, PT ;  /* 0x0000000bdf00720c */ /* 0x000fc60003f26270 */
[----:B------:R-:W-:Y:S01]  /*33a0*/  IMAD.SHL.U32 R4, R4, 0x2, RZ ;  /* 0x0000000204047824 */ /* 0x000fe200078e00ff */
[-C--:B------:R-:W-:Y:S02]  /*33b0*/  ISETP.GE.AND P0, PT, R18, R11.reuse, PT ;  /* 0x0000000b1200720c */ /* 0x080fe40003f06270 */
[----:B-----5:R-:W-:Y:S02]  /*33c0*/  SEL R0, RZ, 0xffffffff, P1 ;  /* 0xffffffffff007807 */ /* 0x020fe40000800000 */
[----:B------:R-:W-:Y:S02]  /*33d0*/  LOP3.LUT R8, R12, R8, R9, 0xfe, !PT ;  /* 0x000000080c087212 */ /* 0x000fe400078efe09 */
[----:B------:R-:W-:Y:S01]  /*33e0*/  LOP3.LUT R5, R4, 0x2, R3, 0xe2, !PT ;  /* 0x0000000204057812 */ /* 0x000fe200078ee203 */
[----:B------:R-:W-:Y:S01]  /*33f0*/  IMAD.SHL.U32 R4, R0, 0x2, RZ ;  /* 0x0000000200047824 */ /* 0x000fe200078e00ff */
[----:B------:R-:W-:Y:S02]  /*3400*/  SEL R3, RZ, 0x1, P0 ;  /* 0x00000001ff037807 */ /* 0x000fe40000000000 */
[----:B------:R-:W-:-:S02]  /*3410*/  ISETP.GE.AND P0, PT, R205, R11, PT ;  /* 0x0000000bcd00720c */ /* 0x000fc40003f06270 */
[-C--:B------:R-:W-:Y:S02]  /*3420*/  ISETP.GE.AND P1, PT, R26, R11.reuse, PT ;  /* 0x0000000b1a00720c */ /* 0x080fe40003f26270 */
[----:B------:R-:W-:Y:S01]  /*3430*/  ISETP.GE.AND P4, PT, R224, R11, PT ;  /* 0x0000000be000720c */ /* 0x000fe20003f86270 */
[----:B------:R-:W-:Y:S01]  /*3440*/  STL.U8 [R1+0x1d8], R8 ;  /* 0x0001d80801007387 */ /* 0x000fe20000100000 */
[----:B------:R-:W-:Y:S01]  /*3450*/  VIADD R0, R10, 0x5f ;  /* 0x0000005f0a007836 */ /* 0x000fe20000000000 */
[----:B------:R-:W-:Y:S01]  /*3460*/  SEL R6, RZ, 0x4, P0 ;  /* 0x00000004ff067807 */ /* 0x000fe20000000000 */
[----:B------:R-:W-:Y:S01]  /*3470*/  IMAD.MOV.U32 R12, RZ, RZ, R30 ;  /* 0x000000ffff0c7224 */ /* 0x000fe200078e001e */
[----:B------:R-:W-:Y:S01]  /*3480*/  STL.U8 [R1+0x1d9], R8 ;  /* 0x0001d90801007387 */ /* 0x000fe20000100000 */
[----:B------:R-:W-:-:S03]  /*3490*/  LOP3.LUT R7, R4, 0x2, R3, 0xe2, !PT ;  /* 0x0000000204077812 */ /* 0x000fc600078ee203 */
[----:B------:R1:W-:Y:S04]  /*34a0*/  STL.U8 [R1+0x220], R8 ;  /* 0x0002200801007387 */ /* 0x0003e80000100000 */
[----:B------:R-:W-:Y:S04]  /*34b0*/  STL.64 [R1+0x88], R10 ;  /* 0x0000880a01007387 */ /* 0x000fe80000100a00 */
[----:B------:R5:W-:Y:S01]  /*34c0*/  STL.64 [R1+0xa0], R10 ;  /* 0x0000a00a01007387 */ /* 0x000be20000100a00 */
[-C--:B------:R-:W-:Y:S01]  /*34d0*/  ISETP.GE.AND P2, PT, R204, R11.reuse, PT ;  /* 0x0000000bcc00720c */ /* 0x080fe20003f46270 */
[----:B------:R-:W2:Y:S01]  /*34e0*/  LDC R30, c[0x0][0x2fc] ;  /* 0x0000bf00ff1e7b82 */ /* 0x000ea20000000800 */
[----:B-1----:R-:W-:Y:S01]  /*34f0*/  SEL R8, RZ, 0x8, P1 ;  /* 0x00000008ff087807 */ /* 0x002fe20000800000 */
[----:B------:R-:W-:Y:S01]  /*3500*/  IMAD.HI R3, R0, 0x2aaaaaab, RZ ;  /* 0x2aaaaaab00037827 */ /* 0x000fe200078e02ff */
[----:B------:R1:W-:Y:S01]  /*3510*/  STL.64 [R1+0x180], R28 ;  /* 0x0001801c01007387 */ /* 0x0003e20000100a00 */
[----:B------:R-:W-:-:S02]  /*3520*/  ISETP.GE.AND P3, PT, R206, R11, PT ;  /* 0x0000000bce00720c */ /* 0x000fc40003f66270 */
[----:B------:R-:W-:Y:S02]  /*3530*/  LOP3.LUT R5, R8, R5, R6, 0xfe, !PT ;  /* 0x0000000508057212 */ /* 0x000fe400078efe06 */
[----:B-----5:R-:W-:Y:S01]  /*3540*/  SEL R10, RZ, 0x4, P4 ;  /* 0x00000004ff0a7807 */ /* 0x020fe20002000000 */
[----:B---3--:R3:W-:Y:S01]  /*3550*/  STL.64 [R1+0x1b0], R12 ;  /* 0x0001b00c01007387 */ /* 0x0087e20000100a00 */
[----:B------:R-:W-:Y:S02]  /*3560*/  IMAD.SHL.U32 R0, R11, 0x2, RZ ;  /* 0x000000020b007824 */ /* 0x000fe400078e00ff */
[----:B------:R-:W-:Y:S01]  /*3570*/  LOP3.LUT R8, R7, R10, RZ, 0xfc, !PT ;  /* 0x0000000a07087212 */ /* 0x000fe200078efcff */
[----:B-1----:R-:W1:Y:S01]  /*3580*/  LDC.64 R28, c[0x0][0x418] ;  /* 0x00010600ff1c7b82 */ /* 0x002e620000000a00 */
[----:B------:R-:W-:-:S07]  /*3590*/  SHF.R.U32.HI R4, RZ, 0x1f, R3 ;  /* 0x0000001fff047819 */ /* 0x000fce0000011603 */
[----:B------:R-:W5:Y:S08]  /*35a0*/  LDC.64 R10, c[0x0][0x300] ;  /* 0x0000c000ff0a7b82 */ /* 0x000f700000000a00 */
[----:B---3--:R-:W3:Y:S01]  /*35b0*/  LDC.U8 R12, c[0x0][0x410] ;  /* 0x00010400ff0c7b82 */ /* 0x008ee20000000000 */
[----:B------:R-:W-:Y:S02]  /*35c0*/  LEA.HI.SX32 R4, R3, R4, 0x1c ;  /* 0x0000000403047211 */ /* 0x000fe400078fe2ff */
[----:B------:R-:W-:-:S02]  /*35d0*/  SEL R6, RZ, 0x10, P2 ;  /* 0x00000010ff067807 */ /* 0x000fc40001000000 */
[----:B------:R-:W-:Y:S02]  /*35e0*/  SEL R3, RZ, 0x20, P3 ;  /* 0x00000020ff037807 */ /* 0x000fe40001800000 */
[----:B------:R-:W-:Y:S02]  /*35f0*/  LOP3.LUT P0, RZ, R227, 0x4, RZ, 0xc0, !PT ;  /* 0x00000004e3ff7812 */ /* 0x000fe4000780c0ff */
[----:B------:R-:W-:Y:S01]  /*3600*/  LOP3.LUT R6, R3, R5, R6, 0xfe, !PT ;  /* 0x0000000503067212 */ /* 0x000fe200078efe06 */
[----:B------:R-:W-:Y:S01]  /*3610*/  IMAD.MOV.U32 R3, RZ, RZ, 0x20 ;  /* 0x00000020ff037424 */ /* 0x000fe200078e00ff */
[----:B------:R-:W-:-:S04]  /*3620*/  LOP3.LUT R7, R212, 0x18, R18, 0xf8, !PT ;  /* 0x00000018d4077812 */ /* 0x000fc800078ef812 */
[----:B------:R-:W-:Y:S01]  /*3630*/  SEL R3, R3, 0xffffffe0, !P0 ;  /* 0xffffffe003037807 */ /* 0x000fe20004000000 */
[----:B------:R0:W-:Y:S04]  /*3640*/  STL [R1+0x6c], R0 ;  /* 0x00006c0001007387 */ /* 0x0001e80000100800 */
[----:B------:R-:W-:Y:S04]  /*3650*/  STL [R1+0xb8], R4 ;  /* 0x0000b80401007387 */ /* 0x000fe80000100800 */
[----:B------:R-:W-:Y:S01]  /*3660*/  STL [R1+0xd8], R4 ;  /* 0x0000d80401007387 */ /* 0x000fe20000100800 */
[----:B0-----:R-:W-:-:S03]  /*3670*/  LOP3.LUT R0, R7, R214, RZ, 0x3c, !PT ;  /* 0x000000d607007212 */ /* 0x001fc600078e3cff */
[----:B------:R-:W-:Y:S04]  /*3680*/  STL [R1+0xf8], R4 ;  /* 0x0000f80401007387 */ /* 0x000fe80000100800 */
[----:B------:R-:W-:Y:S04]  /*3690*/  STL [R1+0x118], R4 ;  /* 0x0001180401007387 */ /* 0x000fe80000100800 */
[----:B------:R-:W-:Y:S04]  /*36a0*/  STL.U8 [R1+0x81], R8 ;  /* 0x0000810801007387 */ /* 0x000fe80000100000 */
[----:B------:R-:W-:Y:S04]  /*36b0*/  STL.U8 [R1+0x80], R6 ;  /* 0x0000800601007387 */ /* 0x000fe80000100000 */
[----:B-----5:R-:W-:Y:S04]  /*36c0*/  STL.64 [R1+0x48], R10 ;  /* 0x0000480a01007387 */ /* 0x020fe80000100a00 */
[----:B------:R-:W-:Y:S04]  /*36d0*/  STL.64 [R1+0x198], R10 ;  /* 0x0001980a01007387 */ /* 0x000fe80000100a00 */
[----:B----4-:R-:W-:Y:S04]  /*36e0*/  STL.64 [R1+0xa8], R14 ;  /* 0x0000a80e01007387 */ /* 0x010fe80000100a00 */
[----:B-1----:R-:W-:Y:S04]  /*36f0*/  STL.64 [R1+0x168], R28 ;  /* 0x0001681c01007387 */ /* 0x002fe80000100a00 */
[----:B---3--:R-:W-:Y:S04]  /*3700*/  STL.U8 [R1+0x6a], R12 ;  /* 0x00006a0c01007387 */ /* 0x008fe80000100000 */
[----:B------:R-:W-:Y:S04]  /*3710*/  STL [R1+0x178], R32 ;  /* 0x0001782001007387 */ /* 0x000fe80000100800 */
[----:B--2---:R-:W-:Y:S04]  /*3720*/  STL [R1+0x190], R30 ;  /* 0x0001901e01007387 */ /* 0x004fe80000100800 */
[----:B------:R-:W-:Y:S04]  /*3730*/  STL [R1+0x1b8], R30 ;  /* 0x0001b81e01007387 */ /* 0x000fe80000100800 */
[----:B------:R-:W-:Y:S04]  /*3740*/  STL.128 [R1+0x1e0], RZ ;  /* 0x0001e0ff01007387 */ /* 0x000fe80000100c00 */
[----:B------:R-:W-:Y:S04]  /*3750*/  STL.64 [R1+0x1f0], RZ ;  /* 0x0001f0ff01007387 */ /* 0x000fe80000100a00 */
[----:B------:R-:W-:Y:S04]  /*3760*/  STL.64 [R1+0x1f8], RZ ;  /* 0x0001f8ff01007387 */ /* 0x000fe80000100a00 */
[----:B------:R-:W-:Y:S04]  /*3770*/  STL [R1+0x170], R192 ;  /* 0x000170c001007387 */ /* 0x000fe80000100800 */
[----:B------:R-:W-:Y:S01]  /*3780*/  STL [R1+0x210], R3 ;  /* 0x0002100301007387 */ /* 0x000fe20000100800 */
[----:B------:R-:W-:-:S04]  /*3790*/  IMAD R0, R213, 0x200, R0 ;  /* 0x00000200d5007824 */ /* 0x000fc800078e0200 */
[----:B------:R-:W-:-:S05]  /*37a0*/  IMAD.WIDE.U32 R20, R0, 0x2, R20 ;  /* 0x0000000200147825 */ /* 0x000fca00078e0014 */
[----:B------:R0:W-:Y:S02]  /*37b0*/  STL.64 [R1+0x218], R20 ;  /* 0x0002181401007387 */ /* 0x0001e40000100a00 */
[----:B0-----:R-:W-:Y:S01]  /*37c0*/  SHF.R.U32.HI R21, RZ, 0x7, R36 ;  /* 0x00000007ff157819 */ /* 0x001fe20000011624 */
[----:B------:R-:W-:-:S04]  /*37d0*/  IMAD.U32 R20, RZ, RZ, UR22 ;  /* 0x00000016ff147e24 */ /* 0x000fc8000f8e00ff */
[----:B------:R-:W-:Y:S02]  /*37e0*/  VIADD R20, R20, 0x228 ;  /* 0x0000022814147836 */ /* 0x000fe40000000000 */
[----:B------:R-:W-:-:S07]  /*37f0*/  VIADD R21, R21, 0x8 ;  /* 0x0000000815157836 */ /* 0x000fce0000000000 */
.L_x_4882:
[----:B------:R-:W2:Y:S04]  /*3800*/  LDL.64 R12, [R1+0x148] ;  /* 0x00014800010c7983 */ /* 0x000ea80000100a00 */
[----:B-1-3--:R-:W3:Y:S04]  /*3810*/  LDL R4, [R1+0x158] ;  /* 0x0001580001047983 */ /* 0x00aee80000100800 */
[----:B------:R-:W4:Y:S01]  /*3820*/  LDL R8, [R1+0x15c] ;  /* 0x00015c0001087983 */ /* 0x000f220000100800 */
[----:B------:R-:W-:-:S03]  /*3830*/  VIADD R24, R24, 0xffffffff ;  /* 0xffffffff18187836 */ /* 0x000fc60000000000 */
[----:B------:R-:W5:Y:S04]  /*3840*/  LDL R14, [R1+0x160] ;  /* 0x00016000010e7983 */ /* 0x000f680000100800 */
[----:B--2---:R-:W2:Y:S01]  /*3850*/  LD.E R6, desc[UR38][R12.64] ;  /* 0x000000260c067980 */ /* 0x004ea2000c101900 */
[----:B---3--:R-:W-:-:S04]  /*3860*/  SHF.R.S32.HI R5, RZ, 0x1f, R4 ;  /* 0x0000001fff057819 */ /* 0x008fc80000011404 */
[----:B------:R-:W-:-:S04]  /*3870*/  LEA.HI R5, R5, R4, RZ, 0x2 ;  /* 0x0000000405057211 */ /* 0x000fc800078f10ff */
[----:B------:R-:W-:-:S05]  /*3880*/  LOP3.LUT R7, R5, 0x3fffffc, RZ, 0xc0, !PT ;  /* 0x03fffffc05077812 */ /* 0x000fca00078ec0ff */
[----:B------:R-:W-:Y:S01]  /*3890*/  IMAD.IADD R7, R4, 0x1, -R7 ;  /* 0x0000000104077824 */ /* 0x000fe200078e0a07 */
[----:B------:R-:W-:-:S05]  /*38a0*/  SHF.R.S32.HI R4, RZ, 0x2, R5 ;  /* 0x00000002ff047819 */ /* 0x000fca0000011405 */
[----:B------:R-:W-:-:S04]  /*38b0*/  IMAD R7, R7, 0x40, R4 ;  /* 0x0000004007077824 */ /* 0x000fc800078e0204 */
[----:B------:R-:W-:-:S05]  /*38c0*/  IMAD R5, R24, 0x60, R7 ;  /* 0x0000006018057824 */ /* 0x000fca00078e0207 */
[----:B----4-:R-:W-:-:S04]  /*38d0*/  ISETP.GE.AND P0, PT, R5, R8, PT ;  /* 0x000000080500720c */ /* 0x010fc80003f06270 */
[----:B------:R-:W-:-:S13]  /*38e0*/  ISETP.GT.OR P0, PT, R7, 0x5f, P0 ;  /* 0x0000005f0700780c */ /* 0x000fda0000704670 */
[----:B------:R-:W3:Y:S01]  /*38f0*/  @!P0 LDL.64 R10, [R1+0x180] ;  /* 0x00018000010a8983 */ /* 0x000ee20000100a00 */
[----:B--2---:R-:W-:-:S13]  /*3900*/  ISETP.NE.AND P1, PT, R6, 0x1, PT ;  /* 0x000000010600780c */ /* 0x004fda0003f25270 */
[----:B------:R-:W2:Y:S04]  /*3910*/  @P1 LD.E R4, desc[UR38][R12.64+0x4] ;  /* 0x000004260c041980 */ /* 0x000ea8000c101900 */
[----:B------:R-:W4:Y:S01]  /*3920*/  @P1 LD.E R8, desc[UR38][R12.64+0x8] ;  /* 0x000008260c081980 */ /* 0x000f22000c101900 */
[----:B-----5:R-:W-:-:S04]  /*3930*/  IMAD.IADD R7, R5, 0x1, R14 ;  /* 0x0000000105077824 */ /* 0x020fc800078e020e */
[----:B--2---:R-:W-:-:S04]  /*3940*/  @P1 IMAD.HI.U32 R5, R7, R4, RZ ;  /* 0x0000000407051227 */ /* 0x004fc800078e00ff */
[----:B------:R-:W-:Y:S01]  /*3950*/  IMAD.MOV.U32 R4, RZ, RZ, R7 ;  /* 0x000000ffff047224 */ /* 0x000fe200078e0007 */
[----:B----4-:R-:W-:Y:S01]  /*3960*/  @P1 SHF.R.U32.HI R4, RZ, R8, R5 ;  /* 0x00000008ff041219 */ /* 0x010fe20000011605 */
[----:B------:R-:W-:-:S04]  /*3970*/  IMAD.MOV.U32 R8, RZ, RZ, RZ ;  /* 0x000000ffff087224 */ /* 0x000fc800078e00ff */
[----:B---3--:R-:W-:-:S05]  /*3980*/  @!P0 IMAD.WIDE R10, R4, 0x4, R10 ;  /* 0x00000004040a8825 */ /* 0x008fca00078e020a */
[----:B------:R-:W2:Y:S01]  /*3990*/  @!P0 LD.E R8, desc[UR38][R10.64] ;  /* 0x000000260a088980 */ /* 0x000ea2000c101900 */
[----:B------:R-:W-:-:S04]  /*39a0*/  IMAD.MOV R9, RZ, RZ, -R6 ;  /* 0x000000ffff097224 */ /* 0x000fc800078e0a06 */
[----:B------:R-:W-:Y:S01]  /*39b0*/  IMAD R9, R4, R9, R7 ;  /* 0x0000000904097224 */ /* 0x000fe200078e0207 */
[----:B------:R-:W-:Y:S05]  /*39c0*/  YIELD ;  /* 0x0000000000007946 */ /* 0x000fea0003800000 */
[----:B------:R-:W-:Y:S01]  /*39d0*/  BSSY B1, `(.L_x_4872) ;  /* 0x0000005000017945 */ /* 0x000fe20003800000 */
[----:B------:R-:W-:Y:S02]  /*39e0*/  ISETP.GT.AND P0, PT, R24, R74, PT ;  /* 0x0000004a1800720c */ /* 0x000fe40003f04270 */
[----:B------:R-:W-:Y:S01]  /*39f0*/  MOV R77, 0x3a20 ;  /* 0x00003a20004d7802 */ /* 0x000fe20000000f00 */
[----:B0-2---:R0:W-:Y:S10]  /*3a00*/  STL.64 [R1+0x1e0], R8 ;  /* 0x0001e00801007387 */ /* 0x0051f40000100a00 */
[----:B0-----:R-:W-:Y:S05]  /*3a10*/  CALL.REL.NOINC `($_ZN7cutlass13device_kernelIN5flash11enable_sm90INS1_16FlashAttnFwdSm90INS1_25CollectiveMainloopFwdSm90ILi2EN4cute5tupleIJNS5_1CILi1EEES8_S8_EEENS6_IJNS7_ILi128EEENS7_ILi96EEENS7_ILi192EEEEEELi192ENS_10bfloat16_tEfNS_4arch4Sm90ELb0ELb1ELb0ELb1ELb1ELb1ELb0ELb1ELb1ELb1ELb0ELb0EEENS1_21CollectiveEpilogueFwdINS6_IJSA_SC_SB_EEES9_SE_SG_Li256ELb1ELb1ELb0ELb0EEENS1_36VarlenDynamicPersistentTileSchedulerILi128ELi96ELi256ELi128ELb0ELb1ELb1ELb1ELb0ELb1EEEEEEEEEvNT_6ParamsE$_ZZN5flash25CollectiveMainloopFwdSm90ILi2EN4cute5tupleIJNS1_1CILi1EEES4_S4_EEENS2_IJNS3_ILi128EEENS3_ILi96EEENS3_ILi192EEEEEELi192EN7cutlass10bfloat16_tEfNSA_4arch4Sm90ELb0ELb1ELb0ELb1ELb1ELb1ELb0ELb1ELb1ELb1ELb0ELb0EE12store_kv_newINS_16FlashAttnFwdSm90ISE_NS_21CollectiveEpilogueFwdINS2_IJS6_S8_S7_EEES5_SB_SD_Li256ELb1ELb1ELb0ELb0EEENS_36VarlenDynamicPersistentTileSchedulerILi128ELi96ELi256ELi128ELb0ELb1ELb1ELb1ELb0ELb1EEEE13SharedStorageEEEbRKNSE_6ParamsENSA_25PipelineTmaAsyncNoClusterILi2ENSA_16PipelineTmaAsyncILi2EEEEESU_RNSA_13PipelineStateILj2EEEiRT_RKNS_16SeqlenInfoQKNewKILb1ELb1EEENS2_IJiiiiEEEENKUliRKT_E_clISW_EEDaiS17_) ;  /* 0x0000023400487944 */ /* 0x001fea0003c00000 */
[----:B------:R-:W-:Y:S05]  /*3a20*/  BSYNC B1 ;  /* 0x0000000000017941 */ /* 0x000fea0003800000 */
.L_x_4872:
[----:B------:R0:W5:Y:S01]  /*3a30*/  LDL.64 R28, [R1+0x270] ;  /* 0x00027000011c7983 */ /* 0x0001620000100a00 */
[----:B------:R-:W-:-:S06]  /*3a40*/  UISETP.NE.AND UP0, UPT, UR46, 0x3, UPT ;  /* 0x000000032e00788c */ /* 0x000fcc000bf05270 */
[----:B------:R-:W-:-:S13]  /*3a50*/  PLOP3.LUT P1, PT, PT, PT, UP0, 0x80, 0x0 ;  /* 0x000000000000781c */ /* 0x000fda0003f2f008 */
[----:B0-----:R-:W-:Y:S05]  /*3a60*/  @!P1 BRA `(.L_x_4873) ;  /* 0x0000000000049947 */ /* 0x001fea0003800000 */
[----:B------:R-:W-:Y:S01]  /*3a70*/  BPT.TRAP 0x1 ;  /* 0x000000040000795c */ /* 0x000fe20000300000 */
.L_x_4873:
[----:B-----5:R-:W-:Y:S01]  /*3a80*/  LEA R33, R28, UR41, 0x3 ;  /* 0x000000291c217c11 */ /* 0x020fe2000f8e18ff */
[----:B------:R-:W-:Y:S01]  /*3a90*/  BSSY B0, `(.L_x_4874) ;  /* 0x0000004000007945 */ /* 0x000fe20003800000 */
[----:B------:R-:W-:-:S04]  /*3aa0*/  SHF.L.U32 R4, R29, 0x1f, RZ ;  /* 0x0000001f1d047819 */ /* 0x000fc800000006ff */
[----:B------:R-:W0:Y:S02]  /*3ab0*/  SYNCS.PHASECHK.TRANS64.TRYWAIT P1, [R33+URZ+0x308b0], R4 ;  /* 0x0308b004210075a7 */ /* 0x000e24000802017f */
[----:B0-----:R-:W-:Y:S05]  /*3ac0*/  @!P1 BRA `(.L_x_4875) ;  /* 0x000001e800d49947 */ /* 0x001fea0003800000 */
.L_x_5183:
[----:B------:R-:W-:Y:S05]  /*3ad0*/  BSYNC B0 ;  /* 0x0000000000007941 */ /* 0x000fea0003800000 */
.L_x_4874:
[----:B------:R-:W2:Y:S04]  /*3ae0*/  LDL.64 R30, [R1+0x1e0] ;  /* 0x0001e000011e7983 */ /* 0x000ea80000100a00 */
[----:B0-----:R-:W3:Y:S04]  /*3af0*/  LDL.128 R4, [R1+0x1c0] ;  /* 0x0001c00001047983 */ /* 0x001ee80000100c00 */
[----:B------:R-:W4:Y:S04]  /*3b00*/  LDL.64 R8, [R1+0x1d0] ;  /* 0x0001d00001087983 */ /* 0x000f280000100a00 */
[----:B------:R-:W5:Y:S04]  /*3b10*/  LDL R10, [R1+0x170] ;  /* 0x00017000010a7983 */ /* 0x000f680000100800 */
[----:B------:R-:W5:Y:S01]  /*3b20*/  LDL R11, [R1+0x15c] ;  /* 0x00015c00010b7983 */ /* 0x000f620000100800 */
[----:B------:R-:W-:Y:S01]  /*3b30*/  UMOV UR4, 0xffffffff ;  /* 0xffffffff00047882 */ /* 0x000fe20000000000 */
[----:B--2---:R-:W-:Y:S01]  /*3b40*/  SHF.R.S32.HI R13, RZ, 0x1f, R31 ;  /* 0x0000001fff0d7819 */ /* 0x004fe2000001141f */
[----:B---3--:R-:W-:-:S02]  /*3b50*/  IMAD R5, R5, R31, RZ ;  /* 0x0000001f05057224 */ /* 0x008fc400078e02ff */
[----:B------:R-:W-:-:S04]  /*3b60*/  IMAD.WIDE.U32 R14, R4, R31, RZ ;  /* 0x0000001f040e7225 */ /* 0x000fc800078e00ff */
[----:B------:R-:W-:Y:S01]  /*3b70*/  IMAD R13, R4, R13, R5 ;  /* 0x0000000d040d7224 */ /* 0x000fe200078e0205 */
[----:B------:R-:W-:Y:S01]  /*3b80*/  SHF.R.S32.HI R5, RZ, 0x1f, R30 ;  /* 0x0000001fff057819 */ /* 0x000fe2000001141e */
[----:B------:R-:W-:Y:S02]  /*3b90*/  IMAD R4, R7, R30, RZ ;  /* 0x0000001e07047224 */ /* 0x000fe400078e02ff */
[----:B------:R-:W-:Y:S02]  /*3ba0*/  IMAD.IADD R15, R15, 0x1, R13 ;  /* 0x000000010f0f7824 */ /* 0x000fe400078e020d */
[----:B------:R-:W-:Y:S02]  /*3bb0*/  IMAD R5, R6, R5, R4 ;  /* 0x0000000506057224 */ /* 0x000fe400078e0204 */
[----:B------:R-:W-:-:S04]  /*3bc0*/  IMAD.WIDE.U32 R6, R30, R6, R14 ;  /* 0x000000061e067225 */ /* 0x000fc800078e000e */
[----:B------:R-:W-:Y:S01]  /*3bd0*/  IMAD.IADD R7, R7, 0x1, R5 ;  /* 0x0000000107077824 */ /* 0x000fe200078e0205 */
[----:B----4-:R-:W-:Y:S01]  /*3be0*/  LEA R30, P1, R6, R8, 0x1 ;  /* 0x00000008061e7211 */ /* 0x010fe200078208ff */
[----:B-----5:R-:W-:Y:S01]  /*3bf0*/  IMAD R11, R24, -0x60, R11 ;  /* 0xffffffa0180b7824 */ /* 0x020fe200078e020b */
[----:B------:R-:W-:Y:S02]  /*3c00*/  SHF.R.S32.HI R5, RZ, 0x1f, R10 ;  /* 0x0000001fff057819 */ /* 0x000fe4000001140a */
[----:B------:R-:W-:Y:S02]  /*3c10*/  LEA.HI.X R31, R6, R9, R7, 0x1, P1 ;  /* 0x00000009061f7211 */ /* 0x000fe400008f0c07 */
[----:B------:R-:W-:Y:S02]  /*3c20*/  LEA.HI R6, R5, R10, RZ, 0x2 ;  /* 0x0000000a05067211 */ /* 0x000fe400078f10ff */
[----:B------:R-:W-:Y:S01]  /*3c30*/  VIMNMX R5, R11, 0x60, PT ;  /* 0x000000600b057848 */ /* 0x000fe20003fe0100 */
[----:B------:R0:W-:Y:S01]  /*3c40*/  STL.64 [R1+0x1f0], R30 ;  /* 0x0001f01e01007387 */ /* 0x0001e20000100a00 */
[----:B------:R-:W-:-:S05]  /*3c50*/  SHF.R.S32.HI R4, RZ, 0x2, R6 ;  /* 0x00000002ff047819 */ /* 0x000fca0000011406 */
[----:B------:R-:W-:Y:S01]  /*3c60*/  IMAD.IADD R32, R5, 0x1, -R4 ;  /* 0x0000000105207824 */ /* 0x000fe200078e0a04 */
[----:B------:R-:W-:Y:S01]  /*3c70*/  LOP3.LUT R5, R6, 0x1ffffffc, RZ, 0xc0, !PT ;  /* 0x1ffffffc06057812 */ /* 0x000fe200078ec0ff */
[----:B------:R-:W-:-:S03]  /*3c80*/  IMAD R4, R28, 0x4800, R0 ;  /* 0x000048001c047824 */ /* 0x000fc600078e0200 */
[----:B------:R-:W-:Y:S01]  /*3c90*/  ISETP.GE.AND P1, PT, R32, 0x1, PT ;  /* 0x000000012000780c */ /* 0x000fe20003f26270 */
[----:B------:R-:W-:-:S04]  /*3ca0*/  IMAD.IADD R5, R10, 0x1, -R5 ;  /* 0x000000010a057824 */ /* 0x000fc800078e0a05 */
[----:B------:R-:W-:Y:S01]  /*3cb0*/  IMAD.SHL.U32 R8, R5, 0x8, RZ ;  /* 0x0000000805087824 */ /* 0x000fe200078e00ff */
[----:B0-----:R-:W-:Y:S07]  /*3cc0*/  BRA.DIV UR4, `(.L_x_4876) ;  /* 0x000001ea04687947 */ /* 0x001fee000b800000 */
[----:B------:R0:W1:Y:S04]  /*3cd0*/  SHFL.IDX PT, R5, R31, RZ, 0x1c1f ;  /* 0x001c1fff1f057589 */ /* 0x00006800000e0000 */
[----:B------:R0:W2:Y:S02]  /*3ce0*/  SHFL.IDX PT, R14, R30, RZ, 0x1c1f ;  /* 0x001c1fff1e0e7589 */ /* 0x0000a400000e0000 */
.L_x_5187:
[----:B------:R-:W-:Y:S01]  /*3cf0*/  IMAD.IADD R6, R3, 0x1, R4 ;  /* 0x0000000103067824 */ /* 0x000fe200078e0204 */
[----:B------:R-:W-:Y:S01]  /*3d00*/  BSSY B0, `(.L_x_4877) ;  /* 0x0000038000007945 */ /* 0x000fe20003800000 */
[----:B-1----:R-:W-:Y:S02]  /*3d10*/  IMAD.MOV.U32 R15, RZ, RZ, R5 ;  /* 0x000000ffff0f7224 */ /* 0x002fe400078e0005 */
[--C-:B0-----:R-:W-:Y:S02]  /*3d20*/  IMAD R30, R4, 0x2, R25.reuse ;  /* 0x00000002041e7824 */ /* 0x101fe400078e0219 */
[----:B------:R-:W-:Y:S01]  /*3d30*/  IMAD R31, R6, 0x2, R25 ;  /* 0x00000002061f7824 */ /* 0x000fe200078e0219 */
[----:B------:R-:W-:Y:S06]  /*3d40*/  @!P1 BRA `(.L_x_4878) ;  /* 0x0000000000cc9947 */ /* 0x000fec0003800000 */
[----:B------:R-:W3:Y:S02]  /*3d50*/  LDL.U8 R9, [R1+0x1d9] ;  /* 0x0001d90001097983 */ /* 0x000ee40000100000 */
[----:B---3--:R-:W-:-:S04]  /*3d60*/  LOP3.LUT R4, R9, 0x1, RZ, 0xc0, !PT ;  /* 0x0000000109047812 */ /* 0x008fc800078ec0ff */
[----:B------:R-:W-:-:S13]  /*3d70*/  ISETP.NE.U32.AND P1, PT, R4, 0x1, PT ;  /* 0x000000010400780c */ /* 0x000fda0003f25070 */
[----:B------:R-:W0:Y:S01]  /*3d80*/  @!P1 LDS.128 R4, [R30] ;  /* 0x000000001e049984 */ /* 0x000e220000000c00 */
[----:B--2---:R-:W-:-:S05]  /*3d90*/  @!P1 IMAD.WIDE R10, R8, 0x2, R14 ;  /* 0x00000002080a9825 */ /* 0x004fca00078e020e */
[----:B0-----:R-:W-:Y:S04]  /*3da0*/  @!P1 ST.E.128 desc[UR38][R10.64], R4 ;  /* 0x000000040a009985 */ /* 0x001fe8000c101d26 */
[----:B------:R-:W2:Y:S02]  /*3db0*/  @!P1 LDL.U8 R9, [R1+0x1d9] ;  /* 0x0001d90001099983 */ /* 0x000ea40000100000 */
[----:B--2---:R-:W-:-:S13]  /*3dc0*/  LOP3.LUT P1, RZ, R9, 0x2, RZ, 0xc0, !PT ;  /* 0x0000000209ff7812 */ /* 0x004fda000782c0ff */
[----:B------:R-:W0:Y:S01]  /*3dd0*/  @P1 LDS.128 R4, [R31] ;  /* 0x000000001f041984 */ /* 0x000e220000000c00 */
[----:B------:R-:W-:-:S05]  /*3de0*/  @P1 VIADD R12, R8, 0x20 ;  /* 0x00000020080c1836 */ /* 0x000fca0000000000 */
[----:B------:R-:W-:-:S04]  /*3df0*/  @P1 SHF.R.S32.HI R13, RZ, 0x1f, R12 ;  /* 0x0000001fff0d1819 */ /* 0x000fc8000001140c */
[----:B------:R-:W-:-:S04]  /*3e00*/  @P1 LEA.HI R13, R13, R12, RZ, 0x3 ;  /* 0x0000000c0d0d1211 */ /* 0x000fc800078f18ff */
[----:B------:R-:W-:-:S05]  /*3e10*/  @P1 LOP3.LUT R13, R13, 0xfffffff8, RZ, 0xc0, !PT ;  /* 0xfffffff80d0d1812 */ /* 0x000fca00078ec0ff */
[----:B------:R-:W-:-:S05]  /*3e20*/  @P1 IMAD.WIDE R12, R13, 0x2, R14 ;  /* 0x000000020d0c1825 */ /* 0x000fca00078e020e */
[----:B0-----:R-:W-:Y:S04]  /*3e30*/  @P1 ST.E.128 desc[UR38][R12.64], R4 ;  /* 0x000000040c001985 */ /* 0x001fe8000c101d26 */
[----:B------:R-:W2:Y:S02]  /*3e40*/  @P1 LDL.U8 R9, [R1+0x1d9] ;  /* 0x0001d90001091983 */ /* 0x000ea40000100000 */
[----:B--2---:R-:W-:-:S13]  /*3e50*/  LOP3.LUT P1, RZ, R9, 0x4, RZ, 0xc0, !PT ;  /* 0x0000000409ff7812 */ /* 0x004fda000782c0ff */
[----:B------:R-:W0:Y:S01]  /*3e60*/  @P1 LDS.128 R4, [R30+0x3000] ;  /* 0x003000001e041984 */ /* 0x000e220000000c00 */
        /* <DEDUP_REMOVED lines=32> */
[----:B0-----:R0:W-:Y:S02]  /*4070*/  @P1 ST.E.128 desc[UR38][R12.64], R4 ;  /* 0x000000040c001985 */ /* 0x0011e4000c101d26 */
.L_x_4878:
[----:B------:R-:W-:Y:S05]  /*4080*/  BSYNC B0 ;  /* 0x0000000000007941 */ /* 0x000fea0003800000 */
.L_x_4877:
[----:B0-----:R0:W5:Y:S01]  /*4090*/  LDL.64 R4, [R1+0x1f0] ;  /* 0x0001f00001047983 */ /* 0x0011620000100a00 */
[----:B------:R-:W-:Y:S01]  /*40a0*/  UMOV UR4, 0xffffffff ;  /* 0xffffffff00047882 */ /* 0x000fe20000000000 */
[----:B------:R-:W-:Y:S02]  /*40b0*/  ISETP.GE.AND P1, PT, R32, 0x41, PT ;  /* 0x000000412000780c */ /* 0x000fe40003f26270 */
[----:B------:R-:W-:Y:S11]  /*40c0*/  BRA.DIV UR4, `(.L_x_4879) ;  /* 0x000001e604b07947 */ /* 0x000ff6000b800000 */
[----:B-----5:R-:W1:Y:S04]  /*40d0*/  SHFL.IDX PT, R5, R5, 0x1, 0x1c1f ;  /* 0x003c1f0005057f89 */ /* 0x020e6800000e0000 */
[----:B--2---:R2:W3:Y:S02]  /*40e0*/  SHFL.IDX PT, R14, R4, 0x1, 0x1c1f ;  /* 0x003c1f00040e7f89 */ /* 0x0044e400000e0000 */
.L_x_5191:
[----:B------:R-:W-:Y:S01]  /*40f0*/  BSSY B0, `(.L_x_4880) ;  /* 0x0000036000007945 */ /* 0x000fe20003800000 */
[----:B-1----:R-:W-:-:S03]  /*4100*/  IMAD.MOV.U32 R15, RZ, RZ, R5 ;  /* 0x000000ffff0f7224 */ /* 0x002fc600078e0005 */
[----:B------:R-:W-:Y:S05]  /*4110*/  @!P1 BRA `(.L_x_4881) ;  /* 0x0000000000cc9947 */ /* 0x000fea0003800000 */
[----:B------:R-:W2:Y:S02]  /*4120*/  LDL.U8 R9, [R1+0x1d9] ;  /* 0x0001d90001097983 */ /* 0x000ea40000100000 */
[----:B--2---:R-:W-:-:S04]  /*4130*/  LOP3.LUT R4, R9, 0x1, RZ, 0xc0, !PT ;  /* 0x0000000109047812 */ /* 0x004fc800078ec0ff */
[----:B------:R-:W-:-:S13]  /*4140*/  ISETP.NE.U32.AND P1, PT, R4, 0x1, PT ;  /* 0x000000010400780c */ /* 0x000fda0003f25070 */
[----:B------:R-:W1:Y:S01]  /*4150*/  @!P1 LDS.128 R4, [R30+0x2000] ;  /* 0x002000001e049984 */ /* 0x000e620000000c00 */
[----:B---3--:R-:W-:-:S05]  /*4160*/  @!P1 IMAD.WIDE R10, R8, 0x2, R14 ;  /* 0x00000002080a9825 */ /* 0x008fca00078e020e */
[----:B-1----:R-:W-:Y:S04]  /*4170*/  @!P1 ST.E.128 desc[UR38][R10.64], R4 ;  /* 0x000000040a009985 */ /* 0x002fe8000c101d26 */
[----:B------:R-:W2:Y:S02]  /*4180*/  @!P1 LDL.U8 R9, [R1+0x1d9] ;  /* 0x0001d90001099983 */ /* 0x000ea40000100000 */
[----:B--2---:R-:W-:-:S13]  /*4190*/  LOP3.LUT P1, RZ, R9, 0x2, RZ, 0xc0, !PT ;  /* 0x0000000209ff7812 */ /* 0x004fda000782c0ff */
[----:B------:R-:W1:Y:S01]  /*41a0*/  @P1 LDS.128 R4, [R31+0x2000] ;  /* 0x002000001f041984 */ /* 0x000e620000000c00 */
[----:B------:R-:W-:-:S05]  /*41b0*/  @P1 VIADD R12, R8, 0x20 ;  /* 0x00000020080c1836 */ /* 0x000fca0000000000 */
[----:B------:R-:W-:-:S04]  /*41c0*/  @P1 SHF.R.S32.HI R13, RZ, 0x1f, R12 ;  /* 0x0000001fff0d1819 */ /* 0x000fc8000001140c */
[----:B------:R-:W-:-:S04]  /*41d0*/  @P1 LEA.HI R13, R13, R12, RZ, 0x3 ;  /* 0x0000000c0d0d1211 */ /* 0x000fc800078f18ff */
[----:B------:R-:W-:-:S05]  /*41e0*/  @P1 LOP3.LUT R13, R13, 0xfffffff8, RZ, 0xc0, !PT ;  /* 0xfffffff80d0d1812 */ /* 0x000fca00078ec0ff */
[----:B------:R-:W-:-:S05]  /*41f0*/  @P1 IMAD.WIDE R12, R13, 0x2, R14 ;  /* 0x000000020d0c1825 */ /* 0x000fca00078e020e */
[----:B-1----:R-:W-:Y:S04]  /*4200*/  @P1 ST.E.128 desc[UR38][R12.64], R4 ;  /* 0x000000040c001985 */ /* 0x002fe8000c101d26 */
[----:B------:R-:W2:Y:S02]  /*4210*/  @P1 LDL.U8 R9, [R1+0x1d9] ;  /* 0x0001d90001091983 */ /* 0x000ea40000100000 */
        /* <DEDUP_REMOVED lines=34> */
[----:B-1----:R1:W-:Y:S02]  /*4440*/  @P1 ST.E.128 desc[UR38][R8.64], R4 ;  /* 0x0000000408001985 */ /* 0x0023e4000c101d26 */
.L_x_4881:
[----:B------:R-:W-:Y:S05]  /*4450*/  BSYNC B0 ;  /* 0x0000000000007941 */ /* 0x000fea0003800000 */
.L_x_4880:
[----:B-12---:R-:W1:Y:S01]  /*4460*/  S2R R4, SR_TID.X ;  /* 0x0000000000047919 */ /* 0x006e620000002100 */
[----:B------:R-:W-:Y:S01]  /*4470*/  @!PT LDS RZ, [RZ] ;  /* 0x00000000fffff984 */ /* 0x000fe20000000800 */
[----:B------:R-:W-:Y:S01]  /*4480*/  @!PT LDS RZ, [RZ] ;  /* 0x00000000fffff984 */ /* 0x000fe20000000800 */
[----:B------:R-:W-:Y:S01]  /*4490*/  @!PT LDS RZ, [RZ] ;  /* 0x00000000fffff984 */ /* 0x000fe20000000800 */
[----:B------:R-:W-:Y:S01]  /*44a0*/  @!PT LDS RZ, [RZ] ;  /* 0x00000000fffff984 */ /* 0x000fe20000000800 */
[----:B------:R2:W-:Y:S06]  /*44b0*/  MEMBAR.ALL.CTA ;  /* 0x0000000000007992 */ /* 0x0005ec0000008000 */
[----:B--2---:R-:W2:Y:S01]  /*44c0*/  FENCE.VIEW.ASYNC.S ;  /* 0x00000000000073c6 */ /* 0x004ea20000000000 */
[----:B------:R-:W-:Y:S05]  /*44d0*/  WARPSYNC.ALL ;  /* 0x0000000000007948 */ /* 0x000fea0003800000 */
[----:B-1----:R-:W-:-:S04]  /*44e0*/  LOP3.LUT R4, R4, 0x7f, RZ, 0xc0, !PT ;  /* 0x0000007f04047812 */ /* 0x002fc800078ec0ff */
[----:B------:R-:W-:Y:S01]  /*44f0*/  ISETP.NE.AND P1, PT, R4, RZ, PT ;  /* 0x000000ff0400720c */ /* 0x000fe20003f25270 */
[----:B--2---:R1:W-:-:S12]  /*4500*/  BAR.SYNC.DEFER_BLOCKING R21, 0x80 ;  /* 0x000200150000751d */ /* 0x0043d80000010000 */
[----:B------:R-:W-:-:S05]  /*4510*/  @!P1 VIADD R33, R33, 0x308c0 ;  /* 0x000308c021219836 */ /* 0x000fca0000000000 */
[----:B------:R-:W-:-:S04]  /*4520*/  @!P1 PRMT R33, RZ, 0x654, R33 ;  /* 0x00000654ff219816 */ /* 0x000fc80000000021 */
[----:B------:R1:W-:Y:S01]  /*4530*/  @!P1 SYNCS.ARRIVE.TRANS64.RED.A1T0 RZ, [R33+URZ], RZ ;  /* 0x000000ff21ff99a7 */ /* 0x0003e2000810043f */
[----:B------:R-:W2:Y:S01]  /*4540*/  LDL R4, [R1+0x278] ;  /* 0x0002780001047983 */ /* 0x000ea20000100800 */
[----:B------:R-:W-:Y:S02]  /*4550*/  VIADD R28, R28, 0x1 ;  /* 0x000000011c1c7836 */ /* 0x000fe40000000000 */
[----:B------:R-:W-:-:S03]  /*4560*/  IMAD.MOV.U32 R6, RZ, RZ, RZ ;  /* 0x000000ffff067224 */ /* 0x000fc600078e00ff */
[----:B------:R-:W-:Y:S01]  /*4570*/  ISETP.NE.AND P1, PT, R28, 0x2, PT ;  /* 0x000000021c00780c */ /* 0x000fe20003f25270 */
[----:B------:R1:W-:-:S12]  /*4580*/  STL [R1+0x270], R28 ;  /* 0x0002701c01007387 */ /* 0x0003d80000100800 */
[----:B------:R-:W-:-:S05]  /*4590*/  @!P1 LOP3.LUT R7, R29, 0x1, RZ, 0x3c, !PT ;  /* 0x000000011d079812 */ /* 0x000fca00078e3cff */
[----:B------:R1:W-:Y:S01]  /*45a0*/  @!P1 STL.64 [R1+0x270], R6 ;  /* 0x0002700601009387 */ /* 0x0003e20000100a00 */
[----:B------:R-:W-:Y:S01]  /*45b0*/  PLOP3.LUT P1, PT, PT, PT, PT, 0x8, 0x0 ;  /* 0x000000000000781c */ /* 0x000fe20003f2e170 */
[----:B--2---:R-:W-:-:S05]  /*45c0*/  VIADD R4, R4, 0x1 ;  /* 0x0000000104047836 */ /* 0x004fca0000000000 */
[----:B------:R1:W-:Y:S01]  /*45d0*/  STL [R1+0x278], R4 ;  /* 0x0002780401007387 */ /* 0x0003e20000100800 */
[----:B------:R-:W-:Y:S06]  /*45e0*/  @P0 BRA `(.L_x_4882) ;  /* 0xfffffff000840947 */ /* 0x000fec000383ffff */
.L_x_4869:
[----:B------:R-:W2:Y:S01]  /*45f0*/  LDC R0, c[0x0][0x448] ;  /* 0x00011200ff007b82 */ /* 0x000ea20000000800 */
[----:B------:R-:W-:-:S06]  /*4600*/  UIADD3 UR4, UR60, 0x7f, URZ ;  /* 0x0000007f3c047890 */ /* 0x000fcc000fffe03f */
[----:B------:R-:W-:Y:S01]  /*4610*/  IMAD.U32 R3, RZ, RZ, UR4 ;  /* 0x00000004ff037e24 */ /* 0x000fe2000f8e00ff */
[----:B-1----:R-:W1:Y:S01]  /*4620*/  LDC.64 R6, c[0x0][0x9e0] ;  /* 0x00027800ff067b82 */ /* 0x002e620000000a00 */
[----:B--2---:R-:W-:Y:S02]  /*4630*/  ISETP.NE.AND P2, PT, R0, 0x1, PT ;  /* 0x000000010000780c */ /* 0x004fe40003f45270 */
[----:B-1----:R-:W-:-:S11]  /*4640*/  ISETP.GE.AND P3, PT, R7, 0x1, PT ;  /* 0x000000010700780c */ /* 0x002fd60003f66270 */
[----:B------:R-:W1:Y:S08]  /*4650*/  @P2 LDC R0, c[0x0][0x44c] ;  /* 0x00011300ff002b82 */ /* 0x000e700000000800 */
[----:B------:R-:W2:Y:S01]  /*4660*/  @P2 LDC R5, c[0x0][0x450] ;  /* 0x00011400ff052b82 */ /* 0x000ea20000000800 */
[----:B-1----:R-:W-:-:S05]  /*4670*/  @P2 IMAD.HI.U32 R0, R0, UR4, RZ ;  /* 0x0000000400002c27 */ /* 0x002fca000f8e00ff */
[----:B--2---:R-:W-:-:S05]  /*4680*/  @P2 SHF.R.U32.HI R3, RZ, R5, R0 ;  /* 0x00000005ff032219 */ /* 0x004fca0000011600 */
[----:B------:R-:W-:Y:S01]  /*4690*/  IMAD.IADD R3, R2, 0x1, R3 ;  /* 0x0000000102037824 */ /* 0x000fe200078e0203 */
[----:B------:R-:W-:Y:S06]  /*46a0*/  @P1 BRA `(.L_x_4883) ;  /* 0x0000000000081947 */ /* 0x000fec0003800000 */
[----:B------:R-:W1:Y:S02]  /*46b0*/  FENCE.VIEW.ASYNC.G ;  /* 0x00000000000073c6 */ /* 0x000e640000000100 */
[----:B-1----:R-:W-:Y:S06]  /*46c0*/  BAR.ARV 0xc, 0x180 ;  /* 0x0306000000007b1d */ /* 0x002fec0000002000 */
.L_x_4883:
[----:B------:R-:W-:Y:S01]  /*46d0*/  IMAD.IADD R0, R3, 0x1, R6 ;  /* 0x0000000103007824 */ /* 0x000fe200078e0206 */
[----:B------:R-:W-:Y:S06]  /*46e0*/  @!P3 BRA `(.L_x_4884) ;  /* 0x000000000040b947 */ /* 0x000fec0003800000 */
[C---:B------:R-:W-:Y:S01]  /*46f0*/  ISETP.GT.AND P0, PT, R3.reuse, RZ, PT ;  /* 0x000000ff0300720c */ /* 0x040fe20003f04270 */
[----:B------:R-:W-:-:S12]  /*4700*/  VIADD R2, R3, 0xffffffff ;  /* 0xffffffff03027836 */ /* 0x000fd80000000000 */
[----:B------:R-:W-:Y:S05]  /*4710*/  @P0 BRA `(.L_x_4885) ;  /* 0x00000000001c0947 */ /* 0x000fea0003800000 */
[----:B------:R-:W-:Y:S01]  /*4720*/  ISETP.NE.AND P0, PT, R7, 0x1, PT ;  /* 0x000000010700780c */ /* 0x000fe20003f05270 */
[----:B------:R-:W-:-:S12]  /*4730*/  IMAD.MOV R3, RZ, RZ, -R3 ;  /* 0x000000ffff037224 */ /* 0x000fd800078e0a03 */
[----:B------:R-:W1:Y:S02]  /*4740*/  @P0 LDC.64 R4, c[0x0][0x9e8] ;  /* 0x00027a00ff040b82 */ /* 0x000e640000000a00 */
[----:B-1----:R-:W-:-:S05]  /*4750*/  @P0 IMAD.HI.U32 R2, R3, R4, RZ ;  /* 0x0000000403020227 */ /* 0x002fca00078e00ff */
[----:B------:R-:W-:-:S04]  /*4760*/  @P0 SHF.R.U32.HI R3, RZ, R5, R2 ;  /* 0x00000005ff030219 */ /* 0x000fc80000011602 */
[----:B------:R-:W-:Y:S01]  /*4770*/  LOP3.LUT R2, RZ, R3, RZ, 0x33, !PT ;  /* 0x00000003ff027212 */ /* 0x000fe200078e33ff */
[----:B------:R-:W-:Y:S06]  /*4780*/  BRA `(.L_x_4886) ;  /* 0x0000000000107947 */ /* 0x000fec0003800000 */
.L_x_4885:
[----:B------:R-:W-:-:S13]  /*4790*/  ISETP.NE.AND P0, PT, R7, 0x1, PT ;  /* 0x000000010700780c */ /* 0x000fda0003f05270 */
[----:B------:R-:W1:Y:S02]  /*47a0*/  @P0 LDC.64 R4, c[0x0][0x9e8] ;  /* 0x00027a00ff040b82 */ /* 0x000e640000000a00 */
[----:B-1----:R-:W-:-:S05]  /*47b0*/  @P0 IMAD.HI.U32 R4, R2, R4, RZ ;  /* 0x0000000402040227 */ /* 0x002fca00078e00ff */
[----:B------:R-:W-:-:S07]  /*47c0*/  @P0 SHF.R.U32.HI R2, RZ, R5, R4 ;  /* 0x00000005ff020219 */ /* 0x000fce0000011604 */
.L_x_4886:
[----:B------:R-:W-:-:S05]  /*47d0*/  IMAD R3, R2, R7, R7 ;  /* 0x0000000702037224 */ /* 0x000fca00078e0207 */
[----:B------:R-:W-:-:S07]  /*47e0*/  VIMNMX R0, R0, R3, PT ;  /* 0x0000000300007248 */ /* 0x000fce0003fe0100 */
.L_x_4884:
[----:B------:R-:W1:Y:S01]  /*47f0*/  @P2 LDC R2, c[0x0][0x44c] ;  /* 0x00011300ff022b82 */ /* 0x000e620000000800 */
[----:B------:R-:W-:Y:S01]  /*4800*/  IMAD.U32 R3, RZ, RZ, UR60 ;  /* 0x0000003cff037e24 */ /* 0x000fe2000f8e00ff */
[----:B------:R-:W-:Y:S01]  /*4810*/  ULDC UR4, c[0x0][0x9dc] ;  /* 0x0002770000047ab9 */ /* 0x000fe20000000800 */
[----:B------:R-:W-:-:S04]  /*4820*/  VIADD R0, R0, 0x5f ;  /* 0x0000005f00007836 */ /* 0x000fc80000000000 */
[----:B------:R-:W-:Y:S01]  /*4830*/  IMAD.HI R0, R0, 0x2aaaaaab, RZ ;  /* 0x2aaaaaab00007827 */ /* 0x000fe200078e02ff */
[----:B------:R-:W2:Y:S03]  /*4840*/  @P2 LDC R5, c[0x0][0x450] ;  /* 0x00011400ff052b82 */ /* 0x000ea60000000800 */
[----:B-1----:R-:W-:-:S05]  /*4850*/  @P2 IMAD.HI.U32 R2, R2, UR60, RZ ;  /* 0x0000003c02022c27 */ /* 0x002fca000f8e00ff */
[----:B--2---:R-:W-:-:S05]  /*4860*/  @P2 SHF.R.U32.HI R3, RZ, R5, R2 ;  /* 0x00000005ff032219 */ /* 0x004fca0000011602 */
[----:B------:R-:W-:Y:S01]  /*4870*/  IMAD.IADD R2, R72, 0x1, R3 ;  /* 0x0000000148027824 */ /* 0x000fe200078e0203 */
[----:B------:R-:W-:-:S03]  /*4880*/  SHF.R.U32.HI R3, RZ, 0x1f, R0 ;  /* 0x0000001fff037819 */ /* 0x000fc60000011600 */
[----:B------:R-:W-:Y:S01]  /*4890*/  VIADD R4, R2, -UR4 ;  /* 0x8000000402047c36 */ /* 0x000fe20008000000 */
[----:B------:R-:W-:-:S04]  /*48a0*/  LEA.HI.SX32 R0, R0, R3, 0x1c ;  /* 0x0000000300007211 */ /* 0x000fc800078fe2ff */
[----:B------:R-:W-:Y:S02]  /*48b0*/  R2UR UR4, R4 ;  /* 0x00000000040472ca */ /* 0x000fe400000e0000 */
[----:B------:R-:W-:Y:S01]  /*48c0*/  VIMNMX R73, R73, R0, PT ;  /* 0x0000000049497248 */ /* 0x000fe20003fe0100 */
[----:B------:R-:W-:-:S12]  /*48d0*/  @!P3 BRA `(.L_x_4887) ;  /* 0x000000000044b947 */ /* 0x000fd80003800000 */
[----:B------:R-:W-:-:S13]  /*48e0*/  ISETP.GT.AND P0, PT, R2, -0x1, PT ;  /* 0xffffffff0200780c */ /* 0x000fda0003f04270 */
        /* <DEDUP_REMOVED lines=8> */
.L_x_4888:
[----:B------:R-:W-:-:S13]  /*4970*/  ISETP.NE.AND P0, PT, R7, 0x1, PT ;  /* 0x000000010700780c */ /* 0x000fda0003f05270 */
[----:B------:R-:W1:Y:S02]  /*4980*/  @P0 LDC.64 R4, c[0x0][0x9e8] ;  /* 0x00027a00ff040b82 */ /* 0x000e640000000a00 */
[----:B-1----:R-:W-:-:S05]  /*4990*/  @P0 IMAD.HI.U32 R0, R2, R4, RZ ;  /* 0x0000000402000227 */ /* 0x002fca00078e00ff */
[----:B------:R-:W-:-:S07]  /*49a0*/  @P0 SHF.R.U32.HI R2, RZ, R5, R0 ;  /* 0x00000005ff020219 */ /* 0x000fce0000011600 */
.L_x_4889:
[----:B------:R-:W-:-:S05]  /*49b0*/  IMAD R2, R2, R7, RZ ;  /* 0x0000000702027224 */ /* 0x000fca00078e02ff */
[----:B------:R-:W-:-:S13]  /*49c0*/  R2UR UR5, R2 ;  /* 0x00000000020572ca */ /* 0x000fda00000e0000 */
[----:B------:R-:W-:-:S04]  /*49d0*/  UISETP.LT.AND UP0, UPT, UR4, UR5, UPT ;  /* 0x000000050400728c */ /* 0x000fc8000bf01270 */
[----:B------:R-:W-:-:S12]  /*49e0*/  USEL UR4, UR4, UR5, !UP0 ;  /* 0x0000000504047287 */ /* 0x000fd8000c000000 */
.L_x_4887:
        /* <DEDUP_REMOVED lines=9> */
[----:B------:R-:W-:Y:S01]  /*4a80*/  CS2R R112, SRZ ;  /* 0x0000000000707805 */ /* 0x000fe2000001ff00 */
[----:B------:R-:W-:Y:S01]  /*4a90*/  IMAD.MOV.U32 R111, RZ, RZ, RZ ;  /* 0x000000ffff6f7224 */ /* 0x000fe200078e00ff */
[----:B------:R-:W-:Y:S01]  /*4aa0*/  CS2R R106, SRZ ;  /* 0x00000000006a7805 */ /* 0x000fe2000001ff00 */
[----:B------:R-:W-:Y:S01]  /*4ab0*/  UISETP.LT.AND UP0, UPT, URZ, UR4, UPT ;  /* 0x000000043f00728c */ /* 0x000fe2000bf01270 */
[----:B------:R-:W-:-:S02]  /*4ac0*/  CS2R R108, SRZ ;  /* 0x00000000006c7805 */ /* 0x000fc4000001ff00 */
[----:B------:R-:W-:Y:S02]  /*4ad0*/  CS2R R94, SRZ ;  /* 0x00000000005e7805 */ /* 0x000fe4000001ff00 */
[----:B------:R-:W-:Y:S01]  /*4ae0*/  CS2R R104, SRZ ;  /* 0x0000000000687805 */ /* 0x000fe2000001ff00 */
[----:B------:R-:W-:Y:S01]  /*4af0*/  USEL UR6, URZ, UR4, !UP0 ;  /* 0x000000043f067287 */ /* 0x000fe2000c000000 */
[----:B------:R-:W-:Y:S01]  /*4b00*/  IMAD.MOV.U32 R103, RZ, RZ, RZ ;  /* 0x000000ffff677224 */ /* 0x000fe200078e00ff */
[----:B------:R-:W-:Y:S02]  /*4b10*/  CS2R R98, SRZ ;  /* 0x0000000000627805 */ /* 0x000fe4000001ff00 */
[----:B------:R-:W-:Y:S02]  /*4b20*/  CS2R R100, SRZ ;  /* 0x0000000000647805 */ /* 0x000fe4000001ff00 */
[----:B------:R-:W-:Y:S02]  /*4b30*/  CS2R R86, SRZ ;  /* 0x0000000000567805 */ /* 0x000fe4000001ff00 */
[----:B------:R-:W-:-:S02]  /*4b40*/  CS2R R96, SRZ ;  /* 0x0000000000607805 */ /* 0x000fc4000001ff00 */
[----:B------:R-:W-:Y:S01]  /*4b50*/  ISETP.GT.AND P1, PT, R73, UR6, PT ;  /* 0x0000000649007c0c */ /* 0x000fe2000bf24270 */
[----:B------:R-:W-:Y:S01]  /*4b60*/  IMAD.U32 R193, RZ, RZ, UR6 ;  /* 0x00000006ffc17e24 */ /* 0x000fe2000f8e00ff */
        /* <DEDUP_REMOVED lines=34> */
[----:B------:R-:W-:Y:S01]  /*4d90*/  CS2R R24, SRZ ;  /* 0x0000000000187805 */ /* 0x000fe2000001ff00 */
[----:B------:R-:W-:Y:S01]  /*4da0*/  IMAD.MOV.U32 R134, RZ, RZ, RZ ;  /* 0x000000ffff867224 */ /* 0x000fe200078e00ff */
[----:B------:R-:W-:Y:S06]  /*4db0*/  @!P1 BRA `(.L_x_4890) ;  /* 0x0000013800289947 */ /* 0x000fec0003800000 */
[----:B------:R-:W2:Y:S04]  /*4dc0*/  LDL R7, [R1+0x2a0] ;  /* 0x0002a00001077983 */ /* 0x000ea80000100800 */
[----:B------:R-:W4:Y:S04]  /*4dd0*/  LDL R8, [R1+0x294] ;  /* 0x0002940001087983 */ /* 0x000f280000100800 */
[----:B--2---:R-:W1:Y:S01]  /*4de0*/  SHFL.IDX PT, R0, R7, RZ, 0x1f ;  /* 0x00001fff07007589 */ /* 0x004e6200000e0000 */
[----:B----4-:R-:W-:Y:S02]  /*4df0*/  R2UR UR6, R8 ;  /* 0x00000000080672ca */ /* 0x010fe400000e0000 */
[----:B-1----:R-:W-:-:S11]  /*4e00*/  R2UR UR4, R0 ;  /* 0x00000000000472ca */ /* 0x002fd600000e0000 */
[----:B------:R-:W-:Y:S02]  /*4e10*/  ULOP3.LUT UP0, URZ, UR6, 0x1bf, URZ, 0xc0, !UPT ;  /* 0x000001bf063f7892 */ /* 0x000fe4000f80c03f */
[----:B------:R-:W-:-:S04]  /*4e20*/  ULEA.HI UR5, UR4, UR4, URZ, 0x1 ;  /* 0x0000000404057291 */ /* 0x000fc8000f8f083f */
[----:B------:R-:W-:Y:S01]  /*4e30*/  ULOP3.LUT UR5, UR5, 0x1e, URZ, 0xc0, !UPT ;  /* 0x0000001e05057892 */ /* 0x000fe2000f8ec03f */
[----:B------:R-:W-:-:S03]  /*4e40*/  PLOP3.LUT P0, PT, PT, PT, UP0, 0x80, 0x0 ;  /* 0x000000000000781c */ /* 0x000fc60003f0f008 */
        /* <DEDUP_REMOVED lines=9> */
[----:B------:R1:W2:Y:S01]  /*4ee0*/  LDC.64 R2, c[0x4][R0] ;  /* 0x0100000000027b82 */ /* 0x0002a20000000a00 */
        /* <DEDUP_REMOVED lines=10> */
[----:B0-23--:R-:W-:Y:S05]  /*4f90*/  CALL.ABS.NOINC R2 ;  /* 0x0000000002007343 */ /* 0x00dfea0003c00000 */
.L_x_4891:
[----:B------:R-:W-:Y:S02]  /*4fa0*/  ULDC UR4, c[0x0][0x3f4] ;  /* 0x0000fd0000047ab9 */ /* 0x000fe40000000800 */
[----:B------:R-:W-:-:S13]  /*4fb0*/  ISETP.LT.AND P0, PT, RZ, UR4, PT ;  /* 0x00000004ff007c0c */ /* 0x000fda000bf01270 */
[----:B------:R-:W-:Y:S05]  /*4fc0*/  @P0 BRA `(.L_x_4892) ;  /* 0x0000000000440947 */ /* 0x000fea0003800000 */
[----:B------:R-:W-:Y:S01]  /*4fd0*/  R2UR UR5, R216 ;  /* 0x00000000d80572ca */ /* 0x000fe200000e0000 */
[----:B------:R-:W-:-:S12]  /*4fe0*/  IMAD.U32 R3, RZ, RZ, UR41 ;  /* 0x00000029ff037e24 */ /* 0x000fd8000f8e00ff */
[----:B------:R-:W-:-:S04]  /*4ff0*/  ULEA.HI UR4, UR5, UR5, URZ, 0x1 ;  /* 0x0000000505047291 */ /* 0x000fc8000f8f083f */
[----:B------:R-:W-:-:S04]  /*5000*/  ULOP3.LUT UR4, UR4, 0xfffffffe, URZ, 0xc0, !UPT ;  /* 0xfffffffe04047892 */ /* 0x000fc8000f8ec03f */
[----:B------:R-:W-:-:S06]  /*5010*/  UIADD3 UR4, UR5, -UR4, URZ ;  /* 0x8000000405047290 */ /* 0x000fcc000fffe03f */
[----:B------:R-:W-:-:S05]  /*5020*/  IMAD.U32 R0, RZ, RZ, UR4 ;  /* 0x00000004ff007e24 */ /* 0x000fca000f8e00ff */
[----:B------:R-:W-:-:S04]  /*5030*/  SHF.L.U32 R0, R0, 0x1f, RZ ;  /* 0x0000001f00007819 */ /* 0x000fc800000006ff */
[----:B------:R1:W2:Y:S03]  /*5040*/  SYNCS.PHASECHK.TRANS64.TRYWAIT P0, [R3+URZ+0x30800], R0 ;  /* 0x03080000030075a7 */ /* 0x0002a6000800017f */
[----:B--2---:R-:W-:Y:S05]  /*5050*/  @!P0 NANOSLEEP.SYNCS 0x989680 ;  /* 0x009896800000895d */ /* 0x004fea0003900000 */
[----:B------:R-:W2:Y:S02]  /*5060*/  @!P0 SYNCS.PHASECHK.TRANS64 P0, [R3+URZ+0x30800], R0 ;  /* 0x03080000030085a7 */ /* 0x000ea4000800007f */
[----:B--2---:R-:W-:Y:S05]  /*5070*/  @P0 BRA `(.L_x_4893) ;  /* 0x0000007400580947 */ /* 0x004fea0003800000 */
.L_x_4894:
[----:B-1----:R-:W-:-:S04]  /*5080*/  IMAD.U32 R3, RZ, RZ, UR41 ;  /* 0x00000029ff037e24 */ /* 0x002fc8000f8e00ff */
[----:B------:R1:W2:Y:S03]  /*5090*/  SYNCS.PHASECHK.TRANS64.TRYWAIT P0, [R3+URZ+0x30800], R0 ;  /* 0x03080000030075a7 */ /* 0x0002a6000800017f */
[----:B--2---:R-:W-:Y:S05]  /*50a0*/  @!P0 NANOSLEEP.SYNCS 0x989680 ;  /* 0x009896800000895d */ /* 0x004fea0003900000 */
[----:B------:R-:W2:Y:S02]  /*50b0*/  @!P0 SYNCS.PHASECHK.TRANS64 P0, [R3+URZ+0x30800], R0 ;  /* 0x03080000030085a7 */ /* 0x000ea4000800007f */
[----:B--2---:R-:W-:Y:S05]  /*50c0*/  @!P0 BRA `(.L_x_4894) ;  /* 0xfffffffc00ec8947 */ /* 0x004fea000383ffff */
[----:B------:R-:W-:Y:S05]  /*50d0*/  BRA `(.L_x_4893) ;  /* 0x0000007400407947 */ /* 0x000fea0003800000 */
.L_x_4892:
[----:B------:R-:W2:Y:S01]  /*50e0*/  LDL R0, [R1+0x294] ;  /* 0x0002940001007983 */ /* 0x000ea20000100800 */
[----:B------:R-:W-:Y:S01]  /*50f0*/  USHF.R.S32.HI UR4, URZ, 0x1f, UR45 ;  /* 0x0000001f3f047899 */ /* 0x000fe2000801142d */
[----:B------:R-:W-:Y:S01]  /*5100*/  ULDC.64 UR6, c[0x0][0x3f8] ;  /* 0x0000fe0000067ab9 */ /* 0x000fe20000000a00 */
[----:B------:R-:W-:Y:S01]  /*5110*/  ULDC.64 UR8, c[0x0][0x408] ;  /* 0x0001020000087ab9 */ /* 0x000fe20000000a00 */
[----:B------:R-:W-:Y:S02]  /*5120*/  IMAD.U32 R24, RZ, RZ, UR6 ;  /* 0x00000006ff187e24 */ /* 0x000fe4000f8e00ff */
[----:B------:R-:W-:Y:S02]  /*5130*/  IMAD.U32 R28, RZ, RZ, UR8 ;  /* 0x00000008ff1c7e24 */ /* 0x000fe4000f8e00ff */
[----:B------:R-:W-:-:S04]  /*5140*/  IMAD.WIDE.U32 R24, R24, UR45, RZ ;  /* 0x0000002d18187c25 */ /* 0x000fc8000f8e00ff */
[----:B------:R-:W-:Y:S01]  /*5150*/  IMAD.WIDE.U32 R28, R28, UR45, RZ ;  /* 0x0000002d1c1c7c25 */ /* 0x000fe2000f8e00ff */
[----:B--2---:R-:W-:-:S13]  /*5160*/  R2UR UR5, R0 ;  /* 0x00000000000572ca */ /* 0x004fda00000e0000 */
[----:B------:R-:W-:Y:S02]  /*5170*/  ULOP3.LUT UP0, URZ, UR5, 0x3ff, URZ, 0xc0, !UPT ;  /* 0x000003ff053f7892 */ /* 0x000fe4000f80c03f */
[----:B------:R-:W-:Y:S02]  /*5180*/  UIMAD UR5, UR4, UR6, URZ ;  /* 0x00000006040572a4 */ /* 0x000fe4000f8e023f */
[----:B------:R-:W-:Y:S02]  /*5190*/  UIMAD UR4, UR4, UR8, URZ ;  /* 0x00000008040472a4 */ /* 0x000fe4000f8e023f */
[----:B------:R-:W-:Y:S01]  /*51a0*/  PLOP3.LUT P0, PT, PT, PT, UP0, 0x80, 0x0 ;  /* 0x000000000000781c */ /* 0x000fe20003f0f008 */
[----:B------:R-:W-:Y:S02]  /*51b0*/  UIMAD UR5, UR45, UR7, UR5 ;  /* 0x000000072d0572a4 */ /* 0x000fe4000f8e0205 */
[----:B------:R-:W-:-:S04]  /*51c0*/  UIMAD UR4, UR45, UR9, UR4 ;  /* 0x000000092d0472a4 */ /* 0x000fc8000f8e0204 */
[----:B------:R-:W-:Y:S02]  /*51d0*/  VIADD R31, R25, UR5 ;  /* 0x00000005191f7c36 */ /* 0x000fe40008000000 */
[----:B------:R-:W-:-:S04]  /*51e0*/  VIADD R33, R29, UR4 ;  /* 0x000000041d217c36 */ /* 0x000fc80008000000 */
[----:B------:R-:W-:Y:S05]  /*51f0*/  @!P0 BRA `(.L_x_4895) ;  /* 0x0000000000408947 */ /* 0x000fea0003800000 */
        /* <DEDUP_REMOVED lines=16> */
.L_x_4895:
[----:B------:R-:W-:Y:S01]  /*5300*/  ULDC.U8 UR4, c[0x0][0x410] ;  /* 0x0001040000047ab9 */ /* 0x000fe20000000000 */
[----:B------:R-:W-:Y:S01]  /*5310*/  BSSY B0, `(.L_x_4896) ;  /* 0x0000724000007945 */ /* 0x000fe20003800000 */
[----:B------:R-:W-:Y:S01]  /*5320*/  ISETP.NE.AND P0, PT, RZ, UR4, PT ;  /* 0x00000004ff007c0c */ /* 0x000fe2000bf05270 */
[----:B------:R-:W-:-:S12]  /*5330*/  VIADD R10, R203, UR60 ;  /* 0x0000003ccb0a7c36 */ /* 0x000fd80008000000 */
[----:B------:R-:W-:Y:S05]  /*5340*/  @!P0 BRA `(.L_x_4897) ;  /* 0x0000003800708947 */ /* 0x000fea0003800000 */
[----:B------:R-:W1:Y:S01]  /*5350*/  LDC R91, c[0x0][0x448] ;  /* 0x00011200ff5b7b82 */ /* 0x000e620000000800 */
[----:B------:R-:W-:Y:S01]  /*5360*/  IMAD R7, R217, 0x40, R10 ;  /* 0x00000040d9077824 */ /* 0x000fe200078e020a */
        /* <DEDUP_REMOVED lines=9> */
[----:B------:R-:W-:Y:S02]  /*5400*/  SHF.R.S32.HI R97, RZ, 0x1f, R206 ;  /* 0x0000001fff617819 */ /* 0x000fe400000114ce */
[----:B-1----:R-:W-:-:S13]  /*5410*/  ISETP.NE.AND P0, PT, R91, 0x1, PT ;  /* 0x000000015b00780c */ /* 0x002fda0003f05270 */
[----:B------:R-:W1:Y:S08]  /*5420*/  @P0 LDC R0, c[0x0][0x44c] ;  /* 0x00011300ff000b82 */ /* 0x000e700000000800 */
[----:B------:R-:W2:Y:S01]  /*5430*/  @P0 LDC R3, c[0x0][0x450] ;  /* 0x00011400ff030b82 */ /* 0x000ea20000000800 */
[----:B-1----:R-:W-:-:S05]  /*5440*/  @P0 IMAD.HI.U32 R0, R7, R0, RZ ;  /* 0x0000000007000227 */ /* 0x002fca00078e00ff */
[----:B--2---:R-:W-:Y:S01]  /*5450*/  @P0 SHF.R.U32.HI R7, RZ, R3, R0 ;  /* 0x00000003ff070219 */ /* 0x004fe20000011600 */
[----:B------:R-:W-:-:S03]  /*5460*/  IMAD.MOV.U32 R3, RZ, RZ, R33 ;  /* 0x000000ffff037224 */ /* 0x000fc600078e0021 */
[----:B------:R-:W-:Y:S01]  /*5470*/  SHF.R.S32.HI R0, RZ, 0x1f, R7 ;  /* 0x0000001fff007819 */ /* 0x000fe20000011407 */
[----:B------:R-:W-:-:S04]  /*5480*/  IMAD.WIDE.U32 R4, R7, UR4, R4 ;  /* 0x0000000407047c25 */ /* 0x000fc8000f8e0004 */
[C---:B------:R-:W-:Y:S02]  /*5490*/  IMAD R6, R0.reuse, UR4, RZ ;  /* 0x0000000400067c24 */ /* 0x040fe4000f8e02ff */
[----:B------:R-:W-:Y:S02]  /*54a0*/  IMAD R0, R0, UR6, RZ ;  /* 0x0000000600007c24 */ /* 0x000fe4000f8e02ff */
[C---:B------:R-:W-:Y:S01]  /*54b0*/  IMAD R9, R7.reuse, UR5, R6 ;  /* 0x0000000507097c24 */ /* 0x040fe2000f8e0206 */
[----:B------:R-:W-:Y:S01]  /*54c0*/  ULDC.64 UR4, c[0x0][0x3e8] ;  /* 0x0000fa0000047ab9 */ /* 0x000fe20000000a00 */
[----:B------:R-:W-:-:S04]  /*54d0*/  IMAD.WIDE.U32 R2, R7, UR6, R2 ;  /* 0x0000000607027c25 */ /* 0x000fc8000f8e0002 */
[----:B------:R-:W-:Y:S01]  /*54e0*/  IMAD R7, R7, UR7, R0 ;  /* 0x0000000707077c24 */ /* 0x000fe2000f8e0200 */
[----:B------:R-:W-:Y:S01]  /*54f0*/  ULDC.64 UR6, c[0x0][0x400] ;  /* 0x0001000000067ab9 */ /* 0x000fe20000000a00 */
[----:B------:R-:W-:Y:S01]  /*5500*/  IMAD.IADD R5, R5, 0x1, R9 ;  /* 0x0000000105057824 */ /* 0x000fe200078e0209 */
[----:B------:R-:W-:Y:S01]  /*5510*/  LEA R0, P0, R4, UR4, 0x1 ;  /* 0x0000000404007c11 */ /* 0x000fe2000f8008ff */
[----:B------:R-:W-:Y:S01]  /*5520*/  IMAD.IADD R7, R3, 0x1, R7 ;  /* 0x0000000103077824 */ /* 0x000fe200078e0207 */
[----:B------:R-:W-:Y:S01]  /*5530*/  LEA R6, P1, R2, UR6, 0x1 ;  /* 0x0000000602067c11 */ /* 0x000fe2000f8208ff */
[----:B------:R-:W-:Y:S01]  /*5540*/  UMOV UR4, 0xffffffff ;  /* 0xffffffff00047882 */ /* 0x000fe20000000000 */
[----:B------:R-:W-:Y:S02]  /*5550*/  LEA.HI.X R4, R4, UR5, R5, 0x1, P0 ;  /* 0x0000000504047c11 */ /* 0x000fe400080f0c05 */
[----:B------:R-:W-:Y:S01]  /*5560*/  LEA.HI.X R7, R2, UR7, R7, 0x1, P1 ;  /* 0x0000000702077c11 */ /* 0x000fe200088f0c07 */
[----:B------:R-:W-:Y:S08]  /*5570*/  BRA.DIV UR4, `(.L_x_4898) ;  /* 0x000001d204cc7947 */ /* 0x000ff0000b800000 */
[----:B------:R1:W2:Y:S04]  /*5580*/  SHFL.IDX PT, R3, R4, RZ, 0x1c1f ;  /* 0x001c1fff04037589 */ /* 0x0002a800000e0000 */
[----:B------:R1:W4:Y:S04]  /*5590*/  SHFL.IDX PT, R2, R0, RZ, 0x1c1f ;  /* 0x001c1fff00027589 */ /* 0x00032800000e0000 */
[----:B------:R1:W0:Y:S04]  /*55a0*/  SHFL.IDX PT, R5, R7, RZ, 0x1c1f ;  /* 0x001c1fff07057589 */ /* 0x00022800000e0000 */
[----:B---3--:R1:W3:Y:S02]  /*55b0*/  SHFL.IDX PT, R14, R6, RZ, 0x1c1f ;  /* 0x001c1fff060e7589 */ /* 0x0082e400000e0000 */
.L_x_5196:
        /* <DEDUP_REMOVED lines=16> */
[----:B------:R-:W-:Y:S01]  /*56c0*/  ULDC UR4, c[0x0][0x3f4] ;  /* 0x0000fd0000047ab9 */ /* 0x000fe20000000800 */
[----:B------:R-:W-:Y:S02]  /*56d0*/  CS2R R62, SRZ ;  /* 0x00000000003e7805 */ /* 0x000fe4000001ff00 */
[----:B------:R-:W-:Y:S02]  /*56e0*/  ISETP.GE.AND P3, PT, R27, UR4, PT ;  /* 0x000000041b007c0c */ /* 0x000fe4000bf66270 */
[----:B------:R-:W-:Y:S02]  /*56f0*/  CS2R R64, SRZ ;  /* 0x0000000000407805 */ /* 0x000fe4000001ff00 */
[----:B------:R-:W-:Y:S02]  /*5700*/  ISETP.GE.AND P2, PT, R205, UR4, PT ;  /* 0x00000004cd007c0c */ /* 0x000fe4000bf46270 */
[----:B------:R-:W-:Y:S02]  /*5710*/  ISETP.GE.AND P1, PT, R26, UR4, PT ;  /* 0x000000041a007c0c */ /* 0x000fe4000bf26270 */
[----:B------:R-:W-:-:S02]  /*5720*/  ISETP.GE.AND P0, PT, R204, UR4, PT ;  /* 0x00000004cc007c0c */ /* 0x000fc4000bf06270 */
[----:B------:R-:W-:-:S03]  /*5730*/  ISETP.GE.AND P4, PT, R198, UR4, PT ;  /* 0x00000004c6007c0c */ /* 0x000fc6000bf86270 */
[C---:B------:R-:W-:Y:S01]  /*5740*/  @!P3 IMAD.SHL.U32 R25, R27.reuse, 0x2, RZ ;  /* 0x000000021b19b824 */ /* 0x040fe200078e00ff */
[----:B------:R-:W-:-:S03]  /*5750*/  @!P3 SHF.L.U64.HI R12, R27, 0x1, R68 ;  /* 0x000000011b0cb819 */ /* 0x000fc60000010244 */
[C---:B------:R-:W-:Y:S01]  /*5760*/  @!P2 IMAD.SHL.U32 R35, R205.reuse, 0x2, RZ ;  /* 0x00000002cd23a824 */ /* 0x040fe200078e00ff */
[----:B------:R-:W-:Y:S01]  /*5770*/  @!P2 SHF.L.U64.HI R8, R205, 0x1, R66 ;  /* 0x00000001cd08a819 */ /* 0x000fe20000010242 */
[----:B------:R-:W-:Y:S01]  /*5780*/  @!P1 IMAD.SHL.U32 R43, R26, 0x2, RZ ;  /* 0x000000021a2b9824 */ /* 0x000fe200078e00ff */
[-C--:B----4-:R-:W-:Y:S01]  /*5790*/  @!P3 IADD3 R20, P6, R2, R25.reuse, RZ ;  /* 0x000000190214b210 */ /* 0x090fe20007fde0ff */
[----:B------:R-:W-:Y:S01]  /*57a0*/  @!P0 IMAD.SHL.U32 R51, R204, 0x2, RZ ;  /* 0x00000002cc338824 */ /* 0x000fe200078e00ff */
[----:B---3--:R-:W-:Y:S01]  /*57b0*/  @!P3 IADD3 R24, P5, R14, R25, RZ ;  /* 0x000000190e18b210 */ /* 0x008fe20007fbe0ff */
[----:B0-----:R-:W-:Y:S01]  /*57c0*/  @!P4 IMAD.MOV.U32 R15, RZ, RZ, R5 ;  /* 0x000000ffff0fc224 */ /* 0x001fe200078e0005 */
[----:B------:R-:W-:Y:S01]  /*57d0*/  @!P0 SHF.L.U64.HI R32, R204, 0x1, R67 ;  /* 0x00000001cc208819 */ /* 0x000fe20000010243 */
[--C-:B--2---:R-:W-:Y:S01]  /*57e0*/  @!P3 IMAD.X R21, R3, 0x1, R12.reuse, P6 ;  /* 0x000000010315b824 */ /* 0x104fe200030e060c */
[-C--:B------:R-:W-:Y:S01]  /*57f0*/  @!P2 IADD3 R28, P6, R2, R35.reuse, RZ ;  /* 0x00000023021ca210 */ /* 0x080fe20007fde0ff */
[----:B------:R-:W-:Y:S01]  /*5800*/  @!P3 IMAD.X R25, R5, 0x1, R12, P5 ;  /* 0x000000010519b824 */ /* 0x000fe200028e060c */
[----:B------:R-:W-:-:S02]  /*5810*/  @!P2 IADD3 R34, P5, R14, R35, RZ ;  /* 0x000000230e22a210 */ /* 0x000fc40007fbe0ff */
[----:B------:R-:W-:Y:S01]  /*5820*/  @!P1 SHF.L.U64.HI R12, R26, 0x1, R69 ;  /* 0x000000011a0c9819 */ /* 0x000fe20000010245 */
[--C-:B------:R-:W-:Y:S01]  /*5830*/  @!P2 IMAD.X R29, R3, 0x1, R8.reuse, P6 ;  /* 0x00000001031da824 */ /* 0x100fe200030e0608 */
[----:B------:R-:W-:Y:S01]  /*5840*/  @!P1 IADD3 R36, P6, R2, R43, RZ ;  /* 0x0000002b02249210 */ /* 0x000fe20007fde0ff */
[----:B------:R-:W-:Y:S01]  /*5850*/  @!P2 IMAD.X R35, R5, 0x1, R8, P5 ;  /* 0x000000010523a824 */ /* 0x000fe200028e0608 */
[----:B------:R-:W-:Y:S01]  /*5860*/  ISETP.GE.AND P5, PT, R206, UR4, PT ;  /* 0x00000004ce007c0c */ /* 0x000fe2000bfa6270 */
[----:B------:R-:W-:-:S04]  /*5870*/  @!P4 IMAD.WIDE R8, R198, 0x2, R2 ;  /* 0x00000002c608c825 */ /* 0x000fc800078e0202 */
[--C-:B------:R-:W-:Y:S01]  /*5880*/  @!P1 IMAD.X R37, R3, 0x1, R12.reuse, P6 ;  /* 0x0000000103259824 */ /* 0x100fe200030e060c */
[----:B------:R-:W-:Y:S01]  /*5890*/  @!P1 IADD3 R42, P6, R14, R43, RZ ;  /* 0x0000002b0e2a9210 */ /* 0x000fe20007fde0ff */
[----:B------:R0:W5:Y:S04]  /*58a0*/  @!P4 LD.E.64 R62, desc[UR38][R8.64] ;  /* 0x00000026083ec980 */ /* 0x000168000c101b00 */
[----:B------:R-:W-:Y:S01]  /*58b0*/  @!P1 IMAD.X R43, R5, 0x1, R12, P6 ;  /* 0x00000001052b9824 */ /* 0x000fe200030e060c */
[----:B------:R-:W-:Y:S01]  /*58c0*/  @!P0 IADD3 R44, P6, R2, R51, RZ ;  /* 0x00000033022c8210 */ /* 0x000fe20007fde0ff */
[----:B------:R-:W-:-:S04]  /*58d0*/  @!P4 IMAD.WIDE R12, R198, 0x2, R14 ;  /* 0x00000002c60cc825 */ /* 0x000fc800078e020e */
[--C-:B------:R-:W-:Y:S01]  /*58e0*/  @!P0 IMAD.X R45, R3, 0x1, R32.reuse, P6 ;  /* 0x00000001032d8824 */ /* 0x100fe200030e0620 */
[----:B------:R-:W-:Y:S01]  /*58f0*/  @!P0 IADD3 R50, P6, R14, R51, RZ ;  /* 0x000000330e328210 */ /* 0x000fe20007fde0ff */
[C---:B------:R-:W-:Y:S01]  /*5900*/  @!P5 IMAD.SHL.U32 R15, R206.reuse, 0x2, RZ ;  /* 0x00000002ce0fd824 */ /* 0x040fe200078e00ff */
[----:B------:R0:W5:Y:S01]  /*5910*/  @!P4 LD.E.64 R64, desc[UR38][R12.64] ;  /* 0x000000260c40c980 */ /* 0x000162000c101b00 */
[----:B------:R-:W-:Y:S02]  /*5920*/  @!P5 SHF.L.U64.HI R30, R206, 0x1, R97 ;  /* 0x00000001ce1ed819 */ /* 0x000fe40000010261 */
[----:B------:R-:W-:Y:S01]  /*5930*/  @!P0 IMAD.X R51, R5, 0x1, R32, P6 ;  /* 0x0000000105338824 */ /* 0x000fe200030e0620 */
[-C--:B------:R-:W-:Y:S02]  /*5940*/  @!P5 IADD3 R2, P4, R2, R15.reuse, RZ ;  /* 0x0000000f0202d210 */ /* 0x080fe40007f9e0ff */
[----:B------:R-:W-:Y:S02]  /*5950*/  @!P5 IADD3 R14, P6, R14, R15, RZ ;  /* 0x0000000f0e0ed210 */ /* 0x000fe40007fde0ff */
[----:B------:R-:W-:-:S02]  /*5960*/  CS2R R58, SRZ ;  /* 0x00000000003a7805 */ /* 0x000fc4000001ff00 */
[----:B------:R-:W-:Y:S01]  /*5970*/  CS2R R60, SRZ ;  /* 0x00000000003c7805 */ /* 0x000fe2000001ff00 */
[--C-:B------:R-:W-:Y:S01]  /*5980*/  @!P5 IMAD.X R3, R3, 0x1, R30.reuse, P4 ;  /* 0x000000010303d824 */ /* 0x100fe200020e061e */
[----:B------:R-:W-:Y:S01]  /*5990*/  CS2R R56, SRZ ;  /* 0x0000000000387805 */ /* 0x000fe2000001ff00 */
[----:B------:R-:W-:Y:S01]  /*59a0*/  @!P5 IMAD.X R15, R5, 0x1, R30, P6 ;  /* 0x00000001050fd824 */ /* 0x000fe200030e061e */
[----:B------:R-:W-:Y:S02]  /*59b0*/  CS2R R54, SRZ ;  /* 0x0000000000367805 */ /* 0x000fe4000001ff00 */
[----:B------:R-:W-:Y:S02]  /*59c0*/  CS2R R46, SRZ ;  /* 0x00000000002e7805 */ /* 0x000fe4000001ff00 */
[----:B------:R-:W-:Y:S02]  /*59d0*/  CS2R R48, SRZ ;  /* 0x0000000000307805 */ /* 0x000fe4000001ff00 */
[----:B------:R-:W-:-:S02]  /*59e0*/  CS2R R38, SRZ ;  /* 0x0000000000267805 */ /* 0x000fc4000001ff00 */
[----:B------:R-:W-:Y:S02]  /*59f0*/  CS2R R40, SRZ ;  /* 0x0000000000287805 */ /* 0x000fe4000001ff00 */
        /* <DEDUP_REMOVED lines=12> */
.L_x_4900:
[----:B------:R-:W-:Y:S05]  /*5ac0*/  BSYNC B1 ;  /* 0x0000000000017941 */ /* 0x000fea0003800000 */
.L_x_4899:
[----:B0----5:R-:W-:Y:S01]  /*5ad0*/  IMAD.MOV.U32 R8, RZ, RZ, R39 ;  /* 0x000000ffff087224 */ /* 0x021fe200078e0027 */
[----:B------:R-:W-:Y:S01]  /*5ae0*/  UMOV UR4, 0xffffffff ;  /* 0xffffffff00047882 */ /* 0x000fe20000000000 */
[----:B----4-:R-:W-:Y:S02]  /*5af0*/  IMAD.MOV.U32 R2, RZ, RZ, R32 ;  /* 0x000000ffff027224 */ /* 0x010fe400078e0020 */
        /* <DEDUP_REMOVED lines=49> */
[----:B------:R0:W4:Y:S04]  /*5e10*/  SHFL.IDX PT, R2, R0, 0x1, 0x1c1f ;  /* 0x003c1f0000027f89 */ /* 0x00012800000e0000 */
[----:B------:R0:W0:Y:S04]  /*5e20*/  SHFL.IDX PT, R5, R7, 0x1, 0x1c1f ;  /* 0x003c1f0007057f89 */ /* 0x00002800000e0000 */
[----:B---3--:R3:W0:Y:S02]  /*5e30*/  SHFL.IDX PT, R14, R6, 0x1, 0x1c1f ;  /* 0x003c1f00060e7f89 */ /* 0x00862400000e0000 */
.L_x_5202:
[----:B------:R-:W-:Y:S01]  /*5e40*/  VIADD R10, R10, 0x40 ;  /* 0x000000400a0a7836 */ /* 0x000fe20000000000 */
[----:B01----:R-:W-:Y:S01]  /*5e50*/  LOP3.LUT R7, R212, 0x18, R18, 0xf8, !PT ;  /* 0x00000018d4077812 */ /* 0x003fe200078ef812 */
[----:B------:R-:W-:Y:S01]  /*5e60*/  BSSY B1, `(.L_x_4902) ;  /* 0x0000053000017945 */ /* 0x000fe20003800000 */
[----:B------:R-:W-:Y:S01]  /*5e70*/  LOP3.LUT P0, RZ, R227, 0x4, RZ, 0xc0, !PT ;  /* 0x00000004e3ff7812 */ /* 0x000fe2000780c0ff */
[----:B------:R-:W-:Y:S01]  /*5e80*/  IMAD.U32 R98, RZ, RZ, UR60 ;  /* 0x0000003cff627e24 */ /* 0x000fe2000f8e00ff */
[----:B------:R-:W-:Y:S02]  /*5e90*/  ISETP.GE.AND P1, PT, R10, R91, PT ;  /* 0x0000005b0a00720c */ /* 0x000fe40003f26270 */
[----:B------:R-:W-:Y:S02]  /*5ea0*/  CS2R R12, SRZ ;  /* 0x00000000000c7805 */ /* 0x000fe4000001ff00 */
[----:B------:R-:W-:Y:S02]  /*5eb0*/  LOP3.LUT R0, R7, R214, RZ, 0x3c, !PT ;  /* 0x000000d607007212 */ /* 0x000fe400078e3cff */
[----:B------:R-:W-:-:S02]  /*5ec0*/  CS2R R24, SRZ ;  /* 0x0000000000187805 */ /* 0x000fc4000001ff00 */
[----:B------:R-:W-:Y:S02]  /*5ed0*/  CS2R R34, SRZ ;  /* 0x0000000000227805 */ /* 0x000fe4000001ff00 */
[----:B------:R-:W-:Y:S02]  /*5ee0*/  CS2R R42, SRZ ;  /* 0x00000000002a7805 */ /* 0x000fe4000001ff00 */
[----:B------:R-:W-:Y:S01]  /*5ef0*/  CS2R R50, SRZ ;  /* 0x0000000000327805 */ /* 0x000fe2000001ff00 */
[----:B------:R-:W-:Y:S01]  /*5f00*/  IMAD R0, R213, 0x200, R0 ;  /* 0x00000200d5007824 */ /* 0x000fe200078e0200 */
[----:B------:R-:W-:Y:S02]  /*5f10*/  CS2R R10, SRZ ;  /* 0x00000000000a7805 */ /* 0x000fe4000001ff00 */
[----:B------:R-:W-:Y:S02]  /*5f20*/  CS2R R20, SRZ ;  /* 0x0000000000147805 */ /* 0x000fe4000001ff00 */
[----:B------:R-:W-:-:S02]  /*5f30*/  CS2R R28, SRZ ;  /* 0x00000000001c7805 */ /* 0x000fc4000001ff00 */
[----:B------:R-:W-:Y:S02]  /*5f40*/  CS2R R36, SRZ ;  /* 0x0000000000247805 */ /* 0x000fe4000001ff00 */
[----:B------:R-:W-:Y:S02]  /*5f50*/  CS2R R44, SRZ ;  /* 0x00000000002c7805 */ /* 0x000fe4000001ff00 */
[----:B------:R-:W-:Y:S02]  /*5f60*/  LEA R0, R0, UR41, 0x1 ;  /* 0x0000002900007c11 */ /* 0x000fe4000f8e08ff */
        /* <DEDUP_REMOVED lines=12> */
[----:B---3--:R-:W-:Y:S02]  /*6030*/  @!P3 SHF.L.U64.HI R6, R205, 0x1, R66 ;  /* 0x00000001cd06b819 */ /* 0x008fe40000010242 */
[-C--:B----4-:R-:W-:Y:S01]  /*6040*/  @!P4 IADD3 R8, P5, R2, R11.reuse, RZ ;  /* 0x0000000b0208c210 */ /* 0x090fe20007fbe0ff */
[----:B------:R-:W-:Y:S01]  /*6050*/  @!P1 IMAD.SHL.U32 R7, R204, 0x2, RZ ;  /* 0x00000002cc079824 */ /* 0x000fe200078e00ff */
[C---:B------:R-:W-:Y:S01]  /*6060*/  @!P2 SHF.L.U64.HI R12, R26.reuse, 0x1, R69 ;  /* 0x000000011a0ca819 */ /* 0x040fe20000010245 */
[----:B------:R-:W-:Y:S01]  /*6070*/  @!P2 IMAD.SHL.U32 R69, R26, 0x2, RZ ;  /* 0x000000021a45a824 */ /* 0x000fe200078e00ff */
[----:B------:R-:W-:Y:S01]  /*6080*/  @!P4 IADD3 R10, P6, R14, R11, RZ ;  /* 0x0000000b0e0ac210 */ /* 0x000fe20007fde0ff */
[--C-:B--2---:R-:W-:Y:S01]  /*6090*/  @!P4 IMAD.X R9, R3, 0x1, R4.reuse, P5 ;  /* 0x000000010309c824 */ /* 0x104fe200028e0604 */
[-C--:B------:R-:W-:Y:S02]  /*60a0*/  @!P3 IADD3 R76, P5, R2, R75.reuse, RZ ;  /* 0x0000004b024cb210 */ /* 0x080fe40007fbe0ff */
[----:B------:R-:W-:Y:S01]  /*60b0*/  @!P1 SHF.L.U64.HI R20, R204, 0x1, R67 ;  /* 0x00000001cc149819 */ /* 0x000fe20000010243 */
[----:B------:R-:W-:Y:S01]  /*60c0*/  @!P4 IMAD.X R11, R5, 0x1, R4, P6 ;  /* 0x00000001050bc824 */ /* 0x000fe200030e0604 */
[----:B------:R-:W-:Y:S01]  /*60d0*/  @!P3 IADD3 R74, P6, R14, R75, RZ ;  /* 0x0000004b0e4ab210 */ /* 0x000fe20007fde0ff */
[----:B------:R-:W-:Y:S01]  /*60e0*/  @!P3 IMAD.X R77, R3, 0x1, R6, P5 ;  /* 0x00000001034db824 */ /* 0x000fe200028e0606 */
[----:B------:R-:W-:-:S03]  /*60f0*/  @!P2 IADD3 R70, P5, R2, R69, RZ ;  /* 0x000000450246a210 */ /* 0x000fc60007fbe0ff */
[----:B------:R-:W-:Y:S01]  /*6100*/  @!P3 IMAD.X R75, R5, 0x1, R6, P6 ;  /* 0x00000001054bb824 */ /* 0x000fe200030e0606 */
[----:B------:R-:W-:Y:S01]  /*6110*/  @!P2 IADD3 R68, P6, R14, R69, RZ ;  /* 0x000000450e44a210 */ /* 0x000fe20007fde0ff */
[----:B------:R-:W-:Y:S01]  /*6120*/  @!P2 IMAD.X R71, R3, 0x1, R12, P5 ;  /* 0x000000010347a824 */ /* 0x000fe200028e060c */
[----:B------:R-:W-:-:S03]  /*6130*/  @!P1 IADD3 R66, P5, R2, R7, RZ ;  /* 0x0000000702429210 */ /* 0x000fc60007fbe0ff */
[----:B------:R-:W-:Y:S01]  /*6140*/  @!P2 IMAD.X R69, R5, 0x1, R12, P6 ;  /* 0x000000010545a824 */ /* 0x000fe200030e060c */
[----:B------:R-:W-:Y:S01]  /*6150*/  ISETP.GE.AND P6, PT, R198, UR4, PT ;  /* 0x00000004c6007c0c */ /* 0x000fe2000bfc6270 */
[----:B------:R-:W-:Y:S01]  /*6160*/  @!P1 IMAD.X R67, R3, 0x1, R20, P5 ;  /* 0x0000000103439824 */ /* 0x000fe200028e0614 */
[----:B------:R-:W-:-:S05]  /*6170*/  @!P1 IADD3 R6, P5, R14, R7, RZ ;  /* 0x000000070e069210 */ /* 0x000fca0007fbe0ff */
[----:B------:R-:W-:Y:S01]  /*6180*/  @!P1 IMAD.X R7, R5, 0x1, R20, P5 ;  /* 0x0000000105079824 */ /* 0x000fe200028e0614 */
[----:B------:R-:W-:-:S05]  /*6190*/  ISETP.GE.AND P5, PT, R206, UR4, PT ;  /* 0x00000004ce007c0c */ /* 0x000fca000bfa6270 */
[----:B------:R-:W-:Y:S02]  /*61a0*/  @!P6 IMAD.MOV.U32 R4, RZ, RZ, R14 ;  /* 0x000000ffff04e224 */ /* 0x000fe400078e000e */
[----:B------:R-:W-:-:S04]  /*61b0*/  @!P6 IMAD.WIDE R12, R198, 0x2, R2 ;  /* 0x00000002c60ce825 */ /* 0x000fc800078e0202 */
[----:B------:R-:W-:Y:S01]  /*61c0*/  @!P6 IMAD.WIDE R20, R198, 0x2, R4 ;  /* 0x00000002c614e825 */ /* 0x000fe200078e0204 */
[----:B------:R0:W5:Y:S03]  /*61d0*/  @!P6 LD.E.64 R50, desc[UR38][R12.64] ;  /* 0x000000260c32e980 */ /* 0x000166000c101b00 */
[C---:B------:R-:W-:Y:S01]  /*61e0*/  @!P5 IMAD.SHL.U32 R15, R206.reuse, 0x2, RZ ;  /* 0x00000002ce0fd824 */ /* 0x040fe200078e00ff */
[----:B------:R1:W5:Y:S01]  /*61f0*/  @!P6 LD.E.64 R52, desc[UR38][R20.64] ;  /* 0x000000261434e980 */ /* 0x000362000c101b00 */
[----:B------:R-:W-:-:S03]  /*6200*/  @!P5 SHF.L.U64.HI R4, R206, 0x1, R97 ;  /* 0x00000001ce04d819 */ /* 0x000fc60000010261 */
[-C--:B------:R-:W-:Y:S02]  /*6210*/  @!P5 IADD3 R2, P6, R2, R15.reuse, RZ ;  /* 0x0000000f0202d210 */ /* 0x080fe40007fde0ff */
[----:B------:R-:W-:Y:S02]  /*6220*/  CS2R R42, SRZ ;  /* 0x00000000002a7805 */ /* 0x000fe4000001ff00 */
[----:B------:R-:W-:Y:S01]  /*6230*/  CS2R R44, SRZ ;  /* 0x00000000002c7805 */ /* 0x000fe2000001ff00 */
[----:B------:R-:W-:Y:S01]  /*6240*/  @!P5 IMAD.X R3, R3, 0x1, R4, P6 ;  /* 0x000000010303d824 */ /* 0x000fe200030e0604 */
[----:B------:R-:W-:Y:S02]  /*6250*/  @!P5 IADD3 R14, P6, R14, R15, RZ ;  /* 0x0000000f0e0ed210 */ /* 0x000fe40007fde0ff */
[----:B------:R2:W5:Y:S01]  /*6260*/  @!P4 LD.E.64 R42, desc[UR38][R8.64] ;  /* 0x00000026082ac980 */ /* 0x000562000c101b00 */
[----:B------:R-:W-:Y:S02]  /*6270*/  CS2R R34, SRZ ;  /* 0x0000000000227805 */ /* 0x000fe4000001ff00 */
[----:B------:R-:W-:-:S02]  /*6280*/  CS2R R36, SRZ ;  /* 0x0000000000247805 */ /* 0x000fc4000001ff00 */
[----:B------:R-:W-:Y:S01]  /*6290*/  CS2R R24, SRZ ;  /* 0x0000000000187805 */ /* 0x000fe2000001ff00 */
[----:B------:R3:W5:Y:S01]  /*62a0*/  @!P4 LD.E.64 R44, desc[UR38][R10.64] ;  /* 0x000000260a2cc980 */ /* 0x000762000c101b00 */
[----:B------:R-:W-:Y:S02]  /*62b0*/  CS2R R28, SRZ ;  /* 0x00000000001c7805 */ /* 0x000fe4000001ff00 */
[----:B0-----:R-:W-:Y:S02]  /*62c0*/  CS2R R12, SRZ ;  /* 0x00000000000c7805 */ /* 0x001fe4000001ff00 */
[----:B-1----:R-:W-:Y:S01]  /*62d0*/  CS2R R20, SRZ ;  /* 0x0000000000147805 */ /* 0x002fe2000001ff00 */
[----:B------:R-:W-:Y:S01]  /*62e0*/  @!P5 IMAD.X R15, R5, 0x1, R4, P6 ;  /* 0x00000001050fd824 */ /* 0x000fe200030e0604 */
[----:B------:R0:W5:Y:S01]  /*62f0*/  @!P3 LD.E.64 R34, desc[UR38][R76.64] ;  /* 0x000000264c22b980 */ /* 0x000162000c101b00 */
[----:B--2---:R-:W-:-:S03]  /*6300*/  CS2R R8, SRZ ;  /* 0x0000000000087805 */ /* 0x004fc6000001ff00 */
[----:B------:R0:W5:Y:S01]  /*6310*/  @!P3 LD.E.64 R36, desc[UR38][R74.64] ;  /* 0x000000264a24b980 */ /* 0x000162000c101b00 */
[----:B---3--:R-:W-:-:S03]  /*6320*/  CS2R R10, SRZ ;  /* 0x00000000000a7805 */ /* 0x008fc6000001ff00 */
[----:B------:R0:W5:Y:S04]  /*6330*/  @!P2 LD.E.64 R24, desc[UR38][R70.64] ;  /* 0x000000264618a980 */ /* 0x000168000c101b00 */
[----:B------:R0:W5:Y:S04]  /*6340*/  @!P2 LD.E.64 R28, desc[UR38][R68.64] ;  /* 0x00000026441ca980 */ /* 0x000168000c101b00 */
[----:B------:R0:W5:Y:S04]  /*6350*/  @!P1 LD.E.64 R12, desc[UR38][R66.64] ;  /* 0x00000026420c9980 */ /* 0x000168000c101b00 */
[----:B------:R0:W5:Y:S04]  /*6360*/  @!P1 LD.E.64 R20, desc[UR38][R6.64] ;  /* 0x0000002606149980 */ /* 0x000168000c101b00 */
[----:B------:R0:W5:Y:S04]  /*6370*/  @!P5 LD.E.64 R8, desc[UR38][R2.64] ;  /* 0x000000260208d980 */ /* 0x000168000c101b00 */
[----:B------:R0:W5:Y:S02]  /*6380*/  @!P5 LD.E.64 R10, desc[UR38][R14.64] ;  /* 0x000000260e0ad980 */ /* 0x000164000c101b00 */
.L_x_4903:
[----:B------:R-:W-:Y:S05]  /*6390*/  BSYNC B1 ;  /* 0x0000000000017941 */ /* 0x000fea0003800000 */
.L_x_4902:
[----:B------:R-:W-:Y:S01]  /*63a0*/  R2UR UR5, R216 ;  /* 0x00000000d80572ca */ /* 0x000fe200000e0000 */
[----:B-----5:R-:W-:Y:S01]  /*63b0*/  IMAD.MOV.U32 R4, RZ, RZ, R9 ;  /* 0x000000ffff047224 */ /* 0x020fe200078e0009 */
[----:B------:R-:W-:Y:S01]  /*63c0*/  VIADDMNMX R98, R91, -R98, 0x80, PT ;  /* 0x000000805b627446 */ /* 0x000fe20003800962 */
[C---:B0--3--:R-:W-:Y:S02]  /*63d0*/  VIADD R6, R0.reuse, 0x12400 ;  /* 0x0001240000067836 */ /* 0x049fe40000000000 */
[----:B----4-:R-:W-:Y:S01]  /*63e0*/  VIADD R2, R0, 0x12440 ;  /* 0x0001244000027836 */ /* 0x010fe20000000000 */
[----:B------:R-:W-:Y:S01]  /*63f0*/  PRMT R15, R4, 0x7610, R15 ;  /* 0x00007610040f7816 */ /* 0x000fe2000000000f */
[----:B------:R-:W-:Y:S01]  /*6400*/  @P0 VIADD R2, R6, 0xffffffc0 ;  /* 0xffffffc006020836 */ /* 0x000fe20000000000 */
[----:B------:R-:W-:Y:S01]  /*6410*/  ISETP.GE.AND P1, PT, R203, R98, PT ;  /* 0x00000062cb00720c */ /* 0x000fe20003f26270 */
[----:B--2---:R-:W-:Y:S02]  /*6420*/  IMAD.MOV.U32 R3, RZ, RZ, R8 ;  /* 0x000000ffff037224 */ /* 0x004fe400078e0008 */
[----:B------:R-:W-:-:S02]  /*6430*/  IMAD.MOV.U32 R5, RZ, RZ, R12 ;  /* 0x000000ffff057224 */ /* 0x000fc400078e000c */
[----:B------:R-:W-:Y:S01]  /*6440*/  ULEA.HI UR4, UR5, UR5, URZ, 0x1 ;  /* 0x0000000505047291 */ /* 0x000fe2000f8f083f */
[----:B------:R-:W-:Y:S01]  /*6450*/  PRMT R66, R3, 0x7610, R66 ;  /* 0x0000761003427816 */ /* 0x000fe20000000042 */
[----:B------:R-:W-:Y:S01]  /*6460*/  IMAD.MOV.U32 R3, RZ, RZ, R13 ;  /* 0x000000ffff037224 */ /* 0x000fe200078e000d */
[----:B------:R-:W-:Y:S01]  /*6470*/  PRMT R67, R5, 0x7610, R67 ;  /* 0x0000761005437816 */ /* 0x000fe20000000043 */
[----:B------:R-:W-:Y:S01]  /*6480*/  ULOP3.LUT UR4, UR4, 0xfffffffe, URZ, 0xc0, !UPT ;  /* 0xfffffffe04047892 */ /* 0x000fe2000f8ec03f */
[----:B------:R-:W-:Y:S02]  /*6490*/  IMAD.MOV.U32 R6, RZ, RZ, R25 ;  /* 0x000000ffff067224 */ /* 0x000fe400078e0019 */
[----:B------:R-:W-:Y:S01]  /*64a0*/  IMAD.MOV.U32 R5, RZ, RZ, R24 ;  /* 0x000000ffff057224 */ /* 0x000fe200078e0018 */
[----:B------:R-:W-:Y:S01]  /*64b0*/  UIADD3 UR4, UR5, -UR4, URZ ;  /* 0x8000000405047290 */ /* 0x000fe2000fffe03f */
[----:B------:R-:W-:Y:S01]  /*64c0*/  PRMT R68, R3, 0x7610, R68 ;  /* 0x0000761003447816 */ /* 0x000fe20000000044 */
[----:B------:R-:W-:Y:S01]  /*64d0*/  IMAD.MOV.U32 R3, RZ, RZ, R34 ;  /* 0x000000ffff037224 */ /* 0x000fe200078e0022 */
[----:B------:R-:W-:Y:S01]  /*64e0*/  PRMT R74, R6, 0x7610, R74 ;  /* 0x00007610064a7816 */ /* 0x000fe2000000004a */
[----:B------:R-:W-:Y:S01]  /*64f0*/  IMAD.MOV.U32 R6, RZ, RZ, R42 ;  /* 0x000000ffff067224 */ /* 0x000fe200078e002a */
[----:B------:R-:W-:Y:S01]  /*6500*/  PRMT R71, R5, 0x7610, R71 ;  /* 0x0000761005477816 */ /* 0x000fe20000000047 */
[----:B------:R-:W-:Y:S01]  /*6510*/  IMAD.U32 R4, RZ, RZ, UR4 ;  /* 0x00000004ff047e24 */ /* 0x000fe2000f8e00ff */
[----:B------:R-:W-:Y:S01]  /*6520*/  PRMT R77, R3, 0x7610, R77 ;  /* 0x00007610034d7816 */ /* 0x000fe2000000004d */
[----:B------:R-:W-:Y:S01]  /*6530*/  IMAD.MOV.U32 R7, RZ, RZ, R43 ;  /* 0x000000ffff077224 */ /* 0x000fe200078e002b */
[----:B------:R-:W-:Y:S01]  /*6540*/  PRMT R97, R6, 0x7610, R97 ;  /* 0x0000761006617816 */ /* 0x000fe20000000061 */
[----:B------:R-:W-:Y:S01]  /*6550*/  IMAD.MOV.U32 R5, RZ, RZ, R35 ;  /* 0x000000ffff057224 */ /* 0x000fe200078e0023 */
[----:B------:R-:W-:Y:S01]  /*6560*/  SHF.L.U32 R4, R4, 0x1f, RZ ;  /* 0x0000001f04047819 */ /* 0x000fe200000006ff */
[----:B------:R-:W-:Y:S01]  /*6570*/  IMAD.MOV.U32 R3, RZ, RZ, R50 ;  /* 0x000000ffff037224 */ /* 0x000fe200078e0032 */
[----:B------:R-:W-:Y:S01]  /*6580*/  PRMT R99, R7, 0x7610, R99 ;  /* 0x0000761007637816 */ /* 0x000fe20000000063 */
[----:B------:R-:W-:Y:S01]  /*6590*/  IMAD.MOV.U32 R6, RZ, RZ, R10 ;  /* 0x000000ffff067224 */ /* 0x000fe200078e000a */
[----:B------:R-:W0:Y:S01]  /*65a0*/  SYNCS.PHASECHK.TRANS64.TRYWAIT P0, [UR41+0x30800], R4 ;  /* 0x03080004ff0075a7 */ /* 0x000e220008000169 */
        /* <DEDUP_REMOVED lines=21> */
[----:B------:R-:W-:-:S02]  /*6700*/  IMAD.MOV.U32 R6, RZ, RZ, R52 ;  /* 0x000000ffff067224 */ /* 0x000fc400078e0034 */
[----:B------:R-:W-:Y:S01]  /*6710*/  IMAD.MOV.U32 R7, RZ, RZ, R53 ;  /* 0x000000ffff077224 */ /* 0x000fe200078e0035 */
[----:B0-----:R-:W-:Y:S06]  /*6720*/  @!P0 BRA `(.L_x_4904) ;  /* 0x000001c4002c8947 */ /* 0x001fec0003800000 */
.L_x_5203:
[----:B------:R-:W-:Y:S01]  /*6730*/  BSSY B1, `(.L_x_4905) ;  /* 0x000012f000017945 */ /* 0x000fe20003800000 */
[----:B------:R-:W-:Y:S02]  /*6740*/  PRMT R108, R6, 0x7610, R108 ;  /* 0x00007610066c7816 */ /* 0x000fe4000000006c */
[----:B------:R-:W-:Y:S01]  /*6750*/  PRMT R109, R7, 0x7610, R109 ;  /* 0x00007610076d7816 */ /* 0x000fe2000000006d */
[----:B------:R-:W-:Y:S06]  /*6760*/  @P1 BRA `(.L_x_4906) ;  /* 0x0000001000ac1947 */ /* 0x000fec0003800000 */
[----:B0-----:R-:W0:Y:S01]  /*6770*/  LDC R5, c[0x0][0x3f4] ;  /* 0x0000fd00ff057b82 */ /* 0x001e220000000800 */
        /* <DEDUP_REMOVED lines=54> */
.L_x_4908:
[----:B------:R-:W-:Y:S05]  /*6ae0*/  BSYNC B2 ;  /* 0x0000000000027941 */ /* 0x000fea0003800000 */
.L_x_4907:
[----:B------:R-:W-:Y:S04]  /*6af0*/  BSSY B2, `(.L_x_4909) ;  /* 0x0000030000027945 */ /* 0x000fe80003800000 */
[----:B------:R-:W-:Y:S05]  /*6b00*/  @P1 BRA `(.L_x_4910) ;  /* 0x0000000000b81947 */ /* 0x000fea0003800000 */
[----:B0-----:R-:W0:Y:S01]  /*6b10*/  LDS.128 R4, [R2] ;  /* 0x0000000002047984 */ /* 0x001e220000000c00 */
        /* <DEDUP_REMOVED lines=45> */
.L_x_4910:
[----:B------:R-:W-:Y:S05]  /*6df0*/  BSYNC B2 ;  /* 0x0000000000027941 */ /* 0x000fea0003800000 */
.L_x_4909:
[----:B------:R-:W-:Y:S04]  /*6e00*/  BSSY B2, `(.L_x_4911) ;  /* 0x0000030000027945 */ /* 0x000fe80003800000 */
[----:B------:R-:W-:Y:S05]  /*6e10*/  @P2 BRA `(.L_x_4912) ;  /* 0x0000000000b82947 */ /* 0x000fea0003800000 */
[----:B01----:R-:W0:Y:S01]  /*6e20*/  LDS.128 R4, [R0+0x16400] ;  /* 0x0164000000047984 */ /* 0x003e220000000c00 */
        /* <DEDUP_REMOVED lines=12> */
[C---:B0-----:R-:W-:Y:S01]  /*6ef0*/  LOP3.LUT R55, R6.reuse, 0xffff0000, RZ, 0xc0, !PT ;  /* 0xffff000006377812 */ /* 0x041fe200078ec0ff */
        /* <DEDUP_REMOVED lines=32> */
.L_x_4912:
[----:B------:R-:W-:Y:S05]  /*7100*/  BSYNC B2 ;  /* 0x0000000000027941 */ /* 0x000fea0003800000 */
.L_x_4911:
[----:B------:R-:W-:Y:S04]  /*7110*/  BSSY B2, `(.L_x_4913) ;  /* 0x0000030000027945 */ /* 0x000fe80003800000 */
[----:B------:R-:W-:Y:S05]  /*7120*/  @P3 BRA `(.L_x_4914) ;  /* 0x0000000000b83947 */ /* 0x000fea0003800000 */
[----:B012---:R-:W0:Y:S01]  /*7130*/  LDS.128 R4, [R2+0x4000] ;  /* 0x0040000002047984 */ /* 0x007e220000000c00 */
        /* <DEDUP_REMOVED lines=45> */
.L_x_4914:
[----:B------:R-:W-:Y:S05]  /*7410*/  BSYNC B2 ;  /* 0x0000000000027941 */ /* 0x000fea0003800000 */
.L_x_4913:
[----:B------:R-:W-:Y:S04]  /*7420*/  BSSY B2, `(.L_x_4915) ;  /* 0x0000030000027945 */ /* 0x000fe80003800000 */
[----:B------:R-:W-:Y:S05]  /*7430*/  @P4 BRA `(.L_x_4916) ;  /* 0x0000000000b84947 */ /* 0x000fea0003800000 */
[----:B0123--:R-:W0:Y:S01]  /*7440*/  LDS.128 R4, [R0+0x1a400] ;  /* 0x01a4000000047984 */ /* 0x00fe220000000c00 */
        /* <DEDUP_REMOVED lines=45> */
.L_x_4916:
[----:B------:R-:W-:Y:S05]  /*7720*/  BSYNC B2 ;  /* 0x0000000000027941 */ /* 0x000fea0003800000 */
.L_x_4915:
[----:B------:R-:W-:Y:S05]  /*7730*/  @P5 BRA `(.L_x_4906) ;  /* 0x0000000000b85947 */ /* 0x000fea0003800000 */
[----:B01234-:R-:W0:Y:S01]  /*7740*/  LDS.128 R4, [R2+0x8000] ;  /* 0x0080000002047984 */ /* 0x01fe220000000c00 */
        /* <DEDUP_REMOVED lines=45> */
.L_x_4906:
[----:B------:R-:W-:Y:S05]  /*7a20*/  BSYNC B1 ;  /* 0x0000000000017941 */ /* 0x000fea0003800000 */
.L_x_4905:
[----:B------:R-:W-:-:S13]  /*7a30*/  ISETP.GE.AND P0, PT, R225, R98, PT ;  /* 0x00000062e100720c */ /* 0x000fda0003f06270 */
[----:B------:R-:W-:Y:S05]  /*7a40*/  @P0 BRA `(.L_x_4917) ;  /* 0x0000004800c00947 */ /* 0x000fea0003800000 */
[----:B01234-:R-:W0:Y:S01]  /*7a50*/  LDC R5, c[0x0][0x3f4] ;  /* 0x0000fd00ff057b82 */ /* 0x01fe220000000800 */
        /* <DEDUP_REMOVED lines=54> */
.L_x_4919:
[----:B------:R-:W-:Y:S05]  /*7dc0*/  BSYNC B1 ;  /* 0x0000000000017941 */ /* 0x000fea0003800000 */
.L_x_4918:
[----:B------:R-:W-:Y:S04]  /*7dd0*/  BSSY B1, `(.L_x_4920) ;  /* 0x0000030000017945 */ /* 0x000fe80003800000 */
[----:B------:R-:W-:Y:S05]  /*7de0*/  @P1 BRA `(.L_x_4921) ;  /* 0x0000000000b81947 */ /* 0x000fea0003800000 */
[----:B0-----:R-:W0:Y:S01]  /*7df0*/  LDS.128 R4, [R2+0x2000] ;  /* 0x0020000002047984 */ /* 0x001e220000000c00 */
        /* <DEDUP_REMOVED lines=20> */
[C---:B------:R-:W-:Y:S01]  /*7f40*/  FFMA.FTZ R41, R26.reuse, R33, R40 ;  /* 0x000000211a297223 */ /* 0x040fe20000010028 */
[-C--:B------:R-:W-:Y:S01]  /*7f50*/  FMUL.FTZ R33, R31, R99.reuse ;  /* 0x000000631f217220 */ /* 0x080fe20000410000 */
        /* <DEDUP_REMOVED lines=23> */
.L_x_4921:
[----:B------:R-:W-:Y:S05]  /*80d0*/  BSYNC B1 ;  /* 0x0000000000017941 */ /* 0x000fea0003800000 */
.L_x_4920:
        /* <DEDUP_REMOVED lines=48> */
.L_x_4923:
[----:B------:R-:W-:Y:S05]  /*83e0*/  BSYNC B1 ;  /* 0x0000000000017941 */ /* 0x000fea0003800000 */
.L_x_4922:
[----:B------:R-:W-:Y:S04]  /*83f0*/  BSSY B1, `(.L_x_4924) ;  /* 0x0000030000017945 */ /* 0x000fe80003800000 */
[----:B------:R-:W-:Y:S05]  /*8400*/  @P3 BRA `(.L_x_4925) ;  /* 0x0000000000b83947 */ /* 0x000fea0003800000 */
[----:B012---:R-:W0:Y:S01]  /*8410*/  LDS.128 R4, [R2+0x6000] ;  /* 0x0060000002047984 */ /* 0x007e220000000c00 */
        /* <DEDUP_REMOVED lines=45> */
.L_x_4925:
[----:B------:R-:W-:Y:S05]  /*86f0*/  BSYNC B1 ;  /* 0x0000000000017941 */ /* 0x000fea0003800000 */
.L_x_4924:
[----:B------:R-:W-:Y:S04]  /*8700*/  BSSY B1, `(.L_x_4926) ;  /* 0x0000030000017945 */ /* 0x000fe80003800000 */
[----:B------:R-:W-:Y:S05]  /*8710*/  @P4 BRA `(.L_x_4927) ;  /* 0x0000000000b84947 */ /* 0x000fea0003800000 */
[----:B0123--:R-:W0:Y:S01]  /*8720*/  LDS.128 R4, [R0+0x1c400] ;  /* 0x01c4000000047984 */ /* 0x00fe220000000c00 */
        /* <DEDUP_REMOVED lines=45> */
.L_x_4927:
[----:B------:R-:W-:Y:S05]  /*8a00*/  BSYNC B1 ;  /* 0x0000000000017941 */ /* 0x000fea0003800000 */
.L_x_4926:
        /* <DEDUP_REMOVED lines=10> */
[C---:B------:R-:W-:Y:S01]  /*8ab0*/  LOP3.LUT R12, R10.reuse, 0xffff0000, RZ, 0xc0, !PT ;  /* 0xffff00000a0c7812 */ /* 0x040fe200078ec0ff */
[----:B------:R-:W-:Y:S01]  /*8ac0*/  IMAD.U32 R13, R10, 0x10000, RZ ;  /* 0x000100000a0d7824 */ /* 0x000fe200078e00ff */
[----:B------:R-:W-:Y:S02]  /*8ad0*/  PRMT R14, R14, 0x5410, R9 ;  /* 0x000054100e0e7816 */ /* 0x000fe40000000009 */
        /* <DEDUP_REMOVED lines=33> */
[----:B------:R0:W-:Y:S01]  /*8cf0*/  STS.128 [R2+0xa000], R4 ;  /* 0x00a0000402007388 */ /* 0x0001e20000000c00 */
[----:B------:R-:W-:Y:S05]  /*8d00*/  BRA `(.L_x_4917) ;  /* 0x0000003800107947 */ /* 0x000fea0003800000 */
.L_x_4897:
[----:B------:R-:W1:Y:S01]  /*8d10*/  LDC R21, c[0x0][0x448] ;  /* 0x00011200ff157b82 */ /* 0x000e620000000800 */
[----:B------:R-:W-:Y:S01]  /*8d20*/  IMAD R7, R217, 0x40, R10 ;  /* 0x00000040d9077824 */ /* 0x000fe200078e020a */
[----:B------:R-:W-:Y:S01]  /*8d30*/  ULDC.64 UR4, c[0x0][0x3f8] ;  /* 0x0000fe0000047ab9 */ /* 0x000fe20000000a00 */
[----:B------:R-:W-:Y:S01]  /*8d40*/  ULDC.64 UR6, c[0x0][0x408] ;  /* 0x0001020000067ab9 */ /* 0x000fe20000000a00 */
[----:B------:R-:W-:Y:S02]  /*8d50*/  IMAD.MOV.U32 R4, RZ, RZ, R24 ;  /* 0x000000ffff047224 */ /* 0x000fe400078e0018 */
[----:B------:R-:W-:Y:S02]  /*8d60*/  IMAD.MOV.U32 R5, RZ, RZ, R31 ;  /* 0x000000ffff057224 */ /* 0x000fe400078e001f */
[----:B------:R-:W-:Y:S01]  /*8d70*/  IMAD.MOV.U32 R2, RZ, RZ, R28 ;  /* 0x000000ffff027224 */ /* 0x000fe200078e001c */
        /* <DEDUP_REMOVED lines=23> */
[----:B------:R-:W1:Y:S04]  /*8ef0*/  SHFL.IDX PT, R3, R4, RZ, 0x1c1f ;  /* 0x001c1fff04037589 */ /* 0x000e6800000e0000 */
[----:B------:R-:W2:Y:S04]  /*8f00*/  SHFL.IDX PT, R2, R0, RZ, 0x1c1f ;  /* 0x001c1fff00027589 */ /* 0x000ea800000e0000 */
[----:B------:R4:W0:Y:S04]  /*8f10*/  SHFL.IDX PT, R5, R9, RZ, 0x1c1f ;  /* 0x001c1fff09057589 */ /* 0x00082800000e0000 */
[----:B---3--:R4:W3:Y:S01]  /*8f20*/  SHFL.IDX PT, R14, R8, RZ, 0x1c1f ;  /* 0x001c1fff080e7589 */ /* 0x0088e200000e0000 */
[----:B-1----:R-:W-:-:S02]  /*8f30*/  IMAD.MOV.U32 R13, RZ, RZ, R3 ;  /* 0x000000ffff0d7224 */ /* 0x002fc400078e0003 */
[----:B--2-4-:R-:W-:-:S07]  /*8f40*/  IMAD.MOV.U32 R12, RZ, RZ, R2 ;  /* 0x000000ffff0c7224 */ /* 0x014fce00078e0002 */
.L_x_5208:
[----:B------:R-:W-:Y:S01]  /*8f50*/  IMAD R67, R16, R21, RZ ;  /* 0x0000001510437224 */ /* 0x000fe200078e02ff */
[----:B------:R-:W-:Y:S01]  /*8f60*/  BSSY B1, `(.L_x_4929) ;  /* 0x0000031000017945 */ /* 0x000fe20003800000 */
[----:B---3--:R-:W-:Y:S01]  /*8f70*/  IMAD.MOV.U32 R48, RZ, RZ, R14 ;  /* 0x000000ffff307224 */ /* 0x008fe200078e000e */
[----:B------:R-:W-:Y:S01]  /*8f80*/  CS2R R46, SRZ ;  /* 0x00000000002e7805 */ /* 0x000fe2000001ff00 */
[----:B0-----:R-:W-:Y:S01]  /*8f90*/  IMAD.MOV.U32 R49, RZ, RZ, R5 ;  /* 0x000000ffff317224 */ /* 0x001fe200078e0005 */
        /* <DEDUP_REMOVED lines=13> */
[C---:B------:R-:W-:Y:S01]  /*9070*/  VIADD R2, R18.reuse, 0x20 ;  /* 0x0000002012027836 */ /* 0x040fe20000000000 */
[----:B------:R-:W-:Y:S01]  /*9080*/  ULDC UR4, c[0x0][0x3f4] ;  /* 0x0000fd0000047ab9 */ /* 0x000fe20000000800 */
[C---:B------:R-:W-:Y:S01]  /*9090*/  VIADD R3, R18.reuse, 0x40 ;  /* 0x0000004012037836 */ /* 0x040fe20000000000 */
[----:B------:R-:W-:Y:S02]  /*90a0*/  ISETP.GE.AND P0, PT, R18, UR4, PT ;  /* 0x0000000412007c0c */ /* 0x000fe4000bf06270 */
[----:B------:R-:W-:Y:S02]  /*90b0*/  CS2R R38, SRZ ;  /* 0x0000000000267805 */ /* 0x000fe4000001ff00 */
[----:B------:R-:W-:Y:S02]  /*90c0*/  ISETP.GE.AND P1, PT, R2, UR4, PT ;  /* 0x0000000402007c0c */ /* 0x000fe4000bf26270 */
[----:B------:R-:W-:Y:S02]  /*90d0*/  CS2R R36, SRZ ;  /* 0x0000000000247805 */ /* 0x000fe4000001ff00 */
[----:B------:R-:W-:-:S02]  /*90e0*/  ISETP.GE.AND P2, PT, R3, UR4, PT ;  /* 0x0000000403007c0c */ /* 0x000fc4000bf46270 */
[----:B------:R-:W-:Y:S02]  /*90f0*/  CS2R R26, SRZ ;  /* 0x00000000001a7805 */ /* 0x000fe4000001ff00 */
[----:B------:R-:W-:Y:S02]  /*9100*/  CS2R R24, SRZ ;  /* 0x0000000000187805 */ /* 0x000fe4000001ff00 */
[----:B------:R-:W-:Y:S02]  /*9110*/  CS2R R42, SRZ ;  /* 0x00000000002a7805 */ /* 0x000fe4000001ff00 */
[----:B------:R-:W-:Y:S01]  /*9120*/  CS2R R40, SRZ ;  /* 0x0000000000287805 */ /* 0x000fe2000001ff00 */
[----:B------:R-:W-:-:S04]  /*9130*/  @!P0 IMAD.WIDE R2, R18, 0x2, R12 ;  /* 0x0000000212028825 */ /* 0x000fc800078e020c */
[----:B------:R-:W-:Y:S01]  /*9140*/  @!P1 IMAD.SHL.U32 R5, R218, 0x8, RZ ;  /* 0x00000008da059824 */ /* 0x000fe200078e00ff */
[----:B------:R0:W5:Y:S01]  /*9150*/  @!P0 LD.E.128 R36, desc[UR38][R2.64] ;  /* 0x0000002602248980 */ /* 0x000162000c101d00 */
[----:B------:R-:W-:Y:S01]  /*9160*/  @!P2 IMAD.SHL.U32 R21, R219, 0x8, RZ ;  /* 0x00000008db15a824 */ /* 0x000fe200078e00ff */
[----:B------:R-:W-:Y:S02]  /*9170*/  CS2R R30, SRZ ;  /* 0x00000000001e7805 */ /* 0x000fe4000001ff00 */
[----:B------:R-:W-:Y:S01]  /*9180*/  CS2R R28, SRZ ;  /* 0x00000000001c7805 */ /* 0x000fe2000001ff00 */
[--C-:B------:R-:W-:Y:S01]  /*9190*/  @!P1 IMAD.WIDE R6, R5, 0x2, R12.reuse ;  /* 0x0000000205069825 */ /* 0x100fe200078e020c */
[----:B------:R-:W-:Y:S02]  /*91a0*/  CS2R R46, SRZ ;  /* 0x00000000002e7805 */ /* 0x000fe4000001ff00 */
[----:B------:R-:W-:Y:S02]  /*91b0*/  CS2R R44, SRZ ;  /* 0x00000000002c7805 */ /* 0x000fe4000001ff00 */
[----:B------:R-:W-:Y:S01]  /*91c0*/  CS2R R34, SRZ ;  /* 0x0000000000227805 */ /* 0x000fe2000001ff00 */
[----:B------:R-:W-:Y:S01]  /*91d0*/  @!P2 IMAD.WIDE R14, R21, 0x2, R12 ;  /* 0x00000002150ea825 */ /* 0x000fe200078e020c */
[----:B------:R-:W-:Y:S01]  /*91e0*/  CS2R R32, SRZ ;  /* 0x0000000000207805 */ /* 0x000fe2000001ff00 */
[----:B------:R1:W5:Y:S02]  /*91f0*/  @!P1 LD.E.128 R40, desc[UR38][R6.64] ;  /* 0x0000002606289980 */ /* 0x000364000c101d00 */
[----:B------:R-:W-:-:S02]  /*9200*/  @!P1 IMAD.WIDE R12, R5, 0x2, R48 ;  /* 0x00000002050c9825 */ /* 0x000fc400078e0230 */
[----:B------:R1:W5:Y:S02]  /*9210*/  @!P2 LD.E.128 R44, desc[UR38][R14.64] ;  /* 0x000000260e2ca980 */ /* 0x000364000c101d00 */
[--C-:B------:R-:W-:Y:S02]  /*9220*/  @!P2 IMAD.WIDE R20, R21, 0x2, R48.reuse ;  /* 0x000000021514a825 */ /* 0x100fe400078e0230 */
[----:B------:R1:W5:Y:S02]  /*9230*/  @!P1 LD.E.128 R28, desc[UR38][R12.64] ;  /* 0x000000260c1c9980 */ /* 0x000364000c101d00 */
[----:B0-----:R-:W-:Y:S02]  /*9240*/  @!P0 IMAD.WIDE R2, R18, 0x2, R48 ;  /* 0x0000000212028825 */ /* 0x001fe400078e0230 */
[----:B------:R1:W5:Y:S04]  /*9250*/  @!P2 LD.E.128 R32, desc[UR38][R20.64] ;  /* 0x000000261420a980 */ /* 0x000368000c101d00 */
[----:B------:R1:W5:Y:S02]  /*9260*/  @!P0 LD.E.128 R24, desc[UR38][R2.64] ;  /* 0x0000002602188980 */ /* 0x000364000c101d00 */
.L_x_4930:
[----:B------:R-:W-:Y:S05]  /*9270*/  BSYNC B1 ;  /* 0x0000000000017941 */ /* 0x000fea0003800000 */
.L_x_4929:
[----:B-1---5:R-:W-:Y:S01]  /*9280*/  IMAD.MOV.U32 R6, RZ, RZ, R45 ;  /* 0x000000ffff067224 */ /* 0x022fe200078e002d */
[----:B------:R-:W-:Y:S01]  /*9290*/  UMOV UR4, 0xffffffff ;  /* 0xffffffff00047882 */ /* 0x000fe20000000000 */
[----:B------:R-:W-:Y:S02]  /*92a0*/  IMAD.MOV.U32 R2, RZ, RZ, R46 ;  /* 0x000000ffff027224 */ /* 0x000fe400078e002e */
        /* <DEDUP_REMOVED lines=48> */
[----:B------:R0:W1:Y:S04]  /*95b0*/  SHFL.IDX PT, R3, R4, 0x1, 0x1c1f ;  /* 0x003c1f0004037f89 */ /* 0x00006800000e0000 */
[----:B------:R0:W2:Y:S04]  /*95c0*/  SHFL.IDX PT, R2, R0, 0x1, 0x1c1f ;  /* 0x003c1f0000027f89 */ /* 0x0000a800000e0000 */
[----:B------:R0:W3:Y:S04]  /*95d0*/  SHFL.IDX PT, R5, R9, 0x1, 0x1c1f ;  /* 0x003c1f0009057f89 */ /* 0x0000e800000e0000 */
[----:B------:R0:W4:Y:S02]  /*95e0*/  SHFL.IDX PT, R14, R8, 0x1, 0x1c1f ;  /* 0x003c1f00080e7f89 */ /* 0x00012400000e0000 */
.L_x_5214:
[----:B------:R-:W-:Y:S01]  /*95f0*/  VIADD R10, R10, 0x40 ;  /* 0x000000400a0a7836 */ /* 0x000fe20000000000 */
[----:B------:R-:W-:Y:S01]  /*9600*/  BSSY B1, `(.L_x_4932) ;  /* 0x0000030000017945 */ /* 0x000fe20003800000 */
[----:B----4-:R-:W-:Y:S01]  /*9610*/  IMAD.MOV.U32 R20, RZ, RZ, R14 ;  /* 0x000000ffff147224 */ /* 0x010fe200078e000e */
[----:B0-----:R-:W-:Y:S01]  /*9620*/  CS2R R8, SRZ ;  /* 0x0000000000087805 */ /* 0x001fe2000001ff00 */
[----:B---3--:R-:W-:Y:S01]  /*9630*/  IMAD.MOV.U32 R21, RZ, RZ, R5 ;  /* 0x000000ffff157224 */ /* 0x008fe200078e0005 */
        /* <DEDUP_REMOVED lines=22> */
[----:B------:R-:W-:Y:S01]  /*97a0*/  CS2R R10, SRZ ;  /* 0x00000000000a7805 */ /* 0x000fe2000001ff00 */
[----:B-12---:R-:W-:-:S04]  /*97b0*/  @!P0 IMAD.WIDE R4, R18, 0x2, R2 ;  /* 0x0000000212048825 */ /* 0x006fc800078e0202 */
[----:B------:R-:W-:Y:S01]  /*97c0*/  @!P1 IMAD.SHL.U32 R7, R218, 0x8, RZ ;  /* 0x00000008da079824 */ /* 0x000fe200078e00ff */
[----:B------:R0:W5:Y:S01]  /*97d0*/  @!P0 LD.E.128 R12, desc[UR38][R4.64] ;  /* 0x00000026040c8980 */ /* 0x000162000c101d00 */
[----:B------:R-:W-:Y:S01]  /*97e0*/  @!P2 IMAD.SHL.U32 R65, R219, 0x8, RZ ;  /* 0x00000008db41a824 */ /* 0x000fe200078e00ff */
[----:B------:R-:W-:Y:S01]  /*97f0*/  CS2R R8, SRZ ;  /* 0x0000000000087805 */ /* 0x000fe2000001ff00 */
[--C-:B------:R-:W-:Y:S01]  /*9800*/  @!P1 IMAD.WIDE R60, R7, 0x2, R2.reuse ;  /* 0x00000002073c9825 */ /* 0x100fe200078e0202 */
[----:B------:R-:W-:Y:S02]  /*9810*/  CS2R R54, SRZ ;  /* 0x0000000000367805 */ /* 0x000fe4000001ff00 */
[----:B------:R-:W-:Y:S02]  /*9820*/  CS2R R52, SRZ ;  /* 0x0000000000347805 */ /* 0x000fe4000001ff00 */
[----:B------:R-:W-:Y:S01]  /*9830*/  CS2R R50, SRZ ;  /* 0x0000000000327805 */ /* 0x000fe2000001ff00 */
[----:B------:R-:W-:Y:S01]  /*9840*/  @!P2 IMAD.WIDE R62, R65, 0x2, R2 ;  /* 0x00000002413ea825 */ /* 0x000fe200078e0202 */
[----:B------:R-:W-:Y:S01]  /*9850*/  CS2R R48, SRZ ;  /* 0x0000000000307805 */ /* 0x000fe2000001ff00 */
[----:B------:R3:W5:Y:S01]  /*9860*/  @!P1 LD.E.128 R8, desc[UR38][R60.64] ;  /* 0x000000263c089980 */ /* 0x000762000c101d00 */
[----:B0-----:R-:W-:Y:S01]  /*9870*/  CS2R R4, SRZ ;  /* 0x0000000000047805 */ /* 0x001fe2000001ff00 */
[----:B------:R-:W-:Y:S01]  /*9880*/  @!P1 IMAD.WIDE R2, R7, 0x2, R20 ;  /* 0x0000000207029825 */ /* 0x000fe200078e0214 */
[----:B------:R-:W-:-:S03]  /*9890*/  CS2R R6, SRZ ;  /* 0x0000000000067805 */ /* 0x000fc6000001ff00 */
[--C-:B------:R-:W-:Y:S01]  /*98a0*/  @!P2 IMAD.WIDE R64, R65, 0x2, R20.reuse ;  /* 0x000000024140a825 */ /* 0x100fe200078e0214 */
[----:B------:R3:W5:Y:S03]  /*98b0*/  @!P1 LD.E.128 R52, desc[UR38][R2.64] ;  /* 0x0000002602349980 */ /* 0x000766000c101d00 */
[----:B------:R-:W-:Y:S01]  /*98c0*/  @!P0 IMAD.WIDE R20, R18, 0x2, R20 ;  /* 0x0000000212148825 */ /* 0x000fe200078e0214 */
[----:B------:R3:W5:Y:S04]  /*98d0*/  @!P2 LD.E.128 R4, desc[UR38][R62.64] ;  /* 0x000000263e04a980 */ /* 0x000768000c101d00 */
[----:B------:R3:W5:Y:S04]  /*98e0*/  @!P0 LD.E.128 R56, desc[UR38][R20.64] ;  /* 0x0000002614388980 */ /* 0x000768000c101d00 */
[----:B------:R3:W5:Y:S02]  /*98f0*/  @!P2 LD.E.128 R48, desc[UR38][R64.64] ;  /* 0x000000264030a980 */ /* 0x000764000c101d00 */
.L_x_4933:
[----:B------:R-:W-:Y:S05]  /*9900*/  BSYNC B1 ;  /* 0x0000000000017941 */ /* 0x000fea0003800000 */
.L_x_4932:
[----:B------:R-:W-:Y:S01]  /*9910*/  R2UR UR5, R216 ;  /* 0x00000000d80572ca */ /* 0x000fe200000e0000 */
[----:B---3-5:R-:W-:Y:S02]  /*9920*/  IMAD.MOV.U32 R21, RZ, RZ, R10 ;  /* 0x000000ffff157224 */ /* 0x028fe400078e000a */
        /* <DEDUP_REMOVED lines=9> */
[----:B------:R-:W-:Y:S01]  /*99c0*/  ULEA.HI UR4, UR5, UR5, URZ, 0x1 ;  /* 0x0000000505047291 */ /* 0x000fe2000f8f083f */
[----:B------:R-:W-:Y:S01]  /*99d0*/  PRMT R91, R63, 0x7610, R91 ;  /* 0x000076103f5b7816 */ /* 0x000fe2000000005b */
[----:B------:R-:W-:Y:S01]  /*99e0*/  IMAD.MOV.U32 R21, RZ, RZ, R12 ;  /* 0x000000ffff157224 */ /* 0x000fe200078e000c */
[----:B------:R-:W-:Y:S01]  /*99f0*/  PRMT R76, R61, 0x7610, R76 ;  /* 0x000076103d4c7816 */ /* 0x000fe2000000004c */
[----:B------:R-:W-:Y:S01]  /*9a00*/  ULOP3.LUT UR4, UR4, 0xfffffffe, URZ, 0xc0, !UPT ;  /* 0xfffffffe04047892 */ /* 0x000fe2000f8ec03f */
[----:B------:R-:W-:-:S02]  /*9a10*/  IMAD.MOV.U32 R62, RZ, RZ, R50 ;  /* 0x000000ffff3e7224 */ /* 0x000fc400078e0032 */
[----:B------:R-:W-:Y:S01]  /*9a20*/  IMAD.MOV.U32 R63, RZ, RZ, R51 ;  /* 0x000000ffff3f7224 */ /* 0x000fe200078e0033 */
[----:B------:R-:W-:Y:S01]  /*9a30*/  UIADD3 UR4, UR5, -UR4, URZ ;  /* 0x8000000405047290 */ /* 0x000fe2000fffe03f */
[----:B------:R-:W-:Y:S01]  /*9a40*/  IMAD.MOV.U32 R61, RZ, RZ, R13 ;  /* 0x000000ffff3d7224 */ /* 0x000fe200078e000d */
        /* <DEDUP_REMOVED lines=11> */
[----:B------:R-:W-:Y:S01]  /*9b00*/  IMAD.U32 R90, RZ, RZ, UR60 ;  /* 0x0000003cff5a7e24 */ /* 0x000fe2000f8e00ff */
[----:B------:R-:W-:Y:S01]  /*9b10*/  PRMT R77, R63, 0x7610, R77 ;  /* 0x000076103f4d7816 */ /* 0x000fe2000000004d */
[----:B------:R-:W-:Y:S01]  /*9b20*/  IMAD.MOV.U32 R62, RZ, RZ, R53 ;  /* 0x000000ffff3e7224 */ /* 0x000fe200078e0035 */
[----:B------:R-:W0:Y:S01]  /*9b30*/  SYNCS.PHASECHK.TRANS64.TRYWAIT P0, [UR41+0x30800], R60 ;  /* 0x0308003cff0075a7 */ /* 0x000e220008000169 */
        /* <DEDUP_REMOVED lines=9> */
[----:B--2---:R-:W-:Y:S01]  /*9bd0*/  IMAD.MOV.U32 R2, RZ, RZ, R7 ;  /* 0x000000ffff027224 */ /* 0x004fe200078e0007 */
[----:B------:R-:W-:Y:S01]  /*9be0*/  ISETP.GE.AND P1, PT, R203, R90, PT ;  /* 0x0000005acb00720c */ /* 0x000fe20003f26270 */
[----:B-1----:R-:W-:Y:S01]  /*9bf0*/  IMAD.MOV.U32 R3, RZ, RZ, R4 ;  /* 0x000000ffff037224 */ /* 0x002fe200078e0004 */
[----:B------:R-:W-:Y:S01]  /*9c00*/  PRMT R79, R61, 0x7610, R79 ;  /* 0x000076103d4f7816 */ /* 0x000fe2000000004f */
[----:B------:R-:W-:Y:S01]  /*9c10*/  IMAD.MOV.U32 R20, RZ, RZ, R5 ;  /* 0x000000ffff147224 */ /* 0x000fe200078e0005 */
[----:B------:R-:W-:Y:S01]  /*9c20*/  PRMT R95, R64, 0x7610, R95 ;  /* 0x00007610405f7816 */ /* 0x000fe2000000005f */
[----:B------:R-:W-:-:S02]  /*9c30*/  IMAD.MOV.U32 R62, RZ, RZ, R56 ;  /* 0x000000ffff3e7224 */ /* 0x000fc400078e0038 */
[----:B------:R-:W-:Y:S01]  /*9c40*/  IMAD.MOV.U32 R63, RZ, RZ, R57 ;  /* 0x000000ffff3f7224 */ /* 0x000fe200078e0039 */
[----:B0-----:R-:W-:Y:S06]  /*9c50*/  @!P0 BRA `(.L_x_4934) ;  /* 0x0000019000cc8947 */ /* 0x001fec0003800000 */
.L_x_5215:
[----:B------:R-:W-:Y:S01]  /*9c60*/  BSSY B1, `(.L_x_4935) ;  /* 0x000014c000017945 */ /* 0x000fe20003800000 */
[----:B------:R-:W-:Y:S02]  /*9c70*/  PRMT R96, R62, 0x7610, R96 ;  /* 0x000076103e607816 */ /* 0x000fe40000000060 */
[----:B------:R-:W-:Y:S01]  /*9c80*/  PRMT R97, R63, 0x7610, R97 ;  /* 0x000076103f617816 */ /* 0x000fe20000000061 */
[----:B------:R-:W-:Y:S06]  /*9c90*/  @P1 BRA `(.L_x_4936) ;  /* 0x0000001400201947 */ /* 0x000fec0003800000 */
[----:B------:R-:W1:Y:S01]  /*9ca0*/  LDC R106, c[0x0][0x3f4] ;  /* 0x0000fd00ff6a7b82 */ /* 0x000e620000000800 */
[C---:B0-----:R-:W-:Y:S01]  /*9cb0*/  VIADD R61, R18.reuse, 0x20 ;  /* 0x00000020123d7836 */ /* 0x041fe20000000000 */
[----:B------:R-:W-:Y:S01]  /*9cc0*/  BSSY B2, `(.L_x_4937) ;  /* 0x0000071000027945 */ /* 0x000fe20003800000 */
[C---:B------:R-:W-:Y:S01]  /*9cd0*/  VIADD R63, R18.reuse, 0x40 ;  /* 0x00000040123f7836 */ /* 0x040fe20000000000 */
[-C--:B-1----:R-:W-:Y:S02]  /*9ce0*/  ISETP.GE.AND P0, PT, R18, R106.reuse, PT ;  /* 0x0000006a1200720c */ /* 0x082fe40003f06270 */
[-C--:B------:R-:W-:Y:S02]  /*9cf0*/  ISETP.GE.AND P1, PT, R61, R106.reuse, PT ;  /* 0x0000006a3d00720c */ /* 0x080fe40003f26270 */
[----:B------:R-:W-:-:S09]  /*9d00*/  ISETP.GE.AND P2, PT, R63, R106, PT ;  /* 0x0000006a3f00720c */ /* 0x000fd20003f46270 */
[----:B------:R-:W-:Y:S05]  /*9d10*/  @P0 BRA `(.L_x_4938) ;  /* 0x0000000400ac0947 */ /* 0x000fea0003800000 */
[----:B------:R-:W-:Y:S02]  /*9d20*/  LEA.HI R60, R106, R217, RZ, 0x1d ;  /* 0x000000d96a3c7211 */ /* 0x000fe400078fe8ff */
[----:B------:R-:W-:Y:S02]  /*9d30*/  LOP3.LUT R61, R212, 0x38, R18, 0xf8, !PT ;  /* 0x00000038d43d7812 */ /* 0x000fe400078ef812 */
[----:B------:R-:W-:Y:S02]  /*9d40*/  SHF.R.S32.HI R63, RZ, 0x1f, R60 ;  /* 0x0000001fff3f7819 */ /* 0x000fe4000001143c */
[----:B------:R-:W-:Y:S02]  /*9d50*/  SHF.R.U64 R120, R36, 0x10, R37 ;  /* 0x0000001024787819 */ /* 0x000fe40000001225 */
[----:B------:R-:W-:Y:S01]  /*9d60*/  LEA.HI R62, R63, R60, RZ, 0x3 ;  /* 0x0000003c3f3e7211 */ /* 0x000fe200078f18ff */
[----:B------:R-:W-:Y:S01]  /*9d70*/  IMAD.SHL.U32 R63, R60, 0x8, RZ ;  /* 0x000000083c3f7824 */ /* 0x000fe200078e00ff */
[----:B------:R-:W-:-:S02]  /*9d80*/  LOP3.LUT R60, R61, R214, RZ, 0x3c, !PT ;  /* 0x000000d63d3c7212 */ /* 0x000fc400078e3cff */
[----:B------:R-:W-:Y:S01]  /*9d90*/  SHF.R.U64 R24, R24, 0x10, R25 ;  /* 0x0000001018187819 */ /* 0x000fe20000001219 */
[----:B------:R-:W-:Y:S01]  /*9da0*/  IMAD.SHL.U32 R62, R62, 0x400, RZ ;  /* 0x000004003e3e7824 */ /* 0x000fe200078e00ff */
[----:B------:R-:W-:Y:S01]  /*9db0*/  LOP3.LUT R63, R212, 0x38, R63, 0xf8, !PT ;  /* 0x00000038d43f7812 */ /* 0x000fe200078ef83f */
[----:B------:R-:W-:Y:S01]  /*9dc0*/  IMAD R60, R213, 0x200, R60 ;  /* 0x00000200d53c7824 */ /* 0x000fe200078e023c */
[----:B------:R-:W-:Y:S02]  /*9dd0*/  SHF.R.U64 R36, R38, 0x10, R39 ;  /* 0x0000001026247819 */ /* 0x000fe40000001227 */
[----:B------:R-:W-:Y:S02]  /*9de0*/  LOP3.LUT R62, R62, 0x7fffe000, RZ, 0xc0, !PT ;  /* 0x7fffe0003e3e7812 */ /* 0x000fe400078ec0ff */
[----:B------:R-:W-:Y:S02]  /*9df0*/  LOP3.LUT R63, R63, R214, RZ, 0x3c, !PT ;  /* 0x000000d63f3f7212 */ /* 0x000fe400078e3cff */
[----:B------:R-:W-:Y:S01]  /*9e00*/  LEA R107, R60, UR41, 0x1 ;  /* 0x000000293c6b7c11 */ /* 0x000fe2000f8e08ff */
[----:B------:R-:W-:Y:S01]  /*9e10*/  IMAD R62, R213, 0x200, R62 ;  /* 0x00000200d53e7824 */ /* 0x000fe200078e023e */
[----:B------:R-:W-:-:S02]  /*9e20*/  SHF.R.U32.HI R25, RZ, 0x10, R25 ;  /* 0x00000010ff197819 */ /* 0x000fc40000011619 */
[----:B------:R-:W-:Y:S01]  /*9e30*/  SHF.R.U64 R118, R26, 0x10, R27 ;  /* 0x000000101a767819 */ /* 0x000fe2000000121b */
[----:B------:R-:W-:Y:S01]  /*9e40*/  IMAD.IADD R108, R62, 0x1, R63 ;  /* 0x000000013e6c7824 */ /* 0x000fe200078e023f */
[----:B------:R-:W-:Y:S01]  /*9e50*/  PRMT R111, R111, 0x5410, R120 ;  /* 0x000054106f6f7816 */ /* 0x000fe20000000078 */
[----:B------:R-:W0:Y:S01]  /*9e60*/  LDS.128 R60, [R107+0x12400] ;  /* 0x012400006b3c7984 */ /* 0x000e220000000c00 */
[----:B------:R-:W-:Y:S02]  /*9e70*/  PRMT R115, R115, 0x5410, R24 ;  /* 0x0000541073737816 */ /* 0x000fe40000000018 */
[----:B------:R-:W-:Y:S02]  /*9e80*/  LEA R108, R108, UR41, 0x1 ;  /* 0x000000296c6c7c11 */ /* 0x000fe4000f8e08ff */
[----:B------:R-:W-:Y:S01]  /*9e90*/  SHF.R.U32.HI R39, RZ, 0x10, R39 ;  /* 0x00000010ff277819 */ /* 0x000fe20000011627 */
[----:B------:R-:W-:Y:S01]  /*9ea0*/  IMAD.U32 R119, R115, 0x10000, RZ ;  /* 0x0001000073777824 */ /* 0x000fe200078e00ff */
[----:B------:R-:W-:Y:S01]  /*9eb0*/  SHF.R.U32.HI R27, RZ, 0x10, R27 ;  /* 0x00000010ff1b7819 */ /* 0x000fe2000001161b */
[----:B------:R-:W1:Y:S01]  /*9ec0*/  LDS.128 R64, [R108+0x12400] ;  /* 0x012400006c407984 */ /* 0x000e620000000c00 */
[----:B------:R-:W-:-:S02]  /*9ed0*/  SHF.R.U32.HI R37, RZ, 0x10, R37 ;  /* 0x00000010ff257819 */ /* 0x000fc40000011625 */
[----:B------:R-:W-:Y:S02]  /*9ee0*/  PRMT R116, R116, 0x5410, R25 ;  /* 0x0000541074747816 */ /* 0x000fe40000000019 */
[----:B------:R-:W-:Y:S01]  /*9ef0*/  PRMT R118, R113, 0x5410, R118 ;  /* 0x0000541071767816 */ /* 0x000fe20000000076 */
[----:B------:R-:W-:Y:S01]  /*9f00*/  IMAD.U32 R113, R111, 0x10000, RZ ;  /* 0x000100006f717824 */ /* 0x000fe200078e00ff */
        /* <DEDUP_REMOVED lines=43> */
[C---:B------:R-:W-:Y:S01]  /*a1c0*/  FFMA.FTZ R112, R25.reuse, R24, -R26 ;  /* 0x0000001819707223 */ /* 0x040fe2000001081a */
        /* <DEDUP_REMOVED lines=14> */
[CC--:B------:R-:W-:Y:S01]  /*a2b0*/  FMUL.FTZ R27, R65.reuse, R118.reuse ;  /* 0x00000076411b7220 */ /* 0x0c0fe20000410000 */
[----:B------:R-:W-:Y:S01]  /*a2c0*/  FMUL.FTZ R39, R66, R37 ;  /* 0x0000002542277220 */ /* 0x000fe20000410000 */
[----:B------:R-:W-:Y:S01]  /*a2d0*/  FMUL.FTZ R65, R65, R117 ;  /* 0x0000007541417220 */ /* 0x000fe20000410000 */
[----:B------:R-:W-:Y:S01]  /*a2e0*/  F2FP.BF16.F32.PACK_AB R24, R112, R121 ;  /* 0x000000797018723e */ /* 0x000fe200000010ff */
        /* <DEDUP_REMOVED lines=14> */
.L_x_4938:
[----:B------:R-:W-:Y:S05]  /*a3d0*/  BSYNC B2 ;  /* 0x0000000000027941 */ /* 0x000fea0003800000 */
.L_x_4937:
[----:B------:R-:W-:Y:S04]  /*a3e0*/  BSSY B2, `(.L_x_4939) ;  /* 0x000006a000027945 */ /* 0x000fe80003800000 */
[----:B------:R-:W-:Y:S05]  /*a3f0*/  @P1 BRA `(.L_x_4940) ;  /* 0x0000000400a01947 */ /* 0x000fea0003800000 */
[----:B0-----:R-:W2:Y:S01]  /*a400*/  LDL R107, [R1+0x290] ;  /* 0x00029000016b7983 */ /* 0x001ea20000100800 */
[----:B------:R-:W-:Y:S02]  /*a410*/  LEA.HI R24, R106, R218, RZ, 0x1d ;  /* 0x000000da6a187211 */ /* 0x000fe400078fe8ff */
[--C-:B------:R-:W-:Y:S02]  /*a420*/  SHF.R.U64 R63, R40, 0x10, R41.reuse ;  /* 0x00000010283f7819 */ /* 0x100fe40000001229 */
[----:B------:R-:W-:Y:S02]  /*a430*/  SHF.R.S32.HI R25, RZ, 0x1f, R24 ;  /* 0x0000001fff197819 */ /* 0x000fe40000011418 */
[----:B------:R-:W-:Y:S02]  /*a440*/  SHF.R.U32.HI R40, RZ, 0x10, R41 ;  /* 0x00000010ff287819 */ /* 0x000fe40000011629 */
[----:B------:R-:W-:Y:S01]  /*a450*/  LEA.HI R26, R25, R24, RZ, 0x3 ;  /* 0x00000018191a7211 */ /* 0x000fe200078f18ff */
[----:B------:R-:W-:Y:S01]  /*a460*/  IMAD.SHL.U32 R25, R24, 0x8, RZ ;  /* 0x0000000818197824 */ /* 0x000fe200078e00ff */
[----:B------:R-:W-:-:S02]  /*a470*/  SHF.R.U64 R41, R28, 0x10, R29 ;  /* 0x000000101c297819 */ /* 0x000fc4000000121d */
[----:B------:R-:W-:Y:S01]  /*a480*/  SHF.R.U32.HI R28, RZ, 0x10, R29 ;  /* 0x00000010ff1c7819 */ /* 0x000fe2000001161d */
[----:B------:R-:W-:Y:S01]  /*a490*/  IMAD.SHL.U32 R26, R26, 0x400, RZ ;  /* 0x000004001a1a7824 */ /* 0x000fe200078e00ff */
[----:B------:R-:W-:Y:S02]  /*a4a0*/  LOP3.LUT R25, R212, 0x38, R25, 0xf8, !PT ;  /* 0x00000038d4197812 */ /* 0x000fe400078ef819 */
[----:B------:R-:W-:Y:S02]  /*a4b0*/  SHF.R.U64 R61, R42, 0x10, R43 ;  /* 0x000000102a3d7819 */ /* 0x000fe4000000122b */
[----:B------:R-:W-:Y:S02]  /*a4c0*/  LOP3.LUT R26, R26, 0x7fffe000, RZ, 0xc0, !PT ;  /* 0x7fffe0001a1a7812 */ /* 0x000fe400078ec0ff */
[----:B------:R-:W-:Y:S02]  /*a4d0*/  LOP3.LUT R25, R25, R214, RZ, 0x3c, !PT ;  /* 0x000000d619197212 */ /* 0x000fe400078e3cff */
[----:B------:R-:W-:Y:S01]  /*a4e0*/  PRMT R100, R100, 0x5410, R63 ;  /* 0x0000541064647816 */ /* 0x000fe2000000003f */
[----:B------:R-:W-:Y:S01]  /*a4f0*/  IMAD R26, R213, 0x200, R26 ;  /* 0x00000200d51a7824 */ /* 0x000fe200078e021a */
[----:B------:R-:W-:-:S02]  /*a500*/  PRMT R104, R104, 0x5410, R41 ;  /* 0x0000541068687816 */ /* 0x000fc40000000029 */
[----:B------:R-:W-:Y:S01]  /*a510*/  SHF.R.U64 R29, R30, 0x10, R31 ;  /* 0x000000101e1d7819 */ /* 0x000fe2000000121f */
[----:B------:R-:W-:Y:S01]  /*a520*/  IMAD.IADD R60, R26, 0x1, R25 ;  /* 0x000000011a3c7824 */ /* 0x000fe200078e0219 */
[----:B------:R-:W-:Y:S01]  /*a530*/  PRMT R105, R105, 0x5410, R28 ;  /* 0x0000541069697816 */ /* 0x000fe2000000001c */
[----:B------:R-:W-:Y:S01]  /*a540*/  IMAD.U32 R63, R104, 0x10000, RZ ;  /* 0x00010000683f7824 */ /* 0x000fe200078e00ff */
[----:B------:R-:W-:Y:S02]  /*a550*/  SHF.R.U32.HI R30, RZ, 0x10, R31 ;  /* 0x00000010ff1e7819 */ /* 0x000fe4000001161f */
[----:B------:R-:W-:Y:S01]  /*a560*/  LEA R60, R60, UR41, 0x1 ;  /* 0x000000293c3c7c11 */ /* 0x000fe2000f8e08ff */
[----:B------:R-:W-:Y:S01]  /*a570*/  IMAD.U32 R62, R105, 0x10000, RZ ;  /* 0x00010000693e7824 */ /* 0x000fe200078e00ff */
[----:B------:R-:W-:Y:S02]  /*a580*/  PRMT R101, R101, 0x5410, R40 ;  /* 0x0000541065657816 */ /* 0x000fe40000000028 */
[----:B------:R-:W-:Y:S01]  /*a590*/  PRMT R98, R98, 0x5410, R61 ;  /* 0x0000541062627816 */ /* 0x000fe2000000003d */
[----:B------:R-:W0:Y:S01]  /*a5a0*/  LDS.128 R36, [R60+0x12400] ;  /* 0x012400003c247984 */ /* 0x000e220000000c00 */
[----:B------:R-:W-:Y:S01]  /*a5b0*/  SHF.R.U32.HI R42, RZ, 0x10, R43 ;  /* 0x00000010ff2a7819 */ /* 0x000fe2000001162b */
[----:B------:R-:W-:Y:S01]  /*a5c0*/  IMAD.U32 R61, R100, 0x10000, RZ ;  /* 0x00010000643d7824 */ /* 0x000fe200078e00ff */
[----:B------:R-:W-:-:S02]  /*a5d0*/  PRMT R103, R103, 0x5410, R30 ;  /* 0x0000541067677816 */ /* 0x000fc4000000001e */
        /* <DEDUP_REMOVED lines=74> */
.L_x_4940:
[----:B------:R-:W-:Y:S05]  /*aa80*/  BSYNC B2 ;  /* 0x0000000000027941 */ /* 0x000fea0003800000 */
.L_x_4939:
[----:B------:R-:W-:Y:S05]  /*aa90*/  @P2 BRA `(.L_x_4936) ;  /* 0x0000000400a02947 */ /* 0x000fea0003800000 */
[----:B-1----:R-:W2:Y:S01]  /*aaa0*/  LDL R60, [R1+0x288] ;  /* 0x00028800013c7983 */ /* 0x002ea20000100800 */
[----:B------:R-:W-:Y:S02]  /*aab0*/  LEA.HI R106, R106, R219, RZ, 0x1d ;  /* 0x000000db6a6a7211 */ /* 0x000fe400078fe8ff */
[----:B0-----:R-:W-:Y:S02]  /*aac0*/  SHF.R.U64 R38, R32, 0x10, R33 ;  /* 0x0000001020267819 */ /* 0x001fe40000001221 */
[----:B------:R-:W-:Y:S02]  /*aad0*/  SHF.R.S32.HI R25, RZ, 0x1f, R106 ;  /* 0x0000001fff197819 */ /* 0x000fe4000001146a */
[----:B------:R-:W-:Y:S02]  /*aae0*/  SHF.R.U64 R42, R44, 0x10, R45 ;  /* 0x000000102c2a7819 */ /* 0x000fe4000000122d */
[----:B------:R-:W-:Y:S01]  /*aaf0*/  LEA.HI R24, R25, R106, RZ, 0x3 ;  /* 0x0000006a19187211 */ /* 0x000fe200078f18ff */
[----:B------:R-:W-:Y:S01]  /*ab00*/  IMAD.SHL.U32 R25, R106, 0x8, RZ ;  /* 0x000000086a197824 */ /* 0x000fe200078e00ff */
[----:B------:R-:W-:-:S02]  /*ab10*/  PRMT R87, R87, 0x5410, R38 ;  /* 0x0000541057577816 */ /* 0x000fc40000000026 */
[----:B------:R-:W-:Y:S01]  /*ab20*/  PRMT R83, R83, 0x5410, R42 ;  /* 0x0000541053537816 */ /* 0x000fe2000000002a */
[----:B------:R-:W-:Y:S01]  /*ab30*/  IMAD.SHL.U32 R24, R24, 0x400, RZ ;  /* 0x0000040018187824 */ /* 0x000fe200078e00ff */
[----:B------:R-:W-:Y:S01]  /*ab40*/  LOP3.LUT R25, R212, 0x38, R25, 0xf8, !PT ;  /* 0x00000038d4197812 */ /* 0x000fe200078ef819 */
[----:B------:R-:W-:Y:S01]  /*ab50*/  IMAD.U32 R42, R87, 0x10000, RZ ;  /* 0x00010000572a7824 */ /* 0x000fe200078e00ff */
[----:B------:R-:W-:Y:S01]  /*ab60*/  SHF.R.U32.HI R45, RZ, 0x10, R45 ;  /* 0x00000010ff2d7819 */ /* 0x000fe2000001162d */
[----:B------:R-:W-:Y:S01]  /*ab70*/  IMAD.U32 R41, R83, 0x10000, RZ ;  /* 0x0001000053297824 */ /* 0x000fe200078e00ff */
[----:B------:R-:W-:Y:S02]  /*ab80*/  LOP3.LUT R24, R24, 0x7fffe000, RZ, 0xc0, !PT ;  /* 0x7fffe00018187812 */ /* 0x000fe400078ec0ff */
[----:B------:R-:W-:Y:S02]  /*ab90*/  LOP3.LUT R25, R25, R214, RZ, 0x3c, !PT ;  /* 0x000000d619197212 */ /* 0x000fe400078e3cff */
[----:B------:R-:W-:Y:S01]  /*aba0*/  SHF.R.U64 R40, R46, 0x10, R47 ;  /* 0x000000102e287819 */ /* 0x000fe2000000122f */
[----:B------:R-:W-:Y:S01]  /*abb0*/  IMAD R24, R213, 0x200, R24 ;  /* 0x00000200d5187824 */ /* 0x000fe200078e0218 */
[----:B------:R-:W-:-:S02]  /*abc0*/  SHF.R.U64 R32, R34, 0x10, R35 ;  /* 0x0000001022207819 */ /* 0x000fc40000001223 */
[----:B------:R-:W-:Y:S01]  /*abd0*/  SHF.R.U32.HI R47, RZ, 0x10, R47 ;  /* 0x00000010ff2f7819 */ /* 0x000fe2000001162f */
[----:B------:R-:W-:Y:S01]  /*abe0*/  IMAD.IADD R28, R24, 0x1, R25 ;  /* 0x00000001181c7824 */ /* 0x000fe200078e0219 */
[----:B------:R-:W-:Y:S02]  /*abf0*/  SHF.R.U32.HI R33, RZ, 0x10, R33 ;  /* 0x00000010ff217819 */ /* 0x000fe40000011621 */
[----:B------:R-:W-:Y:S02]  /*ac00*/  SHF.R.U32.HI R35, RZ, 0x10, R35 ;  /* 0x00000010ff237819 */ /* 0x000fe40000011623 */
[----:B------:R-:W-:Y:S02]  /*ac10*/  LEA R36, R28, UR41, 0x1 ;  /* 0x000000291c247c11 */ /* 0x000fe4000f8e08ff */
[----:B------:R-:W-:Y:S02]  /*ac20*/  PRMT R84, R84, 0x5410, R45 ;  /* 0x0000541054547816 */ /* 0x000fe4000000002d */
[----:B------:R-:W-:Y:S01]  /*ac30*/  PRMT R85, R85, 0x5410, R32 ;  /* 0x0000541055557816 */ /* 0x000fe20000000020 */
[----:B------:R-:W0:Y:S01]  /*ac40*/  LDS.128 R28, [R36+0x12400] ;  /* 0x01240000241c7984 */ /* 0x000e220000000c00 */
[----:B------:R-:W-:-:S02]  /*ac50*/  PRMT R82, R82, 0x5410, R47 ;  /* 0x0000541052527816 */ /* 0x000fc4000000002f */
[----:B------:R-:W-:Y:S02]  /*ac60*/  PRMT R88, R88, 0x5410, R33 ;  /* 0x0000541058587816 */ /* 0x000fe40000000021 */
[----:B------:R-:W-:Y:S02]  /*ac70*/  PRMT R86, R86, 0x5410, R35 ;  /* 0x0000541056567816 */ /* 0x000fe40000000023 */
[----:B------:R-:W-:Y:S01]  /*ac80*/  PRMT R81, R81, 0x5410, R40 ;  /* 0x0000541051517816 */ /* 0x000fe20000000028 */
        /* <DEDUP_REMOVED lines=14> */
[C---:B------:R-:W-:Y:S01]  /*ad70*/  IMAD.U32 R39, R30.reuse, 0x10000, RZ ;  /* 0x000100001e277824 */ /* 0x040fe200078e00ff */
[----:B------:R-:W-:Y:S01]  /*ad80*/  LOP3.LUT R30, R30, 0xffff0000, RZ, 0xc0, !PT ;  /* 0xffff00001e1e7812 */ /* 0x000fe200078ec0ff */
[----:B------:R-:W-:Y:S01]  /*ad90*/  FMUL.FTZ R38, R38, R37 ;  /* 0x0000002526267220 */ /* 0x000fe20000410000 */
        /* <DEDUP_REMOVED lines=8> */
[----:B------:R-:W-:Y:S01]  /*ae20*/  FFMA.FTZ R47, R32, R42, R47 ;  /* 0x0000002a202f7223 */ /* 0x000fe2000001002f */
[----:B------:R-:W-:Y:S02]  /*ae30*/  IMAD.U32 R32, R82, 0x10000, RZ ;  /* 0x0001000052207824 */ /* 0x000fe400078e00ff */
[----:B------:R-:W-:Y:S01]  /*ae40*/  FFMA.FTZ R44, R33, R37, -R44 ;  /* 0x00000025212c7223 */ /* 0x000fe2000001082c */
[C---:B------:R-:W-:Y:S01]  /*ae50*/  FMUL.FTZ R42, R40.reuse, R41 ;  /* 0x00000029282a7220 */ /* 0x040fe20000410000 */
[----:B------:R-:W-:Y:S02]  /*ae60*/  IMAD.U32 R35, R27, 0x10000, RZ ;  /* 0x000100001b237824 */ /* 0x000fe400078e00ff */
[-C--:B------:R-:W-:Y:S01]  /*ae70*/  FMUL.FTZ R40, R40, R32.reuse ;  /* 0x0000002028287220 */ /* 0x080fe20000410000 */
[----:B------:R-:W-:Y:S01]  /*ae80*/  FFMA.FTZ R43, R33, R43, R38 ;  /* 0x0000002b212b7223 */ /* 0x000fe20000010026 */
[C---:B------:R-:W-:Y:S01]  /*ae90*/  FMUL.FTZ R33, R28.reuse, R87 ;  /* 0x000000571c217220 */ /* 0x040fe20000410000 */
[C---:B------:R-:W-:Y:S01]  /*aea0*/  FFMA.FTZ R37, R35.reuse, R32, -R42 ;  /* 0x0000002023257223 */ /* 0x040fe2000001082a */
[----:B------:R-:W-:Y:S01]  /*aeb0*/  FFMA.FTZ R41, R35, R41, R40 ;  /* 0x0000002923297223 */ /* 0x000fe20000010028 */
[----:B------:R-:W-:Y:S01]  /*aec0*/  FMUL.FTZ R35, R28, R83 ;  /* 0x000000531c237220 */ /* 0x000fe20000410000 */
[----:B------:R-:W-:-:S02]  /*aed0*/  IMAD.U32 R32, R85, 0x10000, RZ ;  /* 0x0001000055207824 */ /* 0x000fc400078e00ff */
[----:B------:R-:W-:Y:S01]  /*aee0*/  FFMA.FTZ R38, R24, R83, -R33 ;  /* 0x0000005318267223 */ /* 0x000fe20000010821 */
[----:B------:R-:W-:Y:S02]  /*aef0*/  IMAD.U32 R34, R26, 0x10000, RZ ;  /* 0x000100001a227824 */ /* 0x000fe400078e00ff */
[----:B------:R-:W-:Y:S01]  /*af00*/  FFMA.FTZ R40, R24, R87, R35 ;  /* 0x0000005718287223 */ /* 0x000fe20000010023 */
[----:B------:R-:W-:Y:S02]  /*af10*/  IMAD.U32 R28, R81, 0x10000, RZ ;  /* 0x00010000511c7824 */ /* 0x000fe400078e00ff */
[C---:B------:R-:W-:Y:S01]  /*af20*/  FMUL.FTZ R42, R29.reuse, R88 ;  /* 0x000000581d2a7220 */ /* 0x040fe20000410000 */
[----:B------:R-:W-:Y:S01]  /*af30*/  FMUL.FTZ R33, R29, R84 ;  /* 0x000000541d217220 */ /* 0x000fe20000410000 */
[----:B------:R-:W-:Y:S01]  /*af40*/  FMUL.FTZ R35, R39, R32 ;  /* 0x0000002027237220 */ /* 0x000fe20000410000 */
[----:B------:R-:W-:Y:S01]  /*af50*/  LOP3.LUT R85, R85, 0xffff0000, RZ, 0xc0, !PT ;  /* 0xffff000055557812 */ /* 0x000fe200078ec0ff */
[C---:B------:R-:W-:Y:S01]  /*af60*/  FFMA.FTZ R29, R25.reuse, R84, -R42 ;  /* 0x00000054191d7223 */ /* 0x040fe2000001082a */
[----:B------:R-:W-:Y:S01]  /*af70*/  LOP3.LUT R86, R86, 0xffff0000, RZ, 0xc0, !PT ;  /* 0xffff000056567812 */ /* 0x000fe200078ec0ff */
        /* <DEDUP_REMOVED lines=8> */
[C---:B------:R-:W-:Y:S01]  /*b000*/  FMUL.FTZ R28, R31.reuse, R86 ;  /* 0x000000561f1c7220 */ /* 0x040fe20000410000 */
[-C--:B------:R-:W-:Y:S01]  /*b010*/  FMUL.FTZ R24, R30, R81.reuse ;  /* 0x000000511e187220 */ /* 0x080fe20000410000 */
[----:B------:R-:W-:Y:S01]  /*b020*/  FMUL.FTZ R31, R31, R82 ;  /* 0x000000521f1f7220 */ /* 0x000fe20000410000 */
        /* <DEDUP_REMOVED lines=15> */
.L_x_4936:
[----:B------:R-:W-:Y:S05]  /*b120*/  BSYNC B1 ;  /* 0x0000000000017941 */ /* 0x000fea0003800000 */
.L_x_4935:
[----:B------:R-:W-:-:S13]  /*b130*/  ISETP.GE.AND P0, PT, R225, R90, PT ;  /* 0x0000005ae100720c */ /* 0x000fda0003f06270 */
[----:B------:R-:W-:Y:S05]  /*b140*/  @P0 BRA `(.L_x_4917) ;  /* 0x0000001400000947 */ /* 0x000fea0003800000 */
[----:B------:R-:W3:Y:S01]  /*b150*/  LDC R32, c[0x0][0x3f4] ;  /* 0x0000fd00ff207b82 */ /* 0x000ee20000000800 */
[C---:B012---:R-:W-:Y:S01]  /*b160*/  VIADD R25, R18.reuse, 0x20 ;  /* 0x0000002012197836 */ /* 0x047fe20000000000 */
[----:B------:R-:W-:Y:S01]  /*b170*/  BSSY B1, `(.L_x_4941) ;  /* 0x000006d000017945 */ /* 0x000fe20003800000 */
[C---:B------:R-:W-:Y:S01]  /*b180*/  VIADD R27, R18.reuse, 0x40 ;  /* 0x00000040121b7836 */ /* 0x040fe20000000000 */
[-C--:B---3--:R-:W-:Y:S02]  /*b190*/  ISETP.GE.AND P0, PT, R18, R32.reuse, PT ;  /* 0x000000201200720c */ /* 0x088fe40003f06270 */
[-C--:B------:R-:W-:Y:S02]  /*b1a0*/  ISETP.GE.AND P1, PT, R25, R32.reuse, PT ;  /* 0x000000201900720c */ /* 0x080fe40003f26270 */
[----:B------:R-:W-:-:S09]  /*b1b0*/  ISETP.GE.AND P2, PT, R27, R32, PT ;  /* 0x000000201b00720c */ /* 0x000fd20003f46270 */
[----:B------:R-:W-:Y:S05]  /*b1c0*/  @P0 BRA `(.L_x_4942) ;  /* 0x00000004009c0947 */ /* 0x000fea0003800000 */
[----:B------:R-:W2:Y:S01]  /*b1d0*/  LDL R44, [R1+0x28c] ;  /* 0x00028c00012c7983 */ /* 0x000ea20000100800 */
        /* <DEDUP_REMOVED lines=15> */
[----:B------:R-:W-:Y:S02]  /*b2d0*/  LEA R33, R28, UR41, 0x1 ;  /* 0x000000291c217c11 */ /* 0x000fe4000f8e08ff */
[----:B------:R-:W-:Y:S02]  /*b2e0*/  SHF.R.U32.HI R56, RZ, 0x10, R57 ;  /* 0x00000010ff387819 */ /* 0x000fe40000011639 */
[----:B------:R-:W-:Y:S01]  /*b2f0*/  PRMT R89, R89, 0x5410, R12 ;  /* 0x0000541059597816 */ /* 0x000fe2000000000c */
[----:B------:R-:W0:Y:S01]  /*b300*/  LDS.128 R28, [R33+0x12400] ;  /* 0x01240000211c7984 */ /* 0x000e220000000c00 */
[----:B------:R-:W-:Y:S02]  /*b310*/  PRMT R96, R96, 0x5410, R15 ;  /* 0x0000541060607816 */ /* 0x000fe4000000000f */
[----:B------:R-:W-:-:S02]  /*b320*/  PRMT R94, R94, 0x5410, R13 ;  /* 0x000054105e5e7816 */ /* 0x000fc4000000000d */
[----:B------:R-:W-:Y:S01]  /*b330*/  PRMT R91, R91, 0x5410, R14 ;  /* 0x000054105b5b7816 */ /* 0x000fe2000000000e */
[----:B------:R-:W-:Y:S01]  /*b340*/  IMAD.U32 R39, R96, 0x10000, RZ ;  /* 0x0001000060277824 */ /* 0x000fe200078e00ff */
[----:B------:R-:W-:Y:S02]  /*b350*/  PRMT R92, R92, 0x5410, R35 ;  /* 0x000054105c5c7816 */ /* 0x000fe40000000023 */
[----:B------:R-:W-:Y:S02]  /*b360*/  PRMT R93, R93, 0x5410, R34 ;  /* 0x000054105d5d7816 */ /* 0x000fe40000000022 */
[----:B------:R-:W-:Y:S01]  /*b370*/  PRMT R97, R97, 0x5410, R56 ;  /* 0x0000541061617816 */ /* 0x000fe20000000038 */
[----:B------:R-:W-:Y:S01]  /*b380*/  IMAD.U32 R38, R92, 0x10000, RZ ;  /* 0x000100005c267824 */ /* 0x000fe200078e00ff */
[----:B------:R-:W-:Y:S02]  /*b390*/  SHF.R.U32.HI R58, RZ, 0x10, R59 ;  /* 0x00000010ff3a7819 */ /* 0x000fe4000001163b */
[----:B------:R-:W-:Y:S01]  /*b3a0*/  LOP3.LUT R96, R96, 0xffff0000, RZ, 0xc0, !PT ;  /* 0xffff000060607812 */ /* 0x000fe200078ec0ff */
[----:B------:R-:W-:Y:S01]  /*b3b0*/  IMAD.U32 R40, R97, 0x10000, RZ ;  /* 0x0001000061287824 */ /* 0x000fe200078e00ff */
[----:B------:R-:W-:-:S02]  /*b3c0*/  PRMT R95, R95, 0x5410, R58 ;  /* 0x000054105f5f7816 */ /* 0x000fc4000000003a */
        /* <DEDUP_REMOVED lines=19> */
[----:B------:R-:W-:-:S03]  /*b500*/  LOP3.LUT R28, R28, 0xffff0000, RZ, 0xc0, !PT ;  /* 0xffff00001c1c7812 */ /* 0x000fc600078ec0ff */
[CC--:B------:R-:W-:Y:S01]  /*b510*/  FMUL.FTZ R41, R27.reuse, R39.reuse ;  /* 0x000000271b297220 */ /* 0x0c0fe20000410000 */
[-C--:B------:R-:W-:Y:S01]  /*b520*/  FMUL.FTZ R43, R27, R38.reuse ;  /* 0x000000261b2b7220 */ /* 0x080fe20000410000 */
[C---:B------:R-:W-:Y:S01]  /*b530*/  IMAD.U32 R27, R93.reuse, 0x10000, RZ ;  /* 0x000100005d1b7824 */ /* 0x040fe200078e00ff */
[----:B------:R-:W-:Y:S01]  /*b540*/  LOP3.LUT R93, R93, 0xffff0000, RZ, 0xc0, !PT ;  /* 0xffff00005d5d7812 */ /* 0x000fe200078ec0ff */
[C---:B------:R-:W-:Y:S01]  /*b550*/  FFMA.FTZ R41, R12.reuse, R38, -R41 ;  /* 0x000000260c297223 */ /* 0x040fe20000010829 */
[----:B------:R-:W-:Y:S02]  /*b560*/  IMAD.U32 R38, R95, 0x10000, RZ ;  /* 0x000100005f267824 */ /* 0x000fe400078e00ff */
[----:B------:R-:W-:Y:S01]  /*b570*/  FFMA.FTZ R43, R12, R39, R43 ;  /* 0x000000270c2b7223 */ /* 0x000fe2000001002b */
[----:B------:R-:W-:Y:S02]  /*b580*/  IMAD.U32 R12, R91, 0x10000, RZ ;  /* 0x000100005b0c7824 */ /* 0x000fe400078e00ff */
[-C--:B------:R-:W-:Y:S01]  /*b590*/  FMUL.FTZ R35, R35, R27.reuse ;  /* 0x0000001b23237220 */ /* 0x080fe20000410000 */
[C---:B------:R-:W-:Y:S01]  /*b5a0*/  FFMA.FTZ R45, R14.reuse, R27, -R45 ;  /* 0x0000001b0e2d7223 */ /* 0x040fe2000001082d */
[C---:B------:R-:W-:Y:S01]  /*b5b0*/  FMUL.FTZ R27, R37.reuse, R38 ;  /* 0x00000026251b7220 */ /* 0x040fe20000410000 */
[----:B------:R-:W-:Y:S01]  /*b5c0*/  FMUL.FTZ R39, R37, R12 ;  /* 0x0000000c25277220 */ /* 0x000fe20000410000 */
[----:B------:R-:W-:Y:S01]  /*b5d0*/  FFMA.FTZ R35, R14, R40, R35 ;  /* 0x000000280e237223 */ /* 0x000fe20000010023 */
[----:B------:R-:W-:-:S02]  /*b5e0*/  IMAD.U32 R14, R94, 0x10000, RZ ;  /* 0x000100005e0e7824 */ /* 0x000fc400078e00ff */
[----:B------:R-:W-:Y:S01]  /*b5f0*/  FFMA.FTZ R37, R34, R12, -R27 ;  /* 0x0000000c22257223 */ /* 0x000fe2000001081b */
[C---:B------:R-:W-:Y:S01]  /*b600*/  FMUL.FTZ R12, R28.reuse, R96 ;  /* 0x000000601c0c7220 */ /* 0x040fe20000410000 */
[----:B------:R-:W-:Y:S01]  /*b610*/  FMUL.FTZ R28, R28, R92 ;  /* 0x0000005c1c1c7220 */ /* 0x000fe20000410000 */
[----:B------:R-:W-:Y:S01]  /*b620*/  FMUL.FTZ R27, R29, R97 ;  /* 0x000000611d1b7220 */ /* 0x000fe20000410000 */
[----:B------:R-:W-:Y:S01]  /*b630*/  FMUL.FTZ R40, R36, R14 ;  /* 0x0000000e24287220 */ /* 0x000fe20000410000 */
[----:B------:R-:W-:Y:S01]  /*b640*/  FFMA.FTZ R92, R13, R92, -R12 ;  /* 0x0000005c0d5c7223 */ /* 0x000fe2000001080c */
[C---:B------:R-:W-:Y:S01]  /*b650*/  IMAD.U32 R12, R89.reuse, 0x10000, RZ ;  /* 0x00010000590c7824 */ /* 0x040fe200078e00ff */
[----:B------:R-:W-:Y:S01]  /*b660*/  LOP3.LUT R89, R89, 0xffff0000, RZ, 0xc0, !PT ;  /* 0xffff000059597812 */ /* 0x000fe200078ec0ff */
[----:B------:R-:W-:Y:S01]  /*b670*/  FFMA.FTZ R39, R34, R38, R39 ;  /* 0x0000002622277223 */ /* 0x000fe20000010027 */
[----:B------:R-:W-:Y:S01]  /*b680*/  LOP3.LUT R94, R94, 0xffff0000, RZ, 0xc0, !PT ;  /* 0xffff00005e5e7812 */ /* 0x000fe200078ec0ff */
[----:B------:R-:W-:Y:S01]  /*b690*/  FMUL.FTZ R36, R36, R12 ;  /* 0x0000000c24247220 */ /* 0x000fe20000410000 */
[----:B------:R-:W-:Y:S01]  /*b6a0*/  LOP3.LUT R95, R95, 0xffff0000, RZ, 0xc0, !PT ;  /* 0xffff00005f5f7812 */ /* 0x000fe200078ec0ff */
[----:B------:R-:W-:Y:S01]  /*b6b0*/  FFMA.FTZ R28, R13, R96, R28 ;  /* 0x000000600d1c7223 */ /* 0x000fe2000001001c */
[----:B------:R-:W-:Y:S01]  /*b6c0*/  LOP3.LUT R91, R91, 0xffff0000, RZ, 0xc0, !PT ;  /* 0xffff00005b5b7812 */ /* 0x000fe200078ec0ff */
[----:B------:R-:W-:Y:S01]  /*b6d0*/  FFMA.FTZ R34, R24, R93, -R27 ;  /* 0x0000005d18227223 */ /* 0x000fe2000001081b */
[C---:B------:R-:W-:Y:S01]  /*b6e0*/  FFMA.FTZ R40, R15.reuse, R12, -R40 ;  /* 0x0000000c0f287223 */ /* 0x040fe20000010828 */
[C---:B------:R-:W-:Y:S01]  /*b6f0*/  FMUL.FTZ R13, R30.reuse, R89 ;  /* 0x000000591e0d7220 */ /* 0x040fe20000410000 */
[----:B------:R-:W-:Y:S01]  /*b700*/  FFMA.FTZ R36, R15, R14, R36 ;  /* 0x0000000e0f247223 */ /* 0x000fe20000010024 */
[-C--:B------:R-:W-:Y:S01]  /*b710*/  FMUL.FTZ R12, R30, R94.reuse ;  /* 0x0000005e1e0c7220 */ /* 0x080fe20000410000 */
[----:B------:R-:W-:Y:S01]  /*b720*/  FMUL.FTZ R27, R31, R95 ;  /* 0x0000005f1f1b7220 */ /* 0x000fe20000410000 */
[----:B------:R-:W-:Y:S01]  /*b730*/  FMUL.FTZ R38, R29, R93 ;  /* 0x0000005d1d267220 */ /* 0x000fe20000410000 */
[----:B------:R-:W-:Y:S01]  /*b740*/  FMUL.FTZ R14, R31, R91 ;  /* 0x0000005b1f0e7220 */ /* 0x000fe20000410000 */
[C---:B------:R-:W-:Y:S01]  /*b750*/  FFMA.FTZ R15, R25.reuse, R94, R13 ;  /* 0x0000005e190f7223 */ /* 0x040fe2000001000d */
        /* <DEDUP_REMOVED lines=14> */
.L_x_4942:
[----:B------:R-:W-:Y:S05]  /*b840*/  BSYNC B1 ;  /* 0x0000000000017941 */ /* 0x000fea0003800000 */
.L_x_4941:
[----:B------:R-:W-:Y:S04]  /*b850*/  BSSY B1, `(.L_x_4943) ;  /* 0x0000068000017945 */ /* 0x000fe80003800000 */
[----:B------:R-:W-:Y:S05]  /*b860*/  @P1 BRA `(.L_x_4944) ;  /* 0x0000000400981947 */ /* 0x000fea0003800000 */
[----:B0-----:R-:W-:Y:S02]  /*b870*/  LEA.HI R12, R32, R218, RZ, 0x1d ;  /* 0x000000da200c7211 */ /* 0x001fe400078fe8ff */
        /* <DEDUP_REMOVED lines=9> */
[----:B------:R-:W-:Y:S02]  /*b910*/  SHF.R.U64 R10, R52, 0x10, R53 ;  /* 0x00000010340a7819 */ /* 0x000fe40000001235 */
[----:B------:R-:W-:Y:S02]  /*b920*/  LOP3.LUT R15, R15, 0x7fffe000, RZ, 0xc0, !PT ;  /* 0x7fffe0000f0f7812 */ /* 0x000fe400078ec0ff */
[----:B------:R-:W-:Y:S02]  /*b930*/  SHF.R.U64 R8, R54, 0x10, R55 ;  /* 0x0000001036087819 */ /* 0x000fe40000001237 */
[----:B------:R-:W-:-:S02]  /*b940*/  IADD3 R24, R13, R15, R222 ;  /* 0x0000000f0d187210 */ /* 0x000fc40007ffe0de */
[----:B------:R-:W0:Y:S01]  /*b950*/  LDS.128 R12, [R229] ;  /* 0x00000000e50c7984 */ /* 0x000e220000000c00 */
[----:B------:R-:W-:Y:S02]  /*b960*/  SHF.R.U32.HI R11, RZ, 0x10, R11 ;  /* 0x00000010ff0b7819 */ /* 0x000fe4000001160b */
[----:B------:R-:W-:Y:S02]  /*b970*/  LEA R28, R24, UR41, 0x1 ;  /* 0x00000029181c7c11 */ /* 0x000fe4000f8e08ff */
[----:B------:R-:W-:Y:S02]  /*b980*/  PRMT R76, R76, 0x5410, R9 ;  /* 0x000054104c4c7816 */ /* 0x000fe40000000009 */
[----:B------:R-:W-:Y:S01]  /*b990*/  PRMT R79, R79, 0x5410, R10 ;  /* 0x000054104f4f7816 */ /* 0x000fe2000000000a */
[----:B------:R-:W1:Y:S01]  /*b9a0*/  LDS.128 R24, [R28+0x12400] ;  /* 0x012400001c187984 */ /* 0x000e620000000c00 */
[----:B------:R-:W-:Y:S02]  /*b9b0*/  PRMT R77, R77, 0x5410, R8 ;  /* 0x000054104d4d7816 */ /* 0x000fe40000000008 */
[----:B------:R-:W-:Y:S01]  /*b9c0*/  PRMT R74, R74, 0x5410, R11 ;  /* 0x000054104a4a7816 */ /* 0x000fe2000000000b */
[----:B------:R-:W-:Y:S01]  /*b9d0*/  IMAD.U32 R35, R79, 0x10000, RZ ;  /* 0x000100004f237824 */ /* 0x000fe200078e00ff */
[----:B------:R-:W-:-:S02]  /*b9e0*/  SHF.R.U32.HI R53, RZ, 0x10, R53 ;  /* 0x00000010ff357819 */ /* 0x000fc40000011635 */
[----:B------:R-:W-:Y:S02]  /*b9f0*/  PRMT R75, R75, 0x5410, R34 ;  /* 0x000054104b4b7816 */ /* 0x000fe40000000022 */
[----:B------:R-:W-:Y:S02]  /*ba00*/  SHF.R.U32.HI R55, RZ, 0x10, R55 ;  /* 0x00000010ff377819 */ /* 0x000fe40000011637 */
[----:B------:R-:W-:Y:S01]  /*ba10*/  PRMT R80, R80, 0x5410, R53 ;  /* 0x0000541050507816 */ /* 0x000fe20000000035 */
[----:B------:R-:W-:Y:S01]  /*ba20*/  IMAD.U32 R34, R75, 0x10000, RZ ;  /* 0x000100004b227824 */ /* 0x000fe200078e00ff */
[----:B------:R-:W-:Y:S02]  /*ba30*/  PRMT R78, R78, 0x5410, R55 ;  /* 0x000054104e4e7816 */ /* 0x000fe40000000037 */
[----:B------:R-:W-:Y:S01]  /*ba40*/  PRMT R71, R71, 0x5410, R30 ;  /* 0x0000541047477816 */ /* 0x000fe2000000001e */
[----:B------:R-:W-:Y:S01]  /*ba50*/  IMAD.U32 R37, R80, 0x10000, RZ ;  /* 0x0001000050257824 */ /* 0x000fe200078e00ff */
[----:B------:R-:W-:-:S02]  /*ba60*/  LOP3.LUT R79, R79, 0xffff0000, RZ, 0xc0, !PT ;  /* 0xffff00004f4f7812 */ /* 0x000fc400078ec0ff */
        /* <DEDUP_REMOVED lines=24> */
[----:B------:R-:W-:Y:S01]  /*bbf0*/  FFMA.FTZ R43, R10, R15, -R43 ;  /* 0x0000000f0a2b7223 */ /* 0x000fe2000001082b */
[C---:B------:R-:W-:Y:S01]  /*bc00*/  FMUL.FTZ R30, R33.reuse, R34 ;  /* 0x00000022211e7220 */ /* 0x040fe20000410000 */
[----:B------:R-:W-:Y:S01]  /*bc10*/  LOP3.LUT R76, R76, 0xffff0000, RZ, 0xc0, !PT ;  /* 0xffff00004c4c7812 */ /* 0x000fe200078ec0ff */
[-C--:B------:R-:W-:Y:S01]  /*bc20*/  FMUL.FTZ R15, R33, R8.reuse ;  /* 0x00000008210f7220 */ /* 0x080fe20000410000 */
[----:B------:R-:W-:Y:S01]  /*bc30*/  FFMA.FTZ R35, R10, R37, R35 ;  /* 0x000000250a237223 */ /* 0x000fe20000010023 */
[----:B------:R-:W-:Y:S01]  /*bc40*/  FFMA.FTZ R33, R29, R8, -R30 ;  /* 0x000000081d217223 */ /* 0x000fe2000001081e */
[----:B------:R-:W-:Y:S01]  /*bc50*/  FMUL.FTZ R8, R24, R79 ;  /* 0x0000004f18087220 */ /* 0x000fe20000410000 */
[----:B------:R-:W-:-:S02]  /*bc60*/  IMAD.U32 R31, R26, 0x10000, RZ ;  /* 0x000100001a1f7824 */ /* 0x000fc400078e00ff */
[----:B------:R-:W-:Y:S01]  /*bc70*/  FFMA.FTZ R29, R29, R34, R15 ;  /* 0x000000221d1d7223 */ /* 0x000fe2000001000f */
[----:B------:R-:W-:Y:S02]  /*bc80*/  IMAD.U32 R10, R77, 0x10000, RZ ;  /* 0x000100004d0a7824 */ /* 0x000fe400078e00ff */
[-C--:B------:R-:W-:Y:S01]  /*bc90*/  FMUL.FTZ R30, R24, R75.reuse ;  /* 0x0000004b181e7220 */ /* 0x080fe20000410000 */
[----:B------:R-:W-:Y:S01]  /*bca0*/  FMUL.FTZ R15, R25, R80 ;  /* 0x00000050190f7220 */ /* 0x000fe20000410000 */
[----:B------:R-:W-:Y:S01]  /*bcb0*/  FFMA.FTZ R24, R9, R75, -R8 ;  /* 0x0000004b09187223 */ /* 0x000fe20000010808 */
[----:B------:R-:W-:Y:S01]  /*bcc0*/  FMUL.FTZ R25, R25, R76 ;  /* 0x0000004c19197220 */ /* 0x000fe20000410000 */
[----:B------:R-:W-:Y:S01]  /*bcd0*/  LOP3.LUT R26, R26, 0xffff0000, RZ, 0xc0, !PT ;  /* 0xffff00001a1a7812 */ /* 0x000fe200078ec0ff */
[----:B------:R-:W-:Y:S02]  /*bce0*/  IMAD.U32 R8, R71, 0x10000, RZ ;  /* 0x0001000047087824 */ /* 0x000fe400078e00ff */
        /* <DEDUP_REMOVED lines=11> */
[----:B------:R-:W-:Y:S01]  /*bda0*/  FFMA.FTZ R30, R9, R79, R30 ;  /* 0x0000004f091e7223 */ /* 0x000fe2000001001e */
[----:B------:R-:W-:Y:S01]  /*bdb0*/  FMUL.FTZ R26, R26, R71 ;  /* 0x000000471a1a7220 */ /* 0x000fe20000410000 */
[C---:B------:R-:W-:Y:S01]  /*bdc0*/  FMUL.FTZ R9, R27.reuse, R78 ;  /* 0x0000004e1b097220 */ /* 0x040fe20000410000 */
[----:B------:R-:W-:Y:S01]  /*bdd0*/  FMUL.FTZ R27, R27, R74 ;  /* 0x0000004a1b1b7220 */ /* 0x000fe20000410000 */
[----:B------:R-:W-:Y:S01]  /*bde0*/  FFMA.FTZ R11, R11, R10, R12 ;  /* 0x0000000a0b0b7223 */ /* 0x000fe2000001000c */
[C---:B------:R-:W-:Y:S01]  /*bdf0*/  FFMA.FTZ R26, R13.reuse, R77, R26 ;  /* 0x0000004d0d1a7223 */ /* 0x040fe2000001001a */
[----:B------:R-:W-:Y:S01]  /*be00*/  FFMA.FTZ R71, R13, R71, -R8 ;  /* 0x000000470d477223 */ /* 0x000fe20000010808 */
        /* <DEDUP_REMOVED lines=12> */
.L_x_4944:
[----:B------:R-:W-:Y:S05]  /*bed0*/  BSYNC B1 ;  /* 0x0000000000017941 */ /* 0x000fea0003800000 */
.L_x_4943:
[----:B------:R-:W-:Y:S05]  /*bee0*/  @P2 BRA `(.L_x_4917) ;  /* 0x0000000400982947 */ /* 0x000fea0003800000 */
[----:B------:R-:W-:Y:S02]  /*bef0*/  LEA.HI R32, R32, R219, RZ, 0x1d ;  /* 0x000000db20207211 */ /* 0x000fe400078fe8ff */
[----:B0-----:R-:W-:Y:S02]  /*bf00*/  SHF.R.U64 R27, R6, 0x10, R7 ;  /* 0x00000010061b7819 */ /* 0x001fe40000001207 */
[----:B-1----:R-:W-:Y:S01]  /*bf10*/  SHF.R.S32.HI R11, RZ, 0x1f, R32 ;  /* 0x0000001fff0b7819 */ /* 0x002fe20000011420 */
[----:B------:R-:W-:Y:S01]  /*bf20*/  IMAD.SHL.U32 R9, R32, 0x8, RZ ;  /* 0x0000000820097824 */ /* 0x000fe200078e00ff */
[----:B------:R-:W-:Y:S02]  /*bf30*/  SHF.R.U64 R6, R48, 0x10, R49 ;  /* 0x0000001030067819 */ /* 0x000fe40000001231 */
[----:B------:R-:W-:Y:S02]  /*bf40*/  LEA.HI R11, R11, R32, RZ, 0x3 ;  /* 0x000000200b0b7211 */ /* 0x000fe400078f18ff */
[----:B------:R-:W-:-:S02]  /*bf50*/  LOP3.LUT R8, R220, 0x38, R9, 0xf8, !PT ;  /* 0x00000038dc087812 */ /* 0x000fc400078ef809 */
[----:B------:R-:W-:Y:S01]  /*bf60*/  SHF.R.U64 R26, R4, 0x10, R5 ;  /* 0x00000010041a7819 */ /* 0x000fe20000001205 */
[----:B------:R-:W-:Y:S01]  /*bf70*/  IMAD.SHL.U32 R11, R11, 0x400, RZ ;  /* 0x000004000b0b7824 */ /* 0x000fe200078e00ff */
[----:B------:R-:W-:Y:S02]  /*bf80*/  LOP3.LUT R9, R8, R221, RZ, 0x3c, !PT ;  /* 0x000000dd08097212 */ /* 0x000fe400078e3cff */
[----:B------:R-:W-:Y:S02]  /*bf90*/  PRMT R69, R69, 0x5410, R6 ;  /* 0x0000541045457816 */ /* 0x000fe40000000006 */
[----:B------:R-:W-:Y:S02]  /*bfa0*/  LOP3.LUT R11, R11, 0x7fffe000, RZ, 0xc0, !PT ;  /* 0x7fffe0000b0b7812 */ /* 0x000fe400078ec0ff */
[----:B------:R-:W-:Y:S01]  /*bfb0*/  SHF.R.U64 R4, R50, 0x10, R51 ;  /* 0x0000001032047819 */ /* 0x000fe20000001233 */
[----:B------:R-:W-:Y:S01]  /*bfc0*/  IMAD.U32 R30, R69, 0x10000, RZ ;  /* 0x00010000451e7824 */ /* 0x000fe200078e00ff */
[----:B------:R-:W-:-:S02]  /*bfd0*/  IADD3 R12, R9, R11, R222 ;  /* 0x0000000b090c7210 */ /* 0x000fc40007ffe0de */
[----:B------:R-:W0:Y:S01]  /*bfe0*/  LDS.128 R8, [R228] ;  /* 0x00000000e4087984 */ /* 0x000e220000000c00 */
[----:B------:R-:W-:Y:S02]  /*bff0*/  PRMT R25, R3, 0x5410, R26 ;  /* 0x0000541003197816 */ /* 0x000fe4000000001a */
[----:B------:R-:W-:Y:S02]  /*c000*/  LEA R24, R12, UR41, 0x1 ;  /* 0x000000290c187c11 */ /* 0x000fe4000f8e08ff */
[----:B------:R-:W-:Y:S02]  /*c010*/  SHF.R.U32.HI R5, RZ, 0x10, R5 ;  /* 0x00000010ff057819 */ /* 0x000fe40000011605 */
[----:B------:R-:W-:Y:S01]  /*c020*/  SHF.R.U32.HI R29, RZ, 0x10, R7 ;  /* 0x00000010ff1d7819 */ /* 0x000fe20000011607 */
[----:B------:R-:W1:Y:S01]  /*c030*/  LDS.128 R12, [R24+0x12400] ;  /* 0x01240000180c7984 */ /* 0x000e620000000c00 */
[----:B------:R-:W-:Y:S02]  /*c040*/  SHF.R.U32.HI R49, RZ, 0x10, R49 ;  /* 0x00000010ff317819 */ /* 0x000fe40000011631 */
[----:B------:R-:W-:-:S02]  /*c050*/  SHF.R.U32.HI R51, RZ, 0x10, R51 ;  /* 0x00000010ff337819 */ /* 0x000fc40000011633 */
[----:B------:R-:W-:Y:S01]  /*c060*/  PRMT R31, R21, 0x5410, R4 ;  /* 0x00005410151f7816 */ /* 0x000fe20000000004 */
[----:B------:R-:W-:Y:S01]  /*c070*/  IMAD.U32 R21, R25, 0x10000, RZ ;  /* 0x0001000019157824 */ /* 0x000fe200078e00ff */
[----:B------:R-:W-:Y:S02]  /*c080*/  PRMT R26, R20, 0x5410, R5 ;  /* 0x00005410141a7816 */ /* 0x000fe40000000005 */
[----:B------:R-:W-:Y:S02]  /*c090*/  PRMT R27, R0, 0x5410, R27 ;  /* 0x00005410001b7816 */ /* 0x000fe4000000001b */
[----:B------:R-:W-:Y:S01]  /*c0a0*/  PRMT R70, R70, 0x5410, R49 ;  /* 0x0000541046467816 */ /* 0x000fe20000000031 */
[----:B------:R-:W-:Y:S01]  /*c0b0*/  IMAD.U32 R28, R26, 0x10000, RZ ;  /* 0x000100001a1c7824 */ /* 0x000fe200078e00ff */
[----:B------:R-:W-:Y:S02]  /*c0c0*/  PRMT R68, R68, 0x5410, R51 ;  /* 0x0000541044447816 */ /* 0x000fe40000000033 */
[----:B------:R-:W-:Y:S01]  /*c0d0*/  PRMT R29, R2, 0x5410, R29 ;  /* 0x00005410021d7816 */ /* 0x000fe2000000001d */
[----:B------:R-:W-:Y:S01]  /*c0e0*/  IMAD.U32 R32, R70, 0x10000, RZ ;  /* 0x0001000046207824 */ /* 0x000fe200078e00ff */
[----:B------:R-:W-:-:S02]  /*c0f0*/  LOP3.LUT R69, R69, 0xffff0000, RZ, 0xc0, !PT ;  /* 0xffff000045457812 */ /* 0x000fc400078ec0ff */
[----:B------:R-:W-:Y:S01]  /*c100*/  LOP3.LUT R25, R25, 0xffff0000, RZ, 0xc0, !PT ;  /* 0xffff000019197812 */ /* 0x000fe200078ec0ff */
[----:B0-----:R-:W-:Y:S01]  /*c110*/  IMAD.U32 R0, R8, 0x10000, RZ ;  /* 0x0001000008007824 */ /* 0x001fe200078e00ff */
[C---:B------:R-:W-:Y:S01]  /*c120*/  LOP3.LUT R5, R10.reuse, 0xffff0000, RZ, 0xc0, !PT ;  /* 0xffff00000a057812 */ /* 0x040fe200078ec0ff */
[----:B------:R-:W-:Y:S01]  /*c130*/  IMAD.U32 R4, R10, 0x10000, RZ ;  /* 0x000100000a047824 */ /* 0x000fe200078e00ff */
[C---:B------:R-:W-:Y:S01]  /*c140*/  LOP3.LUT R10, R11.reuse, 0xffff0000, RZ, 0xc0, !PT ;  /* 0xffff00000b0a7812 */ /* 0x040fe200078ec0ff */
[----:B------:R-:W-:Y:S01]  /*c150*/  IMAD.U32 R6, R11, 0x10000, RZ ;  /* 0x000100000b067824 */ /* 0x000fe200078e00ff */
        /* <DEDUP_REMOVED lines=12> */
[----:B------:R-:W-:Y:S02]  /*c220*/  IMAD.U32 R21, R68, 0x10000, RZ ;  /* 0x0001000044157824 */ /* 0x000fe400078e00ff */
[----:B------:R-:W-:Y:S01]  /*c230*/  FFMA.FTZ R30, R0, R30, R7 ;  /* 0x0000001e001e7223 */ /* 0x000fe20000010007 */
[----:B------:R-:W-:Y:S02]  /*c240*/  IMAD.U32 R7, R29, 0x10000, RZ ;  /* 0x000100001d077824 */ /* 0x000fe400078e00ff */
[-C--:B------:R-:W-:Y:S01]  /*c250*/  FMUL.FTZ R0, R11, R28.reuse ;  /* 0x0000001c0b007220 */ /* 0x080fe20000410000 */
[C---:B------:R-:W-:Y:S01]  /*c260*/  FMUL.FTZ R11, R20.reuse, R21 ;  /* 0x00000015140b7220 */ /* 0x040fe20000410000 */
[----:B------:R-:W-:Y:S01]  /*c270*/  FFMA.FTZ R34, R3, R28, -R34 ;  /* 0x0000001c03227223 */ /* 0x000fe20000010822 */
[----:B------:R-:W-:Y:S01]  /*c280*/  FMUL.FTZ R20, R20, R7 ;  /* 0x0000000714147220 */ /* 0x000fe20000410000 */
[----:B------:R-:W-:-:S02]  /*c290*/  IMAD.U32 R13, R14, 0x10000, RZ ;  /* 0x000100000e0d7824 */ /* 0x000fc400078e00ff */
[C---:B------:R-:W-:Y:S01]  /*c2a0*/  FFMA.FTZ R28, R6.reuse, R7, -R11 ;  /* 0x00000007061c7223 */ /* 0x040fe2000001080b */
[----:B------:R-:W-:Y:S01]  /*c2b0*/  FMUL.FTZ R11, R9, R69 ;  /* 0x00000045090b7220 */ /* 0x000fe20000410000 */
[----:B------:R-:W-:Y:S01]  /*c2c0*/  FFMA.FTZ R35, R6, R21, R20 ;  /* 0x0000001506237223 */ /* 0x000fe20000010014 */
[----:B------:R-:W-:Y:S01]  /*c2d0*/  LOP3.LUT R7, R70, 0xffff0000, RZ, 0xc0, !PT ;  /* 0xffff000046077812 */ /* 0x000fe200078ec0ff */
[----:B------:R-:W-:Y:S02]  /*c2e0*/  IMAD.U32 R6, R31, 0x10000, RZ ;  /* 0x000100001f067824 */ /* 0x000fe400078e00ff */
[----:B------:R-:W-:Y:S01]  /*c2f0*/  FFMA.FTZ R32, R3, R32, R0 ;  /* 0x0000002003207223 */ /* 0x000fe20000010000 */
[----:B------:R-:W-:Y:S01]  /*c300*/  LOP3.LUT R3, R26, 0xffff0000, RZ, 0xc0, !PT ;  /* 0xffff00001a037812 */ /* 0x000fe200078ec0ff */
[----:B------:R-:W-:Y:S01]  /*c310*/  FFMA.FTZ R20, R2, R25, -R11 ;  /* 0x0000001902147223 */ /* 0x000fe2000001080b */
[----:B------:R-:W-:Y:S01]  /*c320*/  LOP3.LUT R14, R14, 0xffff0000, RZ, 0xc0, !PT ;  /* 0xffff00000e0e7812 */ /* 0x000fe200078ec0ff */
[----:B------:R-:W-:Y:S01]  /*c330*/  IMAD.U32 R0, R27, 0x10000, RZ ;  /* 0x000100001b007824 */ /* 0x000fe200078e00ff */
[----:B------:R-:W-:Y:S01]  /*c340*/  LOP3.LUT R15, R15, 0xffff0000, RZ, 0xc0, !PT ;  /* 0xffff00000f0f7812 */ /* 0x000fe200078ec0ff */
[----:B------:R-:W-:Y:S01]  /*c350*/  FMUL.FTZ R11, R12, R7 ;  /* 0x000000070c0b7220 */ /* 0x000fe20000410000 */
[----:B------:R-:W-:Y:S01]  /*c360*/  FMUL.FTZ R21, R13, R6 ;  /* 0x000000060d157220 */ /* 0x000fe20000410000 */
[----:B------:R-:W-:Y:S01]  /*c370*/  LOP3.LUT R31, R31, 0xffff0000, RZ, 0xc0, !PT ;  /* 0xffff00001f1f7812 */ /* 0x000fe200078ec0ff */
[----:B------:R-:W-:Y:S01]  /*c380*/  FMUL.FTZ R9, R9, R25 ;  /* 0x0000001909097220 */ /* 0x000fe20000410000 */
[----:B------:R-:W-:Y:S01]  /*c390*/  LOP3.LUT R68, R68, 0xffff0000, RZ, 0xc0, !PT ;  /* 0xffff000044447812 */ /* 0x000fe200078ec0ff */
[-C--:B------:R-:W-:Y:S01]  /*c3a0*/  FMUL.FTZ R12, R12, R3.reuse ;  /* 0x000000030c0c7220 */ /* 0x080fe20000410000 */
[----:B------:R-:W-:Y:S01]  /*c3b0*/  LOP3.LUT R27, R27, 0xffff0000, RZ, 0xc0, !PT ;  /* 0xffff00001b1b7812 */ /* 0x000fe200078ec0ff */
[----:B------:R-:W-:Y:S01]  /*c3c0*/  FFMA.FTZ R11, R8, R3, -R11 ;  /* 0x00000003080b7223 */ /* 0x000fe2000001080b */
[----:B------:R-:W-:Y:S01]  /*c3d0*/  LOP3.LUT R29, R29, 0xffff0000, RZ, 0xc0, !PT ;  /* 0xffff00001d1d7812 */ /* 0x000fe200078ec0ff */
[-C--:B------:R-:W-:Y:S01]  /*c3e0*/  FMUL.FTZ R13, R13, R0.reuse ;  /* 0x000000000d0d7220 */ /* 0x080fe20000410000 */
[----:B------:R-:W-:Y:S01]  /*c3f0*/  FFMA.FTZ R21, R4, R0, -R21 ;  /* 0x0000000004157223 */ /* 0x000fe20000010815 */
[C---:B------:R-:W-:Y:S01]  /*c400*/  FMUL.FTZ R0, R14.reuse, R31 ;  /* 0x0000001f0e007220 */ /* 0x040fe20000410000 */
[C---:B------:R-:W-:Y:S01]  /*c410*/  FMUL.FTZ R3, R15.reuse, R68 ;  /* 0x000000440f037220 */ /* 0x040fe20000410000 */
[----:B------:R-:W-:Y:S01]  /*c420*/  FMUL.FTZ R14, R14, R27 ;  /* 0x0000001b0e0e7220 */ /* 0x000fe20000410000 */
[----:B------:R-:W-:Y:S01]  /*c430*/  FMUL.FTZ R15, R15, R29 ;  /* 0x0000001d0f0f7220 */ /* 0x000fe20000410000 */
[----:B------:R-:W-:Y:S01]  /*c440*/  FFMA.FTZ R9, R2, R69, R9 ;  /* 0x0000004502097223 */ /* 0x000fe20000010009 */
[----:B------:R-:W-:Y:S01]  /*c450*/  FFMA.FTZ R7, R8, R7, R12 ;  /* 0x0000000708077223 */ /* 0x000fe2000001000c */
        /* <DEDUP_REMOVED lines=15> */
.L_x_4917:
[----:B------:R-:W-:Y:S05]  /*c550*/  BSYNC B0 ;  /* 0x0000000000007941 */ /* 0x000fea0003800000 */
.L_x_4896:
        /* <DEDUP_REMOVED lines=8> */
.L_x_4893:
[----:B012-4-:R-:W-:-:S05]  /*c5e0*/  IMAD.U32 R0, RZ, RZ, UR46 ;  /* 0x0000002eff007e24 */ /* 0x017fca000f8e00ff */
[----:B------:R-:W-:-:S13]  /*c5f0*/  ISETP.NE.AND P0, PT, R0, 0x3, PT ;  /* 0x000000030000780c */ /* 0x000fda0003f05270 */
[----:B------:R-:W-:Y:S05]  /*c600*/  @!P0 BRA `(.L_x_4945) ;  /* 0x0000000000048947 */ /* 0x000fea0003800000 */
[----:B------:R-:W-:Y:S01]  /*c610*/  BPT.TRAP 0x1 ;  /* 0x000000040000795c */ /* 0x000fe20000300000 */
.L_x_4945:
[----:B------:R-:W-:Y:S02]  /*c620*/  IMAD.U32 R3, RZ, RZ, UR40 ;  /* 0x00000028ff037e24 */ /* 0x000fe4000f8e00ff */
[----:B------:R-:W-:-:S03]  /*c630*/  IMAD.U32 R0, RZ, RZ, UR42 ;  /* 0x0000002aff007e24 */ /* 0x000fc6000f8e00ff */
[----:B------:R-:W-:Y:S02]  /*c640*/  LEA R3, R3, UR41, 0x3 ;  /* 0x0000002903037c11 */ /* 0x000fe4000f8e18ff */
[----:B------:R-:W-:-:S04]  /*c650*/  SHF.L.U32 R0, R0, 0x1f, RZ ;  /* 0x0000001f00007819 */ /* 0x000fc800000006ff */
[----:B------:R0:W1:Y:S01]  /*c660*/  SYNCS.PHASECHK.TRANS64.TRYWAIT P1, [R3+URZ+0x30830], R0 ;  /* 0x03083000030075a7 */ /* 0x000062000802017f */
[----:B------:R-:W-:Y:S05]  /*c670*/  @!P0 BRA `(.L_x_4946) ;  /* 0x0000000000048947 */ /* 0x000fea0003800000 */
[----:B------:R-:W-:Y:S01]  /*c680*/  BPT.TRAP 0x1 ;  /* 0x000000040000795c */ /* 0x000fe20000300000 */
.L_x_4946:
[----:B-1----:R-:W-:Y:S05]  /*c690*/  @P1 BRA `(.L_x_4947) ;  /* 0x0000000000081947 */ /* 0x002fea0003800000 */
[----:B------:R-:W1:Y:S02]  /*c6a0*/  SYNCS.PHASECHK.TRANS64.TRYWAIT P1, [R3+URZ+0x30830], R0 ;  /* 0x03083000030075a7 */ /* 0x000e64000802017f */
[----:B-1----:R-:W-:Y:S05]  /*c6b0*/  @!P1 BRA `(.L_x_4948) ;  /* 0x00000168004c9947 */ /* 0x002fea0003800000 */
.L_x_4947:
[----:B------:R-:W-:Y:S05]  /*c6c0*/  WARPSYNC.ALL ;  /* 0x0000000000007948 */ /* 0x000fea0003800000 */
[----:B------:R-:W-:Y:S01]  /*c6d0*/  UIADD3 UR4, UR41, 0x1e400, URZ ;  /* 0x0001e40029047890 */ /* 0x000fe2000fffe03f */
[----:B---3--:R-:W-:Y:S01]  /*c6e0*/  WARPGROUP.ARRIVE ;  /* 0x00000000000079c5 */ /* 0x008fe20000000000 */
        /* <DEDUP_REMOVED lines=18> */
[----:B------:R-:W-:-:S02]  /*c810*/  UIADD3 UR8, UR4, 0x2, URZ ;  /* 0x0000000204087890 */ /* 0x000fc4000fffe03f */
[----:B------:R-:W-:Y:S01]  /*c820*/  UIADD3 UR10, UR5, 0x2, URZ ;  /* 0x00000002050a7890 */ /* 0x000fe2000fffe03f */
[----:B------:R-:W-:Y:S01]  /*c830*/  UMOV UR9, 0x40000040 ;  /* 0x4000004000097882 */ /* 0x000fe20000000000 */
[----:B------:R-:W-:Y:S01]  /*c840*/  UMOV UR11, 0x40000040 ;  /* 0x40000040000b7882 */ /* 0x000fe20000000000 */
        /* <DEDUP_REMOVED lines=34> */
[----:B------:R-:W-:Y:S02]  /*ca70*/  IMAD.U32 R7, RZ, RZ, UR57 ;  /* 0x00000039ff077e24 */ /* 0x000fe4000f8e00ff */
[----:B------:R-:W-:Y:S02]  /*ca80*/  UMOV UR56, UR4 ;  /* 0x0000000400387c82 */ /* 0x000fe40008000000 */
[----:B------:R-:W-:Y:S01]  /*ca90*/  UMOV UR58, UR5 ;  /* 0x00000005003a7c82 */ /* 0x000fe20008000000 */
[----:B------:R-:W-:Y:S01]  /*caa0*/  IMAD.U32 R6, RZ, RZ, UR56 ;  /* 0x00000038ff067e24 */ /* 0x000fe2000f8e00ff */
        /* <DEDUP_REMOVED lines=36> */
.L_x_4949:
[----:B------:R-:W-:Y:S01]  /*ccf0*/  ULDC UR4, c[0x0][0x448] ;  /* 0x0001120000047ab9 */ /* 0x000fe20000000800 */
[----:B------:R-:W-:Y:S01]  /*cd00*/  VIADD R2, R23, UR60 ;  /* 0x0000003c17027c36 */ /* 0x000fe20008000000 */
[----:B------:R-:W-:Y:S01]  /*cd10*/  UISETP.NE.AND UP0, UPT, UR4, 0x1, UPT ;  /* 0x000000010400788c */ /* 0x000fe2000bf05270 */
[----:B------:R-:W-:Y:S01]  /*cd20*/  R2UR UR4, R3 ;  /* 0x00000000030472ca */ /* 0x000fe200000e0000 */
[----:B------:R-:W-:Y:S02]  /*cd30*/  ULDC UR6, c[0x0][0x9dc] ;  /* 0x0002770000067ab9 */ /* 0x000fe40000000800 */
[----:B------:R-:W-:Y:S02]  /*cd40*/  ULOP3.LUT UR10, URZ, UR6, URZ, 0x33, !UPT ;  /* 0x000000063f0a7292 */ /* 0x000fe4000f8e333f */
[----:B------:R-:W-:Y:S02]  /*cd50*/  PLOP3.LUT P1, PT, PT, PT, UP0, 0x80, 0x0 ;  /* 0x000000000000781c */ /* 0x000fe40003f2f008 */
[----:B------:R-:W-:-:S03]  /*cd60*/  PLOP3.LUT P2, PT, PT, PT, UP0, 0x80, 0x0 ;  /* 0x000000000000781c */ /* 0x000fc60003f4f008 */
[----:B------:R-:W-:-:S03]  /*cd70*/  @UP0 ULDC UR5, c[0x0][0x44c] ;  /* 0x0001130000050ab9 */ /* 0x000fc60000000800 */
[----:B------:R-:W-:-:S04]  /*cd80*/  UIADD3 UR4, UR4, 0x30840, URZ ;  /* 0x0003084004047890 */ /* 0x000fc8000fffe03f */
[----:B------:R-:W-:Y:S01]  /*cd90*/  UPRMT UR4, UR43, 0x654, UR4 ;  /* 0x000006542b047896 */ /* 0x000fe20008000004 */
[----:B01----:R-:W-:Y:S01]  /*cda0*/  @P1 IMAD.HI.U32 R0, R2, UR5, RZ ;  /* 0x0000000502001c27 */ /* 0x003fe2000f8e00ff */
[----:B------:R-:W-:-:S04]  /*cdb0*/  @UP0 ULDC UR5, c[0x0][0x450] ;  /* 0x0001140000050ab9 */ /* 0x000fc80000000800 */
[----:B------:R-:W-:Y:S01]  /*cdc0*/  @P2 SHF.R.U32.HI R2, RZ, UR5, R0 ;  /* 0x00000005ff022c19 */ /* 0x000fe20008011600 */
[----:B------:R-:W-:Y:S02]  /*cdd0*/  IMAD.MOV.U32 R0, RZ, RZ, -0x60 ;  /* 0xffffffa0ff007424 */ /* 0x000fe400078e00ff */
[----:B------:R-:W-:Y:S01]  /*cde0*/  SYNCS.ARRIVE.TRANS64.RED.A1T0 RZ, [UR4], RZ ;  /* 0x000000ffffff79a7 */ /* 0x000fe20008100404 */
[----:B------:R-:W-:Y:S01]  /*cdf0*/  ULDC.64 UR4, c[0x0][0x9e0] ;  /* 0x0002780000047ab9 */ /* 0x000fe20000000a00 */
[----:B------:R-:W0:Y:S01]  /*ce00*/  SHFL.IDX PT, R15, R2, RZ, 0x1c1f ;  /* 0x001c1fff020f7589 */ /* 0x000e2200000e0000 */
[----:B------:R-:W-:Y:S01]  /*ce10*/  UISETP.GE.AND UP1, UPT, UR5, 0x1, UPT ;  /* 0x000000010500788c */ /* 0x000fe2000bf26270 */
[C---:B------:R-:W-:Y:S02]  /*ce20*/  IMAD R5, R73.reuse, R0, 0x61 ;  /* 0x0000006149057424 */ /* 0x040fe400078e0200 */
[----:B------:R-:W-:Y:S02]  /*ce30*/  IMAD R0, R73, -0x60, R17 ;  /* 0xffffffa049007824 */ /* 0x000fe400078e0211 */
[----:B------:R-:W-:Y:S01]  /*ce40*/  IMAD R4, R196, -0x2, R5 ;  /* 0xfffffffec4047824 */ /* 0x000fe200078e0205 */
[----:B------:R-:W-:Y:S01]  /*ce50*/  PLOP3.LUT P1, PT, PT, PT, UP1, 0x40, 0x0 ;  /* 0x000000000000781c */ /* 0x000fe20003f2e818 */
[----:B------:R-:W-:-:S02]  /*ce60*/  VIADD R3, R0, 0x60 ;  /* 0x0000006000037836 */ /* 0x000fc40000000000 */
[----:B------:R-:W-:Y:S01]  /*ce70*/  VIADD R5, R5, 0xffffffff ;  /* 0xffffffff05057836 */ /* 0x000fe20000000000 */
[----:B------:R-:W-:Y:S01]  /*ce80*/  IADD3 R0, -R16, R4, R17 ;  /* 0x0000000410007210 */ /* 0x000fe20007ffe111 */
[----:B------:R-:W-:Y:S02]  /*ce90*/  IMAD R10, R196, -0x2, R3 ;  /* 0xfffffffec40a7824 */ /* 0x000fe400078e0203 */
[----:B------:R-:W-:Y:S02]  /*cea0*/  VIADD R13, R4, 0xffffffff ;  /* 0xffffffff040d7836 */ /* 0x000fe40000000000 */
[C---:B------:R-:W-:Y:S02]  /*ceb0*/  VIADD R11, R0.reuse, UR4 ;  /* 0x00000004000b7c36 */ /* 0x040fe40008000000 */
[----:B------:R-:W-:-:S03]  /*cec0*/  VIADD R12, R0, UR10 ;  /* 0x0000000a000c7c36 */ /* 0x000fc60008000000 */
[----:B0-----:R-:W-:Y:S01]  /*ced0*/  VIADDMNMX R0, R15, R11, R10, PT ;  /* 0x0000000b0f007246 */ /* 0x001fe2000380010a */
[----:B------:R-:W-:Y:S01]  /*cee0*/  IMAD.IADD R3, R12, 0x1, R15 ;  /* 0x000000010c037824 */ /* 0x000fe200078e020f */
[----:B------:R-:W-:Y:S06]  /*cef0*/  @P1 BRA `(.L_x_4950) ;  /* 0x0000000000541947 */ /* 0x000fec0003800000 */
[----:B------:R-:W-:Y:S01]  /*cf00*/  IADD3 R4, -R16, R17, R15 ;  /* 0x0000001110047210 */ /* 0x000fe20007ffe10f */
[----:B------:R-:W-:Y:S03]  /*cf10*/  BSSY B0, `(.L_x_4951) ;  /* 0x0000010000007945 */ /* 0x000fe60003800000 */
[----:B------:R-:W-:-:S13]  /*cf20*/  ISETP.GT.AND P1, PT, R4, -0x1, PT ;  /* 0xffffffff0400780c */ /* 0x000fda0003f24270 */
[----:B------:R-:W-:Y:S05]  /*cf30*/  @P1 BRA `(.L_x_4952) ;  /* 0x0000000000201947 */ /* 0x000fea0003800000 */
[----:B------:R-:W-:Y:S01]  /*cf40*/  UISETP.NE.AND UP2, UPT, UR5, 0x1, UPT ;  /* 0x000000010500788c */ /* 0x000fe2000bf45270 */
[----:B------:R-:W-:-:S05]  /*cf50*/  LOP3.LUT R4, RZ, R4, RZ, 0x33, !PT ;  /* 0x00000004ff047212 */ /* 0x000fca00078e33ff */
[----:B------:R-:W-:-:S05]  /*cf60*/  PLOP3.LUT P1, PT, PT, PT, UP2, 0x80, 0x0 ;  /* 0x000000000000781c */ /* 0x000fca0003f2f028 */
[----:B------:R-:W-:-:S08]  /*cf70*/  @UP2 ULDC.64 UR10, c[0x0][0x9e8] ;  /* 0x00027a00000a2ab9 */ /* 0x000fd00000000a00 */
[----:B------:R-:W-:-:S05]  /*cf80*/  @P1 IMAD.HI.U32 R14, R4, UR10, RZ ;  /* 0x0000000a040e1c27 */ /* 0x000fca000f8e00ff */
[----:B------:R-:W-:-:S04]  /*cf90*/  @P1 SHF.R.U32.HI R4, RZ, UR11, R14 ;  /* 0x0000000bff041c19 */ /* 0x000fc8000801160e */
[----:B------:R-:W-:Y:S01]  /*cfa0*/  LOP3.LUT R4, RZ, R4, RZ, 0x33, !PT ;  /* 0x00000004ff047212 */ /* 0x000fe200078e33ff */
[----:B------:R-:W-:Y:S06]  /*cfb0*/  BRA `(.L_x_4953) ;  /* 0x0000000000147947 */ /* 0x000fec0003800000 */
.L_x_4952:
[----:B------:R-:W-:-:S06]  /*cfc0*/  UISETP.NE.AND UP2, UPT, UR5, 0x1, UPT ;  /* 0x000000010500788c */ /* 0x000fcc000bf45270 */
[----:B------:R-:W-:-:S05]  /*cfd0*/  PLOP3.LUT P1, PT, PT, PT, UP2, 0x80, 0x0 ;  /* 0x000000000000781c */ /* 0x000fca0003f2f028 */
[----:B------:R-:W-:-:S08]  /*cfe0*/  @UP2 ULDC.64 UR10, c[0x0][0x9e8] ;  /* 0x00027a00000a2ab9 */ /* 0x000fd00000000a00 */
[----:B------:R-:W-:-:S05]  /*cff0*/  @P1 IMAD.HI.U32 R14, R4, UR10, RZ ;  /* 0x0000000a040e1c27 */ /* 0x000fca000f8e00ff */
[----:B------:R-:W-:-:S07]  /*d000*/  @P1 SHF.R.U32.HI R4, RZ, UR11, R14 ;  /* 0x0000000bff041c19 */ /* 0x000fce000801160e */
.L_x_4953:
[----:B------:R-:W-:Y:S05]  /*d010*/  BSYNC B0 ;  /* 0x0000000000007941 */ /* 0x000fea0003800000 */
.L_x_4951:
[----:B------:R-:W-:-:S05]  /*d020*/  IMAD R4, R4, UR5, R13 ;  /* 0x0000000504047c24 */ /* 0x000fca000f8e020d */
[----:B------:R-:W-:Y:S02]  /*d030*/  VIMNMX R3, R3, R4, !PT ;  /* 0x0000000403037248 */ /* 0x000fe40007fe0100 */
[----:B------:R-:W-:-:S07]  /*d040*/  VIADDMNMX R0, R4, UR5, R0, PT ;  /* 0x0000000504007c46 */ /* 0x000fce000b800100 */
.L_x_4950:
[C---:B------:R-:W-:Y:S02]  /*d050*/  ISETP.GE.AND P2, PT, R5.reuse, 0x9, PT ;  /* 0x000000090500780c */ /* 0x040fe40003f46270 */
[----:B------:R-:W-:Y:S02]  /*d060*/  ISETP.GE.AND P1, PT, R5, 0x2, PT ;  /* 0x000000020500780c */ /* 0x000fe40003f26270 */
        /* <DEDUP_REMOVED lines=90> */
[----:B------:R-:W-:Y:S02]  /*d610*/  ISETP.GE.AND P3, PT, R5, 0x51, PT ;  /* 0x000000510500780c */ /* 0x000fe40003f66270 */
[----:B------:R-:W-:Y:S02]  /*d620*/  P2R R14, PR, RZ, 0x40 ;  /* 0x00000040ff0e7803 */ /* 0x000fe40000000000 */
        /* <DEDUP_REMOVED lines=16> */
[----:B------:R-:W-:Y:S02]  /*d730*/  ISETP.GE.AND P6, PT, R5, 0x5a, PT ;  /* 0x0000005a0500780c */ /* 0x000fe40003fc6270 */
[----:B------:R-:W0:Y:S02]  /*d740*/  SHFL.IDX PT, R5, R2, 0x1, 0x1c1f ;  /* 0x003c1f0002057f89 */ /* 0x000e2400000e0000 */
[----:B------:R-:W-:Y:S02]  /*d750*/  P2R R24, PR, RZ, 0x40 ;  /* 0x00000040ff187803 */ /* 0x000fe40000000000 */
[----:B------:R-:W-:-:S04]  /*d760*/  ISETP.GT.AND P6, PT, R3, 0x59, !P6 ;  /* 0x000000590300780c */ /* 0x000fc800077c4270 */
[----:B------:R-:W-:-:S04]  /*d770*/  ISETP.LT.OR P6, PT, R0, 0x5a, P6 ;  /* 0x0000005a0000780c */ /* 0x000fc800037c1670 */
[----:B------:R-:W-:Y:S02]  /*d780*/  FSEL R69, R69, -INF , !P6 ;  /* 0xff80000045457808 */ /* 0x000fe40007000000 */
[----:B------:R-:W-:Y:S02]  /*d790*/  PLOP3.LUT P6, PT, PT, PT, UP1, 0x40, 0x0 ;  /* 0x000000000000781c */ /* 0x000fe40003fce818 */
[----:B0-----:R-:W-:Y:S01]  /*d7a0*/  VIADDMNMX R0, R5, R11, R10, PT ;  /* 0x0000000b05007246 */ /* 0x001fe2000380010a */
[----:B------:R-:W-:-:S10]  /*d7b0*/  IMAD.IADD R3, R12, 0x1, R5 ;  /* 0x000000010c037824 */ /* 0x000fd400078e0205 */
[----:B------:R-:W-:Y:S05]  /*d7c0*/  @P6 BRA `(.L_x_4954) ;  /* 0x00000000005c6947 */ /* 0x000fea0003800000 */
        /* <DEDUP_REMOVED lines=8> */
[----:B------:R-:W-:Y:S01]  /*d850*/  @P6 IMAD.HI.U32 R5, R2, UR10, RZ ;  /* 0x0000000a02056c27 */ /* 0x000fe2000f8e00ff */
[----:B------:R-:W-:-:S13]  /*d860*/  PLOP3.LUT P6, PT, PT, PT, UP2, 0x80, 0x0 ;  /* 0x000000000000781c */ /* 0x000fda0003fcf028 */
[----:B------:R-:W-:-:S04]  /*d870*/  @P6 SHF.R.U32.HI R2, RZ, UR11, R5 ;  /* 0x0000000bff026c19 */ /* 0x000fc80008011605 */
[----:B------:R-:W-:Y:S01]  /*d880*/  LOP3.LUT R2, RZ, R2, RZ, 0x33, !PT ;  /* 0x00000002ff027212 */ /* 0x000fe200078e33ff */
[----:B------:R-:W-:Y:S06]  /*d890*/  BRA `(.L_x_4957) ;  /* 0x0000000000187947 */ /* 0x000fec0003800000 */
.L_x_4956:
[----:B------:R-:W-:-:S06]  /*d8a0*/  UISETP.NE.AND UP2, UPT, UR5, 0x1, UPT ;  /* 0x000000010500788c */ /* 0x000fcc000bf45270 */
[----:B------:R-:W-:-:S05]  /*d8b0*/  PLOP3.LUT P6, PT, PT, PT, UP2, 0x80, 0x0 ;  /* 0x000000000000781c */ /* 0x000fca0003fcf028 */
[----:B------:R-:W-:-:S08]  /*d8c0*/  @UP2 ULDC.64 UR10, c[0x0][0x9e8] ;  /* 0x00027a00000a2ab9 */ /* 0x000fd00000000a00 */
[----:B------:R-:W-:Y:S01]  /*d8d0*/  @P6 IMAD.HI.U32 R5, R2, UR10, RZ ;  /* 0x0000000a02056c27 */ /* 0x000fe2000f8e00ff */
[----:B------:R-:W-:-:S13]  /*d8e0*/  PLOP3.LUT P6, PT, PT, PT, UP2, 0x80, 0x0 ;  /* 0x000000000000781c */ /* 0x000fda0003fcf028 */
[----:B------:R-:W-:-:S07]  /*d8f0*/  @P6 SHF.R.U32.HI R2, RZ, UR11, R5 ;  /* 0x0000000bff026c19 */ /* 0x000fce0008011605 */
.L_x_4957:
[----:B------:R-:W-:Y:S05]  /*d900*/  BSYNC B0 ;  /* 0x0000000000007941 */ /* 0x000fea0003800000 */
.L_x_4955:
[----:B------:R-:W-:-:S05]  /*d910*/  IMAD R2, R2, UR5, R13 ;  /* 0x0000000502027c24 */ /* 0x000fca000f8e020d */
[----:B------:R-:W-:Y:S02]  /*d920*/  VIMNMX R3, R3, R2, !PT ;  /* 0x0000000203037248 */ /* 0x000fe40007fe0100 */
[----:B------:R-:W-:-:S07]  /*d930*/  VIADDMNMX R0, R2, UR5, R0, PT ;  /* 0x0000000502007c46 */ /* 0x000fce000b800100 */
.L_x_4954:
[C---:B------:R-:W-:Y:S01]  /*d940*/  ISETP.GT.AND P1, PT, R3.reuse, 0x1, !P1 ;  /* 0x000000010300780c */ /* 0x040fe20004f24270 */
[----:B------:R-:W-:Y:S01]  /*d950*/  ULDC UR10, c[0x0][0x988] ;  /* 0x00026200000a7ab9 */ /* 0x000fe20000000800 */
[----:B------:R-:W-:Y:S01]  /*d960*/  ISETP.GT.AND P2, PT, R3, 0x8, !P2 ;  /* 0x000000080300780c */ /* 0x000fe20005744270 */
[----:B------:R-:W-:Y:S01]  /*d970*/  @UP0 ULDC UR14, c[0x0][0x44c] ;  /* 0x00011300000e0ab9 */ /* 0x000fe20000000800 */
[C---:B------:R-:W-:Y:S01]  /*d980*/  ISETP.LT.OR P1, PT, R0.reuse, 0x2, P1 ;  /* 0x000000020000780c */ /* 0x040fe20000f21670 */
[----:B------:R-:W-:Y:S01]  /*d990*/  UIMAD.WIDE.U32 UR14, UR60, UR14, URZ ;  /* 0x0000000e3c0e72a5 */ /* 0x000fe2000f8e003f */
[----:B------:R-:W-:Y:S01]  /*d9a0*/  ISETP.LT.OR P2, PT, R0, 0x9, P2 ;  /* 0x000000090000780c */ /* 0x000fe20001741670 */
[----:B------:R-:W-:Y:S01]  /*d9b0*/  @UP0 ULDC UR19, c[0x0][0x450] ;  /* 0x0001140000130ab9 */ /* 0x000fe20000000800 */
[----:B------:R-:W-:Y:S01]  /*d9c0*/  FSEL R27, R27, -INF , !P1 ;  /* 0xff8000001b1b7808 */ /* 0x000fe20004800000 */
[----:B------:R-:W-:Y:S01]  /*d9d0*/  UMOV UR11, UR60 ;  /* 0x0000003c000b7c82 */ /* 0x000fe20008000000 */
[----:B------:R-:W-:Y:S01]  /*d9e0*/  ISETP.NE.AND P1, PT, R14, RZ, PT ;  /* 0x000000ff0e00720c */ /* 0x000fe20003f25270 */
[----:B------:R-:W-:Y:S01]  /*d9f0*/  @UP0 USHF.R.U32.HI UR11, URZ, UR19, UR15 ;  /* 0x000000133f0b0299 */ /* 0x000fe2000801160f */
[----:B------:R-:W-:-:S02]  /*da00*/  FSEL R30, R30, -INF , !P2 ;  /* 0xff8000001e1e7808 */ /* 0x000fc40005000000 */
[----:B------:R-:W-:Y:S02]  /*da10*/  ISETP.GT.AND P1, PT, R3, 0x9, !P1 ;  /* 0x000000090300780c */ /* 0x000fe40004f24270 */
[----:B------:R-:W-:Y:S02]  /*da20*/  ISETP.NE.AND P2, PT, R28, RZ, PT ;  /* 0x000000ff1c00720c */ /* 0x000fe40003f45270 */
[----:B------:R-:W-:Y:S02]  /*da30*/  ISETP.LT.OR P1, PT, R0, 0xa, P1 ;  /* 0x0000000a0000780c */ /* 0x000fe40000f21670 */
[----:B------:R-:W-:Y:S02]  /*da40*/  FMNMX.FTZ R2, R15, R25, !PT ;  /* 0x000000190f027209 */ /* 0x000fe40007810000 */
[----:B------:R-:W-:Y:S02]  /*da50*/  FSEL R31, R31, -INF , !P1 ;  /* 0xff8000001f1f7808 */ /* 0x000fe40004800000 */
[----:B------:R-:W-:-:S02]  /*da60*/  ISETP.NE.AND P1, PT, R20, RZ, PT ;  /* 0x000000ff1400720c */ /* 0x000fc40003f25270 */
[----:B------:R-:W-:Y:S02]  /*da70*/  ISETP.NE.AND P6, PT, R32, RZ, PT ;  /* 0x000000ff2000720c */ /* 0x000fe40003fc5270 */
[----:B------:R-:W-:Y:S02]  /*da80*/  ISETP.GT.AND P1, PT, R3, 0x10, !P1 ;  /* 0x000000100300780c */ /* 0x000fe40004f24270 */
[----:B------:R-:W-:Y:S02]  /*da90*/  FMNMX.FTZ R2, R21, R2, !PT ;  /* 0x0000000215027209 */ /* 0x000fe40007810000 */
[----:B------:R-:W-:Y:S02]  /*daa0*/  ISETP.LT.OR P1, PT, R0, 0x11, P1 ;  /* 0x000000110000780c */ /* 0x000fe40000f21670 */
[----:B------:R-:W-:Y:S02]  /*dab0*/  FMNMX.FTZ R2, R29, R2, !PT ;  /* 0x000000021d027209 */ /* 0x000fe40007810000 */
[----:B------:R-:W-:-:S02]  /*dac0*/  FSEL R34, R34, -INF , !P1 ;  /* 0xff80000022227808 */ /* 0x000fc40004800000 */
        /* <DEDUP_REMOVED lines=48> */
[----:B------:R-:W-:Y:S01]  /*ddd0*/  ISETP.NE.AND P2, PT, R84, RZ, PT ;  /* 0x000000ff5400720c */ /* 0x000fe20003f45270 */
[----:B------:R-:W0:Y:S01]  /*dde0*/  SHFL.BFLY PT, R5, R2, 0x2, 0x1f ;  /* 0x0c401f0002057f89 */ /* 0x000e2200000e0000 */
[----:B------:R-:W-:Y:S02]  /*ddf0*/  ISETP.LT.OR P1, PT, R0, 0x31, P1 ;  /* 0x000000310000780c */ /* 0x000fe40000f21670 */
[----:B------:R-:W-:Y:S02]  /*de00*/  ISETP.NE.AND P6, PT, R4, RZ, PT ;  /* 0x000000ff0400720c */ /* 0x000fe40003fc5270 */
[----:B------:R-:W-:Y:S02]  /*de10*/  FSEL R50, R50, -INF , !P1 ;  /* 0xff80000032327808 */ /* 0x000fe40004800000 */
[----:B------:R-:W-:Y:S02]  /*de20*/  ISETP.NE.AND P1, PT, R81, RZ, PT ;  /* 0x000000ff5100720c */ /* 0x000fe40003f25270 */
[----:B------:R-:W-:-:S02]  /*de30*/  ISETP.GT.AND P3, PT, R3, 0x50, !P3 ;  /* 0x000000500300780c */ /* 0x000fc40005f64270 */
[C---:B------:R-:W-:Y:S02]  /*de40*/  ISETP.GT.AND P1, PT, R3.reuse, 0x31, !P1 ;  /* 0x000000310300780c */ /* 0x040fe40004f24270 */
[C---:B------:R-:W-:Y:S02]  /*de50*/  ISETP.GT.AND P4, PT, R3.reuse, 0x51, !P4 ;  /* 0x000000510300780c */ /* 0x040fe40006784270 */
[----:B------:R-:W-:Y:S02]  /*de60*/  ISETP.LT.OR P1, PT, R0, 0x32, P1 ;  /* 0x000000320000780c */ /* 0x000fe40000f21670 */
[----:B------:R-:W-:Y:S02]  /*de70*/  ISETP.GT.AND P5, PT, R3, 0x58, !P5 ;  /* 0x000000580300780c */ /* 0x000fe40006fa4270 */
[----:B------:R-:W-:Y:S02]  /*de80*/  FSEL R51, R51, -INF , !P1 ;  /* 0xff80000033337808 */ /* 0x000fe40004800000 */
[----:B------:R-:W-:-:S02]  /*de90*/  ISETP.NE.AND P1, PT, R82, RZ, PT ;  /* 0x000000ff5200720c */ /* 0x000fc40003f25270 */
[----:B------:R-:W-:Y:S02]  /*dea0*/  ISETP.LT.OR P3, PT, R0, 0x51, P3 ;  /* 0x000000510000780c */ /* 0x000fe40001f61670 */
[----:B------:R-:W-:Y:S02]  /*deb0*/  ISETP.GT.AND P1, PT, R3, 0x38, !P1 ;  /* 0x000000380300780c */ /* 0x000fe40004f24270 */
[----:B0-----:R-:W-:Y:S02]  /*dec0*/  FMNMX.FTZ R10, R2, R5, !PT ;  /* 0x00000005020a7209 */ /* 0x001fe40007810000 */
[C---:B------:R-:W-:Y:S02]  /*ded0*/  ISETP.LT.OR P1, PT, R0.reuse, 0x39, P1 ;  /* 0x000000390000780c */ /* 0x040fe40000f21670 */
[----:B------:R-:W-:Y:S01]  /*dee0*/  ISETP.LT.OR P4, PT, R0, 0x52, P4 ;  /* 0x000000520000780c */ /* 0x000fe20002781670 */
[----:B------:R-:W0:Y:S01]  /*def0*/  SHFL.BFLY PT, R5, R10, 0x1, 0x1f ;  /* 0x0c201f000a057f89 */ /* 0x000e2200000e0000 */
[----:B------:R-:W-:-:S02]  /*df00*/  FSEL R54, R54, -INF , !P1 ;  /* 0xff80000036367808 */ /* 0x000fc40004800000 */
[----:B------:R-:W-:Y:S02]  /*df10*/  ISETP.NE.AND P1, PT, R83, RZ, PT ;  /* 0x000000ff5300720c */ /* 0x000fe40003f25270 */
[----:B------:R-:W-:Y:S02]  /*df20*/  FSEL R66, R66, -INF , !P3 ;  /* 0xff80000042427808 */ /* 0x000fe40005800000 */
[----:B------:R-:W-:Y:S02]  /*df30*/  ISETP.GT.AND P1, PT, R3, 0x39, !P1 ;  /* 0x000000390300780c */ /* 0x000fe40004f24270 */
[C---:B------:R-:W-:Y:S02]  /*df40*/  ISETP.LT.OR P5, PT, R0.reuse, 0x59, P5 ;  /* 0x000000590000780c */ /* 0x040fe40002fa1670 */
[----:B------:R-:W-:Y:S02]  /*df50*/  ISETP.LT.OR P1, PT, R0, 0x3a, P1 ;  /* 0x0000003a0000780c */ /* 0x000fe40000f21670 */
[----:B------:R-:W-:-:S02]  /*df60*/  FSEL R67, R67, -INF , !P4 ;  /* 0xff80000043437808 */ /* 0x000fc40006000000 */
[----:B------:R-:W-:Y:S02]  /*df70*/  FSEL R55, R55, -INF , !P1 ;  /* 0xff80000037377808 */ /* 0x000fe40004800000 */
[----:B------:R-:W-:Y:S02]  /*df80*/  ISETP.GT.AND P1, PT, R3, 0x40, !P2 ;  /* 0x000000400300780c */ /* 0x000fe40005724270 */
[----:B------:R-:W-:Y:S02]  /*df90*/  ISETP.NE.AND P2, PT, R87, RZ, PT ;  /* 0x000000ff5700720c */ /* 0x000fe40003f45270 */
[----:B------:R-:W-:Y:S02]  /*dfa0*/  ISETP.LT.OR P1, PT, R0, 0x41, P1 ;  /* 0x000000410000780c */ /* 0x000fe40000f21670 */
[----:B------:R-:W-:Y:S02]  /*dfb0*/  ISETP.GT.AND P2, PT, R3, 0x49, !P2 ;  /* 0x000000490300780c */ /* 0x000fe40005744270 */
[----:B------:R-:W-:-:S02]  /*dfc0*/  FSEL R58, R58, -INF , !P1 ;  /* 0xff8000003a3a7808 */ /* 0x000fc40004800000 */
[----:B------:R-:W-:Y:S02]  /*dfd0*/  ISETP.GT.AND P1, PT, R3, RZ, !P6 ;  /* 0x000000ff0300720c */ /* 0x000fe40007724270 */
[----:B0-----:R-:W-:Y:S02]  /*dfe0*/  FMNMX.FTZ R4, R10, R5, !PT ;  /* 0x000000050a047209 */ /* 0x001fe40007810000 */
[----:B------:R-:W-:Y:S02]  /*dff0*/  ISETP.LT.OR P1, PT, R0, 0x1, P1 ;  /* 0x000000010000780c */ /* 0x000fe40000f21670 */
[----:B------:R-:W-:Y:S01]  /*e000*/  ISETP.NE.AND P6, PT, R85, RZ, PT ;  /* 0x000000ff5500720c */ /* 0x000fe20003fc5270 */
[----:B------:R-:W-:Y:S01]  /*e010*/  FMUL.FTZ R5, R4, UR10 ;  /* 0x0000000a04057c20 */ /* 0x000fe20008410000 */
[----:B------:R-:W-:Y:S02]  /*e020*/  FSEL R26, R26, -INF , !P1 ;  /* 0xff8000001a1a7808 */ /* 0x000fe40004800000 */
[----:B------:R-:W-:-:S02]  /*e030*/  FSETP.NEU.FTZ.AND P1, PT, R4, -INF , PT ;  /* 0xff8000000400780b */ /* 0x000fc40003f3d000 */
[----:B------:R-:W-:Y:S02]  /*e040*/  ISETP.LT.OR P2, PT, R0, 0x4a, P2 ;  /* 0x0000004a0000780c */ /* 0x000fe40001741670 */
        /* <DEDUP_REMOVED lines=14> */
[----:B------:R-:W-:Y:S01]  /*e130*/  ISETP.NE.AND P1, PT, R86, RZ, PT ;  /* 0x000000ff5600720c */ /* 0x000fe20003f25270 */
[--C-:B------:R-:W-:Y:S01]  /*e140*/  FFMA.FTZ R33, R33, UR10, -R12.reuse ;  /* 0x0000000a21217c23 */ /* 0x100fe2000801080c */
[----:B------:R-:W-:Y:S01]  /*e150*/  FMNMX.FTZ R11, R35, R2, !PT ;  /* 0x00000002230b7209 */ /* 0x000fe20007810000 */
[----:B------:R-:W0:Y:S01]  /*e160*/  MUFU.EX2 R5, R10 ;  /* 0x0000000a00057308 */ /* 0x000e220000000800 */
[----:B------:R-:W-:Y:S01]  /*e170*/  ISETP.GT.AND P1, PT, R3, 0x48, !P1 ;  /* 0x000000480300780c */ /* 0x000fe20004f24270 */
[--C-:B------:R-:W-:Y:S01]  /*e180*/  FFMA.FTZ R186, R36, UR10, -R12.reuse ;  /* 0x0000000a24ba7c23 */ /* 0x100fe2000801080c */
[----:B------:R-:W-:Y:S01]  /*e190*/  FMNMX.FTZ R2, R38, R11, !PT ;  /* 0x0000000b26027209 */ /* 0x000fe20007810000 */
[--C-:B------:R-:W-:Y:S01]  /*e1a0*/  FFMA.FTZ R37, R37, UR10, -R12.reuse ;  /* 0x0000000a25257c23 */ /* 0x100fe2000801080c */
[----:B------:R-:W-:Y:S01]  /*e1b0*/  ISETP.NE.AND P6, PT, R24, RZ, PT ;  /* 0x000000ff1800720c */ /* 0x000fe20003fc5270 */
[--C-:B------:R-:W-:Y:S01]  /*e1c0*/  FFMA.FTZ R180, R40, UR10, -R12.reuse ;  /* 0x0000000a28b47c23 */ /* 0x100fe2000801080c */
[----:B------:R-:W-:Y:S01]  /*e1d0*/  FMNMX.FTZ R11, R39, R2, !PT ;  /* 0x00000002270b7209 */ /* 0x000fe20007810000 */
[----:B------:R-:W-:Y:S01]  /*e1e0*/  MUFU.EX2 R190, R190 ;  /* 0x000000be00be7308 */ /* 0x000fe20000000800 */
[----:B------:R-:W-:Y:S01]  /*e1f0*/  ISETP.LT.OR P1, PT, R0, 0x49, P1 ;  /* 0x000000490000780c */ /* 0x000fe20000f21670 */
[--C-:B------:R-:W-:Y:S01]  /*e200*/  FFMA.FTZ R41, R41, UR10, -R12.reuse ;  /* 0x0000000a29297c23 */ /* 0x100fe2000801080c */
[----:B------:R-:W-:Y:S01]  /*e210*/  FMNMX.FTZ R2, R42, R11, !PT ;  /* 0x0000000b2a027209 */ /* 0x000fe20007810000 */
[--C-:B------:R-:W-:Y:S01]  /*e220*/  FFMA.FTZ R44, R44, UR10, -R12.reuse ;  /* 0x0000000a2c2c7c23 */ /* 0x100fe2000801080c */
[----:B------:R-:W-:Y:S01]  /*e230*/  ISETP.GT.AND P6, PT, R3, 0x59, !P6 ;  /* 0x000000590300780c */ /* 0x000fe200077c4270 */
[--C-:B------:R-:W-:Y:S01]  /*e240*/  FFMA.FTZ R45, R45, UR10, -R12.reuse ;  /* 0x0000000a2d2d7c23 */ /* 0x100fe2000801080c */
[----:B------:R-:W-:Y:S01]  /*e250*/  FMNMX.FTZ R13, R43, R2, !PT ;  /* 0x000000022b0d7209 */ /* 0x000fe20007810000 */
[----:B------:R-:W-:Y:S01]  /*e260*/  MUFU.EX2 R11, R14 ;  /* 0x0000000e000b7308 */ /* 0x000fe20000000800 */
[----:B------:R-:W-:Y:S01]  /*e270*/  FSEL R62, R62, -INF , !P1 ;  /* 0xff8000003e3e7808 */ /* 0x000fe20004800000 */
[----:B0-----:R-:W-:Y:S01]  /*e280*/  FADD.FTZ R25, R188, R5 ;  /* 0x00000005bc197221 */ /* 0x001fe20000010000 */
[----:B------:R-:W-:Y:S01]  /*e290*/  FMNMX.FTZ R2, R46, R13, !PT ;  /* 0x0000000d2e027209 */ /* 0x000fe20007810000 */
[--C-:B------:R-:W-:Y:S01]  /*e2a0*/  FFMA.FTZ R48, R48, UR10, -R12.reuse ;  /* 0x0000000a30307c23 */ /* 0x100fe2000801080c */
[----:B------:R-:W-:Y:S01]  /*e2b0*/  FSEL R63, R63, -INF , !P2 ;  /* 0xff8000003f3f7808 */ /* 0x000fe20005000000 */
[--C-:B------:R-:W-:Y:S01]  /*e2c0*/  FFMA.FTZ R49, R49, UR10, -R12.reuse ;  /* 0x0000000a31317c23 */ /* 0x100fe2000801080c */
[----:B------:R-:W-:Y:S01]  /*e2d0*/  FMNMX.FTZ R13, R47, R2, !PT ;  /* 0x000000022f0d7209 */ /* 0x000fe20007810000 */
[----:B------:R-:W-:Y:S01]  /*e2e0*/  MUFU.EX2 R184, R184 ;  /* 0x000000b800b87308 */ /* 0x000fe20000000800 */
        /* <DEDUP_REMOVED lines=8> */
[----:B------:R-:W-:Y:S01]  /*e370*/  FSEL R71, R71, -INF , !P6 ;  /* 0xff80000047477808 */ /* 0x000fe20007000000 */
[--C-:B------:R-:W-:Y:S01]  /*e380*/  FFMA.FTZ R57, R57, UR10, -R12.reuse ;  /* 0x0000000a39397c23 */ /* 0x100fe2000801080c */
[----:B------:R-:W-:Y:S01]  /*e390*/  FMNMX.FTZ R2, R54, R15, !PT ;  /* 0x0000000f36027209 */ /* 0x000fe20007810000 */
[--C-:B------:R-:W-:Y:S01]  /*e3a0*/  FFMA.FTZ R60, R60, UR10, -R12.reuse ;  /* 0x0000000a3c3c7c23 */ /* 0x100fe2000801080c */
[----:B------:R-:W-:Y:S01]  /*e3b0*/  F2FP.BF16.F32.PACK_AB R188, R5, R188 ;  /* 0x000000bc05bc723e */ /* 0x000fe200000010ff */
[--C-:B------:R-:W-:Y:S01]  /*e3c0*/  FFMA.FTZ R61, R61, UR10, -R12.reuse ;  /* 0x0000000a3d3d7c23 */ /* 0x100fe2000801080c */
[----:B------:R-:W-:Y:S01]  /*e3d0*/  FMNMX.FTZ R15, R55, R2, !PT ;  /* 0x00000002370f7209 */ /* 0x000fe20007810000 */
[----:B------:R-:W-:Y:S01]  /*e3e0*/  MUFU.EX2 R186, R186 ;  /* 0x000000ba00ba7308 */ /* 0x000fe20000000800 */
[--C-:B------:R-:W-:Y:S01]  /*e3f0*/  FFMA.FTZ R64, R64, UR10, -R12.reuse ;  /* 0x0000000a40407c23 */ /* 0x100fe2000801080c */
[--C-:B------:R-:W-:Y:S01]  /*e400*/  FFMA.FTZ R65, R65, UR10, -R12.reuse ;  /* 0x0000000a41417c23 */ /* 0x100fe2000801080c */
[----:B------:R-:W-:Y:S01]  /*e410*/  FMNMX.FTZ R2, R58, R15, !PT ;  /* 0x0000000f3a027209 */ /* 0x000fe20007810000 */
[--C-:B------:R-:W-:Y:S01]  /*e420*/  FFMA.FTZ R68, R68, UR10, -R12.reuse ;  /* 0x0000000a44447c23 */ /* 0x100fe2000801080c */
[----:B------:R-:W-:Y:S01]  /*e430*/  FFMA.FTZ R12, R69, UR10, -R12 ;  /* 0x0000000a450c7c23 */ /* 0x000fe2000801080c */
[----:B------:R-:W-:-:S02]  /*e440*/  R2UR UR18, R72 ;  /* 0x00000000481272ca */ /* 0x000fc400000e0000 */
[----:B------:R-:W-:Y:S01]  /*e450*/  FMNMX.FTZ R3, R59, R2, !PT ;  /* 0x000000023b037209 */ /* 0x000fe20007810000 */
[----:B------:R-:W-:Y:S03]  /*e460*/  MUFU.EX2 R15, R37 ;  /* 0x00000025000f7308 */ /* 0x000fe60000000800 */
[----:B------:R-:W-:-:S04]  /*e470*/  FMNMX.FTZ R2, R62, R3, !PT ;  /* 0x000000033e027209 */ /* 0x000fc80007810000 */
[----:B------:R-:W-:Y:S01]  /*e480*/  FMNMX.FTZ R3, R63, R2, !PT ;  /* 0x000000023f037209 */ /* 0x000fe20007810000 */
[----:B------:R-:W-:Y:S02]  /*e490*/  MUFU.EX2 R180, R180 ;  /* 0x000000b400b47308 */ /* 0x000fe40000000800 */
[----:B------:R-:W-:Y:S01]  /*e4a0*/  UIADD3 UR14, UR18, UR11, URZ ;  /* 0x0000000b120e7290 */ /* 0x000fe2000fffe03f */
[----:B------:R-:W-:-:S03]  /*e4b0*/  FMNMX.FTZ R2, R66, R3, !PT ;  /* 0x0000000342027209 */ /* 0x000fc60007810000 */
[----:B------:R-:W-:Y:S01]  /*e4c0*/  UIADD3 UR4, UR14, UR4, URZ ;  /* 0x000000040e047290 */ /* 0x000fe2000fffe03f */
[----:B------:R-:W-:Y:S01]  /*e4d0*/  FMNMX.FTZ R3, R67, R2, !PT ;  /* 0x0000000243037209 */ /* 0x000fe20007810000 */
[----:B------:R-:W-:Y:S03]  /*e4e0*/  MUFU.EX2 R41, R41 ;  /* 0x0000002900297308 */ /* 0x000fe60000000800 */
[----:B------:R-:W-:-:S04]  /*e4f0*/  FMNMX.FTZ R0, R70, R3, !PT ;  /* 0x0000000346007209 */ /* 0x000fc80007810000 */
[----:B------:R-:W-:Y:S01]  /*e500*/  FMNMX.FTZ R0, R71, R0, !PT ;  /* 0x0000000047007209 */ /* 0x000fe20007810000 */
[----:B------:R-:W-:Y:S04]  /*e510*/  MUFU.EX2 R44, R44 ;  /* 0x0000002c002c7308 */ /* 0x000fe80000000800 */
[----:B------:R-:W0:Y:S04]  /*e520*/  SHFL.BFLY PT, R3, R0, 0x2, 0x1f ;  /* 0x0c401f0000037f89 */ /* 0x000e2800000e0000 */
[----:B------:R-:W1:Y:S08]  /*e530*/  MUFU.EX2 R45, R45 ;  /* 0x0000002d002d7308 */ /* 0x000e700000000800 */
[----:B------:R-:W-:Y:S08]  /*e540*/  MUFU.EX2 R48, R48 ;  /* 0x0000003000307308 */ /* 0x000ff00000000800 */
[----:B------:R-:W2:Y:S01]  /*e550*/  MUFU.EX2 R49, R49 ;  /* 0x0000003100317308 */ /* 0x000ea20000000800 */
[----:B-1----:R-:W-:-:S02]  /*e560*/  F2FP.BF16.F32.PACK_AB R182, R45, R44 ;  /* 0x0000002c2db6723e */ /* 0x002fc400000010ff */
[----:B0-----:R-:W-:-:S05]  /*e570*/  FMNMX.FTZ R2, R0, R3, !PT ;  /* 0x0000000300027209 */ /* 0x001fca0007810000 */
[----:B------:R-:W-:Y:S01]  /*e580*/  MUFU.EX2 R52, R52 ;  /* 0x0000003400347308 */ /* 0x000fe20000000800 */
[----:B------:R-:W0:Y:S07]  /*e590*/  SHFL.BFLY PT, R3, R2, 0x1, 0x1f ;  /* 0x0c201f0002037f89 */ /* 0x000e2e00000e0000 */
[----:B------:R-:W1:Y:S01]  /*e5a0*/  MUFU.EX2 R53, R53 ;  /* 0x0000003500357308 */ /* 0x000e620000000800 */
[----:B--2---:R-:W-:-:S07]  /*e5b0*/  F2FP.BF16.F32.PACK_AB R176, R49, R48 ;  /* 0x0000003031b0723e */ /* 0x004fce00000010ff */
[----:B------:R-:W-:Y:S08]  /*e5c0*/  MUFU.EX2 R56, R56 ;  /* 0x0000003800387308 */ /* 0x000ff00000000800 */
[----:B------:R-:W-:Y:S01]  /*e5d0*/  MUFU.EX2 R57, R57 ;  /* 0x0000003900397308 */ /* 0x000fe20000000800 */
[----:B0-----:R-:W-:Y:S01]  /*e5e0*/  FMNMX.FTZ R3, R2, R3, !PT ;  /* 0x0000000302037209 */ /* 0x001fe20007810000 */
[----:B------:R-:W-:Y:S01]  /*e5f0*/  FADD.FTZ R2, R190, R25 ;  /* 0x00000019be027221 */ /* 0x000fe20000010000 */
[----:B------:R-:W-:-:S02]  /*e600*/  F2FP.BF16.F32.PACK_AB R190, R11, R190 ;  /* 0x000000be0bbe723e */ /* 0x000fc400000010ff */
[C---:B------:R-:W-:Y:S01]  /*e610*/  FSETP.NEU.FTZ.AND P1, PT, R3.reuse, -INF , PT ;  /* 0xff8000000300780b */ /* 0x040fe20003f3d000 */
[----:B------:R-:W-:Y:S01]  /*e620*/  FMUL.FTZ R0, R3, UR10 ;  /* 0x0000000a03007c20 */ /* 0x000fe20008410000 */
[----:B------:R-:W-:Y:S01]  /*e630*/  FADD.FTZ R25, R11, R2 ;  /* 0x000000020b197221 */ /* 0x000fe20000010000 */
[----:B------:R-:W-:Y:S01]  /*e640*/  MUFU.EX2 R60, R60 ;  /* 0x0000003c003c7308 */ /* 0x000fe20000000800 */
[----:B-1----:R-:W-:Y:S02]  /*e650*/  F2FP.BF16.F32.PACK_AB R178, R53, R52 ;  /* 0x0000003435b2723e */ /* 0x002fe400000010ff */
[----:B------:R-:W-:Y:S01]  /*e660*/  FSEL R0, R0, RZ, P1 ;  /* 0x000000ff00007208 */ /* 0x000fe20000800000 */
[----:B------:R-:W-:Y:S01]  /*e670*/  FADD.FTZ R2, R184, R25 ;  /* 0x00000019b8027221 */ /* 0x000fe20000010000 */
[----:B------:R-:W-:Y:S02]  /*e680*/  PLOP3.LUT P1, PT, PT, PT, UP1, 0x40, 0x0 ;  /* 0x000000000000781c */ /* 0x000fe40003f2e818 */
[----:B------:R-:W-:Y:S01]  /*e690*/  F2FP.BF16.F32.PACK_AB R184, R13, R184 ;  /* 0x000000b80db8723e */ /* 0x000fe200000010ff */
[--C-:B------:R-:W-:Y:S01]  /*e6a0*/  FFMA.FTZ R26, R26, UR10, -R0.reuse ;  /* 0x0000000a1a1a7c23 */ /* 0x100fe20008010800 */
[--C-:B------:R-:W-:Y:S01]  /*e6b0*/  FFMA.FTZ R27, R27, UR10, -R0.reuse ;  /* 0x0000000a1b1b7c23 */ /* 0x100fe20008010800 */
[--C-:B------:R-:W-:Y:S01]  /*e6c0*/  FFMA.FTZ R30, R30, UR10, -R0.reuse ;  /* 0x0000000a1e1e7c23 */ /* 0x100fe20008010800 */
[----:B------:R-:W-:Y:S01]  /*e6d0*/  FFMA.FTZ R31, R31, UR10, -R0 ;  /* 0x0000000a1f1f7c23 */ /* 0x000fe20008010800 */
[----:B------:R-:W-:Y:S01]  /*e6e0*/  FADD.FTZ R25, R13, R2 ;  /* 0x000000020d197221 */ /* 0x000fe20000010000 */
[--C-:B------:R-:W-:Y:S01]  /*e6f0*/  FFMA.FTZ R34, R34, UR10, -R0.reuse ;  /* 0x0000000a22227c23 */ /* 0x100fe20008010800 */
[----:B------:R-:W-:Y:S01]  /*e700*/  MUFU.EX2 R26, R26 ;  /* 0x0000001a001a7308 */ /* 0x000fe20000000800 */
[--C-:B------:R-:W-:Y:S01]  /*e710*/  FFMA.FTZ R35, R35, UR10, -R0.reuse ;  /* 0x0000000a23237c23 */ /* 0x100fe20008010800 */
[----:B------:R-:W-:Y:S01]  /*e720*/  FADD.FTZ R2, R186, R25 ;  /* 0x00000019ba027221 */ /* 0x000fe20000010000 */
[--C-:B------:R-:W-:Y:S01]  /*e730*/  FFMA.FTZ R38, R38, UR10, -R0.reuse ;  /* 0x0000000a26267c23 */ /* 0x100fe20008010800 */
[--C-:B------:R-:W-:Y:S01]  /*e740*/  FFMA.FTZ R39, R39, UR10, -R0.reuse ;  /* 0x0000000a27277c23 */ /* 0x100fe20008010800 */
[----:B------:R-:W-:Y:S01]  /*e750*/  FFMA.FTZ R42, R42, UR10, -R0 ;  /* 0x0000000a2a2a7c23 */ /* 0x000fe20008010800 */
[----:B------:R-:W-:Y:S01]  /*e760*/  FADD.FTZ R25, R15, R2 ;  /* 0x000000020f197221 */ /* 0x000fe20000010000 */
        /* <DEDUP_REMOVED lines=21> */
[--C-:B------:R-:W-:Y:S01]  /*e8c0*/  FFMA.FTZ R67, R67, UR10, -R0.reuse ;  /* 0x0000000a43437c23 */ /* 0x100fe20008010800 */
[----:B------:R-:W-:Y:S01]  /*e8d0*/  FFMA.FTZ R70, R70, UR10, -R0 ;  /* 0x0000000a46467c23 */ /* 0x000fe20008010800 */
[----:B------:R-:W-:Y:S01]  /*e8e0*/  FADD.FTZ R29, R49, R10 ;  /* 0x0000000a311d7221 */ /* 0x000fe20000010000 */
[----:B------:R-:W-:Y:S01]  /*e8f0*/  FFMA.FTZ R0, R71, UR10, -R0 ;  /* 0x0000000a47007c23 */ /* 0x000fe20008010800 */
[----:B------:R-:W0:Y:S01]  /*e900*/  MUFU.EX2 R34, R34 ;  /* 0x0000002200227308 */ /* 0x000e220000000800 */
[----:B-1----:R-:W-:Y:S01]  /*e910*/  FADD.FTZ R2, R30, R25 ;  /* 0x000000191e027221 */ /* 0x002fe20000010000 */
[----:B------:R-:W-:Y:S01]  /*e920*/  FADD.FTZ R10, R52, R29 ;  /* 0x0000001d340a7221 */ /* 0x000fe20000010000 */
[----:B------:R-:W-:-:S02]  /*e930*/  F2FP.BF16.F32.PACK_AB R186, R15, R186 ;  /* 0x000000ba0fba723e */ /* 0x000fc400000010ff */
[----:B------:R-:W-:Y:S01]  /*e940*/  F2FP.BF16.F32.PACK_AB R180, R41, R180 ;  /* 0x000000b429b4723e */ /* 0x000fe200000010ff */
[----:B------:R-:W-:Y:S01]  /*e950*/  FADD.FTZ R29, R53, R10 ;  /* 0x0000000a351d7221 */ /* 0x000fe20000010000 */
[----:B------:R-:W-:Y:S01]  /*e960*/  F2FP.BF16.F32.PACK_AB R172, R57, R56 ;  /* 0x0000003839ac723e */ /* 0x000fe200000010ff */
[----:B------:R-:W1:Y:S01]  /*e970*/  MUFU.EX2 R35, R35 ;  /* 0x0000002300237308 */ /* 0x000e620000000800 */
[----:B--2---:R-:W-:Y:S01]  /*e980*/  FADD.FTZ R25, R31, R2 ;  /* 0x000000021f197221 */ /* 0x004fe20000010000 */
[----:B------:R-:W-:Y:S01]  /*e990*/  FADD.FTZ R10, R56, R29 ;  /* 0x0000001d380a7221 */ /* 0x000fe20000010000 */
[----:B------:R-:W-:Y:S02]  /*e9a0*/  F2FP.BF16.F32.PACK_AB R189, R27, R26 ;  /* 0x0000001a1bbd723e */ /* 0x000fe400000010ff */
[----:B------:R-:W-:Y:S01]  /*e9b0*/  F2FP.BF16.F32.PACK_AB R191, R31, R30 ;  /* 0x0000001e1fbf723e */ /* 0x000fe200000010ff */
[----:B------:R-:W-:Y:S02]  /*e9c0*/  FADD.FTZ R11, R57, R10 ;  /* 0x0000000a390b7221 */ /* 0x000fe40000010000 */
[----:B------:R-:W2:Y:S01]  /*e9d0*/  MUFU.EX2 R38, R38 ;  /* 0x0000002600267308 */ /* 0x000ea20000000800 */
[----:B0-----:R-:W-:Y:S01]  /*e9e0*/  FADD.FTZ R2, R34, R25 ;  /* 0x0000001922027221 */ /* 0x001fe20000010000 */
[----:B------:R-:W-:-:S06]  /*e9f0*/  FADD.FTZ R10, R60, R11 ;  /* 0x0000000b3c0a7221 */ /* 0x000fcc0000010000 */
        /* <DEDUP_REMOVED lines=53> */
[----:B------:R1:W0:Y:S02]  /*ed50*/  MUFU.EX2 R171, R0 ;  /* 0x0000000000ab7308 */ /* 0x0002240000000800 */
[----:B-1----:R-:W-:Y:S01]  /*ed60*/  FADD.FTZ R0, R70, R5 ;  /* 0x0000000546007221 */ /* 0x002fe20000010000 */
[C---:B--2---:R-:W-:Y:S01]  /*ed70*/  FADD.FTZ R11, R21.reuse, R10 ;  /* 0x0000000a150b7221 */ /* 0x044fe20000010000 */
[----:B------:R-:W-:Y:S01]  /*ed80*/  F2FP.BF16.F32.PACK_AB R170, R21, R68 ;  /* 0x0000004415aa723e */ /* 0x000fe200000010ff */
[----:B------:R-:W-:Y:S02]  /*ed90*/  VIADD R10, R73, 0xfffffffe ;  /* 0xfffffffe490a7836 */ /* 0x000fe40000000000 */
[C---:B0-----:R-:W-:Y:S01]  /*eda0*/  FADD.FTZ R5, R171.reuse, R0 ;  /* 0x00000000ab057221 */ /* 0x041fe20000010000 */
[----:B------:R-:W-:Y:S01]  /*edb0*/  F2FP.BF16.F32.PACK_AB R171, R171, R70 ;  /* 0x00000046abab723e */ /* 0x000fe200000010ff */
[----:B------:R-:W-:Y:S06]  /*edc0*/  @P1 BRA `(.L_x_4958) ;  /* 0x0000000000441947 */ /* 0x000fec0003800000 */
        /* <DEDUP_REMOVED lines=10> */
.L_x_4959:
[----:B------:R-:W-:-:S11]  /*ee70*/  UISETP.NE.AND UP2, UPT, UR5, 0x1, UPT ;  /* 0x000000010500788c */ /* 0x000fd6000bf45270 */
[----:B------:R-:W-:Y:S02]  /*ee80*/  @UP2 ULDC.64 UR14, c[0x0][0x9e8] ;  /* 0x00027a00000e2ab9 */ /* 0x000fe40000000a00 */
[----:B------:R-:W-:-:S04]  /*ee90*/  UIMAD.WIDE.U32 UR18, UR11, UR14, URZ ;  /* 0x0000000e0b1272a5 */ /* 0x000fc8000f8e003f */
[----:B------:R-:W-:-:S12]  /*eea0*/  @UP2 USHF.R.U32.HI UR11, URZ, UR15, UR19 ;  /* 0x0000000f3f0b2299 */ /* 0x000fd80008011613 */
.L_x_4960:
[----:B------:R-:W-:-:S04]  /*eeb0*/  UIMAD UR5, UR11, UR5, UR5 ;  /* 0x000000050b0572a4 */ /* 0x000fc8000f8e0205 */
[----:B------:R-:W-:-:S04]  /*eec0*/  UISETP.LT.AND UP2, UPT, UR4, UR5, UPT ;  /* 0x000000050400728c */ /* 0x000fc8000bf41270 */
[----:B------:R-:W-:-:S12]  /*eed0*/  USEL UR4, UR4, UR5, UP2 ;  /* 0x0000000504047287 */ /* 0x000fd80009000000 */
.L_x_4958:
[----:B------:R-:W-:Y:S01]  /*eee0*/  R2UR UR11, R193 ;  /* 0x00000000c10b72ca */ /* 0x000fe200000e0000 */
        /* <DEDUP_REMOVED lines=57> */
[----:B------:R-:W-:Y:S01]  /*f280*/  IMAD.MOV.U32 R2, RZ, RZ, 0x3f800000 ;  /* 0x3f800000ff027424 */ /* 0x000fe200078e00ff */
[----:B------:R-:W-:Y:S01]  /*f290*/  ULDC UR61, c[0x0][0x9e4] ;  /* 0x00027900003d7ab9 */ /* 0x000fe20000000800 */
[----:B------:R-:W-:-:S07]  /*f2a0*/  IMAD.MOV.U32 R119, RZ, RZ, RZ ;  /* 0x000000ffff777224 */ /* 0x000fce00078e00ff */
.L_x_4980:
[----:B------:R-:W-:-:S04]  /*f2b0*/  UIADD3 UR4, UR40, 0x1, URZ ;  /* 0x0000000128047890 */ /* 0x000fc8000fffe03f */
[----:B------:R-:W-:-:S04]  /*f2c0*/  UISETP.NE.AND UP2, UPT, UR4, 0x2, UPT ;  /* 0x000000020400788c */ /* 0x000fc8000bf45270 */
[----:B------:R-:W-:Y:S02]  /*f2d0*/  USEL UR36, URZ, 0x1, UP2 ;  /* 0x000000013f247887 */ /* 0x000fe40009000000 */
[----:B------:R-:W-:Y:S02]  /*f2e0*/  USEL UR4, UR4, URZ, UP2 ;  /* 0x0000003f04047287 */ /* 0x000fe40009000000 */
[----:B------:R-:W-:Y:S01]  /*f2f0*/  ULOP3.LUT UR36, UR42, UR36, URZ, 0x3c, !UPT ;  /* 0x000000242a247292 */ /* 0x000fe2000f8e3c3f */
[----:B------:R-:W-:Y:S11]  /*f300*/  @!P0 BRA `(.L_x_4962) ;  /* 0x0000000000048947 */ /* 0x000ff60003800000 */
[----:B------:R-:W-:Y:S01]  /*f310*/  BPT.TRAP 0x1 ;  /* 0x000000040000795c */ /* 0x000fe20000300000 */
.L_x_4962:
[----:B------:R-:W-:Y:S01]  /*f320*/  ULEA UR6, UR4, UR41, 0x3 ;  /* 0x0000002904067291 */ /* 0x000fe2000f8e183f */
[----:B------:R-:W-:-:S05]  /*f330*/  IMAD.U32 R12, RZ, RZ, UR36 ;  /* 0x00000024ff0c7e24 */ /* 0x000fca000f8e00ff */
[----:B------:R-:W-:-:S04]  /*f340*/  SHF.L.U32 R12, R12, 0x1f, RZ ;  /* 0x0000001f0c0c7819 */ /* 0x000fc800000006ff */
[----:B------:R0:W1:Y:S01]  /*f350*/  SYNCS.PHASECHK.TRANS64.TRYWAIT P1, [UR6+0x30830], R12 ;  /* 0x0308300cff0075a7 */ /* 0x0000620008020146 */
[----:B------:R-:W-:Y:S05]  /*f360*/  @!P0 BRA `(.L_x_4963) ;  /* 0x0000000000048947 */ /* 0x000fea0003800000 */
[----:B------:R-:W-:Y:S01]  /*f370*/  BPT.TRAP 0x1 ;  /* 0x000000040000795c */ /* 0x000fe20000300000 */
.L_x_4963:
[----:B-1----:R-:W-:Y:S05]  /*f380*/  @P1 BRA `(.L_x_4964) ;  /* 0x0000000000081947 */ /* 0x002fea0003800000 */
[----:B------:R-:W1:Y:S02]  /*f390*/  SYNCS.PHASECHK.TRANS64.TRYWAIT P1, [UR6+0x30830], R12 ;  /* 0x0308300cff0075a7 */ /* 0x000e640008020146 */
[----:B-1----:R-:W-:Y:S05]  /*f3a0*/  @!P1 BRA `(.L_x_4965) ;  /* 0x0000013c00249947 */ /* 0x002fea0003800000 */
.L_x_4964:
        /* <DEDUP_REMOVED lines=16> */
[----:B------:R-:W-:Y:S01]  /*f4b0*/  UIADD3 UR22, UR5, 0x300, URZ ;  /* 0x0000030005167890 */ /* 0x000fe2000fffe03f */
[----:B------:R-:W-:Y:S01]  /*f4c0*/  R2UR UR56, R6 ;  /* 0x00000000063872ca */ /* 0x000fe200000e0000 */
[----:B------:R-:W-:Y:S01]  /*f4d0*/  UMOV UR23, 0x40000040 ;  /* 0x4000004000177882 */ /* 0x000fe20000000000 */
        /* <DEDUP_REMOVED lines=106> */
[-C--:B------:R-:W-:Y:S01]  /*fb80*/  FMUL.FTZ R111, R111, R2.reuse ;  /* 0x000000026f6f7220 */ /* 0x080fe20000410000 */
[-C--:B------:R-:W-:Y:S01]  /*fb90*/  FMUL.FTZ R114, R114, R2.reuse ;  /* 0x0000000272727220 */ /* 0x080fe20000410000 */
[-C--:B------:R-:W-:Y:S01]  /*fba0*/  FMUL.FTZ R115, R115, R2.reuse ;  /* 0x0000000273737220 */ /* 0x080fe20000410000 */
[-C--:B------:R-:W-:Y:S01]  /*fbb0*/  FMUL.FTZ R118, R118, R2.reuse ;  /* 0x0000000276767220 */ /* 0x080fe20000410000 */
[----:B------:R-:W-:Y:S01]  /*fbc0*/  FMUL.FTZ R119, R119, R2 ;  /* 0x0000000277777220 */ /* 0x000fe20000410000 */
        /* <DEDUP_REMOVED lines=33> */
.L_x_4966:
[----:B------:R-:W-:Y:S01]  /*fde0*/  ULEA UR5, UR40, UR41, 0x3 ;  /* 0x0000002928057291 */ /* 0x000fe2000f8e183f */
[----:B------:R-:W-:-:S05]  /*fdf0*/  IMAD.U32 R0, RZ, RZ, UR42 ;  /* 0x0000002aff007e24 */ /* 0x000fca000f8e00ff */
[----:B------:R-:W-:-:S04]  /*fe00*/  SHF.L.U32 R0, R0, 0x1f, RZ ;  /* 0x0000001f00007819 */ /* 0x000fc800000006ff */
[----:B------:R2:W3:Y:S01]  /*fe10*/  SYNCS.PHASECHK.TRANS64.TRYWAIT P1, [UR5+0x30850], R0 ;  /* 0x03085000ff0075a7 */ /* 0x0004e20008020145 */
[----:B------:R-:W-:Y:S05]  /*fe20*/  @!P0 BRA `(.L_x_4967) ;  /* 0x0000000000048947 */ /* 0x000fea0003800000 */
[----:B------:R-:W-:Y:S01]  /*fe30*/  BPT.TRAP 0x1 ;  /* 0x000000040000795c */ /* 0x000fe20000300000 */
.L_x_4967:
[----:B---3--:R-:W-:Y:S05]  /*fe40*/  @P1 BRA `(.L_x_4968) ;  /* 0x0000000000081947 */ /* 0x008fea0003800000 */
[----:B------:R-:W3:Y:S02]  /*fe50*/  SYNCS.PHASECHK.TRANS64.TRYWAIT P1, [UR5+0x30850], R0 ;  /* 0x03085000ff0075a7 */ /* 0x000ee40008020145 */
[----:B---3--:R-:W-:Y:S05]  /*fe60*/  @!P1 BRA `(.L_x_4969) ;  /* 0x00000130008c9947 */ /* 0x008fea0003800000 */
.L_x_4968:
        /* <DEDUP_REMOVED lines=37> */
.L_x_4970:
[----:B------:R-:W-:Y:S01]  /*100c0*/  PLOP3.LUT P1, PT, PT, PT, UP0, 0x80, 0x0 ;  /* 0x000000000000781c */ /* 0x000fe20003f2f008 */
[----:B------:R-:W-:Y:S01]  /*100d0*/  VIADD R168, R23, UR60 ;  /* 0x0000003c17a87c36 */ /* 0x000fe20008000000 */
[----:B------:R-:W-:Y:S01]  /*100e0*/  PLOP3.LUT P2, PT, PT, PT, UP0, 0x80, 0x0 ;  /* 0x000000000000781c */ /* 0x000fe20003f4f008 */
[----:B------:R-:W-:Y:S01]  /*100f0*/  @UP0 ULDC UR10, c[0x0][0x44c] ;  /* 0x00011300000a0ab9 */ /* 0x000fe20000000800 */
[----:B------:R-:W-:Y:S01]  /*10100*/  UIADD3 UR6, UR6, 0x30840, URZ ;  /* 0x0003084006067890 */ /* 0x000fe2000fffe03f */
[----:B------:R-:W-:Y:S01]  /*10110*/  IMAD R21, R10, -0x60, RZ ;  /* 0xffffffa00a157824 */ /* 0x000fe200078e02ff */
[----:B------:R-:W-:Y:S02]  /*10120*/  ULDC UR11, c[0x0][0x9dc] ;  /* 0x00027700000b7ab9 */ /* 0x000fe40000000800 */
[----:B------:R-:W-:Y:S01]  /*10130*/  UPRMT UR6, UR43, 0x654, UR6 ;  /* 0x000006542b067896 */ /* 0x000fe20008000006 */
[----:B-1----:R-:W-:-:S04]  /*10140*/  VIADD R13, R21, 0x1 ;  /* 0x00000001150d7836 */ /* 0x002fc80000000000 */
[----:B--23--:R-:W-:Y:S01]  /*10150*/  @P1 IMAD.HI.U32 R0, R168, UR10, RZ ;  /* 0x0000000aa8001c27 */ /* 0x00cfe2000f8e00ff */
[----:B------:R-:W-:Y:S01]  /*10160*/  @UP0 ULDC UR10, c[0x0][0x450] ;  /* 0x00011400000a0ab9 */ /* 0x000fe20000000800 */
[----:B------:R-:W-:Y:S02]  /*10170*/  PLOP3.LUT P1, PT, PT, PT, UP1, 0x40, 0x0 ;  /* 0x000000000000781c */ /* 0x000fe40003f2e818 */
[----:B------:R-:W-:Y:S01]  /*10180*/  IMAD R13, R196, -0x2, R13 ;  /* 0xfffffffec40d7824 */ /* 0x000fe200078e020d */
[----:B------:R-:W-:Y:S01]  /*10190*/  @P2 SHF.R.U32.HI R168, RZ, UR10, R0 ;  /* 0x0000000affa82c19 */ /* 0x000fe20008011600 */
[----:B------:R-:W-:Y:S01]  /*101a0*/  SYNCS.ARRIVE.TRANS64.RED.A1T0 RZ, [UR6], RZ ;  /* 0x000000ffffff79a7 */ /* 0x000fe20008100406 */
[----:B------:R-:W-:Y:S01]  /*101b0*/  UMOV UR6, UR11 ;  /* 0x0000000b00067c82 */ /* 0x000fe20008000000 */
[----:B------:R-:W-:Y:S01]  /*101c0*/  ULDC UR11, c[0x0][0x9e0] ;  /* 0x00027800000b7ab9 */ /* 0x000fe20000000800 */
[----:B------:R-:W-:Y:S01]  /*101d0*/  ULOP3.LUT UR10, URZ, UR6, URZ, 0x33, !UPT ;  /* 0x000000063f0a7292 */ /* 0x000fe2000f8e333f */
[----:B------:R-:W1:Y:S01]  /*101e0*/  SHFL.IDX PT, R169, R168, RZ, 0x1c1f ;  /* 0x001c1fffa8a97589 */ /* 0x000e6200000e0000 */
[----:B------:R-:W-:Y:S01]  /*101f0*/  IADD3 R15, -R16, R13, R17 ;  /* 0x0000000d100f7210 */ /* 0x000fe20007ffe111 */
[----:B------:R-:W-:-:S04]  /*10200*/  VIADD R0, R13, 0xffffffff ;  /* 0xffffffff0d007836 */ /* 0x000fc80000000000 */
[C---:B------:R-:W-:Y:S02]  /*10210*/  VIADD R20, R15.reuse, UR11 ;  /* 0x0000000b0f147c36 */ /* 0x040fe40008000000 */
[----:B------:R-:W-:Y:S02]  /*10220*/  VIADD R15, R15, UR10 ;  /* 0x0000000a0f0f7c36 */ /* 0x000fe40008000000 */
[--C-:B-1----:R-:W-:Y:S02]  /*10230*/  IMAD.IADD R14, R20, 0x1, R169.reuse ;  /* 0x00000001140e7824 */ /* 0x102fe400078e02a9 */
[----:B------:R-:W-:Y:S01]  /*10240*/  IMAD.IADD R2, R15, 0x1, R169 ;  /* 0x000000010f027824 */ /* 0x000fe200078e02a9 */
[----:B------:R-:W-:Y:S06]  /*10250*/  @P1 BRA `(.L_x_4971) ;  /* 0x0000000000541947 */ /* 0x000fec0003800000 */
[----:B------:R-:W-:Y:S01]  /*10260*/  IADD3 R169, -R16, R17, R169 ;  /* 0x0000001110a97210 */ /* 0x000fe20007ffe1a9 */
[----:B------:R-:W-:Y:S03]  /*10270*/  BSSY B0, `(.L_x_4972) ;  /* 0x0000010000007945 */ /* 0x000fe60003800000 */
[----:B------:R-:W-:-:S13]  /*10280*/  ISETP.GT.AND P1, PT, R169, -0x1, PT ;  /* 0xffffffffa900780c */ /* 0x000fda0003f24270 */
[----:B------:R-:W-:Y:S05]  /*10290*/  @P1 BRA `(.L_x_4973) ;  /* 0x0000000000201947 */ /* 0x000fea0003800000 */
[----:B------:R-:W-:Y:S01]  /*102a0*/  IMAD.U32 R170, RZ, RZ, UR61 ;  /* 0x0000003dffaa7e24 */ /* 0x000fe2000f8e00ff */
[----:B------:R-:W-:-:S04]  /*102b0*/  LOP3.LUT R169, RZ, R169, RZ, 0x33, !PT ;  /* 0x000000a9ffa97212 */ /* 0x000fc800078e33ff */
[----:B------:R-:W-:-:S13]  /*102c0*/  ISETP.NE.AND P1, PT, R170, 0x1, PT ;  /* 0x00000001aa00780c */ /* 0x000fda0003f25270 */
[----:B0-----:R-:W0:Y:S02]  /*102d0*/  @P1 LDC.64 R12, c[0x0][0x9e8] ;  /* 0x00027a00ff0c1b82 */ /* 0x001e240000000a00 */
[----:B0-----:R-:W-:-:S05]  /*102e0*/  @P1 IMAD.HI.U32 R12, R169, R12, RZ ;  /* 0x0000000ca90c1227 */ /* 0x001fca00078e00ff */
[----:B------:R-:W-:-:S04]  /*102f0*/  @P1 SHF.R.U32.HI R169, RZ, R13, R12 ;  /* 0x0000000dffa91219 */ /* 0x000fc8000001160c */
[----:B------:R-:W-:Y:S01]  /*10300*/  LOP3.LUT R169, RZ, R169, RZ, 0x33, !PT ;  /* 0x000000a9ffa97212 */ /* 0x000fe200078e33ff */
[----:B------:R-:W-:Y:S06]  /*10310*/  BRA `(.L_x_4974) ;  /* 0x0000000000147947 */ /* 0x000fec0003800000 */
.L_x_4973:
[----:B------:R-:W-:-:S05]  /*10320*/  IMAD.U32 R170, RZ, RZ, UR61 ;  /* 0x0000003dffaa7e24 */ /* 0x000fca000f8e00ff */
[----:B------:R-:W-:-:S13]  /*10330*/  ISETP.NE.AND P1, PT, R170, 0x1, PT ;  /* 0x00000001aa00780c */ /* 0x000fda0003f25270 */
[----:B0-----:R-:W0:Y:S02]  /*10340*/  @P1 LDC.64 R12, c[0x0][0x9e8] ;  /* 0x00027a00ff0c1b82 */ /* 0x001e240000000a00 */
[----:B0-----:R-:W-:-:S05]  /*10350*/  @P1 IMAD.HI.U32 R12, R169, R12, RZ ;  /* 0x0000000ca90c1227 */ /* 0x001fca00078e00ff */
[----:B------:R-:W-:-:S07]  /*10360*/  @P1 SHF.R.U32.HI R169, RZ, R13, R12 ;  /* 0x0000000dffa91219 */ /* 0x000fce000001160c */
.L_x_4974:
[----:B------:R-:W-:Y:S05]  /*10370*/  BSYNC B0 ;  /* 0x0000000000007941 */ /* 0x000fea0003800000 */
.L_x_4972:
[----:B------:R-:W-:-:S05]  /*10380*/  IMAD R169, R169, R170, R0 ;  /* 0x000000aaa9a97224 */ /* 0x000fca00078e0200 */
[----:B------:R-:W-:Y:S02]  /*10390*/  VIADDMNMX R14, R169, R170, R14, PT ;  /* 0x000000aaa90e7246 */ /* 0x000fe4000380010e */
[----:B------:R-:W-:-:S07]  /*103a0*/  VIMNMX R2, R2, R169, !PT ;  /* 0x000000a902027248 */ /* 0x000fce0007fe0100 */
.L_x_4971:
[C---:B------:R-:W-:Y:S02]  /*103b0*/  ISETP.GE.AND P6, PT, R21.reuse, 0xa, PT ;  /* 0x0000000a1500780c */ /* 0x040fe40003fc6270 */
[C---:B------:R-:W-:Y:S02]  /*103c0*/  ISETP.GE.AND P1, PT, R21.reuse, 0x2, PT ;  /* 0x000000021500780c */ /* 0x040fe40003f26270 */
[C---:B------:R-:W-:Y:S02]  /*103d0*/  ISETP.GE.AND P2, PT, R21.reuse, 0x9, PT ;  /* 0x000000091500780c */ /* 0x040fe40003f46270 */
[----:B------:R-:W-:Y:S02]  /*103e0*/  ISETP.GE.AND P5, PT, R21, 0x11, PT ;  /* 0x000000111500780c */ /* 0x000fe40003fa6270 */
[----:B------:R-:W-:Y:S02]  /*103f0*/  LOP3.LUT R22, R22, 0xfffffffb, RZ, 0xc0, !PT ;  /* 0xfffffffb16167812 */ /* 0x000fe400078ec0ff */
[----:B------:R-:W-:-:S02]  /*10400*/  ISETP.GT.AND P4, PT, R2, 0x1, !P1 ;  /* 0x000000010200780c */ /* 0x000fc40004f84270 */
[----:B------:R-:W-:Y:S02]  /*10410*/  ISETP.GT.AND P3, PT, R2, 0x8, !P2 ;  /* 0x000000080200780c */ /* 0x000fe40005764270 */
[----:B------:R-:W-:Y:S02]  /*10420*/  @P6 LOP3.LUT R22, R22, 0x4, RZ, 0xfc, !PT ;  /* 0x0000000416166812 */ /* 0x000fe400078efcff */
[C---:B------:R-:W-:Y:S02]  /*10430*/  ISETP.LT.OR P4, PT, R14.reuse, 0x2, P4 ;  /* 0x000000020e00780c */ /* 0x040fe40002781670 */
[----:B------:R-:W-:Y:S02]  /*10440*/  ISETP.LT.OR P3, PT, R14, 0x9, P3 ;  /* 0x000000090e00780c */ /* 0x000fe40001f61670 */
[----:B------:R-:W-:Y:S02]  /*10450*/  LOP3.LUT R22, R22, 0xfffffff7, RZ, 0xc0, !PT ;  /* 0xfffffff716167812 */ /* 0x000fe400078ec0ff */
[----:B------:R-:W-:-:S02]  /*10460*/  FSEL R121, R121, -INF , !P4 ;  /* 0xff80000079797808 */ /* 0x000fc40006000000 */
[----:B------:R-:W-:Y:S02]  /*10470*/  FSEL R124, R124, -INF , !P3 ;  /* 0xff8000007c7c7808 */ /* 0x000fe40005800000 */
[----:B------:R-:W-:Y:S02]  /*10480*/  ISETP.GT.AND P4, PT, R2, 0x9, !P6 ;  /* 0x000000090200780c */ /* 0x000fe40007784270 */
[----:B------:R-:W-:Y:S02]  /*10490*/  @P5 LOP3.LUT R22, R22, 0x8, RZ, 0xfc, !PT ;  /* 0x0000000816165812 */ /* 0x000fe400078efcff */
[----:B------:R-:W-:Y:S02]  /*104a0*/  ISETP.GT.AND P3, PT, R2, 0x10, !P5 ;  /* 0x000000100200780c */ /* 0x000fe40006f64270 */
[----:B------:R-:W-:Y:S02]  /*104b0*/  ISETP.GE.AND P5, PT, R21, 0x12, PT ;  /* 0x000000121500780c */ /* 0x000fe40003fa6270 */
        /* <DEDUP_REMOVED lines=112> */
[----:B------:R-:W-:Y:S02]  /*10bc0*/  ISETP.GE.AND P6, PT, R21, 0x5a, PT ;  /* 0x0000005a1500780c */ /* 0x000fe40003fc6270 */
[----:B------:R-:W1:Y:S11]  /*10bd0*/  SHFL.IDX PT, R21, R168, 0x1, 0x1c1f ;  /* 0x003c1f00a8157f89 */ /* 0x000e7600000e0000 */
[----:B------:R-:W-:-:S02]  /*10be0*/  @P6 LOP3.LUT R22, R22, 0x1, RZ, 0xfc, !PT ;  /* 0x0000000116166812 */ /* 0x000fc400078efcff */
[----:B------:R-:W-:-:S04]  /*10bf0*/  ISETP.GT.AND P6, PT, R2, 0x59, !P6 ;  /* 0x000000590200780c */ /* 0x000fc800077c4270 */
[----:B------:R-:W-:-:S04]  /*10c00*/  ISETP.LT.OR P6, PT, R14, 0x5a, P6 ;  /* 0x0000005a0e00780c */ /* 0x000fc800037c1670 */
[----:B------:R-:W-:Y:S02]  /*10c10*/  FSEL R165, R165, -INF , !P6 ;  /* 0xff800000a5a57808 */ /* 0x000fe40007000000 */
[----:B------:R-:W-:Y:S01]  /*10c20*/  PLOP3.LUT P6, PT, PT, PT, UP1, 0x40, 0x0 ;  /* 0x000000000000781c */ /* 0x000fe20003fce818 */
[--C-:B-1----:R-:W-:Y:S02]  /*10c30*/  IMAD.IADD R20, R20, 0x1, R21.reuse ;  /* 0x0000000114147824 */ /* 0x102fe400078e0215 */
[----:B------:R-:W-:-:S10]  /*10c40*/  IMAD.IADD R15, R15, 0x1, R21 ;  /* 0x000000010f0f7824 */ /* 0x000fd400078e0215 */
[----:B------:R-:W-:Y:S05]  /*10c50*/  @P6 BRA `(.L_x_4975) ;  /* 0x0000000000546947 */ /* 0x000fea0003800000 */
        /* <DEDUP_REMOVED lines=12> */
.L_x_4977:
[----:B------:R-:W-:-:S05]  /*10d20*/  IMAD.U32 R169, RZ, RZ, UR61 ;  /* 0x0000003dffa97e24 */ /* 0x000fca000f8e00ff */
[----:B------:R-:W-:-:S13]  /*10d30*/  ISETP.NE.AND P6, PT, R169, 0x1, PT ;  /* 0x00000001a900780c */ /* 0x000fda0003fc5270 */
[----:B0-----:R-:W0:Y:S02]  /*10d40*/  @P6 LDC.64 R12, c[0x0][0x9e8] ;  /* 0x00027a00ff0c6b82 */ /* 0x001e240000000a00 */
[----:B0-----:R-:W-:-:S05]  /*10d50*/  @P6 IMAD.HI.U32 R12, R21, R12, RZ ;  /* 0x0000000c150c6227 */ /* 0x001fca00078e00ff */
[----:B------:R-:W-:-:S07]  /*10d60*/  @P6 SHF.R.U32.HI R21, RZ, R13, R12 ;  /* 0x0000000dff156219 */ /* 0x000fce000001160c */
.L_x_4978:
[----:B------:R-:W-:Y:S05]  /*10d70*/  BSYNC B0 ;  /* 0x0000000000007941 */ /* 0x000fea0003800000 */
.L_x_4976:
[----:B------:R-:W-:-:S05]  /*10d80*/  IMAD R0, R21, R169, R0 ;  /* 0x000000a915007224 */ /* 0x000fca00078e0200 */
[----:B------:R-:W-:Y:S02]  /*10d90*/  VIADDMNMX R20, R0, R169, R20, PT ;  /* 0x000000a900147246 */ /* 0x000fe40003800114 */
[----:B------:R-:W-:-:S07]  /*10da0*/  VIMNMX R15, R15, R0, !PT ;  /* 0x000000000f0f7248 */ /* 0x000fce0007fe0100 */
.L_x_4975:
[C---:B------:R-:W-:Y:S01]  /*10db0*/  ISETP.GT.AND P1, PT, R15.reuse, 0x1, !P1 ;  /* 0x000000010f00780c */ /* 0x040fe20004f24270 */
[----:B------:R-:W-:Y:S01]  /*10dc0*/  ULDC UR10, c[0x0][0x988] ;  /* 0x00026200000a7ab9 */ /* 0x000fe20000000800 */
        /* <DEDUP_REMOVED lines=69> */
[----:B------:R-:W1:Y:S01]  /*11220*/  SHFL.BFLY PT, R13, R2, 0x2, 0x1f ;  /* 0x0c401f00020d7f89 */ /* 0x000e6200000e0000 */
[----:B------:R-:W-:Y:S02]  /*11230*/  FSEL R146, R146, -INF , !P1 ;  /* 0xff80000092927808 */ /* 0x000fe40004800000 */
[----:B------:R-:W-:-:S02]  /*11240*/  LOP3.LUT P1, RZ, R22, 0x800, RZ, 0xc0, !PT ;  /* 0x0000080016ff7812 */ /* 0x000fc4000782c0ff */
[----:B------:R-:W-:Y:S02]  /*11250*/  LOP3.LUT P6, RZ, R22, 0x40, RZ, 0xc0, !PT ;  /* 0x0000004016ff7812 */ /* 0x000fe400078cc0ff */
[C---:B------:R-:W-:Y:S02]  /*11260*/  ISETP.GT.AND P1, PT, R15.reuse, 0x31, !P1 ;  /* 0x000000310f00780c */ /* 0x040fe40004f24270 */
[C---:B------:R-:W-:Y:S02]  /*11270*/  ISETP.GT.AND P3, PT, R15.reuse, 0x50, !P3 ;  /* 0x000000500f00780c */ /* 0x040fe40005f64270 */
[----:B------:R-:W-:Y:S02]  /*11280*/  ISETP.LT.OR P1, PT, R20, 0x32, P1 ;  /* 0x000000321400780c */ /* 0x000fe40000f21670 */
[----:B------:R-:W-:Y:S02]  /*11290*/  ISETP.GT.AND P4, PT, R15, 0x51, !P4 ;  /* 0x000000510f00780c */ /* 0x000fe40006784270 */
[----:B------:R-:W-:-:S02]  /*112a0*/  FSEL R147, R147, -INF , !P1 ;  /* 0xff80000093937808 */ /* 0x000fc40004800000 */
[----:B------:R-:W-:Y:S02]  /*112b0*/  LOP3.LUT P1, RZ, R22, 0x400, RZ, 0xc0, !PT ;  /* 0x0000040016ff7812 */ /* 0x000fe4000782c0ff */
[C---:B------:R-:W-:Y:S02]  /*112c0*/  ISETP.LT.OR P3, PT, R20.reuse, 0x51, P3 ;  /* 0x000000511400780c */ /* 0x040fe40001f61670 */
[C---:B------:R-:W-:Y:S02]  /*112d0*/  ISETP.GT.AND P1, PT, R15.reuse, 0x38, !P1 ;  /* 0x000000380f00780c */ /* 0x040fe40004f24270 */
[----:B------:R-:W-:Y:S02]  /*112e0*/  ISETP.GT.AND P5, PT, R15, 0x58, !P5 ;  /* 0x000000580f00780c */ /* 0x000fe40006fa4270 */
[----:B------:R-:W-:Y:S02]  /*112f0*/  ISETP.LT.OR P1, PT, R20, 0x39, P1 ;  /* 0x000000391400780c */ /* 0x000fe40000f21670 */
[----:B-1----:R-:W-:-:S02]  /*11300*/  FMNMX.FTZ R13, R2, R13, !PT ;  /* 0x0000000d020d7209 */ /* 0x002fc40007810000 */
[----:B------:R-:W-:Y:S02]  /*11310*/  FSEL R150, R150, -INF , !P1 ;  /* 0xff80000096967808 */ /* 0x000fe40004800000 */
[----:B------:R-:W-:Y:S01]  /*11320*/  LOP3.LUT P1, RZ, R22, 0x200, RZ, 0xc0, !PT ;  /* 0x0000020016ff7812 */ /* 0x000fe2000782c0ff */
[----:B0-----:R-:W0:Y:S01]  /*11330*/  SHFL.BFLY PT, R12, R13, 0x1, 0x1f ;  /* 0x0c201f000d0c7f89 */ /* 0x001e2200000e0000 */
[----:B------:R-:W-:Y:S02]  /*11340*/  ISETP.LT.OR P4, PT, R20, 0x52, P4 ;  /* 0x000000521400780c */ /* 0x000fe40002781670 */
[----:B------:R-:W-:Y:S02]  /*11350*/  ISETP.GT.AND P1, PT, R15, 0x39, !P1 ;  /* 0x000000390f00780c */ /* 0x000fe40004f24270 */
[----:B------:R-:W-:Y:S02]  /*11360*/  FSEL R162, R162, -INF , !P3 ;  /* 0xff800000a2a27808 */ /* 0x000fe40005800000 */
        /* <DEDUP_REMOVED lines=10> */
[----:B------:R-:W-:Y:S01]  /*11410*/  ISETP.GT.AND P1, PT, R15, 0x41, !P2 ;  /* 0x000000410f00780c */ /* 0x000fe20005724270 */
[----:B------:R-:W-:Y:S01]  /*11420*/  FMUL.FTZ R0, R12, UR10 ;  /* 0x0000000a0c007c20 */ /* 0x000fe20008410000 */
[----:B------:R-:W-:Y:S02]  /*11430*/  LOP3.LUT P2, RZ, R22, 0x20, RZ, 0xc0, !PT ;  /* 0x0000002016ff7812 */ /* 0x000fe4000784c0ff */
[----:B------:R-:W-:-:S02]  /*11440*/  ISETP.LT.OR P1, PT, R20, 0x42, P1 ;  /* 0x000000421400780c */ /* 0x000fc40000f21670 */
[----:B------:R-:W-:Y:S02]  /*11450*/  ISETP.GT.AND P2, PT, R15, 0x49, !P2 ;  /* 0x000000490f00780c */ /* 0x000fe40005744270 */
[----:B------:R-:W-:Y:S02]  /*11460*/  FSEL R155, R155, -INF , !P1 ;  /* 0xff8000009b9b7808 */ /* 0x000fe40004800000 */
[----:B------:R-:W-:Y:S02]  /*11470*/  ISETP.GT.AND P1, PT, R15, 0x48, !P6 ;  /* 0x000000480f00780c */ /* 0x000fe40007724270 */
[----:B------:R-:W-:Y:S02]  /*11480*/  LOP3.LUT P6, RZ, R22, 0x2, RZ, 0xc0, !PT ;  /* 0x0000000216ff7812 */ /* 0x000fe400078cc0ff */
[C---:B------:R-:W-:Y:S02]  /*11490*/  ISETP.LT.OR P1, PT, R20.reuse, 0x49, P1 ;  /* 0x000000491400780c */ /* 0x040fe40000f21670 */
[----:B------:R-:W-:-:S02]  /*114a0*/  ISETP.LT.OR P2, PT, R20, 0x4a, P2 ;  /* 0x0000004a1400780c */ /* 0x000fc40001741670 */
[----:B------:R-:W-:Y:S02]  /*114b0*/  FSEL R158, R158, -INF , !P1 ;  /* 0xff8000009e9e7808 */ /* 0x000fe40004800000 */
[----:B------:R-:W-:Y:S02]  /*114c0*/  ISETP.GT.AND P1, PT, R15, RZ, !P6 ;  /* 0x000000ff0f00720c */ /* 0x000fe40007724270 */
[----:B------:R-:W-:Y:S02]  /*114d0*/  FSEL R159, R159, -INF , !P2 ;  /* 0xff8000009f9f7808 */ /* 0x000fe40005000000 */
[----:B------:R-:W-:Y:S02]  /*114e0*/  ISETP.LT.OR P1, PT, R20, 0x1, P1 ;  /* 0x000000011400780c */ /* 0x000fe40000f21670 */
[----:B------:R-:W-:Y:S02]  /*114f0*/  LOP3.LUT P6, RZ, R22, 0x1, RZ, 0xc0, !PT ;  /* 0x0000000116ff7812 */ /* 0x000fe400078cc0ff */
[----:B------:R-:W-:-:S02]  /*11500*/  FSEL R122, R122, -INF , !P1 ;  /* 0xff8000007a7a7808 */ /* 0x000fc40004800000 */
[----:B------:R-:W-:Y:S02]  /*11510*/  FSETP.NEU.FTZ.AND P1, PT, R12, -INF , PT ;  /* 0xff8000000c00780b */ /* 0x000fe40003f3d000 */
[----:B------:R-:W-:Y:S02]  /*11520*/  FMNMX.FTZ R2, R122, R3, !PT ;  /* 0x000000037a027209 */ /* 0x000fe40007810000 */
        /* <DEDUP_REMOVED lines=18> */
[----:B------:R-:W-:Y:S01]  /*11650*/  FFMA.FTZ R180, R136, UR10, -R0 ;  /* 0x0000000a88b47c23 */ /* 0x000fe20008010800 */
[----:B------:R-:W-:Y:S01]  /*11660*/  FADD.FTZ R137, -R137, R4 ;  /* 0x0000000489897221 */ /* 0x000fe20000010100 */
[----:B------:R-:W-:Y:S01]  /*11670*/  FMNMX.FTZ R2, R134, R13, !PT ;  /* 0x0000000d86027209 */ /* 0x000fe20007810000 */
[--C-:B------:R-:W-:Y:S01]  /*11680*/  FFMA.FTZ R182, R140, UR10, -R0.reuse ;  /* 0x0000000a8cb67c23 */ /* 0x100fe20008010800 */
[--C-:B------:R-:W-:Y:S01]  /*11690*/  FFMA.FTZ R132, R141, UR10, -R0.reuse ;  /* 0x0000000a8d847c23 */ /* 0x100fe20008010800 */
[----:B------:R-:W-:Y:S01]  /*116a0*/  FMUL.FTZ R137, R137, UR10 ;  /* 0x0000000a89897c20 */ /* 0x000fe20008410000 */
        /* <DEDUP_REMOVED lines=17> */
[----:B------:R-:W-:Y:S01]  /*117c0*/  FMNMX.FTZ R2, R146, R13, !PT ;  /* 0x0000000d92027209 */ /* 0x000fe20007810000 */
[----:B------:R-:W-:Y:S02]  /*117d0*/  FFMA.FTZ R13, R133, UR10, -R0 ;  /* 0x0000000a850d7c23 */ /* 0x000fe40008010800 */
        /* <DEDUP_REMOVED lines=22> */
[----:B------:R-:W-:-:S06]  /*11940*/  FFMA.FTZ R121, R161, UR10, -R0 ;  /* 0x0000000aa1797c23 */ /* 0x000fcc0008010800 */
[----:B------:R-:W-:Y:S01]  /*11950*/  MUFU.EX2 R182, R182 ;  /* 0x000000b600b67308 */ /* 0x000fe20000000800 */
[----:B------:R-:W0:Y:S07]  /*11960*/  SHFL.BFLY PT, R133, R20, 0x1, 0x1f ;  /* 0x0c201f0014857f89 */ /* 0x000e2e00000e0000 */
[----:B------:R-:W1:Y:S08]  /*11970*/  MUFU.EX2 R0, R137 ;  /* 0x0000008900007308 */ /* 0x000e700000000800 */
[----:B------:R-:W-:Y:S08]  /*11980*/  MUFU.EX2 R132, R132 ;  /* 0x0000008400847308 */ /* 0x000ff00000000800 */
[----:B------:R-:W-:Y:S01]  /*11990*/  MUFU.EX2 R176, R176 ;  /* 0x000000b000b07308 */ /* 0x000fe20000000800 */
[----:B-1----:R-:W-:Y:S01]  /*119a0*/  FFMA.FTZ R11, R0, R11, R188 ;  /* 0x0000000b000b7223 */ /* 0x002fe200000100bc */
[----:B0-----:R-:W-:-:S03]  /*119b0*/  FMNMX.FTZ R20, R20, R133, !PT ;  /* 0x0000008514147209 */ /* 0x001fc60007810000 */
[----:B------:R-:W-:Y:S01]  /*119c0*/  FADD.FTZ R11, R120, R11 ;  /* 0x0000000b780b7221 */ /* 0x000fe20000010000 */
[C---:B------:R-:W-:Y:S01]  /*119d0*/  FSETP.NEU.FTZ.AND P1, PT, R20.reuse, -INF , PT ;  /* 0xff8000001400780b */ /* 0x040fe20003f3d000 */
[C---:B------:R-:W-:Y:S01]  /*119e0*/  FMUL.FTZ R133, R20.reuse, UR10 ;  /* 0x0000000a14857c20 */ /* 0x040fe20008410000 */
[----:B------:R-:W-:Y:S02]  /*119f0*/  MUFU.EX2 R129, R129 ;  /* 0x0000008100817308 */ /* 0x000fe40000000800 */
[----:B------:R-:W-:Y:S02]  /*11a00*/  FSEL R2, R20, RZ, P1 ;  /* 0x000000ff14027208 */ /* 0x000fe40000800000 */
[----:B------:R-:W-:-:S03]  /*11a10*/  FSEL R133, R133, RZ, P1 ;  /* 0x000000ff85857208 */ /* 0x000fc60000800000 */
[----:B------:R-:W-:Y:S01]  /*11a20*/  FADD.FTZ R2, -R2, R3 ;  /* 0x0000000302027221 */ /* 0x000fe20000010100 */
[----:B------:R-:W-:Y:S01]  /*11a30*/  MUFU.EX2 R178, R178 ;  /* 0x000000b200b27308 */ /* 0x000fe20000000800 */
        /* <DEDUP_REMOVED lines=10> */
[----:B------:R-:W-:Y:S01]  /*11ae0*/  FFMA.FTZ R181, R138, UR10, -R133 ;  /* 0x0000000a8ab57c23 */ /* 0x000fe20008010885 */
        /* <DEDUP_REMOVED lines=8> */
[----:B------:R-:W-:Y:S01]  /*11b70*/  FFMA.FTZ R179, R150, UR10, -R133 ;  /* 0x0000000a96b37c23 */ /* 0x000fe20008010885 */
[----:B------:R-:W-:Y:S01]  /*11b80*/  FADD.FTZ R3, R184, R3 ;  /* 0x00000003b8037221 */ /* 0x000fe20000010000 */
[--C-:B------:R-:W-:Y:S01]  /*11b90*/  FFMA.FTZ R134, R151, UR10, -R133.reuse ;  /* 0x0000000a97867c23 */ /* 0x100fe20008010885 */
[----:B------:R-:W-:Y:S01]  /*11ba0*/  FFMA.FTZ R173, R154, UR10, -R133 ;  /* 0x0000000a9aad7c23 */ /* 0x000fe20008010885 */
[----:B------:R-:W1:Y:S01]  /*11bb0*/  MUFU.EX2 R136, R136 ;  /* 0x0000008800887308 */ /* 0x000e620000000800 */
[----:B------:R-:W-:Y:S01]  /*11bc0*/  FADD.FTZ R3, R14, R3 ;  /* 0x000000030e037221 */ /* 0x000fe20000010000 */
[--C-:B------:R-:W-:Y:S01]  /*11bd0*/  FFMA.FTZ R131, R155, UR10, -R133.reuse ;  /* 0x0000000a9b837c23 */ /* 0x100fe20008010885 */
[--C-:B------:R-:W-:Y:S01]  /*11be0*/  FFMA.FTZ R175, R158, UR10, -R133.reuse ;  /* 0x0000000a9eaf7c23 */ /* 0x100fe20008010885 */
[----:B------:R-:W-:Y:S01]  /*11bf0*/  FFMA.FTZ R169, R162, UR10, -R133 ;  /* 0x0000000aa2a97c23 */ /* 0x000fe20008010885 */
[----:B------:R-:W-:Y:S01]  /*11c00*/  FADD.FTZ R138, R186, R3 ;  /* 0x00000003ba8a7221 */ /* 0x000fe20000010000 */
[----:B------:R-:W-:-:S02]  /*11c10*/  FFMA.FTZ R171, R166, UR10, -R133 ;  /* 0x0000000aa6ab7c23 */ /* 0x000fc40008010885 */
[----:B------:R-:W2:Y:S01]  /*11c20*/  MUFU.EX2 R191, R191 ;  /* 0x000000bf00bf7308 */ /* 0x000ea20000000800 */
[----:B0-----:R-:W-:Y:S01]  /*11c30*/  FFMA.FTZ R5, R2, R5, R189 ;  /* 0x0000000502057223 */ /* 0x001fe200000100bd */
        /* <DEDUP_REMOVED lines=23> */
[----:B--2---:R-:W-:Y:S01]  /*11db0*/  FADD.FTZ R3, R181, R130 ;  /* 0x00000082b5037221 */ /* 0x004fe20000010000 */
[----:B------:R-:W-:-:S06]  /*11dc0*/  FFMA.FTZ R130, R159, UR10, -R133 ;  /* 0x0000000a9f827c23 */ /* 0x000fcc0008010885 */
        /* <DEDUP_REMOVED lines=50> */
.L_x_4979:
        /* <DEDUP_REMOVED lines=34> */
[----:B------:R-:W-:Y:S01]  /*12310*/  IMAD.MOV.U32 R3, RZ, RZ, R20 ;  /* 0x000000ffff037224 */ /* 0x000fe200078e0014 */
[----:B------:R-:W-:Y:S01]  /*12320*/  UMOV UR40, UR4 ;  /* 0x0000000400287c82 */ /* 0x000fe20008000000 */
[----:B------:R-:W-:Y:S01]  /*12330*/  IMAD.MOV.U32 R4, RZ, RZ, R12 ;  /* 0x000000ffff047224 */ /* 0x000fe200078e000c */
[----:B------:R-:W-:-:S06]  /*12340*/  UMOV UR42, UR36 ;  /* 0x00000024002a7c82 */ /* 0x000fcc0008000000 */
.L_x_4961:
[----:B------:R-:W-:Y:S01]  /*12350*/  ULDC UR4, c[0x0][0x448] ;  /* 0x0001120000047ab9 */ /* 0x000fe20000000800 */
[----:B------:R-:W-:Y:S01]  /*12360*/  IADD3 R12, R17, 0x1, -R16 ;  /* 0x00000001110c7810 */ /* 0x000fe20007ffe810 */
[----:B------:R-:W-:Y:S01]  /*12370*/  UISETP.NE.AND UP0, UPT, UR4, 0x1, UPT ;  /* 0x000000010400788c */ /* 0x000fe2000bf05270 */
[----:B------:R-:W-:Y:S02]  /*12380*/  ULDC UR11, c[0x0][0x9e4] ;  /* 0x00027900000b7ab9 */ /* 0x000fe40000000800 */
[----:B------:R-:W-:Y:S01]  /*12390*/  R2UR UR15, R12 ;  /* 0x000000000c0f72ca */ /* 0x000fe200000e0000 */
[----:B------:R-:W-:Y:S02]  /*123a0*/  UISETP.GE.AND UP1, UPT, UR11, 0x1, UPT ;  /* 0x000000010b00788c */ /* 0x000fe4000bf26270 */
[----:B------:R-:W-:-:S04]  /*123b0*/  UIADD3 UR14, UR60, 0x7f, URZ ;  /* 0x0000007f3c0e7890 */ /* 0x000fc8000fffe03f */
[----:B------:R-:W-:Y:S01]  /*123c0*/  PLOP3.LUT P1, PT, PT, PT, UP1, 0x40, 0x0 ;  /* 0x000000000000781c */ /* 0x000fe20003f2e818 */
[----:B------:R-:W-:Y:S01]  /*123d0*/  @UP0 ULDC UR4, c[0x0][0x44c] ;  /* 0x0001130000040ab9 */ /* 0x000fe20000000800 */
[----:B------:R-:W-:Y:S01]  /*123e0*/  @UP0 ULDC UR18, c[0x0][0x450] ;  /* 0x0001140000120ab9 */ /* 0x000fe20000000800 */
[----:B------:R-:W-:-:S04]  /*123f0*/  UIMAD.WIDE.U32 UR4, UR14, UR4, URZ ;  /* 0x000000040e0472a5 */ /* 0x000fc8000f8e003f */
[----:B------:R-:W-:-:S04]  /*12400*/  @UP0 USHF.R.U32.HI UR14, URZ, UR18, UR5 ;  /* 0x000000123f0e0299 */ /* 0x000fc80008011605 */
[----:B------:R-:W-:-:S04]  /*12410*/  UIADD3 UR14, UR14, UR15, URZ ;  /* 0x0000000f0e0e7290 */ /* 0x000fc8000fffe03f */
        /* <DEDUP_REMOVED lines=13> */
.L_x_4982:
[----:B------:R-:W-:-:S11]  /*124f0*/  UISETP.NE.AND UP2, UPT, UR11, 0x1, UPT ;  /* 0x000000010b00788c */ /* 0x000fd6000bf45270 */
[----:B------:R-:W-:Y:S02]  /*12500*/  @UP2 ULDC.64 UR4, c[0x0][0x9e8] ;  /* 0x00027a0000042ab9 */ /* 0x000fe40000000a00 */
[----:B------:R-:W-:-:S04]  /*12510*/  UIMAD.WIDE.U32 UR14, UR6, UR4, URZ ;  /* 0x00000004060e72a5 */ /* 0x000fc8000f8e003f */
[----:B------:R-:W-:-:S12]  /*12520*/  @UP2 USHF.R.U32.HI UR6, URZ, UR5, UR15 ;  /* 0x000000053f062299 */ /* 0x000fd8000801160f */
.L_x_4983:
[----:B------:R-:W-:-:S04]  /*12530*/  UIMAD UR6, UR6, UR11, URZ ;  /* 0x0000000b060672a4 */ /* 0x000fc8000f8e023f */
[----:B------:R-:W-:-:S04]  /*12540*/  UISETP.LT.AND UP2, UPT, UR18, UR6, UPT ;  /* 0x000000061200728c */ /* 0x000fc8000bf41270 */
[----:B------:R-:W-:-:S12]  /*12550*/  USEL UR18, UR18, UR6, !UP2 ;  /* 0x0000000612127287 */ /* 0x000fd8000d000000 */
.L_x_4981:
[----:B------:R-:W-:Y:S01]  /*12560*/  UIADD3 UR4, UR18, 0x5f, URZ ;  /* 0x0000005f12047890 */ /* 0x000fe2000fffe03f */
[----:B------:R-:W-:-:S03]  /*12570*/  R2UR UR6, R193 ;  /* 0x00000000c10672ca */ /* 0x000fc600000e0000 */
        /* <DEDUP_REMOVED lines=12> */
.L_x_4995:
[----:B------:R-:W-:-:S04]  /*12640*/  UISETP.NE.AND UP2, UPT, UR4, 0x1, UPT ;  /* 0x000000010400788c */ /* 0x000fc8000bf45270 */
[----:B------:R-:W-:-:S04]  /*12650*/  USEL UR42, URZ, 0x1, UP2 ;  /* 0x000000013f2a7887 */ /* 0x000fc80009000000 */
[----:B------:R-:W-:Y:S01]  /*12660*/  ULOP3.LUT UR42, UR36, UR42, URZ, 0x3c, !UPT ;  /* 0x0000002a242a7292 */ /* 0x000fe2000f8e3c3f */
[----:B------:R-:W-:Y:S11]  /*12670*/  @!P0 BRA `(.L_x_4985) ;  /* 0x0000000000048947 */ /* 0x000ff60003800000 */
[----:B------:R-:W-:Y:S01]  /*12680*/  BPT.TRAP 0x1 ;  /* 0x000000040000795c */ /* 0x000fe20000300000 */
.L_x_4985:
        /* <DEDUP_REMOVED lines=9> */
.L_x_4986:
[----:B-1----:R-:W-:Y:S05]  /*12720*/  @P1 BRA `(.L_x_4987) ;  /* 0x0000000000081947 */ /* 0x002fea0003800000 */
[----:B------:R-:W1:Y:S02]  /*12730*/  SYNCS.PHASECHK.TRANS64.TRYWAIT P1, [UR6+0x30830], R3 ;  /* 0x03083003ff0075a7 */ /* 0x000e640008020146 */
[----:B-1----:R-:W-:Y:S05]  /*12740*/  @!P1 BRA `(.L_x_4988) ;  /* 0x00000108006c9947 */ /* 0x002fea0003800000 */
.L_x_4987:
        /* <DEDUP_REMOVED lines=163> */
.L_x_4989:
[----:B------:R-:W-:Y:S01]  /*13180*/  ULEA UR5, UR4, UR41, 0x3 ;  /* 0x0000002904057291 */ /* 0x000fe2000f8e183f */
[----:B------:R-:W-:-:S05]  /*13190*/  IMAD.U32 R0, RZ, RZ, UR36 ;  /* 0x00000024ff007e24 */ /* 0x000fca000f8e00ff */
[----:B------:R-:W-:-:S04]  /*131a0*/  SHF.L.U32 R0, R0, 0x1f, RZ ;  /* 0x0000001f00007819 */ /* 0x000fc800000006ff */
[----:B------:R2:W3:Y:S01]  /*131b0*/  SYNCS.PHASECHK.TRANS64.TRYWAIT P1, [UR5+0x30850], R0 ;  /* 0x03085000ff0075a7 */ /* 0x0004e20008020145 */
[----:B------:R-:W-:Y:S05]  /*131c0*/  @!P0 BRA `(.L_x_4990) ;  /* 0x0000000000048947 */ /* 0x000fea0003800000 */
[----:B------:R-:W-:Y:S01]  /*131d0*/  BPT.TRAP 0x1 ;  /* 0x000000040000795c */ /* 0x000fe20000300000 */
.L_x_4990:
[----:B---3--:R-:W-:Y:S05]  /*131e0*/  @P1 BRA `(.L_x_4991) ;  /* 0x0000000000081947 */ /* 0x008fea0003800000 */
[----:B------:R-:W3:Y:S02]  /*131f0*/  SYNCS.PHASECHK.TRANS64.TRYWAIT P1, [UR5+0x30850], R0 ;  /* 0x03085000ff0075a7 */ /* 0x000ee40008020145 */
[----:B---3--:R-:W-:Y:S05]  /*13200*/  @!P1 BRA `(.L_x_4992) ;  /* 0x000000fc00d49947 */ /* 0x008fea0003800000 */
.L_x_4991:
        /* <DEDUP_REMOVED lines=37> */
.L_x_4993:
[----:B--23--:R-:W-:Y:S01]  /*13460*/  FMNMX.FTZ R0, R120, R12, !PT ;  /* 0x0000000c78007209 */ /* 0x00cfe20007810000 */
[----:B------:R-:W-:Y:S01]  /*13470*/  UMOV UR10, UR61 ;  /* 0x0000003d000a7c82 */ /* 0x000fe20008000000 */
[----:B------:R-:W-:Y:S01]  /*13480*/  FMNMX.FTZ R2, R122, R13, !PT ;  /* 0x0000000d7a027209 */ /* 0x000fe20007810000 */
[----:B------:R-:W-:Y:S01]  /*13490*/  UIADD3 UR6, UR6, 0x30840, URZ ;  /* 0x0003084006067890 */ /* 0x000fe2000fffe03f */
[----:B01----:R-:W-:Y:S02]  /*134a0*/  FMNMX.FTZ R3, R121, R0, !PT ;  /* 0x0000000079037209 */ /* 0x003fe40007810000 */
        /* <DEDUP_REMOVED lines=57> */
[----:B------:R-:W-:-:S03]  /*13840*/  FADD.FTZ R12, -R3, R13 ;  /* 0x0000000d030c7221 */ /* 0x000fc60000010100 */
[----:B------:R-:W-:Y:S01]  /*13850*/  MUFU.EX2 R0, R20 ;  /* 0x0000001400007308 */ /* 0x000fe20000000800 */
[----:B------:R-:W-:Y:S01]  /*13860*/  FMUL.FTZ R2, R12, UR10 ;  /* 0x0000000a0c027c20 */ /* 0x000fe20008410000 */
[----:B------:R-:W-:-:S04]  /*13870*/  FMUL.FTZ R12, R4, UR10 ;  /* 0x0000000a040c7c20 */ /* 0x000fc80008410000 */
[--C-:B------:R-:W-:Y:S01]  /*13880*/  FFMA.FTZ R184, R128, UR10, -R12.reuse ;  /* 0x0000000a80b87c23 */ /* 0x100fe2000801080c */
[----:B------:R-:W-:Y:S01]  /*13890*/  FMUL.FTZ R128, R3, UR10 ;  /* 0x0000000a03807c20 */ /* 0x000fe20008410000 */
[--C-:B------:R-:W-:Y:S01]  /*138a0*/  FFMA.FTZ R188, R120, UR10, -R12.reuse ;  /* 0x0000000a78bc7c23 */ /* 0x100fe2000801080c */
[--C-:B------:R-:W-:Y:S01]  /*138b0*/  FFMA.FTZ R171, R121, UR10, -R12.reuse ;  /* 0x0000000a79ab7c23 */ /* 0x100fe2000801080c */
[----:B------:R-:W-:Y:S01]  /*138c0*/  FFMA.FTZ R182, R140, UR10, -R12 ;  /* 0x0000000a8cb67c23 */ /* 0x000fe2000801080c */
[--C-:B------:R-:W-:Y:S01]  /*138d0*/  FFMA.FTZ R189, R122, UR10, -R128.reuse ;  /* 0x0000000a7abd7c23 */ /* 0x100fe20008010880 */
[----:B------:R-:W-:Y:S01]  /*138e0*/  FFMA.FTZ R140, R123, UR10, -R128 ;  /* 0x0000000a7b8c7c23 */ /* 0x000fe20008010880 */
[----:B------:R-:W-:Y:S01]  /*138f0*/  MUFU.EX2 R2, R2 ;  /* 0x0000000200027308 */ /* 0x000fe20000000800 */
[----:B------:R-:W-:Y:S01]  /*13900*/  FFMA.FTZ R190, R124, UR10, -R12 ;  /* 0x0000000a7cbe7c23 */ /* 0x000fe2000801080c */
[----:B------:R-:W-:Y:S01]  /*13910*/  FFMA.FTZ R191, R126, UR10, -R128 ;  /* 0x0000000a7ebf7c23 */ /* 0x000fe20008010880 */
[--C-:B------:R-:W-:Y:S01]  /*13920*/  FFMA.FTZ R169, R125, UR10, -R12.reuse ;  /* 0x0000000a7da97c23 */ /* 0x100fe2000801080c */
[----:B------:R-:W-:Y:S01]  /*13930*/  FFMA.FTZ R121, R137, UR10, -R12 ;  /* 0x0000000a89797c23 */ /* 0x000fe2000801080c */
[--C-:B------:R-:W-:Y:S01]  /*13940*/  FFMA.FTZ R137, R127, UR10, -R128.reuse ;  /* 0x0000000a7f897c23 */ /* 0x100fe20008010880 */
[----:B------:R-:W-:Y:S01]  /*13950*/  FFMA.FTZ R185, R130, UR10, -R128 ;  /* 0x0000000a82b97c23 */ /* 0x000fe20008010880 */
[--C-:B------:R-:W-:Y:S01]  /*13960*/  FFMA.FTZ R125, R129, UR10, -R12.reuse ;  /* 0x0000000a817d7c23 */ /* 0x100fe2000801080c */
[----:B------:R-:W0:Y:S01]  /*13970*/  MUFU.EX2 R188, R188 ;  /* 0x000000bc00bc7308 */ /* 0x000e220000000800 */
[----:B------:R-:W-:Y:S01]  /*13980*/  FFMA.FTZ R180, R136, UR10, -R12 ;  /* 0x0000000a88b47c23 */ /* 0x000fe2000801080c */
[----:B------:R-:W-:Y:S01]  /*13990*/  FFMA.FTZ R136, R131, UR10, -R128 ;  /* 0x0000000a83887c23 */ /* 0x000fe20008010880 */
[----:B------:R-:W-:Y:S01]  /*139a0*/  FFMA.FTZ R186, R132, UR10, -R12 ;  /* 0x0000000a84ba7c23 */ /* 0x000fe2000801080c */
[----:B------:R-:W-:Y:S01]  /*139b0*/  FFMA.FTZ R187, R134, UR10, -R128 ;  /* 0x0000000a86bb7c23 */ /* 0x000fe20008010880 */
[----:B------:R-:W-:Y:S01]  /*139c0*/  FFMA.FTZ R124, R133, UR10, -R12 ;  /* 0x0000000a857c7c23 */ /* 0x000fe2000801080c */
[--C-:B------:R-:W-:Y:S01]  /*139d0*/  FFMA.FTZ R134, R135, UR10, -R128.reuse ;  /* 0x0000000a87867c23 */ /* 0x100fe20008010880 */
[--C-:B------:R-:W-:Y:S01]  /*139e0*/  FFMA.FTZ R181, R138, UR10, -R128.reuse ;  /* 0x0000000a8ab57c23 */ /* 0x100fe20008010880 */
[----:B------:R-:W1:Y:S01]  /*139f0*/  MUFU.EX2 R189, R189 ;  /* 0x000000bd00bd7308 */ /* 0x000e620000000800 */
[--C-:B------:R-:W-:Y:S01]  /*13a00*/  FFMA.FTZ R133, R139, UR10, -R128.reuse ;  /* 0x0000000a8b857c23 */ /* 0x100fe20008010880 */
[----:B------:R-:W-:Y:S01]  /*13a10*/  FFMA.FTZ R183, R142, UR10, -R128 ;  /* 0x0000000a8eb77c23 */ /* 0x000fe20008010880 */
[----:B------:R-:W-:Y:S01]  /*13a20*/  FFMA.FTZ R120, R141, UR10, -R12 ;  /* 0x0000000a8d787c23 */ /* 0x000fe2000801080c */
[----:B------:R-:W-:Y:S01]  /*13a30*/  FFMA.FTZ R132, R143, UR10, -R128 ;  /* 0x0000000a8f847c23 */ /* 0x000fe20008010880 */
[----:B------:R-:W-:Y:S01]  /*13a40*/  FFMA.FTZ R176, R144, UR10, -R12 ;  /* 0x0000000a90b07c23 */ /* 0x000fe2000801080c */
[----:B------:R-:W-:Y:S01]  /*13a50*/  FFMA.FTZ R177, R146, UR10, -R128 ;  /* 0x0000000a92b17c23 */ /* 0x000fe20008010880 */
[----:B------:R-:W-:Y:S01]  /*13a60*/  FFMA.FTZ R21, R145, UR10, -R12 ;  /* 0x0000000a91157c23 */ /* 0x000fe2000801080c */
[----:B------:R-:W2:Y:S01]  /*13a70*/  MUFU.EX2 R171, R171 ;  /* 0x000000ab00ab7308 */ /* 0x000ea20000000800 */
[----:B0-----:R-:W-:Y:S01]  /*13a80*/  FFMA.FTZ R122, R0, R11, R188 ;  /* 0x0000000b007a7223 */ /* 0x001fe200000100bc */
[----:B------:R-:W-:Y:S01]  /*13a90*/  FFMA.FTZ R131, R147, UR10, -R128 ;  /* 0x0000000a93837c23 */ /* 0x000fe20008010880 */
[----:B------:R-:W-:Y:S01]  /*13aa0*/  FFMA.FTZ R178, R148, UR10, -R12 ;  /* 0x0000000a94b27c23 */ /* 0x000fe2000801080c */
[----:B------:R-:W-:Y:S01]  /*13ab0*/  FFMA.FTZ R179, R150, UR10, -R128 ;  /* 0x0000000a96b37c23 */ /* 0x000fe20008010880 */
[----:B------:R-:W-:Y:S01]  /*13ac0*/  FFMA.FTZ R20, R149, UR10, -R12 ;  /* 0x0000000a95147c23 */ /* 0x000fe2000801080c */
[----:B------:R-:W-:Y:S01]  /*13ad0*/  FFMA.FTZ R130, R151, UR10, -R128 ;  /* 0x0000000a97827c23 */ /* 0x000fe20008010880 */
[----:B------:R-:W-:Y:S01]  /*13ae0*/  FFMA.FTZ R172, R152, UR10, -R12 ;  /* 0x0000000a98ac7c23 */ /* 0x000fe2000801080c */
[----:B------:R-:W0:Y:S01]  /*13af0*/  MUFU.EX2 R140, R140 ;  /* 0x0000008c008c7308 */ /* 0x000e220000000800 */
[----:B-1----:R-:W-:Y:S01]  /*13b00*/  FFMA.FTZ R5, R2, R5, R189 ;  /* 0x0000000502057223 */ /* 0x002fe200000100bd */
[----:B------:R-:W-:Y:S01]  /*13b10*/  FFMA.FTZ R173, R154, UR10, -R128 ;  /* 0x0000000a9aad7c23 */ /* 0x000fe20008010880 */
[----:B------:R-:W-:Y:S01]  /*13b20*/  FFMA.FTZ R15, R153, UR10, -R12 ;  /* 0x0000000a990f7c23 */ /* 0x000fe2000801080c */
[----:B------:R-:W-:Y:S01]  /*13b30*/  FFMA.FTZ R129, R155, UR10, -R128 ;  /* 0x0000000a9b817c23 */ /* 0x000fe20008010880 */
[----:B------:R-:W-:Y:S01]  /*13b40*/  FFMA.FTZ R174, R156, UR10, -R12 ;  /* 0x0000000a9cae7c23 */ /* 0x000fe2000801080c */
[----:B------:R-:W-:Y:S01]  /*13b50*/  FFMA.FTZ R175, R158, UR10, -R128 ;  /* 0x0000000a9eaf7c23 */ /* 0x000fe20008010880 */
[----:B------:R-:W-:Y:S01]  /*13b60*/  FFMA.FTZ R14, R157, UR10, -R12 ;  /* 0x0000000a9d0e7c23 */ /* 0x000fe2000801080c */
[----:B------:R-:W1:Y:S01]  /*13b70*/  MUFU.EX2 R190, R190 ;  /* 0x000000be00be7308 */ /* 0x000e620000000800 */
[----:B--2---:R-:W-:Y:S01]  /*13b80*/  FADD.FTZ R11, R171, R122 ;  /* 0x0000007aab0b7221 */ /* 0x004fe20000010000 */
[----:B------:R-:W-:Y:S01]  /*13b90*/  FFMA.FTZ R127, R159, UR10, -R128 ;  /* 0x0000000a9f7f7c23 */ /* 0x000fe20008010880 */
[--C-:B------:R-:W-:Y:S01]  /*13ba0*/  FFMA.FTZ R168, R160, UR10, -R12.reuse ;  /* 0x0000000aa0a87c23 */ /* 0x100fe2000801080c */
[--C-:B------:R-:W-:Y:S01]  /*13bb0*/  FFMA.FTZ R13, R161, UR10, -R12.reuse ;  /* 0x0000000aa10d7c23 */ /* 0x100fe2000801080c */
[----:B------:R-:W-:Y:S01]  /*13bc0*/  FFMA.FTZ R170, R164, UR10, -R12 ;  /* 0x0000000aa4aa7c23 */ /* 0x000fe2000801080c */
[----:B------:R-:W-:Y:S01]  /*13bd0*/  FFMA.FTZ R123, R166, UR10, -R128 ;  /* 0x0000000aa67b7c23 */ /* 0x000fe20008010880 */
[----:B------:R-:W-:Y:S01]  /*13be0*/  FFMA.FTZ R12, R165, UR10, -R12 ;  /* 0x0000000aa50c7c23 */ /* 0x000fe2000801080c */
        /* <DEDUP_REMOVED lines=93> */
.L_x_4994:
[----:B------:R-:W-:Y:S01]  /*141c0*/  UIADD3 UR5, UR5, 0x30860, URZ ;  /* 0x0003086005057890 */ /* 0x000fe2000fffe03f */
[C---:B------:R-:W-:Y:S01]  /*141d0*/  ISETP.GT.AND P1, PT, R10.reuse, UR37, PT ;  /* 0x000000250a007c0c */ /* 0x040fe2000bf24270 */
[----:B------:R-:W-:Y:S01]  /*141e0*/  UMOV UR36, UR42 ;  /* 0x0000002a00247c82 */ /* 0x000fe20008000000 */
[----:B------:R-:W-:Y:S01]  /*141f0*/  UMOV UR4, UR40 ;  /* 0x0000002800047c82 */ /* 0x000fe20008000000 */
[----:B------:R-:W-:Y:S01]  /*14200*/  UPRMT UR5, UR43, 0x654, UR5 ;  /* 0x000006542b057896 */ /* 0x000fe20008000005 */
[----:B------:R-:W-:Y:S01]  /*14210*/  F2FP.BF16.F32.PACK_AB R188, R171, R188 ;  /* 0x000000bcabbc723e */ /* 0x000fe200000010ff */
[----:B------:R-:W-:Y:S01]  /*14220*/  VIADD R10, R10, 0xffffffff ;  /* 0xffffffff0a0a7836 */ /* 0x000fe20000000000 */
[----:B------:R-:W-:Y:S02]  /*14230*/  F2FP.BF16.F32.PACK_AB R190, R169, R190 ;  /* 0x000000bea9be723e */ /* 0x000fe400000010ff */
[----:B------:R-:W-:Y:S01]  /*14240*/  F2FP.BF16.F32.PACK_AB R168, R13, R168 ;  /* 0x000000a80da8723e */ /* 0x000fe200000010ff */
[----:B------:R-:W-:Y:S01]  /*14250*/  IMAD.MOV.U32 R13, RZ, RZ, R3 ;  /* 0x000000ffff0d7224 */ /* 0x000fe200078e0003 */
[----:B------:R-:W-:Y:S01]  /*14260*/  F2FP.BF16.F32.PACK_AB R170, R12, R170 ;  /* 0x000000aa0caa723e */ /* 0x000fe200000010ff */
[----:B------:R-:W-:Y:S01]  /*14270*/  IMAD.MOV.U32 R12, RZ, RZ, R4 ;  /* 0x000000ffff0c7224 */ /* 0x000fe200078e0004 */
        /* <DEDUP_REMOVED lines=22> */
.L_x_4984:
        /* <DEDUP_REMOVED lines=8> */
[----:B------:R-:W-:-:S05]  /*14460*/  ULDC UR61, c[0x0][0x9dc] ;  /* 0x00027700003d7ab9 */ /* 0x000fca0000000800 */
.L_x_5015:
[----:B------:R-:W-:-:S04]  /*14470*/  UISETP.NE.AND UP2, UPT, UR4, 0x1, UPT ;  /* 0x000000010400788c */ /* 0x000fc8000bf45270 */
[----:B------:R-:W-:-:S04]  /*14480*/  USEL UR42, URZ, 0x1, UP2 ;  /* 0x000000013f2a7887 */ /* 0x000fc80009000000 */
[----:B------:R-:W-:Y:S01]  /*14490*/  ULOP3.LUT UR42, UR36, UR42, URZ, 0x3c, !UPT ;  /* 0x0000002a242a7292 */ /* 0x000fe2000f8e3c3f */
[----:B------:R-:W-:Y:S11]  /*144a0*/  @!P0 BRA `(.L_x_4997) ;  /* 0x0000000000048947 */ /* 0x000ff60003800000 */
[----:B------:R-:W-:Y:S01]  /*144b0*/  BPT.TRAP 0x1 ;  /* 0x000000040000795c */ /* 0x000fe20000300000 */
.L_x_4997:
        /* <DEDUP_REMOVED lines=9> */
.L_x_4998:
[----:B-1----:R-:W-:Y:S05]  /*14550*/  @P1 BRA `(.L_x_4999) ;  /* 0x0000000000081947 */ /* 0x002fea0003800000 */
[----:B------:R-:W1:Y:S02]  /*14560*/  SYNCS.PHASECHK.TRANS64.TRYWAIT P1, [UR6+0x30830], R3 ;  /* 0x03083003ff0075a7 */ /* 0x000e640008020146 */
[----:B-1----:R-:W-:Y:S05]  /*14570*/  @!P1 BRA `(.L_x_5000) ;  /* 0x000000ec00109947 */ /* 0x002fea0003800000 */
.L_x_4999:
        /* <DEDUP_REMOVED lines=163> */
.L_x_5001:
[----:B------:R-:W-:Y:S01]  /*14fb0*/  ULEA UR5, UR4, UR41, 0x3 ;  /* 0x0000002904057291 */ /* 0x000fe2000f8e183f */
[----:B------:R-:W-:-:S05]  /*14fc0*/  IMAD.U32 R0, RZ, RZ, UR36 ;  /* 0x00000024ff007e24 */ /* 0x000fca000f8e00ff */
[----:B------:R-:W-:-:S04]  /*14fd0*/  SHF.L.U32 R0, R0, 0x1f, RZ ;  /* 0x0000001f00007819 */ /* 0x000fc800000006ff */
[----:B------:R2:W3:Y:S01]  /*14fe0*/  SYNCS.PHASECHK.TRANS64.TRYWAIT P1, [UR5+0x30850], R0 ;  /* 0x03085000ff0075a7 */ /* 0x0004e20008020145 */
[----:B------:R-:W-:Y:S05]  /*14ff0*/  @!P0 BRA `(.L_x_5002) ;  /* 0x0000000000048947 */ /* 0x000fea0003800000 */
[----:B------:R-:W-:Y:S01]  /*15000*/  BPT.TRAP 0x1 ;  /* 0x000000040000795c */ /* 0x000fe20000300000 */
.L_x_5002:
[----:B---3--:R-:W-:Y:S05]  /*15010*/  @P1 BRA `(.L_x_5003) ;  /* 0x0000000000081947 */ /* 0x008fea0003800000 */
[----:B------:R-:W3:Y:S02]  /*15020*/  SYNCS.PHASECHK.TRANS64.TRYWAIT P1, [UR5+0x30850], R0 ;  /* 0x03085000ff0075a7 */ /* 0x000ee40008020145 */
[----:B---3--:R-:W-:Y:S05]  /*15030*/  @!P1 BRA `(.L_x_5004) ;  /* 0x000000e000789947 */ /* 0x008fea0003800000 */
.L_x_5003:
        /* <DEDUP_REMOVED lines=37> */
.L_x_5005:
[----:B------:R-:W-:Y:S01]  /*15290*/  PLOP3.LUT P1, PT, PT, PT, UP0, 0x80, 0x0 ;  /* 0x000000000000781c */ /* 0x000fe20003f2f008 */
[----:B------:R-:W-:Y:S01]  /*152a0*/  VIADD R168, R23, UR60 ;  /* 0x0000003c17a87c36 */ /* 0x000fe20008000000 */
[----:B------:R-:W-:Y:S01]  /*152b0*/  PLOP3.LUT P2, PT, PT, PT, UP0, 0x80, 0x0 ;  /* 0x000000000000781c */ /* 0x000fe20003f4f008 */
[----:B------:R-:W-:Y:S01]  /*152c0*/  @UP0 ULDC UR4, c[0x0][0x44c] ;  /* 0x0001130000040ab9 */ /* 0x000fe20000000800 */
[----:B------:R-:W-:Y:S01]  /*152d0*/  IMAD R21, R10, -0x60, RZ ;  /* 0xffffffa00a157824 */ /* 0x000fe200078e02ff */
[----:B------:R-:W-:Y:S01]  /*152e0*/  UIADD3 UR6, UR6, 0x30840, URZ ;  /* 0x0003084006067890 */ /* 0x000fe2000fffe03f */
[----:B------:R-:W-:Y:S02]  /*152f0*/  ULDC UR10, c[0x0][0x9e0] ;  /* 0x00027800000a7ab9 */ /* 0x000fe40000000800 */
[----:B01----:R-:W-:Y:S01]  /*15300*/  VIADD R3, R21, 0x1 ;  /* 0x0000000115037836 */ /* 0x003fe20000000000 */
[----:B------:R-:W-:-:S03]  /*15310*/  UPRMT UR6, UR43, 0x654, UR6 ;  /* 0x000006542b067896 */ /* 0x000fc60008000006 */
[----:B------:R-:W-:Y:S02]  /*15320*/  IMAD R3, R196, -0x2, R3 ;  /* 0xfffffffec4037824 */ /* 0x000fe400078e0203 */
[----:B--23--:R-:W-:Y:S01]  /*15330*/  @P1 IMAD.HI.U32 R0, R168, UR4, RZ ;  /* 0x00000004a8001c27 */ /* 0x00cfe2000f8e00ff */
[----:B------:R-:W-:Y:S01]  /*15340*/  @UP0 ULDC UR4, c[0x0][0x450] ;  /* 0x0001140000040ab9 */ /* 0x000fe20000000800 */
[----:B------:R-:W-:Y:S02]  /*15350*/  PLOP3.LUT P1, PT, PT, PT, UP1, 0x40, 0x0 ;  /* 0x000000000000781c */ /* 0x000fe40003f2e818 */
[----:B------:R-:W-:Y:S01]  /*15360*/  IADD3 R15, -R16, R3, R17 ;  /* 0x00000003100f7210 */ /* 0x000fe20007ffe111 */
[----:B------:R-:W-:Y:S01]  /*15370*/  SYNCS.ARRIVE.TRANS64.RED.A1T0 RZ, [UR6], RZ ;  /* 0x000000ffffff79a7 */ /* 0x000fe20008100406 */
[----:B------:R-:W-:Y:S01]  /*15380*/  @P2 SHF.R.U32.HI R168, RZ, UR4, R0 ;  /* 0x00000004ffa82c19 */ /* 0x000fe20008011600 */
[----:B------:R-:W-:Y:S01]  /*15390*/  ULOP3.LUT UR4, URZ, UR61, URZ, 0x33, !UPT ;  /* 0x0000003d3f047292 */ /* 0x000fe2000f8e333f */
[----:B------:R-:W-:-:S02]  /*153a0*/  VIADD R0, R3, 0xffffffff ;  /* 0xffffffff03007836 */ /* 0x000fc40000000000 */
[C---:B------:R-:W-:Y:S01]  /*153b0*/  VIADD R20, R15.reuse, UR10 ;  /* 0x0000000a0f147c36 */ /* 0x040fe20008000000 */
[----:B------:R-:W0:Y:S02]  /*153c0*/  SHFL.IDX PT, R169, R168, RZ, 0x1c1f ;  /* 0x001c1fffa8a97589 */ /* 0x000e2400000e0000 */
[----:B------:R-:W-:Y:S02]  /*153d0*/  VIADD R15, R15, UR4 ;  /* 0x000000040f0f7c36 */ /* 0x000fe40008000000 */
[--C-:B0-----:R-:W-:Y:S02]  /*153e0*/  IMAD.IADD R14, R20, 0x1, R169.reuse ;  /* 0x00000001140e7824 */ /* 0x101fe400078e02a9 */
        /* <DEDUP_REMOVED lines=14> */
.L_x_5008:
[----:B------:R-:W-:-:S05]  /*154d0*/  IMAD.U32 R170, RZ, RZ, UR37 ;  /* 0x00000025ffaa7e24 */ /* 0x000fca000f8e00ff */
[----:B------:R-:W-:-:S13]  /*154e0*/  ISETP.NE.AND P1, PT, R170, 0x1, PT ;  /* 0x00000001aa00780c */ /* 0x000fda0003f25270 */
[----:B------:R-:W0:Y:S02]  /*154f0*/  @P1 LDC.64 R2, c[0x0][0x9e8] ;  /* 0x00027a00ff021b82 */ /* 0x000e240000000a00 */
[----:B0-----:R-:W-:-:S05]  /*15500*/  @P1 IMAD.HI.U32 R2, R169, R2, RZ ;  /* 0x00000002a9021227 */ /* 0x001fca00078e00ff */
[----:B------:R-:W-:-:S07]  /*15510*/  @P1 SHF.R.U32.HI R169, RZ, R3, R2 ;  /* 0x00000003ffa91219 */ /* 0x000fce0000011602 */
.L_x_5009:
[----:B------:R-:W-:Y:S05]  /*15520*/  BSYNC B0 ;  /* 0x0000000000007941 */ /* 0x000fea0003800000 */
.L_x_5007:
[----:B------:R-:W-:-:S05]  /*15530*/  IMAD R169, R169, R170, R0 ;  /* 0x000000aaa9a97224 */ /* 0x000fca00078e0200 */
[----:B------:R-:W-:Y:S02]  /*15540*/  VIADDMNMX R14, R169, R170, R14, PT ;  /* 0x000000aaa90e7246 */ /* 0x000fe4000380010e */
[----:B------:R-:W-:-:S07]  /*15550*/  VIMNMX R4, R4, R169, !PT ;  /* 0x000000a904047248 */ /* 0x000fce0007fe0100 */
.L_x_5006:
        /* <DEDUP_REMOVED lines=130> */
[----:B------:R-:W0:Y:S11]  /*15d80*/  SHFL.IDX PT, R21, R168, 0x1, 0x1c1f ;  /* 0x003c1f00a8157f89 */ /* 0x000e3600000e0000 */
[----:B------:R-:W-:-:S02]  /*15d90*/  @P6 LOP3.LUT R22, R22, 0x1, RZ, 0xfc, !PT ;  /* 0x0000000116166812 */ /* 0x000fc400078efcff */
[----:B------:R-:W-:-:S04]  /*15da0*/  ISETP.GT.AND P6, PT, R4, 0x59, !P6 ;  /* 0x000000590400780c */ /* 0x000fc800077c4270 */
[----:B------:R-:W-:-:S04]  /*15db0*/  ISETP.LT.OR P6, PT, R14, 0x5a, P6 ;  /* 0x0000005a0e00780c */ /* 0x000fc800037c1670 */
[----:B------:R-:W-:Y:S02]  /*15dc0*/  FSEL R165, R165, -INF , !P6 ;  /* 0xff800000a5a57808 */ /* 0x000fe40007000000 */
[----:B------:R-:W-:Y:S01]  /*15dd0*/  PLOP3.LUT P6, PT, PT, PT, UP1, 0x40, 0x0 ;  /* 0x000000000000781c */ /* 0x000fe20003fce818 */
[--C-:B0-----:R-:W-:Y:S02]  /*15de0*/  IMAD.IADD R20, R20, 0x1, R21.reuse ;  /* 0x0000000114147824 */ /* 0x101fe400078e0215 */
        /* <DEDUP_REMOVED lines=14> */
.L_x_5012:
[----:B------:R-:W-:-:S05]  /*15ed0*/  IMAD.U32 R169, RZ, RZ, UR37 ;  /* 0x00000025ffa97e24 */ /* 0x000fca000f8e00ff */
[----:B------:R-:W-:-:S13]  /*15ee0*/  ISETP.NE.AND P6, PT, R169, 0x1, PT ;  /* 0x00000001a900780c */ /* 0x000fda0003fc5270 */
[----:B------:R-:W0:Y:S02]  /*15ef0*/  @P6 LDC.64 R2, c[0x0][0x9e8] ;  /* 0x00027a00ff026b82 */ /* 0x000e240000000a00 */
[----:B0-----:R-:W-:-:S05]  /*15f00*/  @P6 IMAD.HI.U32 R2, R21, R2, RZ ;  /* 0x0000000215026227 */ /* 0x001fca00078e00ff */
[----:B------:R-:W-:-:S07]  /*15f10*/  @P6 SHF.R.U32.HI R21, RZ, R3, R2 ;  /* 0x00000003ff156219 */ /* 0x000fce0000011602 */
.L_x_5013:
[----:B------:R-:W-:Y:S05]  /*15f20*/  BSYNC B0 ;  /* 0x0000000000007941 */ /* 0x000fea0003800000 */
.L_x_5011:
[----:B------:R-:W-:-:S05]  /*15f30*/  IMAD R0, R21, R169, R0 ;  /* 0x000000a915007224 */ /* 0x000fca00078e0200 */
[----:B------:R-:W-:Y:S02]  /*15f40*/  VIADDMNMX R20, R0, R169, R20, PT ;  /* 0x000000a900147246 */ /* 0x000fe40003800114 */
[----:B------:R-:W-:-:S07]  /*15f50*/  VIMNMX R15, R15, R0, !PT ;  /* 0x000000000f0f7248 */ /* 0x000fce0007fe0100 */
.L_x_5010:
[C---:B------:R-:W-:Y:S01]  /*15f60*/  ISETP.GT.AND P1, PT, R15.reuse, 0x1, !P1 ;  /* 0x000000010f00780c */ /* 0x040fe20004f24270 */
[----:B------:R-:W-:Y:S01]  /*15f70*/  ULDC UR4, c[0x0][0x988] ;  /* 0x0002620000047ab9 */ /* 0x000fe20000000800 */
[----:B------:R-:W-:Y:S01]  /*15f80*/  ISETP.GT.AND P2, PT, R15, 0x8, !P2 ;  /* 0x000000080f00780c */ /* 0x000fe20005744270 */
[----:B------:R-:W-:Y:S01]  /*15f90*/  UMOV UR10, UR4 ;  /* 0x00000004000a7c82 */ /* 0x000fe20008000000 */
        /* <DEDUP_REMOVED lines=82> */
[----:B0-----:R-:W-:-:S02]  /*164c0*/  FMNMX.FTZ R3, R2, R3, !PT ;  /* 0x0000000302037209 */ /* 0x001fc40007810000 */
[----:B------:R-:W-:Y:S02]  /*164d0*/  FSEL R150, R150, -INF , !P1 ;  /* 0xff80000096967808 */ /* 0x000fe40004800000 */
[----:B------:R-:W-:Y:S01]  /*164e0*/  LOP3.LUT P1, RZ, R22, 0x200, RZ, 0xc0, !PT ;  /* 0x0000020016ff7812 */ /* 0x000fe2000782c0ff */
[----:B------:R-:W0:Y:S01]  /*164f0*/  SHFL.BFLY PT, R4, R3, 0x1, 0x1f ;  /* 0x0c201f0003047f89 */ /* 0x000e2200000e0000 */
        /* <DEDUP_REMOVED lines=29> */
[----:B------:R-:W-:Y:S02]  /*166d0*/  ISETP.GT.AND P6, PT, R15, 0x59, !P6 ;  /* 0x000000590f00780c */ /* 0x000fe400077c4270 */
[----:B------:R-:W-:Y:S02]  /*166e0*/  FMNMX.FTZ R2, R122, R12, !PT ;  /* 0x0000000c7a027209 */ /* 0x000fe40007810000 */
[----:B------:R-:W-:Y:S02]  /*166f0*/  ISETP.LT.OR P6, PT, R20, 0x5a, P6 ;  /* 0x0000005a1400780c */ /* 0x000fe400037c1670 */
[----:B------:R-:W-:Y:S02]  /*16700*/  FMNMX.FTZ R3, R123, R2, !PT ;  /* 0x000000027b037209 */ /* 0x000fe40007810000 */
[----:B------:R-:W-:Y:S02]  /*16710*/  FSEL R167, R167, -INF , !P6 ;  /* 0xff800000a7a77808 */ /* 0x000fe40007000000 */
[----:B------:R-:W-:-:S02]  /*16720*/  FMNMX.FTZ R2, R126, R3, !PT ;  /* 0x000000037e027209 */ /* 0x000fc40007810000 */
[----:B------:R-:W-:Y:S02]  /*16730*/  FSETP.NEU.FTZ.AND P1, PT, R4, -INF , PT ;  /* 0xff8000000400780b */ /* 0x000fe40003f3d000 */
[----:B------:R-:W-:Y:S02]  /*16740*/  FMNMX.FTZ R3, R127, R2, !PT ;  /* 0x000000027f037209 */ /* 0x000fe40007810000 */
[----:B------:R-:W-:Y:S02]  /*16750*/  FSEL R0, R0, RZ, P1 ;  /* 0x000000ff00007208 */ /* 0x000fe40000800000 */
[----:B------:R-:W-:-:S03]  /*16760*/  FMNMX.FTZ R2, R130, R3, !PT ;  /* 0x0000000382027209 */ /* 0x000fc60007810000 */
        /* <DEDUP_REMOVED lines=35> */
[----:B------:R-:W-:Y:S01]  /*169a0*/  FMUL.FTZ R0, R136, UR10 ;  /* 0x0000000a88007c20 */ /* 0x000fe20008410000 */
[----:B------:R-:W-:Y:S01]  /*169b0*/  MUFU.EX2 R188, R188 ;  /* 0x000000bc00bc7308 */ /* 0x000fe20000000800 */
[----:B------:R-:W-:-:S04]  /*169c0*/  FMNMX.FTZ R2, R150, R3, !PT ;  /* 0x0000000396027209 */ /* 0x000fc80007810000 */
[----:B------:R-:W-:-:S03]  /*169d0*/  FMNMX.FTZ R3, R151, R2, !PT ;  /* 0x0000000297037209 */ /* 0x000fc60007810000 */
[----:B------:R-:W0:Y:S01]  /*169e0*/  MUFU.EX2 R0, R0 ;  /* 0x0000000000007308 */ /* 0x000e220000000800 */
[----:B------:R-:W-:-:S04]  /*169f0*/  FMNMX.FTZ R2, R154, R3, !PT ;  /* 0x000000039a027209 */ /* 0x000fc80007810000 */
[----:B------:R-:W-:-:S03]  /*16a00*/  FMNMX.FTZ R3, R155, R2, !PT ;  /* 0x000000029b037209 */ /* 0x000fc60007810000 */
[----:B------:R-:W1:Y:S01]  /*16a10*/  MUFU.EX2 R121, R121 ;  /* 0x0000007900797308 */ /* 0x000e620000000800 */
[----:B------:R-:W-:-:S04]  /*16a20*/  FMNMX.FTZ R2, R158, R3, !PT ;  /* 0x000000039e027209 */ /* 0x000fc80007810000 */
[----:B------:R-:W-:-:S03]  /*16a30*/  FMNMX.FTZ R3, R159, R2, !PT ;  /* 0x000000029f037209 */ /* 0x000fc60007810000 */
[----:B------:R-:W2:Y:S01]  /*16a40*/  MUFU.EX2 R190, R190 ;  /* 0x000000be00be7308 */ /* 0x000ea20000000800 */
[----:B------:R-:W-:-:S04]  /*16a50*/  FMNMX.FTZ R2, R162, R3, !PT ;  /* 0x00000003a2027209 */ /* 0x000fc80007810000 */
[----:B------:R-:W-:-:S03]  /*16a60*/  FMNMX.FTZ R3, R163, R2, !PT ;  /* 0x00000002a3037209 */ /* 0x000fc60007810000 */
[----:B------:R-:W3:Y:S01]  /*16a70*/  MUFU.EX2 R120, R120 ;  /* 0x0000007800787308 */ /* 0x000ee20000000800 */
[----:B------:R-:W-:-:S04]  /*16a80*/  FMNMX.FTZ R2, R166, R3, !PT ;  /* 0x00000003a6027209 */ /* 0x000fc80007810000 */
[----:B------:R-:W-:-:S03]  /*16a90*/  FMNMX.FTZ R2, R167, R2, !PT ;  /* 0x00000002a7027209 */ /* 0x000fc60007810000 */
[----:B------:R-:W4:Y:S02]  /*16aa0*/  MUFU.EX2 R184, R184 ;  /* 0x000000b800b87308 */ /* 0x000f240000000800 */
[----:B------:R-:W5:Y:S06]  /*16ab0*/  SHFL.BFLY PT, R3, R2, 0x2, 0x1f ;  /* 0x0c401f0002037f89 */ /* 0x000f6c00000e0000 */
[----:B------:R-:W4:Y:S08]  /*16ac0*/  MUFU.EX2 R21, R21 ;  /* 0x0000001500157308 */ /* 0x000f300000000800 */
[----:B------:R-:W4:Y:S08]  /*16ad0*/  MUFU.EX2 R186, R186 ;  /* 0x000000ba00ba7308 */ /* 0x000f300000000800 */
[----:B------:R-:W4:Y:S01]  /*16ae0*/  MUFU.EX2 R14, R14 ;  /* 0x0000000e000e7308 */ /* 0x000f220000000800 */
[----:B-----5:R-:W-:-:S05]  /*16af0*/  FMNMX.FTZ R3, R2, R3, !PT ;  /* 0x0000000302037209 */ /* 0x020fca0007810000 */
[----:B------:R-:W5:Y:S02]  /*16b00*/  SHFL.BFLY PT, R2, R3, 0x1, 0x1f ;  /* 0x0c201f0003027f89 */ /* 0x000f6400000e0000 */
[----:B------:R-:W-:Y:S08]  /*16b10*/  MUFU.EX2 R180, R180 ;  /* 0x000000b400b47308 */ /* 0x000ff00000000800 */
[----:B------:R-:W-:Y:S08]  /*16b20*/  MUFU.EX2 R15, R15 ;  /* 0x0000000f000f7308 */ /* 0x000ff00000000800 */
[----:B------:R-:W-:Y:S01]  /*16b30*/  MUFU.EX2 R182, R182 ;  /* 0x000000b600b67308 */ /* 0x000fe20000000800 */
[----:B-----5:R-:W-:-:S07]  /*16b40*/  FMNMX.FTZ R3, R3, R2, !PT ;  /* 0x0000000203037209 */ /* 0x020fce0007810000 */
[----:B------:R-:W-:Y:S01]  /*16b50*/  MUFU.EX2 R132, R132 ;  /* 0x0000008400847308 */ /* 0x000fe20000000800 */
[C---:B------:R-:W-:Y:S01]  /*16b60*/  FSETP.NEU.FTZ.AND P1, PT, R3.reuse, -INF , PT ;  /* 0xff8000000300780b */ /* 0x040fe20003f3d000 */
[----:B------:R-:W-:-:S06]  /*16b70*/  FMUL.FTZ R133, R3, UR10 ;  /* 0x0000000a03857c20 */ /* 0x000fcc0008410000 */
[----:B------:R-:W-:Y:S01]  /*16b80*/  MUFU.EX2 R176, R176 ;  /* 0x000000b000b07308 */ /* 0x000fe20000000800 */
[----:B------:R-:W-:-:S05]  /*16b90*/  FSEL R133, R133, RZ, P1 ;  /* 0x000000ff85857208 */ /* 0x000fca0000800000 */
[--C-:B------:R-:W-:Y:S01]  /*16ba0*/  FFMA.FTZ R191, R126, UR10, -R133.reuse ;  /* 0x0000000a7ebf7c23 */ /* 0x100fe20008010885 */
[--C-:B------:R-:W-:Y:S01]  /*16bb0*/  FFMA.FTZ R126, R131, UR10, -R133.reuse ;  /* 0x0000000a837e7c23 */ /* 0x100fe20008010885 */
[----:B------:R-:W-:Y:S01]  /*16bc0*/  FSEL R131, R3, RZ, P1 ;  /* 0x000000ff03837208 */ /* 0x000fe20000800000 */
[--C-:B------:R-:W-:Y:S01]  /*16bd0*/  FFMA.FTZ R189, R122, UR10, -R133.reuse ;  /* 0x0000000a7abd7c23 */ /* 0x100fe20008010885 */
[--C-:B------:R-:W-:Y:S01]  /*16be0*/  FFMA.FTZ R136, R123, UR10, -R133.reuse ;  /* 0x0000000a7b887c23 */ /* 0x100fe20008010885 */
[--C-:B------:R-:W-:Y:S01]  /*16bf0*/  FFMA.FTZ R127, R127, UR10, -R133.reuse ;  /* 0x0000000a7f7f7c23 */ /* 0x100fe20008010885 */
[----:B------:R-:W-:Y:S01]  /*16c00*/  MUFU.EX2 R191, R191 ;  /* 0x000000bf00bf7308 */ /* 0x000fe20000000800 */
[----:B------:R-:W-:Y:S01]  /*16c10*/  FADD.FTZ R131, -R131, R12 ;  /* 0x0000000c83837221 */ /* 0x000fe20000010100 */
[--C-:B------:R-:W-:Y:S01]  /*16c20*/  FFMA.FTZ R185, R130, UR10, -R133.reuse ;  /* 0x0000000a82b97c23 */ /* 0x100fe20008010885 */
[----:B0-----:R-:W-:Y:S01]  /*16c30*/  FFMA.FTZ R12, R0, R11, R188 ;  /* 0x0000000b000c7223 */ /* 0x001fe200000100bc */
[--C-:B------:R-:W-:Y:S01]  /*16c40*/  FFMA.FTZ R187, R134, UR10, -R133.reuse ;  /* 0x0000000a86bb7c23 */ /* 0x100fe20008010885 */
[----:B------:R-:W-:Y:S01]  /*16c50*/  FMUL.FTZ R131, R131, UR10 ;  /* 0x0000000a83837c20 */ /* 0x000fe20008410000 */
[--C-:B------:R-:W-:Y:S01]  /*16c60*/  FFMA.FTZ R123, R135, UR10, -R133.reuse ;  /* 0x0000000a877b7c23 */ /* 0x100fe20008010885 */
[----:B-1----:R-:W-:Y:S01]  /*16c70*/  FADD.FTZ R11, R121, R12 ;  /* 0x0000000c790b7221 */ /* 0x002fe20000010000 */
[----:B------:R-:W-:Y:S01]  /*16c80*/  MUFU.EX2 R189, R189 ;  /* 0x000000bd00bd7308 */ /* 0x000fe20000000800 */
[--C-:B------:R-:W-:Y:S01]  /*16c90*/  FFMA.FTZ R181, R138, UR10, -R133.reuse ;  /* 0x0000000a8ab57c23 */ /* 0x100fe20008010885 */
[----:B------:R-:W-:Y:S01]  /*16ca0*/  FFMA.FTZ R122, R139, UR10, -R133 ;  /* 0x0000000a8b7a7c23 */ /* 0x000fe20008010885 */
[----:B--2---:R-:W-:Y:S01]  /*16cb0*/  FADD.FTZ R11, R190, R11 ;  /* 0x0000000bbe0b7221 */ /* 0x004fe20000010000 */
[--C-:B------:R-:W-:Y:S01]  /*16cc0*/  FFMA.FTZ R183, R142, UR10, -R133.reuse ;  /* 0x0000000a8eb77c23 */ /* 0x100fe20008010885 */
[--C-:B------:R-:W-:Y:S01]  /*16cd0*/  FFMA.FTZ R137, R143, UR10, -R133.reuse ;  /* 0x0000000a8f897c23 */ /* 0x100fe20008010885 */
[----:B------:R-:W-:Y:S01]  /*16ce0*/  FFMA.FTZ R177, R146, UR10, -R133 ;  /* 0x0000000a92b17c23 */ /* 0x000fe20008010885 */
[----:B---3--:R-:W-:Y:S01]  /*16cf0*/  FADD.FTZ R11, R120, R11 ;  /* 0x0000000b780b7221 */ /* 0x008fe20000010000 */
[----:B------:R0:W1:Y:S01]  /*16d00*/  MUFU.EX2 R2, R131 ;  /* 0x0000008300027308 */ /* 0x0000620000000800 */
[--C-:B------:R-:W-:Y:S01]  /*16d10*/  FFMA.FTZ R135, R147, UR10, -R133.reuse ;  /* 0x0000000a93877c23 */ /* 0x100fe20008010885 */
[----:B------:R-:W-:Y:S01]  /*16d20*/  FFMA.FTZ R179, R150, UR10, -R133 ;  /* 0x0000000a96b37c23 */ /* 0x000fe20008010885 */
[----:B----4-:R-:W-:Y:S01]  /*16d30*/  FADD.FTZ R130, R184, R11 ;  /* 0x0000000bb8827221 */ /* 0x010fe20000010000 */
[--C-:B------:R-:W-:Y:S01]  /*16d40*/  FFMA.FTZ R134, R151, UR10, -R133.reuse ;  /* 0x0000000a97867c23 */ /* 0x100fe20008010885 */
[--C-:B------:R-:W-:Y:S01]  /*16d50*/  FFMA.FTZ R173, R154, UR10, -R133.reuse ;  /* 0x0000000a9aad7c23 */ /* 0x100fe20008010885 */
[--C-:B------:R-:W-:Y:S01]  /*16d60*/  FFMA.FTZ R175, R158, UR10, -R133.reuse ;  /* 0x0000000a9eaf7c23 */ /* 0x100fe20008010885 */
[----:B------:R-:W-:Y:S01]  /*16d70*/  FADD.FTZ R11, R21, R130 ;  /* 0x00000082150b7221 */ /* 0x000fe20000010000 */
[----:B------:R-:W2:Y:S01]  /*16d80*/  MUFU.EX2 R136, R136 ;  /* 0x0000008800887308 */ /* 0x000ea20000000800 */
[--C-:B0-----:R-:W-:Y:S01]  /*16d90*/  FFMA.FTZ R131, R155, UR10, -R133.reuse ;  /* 0x0000000a9b837c23 */ /* 0x101fe20008010885 */
[----:B------:R-:W-:Y:S01]  /*16da0*/  FFMA.FTZ R169, R162, UR10, -R133 ;  /* 0x0000000aa2a97c23 */ /* 0x000fe20008010885 */
[----:B------:R-:W-:Y:S01]  /*16db0*/  FADD.FTZ R11, R186, R11 ;  /* 0x0000000bba0b7221 */ /* 0x000fe20000010000 */
[----:B------:R-:W-:-:S03]  /*16dc0*/  FFMA.FTZ R171, R166, UR10, -R133 ;  /* 0x0000000aa6ab7c23 */ /* 0x000fc60008010885 */
[----:B------:R-:W-:Y:S01]  /*16dd0*/  FADD.FTZ R11, R14, R11 ;  /* 0x0000000b0e0b7221 */ /* 0x000fe20000010000 */
[----:B------:R-:W0:Y:S01]  /*16de0*/  MUFU.EX2 R127, R127 ;  /* 0x0000007f007f7308 */ /* 0x000e220000000800 */
[----:B-1----:R-:W-:Y:S02]  /*16df0*/  FFMA.FTZ R5, R2, R5, R189 ;  /* 0x0000000502057223 */ /* 0x002fe400000100bd */
[----:B------:R-:W-:-:S04]  /*16e00*/  FADD.FTZ R130, R180, R11 ;  /* 0x0000000bb4827221 */ /* 0x000fc80000010000 */
[----:B------:R-:W-:Y:S01]  /*16e10*/  FADD.FTZ R11, R15, R130 ;  /* 0x000000820f0b7221 */ /* 0x000fe20000010000 */
[----:B------:R-:W1:Y:S01]  /*16e20*/  MUFU.EX2 R185, R185 ;  /* 0x000000b900b97308 */ /* 0x000e620000000800 */
[----:B--2---:R-:W-:Y:S01]  /*16e30*/  FADD.FTZ R12, R136, R5 ;  /* 0x00000005880c7221 */ /* 0x004fe20000010000 */
[----:B------:R-:W-:Y:S01]  /*16e40*/  FFMA.FTZ R130, R159, UR10, -R133 ;  /* 0x0000000a9f827c23 */ /* 0x000fe20008010885 */
[----:B------:R-:W-:Y:S02]  /*16e50*/  FADD.FTZ R11, R182, R11 ;  /* 0x0000000bb60b7221 */ /* 0x000fe40000010000 */
[----:B------:R-:W-:Y:S02]  /*16e60*/  FADD.FTZ R12, R191, R12 ;  /* 0x0000000cbf0c7221 */ /* 0x000fe40000010000 */
[----:B------:R-:W-:Y:S01]  /*16e70*/  FADD.FTZ R11, R132, R11 ;  /* 0x0000000b840b7221 */ /* 0x000fe20000010000 */
[----:B------:R-:W2:Y:S01]  /*16e80*/  MUFU.EX2 R126, R126 ;  /* 0x0000007e007e7308 */ /* 0x000ea20000000800 */
[----:B0-----:R-:W-:-:S02]  /*16e90*/  FADD.FTZ R12, R127, R12 ;  /* 0x0000000c7f0c7221 */ /* 0x001fc40000010000 */
[----:B------:R-:W-:-:S05]  /*16ea0*/  FADD.FTZ R138, R176, R11 ;  /* 0x0000000bb08a7221 */ /* 0x000fca0000010000 */
        /* <DEDUP_REMOVED lines=22> */
[--C-:B------:R-:W-:Y:S01]  /*17010*/  FFMA.FTZ R12, R163, UR10, -R133.reuse ;  /* 0x0000000aa30c7c23 */ /* 0x100fe20008010885 */
[----:B------:R-:W-:-:S05]  /*17020*/  FFMA.FTZ R133, R167, UR10, -R133 ;  /* 0x0000000aa7857c23 */ /* 0x000fca0008010885 */
        /* <DEDUP_REMOVED lines=40> */
.L_x_5014:
[----:B------:R-:W-:Y:S01]  /*172b0*/  R2UR UR4, R193 ;  /* 0x00000000c10472ca */ /* 0x000fe200000e0000 */
[----:B------:R-:W-:Y:S01]  /*172c0*/  UIADD3 UR5, UR5, 0x30860, URZ ;  /* 0x0003086005057890 */ /* 0x000fe2000fffe03f */
[----:B------:R-:W-:Y:S01]  /*172d0*/  F2FP.BF16.F32.PACK_AB R169, R12, R169 ;  /* 0x000000a90ca9723e */ /* 0x000fe200000010ff */
[----:B------:R-:W-:Y:S01]  /*172e0*/  UMOV UR36, UR42 ;  /* 0x0000002a00247c82 */ /* 0x000fe20008000000 */
[----:B------:R-:W-:Y:S01]  /*172f0*/  F2FP.BF16.F32.PACK_AB R170, R13, R170 ;  /* 0x000000aa0daa723e */ /* 0x000fe200000010ff */
[----:B------:R-:W-:Y:S01]  /*17300*/  UPRMT UR5, UR43, 0x654, UR5 ;  /* 0x000006542b057896 */ /* 0x000fe20008000005 */
[----:B------:R-:W-:Y:S01]  /*17310*/  F2FP.BF16.F32.PACK_AB R188, R121, R188 ;  /* 0x000000bc79bc723e */ /* 0x000fe200000010ff */
[----:B------:R-:W-:Y:S01]  /*17320*/  IMAD.MOV.U32 R12, RZ, RZ, R3 ;  /* 0x000000ffff0c7224 */ /* 0x000fe200078e0003 */
[----:B------:R-:W-:Y:S01]  /*17330*/  F2FP.BF16.F32.PACK_AB R189, R136, R189 ;  /* 0x000000bd88bd723e */ /* 0x000fe200000010ff */
[----:B------:R-:W-:Y:S01]  /*17340*/  IMAD.MOV.U32 R13, RZ, RZ, R4 ;  /* 0x000000ffff0d7224 */ /* 0x000fe200078e0004 */
[----:B------:R-:W-:-:S02]  /*17350*/  F2FP.BF16.F32.PACK_AB R190, R120, R190 ;  /* 0x000000be78be723e */ /* 0x000fc400000010ff */
[----:B------:R-:W-:Y:S02]  /*17360*/  F2FP.BF16.F32.PACK_AB R191, R127, R191 ;  /* 0x000000bf7fbf723e */ /* 0x000fe400000010ff */
[C---:B------:R-:W-:Y:S01]  /*17370*/  ISETP.GT.AND P1, PT, R10.reuse, UR4, PT ;  /* 0x000000040a007c0c */ /* 0x040fe2000bf24270 */
[----:B------:R-:W-:Y:S01]  /*17380*/  SYNCS.ARRIVE.TRANS64.RED.A1T0 RZ, [UR5], RZ ;  /* 0x000000ffffff79a7 */ /* 0x000fe20008100405 */
[----:B------:R-:W-:Y:S01]  /*17390*/  UMOV UR4, UR40 ;  /* 0x0000002800047c82 */ /* 0x000fe20008000000 */
[----:B------:R-:W-:Y:S01]  /*173a0*/  F2FP.BF16.F32.PACK_AB R184, R21, R184 ;  /* 0x000000b815b8723e */ /* 0x000fe200000010ff */
[----:B------:R-:W-:Y:S01]  /*173b0*/  VIADD R10, R10, 0xffffffff ;  /* 0xffffffff0a0a7836 */ /* 0x000fe20000000000 */
        /* <DEDUP_REMOVED lines=18> */
.L_x_4996:
        /* <DEDUP_REMOVED lines=99> */
.L_x_5016:
[----:B------:R-:W-:Y:S01]  /*17b10*/  ULEA UR5, UR40, UR41, 0x3 ;  /* 0x0000002928057291 */ /* 0x000fe2000f8e183f */
[----:B------:R-:W-:-:S05]  /*17b20*/  IMAD.U32 R0, RZ, RZ, UR42 ;  /* 0x0000002aff007e24 */ /* 0x000fca000f8e00ff */
[----:B------:R-:W-:-:S04]  /*17b30*/  SHF.L.U32 R0, R0, 0x1f, RZ ;  /* 0x0000001f00007819 */ /* 0x000fc800000006ff */
[----:B------:R0:W1:Y:S01]  /*17b40*/  SYNCS.PHASECHK.TRANS64.TRYWAIT P1, [UR5+0x30850], R0 ;  /* 0x03085000ff0075a7 */ /* 0x0000620008020145 */
[----:B------:R-:W-:Y:S05]  /*17b50*/  @!P0 BRA `(.L_x_5017) ;  /* 0x0000000000048947 */ /* 0x000fea0003800000 */
[----:B------:R-:W-:Y:S01]  /*17b60*/  BPT.TRAP 0x1 ;  /* 0x000000040000795c */ /* 0x000fe20000300000 */
.L_x_5017:
[----:B-1----:R-:W-:Y:S05]  /*17b70*/  @P1 BRA `(.L_x_5018) ;  /* 0x0000000000081947 */ /* 0x002fea0003800000 */
[----:B------:R-:W1:Y:S02]  /*17b80*/  SYNCS.PHASECHK.TRANS64.TRYWAIT P1, [UR5+0x30850], R0 ;  /* 0x03085000ff0075a7 */ /* 0x000e640008020145 */
[----:B-1----:R-:W-:Y:S05]  /*17b90*/  @!P1 BRA `(.L_x_5019) ;  /* 0x000000b400b89947 */ /* 0x002fea0003800000 */
.L_x_5018:
[----:B------:R-:W-:Y:S01]  /*17ba0*/  UIADD3 UR41, UR41, 0x400, URZ ;  /* 0x0000040029297890 */ /* 0x000fe2000fffe03f */
[----:B------:R-:W-:Y:S01]  /*17bb0*/  WARPGROUP.ARRIVE ;  /* 0x00000000000079c5 */ /* 0x000fe20000000000 */
[----:B------:R-:W-:Y:S01]  /*17bc0*/  UMOV UR7, 0x40000040 ;  /* 0x4000004000077882 */ /* 0x000fe20000000000 */
[----:B01----:R-:W0:Y:S01]  /*17bd0*/  SHFL.BFLY PT, R0, R11, 0x2, 0x1f ;  /* 0x0c401f000b007f89 */ /* 0x003e2200000e0000 */
[----:B------:R-:W-:Y:S01]  /*17be0*/  USHF.R.U32.HI UR41, URZ, 0x4, UR41 ;  /* 0x000000043f297899 */ /* 0x000fe20008011629 */
[----:B------:R-:W-:Y:S02]  /*17bf0*/  IMAD.MOV.U32 R8, RZ, RZ, RZ ;  /* 0x000000ffff087224 */ /* 0x000fe400078e00ff */
[----:B------:R-:W1:Y:S01]  /*17c00*/  SHFL.BFLY PT, R2, R5, 0x2, 0x1f ;  /* 0x0c401f0005027f89 */ /* 0x000e6200000e0000 */
[----:B------:R-:W-:-:S04]  /*17c10*/  ULOP3.LUT UR41, UR41, 0x3fff, URZ, 0xc0, !UPT ;  /* 0x00003fff29297892 */ /* 0x000fc8000f8ec03f */
[----:B------:R-:W-:-:S04]  /*17c20*/  ULOP3.LUT UR4, UR41, 0x3000000, URZ, 0xfc, !UPT ;  /* 0x0300000029047892 */ /* 0x000fc8000f8efc3f */
[----:B------:R-:W-:-:S07]  /*17c30*/  UIMAD UR4, UR40, 0x900, UR4 ;  /* 0x00000900280478a4 */ /* 0x000fce000f8e0204 */
[----:B------:R-:W-:Y:S02]  /*17c40*/  UMOV UR6, UR4 ;  /* 0x0000000400067c82 */ /* 0x000fe40008000000 */
[----:B------:R-:W-:Y:S01]  /*17c50*/  HGMMA.64x192x16.F32.BF16 R24, R188, gdesc[UR4].tnspB, R24, gsb0 ;  /* 0x42e00004bc187df0 */ /* 0x000fe20008001818 */
[----:B------:R-:W-:Y:S01]  /*17c60*/  UIADD3 UR6, UR4, 0x80, URZ ;  /* 0x0000008004067890 */ /* 0x000fe2000fffe03f */
[----:B0-----:R-:W-:Y:S01]  /*17c70*/  FADD.FTZ R0, R0, R11 ;  /* 0x0000000b00007221 */ /* 0x001fe20000010000 */
[----:B------:R-:W-:Y:S01]  /*17c80*/  UMOV UR7, 0x40000040 ;  /* 0x4000004000077882 */ /* 0x000fe20000000000 */
[----:B------:R-:W-:Y:S02]  /*17c90*/  IMAD.U32 R11, RZ, RZ, UR10 ;  /* 0x0000000aff0b7e24 */ /* 0x000fe4000f8e00ff */
[----:B-1----:R-:W-:Y:S01]  /*17ca0*/  FADD.FTZ R2, R2, R5 ;  /* 0x0000000502027221 */ /* 0x002fe20000010000 */
[----:B------:R-:W0:Y:S01]  /*17cb0*/  SHFL.BFLY PT, R7, R0, 0x1, 0x1f ;  /* 0x0c201f0000077f89 */ /* 0x000e2200000e0000 */
[----:B------:R-:W-:-:S03]  /*17cc0*/  IMAD.U32 R5, RZ, RZ, UR10 ;  /* 0x0000000aff057e24 */ /* 0x000fc6000f8e00ff */
[----:B------:R-:W1:Y:S01]  /*17cd0*/  SHFL.BFLY PT, R9, R2, 0x1, 0x1f ;  /* 0x0c201f0002097f89 */ /* 0x000e6200000e0000 */
[----:B0-----:R-:W-:Y:S01]  /*17ce0*/  FADD.FTZ R12, R0, R7 ;  /* 0x00000007000c7221 */ /* 0x001fe20000010000 */
[----:B------:R-:W-:Y:S02]  /*17cf0*/  IMAD.MOV.U32 R7, RZ, RZ, RZ ;  /* 0x000000ffff077224 */ /* 0x000fe400078e00ff */
        /* <DEDUP_REMOVED lines=42> */
.L_x_5020:
[----:B------:R-:W-:Y:S01]  /*17fa0*/  R2UR UR6, R216 ;  /* 0x00000000d80672ca */ /* 0x000fe200000e0000 */
[----:B------:R-:W-:Y:S01]  /*17fb0*/  UIADD3 UR4, UR5, 0x30860, URZ ;  /* 0x0003086005047890 */ /* 0x000fe2000fffe03f */
[-C--:B------:R-:W-:Y:S01]  /*17fc0*/  FMUL.FTZ R120, R54, R7.reuse ;  /* 0x0000000736787220 */ /* 0x080fe20000410000 */
[----:B------:R-:W-:Y:S01]  /*17fd0*/  UIADD3 UR40, UR40, 0x1, URZ ;  /* 0x0000000128287890 */ /* 0x000fe2000fffe03f */
[-C--:B------:R-:W-:Y:S01]  /*17fe0*/  FMUL.FTZ R127, R55, R7.reuse ;  /* 0x00000007377f7220 */ /* 0x080fe20000410000 */
[----:B------:R-:W-:Y:S01]  /*17ff0*/  UPRMT UR4, UR43, 0x654, UR4 ;  /* 0x000006542b047896 */ /* 0x000fe20008000004 */
[-C--:B------:R-:W-:Y:S01]  /*18000*/  FMUL.FTZ R54, R59, R7.reuse ;  /* 0x000000073b367220 */ /* 0x080fe20000410000 */
[-C--:B------:R-:W-:Y:S01]  /*18010*/  FMUL.FTZ R55, R67, R7.reuse ;  /* 0x0000000743377220 */ /* 0x080fe20000410000 */
[----:B------:R-:W-:Y:S01]  /*18020*/  UISETP.NE.AND UP0, UPT, UR40, 0x2, UPT ;  /* 0x000000022800788c */ /* 0x000fe2000bf05270 */
[-C--:B------:R-:W-:Y:S01]  /*18030*/  FMUL.FTZ R59, R62, R7.reuse ;  /* 0x000000073e3b7220 */ /* 0x080fe20000410000 */
[-C--:B------:R-:W-:Y:S01]  /*18040*/  FMUL.FTZ R67, R70, R7.reuse ;  /* 0x0000000746437220 */ /* 0x080fe20000410000 */
[-C--:B------:R-:W-:Y:S01]  /*18050*/  FMUL.FTZ R62, R83, R7.reuse ;  /* 0x00000007533e7220 */ /* 0x080fe20000410000 */
[-C--:B------:R-:W-:Y:S01]  /*18060*/  FMUL.FTZ R70, R91, R7.reuse ;  /* 0x000000075b467220 */ /* 0x080fe20000410000 */
[----:B------:R-:W-:Y:S01]  /*18070*/  UIADD3 UR6, UR6, 0x1, URZ ;  /* 0x0000000106067890 */ /* 0x000fe2000fffe03f */
[-C--:B------:R-:W-:Y:S01]  /*18080*/  FMUL.FTZ R83, R86, R7.reuse ;  /* 0x0000000756537220 */ /* 0x080fe20000410000 */
[-C--:B------:R-:W-:Y:S01]  /*18090*/  FMUL.FTZ R91, R94, R7.reuse ;  /* 0x000000075e5b7220 */ /* 0x080fe20000410000 */
[----:B------:R-:W-:Y:S01]  /*180a0*/  SYNCS.ARRIVE.TRANS64.RED.A1T0 RZ, [UR4], RZ ;  /* 0x000000ffffff79a7 */ /* 0x000fe20008100404 */
[-C--:B------:R-:W-:Y:S01]  /*180b0*/  FMUL.FTZ R86, R99, R7.reuse ;  /* 0x0000000763567220 */ /* 0x080fe20000410000 */
        /* <DEDUP_REMOVED lines=90> */
.L_x_4890:
[----:B------:R-:W1:Y:S08]  /*18660*/  S2UR UR43, SR_CgaCtaId ;  /* 0x00000000002b79c3 */ /* 0x000e700000008800 */
[----:B------:R-:W-:Y:S06]  /*18670*/  BAR.SYNC.DEFER_BLOCKING 0x5, 0x180 ;  /* 0x0146000000007b1d */ /* 0x000fec0000010000 */
[----:B------:R-:W-:Y:S01]  /*18680*/  UMOV UR41, 0x400 ;  /* 0x0000040000297882 */ /* 0x000fe20000000000 */
[----:B------:R-:W-:Y:S01]  /*18690*/  BSSY B0, `(.L_x_5021) ;  /* 0x0000271000007945 */ /* 0x000fe20003800000 */
[----:B-1----:R-:W-:-:S09]  /*186a0*/  ULEA UR41, UR43, UR41, 0x18 ;  /* 0x000000292b297291 */ /* 0x002fd2000f8ec03f */
[----:B------:R-:W1:Y:S02]  /*186b0*/  LDS.128 R28, [UR41+0x308d0] ;  /* 0x0308d029ff1c7984 */ /* 0x000e640008000c00 */
[----:B-1----:R-:W-:Y:S02]  /*186c0*/  R2UR UR5, R29 ;  /* 0x000000001d0572ca */ /* 0x002fe400000e0000 */
[----:B------:R-:W-:Y:S01]  /*186d0*/  R2UR UR44, R30 ;  /* 0x000000001e2c72ca */ /* 0x000fe200000e0000 */
[----:B------:R-:W-:Y:S06]  /*186e0*/  BAR.ARV 0x4, 0x180 ;  /* 0x0106000000007b1d */ /* 0x000fec0000002000 */
[----:B------:R-:W-:Y:S08]  /*186f0*/  @P0 BRA `(.L_x_5022) ;  /* 0x00000018008c0947 */ /* 0x000ff00003800000 */
[----:B------:R-:W2:Y:S01]  /*18700*/  LDL R7, [R1+0x2a4] ;  /* 0x0002a40001077983 */ /* 0x000ea20000100800 */
[----:B------:R-:W1:Y:S01]  /*18710*/  S2UR UR4, SR_SWINHI ;  /* 0x00000000000479c3 */ /* 0x000e620000002f00 */
        /* <DEDUP_REMOVED lines=12> */
[----:B------:R-:W-:Y:S01]  /*187e0*/  UMOV UR6, UR41 ;  /* 0x0000002900067c82 */ /* 0x000fe20008000000 */
[----:B-1----:R-:W-:Y:S01]  /*187f0*/  UMOV UR7, UR4 ;  /* 0x0000000400077c82 */ /* 0x002fe20008000000 */
[----:B------:R-:W-:Y:S01]  /*18800*/  F2FP.BF16.F32.PACK_AB R59, R63, R59 ;  /* 0x0000003b3f3b723e */ /* 0x000fe200000010ff */
[----:B------:R-:W-:Y:S01]  /*18810*/  IMAD.U32 R8, RZ, RZ, UR6 ;  /* 0x00000006ff087e24 */ /* 0x000fe2000f8e00ff */
[----:B------:R-:W-:Y:S01]  /*18820*/  F2FP.BF16.F32.PACK_AB R65, R55, R66 ;  /* 0x000000423741723e */ /* 0x000fe200000010ff */
[----:B------:R-:W-:Y:S01]  /*18830*/  IMAD.U32 R9, RZ, RZ, UR7 ;  /* 0x00000007ff097e24 */ /* 0x000fe2000f8e00ff */
        /* <DEDUP_REMOVED lines=22> */
[----:B------:R-:W-:Y:S01]  /*189a0*/  BAR.SYNC.DEFER_BLOCKING 0x1, 0x100 ;  /* 0x0044000000007b1d */ /* 0x000fe20000010000 */
[----:B--2---:R-:W-:-:S03]  /*189b0*/  IMAD.WIDE R26, R7, 0x2, R8 ;  /* 0x00000002071a7825 */ /* 0x004fc600078e0208 */
        /* <DEDUP_REMOVED lines=27> */
[----:B------:R-:W-:Y:S02]  /*18b70*/  SHF.R.U64 R7, R7, 0x3, RZ ;  /* 0x0000000307077819 */ /* 0x000fe400000012ff */
[----:B------:R-:W-:Y:S02]  /*18b80*/  SHF.R.U64 R30, R30, 0x3, RZ ;  /* 0x000000031e1e7819 */ /* 0x000fe400000012ff */
[----:B------:R-:W-:Y:S02]  /*18b90*/  LOP3.LUT R12, R7, R12, RZ, 0x3c, !PT ;  /* 0x0000000c070c7212 */ /* 0x000fe400078e3cff */
[----:B------:R-:W-:Y:S02]  /*18ba0*/  LOP3.LUT R7, R28, 0x380, RZ, 0xc0, !PT ;  /* 0x000003801c077812 */ /* 0x000fe400078ec0ff */
[----:B------:R-:W-:Y:S02]  /*18bb0*/  LOP3.LUT R16, R135, 0x380, RZ, 0xc0, !PT ;  /* 0x0000038087107812 */ /* 0x000fe400078ec0ff */
[----:B------:R-:W-:-:S02]  /*18bc0*/  SHF.R.U64 R7, R7, 0x3, RZ ;  /* 0x0000000307077819 */ /* 0x000fc400000012ff */
[----:B------:R-:W-:Y:S02]  /*18bd0*/  LOP3.LUT R42, R143, 0x380, RZ, 0xc0, !PT ;  /* 0x000003808f2a7812 */ /* 0x000fe400078ec0ff */
[----:B---3--:R-:W-:Y:S02]  /*18be0*/  LOP3.LUT R14, R73, 0x380, RZ, 0xc0, !PT ;  /* 0x00000380490e7812 */ /* 0x008fe400078ec0ff */
[----:B------:R-:W-:Y:S02]  /*18bf0*/  LOP3.LUT R28, R7, R28, RZ, 0x3c, !PT ;  /* 0x0000001c071c7212 */ /* 0x000fe400078e3cff */
[----:B------:R-:W-:Y:S02]  /*18c00*/  LOP3.LUT R34, R30, R139, RZ, 0x3c, !PT ;  /* 0x0000008b1e227212 */ /* 0x000fe400078e3cff */
[----:B------:R-:W-:Y:S02]  /*18c10*/  MOV R30, R26 ;  /* 0x0000001a001e7202 */ /* 0x000fe40000000f00 */
[----:B------:R-:W-:-:S02]  /*18c20*/  LOP3.LUT R7, R46, 0x380, RZ, 0xc0, !PT ;  /* 0x000003802e077812 */ /* 0x000fc400078ec0ff */
[----:B------:R-:W-:Y:S02]  /*18c30*/  SHF.R.U64 R16, R16, 0x3, RZ ;  /* 0x0000000310107819 */ /* 0x000fe400000012ff */
[----:B------:R-:W-:Y:S02]  /*18c40*/  LOP3.LUT R27, R145, 0x380, RZ, 0xc0, !PT ;  /* 0x00000380911b7812 */ /* 0x000fe400078ec0ff */
[----:B------:R-:W-:Y:S02]  /*18c50*/  SHF.R.U64 R42, R42, 0x3, RZ ;  /* 0x000000032a2a7819 */ /* 0x000fe400000012ff */
[----:B------:R-:W-:Y:S02]  /*18c60*/  LOP3.LUT R50, R72, 0x380, RZ, 0xc0, !PT ;  /* 0x0000038048327812 */ /* 0x000fe400078ec0ff */
[----:B------:R-:W-:Y:S02]  /*18c70*/  LOP3.LUT R20, R137, 0x380, RZ, 0xc0, !PT ;  /* 0x0000038089147812 */ /* 0x000fe400078ec0ff */
[----:B------:R-:W-:-:S02]  /*18c80*/  SHF.R.U64 R14, R14, 0x3, RZ ;  /* 0x000000030e0e7819 */ /* 0x000fc400000012ff */
[----:B------:R-:W-:Y:S02]  /*18c90*/  F2FP.BF16.F32.PACK_AB R26, R4, R3 ;  /* 0x00000003041a723e */ /* 0x000fe400000010ff */
[----:B------:R-:W-:Y:S02]  /*18ca0*/  SHF.R.U64 R3, R7, 0x3, RZ ;  /* 0x0000000307037819 */ /* 0x000fe400000012ff */
[----:B------:R-:W-:Y:S02]  /*18cb0*/  LOP3.LUT R16, R16, R135, RZ, 0x3c, !PT ;  /* 0x0000008710107212 */ /* 0x000fe400078e3cff */
[----:B------:R-:W-:Y:S02]  /*18cc0*/  SHF.R.U64 R4, R27, 0x3, RZ ;  /* 0x000000031b047819 */ /* 0x000fe400000012ff */
[----:B------:R-:W-:Y:S02]  /*18cd0*/  LOP3.LUT R38, R141, 0x380, RZ, 0xc0, !PT ;  /* 0x000003808d267812 */ /* 0x000fe400078ec0ff */
[----:B------:R-:W-:-:S02]  /*18ce0*/  LOP3.LUT R42, R42, R143, RZ, 0x3c, !PT ;  /* 0x0000008f2a2a7212 */ /* 0x000fc400078e3cff */
[----:B------:R-:W-:Y:S02]  /*18cf0*/  SHF.R.U64 R7, R50, 0x3, RZ ;  /* 0x0000000332077819 */ /* 0x000fe400000012ff */
[----:B------:R-:W-:Y:S02]  /*18d00*/  SHF.R.U64 R20, R20, 0x3, RZ ;  /* 0x0000000314147819 */ /* 0x000fe400000012ff */
[----:B------:R-:W-:Y:S02]  /*18d10*/  LOP3.LUT R14, R14, R73, RZ, 0x3c, !PT ;  /* 0x000000490e0e7212 */ /* 0x000fe400078e3cff */
[----:B------:R-:W-:Y:S02]  /*18d20*/  LOP3.LUT R46, R3, R46, RZ, 0x3c, !PT ;  /* 0x0000002e032e7212 */ /* 0x000fe400078e3cff */
[----:B------:R-:W-:Y:S02]  /*18d30*/  F2FP.BF16.F32.PACK_AB R27, R133, R10 ;  /* 0x0000000a851b723e */ /* 0x000fe400000010ff */
[----:B------:R-:W-:-:S02]  /*18d40*/  LOP3.LUT R50, R4, R145, RZ, 0x3c, !PT ;  /* 0x0000009104327212 */ /* 0x000fc400078e3cff */
[----:B------:R-:W-:Y:S01]  /*18d50*/  MOV R17, R16 ;  /* 0x0000001000117202 */ /* 0x000fe20000000f00 */
[----:B------:R-:W-:Y:S01]  /*18d60*/  STSM.16.M88.4 [R30], R24 ;  /* 0x000000181e007844 */ /* 0x000fe20000000200 */
[----:B------:R-:W-:Y:S02]  /*18d70*/  MOV R3, R34 ;  /* 0x0000002200037202 */ /* 0x000fe40000000f00 */
[----:B------:R-:W-:Y:S02]  /*18d80*/  SHF.R.U64 R38, R38, 0x3, RZ ;  /* 0x0000000326267819 */ /* 0x000fe400000012ff */
[----:B------:R-:W-:Y:S02]  /*18d90*/  LOP3.LUT R10, R7, R72, RZ, 0x3c, !PT ;  /* 0x00000048070a7212 */ /* 0x000fe400078e3cff */
[----:B------:R-:W-:Y:S02]  /*18da0*/  MOV R4, R12 ;  /* 0x0000000c00047202 */ /* 0x000fe40000000f00 */
[----:B------:R-:W-:Y:S01]  /*18db0*/  MOV R16, R42 ;  /* 0x0000002a00107202 */ /* 0x000fe20000000f00 */
[----:B------:R-:W1:Y:S01]  /*18dc0*/  LDC.64 R12, c[0x0][0xc00] ;  /* 0x00030000ff0c7b82 */ /* 0x000e620000000a00 */
[----:B------:R-:W-:-:S02]  /*18dd0*/  F2FP.BF16.F32.PACK_AB R34, R37, R36 ;  /* 0x000000242522723e */ /* 0x000fc400000010ff */
[----:B------:R-:W-:Y:S02]  /*18de0*/  F2FP.BF16.F32.PACK_AB R35, R131, R124 ;  /* 0x0000007c8323723e */ /* 0x000fe400000010ff */
[----:B------:R-:W-:Y:S02]  /*18df0*/  LOP3.LUT R20, R20, R137, RZ, 0x3c, !PT ;  /* 0x0000008914147212 */ /* 0x000fe400078e3cff */
[----:B------:R-:W-:Y:S01]  /*18e00*/  MOV R7, R14 ;  /* 0x0000000e00077202 */ /* 0x000fe20000000f00 */
[----:B------:R2:W-:Y:S01]  /*18e10*/  STSM.16.M88.4 [R4], R32 ;  /* 0x0000002004007844 */ /* 0x0005e20000000200 */
[----:B------:R-:W-:Y:S02]  /*18e20*/  F2FP.BF16.F32.PACK_AB R42, R45, R44 ;  /* 0x0000002c2d2a723e */ /* 0x000fe400000010ff */
[----:B------:R-:W-:Y:S02]  /*18e30*/  F2FP.BF16.F32.PACK_AB R43, R129, R122 ;  /* 0x0000007a812b723e */ /* 0x000fe400000010ff */
[----:B------:R-:W-:-:S02]  /*18e40*/  MOV R15, R50 ;  /* 0x00000032000f7202 */ /* 0x000fc40000000f00 */
[----:B------:R-:W-:Y:S01]  /*18e50*/  LOP3.LUT R38, R38, R141, RZ, 0x3c, !PT ;  /* 0x0000008d26267212 */ /* 0x000fe200078e3cff */
[----:B------:R3:W-:Y:S01]  /*18e60*/  STSM.16.M88.4 [R7], R40 ;  /* 0x0000002807007844 */ /* 0x0007e20000000200 */
[----:B------:R-:W-:Y:S02]  /*18e70*/  F2FP.BF16.F32.PACK_AB R50, R53, R52 ;  /* 0x000000343532723e */ /* 0x000fe400000010ff */
[----:B------:R-:W-:Y:S02]  /*18e80*/  F2FP.BF16.F32.PACK_AB R51, R127, R120 ;  /* 0x000000787f33723e */ /* 0x000fe400000010ff */
[----:B------:R-:W-:Y:S02]  /*18e90*/  MOV R20, R20 ;  /* 0x0000001400147202 */ /* 0x000fe40000000f00 */
[----:B------:R-:W-:Y:S01]  /*18ea0*/  MOV R28, R28 ;  /* 0x0000001c001c7202 */ /* 0x000fe20000000f00 */
[----:B------:R-:W-:Y:S01]  /*18eb0*/  STSM.16.M88.4 [R17], R48 ;  /* 0x0000003011007844 */ /* 0x000fe20000000200 */
[----:B--2---:R-:W-:-:S02]  /*18ec0*/  F2FP.BF16.F32.PACK_AB R4, R6, R5 ;  /* 0x000000050604723e */ /* 0x004fc400000010ff */
[----:B------:R-:W-:Y:S01]  /*18ed0*/  F2FP.BF16.F32.PACK_AB R5, R75, R74 ;  /* 0x0000004a4b05723e */ /* 0x000fe200000010ff */
[----:B------:R-:W-:Y:S01]  /*18ee0*/  STSM.16.M88.4 [R20], R56 ;  /* 0x0000003814007844 */ /* 0x000fe20000000200 */
[----:B------:R-:W-:Y:S02]  /*18ef0*/  F2FP.BF16.F32.PACK_AB R6, R77, R76 ;  /* 0x0000004c4d06723e */ /* 0x000fe400000010ff */
[----:B------:R-:W-:Y:S01]  /*18f00*/  MOV R38, R38 ;  /* 0x0000002600267202 */ /* 0x000fe20000000f00 */
[----:B------:R-:W-:Y:S01]  /*18f10*/  STSM.16.M88.4 [R28], R64 ;  /* 0x000000401c007844 */ /* 0x000fe20000000200 */
[----:B---3--:R-:W-:Y:S02]  /*18f20*/  F2FP.BF16.F32.PACK_AB R7, R79, R78 ;  /* 0x0000004e4f07723e */ /* 0x008fe400000010ff */
[----:B------:R-:W-:Y:S02]  /*18f30*/  MOV R46, R46 ;  /* 0x0000002e002e7202 */ /* 0x000fe40000000f00 */
[----:B------:R-:W-:Y:S01]  /*18f40*/  MOV R14, R10 ;  /* 0x0000000a000e7202 */ /* 0x000fe20000000f00 */
[----:B------:R2:W-:Y:S01]  /*18f50*/  STSM.16.M88.4 [R3], R4 ;  /* 0x0000000403007844 */ /* 0x0005e20000000200 */
[----:B------:R-:W3:Y:S01]  /*18f60*/  LDC.64 R10, c[0x0][0xc00] ;  /* 0x00030000ff0a7b82 */ /* 0x000ee20000000a00 */
[----:B-1----:R-:W-:-:S02]  /*18f70*/  ISETP.NE.U32.AND P0, PT, R12, RZ, PT ;  /* 0x000000ff0c00720c */ /* 0x002fc40003f05070 */
[----:B------:R1:W-:Y:S02]  /*18f80*/  STSM.16.M88.4 [R38], R80 ;  /* 0x0000005026007844 */ /* 0x0003e40000000200 */
[----:B------:R-:W-:Y:S02]  /*18f90*/  ISETP.NE.AND.EX P0, PT, R13, RZ, PT, P0 ;  /* 0x000000ff0d00720c */ /* 0x000fe40003f05300 */
[----:B------:R1:W-:Y:S04]  /*18fa0*/  STSM.16.M88.4 [R16], R88 ;  /* 0x0000005810007844 */ /* 0x0003e80000000200 */
[----:B------:R1:W-:Y:S04]  /*18fb0*/  STSM.16.M88.4 [R46], R96 ;  /* 0x000000602e007844 */ /* 0x0003e80000000200 */
[----:B------:R1:W-:Y:S01]  /*18fc0*/  STSM.16.M88.4 [R15], R104 ;  /* 0x000000680f007844 */ /* 0x0003e20000000200 */
[----:B--2---:R-:W2:Y:S03]  /*18fd0*/  LDC.64 R4, c[0x0][0xc08] ;  /* 0x00030200ff047b82 */ /* 0x004ea60000000a00 */
[----:B------:R1:W-:Y:S01]  /*18fe0*/  STSM.16.M88.4 [R14], R112 ;  /* 0x000000700e007844 */ /* 0x0003e20000000200 */
[----:B---3--:R-:W-:-:S04]  /*18ff0*/  IMAD.WIDE R10, R207, 0x4, R10 ;  /* 0x00000004cf0a7825 */ /* 0x008fc800078e020a */
[----:B------:R-:W-:Y:S06]  /*19000*/  BAR.SYNC.DEFER_BLOCKING 0x1, 0x100 ;  /* 0x0044000000007b1d */ /* 0x000fec0000010000 */
[----:B------:R-:W-:Y:S01]  /*19010*/  ULDC UR6, c[0x0][0xa88] ;  /* 0x0002a20000067ab9 */ /* 0x000fe20000000800 */
[----:B------:R-:W-:Y:S01]  /*19020*/  UMOV UR4, URZ ;  /* 0x0000003f00047c82 */ /* 0x000fe20008000000 */
[----:B------:R-:W3:Y:S01]  /*19030*/  LDC R3, c[0x0][0xbe8] ;  /* 0x0002fa00ff037b82 */ /* 0x000ee20000000800 */
[----:B------:R-:W4:Y:S01]  /*19040*/  @P0 LDG.E R6, desc[UR38][R10.64] ;  /* 0x000000260a060981 */ /* 0x000f22000c1e1900 */
[----:B--2---:R-:W-:-:S04]  /*19050*/  ISETP.NE.U32.AND P2, PT, R4, RZ, PT ;  /* 0x000000ff0400720c */ /* 0x004fc80003f45070 */
[----:B------:R-:W-:Y:S02]  /*19060*/  ISETP.NE.AND.EX P2, PT, R5, RZ, PT, P2 ;  /* 0x000000ff0500720c */ /* 0x000fe40003f45320 */
[----:B---3--:R-:W-:-:S11]  /*19070*/  ISETP.NE.AND P1, PT, R3, 0x1, PT ;  /* 0x000000010300780c */ /* 0x008fd60003f25270 */
[----:B------:R-:W2:Y:S08]  /*19080*/  @P2 LDC.64 R4, c[0x0][0xc08] ;  /* 0x00030200ff042b82 */ /* 0x000eb00000000a00 */
[----:B------:R-:W3:Y:S08]  /*19090*/  @P1 LDC R7, c[0x0][0xbec] ;  /* 0x0002fb00ff071b82 */ /* 0x000ef00000000800 */
[----:B------:R-:W0:Y:S01]  /*190a0*/  @P1 LDC R13, c[0x0][0xbf0] ;  /* 0x0002fc00ff0d1b82 */ /* 0x000e220000000800 */
[----:B--2---:R-:W-:Y:S01]  /*190b0*/  @P2 IMAD.WIDE R4, R207, 0x4, R4 ;  /* 0x00000004cf042825 */ /* 0x004fe200078e0204 */
[----:B----4-:R-:W-:-:S03]  /*190c0*/  @P0 R2UR UR4, R6 ;  /* 0x00000000060402ca */ /* 0x010fc600000e0000 */
[----:B------:R-:W-:-:S06]  /*190d0*/  IMAD.U32 R6, RZ, RZ, UR6 ;  /* 0x00000006ff067e24 */ /* 0x000fcc000f8e00ff */
[----:B------:R1:W5:Y:S01]  /*190e0*/  @P2 LDG.E R6, desc[UR38][R4.64] ;  /* 0x0000002604062981 */ /* 0x000362000c1e1900 */
[----:B0--3--:R-:W-:Y:S05]  /*190f0*/  @P2 BRA `(.L_x_5023) ;  /* 0x0000000000102947 */ /* 0x009fea0003800000 */
[----:B------:R-:W-:Y:S05]  /*19100*/  @!P0 BRA `(.L_x_5023) ;  /* 0x00000000000c8947 */ /* 0x000fea0003800000 */
[----:B-1----:R-:W2:Y:S04]  /*19110*/  LDG.E R5, desc[UR38][R10.64] ;  /* 0x000000260a057981 */ /* 0x002ea8000c1e1900 */
[----:B-----5:R-:W2:Y:S02]  /*19120*/  LDG.E R6, desc[UR38][R10.64+0x4] ;  /* 0x000004260a067981 */ /* 0x020ea4000c1e1900 */
[----:B--2---:R-:W-:-:S07]  /*19130*/  IMAD.IADD R6, R6, 0x1, -R5 ;  /* 0x0000000106067824 */ /* 0x004fce00078e0a05 */
.L_x_5023:
[----:B-1----:R-:W2:Y:S04]  /*19140*/  LDL R16, [R1+0x29c] ;  /* 0x00029c0001107983 */ /* 0x002ea80000100800 */
[----:B------:R-:W3:Y:S01]  /*19150*/  LDL R27, [R1+0x298] ;  /* 0x00029800011b7983 */ /* 0x000ee20000100800 */
[----:B------:R-:W-:Y:S01]  /*19160*/  R2UR UR15, R211 ;  /* 0x00000000d30f72ca */ /* 0x000fe200000e0000 */
[----:B------:R-:W-:Y:S01]  /*19170*/  ULDC.64 UR12, c[0x0][0xb90] ;  /* 0x0002e400000c7ab9 */ /* 0x000fe20000000a00 */
[----:B------:R-:W-:Y:S01]  /*19180*/  USHF.R.S32.HI UR9, URZ, 0x1f, UR4 ;  /* 0x0000001f3f097899 */ /* 0x000fe20008011404 */
[----:B------:R-:W-:Y:S01]  /*19190*/  VIADD R14, R23, UR60 ;  /* 0x0000003c170e7c36 */ /* 0x000fe20008000000 */
[----:B------:R-:W-:Y:S01]  /*191a0*/  UMOV UR8, UR4 ;  /* 0x0000000400087c82 */ /* 0x000fe20008000000 */
[----:B------:R-:W-:Y:S01]  /*191b0*/  SHF.R.S32.HI R10, RZ, 0x1f, R207 ;  /* 0x0000001fff0a7819 */ /* 0x000fe200000114cf */
[----:B------:R-:W-:Y:S01]  /*191c0*/  IMAD R11, R215, 0x40, R197 ;  /* 0x00000040d70b7824 */ /* 0x000fe200078e02c5 */
[----:B------:R-:W-:Y:S01]  /*191d0*/  SEL R65, R207, RZ, !P0 ;  /* 0x000000ffcf417207 */ /* 0x000fe20004000000 */
[----:B------:R-:W-:Y:S01]  /*191e0*/  @P1 IMAD.HI.U32 R4, R14, R7, RZ ;  /* 0x000000070e041227 */ /* 0x000fe200078e00ff */
[----:B------:R-:W-:Y:S01]  /*191f0*/  SEL R28, R10, RZ, !P0 ;  /* 0x000000ff0a1c7207 */ /* 0x000fe20004000000 */
[----:B------:R-:W0:Y:S02]  /*19200*/  @P1 LDC R29, c[0x0][0xbf0] ;  /* 0x0002fc00ff1d1b82 */ /* 0x000e240000000800 */
[----:B------:R-:W-:Y:S01]  /*19210*/  IMAD.MOV.U32 R7, RZ, RZ, R14 ;  /* 0x000000ffff077224 */ /* 0x000fe200078e000e */
[----:B------:R-:W-:Y:S01]  /*19220*/  USHF.R.S32.HI UR14, URZ, 0x1f, UR15 ;  /* 0x0000001f3f0e7899 */ /* 0x000fe2000801140f */
[----:B------:R-:W-:Y:S01]  /*19230*/  @P1 SHF.R.U32.HI R7, RZ, R13, R4 ;  /* 0x0000000dff071219 */ /* 0x000fe20000011604 */
[----:B------:R-:W-:Y:S01]  /*19240*/  UIMAD.WIDE.U32 UR6, UR15, UR12, UR8 ;  /* 0x0000000c0f0672a5 */ /* 0x000fe2000f8e0008 */
[----:B------:R-:W-:Y:S01]  /*19250*/  IMAD.WIDE R8, R11, 0x2, R8 ;  /* 0x000000020b087825 */ /* 0x000fe200078e0208 */
[----:B------:R-:W-:Y:S01]  /*19260*/  UIMAD UR10, UR14, UR12, URZ ;  /* 0x0000000c0e0a72a4 */ /* 0x000fe2000f8e023f */
[----:B------:R-:W-:-:S02]  /*19270*/  SHF.R.S32.HI R13, RZ, 0x1f, R7 ;  /* 0x0000001fff0d7819 */ /* 0x000fc40000011407 */
[----:B------:R-:W-:Y:S01]  /*19280*/  IMAD.MOV R12, RZ, RZ, -R7 ;  /* 0x000000ffff0c7224 */ /* 0x000fe200078e0a07 */
[----:B------:R-:W-:Y:S01]  /*19290*/  UIMAD UR8, UR15, UR13, UR10 ;  /* 0x0000000d0f0872a4 */ /* 0x000fe2000f8e020a */
[----:B------:R-:W-:Y:S01]  /*192a0*/  IMAD.U32 R5, RZ, RZ, UR7 ;  /* 0x00000007ff057e24 */ /* 0x000fe2000f8e00ff */
[----:B------:R-:W-:Y:S01]  /*192b0*/  IADD3 R15, P2, R8, 0x1000, RZ ;  /* 0x00001000080f7810 */ /* 0x000fe20007f5e0ff */
[----:B------:R-:W-:Y:S01]  /*192c0*/  IMAD.U32 R4, RZ, RZ, UR6 ;  /* 0x00000006ff047e24 */ /* 0x000fe2000f8e00ff */
[----:B------:R-:W-:Y:S01]  /*192d0*/  UIADD3 UR8, UR7, UR8, URZ ;  /* 0x0000000807087290 */ /* 0x000fe2000fffe03f */
[----:B------:R-:W-:Y:S01]  /*192e0*/  IMAD R11, R3, R12, R14 ;  /* 0x0000000c030b7224 */ /* 0x000fe200078e020e */
[----:B------:R-:W-:Y:S01]  /*192f0*/  ULDC.64 UR10, c[0x0][0xaa0] ;  /* 0x0002a800000a7ab9 */ /* 0x000fe20000000a00 */
[----:B------:R-:W-:Y:S01]  /*19300*/  ULDC.64 UR6, c[0x0][0xb98] ;  /* 0x0002e60000067ab9 */ /* 0x000fe20000000a00 */
[----:B-----5:R-:W-:Y:S01]  /*19310*/  IMAD R67, R6, R3, RZ ;  /* 0x0000000306437224 */ /* 0x020fe200078e02ff */
[C---:B------:R-:W-:Y:S01]  /*19320*/  IADD3 R25, P5, R8.reuse, 0x3000, RZ ;  /* 0x0000300008197810 */ /* 0x040fe20007fbe0ff */
[----:B------:R-:W-:Y:S01]  /*19330*/  IMAD.U32 R5, RZ, RZ, UR8 ;  /* 0x00000008ff057e24 */ /* 0x000fe2000f8e00ff */
[----:B------:R-:W-:Y:S01]  /*19340*/  IADD3 R33, P4, R8, 0x4000, RZ ;  /* 0x0000400008217810 */ /* 0x000fe20007f9e0ff */
[----:B------:R-:W-:Y:S01]  /*19350*/  IMAD R10, R28, UR6, RZ ;  /* 0x000000061c0a7c24 */ /* 0x000fe2000f8e02ff */
[----:B------:R-:W-:Y:S01]  /*19360*/  IADD3 R41, P3, R8, 0x6000, RZ ;  /* 0x0000600008297810 */ /* 0x000fe20007f7e0ff */
[----:B------:R-:W-:Y:S01]  /*19370*/  IMAD.WIDE.U32 R4, R65, UR6, R4 ;  /* 0x0000000641047c25 */ /* 0x000fe2000f8e0004 */
[----:B------:R-:W-:Y:S01]  /*19380*/  UIMAD UR8, UR9, UR10, URZ ;  /* 0x0000000a090872a4 */ /* 0x000fe2000f8e023f */
[----:B------:R-:W-:-:S02]  /*19390*/  LOP3.LUT R24, R25, 0x380, RZ, 0xc0, !PT ;  /* 0x0000038019187812 */ /* 0x000fc400078ec0ff */
[----:B------:R-:W-:Y:S01]  /*193a0*/  IMAD R10, R65, UR7, R10 ;  /* 0x00000007410a7c24 */ /* 0x000fe2000f8e020a */
[----:B------:R-:W-:Y:S01]  /*193b0*/  IADD3 R4, P0, R7, R4, RZ ;  /* 0x0000000407047210 */ /* 0x000fe20007f1e0ff */
[----:B------:R-:W-:Y:S01]  /*193c0*/  ULDC.64 UR6, c[0x0][0xb88] ;  /* 0x0002e20000067ab9 */ /* 0x000fe20000000a00 */
[----:B------:R-:W-:Y:S02]  /*193d0*/  SHF.R.S32.HI R7, RZ, 0x1f, R11 ;  /* 0x0000001fff077819 */ /* 0x000fe4000001140b */
[----:B------:R-:W-:Y:S02]  /*193e0*/  IADD3.X R5, R13, R5, R10, P0, !PT ;  /* 0x000000050d057210 */ /* 0x000fe400007fe40a */
[----:B------:R-:W-:Y:S01]  /*193f0*/  LOP3.LUT R10, R15, 0x380, RZ, 0xc0, !PT ;  /* 0x000003800f0a7812 */ /* 0x000fe200078ec0ff */
[----:B------:R-:W-:Y:S01]  /*19400*/  IMAD R14, R7, UR6, RZ ;  /* 0x00000006070e7c24 */ /* 0x000fe2000f8e02ff */
[----:B------:R-:W-:Y:S01]  /*19410*/  IADD3 R13, P6, R8, 0x2000, RZ ;  /* 0x00002000080d7810 */ /* 0x000fe20007fde0ff */
[----:B------:R-:W-:Y:S01]  /*19420*/  IMAD.WIDE.U32 R4, R11, UR6, R4 ;  /* 0x000000060b047c25 */ /* 0x000fe2000f8e0004 */
[----:B------:R-:W-:Y:S01]  /*19430*/  SHF.R.U64 R10, R10, 0x3, RZ ;  /* 0x000000030a0a7819 */ /* 0x000fe200000012ff */
[----:B------:R-:W-:Y:S01]  /*19440*/  UIMAD UR8, UR4, UR11, UR8 ;  /* 0x0000000b040872a4 */ /* 0x000fe2000f8e0208 */
[----:B------:R-:W-:Y:S01]  /*19450*/  LOP3.LUT R12, R13, 0x380, RZ, 0xc0, !PT ;  /* 0x000003800d0c7812 */ /* 0x000fe200078ec0ff */
[----:B------:R-:W-:Y:S01]  /*19460*/  IMAD R7, R11, UR7, R14 ;  /* 0x000000070b077c24 */ /* 0x000fe2000f8e020e */
[----:B------:R-:W-:Y:S01]  /*19470*/  ULDC.64 UR6, c[0x0][0xb50] ;  /* 0x0002d40000067ab9 */ /* 0x000fe20000000a00 */
[----:B------:R-:W-:Y:S01]  /*19480*/  LOP3.LUT R10, R10, R15, RZ, 0x3c, !PT ;  /* 0x0000000f0a0a7212 */ /* 0x000fe200078e3cff */
[----:B------:R-:W-:Y:S01]  /*19490*/  IMAD.X R11, RZ, RZ, R9, P2 ;  /* 0x000000ffff0b7224 */ /* 0x000fe200010e0609 */
[----:B------:R-:W-:Y:S01]  /*194a0*/  LEA R14, P0, R4, UR6, 0x2 ;  /* 0x00000006040e7c11 */ /* 0x000fe2000f8010ff */
[----:B------:R-:W-:Y:S01]  /*194b0*/  IMAD.IADD R5, R5, 0x1, R7 ;  /* 0x0000000105057824 */ /* 0x000fe200078e0207 */
[----:B------:R-:W-:-:S02]  /*194c0*/  IADD3 R45, P2, R8, 0x7000, RZ ;  /* 0x00007000082d7810 */ /* 0x000fc40007f5e0ff */
[----:B------:R-:W-:Y:S01]  /*194d0*/  LOP3.LUT R32, R33, 0x380, RZ, 0xc0, !PT ;  /* 0x0000038021207812 */ /* 0x000fe200078ec0ff */
[----:B------:R-:W-:Y:S01]  /*194e0*/  SHFL.IDX PT, R20, R14, 0x1, 0x1c1f ;  /* 0x003c1f000e147f89 */ /* 0x000fe200000e0000 */
[----:B------:R-:W-:Y:S02]  /*194f0*/  LEA.HI.X R15, R4, UR7, R5, 0x2, P0 ;  /* 0x00000007040f7c11 */ /* 0x000fe400080f1405 */
[----:B------:R-:W-:Y:S02]  /*19500*/  IADD3 R37, P0, R8, 0x5000, RZ ;  /* 0x0000500008257810 */ /* 0x000fe40007f1e0ff */
[----:B------:R-:W-:Y:S01]  /*19510*/  LOP3.LUT R44, R45, 0x380, RZ, 0xc0, !PT ;  /* 0x000003802d2c7812 */ /* 0x000fe200078ec0ff */
[----:B------:R-:W-:Y:S01]  /*19520*/  SHFL.IDX PT, R17, R15, RZ, 0x1c1f ;  /* 0x001c1fff0f117589 */ /* 0x000fe200000e0000 */
[----:B------:R-:W-:Y:S02]  /*19530*/  LOP3.LUT R36, R37, 0x380, RZ, 0xc0, !PT ;  /* 0x0000038025247812 */ /* 0x000fe400078ec0ff */
[----:B------:R-:W-:Y:S01]  /*19540*/  SHF.R.U64 R44, R44, 0x3, RZ ;  /* 0x000000032c2c7819 */ /* 0x000fe200000012ff */
[----:B------:R-:W-:Y:S01]  /*19550*/  SHFL.IDX PT, R21, R15, 0x1, 0x1c1f ;  /* 0x003c1f000f157f89 */ /* 0x000fe200000e0000 */
[----:B------:R-:W-:-:S02]  /*19560*/  SHF.R.U64 R36, R36, 0x3, RZ ;  /* 0x0000000324247819 */ /* 0x000fc400000012ff */
[----:B------:R-:W-:Y:S01]  /*19570*/  LOP3.LUT R44, R44, R45, RZ, 0x3c, !PT ;  /* 0x0000002d2c2c7212 */ /* 0x000fe200078e3cff */
[--C-:B------:R-:W-:Y:S01]  /*19580*/  IMAD.X R45, RZ, RZ, R9.reuse, P2 ;  /* 0x000000ffff2d7224 */ /* 0x100fe200010e0609 */
[----:B------:R-:W-:Y:S01]  /*19590*/  LOP3.LUT R36, R36, R37, RZ, 0x3c, !PT ;  /* 0x0000002524247212 */ /* 0x000fe200078e3cff */
[----:B------:R-:W-:Y:S01]  /*195a0*/  IMAD.X R37, RZ, RZ, R9, P0 ;  /* 0x000000ffff257224 */ /* 0x000fe200000e0609 */
[----:B------:R-:W-:Y:S01]  /*195b0*/  UIMAD.WIDE.U32 UR6, UR4, UR10, URZ ;  /* 0x0000000a040672a5 */ /* 0x000fe2000f8e003f */
[----:B------:R-:W-:Y:S02]  /*195c0*/  LOP3.LUT R40, R41, 0x380, RZ, 0xc0, !PT ;  /* 0x0000038029287812 */ /* 0x000fe400078ec0ff */
[----:B------:R-:W-:Y:S01]  /*195d0*/  ULDC.64 UR10, c[0x0][0xae8] ;  /* 0x0002ba00000a7ab9 */ /* 0x000fe20000000a00 */
[----:B------:R-:W-:Y:S01]  /*195e0*/  UIADD3 UR7, UR7, UR8, URZ ;  /* 0x0000000807077290 */ /* 0x000fe2000fffe03f */
[----:B------:R-:W-:Y:S01]  /*195f0*/  SHF.R.U64 R12, R12, 0x3, RZ ;  /* 0x000000030c0c7819 */ /* 0x000fe200000012ff */
[----:B------:R-:W-:Y:S01]  /*19600*/  UIMAD UR4, UR14, UR10, URZ ;  /* 0x0000000a0e0472a4 */ /* 0x000fe2000f8e023f */
[----:B------:R-:W-:-:S02]  /*19610*/  SHF.R.U64 R24, R24, 0x3, RZ ;  /* 0x0000000318187819 */ /* 0x000fc400000012ff */
[----:B------:R-:W-:Y:S02]  /*19620*/  SHF.R.U64 R32, R32, 0x3, RZ ;  /* 0x0000000320207819 */ /* 0x000fe400000012ff */
[----:B------:R-:W-:Y:S01]  /*19630*/  SHF.R.U64 R40, R40, 0x3, RZ ;  /* 0x0000000328287819 */ /* 0x000fe200000012ff */
[----:B------:R-:W-:Y:S01]  /*19640*/  UIMAD UR4, UR15, UR11, UR4 ;  /* 0x0000000b0f0472a4 */ /* 0x000fe2000f8e0204 */
[----:B------:R-:W-:Y:S01]  /*19650*/  LOP3.LUT R12, R12, R13, RZ, 0x3c, !PT ;  /* 0x0000000d0c0c7212 */ /* 0x000fe200078e3cff */
[----:B------:R-:W-:Y:S01]  /*19660*/  UIMAD.WIDE.U32 UR6, UR15, UR10, UR6 ;  /* 0x0000000a0f0672a5 */ /* 0x000fe2000f8e0006 */
[----:B------:R-:W-:Y:S01]  /*19670*/  LOP3.LUT R24, R24, R25, RZ, 0x3c, !PT ;  /* 0x0000001918187212 */ /* 0x000fe200078e3cff */
[--C-:B------:R-:W-:Y:S01]  /*19680*/  IMAD.X R13, RZ, RZ, R9.reuse, P6 ;  /* 0x000000ffff0d7224 */ /* 0x100fe200030e0609 */
[----:B------:R-:W-:Y:S01]  /*19690*/  LOP3.LUT R32, R32, R33, RZ, 0x3c, !PT ;  /* 0x0000002120207212 */ /* 0x000fe200078e3cff */
[--C-:B------:R-:W-:Y:S01]  /*196a0*/  IMAD.X R25, RZ, RZ, R9.reuse, P5 ;  /* 0x000000ffff197224 */ /* 0x100fe200028e0609 */
[----:B------:R-:W-:Y:S01]  /*196b0*/  LOP3.LUT R40, R40, R41, RZ, 0x3c, !PT ;  /* 0x0000002928287212 */ /* 0x000fe200078e3cff */
[--C-:B------:R-:W-:Y:S01]  /*196c0*/  IMAD.X R33, RZ, RZ, R9.reuse, P4 ;  /* 0x000000ffff217224 */ /* 0x100fe200020e0609 */
[C---:B------:R-:W-:Y:S01]  /*196d0*/  IADD3 R49, P6, R8.reuse, 0x8000, RZ ;  /* 0x0000800008317810 */ /* 0x040fe20007fde0ff */
[----:B------:R-:W-:Y:S01]  /*196e0*/  IMAD.X R41, RZ, RZ, R9, P3 ;  /* 0x000000ffff297224 */ /* 0x000fe200018e0609 */
[C---:B------:R-:W-:Y:S01]  /*196f0*/  IADD3 R53, P5, R8.reuse, 0x9000, RZ ;  /* 0x0000900008357810 */ /* 0x040fe20007fbe0ff */
[----:B------:R-:W-:Y:S01]  /*19700*/  UIADD3 UR4, UR7, UR4, URZ ;  /* 0x0000000407047290 */ /* 0x000fe2000fffe03f */
[----:B------:R-:W-:-:S02]  /*19710*/  IADD3 R57, P4, R8, 0xa000, RZ ;  /* 0x0000a00008397810 */ /* 0x000fc40007f9e0ff */
[C---:B------:R-:W-:Y:S02]  /*19720*/  IADD3 R7, P3, R8.reuse, 0xb000, RZ ;  /* 0x0000b00008077810 */ /* 0x040fe40007f7e0ff */
[----:B------:R-:W-:Y:S02]  /*19730*/  LOP3.LUT R48, R49, 0x380, RZ, 0xc0, !PT ;  /* 0x0000038031307812 */ /* 0x000fe400078ec0ff */
[----:B------:R-:W-:Y:S01]  /*19740*/  LOP3.LUT R52, R53, 0x380, RZ, 0xc0, !PT ;  /* 0x0000038035347812 */ /* 0x000fe200078ec0ff */
[----:B------:R-:W-:Y:S01]  /*19750*/  IMAD.X R61, RZ, RZ, R9, P3 ;  /* 0x000000ffff3d7224 */ /* 0x000fe200018e0609 */
[----:B------:R-:W-:Y:S02]  /*19760*/  LOP3.LUT R56, R57, 0x380, RZ, 0xc0, !PT ;  /* 0x0000038039387812 */ /* 0x000fe400078ec0ff */
[----:B------:R-:W-:Y:S02]  /*19770*/  LOP3.LUT R5, R8, 0x380, RZ, 0xc0, !PT ;  /* 0x0000038008057812 */ /* 0x000fe400078ec0ff */
[----:B------:R-:W-:-:S02]  /*19780*/  LOP3.LUT R6, R7, 0x380, RZ, 0xc0, !PT ;  /* 0x0000038007067812 */ /* 0x000fc400078ec0ff */
[----:B------:R-:W-:Y:S02]  /*19790*/  SHF.R.U64 R48, R48, 0x3, RZ ;  /* 0x0000000330307819 */ /* 0x000fe400000012ff */
[----:B------:R-:W-:Y:S02]  /*197a0*/  SHF.R.U64 R52, R52, 0x3, RZ ;  /* 0x0000000334347819 */ /* 0x000fe400000012ff */
        /* <DEDUP_REMOVED lines=8> */
[----:B------:R-:W-:Y:S01]  /*19830*/  IMAD.X R57, RZ, RZ, R9, P4 ;  /* 0x000000ffff397224 */ /* 0x000fe200020e0609 */
[----:B------:R-:W-:Y:S01]  /*19840*/  LOP3.LUT R60, R6, R7, RZ, 0x3c, !PT ;  /* 0x00000007063c7212 */ /* 0x000fe200078e3cff */
[----:B------:R-:W-:Y:S01]  /*19850*/  VIADD R30, R215, UR60 ;  /* 0x0000003cd71e7c36 */ /* 0x000fe20008000000 */
[----:B------:R-:W-:Y:S01]  /*19860*/  BSSY B1, `(.L_x_5024) ;  /* 0x0000054000017945 */ /* 0x000fe20003800000 */
[----:B--2---:R-:W-:-:S02]  /*19870*/  VIADD R26, R16, UR60 ;  /* 0x0000003c101a7c36 */ /* 0x004fc40008000000 */
[----:B------:R-:W1:Y:S01]  /*19880*/  SHFL.IDX PT, R16, R14, RZ, 0x1c1f ;  /* 0x001c1fff0e107589 */ /* 0x000e6200000e0000 */
[----:B---3--:R-:W-:Y:S01]  /*19890*/  LOP3.LUT P0, RZ, R27, 0x3, RZ, 0xc0, !PT ;  /* 0x000000031bff7812 */ /* 0x008fe2000780c0ff */
[----:B------:R-:W-:-:S03]  /*198a0*/  VIADD R4, R26, 0x8 ;  /* 0x000000081a047836 */ /* 0x000fc60000000000 */
[-C--:B------:R-:W-:Y:S02]  /*198b0*/  ISETP.GE.OR P2, PT, R26, R67.reuse, P0 ;  /* 0x000000431a00720c */ /* 0x080fe40000746670 */
[----:B------:R-:W-:Y:S02]  /*198c0*/  ISETP.GE.OR P0, PT, R4, R67, P0 ;  /* 0x000000430400720c */ /* 0x000fe40000706670 */
[----:B------:R-:W-:Y:S01]  /*198d0*/  LOP3.LUT R4, R5, R8, RZ, 0x3c, !PT ;  /* 0x0000000805047212 */ /* 0x000fe200078e3cff */
[----:B------:R-:W-:-:S08]  /*198e0*/  IMAD.MOV.U32 R5, RZ, RZ, R9 ;  /* 0x000000ffff057224 */ /* 0x000fd000078e0009 */
[----:B-1----:R1:W-:Y:S04]  /*198f0*/  @!P2 ST.E desc[UR38][R16.64], R0 ;  /* 0x000000001000a985 */ /* 0x0023e8000c101926 */
[----:B------:R2:W-:Y:S04]  /*19900*/  @!P0 ST.E desc[UR38][R20.64], R2 ;  /* 0x0000000214008985 */ /* 0x0005e8000c101926 */
[----:B------:R-:W5:Y:S01]  /*19910*/  LD.E.128 R4, desc[UR38][R4.64] ;  /* 0x0000002604047980 */ /* 0x000f62000c101d00 */
[----:B-1----:R-:W1:Y:S01]  /*19920*/  @P1 LDC R17, c[0x0][0xbec] ;  /* 0x0002fb00ff111b82 */ /* 0x002e620000000800 */
[----:B------:R-:W-:-:S02]  /*19930*/  IMAD R0, R226, 0x20, R215 ;  /* 0x00000020e2007824 */ /* 0x000fc400078e02d7 */
[----:B------:R-:W5:Y:S02]  /*19940*/  LD.E.128 R8, desc[UR38][R10.64] ;  /* 0x000000260a087980 */ /* 0x000f64000c101d00 */
[----:B--2---:R-:W-:Y:S02]  /*19950*/  VIADD R20, R0, UR60 ;  /* 0x0000003c00147c36 */ /* 0x004fe40008000000 */
[----:B------:R-:W5:Y:S01]  /*19960*/  LD.E.128 R12, desc[UR38][R12.64] ;  /* 0x000000260c0c7980 */ /* 0x000f62000c101d00 */
[----:B------:R-:W-:Y:S02]  /*19970*/  IMAD.U32 R16, RZ, RZ, UR6 ;  /* 0x00000006ff107e24 */ /* 0x000fe4000f8e00ff */
[----:B------:R-:W-:Y:S01]  /*19980*/  IMAD.MOV.U32 R21, RZ, RZ, R20 ;  /* 0x000000ffff157224 */ /* 0x000fe200078e0014 */
[----:B------:R-:W5:Y:S04]  /*19990*/  LD.E.128 R24, desc[UR38][R24.64] ;  /* 0x0000002618187980 */ /* 0x000f68000c101d00 */
[----:B------:R-:W5:Y:S04]  /*199a0*/  LD.E.128 R32, desc[UR38][R32.64] ;  /* 0x0000002620207980 */ /* 0x000f68000c101d00 */
[----:B------:R-:W5:Y:S04]  /*199b0*/  LD.E.128 R36, desc[UR38][R36.64] ;  /* 0x0000002624247980 */ /* 0x000f68000c101d00 */
[----:B------:R-:W5:Y:S01]  /*199c0*/  LD.E.128 R40, desc[UR38][R40.64] ;  /* 0x0000002628287980 */ /* 0x000f62000c101d00 */
[----:B-1----:R-:W-:-:S03]  /*199d0*/  @P1 IMAD.HI.U32 R0, R20, R17, RZ ;  /* 0x0000001114001227 */ /* 0x002fc600078e00ff */
[----:B------:R-:W5:Y:S01]  /*199e0*/  LD.E.128 R44, desc[UR38][R44.64] ;  /* 0x000000262c2c7980 */ /* 0x000f62000c101d00 */
[----:B------:R-:W-:Y:S01]  /*199f0*/  IMAD.U32 R17, RZ, RZ, UR7 ;  /* 0x00000007ff117e24 */ /* 0x000fe2000f8e00ff */
[----:B------:R-:W-:Y:S01]  /*19a00*/  ULDC.64 UR6, c[0x0][0xaf0] ;  /* 0x0002bc0000067ab9 */ /* 0x000fe20000000a00 */
[----:B------:R-:W-:Y:S01]  /*19a10*/  IMAD.U32 R17, RZ, RZ, UR4 ;  /* 0x00000004ff117e24 */ /* 0x000fe2000f8e00ff */
[----:B0-----:R-:W-:Y:S01]  /*19a20*/  @P1 SHF.R.U32.HI R21, RZ, R29, R0 ;  /* 0x0000001dff151219 */ /* 0x001fe20000011600 */
[----:B------:R-:W-:Y:S01]  /*19a30*/  IMAD R2, R28, UR6, RZ ;  /* 0x000000061c027c24 */ /* 0x000fe2000f8e02ff */
[----:B------:R-:W5:Y:S01]  /*19a40*/  LD.E.128 R48, desc[UR38][R48.64] ;  /* 0x0000002630307980 */ /* 0x000f62000c101d00 */
[C---:B------:R-:W-:Y:S01]  /*19a50*/  IMAD.WIDE.U32 R16, R65.reuse, UR6, R16 ;  /* 0x0000000641107c25 */ /* 0x040fe2000f8e0010 */
[--C-:B------:R-:W-:Y:S02]  /*19a60*/  SHF.R.S32.HI R0, RZ, 0x1f, R21.reuse ;  /* 0x0000001fff007819 */ /* 0x100fe40000011415 */
[----:B------:R-:W5:Y:S01]  /*19a70*/  LD.E.128 R52, desc[UR38][R52.64] ;  /* 0x0000002634347980 */ /* 0x000f62000c101d00 */
[----:B------:R-:W-:Y:S01]  /*19a80*/  IMAD R29, R65, UR7, R2 ;  /* 0x00000007411d7c24 */ /* 0x000fe2000f8e0202 */
[----:B------:R-:W-:Y:S01]  /*19a90*/  ULDC.64 UR6, c[0x0][0xae0] ;  /* 0x0002b80000067ab9 */ /* 0x000fe20000000a00 */
[----:B------:R-:W-:Y:S01]  /*19aa0*/  IMAD.MOV R2, RZ, RZ, -R21 ;  /* 0x000000ffff027224 */ /* 0x000fe200078e0a15 */
[----:B------:R-:W5:Y:S01]  /*19ab0*/  LD.E.128 R56, desc[UR38][R56.64] ;  /* 0x0000002638387980 */ /* 0x000f62000c101d00 */
[----:B------:R-:W-:-:S02]  /*19ac0*/  IMAD.IADD R17, R17, 0x1, R29 ;  /* 0x0000000111117824 */ /* 0x000fc400078e021d */
[----:B------:R-:W-:Y:S01]  /*19ad0*/  IMAD R0, R0, UR6, RZ ;  /* 0x0000000600007c24 */ /* 0x000fe2000f8e02ff */
[----:B------:R-:W5:Y:S01]  /*19ae0*/  LD.E.128 R60, desc[UR38][R60.64] ;  /* 0x000000263c3c7980 */ /* 0x000f62000c101d00 */
[----:B------:R-:W-:Y:S01]  /*19af0*/  IMAD R29, R3, R2, R20 ;  /* 0x00000002031d7224 */ /* 0x000fe200078e0214 */
[----:B------:R-:W-:Y:S01]  /*19b00*/  UIADD3 UR4, UR41, 0x30820, URZ ;  /* 0x0003082029047890 */ /* 0x000fe2000fffe03f */
        /* <DEDUP_REMOVED lines=9> */
[----:B------:R-:W-:Y:S01]  /*19ba0*/  ULDC.64 UR6, c[0x0][0xad8] ;  /* 0x0002b60000067ab9 */ /* 0x000fe20000000a00 */
[----:B------:R-:W-:Y:S01]  /*19bb0*/  ISETP.GE.AND P2, PT, R30, R67, PT ;  /* 0x000000431e00720c */ /* 0x000fe20003f46270 */
[----:B------:R-:W-:Y:S01]  /*19bc0*/  IMAD.IADD R3, R3, 0x1, R65 ;  /* 0x0000000103037824 */ /* 0x000fe200078e0241 */
[----:B------:R-:W-:Y:S01]  /*19bd0*/  UPRMT UR4, URZ, 0x654, UR4 ;  /* 0x000006543f047896 */ /* 0x000fe20008000004 */
[----:B------:R-:W-:-:S02]  /*19be0*/  IMAD R16, R0, UR6, RZ ;  /* 0x0000000600107c24 */ /* 0x000fc4000f8e02ff */
[----:B------:R-:W-:-:S04]  /*19bf0*/  IMAD.WIDE.U32 R2, R29, UR6, R2 ;  /* 0x000000061d027c25 */ /* 0x000fc8000f8e0002 */
[----:B------:R-:W-:Y:S01]  /*19c00*/  IMAD R17, R29, UR7, R16 ;  /* 0x000000071d117c24 */ /* 0x000fe2000f8e0210 */
[----:B------:R-:W-:Y:S01]  /*19c10*/  ULDC.64 UR6, c[0x0][0xa80] ;  /* 0x0002a00000067ab9 */ /* 0x000fe20000000a00 */
[----:B------:R-:W-:Y:S01]  /*19c20*/  VIADD R0, R30, 0x20 ;  /* 0x000000201e007836 */ /* 0x000fe20000000000 */
[----:B------:R-:W-:Y:S01]  /*19c30*/  LEA R28, P3, R2, UR6, 0x1 ;  /* 0x00000006021c7c11 */ /* 0x000fe2000f8608ff */
[----:B------:R-:W-:-:S03]  /*19c40*/  IMAD.IADD R3, R3, 0x1, R17 ;  /* 0x0000000103037824 */ /* 0x000fc600078e0211 */
[-C--:B------:R-:W-:Y:S01]  /*19c50*/  ISETP.GE.AND P1, PT, R0, R67.reuse, PT ;  /* 0x000000430000720c */ /* 0x080fe20003f26270 */
[----:B------:R-:W-:Y:S01]  /*19c60*/  VIADD R0, R30, 0x40 ;  /* 0x000000401e007836 */ /* 0x000fe20000000000 */
[----:B------:R-:W-:Y:S01]  /*19c70*/  LEA.HI.X R29, R2, UR7, R3, 0x1, P3 ;  /* 0x00000007021d7c11 */ /* 0x000fe200098f0c03 */
[----:B0-----:R0:W1:Y:S01]  /*19c80*/  SHFL.IDX PT, R20, R28, RZ, 0x181f ;  /* 0x00181fff1c147589 */ /* 0x00106200000e0000 */
[----:B------:R-:W-:Y:S02]  /*19c90*/  SYNCS.ARRIVE.TRANS64.RED.A1T0 RZ, [UR4], RZ ;  /* 0x000000ffffff79a7 */ /* 0x000fe40008100404 */
        /* <DEDUP_REMOVED lines=12> */
[----:B-----5:R3:W-:Y:S01]  /*19d60*/  @!P4 ST.E.128 desc[UR38][R2.64], R4 ;  /* 0x000000040200c985 */ /* 0x0207e2000c101d26 */
[----:B------:R-:W-:-:S03]  /*19d70*/  @!P2 LEA.HI.X R21, R201, R0, R208, 0x1, P6 ;  /* 0x00000000c915a211 */ /* 0x000fc600030f0cd0 */
[----:B------:R3:W-:Y:S04]  /*19d80*/  @!P3 ST.E.128 desc[UR38][R16.64], R32 ;  /* 0x000000201000b985 */ /* 0x0007e8000c101d26 */
[----:B------:R3:W-:Y:S02]  /*19d90*/  @!P2 ST.E.128 desc[UR38][R20.64], R48 ;  /* 0x000000301400a985 */ /* 0x0007e4000c101d26 */
.L_x_5025:
[----:B------:R-:W-:Y:S05]  /*19da0*/  BSYNC B1 ;  /* 0x0000000000017941 */ /* 0x000fea0003800000 */
.L_x_5024:
        /* <DEDUP_REMOVED lines=17> */
.L_x_5027:
[----:B------:R-:W-:Y:S05]  /*19ec0*/  BSYNC B1 ;  /* 0x0000000000017941 */ /* 0x000fea0003800000 */
.L_x_5026:
        /* <DEDUP_REMOVED lines=17> */
.L_x_5029:
[----:B------:R-:W-:Y:S05]  /*19fe0*/  BSYNC B1 ;  /* 0x0000000000017941 */ /* 0x000fea0003800000 */
.L_x_5028:
        /* <DEDUP_REMOVED lines=8> */
[CC--:B--2---:R-:W-:Y:S02]  /*1a070*/  @!P2 LEA R2, P0, R197.reuse, R28.reuse, 0x1 ;  /* 0x0000001cc502a211 */ /* 0x0c4fe400078008ff */
[C---:B------:R-:W-:Y:S02]  /*1a080*/  @!P3 LEA R4, P1, R200.reuse, R28, 0x1 ;  /* 0x0000001cc804b211 */ /* 0x040fe400078208ff */
        /* <DEDUP_REMOVED lines=10> */
.L_x_5022:
[----:B------:R-:W1:Y:S08]  /*1a130*/  LDC.64 R4, c[0x0][0xc00] ;  /* 0x00030000ff047b82 */ /* 0x000e700000000a00 */
[----:B------:R-:W2:Y:S01]  /*1a140*/  LDC.64 R2, c[0x0][0xc00] ;  /* 0x00030000ff027b82 */ /* 0x000ea20000000a00 */
[----:B------:R-:W-:-:S07]  /*1a150*/  ULDC UR4, c[0x0][0xa88] ;  /* 0x0002a20000047ab9 */ /* 0x000fce0000000800 */
[----:B------:R-:W4:Y:S01]  /*1a160*/  LDC R13, c[0x0][0xbe8] ;  /* 0x0002fa00ff0d7b82 */ /* 0x000f220000000800 */
[----:B-1----:R-:W-:-:S04]  /*1a170*/  ISETP.NE.U32.AND P0, PT, R4, RZ, PT ;  /* 0x000000ff0400720c */ /* 0x002fc80003f05070 */
[----:B------:R-:W-:-:S03]  /*1a180*/  ISETP.NE.AND.EX P0, PT, R5, RZ, PT, P0 ;  /* 0x000000ff0500720c */ /* 0x000fc60003f05300 */
[----:B------:R-:W1:Y:S01]  /*1a190*/  LDC.64 R4, c[0x0][0xc08] ;  /* 0x00030200ff047b82 */ /* 0x000e620000000a00 */
[----:B--2---:R-:W-:-:S04]  /*1a1a0*/  IMAD.WIDE R2, R207, 0x4, R2 ;  /* 0x00000004cf027825 */ /* 0x004fc800078e0202 */
[----:B------:R-:W-:-:S05]  /*1a1b0*/  IMAD.U32 R0, RZ, RZ, UR4 ;  /* 0x00000004ff007e24 */ /* 0x000fca000f8e00ff */
[----:B------:R-:W2:Y:S01]  /*1a1c0*/  @P0 LDG.E R6, desc[UR38][R2.64] ;  /* 0x0000002602060981 */ /* 0x000ea2000c1e1900 */
[----:B-1----:R-:W-:-:S04]  /*1a1d0*/  ISETP.NE.U32.AND P1, PT, R4, RZ, PT ;  /* 0x000000ff0400720c */ /* 0x002fc80003f25070 */
[----:B------:R-:W-:-:S13]  /*1a1e0*/  ISETP.NE.AND.EX P1, PT, R5, RZ, PT, P1 ;  /* 0x000000ff0500720c */ /* 0x000fda0003f25310 */
[----:B------:R-:W1:Y:S02]  /*1a1f0*/  @P1 LDC.64 R4, c[0x0][0xc08] ;  /* 0x00030200ff041b82 */ /* 0x000e640000000a00 */
[----:B-1----:R-:W-:-:S05]  /*1a200*/  @P1 IMAD.WIDE R4, R207, 0x4, R4 ;  /* 0x00000004cf041825 */ /* 0x002fca00078e0204 */
[----:B------:R1:W5:Y:S01]  /*1a210*/  @P1 LDG.E R0, desc[UR38][R4.64] ;  /* 0x0000002604001981 */ /* 0x000362000c1e1900 */
[----:B----4-:R-:W-:Y:S01]  /*1a220*/  ISETP.NE.AND P2, PT, R13, 0x1, PT ;  /* 0x000000010d00780c */ /* 0x010fe20003f45270 */
[----:B------:R-:W-:Y:S01]  /*1a230*/  UMOV UR4, URZ ;  /* 0x0000003f00047c82 */ /* 0x000fe20008000000 */
[----:B------:R-:W-:-:S11]  /*1a240*/  ISETP.GE.AND P3, PT, R192, 0x80, PT ;  /* 0x00000080c000780c */ /* 0x000fd60003f66270 */
[----:B------:R-:W4:Y:S01]  /*1a250*/  @P2 LDC R10, c[0x0][0xbec] ;  /* 0x0002fb00ff0a2b82 */ /* 0x000f220000000800 */
[----:B--2---:R-:W-:Y:S02]  /*1a260*/  @P0 R2UR UR4, R6 ;  /* 0x00000000060402ca */ /* 0x004fe400000e0000 */
[----:B------:R-:W-:Y:S01]  /*1a270*/  SHF.R.S32.HI R6, RZ, 0x1f, R207 ;  /* 0x0000001fff067819 */ /* 0x000fe200000114cf */
[----:B-1--4-:R-:W-:-:S12]  /*1a280*/  @P1 BRA `(.L_x_5031) ;  /* 0x0000000000101947 */ /* 0x012fd80003800000 */
[----:B------:R-:W-:Y:S05]  /*1a290*/  @!P0 BRA `(.L_x_5031) ;  /* 0x00000000000c8947 */ /* 0x000fea0003800000 */
[----:B------:R-:W2:Y:S04]  /*1a2a0*/  LDG.E R5, desc[UR38][R2.64] ;  /* 0x0000002602057981 */ /* 0x000ea8000c1e1900 */
[----:B-----5:R-:W2:Y:S02]  /*1a2b0*/  LDG.E R0, desc[UR38][R2.64+0x4] ;  /* 0x0000042602007981 */ /* 0x020ea4000c1e1900 */
[----:B--2---:R-:W-:-:S07]  /*1a2c0*/  IMAD.IADD R0, R0, 0x1, -R5 ;  /* 0x0000000100007824 */ /* 0x004fce00078e0a05 */
.L_x_5031:
[----:B------:R-:W-:Y:S01]  /*1a2d0*/  R2UR UR6, R211 ;  /* 0x00000000d30672ca */ /* 0x000fe200000e0000 */
[----:B------:R-:W-:Y:S01]  /*1a2e0*/  USHF.R.S32.HI UR9, URZ, 0x1f, UR4 ;  /* 0x0000001f3f097899 */ /* 0x000fe20008011404 */
[----:B------:R-:W-:Y:S01]  /*1a2f0*/  BSSY B1, `(.L_x_5032) ;  /* 0x0000031000017945 */ /* 0x000fe20003800000 */
[----:B------:R-:W-:Y:S02]  /*1a300*/  SEL R11, R207, RZ, !P0 ;  /* 0x000000ffcf0b7207 */ /* 0x000fe40004000000 */
[----:B------:R-:W-:-:S08]  /*1a310*/  SEL R8, R6, RZ, !P0 ;  /* 0x000000ff06087207 */ /* 0x000fd00004000000 */
[----:B------:R-:W-:Y:S01]  /*1a320*/  USHF.R.S32.HI UR10, URZ, 0x1f, UR6 ;  /* 0x0000001f3f0a7899 */ /* 0x000fe20008011406 */
[----:B------:R-:W-:Y:S11]  /*1a330*/  @P3 BRA `(.L_x_5033) ;  /* 0x0000000000b03947 */ /* 0x000ff60003800000 */
[----:B------:R-:W1:Y:S01]  /*1a340*/  S2R R3, SR_TID.X ;  /* 0x0000000000037919 */ /* 0x000e620000002100 */
[----:B------:R-:W2:Y:S01]  /*1a350*/  LDC R9, c[0x0][0xbe8] ;  /* 0x0002fa00ff097b82 */ /* 0x000ea20000000800 */
[----:B------:R-:W-:Y:S02]  /*1a360*/  IMAD.U32 R4, RZ, RZ, UR60 ;  /* 0x0000003cff047e24 */ /* 0x000fe4000f8e00ff */
[----:B--2--5:R-:W-:-:S03]  /*1a370*/  IMAD R2, R0, R9, RZ ;  /* 0x0000000900027224 */ /* 0x024fc600078e02ff */
[----:B-1----:R-:W-:-:S04]  /*1a380*/  IADD3 R4, R4, -0x80, R3 ;  /* 0xffffff8004047810 */ /* 0x002fc80007ffe003 */
        /* <DEDUP_REMOVED lines=9> */
[----:B------:R-:W1:Y:S02]  /*1a420*/  @P0 LDC R3, c[0x0][0xbec] ;  /* 0x0002fb00ff030b82 */ /* 0x000e640000000800 */
[----:B------:R-:W-:Y:S02]  /*1a430*/  UIMAD.WIDE.U32 UR6, UR11, UR12, UR6 ;  /* 0x0000000c0b0672a5 */ /* 0x000fe4000f8e0006 */
[----:B------:R-:W-:-:S04]  /*1a440*/  UIMAD UR8, UR11, UR13, UR8 ;  /* 0x0000000d0b0872a4 */ /* 0x000fc8000f8e0208 */
[----:B------:R-:W2:Y:S01]  /*1a450*/  @P0 LDC R7, c[0x0][0xbf0] ;  /* 0x0002fc00ff070b82 */ /* 0x000ea20000000800 */
[----:B------:R-:W-:Y:S01]  /*1a460*/  UIADD3 UR8, UR7, UR8, URZ ;  /* 0x0000000807087290 */ /* 0x000fe2000fffe03f */
[----:B-1----:R-:W-:-:S04]  /*1a470*/  @P0 IMAD.HI.U32 R2, R4, R3, RZ ;  /* 0x0000000304020227 */ /* 0x002fc800078e00ff */
[----:B------:R-:W-:Y:S02]  /*1a480*/  IMAD.U32 R3, RZ, RZ, UR7 ;  /* 0x00000007ff037e24 */ /* 0x000fe4000f8e00ff */
[----:B------:R-:W-:Y:S01]  /*1a490*/  IMAD.U32 R3, RZ, RZ, UR8 ;  /* 0x00000008ff037e24 */ /* 0x000fe2000f8e00ff */
[----:B--2---:R-:W-:Y:S01]  /*1a4a0*/  @P0 SHF.R.U32.HI R5, RZ, R7, R2 ;  /* 0x00000007ff050219 */ /* 0x004fe20000011602 */
[----:B------:R-:W-:Y:S01]  /*1a4b0*/  IMAD.U32 R2, RZ, RZ, UR6 ;  /* 0x00000006ff027e24 */ /* 0x000fe2000f8e00ff */
[----:B------:R-:W-:-:S03]  /*1a4c0*/  ULDC.64 UR6, c[0x0][0xb98] ;  /* 0x0002e60000067ab9 */ /* 0x000fc60000000a00 */
[----:B------:R-:W-:Y:S02]  /*1a4d0*/  IMAD.MOV R7, RZ, RZ, -R5 ;  /* 0x000000ffff077224 */ /* 0x000fe400078e0a05 */
[----:B------:R-:W-:-:S04]  /*1a4e0*/  IMAD.WIDE.U32 R2, R11, UR6, R2 ;  /* 0x000000060b027c25 */ /* 0x000fc8000f8e0002 */
[----:B------:R-:W-:Y:S01]  /*1a4f0*/  IMAD R7, R9, R7, R4 ;  /* 0x0000000709077224 */ /* 0x000fe200078e0204 */
[----:B------:R-:W-:Y:S01]  /*1a500*/  SHF.R.S32.HI R9, RZ, 0x1f, R5 ;  /* 0x0000001fff097819 */ /* 0x000fe20000011405 */
[----:B------:R-:W-:Y:S01]  /*1a510*/  IMAD R4, R8, UR6, RZ ;  /* 0x0000000608047c24 */ /* 0x000fe2000f8e02ff */
[----:B------:R-:W-:-:S03]  /*1a520*/  IADD3 R2, P0, R5, R2, RZ ;  /* 0x0000000205027210 */ /* 0x000fc60007f1e0ff */
[----:B------:R-:W-:Y:S01]  /*1a530*/  IMAD R6, R11, UR7, R4 ;  /* 0x000000070b067c24 */ /* 0x000fe2000f8e0204 */
[----:B------:R-:W-:Y:S01]  /*1a540*/  SHF.R.S32.HI R4, RZ, 0x1f, R7 ;  /* 0x0000001fff047819 */ /* 0x000fe20000011407 */
[----:B------:R-:W-:-:S03]  /*1a550*/  ULDC.64 UR6, c[0x0][0xb88] ;  /* 0x0002e20000067ab9 */ /* 0x000fc60000000a00 */
[----:B------:R-:W-:Y:S01]  /*1a560*/  IADD3.X R3, R9, R3, R6, P0, !PT ;  /* 0x0000000309037210 */ /* 0x000fe200007fe406 */
[----:B------:R-:W-:-:S04]  /*1a570*/  IMAD R4, R4, UR6, RZ ;  /* 0x0000000604047c24 */ /* 0x000fc8000f8e02ff */
[C---:B------:R-:W-:Y:S02]  /*1a580*/  IMAD R5, R7.reuse, UR7, R4 ;  /* 0x0000000707057c24 */ /* 0x040fe4000f8e0204 */
[----:B------:R-:W-:Y:S01]  /*1a590*/  IMAD.WIDE.U32 R2, R7, UR6, R2 ;  /* 0x0000000607027c25 */ /* 0x000fe2000f8e0002 */
[----:B------:R-:W-:-:S03]  /*1a5a0*/  ULDC.64 UR6, c[0x0][0xb50] ;  /* 0x0002d40000067ab9 */ /* 0x000fc60000000a00 */
[----:B------:R-:W-:Y:S01]  /*1a5b0*/  IMAD.IADD R3, R3, 0x1, R5 ;  /* 0x0000000103037824 */ /* 0x000fe200078e0205 */
[----:B------:R-:W-:-:S04]  /*1a5c0*/  LEA R4, P0, R2, UR6, 0x2 ;  /* 0x0000000602047c11 */ /* 0x000fc8000f8010ff */
[----:B------:R-:W-:Y:S01]  /*1a5d0*/  LEA.HI.X R5, R2, UR7, R3, 0x2, P0 ;  /* 0x0000000702057c11 */ /* 0x000fe200080f1403 */
[----:B------:R-:W-:-:S05]  /*1a5e0*/  IMAD.MOV.U32 R3, RZ, RZ, -0x800000 ;  /* 0xff800000ff037424 */ /* 0x000fca00078e00ff */
[----:B------:R1:W-:Y:S03]  /*1a5f0*/  STG.E desc[UR38][R4.64], R3 ;  /* 0x0000000304007986 */ /* 0x0003e6000c101926 */
.L_x_5033:
[----:B------:R-:W-:Y:S05]  /*1a600*/  BSYNC B1 ;  /* 0x0000000000017941 */ /* 0x000fea0003800000 */
.L_x_5032:
[----:B-1----:R-:W1:Y:S01]  /*1a610*/  @P2 LDC R3, c[0x0][0xbf0] ;  /* 0x0002fc00ff032b82 */ /* 0x002e620000000800 */
[----:B------:R-:W-:Y:S01]  /*1a620*/  ULDC.64 UR12, c[0x0][0xaa0] ;  /* 0x0002a800000c7ab9 */ /* 0x000fe20000000a00 */
[----:B------:R-:W-:Y:S01]  /*1a630*/  R2UR UR11, R211 ;  /* 0x00000000d30b72ca */ /* 0x000fe200000e0000 */
[----:B------:R-:W-:Y:S01]  /*1a640*/  UIMAD UR8, UR9, UR12, URZ ;  /* 0x0000000c090872a4 */ /* 0x000fe2000f8e023f */
[----:B------:R-:W-:Y:S01]  /*1a650*/  IMAD R2, R226, 0x20, R215 ;  /* 0x00000020e2027824 */ /* 0x000fe200078e02d7 */
[----:B------:R-:W-:Y:S01]  /*1a660*/  UIMAD.WIDE.U32 UR6, UR4, UR12, URZ ;  /* 0x0000000c040672a5 */ /* 0x000fe2000f8e003f */
[----:B------:R-:W-:Y:S01]  /*1a670*/  BSSY B1, `(.L_x_5034) ;  /* 0x000003c000017945 */ /* 0x000fe20003800000 */
[----:B------:R-:W-:Y:S01]  /*1a680*/  UIMAD UR8, UR4, UR13, UR8 ;  /* 0x0000000d040872a4 */ /* 0x000fe2000f8e0208 */
[----:B------:R-:W-:Y:S02]  /*1a690*/  VIADD R9, R2, UR60 ;  /* 0x0000003c02097c36 */ /* 0x000fe40008000000 */
[----:B------:R-:W-:Y:S01]  /*1a6a0*/  ULDC.64 UR12, c[0x0][0xae8] ;  /* 0x0002ba00000c7ab9 */ /* 0x000fe20000000a00 */
[----:B------:R-:W-:Y:S01]  /*1a6b0*/  UIADD3 UR7, UR7, UR8, URZ ;  /* 0x0000000807077290 */ /* 0x000fe2000fffe03f */
[----:B------:R-:W-:Y:S01]  /*1a6c0*/  @P2 IMAD.HI.U32 R2, R9, R10, RZ ;  /* 0x0000000a09022227 */ /* 0x000fe200078e00ff */
[----:B------:R-:W-:-:S02]  /*1a6d0*/  UIMAD UR4, UR10, UR12, URZ ;  /* 0x0000000c0a0472a4 */ /* 0x000fc4000f8e023f */
[----:B------:R-:W-:Y:S01]  /*1a6e0*/  UIMAD.WIDE.U32 UR6, UR11, UR12, UR6 ;  /* 0x0000000c0b0672a5 */ /* 0x000fe2000f8e0006 */
[----:B------:R-:W-:Y:S01]  /*1a6f0*/  IMAD.MOV.U32 R5, RZ, RZ, R9 ;  /* 0x000000ffff057224 */ /* 0x000fe200078e0009 */
[----:B------:R-:W-:Y:S01]  /*1a700*/  UIMAD UR4, UR11, UR13, UR4 ;  /* 0x0000000d0b0472a4 */ /* 0x000fe2000f8e0204 */
[----:B------:R-:W-:-:S03]  /*1a710*/  ULDC.64 UR8, c[0x0][0xaf0] ;  /* 0x0002bc0000087ab9 */ /* 0x000fc60000000a00 */
[----:B------:R-:W-:Y:S01]  /*1a720*/  UIADD3 UR4, UR7, UR4, URZ ;  /* 0x0000000407047290 */ /* 0x000fe2000fffe03f */
[----:B------:R-:W-:Y:S01]  /*1a730*/  IMAD R6, R8, UR8, RZ ;  /* 0x0000000808067c24 */ /* 0x000fe2000f8e02ff */
[----:B-1----:R-:W-:Y:S01]  /*1a740*/  @P2 SHF.R.U32.HI R5, RZ, R3, R2 ;  /* 0x00000003ff052219 */ /* 0x002fe20000011602 */
[----:B------:R-:W-:Y:S02]  /*1a750*/  IMAD.U32 R3, RZ, RZ, UR7 ;  /* 0x00000007ff037e24 */ /* 0x000fe4000f8e00ff */
[----:B------:R-:W-:Y:S01]  /*1a760*/  IMAD.U32 R2, RZ, RZ, UR6 ;  /* 0x00000006ff027e24 */ /* 0x000fe2000f8e00ff */
[----:B------:R-:W-:Y:S01]  /*1a770*/  SHF.R.S32.HI R4, RZ, 0x1f, R5 ;  /* 0x0000001fff047819 */ /* 0x000fe20000011405 */
[----:B------:R-:W-:Y:S01]  /*1a780*/  IMAD.U32 R3, RZ, RZ, UR4 ;  /* 0x00000004ff037e24 */ /* 0x000fe2000f8e00ff */
[----:B------:R-:W-:Y:S01]  /*1a790*/  ULDC.64 UR6, c[0x0][0xae0] ;  /* 0x0002b80000067ab9 */ /* 0x000fe20000000a00 */
[C---:B------:R-:W-:Y:S02]  /*1a7a0*/  IMAD R7, R11.reuse, UR9, R6 ;  /* 0x000000090b077c24 */ /* 0x040fe4000f8e0206 */
[----:B------:R-:W-:-:S04]  /*1a7b0*/  IMAD.WIDE.U32 R2, R11, UR8, R2 ;  /* 0x000000080b027c25 */ /* 0x000fc8000f8e0002 */
        /* <DEDUP_REMOVED lines=22> */
[----:B------:R1:W2:Y:S02]  /*1a920*/  SHFL.IDX PT, R2, R4, RZ, 0x181f ;  /* 0x00181fff04027589 */ /* 0x0002a400000e0000 */
[----:B------:R-:W-:Y:S02]  /*1a930*/  ISETP.GE.AND P0, PT, R0, R13, PT ;  /* 0x0000000d0000720c */ /* 0x000fe40003f06270 */
[----:B------:R1:W4:Y:S01]  /*1a940*/  SHFL.IDX PT, R0, R5, RZ, 0x181f ;  /* 0x00181fff05007589 */ /* 0x00032200000e0000 */
[----:B------:R-:W-:Y:S10]  /*1a950*/  @P2 BRA `(.L_x_5035) ;  /* 0x0000000000342947 */ /* 0x000ff40003800000 */
[----:B------:R-:W-:Y:S02]  /*1a960*/  ULDC UR4, c[0x0][0xac8] ;  /* 0x0002b20000047ab9 */ /* 0x000fe40000000800 */
[----:B------:R-:W-:Y:S02]  /*1a970*/  ISETP.GE.AND P4, PT, R197, UR4, PT ;  /* 0x00000004c5007c0c */ /* 0x000fe4000bf86270 */
[----:B------:R-:W-:Y:S02]  /*1a980*/  ISETP.GE.AND P3, PT, R200, UR4, PT ;  /* 0x00000004c8007c0c */ /* 0x000fe4000bf66270 */
[----:B------:R-:W-:-:S09]  /*1a990*/  ISETP.GE.AND P2, PT, R201, UR4, PT ;  /* 0x00000004c9007c0c */ /* 0x000fd2000bf46270 */
[CC--:B--2---:R-:W-:Y:S02]  /*1a9a0*/  @!P4 LEA R8, P6, R197.reuse, R2.reuse, 0x1 ;  /* 0x00000002c508c211 */ /* 0x0c4fe400078c08ff */
[C---:B------:R-:W-:Y:S02]  /*1a9b0*/  @!P3 LEA R10, P5, R200.reuse, R2, 0x1 ;  /* 0x00000002c80ab211 */ /* 0x040fe400078a08ff */
[----:B----4-:R-:W-:Y:S02]  /*1a9c0*/  @!P4 LEA.HI.X R9, R197, R0, R210, 0x1, P6 ;  /* 0x00000000c509c211 */ /* 0x010fe400030f0cd2 */
[C---:B------:R-:W-:Y:S02]  /*1a9d0*/  @!P2 LEA R2, P6, R201.reuse, R2, 0x1 ;  /* 0x00000002c902a211 */ /* 0x040fe400078c08ff */
[-C--:B------:R-:W-:Y:S01]  /*1a9e0*/  @!P3 LEA.HI.X R11, R200, R0.reuse, R209, 0x1, P5 ;  /* 0x00000000c80bb211 */ /* 0x080fe200028f0cd1 */
[----:B------:R2:W-:Y:S01]  /*1a9f0*/  @!P4 ST.E.128 desc[UR38][R8.64], RZ ;  /* 0x000000ff0800c985 */ /* 0x0005e2000c101d26 */
[----:B------:R-:W-:-:S03]  /*1aa00*/  @!P2 LEA.HI.X R3, R201, R0, R208, 0x1, P6 ;  /* 0x00000000c903a211 */ /* 0x000fc600030f0cd0 */
[----:B------:R2:W-:Y:S04]  /*1aa10*/  @!P3 ST.E.128 desc[UR38][R10.64], RZ ;  /* 0x000000ff0a00b985 */ /* 0x0005e8000c101d26 */
[----:B------:R2:W-:Y:S02]  /*1aa20*/  @!P2 ST.E.128 desc[UR38][R2.64], RZ ;  /* 0x000000ff0200a985 */ /* 0x0005e4000c101d26 */
.L_x_5035:
[----:B------:R-:W-:Y:S05]  /*1aa30*/  BSYNC B1 ;  /* 0x0000000000017941 */ /* 0x000fea0003800000 */
.L_x_5034:
[----:B----4-:R4:W0:Y:S01]  /*1aa40*/  SHFL.IDX PT, R0, R5, 0x1, 0x181f ;  /* 0x00381f0005007f89 */ /* 0x01082200000e0000 */
[----:B------:R-:W-:Y:S03]  /*1aa50*/  BSSY B1, `(.L_x_5036) ;  /* 0x0000010000017945 */ /* 0x000fe60003800000 */
[----:B--2---:R4:W2:Y:S01]  /*1aa60*/  SHFL.IDX PT, R2, R4, 0x1, 0x181f ;  /* 0x00381f0004027f89 */ /* 0x0048a200000e0000 */
[----:B------:R-:W-:Y:S05]  /*1aa70*/  @P1 BRA `(.L_x_5037) ;  /* 0x0000000000341947 */ /* 0x000fea0003800000 */
        /* <DEDUP_REMOVED lines=13> */
.L_x_5037:
[----:B------:R-:W-:Y:S05]  /*1ab50*/  BSYNC B1 ;  /* 0x0000000000017941 */ /* 0x000fea0003800000 */
.L_x_5036:
[----:B0-----:R0:W0:Y:S01]  /*1ab60*/  SHFL.IDX PT, R0, R5, 0x2, 0x181f ;  /* 0x00581f0005007f89 */ /* 0x00102200000e0000 */
[----:B------:R-:W-:Y:S03]  /*1ab70*/  BSSY B1, `(.L_x_5038) ;  /* 0x0000010000017945 */ /* 0x000fe60003800000 */
[----:B--2---:R2:W0:Y:S01]  /*1ab80*/  SHFL.IDX PT, R2, R4, 0x2, 0x181f ;  /* 0x00581f0004027f89 */ /* 0x00442200000e0000 */
[----:B------:R-:W-:Y:S05]  /*1ab90*/  @P0 BRA `(.L_x_5039) ;  /* 0x0000000000340947 */ /* 0x000fea0003800000 */
[----:B------:R-:W-:Y:S02]  /*1aba0*/  ULDC UR4, c[0x0][0xac8] ;  /* 0x0002b20000047ab9 */ /* 0x000fe40000000800 */
[----:B------:R-:W-:Y:S02]  /*1abb0*/  ISETP.GE.AND P3, PT, R197, UR4, PT ;  /* 0x00000004c5007c0c */ /* 0x000fe4000bf66270 */
[----:B------:R-:W-:Y:S02]  /*1abc0*/  ISETP.GE.AND P4, PT, R200, UR4, PT ;  /* 0x00000004c8007c0c */ /* 0x000fe4000bf86270 */
[----:B------:R-:W-:-:S09]  /*1abd0*/  ISETP.GE.AND P5, PT, R201, UR4, PT ;  /* 0x00000004c9007c0c */ /* 0x000fd2000bfa6270 */
[-C--:B0-----:R-:W-:Y:S02]  /*1abe0*/  @!P3 LEA R8, P0, R197, R2.reuse, 0x1 ;  /* 0x00000002c508b211 */ /* 0x081fe400078008ff */
[CC--:B------:R-:W-:Y:S02]  /*1abf0*/  @!P4 LEA R10, P1, R200.reuse, R2.reuse, 0x1 ;  /* 0x00000002c80ac211 */ /* 0x0c0fe400078208ff */
[----:B------:R-:W-:Y:S02]  /*1ac00*/  @!P5 LEA R2, P2, R201, R2, 0x1 ;  /* 0x00000002c902d211 */ /* 0x000fe400078408ff */
[-C--:B------:R-:W-:Y:S02]  /*1ac10*/  @!P3 LEA.HI.X R9, R197, R0.reuse, R210, 0x1, P0 ;  /* 0x00000000c509b211 */ /* 0x080fe400000f0cd2 */
[-C--:B------:R-:W-:Y:S02]  /*1ac20*/  @!P4 LEA.HI.X R11, R200, R0.reuse, R209, 0x1, P1 ;  /* 0x00000000c80bc211 */ /* 0x080fe400008f0cd1 */
[----:B------:R-:W-:Y:S01]  /*1ac30*/  @!P5 LEA.HI.X R3, R201, R0, R208, 0x1, P2 ;  /* 0x00000000c903d211 */ /* 0x000fe200010f0cd0 */
[----:B------:R0:W-:Y:S04]  /*1ac40*/  @!P3 ST.E.128 desc[UR38][R8.64], RZ ;  /* 0x000000ff0800b985 */ /* 0x0001e8000c101d26 */
[----:B------:R0:W-:Y:S04]  /*1ac50*/  @!P4 ST.E.128 desc[UR38][R10.64], RZ ;  /* 0x000000ff0a00c985 */ /* 0x0001e8000c101d26 */
[----:B------:R0:W-:Y:S02]  /*1ac60*/  @!P5 ST.E.128 desc[UR38][R2.64], RZ ;  /* 0x000000ff0200d985 */ /* 0x0001e4000c101d26 */
.L_x_5039:
[----:B------:R-:W-:Y:S05]  /*1ac70*/  BSYNC B1 ;  /* 0x0000000000017941 */ /* 0x000fea0003800000 */
.L_x_5038:
[----:B0-----:R-:W-:Y:S01]  /*1ac80*/  VIADD R0, R6, 0x60 ;  /* 0x0000006006007836 */ /* 0x001fe20000000000 */
[----:B-1--4-:R-:W0:Y:S04]  /*1ac90*/  SHFL.IDX PT, R5, R5, 0x3, 0x181f ;  /* 0x00781f0005057f89 */ /* 0x012e2800000e0000 */
[----:B------:R-:W-:Y:S01]  /*1aca0*/  ISETP.GE.AND P0, PT, R0, R13, PT ;  /* 0x0000000d0000720c */ /* 0x000fe20003f06270 */
[----:B------:R1:W4:-:S12]  /*1acb0*/  SHFL.IDX PT, R2, R4, 0x3, 0x181f ;  /* 0x00781f0004027f89 */ /* 0x00031800000e0000 */
[----:B-1----:R-:W-:Y:S05]  /*1acc0*/  @P0 BRA `(.L_x_5030) ;  /* 0x0000000000340947 */ /* 0x002fea0003800000 */
[----:B------:R-:W-:Y:S02]  /*1acd0*/  ULDC UR4, c[0x0][0xac8] ;  /* 0x0002b20000047ab9 */ /* 0x000fe40000000800 */
[----:B------:R-:W-:Y:S02]  /*1ace0*/  ISETP.GE.AND P3, PT, R197, UR4, PT ;  /* 0x00000004c5007c0c */ /* 0x000fe4000bf66270 */
[----:B------:R-:W-:Y:S02]  /*1acf0*/  ISETP.GE.AND P4, PT, R200, UR4, PT ;  /* 0x00000004c8007c0c */ /* 0x000fe4000bf86270 */
[----:B------:R-:W-:-:S09]  /*1ad00*/  ISETP.GE.AND P5, PT, R201, UR4, PT ;  /* 0x00000004c9007c0c */ /* 0x000fd2000bfa6270 */
[-C--:B----4-:R-:W-:Y:S02]  /*1ad10*/  @!P3 LEA R6, P0, R197, R2.reuse, 0x1 ;  /* 0x00000002c506b211 */ /* 0x090fe400078008ff */
        /* <DEDUP_REMOVED lines=8> */
.L_x_5030:
[----:B------:R-:W-:Y:S05]  /*1ada0*/  BSYNC B0 ;  /* 0x0000000000007941 */ /* 0x000fea0003800000 */
.L_x_5021:
[----:B------:R-:W-:Y:S02]  /*1adb0*/  ULDC UR4, c[0x0][0xc3c] ;  /* 0x00030f0000047ab9 */ /* 0x000fe40000000800 */
[----:B------:R-:W-:-:S13]  /*1adc0*/  ISETP.GE.AND P0, PT, R31, UR4, PT ;  /* 0x000000041f007c0c */ /* 0x000fda000bf06270 */
[----:B------:R-:W-:Y:S05]  /*1add0*/  @!P0 BRA `(.L_x_5040) ;  /* 0xfffffe6400508947 */ /* 0x000fea000383ffff */
[----:B------:R-:W-:Y:S05]  /*1ade0*/  EXIT ;  /* 0x000000000000794d */ /* 0x000fea0003800000 */
.L_x_4858:
        /* <DEDUP_REMOVED lines=16> */
.L_x_5041:
        /* <DEDUP_REMOVED lines=42> */
.L_x_5047:
        /* <DEDUP_REMOVED lines=12> */
.L_x_5046:
[----:B------:R-:W-:Y:S05]  /*1b250*/  BSYNC B0 ;  /* 0x0000000000007941 */ /* 0x000fea0003800000 */
.L_x_5045:
        /* <DEDUP_REMOVED lines=20> */
.L_x_5043:
        /* <DEDUP_REMOVED lines=20> */
.L_x_5048:
        /* <DEDUP_REMOVED lines=31> */
[-C--:B------:R-:W-:Y:S02]  /*1b6d0*/  IABS R8, R18.reuse ;  /* 0x0000001200087213 */ /* 0x080fe40000000000 */
[----:B------:R-:W-:Y:S02]  /*1b6e0*/  IABS R4, R18 ;  /* 0x0000001200047213 */ /* 0x000fe40000000000 */
[----:B------:R-:W1:Y:S08]  /*1b6f0*/  I2F.RP R7, R8 ;  /* 0x0000000800077306 */ /* 0x000e700000209400 */
[----:B-1----:R-:W1:Y:S02]  /*1b700*/  MUFU.RCP R7, R7 ;  /* 0x0000000700077308 */ /* 0x002e640000001000 */
[----:B-1----:R-:W-:-:S06]  /*1b710*/  VIADD R3, R7, 0xffffffe ;  /* 0x0ffffffe07037836 */ /* 0x002fcc0000000000 */
[----:B------:R-:W0:Y:S02]  /*1b720*/  F2I.FTZ.U32.TRUNC.NTZ R3, R3 ;  /* 0x0000000300037305 */ /* 0x000e24000021f000 */
[----:B0-----:R-:W-:-:S04]  /*1b730*/  IMAD.MOV R10, RZ, RZ, -R3 ;  /* 0x000000ffff0a7224 */ /* 0x001fc800078e0a03 */
[----:B------:R-:W-:-:S04]  /*1b740*/  IMAD.MOV.U32 R9, RZ, RZ, R10 ;  /* 0x000000ffff097224 */ /* 0x000fc800078e000a */
        /* <DEDUP_REMOVED lines=21> */
.L_x_5044:
[----:B------:R-:W-:Y:S02]  /*1b8a0*/  IMAD.MOV.U32 R17, RZ, RZ, RZ ;  /* 0x000000ffff117224 */ /* 0x000fe400078e00ff */
[----:B------:R-:W-:Y:S02]  /*1b8b0*/  IMAD.U32 R16, RZ, RZ, UR6 ;  /* 0x00000006ff107e24 */ /* 0x000fe4000f8e00ff */
[----:B------:R-:W-:-:S07]  /*1b8c0*/  IMAD.MOV.U32 R18, RZ, RZ, RZ ;  /* 0x000000ffff127224 */ /* 0x000fce00078e00ff */
.L_x_5049:
[----:B------:R-:W-:-:S13]  /*1b8d0*/  ISETP.NE.AND P0, PT, R5, RZ, PT ;  /* 0x000000ff0500720c */ /* 0x000fda0003f05270 */
[----:B------:R-:W0:Y:S01]  /*1b8e0*/  @!P0 S2R R3, SR_CgaCtaId ;  /* 0x0000000000038919 */ /* 0x000e220000008800 */
[----:B------:R-:W-:-:S04]  /*1b8f0*/  @!P0 MOV R0, 0x400 ;  /* 0x0000040000008802 */ /* 0x000fc80000000f00 */
[----:B0-----:R-:W-:-:S05]  /*1b900*/  @!P0 LEA R0, R3, R0, 0x18 ;  /* 0x0000000003008211 */ /* 0x001fca00078ec0ff */
[----:B------:R1:W-:Y:S01]  /*1b910*/  @!P0 STS.128 [R0+0x308d0], R16 ;  /* 0x0308d01000008388 */ /* 0x0003e20000000c00 */
[----:B------:R-:W-:Y:S06]  /*1b920*/  BAR.ARV 0x5, 0x180 ;  /* 0x0146000000007b1d */ /* 0x000fec0000002000 */
.L_x_5042:
        /* <DEDUP_REMOVED lines=11> */
[----:B------:R-:W-:Y:S01]  /*1b9e0*/  CS2R R26, SRZ ;  /* 0x00000000001a7805 */ /* 0x000fe2000001ff00 */
[----:B------:R-:W-:Y:S01]  /*1b9f0*/  IMAD.MOV.U32 R29, RZ, RZ, 0x1 ;  /* 0x00000001ff1d7424 */ /* 0x000fe200078e00ff */
[----:B------:R-:W-:Y:S01]  /*1ba00*/  ULDC.64 UR36, c[0x0][0x198] ;  /* 0x0000660000247ab9 */ /* 0x000fe20000000a00 */
[----:B------:R3:W-:Y:S01]  /*1ba10*/  STL [R1+0x2ac], RZ ;  /* 0x0002acff01007387 */ /* 0x0007e20000100800 */
[----:B------:R-:W-:Y:S01]  /*1ba20*/  ULDC UR40, c[0x0][0xc] ;  /* 0x0000030000287ab9 */ /* 0x000fe20000000800 */
[C---:B-1----:R-:W-:Y:S01]  /*1ba30*/  IMAD.SHL.U32 R34, R6.reuse, 0x8, RZ ;  /* 0x0000000806227824 */ /* 0x042fe200078e00ff */
[----:B------:R-:W-:-:S05]  /*1ba40*/  LOP3.LUT R5, R6, 0x7f, RZ, 0xc0, !PT ;  /* 0x0000007f06057812 */ /* 0x000fca00078ec0ff */
[----:B------:R-:W-:Y:S01]  /*1ba50*/  IMAD.SHL.U32 R2, R5, 0x8, RZ ;  /* 0x0000000805027824 */ /* 0x000fe200078e00ff */
[----:B--2---:R-:W-:Y:S02]  /*1ba60*/  R2UR UR4, R0 ;  /* 0x00000000000472ca */ /* 0x004fe400000e0000 */
[C---:B------:R-:W-:Y:S02]  /*1ba70*/  LOP3.LUT R0, R34.reuse, 0x1f8, RZ, 0xc0, !PT ;  /* 0x000001f822007812 */ /* 0x040fe400078ec0ff */
[----:B------:R-:W-:Y:S02]  /*1ba80*/  LOP3.LUT R34, R34, 0x38, RZ, 0xc0, !PT ;  /* 0x0000003822227812 */ /* 0x000fe400078ec0ff */
[----:B------:R-:W-:Y:S01]  /*1ba90*/  LOP3.LUT R3, R0, 0x38, R6, 0x78, !PT ;  /* 0x0000003800037812 */ /* 0x000fe200078e7806 */
[----:B------:R-:W-:Y:S01]  /*1baa0*/  IMAD.SHL.U32 R0, R6, 0x10, RZ ;  /* 0x0000001006007824 */ /* 0x000fe200078e00ff */
[----:B------:R-:W-:Y:S02]  /*1bab0*/  LOP3.LUT R37, R34, 0x40, RZ, 0xfc, !PT ;  /* 0x0000004022257812 */ /* 0x000fe400078efcff */
[----:B------:R-:W-:-:S02]  /*1bac0*/  LOP3.LUT R4, R3, 0x200, R2, 0xf8, !PT ;  /* 0x0000020003047812 */ /* 0x000fc400078ef802 */
[----:B------:R-:W-:Y:S01]  /*1bad0*/  SHF.R.U32.HI R2, RZ, 0x3, R5 ;  /* 0x00000003ff027819 */ /* 0x000fe20000011605 */
[----:B------:R-:W-:Y:S01]  /*1bae0*/  ULOP3.LUT UR41, UR4, 0x2, URZ, 0xfc, !UPT ;  /* 0x0000000204297892 */ /* 0x000fe2000f8efc3f */
[----:B------:R-:W-:Y:S02]  /*1baf0*/  LOP3.LUT R36, R34, 0x80, RZ, 0xfc, !PT ;  /* 0x0000008022247812 */ /* 0x000fe400078efcff */
[----:B------:R-:W-:Y:S01]  /*1bb00*/  UMOV UR4, 0x400 ;  /* 0x0000040000047882 */ /* 0x000fe20000000000 */
[----:B------:R-:W-:Y:S01]  /*1bb10*/  LOP3.LUT R0, R2, 0x70, R0, 0xf8, !PT ;  /* 0x0000007002007812 */ /* 0x000fe200078ef800 */
[----:B0-----:R-:W-:-:S06]  /*1bb20*/  ULEA UR4, UR5, UR4, 0x18 ;  /* 0x0000000405047291 */ /* 0x001fcc000f8ec03f */
[----:B------:R-:W-:-:S04]  /*1bb30*/  IMAD.U32 R23, RZ, RZ, UR4 ;  /* 0x00000004ff177e24 */ /* 0x000fc8000f8e00ff */
[----:B------:R-:W-:-:S05]  /*1bb40*/  IMAD R0, R4, 0x2, R23 ;  /* 0x0000000204007824 */ /* 0x000fca00078e0217 */
[----:B------:R3:W-:Y:S02]  /*1bb50*/  STL [R1+0x284], R0 ;  /* 0x0002840001007387 */ /* 0x0007e40000100800 */
.L_x_5169:
        /* <DEDUP_REMOVED lines=8> */
[----:B-1----:R-:W1:Y:S01]  /*1bbe0*/  @P0 LDC.64 R2, c[0x0][0xa28] ;  /* 0x00028a00ff020b82 */ /* 0x002e620000000a00 */
[----:B------:R-:W-:Y:S01]  /*1bbf0*/  ISETP.NE.U32.AND P1, PT, RZ, UR6, PT ;  /* 0x00000006ff007c0c */ /* 0x000fe2000bf25070 */
[----:B-1----:R-:W-:-:S05]  /*1bc00*/  @P0 IMAD.WIDE R2, R19, 0x4, R2 ;  /* 0x0000000413020825 */ /* 0x002fca00078e0202 */
[----:B------:R1:W2:Y:S01]  /*1bc10*/  @P0 LDG.E R11, desc[UR38][R2.64] ;  /* 0x00000026020b0981 */ /* 0x0002a2000c1e1900 */
[----:B------:R-:W-:Y:S01]  /*1bc20*/  ISETP.NE.U32.AND P0, PT, RZ, UR4, PT ;  /* 0x00000004ff007c0c */ /* 0x000fe2000bf05070 */
[----:B------:R-:W-:Y:S01]  /*1bc30*/  IMAD.MOV.U32 R35, RZ, RZ, RZ ;  /* 0x000000ffff237224 */ /* 0x000fe200078e00ff */
[----:B------:R-:W-:Y:S01]  /*1bc40*/  ISETP.NE.AND.EX P1, PT, RZ, UR7, PT, P1 ;  /* 0x00000007ff007c0c */ /* 0x000fe2000bf25310 */
[----:B---3--:R-:W-:Y:S01]  /*1bc50*/  IMAD.MOV.U32 R0, RZ, RZ, RZ ;  /* 0x000000ffff007224 */ /* 0x008fe200078e00ff */
[----:B------:R-:W-:Y:S01]  /*1bc60*/  ISETP.NE.AND.EX P2, PT, RZ, UR5, PT, P0 ;  /* 0x00000005ff007c0c */ /* 0x000fe2000bf45300 */
[----:B------:R-:W-:Y:S01]  /*1bc70*/  ULDC.64 UR4, c[0x0][0xa00] ;  /* 0x0002800000047ab9 */ /* 0x000fe20000000a00 */
[----:B0-----:R-:W-:Y:S01]  /*1bc80*/  IMAD.WIDE R4, R19, 0x4, R4 ;  /* 0x0000000413047825 */ /* 0x001fe200078e0204 */
[----:B------:R-:W-:Y:S01]  /*1bc90*/  ISETP.NE.U32.AND P0, PT, RZ, UR4, PT ;  /* 0x00000004ff007c0c */ /* 0x000fe2000bf05070 */
[----:B-1----:R-:W0:Y:S03]  /*1bca0*/  LDC.64 R2, c[0x0][0xa10] ;  /* 0x00028400ff027b82 */ /* 0x002e260000000a00 */
[----:B------:R-:W-:-:S06]  /*1bcb0*/  ISETP.NE.AND.EX P0, PT, RZ, UR5, PT, P0 ;  /* 0x00000005ff007c0c */ /* 0x000fcc000bf05300 */
[----:B------:R-:W1:Y:S07]  /*1bcc0*/  @P2 LDC.64 R6, c[0x0][0xa18] ;  /* 0x00028600ff062b82 */ /* 0x000e6e0000000a00 */
        /* <DEDUP_REMOVED lines=9> */
[----:B-1----:R-:W-:Y:S02]  /*1bd60*/  @P2 IMAD.WIDE R6, R19, 0x4, R6 ;  /* 0x0000000413062825 */ /* 0x002fe400078e0206 */
[----:B------:R-:W-:Y:S01]  /*1bd70*/  ULDC UR5, c[0x0][0x2f0] ;  /* 0x0000bc0000057ab9 */ /* 0x000fe20000000800 */
[----:B------:R-:W-:Y:S02]  /*1bd80*/  USEL UR4, UR4, 0x1, UP0 ;  /* 0x0000000104047887 */ /* 0x000fe40008000000 */
[----:B------:R0:W5:Y:S02]  /*1bd90*/  @P2 LDG.E R31, desc[UR38][R6.64] ;  /* 0x00000026061f2981 */ /* 0x000164000c1e1900 */
[----:B------:R-:W-:-:S03]  /*1bda0*/  UIMAD UR4, UR4, UR5, URZ ;  /* 0x00000005040472a4 */ /* 0x000fc6000f8e023f */
[----:B------:R-:W-:-:S03]  /*1bdb0*/  ULDC UR5, c[0x0][0x348] ;  /* 0x0000d20000057ab9 */ /* 0x000fc60000000800 */
[----:B------:R-:W-:Y:S02]  /*1bdc0*/  IMAD.U32 R10, RZ, RZ, UR4 ;  /* 0x00000004ff0a7e24 */ /* 0x000fe4000f8e00ff */
[----:B0-----:R-:W-:Y:S01]  /*1bdd0*/  IMAD.U32 R6, RZ, RZ, UR5 ;  /* 0x00000005ff067e24 */ /* 0x001fe2000f8e00ff */
[----:B--2---:R0:W-:Y:S01]  /*1bde0*/  STL [R1+0x28c], R11 ;  /* 0x00028c0b01007387 */ /* 0x0041e20000100800 */
[----:B------:R-:W-:Y:S05]  /*1bdf0*/  @P2 BRA `(.L_x_5051) ;  /* 0x0000000000102947 */ /* 0x000fea0003800000 */
[----:B------:R-:W-:Y:S05]  /*1be00*/  @!P0 BRA `(.L_x_5051) ;  /* 0x00000000000c8947 */ /* 0x000fea0003800000 */
[----:B------:R-:W2:Y:S04]  /*1be10*/  LDG.E R8, desc[UR38][R4.64] ;  /* 0x0000002604087981 */ /* 0x000ea8000c1e1900 */
[----:B-----5:R-:W2:Y:S02]  /*1be20*/  LDG.E R31, desc[UR38][R4.64+0x4] ;  /* 0x00000426041f7981 */ /* 0x020ea4000c1e1900 */
[----:B--2---:R-:W-:-:S07]  /*1be30*/  IMAD.IADD R31, R31, 0x1, -R8 ;  /* 0x000000011f1f7824 */ /* 0x004fce00078e0a08 */
.L_x_5051:
[----:B------:R-:W-:Y:S02]  /*1be40*/  ULDC.64 UR4, c[0x0][0xa20] ;  /* 0x0002880000047ab9 */ /* 0x000fe40000000a00 */
[----:B------:R-:W-:-:S04]  /*1be50*/  ISETP.NE.U32.AND P0, PT, RZ, UR4, PT ;  /* 0x00000004ff007c0c */ /* 0x000fc8000bf05070 */
[----:B------:R-:W-:-:S13]  /*1be60*/  ISETP.NE.AND.EX P0, PT, RZ, UR5, PT, P0 ;  /* 0x00000005ff007c0c */ /* 0x000fda000bf05300 */
[----:B------:R-:W-:Y:S05]  /*1be70*/  @!P0 BRA `(.L_x_5052) ;  /* 0x0000000000108947 */ /* 0x000fea0003800000 */
[----:B------:R-:W1:Y:S02]  /*1be80*/  LDC.64 R4, c[0x0][0xa20] ;  /* 0x00028800ff047b82 */ /* 0x000e640000000a00 */
[----:B-1----:R-:W-:-:S05]  /*1be90*/  IMAD.WIDE R4, R19, 0x4, R4 ;  /* 0x0000000413047825 */ /* 0x002fca00078e0204 */
[----:B------:R1:W5:Y:S01]  /*1bea0*/  LDG.E R10, desc[UR38][R4.64] ;  /* 0x00000026040a7981 */ /* 0x000362000c1e1900 */
[----:B------:R-:W-:Y:S05]  /*1beb0*/  BRA `(.L_x_5053) ;  /* 0x0000000000247947 */ /* 0x000fea0003800000 */
.L_x_5052:
        /* <DEDUP_REMOVED lines=9> */
.L_x_5053:
[----:B-1----:R-:W2:Y:S01]  /*1bf50*/  @P1 LDG.E R5, desc[UR38][R2.64] ;  /* 0x0000002602051981 */ /* 0x002ea2000c1e1900 */
[----:B------:R-:W1:Y:S03]  /*1bf60*/  LDC R7, c[0x0][0x448] ;  /* 0x00011200ff077b82 */ /* 0x000e660000000800 */
[----:B------:R3:W2:Y:S01]  /*1bf70*/  @P1 LDG.E R4, desc[UR38][R2.64+0x4] ;  /* 0x0000042602041981 */ /* 0x0006a2000c1e1900 */
[----:B-----5:R-:W-:Y:S02]  /*1bf80*/  IMAD.IADD R10, R10, 0x1, -R11 ;  /* 0x000000010a0a7824 */ /* 0x020fe400078e0a0b */
[----:B------:R-:W-:Y:S02]  /*1bf90*/  IMAD.SHL.U32 R28, R17, 0x80, RZ ;  /* 0x00000080111c7824 */ /* 0x000fe400078e00ff */
[----:B---3--:R-:W3:Y:S01]  /*1bfa0*/  LDC.64 R2, c[0x0][0x9e0] ;  /* 0x00027800ff027b82 */ /* 0x008ee20000000a00 */
[----:B-1----:R-:W-:Y:S01]  /*1bfb0*/  ISETP.NE.AND P2, PT, R7, 0x1, PT ;  /* 0x000000010700780c */ /* 0x002fe20003f45270 */
[----:B------:R-:W-:-:S12]  /*1bfc0*/  VIADD R7, R28, 0x7f ;  /* 0x0000007f1c077836 */ /* 0x000fd80000000000 */
[----:B------:R-:W1:Y:S01]  /*1bfd0*/  @P2 LDC R8, c[0x0][0x44c] ;  /* 0x00011300ff082b82 */ /* 0x000e620000000800 */
[----:B---3--:R-:W-:-:S07]  /*1bfe0*/  ISETP.GE.AND P3, PT, R3, 0x1, PT ;  /* 0x000000010300780c */ /* 0x008fce0003f66270 */
[----:B------:R-:W3:Y:S01]  /*1bff0*/  @P2 LDC R9, c[0x0][0x450] ;  /* 0x00011400ff092b82 */ /* 0x000ee20000000800 */
[----:B--2---:R-:W-:Y:S02]  /*1c000*/  @P1 IMAD.IADD R6, R4, 0x1, -R5 ;  /* 0x0000000104061824 */ /* 0x004fe400078e0a05 */
[----:B-1----:R-:W-:-:S04]  /*1c010*/  @P2 IMAD.HI.U32 R4, R7, R8, RZ ;  /* 0x0000000807042227 */ /* 0x002fc800078e00ff */
[----:B------:R-:W-:Y:S01]  /*1c020*/  IMAD.IADD R13, R10, 0x1, R6 ;  /* 0x000000010a0d7824 */ /* 0x000fe200078e0206 */
[----:B---3--:R-:W-:-:S03]  /*1c030*/  @P2 SHF.R.U32.HI R7, RZ, R9, R4 ;  /* 0x00000009ff072219 */ /* 0x008fc60000011604 */
[C---:B------:R-:W-:Y:S01]  /*1c040*/  VIADD R4, R13.reuse, 0x5f ;  /* 0x0000005f0d047836 */ /* 0x040fe20000000000 */
[----:B------:R1:W-:Y:S01]  /*1c050*/  STL [R1+0x288], R13 ;  /* 0x0002880d01007387 */ /* 0x0003e20000100800 */
[----:B------:R-:W-:Y:S02]  /*1c060*/  IADD3 R8, R13, 0x1, -R31 ;  /* 0x000000010d087810 */ /* 0x000fe40007ffe81f */
[----:B------:R-:W-:-:S04]  /*1c070*/  IMAD.HI R4, R4, 0x2aaaaaab, RZ ;  /* 0x2aaaaaab04047827 */ /* 0x000fc800078e02ff */
[----:B------:R-:W-:Y:S01]  /*1c080*/  IMAD.IADD R7, R8, 0x1, R7 ;  /* 0x0000000108077824 */ /* 0x000fe200078e0207 */
[----:B------:R-:W-:-:S03]  /*1c090*/  SHF.R.U32.HI R9, RZ, 0x1f, R4 ;  /* 0x0000001fff097819 */ /* 0x000fc60000011604 */
[----:B------:R-:W-:Y:S01]  /*1c0a0*/  IMAD.IADD R2, R7, 0x1, R2 ;  /* 0x0000000107027824 */ /* 0x000fe200078e0202 */
[----:B------:R-:W-:Y:S01]  /*1c0b0*/  LEA.HI.SX32 R9, R4, R9, 0x1c ;  /* 0x0000000904097211 */ /* 0x000fe200078fe2ff */
[----:B-1----:R-:W-:Y:S06]  /*1c0c0*/  @!P3 BRA `(.L_x_5054) ;  /* 0x000000000048b947 */ /* 0x002fec0003800000 */
        /* <DEDUP_REMOVED lines=11> */
.L_x_5056:
[----:B------:R-:W-:-:S13]  /*1c180*/  ISETP.NE.AND P0, PT, R3, 0x1, PT ;  /* 0x000000010300780c */ /* 0x000fda0003f05270 */
[----:B------:R-:W0:Y:S02]  /*1c190*/  @P0 LDC.64 R4, c[0x0][0x9e8] ;  /* 0x00027a00ff040b82 */ /* 0x000e240000000a00 */
[----:B0-----:R-:W-:-:S05]  /*1c1a0*/  @P0 IMAD.HI.U32 R4, R11, R4, RZ ;  /* 0x000000040b040227 */ /* 0x001fca00078e00ff */
[----:B------:R-:W-:-:S07]  /*1c1b0*/  @P0 SHF.R.U32.HI R11, RZ, R5, R4 ;  /* 0x00000005ff0b0219 */ /* 0x000fce0000011604 */
.L_x_5057:
[----:B------:R-:W-:Y:S05]  /*1c1c0*/  BSYNC B0 ;  /* 0x0000000000007941 */ /* 0x000fea0003800000 */
.L_x_5055:
[----:B------:R-:W-:-:S05]  /*1c1d0*/  IMAD R11, R11, R3, R3 ;  /* 0x000000030b0b7224 */ /* 0x000fca00078e0203 */
[----:B------:R-:W-:-:S07]  /*1c1e0*/  VIMNMX R2, R2, R11, PT ;  /* 0x0000000b02027248 */ /* 0x000fce0003fe0100 */
.L_x_5054:
[----:B------:R-:W1:Y:S01]  /*1c1f0*/  @P2 LDC R5, c[0x0][0x44c] ;  /* 0x00011300ff052b82 */ /* 0x000e620000000800 */
[----:B------:R-:W-:Y:S01]  /*1c200*/  IMAD.MOV.U32 R4, RZ, RZ, R28 ;  /* 0x000000ffff047224 */ /* 0x000fe200078e001c */
[----:B------:R-:W-:Y:S01]  /*1c210*/  ULDC UR4, c[0x0][0x9dc] ;  /* 0x0002770000047ab9 */ /* 0x000fe20000000800 */
[----:B------:R-:W-:-:S05]  /*1c220*/  IMAD.IADD R7, R13, 0x1, -R31 ;  /* 0x000000010d077824 */ /* 0x000fca00078e0a1f */
[----:B------:R-:W2:Y:S01]  /*1c230*/  @P2 LDC R12, c[0x0][0x450] ;  /* 0x00011400ff0c2b82 */ /* 0x000ea20000000800 */
[----:B-1----:R-:W-:-:S05]  /*1c240*/  @P2 IMAD.HI.U32 R5, R28, R5, RZ ;  /* 0x000000051c052227 */ /* 0x002fca00078e00ff */
[----:B--2---:R-:W-:-:S05]  /*1c250*/  @P2 SHF.R.U32.HI R4, RZ, R12, R5 ;  /* 0x0000000cff042219 */ /* 0x004fca0000011605 */
        /* <DEDUP_REMOVED lines=13> */
.L_x_5060:
[----:B------:R-:W-:-:S13]  /*1c330*/  ISETP.NE.AND P0, PT, R3, 0x1, PT ;  /* 0x000000010300780c */ /* 0x000fda0003f05270 */
[----:B------:R-:W0:Y:S02]  /*1c340*/  @P0 LDC.64 R4, c[0x0][0x9e8] ;  /* 0x00027a00ff040b82 */ /* 0x000e240000000a00 */
[----:B0-----:R-:W-:-:S05]  /*1c350*/  @P0 IMAD.HI.U32 R4, R12, R4, RZ ;  /* 0x000000040c040227 */ /* 0x001fca00078e00ff */
[----:B------:R-:W-:-:S07]  /*1c360*/  @P0 SHF.R.U32.HI R12, RZ, R5, R4 ;  /* 0x00000005ff0c0219 */ /* 0x000fce0000011604 */
.L_x_5061:
[----:B------:R-:W-:Y:S05]  /*1c370*/  BSYNC B0 ;  /* 0x0000000000007941 */ /* 0x000fea0003800000 */
.L_x_5059:
[----:B------:R-:W-:-:S05]  /*1c380*/  IMAD R12, R12, R3, RZ ;  /* 0x000000030c0c7224 */ /* 0x000fca00078e02ff */
[----:B------:R-:W-:-:S07]  /*1c390*/  VIMNMX R11, R11, R12, !PT ;  /* 0x0000000c0b0b7248 */ /* 0x000fce0007fe0100 */
.L_x_5058:
[----:B------:R-:W-:Y:S01]  /*1c3a0*/  VIADD R2, R2, 0x5f ;  /* 0x0000005f02027836 */ /* 0x000fe20000000000 */
[----:B------:R-:W-:Y:S01]  /*1c3b0*/  BSSY B0, `(.L_x_5062) ;  /* 0x0000158000007945 */ /* 0x000fe20003800000 */
[----:B------:R-:W-:-:S04]  /*1c3c0*/  IMAD.HI R11, R11, 0x2aaaaaab, RZ ;  /* 0x2aaaaaab0b0b7827 */ /* 0x000fc800078e02ff */
[----:B------:R-:W-:Y:S01]  /*1c3d0*/  IMAD.HI R2, R2, 0x2aaaaaab, RZ ;  /* 0x2aaaaaab02027827 */ /* 0x000fe200078e02ff */
[----:B------:R-:W-:-:S04]  /*1c3e0*/  SHF.R.U32.HI R4, RZ, 0x1f, R11 ;  /* 0x0000001fff047819 */ /* 0x000fc8000001160b */
[----:B------:R-:W-:Y:S02]  /*1c3f0*/  SHF.R.U32.HI R3, RZ, 0x1f, R2 ;  /* 0x0000001fff037819 */ /* 0x000fe40000011602 */
[----:B------:R-:W-:Y:S02]  /*1c400*/  LEA.HI.SX32 R4, R11, R4, 0x1c ;  /* 0x000000040b047211 */ /* 0x000fe400078fe2ff */
[----:B------:R-:W-:Y:S02]  /*1c410*/  LEA.HI.SX32 R2, R2, R3, 0x1c ;  /* 0x0000000302027211 */ /* 0x000fe400078fe2ff */
[----:B------:R-:W-:Y:S02]  /*1c420*/  VIMNMX R3, RZ, R4, !PT ;  /* 0x00000004ff037248 */ /* 0x000fe40007fe0100 */
[----:B------:R-:W-:-:S03]  /*1c430*/  VIMNMX R5, R9, R2, PT ;  /* 0x0000000209057248 */ /* 0x000fc60003fe0100 */
[--C-:B------:R-:W-:Y:S02]  /*1c440*/  IMAD R3, R3, 0x60, -R10.reuse ;  /* 0x0000006003037824 */ /* 0x100fe400078e0a0a */
[----:B------:R-:W-:-:S03]  /*1c450*/  IMAD R5, R5, 0x60, -R10 ;  /* 0x0000006005057824 */ /* 0x000fc600078e0a0a */
[----:B------:R-:W-:Y:S02]  /*1c460*/  VIMNMX R3, RZ, R3, !PT ;  /* 0x00000003ff037248 */ /* 0x000fe40007fe0100 */
        /* <DEDUP_REMOVED lines=19> */
.L_x_5218:
[----:B-1----:R-:W-:Y:S02]  /*1c5a0*/  ISETP.NE.AND P0, PT, R14, RZ, PT ;  /* 0x000000ff0e00720c */ /* 0x002fe40003f05270 */
[----:B------:R-:W-:-:S11]  /*1c5b0*/  PLOP3.LUT P6, PT, PT, PT, PT, 0x8, 0x0 ;  /* 0x000000000000781c */ /* 0x000fd60003fce170 */
[----:B------:R-:W-:Y:S05]  /*1c5c0*/  @P0 BRA `(.L_x_5065) ;  /* 0x00000000000c0947 */ /* 0x000fea0003800000 */
[----:B------:R-:W-:-:S03]  /*1c5d0*/  UMOV UR4, 0xffffffff ;  /* 0xffffffff00047882 */ /* 0x000fc60000000000 */
[----:B------:R-:W-:Y:S05]  /*1c5e0*/  BRA.DIV UR4, `(.L_x_5066) ;  /* 0x0000006e04707947 */ /* 0x000fea000b800000 */
[----:B------:R-:W-:-:S13]  /*1c5f0*/  ELECT P6, URZ, PT ;  /* 0x00000000003f782f */ /* 0x000fda00038c0000 */
.L_x_5065:
        /* <DEDUP_REMOVED lines=9> */
.L_x_5221:
[----:B------:R-:W-:Y:S05]  /*1c690*/  BSYNC B1 ;  /* 0x0000000000017941 */ /* 0x000fea0003800000 */
.L_x_5067:
        /* <DEDUP_REMOVED lines=10> */
.L_x_5222:
[----:B------:R-:W-:Y:S05]  /*1c740*/  BSYNC B2 ;  /* 0x0000000000027941 */ /* 0x000fea0003800000 */
.L_x_5071:
[----:B------:R-:W-:Y:S04]  /*1c750*/  BSSY B2, `(.L_x_5073) ;  /* 0x0000009000027945 */ /* 0x000fe80003800000 */
[----:B------:R-:W-:Y:S05]  /*1c760*/  @P1 BRA `(.L_x_5074) ;  /* 0x00000000001c1947 */ /* 0x000fea0003800000 */
[----:B------:R-:W0:Y:S02]  /*1c770*/  S2R R3, SR_TID.X ;  /* 0x0000000000037919 */ /* 0x000e240000002100 */
[----:B0-----:R-:W-:Y:S01]  /*1c780*/  LOP3.LUT R6, R3, 0x1f, RZ, 0xc0, !PT ;  /* 0x0000001f03067812 */ /* 0x001fe200078ec0ff */
[----:B------:R-:W-:-:S03]  /*1c790*/  IMAD.MOV.U32 R3, RZ, RZ, 0x9000 ;  /* 0x00009000ff037424 */ /* 0x000fc600078e00ff */
[----:B------:R-:W-:Y:S01]  /*1c7a0*/  ISETP.NE.AND P0, PT, R6, RZ, PT ;  /* 0x000000ff0600720c */ /* 0x000fe20003f05270 */
[----:B------:R2:W-:-:S12]  /*1c7b0*/  SYNCS.ARRIVE.TRANS64 RZ, [R12+URZ+0x30890], R3 ;  /* 0x030890030cff79a7 */ /* 0x0005d8000800003f */
[----:B--2---:R-:W-:Y:S05]  /*1c7c0*/  @!P0 BRA `(.L_x_5074) ;  /* 0x0000000000048947 */ /* 0x004fea0003800000 */
[----:B------:R-:W-:Y:S01]  /*1c7d0*/  BPT.TRAP 0x1 ;  /* 0x000000040000795c */ /* 0x000fe20000300000 */
.L_x_5074:
[----:B------:R-:W-:Y:S05]  /*1c7e0*/  BSYNC B2 ;  /* 0x0000000000027941 */ /* 0x000fea0003800000 */
.L_x_5073:
[----:B------:R-:W-:Y:S01]  /*1c7f0*/  IMAD.MOV.U32 R17, RZ, RZ, RZ ;  /* 0x000000ffff117224 */ /* 0x000fe200078e00ff */
[----:B------:R-:W-:Y:S01]  /*1c800*/  UIADD3 UR4, UP0, UR36, 0x570, URZ ;  /* 0x0000057024047890 */ /* 0x000fe2000ff1e03f */
[----:B0-----:R-:W-:Y:S01]  /*1c810*/  IMAD R6, R2, 0x60, R0 ;  /* 0x0000006002067824 */ /* 0x001fe200078e0200 */
[----:B------:R-:W-:Y:S01]  /*1c820*/  PLOP3.LUT P0, PT, PT, PT, PT, 0x80, 0x0 ;  /* 0x000000000000781c */ /* 0x000fe20003f0f070 */
[----:B------:R-:W-:Y:S01]  /*1c830*/  IMAD R10, R27, 0x9000, R23 ;  /* 0x000090001b0a7824 */ /* 0x000fe200078e0217 */
[----:B------:R-:W-:Y:S01]  /*1c840*/  R2UR UR10, R17 ;  /* 0x00000000110a72ca */ /* 0x000fe200000e0000 */
[----:B------:R-:W-:Y:S01]  /*1c850*/  VIADD R6, R6, 0xffffffa0 ;  /* 0xffffffa006067836 */ /* 0x000fe20000000000 */
[----:B------:R-:W-:Y:S01]  /*1c860*/  UIADD3.X UR5, URZ, UR37, URZ, UP0, !UPT ;  /* 0x000000253f057290 */ /* 0x000fe200087fe43f */
[----:B------:R-:W-:Y:S01]  /*1c870*/  VIADD R3, R12, 0x30890 ;  /* 0x000308900c037836 */ /* 0x000fe20000000000 */
[----:B------:R-:W-:Y:S01]  /*1c880*/  UMOV UR6, 0x0 ;  /* 0x0000000000067882 */ /* 0x000fe20000000000 */
[----:B------:R-:W-:Y:S01]  /*1c890*/  VIADD R13, R10, 0x1e400 ;  /* 0x0001e4000a0d7836 */ /* 0x000fe20000000000 */
[----:B------:R-:W-:-:S09]  /*1c8a0*/  UMOV UR7, 0x12f00000 ;  /* 0x12f0000000077882 */ /* 0x000fd20000000000 */
.L_x_5075:
        /* <DEDUP_REMOVED lines=16> */
.L_x_5076:
        /* <DEDUP_REMOVED lines=16> */
.L_x_5077:
        /* <DEDUP_REMOVED lines=13> */
.L_x_5223:
[----:B------:R-:W-:Y:S05]  /*1cb80*/  BSYNC B2 ;  /* 0x0000000000027941 */ /* 0x000fea0003800000 */
.L_x_5078:
[----:B------:R-:W-:Y:S01]  /*1cb90*/  BSSY B2, `(.L_x_5080) ;  /* 0x000000b000027945 */ /* 0x000fe20003800000 */
[----:B------:R-:W-:Y:S02]  /*1cba0*/  IMAD.MOV.U32 R14, RZ, RZ, 0x0 ;  /* 0x00000000ff0e7424 */ /* 0x000fe400078e00ff */
[----:B------:R-:W-:Y:S01]  /*1cbb0*/  IMAD.MOV.U32 R15, RZ, RZ, 0x12f00000 ;  /* 0x12f00000ff0f7424 */ /* 0x000fe200078e00ff */
[----:B------:R-:W-:Y:S06]  /*1cbc0*/  @P1 BRA `(.L_x_5081) ;  /* 0x00000000001c1947 */ /* 0x000fec0003800000 */
[----:B------:R-:W2:Y:S02]  /*1cbd0*/  S2R R3, SR_TID.X ;  /* 0x0000000000037919 */ /* 0x000ea40000002100 */
[----:B--2---:R-:W-:Y:S01]  /*1cbe0*/  LOP3.LUT R13, R3, 0x1f, RZ, 0xc0, !PT ;  /* 0x0000001f030d7812 */ /* 0x004fe200078ec0ff */
[----:B------:R-:W-:-:S03]  /*1cbf0*/  IMAD.MOV.U32 R3, RZ, RZ, 0x9000 ;  /* 0x00009000ff037424 */ /* 0x000fc600078e00ff */
[----:B------:R-:W-:Y:S01]  /*1cc00*/  ISETP.NE.AND P0, PT, R13, RZ, PT ;  /* 0x000000ff0d00720c */ /* 0x000fe20003f05270 */
[----:B------:R2:W-:-:S12]  /*1cc10*/  SYNCS.ARRIVE.TRANS64 RZ, [R12+URZ+0x308b0], R3 ;  /* 0x0308b0030cff79a7 */ /* 0x0005d8000800003f */
[----:B--2---:R-:W-:Y:S05]  /*1cc20*/  @!P0 BRA `(.L_x_5081) ;  /* 0x0000000000048947 */ /* 0x004fea0003800000 */
[----:B------:R-:W-:Y:S01]  /*1cc30*/  BPT.TRAP 0x1 ;  /* 0x000000040000795c */ /* 0x000fe20000300000 */
.L_x_5081:
[----:B------:R-:W-:Y:S05]  /*1cc40*/  BSYNC B2 ;  /* 0x0000000000027941 */ /* 0x000fea0003800000 */
.L_x_5080:
        /* <DEDUP_REMOVED lines=8> */
.L_x_5082:
        /* <DEDUP_REMOVED lines=15> */
.L_x_5083:
        /* <DEDUP_REMOVED lines=15> */
.L_x_5084:
        /* <DEDUP_REMOVED lines=10> */
.L_x_5070:
[----:B------:R-:W-:Y:S05]  /*1cf50*/  BSYNC B1 ;  /* 0x0000000000017941 */ /* 0x000fea0003800000 */
.L_x_5069:
        /* <DEDUP_REMOVED lines=9> */
.L_x_5101:
[----:B------:R-:W-:Y:S05]  /*1cff0*/  YIELD ;  /* 0x0000000000007946 */ /* 0x000fea0003800000 */
[----:B------:R-:W-:Y:S04]  /*1d000*/  BSSY B1, `(.L_x_5085) ;  /* 0x000008a000017945 */ /* 0x000fe80003800000 */
[----:B------:R-:W-:Y:S05]  /*1d010*/  @!P6 BRA `(.L_x_5086) ;  /* 0x000000080020e947 */ /* 0x000fea0003800000 */
[----:B------:R-:W1:Y:S01]  /*1d020*/  S2R R2, SR_TID.X ;  /* 0x0000000000027919 */ /* 0x000e620000002100 */
[----:B------:R-:W-:Y:S01]  /*1d030*/  IMAD R11, R27, 0x8, R23 ;  /* 0x000000081b0b7824 */ /* 0x000fe200078e0217 */
[----:B------:R-:W-:Y:S01]  /*1d040*/  BSSY B2, `(.L_x_5087) ;  /* 0x0000006000027945 */ /* 0x000fe20003800000 */
[----:B-1----:R-:W-:Y:S02]  /*1d050*/  LOP3.LUT R3, R2, 0x7f, RZ, 0xc0, !PT ;  /* 0x0000007f02037812 */ /* 0x002fe400078ec0ff */
[----:B------:R-:W-:Y:S02]  /*1d060*/  SHF.L.U32 R2, R30, 0x1f, RZ ;  /* 0x0000001f1e027819 */ /* 0x000fe400000006ff */
[----:B------:R-:W-:Y:S02]  /*1d070*/  ISETP.NE.AND P2, PT, R3, RZ, PT ;  /* 0x000000ff0300720c */ /* 0x000fe40003f45270 */
[----:B------:R-:W1:Y:S02]  /*1d080*/  SYNCS.PHASECHK.TRANS64.TRYWAIT P1, [R11+URZ+0x308a0], R2 ;  /* 0x0308a0020b0075a7 */ /* 0x000e64000802017f */
[----:B-1----:R-:W-:Y:S09]  /*1d090*/  @!P1 BRA `(.L_x_5088) ;  /* 0x0000006400209947 */ /* 0x002ff20003800000 */
.L_x_5224:
[----:B------:R-:W-:Y:S05]  /*1d0a0*/  BSYNC B2 ;  /* 0x0000000000027941 */ /* 0x000fea0003800000 */
.L_x_5087:
        /* <DEDUP_REMOVED lines=9> */
.L_x_5090:
[----:B------:R-:W-:Y:S05]  /*1d140*/  BSYNC B2 ;  /* 0x0000000000027941 */ /* 0x000fea0003800000 */
.L_x_5089:
        /* <DEDUP_REMOVED lines=11> */
.L_x_5091:
        /* <DEDUP_REMOVED lines=16> */
.L_x_5092:
        /* <DEDUP_REMOVED lines=16> */
.L_x_5093:
        /* <DEDUP_REMOVED lines=13> */
.L_x_5225:
[----:B------:R-:W-:Y:S05]  /*1d4d0*/  BSYNC B2 ;  /* 0x0000000000027941 */ /* 0x000fea0003800000 */
.L_x_5094:
[----:B------:R-:W-:Y:S01]  /*1d4e0*/  BSSY B2, `(.L_x_5096) ;  /* 0x000000b000027945 */ /* 0x000fe20003800000 */
[----:B01----:R-:W-:Y:S02]  /*1d4f0*/  IMAD.MOV.U32 R2, RZ, RZ, 0x0 ;  /* 0x00000000ff027424 */ /* 0x003fe400078e00ff */
[----:B------:R-:W-:Y:S01]  /*1d500*/  IMAD.MOV.U32 R3, RZ, RZ, 0x12f00000 ;  /* 0x12f00000ff037424 */ /* 0x000fe200078e00ff */
[----:B------:R-:W-:Y:S06]  /*1d510*/  @P2 BRA `(.L_x_5097) ;  /* 0x00000000001c2947 */ /* 0x000fec0003800000 */
[----:B------:R-:W0:Y:S02]  /*1d520*/  S2R R14, SR_TID.X ;  /* 0x00000000000e7919 */ /* 0x000e240000002100 */
[----:B0-----:R-:W-:Y:S01]  /*1d530*/  LOP3.LUT R20, R14, 0x1f, RZ, 0xc0, !PT ;  /* 0x0000001f0e147812 */ /* 0x001fe200078ec0ff */
[----:B------:R-:W-:-:S03]  /*1d540*/  IMAD.MOV.U32 R14, RZ, RZ, 0x9000 ;  /* 0x00009000ff0e7424 */ /* 0x000fc600078e00ff */
[----:B------:R-:W-:Y:S01]  /*1d550*/  ISETP.NE.AND P1, PT, R20, RZ, PT ;  /* 0x000000ff1400720c */ /* 0x000fe20003f25270 */
[----:B------:R0:W-:-:S12]  /*1d560*/  SYNCS.ARRIVE.TRANS64 RZ, [R11+URZ+0x308b0], R14 ;  /* 0x0308b00e0bff79a7 */ /* 0x0001d8000800003f */
[----:B0-----:R-:W-:Y:S05]  /*1d570*/  @!P1 BRA `(.L_x_5097) ;  /* 0x0000000000049947 */ /* 0x001fea0003800000 */
[----:B------:R-:W-:Y:S01]  /*1d580*/  BPT.TRAP 0x1 ;  /* 0x000000040000795c */ /* 0x000fe20000300000 */
.L_x_5097:
[----:B------:R-:W-:Y:S05]  /*1d590*/  BSYNC B2 ;  /* 0x0000000000027941 */ /* 0x000fea0003800000 */
.L_x_5096:
        /* <DEDUP_REMOVED lines=8> */
.L_x_5098:
        /* <DEDUP_REMOVED lines=15> */
.L_x_5099:
        /* <DEDUP_REMOVED lines=15> */
.L_x_5100:
        /* <DEDUP_REMOVED lines=10> */
.L_x_5086:
[----:B------:R-:W-:Y:S05]  /*1d8a0*/  BSYNC B1 ;  /* 0x0000000000017941 */ /* 0x000fea0003800000 */
.L_x_5085:
        /* <DEDUP_REMOVED lines=8> */
.L_x_5063:
[----:B------:R-:W-:Y:S05]  /*1d930*/  BSYNC B0 ;  /* 0x0000000000007941 */ /* 0x000fea0003800000 */
.L_x_5062:
[----:B------:R-:W1:Y:S01]  /*1d940*/  LDC R0, c[0x0][0x448] ;  /* 0x00011200ff007b82 */ /* 0x000e620000000800 */
[----:B------:R-:W-:Y:S01]  /*1d950*/  VIADD R5, R28, 0x7f ;  /* 0x0000007f1c057836 */ /* 0x000fe20000000000 */
[----:B------:R-:W-:Y:S06]  /*1d960*/  @!P0 WARPSYNC.ALL ;  /* 0x0000000000008948 */ /* 0x000fec0003800000 */
[----:B------:R-:W2:Y:S08]  /*1d970*/  LDC.64 R2, c[0x0][0x9e0] ;  /* 0x00027800ff027b82 */ /* 0x000eb00000000a00 */
[----:B------:R-:W-:Y:S01]  /*1d980*/  @!P0 BAR.SYNC.DEFER_BLOCKING 0xc, 0x180 ;  /* 0x0306000000008b1d */ /* 0x000fe20000010000 */
[----:B-1----:R-:W-:-:S02]  /*1d990*/  ISETP.NE.AND P1, PT, R0, 0x1, PT ;  /* 0x000000010000780c */ /* 0x002fc40003f25270 */
[----:B--2---:R-:W-:-:S11]  /*1d9a0*/  ISETP.GE.AND P2, PT, R3, 0x1, PT ;  /* 0x000000010300780c */ /* 0x004fd60003f46270 */
[----:B------:R-:W1:Y:S08]  /*1d9b0*/  @P1 LDC R0, c[0x0][0x44c] ;  /* 0x00011300ff001b82 */ /* 0x000e700000000800 */
[----:B------:R-:W2:Y:S01]  /*1d9c0*/  @P1 LDC R11, c[0x0][0x450] ;  /* 0x00011400ff0b1b82 */ /* 0x000ea20000000800 */
[----:B-1----:R-:W-:-:S05]  /*1d9d0*/  @P1 IMAD.HI.U32 R0, R5, R0, RZ ;  /* 0x0000000005001227 */ /* 0x002fca00078e00ff */
[----:B--2---:R-:W-:-:S05]  /*1d9e0*/  @P1 SHF.R.U32.HI R5, RZ, R11, R0 ;  /* 0x0000000bff051219 */ /* 0x004fca0000011600 */
[----:B------:R-:W-:-:S04]  /*1d9f0*/  IMAD.IADD R11, R8, 0x1, R5 ;  /* 0x00000001080b7824 */ /* 0x000fc800078e0205 */
        /* <DEDUP_REMOVED lines=13> */
.L_x_5104:
[----:B------:R-:W-:-:S13]  /*1dad0*/  ISETP.NE.AND P0, PT, R3, 0x1, PT ;  /* 0x000000010300780c */ /* 0x000fda0003f05270 */
[----:B------:R-:W1:Y:S02]  /*1dae0*/  @P0 LDC.64 R4, c[0x0][0x9e8] ;  /* 0x00027a00ff040b82 */ /* 0x000e640000000a00 */
[----:B-1----:R-:W-:-:S05]  /*1daf0*/  @P0 IMAD.HI.U32 R4, R0, R4, RZ ;  /* 0x0000000400040227 */ /* 0x002fca00078e00ff */
[----:B------:R-:W-:-:S07]  /*1db00*/  @P0 SHF.R.U32.HI R0, RZ, R5, R4 ;  /* 0x00000005ff000219 */ /* 0x000fce0000011604 */
.L_x_5105:
[----:B------:R-:W-:Y:S05]  /*1db10*/  BSYNC B0 ;  /* 0x0000000000007941 */ /* 0x000fea0003800000 */
.L_x_5103:
[----:B------:R-:W-:-:S05]  /*1db20*/  IMAD R5, R0, R3, R3 ;  /* 0x0000000300057224 */ /* 0x000fca00078e0203 */
[----:B------:R-:W-:-:S07]  /*1db30*/  VIMNMX R2, R2, R5, PT ;  /* 0x0000000502027248 */ /* 0x000fce0003fe0100 */
.L_x_5102:
[----:B------:R-:W1:Y:S01]  /*1db40*/  @P1 LDC R5, c[0x0][0x44c] ;  /* 0x00011300ff051b82 */ /* 0x000e620000000800 */
[----:B------:R-:W-:Y:S01]  /*1db50*/  VIADD R2, R2, 0x5f ;  /* 0x0000005f02027836 */ /* 0x000fe20000000000 */
[----:B------:R-:W-:Y:S01]  /*1db60*/  ULDC UR4, c[0x0][0x9dc] ;  /* 0x0002770000047ab9 */ /* 0x000fe20000000800 */
[----:B------:R-:W-:Y:S02]  /*1db70*/  IMAD.MOV.U32 R0, RZ, RZ, R28 ;  /* 0x000000ffff007224 */ /* 0x000fe400078e001c */
[----:B------:R-:W-:-:S03]  /*1db80*/  IMAD.HI R2, R2, 0x2aaaaaab, RZ ;  /* 0x2aaaaaab02027827 */ /* 0x000fc600078e02ff */
[----:B------:R-:W2:Y:S01]  /*1db90*/  @P1 LDC R4, c[0x0][0x450] ;  /* 0x00011400ff041b82 */ /* 0x000ea20000000800 */
[----:B-1----:R-:W-:-:S05]  /*1dba0*/  @P1 IMAD.HI.U32 R5, R28, R5, RZ ;  /* 0x000000051c051227 */ /* 0x002fca00078e00ff */
[----:B--2---:R-:W-:Y:S02]  /*1dbb0*/  @P1 SHF.R.U32.HI R0, RZ, R4, R5 ;  /* 0x00000004ff001219 */ /* 0x004fe40000011605 */
[----:B------:R-:W-:-:S03]  /*1dbc0*/  SHF.R.U32.HI R5, RZ, 0x1f, R2 ;  /* 0x0000001fff057819 */ /* 0x000fc60000011602 */
[----:B------:R-:W-:Y:S01]  /*1dbd0*/  IMAD.IADD R7, R7, 0x1, R0 ;  /* 0x0000000107077824 */ /* 0x000fe200078e0200 */
[----:B------:R-:W-:-:S03]  /*1dbe0*/  LEA.HI.SX32 R2, R2, R5, 0x1c ;  /* 0x0000000502027211 */ /* 0x000fc600078fe2ff */
        /* <DEDUP_REMOVED lines=14> */
.L_x_5108:
[----:B------:R-:W-:-:S13]  /*1dcd0*/  ISETP.NE.AND P0, PT, R3, 0x1, PT ;  /* 0x000000010300780c */ /* 0x000fda0003f05270 */
[----:B------:R-:W2:Y:S02]  /*1dce0*/  @P0 LDC.64 R4, c[0x0][0x9e8] ;  /* 0x00027a00ff040b82 */ /* 0x000ea40000000a00 */
[----:B--2---:R-:W-:-:S05]  /*1dcf0*/  @P0 IMAD.HI.U32 R4, R7, R4, RZ ;  /* 0x0000000407040227 */ /* 0x004fca00078e00ff */
[----:B------:R-:W-:-:S07]  /*1dd00*/  @P0 SHF.R.U32.HI R7, RZ, R5, R4 ;  /* 0x00000005ff070219 */ /* 0x000fce0000011604 */
.L_x_5109:
[----:B------:R-:W-:Y:S05]  /*1dd10*/  BSYNC B0 ;  /* 0x0000000000007941 */ /* 0x000fea0003800000 */
.L_x_5107:
[----:B------:R-:W-:-:S05]  /*1dd20*/  IMAD R3, R7, R3, RZ ;  /* 0x0000000307037224 */ /* 0x000fca00078e02ff */
[----:B------:R-:W-:-:S07]  /*1dd30*/  VIMNMX R0, R0, R3, !PT ;  /* 0x0000000300007248 */ /* 0x000fce0007fe0100 */
.L_x_5106:
[----:B------:R-:W-:Y:S01]  /*1dd40*/  IMAD.HI R0, R0, 0x2aaaaaab, RZ ;  /* 0x2aaaaaab00007827 */ /* 0x000fe200078e02ff */
[----:B------:R-:W-:Y:S04]  /*1dd50*/  BSSY B7, `(.L_x_5110) ;  /* 0x000038e000077945 */ /* 0x000fe80003800000 */
[----:B------:R-:W-:-:S04]  /*1dd60*/  SHF.R.U32.HI R3, RZ, 0x1f, R0 ;  /* 0x0000001fff037819 */ /* 0x000fc80000011600 */
[----:B------:R-:W-:-:S04]  /*1dd70*/  LEA.HI.SX32 R3, R0, R3, 0x1c ;  /* 0x0000000300037211 */ /* 0x000fc800078fe2ff */
        /* <DEDUP_REMOVED lines=21> */
.L_x_5111:
        /* <DEDUP_REMOVED lines=20> */
.L_x_5114:
[----:B------:R-:W-:Y:S05]  /*1e010*/  BSYNC B6 ;  /* 0x0000000000067941 */ /* 0x000fea0003800000 */
.L_x_5113:
        /* <DEDUP_REMOVED lines=20> */
.L_x_5117:
        /* <DEDUP_REMOVED lines=15> */
.L_x_5116:
[----:B------:R-:W-:Y:S05]  /*1e250*/  BSYNC B6 ;  /* 0x0000000000067941 */ /* 0x000fea0003800000 */
.L_x_5115:
[----:B------:R-:W2:Y:S01]  /*1e260*/  S2R R2, SR_TID.X ;  /* 0x0000000000027919 */ /* 0x000ea20000002100 */
[----:B------:R-:W-:Y:S01]  /*1e270*/  ULDC.64 UR4, c[0x0][0x9f8] ;  /* 0x00027e0000047ab9 */ /* 0x000fe20000000a00 */
[----:B------:R-:W3:Y:S01]  /*1e280*/  LDL R21, [R1+0x288] ;  /* 0x0002880001157983 */ /* 0x000ee20000100800 */
[----:B------:R-:W-:-:S03]  /*1e290*/  ISETP.NE.U32.AND P0, PT, RZ, UR4, PT ;  /* 0x00000004ff007c0c */ /* 0x000fc6000bf05070 */
[----:B------:R-:W4:Y:S01]  /*1e2a0*/  LDL R20, [R1+0x28c] ;  /* 0x00028c0001147983 */ /* 0x000f220000100800 */
[----:B------:R-:W-:Y:S01]  /*1e2b0*/  ISETP.NE.AND.EX P0, PT, RZ, UR5, PT, P0 ;  /* 0x00000005ff007c0c */ /* 0x000fe2000bf05300 */
[----:B------:R-:W-:Y:S01]  /*1e2c0*/  IMAD.MOV.U32 R33, RZ, RZ, R19 ;  /* 0x000000ffff217224 */ /* 0x000fe200078e0013 */
[----:B------:R-:W0:Y:S01]  /*1e2d0*/  LDC R0, c[0x0][0x430] ;  /* 0x00010c00ff007b82 */ /* 0x000e220000000800 */
[----:B------:R-:W1:Y:S01]  /*1e2e0*/  S2R R17, SR_TID.X ;  /* 0x0000000000117919 */ /* 0x000e620000002100 */
[----:B------:R-:W-:Y:S01]  /*1e2f0*/  LOP3.LUT R22, R22, 0xfffffff7, RZ, 0xc0, !PT ;  /* 0xfffffff716167812 */ /* 0x000fe200078ec0ff */
[----:B------:R-:W-:Y:S01]  /*1e300*/  ULDC UR4, c[0x0][0x2f4] ;  /* 0x0000bd0000047ab9 */ /* 0x000fe20000000800 */
[----:B--2---:R-:W-:-:S07]  /*1e310*/  LOP3.LUT R25, R2, 0x7f, RZ, 0xc0, !PT ;  /* 0x0000007f02197812 */ /* 0x004fce00078ec0ff */
[----:B------:R-:W2:Y:S01]  /*1e320*/  @P0 LDC.64 R2, c[0x0][0x9f8] ;  /* 0x00027e00ff020b82 */ /* 0x000ea20000000a00 */
[----:B------:R-:W-:Y:S01]  /*1e330*/  SHF.R.U32.HI R25, RZ, 0x3, R25 ;  /* 0x00000003ff197819 */ /* 0x000fe20000011619 */
[----:B--2---:R-:W-:-:S05]  /*1e340*/  @P0 IMAD.WIDE R2, R19, 0x4, R2 ;  /* 0x0000000413020825 */ /* 0x004fca00078e0202 */
[----:B------:R2:W2:Y:S01]  /*1e350*/  @P0 LDG.E R33, desc[UR38][R2.64] ;  /* 0x0000002602210981 */ /* 0x0004a2000c1e1900 */
[----:B-1----:R-:W-:Y:S01]  /*1e360*/  IMAD.SHL.U32 R17, R17, 0x10, RZ ;  /* 0x0000001011117824 */ /* 0x002fe200078e00ff */
[----:B0-----:R-:W-:-:S04]  /*1e370*/  ISETP.NE.AND P1, PT, R0, 0x1, PT ;  /* 0x000000010000780c */ /* 0x001fc80003f25270 */
[----:B------:R-:W-:Y:S01]  /*1e380*/  LOP3.LUT R17, R25, 0x70, R17, 0xf8, !PT ;  /* 0x0000007019117812 */ /* 0x000fe200078ef811 */
[----:B------:R-:W-:-:S04]  /*1e390*/  VIADD R25, R24, 0xffffffff ;  /* 0xffffffff18197836 */ /* 0x000fc80000000000 */
[----:B------:R-:W-:-:S04]  /*1e3a0*/  IMAD R7, R25, 0x60, R17 ;  /* 0x0000006019077824 */ /* 0x000fc800078e0211 */
[----:B------:R-:W0:Y:S08]  /*1e3b0*/  @P1 LDC R6, c[0x0][0x434] ;  /* 0x00010d00ff061b82 */ /* 0x000e300000000800 */
[----:B------:R-:W1:Y:S01]  /*1e3c0*/  @P1 LDC R5, c[0x0][0x438] ;  /* 0x00010e00ff051b82 */ /* 0x000e620000000800 */
[----:B------:R-:W-:Y:S01]  /*1e3d0*/  ISETP.GE.AND P3, PT, R34, UR4, PT ;  /* 0x0000000422007c0c */ /* 0x000fe2000bf66270 */
[----:B------:R-:W-:Y:S01]  /*1e3e0*/  UMOV UR5, 0xffffffff ;  /* 0xffffffff00057882 */ /* 0x000fe20000000000 */
[----:B---3--:R-:W-:-:S04]  /*1e3f0*/  ISETP.GE.AND P0, PT, R7, R21, PT ;  /* 0x000000150700720c */ /* 0x008fc80003f06270 */
[----:B------:R-:W-:Y:S01]  /*1e400*/  ISETP.GT.U32.OR P0, PT, R17, 0x5f, P0 ;  /* 0x0000005f1100780c */ /* 0x000fe20000704470 */
[----:B----4-:R-:W-:-:S04]  /*1e410*/  IMAD.IADD R7, R7, 0x1, R20 ;  /* 0x0000000107077824 */ /* 0x010fc800078e0214 */
[----:B0-----:R-:W-:-:S04]  /*1e420*/  @P1 IMAD.HI.U32 R6, R7, R6, RZ ;  /* 0x0000000607061227 */ /* 0x001fc800078e00ff */
[----:B------:R-:W-:Y:S01]  /*1e430*/  IMAD.MOV.U32 R4, RZ, RZ, R7 ;  /* 0x000000ffff047224 */ /* 0x000fe200078e0007 */
[----:B-1----:R-:W-:-:S03]  /*1e440*/  @P1 SHF.R.U32.HI R4, RZ, R5, R6 ;  /* 0x00000005ff041219 */ /* 0x002fc60000011606 */
[----:B--2---:R-:W0:Y:S02]  /*1e450*/  @!P0 LDC.64 R2, c[0x0][0x428] ;  /* 0x00010a00ff028b82 */ /* 0x004e240000000a00 */
[----:B------:R-:W-:-:S04]  /*1e460*/  IMAD.MOV R5, RZ, RZ, -R4 ;  /* 0x000000ffff057224 */ /* 0x000fc800078e0a04 */
[----:B------:R-:W-:Y:S01]  /*1e470*/  IMAD R0, R0, R5, R7 ;  /* 0x0000000500007224 */ /* 0x000fe200078e0207 */
[--C-:B------:R-:W-:Y:S02]  /*1e480*/  @!P0 SHF.R.S32.HI R5, RZ, 0x1f, R4.reuse ;  /* 0x0000001fff058819 */ /* 0x100fe40000011404 */
[----:B------:R-:W-:Y:S01]  /*1e490*/  SHF.R.S32.HI R8, RZ, 0x1f, R33 ;  /* 0x0000001fff087819 */ /* 0x000fe20000011421 */
[----:B0-----:R-:W-:-:S04]  /*1e4a0*/  @!P0 IMAD.WIDE.U32 R4, R33, R2, R4 ;  /* 0x0000000221048225 */ /* 0x001fc800078e0004 */
[----:B------:R-:W-:Y:S01]  /*1e4b0*/  @!P0 IMAD R6, R8, R2, RZ ;  /* 0x0000000208068224 */ /* 0x000fe200078e02ff */
[----:B------:R0:W-:Y:S03]  /*1e4c0*/  STL [R1+0x294], R8 ;  /* 0x0002940801007387 */ /* 0x0001e60000100800 */
[----:B------:R-:W-:Y:S02]  /*1e4d0*/  @!P0 IMAD R6, R33, R3, R6 ;  /* 0x0000000321068224 */ /* 0x000fe400078e0206 */
[----:B------:R-:W1:Y:S02]  /*1e4e0*/  @!P0 LDC.64 R2, c[0x0][0x418] ;  /* 0x00010600ff028b82 */ /* 0x000e640000000a00 */
[----:B------:R-:W-:Y:S02]  /*1e4f0*/  @!P0 IMAD.IADD R6, R5, 0x1, R6 ;  /* 0x0000000105068824 */ /* 0x000fe400078e0206 */
[----:B------:R-:W-:Y:S01]  /*1e500*/  IMAD.U32 R5, RZ, RZ, UR41 ;  /* 0x00000029ff057e24 */ /* 0x000fe2000f8e00ff */
[----:B-1----:R-:W-:-:S04]  /*1e510*/  @!P0 LEA R2, P1, R4, R2, 0x2 ;  /* 0x0000000204028211 */ /* 0x002fc800078210ff */
[----:B------:R-:W-:Y:S01]  /*1e520*/  @!P0 LEA.HI.X R3, R4, R3, R6, 0x2, P1 ;  /* 0x0000000304038211 */ /* 0x000fe200008f1406 */
[----:B------:R-:W-:-:S06]  /*1e530*/  IMAD.MOV.U32 R4, RZ, RZ, RZ ;  /* 0x000000ffff047224 */ /* 0x000fcc00078e00ff */
[----:B------:R0:W5:Y:S01]  /*1e540*/  @!P0 LDG.E R4, desc[UR38][R2.64] ;  /* 0x0000002602048981 */ /* 0x000162000c1e1900 */
[----:B------:R-:W-:Y:S02]  /*1e550*/  ISETP.GT.U32.AND P0, PT, R17, 0x5f, PT ;  /* 0x0000005f1100780c */ /* 0x000fe40003f04070 */
[----:B------:R-:W-:Y:S02]  /*1e560*/  ISETP.NE.AND P2, PT, R5, 0x3, PT ;  /* 0x000000030500780c */ /* 0x000fe40003f45270 */
[----:B------:R-:W-:-:S09]  /*1e570*/  ISETP.GE.AND P1, PT, R37, UR4, PT ;  /* 0x0000000425007c0c */ /* 0x000fd2000bf26270 */
[----:B------:R-:W-:Y:S02]  /*1e580*/  @P0 LOP3.LUT R22, R22, 0x8, RZ, 0xfc, !PT ;  /* 0x0000000816160812 */ /* 0x000fe400078efcff */
[----:B------:R-:W-:Y:S02]  /*1e590*/  ISETP.GE.AND P0, PT, R36, UR4, PT ;  /* 0x0000000424007c0c */ /* 0x000fe4000bf06270 */
[----:B------:R-:W-:-:S04]  /*1e5a0*/  LOP3.LUT R22, R22, 0xffffffef, RZ, 0xc0, !PT ;  /* 0xffffffef16167812 */ /* 0x000fc800078ec0ff */
[----:B------:R-:W-:-:S04]  /*1e5b0*/  @P2 LOP3.LUT R22, R22, 0x10, RZ, 0xfc, !PT ;  /* 0x0000001016162812 */ /* 0x000fc800078efcff */
[----:B------:R-:W-:-:S04]  /*1e5c0*/  LOP3.LUT R22, R22, 0xfffffffb, RZ, 0xc0, !PT ;  /* 0xfffffffb16167812 */ /* 0x000fc800078ec0ff */
[----:B------:R-:W-:-:S04]  /*1e5d0*/  @P3 LOP3.LUT R22, R22, 0x4, RZ, 0xfc, !PT ;  /* 0x0000000416163812 */ /* 0x000fc800078efcff */
[----:B------:R-:W-:-:S04]  /*1e5e0*/  LOP3.LUT R22, R22, 0xfffffffe, RZ, 0xc0, !PT ;  /* 0xfffffffe16167812 */ /* 0x000fc800078ec0ff */
[----:B------:R-:W-:-:S04]  /*1e5f0*/  LOP3.LUT R22, R22, 0xfffffffd, RZ, 0xc0, !PT ;  /* 0xfffffffd16167812 */ /* 0x000fc800078ec0ff */
[----:B------:R-:W-:-:S04]  /*1e600*/  @P1 LOP3.LUT R22, R22, 0x2, RZ, 0xfc, !PT ;  /* 0x0000000216161812 */ /* 0x000fc800078efcff */
[----:B------:R-:W-:Y:S01]  /*1e610*/  @P0 LOP3.LUT R22, R22, 0x1, RZ, 0xfc, !PT ;  /* 0x0000000116160812 */ /* 0x000fe200078efcff */
[----:B0-----:R-:W-:Y:S06]  /*1e620*/  BRA.DIV UR5, `(.L_x_5118) ;  /* 0x0000004e05e47947 */ /* 0x001fec000b800000 */
.L_x_5228:
[----:B------:R-:W-:Y:S01]  /*1e630*/  SHF.R.S32.HI R32, RZ, 0x1f, R18 ;  /* 0x0000001fff207819 */ /* 0x000fe20000011412 */
[----:B------:R-:W-:Y:S06]  /*1e640*/  @!P2 BRA `(.L_x_5119) ;  /* 0x000000000004a947 */ /* 0x000fec0003800000 */
[----:B------:R-:W-:Y:S01]  /*1e650*/  BPT.TRAP 0x1 ;  /* 0x000000040000795c */ /* 0x000fe20000300000 */
.L_x_5119:
        /* <DEDUP_REMOVED lines=25> */
.L_x_5229:
[----:B------:R-:W-:Y:S05]  /*1e7f0*/  BSYNC B0 ;  /* 0x0000000000007941 */ /* 0x000fea0003800000 */
.L_x_5120:
[----:B------:R-:W2:Y:S01]  /*1e800*/  LDL R11, [R1+0x288] ;  /* 0x00028800010b7983 */ /* 0x000ea20000100800 */
[----:B------:R-:W-:Y:S01]  /*1e810*/  ULDC.64 UR4, c[0x0][0x300] ;  /* 0x0000c00000047ab9 */ /* 0x000fe20000000a00 */
[----:B------:R-:W-:Y:S01]  /*1e820*/  LOP3.LUT P4, RZ, R22, 0x4, RZ, 0xc0, !PT ;  /* 0x0000000416ff7812 */ /* 0x000fe2000788c0ff */
[----:B------:R-:W-:Y:S01]  /*1e830*/  IMAD R5, R5, UR4, RZ ;  /* 0x0000000405057c24 */ /* 0x000fe2000f8e02ff */
[----:B------:R-:W1:Y:S01]  /*1e840*/  S2R R8, SR_TID.X ;  /* 0x0000000000087919 */ /* 0x000e620000002100 */
[----:B0-----:R-:W-:Y:S01]  /*1e850*/  IMAD.WIDE.U32 R2, R0, UR4, RZ ;  /* 0x0000000400027c25 */ /* 0x001fe2000f8e00ff */
[----:B------:R-:W-:Y:S01]  /*1e860*/  LOP3.LUT P3, RZ, R22, 0x2, RZ, 0xc0, !PT ;  /* 0x0000000216ff7812 */ /* 0x000fe2000786c0ff */
[----:B------:R-:W0:Y:S02]  /*1e870*/  S2R R12, SR_TID.X ;  /* 0x00000000000c7919 */ /* 0x000e240000002100 */
        /* <DEDUP_REMOVED lines=17> */
[----:B------:R-:W-:Y:S01]  /*1e990*/  LEA.HI.X R0, R2, UR5, R0, 0x1, P0 ;  /* 0x0000000502007c11 */ /* 0x000fe200080f0c00 */
[----:B0-----:R-:W-:Y:S02]  /*1e9a0*/  IMAD.SHL.U32 R8, R12, 0x8, RZ ;  /* 0x000000080c087824 */ /* 0x001fe400078e00ff */
[----:B------:R-:W-:Y:S01]  /*1e9b0*/  IMAD.SHL.U32 R9, R10, 0x8, RZ ;  /* 0x000000080a097824 */ /* 0x000fe200078e00ff */
[----:B------:R-:W-:Y:S02]  /*1e9c0*/  SHF.R.U32.HI R10, RZ, 0x3, R10 ;  /* 0x00000003ff0a7819 */ /* 0x000fe4000001160a */
[----:B------:R-:W-:-:S04]  /*1e9d0*/  LOP3.LUT R8, R8, 0x1f8, RZ, 0xc0, !PT ;  /* 0x000001f808087812 */ /* 0x000fc800078ec0ff */
[----:B------:R-:W-:-:S04]  /*1e9e0*/  LOP3.LUT R8, R8, 0x38, R12, 0x78, !PT ;  /* 0x0000003808087812 */ /* 0x000fc800078e780c */
[----:B------:R-:W-:-:S05]  /*1e9f0*/  LOP3.LUT R8, R8, 0x200, R9, 0xf8, !PT ;  /* 0x0000020008087812 */ /* 0x000fca00078ef809 */
[----:B------:R-:W-:Y:S02]  /*1ea00*/  IMAD R5, R26, 0x4800, R8 ;  /* 0x000048001a057824 */ /* 0x000fe400078e0208 */
        /* <DEDUP_REMOVED lines=66> */
.L_x_5243:
        /* <DEDUP_REMOVED lines=12> */
.L_x_5123:
        /* <DEDUP_REMOVED lines=10> */
.L_x_5124:
[----:B------:R2:W-:Y:S02]  /*1ef90*/  SYNCS.ARRIVE.TRANS64.A1T0 RZ, [R7+URZ+0x30830], RZ ;  /* 0x030830ff07ff79a7 */ /* 0x0005e4000810003f */
[----:B------:R-:W-:Y:S05]  /*1efa0*/  WARPSYNC.ALL ;  /* 0x0000000000007948 */ /* 0x000fea0003800000 */
[----:B------:R-:W-:Y:S01]  /*1efb0*/  ULDC.64 UR4, c[0x0][0xa00] ;  /* 0x0002800000047ab9 */ /* 0x000fe20000000a00 */
[----:B-1----:R-:W-:Y:S01]  /*1efc0*/  VIADD R2, R23, 0x12400 ;  /* 0x0001240017027836 */ /* 0x002fe20000000000 */
[----:B------:R-:W-:Y:S01]  /*1efd0*/  BAR.SYNC.DEFER_BLOCKING 0x8, 0x180 ;  /* 0x0206000000007b1d */ /* 0x000fe20000010000 */
[----:B------:R-:W-:Y:S02]  /*1efe0*/  ISETP.NE.U32.AND P0, PT, RZ, UR4, PT ;  /* 0x00000004ff007c0c */ /* 0x000fe4000bf05070 */
[----:B------:R-:W-:-:S02]  /*1eff0*/  SHF.R.S32.HI R0, RZ, 0x1f, R19 ;  /* 0x0000001fff007819 */ /* 0x000fc40000011413 */
[----:B------:R-:W-:Y:S01]  /*1f000*/  ISETP.NE.AND.EX P0, PT, RZ, UR5, PT, P0 ;  /* 0x00000005ff007c0c */ /* 0x000fe2000bf05300 */
[----:B------:R-:W-:Y:S01]  /*1f010*/  ULDC.64 UR4, c[0x0][0x298] ;  /* 0x0000a60000047ab9 */ /* 0x000fe20000000a00 */
[----:B------:R-:W-:Y:S01]  /*1f020*/  LOP3.LUT P1, RZ, R2, 0x3ff, RZ, 0xc0, !PT ;  /* 0x000003ff02ff7812 */ /* 0x000fe2000782c0ff */
[----:B------:R-:W-:Y:S01]  /*1f030*/  BSSY B6, `(.L_x_5125) ;  /* 0x000001c000067945 */ /* 0x000fe20003800000 */
[----:B------:R-:W-:Y:S02]  /*1f040*/  SEL R2, R19, RZ, !P0 ;  /* 0x000000ff13027207 */ /* 0x000fe40004000000 */
[----:B------:R-:W-:-:S03]  /*1f050*/  SEL R0, R0, RZ, !P0 ;  /* 0x000000ff00007207 */ /* 0x000fc60004000000 */
[----:B------:R1:W-:Y:S04]  /*1f060*/  STL [R1+0x29c], R2 ;  /* 0x00029c0201007387 */ /* 0x0003e80000100800 */
[----:B------:R3:W-:Y:S01]  /*1f070*/  STL [R1+0x2b0], R0 ;  /* 0x0002b00001007387 */ /* 0x0007e20000100800 */
[----:B-1----:R-:W-:Y:S01]  /*1f080*/  IMAD.WIDE.U32 R2, R35, UR4, RZ ;  /* 0x0000000423027c25 */ /* 0x002fe2000f8e00ff */
[----:B---3--:R-:W-:-:S04]  /*1f090*/  SHF.R.S32.HI R0, RZ, 0x1f, R35 ;  /* 0x0000001fff007819 */ /* 0x008fc80000011423 */
[----:B------:R1:W-:Y:S01]  /*1f0a0*/  STL.64 [R1+0x2a0], R2 ;  /* 0x0002a00201007387 */ /* 0x0003e20000100a00 */
        /* <DEDUP_REMOVED lines=20> */
.L_x_5126:
[----:B------:R-:W-:Y:S05]  /*1f1f0*/  BSYNC B6 ;  /* 0x0000000000067941 */ /* 0x000fea0003800000 */
.L_x_5125:
[----:B------:R-:W3:Y:S01]  /*1f200*/  LDL.LU.64 R2, [R1+0x2a0] ;  /* 0x0002a00001027983 */ /* 0x000ee20000300a00 */
[----:B------:R-:W-:Y:S01]  /*1f210*/  ULDC.64 UR4, c[0x0][0x2d8] ;  /* 0x0000b60000047ab9 */ /* 0x000fe20000000a00 */
[----:B--2---:R-:W1:Y:S02]  /*1f220*/  LDC R7, c[0x0][0x448] ;  /* 0x00011200ff077b82 */ /* 0x004e640000000800 */
[----:B0-----:R-:W2:Y:S04]  /*1f230*/  LDL.LU R4, [R1+0x2b0] ;  /* 0x0002b00001047983 */ /* 0x001ea80000300800 */
[----:B------:R-:W4:Y:S01]  /*1f240*/  LDL.LU R20, [R1+0x29c] ;  /* 0x00029c0001147983 */ /* 0x000f220000300800 */
[----:B------:R-:W-:-:S03]  /*1f250*/  IMAD R0, R32, UR4, RZ ;  /* 0x0000000420007c24 */ /* 0x000fc6000f8e02ff */
[----:B------:R0:W5:Y:S01]  /*1f260*/  LDL R8, [R1+0x284] ;  /* 0x0002840001087983 */ /* 0x0001620000100800 */
[----:B------:R-:W-:Y:S01]  /*1f270*/  IMAD R0, R18, UR5, R0 ;  /* 0x0000000512007c24 */ /* 0x000fe2000f8e0200 */
[----:B------:R-:W0:Y:S01]  /*1f280*/  S2R R21, SR_TID.X ;  /* 0x0000000000157919 */ /* 0x000e220000002100 */
[----:B-1----:R-:W-:-:S13]  /*1f290*/  ISETP.NE.AND P0, PT, R7, 0x1, PT ;  /* 0x000000010700780c */ /* 0x002fda0003f05270 */
[----:B------:R-:W1:Y:S01]  /*1f2a0*/  @P0 LDC R6, c[0x0][0x44c] ;  /* 0x00011300ff060b82 */ /* 0x000e620000000800 */
[----:B0-----:R-:W-:-:S04]  /*1f2b0*/  LOP3.LUT R21, R21, 0x7f, RZ, 0xc0, !PT ;  /* 0x0000007f15157812 */ /* 0x001fc800078ec0ff */
[----:B------:R-:W-:Y:S01]  /*1f2c0*/  SHF.R.U32.HI R21, RZ, 0x3, R21 ;  /* 0x00000003ff157819 */ /* 0x000fe20000011615 */
[----:B---3--:R-:W-:Y:S02]  /*1f2d0*/  IMAD.MOV.U32 R3, RZ, RZ, R35 ;  /* 0x000000ffff037224 */ /* 0x008fe400078e0023 */
[----:B------:R-:W-:Y:S01]  /*1f2e0*/  IMAD.WIDE.U32 R2, R18, UR4, R2 ;  /* 0x0000000412027c25 */ /* 0x000fe2000f8e0002 */
[----:B------:R-:W-:-:S03]  /*1f2f0*/  ULDC.64 UR4, c[0x0][0x2e0] ;  /* 0x0000b80000047ab9 */ /* 0x000fc60000000a00 */
[----:B------:R-:W-:Y:S02]  /*1f300*/  IMAD.IADD R3, R3, 0x1, R0 ;  /* 0x0000000103037824 */ /* 0x000fe400078e0200 */
[----:B--2---:R-:W-:Y:S02]  /*1f310*/  IMAD R0, R4, UR4, RZ ;  /* 0x0000000404007c24 */ /* 0x004fe4000f8e02ff */
[----:B----4-:R-:W-:-:S04]  /*1f320*/  IMAD.WIDE.U32 R2, R20, UR4, R2 ;  /* 0x0000000414027c25 */ /* 0x010fc8000f8e0002 */
[----:B------:R-:W-:Y:S01]  /*1f330*/  IMAD R0, R20, UR5, R0 ;  /* 0x0000000514007c24 */ /* 0x000fe2000f8e0200 */
[----:B------:R-:W-:Y:S01]  /*1f340*/  ULDC.64 UR4, c[0x0][0x2d0] ;  /* 0x0000b40000047ab9 */ /* 0x000fe20000000a00 */
[----:B------:R-:W0:Y:S02]  /*1f350*/  S2R R20, SR_TID.X ;  /* 0x0000000000147919 */ /* 0x000e240000002100 */
[----:B------:R-:W-:Y:S02]  /*1f360*/  IMAD.IADD R3, R3, 0x1, R0 ;  /* 0x0000000103037824 */ /* 0x000fe400078e0200 */
[----:B------:R-:W2:Y:S01]  /*1f370*/  @P0 LDC R0, c[0x0][0x450] ;  /* 0x00011400ff000b82 */ /* 0x000ea20000000800 */
[----:B0-----:R-:W-:-:S05]  /*1f380*/  IMAD.SHL.U32 R20, R20, 0x10, RZ ;  /* 0x0000001014147824 */ /* 0x001fca00078e00ff */
[----:B------:R-:W-:-:S05]  /*1f390*/  LOP3.LUT R20, R21, 0x70, R20, 0xf8, !PT ;  /* 0x0000007015147812 */ /* 0x000fca00078ef814 */
[----:B------:R-:W-:-:S04]  /*1f3a0*/  IMAD.IADD R5, R20, 0x1, R28 ;  /* 0x0000000114057824 */ /* 0x000fc800078e021c */
[----:B-1----:R-:W-:-:S04]  /*1f3b0*/  @P0 IMAD.HI.U32 R6, R5, R6, RZ ;  /* 0x0000000605060227 */ /* 0x002fc800078e00ff */
[----:B------:R-:W-:Y:S01]  /*1f3c0*/  IMAD.MOV.U32 R4, RZ, RZ, R5 ;  /* 0x000000ffff047224 */ /* 0x000fe200078e0005 */
[----:B--2---:R-:W-:Y:S01]  /*1f3d0*/  @P0 SHF.R.U32.HI R4, RZ, R0, R6 ;  /* 0x00000000ff040219 */ /* 0x004fe20000011606 */
        /* <DEDUP_REMOVED lines=24> */
[----:B------:R-:W-:Y:S10]  /*1f560*/  BRA.DIV UR5, `(.L_x_5127) ;  /* 0x0000004a05847947 */ /* 0x000ff4000b800000 */
        /* <DEDUP_REMOVED lines=10> */
[----:B-----5:R-:W-:Y:S04]  /*1f610*/  @!P1 LDGSTS.E.BYPASS.LTC128B.128 [R8+0x12400], desc[UR38][R2.64], !P3 ;  /* 0x1240000002089fae */ /* 0x020fe8000d901d66 */
        /* <DEDUP_REMOVED lines=68> */
.L_x_5260:
        /* <DEDUP_REMOVED lines=12> */
.L_x_5129:
[----:B------:R-:W-:Y:S05]  /*1fb20*/  BSYNC B0 ;  /* 0x0000000000007941 */ /* 0x000fea0003800000 */
.L_x_5128:
[----:B------:R-:W-:Y:S01]  /*1fb30*/  NOP ;  /* 0x0000000000007918 */ /* 0x000fe20000000000 */
[----:B------:R-:W-:-:S13]  /*1fb40*/  PLOP3.LUT P0, PT, PT, PT, PT, 0x80, 0x0 ;  /* 0x000000000000781c */ /* 0x000fda0003f0f070 */
.L_x_5130:
[----:B------:R-:W-:Y:S02]  /*1fb50*/  PLOP3.LUT P1, PT, P1, P0, PT, 0xa2, 0x0 ;  /* 0x000000000000781c */ /* 0x000fe40000f21472 */
[----:B------:R-:W-:-:S08]  /*1fb60*/  @P0 R2UR P1, UR4, R23 ;  /* 0x00000000170402ca */ /* 0x000fd00000020000 */
[----:B------:R-:W-:-:S05]  /*1fb70*/  @P0 PLOP3.LUT P0, PT, P1, PT, PT, 0x80, 0x0 ;  /* 0x000000000000081c */ /* 0x000fca0000f0f070 */
[----:B------:R-:W-:Y:S01]  /*1fb80*/  @!P1 SYNCS.ARRIVE.TRANS64.RED.A0T1 RZ, [UR4+0x30800], RZ ;  /* 0x030800ffffff99a7 */ /* 0x000fe20008200404 */
[----:B------:R-:W-:Y:S07]  /*1fb90*/  @!P1 ARRIVES.LDGSTSBAR.64.TRANSCNT [UR4+0x30800] ;  /* 0x03080000ff0099b0 */ /* 0x000fee0008000a84 */
[----:B------:R-:W-:Y:S05]  /*1fba0*/  @P0 BRA.U.ANY `(.L_x_5130) ;  /* 0xfffffffd00e80947 */ /* 0x000fea000393ffff */
[----:B01----:R-:W2:Y:S02]  /*1fbb0*/  LDL.LU R2, [R1+0x2ac] ;  /* 0x0002ac0001027983 */ /* 0x003ea40000300800 */
[----:B--2---:R-:W-:-:S05]  /*1fbc0*/  VIADD R2, R2, 0x1 ;  /* 0x0000000102027836 */ /* 0x004fca0000000000 */
[----:B------:R0:W-:Y:S01]  /*1fbd0*/  STL [R1+0x2ac], R2 ;  /* 0x0002ac0201007387 */ /* 0x0001e20000100800 */
[----:B------:R-:W-:-:S04]  /*1fbe0*/  LEA.HI R0, R2, R2, RZ, 0x1 ;  /* 0x0000000202007211 */ /* 0x000fc800078f08ff */
[----:B------:R-:W-:-:S05]  /*1fbf0*/  LOP3.LUT R0, R0, 0xfffffffe, RZ, 0xc0, !PT ;  /* 0xfffffffe00007812 */ /* 0x000fca00078ec0ff */
[----:B------:R-:W-:-:S05]  /*1fc00*/  IMAD.IADD R0, R2, 0x1, -R0 ;  /* 0x0000000102007824 */ /* 0x000fca00078e0a00 */
[----:B------:R-:W-:Y:S01]  /*1fc10*/  SHF.L.U32 R0, R0, 0x1f, RZ ;  /* 0x0000001f00007819 */ /* 0x000fe200000006ff */
[----:B------:R-:W-:Y:S01]  /*1fc20*/  NOP ;  /* 0x0000000000007918 */ /* 0x000fe20000000000 */
[----:B0-----:R-:W2:Y:S01]  /*1fc30*/  LDL.LU R2, [R1+0x2a8] ;  /* 0x0002a80001027983 */ /* 0x001ea20000300800 */
[----:B------:R0:W-:Y:S01]  /*1fc40*/  SYNCS.ARRIVE.TRANS64.A1T0 RZ, [R23+URZ+0x30800], RZ ;  /* 0x030800ff17ff79a7 */ /* 0x0001e2000810003f */
[----:B------:R-:W-:Y:S01]  /*1fc50*/  BSSY B0, `(.L_x_5131) ;  /* 0x0000004000007945 */ /* 0x000fe20003800000 */
[----:B------:R-:W1:Y:S01]  /*1fc60*/  SYNCS.PHASECHK.TRANS64.TRYWAIT P0, [R23+URZ+0x30820], R0 ;  /* 0x03082000170075a7 */ /* 0x000e62000800017f */
[----:B--2---:R-:W-:Y:S02]  /*1fc70*/  VIADD R6, R2, 0xfffffffe ;  /* 0xfffffffe02067836 */ /* 0x004fe40000000000 */
[----:B01----:R-:W-:Y:S05]  /*1fc80*/  @!P0 BRA `(.L_x_5132) ;  /* 0x0000004c00748947 */ /* 0x003fea0003800000 */
.L_x_5261:
[----:B------:R-:W-:Y:S05]  /*1fc90*/  BSYNC B0 ;  /* 0x0000000000007941 */ /* 0x000fea0003800000 */
.L_x_5131:
        /* <DEDUP_REMOVED lines=11> */
.L_x_5147:
[----:B------:R-:W2:Y:S01]  /*1fd50*/  LDL R4, [R1+0x28c] ;  /* 0x00028c0001047983 */ /* 0x000ea20000100800 */
[----:B------:R-:W1:Y:S03]  /*1fd60*/  LDC R7, c[0x0][0x430] ;  /* 0x00010c00ff077b82 */ /* 0x000e660000000800 */
[----:B------:R-:W3:Y:S01]  /*1fd70*/  LDL R8, [R1+0x294] ;  /* 0x0002940001087983 */ /* 0x000ee20000100800 */
[----:B0-----:R-:W0:Y:S01]  /*1fd80*/  S2R R0, SR_TID.X ;  /* 0x0000000000007919 */ /* 0x001e220000002100 */
[----:B------:R-:W4:Y:S01]  /*1fd90*/  S2R R2, SR_TID.X ;  /* 0x0000000000027919 */ /* 0x000f220000002100 */
[----:B-1----:R-:W-:Y:S02]  /*1fda0*/  ISETP.NE.AND P0, PT, R7, 0x1, PT ;  /* 0x000000010700780c */ /* 0x002fe40003f05270 */
[----:B0-----:R-:W-:Y:S01]  /*1fdb0*/  LOP3.LUT R0, R0, 0x7f, RZ, 0xc0, !PT ;  /* 0x0000007f00007812 */ /* 0x001fe200078ec0ff */
[----:B----4-:R-:W-:-:S03]  /*1fdc0*/  IMAD.SHL.U32 R3, R2, 0x10, RZ ;  /* 0x0000001002037824 */ /* 0x010fc600078e00ff */
[----:B------:R-:W-:-:S07]  /*1fdd0*/  SHF.R.U32.HI R0, RZ, 0x3, R0 ;  /* 0x00000003ff007819 */ /* 0x000fce0000011600 */
[----:B------:R-:W0:Y:S01]  /*1fde0*/  @P0 LDC R2, c[0x0][0x438] ;  /* 0x00010e00ff020b82 */ /* 0x000e220000000800 */
[----:B------:R-:W-:-:S04]  /*1fdf0*/  LOP3.LUT R3, R0, 0x70, R3, 0xf8, !PT ;  /* 0x0000007000037812 */ /* 0x000fc800078ef803 */
[----:B------:R-:W-:-:S03]  /*1fe00*/  ISETP.GT.U32.AND P5, PT, R3, 0x5f, PT ;  /* 0x0000005f0300780c */ /* 0x000fc60003fa4070 */
[----:B------:R-:W1:Y:S01]  /*1fe10*/  @P0 LDC R0, c[0x0][0x434] ;  /* 0x00010d00ff000b82 */ /* 0x000e620000000800 */
[----:B--2---:R-:W-:-:S09]  /*1fe20*/  IMAD R9, R6, 0x60, R4 ;  /* 0x0000006006097824 */ /* 0x004fd200078e0204 */
[----:B------:R-:W3:Y:S01]  /*1fe30*/  @!P5 LDC.64 R4, c[0x0][0x428] ;  /* 0x00010a00ff04db82 */ /* 0x000ee20000000a00 */
[----:B------:R-:W-:-:S04]  /*1fe40*/  IMAD.IADD R9, R3, 0x1, R9 ;  /* 0x0000000103097824 */ /* 0x000fc800078e0209 */
[----:B-1----:R-:W-:-:S04]  /*1fe50*/  @P0 IMAD.HI.U32 R3, R9, R0, RZ ;  /* 0x0000000009030227 */ /* 0x002fc800078e00ff */
[----:B------:R-:W-:Y:S01]  /*1fe60*/  IMAD.MOV.U32 R0, RZ, RZ, R9 ;  /* 0x000000ffff007224 */ /* 0x000fe200078e0009 */
[----:B0-----:R-:W-:-:S04]  /*1fe70*/  @P0 SHF.R.U32.HI R0, RZ, R2, R3 ;  /* 0x00000002ff000219 */ /* 0x001fc80000011603 */
[--C-:B------:R-:W-:Y:S01]  /*1fe80*/  @!P5 SHF.R.S32.HI R3, RZ, 0x1f, R0.reuse ;  /* 0x0000001fff03d819 */ /* 0x100fe20000011400 */
[----:B------:R-:W-:Y:S02]  /*1fe90*/  @!P5 IMAD.MOV.U32 R2, RZ, RZ, R0 ;  /* 0x000000ffff02d224 */ /* 0x000fe400078e0000 */
[-C--:B---3--:R-:W-:Y:S02]  /*1fea0*/  @!P5 IMAD R8, R8, R4.reuse, RZ ;  /* 0x000000040808d224 */ /* 0x088fe400078e02ff */
        /* <DEDUP_REMOVED lines=10> */
[----:B------:R-:W-:Y:S01]  /*1ff50*/  LOP3.LUT P4, RZ, R22, 0x10, RZ, 0xc0, !PT ;  /* 0x0000001016ff7812 */ /* 0x000fe2000788c0ff */
[----:B------:R-:W-:-:S05]  /*1ff60*/  VIADD R26, R10, 0x1 ;  /* 0x000000010a1a7836 */ /* 0x000fca0000000000 */
[C---:B------:R-:W-:Y:S01]  /*1ff70*/  ISETP.NE.AND P0, PT, R26.reuse, 0x2, PT ;  /* 0x000000021a00780c */ /* 0x040fe20003f05270 */
[----:B------:R-:W-:Y:S05]  /*1ff80*/  YIELD ;  /* 0x0000000000007946 */ /* 0x000fea0003800000 */
[----:B------:R-:W-:Y:S01]  /*1ff90*/  SEL R29, RZ, 0x1, P0 ;  /* 0x00000001ff1d7807 */ /* 0x000fe20000000000 */
[----:B------:R-:W-:Y:S01]  /*1ffa0*/  IMAD.MOV.U32 R25, RZ, RZ, R6 ;  /* 0x000000ffff197224 */ /* 0x000fe200078e0006 */
[----:B------:R-:W-:Y:S02]  /*1ffb0*/  SEL R26, R26, RZ, P0 ;  /* 0x000000ff1a1a7207 */ /* 0x000fe40000000000 */
[----:B------:R-:W-:Y:S01]  /*1ffc0*/  LOP3.LUT R29, R20, R29, RZ, 0x3c, !PT ;  /* 0x0000001d141d7212 */ /* 0x000fe200078e3cff */
[----:B0-----:R-:W-:Y:S06]  /*1ffd0*/  @!P4 BRA `(.L_x_5135) ;  /* 0x000000000004c947 */ /* 0x001fec0003800000 */
[----:B------:R-:W-:Y:S01]  /*1ffe0*/  BPT.TRAP 0x1 ;  /* 0x000000040000795c */ /* 0x000fe20000300000 */
.L_x_5135:
[----:B------:R-:W-:Y:S01]  /*1fff0*/  IMAD R7, R26, 0x8, R23 ;  /* 0x000000081a077824 */ /* 0x000fe200078e0217 */
[----:B------:R-:W-:Y:S01]  /*20000*/  SHF.L.U32 R2, R29, 0x1f, RZ ;  /* 0x0000001f1d027819 */ /* 0x000fe200000006ff */
[----:B------:R-:W-:Y:S03]  /*20010*/  BSSY B1, `(.L_x_5136) ;  /* 0x0000003000017945 */ /* 0x000fe60003800000 */
[----:B------:R-:W0:Y:S02]  /*20020*/  SYNCS.PHASECHK.TRANS64.TRYWAIT P0, [R7+URZ+0x30840], R2 ;  /* 0x03084002070075a7 */ /* 0x000e24000800017f */
[----:B0-----:R-:W-:Y:S05]  /*20030*/  @!P0 BRA `(.L_x_5137) ;  /* 0x00000048009c8947 */ /* 0x001fea0003800000 */
.L_x_5262:
[----:B------:R-:W-:Y:S05]  /*20040*/  BSYNC B1 ;  /* 0x0000000000017941 */ /* 0x000fea0003800000 */
.L_x_5136:
[----:B------:R-:W1:Y:S01]  /*20050*/  S2R R5, SR_TID.X ;  /* 0x0000000000057919 */ /* 0x000e620000002100 */
[----:B------:R-:W-:Y:S01]  /*20060*/  SHF.R.S32.HI R21, RZ, 0x1f, R9 ;  /* 0x0000001fff157819 */ /* 0x000fe20000011409 */
[----:B------:R-:W-:Y:S01]  /*20070*/  ULDC.64 UR4, c[0x0][0x300] ;  /* 0x0000c00000047ab9 */ /* 0x000fe20000000a00 */
[----:B-----5:R-:W-:Y:S01]  /*20080*/  SHF.R.S32.HI R28, RZ, 0x1f, R0 ;  /* 0x0000001fff1c7819 */ /* 0x020fe20000011400 */
[----:B------:R-:W2:Y:S01]  /*20090*/  S2R R6, SR_TID.X ;  /* 0x0000000000067919 */ /* 0x000ea20000002100 */
[----:B0-----:R-:W-:Y:S01]  /*200a0*/  IMAD.WIDE.U32 R2, R9, UR4, RZ ;  /* 0x0000000409027c25 */ /* 0x001fe2000f8e00ff */
[C---:B------:R-:W-:Y:S02]  /*200b0*/  LOP3.LUT P5, RZ, R22.reuse, 0x2, RZ, 0xc0, !PT ;  /* 0x0000000216ff7812 */ /* 0x040fe400078ac0ff */
[----:B------:R-:W-:Y:S01]  /*200c0*/  LOP3.LUT P4, RZ, R22, 0x1, RZ, 0xc0, !PT ;  /* 0x0000000116ff7812 */ /* 0x000fe2000788c0ff */
        /* <DEDUP_REMOVED lines=9> */
[----:B------:R-:W-:Y:S01]  /*20160*/  IMAD R4, R32, UR4, RZ ;  /* 0x0000000420047c24 */ /* 0x000fe2000f8e02ff */
[----:B-1----:R-:W-:Y:S01]  /*20170*/  LOP3.LUT R5, R5, 0x7f, RZ, 0xc0, !PT ;  /* 0x0000007f05057812 */ /* 0x002fe200078ec0ff */
[----:B------:R-:W-:-:S04]  /*20180*/  IMAD.WIDE.U32 R2, R18, UR4, R2 ;  /* 0x0000000412027c25 */ /* 0x000fc8000f8e0002 */
[----:B------:R-:W-:Y:S02]  /*20190*/  IMAD.SHL.U32 R11, R5, 0x8, RZ ;  /* 0x00000008050b7824 */ /* 0x000fe400078e00ff */
[----:B--2---:R-:W-:Y:S02]  /*201a0*/  IMAD.SHL.U32 R5, R6, 0x8, RZ ;  /* 0x0000000806057824 */ /* 0x004fe400078e00ff */
[----:B------:R-:W-:Y:S01]  /*201b0*/  IMAD R4, R18, UR5, R4 ;  /* 0x0000000512047c24 */ /* 0x000fe2000f8e0204 */
[----:B------:R-:W-:Y:S02]  /*201c0*/  ULDC.64 UR4, c[0x0][0x2e8] ;  /* 0x0000ba0000047ab9 */ /* 0x000fe40000000a00 */
[----:B------:R-:W-:Y:S01]  /*201d0*/  LOP3.LUT R5, R5, 0x1f8, RZ, 0xc0, !PT ;  /* 0x000001f805057812 */ /* 0x000fe200078ec0ff */
[----:B------:R-:W-:Y:S01]  /*201e0*/  IMAD.IADD R4, R4, 0x1, R3 ;  /* 0x0000000104047824 */ /* 0x000fe200078e0203 */
[----:B------:R-:W-:Y:S01]  /*201f0*/  LEA R8, P0, R2, UR4, 0x1 ;  /* 0x0000000402087c11 */ /* 0x000fe2000f8008ff */
[----:B------:R-:W-:Y:S01]  /*20200*/  UMOV UR4, 0xffffffff ;  /* 0xffffffff00047882 */ /* 0x000fe20000000000 */
[----:B------:R-:W-:-:S02]  /*20210*/  LOP3.LUT R5, R5, 0x38, R6, 0x78, !PT ;  /* 0x0000003805057812 */ /* 0x000fc400078e7806 */
[----:B------:R-:W-:Y:S02]  /*20220*/  LEA.HI.X R6, R2, UR5, R4, 0x1, P0 ;  /* 0x0000000502067c11 */ /* 0x000fe400080f0c04 */
[----:B------:R-:W-:-:S05]  /*20230*/  LOP3.LUT R5, R5, 0x200, R11, 0xf8, !PT ;  /* 0x0000020005057812 */ /* 0x000fca00078ef80b */
[----:B------:R-:W-:Y:S01]  /*20240*/  IMAD R5, R26, 0x4800, R5 ;  /* 0x000048001a057824 */ /* 0x000fe200078e0205 */
        /* <DEDUP_REMOVED lines=41> */
.L_x_5276:
        /* <DEDUP_REMOVED lines=11> */
.L_x_5139:
        /* <DEDUP_REMOVED lines=10> */
.L_x_5140:
[----:B------:R2:W-:Y:S01]  /*20630*/  SYNCS.ARRIVE.TRANS64.A1T0 RZ, [R7+URZ+0x30830], RZ ;  /* 0x030830ff07ff79a7 */ /* 0x0005e2000810003f */
[----:B------:R-:W-:Y:S05]  /*20640*/  @!P5 BRA `(.L_x_5141) ;  /* 0x000000000004d947 */ /* 0x000fea0003800000 */
[----:B------:R-:W-:Y:S01]  /*20650*/  BPT.TRAP 0x1 ;  /* 0x000000040000795c */ /* 0x000fe20000300000 */
.L_x_5141:
[----:B-1----:R-:W-:Y:S01]  /*20660*/  SHF.L.U32 R2, R20, 0x1f, RZ ;  /* 0x0000001f14027819 */ /* 0x002fe200000006ff */
[----:B0-----:R-:W-:Y:S01]  /*20670*/  IMAD R6, R10, 0x8, R23 ;  /* 0x000000080a067824 */ /* 0x001fe200078e0217 */
[----:B------:R-:W-:Y:S03]  /*20680*/  BSSY B1, `(.L_x_5142) ;  /* 0x0000003000017945 */ /* 0x000fe60003800000 */
[----:B------:R-:W0:Y:S02]  /*20690*/  SYNCS.PHASECHK.TRANS64.TRYWAIT P0, [R6+URZ+0x30860], R2 ;  /* 0x03086002060075a7 */ /* 0x000e24000800017f */
[----:B0-----:R-:W-:Y:S05]  /*206a0*/  @!P0 BRA `(.L_x_5143) ;  /* 0x0000004800f48947 */ /* 0x001fea0003800000 */
.L_x_5277:
[----:B------:R-:W-:Y:S05]  /*206b0*/  BSYNC B1 ;  /* 0x0000000000017941 */ /* 0x000fea0003800000 */
.L_x_5142:
[----:B--2---:R-:W2:Y:S01]  /*206c0*/  LDL R7, [R1+0x288] ;  /* 0x0002880001077983 */ /* 0x004ea20000100800 */
[----:B------:R-:W1:Y:S01]  /*206d0*/  S2R R11, SR_TID.X ;  /* 0x00000000000b7919 */ /* 0x000e620000002100 */
[----:B------:R-:W-:Y:S01]  /*206e0*/  UMOV UR4, 0xffffffff ;  /* 0xffffffff00047882 */ /* 0x000fe20000000000 */
[C---:B-1----:R-:W-:Y:S01]  /*206f0*/  IMAD.SHL.U32 R5, R11.reuse, 0x8, RZ ;  /* 0x000000080b057824 */ /* 0x042fe200078e00ff */
[----:B------:R-:W-:-:S04]  /*20700*/  LOP3.LUT R3, R11, 0x7f, RZ, 0xc0, !PT ;  /* 0x0000007f0b037812 */ /* 0x000fc800078ec0ff */
[----:B------:R-:W-:Y:S01]  /*20710*/  LOP3.LUT R5, R5, 0x1f8, RZ, 0xc0, !PT ;  /* 0x000001f805057812 */ /* 0x000fe200078ec0ff */
[----:B------:R-:W-:-:S03]  /*20720*/  IMAD.SHL.U32 R8, R3, 0x8, RZ ;  /* 0x0000000803087824 */ /* 0x000fc600078e00ff */
[----:B------:R-:W-:Y:S02]  /*20730*/  LOP3.LUT R5, R5, 0x38, R11, 0x78, !PT ;  /* 0x0000003805057812 */ /* 0x000fe400078e780b */
[----:B------:R-:W-:Y:S02]  /*20740*/  SHF.R.U32.HI R3, RZ, 0x3, R3 ;  /* 0x00000003ff037819 */ /* 0x000fe40000011603 */
[----:B------:R-:W-:-:S05]  /*20750*/  LOP3.LUT R5, R5, 0x200, R8, 0xf8, !PT ;  /* 0x0000020005057812 */ /* 0x000fca00078ef808 */
[----:B------:R-:W-:Y:S02]  /*20760*/  IMAD R5, R10, 0x4800, R5 ;  /* 0x000048000a057824 */ /* 0x000fe400078e0205 */
[----:B--2---:R-:W-:-:S04]  /*20770*/  IMAD R7, R31, -0x60, R7 ;  /* 0xffffffa01f077824 */ /* 0x004fc800078e0207 */
        /* <DEDUP_REMOVED lines=56> */
.L_x_5291:
        /* <DEDUP_REMOVED lines=31> */
.L_x_5145:
        /* <DEDUP_REMOVED lines=10> */
.L_x_5146:
        /* <DEDUP_REMOVED lines=8> */
.L_x_5134:
[----:B------:R-:W-:Y:S05]  /*20e10*/  BSYNC B0 ;  /* 0x0000000000007941 */ /* 0x000fea0003800000 */
.L_x_5133:
        /* <DEDUP_REMOVED lines=17> */
.L_x_5149:
[----:B------:R-:W-:Y:S05]  /*20f30*/  BSYNC B0 ;  /* 0x0000000000007941 */ /* 0x000fea0003800000 */
.L_x_5148:
[----:B------:R-:W-:-:S13]  /*20f40*/  LOP3.LUT P0, RZ, R22, 0x10, RZ, 0xc0, !PT ;  /* 0x0000001016ff7812 */ /* 0x000fda000780c0ff */
[----:B------:R-:W-:Y:S05]  /*20f50*/  @!P0 BRA `(.L_x_5150) ;  /* 0x0000000000048947 */ /* 0x000fea0003800000 */
[----:B------:R-:W-:Y:S01]  /*20f60*/  BPT.TRAP 0x1 ;  /* 0x000000040000795c */ /* 0x000fe20000300000 */
.L_x_5150:
[----:B------:R-:W2:Y:S01]  /*20f70*/  LDL.LU R2, [R1+0x288] ;  /* 0x0002880001027983 */ /* 0x000ea20000300800 */
[----:B------:R-:W-:Y:S01]  /*20f80*/  IMAD R0, R26, 0x8, R23 ;  /* 0x000000081a007824 */ /* 0x000fe200078e0217 */
[----:B------:R-:W-:Y:S01]  /*20f90*/  SHF.L.U32 R3, R29, 0x1f, RZ ;  /* 0x0000001f1d037819 */ /* 0x000fe200000006ff */
[----:B------:R-:W-:Y:S03]  /*20fa0*/  BSSY B0, `(.L_x_5151) ;  /* 0x0000004000007945 */ /* 0x000fe60003800000 */
[----:B------:R-:W0:Y:S01]  /*20fb0*/  SYNCS.PHASECHK.TRANS64.TRYWAIT P0, [R0+URZ+0x30860], R3 ;  /* 0x03086003000075a7 */ /* 0x000e22000800017f */
[----:B--2---:R-:W-:Y:S01]  /*20fc0*/  IMAD R6, R25, -0x60, R2 ;  /* 0xffffffa019067824 */ /* 0x004fe200078e0202 */
[----:B0-----:R-:W-:Y:S06]  /*20fd0*/  @!P0 BRA `(.L_x_5152) ;  /* 0x0000004800d08947 */ /* 0x001fec0003800000 */
.L_x_5292:
[----:B------:R-:W-:Y:S05]  /*20fe0*/  BSYNC B0 ;  /* 0x0000000000007941 */ /* 0x000fea0003800000 */
.L_x_5151:
[----:B------:R-:W1:Y:S01]  /*20ff0*/  S2R R2, SR_TID.X ;  /* 0x0000000000027919 */ /* 0x000e620000002100 */
[----:B------:R-:W-:Y:S01]  /*21000*/  UMOV UR4, 0xffffffff ;  /* 0xffffffff00047882 */ /* 0x000fe20000000000 */
[----:B------:R-:W2:Y:S01]  /*21010*/  S2R R7, SR_TID.X ;  /* 0x0000000000077919 */ /* 0x000ea20000002100 */
[----:B-1----:R-:W-:Y:S01]  /*21020*/  LOP3.LUT R5, R2, 0x7f, RZ, 0xc0, !PT ;  /* 0x0000007f02057812 */ /* 0x002fe200078ec0ff */
[----:B--2---:R-:W-:-:S04]  /*21030*/  IMAD.SHL.U32 R2, R7, 0x8, RZ ;  /* 0x0000000807027824 */ /* 0x004fc800078e00ff */
[----:B------:R-:W-:Y:S01]  /*21040*/  IMAD.SHL.U32 R4, R5, 0x8, RZ ;  /* 0x0000000805047824 */ /* 0x000fe200078e00ff */
[----:B------:R-:W-:Y:S02]  /*21050*/  SHF.R.U32.HI R5, RZ, 0x3, R5 ;  /* 0x00000003ff057819 */ /* 0x000fe40000011605 */
[----:B------:R-:W-:-:S03]  /*21060*/  LOP3.LUT R2, R2, 0x1f8, RZ, 0xc0, !PT ;  /* 0x000001f802027812 */ /* 0x000fc600078ec0ff */
[----:B------:R-:W-:Y:S01]  /*21070*/  IMAD.IADD R6, R6, 0x1, -R5 ;  /* 0x0000000106067824 */ /* 0x000fe200078e0a05 */
[----:B------:R-:W-:-:S04]  /*21080*/  LOP3.LUT R2, R2, 0x38, R7, 0x78, !PT ;  /* 0x0000003802027812 */ /* 0x000fc800078e7807 */
[----:B------:R-:W-:-:S05]  /*21090*/  LOP3.LUT R2, R2, 0x200, R4, 0xf8, !PT ;  /* 0x0000020002027812 */ /* 0x000fca00078ef804 */
[----:B------:R-:W-:Y:S01]  /*210a0*/  IMAD R4, R26, 0x4800, R2 ;  /* 0x000048001a047824 */ /* 0x000fe200078e0202 */
        /* <DEDUP_REMOVED lines=59> */
.L_x_5306:
        /* <DEDUP_REMOVED lines=13> */
.L_x_5154:
        /* <DEDUP_REMOVED lines=10> */
.L_x_5155:
[----:B------:R-:W-:Y:S01]  /*215d0*/  VIADD R26, R26, 0x1 ;  /* 0x000000011a1a7836 */ /* 0x000fe20000000000 */
[----:B------:R1:W-:Y:S04]  /*215e0*/  SYNCS.ARRIVE.TRANS64.A1T0 RZ, [R0+URZ+0x30850], RZ ;  /* 0x030850ff00ff79a7 */ /* 0x0003e8000810003f */
[----:B------:R-:W-:-:S04]  /*215f0*/  ISETP.NE.AND P0, PT, R26, 0x2, PT ;  /* 0x000000021a00780c */ /* 0x000fc80003f05270 */
[----:B-1----:R-:W-:Y:S02]  /*21600*/  SEL R0, RZ, 0x1, P0 ;  /* 0x00000001ff007807 */ /* 0x002fe40000000000 */
[----:B------:R-:W-:Y:S02]  /*21610*/  SEL R26, R26, RZ, P0 ;  /* 0x000000ff1a1a7207 */ /* 0x000fe40000000000 */
[----:B------:R-:W-:-:S07]  /*21620*/  LOP3.LUT R29, R29, R0, RZ, 0x3c, !PT ;  /* 0x000000001d1d7212 */ /* 0x000fce00078e3cff */
.L_x_5112:
[----:B------:R-:W-:Y:S05]  /*21630*/  BSYNC B7 ;  /* 0x0000000000077941 */ /* 0x000fea0003800000 */
.L_x_5110:
        /* <DEDUP_REMOVED lines=8> */
[----:B------:R0:W2:Y:S01]  /*216c0*/  LDS.128 R16, [R23+0x308d0] ;  /* 0x0308d00017107984 */ /* 0x0000a20000000c00 */
[----:B------:R-:W-:Y:S06]  /*216d0*/  BAR.ARV 0x4, 0x180 ;  /* 0x0106000000007b1d */ /* 0x000fec0000002000 */
[----:B------:R-:W-:Y:S05]  /*216e0*/  BRA `(.L_x_5157) ;  /* 0x0000000800cc7947 */ /* 0x000fea0003800000 */
.L_x_5156:
        /* <DEDUP_REMOVED lines=8> */
[----:B0-----:R-:W0:Y:S02]  /*21770*/  @!P1 LDC.64 R2, c[0x0][0xc80] ;  /* 0x00032000ff029b82 */ /* 0x001e240000000a00 */
        /* <DEDUP_REMOVED lines=27> */
.L_x_5316:
[----:B------:R-:W-:Y:S02]  /*21930*/  ULDC UR4, c[0x0][0xc38] ;  /* 0x00030e0000047ab9 */ /* 0x000fe40000000800 */
[----:B------:R-:W-:-:S04]  /*21940*/  IMAD.U32 R7, RZ, RZ, UR4 ;  /* 0x00000004ff077e24 */ /* 0x000fc8000f8e00ff */
[----:B--2---:R-:W-:-:S04]  /*21950*/  IMAD R14, R14, R7, RZ ;  /* 0x000000070e0e7224 */ /* 0x004fc800078e02ff */
[----:B------:R-:W-:-:S05]  /*21960*/  IMAD.IADD R9, R4, 0x1, R14 ;  /* 0x0000000104097824 */ /* 0x000fca00078e020e */
[----:B------:R-:W-:-:S13]  /*21970*/  ISETP.GT.AND P6, PT, R9, R0, PT ;  /* 0x000000000900720c */ /* 0x000fda0003fc4270 */
[----:B------:R-:W-:Y:S05]  /*21980*/  @P6 BRA `(.L_x_5159) ;  /* 0x00000000009c6947 */ /* 0x000fea0003800000 */
.L_x_5164:
        /* <DEDUP_REMOVED lines=14> */
.L_x_5162:
[----:B------:R-:W-:Y:S05]  /*21a70*/  BSYNC B0 ;  /* 0x0000000000007941 */ /* 0x000fea0003800000 */
.L_x_5161:
        /* <DEDUP_REMOVED lines=18> */
.L_x_5324:
[----:B------:R-:W-:Y:S02]  /*21ba0*/  ULDC UR4, c[0x0][0xc38] ;  /* 0x00030e0000047ab9 */ /* 0x000fe40000000800 */
[----:B------:R-:W-:-:S04]  /*21bb0*/  IMAD.U32 R7, RZ, RZ, UR4 ;  /* 0x00000004ff077e24 */ /* 0x000fc8000f8e00ff */
[----:B--2---:R-:W-:-:S04]  /*21bc0*/  IMAD R14, R14, R7, RZ ;  /* 0x000000070e0e7224 */ /* 0x004fc800078e02ff */
[----:B------:R-:W-:-:S05]  /*21bd0*/  IMAD.IADD R9, R14, 0x1, R9 ;  /* 0x000000010e097824 */ /* 0x000fca00078e0209 */
[----:B------:R-:W-:-:S13]  /*21be0*/  ISETP.GT.AND P6, PT, R9, R0, PT ;  /* 0x000000000900720c */ /* 0x000fda0003fc4270 */
[----:B------:R-:W-:Y:S05]  /*21bf0*/  @!P6 BRA `(.L_x_5164) ;  /* 0xfffffffc0064e947 */ /* 0x000fea000383ffff */
.L_x_5159:
        /* <DEDUP_REMOVED lines=8> */
.L_x_5328:
[----:B------:R-:W-:Y:S01]  /*21c80*/  ISETP.NE.AND P0, PT, R3, RZ, PT ;  /* 0x000000ff0300720c */ /* 0x000fe20003f05270 */
[----:B------:R-:W-:-:S12]  /*21c90*/  IMAD.MOV.U32 R14, RZ, RZ, RZ ;  /* 0x000000ffff0e7224 */ /* 0x000fd800078e00ff */
[----:B------:R-:W-:Y:S05]  /*21ca0*/  @!P0 BRA `(.L_x_5166) ;  /* 0x0000000000108947 */ /* 0x000fea0003800000 */
[----:B------:R-:W-:Y:S01]  /*21cb0*/  UMOV UR4, 0xffffffff ;  /* 0xffffffff00047882 */ /* 0x000fe20000000000 */
[----:B------:R-:W-:Y:S02]  /*21cc0*/  VIADD R12, R4, 0xffffffff ;  /* 0xffffffff040c7836 */ /* 0x000fe40000000000 */
[----:B------:R-:W-:Y:S05]  /*21cd0*/  BRA.DIV UR4, `(.L_x_5167) ;  /* 0x0000004e04d07947 */ /* 0x000fea000b800000 */
[----:B------:R4:W0:Y:S02]  /*21ce0*/  SHFL.IDX PT, R14, R2, R12, 0x1f ;  /* 0x00001f0c020e7589 */ /* 0x00082400000e0000 */
.L_x_5166:
        /* <DEDUP_REMOVED lines=66> */
.L_x_5160:
[----:B------:R-:W-:Y:S01]  /*22110*/  UMOV UR4, URZ ;  /* 0x0000003f00047c82 */ /* 0x000fe20008000000 */
[----:B------:R-:W-:Y:S01]  /*22120*/  UMOV UR5, URZ ;  /* 0x0000003f00057c82 */ /* 0x000fe20008000000 */
[----:B------:R-:W-:Y:S01]  /*22130*/  ULDC UR6, c[0x0][0xc3c] ;  /* 0x00030f0000067ab9 */ /* 0x000fe20000000800 */
[----:B------:R-:W-:Y:S02]  /*22140*/  IMAD.MOV.U32 R16, RZ, RZ, R0 ;  /* 0x000000ffff107224 */ /* 0x000fe400078e0000 */
[----:B------:R-:W-:Y:S02]  /*22150*/  IMAD.U32 R17, RZ, RZ, UR4 ;  /* 0x00000004ff117e24 */ /* 0x000fe4000f8e00ff */
[----:B------:R-:W-:Y:S02]  /*22160*/  IMAD.U32 R18, RZ, RZ, UR5 ;  /* 0x00000005ff127e24 */ /* 0x000fe4000f8e00ff */
[----:B------:R-:W-:-:S07]  /*22170*/  IMAD.U32 R19, RZ, RZ, UR6 ;  /* 0x00000006ff137e24 */ /* 0x000fce000f8e00ff */
.L_x_5168:
        /* <DEDUP_REMOVED lines=10> */
.L_x_5157:
[----:B------:R-:W-:Y:S02]  /*22220*/  ULDC UR4, c[0x0][0xc3c] ;  /* 0x00030f0000047ab9 */ /* 0x000fe40000000800 */
[----:B--2---:R-:W-:-:S13]  /*22230*/  ISETP.GE.AND P0, PT, R19, UR4, PT ;  /* 0x0000000413007c0c */ /* 0x004fda000bf06270 */
[----:B------:R-:W-:Y:S05]  /*22240*/  @!P0 BRA `(.L_x_5169) ;  /* 0xffffff9800448947 */ /* 0x000fea000383ffff */
[----:B------:R-:W-:Y:S05]  /*22250*/  BSYNC B8 ;  /* 0x0000000000087941 */ /* 0x000fea0003800000 */
.L_x_5050:
[----:B-1----:R-:W2:Y:S01]  /*22260*/  LDL.LU R0, [R1+0x2ac] ;  /* 0x0002ac0001007983 */ /* 0x002ea20000300800 */
        /* <DEDUP_REMOVED lines=11> */
.L_x_5331:
[----:B------:R-:W-:Y:S05]  /*22320*/  BSYNC B0 ;  /* 0x0000000000007941 */ /* 0x000fea0003800000 */
.L_x_5170:
[----:B------:R-:W-:-:S03]  /*22330*/  UMOV UR4, 0xffffffff ;  /* 0xffffffff00047882 */ /* 0x000fc60000000000 */
[----:B------:R-:W-:Y:S05]  /*22340*/  BRA.DIV UR4, `(.L_x_5172) ;  /* 0x0000004a046c7947 */ /* 0x000fea000b800000 */
[----:B-1----:R-:W1:Y:S02]  /*22350*/  S2R R0, SR_TID.X ;  /* 0x0000000000007919 */ /* 0x002e640000002100 */
[----:B-1----:R-:W-:-:S04]  /*22360*/  SHF.R.U32.HI R0, RZ, 0x5, R0 ;  /* 0x00000005ff007819 */ /* 0x002fc80000011600 */
[----:B------:R-:W-:-:S05]  /*22370*/  LOP3.LUT R0, R0, 0x3, RZ, 0xc0, !PT ;  /* 0x0000000300007812 */ /* 0x000fca00078ec0ff */
[----:B------:R1:W2:Y:S02]  /*22380*/  SHFL.IDX PT, R14, R0, RZ, 0x1f ;  /* 0x00001fff000e7589 */ /* 0x0002a400000e0000 */
.L_x_5334:
[----:B--2---:R-:W-:Y:S01]  /*22390*/  ISETP.NE.AND P0, PT, R14, RZ, PT ;  /* 0x000000ff0e00720c */ /* 0x004fe20003f05270 */
[----:B------:R-:W-:-:S12]  /*223a0*/  BSSY B0, `(.L_x_5173) ;  /* 0x0000026000007945 */ /* 0x000fd80003800000 */
[----:B------:R-:W-:Y:S05]  /*223b0*/  @P0 BRA `(.L_x_5174) ;  /* 0x0000000000900947 */ /* 0x000fea0003800000 */
[----:B------:R-:W-:-:S03]  /*223c0*/  UMOV UR4, 0xffffffff ;  /* 0xffffffff00047882 */ /* 0x000fc60000000000 */
[----:B------:R-:W-:Y:S05]  /*223d0*/  BRA.DIV UR4, `(.L_x_5175) ;  /* 0x0000004a047c7947 */ /* 0x000fea000b800000 */
[----:B------:R-:W-:-:S13]  /*223e0*/  ELECT P6, URZ, PT ;  /* 0x00000000003f782f */ /* 0x000fda00038c0000 */
.L_x_5337:
        /* <DEDUP_REMOVED lines=8> */
.L_x_5176:
[C---:B------:R-:W-:Y:S01]  /*22470*/  IMAD R3, R26.reuse, 0x8, R5 ;  /* 0x000000081a037824 */ /* 0x040fe200078e0205 */
[----:B------:R-:W-:Y:S01]  /*22480*/  SHF.L.U32 R2, R29, 0x1f, RZ ;  /* 0x0000001f1d027819 */ /* 0x000fe200000006ff */
[----:B------:R-:W-:-:S03]  /*22490*/  VIADD R26, R26, 0x1 ;  /* 0x000000011a1a7836 */ /* 0x000fc60000000000 */
[----:B------:R-:W1:Y:S02]  /*224a0*/  SYNCS.PHASECHK.TRANS64.TRYWAIT P1, [R3+URZ+0x30840], R2 ;  /* 0x03084002030075a7 */ /* 0x000e64000802017f */
[----:B------:R-:W-:-:S04]  /*224b0*/  ISETP.NE.AND P2, PT, R26, 0x2, PT ;  /* 0x000000021a00780c */ /* 0x000fc80003f45270 */
[----:B------:R-:W-:Y:S01]  /*224c0*/  SEL R0, RZ, 0x1, P2 ;  /* 0x00000001ff007807 */ /* 0x000fe20001000000 */
[----:B-1----:R-:W-:Y:S08]  /*224d0*/  @!P1 BRA `(.L_x_5177) ;  /* 0x00000048005c9947 */ /* 0x002ff00003800000 */
.L_x_5338:
[----:B------:R-:W-:Y:S02]  /*224e0*/  SEL R26, R26, RZ, P2 ;  /* 0x000000ff1a1a7207 */ /* 0x000fe40001000000 */
[----:B------:R-:W-:Y:S01]  /*224f0*/  LOP3.LUT R0, R29, R0, RZ, 0x3c, !PT ;  /* 0x000000001d007212 */ /* 0x000fe200078e3cff */
[----:B------:R-:W-:Y:S06]  /*22500*/  @!P0 BRA `(.L_x_5178) ;  /* 0x0000000000048947 */ /* 0x000fec0003800000 */
[----:B------:R-:W-:Y:S01]  /*22510*/  BPT.TRAP 0x1 ;  /* 0x000000040000795c */ /* 0x000fe20000300000 */
.L_x_5178:
[----:B------:R-:W-:Y:S01]  /*22520*/  IMAD R5, R26, 0x8, R5 ;  /* 0x000000081a057824 */ /* 0x000fe200078e0205 */
[----:B------:R-:W-:-:S04]  /*22530*/  SHF.L.U32 R0, R0, 0x1f, RZ ;  /* 0x0000001f00007819 */ /* 0x000fc800000006ff */
[----:B------:R-:W2:Y:S02]  /*22540*/  SYNCS.PHASECHK.TRANS64.TRYWAIT P1, [R5+URZ+0x30840], R0 ;  /* 0x03084000050075a7 */ /* 0x000ea4000802017f */
[----:B--2---:R-:W-:Y:S05]  /*22550*/  @!P1 BRA `(.L_x_5179) ;  /* 0x0000004800509947 */ /* 0x004fea0003800000 */
.L_x_5339:
[----:B------:R-:W-:Y:S05]  /*22560*/  @!P0 BRA `(.L_x_5180) ;  /* 0x0000000000048947 */ /* 0x000fea0003800000 */
[----:B------:R-:W-:Y:S01]  /*22570*/  BPT.TRAP 0x1 ;  /* 0x000000040000795c */ /* 0x000fe20000300000 */
.L_x_5180:
[----:B------:R-:W4:Y:S02]  /*22580*/  SYNCS.PHASECHK.TRANS64.TRYWAIT P1, [R3+URZ+0x30860], R2 ;  /* 0x03086002030075a7 */ /* 0x000f24000802017f */
[----:B----4-:R-:W-:Y:S05]  /*22590*/  @!P1 BRA `(.L_x_5181) ;  /* 0x0000004800549947 */ /* 0x010fea0003800000 */
.L_x_5340:
[----:B------:R-:W-:Y:S05]  /*225a0*/  @!P0 BRA `(.L_x_5182) ;  /* 0x0000000000048947 */ /* 0x000fea0003800000 */
[----:B------:R-:W-:Y:S01]  /*225b0*/  BPT.TRAP 0x1 ;  /* 0x000000040000795c */ /* 0x000fe20000300000 */
.L_x_5182:
[----:B------:R0:W0:Y:S02]  /*225c0*/  SYNCS.PHASECHK.TRANS64.TRYWAIT P0, [R5+URZ+0x30860], R0 ;  /* 0x03086000050075a7 */ /* 0x000024000800017f */
[----:B0-----:R-:W-:Y:S05]  /*225d0*/  @!P0 NANOSLEEP.SYNCS 0x989680 ;  /* 0x009896800000895d */ /* 0x001fea0003900000 */
[----:B------:R-:W0:Y:S02]  /*225e0*/  @!P0 SYNCS.PHASECHK.TRANS64 P0, [R5+URZ+0x30860], R0 ;  /* 0x03086000050085a7 */ /* 0x000e24000800007f */
[----:B0-----:R-:W-:Y:S05]  /*225f0*/  @!P0 BRA `(.L_x_5182) ;  /* 0xfffffffc00f08947 */ /* 0x001fea000383ffff */
.L_x_5174:
[----:B------:R-:W-:Y:S05]  /*22600*/  BSYNC B0 ;  /* 0x0000000000007941 */ /* 0x000fea0003800000 */
.L_x_5173:
[----:B------:R-:W-:Y:S05]  /*22610*/  EXIT ;  /* 0x000000000000794d */ /* 0x000fea0003800000 */
.L_x_4875:
[----:B0-----:R0:W1:Y:S02]  /*22620*/  SYNCS.PHASECHK.TRANS64.TRYWAIT P1, [R33+URZ+0x308b0], R4 ;  /* 0x0308b004210075a7 */ /* 0x001064000802017f */
[----:B-1----:R-:W-:Y:S05]  /*22630*/  @!P1 NANOSLEEP.SYNCS 0x989680 ;  /* 0x009896800000995d */ /* 0x002fea0003900000 */
[----:B------:R-:W1:Y:S02]  /*22640*/  @!P1 SYNCS.PHASECHK.TRANS64 P1, [R33+URZ+0x308b0], R4 ;  /* 0x0308b004210095a7 */ /* 0x000e64000802007f */
[----:B-1----:R-:W-:Y:S05]  /*22650*/  @!P1 BRA `(.L_x_4875) ;  /* 0xfffffffc00f09947 */ /* 0x002fea000383ffff */
[----:B------:R-:W-:Y:S05]  /*22660*/  BRA `(.L_x_5183) ;  /* 0xfffffe1400187947 */ /* 0x000fea000383ffff */
.L_x_4876:
        /* <DEDUP_REMOVED lines=8> */
.L_x_5185:
[----:B------:R-:W-:Y:S05]  /*226f0*/  BSYNC B0 ;  /* 0x0000000000007941 */ /* 0x000fea0003800000 */
.L_x_5184:
        /* <DEDUP_REMOVED lines=8> */
.L_x_5186:
[----:B------:R-:W-:Y:S05]  /*22780*/  BRA `(.L_x_5187) ;  /* 0xfffffe1400587947 */ /* 0x000fea000383ffff */
.L_x_4879:
[----:B------:R-:W-:Y:S01]  /*22790*/  BSSY B0, `(.L_x_5188) ;  /* 0x0000008000007945 */ /* 0x000fe20003800000 */
[----:B-----5:R-:W-:Y:S02]  /*227a0*/  IMAD.MOV.U32 R13, RZ, RZ, R5 ;  /* 0x000000ffff0d7224 */ /* 0x020fe400078e0005 */
[----:B------:R-:W-:Y:S02]  /*227b0*/  IMAD.MOV.U32 R12, RZ, RZ, 0x1 ;  /* 0x00000001ff0c7424 */ /* 0x000fe400078e00ff */
[----:B------:R-:W-:Y:S02]  /*227c0*/  IMAD.MOV.U32 R11, RZ, RZ, 0x1c1f ;  /* 0x00001c1fff0b7424 */ /* 0x000fe400078e00ff */
[----:B------:R-:W-:-:S07]  /*227d0*/  IMAD.MOV.U32 R15, RZ, RZ, -0x1 ;  /* 0xffffffffff0f7424 */ /* 0x000fce00078e00ff */
[----:B0-2---:R-:W-:Y:S05]  /*227e0*/  WARPSYNC.COLLECTIVE R15, `(.L_x_5189) ;  /* 0x000000000f087348 */ /* 0x005fea0003c00000 */
[----:B--2---:R1:W2:Y:S02]  /*227f0*/  SHFL.IDX P6, R14, R13, R12, R11 ;  /* 0x0000000c0d0e7389 */ /* 0x0042a400000c000b */
[----:B012---:R-:W-:Y:S01]  /*22800*/  ENDCOLLECTIVE ;  /* 0x000000000000791b */ /* 0x007fe20003800000 */
.L_x_5189:
[----:B------:R-:W-:Y:S05]  /*22810*/  BSYNC B0 ;  /* 0x0000000000007941 */ /* 0x000fea0003800000 */
.L_x_5188:
        /* <DEDUP_REMOVED lines=8> */
.L_x_5190:
[----:B------:R-:W-:Y:S05]  /*228a0*/  BRA `(.L_x_5191) ;  /* 0xfffffe1800107947 */ /* 0x000fea000383ffff */
.L_x_4898:
[----:B------:R-:W-:Y:S02]  /*228b0*/  IMAD.MOV.U32 R13, RZ, RZ, R4 ;  /* 0x000000ffff0d7224 */ /* 0x000fe400078e0004 */
[----:B------:R-:W-:Y:S02]  /*228c0*/  IMAD.MOV.U32 R12, RZ, RZ, RZ ;  /* 0x000000ffff0c7224 */ /* 0x000fe400078e00ff */
[----:B------:R-:W-:Y:S02]  /*228d0*/  IMAD.MOV.U32 R11, RZ, RZ, 0x1c1f ;  /* 0x00001c1fff0b7424 */ /* 0x000fe400078e00ff */
[----:B------:R-:W-:-:S07]  /*228e0*/  IMAD.MOV.U32 R15, RZ, RZ, -0x1 ;  /* 0xffffffffff0f7424 */ /* 0x000fce00078e00ff */
[----:B0--3--:R-:W-:Y:S05]  /*228f0*/  WARPSYNC.COLLECTIVE R15, `(.L_x_5192) ;  /* 0x000000000f087348 */ /* 0x009fea0003c00000 */
[----:B---3--:R1:W2:Y:S02]  /*22900*/  SHFL.IDX P6, R14, R13, R12, R11 ;  /* 0x0000000c0d0e7389 */ /* 0x0082a400000c000b */
[----:B012---:R-:W-:Y:S01]  /*22910*/  ENDCOLLECTIVE ;  /* 0x000000000000791b */ /* 0x007fe20003800000 */
.L_x_5192:
[----:B------:R-:W-:Y:S02]  /*22920*/  IMAD.MOV.U32 R13, RZ, RZ, R0 ;  /* 0x000000ffff0d7224 */ /* 0x000fe400078e0000 */
[----:B------:R-:W-:-:S07]  /*22930*/  IMAD.MOV.U32 R3, RZ, RZ, R14 ;  /* 0x000000ffff037224 */ /* 0x000fce00078e000e */
[----:B------:R-:W-:Y:S05]  /*22940*/  WARPSYNC.COLLECTIVE R15, `(.L_x_5193) ;  /* 0x000000000f087348 */ /* 0x000fea0003c00000 */
[----:B------:R0:W1:Y:S02]  /*22950*/  SHFL.IDX P6, R14, R13, R12, R11 ;  /* 0x0000000c0d0e7389 */ /* 0x00006400000c000b */
[----:B01----:R-:W-:Y:S01]  /*22960*/  ENDCOLLECTIVE ;  /* 0x000000000000791b */ /* 0x003fe20003800000 */
.L_x_5193:
[----:B------:R-:W-:Y:S02]  /*22970*/  IMAD.MOV.U32 R13, RZ, RZ, R7 ;  /* 0x000000ffff0d7224 */ /* 0x000fe400078e0007 */
[----:B------:R-:W-:-:S07]  /*22980*/  IMAD.MOV.U32 R2, RZ, RZ, R14 ;  /* 0x000000ffff027224 */ /* 0x000fce00078e000e */
[----:B------:R-:W-:Y:S05]  /*22990*/  WARPSYNC.COLLECTIVE R15, `(.L_x_5194) ;  /* 0x000000000f087348 */ /* 0x000fea0003c00000 */
[----:B------:R0:W1:Y:S02]  /*229a0*/  SHFL.IDX P6, R14, R13, R12, R11 ;  /* 0x0000000c0d0e7389 */ /* 0x00006400000c000b */
[----:B01----:R-:W-:Y:S01]  /*229b0*/  ENDCOLLECTIVE ;  /* 0x000000000000791b */ /* 0x003fe20003800000 */
.L_x_5194:
[----:B------:R-:W-:Y:S02]  /*229c0*/  IMAD.MOV.U32 R13, RZ, RZ, R6 ;  /* 0x000000ffff0d7224 */ /* 0x000fe400078e0006 */
[----:B------:R-:W-:-:S07]  /*229d0*/  IMAD.MOV.U32 R5, RZ, RZ, R14 ;  /* 0x000000ffff057224 */ /* 0x000fce00078e000e */
[----:B------:R-:W-:Y:S05]  /*229e0*/  WARPSYNC.COLLECTIVE R15, `(.L_x_5195) ;  /* 0x000000000f087348 */ /* 0x000fea0003c00000 */
[----:B------:R0:W1:Y:S02]  /*229f0*/  SHFL.IDX P6, R14, R13, R12, R11 ;  /* 0x0000000c0d0e7389 */ /* 0x00006400000c000b */
[----:B01----:R-:W-:Y:S01]  /*22a00*/  ENDCOLLECTIVE ;  /* 0x000000000000791b */ /* 0x003fe20003800000 */
.L_x_5195:
[----:B------:R-:W-:Y:S05]  /*22a10*/  BRA `(.L_x_5196) ;  /* 0xfffffe2800e87947 */ /* 0x000fea000383ffff */
.L_x_4901:
[----:B------:R-:W-:Y:S01]  /*22a20*/  BSSY B1, `(.L_x_5197) ;  /* 0x0000008000017945 */ /* 0x000fe20003800000 */
[----:B------:R-:W-:Y:S02]  /*22a30*/  IMAD.MOV.U32 R13, RZ, RZ, R4 ;  /* 0x000000ffff0d7224 */ /* 0x000fe400078e0004 */
[----:B------:R-:W-:Y:S02]  /*22a40*/  IMAD.MOV.U32 R12, RZ, RZ, 0x1 ;  /* 0x00000001ff0c7424 */ /* 0x000fe400078e00ff */
[----:B------:R-:W-:Y:S02]  /*22a50*/  IMAD.MOV.U32 R11, RZ, RZ, 0x1c1f ;  /* 0x00001c1fff0b7424 */ /* 0x000fe400078e00ff */
[----:B------:R-:W-:-:S07]  /*22a60*/  IMAD.MOV.U32 R15, RZ, RZ, -0x1 ;  /* 0xffffffffff0f7424 */ /* 0x000fce00078e00ff */
[----:B-1-3--:R-:W-:Y:S05]  /*22a70*/  WARPSYNC.COLLECTIVE R15, `(.L_x_5198) ;  /* 0x000000000f087348 */ /* 0x00afea0003c00000 */
[----:B---3--:R0:W2:Y:S02]  /*22a80*/  SHFL.IDX P6, R14, R13, R12, R11 ;  /* 0x0000000c0d0e7389 */ /* 0x0080a400000c000b */
[----:B012---:R-:W-:Y:S01]  /*22a90*/  ENDCOLLECTIVE ;  /* 0x000000000000791b */ /* 0x007fe20003800000 */
.L_x_5198:
[----:B------:R-:W-:Y:S05]  /*22aa0*/  BSYNC B1 ;  /* 0x0000000000017941 */ /* 0x000fea0003800000 */
.L_x_5197:
        /* <DEDUP_REMOVED lines=8> */
.L_x_5199:
[----:B------:R-:W-:Y:S02]  /*22b30*/  IMAD.MOV.U32 R13, RZ, RZ, R7 ;  /* 0x000000ffff0d7224 */ /* 0x000fe400078e0007 */
[----:B------:R-:W-:-:S07]  /*22b40*/  IMAD.MOV.U32 R2, RZ, RZ, R14 ;  /* 0x000000ffff027224 */ /* 0x000fce00078e000e */
[----:B------:R-:W-:Y:S05]  /*22b50*/  WARPSYNC.COLLECTIVE R15, `(.L_x_5200) ;  /* 0x000000000f087348 */ /* 0x000fea0003c00000 */
[----:B------:R0:W1:Y:S02]  /*22b60*/  SHFL.IDX P6, R14, R13, R12, R11 ;  /* 0x0000000c0d0e7389 */ /* 0x00006400000c000b */
[----:B01----:R-:W-:Y:S01]  /*22b70*/  ENDCOLLECTIVE ;  /* 0x000000000000791b */ /* 0x003fe20003800000 */
.L_x_5200:
[----:B------:R-:W-:Y:S02]  /*22b80*/  IMAD.MOV.U32 R13, RZ, RZ, R6 ;  /* 0x000000ffff0d7224 */ /* 0x000fe400078e0006 */
[----:B------:R-:W-:-:S07]  /*22b90*/  IMAD.MOV.U32 R5, RZ, RZ, R14 ;  /* 0x000000ffff057224 */ /* 0x000fce00078e000e */
[----:B------:R-:W-:Y:S05]  /*22ba0*/  WARPSYNC.COLLECTIVE R15, `(.L_x_5201) ;  /* 0x000000000f087348 */ /* 0x000fea0003c00000 */
[----:B------:R0:W1:Y:S02]  /*22bb0*/  SHFL.IDX P6, R14, R13, R12, R11 ;  /* 0x0000000c0d0e7389 */ /* 0x00006400000c000b */
[----:B01----:R-:W-:Y:S01]  /*22bc0*/  ENDCOLLECTIVE ;  /* 0x000000000000791b */ /* 0x003fe20003800000 */
.L_x_5201:
[----:B------:R-:W-:Y:S05]  /*22bd0*/  BRA `(.L_x_5202) ;  /* 0xfffffe3000987947 */ /* 0x000fea000383ffff */
.L_x_4904:
[----:B0-----:R-:W-:-:S04]  /*22be0*/  IMAD.U32 R5, RZ, RZ, UR41 ;  /* 0x00000029ff057e24 */ /* 0x001fc8000f8e00ff */
[----:B------:R0:W1:Y:S03]  /*22bf0*/  SYNCS.PHASECHK.TRANS64.TRYWAIT P0, [R5+URZ+0x30800], R4 ;  /* 0x03080004050075a7 */ /* 0x000066000800017f */
[----:B-1----:R-:W-:Y:S05]  /*22c00*/  @!P0 NANOSLEEP.SYNCS 0x989680 ;  /* 0x009896800000895d */ /* 0x002fea0003900000 */
[----:B------:R-:W1:Y:S02]  /*22c10*/  @!P0 SYNCS.PHASECHK.TRANS64 P0, [R5+URZ+0x30800], R4 ;  /* 0x03080004050085a7 */ /* 0x000e64000800007f */
[----:B-1----:R-:W-:Y:S05]  /*22c20*/  @!P0 BRA `(.L_x_4904) ;  /* 0xfffffffc00ec8947 */ /* 0x002fea000383ffff */
[----:B------:R-:W-:Y:S05]  /*22c30*/  BRA `(.L_x_5203) ;  /* 0xfffffe3800bc7947 */ /* 0x000fea000383ffff */
.L_x_4928:
[----:B------:R-:W-:Y:S02]  /*22c40*/  IMAD.MOV.U32 R13, RZ, RZ, R4 ;  /* 0x000000ffff0d7224 */ /* 0x000fe400078e0004 */
[----:B------:R-:W-:Y:S02]  /*22c50*/  IMAD.MOV.U32 R12, RZ, RZ, RZ ;  /* 0x000000ffff0c7224 */ /* 0x000fe400078e00ff */
[----:B------:R-:W-:Y:S02]  /*22c60*/  IMAD.MOV.U32 R11, RZ, RZ, 0x1c1f ;  /* 0x00001c1fff0b7424 */ /* 0x000fe400078e00ff */
[----:B------:R-:W-:-:S07]  /*22c70*/  IMAD.MOV.U32 R15, RZ, RZ, -0x1 ;  /* 0xffffffffff0f7424 */ /* 0x000fce00078e00ff */
[----:B0--3--:R-:W-:Y:S05]  /*22c80*/  WARPSYNC.COLLECTIVE R15, `(.L_x_5204) ;  /* 0x000000000f087348 */ /* 0x009fea0003c00000 */
[----:B---3--:R1:W2:Y:S02]  /*22c90*/  SHFL.IDX P6, R14, R13, R12, R11 ;  /* 0x0000000c0d0e7389 */ /* 0x0082a400000c000b */
[----:B012---:R-:W-:Y:S01]  /*22ca0*/  ENDCOLLECTIVE ;  /* 0x000000000000791b */ /* 0x007fe20003800000 */
.L_x_5204:
[----:B------:R-:W-:Y:S02]  /*22cb0*/  IMAD.MOV.U32 R13, RZ, RZ, R0 ;  /* 0x000000ffff0d7224 */ /* 0x000fe400078e0000 */
[----:B------:R-:W-:-:S07]  /*22cc0*/  IMAD.MOV.U32 R3, RZ, RZ, R14 ;  /* 0x000000ffff037224 */ /* 0x000fce00078e000e */
[----:B------:R-:W-:Y:S05]  /*22cd0*/  WARPSYNC.COLLECTIVE R15, `(.L_x_5205) ;  /* 0x000000000f087348 */ /* 0x000fea0003c00000 */
[----:B------:R0:W1:Y:S02]  /*22ce0*/  SHFL.IDX P6, R14, R13, R12, R11 ;  /* 0x0000000c0d0e7389 */ /* 0x00006400000c000b */
[----:B01----:R-:W-:Y:S01]  /*22cf0*/  ENDCOLLECTIVE ;  /* 0x000000000000791b */ /* 0x003fe20003800000 */
.L_x_5205:
[----:B------:R-:W-:Y:S02]  /*22d00*/  IMAD.MOV.U32 R13, RZ, RZ, R9 ;  /* 0x000000ffff0d7224 */ /* 0x000fe400078e0009 */
[----:B------:R-:W-:-:S07]  /*22d10*/  IMAD.MOV.U32 R2, RZ, RZ, R14 ;  /* 0x000000ffff027224 */ /* 0x000fce00078e000e */
[----:B------:R-:W-:Y:S05]  /*22d20*/  WARPSYNC.COLLECTIVE R15, `(.L_x_5206) ;  /* 0x000000000f087348 */ /* 0x000fea0003c00000 */
[----:B------:R0:W1:Y:S02]  /*22d30*/  SHFL.IDX P6, R14, R13, R12, R11 ;  /* 0x0000000c0d0e7389 */ /* 0x00006400000c000b */
[----:B01----:R-:W-:Y:S01]  /*22d40*/  ENDCOLLECTIVE ;  /* 0x000000000000791b */ /* 0x003fe20003800000 */
.L_x_5206:
[----:B------:R-:W-:Y:S02]  /*22d50*/  IMAD.MOV.U32 R13, RZ, RZ, R8 ;  /* 0x000000ffff0d7224 */ /* 0x000fe400078e0008 */
[----:B------:R-:W-:-:S07]  /*22d60*/  IMAD.MOV.U32 R5, RZ, RZ, R14 ;  /* 0x000000ffff057224 */ /* 0x000fce00078e000e */
[----:B------:R-:W-:Y:S05]  /*22d70*/  WARPSYNC.COLLECTIVE R15, `(.L_x_5207) ;  /* 0x000000000f087348 */ /* 0x000fea0003c00000 */
[----:B------:R0:W1:Y:S02]  /*22d80*/  SHFL.IDX P6, R14, R13, R12, R11 ;  /* 0x0000000c0d0e7389 */ /* 0x00006400000c000b */
[----:B01----:R-:W-:Y:S01]  /*22d90*/  ENDCOLLECTIVE ;  /* 0x000000000000791b */ /* 0x003fe20003800000 */
.L_x_5207:
[----:B------:R-:W-:Y:S02]  /*22da0*/  IMAD.MOV.U32 R12, RZ, RZ, R2 ;  /* 0x000000ffff0c7224 */ /* 0x000fe400078e0002 */
[----:B------:R-:W-:Y:S01]  /*22db0*/  IMAD.MOV.U32 R13, RZ, RZ, R3 ;  /* 0x000000ffff0d7224 */ /* 0x000fe200078e0003 */
[----:B------:R-:W-:Y:S06]  /*22dc0*/  BRA `(.L_x_5208) ;  /* 0xfffffe6000607947 */ /* 0x000fec000383ffff */
.L_x_4931:
[----:B------:R-:W-:Y:S01]  /*22dd0*/  BSSY B1, `(.L_x_5209) ;  /* 0x0000008000017945 */ /* 0x000fe20003800000 */
[----:B------:R-:W-:Y:S02]  /*22de0*/  IMAD.MOV.U32 R13, RZ, RZ, R4 ;  /* 0x000000ffff0d7224 */ /* 0x000fe400078e0004 */
[----:B------:R-:W-:Y:S02]  /*22df0*/  IMAD.MOV.U32 R12, RZ, RZ, 0x1 ;  /* 0x00000001ff0c7424 */ /* 0x000fe400078e00ff */
[----:B------:R-:W-:Y:S02]  /*22e00*/  IMAD.MOV.U32 R11, RZ, RZ, 0x1c1f ;  /* 0x00001c1fff0b7424 */ /* 0x000fe400078e00ff */
[----:B------:R-:W-:-:S07]  /*22e10*/  IMAD.MOV.U32 R15, RZ, RZ, -0x1 ;  /* 0xffffffffff0f7424 */ /* 0x000fce00078e00ff */
[----:B------:R-:W-:Y:S05]  /*22e20*/  WARPSYNC.COLLECTIVE R15, `(.L_x_5210) ;  /* 0x000000000f087348 */ /* 0x000fea0003c00000 */
[----:B------:R0:W1:Y:S02]  /*22e30*/  SHFL.IDX P6, R14, R13, R12, R11 ;  /* 0x0000000c0d0e7389 */ /* 0x00006400000c000b */
[----:B01----:R-:W-:Y:S01]  /*22e40*/  ENDCOLLECTIVE ;  /* 0x000000000000791b */ /* 0x003fe20003800000 */
.L_x_5210:
[----:B------:R-:W-:Y:S05]  /*22e50*/  BSYNC B1 ;  /* 0x0000000000017941 */ /* 0x000fea0003800000 */
.L_x_5209:
        /* <DEDUP_REMOVED lines=8> */
.L_x_5211:
[----:B------:R-:W-:Y:S02]  /*22ee0*/  IMAD.MOV.U32 R13, RZ, RZ, R9 ;  /* 0x000000ffff0d7224 */ /* 0x000fe400078e0009 */
[----:B------:R-:W-:-:S07]  /*22ef0*/  IMAD.MOV.U32 R2, RZ, RZ, R14 ;  /* 0x000000ffff027224 */ /* 0x000fce00078e000e */
[----:B------:R-:W-:Y:S05]  /*22f00*/  WARPSYNC.COLLECTIVE R15, `(.L_x_5212) ;  /* 0x000000000f087348 */ /* 0x000fea0003c00000 */
[----:B------:R0:W1:Y:S02]  /*22f10*/  SHFL.IDX P6, R14, R13, R12, R11 ;  /* 0x0000000c0d0e7389 */ /* 0x00006400000c000b */
[----:B01----:R-:W-:Y:S01]  /*22f20*/  ENDCOLLECTIVE ;  /* 0x000000000000791b */ /* 0x003fe20003800000 */
.L_x_5212:
[----:B------:R-:W-:Y:S02]  /*22f30*/  IMAD.MOV.U32 R13, RZ, RZ, R8 ;  /* 0x000000ffff0d7224 */ /* 0x000fe400078e0008 */
[----:B------:R-:W-:-:S07]  /*22f40*/  IMAD.MOV.U32 R5, RZ, RZ, R14 ;  /* 0x000000ffff057224 */ /* 0x000fce00078e000e */
[----:B------:R-:W-:Y:S05]  /*22f50*/  WARPSYNC.COLLECTIVE R15, `(.L_x_5213) ;  /* 0x000000000f087348 */ /* 0x000fea0003c00000 */
[----:B------:R0:W1:Y:S02]  /*22f60*/  SHFL.IDX P6, R14, R13, R12, R11 ;  /* 0x0000000c0d0e7389 */ /* 0x00006400000c000b */
[----:B01----:R-:W-:Y:S01]  /*22f70*/  ENDCOLLECTIVE ;  /* 0x000000000000791b */ /* 0x003fe20003800000 */
.L_x_5213:
[----:B------:R-:W-:Y:S05]  /*22f80*/  BRA `(.L_x_5214) ;  /* 0xfffffe6400987947 */ /* 0x000fea000383ffff */
.L_x_4934:
[----:B0-----:R-:W-:-:S04]  /*22f90*/  IMAD.U32 R61, RZ, RZ, UR41 ;  /* 0x00000029ff3d7e24 */ /* 0x001fc8000f8e00ff */
[----:B------:R0:W1:Y:S03]  /*22fa0*/  SYNCS.PHASECHK.TRANS64.TRYWAIT P0, [R61+URZ+0x30800], R60 ;  /* 0x0308003c3d0075a7 */ /* 0x000066000800017f */
[----:B-1----:R-:W-:Y:S05]  /*22fb0*/  @!P0 NANOSLEEP.SYNCS 0x989680 ;  /* 0x009896800000895d */ /* 0x002fea0003900000 */
[----:B------:R-:W1:Y:S02]  /*22fc0*/  @!P0 SYNCS.PHASECHK.TRANS64 P0, [R61+URZ+0x30800], R60 ;  /* 0x0308003c3d0085a7 */ /* 0x000e64000800007f */
[----:B-1----:R-:W-:Y:S05]  /*22fd0*/  @!P0 BRA `(.L_x_4934) ;  /* 0xfffffffc00ec8947 */ /* 0x002fea000383ffff */
[----:B------:R-:W-:Y:S05]  /*22fe0*/  BRA `(.L_x_5215) ;  /* 0xfffffe6c001c7947 */ /* 0x000fea000383ffff */
.L_x_4948:
[----:B-1----:R1:W2:Y:S02]  /*22ff0*/  SYNCS.PHASECHK.TRANS64.TRYWAIT P1, [R3+URZ+0x30830], R0 ;  /* 0x03083000030075a7 */ /* 0x0022a4000802017f */
[----:B--2---:R-:W-:Y:S05]  /*23000*/  @!P1 NANOSLEEP.SYNCS 0x989680 ;  /* 0x009896800000995d */ /* 0x004fea0003900000 */
[----:B------:R-:W2:Y:S02]  /*23010*/  @!P1 SYNCS.PHASECHK.TRANS64 P1, [R3+URZ+0x30830], R0 ;  /* 0x03083000030095a7 */ /* 0x000ea4000802007f */
[----:B--2---:R-:W-:Y:S05]  /*23020*/  @!P1 BRA `(.L_x_4948) ;  /* 0xfffffffc00f09947 */ /* 0x004fea000383ffff */
[----:B------:R-:W-:Y:S05]  /*23030*/  BRA `(.L_x_4947) ;  /* 0xfffffe9400a07947 */ /* 0x000fea000383ffff */
.L_x_4965:
[----:B-1----:R-:W-:-:S04]  /*23040*/  IMAD.U32 R13, RZ, RZ, UR6 ;  /* 0x00000006ff0d7e24 */ /* 0x002fc8000f8e00ff */
[----:B------:R1:W2:Y:S03]  /*23050*/  SYNCS.PHASECHK.TRANS64.TRYWAIT P1, [R13+URZ+0x30830], R12 ;  /* 0x0308300c0d0075a7 */ /* 0x0002a6000802017f */
[----:B--2---:R-:W-:Y:S05]  /*23060*/  @!P1 NANOSLEEP.SYNCS 0x989680 ;  /* 0x009896800000995d */ /* 0x004fea0003900000 */
[----:B------:R-:W2:Y:S02]  /*23070*/  @!P1 SYNCS.PHASECHK.TRANS64 P1, [R13+URZ+0x30830], R12 ;  /* 0x0308300c0d0095a7 */ /* 0x000ea4000802007f */
[----:B--2---:R-:W-:Y:S05]  /*23080*/  @!P1 BRA `(.L_x_4965) ;  /* 0xfffffffc00ec9947 */ /* 0x004fea000383ffff */
[----:B------:R-:W-:Y:S05]  /*23090*/  BRA `(.L_x_4964) ;  /* 0xfffffec000c47947 */ /* 0x000fea000383ffff */
.L_x_4969:
[----:B---3--:R-:W-:-:S04]  /*230a0*/  IMAD.U32 R2, RZ, RZ, UR5 ;  /* 0x00000005ff027e24 */ /* 0x008fc8000f8e00ff */
[----:B------:R3:W4:Y:S03]  /*230b0*/  SYNCS.PHASECHK.TRANS64.TRYWAIT P1, [R2+URZ+0x30850], R0 ;  /* 0x03085000020075a7 */ /* 0x000726000802017f */
[----:B----4-:R-:W-:Y:S05]  /*230c0*/  @!P1 NANOSLEEP.SYNCS 0x989680 ;  /* 0x009896800000995d */ /* 0x010fea0003900000 */
[----:B------:R-:W4:Y:S02]  /*230d0*/  @!P1 SYNCS.PHASECHK.TRANS64 P1, [R2+URZ+0x30850], R0 ;  /* 0x03085000020095a7 */ /* 0x000f24000802007f */
[----:B----4-:R-:W-:Y:S05]  /*230e0*/  @!P1 BRA `(.L_x_4969) ;  /* 0xfffffffc00ec9947 */ /* 0x010fea000383ffff */
[----:B------:R-:W-:Y:S05]  /*230f0*/  BRA `(.L_x_4968) ;  /* 0xfffffecc005c7947 */ /* 0x000fea000383ffff */
.L_x_4988:
[----:B-1----:R-:W-:-:S04]  /*23100*/  IMAD.U32 R4, RZ, RZ, UR6 ;  /* 0x00000006ff047e24 */ /* 0x002fc8000f8e00ff */
[----:B------:R1:W2:Y:S03]  /*23110*/  SYNCS.PHASECHK.TRANS64.TRYWAIT P1, [R4+URZ+0x30830], R3 ;  /* 0x03083003040075a7 */ /* 0x0002a6000802017f */
[----:B--2---:R-:W-:Y:S05]  /*23120*/  @!P1 NANOSLEEP.SYNCS 0x989680 ;  /* 0x009896800000995d */ /* 0x004fea0003900000 */
[----:B------:R-:W2:Y:S02]  /*23130*/  @!P1 SYNCS.PHASECHK.TRANS64 P1, [R4+URZ+0x30830], R3 ;  /* 0x03083003040095a7 */ /* 0x000ea4000802007f */
[----:B--2---:R-:W-:Y:S05]  /*23140*/  @!P1 BRA `(.L_x_4988) ;  /* 0xfffffffc00ec9947 */ /* 0x004fea000383ffff */
[----:B------:R-:W-:Y:S05]  /*23150*/  BRA `(.L_x_4987) ;  /* 0xfffffef4007c7947 */ /* 0x000fea000383ffff */
.L_x_4992:
[----:B---3--:R-:W-:-:S04]  /*23160*/  IMAD.U32 R2, RZ, RZ, UR5 ;  /* 0x00000005ff027e24 */ /* 0x008fc8000f8e00ff */
[----:B------:R3:W4:Y:S03]  /*23170*/  SYNCS.PHASECHK.TRANS64.TRYWAIT P1, [R2+URZ+0x30850], R0 ;  /* 0x03085000020075a7 */ /* 0x000726000802017f */
[----:B----4-:R-:W-:Y:S05]  /*23180*/  @!P1 NANOSLEEP.SYNCS 0x989680 ;  /* 0x009896800000995d */ /* 0x010fea0003900000 */
[----:B------:R-:W4:Y:S02]  /*23190*/  @!P1 SYNCS.PHASECHK.TRANS64 P1, [R2+URZ+0x30850], R0 ;  /* 0x03085000020095a7 */ /* 0x000f24000802007f */
[----:B----4-:R-:W-:Y:S05]  /*231a0*/  @!P1 BRA `(.L_x_4992) ;  /* 0xfffffffc00ec9947 */ /* 0x010fea000383ffff */
[----:B------:R-:W-:Y:S05]  /*231b0*/  BRA `(.L_x_4991) ;  /* 0xffffff0000147947 */ /* 0x000fea000383ffff */
.L_x_5000:
[----:B-1----:R-:W-:-:S04]  /*231c0*/  IMAD.U32 R4, RZ, RZ, UR6 ;  /* 0x00000006ff047e24 */ /* 0x002fc8000f8e00ff */
[----:B------:R1:W2:Y:S03]  /*231d0*/  SYNCS.PHASECHK.TRANS64.TRYWAIT P1, [R4+URZ+0x30830], R3 ;  /* 0x03083003040075a7 */ /* 0x0002a6000802017f */
[----:B--2---:R-:W-:Y:S05]  /*231e0*/  @!P1 NANOSLEEP.SYNCS 0x989680 ;  /* 0x009896800000995d */ /* 0x004fea0003900000 */
[----:B------:R-:W2:Y:S02]  /*231f0*/  @!P1 SYNCS.PHASECHK.TRANS64 P1, [R4+URZ+0x30830], R3 ;  /* 0x03083003040095a7 */ /* 0x000ea4000802007f */
[----:B--2---:R-:W-:Y:S05]  /*23200*/  @!P1 BRA `(.L_x_5000) ;  /* 0xfffffffc00ec9947 */ /* 0x004fea000383ffff */
[----:B------:R-:W-:Y:S05]  /*23210*/  BRA `(.L_x_4999) ;  /* 0xffffff1000d87947 */ /* 0x000fea000383ffff */
.L_x_5004:
[----:B---3--:R-:W-:-:S04]  /*23220*/  IMAD.U32 R2, RZ, RZ, UR5 ;  /* 0x00000005ff027e24 */ /* 0x008fc8000f8e00ff */
[----:B------:R3:W4:Y:S03]  /*23230*/  SYNCS.PHASECHK.TRANS64.TRYWAIT P1, [R2+URZ+0x30850], R0 ;  /* 0x03085000020075a7 */ /* 0x000726000802017f */
[----:B----4-:R-:W-:Y:S05]  /*23240*/  @!P1 NANOSLEEP.SYNCS 0x989680 ;  /* 0x009896800000995d */ /* 0x010fea0003900000 */
[----:B------:R-:W4:Y:S02]  /*23250*/  @!P1 SYNCS.PHASECHK.TRANS64 P1, [R2+URZ+0x30850], R0 ;  /* 0x03085000020095a7 */ /* 0x000f24000802007f */
[----:B----4-:R-:W-:Y:S05]  /*23260*/  @!P1 BRA `(.L_x_5004) ;  /* 0xfffffffc00ec9947 */ /* 0x010fea000383ffff */
[----:B------:R-:W-:Y:S05]  /*23270*/  BRA `(.L_x_5003) ;  /* 0xffffff1c00707947 */ /* 0x000fea000383ffff */
.L_x_5019:
[----:B-1----:R-:W-:-:S04]  /*23280*/  IMAD.U32 R7, RZ, RZ, UR5 ;  /* 0x00000005ff077e24 */ /* 0x002fc8000f8e00ff */
[----:B------:R1:W2:Y:S03]  /*23290*/  SYNCS.PHASECHK.TRANS64.TRYWAIT P1, [R7+URZ+0x30850], R0 ;  /* 0x03085000070075a7 */ /* 0x0002a6000802017f */
[----:B--2---:R-:W-:Y:S05]  /*232a0*/  @!P1 NANOSLEEP.SYNCS 0x989680 ;  /* 0x009896800000995d */ /* 0x004fea0003900000 */
[----:B------:R-:W2:Y:S02]  /*232b0*/  @!P1 SYNCS.PHASECHK.TRANS64 P1, [R7+URZ+0x30850], R0 ;  /* 0x03085000070095a7 */ /* 0x000ea4000802007f */
[----:B--2---:R-:W-:Y:S05]  /*232c0*/  @!P1 BRA `(.L_x_5019) ;  /* 0xfffffffc00ec9947 */ /* 0x004fea000383ffff */
[----:B------:R-:W-:Y:S05]  /*232d0*/  BRA `(.L_x_5018) ;  /* 0xffffff4800307947 */ /* 0x000fea000383ffff */
.L_x_5064:
        /* <DEDUP_REMOVED lines=8> */
[----:B------:R-:W-:Y:S05]  /*23360*/  WARPSYNC.COLLECTIVE R15, `(.L_x_5217) ;  /* 0x000000000f087348 */ /* 0x000fea0003c00000 */
[----:B------:R0:W1:Y:S02]  /*23370*/  SHFL.IDX P6, R14, R13, R12, R11 ;  /* 0x0000000c0d0e7389 */ /* 0x00006400000c000b */
[----:B01----:R-:W-:Y:S01]  /*23380*/  ENDCOLLECTIVE ;  /* 0x000000000000791b */ /* 0x003fe20003800000 */
.L_x_5217:
[----:B------:R-:W-:Y:S05]  /*23390*/  BSYNC B1 ;  /* 0x0000000000017941 */ /* 0x000fea0003800000 */
.L_x_5216:
[----:B------:R-:W-:Y:S05]  /*233a0*/  BRA `(.L_x_5218) ;  /* 0xffffff90007c7947 */ /* 0x000fea000383ffff */
.L_x_5066:
[----:B------:R-:W-:Y:S01]  /*233b0*/  BSSY B1, `(.L_x_5219) ;  /* 0x0000006000017945 */ /* 0x000fe20003800000 */
[----:B------:R-:W-:-:S07]  /*233c0*/  IMAD.MOV.U32 R15, RZ, RZ, -0x1 ;  /* 0xffffffffff0f7424 */ /* 0x000fce00078e00ff */
[----:B0-----:R-:W-:Y:S05]  /*233d0*/  WARPSYNC.COLLECTIVE R15, `(.L_x_5220) ;  /* 0x000000000f0c7348 */ /* 0x001fea0003c00000 */
[----:B------:R-:W-:Y:S02]  /*233e0*/  ELECT P6, UR62, PT ;  /* 0x00000000003e782f */ /* 0x000fe400038c0000 */
[----:B------:R-:W-:Y:S01]  /*233f0*/  MOV R14, UR62 ;  /* 0x0000003e000e7c02 */ /* 0x000fe20008000f00 */
[----:B0-----:R-:W-:Y:S10]  /*23400*/  ENDCOLLECTIVE ;  /* 0x000000000000791b */ /* 0x001ff40003800000 */
.L_x_5220:
[----:B------:R-:W-:Y:S05]  /*23410*/  BSYNC B1 ;  /* 0x0000000000017941 */ /* 0x000fea0003800000 */
.L_x_5219:
[----:B------:R-:W-:Y:S05]  /*23420*/  BRA `(.L_x_5065) ;  /* 0xffffff9000747947 */ /* 0x000fea000383ffff */
.L_x_5068:
[----:B0-----:R0:W1:Y:S02]  /*23430*/  SYNCS.PHASECHK.TRANS64.TRYWAIT P0, [R23+URZ+0x30820], R6 ;  /* 0x03082006170075a7 */ /* 0x001064000800017f */
[----:B-1----:R-:W-:Y:S05]  /*23440*/  @!P0 NANOSLEEP.SYNCS 0x989680 ;  /* 0x009896800000895d */ /* 0x002fea0003900000 */
[----:B------:R-:W1:Y:S02]  /*23450*/  @!P0 SYNCS.PHASECHK.TRANS64 P0, [R23+URZ+0x30820], R6 ;  /* 0x03082006170085a7 */ /* 0x000e64000800007f */
[----:B-1----:R-:W-:Y:S05]  /*23460*/  @!P0 BRA `(.L_x_5068) ;  /* 0xfffffffc00f08947 */ /* 0x002fea000383ffff */
[----:B------:R-:W-:Y:S05]  /*23470*/  BRA `(.L_x_5221) ;  /* 0xffffff9000847947 */ /* 0x000fea000383ffff */
.L_x_5072:
[----:B-1----:R1:W2:Y:S02]  /*23480*/  SYNCS.PHASECHK.TRANS64.TRYWAIT P0, [R12+URZ+0x308a0], R11 ;  /* 0x0308a00b0c0075a7 */ /* 0x0022a4000800017f */
[----:B--2---:R-:W-:Y:S05]  /*23490*/  @!P0 NANOSLEEP.SYNCS 0x989680 ;  /* 0x009896800000895d */ /* 0x004fea0003900000 */
[----:B------:R-:W2:Y:S02]  /*234a0*/  @!P0 SYNCS.PHASECHK.TRANS64 P0, [R12+URZ+0x308a0], R11 ;  /* 0x0308a00b0c0085a7 */ /* 0x000ea4000800007f */
[----:B--2---:R-:W-:Y:S05]  /*234b0*/  @!P0 BRA `(.L_x_5072) ;  /* 0xfffffffc00f08947 */ /* 0x004fea000383ffff */
[----:B------:R-:W-:Y:S05]  /*234c0*/  BRA `(.L_x_5222) ;  /* 0xffffff90009c7947 */ /* 0x000fea000383ffff */
.L_x_5079:
[----:B0-----:R0:W2:Y:S02]  /*234d0*/  SYNCS.PHASECHK.TRANS64.TRYWAIT P0, [R12+URZ+0x308c0], R11 ;  /* 0x0308c00b0c0075a7 */ /* 0x0010a4000800017f */
[----:B--2---:R-:W-:Y:S05]  /*234e0*/  @!P0 NANOSLEEP.SYNCS 0x989680 ;  /* 0x009896800000895d */ /* 0x004fea0003900000 */
[----:B------:R-:W2:Y:S02]  /*234f0*/  @!P0 SYNCS.PHASECHK.TRANS64 P0, [R12+URZ+0x308c0], R11 ;  /* 0x0308c00b0c0085a7 */ /* 0x000ea4000800007f */
[----:B--2---:R-:W-:Y:S05]  /*23500*/  @!P0 BRA `(.L_x_5079) ;  /* 0xfffffffc00f08947 */ /* 0x004fea000383ffff */
[----:B------:R-:W-:Y:S05]  /*23510*/  BRA `(.L_x_5223) ;  /* 0xffffff9400987947 */ /* 0x000fea000383ffff */
.L_x_5088:
[----:B-1----:R1:W2:Y:S02]  /*23520*/  SYNCS.PHASECHK.TRANS64.TRYWAIT P1, [R11+URZ+0x308a0], R2 ;  /* 0x0308a0020b0075a7 */ /* 0x0022a4000802017f */
[----:B--2---:R-:W-:Y:S05]  /*23530*/  @!P1 NANOSLEEP.SYNCS 0x989680 ;  /* 0x009896800000995d */ /* 0x004fea0003900000 */
[----:B------:R-:W2:Y:S02]  /*23540*/  @!P1 SYNCS.PHASECHK.TRANS64 P1, [R11+URZ+0x308a0], R2 ;  /* 0x0308a0020b0095a7 */ /* 0x000ea4000802007f */
[----:B--2---:R-:W-:Y:S05]  /*23550*/  @!P1 BRA `(.L_x_5088) ;  /* 0xfffffffc00f09947 */ /* 0x004fea000383ffff */
[----:B------:R-:W-:Y:S05]  /*23560*/  BRA `(.L_x_5224) ;  /* 0xffffff9800cc7947 */ /* 0x000fea000383ffff */
.L_x_5095:
[----:B0-----:R0:W2:Y:S02]  /*23570*/  SYNCS.PHASECHK.TRANS64.TRYWAIT P1, [R11+URZ+0x308c0], R2 ;  /* 0x0308c0020b0075a7 */ /* 0x0010a4000802017f */
[----:B--2---:R-:W-:Y:S05]  /*23580*/  @!P1 NANOSLEEP.SYNCS 0x989680 ;  /* 0x009896800000995d */ /* 0x004fea0003900000 */
[----:B------:R-:W2:Y:S02]  /*23590*/  @!P1 SYNCS.PHASECHK.TRANS64 P1, [R11+URZ+0x308c0], R2 ;  /* 0x0308c0020b0095a7 */ /* 0x000ea4000802007f */
[----:B--2---:R-:W-:Y:S05]  /*235a0*/  @!P1 BRA `(.L_x_5095) ;  /* 0xfffffffc00f09947 */ /* 0x004fea000383ffff */
[----:B------:R-:W-:Y:S05]  /*235b0*/  BRA `(.L_x_5225) ;  /* 0xffffff9c00c47947 */ /* 0x000fea000383ffff */
.L_x_5118:
        /* <DEDUP_REMOVED lines=11> */
.L_x_5227:
[----:B------:R-:W-:Y:S05]  /*23670*/  BSYNC B0 ;  /* 0x0000000000007941 */ /* 0x000fea0003800000 */
.L_x_5226:
[----:B------:R-:W-:Y:S05]  /*23680*/  BRA `(.L_x_5228) ;  /* 0xffffffac00e87947 */ /* 0x000fea000383ffff */
.L_x_5121:
[----:B0-----:R0:W1:Y:S02]  /*23690*/  SYNCS.PHASECHK.TRANS64.TRYWAIT P0, [R7+URZ+0x30840], R2 ;  /* 0x03084002070075a7 */ /* 0x001064000800017f */
[----:B-1----:R-:W-:Y:S05]  /*236a0*/  @!P0 NANOSLEEP.SYNCS 0x989680 ;  /* 0x009896800000895d */ /* 0x002fea0003900000 */
[----:B------:R-:W1:Y:S02]  /*236b0*/  @!P0 SYNCS.PHASECHK.TRANS64 P0, [R7+URZ+0x30840], R2 ;  /* 0x03084002070085a7 */ /* 0x000e64000800007f */
[----:B-1----:R-:W-:Y:S05]  /*236c0*/  @!P0 BRA `(.L_x_5121) ;  /* 0xfffffffc00f08947 */ /* 0x002fea000383ffff */
[----:B------:R-:W-:Y:S05]  /*236d0*/  BRA `(.L_x_5229) ;  /* 0xffffffb000447947 */ /* 0x000fea000383ffff */
.L_x_5122:
        /* <DEDUP_REMOVED lines=8> */
.L_x_5231:
[----:B------:R-:W-:Y:S05]  /*23760*/  BSYNC B0 ;  /* 0x0000000000007941 */ /* 0x000fea0003800000 */
.L_x_5230:
        /* <DEDUP_REMOVED lines=9> */
.L_x_5232:
[----:B------:R-:W-:Y:S02]  /*23800*/  IMAD.MOV.U32 R13, RZ, RZ, R0 ;  /* 0x000000ffff0d7224 */ /* 0x000fe400078e0000 */
[----:B------:R-:W-:Y:S02]  /*23810*/  IMAD.MOV.U32 R12, RZ, RZ, 0x1 ;  /* 0x00000001ff0c7424 */ /* 0x000fe400078e00ff */
[----:B------:R-:W-:-:S07]  /*23820*/  IMAD.MOV.U32 R3, RZ, RZ, R14 ;  /* 0x000000ffff037224 */ /* 0x000fce00078e000e */
[----:B------:R-:W-:Y:S05]  /*23830*/  WARPSYNC.COLLECTIVE R15, `(.L_x_5233) ;  /* 0x000000000f087348 */ /* 0x000fea0003c00000 */
[----:B------:R0:W1:Y:S02]  /*23840*/  SHFL.IDX P6, R14, R13, R12, R11 ;  /* 0x0000000c0d0e7389 */ /* 0x00006400000c000b */
[----:B01----:R-:W-:Y:S01]  /*23850*/  ENDCOLLECTIVE ;  /* 0x000000000000791b */ /* 0x003fe20003800000 */
.L_x_5233:
        /* <DEDUP_REMOVED lines=17> */
.L_x_5234:
[----:B------:R-:W-:Y:S02]  /*23970*/  @P1 IMAD R8, R5, 0x2, R23 ;  /* 0x0000000205081824 */ /* 0x000fe400078e0217 */
[----:B------:R-:W-:Y:S02]  /*23980*/  IMAD.MOV.U32 R13, RZ, RZ, R0 ;  /* 0x000000ffff0d7224 */ /* 0x000fe400078e0000 */
[----:B------:R-:W-:Y:S02]  /*23990*/  IMAD.MOV.U32 R12, RZ, RZ, 0x2 ;  /* 0x00000002ff0c7424 */ /* 0x000fe400078e00ff */
[----:B------:R-:W-:-:S07]  /*239a0*/  IMAD.MOV.U32 R3, RZ, RZ, R14 ;  /* 0x000000ffff037224 */ /* 0x000fce00078e000e */
[----:B------:R-:W-:Y:S05]  /*239b0*/  WARPSYNC.COLLECTIVE R15, `(.L_x_5235) ;  /* 0x000000000f087348 */ /* 0x000fea0003c00000 */
[----:B------:R0:W1:Y:S02]  /*239c0*/  SHFL.IDX P6, R14, R13, R12, R11 ;  /* 0x0000000c0d0e7389 */ /* 0x00006400000c000b */
[----:B01----:R-:W-:Y:S01]  /*239d0*/  ENDCOLLECTIVE ;  /* 0x000000000000791b */ /* 0x003fe20003800000 */
.L_x_5235:
        /* <DEDUP_REMOVED lines=17> */
.L_x_5236:
[----:B------:R-:W-:Y:S02]  /*23af0*/  @P1 IMAD R8, R5, 0x2, R23 ;  /* 0x0000000205081824 */ /* 0x000fe400078e0217 */
[----:B------:R-:W-:Y:S02]  /*23b00*/  IMAD.MOV.U32 R13, RZ, RZ, R0 ;  /* 0x000000ffff0d7224 */ /* 0x000fe400078e0000 */
[----:B------:R-:W-:Y:S02]  /*23b10*/  IMAD.MOV.U32 R12, RZ, RZ, 0x3 ;  /* 0x00000003ff0c7424 */ /* 0x000fe400078e00ff */
[----:B------:R-:W-:-:S07]  /*23b20*/  IMAD.MOV.U32 R3, RZ, RZ, R14 ;  /* 0x000000ffff037224 */ /* 0x000fce00078e000e */
[----:B------:R-:W-:Y:S05]  /*23b30*/  WARPSYNC.COLLECTIVE R15, `(.L_x_5237) ;  /* 0x000000000f087348 */ /* 0x000fea0003c00000 */
[----:B------:R0:W1:Y:S02]  /*23b40*/  SHFL.IDX P6, R14, R13, R12, R11 ;  /* 0x0000000c0d0e7389 */ /* 0x00006400000c000b */
[----:B01----:R-:W-:Y:S01]  /*23b50*/  ENDCOLLECTIVE ;  /* 0x000000000000791b */ /* 0x003fe20003800000 */
.L_x_5237:
        /* <DEDUP_REMOVED lines=17> */
.L_x_5238:
[----:B------:R-:W-:Y:S02]  /*23c70*/  @P1 IMAD R8, R5, 0x2, R23 ;  /* 0x0000000205081824 */ /* 0x000fe400078e0217 */
[----:B------:R-:W-:Y:S02]  /*23c80*/  IMAD.MOV.U32 R13, RZ, RZ, R0 ;  /* 0x000000ffff0d7224 */ /* 0x000fe400078e0000 */
[----:B------:R-:W-:Y:S02]  /*23c90*/  IMAD.MOV.U32 R12, RZ, RZ, 0x4 ;  /* 0x00000004ff0c7424 */ /* 0x000fe400078e00ff */
[----:B------:R-:W-:-:S07]  /*23ca0*/  IMAD.MOV.U32 R3, RZ, RZ, R14 ;  /* 0x000000ffff037224 */ /* 0x000fce00078e000e */
[----:B------:R-:W-:Y:S05]  /*23cb0*/  WARPSYNC.COLLECTIVE R15, `(.L_x_5239) ;  /* 0x000000000f087348 */ /* 0x000fea0003c00000 */
[----:B------:R0:W1:Y:S02]  /*23cc0*/  SHFL.IDX P6, R14, R13, R12, R11 ;  /* 0x0000000c0d0e7389 */ /* 0x00006400000c000b */
[----:B01----:R-:W-:Y:S01]  /*23cd0*/  ENDCOLLECTIVE ;  /* 0x000000000000791b */ /* 0x003fe20003800000 */
.L_x_5239:
        /* <DEDUP_REMOVED lines=17> */
.L_x_5240:
[----:B------:R-:W-:Y:S02]  /*23df0*/  @P1 IMAD R8, R5, 0x2, R23 ;  /* 0x0000000205081824 */ /* 0x000fe400078e0217 */
[----:B------:R-:W-:Y:S02]  /*23e00*/  IMAD.MOV.U32 R13, RZ, RZ, R0 ;  /* 0x000000ffff0d7224 */ /* 0x000fe400078e0000 */
[----:B------:R-:W-:Y:S02]  /*23e10*/  IMAD.MOV.U32 R12, RZ, RZ, 0x5 ;  /* 0x00000005ff0c7424 */ /* 0x000fe400078e00ff */
[----:B------:R-:W-:-:S07]  /*23e20*/  IMAD.MOV.U32 R3, RZ, RZ, R14 ;  /* 0x000000ffff037224 */ /* 0x000fce00078e000e */
[----:B------:R-:W-:Y:S05]  /*23e30*/  WARPSYNC.COLLECTIVE R15, `(.L_x_5241) ;  /* 0x000000000f087348 */ /* 0x000fea0003c00000 */
[----:B------:R0:W1:Y:S02]  /*23e40*/  SHFL.IDX P6, R14, R13, R12, R11 ;  /* 0x0000000c0d0e7389 */ /* 0x00006400000c000b */
[----:B01----:R-:W-:Y:S01]  /*23e50*/  ENDCOLLECTIVE ;  /* 0x000000000000791b */ /* 0x003fe20003800000 */
.L_x_5241:
        /* <DEDUP_REMOVED lines=10> */
.L_x_5242:
        /* <DEDUP_REMOVED lines=8> */
.L_x_5127:
[----:B------:R-:W-:Y:S02]  /*23f80*/  IMAD.MOV.U32 R13, RZ, RZ, R4 ;  /* 0x000000ffff0d7224 */ /* 0x000fe400078e0004 */
[----:B------:R-:W-:Y:S02]  /*23f90*/  IMAD.MOV.U32 R12, RZ, RZ, RZ ;  /* 0x000000ffff0c7224 */ /* 0x000fe400078e00ff */
[----:B------:R-:W-:Y:S02]  /*23fa0*/  IMAD.MOV.U32 R11, RZ, RZ, 0x181f ;  /* 0x0000181fff0b7424 */ /* 0x000fe400078e00ff */
[----:B------:R-:W-:Y:S02]  /*23fb0*/  IMAD.MOV.U32 R15, RZ, RZ, -0x1 ;  /* 0xffffffffff0f7424 */ /* 0x000fe400078e00ff */
[----:B------:R-:W-:Y:S02]  /*23fc0*/  IMAD R31, R31, R7, RZ ;  /* 0x000000071f1f7224 */ /* 0x000fe400078e02ff */
[----:B------:R-:W-:-:S07]  /*23fd0*/  IMAD.IADD R28, R9, 0x1, R28 ;  /* 0x00000001091c7824 */ /* 0x000fce00078e021c */
[----:B-----5:R-:W-:Y:S05]  /*23fe0*/  WARPSYNC.COLLECTIVE R15, `(.L_x_5244) ;  /* 0x000000000f087348 */ /* 0x020fea0003c00000 */
[----:B------:R0:W1:Y:S02]  /*23ff0*/  SHFL.IDX P6, R14, R13, R12, R11 ;  /* 0x0000000c0d0e7389 */ /* 0x00006400000c000b */
[----:B01---5:R-:W-:Y:S01]  /*24000*/  ENDCOLLECTIVE ;  /* 0x000000000000791b */ /* 0x023fe20003800000 */
.L_x_5244:
[C---:B------:R-:W-:Y:S01]  /*24010*/  VIADD R6, R28.reuse, 0x10 ;  /* 0x000000101c067836 */ /* 0x040fe20000000000 */
[----:B------:R-:W-:Y:S01]  /*24020*/  ISETP.GE.AND P1, PT, R28, R31, PT ;  /* 0x0000001f1c00720c */ /* 0x000fe20003f26270 */
[----:B------:R-:W-:Y:S02]  /*24030*/  IMAD.MOV.U32 R13, RZ, RZ, R0 ;  /* 0x000000ffff0d7224 */ /* 0x000fe400078e0000 */
[----:B------:R-:W-:-:S10]  /*24040*/  IMAD.MOV.U32 R2, RZ, RZ, R14 ;  /* 0x000000ffff027224 */ /* 0x000fd400078e000e */
[----:B------:R-:W-:Y:S05]  /*24050*/  WARPSYNC.COLLECTIVE R15, `(.L_x_5245) ;  /* 0x000000000f087348 */ /* 0x000fea0003c00000 */
[----:B------:R0:W1:Y:S02]  /*24060*/  SHFL.IDX P6, R14, R13, R12, R11 ;  /* 0x0000000c0d0e7389 */ /* 0x00006400000c000b */
[----:B01----:R-:W-:Y:S01]  /*24070*/  ENDCOLLECTIVE ;  /* 0x000000000000791b */ /* 0x003fe20003800000 */
.L_x_5245:
[----:B------:R-:W-:Y:S02]  /*24080*/  IMAD.MOV.U32 R13, RZ, RZ, R4 ;  /* 0x000000ffff0d7224 */ /* 0x000fe400078e0004 */
[----:B------:R-:W-:Y:S02]  /*24090*/  IMAD.MOV.U32 R12, RZ, RZ, 0x1 ;  /* 0x00000001ff0c7424 */ /* 0x000fe400078e00ff */
[----:B------:R-:W-:-:S07]  /*240a0*/  IMAD.MOV.U32 R3, RZ, RZ, R14 ;  /* 0x000000ffff037224 */ /* 0x000fce00078e000e */
[----:B------:R-:W-:Y:S05]  /*240b0*/  WARPSYNC.COLLECTIVE R15, `(.L_x_5246) ;  /* 0x000000000f087348 */ /* 0x000fea0003c00000 */
[----:B------:R0:W1:Y:S02]  /*240c0*/  SHFL.IDX P6, R14, R13, R12, R11 ;  /* 0x0000000c0d0e7389 */ /* 0x00006400000c000b */
[----:B01----:R-:W-:Y:S01]  /*240d0*/  ENDCOLLECTIVE ;  /* 0x000000000000791b */ /* 0x003fe20003800000 */
.L_x_5246:
        /* <DEDUP_REMOVED lines=15> */
.L_x_5247:
[----:B------:R-:W-:Y:S02]  /*241d0*/  IMAD.MOV.U32 R13, RZ, RZ, R4 ;  /* 0x000000ffff0d7224 */ /* 0x000fe400078e0004 */
[----:B------:R-:W-:Y:S02]  /*241e0*/  IMAD.MOV.U32 R12, RZ, RZ, 0x2 ;  /* 0x00000002ff0c7424 */ /* 0x000fe400078e00ff */
[----:B------:R-:W-:-:S07]  /*241f0*/  IMAD.MOV.U32 R3, RZ, RZ, R14 ;  /* 0x000000ffff037224 */ /* 0x000fce00078e000e */
[----:B------:R-:W-:Y:S05]  /*24200*/  WARPSYNC.COLLECTIVE R15, `(.L_x_5248) ;  /* 0x000000000f087348 */ /* 0x000fea0003c00000 */
[----:B------:R0:W1:Y:S02]  /*24210*/  SHFL.IDX P6, R14, R13, R12, R11 ;  /* 0x0000000c0d0e7389 */ /* 0x00006400000c000b */
[----:B01----:R-:W-:Y:S01]  /*24220*/  ENDCOLLECTIVE ;  /* 0x000000000000791b */ /* 0x003fe20003800000 */
.L_x_5248:
        /* <DEDUP_REMOVED lines=17> */
.L_x_5249:
[----:B------:R-:W-:Y:S02]  /*24340*/  IMAD.MOV.U32 R13, RZ, RZ, R4 ;  /* 0x000000ffff0d7224 */ /* 0x000fe400078e0004 */
[----:B------:R-:W-:Y:S02]  /*24350*/  IMAD.MOV.U32 R12, RZ, RZ, 0x3 ;  /* 0x00000003ff0c7424 */ /* 0x000fe400078e00ff */
[----:B------:R-:W-:-:S07]  /*24360*/  IMAD.MOV.U32 R3, RZ, RZ, R14 ;  /* 0x000000ffff037224 */ /* 0x000fce00078e000e */
[----:B------:R-:W-:Y:S05]  /*24370*/  WARPSYNC.COLLECTIVE R15, `(.L_x_5250) ;  /* 0x000000000f087348 */ /* 0x000fea0003c00000 */
[----:B------:R0:W1:Y:S02]  /*24380*/  SHFL.IDX P6, R14, R13, R12, R11 ;  /* 0x0000000c0d0e7389 */ /* 0x00006400000c000b */
[----:B01----:R-:W-:Y:S01]  /*24390*/  ENDCOLLECTIVE ;  /* 0x000000000000791b */ /* 0x003fe20003800000 */
.L_x_5250:
        /* <DEDUP_REMOVED lines=17> */
.L_x_5251:
[----:B------:R-:W-:Y:S02]  /*244b0*/  IMAD.MOV.U32 R13, RZ, RZ, R4 ;  /* 0x000000ffff0d7224 */ /* 0x000fe400078e0004 */
[----:B------:R-:W-:Y:S02]  /*244c0*/  IMAD.MOV.U32 R12, RZ, RZ, 0x4 ;  /* 0x00000004ff0c7424 */ /* 0x000fe400078e00ff */
[----:B------:R-:W-:-:S07]  /*244d0*/  IMAD.MOV.U32 R3, RZ, RZ, R14 ;  /* 0x000000ffff037224 */ /* 0x000fce00078e000e */
[----:B------:R-:W-:Y:S05]  /*244e0*/  WARPSYNC.COLLECTIVE R15, `(.L_x_5252) ;  /* 0x000000000f087348 */ /* 0x000fea0003c00000 */
[----:B------:R0:W1:Y:S02]  /*244f0*/  SHFL.IDX P6, R14, R13, R12, R11 ;  /* 0x0000000c0d0e7389 */ /* 0x00006400000c000b */
[----:B01----:R-:W-:Y:S01]  /*24500*/  ENDCOLLECTIVE ;  /* 0x000000000000791b */ /* 0x003fe20003800000 */
.L_x_5252:
        /* <DEDUP_REMOVED lines=17> */
.L_x_5253:
[----:B------:R-:W-:Y:S02]  /*24620*/  IMAD.MOV.U32 R13, RZ, RZ, R4 ;  /* 0x000000ffff0d7224 */ /* 0x000fe400078e0004 */
[----:B------:R-:W-:Y:S02]  /*24630*/  IMAD.MOV.U32 R12, RZ, RZ, 0x5 ;  /* 0x00000005ff0c7424 */ /* 0x000fe400078e00ff */
[----:B------:R-:W-:-:S07]  /*24640*/  IMAD.MOV.U32 R3, RZ, RZ, R14 ;  /* 0x000000ffff037224 */ /* 0x000fce00078e000e */
[----:B------:R-:W-:Y:S05]  /*24650*/  WARPSYNC.COLLECTIVE R15, `(.L_x_5254) ;  /* 0x000000000f087348 */ /* 0x000fea0003c00000 */
[----:B------:R0:W1:Y:S02]  /*24660*/  SHFL.IDX P6, R14, R13, R12, R11 ;  /* 0x0000000c0d0e7389 */ /* 0x00006400000c000b */
[----:B01----:R-:W-:Y:S01]  /*24670*/  ENDCOLLECTIVE ;  /* 0x000000000000791b */ /* 0x003fe20003800000 */
.L_x_5254:
        /* <DEDUP_REMOVED lines=17> */
.L_x_5255:
[----:B------:R-:W-:Y:S02]  /*24790*/  IMAD.MOV.U32 R13, RZ, RZ, R4 ;  /* 0x000000ffff0d7224 */ /* 0x000fe400078e0004 */
[----:B------:R-:W-:Y:S02]  /*247a0*/  IMAD.MOV.U32 R12, RZ, RZ, 0x6 ;  /* 0x00000006ff0c7424 */ /* 0x000fe400078e00ff */
[----:B------:R-:W-:-:S07]  /*247b0*/  IMAD.MOV.U32 R3, RZ, RZ, R14 ;  /* 0x000000ffff037224 */ /* 0x000fce00078e000e */
[----:B------:R-:W-:Y:S05]  /*247c0*/  WARPSYNC.COLLECTIVE R15, `(.L_x_5256) ;  /* 0x000000000f087348 */ /* 0x000fea0003c00000 */
[----:B------:R0:W1:Y:S02]  /*247d0*/  SHFL.IDX P6, R14, R13, R12, R11 ;  /* 0x0000000c0d0e7389 */ /* 0x00006400000c000b */
[----:B01----:R-:W-:Y:S01]  /*247e0*/  ENDCOLLECTIVE ;  /* 0x000000000000791b */ /* 0x003fe20003800000 */
.L_x_5256:
        /* <DEDUP_REMOVED lines=17> */
.L_x_5257:
[----:B------:R-:W-:Y:S02]  /*24900*/  IMAD.MOV.U32 R13, RZ, RZ, R4 ;  /* 0x000000ffff0d7224 */ /* 0x000fe400078e0004 */
[----:B------:R-:W-:Y:S02]  /*24910*/  IMAD.MOV.U32 R12, RZ, RZ, 0x7 ;  /* 0x00000007ff0c7424 */ /* 0x000fe400078e00ff */
[----:B------:R-:W-:-:S07]  /*24920*/  IMAD.MOV.U32 R3, RZ, RZ, R14 ;  /* 0x000000ffff037224 */ /* 0x000fce00078e000e */
[----:B------:R-:W-:Y:S05]  /*24930*/  WARPSYNC.COLLECTIVE R15, `(.L_x_5258) ;  /* 0x000000000f087348 */ /* 0x000fea0003c00000 */
[----:B------:R0:W1:Y:S02]  /*24940*/  SHFL.IDX P6, R14, R13, R12, R11 ;  /* 0x0000000c0d0e7389 */ /* 0x00006400000c000b */
[----:B01----:R-:W-:Y:S01]  /*24950*/  ENDCOLLECTIVE ;  /* 0x000000000000791b */ /* 0x003fe20003800000 */
.L_x_5258:
        /* <DEDUP_REMOVED lines=15> */
.L_x_5259:
[----:B------:R-:W-:Y:S05]  /*24a50*/  BRA `(.L_x_5260) ;  /* 0xffffffb000007947 */ /* 0x000fea000383ffff */
.L_x_5132:
[----:B0-----:R0:W1:Y:S02]  /*24a60*/  SYNCS.PHASECHK.TRANS64.TRYWAIT P0, [R23+URZ+0x30820], R0 ;  /* 0x03082000170075a7 */ /* 0x001064000800017f */
[----:B-1----:R-:W-:Y:S05]  /*24a70*/  @!P0 NANOSLEEP.SYNCS 0x989680 ;  /* 0x009896800000895d */ /* 0x002fea0003900000 */
[----:B------:R-:W1:Y:S02]  /*24a80*/  @!P0 SYNCS.PHASECHK.TRANS64 P0, [R23+URZ+0x30820], R0 ;  /* 0x03082000170085a7 */ /* 0x000e64000800007f */
[----:B-1----:R-:W-:Y:S05]  /*24a90*/  @!P0 BRA `(.L_x_5132) ;  /* 0xfffffffc00f08947 */ /* 0x002fea000383ffff */
[----:B------:R-:W-:Y:S05]  /*24aa0*/  BRA `(.L_x_5261) ;  /* 0xffffffb000787947 */ /* 0x000fea000383ffff */
.L_x_5137:
[----:B0-----:R0:W1:Y:S02]  /*24ab0*/  SYNCS.PHASECHK.TRANS64.TRYWAIT P0, [R7+URZ+0x30840], R2 ;  /* 0x03084002070075a7 */ /* 0x001064000800017f */
[----:B-1----:R-:W-:Y:S05]  /*24ac0*/  @!P0 NANOSLEEP.SYNCS 0x989680 ;  /* 0x009896800000895d */ /* 0x002fea0003900000 */
[----:B------:R-:W1:Y:S02]  /*24ad0*/  @!P0 SYNCS.PHASECHK.TRANS64 P0, [R7+URZ+0x30840], R2 ;  /* 0x03084002070085a7 */ /* 0x000e64000800007f */
[----:B-1----:R-:W-:Y:S05]  /*24ae0*/  @!P0 BRA `(.L_x_5137) ;  /* 0xfffffffc00f08947 */ /* 0x002fea000383ffff */
[----:B------:R-:W-:Y:S05]  /*24af0*/  BRA `(.L_x_5262) ;  /* 0xffffffb400507947 */ /* 0x000fea000383ffff */
.L_x_5138:
        /* <DEDUP_REMOVED lines=8> */
.L_x_5264:
[----:B------:R-:W-:Y:S05]  /*24b80*/  BSYNC B1 ;  /* 0x0000000000017941 */ /* 0x000fea0003800000 */
.L_x_5263:
        /* <DEDUP_REMOVED lines=12> */
.L_x_5265:
[----:B------:R-:W-:Y:S02]  /*24c50*/  IMAD R5, R5, 0x2, R23 ;  /* 0x0000000205057824 */ /* 0x000fe400078e0217 */
[----:B------:R-:W-:Y:S02]  /*24c60*/  IMAD.MOV.U32 R13, RZ, RZ, R6 ;  /* 0x000000ffff0d7224 */ /* 0x000fe400078e0006 */
[----:B------:R-:W-:Y:S02]  /*24c70*/  IMAD.MOV.U32 R12, RZ, RZ, 0x1 ;  /* 0x00000001ff0c7424 */ /* 0x000fe400078e00ff */
[----:B------:R-:W-:-:S07]  /*24c80*/  IMAD.MOV.U32 R2, RZ, RZ, R14 ;  /* 0x000000ffff027224 */ /* 0x000fce00078e000e */
[----:B------:R-:W-:Y:S05]  /*24c90*/  WARPSYNC.COLLECTIVE R15, `(.L_x_5266) ;  /* 0x000000000f087348 */ /* 0x000fea0003c00000 */
[----:B------:R0:W1:Y:S02]  /*24ca0*/  SHFL.IDX P6, R14, R13, R12, R11 ;  /* 0x0000000c0d0e7389 */ /* 0x00006400000c000b */
[----:B01----:R-:W-:Y:S01]  /*24cb0*/  ENDCOLLECTIVE ;  /* 0x000000000000791b */ /* 0x003fe20003800000 */
.L_x_5266:
        /* <DEDUP_REMOVED lines=13> */
.L_x_5267:
[----:B------:R-:W-:Y:S02]  /*24d90*/  IMAD.MOV.U32 R13, RZ, RZ, R6 ;  /* 0x000000ffff0d7224 */ /* 0x000fe400078e0006 */
[----:B------:R-:W-:Y:S02]  /*24da0*/  IMAD.MOV.U32 R12, RZ, RZ, 0x2 ;  /* 0x00000002ff0c7424 */ /* 0x000fe400078e00ff */
[----:B------:R-:W-:-:S07]  /*24db0*/  IMAD.MOV.U32 R2, RZ, RZ, R14 ;  /* 0x000000ffff027224 */ /* 0x000fce00078e000e */
[----:B------:R-:W-:Y:S05]  /*24dc0*/  WARPSYNC.COLLECTIVE R15, `(.L_x_5268) ;  /* 0x000000000f087348 */ /* 0x000fea0003c00000 */
[----:B------:R0:W1:Y:S02]  /*24dd0*/  SHFL.IDX P6, R14, R13, R12, R11 ;  /* 0x0000000c0d0e7389 */ /* 0x00006400000c000b */
[----:B01----:R-:W-:Y:S01]  /*24de0*/  ENDCOLLECTIVE ;  /* 0x000000000000791b */ /* 0x003fe20003800000 */
.L_x_5268:
        /* <DEDUP_REMOVED lines=13> */
.L_x_5269:
[----:B------:R-:W-:Y:S02]  /*24ec0*/  IMAD.MOV.U32 R13, RZ, RZ, R6 ;  /* 0x000000ffff0d7224 */ /* 0x000fe400078e0006 */
[----:B------:R-:W-:Y:S02]  /*24ed0*/  IMAD.MOV.U32 R12, RZ, RZ, 0x3 ;  /* 0x00000003ff0c7424 */ /* 0x000fe400078e00ff */
[----:B------:R-:W-:-:S07]  /*24ee0*/  IMAD.MOV.U32 R2, RZ, RZ, R14 ;  /* 0x000000ffff027224 */ /* 0x000fce00078e000e */
[----:B------:R-:W-:Y:S05]  /*24ef0*/  WARPSYNC.COLLECTIVE R15, `(.L_x_5270) ;  /* 0x000000000f087348 */ /* 0x000fea0003c00000 */
[----:B------:R0:W1:Y:S02]  /*24f00*/  SHFL.IDX P6, R14, R13, R12, R11 ;  /* 0x0000000c0d0e7389 */ /* 0x00006400000c000b */
[----:B01----:R-:W-:Y:S01]  /*24f10*/  ENDCOLLECTIVE ;  /* 0x000000000000791b */ /* 0x003fe20003800000 */
.L_x_5270:
        /* <DEDUP_REMOVED lines=13> */
.L_x_5271:
[----:B------:R-:W-:Y:S02]  /*24ff0*/  IMAD.MOV.U32 R13, RZ, RZ, R6 ;  /* 0x000000ffff0d7224 */ /* 0x000fe400078e0006 */
[----:B------:R-:W-:Y:S02]  /*25000*/  IMAD.MOV.U32 R12, RZ, RZ, 0x4 ;  /* 0x00000004ff0c7424 */ /* 0x000fe400078e00ff */
[----:B------:R-:W-:-:S07]  /*25010*/  IMAD.MOV.U32 R2, RZ, RZ, R14 ;  /* 0x000000ffff027224 */ /* 0x000fce00078e000e */
[----:B------:R-:W-:Y:S05]  /*25020*/  WARPSYNC.COLLECTIVE R15, `(.L_x_5272) ;  /* 0x000000000f087348 */ /* 0x000fea0003c00000 */
[----:B------:R0:W1:Y:S02]  /*25030*/  SHFL.IDX P6, R14, R13, R12, R11 ;  /* 0x0000000c0d0e7389 */ /* 0x00006400000c000b */
[----:B01----:R-:W-:Y:S01]  /*25040*/  ENDCOLLECTIVE ;  /* 0x000000000000791b */ /* 0x003fe20003800000 */
.L_x_5272:
        /* <DEDUP_REMOVED lines=13> */
.L_x_5273:
[----:B------:R-:W-:Y:S02]  /*25120*/  IMAD.MOV.U32 R13, RZ, RZ, R6 ;  /* 0x000000ffff0d7224 */ /* 0x000fe400078e0006 */
[----:B------:R-:W-:Y:S02]  /*25130*/  IMAD.MOV.U32 R12, RZ, RZ, 0x5 ;  /* 0x00000005ff0c7424 */ /* 0x000fe400078e00ff */
[----:B------:R-:W-:-:S07]  /*25140*/  IMAD.MOV.U32 R2, RZ, RZ, R14 ;  /* 0x000000ffff027224 */ /* 0x000fce00078e000e */
[----:B------:R-:W-:Y:S05]  /*25150*/  WARPSYNC.COLLECTIVE R15, `(.L_x_5274) ;  /* 0x000000000f087348 */ /* 0x000fea0003c00000 */
[----:B------:R0:W1:Y:S02]  /*25160*/  SHFL.IDX P6, R14, R13, R12, R11 ;  /* 0x0000000c0d0e7389 */ /* 0x00006400000c000b */
[----:B01----:R-:W-:Y:S01]  /*25170*/  ENDCOLLECTIVE ;  /* 0x000000000000791b */ /* 0x003fe20003800000 */
.L_x_5274:
        /* <DEDUP_REMOVED lines=14> */
.L_x_5275:
[----:B------:R-:W-:Y:S01]  /*25260*/  IMAD.MOV.U32 R2, RZ, RZ, R14 ;  /* 0x000000ffff027224 */ /* 0x000fe200078e000e */
[----:B------:R-:W-:Y:S06]  /*25270*/  BRA `(.L_x_5276) ;  /* 0xffffffb000987947 */ /* 0x000fec000383ffff */
.L_x_5143:
[----:B0-----:R0:W1:Y:S02]  /*25280*/  SYNCS.PHASECHK.TRANS64.TRYWAIT P0, [R6+URZ+0x30860], R2 ;  /* 0x03086002060075a7 */ /* 0x001064000800017f */
[----:B-1----:R-:W-:Y:S05]  /*25290*/  @!P0 NANOSLEEP.SYNCS 0x989680 ;  /* 0x009896800000895d */ /* 0x002fea0003900000 */
[----:B------:R-:W1:Y:S02]  /*252a0*/  @!P0 SYNCS.PHASECHK.TRANS64 P0, [R6+URZ+0x30860], R2 ;  /* 0x03086002060085a7 */ /* 0x000e64000800007f */
[----:B-1----:R-:W-:Y:S05]  /*252b0*/  @!P0 BRA `(.L_x_5143) ;  /* 0xfffffffc00f08947 */ /* 0x002fea000383ffff */
[----:B------:R-:W-:Y:S05]  /*252c0*/  BRA `(.L_x_5277) ;  /* 0xffffffb000f87947 */ /* 0x000fea000383ffff */
.L_x_5144:
        /* <DEDUP_REMOVED lines=8> */
.L_x_5279:
[----:B------:R-:W-:Y:S05]  /*25350*/  BSYNC B1 ;  /* 0x0000000000017941 */ /* 0x000fea0003800000 */
.L_x_5278:
        /* <DEDUP_REMOVED lines=9> */
.L_x_5280:
[----:B------:R-:W-:Y:S02]  /*253f0*/  IMAD.MOV.U32 R13, RZ, RZ, R24 ;  /* 0x000000ffff0d7224 */ /* 0x000fe400078e0018 */
[----:B------:R-:W-:Y:S02]  /*25400*/  IMAD.MOV.U32 R12, RZ, RZ, 0x1 ;  /* 0x00000001ff0c7424 */ /* 0x000fe400078e00ff */
[----:B------:R-:W-:-:S07]  /*25410*/  IMAD.MOV.U32 R2, RZ, RZ, R14 ;  /* 0x000000ffff027224 */ /* 0x000fce00078e000e */
[----:B------:R-:W-:Y:S05]  /*25420*/  WARPSYNC.COLLECTIVE R15, `(.L_x_5281) ;  /* 0x000000000f087348 */ /* 0x000fea0003c00000 */
[----:B------:R0:W1:Y:S02]  /*25430*/  SHFL.IDX P6, R14, R13, R12, R11 ;  /* 0x0000000c0d0e7389 */ /* 0x00006400000c000b */
[----:B01----:R-:W-:Y:S01]  /*25440*/  ENDCOLLECTIVE ;  /* 0x000000000000791b */ /* 0x003fe20003800000 */
.L_x_5281:
        /* <DEDUP_REMOVED lines=16> */
.L_x_5282:
[----:B------:R-:W-:Y:S02]  /*25550*/  IMAD.MOV.U32 R13, RZ, RZ, R24 ;  /* 0x000000ffff0d7224 */ /* 0x000fe400078e0018 */
[----:B------:R-:W-:Y:S02]  /*25560*/  IMAD.MOV.U32 R12, RZ, RZ, 0x2 ;  /* 0x00000002ff0c7424 */ /* 0x000fe400078e00ff */
[----:B------:R-:W-:-:S07]  /*25570*/  IMAD.MOV.U32 R2, RZ, RZ, R14 ;  /* 0x000000ffff027224 */ /* 0x000fce00078e000e */
[----:B------:R-:W-:Y:S05]  /*25580*/  WARPSYNC.COLLECTIVE R15, `(.L_x_5283) ;  /* 0x000000000f087348 */ /* 0x000fea0003c00000 */
[----:B------:R0:W1:Y:S02]  /*25590*/  SHFL.IDX P6, R14, R13, R12, R11 ;  /* 0x0000000c0d0e7389 */ /* 0x00006400000c000b */
[----:B01----:R-:W-:Y:S01]  /*255a0*/  ENDCOLLECTIVE ;  /* 0x000000000000791b */ /* 0x003fe20003800000 */
.L_x_5283:
        /* <DEDUP_REMOVED lines=16> */
.L_x_5284:
[----:B------:R-:W-:Y:S02]  /*256b0*/  IMAD.MOV.U32 R13, RZ, RZ, R24 ;  /* 0x000000ffff0d7224 */ /* 0x000fe400078e0018 */
[----:B------:R-:W-:Y:S02]  /*256c0*/  IMAD.MOV.U32 R12, RZ, RZ, 0x3 ;  /* 0x00000003ff0c7424 */ /* 0x000fe400078e00ff */
[----:B------:R-:W-:-:S07]  /*256d0*/  IMAD.MOV.U32 R2, RZ, RZ, R14 ;  /* 0x000000ffff027224 */ /* 0x000fce00078e000e */
[----:B------:R-:W-:Y:S05]  /*256e0*/  WARPSYNC.COLLECTIVE R15, `(.L_x_5285) ;  /* 0x000000000f087348 */ /* 0x000fea0003c00000 */
[----:B------:R0:W1:Y:S02]  /*256f0*/  SHFL.IDX P6, R14, R13, R12, R11 ;  /* 0x0000000c0d0e7389 */ /* 0x00006400000c000b */
[----:B01----:R-:W-:Y:S01]  /*25700*/  ENDCOLLECTIVE ;  /* 0x000000000000791b */ /* 0x003fe20003800000 */
.L_x_5285:
        /* <DEDUP_REMOVED lines=16> */
.L_x_5286:
[----:B------:R-:W-:Y:S02]  /*25810*/  IMAD.MOV.U32 R13, RZ, RZ, R24 ;  /* 0x000000ffff0d7224 */ /* 0x000fe400078e0018 */
[----:B------:R-:W-:Y:S02]  /*25820*/  IMAD.MOV.U32 R12, RZ, RZ, 0x4 ;  /* 0x00000004ff0c7424 */ /* 0x000fe400078e00ff */
[----:B------:R-:W-:-:S07]  /*25830*/  IMAD.MOV.U32 R2, RZ, RZ, R14 ;  /* 0x000000ffff027224 */ /* 0x000fce00078e000e */
[----:B------:R-:W-:Y:S05]  /*25840*/  WARPSYNC.COLLECTIVE R15, `(.L_x_5287) ;  /* 0x000000000f087348 */ /* 0x000fea0003c00000 */
[----:B------:R0:W1:Y:S02]  /*25850*/  SHFL.IDX P6, R14, R13, R12, R11 ;  /* 0x0000000c0d0e7389 */ /* 0x00006400000c000b */
[----:B01----:R-:W-:Y:S01]  /*25860*/  ENDCOLLECTIVE ;  /* 0x000000000000791b */ /* 0x003fe20003800000 */
.L_x_5287:
        /* <DEDUP_REMOVED lines=16> */
.L_x_5288:
[----:B------:R-:W-:Y:S02]  /*25970*/  IMAD.MOV.U32 R13, RZ, RZ, R24 ;  /* 0x000000ffff0d7224 */ /* 0x000fe400078e0018 */
[----:B------:R-:W-:Y:S02]  /*25980*/  IMAD.MOV.U32 R12, RZ, RZ, 0x5 ;  /* 0x00000005ff0c7424 */ /* 0x000fe400078e00ff */
[----:B------:R-:W-:-:S07]  /*25990*/  IMAD.MOV.U32 R2, RZ, RZ, R14 ;  /* 0x000000ffff027224 */ /* 0x000fce00078e000e */
[----:B------:R-:W-:Y:S05]  /*259a0*/  WARPSYNC.COLLECTIVE R15, `(.L_x_5289) ;  /* 0x000000000f087348 */ /* 0x000fea0003c00000 */
[----:B------:R0:W1:Y:S02]  /*259b0*/  SHFL.IDX P6, R14, R13, R12, R11 ;  /* 0x0000000c0d0e7389 */ /* 0x00006400000c000b */
[----:B01----:R-:W-:Y:S01]  /*259c0*/  ENDCOLLECTIVE ;  /* 0x000000000000791b */ /* 0x003fe20003800000 */
.L_x_5289:
        /* <DEDUP_REMOVED lines=13> */
.L_x_5290:
        /* <DEDUP_REMOVED lines=8> */
.L_x_5152:
[----:B0-----:R0:W1:Y:S02]  /*25b20*/  SYNCS.PHASECHK.TRANS64.TRYWAIT P0, [R0+URZ+0x30860], R3 ;  /* 0x03086003000075a7 */ /* 0x001064000800017f */
[----:B-1----:R-:W-:Y:S05]  /*25b30*/  @!P0 NANOSLEEP.SYNCS 0x989680 ;  /* 0x009896800000895d */ /* 0x002fea0003900000 */
[----:B------:R-:W1:Y:S02]  /*25b40*/  @!P0 SYNCS.PHASECHK.TRANS64 P0, [R0+URZ+0x30860], R3 ;  /* 0x03086003000085a7 */ /* 0x000e64000800007f */
[----:B-1----:R-:W-:Y:S05]  /*25b50*/  @!P0 BRA `(.L_x_5152) ;  /* 0xfffffffc00f08947 */ /* 0x002fea000383ffff */
[----:B------:R-:W-:Y:S05]  /*25b60*/  BRA `(.L_x_5292) ;  /* 0xffffffb4001c7947 */ /* 0x000fea000383ffff */
.L_x_5153:
        /* <DEDUP_REMOVED lines=8> */
.L_x_5294:
[----:B------:R-:W-:Y:S05]  /*25bf0*/  BSYNC B0 ;  /* 0x0000000000007941 */ /* 0x000fea0003800000 */
.L_x_5293:
        /* <DEDUP_REMOVED lines=9> */
.L_x_5295:
        /* <DEDUP_REMOVED lines=14> */
.L_x_5296:
        /* <DEDUP_REMOVED lines=13> */
.L_x_5297:
[----:B------:R-:W-:Y:S02]  /*25e40*/  IMAD.MOV.U32 R13, RZ, RZ, R24 ;  /* 0x000000ffff0d7224 */ /* 0x000fe400078e0018 */
[----:B------:R-:W-:Y:S01]  /*25e50*/  IMAD.MOV.U32 R12, RZ, RZ, 0x2 ;  /* 0x00000002ff0c7424 */ /* 0x000fe200078e00ff */
[----:B------:R-:W-:-:S13]  /*25e60*/  IADD3 R2, P4, R14, R5, RZ ;  /* 0x000000050e027210 */ /* 0x000fda0007f9e0ff */
[----:B------:R-:W-:Y:S05]  /*25e70*/  WARPSYNC.COLLECTIVE R15, `(.L_x_5298) ;  /* 0x000000000f087348 */ /* 0x000fea0003c00000 */
[----:B------:R0:W1:Y:S02]  /*25e80*/  SHFL.IDX P6, R14, R13, R12, R11 ;  /* 0x0000000c0d0e7389 */ /* 0x00006400000c000b */
[----:B01----:R-:W-:Y:S01]  /*25e90*/  ENDCOLLECTIVE ;  /* 0x000000000000791b */ /* 0x003fe20003800000 */
.L_x_5298:
        /* <DEDUP_REMOVED lines=15> */
.L_x_5299:
[----:B------:R-:W-:Y:S02]  /*25f90*/  IMAD.MOV.U32 R13, RZ, RZ, R24 ;  /* 0x000000ffff0d7224 */ /* 0x000fe400078e0018 */
[----:B------:R-:W-:Y:S01]  /*25fa0*/  IMAD.MOV.U32 R12, RZ, RZ, 0x3 ;  /* 0x00000003ff0c7424 */ /* 0x000fe200078e00ff */
[----:B------:R-:W-:-:S13]  /*25fb0*/  IADD3 R2, P4, R14, R5, RZ ;  /* 0x000000050e027210 */ /* 0x000fda0007f9e0ff */
[----:B------:R-:W-:Y:S05]  /*25fc0*/  WARPSYNC.COLLECTIVE R15, `(.L_x_5300) ;  /* 0x000000000f087348 */ /* 0x000fea0003c00000 */
[----:B------:R0:W1:Y:S02]  /*25fd0*/  SHFL.IDX P6, R14, R13, R12, R11 ;  /* 0x0000000c0d0e7389 */ /* 0x00006400000c000b */
[----:B01----:R-:W-:Y:S01]  /*25fe0*/  ENDCOLLECTIVE ;  /* 0x000000000000791b */ /* 0x003fe20003800000 */
.L_x_5300:
        /* <DEDUP_REMOVED lines=15> */
.L_x_5301:
[----:B------:R-:W-:Y:S02]  /*260e0*/  IMAD.MOV.U32 R13, RZ, RZ, R24 ;  /* 0x000000ffff0d7224 */ /* 0x000fe400078e0018 */
[----:B------:R-:W-:Y:S01]  /*260f0*/  IMAD.MOV.U32 R12, RZ, RZ, 0x4 ;  /* 0x00000004ff0c7424 */ /* 0x000fe200078e00ff */
[----:B------:R-:W-:-:S13]  /*26100*/  IADD3 R2, P4, R14, R5, RZ ;  /* 0x000000050e027210 */ /* 0x000fda0007f9e0ff */
[----:B------:R-:W-:Y:S05]  /*26110*/  WARPSYNC.COLLECTIVE R15, `(.L_x_5302) ;  /* 0x000000000f087348 */ /* 0x000fea0003c00000 */
[----:B------:R0:W1:Y:S02]  /*26120*/  SHFL.IDX P6, R14, R13, R12, R11 ;  /* 0x0000000c0d0e7389 */ /* 0x00006400000c000b */
[----:B01----:R-:W-:Y:S01]  /*26130*/  ENDCOLLECTIVE ;  /* 0x000000000000791b */ /* 0x003fe20003800000 */
.L_x_5302:
        /* <DEDUP_REMOVED lines=15> */
.L_x_5303:
[----:B------:R-:W-:Y:S02]  /*26230*/  IMAD.MOV.U32 R13, RZ, RZ, R24 ;  /* 0x000000ffff0d7224 */ /* 0x000fe400078e0018 */
[----:B------:R-:W-:Y:S01]  /*26240*/  IMAD.MOV.U32 R12, RZ, RZ, 0x5 ;  /* 0x00000005ff0c7424 */ /* 0x000fe200078e00ff */
[----:B------:R-:W-:-:S13]  /*26250*/  IADD3 R2, P4, R14, R5, RZ ;  /* 0x000000050e027210 */ /* 0x000fda0007f9e0ff */
[----:B------:R-:W-:Y:S05]  /*26260*/  WARPSYNC.COLLECTIVE R15, `(.L_x_5304) ;  /* 0x000000000f087348 */ /* 0x000fea0003c00000 */
[----:B------:R0:W1:Y:S02]  /*26270*/  SHFL.IDX P6, R14, R13, R12, R11 ;  /* 0x0000000c0d0e7389 */ /* 0x00006400000c000b */
[----:B01----:R-:W-:Y:S01]  /*26280*/  ENDCOLLECTIVE ;  /* 0x000000000000791b */ /* 0x003fe20003800000 */
.L_x_5304:
        /* <DEDUP_REMOVED lines=14> */
.L_x_5305:
[----:B------:R-:W-:Y:S05]  /*26370*/  BRA `(.L_x_5306) ;  /* 0xffffffb000387947 */ /* 0x000fea000383ffff */
.L_x_5158:
        /* <DEDUP_REMOVED lines=8> */
.L_x_5308:
[----:B------:R-:W-:Y:S05]  /*26400*/  BSYNC B0 ;  /* 0x0000000000007941 */ /* 0x000fea0003800000 */
.L_x_5307:
        /* <DEDUP_REMOVED lines=9> */
.L_x_5309:
        /* <DEDUP_REMOVED lines=18> */
.L_x_5310:
[----:B------:R-:W-:Y:S01]  /*265c0*/  IMAD.MOV.U32 R12, RZ, RZ, 0x2 ;  /* 0x00000002ff0c7424 */ /* 0x000fe200078e00ff */
[----:B------:R-:W-:-:S05]  /*265d0*/  SEL R6, R14, RZ, P1 ;  /* 0x000000ff0e067207 */ /* 0x000fca0000800000 */
[----:B------:R-:W-:-:S04]  /*265e0*/  IMAD.IADD R6, R5, 0x1, R6 ;  /* 0x0000000105067824 */ /* 0x000fc800078e0206 */
[----:B------:R-:W-:-:S07]  /*265f0*/  IMAD.MOV.U32 R13, RZ, RZ, R6 ;  /* 0x000000ffff0d7224 */ /* 0x000fce00078e0006 */
[----:B------:R-:W-:Y:S05]  /*26600*/  WARPSYNC.COLLECTIVE R15, `(.L_x_5311) ;  /* 0x000000000f087348 */ /* 0x000fea0003c00000 */
[----:B------:R0:W1:Y:S02]  /*26610*/  SHFL.UP P6, R14, R13, R12, R11 ;  /* 0x0400000c0d0e7389 */ /* 0x00006400000c000b */
[----:B01----:R-:W-:Y:S01]  /*26620*/  ENDCOLLECTIVE ;  /* 0x000000000000791b */ /* 0x003fe20003800000 */
.L_x_5311:
[----:B------:R-:W-:Y:S01]  /*26630*/  IMAD.MOV.U32 R12, RZ, RZ, 0x4 ;  /* 0x00000004ff0c7424 */ /* 0x000fe200078e00ff */
[----:B------:R-:W-:-:S05]  /*26640*/  SEL R7, R14, RZ, P2 ;  /* 0x000000ff0e077207 */ /* 0x000fca0001000000 */
[----:B------:R-:W-:-:S04]  /*26650*/  IMAD.IADD R7, R6, 0x1, R7 ;  /* 0x0000000106077824 */ /* 0x000fc800078e0207 */
[----:B------:R-:W-:-:S07]  /*26660*/  IMAD.MOV.U32 R13, RZ, RZ, R7 ;  /* 0x000000ffff0d7224 */ /* 0x000fce00078e0007 */
[----:B------:R-:W-:Y:S05]  /*26670*/  WARPSYNC.COLLECTIVE R15, `(.L_x_5312) ;  /* 0x000000000f087348 */ /* 0x000fea0003c00000 */
[----:B------:R0:W1:Y:S02]  /*26680*/  SHFL.UP P6, R14, R13, R12, R11 ;  /* 0x0400000c0d0e7389 */ /* 0x00006400000c000b */
[----:B01----:R-:W-:Y:S01]  /*26690*/  ENDCOLLECTIVE ;  /* 0x000000000000791b */ /* 0x003fe20003800000 */
.L_x_5312:
[----:B------:R-:W-:Y:S01]  /*266a0*/  IMAD.MOV.U32 R12, RZ, RZ, 0x8 ;  /* 0x00000008ff0c7424 */ /* 0x000fe200078e00ff */
[----:B------:R-:W-:-:S05]  /*266b0*/  SEL R2, R14, RZ, P3 ;  /* 0x000000ff0e027207 */ /* 0x000fca0001800000 */
[----:B------:R-:W-:-:S04]  /*266c0*/  IMAD.IADD R2, R7, 0x1, R2 ;  /* 0x0000000107027824 */ /* 0x000fc800078e0202 */
[----:B------:R-:W-:-:S07]  /*266d0*/  IMAD.MOV.U32 R13, RZ, RZ, R2 ;  /* 0x000000ffff0d7224 */ /* 0x000fce00078e0002 */
[----:B------:R-:W-:Y:S05]  /*266e0*/  WARPSYNC.COLLECTIVE R15, `(.L_x_5313) ;  /* 0x000000000f087348 */ /* 0x000fea0003c00000 */
[----:B------:R0:W1:Y:S02]  /*266f0*/  SHFL.UP P6, R14, R13, R12, R11 ;  /* 0x0400000c0d0e7389 */ /* 0x00006400000c000b */
[----:B01----:R-:W-:Y:S01]  /*26700*/  ENDCOLLECTIVE ;  /* 0x000000000000791b */ /* 0x003fe20003800000 */
.L_x_5313:
[----:B------:R-:W-:Y:S01]  /*26710*/  IMAD.MOV.U32 R12, RZ, RZ, 0x10 ;  /* 0x00000010ff0c7424 */ /* 0x000fe200078e00ff */
[----:B------:R-:W-:-:S05]  /*26720*/  SEL R3, R14, RZ, P4 ;  /* 0x000000ff0e037207 */ /* 0x000fca0002000000 */
[----:B------:R-:W-:-:S04]  /*26730*/  IMAD.IADD R3, R2, 0x1, R3 ;  /* 0x0000000102037824 */ /* 0x000fc800078e0203 */
[----:B------:R-:W-:-:S07]  /*26740*/  IMAD.MOV.U32 R13, RZ, RZ, R3 ;  /* 0x000000ffff0d7224 */ /* 0x000fce00078e0003 */
[----:B------:R-:W-:Y:S05]  /*26750*/  WARPSYNC.COLLECTIVE R15, `(.L_x_5314) ;  /* 0x000000000f087348 */ /* 0x000fea0003c00000 */
[----:B------:R0:W1:Y:S02]  /*26760*/  SHFL.UP P6, R14, R13, R12, R11 ;  /* 0x0400000c0d0e7389 */ /* 0x00006400000c000b */
[----:B01----:R-:W-:Y:S01]  /*26770*/  ENDCOLLECTIVE ;  /* 0x000000000000791b */ /* 0x003fe20003800000 */
.L_x_5314:
        /* <DEDUP_REMOVED lines=8> */
.L_x_5315:
[----:B------:R-:W-:Y:S05]  /*26800*/  BRA `(.L_x_5316) ;  /* 0xffffffb000487947 */ /* 0x000fea000383ffff */
.L_x_5163:
        /* <DEDUP_REMOVED lines=8> */
.L_x_5318:
[----:B------:R-:W-:Y:S05]  /*26890*/  BSYNC B0 ;  /* 0x0000000000007941 */ /* 0x000fea0003800000 */
.L_x_5317:
        /* <DEDUP_REMOVED lines=8> */
.L_x_5319:
[----:B------:R-:W-:Y:S01]  /*26920*/  IMAD.MOV.U32 R12, RZ, RZ, 0x4 ;  /* 0x00000004ff0c7424 */ /* 0x000fe200078e00ff */
[----:B------:R-:W-:-:S05]  /*26930*/  SEL R2, R14, RZ, P2 ;  /* 0x000000ff0e027207 */ /* 0x000fca0001000000 */
[----:B------:R-:W-:-:S04]  /*26940*/  IMAD.IADD R2, R13, 0x1, R2 ;  /* 0x000000010d027824 */ /* 0x000fc800078e0202 */
[----:B------:R-:W-:-:S07]  /*26950*/  IMAD.MOV.U32 R13, RZ, RZ, R2 ;  /* 0x000000ffff0d7224 */ /* 0x000fce00078e0002 */
[----:B------:R-:W-:Y:S05]  /*26960*/  WARPSYNC.COLLECTIVE R15, `(.L_x_5320) ;  /* 0x000000000f087348 */ /* 0x000fea0003c00000 */
[----:B------:R0:W1:Y:S02]  /*26970*/  SHFL.UP P6, R14, R13, R12, R11 ;  /* 0x0400000c0d0e7389 */ /* 0x00006400000c000b */
[----:B01----:R-:W-:Y:S01]  /*26980*/  ENDCOLLECTIVE ;  /* 0x000000000000791b */ /* 0x003fe20003800000 */
.L_x_5320:
[----:B------:R-:W-:Y:S01]  /*26990*/  IMAD.MOV.U32 R12, RZ, RZ, 0x8 ;  /* 0x00000008ff0c7424 */ /* 0x000fe200078e00ff */
[----:B------:R-:W-:-:S05]  /*269a0*/  SEL R3, R14, RZ, P3 ;  /* 0x000000ff0e037207 */ /* 0x000fca0001800000 */
[----:B------:R-:W-:-:S04]  /*269b0*/  IMAD.IADD R3, R2, 0x1, R3 ;  /* 0x0000000102037824 */ /* 0x000fc800078e0203 */
[----:B------:R-:W-:-:S07]  /*269c0*/  IMAD.MOV.U32 R13, RZ, RZ, R3 ;  /* 0x000000ffff0d7224 */ /* 0x000fce00078e0003 */
[----:B------:R-:W-:Y:S05]  /*269d0*/  WARPSYNC.COLLECTIVE R15, `(.L_x_5321) ;  /* 0x000000000f087348 */ /* 0x000fea0003c00000 */
[----:B------:R0:W1:Y:S02]  /*269e0*/  SHFL.UP P6, R14, R13, R12, R11 ;  /* 0x0400000c0d0e7389 */ /* 0x00006400000c000b */
[----:B01----:R-:W-:Y:S01]  /*269f0*/  ENDCOLLECTIVE ;  /* 0x000000000000791b */ /* 0x003fe20003800000 */
.L_x_5321:
[----:B------:R-:W-:Y:S01]  /*26a00*/  IMAD.MOV.U32 R12, RZ, RZ, 0x10 ;  /* 0x00000010ff0c7424 */ /* 0x000fe200078e00ff */
[----:B------:R-:W-:-:S05]  /*26a10*/  SEL R4, R14, RZ, P4 ;  /* 0x000000ff0e047207 */ /* 0x000fca0002000000 */
[----:B------:R-:W-:-:S04]  /*26a20*/  IMAD.IADD R4, R3, 0x1, R4 ;  /* 0x0000000103047824 */ /* 0x000fc800078e0204 */
[----:B------:R-:W-:-:S07]  /*26a30*/  IMAD.MOV.U32 R13, RZ, RZ, R4 ;  /* 0x000000ffff0d7224 */ /* 0x000fce00078e0004 */
[----:B------:R-:W-:Y:S05]  /*26a40*/  WARPSYNC.COLLECTIVE R15, `(.L_x_5322) ;  /* 0x000000000f087348 */ /* 0x000fea0003c00000 */
[----:B------:R0:W1:Y:S02]  /*26a50*/  SHFL.UP P6, R14, R13, R12, R11 ;  /* 0x0400000c0d0e7389 */ /* 0x00006400000c000b */
[----:B01----:R-:W-:Y:S01]  /*26a60*/  ENDCOLLECTIVE ;  /* 0x000000000000791b */ /* 0x003fe20003800000 */
.L_x_5322:
        /* <DEDUP_REMOVED lines=8> */
.L_x_5323:
[----:B------:R-:W-:Y:S05]  /*26af0*/  BRA `(.L_x_5324) ;  /* 0xffffffb000287947 */ /* 0x000fea000383ffff */
.L_x_5165:
[----:B------:R-:W-:Y:S01]  /*26b00*/  BSSY B0, `(.L_x_5325) ;  /* 0x0000006000007945 */ /* 0x000fe20003800000 */
[----:B------:R-:W-:Y:S01]  /*26b10*/  PLOP3.LUT P6, PT, P6, PT, PT, 0x8, 0x0 ;  /* 0x000000000000781c */ /* 0x000fe200037ce170 */
[----:B------:R-:W-:-:S12]  /*26b20*/  IMAD.MOV.U32 R15, RZ, RZ, -0x1 ;  /* 0xffffffffff0f7424 */ /* 0x000fd800078e00ff */
[----:B01----:R-:W-:Y:S05]  /*26b30*/  WARPSYNC.COLLECTIVE R15, `(.L_x_5326) ;  /* 0x000000000f087348 */ /* 0x003fea0003c00000 */
[----:B------:R-:W-:Y:S01]  /*26b40*/  VOTE.ANY R14, PT, P6 ;  /* 0x00000000000e7806 */ /* 0x000fe200030e0100 */
[----:B01----:R-:W-:Y:S06]  /*26b50*/  ENDCOLLECTIVE ;  /* 0x000000000000791b */ /* 0x003fec0003800000 */
.L_x_5326:
[----:B------:R-:W-:Y:S05]  /*26b60*/  BSYNC B0 ;  /* 0x0000000000007941 */ /* 0x000fea0003800000 */
.L_x_5325:
        /* <DEDUP_REMOVED lines=9> */
.L_x_5327:
[----:B------:R-:W-:Y:S01]  /*26c00*/  IMAD.MOV.U32 R5, RZ, RZ, R14 ;  /* 0x000000ffff057224 */ /* 0x000fe200078e000e */
[----:B------:R-:W-:Y:S06]  /*26c10*/  BRA `(.L_x_5328) ;  /* 0xffffffb000187947 */ /* 0x000fec000383ffff */
.L_x_5167:
[----:B------:R-:W-:Y:S01]  /*26c20*/  BSSY B0, `(.L_x_5329) ;  /* 0x0000007000007945 */ /* 0x000fe20003800000 */
[----:B------:R-:W-:Y:S02]  /*26c30*/  IMAD.MOV.U32 R13, RZ, RZ, R2 ;  /* 0x000000ffff0d7224 */ /* 0x000fe400078e0002 */
[----:B------:R-:W-:Y:S02]  /*26c40*/  IMAD.MOV.U32 R11, RZ, RZ, 0x1f ;  /* 0x0000001fff0b7424 */ /* 0x000fe400078e00ff */
[----:B------:R-:W-:-:S07]  /*26c50*/  IMAD.MOV.U32 R15, RZ, RZ, -0x1 ;  /* 0xffffffffff0f7424 */ /* 0x000fce00078e00ff */
[----:B0123--:R-:W-:Y:S05]  /*26c60*/  WARPSYNC.COLLECTIVE R15, `(.L_x_5330) ;  /* 0x000000000f087348 */ /* 0x00ffea0003c00000 */
[----:B------:R4:W0:Y:S02]  /*26c70*/  SHFL.IDX P6, R14, R13, R12, R11 ;  /* 0x0000000c0d0e7389 */ /* 0x00082400000c000b */
[----:B01234-:R-:W-:Y:S01]  /*26c80*/  ENDCOLLECTIVE ;  /* 0x000000000000791b */ /* 0x01ffe20003800000 */
.L_x_5330:
[----:B------:R-:W-:Y:S05]  /*26c90*/  BSYNC B0 ;  /* 0x0000000000007941 */ /* 0x000fea0003800000 */
.L_x_5329:
[----:B------:R-:W-:Y:S05]  /*26ca0*/  BRA `(.L_x_5166) ;  /* 0xffffffb000107947 */ /* 0x000fea000383ffff */
.L_x_5171:
[----:B-1----:R1:W2:Y:S02]  /*26cb0*/  SYNCS.PHASECHK.TRANS64.TRYWAIT P0, [R5+URZ+0x30820], R0 ;  /* 0x03082000050075a7 */ /* 0x0022a4000800017f */
[----:B--2---:R-:W-:Y:S05]  /*26cc0*/  @!P0 NANOSLEEP.SYNCS 0x989680 ;  /* 0x009896800000895d */ /* 0x004fea0003900000 */
[----:B------:R-:W2:Y:S02]  /*26cd0*/  @!P0 SYNCS.PHASECHK.TRANS64 P0, [R5+URZ+0x30820], R0 ;  /* 0x03082000050085a7 */ /* 0x000ea4000800007f */
[----:B--2---:R-:W-:Y:S05]  /*26ce0*/  @!P0 BRA `(.L_x_5171) ;  /* 0xfffffffc00f08947 */ /* 0x004fea000383ffff */
[----:B------:R-:W-:Y:S05]  /*26cf0*/  BRA `(.L_x_5331) ;  /* 0xffffffb400887947 */ /* 0x000fea000383ffff */
.L_x_5172:
        /* <DEDUP_REMOVED lines=11> */
.L_x_5333:
[----:B------:R-:W-:Y:S05]  /*26db0*/  BSYNC B0 ;  /* 0x0000000000007941 */ /* 0x000fea0003800000 */
.L_x_5332:
[----:B------:R-:W-:Y:S05]  /*26dc0*/  BRA `(.L_x_5334) ;  /* 0xffffffb400707947 */ /* 0x000fea000383ffff */
.L_x_5175:
[----:B------:R-:W-:Y:S01]  /*26dd0*/  BSSY B1, `(.L_x_5335) ;  /* 0x0000006000017945 */ /* 0x000fe20003800000 */
[----:B------:R-:W-:-:S07]  /*26de0*/  IMAD.MOV.U32 R15, RZ, RZ, -0x1 ;  /* 0xffffffffff0f7424 */ /* 0x000fce00078e00ff */
[----:B01-3--:R-:W-:Y:S05]  /*26df0*/  WARPSYNC.COLLECTIVE R15, `(.L_x_5336) ;  /* 0x000000000f0c7348 */ /* 0x00bfea0003c00000 */
[----:B------:R-:W-:Y:S02]  /*26e00*/  ELECT P6, UR62, PT ;  /* 0x00000000003e782f */ /* 0x000fe400038c0000 */
[----:B------:R-:W-:Y:S01]  /*26e10*/  MOV R14, UR62 ;  /* 0x0000003e000e7c02 */ /* 0x000fe20008000f00 */
[----:B01-3--:R-:W-:Y:S10]  /*26e20*/  ENDCOLLECTIVE ;  /* 0x000000000000791b */ /* 0x00bff40003800000 */
.L_x_5336:
[----:B------:R-:W-:Y:S05]  /*26e30*/  BSYNC B1 ;  /* 0x0000000000017941 */ /* 0x000fea0003800000 */
.L_x_5335:
[----:B------:R-:W-:Y:S05]  /*26e40*/  BRA `(.L_x_5337) ;  /* 0xffffffb400687947 */ /* 0x000fea000383ffff */
.L_x_5177:
[----:B-1----:R1:W2:Y:S02]  /*26e50*/  SYNCS.PHASECHK.TRANS64.TRYWAIT P1, [R3+URZ+0x30840], R2 ;  /* 0x03084002030075a7 */ /* 0x0022a4000802017f */
[----:B--2---:R-:W-:Y:S05]  /*26e60*/  @!P1 NANOSLEEP.SYNCS 0x989680 ;  /* 0x009896800000995d */ /* 0x004fea0003900000 */
[----:B------:R-:W2:Y:S02]  /*26e70*/  @!P1 SYNCS.PHASECHK.TRANS64 P1, [R3+URZ+0x30840], R2 ;  /* 0x03084002030095a7 */ /* 0x000ea4000802007f */
[----:B--2---:R-:W-:Y:S05]  /*26e80*/  @!P1 BRA `(.L_x_5177) ;  /* 0xfffffffc00f09947 */ /* 0x004fea000383ffff */
[----:B------:R-:W-:Y:S05]  /*26e90*/  BRA `(.L_x_5338) ;  /* 0xffffffb400907947 */ /* 0x000fea000383ffff */
.L_x_5179:
[----:B--2---:R2:W4:Y:S02]  /*26ea0*/  SYNCS.PHASECHK.TRANS64.TRYWAIT P1, [R5+URZ+0x30840], R0 ;  /* 0x03084000050075a7 */ /* 0x004524000802017f */
[----:B----4-:R-:W-:Y:S05]  /*26eb0*/  @!P1 NANOSLEEP.SYNCS 0x989680 ;  /* 0x009896800000995d */ /* 0x010fea0003900000 */
[----:B------:R-:W4:Y:S02]  /*26ec0*/  @!P1 SYNCS.PHASECHK.TRANS64 P1, [R5+URZ+0x30840], R0 ;  /* 0x03084000050095a7 */ /* 0x000f24000802007f */
[----:B----4-:R-:W-:Y:S05]  /*26ed0*/  @!P1 BRA `(.L_x_5179) ;  /* 0xfffffffc00f09947 */ /* 0x010fea000383ffff */
[----:B------:R-:W-:Y:S05]  /*26ee0*/  BRA `(.L_x_5339) ;  /* 0xffffffb4009c7947 */ /* 0x000fea000383ffff */
.L_x_5181:
[----:B----4-:R4:W0:Y:S02]  /*26ef0*/  SYNCS.PHASECHK.TRANS64.TRYWAIT P1, [R3+URZ+0x30860], R2 ;  /* 0x03086002030075a7 */ /* 0x010824000802017f */
[----:B0-----:R-:W-:Y:S05]  /*26f00*/  @!P1 NANOSLEEP.SYNCS 0x989680 ;  /* 0x009896800000995d */ /* 0x001fea0003900000 */
[----:B------:R-:W0:Y:S02]  /*26f10*/  @!P1 SYNCS.PHASECHK.TRANS64 P1, [R3+URZ+0x30860], R2 ;  /* 0x03086002030095a7 */ /* 0x000e24000802007f */
[----:B0-----:R-:W-:Y:S05]  /*26f20*/  @!P1 BRA `(.L_x_5181) ;  /* 0xfffffffc00f09947 */ /* 0x001fea000383ffff */
[----:B------:R-:W-:Y:S05]  /*26f30*/  BRA `(.L_x_5340) ;  /* 0xffffffb400987947 */ /* 0x000fea000383ffff */
        .type           $_ZN7cutlass13device_kernelIN5flash11enable_sm90INS1_16FlashAttnFwdSm90INS1_25CollectiveMainloopFwdSm90ILi2EN4cute5tupleIJNS5_1CILi1EEES8_S8_EEENS6_IJNS7_ILi128EEENS7_ILi96EEENS7_ILi192EEEEEELi192ENS_10bfloat16_tEfNS_4arch4Sm90ELb0ELb1ELb0ELb1ELb1ELb1ELb0ELb1ELb1ELb1ELb0ELb0EEENS1_21CollectiveEpilogueFwdINS6_IJSA_SC_SB_EEES9_SE_SG_Li256ELb1ELb1ELb0ELb0EEENS1_36VarlenDynamicPersistentTileSchedulerILi128ELi96ELi256ELi128ELb0ELb1ELb1ELb1ELb0ELb1EEEEEEEEEvNT_6ParamsE$_ZZN5flash25CollectiveMainloopFwdSm90ILi2EN4cute5tupleIJNS1_1CILi1EEES4_S4_EEENS2_IJNS3_ILi128EEENS3_ILi96EEENS3_ILi192EEEEEELi192EN7cutlass10bfloat16_tEfNSA_4arch4Sm90ELb0ELb1ELb0ELb1ELb1ELb1ELb0ELb1ELb1ELb1ELb0ELb0EE12store_kv_newINS_16FlashAttnFwdSm90ISE_NS_21CollectiveEpilogueFwdINS2_IJS6_S8_S7_EEES5_SB_SD_Li256ELb1ELb1ELb0ELb0EEENS_36VarlenDynamicPersistentTileSchedulerILi128ELi96ELi256ELi128ELb0ELb1ELb1ELb1ELb0ELb1EEEE13SharedStorageEEEbRKNSE_6ParamsENSA_25PipelineTmaAsyncNoClusterILi2ENSA_16PipelineTmaAsyncILi2EEEEESU_RNSA_13PipelineStateILj2EEEiRT_RKNS_16SeqlenInfoQKNewKILb1ELb1EEENS2_IJiiiiEEEENKUliRKT_E_clISW_EEDaiS17_,@function
        .size           $_ZN7cutlass13device_kernelIN5flash11enable_sm90INS1_16FlashAttnFwdSm90INS1_25CollectiveMainloopFwdSm90ILi2EN4cute5tupleIJNS5_1CILi1EEES8_S8_EEENS6_IJNS7_ILi128EEENS7_ILi96EEENS7_ILi192EEEEEELi192ENS_10bfloat16_tEfNS_4arch4Sm90ELb0ELb1ELb0ELb1ELb1ELb1ELb0ELb1ELb1ELb1ELb0ELb0EEENS1_21CollectiveEpilogueFwdINS6_IJSA_SC_SB_EEES9_SE_SG_Li256ELb1ELb1ELb0ELb0EEENS1_36VarlenDynamicPersistentTileSchedulerILi128ELi96ELi256ELi128ELb0ELb1ELb1ELb1ELb0ELb1EEEEEEEEEvNT_6ParamsE$_ZZN5flash25CollectiveMainloopFwdSm90ILi2EN4cute5tupleIJNS1_1CILi1EEES4_S4_EEENS2_IJNS3_ILi128EEENS3_ILi96EEENS3_ILi192EEEEEELi192EN7cutlass10bfloat16_tEfNSA_4arch4Sm90ELb0ELb1ELb0ELb1ELb1ELb1ELb0ELb1ELb1ELb1ELb0ELb0EE12store_kv_newINS_16FlashAttnFwdSm90ISE_NS_21CollectiveEpilogueFwdINS2_IJS6_S8_S7_EEES5_SB_SD_Li256ELb1ELb1ELb0ELb0EEENS_36VarlenDynamicPersistentTileSchedulerILi128ELi96ELi256ELi128ELb0ELb1ELb1ELb1ELb0ELb1EEEE13SharedStorageEEEbRKNSE_6ParamsENSA_25PipelineTmaAsyncNoClusterILi2ENSA_16PipelineTmaAsyncILi2EEEEESU_RNSA_13PipelineStateILj2EEEiRT_RKNS_16SeqlenInfoQKNewKILb1ELb1EEENS2_IJiiiiEEEENKUliRKT_E_clISW_EEDaiS17_,(.L_x_15838 - $_ZN7cutlass13device_kernelIN5flash11enable_sm90INS1_16FlashAttnFwdSm90INS1_25CollectiveMainloopFwdSm90ILi2EN4cute5tupleIJNS5_1CILi1EEES8_S8_EEENS6_IJNS7_ILi128EEENS7_ILi96EEENS7_ILi192EEEEEELi192ENS_10bfloat16_tEfNS_4arch4Sm90ELb0ELb1ELb0ELb1ELb1ELb1ELb0ELb1ELb1ELb1ELb0ELb0EEENS1_21CollectiveEpilogueFwdINS6_IJSA_SC_SB_EEES9_SE_SG_Li256ELb1ELb1ELb0ELb0EEENS1_36VarlenDynamicPersistentTileSchedulerILi128ELi96ELi256ELi128ELb0ELb1ELb1ELb1ELb0ELb1EEEEEEEEEvNT_6ParamsE$_ZZN5flash25CollectiveMainloopFwdSm90ILi2EN4cute5tupleIJNS1_1CILi1EEES4_S4_EEENS2_IJNS3_ILi128EEENS3_ILi96EEENS3_ILi192EEEEEELi192EN7cutlass10bfloat16_tEfNSA_4arch4Sm90ELb0ELb1ELb0ELb1ELb1ELb1ELb0ELb1ELb1ELb1ELb0ELb0EE12store_kv_newINS_16FlashAttnFwdSm90ISE_NS_21CollectiveEpilogueFwdINS2_IJS6_S8_S7_EEES5_SB_SD_Li256ELb1ELb1ELb0ELb0EEENS_36VarlenDynamicPersistentTileSchedulerILi128ELi96ELi256ELi128ELb0ELb1ELb1ELb1ELb0ELb1EEEE13SharedStorageEEEbRKNSE_6ParamsENSA_25PipelineTmaAsyncNoClusterILi2ENSA_16PipelineTmaAsyncILi2EEEEESU_RNSA_13PipelineStateILj2EEEiRT_RKNS_16SeqlenInfoQKNewKILb1ELb1EEENS2_IJiiiiEEEENKUliRKT_E_clISW_EEDaiS17_)
$_ZN7cutlass13device_kernelIN5flash11enable_sm90INS1_16FlashAttnFwdSm90INS1_25CollectiveMainloopFwdSm90ILi2EN4cute5tupleIJNS5_1CILi1EEES8_S8_EEENS6_IJNS7_ILi128EEENS7_ILi96EEENS7_ILi192EEEEEELi192ENS_10bfloat16_tEfNS_4arch4Sm90ELb0ELb1ELb0ELb1ELb1ELb1ELb0ELb1ELb1ELb1ELb0ELb0EEENS1_21CollectiveEpilogueFwdINS6_IJSA_SC_SB_EEES9_SE_SG_Li256ELb1ELb1ELb0ELb0EEENS1_36VarlenDynamicPersistentTileSchedulerILi128ELi96ELi256ELi128ELb0ELb1ELb1ELb1ELb0ELb1EEEEEEEEEvNT_6ParamsE$_ZZN5flash25CollectiveMainloopFwdSm90ILi2EN4cute5tupleIJNS1_1CILi1EEES4_S4_EEENS2_IJNS3_ILi128EEENS3_ILi96EEENS3_ILi192EEEEEELi192EN7cutlass10bfloat16_tEfNSA_4arch4Sm90ELb0ELb1ELb0ELb1ELb1ELb1ELb0ELb1ELb1ELb1ELb0ELb0EE12store_kv_newINS_16FlashAttnFwdSm90ISE_NS_21CollectiveEpilogueFwdINS2_IJS6_S8_S7_EEES5_SB_SD_Li256ELb1ELb1ELb0ELb0EEENS_36VarlenDynamicPersistentTileSchedulerILi128ELi96ELi256ELi128ELb0ELb1ELb1ELb1ELb0ELb1EEEE13SharedStorageEEEbRKNSE_6ParamsENSA_25PipelineTmaAsyncNoClusterILi2ENSA_16PipelineTmaAsyncILi2EEEEESU_RNSA_13PipelineStateILj2EEEiRT_RKNS_16SeqlenInfoQKNewKILb1ELb1EEENS2_IJiiiiEEEENKUliRKT_E_clISW_EEDaiS17_:
[----:B------:R-:W-:Y:S05]  /*26f40*/  YIELD ;  /* 0x0000000000007946 */ /* 0x000fea0003800000 */
[----:B------:R-:W-:Y:S01]  /*26f50*/  ULDC UR4, c[0x0][0x20] ;  /* 0x0000080000047ab9 */ /* 0x000fe20000000800 */
[----:B------:R-:W0:Y:S01]  /*26f60*/  LDC.64 R78, c[0x0][0x208] ;  /* 0x00008200ff4e7b82 */ /* 0x000e220000000a00 */
[----:B------:R-:W-:Y:S01]  /*26f70*/  VIADD R75, R20, -UR4 ;  /* 0x80000004144b7c36 */ /* 0x000fe20008000000 */
[----:B------:R-:W-:-:S04]  /*26f80*/  R2UR UR6, R202 ;  /* 0x00000000ca0672ca */ /* 0x000fc800000e0000 */
[----:B------:R-:W2:Y:S01]  /*26f90*/  LDL.64 R4, [R75+0x8] ;  /* 0x000008004b047983 */ /* 0x000ea20000100a00 */
[----:B0-----:R-:W-:Y:S02]  /*26fa0*/  R2UR UR4, R78 ;  /* 0x000000004e0472ca */ /* 0x001fe400000e0000 */
[----:B------:R-:W-:-:S13]  /*26fb0*/  R2UR UR5, R79 ;  /* 0x000000004f0572ca */ /* 0x000fda00000e0000 */
[----:B--2---:R-:W2:Y:S01]  /*26fc0*/  LD.E R6, desc[UR4][R4.64+0x174] ;  /* 0x0001740404067980 */ /* 0x004ea2000c101900 */
[----:B------:R-:W0:Y:S01]  /*26fd0*/  LDC R76, c[0x0][0x20] ;  /* 0x00000800ff4c7b82 */ /* 0x000e220000000800 */
[----:B------:R-:W-:Y:S01]  /*26fe0*/  BSSY B0, `(.L_x_5341) ;  /* 0x0000aaa000007945 */ /* 0x000fe20003800000 */
[----:B0-----:R-:W-:Y:S02]  /*26ff0*/  IADD3 R76, -R76, UR6, RZ ;  /* 0x000000064c4c7c10 */ /* 0x001fe4000fffe1ff */
[----:B--2---:R-:W-:-:S13]  /*27000*/  ISETP.GE.AND P1, PT, R6, 0x1, PT ;  /* 0x000000010600780c */ /* 0x004fda0003f26270 */
[----:B------:R-:W-:Y:S05]  /*27010*/  @!P1 BRA `(.L_x_5342) ;  /* 0x0000009800e49947 */ /* 0x000fea0003800000 */
[----:B------:R-:W2:Y:S01]  /*27020*/  LDL.64 R6, [R75+0x20] ;  /* 0x000020004b067983 */ /* 0x000ea20000100a00 */
[C---:B------:R-:W-:Y:S02]  /*27030*/  R2UR UR4, R78.reuse ;  /* 0x000000004e0472ca */ /* 0x040fe400000e0000 */
[C---:B------:R-:W-:Y:S01]  /*27040*/  R2UR UR5, R79.reuse ;  /* 0x000000004f0572ca */ /* 0x040fe200000e0000 */
[----:B------:R0:W5:Y:S01]  /*27050*/  LDL.64 R10, [R75+0x30] ;  /* 0x000030004b0a7983 */ /* 0x0001620000100a00 */
[C---:B------:R-:W-:Y:S02]  /*27060*/  R2UR UR6, R78.reuse ;  /* 0x000000004e0672ca */ /* 0x040fe400000e0000 */
[C---:B------:R-:W-:Y:S02]  /*27070*/  R2UR UR7, R79.reuse ;  /* 0x000000004f0772ca */ /* 0x040fe400000e0000 */
[----:B------:R-:W-:Y:S02]  /*27080*/  R2UR UR8, R78 ;  /* 0x000000004e0872ca */ /* 0x000fe400000e0000 */
[----:B------:R-:W-:-:S09]  /*27090*/  R2UR UR9, R79 ;  /* 0x000000004f0972ca */ /* 0x000fd200000e0000 */
[----:B------:R-:W3:Y:S04]  /*270a0*/  LD.E.U8 R30, desc[UR6][R4.64+0x190] ;  /* 0x00019006041e7980 */ /* 0x000ee8000c101100 */
[----:B--2---:R-:W2:Y:S04]  /*270b0*/  LD.E.64 R32, desc[UR4][R6.64+0xa0] ;  /* 0x0000a00406207980 */ /* 0x004ea8000c101b00 */
[----:B------:R-:W4:Y:S04]  /*270c0*/  LD.E.64 R8, desc[UR6][R6.64+0x58] ;  /* 0x0000580606087980 */ /* 0x000f28000c101b00 */
[----:B------:R-:W4:Y:S04]  /*270d0*/  LD.E.64 R12, desc[UR8][R6.64+0x60] ;  /* 0x00006008060c7980 */ /* 0x000f28000c101b00 */
[----:B------:R-:W4:Y:S01]  /*270e0*/  LD.E.64 R14, desc[UR4][R6.64+0x68] ;  /* 0x00006804060e7980 */ /* 0x000f22000c101b00 */
[----:B---3--:R-:W-:-:S02]  /*270f0*/  ISETP.NE.AND P1, PT, R30, RZ, PT ;  /* 0x000000ff1e00720c */ /* 0x008fc40003f25270 */
[----:B--2---:R-:W-:Y:S01]  /*27100*/  SHF.R.S32.HI R31, RZ, 0x1f, R33 ;  /* 0x0000001fff1f7819 */ /* 0x004fe20000011421 */
[-C--:B----4-:R-:W-:Y:S02]  /*27110*/  IMAD R9, R9, R33.reuse, RZ ;  /* 0x0000002109097224 */ /* 0x090fe400078e02ff */
[----:B------:R-:W-:-:S04]  /*27120*/  IMAD.WIDE.U32 R28, R8, R33, RZ ;  /* 0x00000021081c7225 */ /* 0x000fc800078e00ff */
[----:B------:R-:W-:Y:S02]  /*27130*/  IMAD R9, R8, R31, R9 ;  /* 0x0000001f08097224 */ /* 0x000fe400078e0209 */
[-C--:B------:R-:W-:Y:S02]  /*27140*/  IMAD R8, R13, R32.reuse, RZ ;  /* 0x000000200d087224 */ /* 0x080fe400078e02ff */
[----:B------:R-:W-:Y:S01]  /*27150*/  IMAD.IADD R29, R29, 0x1, R9 ;  /* 0x000000011d1d7824 */ /* 0x000fe200078e0209 */
[----:B------:R-:W-:Y:S01]  /*27160*/  SHF.R.S32.HI R9, RZ, 0x1f, R32 ;  /* 0x0000001fff097819 */ /* 0x000fe20000011420 */
[----:B------:R-:W-:-:S04]  /*27170*/  IMAD.WIDE.U32 R4, R12, R32, R28 ;  /* 0x000000200c047225 */ /* 0x000fc800078e001c */
[----:B------:R-:W-:Y:S01]  /*27180*/  IMAD R9, R12, R9, R8 ;  /* 0x000000090c097224 */ /* 0x000fe200078e0208 */
[----:B------:R-:W-:-:S03]  /*27190*/  LEA R86, P2, R4, R14, 0x1 ;  /* 0x0000000e04567211 */ /* 0x000fc600078408ff */
[----:B------:R-:W-:-:S05]  /*271a0*/  IMAD.IADD R87, R5, 0x1, R9 ;  /* 0x0000000105577824 */ /* 0x000fca00078e0209 */
[----:B------:R-:W-:Y:S01]  /*271b0*/  LEA.HI.X R87, R4, R15, R87, 0x1, P2 ;  /* 0x0000000f04577211 */ /* 0x000fe200010f0c57 */
[----:B0-----:R-:W-:Y:S06]  /*271c0*/  @!P1 BRA `(.L_x_5343) ;  /* 0x0000004800849947 */ /* 0x001fec0003800000 */
[C---:B------:R-:W-:Y:S01]  /*271d0*/  R2UR UR8, R78.reuse ;  /* 0x000000004e0872ca */ /* 0x040fe200000e0000 */
[----:B------:R0:W5:Y:S01]  /*271e0*/  LDL.64 R4, [R75+0x10] ;  /* 0x000010004b047983 */ /* 0x0001620000100a00 */
[C---:B------:R-:W-:Y:S02]  /*271f0*/  R2UR UR9, R79.reuse ;  /* 0x000000004f0972ca */ /* 0x040fe400000e0000 */
[C---:B------:R-:W-:Y:S02]  /*27200*/  R2UR UR4, R78.reuse ;  /* 0x000000004e0472ca */ /* 0x040fe400000e0000 */
[C---:B------:R-:W-:Y:S02]  /*27210*/  R2UR UR5, R79.reuse ;  /* 0x000000004f0572ca */ /* 0x040fe400000e0000 */
[----:B------:R-:W-:Y:S02]  /*27220*/  R2UR UR6, R78 ;  /* 0x000000004e0672ca */ /* 0x000fe400000e0000 */
[----:B------:R-:W-:-:S05]  /*27230*/  R2UR UR7, R79 ;  /* 0x000000004f0772ca */ /* 0x000fca00000e0000 */
[----:B-----5:R-:W2:Y:S04]  /*27240*/  LD.E R6, desc[UR8][R10.64+0x10] ;  /* 0x000010080a067980 */ /* 0x020ea8000c101900 */
[----:B------:R-:W3:Y:S04]  /*27250*/  LD.E R13, desc[UR4][R10.64+0xc] ;  /* 0x00000c040a0d7980 */ /* 0x000ee8000c101900 */
[----:B------:R-:W4:Y:S04]  /*27260*/  LD.E.64 R38, desc[UR4][R10.64+0x60] ;  /* 0x000060040a267980 */ /* 0x000f28000c101b00 */
[----:B------:R-:W4:Y:S01]  /*27270*/  LD.E.64 R36, desc[UR6][R10.64+0x80] ;  /* 0x000080060a247980 */ /* 0x000f22000c101b00 */
[----:B------:R-:W-:-:S02]  /*27280*/  R2UR UR10, R78 ;  /* 0x000000004e0a72ca */ /* 0x000fc400000e0000 */
[C---:B------:R-:W-:Y:S01]  /*27290*/  R2UR UR11, R79.reuse ;  /* 0x000000004f0b72ca */ /* 0x040fe200000e0000 */
[----:B------:R0:W5:Y:S01]  /*272a0*/  LD.E.64 R14, desc[UR4][R10.64+0x58] ;  /* 0x000058040a0e7980 */ /* 0x000162000c101b00 */
[----:B------:R-:W-:Y:S02]  /*272b0*/  R2UR UR12, R78 ;  /* 0x000000004e0c72ca */ /* 0x000fe400000e0000 */
[----:B------:R-:W-:Y:S01]  /*272c0*/  R2UR UR13, R79 ;  /* 0x000000004f0d72ca */ /* 0x000fe200000e0000 */
[----:B------:R0:W5:Y:S01]  /*272d0*/  LD.E.64 R34, desc[UR8][R10.64+0x78] ;  /* 0x000078080a227980 */ /* 0x000162000c101b00 */
[----:B------:R-:W-:Y:S01]  /*272e0*/  SHF.R.S32.HI R9, RZ, 0x1f, R24 ;  /* 0x0000001fff097819 */ /* 0x000fe20000011418 */
[----:B------:R-:W-:Y:S01]  /*272f0*/  BSSY B2, `(.L_x_5344) ;  /* 0x000004c000027945 */ /* 0x000fe20003800000 */
[----:B------:R-:W-:Y:S02]  /*27300*/  CS2R R60, SRZ ;  /* 0x00000000003c7805 */ /* 0x000fe4000001ff00 */
[----:B------:R-:W-:-:S02]  /*27310*/  CS2R R64, SRZ ;  /* 0x0000000000407805 */ /* 0x000fc4000001ff00 */
[----:B------:R-:W-:Y:S02]  /*27320*/  CS2R R66, SRZ ;  /* 0x0000000000427805 */ /* 0x000fe4000001ff00 */
[----:B------:R-:W-:Y:S02]  /*27330*/  CS2R R70, SRZ ;  /* 0x0000000000467805 */ /* 0x000fe4000001ff00 */
[----:B------:R-:W-:Y:S02]  /*27340*/  CS2R R82, SRZ ;  /* 0x0000000000527805 */ /* 0x000fe4000001ff00 */
[----:B------:R-:W-:Y:S02]  /*27350*/  CS2R R90, SRZ ;  /* 0x00000000005a7805 */ /* 0x000fe4000001ff00 */
[----:B------:R-:W-:Y:S01]  /*27360*/  CS2R R58, SRZ ;  /* 0x00000000003a7805 */ /* 0x000fe2000001ff00 */
[----:B------:R0:W5:Y:S01]  /*27370*/  LD.E.U8 R44, desc[UR12][R10.64+0x18] ;  /* 0x0000180c0a2c7980 */ /* 0x000162000c101100 */
[----:B------:R-:W-:-:S02]  /*27380*/  CS2R R62, SRZ ;  /* 0x00000000003e7805 */ /* 0x000fc4000001ff00 */
[----:B------:R-:W-:Y:S02]  /*27390*/  CS2R R68, SRZ ;  /* 0x0000000000447805 */ /* 0x000fe4000001ff00 */
[----:B------:R-:W-:Y:S02]  /*273a0*/  CS2R R80, SRZ ;  /* 0x0000000000507805 */ /* 0x000fe4000001ff00 */
[----:B------:R-:W-:Y:S02]  /*273b0*/  CS2R R84, SRZ ;  /* 0x0000000000547805 */ /* 0x000fe4000001ff00 */
[----:B------:R-:W-:Y:S02]  /*273c0*/  CS2R R88, SRZ ;  /* 0x0000000000587805 */ /* 0x000fe4000001ff00 */
[----:B--2---:R-:W-:Y:S01]  /*273d0*/  SHF.R.S32.HI R7, RZ, 0x1f, R6 ;  /* 0x0000001fff077819 */ /* 0x004fe20000011406 */
[----:B---3--:R-:W-:-:S03]  /*273e0*/  IMAD R13, R24, -0x60, R13 ;  /* 0xffffffa0180d7824 */ /* 0x008fc600078e020d */
[----:B------:R-:W-:Y:S02]  /*273f0*/  LEA.HI R7, R7, R6, RZ, 0x2 ;  /* 0x0000000607077211 */ /* 0x000fe400078f10ff */
[----:B------:R-:W-:Y:S02]  /*27400*/  VIMNMX R33, R13, 0x60, PT ;  /* 0x000000600d217848 */ /* 0x000fe40003fe0100 */
[----:B------:R-:W-:Y:S01]  /*27410*/  SHF.R.S32.HI R28, RZ, 0x2, R7 ;  /* 0x00000002ff1c7819 */ /* 0x000fe20000011407 */
[-C--:B----4-:R-:W-:Y:S01]  /*27420*/  IMAD R8, R39, R24.reuse, RZ ;  /* 0x0000001827087224 */ /* 0x090fe200078e02ff */
[----:B------:R0:W5:Y:S02]  /*27430*/  LD.E.64 R6, desc[UR6][R10.64+0x68] ;  /* 0x000068060a067980 */ /* 0x000164000c101b00 */
[----:B------:R-:W-:Y:S01]  /*27440*/  ISETP.GE.AND P1, PT, R28, R33, PT ;  /* 0x000000211c00720c */ /* 0x000fe20003f26270 */
[----:B------:R-:W-:Y:S02]  /*27450*/  IMAD R12, R37, R24, RZ ;  /* 0x00000018250c7224 */ /* 0x000fe400078e02ff */
[----:B------:R-:W-:-:S02]  /*27460*/  IMAD R29, R38, R9, R8 ;  /* 0x00000009261d7224 */ /* 0x000fc400078e0208 */
[----:B------:R-:W-:Y:S02]  /*27470*/  IMAD R31, R36, R9, R12 ;  /* 0x00000009241f7224 */ /* 0x000fe400078e020c */
[-C--:B------:R-:W-:Y:S01]  /*27480*/  IMAD.WIDE.U32 R38, R38, R24.reuse, RZ ;  /* 0x0000001826267225 */ /* 0x080fe200078e00ff */
[----:B------:R0:W5:Y:S03]  /*27490*/  LD.E.64 R12, desc[UR10][R10.64+0x88] ;  /* 0x0000880a0a0c7980 */ /* 0x000166000c101b00 */
[----:B------:R-:W-:Y:S01]  /*274a0*/  IMAD.WIDE.U32 R36, R36, R24, RZ ;  /* 0x0000001824247225 */ /* 0x000fe200078e00ff */
[----:B------:R-:W-:-:S03]  /*274b0*/  CS2R R8, SRZ ;  /* 0x0000000000087805 */ /* 0x000fc6000001ff00 */
[----:B------:R-:W-:Y:S02]  /*274c0*/  IMAD.IADD R45, R39, 0x1, R29 ;  /* 0x00000001272d7824 */ /* 0x000fe400078e021d */
[----:B------:R-:W-:Y:S02]  /*274d0*/  VIADD R30, R28, 0x40 ;  /* 0x000000401c1e7836 */ /* 0x000fe40000000000 */
[----:B------:R-:W-:Y:S01]  /*274e0*/  IMAD.IADD R93, R37, 0x1, R31 ;  /* 0x00000001255d7824 */ /* 0x000fe200078e021f */
[----:B0-----:R-:W-:Y:S06]  /*274f0*/  @P1 BRA `(.L_x_5345) ;  /* 0x0000000000ac1947 */ /* 0x001fec0003800000 */
[----:B-----5:R-:W-:Y:S02]  /*27500*/  LOP3.LUT R11, R44, 0x1, RZ, 0xc0, !PT ;  /* 0x000000012c0b7812 */ /* 0x020fe400078ec0ff */
[----:B------:R-:W-:Y:S02]  /*27510*/  CS2R R90, SRZ ;  /* 0x00000000005a7805 */ /* 0x000fe4000001ff00 */
[----:B------:R-:W-:Y:S02]  /*27520*/  LEA R10, P1, R38, R6, 0x1 ;  /* 0x00000006260a7211 */ /* 0x000fe400078208ff */
[----:B------:R-:W-:Y:S02]  /*27530*/  CS2R R82, SRZ ;  /* 0x0000000000527805 */ /* 0x000fe4000001ff00 */
[----:B------:R-:W-:Y:S02]  /*27540*/  LEA R28, P2, R36, R12, 0x1 ;  /* 0x0000000c241c7211 */ /* 0x000fe400078408ff */
[----:B------:R-:W-:-:S02]  /*27550*/  CS2R R70, SRZ ;  /* 0x0000000000467805 */ /* 0x000fc4000001ff00 */
[----:B------:R-:W-:Y:S02]  /*27560*/  ISETP.NE.U32.AND P6, PT, R11, 0x1, PT ;  /* 0x000000010b00780c */ /* 0x000fe40003fc5070 */
[----:B------:R-:W-:Y:S02]  /*27570*/  CS2R R66, SRZ ;  /* 0x0000000000427805 */ /* 0x000fe4000001ff00 */
[----:B------:R-:W-:Y:S02]  /*27580*/  LEA.HI.X R11, R38, R7, R45, 0x1, P1 ;  /* 0x00000007260b7211 */ /* 0x000fe400008f0c2d */
[----:B------:R-:W-:Y:S02]  /*27590*/  CS2R R64, SRZ ;  /* 0x0000000000407805 */ /* 0x000fe4000001ff00 */
[----:B------:R-:W-:Y:S02]  /*275a0*/  LEA.HI.X R29, R36, R13, R93, 0x1, P2 ;  /* 0x0000000d241d7211 */ /* 0x000fe400010f0c5d */
[----:B------:R-:W-:-:S02]  /*275b0*/  CS2R R60, SRZ ;  /* 0x00000000003c7805 */ /* 0x000fc4000001ff00 */
[----:B------:R-:W-:Y:S02]  /*275c0*/  R2P PR, R44, 0x3e ;  /* 0x0000003e2c007804 */ /* 0x000fe40000000000 */
[----:B------:R-:W-:Y:S02]  /*275d0*/  @!P6 R2UR UR4, R78 ;  /* 0x000000004e04e2ca */ /* 0x000fe400000e0000 */
[----:B------:R-:W-:-:S09]  /*275e0*/  @!P6 R2UR UR5, R79 ;  /* 0x000000004f05e2ca */ /* 0x000fd200000e0000 */
[C---:B------:R-:W-:Y:S02]  /*275f0*/  @P1 R2UR UR6, R78.reuse ;  /* 0x000000004e0612ca */ /* 0x040fe400000e0000 */
[C---:B------:R-:W-:Y:S02]  /*27600*/  @P1 R2UR UR7, R79.reuse ;  /* 0x000000004f0712ca */ /* 0x040fe400000e0000 */
[C---:B------:R-:W-:Y:S02]  /*27610*/  @P2 R2UR UR8, R78.reuse ;  /* 0x000000004e0822ca */ /* 0x040fe400000e0000 */
[----:B------:R-:W-:Y:S02]  /*27620*/  @P2 R2UR UR9, R79 ;  /* 0x000000004f0922ca */ /* 0x000fe400000e0000 */
[----:B------:R-:W-:Y:S02]  /*27630*/  @P3 R2UR UR10, R78 ;  /* 0x000000004e0a32ca */ /* 0x000fe400000e0000 */
[----:B------:R-:W-:-:S02]  /*27640*/  CS2R R88, SRZ ;  /* 0x0000000000587805 */ /* 0x000fc4000001ff00 */
[C---:B------:R-:W-:Y:S02]  /*27650*/  @P3 R2UR UR11, R79.reuse ;  /* 0x000000004f0b32ca */ /* 0x040fe400000e0000 */
[----:B------:R-:W-:Y:S02]  /*27660*/  CS2R R84, SRZ ;  /* 0x0000000000547805 */ /* 0x000fe4000001ff00 */
[----:B------:R-:W-:Y:S02]  /*27670*/  @P4 R2UR UR12, R78 ;  /* 0x000000004e0c42ca */ /* 0x000fe400000e0000 */
[----:B------:R-:W-:Y:S02]  /*27680*/  CS2R R80, SRZ ;  /* 0x0000000000507805 */ /* 0x000fe4000001ff00 */
[----:B------:R-:W-:Y:S02]  /*27690*/  @P4 R2UR UR13, R79 ;  /* 0x000000004f0d42ca */ /* 0x000fe400000e0000 */
[----:B------:R-:W-:-:S02]  /*276a0*/  CS2R R68, SRZ ;  /* 0x0000000000447805 */ /* 0x000fc4000001ff00 */
[----:B------:R-:W-:Y:S02]  /*276b0*/  @P5 R2UR UR14, R78 ;  /* 0x000000004e0e52ca */ /* 0x000fe400000e0000 */
[----:B------:R-:W-:Y:S02]  /*276c0*/  CS2R R62, SRZ ;  /* 0x00000000003e7805 */ /* 0x000fe4000001ff00 */
[----:B------:R-:W-:Y:S02]  /*276d0*/  @P5 R2UR UR15, R79 ;  /* 0x000000004f0f52ca */ /* 0x000fe400000e0000 */
[----:B------:R-:W-:Y:S01]  /*276e0*/  CS2R R58, SRZ ;  /* 0x00000000003a7805 */ /* 0x000fe2000001ff00 */
[----:B------:R0:W5:Y:S04]  /*276f0*/  @!P6 LD.E.64 R90, desc[UR4][R10.64] ;  /* 0x000000040a5ae980 */ /* 0x000168000c101b00 */
[----:B------:R0:W5:Y:S04]  /*27700*/  @P1 LD.E.64 R82, desc[UR6][R10.64+0x20] ;  /* 0x000020060a521980 */ /* 0x000168000c101b00 */
[----:B------:R0:W5:Y:S04]  /*27710*/  @P2 LD.E.64 R70, desc[UR8][R10.64+0x40] ;  /* 0x000040080a462980 */ /* 0x000168000c101b00 */
[----:B------:R0:W5:Y:S04]  /*27720*/  @P3 LD.E.64 R66, desc[UR10][R10.64+0x60] ;  /* 0x0000600a0a423980 */ /* 0x000168000c101b00 */
[----:B------:R0:W5:Y:S04]  /*27730*/  @P4 LD.E.64 R64, desc[UR12][R10.64+0x80] ;  /* 0x0000800c0a404980 */ /* 0x000168000c101b00 */
[----:B------:R0:W5:Y:S04]  /*27740*/  @P5 LD.E.64 R60, desc[UR14][R10.64+0xa0] ;  /* 0x0000a00e0a3c5980 */ /* 0x000168000c101b00 */
[----:B------:R0:W5:Y:S04]  /*27750*/  @!P6 LD.E.64 R88, desc[UR4][R28.64] ;  /* 0x000000041c58e980 */ /* 0x000168000c101b00 */
[----:B------:R0:W5:Y:S04]  /*27760*/  @P1 LD.E.64 R84, desc[UR6][R28.64+0x20] ;  /* 0x000020061c541980 */ /* 0x000168000c101b00 */
[----:B------:R0:W5:Y:S04]  /*27770*/  @P2 LD.E.64 R80, desc[UR8][R28.64+0x40] ;  /* 0x000040081c502980 */ /* 0x000168000c101b00 */
[----:B------:R0:W5:Y:S04]  /*27780*/  @P3 LD.E.64 R68, desc[UR10][R28.64+0x60] ;  /* 0x0000600a1c443980 */ /* 0x000168000c101b00 */
[----:B------:R0:W5:Y:S04]  /*27790*/  @P4 LD.E.64 R62, desc[UR12][R28.64+0x80] ;  /* 0x0000800c1c3e4980 */ /* 0x000168000c101b00 */
[----:B------:R0:W5:Y:S02]  /*277a0*/  @P5 LD.E.64 R58, desc[UR14][R28.64+0xa0] ;  /* 0x0000a00e1c3a5980 */ /* 0x000164000c101b00 */
.L_x_5345:
[----:B------:R-:W-:Y:S05]  /*277b0*/  BSYNC B2 ;  /* 0x0000000000027941 */ /* 0x000fea0003800000 */
.L_x_5344:
[----:B------:R-:W-:Y:S01]  /*277c0*/  ISETP.GE.AND P1, PT, R30, R33, PT ;  /* 0x000000211e00720c */ /* 0x000fe20003f26270 */
[----:B------:R-:W-:Y:S01]  /*277d0*/  BSSY B2, `(.L_x_5346) ;  /* 0x000003c000027945 */ /* 0x000fe20003800000 */
[----:B------:R-:W-:Y:S02]  /*277e0*/  CS2R R30, SRZ ;  /* 0x00000000001e7805 */ /* 0x000fe4000001ff00 */
[----:B------:R-:W-:Y:S02]  /*277f0*/  CS2R R40, SRZ ;  /* 0x0000000000287805 */ /* 0x000fe4000001ff00 */
[----:B------:R-:W-:Y:S02]  /*27800*/  CS2R R46, SRZ ;  /* 0x00000000002e7805 */ /* 0x000fe4000001ff00 */
[----:B------:R-:W-:Y:S02]  /*27810*/  CS2R R50, SRZ ;  /* 0x0000000000327805 */ /* 0x000fe4000001ff00 */
[----:B------:R-:W-:-:S02]  /*27820*/  CS2R R54, SRZ ;  /* 0x0000000000367805 */ /* 0x000fc4000001ff00 */
[----:B0-----:R-:W-:Y:S02]  /*27830*/  CS2R R28, SRZ ;  /* 0x00000000001c7805 */ /* 0x001fe4000001ff00 */
[----:B------:R-:W-:Y:S02]  /*27840*/  CS2R R32, SRZ ;  /* 0x0000000000207805 */ /* 0x000fe4000001ff00 */
[----:B------:R-:W-:Y:S02]  /*27850*/  CS2R R42, SRZ ;  /* 0x00000000002a7805 */ /* 0x000fe4000001ff00 */
[----:B------:R-:W-:Y:S02]  /*27860*/  CS2R R48, SRZ ;  /* 0x0000000000307805 */ /* 0x000fe4000001ff00 */
[----:B------:R-:W-:Y:S02]  /*27870*/  CS2R R52, SRZ ;  /* 0x0000000000347805 */ /* 0x000fe4000001ff00 */
[----:B------:R-:W-:Y:S01]  /*27880*/  CS2R R56, SRZ ;  /* 0x0000000000387805 */ /* 0x000fe2000001ff00 */
[----:B------:R-:W-:Y:S06]  /*27890*/  @P1 BRA `(.L_x_5347) ;  /* 0x0000000000bc1947 */ /* 0x000fec0003800000 */
[----:B-----5:R-:W-:Y:S02]  /*278a0*/  IADD3 R39, P1, R14, R38, RZ ;  /* 0x000000260e277210 */ /* 0x020fe40007f3e0ff */
[----:B------:R-:W-:Y:S02]  /*278b0*/  CS2R R54, SRZ ;  /* 0x0000000000367805 */ /* 0x000fe4000001ff00 */
[----:B------:R-:W-:Y:S02]  /*278c0*/  IADD3 R37, P2, R34, R36, RZ ;  /* 0x0000002422257210 */ /* 0x000fe40007f5e0ff */
[----:B------:R-:W-:Y:S02]  /*278d0*/  CS2R R50, SRZ ;  /* 0x0000000000327805 */ /* 0x000fe4000001ff00 */
[----:B------:R-:W-:Y:S01]  /*278e0*/  LOP3.LUT R8, R44, 0x1, RZ, 0xc0, !PT ;  /* 0x000000012c087812 */ /* 0x000fe200078ec0ff */
[----:B------:R-:W-:Y:S01]  /*278f0*/  IMAD.X R14, R15, 0x1, R45, P1 ;  /* 0x000000010f0e7824 */ /* 0x000fe200008e062d */
[----:B------:R-:W-:Y:S01]  /*27900*/  LEA R6, P1, R39, R6, 0x1 ;  /* 0x0000000627067211 */ /* 0x000fe200078208ff */
[----:B------:R-:W-:Y:S01]  /*27910*/  IMAD.X R34, R35, 0x1, R93, P2 ;  /* 0x0000000123227824 */ /* 0x000fe200010e065d */
[----:B------:R-:W-:-:S02]  /*27920*/  LEA R10, P2, R37, R12, 0x1 ;  /* 0x0000000c250a7211 */ /* 0x000fc400078408ff */
[----:B------:R-:W-:Y:S02]  /*27930*/  CS2R R46, SRZ ;  /* 0x00000000002e7805 */ /* 0x000fe4000001ff00 */
[----:B------:R-:W-:Y:S02]  /*27940*/  ISETP.NE.U32.AND P6, PT, R8, 0x1, PT ;  /* 0x000000010800780c */ /* 0x000fe40003fc5070 */
[----:B------:R-:W-:Y:S02]  /*27950*/  CS2R R40, SRZ ;  /* 0x0000000000287805 */ /* 0x000fe4000001ff00 */
[----:B------:R-:W-:Y:S02]  /*27960*/  LEA.HI.X R7, R39, R7, R14, 0x1, P1 ;  /* 0x0000000727077211 */ /* 0x000fe400008f0c0e */
[----:B------:R-:W-:Y:S02]  /*27970*/  CS2R R30, SRZ ;  /* 0x00000000001e7805 */ /* 0x000fe4000001ff00 */
[----:B------:R-:W-:-:S02]  /*27980*/  LEA.HI.X R11, R37, R13, R34, 0x1, P2 ;  /* 0x0000000d250b7211 */ /* 0x000fc400010f0c22 */
[----:B------:R-:W-:Y:S02]  /*27990*/  CS2R R8, SRZ ;  /* 0x0000000000087805 */ /* 0x000fe4000001ff00 */
        /* <DEDUP_REMOVED lines=31> */
.L_x_5347:
[----:B------:R-:W-:Y:S05]  /*27b90*/  BSYNC B2 ;  /* 0x0000000000027941 */ /* 0x000fea0003800000 */
.L_x_5346:
[----:B------:R-:W-:Y:S01]  /*27ba0*/  R2UR UR4, R78 ;  /* 0x000000004e0472ca */ /* 0x000fe200000e0000 */
[----:B0----5:R0:W5:Y:S01]  /*27bb0*/  LDL R6, [R76] ;  /* 0x000000004c067983 */ /* 0x0211620000100800 */
[----:B------:R-:W-:-:S03]  /*27bc0*/  R2UR UR5, R79 ;  /* 0x000000004f0572ca */ /* 0x000fc600000e0000 */
[----:B------:R0:W5:Y:S10]  /*27bd0*/  LDL R7, [R76+0x4] ;  /* 0x000004004c077983 */ /* 0x0001740000100800 */
[----:B------:R-:W2:Y:S01]  /*27be0*/  LD.E R11, desc[UR4][R4.64+0x1c] ;  /* 0x00001c04040b7980 */ /* 0x000ea2000c101900 */
[----:B------:R-:W-:-:S02]  /*27bf0*/  IMAD.MOV.U32 R10, RZ, RZ, R60 ;  /* 0x000000ffff0a7224 */ /* 0x000fc400078e003c */
[----:B------:R-:W-:-:S03]  /*27c00*/  IMAD.MOV.U32 R12, RZ, RZ, R64 ;  /* 0x000000ffff0c7224 */ /* 0x000fc600078e0040 */
[----:B------:R-:W-:Y:S01]  /*27c10*/  PRMT R121, R10, 0x7610, R121 ;  /* 0x000076100a797816 */ /* 0x000fe20000000079 */
[----:B------:R-:W-:Y:S02]  /*27c20*/  IMAD.MOV.U32 R10, RZ, RZ, R61 ;  /* 0x000000ffff0a7224 */ /* 0x000fe400078e003d */
        /* <DEDUP_REMOVED lines=88> */
[----:B------:R-:W-:Y:S02]  /*281b0*/  PRMT R115, R12, 0x7610, R115 ;  /* 0x000076100c737816 */ /* 0x000fe40000000073 */
[----:B------:R-:W-:Y:S02]  /*281c0*/  PRMT R119, R13, 0x7610, R119 ;  /* 0x000076100d777816 */ /* 0x000fe40000000077 */
[----:B------:R-:W-:Y:S02]  /*281d0*/  PRMT R120, R14, 0x7610, R120 ;  /* 0x000076100e787816 */ /* 0x000fe40000000078 */
[----:B--2---:R-:W-:-:S04]  /*281e0*/  LOP3.LUT R11, R11, 0x1, RZ, 0xfc, !PT ;  /* 0x000000010b0b7812 */ /* 0x004fc800078efcff */
[----:B------:R-:W-:Y:S01]  /*281f0*/  ISETP.NE.AND P1, PT, R11, 0x3, PT ;  /* 0x000000030b00780c */ /* 0x000fe20003f25270 */
[----:B------:R-:W-:-:S05]  /*28200*/  IMAD.MOV.U32 R11, RZ, RZ, R52 ;  /* 0x000000ffff0b7224 */ /* 0x000fca00078e0034 */
[----:B------:R-:W-:-:S07]  /*28210*/  PRMT R114, R11, 0x7610, R114 ;  /* 0x000076100b727816 */ /* 0x000fce0000000072 */
[----:B0-----:R-:W-:Y:S05]  /*28220*/  @!P1 BRA `(.L_x_5349) ;  /* 0x0000000000049947 */ /* 0x001fea0003800000 */
[----:B------:R-:W-:Y:S01]  /*28230*/  BPT.TRAP 0x1 ;  /* 0x000000040000795c */ /* 0x000fe20000300000 */
.L_x_5349:
[----:B------:R-:W-:Y:S05]  /*28240*/  BSYNC B2 ;  /* 0x0000000000027941 */ /* 0x000fea0003800000 */
.L_x_5348:
[----:B------:R-:W-:Y:S02]  /*28250*/  R2UR UR4, R78 ;  /* 0x000000004e0472ca */ /* 0x000fe400000e0000 */
[----:B------:R-:W-:-:S13]  /*28260*/  R2UR UR5, R79 ;  /* 0x000000004f0572ca */ /* 0x000fda00000e0000 */
[----:B------:R-:W2:Y:S01]  /*28270*/  LD.E.64 R4, desc[UR4][R4.64+0x8] ;  /* 0x0000080404047980 */ /* 0x000ea2000c101b00 */
[----:B-----5:R-:W-:Y:S01]  /*28280*/  SHF.L.U32 R7, R7, 0x1f, RZ ;  /* 0x0000001f07077819 */ /* 0x020fe200000006ff */
[----:B------:R-:W-:Y:S01]  /*28290*/  BSSY B2, `(.L_x_5350) ;  /* 0x0000005000027945 */ /* 0x000fe20003800000 */
[----:B--2---:R-:W-:-:S05]  /*282a0*/  MOV R11, R4 ;  /* 0x00000004000b7202 */ /* 0x004fca0000000f00 */
[----:B------:R-:W-:-:S04]  /*282b0*/  IMAD R6, R6, 0x8, R11 ;  /* 0x0000000806067824 */ /* 0x000fc800078e020b */
[----:B------:R-:W0:Y:S02]  /*282c0*/  SYNCS.PHASECHK.TRANS64.TRYWAIT P1, [R6+URZ], R7 ;  /* 0x00000007060075a7 */ /* 0x000e24000802017f */
[----:B0-----:R-:W-:Y:S05]  /*282d0*/  @!P1 BRA `(.L_x_5351) ;  /* 0x00000098004c9947 */ /* 0x001fea0003800000 */
.L_x_5442:
[----:B------:R-:W-:Y:S05]  /*282e0*/  BSYNC B2 ;  /* 0x0000000000027941 */ /* 0x000fea0003800000 */
.L_x_5350:
[----:B------:R-:W2:Y:S01]  /*282f0*/  LDL.64 R34, [R75+0x30] ;  /* 0x000030004b227983 */ /* 0x000ea20000100a00 */
[----:B------:R-:W-:Y:S02]  /*28300*/  R2UR UR4, R78 ;  /* 0x000000004e0472ca */ /* 0x000fe400000e0000 */
[----:B------:R-:W-:Y:S01]  /*28310*/  R2UR UR5, R79 ;  /* 0x000000004f0572ca */ /* 0x000fe200000e0000 */
[----:B------:R-:W3:Y:S04]  /*28320*/  LDL R4, [R76] ;  /* 0x000000004c047983 */ /* 0x000ee80000100800 */
[----:B------:R-:W4:Y:S04]  /*28330*/  LDL.64 R38, [R75+0x38] ;  /* 0x000038004b267983 */ /* 0x000f280000100a00 */
[----:B------:R1:W5:Y:S04]  /*28340*/  LDL.64 R36, [R75+0x40] ;  /* 0x000040004b247983 */ /* 0x0003680000100a00 */
[----:B--2---:R-:W0:Y:S01]  /*28350*/  LD.E R5, desc[UR4][R34.64+0x8] ;  /* 0x0000080422057980 */ /* 0x004e22000c101900 */
[----:B---3--:R-:W-:-:S02]  /*28360*/  IMAD R4, R4, 0x4800, RZ ;  /* 0x0000480004047824 */ /* 0x008fc400078e02ff */
[----:B------:R-:W-:Y:S01]  /*28370*/  IMAD.MOV.U32 R92, RZ, RZ, 0x20 ;  /* 0x00000020ff5c7424 */ /* 0x000fe200078e00ff */
[----:B----4-:R-:W5:Y:S01]  /*28380*/  LD.E.64 R38, desc[UR4][R38.64] ;  /* 0x0000000426267980 */ /* 0x010f62000c101b00 */
[----:B------:R-:W-:Y:S01]  /*28390*/  UMOV UR4, 0xffffffff ;  /* 0xffffffff00047882 */ /* 0x000fe20000000000 */
[----:B0-----:R-:W-:-:S04]  /*283a0*/  SHF.R.S32.HI R6, RZ, 0x1f, R5 ;  /* 0x0000001fff067819 */ /* 0x001fc80000011405 */
[----:B------:R-:W-:-:S04]  /*283b0*/  LEA.HI R7, R6, R5, RZ, 0x2 ;  /* 0x0000000506077211 */ /* 0x000fc800078f10ff */
[--C-:B------:R-:W-:Y:S02]  /*283c0*/  SHF.R.S32.HI R116, RZ, 0x2, R7.reuse ;  /* 0x00000002ff747819 */ /* 0x100fe40000011407 */
[----:B------:R-:W-:-:S04]  /*283d0*/  SHF.R.S32.HI R11, RZ, 0x1f, R7 ;  /* 0x0000001fff0b7819 */ /* 0x000fc80000011407 */
[----:B------:R-:W-:-:S04]  /*283e0*/  LEA.HI R11, R11, R116, RZ, 0x3 ;  /* 0x000000740b0b7211 */ /* 0x000fc800078f18ff */
[----:B------:R-:W-:Y:S02]  /*283f0*/  LOP3.LUT R11, R11, 0xfffffff8, RZ, 0xc0, !PT ;  /* 0xfffffff80b0b7812 */ /* 0x000fe400078ec0ff */
[----:B------:R-:W-:-:S03]  /*28400*/  LOP3.LUT R12, R7, 0x1ffffffc, RZ, 0xc0, !PT ;  /* 0x1ffffffc070c7812 */ /* 0x000fc600078ec0ff */
[----:B------:R-:W-:Y:S02]  /*28410*/  IMAD.IADD R11, R116, 0x1, -R11 ;  /* 0x00000001740b7824 */ /* 0x000fe400078e0a0b */
[----:B------:R-:W-:Y:S02]  /*28420*/  IMAD.IADD R12, R5, 0x1, -R12 ;  /* 0x00000001050c7824 */ /* 0x000fe400078e0a0c */
[----:B------:R-:W-:Y:S02]  /*28430*/  IMAD.SHL.U32 R7, R11, 0x40, RZ ;  /* 0x000000400b077824 */ /* 0x000fe400078e00ff */
[----:B------:R-:W-:-:S03]  /*28440*/  IMAD.SHL.U32 R93, R12, 0x8, RZ ;  /* 0x000000080c5d7824 */ /* 0x000fc600078e00ff */
[----:B------:R-:W-:Y:S02]  /*28450*/  LOP3.LUT R12, R7, 0x1c0, RZ, 0xc0, !PT ;  /* 0x000001c0070c7812 */ /* 0x000fe400078ec0ff */
[----:B------:R-:W-:Y:S02]  /*28460*/  LEA.HI R5, R6, R5, RZ, 0x5 ;  /* 0x0000000506057211 */ /* 0x000fe400078f28ff */
[----:B------:R-:W-:Y:S02]  /*28470*/  LOP3.LUT R7, R12, 0x18, R93, 0xf8, !PT ;  /* 0x000000180c077812 */ /* 0x000fe400078ef85d */
[----:B------:R-:W-:Y:S01]  /*28480*/  SHF.R.U32.HI R12, RZ, 0x3, R12 ;  /* 0x00000003ff0c7819 */ /* 0x000fe2000001160c */
[----:B------:R-:W-:-:S03]  /*28490*/  IMAD.SHL.U32 R5, R5, 0x10, RZ ;  /* 0x0000001005057824 */ /* 0x000fc600078e00ff */
[----:B------:R-:W-:-:S04]  /*284a0*/  LOP3.LUT R12, R7, R12, RZ, 0x3c, !PT ;  /* 0x0000000c070c7212 */ /* 0x000fc800078e3cff */
[----:B------:R-:W-:Y:S02]  /*284b0*/  LOP3.LUT R5, R12, 0xfffffe00, R5, 0xf8, !PT ;  /* 0xfffffe000c057812 */ /* 0x000fe400078ef805 */
[----:B------:R-:W-:Y:S02]  /*284c0*/  LOP3.LUT P1, RZ, R11, 0x4, RZ, 0xc0, !PT ;  /* 0x000000040bff7812 */ /* 0x000fe4000782c0ff */
[----:B------:R-:W-:Y:S02]  /*284d0*/  IADD3 R95, P2, R4, R5, RZ ;  /* 0x00000005045f7210 */ /* 0x000fe40007f5e0ff */
[----:B------:R-:W-:Y:S02]  /*284e0*/  SEL R92, R92, 0xffffffe0, !P1 ;  /* 0xffffffe05c5c7807 */ /* 0x000fe40004800000 */
[----:B------:R-:W-:Y:S01]  /*284f0*/  LEA.HI.X.SX32 R97, R4, RZ, 0x1, P2 ;  /* 0x000000ff04617211 */ /* 0x000fe200010f0eff */
[----:B-1----:R-:W-:Y:S08]  /*28500*/  BRA.DIV UR4, `(.L_x_5352) ;  /* 0x0000009604d47947 */ /* 0x002ff0000b800000 */
[----:B------:R0:W1:Y:S04]  /*28510*/  SHFL.IDX PT, R5, R87, RZ, 0x1c1f ;  /* 0x001c1fff57057589 */ /* 0x00006800000e0000 */
[----:B------:R0:W2:Y:S02]  /*28520*/  SHFL.IDX PT, R14, R86, RZ, 0x1c1f ;  /* 0x001c1fff560e7589 */ /* 0x0000a400000e0000 */
.L_x_5446:
[----:B------:R-:W-:Y:S02]  /*28530*/  R2UR UR4, R78 ;  /* 0x000000004e0472ca */ /* 0x000fe400000e0000 */
[----:B------:R-:W-:-:S13]  /*28540*/  R2UR UR5, R79 ;  /* 0x000000004f0572ca */ /* 0x000fda00000e0000 */
[----:B------:R-:W3:Y:S01]  /*28550*/  LD.E R7, desc[UR4][R34.64+0xc] ;  /* 0x00000c0422077980 */ /* 0x000ee2000c101900 */
[C---:B-----5:R-:W-:Y:S01]  /*28560*/  LEA R44, P2, R95.reuse, R38, 0x1 ;  /* 0x000000265f2c7211 */ /* 0x060fe200078408ff */
[----:B------:R-:W-:Y:S01]  /*28570*/  BSSY B2, `(.L_x_5353) ;  /* 0x00001af000027945 */ /* 0x000fe20003800000 */
[----:B-1----:R-:W-:Y:S02]  /*28580*/  IMAD.MOV.U32 R15, RZ, RZ, R5 ;  /* 0x000000ffff0f7224 */ /* 0x002fe400078e0005 */
[----:B------:R-:W-:Y:S01]  /*28590*/  LEA.HI.X R45, R95, R39, R97, 0x1, P2 ;  /* 0x000000275f2d7211 */ /* 0x000fe200010f0c61 */
[----:B---3--:R-:W-:-:S05]  /*285a0*/  IMAD R7, R24, -0x60, R7 ;  /* 0xffffffa018077824 */ /* 0x008fca00078e0207 */
[----:B------:R-:W-:-:S04]  /*285b0*/  VIMNMX R7, R7, 0x60, PT ;  /* 0x0000006007077848 */ /* 0x000fc80003fe0100 */
[----:B------:R-:W-:-:S13]  /*285c0*/  ISETP.GE.AND P1, PT, R116, R7, PT ;  /* 0x000000077400720c */ /* 0x000fda0003f26270 */
[----:B------:R-:W-:Y:S05]  /*285d0*/  @P1 BRA `(.L_x_5354) ;  /* 0x0000001800a01947 */ /* 0x000fea0003800000 */
[----:B------:R-:W-:Y:S02]  /*285e0*/  R2UR UR4, R78 ;  /* 0x000000004e0472ca */ /* 0x000fe400000e0000 */
[----:B------:R-:W-:-:S13]  /*285f0*/  R2UR UR5, R79 ;  /* 0x000000004f0572ca */ /* 0x000fda00000e0000 */
[----:B------:R-:W3:Y:S01]  /*28600*/  LD.E.U8 R12, desc[UR4][R36.64] ;  /* 0x00000004240c7980 */ /* 0x000ee2000c101100 */
[----:B------:R-:W-:Y:S01]  /*28610*/  BSSY B3, `(.L_x_5355) ;  /* 0x0000042000037945 */ /* 0x000fe20003800000 */
[----:B---3--:R-:W-:-:S04]  /*28620*/  LOP3.LUT R4, R12, 0x1, RZ, 0xc0, !PT ;  /* 0x000000010c047812 */ /* 0x008fc800078ec0ff */
[----:B------:R-:W-:-:S13]  /*28630*/  ISETP.NE.U32.AND P1, PT, R4, 0x1, PT ;  /* 0x000000010400780c */ /* 0x000fda0003f25070 */
[----:B------:R-:W-:Y:S05]  /*28640*/  @P1 BRA `(.L_x_5356) ;  /* 0x0000000000f81947 */ /* 0x000fea0003800000 */
[----:B------:R-:W-:Y:S02]  /*28650*/  R2UR UR4, R78 ;  /* 0x000000004e0472ca */ /* 0x000fe400000e0000 */
[----:B------:R-:W-:-:S13]  /*28660*/  R2UR UR5, R79 ;  /* 0x000000004f0572ca */ /* 0x000fda00000e0000 */
[----:B------:R-:W3:Y:S01]  /*28670*/  LD.E.U8 R4, desc[UR4][R34.64+0x18] ;  /* 0x0000180422047980 */ /* 0x000ee2000c101100 */
[----:B------:R-:W-:Y:S01]  /*28680*/  BSSY B4, `(.L_x_5357) ;  /* 0x0000033000047945 */ /* 0x000fe20003800000 */
[----:B---3--:R-:W-:-:S04]  /*28690*/  LOP3.LUT R4, R4, 0x1, RZ, 0xc0, !PT ;  /* 0x0000000104047812 */ /* 0x008fc800078ec0ff */
[----:B------:R-:W-:Y:S02]  /*286a0*/  ISETP.NE.U32.AND P1, PT, R4, 0x1, PT ;  /* 0x000000010400780c */ /* 0x000fe40003f25070 */
[----:B------:R1:W5:Y:S11]  /*286b0*/  LD.E.128 R4, desc[UR4][R44.64] ;  /* 0x000000042c047980 */ /* 0x000376000c101d00 */
[----:B-1----:R-:W-:Y:S05]  /*286c0*/  @P1 BRA `(.L_x_5358) ;  /* 0x0000000000b81947 */ /* 0x002fea0003800000 */
[----:B------:R-:W-:Y:S01]  /*286d0*/  SHF.R.U64 R144, R90, 0x10, R91 ;  /* 0x000000105a907819 */ /* 0x000fe2000000125b */
[----:B-----5:R-:W-:Y:S01]  /*286e0*/  IMAD.U32 R13, R7, 0x10000, RZ ;  /* 0x00010000070d7824 */ /* 0x020fe200078e00ff */
[----:B------:R-:W-:Y:S01]  /*286f0*/  SHF.R.U64 R90, R88, 0x10, R89 ;  /* 0x00000010585a7819 */ /* 0x000fe20000001259 */
[----:B------:R-:W-:Y:S01]  /*28700*/  IMAD.U32 R11, R6, 0x10000, RZ ;  /* 0x00010000060b7824 */ /* 0x000fe200078e00ff */
[----:B------:R-:W-:Y:S02]  /*28710*/  SHF.R.U32.HI R145, RZ, 0x10, R91 ;  /* 0x00000010ff917819 */ /* 0x000fe4000001165b */
[----:B------:R-:W-:Y:S02]  /*28720*/  SHF.R.U32.HI R91, RZ, 0x10, R89 ;  /* 0x00000010ff5b7819 */ /* 0x000fe40000011659 */
[----:B------:R-:W-:Y:S02]  /*28730*/  PRMT R141, R141, 0x5410, R90 ;  /* 0x000054108d8d7816 */ /* 0x000fe4000000005a */
[----:B------:R-:W-:-:S02]  /*28740*/  PRMT R143, R143, 0x5410, R144 ;  /* 0x000054108f8f7816 */ /* 0x000fc40000000090 */
[----:B------:R-:W-:Y:S02]  /*28750*/  PRMT R91, R10, 0x5410, R91 ;  /* 0x000054100a5b7816 */ /* 0x000fe4000000005b */
[----:B------:R-:W-:Y:S02]  /*28760*/  LOP3.LUT R88, R7, 0xffff0000, RZ, 0xc0, !PT ;  /* 0xffff000007587812 */ /* 0x000fe400078ec0ff */
        /* <DEDUP_REMOVED lines=8> */
[----:B------:R-:W-:-:S02]  /*287f0*/  IMAD.U32 R6, R5, 0x10000, RZ ;  /* 0x0001000005067824 */ /* 0x000fc400078e00ff */
[C---:B------:R-:W-:Y:S01]  /*28800*/  FMUL.FTZ R145, R7.reuse, R90 ;  /* 0x0000005a07917220 */ /* 0x040fe20000410000 */
[C---:B------:R-:W-:Y:S02]  /*28810*/  IMAD.U32 R5, R4.reuse, 0x10000, RZ ;  /* 0x0001000004057824 */ /* 0x040fe400078e00ff */
[----:B------:R-:W-:Y:S01]  /*28820*/  FMUL.FTZ R7, R7, R10 ;  /* 0x0000000a07077220 */ /* 0x000fe20000410000 */
[----:B------:R-:W-:Y:S01]  /*28830*/  LOP3.LUT R4, R4, 0xffff0000, RZ, 0xc0, !PT ;  /* 0xffff000004047812 */ /* 0x000fe200078ec0ff */
[C---:B------:R-:W-:Y:S01]  /*28840*/  FMUL.FTZ R146, R12.reuse, R144 ;  /* 0x000000900c927220 */ /* 0x040fe20000410000 */
[----:B------:R-:W-:Y:S01]  /*28850*/  LOP3.LUT R91, R91, 0xffff0000, RZ, 0xc0, !PT ;  /* 0xffff00005b5b7812 */ /* 0x000fe200078ec0ff */
[-C--:B------:R-:W-:Y:S01]  /*28860*/  FMUL.FTZ R12, R12, R89.reuse ;  /* 0x000000590c0c7220 */ /* 0x080fe20000410000 */
[----:B------:R-:W-:Y:S01]  /*28870*/  LOP3.LUT R142, R142, 0xffff0000, RZ, 0xc0, !PT ;  /* 0xffff00008e8e7812 */ /* 0x000fe200078ec0ff */
[----:B------:R-:W-:Y:S02]  /*28880*/  IMAD.U32 R143, R143, 0x10000, RZ ;  /* 0x000100008f8f7824 */ /* 0x000fe400078e00ff */
[C---:B------:R-:W-:Y:S01]  /*28890*/  FFMA.FTZ R145, R6.reuse, R10, -R145 ;  /* 0x0000000a06917223 */ /* 0x040fe20000010891 */
[----:B------:R-:W-:Y:S01]  /*288a0*/  FFMA.FTZ R90, R6, R90, R7 ;  /* 0x0000005a065a7223 */ /* 0x000fe20000010007 */
[C---:B------:R-:W-:Y:S01]  /*288b0*/  FFMA.FTZ R146, R11.reuse, R89, -R146 ;  /* 0x000000590b927223 */ /* 0x040fe20000010892 */
[----:B------:R-:W-:Y:S01]  /*288c0*/  FMUL.FTZ R6, R4, R141 ;  /* 0x0000008d04067220 */ /* 0x000fe20000410000 */
        /* <DEDUP_REMOVED lines=14> */
.L_x_5358:
[----:B------:R-:W-:Y:S05]  /*289b0*/  BSYNC B4 ;  /* 0x0000000000047941 */ /* 0x000fea0003800000 */
.L_x_5357:
[C---:B------:R-:W-:Y:S01]  /*289c0*/  R2UR UR4, R78.reuse ;  /* 0x000000004e0472ca */ /* 0x040fe200000e0000 */
[----:B--2---:R-:W-:Y:S01]  /*289d0*/  IMAD.WIDE R10, R93, 0x2, R14 ;  /* 0x000000025d0a7825 */ /* 0x004fe200078e020e */
[C---:B------:R-:W-:Y:S02]  /*289e0*/  R2UR UR5, R79.reuse ;  /* 0x000000004f0572ca */ /* 0x040fe400000e0000 */
[----:B------:R-:W-:Y:S02]  /*289f0*/  R2UR UR6, R78 ;  /* 0x000000004e0672ca */ /* 0x000fe400000e0000 */
[----:B------:R-:W-:-:S09]  /*28a00*/  R2UR UR7, R79 ;  /* 0x000000004f0772ca */ /* 0x000fd200000e0000 */
[----:B-----5:R1:W-:Y:S04]  /*28a10*/  ST.E.128 desc[UR4][R10.64], R4 ;  /* 0x000000040a007985 */ /* 0x0203e8000c101d04 */
[----:B------:R1:W5:Y:S02]  /*28a20*/  LD.E.U8 R12, desc[UR6][R36.64] ;  /* 0x00000006240c7980 */ /* 0x000364000c101100 */
.L_x_5356:
[----:B------:R-:W-:Y:S05]  /*28a30*/  BSYNC B3 ;  /* 0x0000000000037941 */ /* 0x000fea0003800000 */
.L_x_5355:
[----:B-----5:R-:W-:Y:S01]  /*28a40*/  LOP3.LUT P1, RZ, R12, 0x2, RZ, 0xc0, !PT ;  /* 0x000000020cff7812 */ /* 0x020fe2000782c0ff */
[----:B------:R-:W-:-:S12]  /*28a50*/  BSSY B3, `(.L_x_5359) ;  /* 0x0000047000037945 */ /* 0x000fd80003800000 */
[----:B------:R-:W-:Y:S05]  /*28a60*/  @!P1 BRA `(.L_x_5360) ;  /* 0x0000000400149947 */ /* 0x000fea0003800000 */
[----:B------:R-:W-:Y:S02]  /*28a70*/  R2UR UR4, R78 ;  /* 0x000000004e0472ca */ /* 0x000fe400000e0000 */
[----:B------:R-:W-:-:S13]  /*28a80*/  R2UR UR5, R79 ;  /* 0x000000004f0572ca */ /* 0x000fda00000e0000 */
[----:B-1----:R-:W3:Y:S01]  /*28a90*/  LD.E.U8 R10, desc[UR4][R34.64+0x18] ;  /* 0x00001804220a7980 */ /* 0x002ee2000c101100 */
[----:B------:R-:W-:Y:S01]  /*28aa0*/  IADD3 R5, P1, R92, R95, RZ ;  /* 0x0000005f5c057210 */ /* 0x000fe20007f3e0ff */
[----:B------:R-:W-:-:S03]  /*28ab0*/  VIADD R6, R93, 0x20 ;  /* 0x000000205d067836 */ /* 0x000fc60000000000 */
[----:B------:R-:W-:Y:S02]  /*28ac0*/  LEA.HI.X.SX32 R7, R92, R97, 0x1, P1 ;  /* 0x000000615c077211 */ /* 0x000fe400008f0eff */
[----:B------:R-:W-:-:S04]  /*28ad0*/  LEA R4, P2, R5, R38, 0x1 ;  /* 0x0000002605047211 */ /* 0x000fc800078408ff */
[----:B------:R-:W-:Y:S02]  /*28ae0*/  LEA.HI.X R5, R5, R39, R7, 0x1, P2 ;  /* 0x0000002705057211 */ /* 0x000fe400010f0c07 */
[----:B------:R-:W-:Y:S01]  /*28af0*/  SHF.R.S32.HI R7, RZ, 0x1f, R6 ;  /* 0x0000001fff077819 */ /* 0x000fe20000011406 */
[----:B------:R-:W-:Y:S03]  /*28b00*/  BSSY B4, `(.L_x_5361) ;  /* 0x0000033000047945 */ /* 0x000fe60003800000 */
[----:B------:R-:W-:Y:S02]  /*28b10*/  LEA.HI R88, R7, R6, RZ, 0x3 ;  /* 0x0000000607587211 */ /* 0x000fe400078f18ff */
[----:B------:R-:W5:Y:S01]  /*28b20*/  LD.E.128 R4, desc[UR4][R4.64] ;  /* 0x0000000404047980 */ /* 0x000f62000c101d00 */
[----:B---3--:R-:W-:-:S13]  /*28b30*/  LOP3.LUT P1, RZ, R10, 0x2, RZ, 0xc0, !PT ;  /* 0x000000020aff7812 */ /* 0x008fda000782c0ff */
[----:B------:R-:W-:Y:S05]  /*28b40*/  @!P1 BRA `(.L_x_5362) ;  /* 0x0000000000b89947 */ /* 0x000fea0003800000 */
[----:B------:R-:W-:Y:S01]  /*28b50*/  SHF.R.U64 R90, R82, 0x10, R83 ;  /* 0x00000010525a7819 */ /* 0x000fe20000001253 */
[----:B-----5:R-:W-:Y:S01]  /*28b60*/  IMAD.U32 R12, R7, 0x10000, RZ ;  /* 0x00010000070c7824 */ /* 0x020fe200078e00ff */
[--C-:B------:R-:W-:Y:S01]  /*28b70*/  SHF.R.U64 R82, R84, 0x10, R85.reuse ;  /* 0x0000001054527819 */ /* 0x100fe20000001255 */
        /* <DEDUP_REMOVED lines=18> */
[-C--:B------:R-:W-:Y:S01]  /*28ca0*/  FMUL.FTZ R7, R7, R82.reuse ;  /* 0x0000005207077220 */ /* 0x080fe20000410000 */
        /* <DEDUP_REMOVED lines=8> */
[----:B------:R-:W-:Y:S01]  /*28d30*/  FFMA.FTZ R91, R10, R83, -R91 ;  /* 0x000000530a5b7223 */ /* 0x000fe2000001085b */
[----:B------:R-:W-:Y:S01]  /*28d40*/  FMUL.FTZ R6, R4, R139 ;  /* 0x0000008b04067220 */ /* 0x000fe20000410000 */
[----:B------:R-:W-:Y:S01]  /*28d50*/  FFMA.FTZ R10, R10, R85, R11 ;  /* 0x000000550a0a7223 */ /* 0x000fe2000001000b */
        /* <DEDUP_REMOVED lines=13> */
.L_x_5362:
[----:B------:R-:W-:Y:S05]  /*28e30*/  BSYNC B4 ;  /* 0x0000000000047941 */ /* 0x000fea0003800000 */
.L_x_5361:
[C---:B------:R-:W-:Y:S02]  /*28e40*/  R2UR UR4, R78.reuse ;  /* 0x000000004e0472ca */ /* 0x040fe400000e0000 */
[C---:B------:R-:W-:Y:S02]  /*28e50*/  R2UR UR5, R79.reuse ;  /* 0x000000004f0572ca */ /* 0x040fe400000e0000 */
[----:B------:R-:W-:Y:S02]  /*28e60*/  R2UR UR6, R78 ;  /* 0x000000004e0672ca */ /* 0x000fe400000e0000 */
[----:B------:R-:W-:Y:S02]  /*28e70*/  R2UR UR7, R79 ;  /* 0x000000004f0772ca */ /* 0x000fe400000e0000 */
[----:B------:R-:W-:-:S05]  /*28e80*/  LOP3.LUT R11, R88, 0xfffffff8, RZ, 0xc0, !PT ;  /* 0xfffffff8580b7812 */ /* 0x000fca00078ec0ff */
[----:B--2---:R-:W-:-:S05]  /*28e90*/  IMAD.WIDE R10, R11, 0x2, R14 ;  /* 0x000000020b0a7825 */ /* 0x004fca00078e020e */
[----:B-----5:R3:W-:Y:S04]  /*28ea0*/  ST.E.128 desc[UR4][R10.64], R4 ;  /* 0x000000040a007985 */ /* 0x0207e8000c101d04 */
[----:B------:R3:W5:Y:S02]  /*28eb0*/  LD.E.U8 R12, desc[UR6][R36.64] ;  /* 0x00000006240c7980 */ /* 0x000764000c101100 */
.L_x_5360:
[----:B------:R-:W-:Y:S05]  /*28ec0*/  BSYNC B3 ;  /* 0x0000000000037941 */ /* 0x000fea0003800000 */
.L_x_5359:
[----:B-----5:R-:W-:Y:S01]  /*28ed0*/  LOP3.LUT P1, RZ, R12, 0x4, RZ, 0xc0, !PT ;  /* 0x000000040cff7812 */ /* 0x020fe2000782c0ff */
[----:B------:R-:W-:-:S12]  /*28ee0*/  BSSY B3, `(.L_x_5363) ;  /* 0x0000043000037945 */ /* 0x000fd80003800000 */
[----:B------:R-:W-:Y:S05]  /*28ef0*/  @!P1 BRA `(.L_x_5364) ;  /* 0x0000000400049947 */ /* 0x000fea0003800000 */
[----:B------:R-:W-:Y:S02]  /*28f00*/  R2UR UR4, R78 ;  /* 0x000000004e0472ca */ /* 0x000fe400000e0000 */
[----:B------:R-:W-:-:S13]  /*28f10*/  R2UR UR5, R79 ;  /* 0x000000004f0572ca */ /* 0x000fda00000e0000 */
[----:B-1-3--:R-:W3:Y:S01]  /*28f20*/  LD.E.U8 R5, desc[UR4][R34.64+0x18] ;  /* 0x0000180422057980 */ /* 0x00aee2000c101100 */
[----:B------:R-:W-:Y:S01]  /*28f30*/  VIADD R4, R93, 0x40 ;  /* 0x000000405d047836 */ /* 0x000fe20000000000 */
[----:B------:R-:W-:Y:S01]  /*28f40*/  BSSY B4, `(.L_x_5365) ;  /* 0x0000034000047945 */ /* 0x000fe20003800000 */
[----:B---3--:R-:W-:-:S03]  /*28f50*/  LOP3.LUT P1, RZ, R5, 0x4, RZ, 0xc0, !PT ;  /* 0x0000000405ff7812 */ /* 0x008fc6000782c0ff */
[----:B------:R-:W-:-:S04]  /*28f60*/  SHF.R.S32.HI R5, RZ, 0x1f, R4 ;  /* 0x0000001fff057819 */ /* 0x000fc80000011404 */
[----:B------:R-:W-:Y:S02]  /*28f70*/  LEA.HI R82, R5, R4, RZ, 0x3 ;  /* 0x0000000405527211 */ /* 0x000fe400078f18ff */
[----:B------:R1:W5:Y:S04]  /*28f80*/  LD.E.128 R4, desc[UR4][R44.64+0x3000] ;  /* 0x003000042c047980 */ /* 0x000368000c101d00 */
[----:B------:R-:W-:Y:S05]  /*28f90*/  @!P1 BRA `(.L_x_5366) ;  /* 0x0000000000b89947 */ /* 0x000fea0003800000 */
[--C-:B------:R-:W-:Y:S01]  /*28fa0*/  SHF.R.U64 R83, R70, 0x10, R71.reuse ;  /* 0x0000001046537819 */ /* 0x100fe20000001247 */
[----:B-----5:R-:W-:Y:S01]  /*28fb0*/  IMAD.U32 R12, R7, 0x10000, RZ ;  /* 0x00010000070c7824 */ /* 0x020fe200078e00ff */
[----:B------:R-:W-:Y:S01]  /*28fc0*/  SHF.R.U32.HI R70, RZ, 0x10, R71 ;  /* 0x00000010ff467819 */ /* 0x000fe20000011647 */
[----:B------:R-:W-:Y:S01]  /*28fd0*/  IMAD.U32 R10, R6, 0x10000, RZ ;  /* 0x00010000060a7824 */ /* 0x000fe200078e00ff */
[--C-:B------:R-:W-:Y:S02]  /*28fe0*/  SHF.R.U64 R71, R80, 0x10, R81.reuse ;  /* 0x0000001050477819 */ /* 0x100fe40000001251 */
[----:B------:R-:W-:Y:S02]  /*28ff0*/  SHF.R.U32.HI R80, RZ, 0x10, R81 ;  /* 0x00000010ff507819 */ /* 0x000fe40000011651 */
[----:B------:R-:W-:Y:S02]  /*29000*/  PRMT R135, R135, 0x5410, R70 ;  /* 0x0000541087877816 */ /* 0x000fe40000000046 */
[----:B------:R-:W-:-:S02]  /*29010*/  PRMT R133, R133, 0x5410, R80 ;  /* 0x0000541085857816 */ /* 0x000fc40000000050 */
[----:B------:R-:W-:Y:S01]  /*29020*/  PRMT R134, R134, 0x5410, R71 ;  /* 0x0000541086867816 */ /* 0x000fe20000000047 */
[----:B------:R-:W-:Y:S01]  /*29030*/  IMAD.U32 R71, R135, 0x10000, RZ ;  /* 0x0001000087477824 */ /* 0x000fe200078e00ff */
[----:B------:R-:W-:Y:S01]  /*29040*/  LOP3.LUT R11, R6, 0xffff0000, RZ, 0xc0, !PT ;  /* 0xffff0000060b7812 */ /* 0x000fe200078ec0ff */
[----:B------:R-:W-:Y:S01]  /*29050*/  IMAD.U32 R81, R133, 0x10000, RZ ;  /* 0x0001000085517824 */ /* 0x000fe200078e00ff */
[----:B------:R-:W-:Y:S01]  /*29060*/  LOP3.LUT R13, R7, 0xffff0000, RZ, 0xc0, !PT ;  /* 0xffff0000070d7812 */ /* 0x000fe200078ec0ff */
[----:B------:R-:W-:Y:S01]  /*29070*/  IMAD.U32 R6, R5, 0x10000, RZ ;  /* 0x0001000005067824 */ /* 0x000fe200078e00ff */
[----:B------:R-:W-:Y:S01]  /*29080*/  PRMT R136, R136, 0x5410, R83 ;  /* 0x0000541088887816 */ /* 0x000fe20000000053 */
[----:B------:R-:W-:Y:S01]  /*29090*/  FMUL.FTZ R85, R11, R81 ;  /* 0x000000510b557220 */ /* 0x000fe20000410000 */
[----:B------:R-:W-:Y:S01]  /*290a0*/  LOP3.LUT R7, R5, 0xffff0000, RZ, 0xc0, !PT ;  /* 0xffff000005077812 */ /* 0x000fe200078ec0ff */
[-C--:B------:R-:W-:Y:S01]  /*290b0*/  FMUL.FTZ R11, R11, R71.reuse ;  /* 0x000000470b0b7220 */ /* 0x080fe20000410000 */
[----:B------:R-:W-:Y:S01]  /*290c0*/  LOP3.LUT R80, R134, 0xffff0000, RZ, 0xc0, !PT ;  /* 0xffff000086507812 */ /* 0x000fe200078ec0ff */
[----:B------:R-:W-:Y:S01]  /*290d0*/  IMAD.U32 R5, R4, 0x10000, RZ ;  /* 0x0001000004057824 */ /* 0x000fe200078e00ff */
[----:B------:R-:W-:Y:S01]  /*290e0*/  LOP3.LUT R70, R136, 0xffff0000, RZ, 0xc0, !PT ;  /* 0xffff000088467812 */ /* 0x000fe200078ec0ff */
[----:B------:R-:W-:Y:S01]  /*290f0*/  FFMA.FTZ R85, R10, R71, -R85 ;  /* 0x000000470a557223 */ /* 0x000fe20000010855 */
[----:B------:R-:W-:Y:S01]  /*29100*/  LOP3.LUT R133, R133, 0xffff0000, RZ, 0xc0, !PT ;  /* 0xffff000085857812 */ /* 0x000fe200078ec0ff */
[----:B------:R-:W-:Y:S01]  /*29110*/  FMUL.FTZ R83, R7, R80 ;  /* 0x0000005007537220 */ /* 0x000fe20000410000 */
[----:B------:R-:W-:Y:S01]  /*29120*/  LOP3.LUT R135, R135, 0xffff0000, RZ, 0xc0, !PT ;  /* 0xffff000087877812 */ /* 0x000fe200078ec0ff */
[-C--:B------:R-:W-:Y:S01]  /*29130*/  FMUL.FTZ R7, R7, R70.reuse ;  /* 0x0000004607077220 */ /* 0x080fe20000410000 */
[----:B------:R-:W-:Y:S01]  /*29140*/  LOP3.LUT R4, R4, 0xffff0000, RZ, 0xc0, !PT ;  /* 0xffff000004047812 */ /* 0x000fe200078ec0ff */
[----:B------:R-:W-:Y:S01]  /*29150*/  FFMA.FTZ R83, R6, R70, -R83 ;  /* 0x0000004606537223 */ /* 0x000fe20000010853 */
[----:B------:R-:W-:Y:S01]  /*29160*/  FFMA.FTZ R10, R10, R81, R11 ;  /* 0x000000510a0a7223 */ /* 0x000fe2000001000b */
[----:B------:R-:W-:-:S02]  /*29170*/  IMAD.U32 R134, R134, 0x10000, RZ ;  /* 0x0001000086867824 */ /* 0x000fc400078e00ff */
[C---:B------:R-:W-:Y:S01]  /*29180*/  FMUL.FTZ R11, R13.reuse, R133 ;  /* 0x000000850d0b7220 */ /* 0x040fe20000410000 */
[----:B------:R-:W-:Y:S02]  /*29190*/  IMAD.U32 R136, R136, 0x10000, RZ ;  /* 0x0001000088887824 */ /* 0x000fe400078e00ff */
[-C--:B------:R-:W-:Y:S01]  /*291a0*/  FMUL.FTZ R70, R13, R135.reuse ;  /* 0x000000870d467220 */ /* 0x080fe20000410000 */
[----:B------:R-:W-:Y:S01]  /*291b0*/  FFMA.FTZ R80, R6, R80, R7 ;  /* 0x0000005006507223 */ /* 0x000fe20000010007 */
        /* <DEDUP_REMOVED lines=12> */
.L_x_5366:
[----:B------:R-:W-:Y:S05]  /*29280*/  BSYNC B4 ;  /* 0x0000000000047941 */ /* 0x000fea0003800000 */
.L_x_5365:
        /* <DEDUP_REMOVED lines=8> */
.L_x_5364:
[----:B------:R-:W-:Y:S05]  /*29310*/  BSYNC B3 ;  /* 0x0000000000037941 */ /* 0x000fea0003800000 */
.L_x_5363:
[----:B-----5:R-:W-:Y:S01]  /*29320*/  LOP3.LUT P1, RZ, R12, 0x8, RZ, 0xc0, !PT ;  /* 0x000000080cff7812 */ /* 0x020fe2000782c0ff */
[----:B------:R-:W-:-:S12]  /*29330*/  BSSY B3, `(.L_x_5367) ;  /* 0x0000048000037945 */ /* 0x000fd80003800000 */
[----:B------:R-:W-:Y:S05]  /*29340*/  @!P1 BRA `(.L_x_5368) ;  /* 0x0000000400189947 */ /* 0x000fea0003800000 */
[----:B------:R-:W-:Y:S02]  /*29350*/  R2UR UR4, R78 ;  /* 0x000000004e0472ca */ /* 0x000fe400000e0000 */
[----:B------:R-:W-:-:S13]  /*29360*/  R2UR UR5, R79 ;  /* 0x000000004f0572ca */ /* 0x000fda00000e0000 */
[----:B-1-34-:R-:W3:Y:S01]  /*29370*/  LD.E.U8 R10, desc[UR4][R34.64+0x18] ;  /* 0x00001804220a7980 */ /* 0x01aee2000c101100 */
[----:B------:R-:W-:Y:S02]  /*29380*/  VIADD R4, R92, 0x1800 ;  /* 0x000018005c047836 */ /* 0x000fe40000000000 */
[----:B------:R-:W-:-:S03]  /*29390*/  VIADD R6, R93, 0x60 ;  /* 0x000000605d067836 */ /* 0x000fc60000000000 */
[----:B------:R-:W-:-:S04]  /*293a0*/  IADD3 R5, P1, R4, R95, RZ ;  /* 0x0000005f04057210 */ /* 0x000fc80007f3e0ff */
        /* <DEDUP_REMOVED lines=55> */
.L_x_5370:
[----:B------:R-:W-:Y:S05]  /*29720*/  BSYNC B4 ;  /* 0x0000000000047941 */ /* 0x000fea0003800000 */
.L_x_5369:
        /* <DEDUP_REMOVED lines=8> */
.L_x_5368:
[----:B------:R-:W-:Y:S05]  /*297b0*/  BSYNC B3 ;  /* 0x0000000000037941 */ /* 0x000fea0003800000 */
.L_x_5367:
[----:B-----5:R-:W-:Y:S01]  /*297c0*/  LOP3.LUT P1, RZ, R12, 0x10, RZ, 0xc0, !PT ;  /* 0x000000100cff7812 */ /* 0x020fe2000782c0ff */
[----:B------:R-:W-:-:S12]  /*297d0*/  BSSY B3, `(.L_x_5371) ;  /* 0x0000043000037945 */ /* 0x000fd80003800000 */
[----:B------:R-:W-:Y:S05]  /*297e0*/  @!P1 BRA `(.L_x_5372) ;  /* 0x0000000400049947 */ /* 0x000fea0003800000 */
[----:B------:R-:W-:Y:S02]  /*297f0*/  R2UR UR4, R78 ;  /* 0x000000004e0472ca */ /* 0x000fe400000e0000 */
[----:B------:R-:W-:-:S13]  /*29800*/  R2UR UR5, R79 ;  /* 0x000000004f0572ca */ /* 0x000fda00000e0000 */
[----:B-1-34-:R-:W3:Y:S01]  /*29810*/  LD.E.U8 R5, desc[UR4][R34.64+0x18] ;  /* 0x0000180422057980 */ /* 0x01aee2000c101100 */
[----:B------:R-:W-:Y:S01]  /*29820*/  VIADD R4, R93, 0x80 ;  /* 0x000000805d047836 */ /* 0x000fe20000000000 */
[----:B------:R-:W-:Y:S01]  /*29830*/  BSSY B4, `(.L_x_5373) ;  /* 0x0000034000047945 */ /* 0x000fe20003800000 */
[----:B---3--:R-:W-:-:S03]  /*29840*/  LOP3.LUT P1, RZ, R5, 0x10, RZ, 0xc0, !PT ;  /* 0x0000001005ff7812 */ /* 0x008fc6000782c0ff */
[----:B------:R-:W-:-:S04]  /*29850*/  SHF.R.S32.HI R5, RZ, 0x1f, R4 ;  /* 0x0000001fff057819 */ /* 0x000fc80000011404 */
[----:B------:R-:W-:Y:S02]  /*29860*/  LEA.HI R66, R5, R4, RZ, 0x3 ;  /* 0x0000000405427211 */ /* 0x000fe400078f18ff */
[----:B------:R1:W5:Y:S04]  /*29870*/  LD.E.128 R4, desc[UR4][R44.64+0x6000] ;  /* 0x006000042c047980 */ /* 0x000368000c101d00 */
[----:B------:R-:W-:Y:S05]  /*29880*/  @!P1 BRA `(.L_x_5374) ;  /* 0x0000000000b89947 */ /* 0x000fea0003800000 */
        /* <DEDUP_REMOVED lines=46> */
.L_x_5374:
[----:B------:R-:W-:Y:S05]  /*29b70*/  BSYNC B4 ;  /* 0x0000000000047941 */ /* 0x000fea0003800000 */
.L_x_5373:
        /* <DEDUP_REMOVED lines=8> */
.L_x_5372:
[----:B------:R-:W-:Y:S05]  /*29c00*/  BSYNC B3 ;  /* 0x0000000000037941 */ /* 0x000fea0003800000 */
.L_x_5371:
[----:B-----5:R-:W-:-:S13]  /*29c10*/  LOP3.LUT P1, RZ, R12, 0x20, RZ, 0xc0, !PT ;  /* 0x000000200cff7812 */ /* 0x020fda000782c0ff */
[----:B------:R-:W-:Y:S05]  /*29c20*/  @!P1 BRA `(.L_x_5354) ;  /* 0x00000004000c9947 */ /* 0x000fea0003800000 */
[----:B------:R-:W-:Y:S02]  /*29c30*/  R2UR UR4, R78 ;  /* 0x000000004e0472ca */ /* 0x000fe400000e0000 */
[----:B------:R-:W-:-:S13]  /*29c40*/  R2UR UR5, R79 ;  /* 0x000000004f0572ca */ /* 0x000fda00000e0000 */
[----:B-1234-:R-:W2:Y:S01]  /*29c50*/  LD.E.U8 R11, desc[UR4][R34.64+0x18] ;  /* 0x00001804220b7980 */ /* 0x01eea2000c101100 */
[----:B------:R-:W-:-:S05]  /*29c60*/  VIADD R4, R92, 0x3000 ;  /* 0x000030005c047836 */ /* 0x000fca0000000000 */
[----:B------:R-:W-:-:S04]  /*29c70*/  IADD3 R5, P1, R4, R95, RZ ;  /* 0x0000005f04057210 */ /* 0x000fc80007f3e0ff */
[----:B------:R-:W-:Y:S02]  /*29c80*/  LEA.HI.X.SX32 R6, R4, R97, 0x1, P1 ;  /* 0x0000006104067211 */ /* 0x000fe400008f0eff */
[----:B------:R-:W-:-:S04]  /*29c90*/  LEA R4, P1, R5, R38, 0x1 ;  /* 0x0000002605047211 */ /* 0x000fc800078208ff */
[----:B------:R-:W-:Y:S01]  /*29ca0*/  LEA.HI.X R5, R5, R39, R6, 0x1, P1 ;  /* 0x0000002705057211 */ /* 0x000fe200008f0c06 */
[----:B------:R-:W-:Y:S01]  /*29cb0*/  VIADD R10, R93, 0xa0 ;  /* 0x000000a05d0a7836 */ /* 0x000fe20000000000 */
[----:B------:R-:W-:Y:S04]  /*29cc0*/  BSSY B3, `(.L_x_5375) ;  /* 0x0000034000037945 */ /* 0x000fe80003800000 */
[----:B------:R-:W5:Y:S01]  /*29cd0*/  LD.E.128 R4, desc[UR4][R4.64] ;  /* 0x0000000404047980 */ /* 0x000f62000c101d00 */
[----:B--2---:R-:W-:Y:S02]  /*29ce0*/  LOP3.LUT P1, RZ, R11, 0x20, RZ, 0xc0, !PT ;  /* 0x000000200bff7812 */ /* 0x004fe4000782c0ff */
[----:B------:R-:W-:-:S04]  /*29cf0*/  SHF.R.S32.HI R11, RZ, 0x1f, R10 ;  /* 0x0000001fff0b7819 */ /* 0x000fc8000001140a */
[----:B------:R-:W-:-:S07]  /*29d00*/  LEA.HI R62, R11, R10, RZ, 0x3 ;  /* 0x0000000a0b3e7211 */ /* 0x000fce00078f18ff */
        /* <DEDUP_REMOVED lines=47> */
.L_x_5376:
[----:B------:R-:W-:Y:S05]  /*2a000*/  BSYNC B3 ;  /* 0x0000000000037941 */ /* 0x000fea0003800000 */
.L_x_5375:
[----:B------:R-:W-:Y:S02]  /*2a010*/  R2UR UR4, R78 ;  /* 0x000000004e0472ca */ /* 0x000fe400000e0000 */
[----:B------:R-:W-:Y:S02]  /*2a020*/  R2UR UR5, R79 ;  /* 0x000000004f0572ca */ /* 0x000fe400000e0000 */
[----:B------:R-:W-:-:S05]  /*2a030*/  LOP3.LUT R11, R62, 0xfffffff8, RZ, 0xc0, !PT ;  /* 0xfffffff83e0b7812 */ /* 0x000fca00078ec0ff */
[----:B------:R-:W-:-:S06]  /*2a040*/  IMAD.WIDE R14, R11, 0x2, R14 ;  /* 0x000000020b0e7825 */ /* 0x000fcc00078e020e */
[----:B-----5:R1:W-:Y:S02]  /*2a050*/  ST.E.128 desc[UR4][R14.64], R4 ;  /* 0x000000040e007985 */ /* 0x0203e4000c101d04 */
.L_x_5354:
[----:B------:R-:W-:Y:S05]  /*2a060*/  BSYNC B2 ;  /* 0x0000000000027941 */ /* 0x000fea0003800000 */
.L_x_5353:
[----:B------:R-:W-:-:S03]  /*2a070*/  UMOV UR4, 0xffffffff ;  /* 0xffffffff00047882 */ /* 0x000fc60000000000 */
[----:B------:R-:W-:Y:S05]  /*2a080*/  BRA.DIV UR4, `(.L_x_5377) ;  /* 0x0000007e043c7947 */ /* 0x000fea000b800000 */
[----:B0-----:R-:W0:Y:S04]  /*2a090*/  SHFL.IDX PT, R87, R87, 0x1, 0x1c1f ;  /* 0x003c1f0057577f89 */ /* 0x001e2800000e0000 */
[----:B-12---:R1:W2:Y:S02]  /*2a0a0*/  SHFL.IDX PT, R14, R86, 0x1, 0x1c1f ;  /* 0x003c1f00560e7f89 */ /* 0x0062a400000e0000 */
.L_x_5450:
[----:B------:R-:W-:Y:S02]  /*2a0b0*/  R2UR UR4, R78 ;  /* 0x000000004e0472ca */ /* 0x000fe400000e0000 */
[----:B------:R-:W-:-:S13]  /*2a0c0*/  R2UR UR5, R79 ;  /* 0x000000004f0572ca */ /* 0x000fda00000e0000 */
[----:B---34-:R-:W3:Y:S01]  /*2a0d0*/  LD.E R5, desc[UR4][R34.64+0xc] ;  /* 0x00000c0422057980 */ /* 0x018ee2000c101900 */
[----:B------:R-:W-:Y:S02]  /*2a0e0*/  VIADD R116, R116, 0x40 ;  /* 0x0000004074747836 */ /* 0x000fe40000000000 */
[----:B0-----:R-:W-:Y:S02]  /*2a0f0*/  IMAD.MOV.U32 R15, RZ, RZ, R87 ;  /* 0x000000ffff0f7224 */ /* 0x001fe400078e0057 */
        /* <DEDUP_REMOVED lines=18> */
[----:B0-----:R-:W-:Y:S05]  /*2a220*/  @P1 BRA `(.L_x_5382) ;  /* 0x0000000000b81947 */ /* 0x001fea0003800000 */
        /* <DEDUP_REMOVED lines=46> */
.L_x_5382:
[----:B------:R-:W-:Y:S05]  /*2a510*/  BSYNC B3 ;  /* 0x0000000000037941 */ /* 0x000fea0003800000 */
.L_x_5381:
[C---:B------:R-:W-:Y:S01]  /*2a520*/  R2UR UR4, R78.reuse ;  /* 0x000000004e0472ca */ /* 0x040fe200000e0000 */
[----:B--2---:R-:W-:Y:S01]  /*2a530*/  IMAD.WIDE R10, R93, 0x2, R14 ;  /* 0x000000025d0a7825 */ /* 0x004fe200078e020e */
[C---:B------:R-:W-:Y:S02]  /*2a540*/  R2UR UR5, R79.reuse ;  /* 0x000000004f0572ca */ /* 0x040fe400000e0000 */
[----:B------:R-:W-:Y:S02]  /*2a550*/  R2UR UR6, R78 ;  /* 0x000000004e0672ca */ /* 0x000fe400000e0000 */
[----:B------:R-:W-:-:S09]  /*2a560*/  R2UR UR7, R79 ;  /* 0x000000004f0772ca */ /* 0x000fd200000e0000 */
[----:B-----5:R0:W-:Y:S04]  /*2a570*/  ST.E.128 desc[UR4][R10.64], R4 ;  /* 0x000000040a007985 */ /* 0x0201e8000c101d04 */
[----:B------:R0:W5:Y:S02]  /*2a580*/  LD.E.U8 R12, desc[UR6][R36.64] ;  /* 0x00000006240c7980 */ /* 0x000164000c101100 */
.L_x_5380:
[----:B------:R-:W-:Y:S05]  /*2a590*/  BSYNC B2 ;  /* 0x0000000000027941 */ /* 0x000fea0003800000 */
.L_x_5379:
[----:B-----5:R-:W-:Y:S01]  /*2a5a0*/  LOP3.LUT P1, RZ, R12, 0x2, RZ, 0xc0, !PT ;  /* 0x000000020cff7812 */ /* 0x020fe2000782c0ff */
[----:B------:R-:W-:-:S12]  /*2a5b0*/  BSSY B2, `(.L_x_5383) ;  /* 0x0000048000027945 */ /* 0x000fd80003800000 */
[----:B------:R-:W-:Y:S05]  /*2a5c0*/  @!P1 BRA `(.L_x_5384) ;  /* 0x0000000400189947 */ /* 0x000fea0003800000 */
[----:B------:R-:W-:Y:S02]  /*2a5d0*/  R2UR UR4, R78 ;  /* 0x000000004e0472ca */ /* 0x000fe400000e0000 */
[----:B------:R-:W-:-:S13]  /*2a5e0*/  R2UR UR5, R79 ;  /* 0x000000004f0572ca */ /* 0x000fda00000e0000 */
[----:B0-----:R-:W3:Y:S01]  /*2a5f0*/  LD.E.U8 R10, desc[UR4][R34.64+0x18] ;  /* 0x00001804220a7980 */ /* 0x001ee2000c101100 */
        /* <DEDUP_REMOVED lines=58> */
.L_x_5386:
[----:B------:R-:W-:Y:S05]  /*2a9a0*/  BSYNC B3 ;  /* 0x0000000000037941 */ /* 0x000fea0003800000 */
.L_x_5385:
        /* <DEDUP_REMOVED lines=8> */
.L_x_5384:
[----:B------:R-:W-:Y:S05]  /*2aa30*/  BSYNC B2 ;  /* 0x0000000000027941 */ /* 0x000fea0003800000 */
.L_x_5383:
[----:B-----5:R-:W-:Y:S01]  /*2aa40*/  LOP3.LUT P1, RZ, R12, 0x4, RZ, 0xc0, !PT ;  /* 0x000000040cff7812 */ /* 0x020fe2000782c0ff */
[----:B------:R-:W-:-:S12]  /*2aa50*/  BSSY B2, `(.L_x_5387) ;  /* 0x0000043000027945 */ /* 0x000fd80003800000 */
[----:B------:R-:W-:Y:S05]  /*2aa60*/  @!P1 BRA `(.L_x_5388) ;  /* 0x0000000400049947 */ /* 0x000fea0003800000 */
[----:B------:R-:W-:Y:S02]  /*2aa70*/  R2UR UR4, R78 ;  /* 0x000000004e0472ca */ /* 0x000fe400000e0000 */
[----:B------:R-:W-:-:S13]  /*2aa80*/  R2UR UR5, R79 ;  /* 0x000000004f0572ca */ /* 0x000fda00000e0000 */
[----:B0--3--:R-:W3:Y:S01]  /*2aa90*/  LD.E.U8 R5, desc[UR4][R34.64+0x18] ;  /* 0x0000180422057980 */ /* 0x009ee2000c101100 */
        /* <DEDUP_REMOVED lines=53> */
.L_x_5390:
[----:B------:R-:W-:Y:S05]  /*2adf0*/  BSYNC B3 ;  /* 0x0000000000037941 */ /* 0x000fea0003800000 */
.L_x_5389:
        /* <DEDUP_REMOVED lines=8> */
.L_x_5388:
[----:B------:R-:W-:Y:S05]  /*2ae80*/  BSYNC B2 ;  /* 0x0000000000027941 */ /* 0x000fea0003800000 */
.L_x_5387:
[----:B-----5:R-:W-:Y:S01]  /*2ae90*/  LOP3.LUT P1, RZ, R12, 0x8, RZ, 0xc0, !PT ;  /* 0x000000080cff7812 */ /* 0x020fe2000782c0ff */
[----:B------:R-:W-:-:S12]  /*2aea0*/  BSSY B2, `(.L_x_5391) ;  /* 0x0000048000027945 */ /* 0x000fd80003800000 */
[----:B------:R-:W-:Y:S05]  /*2aeb0*/  @!P1 BRA `(.L_x_5392) ;  /* 0x0000000400189947 */ /* 0x000fea0003800000 */
[----:B------:R-:W-:Y:S02]  /*2aec0*/  R2UR UR4, R78 ;  /* 0x000000004e0472ca */ /* 0x000fe400000e0000 */
[----:B------:R-:W-:-:S13]  /*2aed0*/  R2UR UR5, R79 ;  /* 0x000000004f0572ca */ /* 0x000fda00000e0000 */
[----:B0--34-:R-:W3:Y:S01]  /*2aee0*/  LD.E.U8 R10, desc[UR4][R34.64+0x18] ;  /* 0x00001804220a7980 */ /* 0x019ee2000c101100 */
        /* <DEDUP_REMOVED lines=58> */
.L_x_5394:
[----:B------:R-:W-:Y:S05]  /*2b290*/  BSYNC B3 ;  /* 0x0000000000037941 */ /* 0x000fea0003800000 */
.L_x_5393:
        /* <DEDUP_REMOVED lines=8> */
.L_x_5392:
[----:B------:R-:W-:Y:S05]  /*2b320*/  BSYNC B2 ;  /* 0x0000000000027941 */ /* 0x000fea0003800000 */
.L_x_5391:
[----:B-----5:R-:W-:Y:S01]  /*2b330*/  LOP3.LUT P1, RZ, R12, 0x10, RZ, 0xc0, !PT ;  /* 0x000000100cff7812 */ /* 0x020fe2000782c0ff */
[----:B------:R-:W-:-:S12]  /*2b340*/  BSSY B2, `(.L_x_5395) ;  /* 0x0000043000027945 */ /* 0x000fd80003800000 */
[----:B------:R-:W-:Y:S05]  /*2b350*/  @!P1 BRA `(.L_x_5396) ;  /* 0x0000000400049947 */ /* 0x000fea0003800000 */
[----:B------:R-:W-:Y:S02]  /*2b360*/  R2UR UR4, R78 ;  /* 0x000000004e0472ca */ /* 0x000fe400000e0000 */
[----:B------:R-:W-:-:S13]  /*2b370*/  R2UR UR5, R79 ;  /* 0x000000004f0572ca */ /* 0x000fda00000e0000 */
[----:B0--34-:R-:W3:Y:S01]  /*2b380*/  LD.E.U8 R5, desc[UR4][R34.64+0x18] ;  /* 0x0000180422057980 */ /* 0x019ee2000c101100 */
        /* <DEDUP_REMOVED lines=53> */
.L_x_5398:
[----:B------:R-:W-:Y:S05]  /*2b6e0*/  BSYNC B3 ;  /* 0x0000000000037941 */ /* 0x000fea0003800000 */
.L_x_5397:
        /* <DEDUP_REMOVED lines=8> */
.L_x_5396:
[----:B------:R-:W-:Y:S05]  /*2b770*/  BSYNC B2 ;  /* 0x0000000000027941 */ /* 0x000fea0003800000 */
.L_x_5395:
[----:B-----5:R-:W-:-:S13]  /*2b780*/  LOP3.LUT P1, RZ, R12, 0x20, RZ, 0xc0, !PT ;  /* 0x000000200cff7812 */ /* 0x020fda000782c0ff */
[----:B------:R-:W-:Y:S05]  /*2b790*/  @!P1 BRA `(.L_x_5378) ;  /* 0x0000006000b89947 */ /* 0x000fea0003800000 */
[----:B------:R-:W-:Y:S02]  /*2b7a0*/  R2UR UR4, R78 ;  /* 0x000000004e0472ca */ /* 0x000fe400000e0000 */
[----:B------:R-:W-:-:S13]  /*2b7b0*/  R2UR UR5, R79 ;  /* 0x000000004f0572ca */ /* 0x000fda00000e0000 */
[----:B------:R-:W2:Y:S01]  /*2b7c0*/  LD.E.U8 R34, desc[UR4][R34.64+0x18] ;  /* 0x0000180422227980 */ /* 0x000ea2000c101100 */
[----:B------:R-:W-:-:S05]  /*2b7d0*/  VIADD R92, R92, 0x4000 ;  /* 0x000040005c5c7836 */ /* 0x000fca0000000000 */
[----:B------:R-:W-:-:S04]  /*2b7e0*/  IADD3 R95, P1, R92, R95, RZ ;  /* 0x0000005f5c5f7210 */ /* 0x000fc80007f3e0ff */
[----:B------:R-:W-:Y:S02]  /*2b7f0*/  LEA.HI.X.SX32 R92, R92, R97, 0x1, P1 ;  /* 0x000000615c5c7211 */ /* 0x000fe400008f0eff */
[----:B0-234-:R-:W-:-:S04]  /*2b800*/  LEA R4, P1, R95, R38, 0x1 ;  /* 0x000000265f047211 */ /* 0x01dfc800078208ff */
[----:B------:R-:W-:Y:S01]  /*2b810*/  LEA.HI.X R5, R95, R39, R92, 0x1, P1 ;  /* 0x000000275f057211 */ /* 0x000fe200008f0c5c */
[----:B------:R-:W-:Y:S01]  /*2b820*/  VIADD R93, R93, 0xa0 ;  /* 0x000000a05d5d7836 */ /* 0x000fe20000000000 */
[----:B------:R-:W-:Y:S04]  /*2b830*/  BSSY B2, `(.L_x_5399) ;  /* 0x0000034000027945 */ /* 0x000fe80003800000 */
[----:B------:R-:W-:Y:S01]  /*2b840*/  SHF.R.S32.HI R10, RZ, 0x1f, R93 ;  /* 0x0000001fff0a7819 */ /* 0x000fe2000001145d */
[----:B------:R-:W5:Y:S03]  /*2b850*/  LD.E.128 R4, desc[UR4][R4.64] ;  /* 0x0000000404047980 */ /* 0x000f66000c101d00 */
[----:B------:R-:W-:-:S02]  /*2b860*/  LEA.HI R93, R10, R93, RZ, 0x3 ;  /* 0x0000005d0a5d7211 */ /* 0x000fc400078f18ff */
[----:B------:R-:W-:-:S13]  /*2b870*/  LOP3.LUT P1, RZ, R34, 0x20, RZ, 0xc0, !PT ;  /* 0x0000002022ff7812 */ /* 0x000fda000782c0ff */
[----:B------:R-:W-:Y:S05]  /*2b880*/  @!P1 BRA `(.L_x_5400) ;  /* 0x0000000000b89947 */ /* 0x000fea0003800000 */
[--C-:B------:R-:W-:Y:S01]  /*2b890*/  SHF.R.U64 R13, R28, 0x10, R29.reuse ;  /* 0x000000101c0d7819 */ /* 0x100fe2000000121d */
[----:B-----5:R-:W-:Y:S01]  /*2b8a0*/  IMAD.U32 R10, R7, 0x10000, RZ ;  /* 0x00010000070a7824 */ /* 0x020fe200078e00ff */
[----:B------:R-:W-:Y:S02]  /*2b8b0*/  SHF.R.U32.HI R28, RZ, 0x10, R29 ;  /* 0x00000010ff1c7819 */ /* 0x000fe4000001161d */
[--C-:B------:R-:W-:Y:S02]  /*2b8c0*/  SHF.R.U32.HI R31, RZ, 0x10, R9.reuse ;  /* 0x00000010ff1f7819 */ /* 0x100fe40000011609 */
[----:B------:R-:W-:Y:S02]  /*2b8d0*/  PRMT R99, R99, 0x5410, R28 ;  /* 0x0000541063637816 */ /* 0x000fe4000000001c */
[----:B------:R-:W-:Y:S01]  /*2b8e0*/  SHF.R.U64 R33, R8, 0x10, R9 ;  /* 0x0000001008217819 */ /* 0x000fe20000001209 */
[----:B------:R-:W-:Y:S01]  /*2b8f0*/  IMAD.U32 R8, R6, 0x10000, RZ ;  /* 0x0001000006087824 */ /* 0x000fe200078e00ff */
[----:B------:R-:W-:Y:S01]  /*2b900*/  PRMT R96, R96, 0x5410, R31 ;  /* 0x0000541060607816 */ /* 0x000fe2000000001f */
[----:B------:R-:W-:Y:S01]  /*2b910*/  IMAD.U32 R29, R99, 0x10000, RZ ;  /* 0x00010000631d7824 */ /* 0x000fe200078e00ff */
[----:B------:R-:W-:-:S02]  /*2b920*/  PRMT R98, R98, 0x5410, R13 ;  /* 0x0000541062627816 */ /* 0x000fc4000000000d */
        /* <DEDUP_REMOVED lines=13> */
[C---:B------:R-:W-:Y:S01]  /*2ba00*/  FMUL.FTZ R31, R7.reuse, R28 ;  /* 0x0000001c071f7220 */ /* 0x040fe20000410000 */
[----:B------:R-:W-:Y:S01]  /*2ba10*/  LOP3.LUT R96, R96, 0xffff0000, RZ, 0xc0, !PT ;  /* 0xffff000060607812 */ /* 0x000fe200078ec0ff */
[-C--:B------:R-:W-:Y:S01]  /*2ba20*/  FMUL.FTZ R7, R7, R12.reuse ;  /* 0x0000000c07077220 */ /* 0x080fe20000410000 */
[----:B------:R-:W-:Y:S01]  /*2ba30*/  LOP3.LUT R4, R4, 0xffff0000, RZ, 0xc0, !PT ;  /* 0xffff000004047812 */ /* 0x000fe200078ec0ff */
[----:B------:R-:W-:Y:S01]  /*2ba40*/  FFMA.FTZ R31, R6, R12, -R31 ;  /* 0x0000000c061f7223 */ /* 0x000fe2000001081f */
[----:B------:R-:W-:Y:S01]  /*2ba50*/  FFMA.FTZ R8, R8, R29, R9 ;  /* 0x0000001d08087223 */ /* 0x000fe20000010009 */
[----:B------:R-:W-:-:S02]  /*2ba60*/  IMAD.U32 R98, R98, 0x10000, RZ ;  /* 0x0001000062627824 */ /* 0x000fc400078e00ff */
[CC--:B------:R-:W-:Y:S01]  /*2ba70*/  FMUL.FTZ R9, R11.reuse, R99.reuse ;  /* 0x000000630b097220 */ /* 0x0c0fe20000410000 */
[----:B------:R-:W-:Y:S02]  /*2ba80*/  IMAD.U32 R94, R94, 0x10000, RZ ;  /* 0x000100005e5e7824 */ /* 0x000fe400078e00ff */
        /* <DEDUP_REMOVED lines=14> */
.L_x_5400:
[----:B------:R-:W-:Y:S05]  /*2bb70*/  BSYNC B2 ;  /* 0x0000000000027941 */ /* 0x000fea0003800000 */
.L_x_5399:
[----:B------:R-:W-:Y:S02]  /*2bb80*/  R2UR UR4, R78 ;  /* 0x000000004e0472ca */ /* 0x000fe400000e0000 */
[----:B------:R-:W-:Y:S02]  /*2bb90*/  R2UR UR5, R79 ;  /* 0x000000004f0572ca */ /* 0x000fe400000e0000 */
[----:B------:R-:W-:-:S05]  /*2bba0*/  LOP3.LUT R93, R93, 0xfffffff8, RZ, 0xc0, !PT ;  /* 0xfffffff85d5d7812 */ /* 0x000fca00078ec0ff */
[----:B------:R-:W-:-:S06]  /*2bbb0*/  IMAD.WIDE R14, R93, 0x2, R14 ;  /* 0x000000025d0e7825 */ /* 0x000fcc00078e020e */
[----:B-----5:R0:W-:Y:S01]  /*2bbc0*/  ST.E.128 desc[UR4][R14.64], R4 ;  /* 0x000000040e007985 */ /* 0x0201e2000c101d04 */
[----:B------:R-:W-:Y:S05]  /*2bbd0*/  BRA `(.L_x_5378) ;  /* 0x0000005c00a87947 */ /* 0x000fea0003800000 */
.L_x_5343:
[C---:B------:R-:W-:Y:S01]  /*2bbe0*/  R2UR UR8, R78.reuse ;  /* 0x000000004e0872ca */ /* 0x040fe200000e0000 */
[----:B------:R0:W5:Y:S01]  /*2bbf0*/  LDL.64 R8, [R75+0x10] ;  /* 0x000010004b087983 */ /* 0x0001620000100a00 */
[C---:B------:R-:W-:Y:S02]  /*2bc00*/  R2UR UR9, R79.reuse ;  /* 0x000000004f0972ca */ /* 0x040fe400000e0000 */
[C---:B------:R-:W-:Y:S02]  /*2bc10*/  R2UR UR10, R78.reuse ;  /* 0x000000004e0a72ca */ /* 0x040fe400000e0000 */
[C---:B------:R-:W-:Y:S02]  /*2bc20*/  R2UR UR11, R79.reuse ;  /* 0x000000004f0b72ca */ /* 0x040fe400000e0000 */
[----:B------:R-:W-:Y:S02]  /*2bc30*/  R2UR UR4, R78 ;  /* 0x000000004e0472ca */ /* 0x000fe400000e0000 */
[----:B------:R-:W-:-:S02]  /*2bc40*/  R2UR UR5, R79 ;  /* 0x000000004f0572ca */ /* 0x000fc400000e0000 */
[C---:B------:R-:W-:Y:S02]  /*2bc50*/  R2UR UR6, R78.reuse ;  /* 0x000000004e0672ca */ /* 0x040fe400000e0000 */
[----:B------:R-:W-:Y:S01]  /*2bc60*/  R2UR UR7, R79 ;  /* 0x000000004f0772ca */ /* 0x000fe200000e0000 */
[----:B-----5:R-:W2:Y:S04]  /*2bc70*/  LD.E R4, desc[UR8][R10.64+0x14] ;  /* 0x000014080a047980 */ /* 0x020ea8000c101900 */
[----:B------:R-:W3:Y:S04]  /*2bc80*/  LD.E R7, desc[UR10][R10.64+0xc] ;  /* 0x00000c0a0a077980 */ /* 0x000ee8000c101900 */
[----:B------:R-:W4:Y:S04]  /*2bc90*/  LD.E.64 R80, desc[UR4][R10.64+0xa0] ;  /* 0x0000a0040a507980 */ /* 0x000f28000c101b00 */
[----:B------:R-:W4:Y:S01]  /*2bca0*/  LD.E.64 R12, desc[UR6][R10.64+0xc0] ;  /* 0x0000c0060a0c7980 */ /* 0x000f22000c101b00 */
[----:B------:R-:W-:-:S02]  /*2bcb0*/  R2UR UR12, R78 ;  /* 0x000000004e0c72ca */ /* 0x000fc400000e0000 */
[----:B------:R-:W-:Y:S01]  /*2bcc0*/  R2UR UR13, R79 ;  /* 0x000000004f0d72ca */ /* 0x000fe200000e0000 */
[----:B------:R0:W5:Y:S01]  /*2bcd0*/  LD.E.64 R82, desc[UR8][R10.64+0xb8] ;  /* 0x0000b8080a527980 */ /* 0x000162000c101b00 */
[----:B------:R-:W-:Y:S01]  /*2bce0*/  SHF.R.S32.HI R93, RZ, 0x1f, R24 ;  /* 0x0000001fff5d7819 */ /* 0x000fe20000011418 */
[----:B------:R-:W-:Y:S01]  /*2bcf0*/  BSSY B2, `(.L_x_5401) ;  /* 0x0000053000027945 */ /* 0x000fe20003800000 */
[----:B------:R-:W-:Y:S02]  /*2bd00*/  CS2R R50, SRZ ;  /* 0x0000000000327805 */ /* 0x000fe4000001ff00 */
[----:B------:R-:W-:Y:S02]  /*2bd10*/  CS2R R30, SRZ ;  /* 0x00000000001e7805 */ /* 0x000fe4000001ff00 */
[----:B------:R-:W-:Y:S02]  /*2bd20*/  CS2R R28, SRZ ;  /* 0x00000000001c7805 */ /* 0x000fe4000001ff00 */
[----:B------:R-:W-:-:S02]  /*2bd30*/  CS2R R34, SRZ ;  /* 0x0000000000227805 */ /* 0x000fc4000001ff00 */
[----:B------:R-:W-:Y:S02]  /*2bd40*/  CS2R R32, SRZ ;  /* 0x0000000000207805 */ /* 0x000fe4000001ff00 */
[----:B------:R-:W-:Y:S02]  /*2bd50*/  CS2R R38, SRZ ;  /* 0x0000000000267805 */ /* 0x000fe4000001ff00 */
[----:B------:R-:W-:Y:S01]  /*2bd60*/  CS2R R36, SRZ ;  /* 0x0000000000247805 */ /* 0x000fe2000001ff00 */
[----:B------:R0:W5:Y:S01]  /*2bd70*/  LD.E.U8 R92, desc[UR12][R10.64+0x19] ;  /* 0x0000190c0a5c7980 */ /* 0x000162000c101100 */
        /* <DEDUP_REMOVED lines=15> */
[----:B--2---:R-:W-:Y:S01]  /*2be70*/  SHF.R.S32.HI R5, RZ, 0x1f, R4 ;  /* 0x0000001fff057819 */ /* 0x004fe20000011404 */
[----:B---3--:R-:W-:-:S03]  /*2be80*/  IMAD R7, R24, -0x60, R7 ;  /* 0xffffffa018077824 */ /* 0x008fc600078e0207 */
[----:B------:R-:W-:-:S04]  /*2be90*/  LEA.HI R5, R5, R4, RZ, 0x2 ;  /* 0x0000000405057211 */ /* 0x000fc800078f10ff */
[----:B------:R-:W-:Y:S02]  /*2bea0*/  SHF.R.S32.HI R5, RZ, 0x2, R5 ;  /* 0x00000002ff057819 */ /* 0x000fe40000011405 */
[----:B------:R-:W-:-:S04]  /*2beb0*/  VIMNMX R7, R7, 0x60, PT ;  /* 0x0000006007077848 */ /* 0x000fc80003fe0100 */
[----:B------:R-:W-:Y:S01]  /*2bec0*/  ISETP.GE.AND P1, PT, R5, R7, PT ;  /* 0x000000070500720c */ /* 0x000fe20003f26270 */
[-C--:B----4-:R-:W-:Y:S02]  /*2bed0*/  IMAD R15, R81, R24.reuse, RZ ;  /* 0x00000018510f7224 */ /* 0x090fe400078e02ff */
[-C--:B------:R-:W-:Y:S02]  /*2bee0*/  IMAD R13, R13, R24.reuse, RZ ;  /* 0x000000180d0d7224 */ /* 0x080fe400078e02ff */
[----:B------:R-:W-:Y:S02]  /*2bef0*/  VIADD R4, R5, 0x40 ;  /* 0x0000004005047836 */ /* 0x000fe40000000000 */
[-C--:B------:R-:W-:Y:S02]  /*2bf00*/  IMAD R91, R80, R93.reuse, R15 ;  /* 0x0000005d505b7224 */ /* 0x080fe400078e020f */
[----:B------:R-:W-:Y:S01]  /*2bf10*/  IMAD R93, R12, R93, R13 ;  /* 0x0000005d0c5d7224 */ /* 0x000fe200078e020d */
[----:B------:R0:W5:Y:S01]  /*2bf20*/  LD.E.64 R14, desc[UR4][R10.64+0x98] ;  /* 0x000098040a0e7980 */ /* 0x000162000c101b00 */
[----:B------:R-:W-:Y:S01]  /*2bf30*/  IMAD.WIDE.U32 R84, R80, R24, RZ ;  /* 0x0000001850547225 */ /* 0x000fe200078e00ff */
[----:B------:R-:W-:-:S02]  /*2bf40*/  ISETP.GE.AND P3, PT, R4, R7, PT ;  /* 0x000000070400720c */ /* 0x000fc40003f66270 */
[----:B------:R0:W5:Y:S01]  /*2bf50*/  LD.E.64 R80, desc[UR10][R10.64+0xc8] ;  /* 0x0000c80a0a507980 */ /* 0x000162000c101b00 */
[----:B------:R-:W-:-:S03]  /*2bf60*/  IMAD.WIDE.U32 R88, R12, R24, RZ ;  /* 0x000000180c587225 */ /* 0x000fc600078e00ff */
[----:B------:R0:W5:Y:S01]  /*2bf70*/  LD.E.64 R12, desc[UR6][R10.64+0xa8] ;  /* 0x0000a8060a0c7980 */ /* 0x000162000c101b00 */
[----:B------:R-:W-:Y:S02]  /*2bf80*/  CS2R R6, SRZ ;  /* 0x0000000000067805 */ /* 0x000fe4000001ff00 */
[----:B------:R-:W-:Y:S01]  /*2bf90*/  CS2R R4, SRZ ;  /* 0x0000000000047805 */ /* 0x000fe2000001ff00 */
[----:B------:R-:W-:Y:S02]  /*2bfa0*/  IMAD.IADD R95, R85, 0x1, R91 ;  /* 0x00000001555f7824 */ /* 0x000fe400078e025b */
[----:B------:R-:W-:Y:S01]  /*2bfb0*/  IMAD.IADD R93, R89, 0x1, R93 ;  /* 0x00000001595d7824 */ /* 0x000fe200078e025d */
[----:B------:R-:W-:Y:S06]  /*2bfc0*/  @P1 BRA `(.L_x_5402) ;  /* 0x0000000000941947 */ /* 0x000fec0003800000 */
[----:B-----5:R-:W-:Y:S02]  /*2bfd0*/  LOP3.LUT R4, R92, 0x1, RZ, 0xc0, !PT ;  /* 0x000000015c047812 */ /* 0x020fe400078ec0ff */
[----:B------:R-:W-:Y:S02]  /*2bfe0*/  CS2R R34, SRZ ;  /* 0x0000000000227805 */ /* 0x000fe4000001ff00 */
[----:B------:R-:W-:Y:S02]  /*2bff0*/  CS2R R32, SRZ ;  /* 0x0000000000207805 */ /* 0x000fe4000001ff00 */
[----:B------:R-:W-:Y:S02]  /*2c000*/  CS2R R30, SRZ ;  /* 0x00000000001e7805 */ /* 0x000fe4000001ff00 */
[----:B------:R-:W-:Y:S02]  /*2c010*/  ISETP.NE.U32.AND P4, PT, R4, 0x1, PT ;  /* 0x000000010400780c */ /* 0x000fe40003f85070 */
[----:B------:R-:W-:-:S02]  /*2c020*/  CS2R R28, SRZ ;  /* 0x00000000001c7805 */ /* 0x000fc4000001ff00 */
[----:B------:R-:W-:Y:S02]  /*2c030*/  CS2R R6, SRZ ;  /* 0x0000000000067805 */ /* 0x000fe4000001ff00 */
[----:B------:R-:W-:Y:S02]  /*2c040*/  CS2R R4, SRZ ;  /* 0x0000000000047805 */ /* 0x000fe4000001ff00 */
[----:B------:R-:W-:Y:S02]  /*2c050*/  R2P PR, R92, 0x6 ;  /* 0x000000065c007804 */ /* 0x000fe40000000000 */
[----:B------:R-:W-:Y:S02]  /*2c060*/  CS2R R46, SRZ ;  /* 0x00000000002e7805 */ /* 0x000fe4000001ff00 */
[----:B0-----:R-:W-:Y:S02]  /*2c070*/  LEA R10, P5, R84, R12, 0x1 ;  /* 0x0000000c540a7211 */ /* 0x001fe400078a08ff */
[----:B------:R-:W-:-:S02]  /*2c080*/  CS2R R44, SRZ ;  /* 0x00000000002c7805 */ /* 0x000fc4000001ff00 */
[----:B------:R-:W-:Y:S02]  /*2c090*/  LEA R90, P6, R88, R80, 0x1 ;  /* 0x00000050585a7211 */ /* 0x000fe400078c08ff */
[----:B------:R-:W-:Y:S02]  /*2c0a0*/  CS2R R42, SRZ ;  /* 0x00000000002a7805 */ /* 0x000fe4000001ff00 */
[----:B------:R-:W-:Y:S02]  /*2c0b0*/  CS2R R40, SRZ ;  /* 0x0000000000287805 */ /* 0x000fe4000001ff00 */
[----:B------:R-:W-:Y:S02]  /*2c0c0*/  CS2R R38, SRZ ;  /* 0x0000000000267805 */ /* 0x000fe4000001ff00 */
[----:B------:R-:W-:Y:S02]  /*2c0d0*/  CS2R R36, SRZ ;  /* 0x0000000000247805 */ /* 0x000fe4000001ff00 */
[----:B------:R-:W-:-:S02]  /*2c0e0*/  @!P4 R2UR UR4, R78 ;  /* 0x000000004e04c2ca */ /* 0x000fc400000e0000 */
[C---:B------:R-:W-:Y:S02]  /*2c0f0*/  @!P4 R2UR UR5, R79.reuse ;  /* 0x000000004f05c2ca */ /* 0x040fe400000e0000 */
[C---:B------:R-:W-:Y:S02]  /*2c100*/  @P1 R2UR UR8, R78.reuse ;  /* 0x000000004e0812ca */ /* 0x040fe400000e0000 */
[C---:B------:R-:W-:Y:S02]  /*2c110*/  @P1 R2UR UR9, R79.reuse ;  /* 0x000000004f0912ca */ /* 0x040fe400000e0000 */
[C---:B------:R-:W-:Y:S02]  /*2c120*/  @P2 R2UR UR12, R78.reuse ;  /* 0x000000004e0c22ca */ /* 0x040fe400000e0000 */
[----:B------:R-:W-:Y:S02]  /*2c130*/  @P2 R2UR UR13, R79 ;  /* 0x000000004f0d22ca */ /* 0x000fe400000e0000 */
[----:B------:R-:W-:-:S02]  /*2c140*/  @!P4 R2UR UR6, R78 ;  /* 0x000000004e06c2ca */ /* 0x000fc400000e0000 */
[C---:B------:R-:W-:Y:S02]  /*2c150*/  @!P4 R2UR UR7, R79.reuse ;  /* 0x000000004f07c2ca */ /* 0x040fe400000e0000 */
[C---:B------:R-:W-:Y:S02]  /*2c160*/  @P1 R2UR UR10, R78.reuse ;  /* 0x000000004e0a12ca */ /* 0x040fe400000e0000 */
[C---:B------:R-:W-:Y:S02]  /*2c170*/  @P1 R2UR UR11, R79.reuse ;  /* 0x000000004f0b12ca */ /* 0x040fe400000e0000 */
[----:B------:R-:W-:Y:S02]  /*2c180*/  @P2 R2UR UR14, R78 ;  /* 0x000000004e0e22ca */ /* 0x000fe400000e0000 */
[----:B------:R-:W-:Y:S02]  /*2c190*/  @P2 R2UR UR15, R79 ;  /* 0x000000004f0f22ca */ /* 0x000fe400000e0000 */
[----:B------:R-:W-:-:S02]  /*2c1a0*/  LEA.HI.X R11, R84, R13, R95, 0x1, P5 ;  /* 0x0000000d540b7211 */ /* 0x000fc400028f0c5f */
[----:B------:R-:W-:-:S03]  /*2c1b0*/  LEA.HI.X R91, R88, R81, R93, 0x1, P6 ;  /* 0x00000051585b7211 */ /* 0x000fc600030f0c5d */
[----:B------:R1:W5:Y:S04]  /*2c1c0*/  @!P4 LD.E.128 R32, desc[UR4][R10.64] ;  /* 0x000000040a20c980 */ /* 0x000368000c101d00 */
[----:B------:R1:W5:Y:S04]  /*2c1d0*/  @P1 LD.E.128 R28, desc[UR8][R10.64+0x40] ;  /* 0x000040080a1c1980 */ /* 0x000368000c101d00 */
[----:B------:R1:W5:Y:S04]  /*2c1e0*/  @P2 LD.E.128 R4, desc[UR12][R10.64+0x80] ;  /* 0x0000800c0a042980 */ /* 0x000368000c101d00 */
[----:B------:R1:W5:Y:S04]  /*2c1f0*/  @!P4 LD.E.128 R44, desc[UR6][R90.64] ;  /* 0x000000065a2cc980 */ /* 0x000368000c101d00 */
[----:B------:R1:W5:Y:S04]  /*2c200*/  @P1 LD.E.128 R40, desc[UR10][R90.64+0x40] ;  /* 0x0000400a5a281980 */ /* 0x000368000c101d00 */
[----:B------:R1:W5:Y:S02]  /*2c210*/  @P2 LD.E.128 R36, desc[UR14][R90.64+0x80] ;  /* 0x0000800e5a242980 */ /* 0x000364000c101d00 */
.L_x_5402:
[----:B------:R-:W-:Y:S05]  /*2c220*/  BSYNC B2 ;  /* 0x0000000000027941 */ /* 0x000fea0003800000 */
.L_x_5401:
[----:B------:R-:W-:Y:S04]  /*2c230*/  BSSY B2, `(.L_x_5403) ;  /* 0x000002b000027945 */ /* 0x000fe80003800000 */
[----:B------:R-:W-:Y:S05]  /*2c240*/  @P3 BRA `(.L_x_5404) ;  /* 0x0000000000a43947 */ /* 0x000fea0003800000 */
[----:B-----5:R-:W-:Y:S02]  /*2c250*/  IADD3 R85, P3, R14, R84, RZ ;  /* 0x000000540e557210 */ /* 0x020fe40007f7e0ff */
[----:B------:R-:W-:Y:S02]  /*2c260*/  CS2R R58, SRZ ;  /* 0x00000000003a7805 */ /* 0x000fe4000001ff00 */
[----:B------:R-:W-:Y:S02]  /*2c270*/  IADD3 R89, P4, R82, R88, RZ ;  /* 0x0000005852597210 */ /* 0x000fe40007f9e0ff */
[----:B------:R-:W-:Y:S02]  /*2c280*/  CS2R R56, SRZ ;  /* 0x0000000000387805 */ /* 0x000fe4000001ff00 */
[C---:B01----:R-:W-:Y:S01]  /*2c290*/  LOP3.LUT R10, R92.reuse, 0x1, RZ, 0xc0, !PT ;  /* 0x000000015c0a7812 */ /* 0x043fe200078ec0ff */
[----:B------:R-:W-:Y:S01]  /*2c2a0*/  IMAD.X R14, R15, 0x1, R95, P3 ;  /* 0x000000010f0e7824 */ /* 0x000fe200018e065f */
[----:B------:R-:W-:Y:S01]  /*2c2b0*/  R2P PR, R92, 0x6 ;  /* 0x000000065c007804 */ /* 0x000fe20000000000 */
[----:B------:R-:W-:Y:S01]  /*2c2c0*/  IMAD.X R82, R83, 0x1, R93, P4 ;  /* 0x0000000153527824 */ /* 0x000fe200020e065d */
[----:B------:R-:W-:-:S02]  /*2c2d0*/  ISETP.NE.U32.AND P5, PT, R10, 0x1, PT ;  /* 0x000000010a00780c */ /* 0x000fc40003fa5070 */
[----:B------:R-:W-:Y:S02]  /*2c2e0*/  CS2R R54, SRZ ;  /* 0x0000000000367805 */ /* 0x000fe4000001ff00 */
[----:B------:R-:W-:Y:S02]  /*2c2f0*/  LEA R10, P3, R85, R12, 0x1 ;  /* 0x0000000c550a7211 */ /* 0x000fe400078608ff */
[----:B------:R-:W-:Y:S02]  /*2c300*/  CS2R R52, SRZ ;  /* 0x0000000000347805 */ /* 0x000fe4000001ff00 */
[----:B------:R-:W-:Y:S02]  /*2c310*/  LEA R12, P4, R89, R80, 0x1 ;  /* 0x00000050590c7211 */ /* 0x000fe400078808ff */
[----:B------:R-:W-:Y:S02]  /*2c320*/  CS2R R50, SRZ ;  /* 0x0000000000327805 */ /* 0x000fe4000001ff00 */
[----:B------:R-:W-:-:S02]  /*2c330*/  LEA.HI.X R11, R85, R13, R14, 0x1, P3 ;  /* 0x0000000d550b7211 */ /* 0x000fc400018f0c0e */
[----:B------:R-:W-:Y:S02]  /*2c340*/  CS2R R48, SRZ ;  /* 0x0000000000307805 */ /* 0x000fe4000001ff00 */
[----:B------:R-:W-:Y:S02]  /*2c350*/  CS2R R70, SRZ ;  /* 0x0000000000467805 */ /* 0x000fe4000001ff00 */
[----:B------:R-:W-:Y:S02]  /*2c360*/  CS2R R68, SRZ ;  /* 0x0000000000447805 */ /* 0x000fe4000001ff00 */
[----:B------:R-:W-:Y:S02]  /*2c370*/  CS2R R66, SRZ ;  /* 0x0000000000427805 */ /* 0x000fe4000001ff00 */
[----:B------:R-:W-:Y:S02]  /*2c380*/  @P1 R2UR UR8, R78 ;  /* 0x000000004e0812ca */ /* 0x000fe400000e0000 */
[----:B------:R-:W-:-:S02]  /*2c390*/  CS2R R64, SRZ ;  /* 0x0000000000407805 */ /* 0x000fc4000001ff00 */
[C---:B------:R-:W-:Y:S02]  /*2c3a0*/  @!P5 R2UR UR4, R78.reuse ;  /* 0x000000004e04d2ca */ /* 0x040fe400000e0000 */
[----:B------:R-:W-:Y:S02]  /*2c3b0*/  CS2R R62, SRZ ;  /* 0x00000000003e7805 */ /* 0x000fe4000001ff00 */
[C---:B------:R-:W-:Y:S02]  /*2c3c0*/  @!P5 R2UR UR5, R79.reuse ;  /* 0x000000004f05d2ca */ /* 0x040fe400000e0000 */
[----:B------:R-:W-:Y:S02]  /*2c3d0*/  CS2R R60, SRZ ;  /* 0x00000000003c7805 */ /* 0x000fe4000001ff00 */
[----:B------:R-:W-:Y:S02]  /*2c3e0*/  @P1 R2UR UR9, R79 ;  /* 0x000000004f0912ca */ /* 0x000fe400000e0000 */
[----:B------:R-:W-:-:S02]  /*2c3f0*/  @P2 R2UR UR12, R78 ;  /* 0x000000004e0c22ca */ /* 0x000fc400000e0000 */
[C---:B------:R-:W-:Y:S02]  /*2c400*/  @P2 R2UR UR13, R79.reuse ;  /* 0x000000004f0d22ca */ /* 0x040fe400000e0000 */
[C---:B------:R-:W-:Y:S02]  /*2c410*/  @!P5 R2UR UR6, R78.reuse ;  /* 0x000000004e06d2ca */ /* 0x040fe400000e0000 */
[C---:B------:R-:W-:Y:S02]  /*2c420*/  @!P5 R2UR UR7, R79.reuse ;  /* 0x000000004f07d2ca */ /* 0x040fe400000e0000 */
[C---:B------:R-:W-:Y:S01]  /*2c430*/  @P1 R2UR UR10, R78.reuse ;  /* 0x000000004e0a12ca */ /* 0x040fe200000e0000 */
[----:B------:R2:W5:Y:S01]  /*2c440*/  @!P5 LD.E.128 R56, desc[UR4][R10.64] ;  /* 0x000000040a38d980 */ /* 0x000562000c101d00 */
[C---:B------:R-:W-:Y:S02]  /*2c450*/  @P1 R2UR UR11, R79.reuse ;  /* 0x000000004f0b12ca */ /* 0x040fe400000e0000 */
[----:B------:R-:W-:Y:S01]  /*2c460*/  @P2 R2UR UR14, R78 ;  /* 0x000000004e0e22ca */ /* 0x000fe200000e0000 */
[----:B------:R2:W5:Y:S01]  /*2c470*/  @P1 LD.E.128 R52, desc[UR8][R10.64+0x40] ;  /* 0x000040080a341980 */ /* 0x000562000c101d00 */
[----:B------:R-:W-:-:S02]  /*2c480*/  @P2 R2UR UR15, R79 ;  /* 0x000000004f0f22ca */ /* 0x000fc400000e0000 */
[----:B------:R-:W-:Y:S01]  /*2c490*/  LEA.HI.X R13, R89, R81, R82, 0x1, P4 ;  /* 0x00000051590d7211 */ /* 0x000fe200020f0c52 */
[----:B------:R2:W5:Y:S04]  /*2c4a0*/  @P2 LD.E.128 R48, desc[UR12][R10.64+0x80] ;  /* 0x0000800c0a302980 */ /* 0x000568000c101d00 */
[----:B------:R2:W5:Y:S04]  /*2c4b0*/  @!P5 LD.E.128 R68, desc[UR6][R12.64] ;  /* 0x000000060c44d980 */ /* 0x000568000c101d00 */
[----:B------:R2:W5:Y:S04]  /*2c4c0*/  @P1 LD.E.128 R64, desc[UR10][R12.64+0x40] ;  /* 0x0000400a0c401980 */ /* 0x000568000c101d00 */
[----:B------:R2:W5:Y:S02]  /*2c4d0*/  @P2 LD.E.128 R60, desc[UR14][R12.64+0x80] ;  /* 0x0000800e0c3c2980 */ /* 0x000564000c101d00 */
.L_x_5404:
[----:B------:R-:W-:Y:S05]  /*2c4e0*/  BSYNC B2 ;  /* 0x0000000000027941 */ /* 0x000fea0003800000 */
.L_x_5403:
[----:B------:R-:W-:Y:S01]  /*2c4f0*/  R2UR UR4, R78 ;  /* 0x000000004e0472ca */ /* 0x000fe200000e0000 */
[----:B012---:R0:W5:Y:S01]  /*2c500*/  LDL R10, [R76] ;  /* 0x000000004c0a7983 */ /* 0x0071620000100800 */
[----:B------:R-:W-:-:S03]  /*2c510*/  R2UR UR5, R79 ;  /* 0x000000004f0572ca */ /* 0x000fc600000e0000 */
[----:B------:R0:W5:Y:S10]  /*2c520*/  LDL R11, [R76+0x4] ;  /* 0x000004004c0b7983 */ /* 0x0001740000100800 */
[----:B-----5:R-:W2:Y:S01]  /*2c530*/  LD.E R12, desc[UR4][R8.64+0x1c] ;  /* 0x00001c04080c7980 */ /* 0x020ea2000c101900 */
[----:B------:R-:W-:-:S02]  /*2c540*/  IMAD.MOV.U32 R13, RZ, RZ, R6 ;  /* 0x000000ffff0d7224 */ /* 0x000fc400078e0006 */
        /* <DEDUP_REMOVED lines=100> */
.L_x_5406:
[----:B------:R-:W-:Y:S05]  /*2cb90*/  BSYNC B2 ;  /* 0x0000000000027941 */ /* 0x000fea0003800000 */
.L_x_5405:
[----:B------:R-:W-:Y:S02]  /*2cba0*/  R2UR UR4, R78 ;  /* 0x000000004e0472ca */ /* 0x000fe400000e0000 */
[----:B------:R-:W-:-:S13]  /*2cbb0*/  R2UR UR5, R79 ;  /* 0x000000004f0572ca */ /* 0x000fda00000e0000 */
[----:B------:R-:W2:Y:S01]  /*2cbc0*/  LD.E.64 R8, desc[UR4][R8.64+0x8] ;  /* 0x0000080408087980 */ /* 0x000ea2000c101b00 */
[----:B------:R-:W-:Y:S01]  /*2cbd0*/  SHF.L.U32 R11, R11, 0x1f, RZ ;  /* 0x0000001f0b0b7819 */ /* 0x000fe200000006ff */
[----:B------:R-:W-:Y:S01]  /*2cbe0*/  BSSY B2, `(.L_x_5407) ;  /* 0x0000005000027945 */ /* 0x000fe20003800000 */
[----:B--2---:R-:W-:-:S05]  /*2cbf0*/  MOV R13, R8 ;  /* 0x00000008000d7202 */ /* 0x004fca0000000f00 */
[----:B------:R-:W-:-:S04]  /*2cc00*/  IMAD R10, R10, 0x8, R13 ;  /* 0x000000080a0a7824 */ /* 0x000fc800078e020d */
[----:B------:R-:W0:Y:S02]  /*2cc10*/  SYNCS.PHASECHK.TRANS64.TRYWAIT P1, [R10+URZ], R11 ;  /* 0x0000000b0a0075a7 */ /* 0x000e24000802017f */
[----:B0-----:R-:W-:Y:S05]  /*2cc20*/  @!P1 BRA `(.L_x_5408) ;  /* 0x00000050009c9947 */ /* 0x001fea0003800000 */
.L_x_5451:
[----:B------:R-:W-:Y:S05]  /*2cc30*/  BSYNC B2 ;  /* 0x0000000000027941 */ /* 0x000fea0003800000 */
.L_x_5407:
[----:B------:R-:W2:Y:S01]  /*2cc40*/  LDL.64 R80, [R75+0x30] ;  /* 0x000030004b507983 */ /* 0x000ea20000100a00 */
[C---:B------:R-:W-:Y:S02]  /*2cc50*/  R2UR UR4, R78.reuse ;  /* 0x000000004e0472ca */ /* 0x040fe400000e0000 */
[----:B------:R-:W-:Y:S01]  /*2cc60*/  R2UR UR5, R79 ;  /* 0x000000004f0572ca */ /* 0x000fe200000e0000 */
[----:B------:R-:W3:Y:S04]  /*2cc70*/  LDL.64 R84, [R75+0x38] ;  /* 0x000038004b547983 */ /* 0x000ee80000100a00 */
[----:B------:R-:W4:Y:S04]  /*2cc80*/  LDL R100, [R76] ;  /* 0x000000004c647983 */ /* 0x000f280000100800 */
[----:B------:R-:W4:Y:S04]  /*2cc90*/  LDL.64 R8, [R75+0x8] ;  /* 0x000008004b087983 */ /* 0x000f280000100a00 */
[----:B------:R1:W5:Y:S04]  /*2cca0*/  LDL.64 R82, [R75+0x40] ;  /* 0x000040004b527983 */ /* 0x0003680000100a00 */
[----:B--2---:R-:W2:Y:S01]  /*2ccb0*/  LD.E R128, desc[UR4][R80.64+0x8] ;  /* 0x0000080450807980 */ /* 0x004ea2000c101900 */
[----:B------:R-:W-:-:S02]  /*2ccc0*/  R2UR UR8, R78 ;  /* 0x000000004e0872ca */ /* 0x000fc400000e0000 */
[C---:B------:R-:W-:Y:S01]  /*2ccd0*/  R2UR UR9, R79.reuse ;  /* 0x000000004f0972ca */ /* 0x040fe200000e0000 */
[----:B---3--:R-:W5:Y:S01]  /*2cce0*/  LD.E.64 R84, desc[UR4][R84.64] ;  /* 0x0000000454547980 */ /* 0x008f62000c101b00 */
[----:B------:R-:W-:Y:S02]  /*2ccf0*/  R2UR UR6, R78 ;  /* 0x000000004e0672ca */ /* 0x000fe400000e0000 */
[----:B------:R-:W-:Y:S01]  /*2cd00*/  R2UR UR7, R79 ;  /* 0x000000004f0772ca */ /* 0x000fe200000e0000 */
[----:B----4-:R-:W-:Y:S01]  /*2cd10*/  IMAD R100, R100, 0x4800, RZ ;  /* 0x0000480064647824 */ /* 0x010fe200078e02ff */
[----:B------:R-:W-:-:S04]  /*2cd20*/  UMOV UR4, 0xffffffff ;  /* 0xffffffff00047882 */ /* 0x000fc80000000000 */
[----:B------:R-:W-:-:S03]  /*2cd30*/  SHF.R.S32.HI R101, RZ, 0x1f, R100 ;  /* 0x0000001fff657819 */ /* 0x000fc60000011464 */
[----:B------:R1:W5:Y:S04]  /*2cd40*/  LD.E R90, desc[UR8][R8.64+0x74] ;  /* 0x00007408085a7980 */ /* 0x000368000c101900 */
[----:B------:R1:W5:Y:S01]  /*2cd50*/  LD.E R91, desc[UR6][R80.64+0x4] ;  /* 0x00000406505b7980 */ /* 0x000362000c101900 */
[----:B--2---:R-:W-:-:S04]  /*2cd60*/  SHF.R.S32.HI R129, RZ, 0x1f, R128 ;  /* 0x0000001fff817819 */ /* 0x004fc80000011480 */
[----:B------:R-:W-:-:S04]  /*2cd70*/  LEA.HI R119, R129, R128, RZ, 0x2 ;  /* 0x0000008081777211 */ /* 0x000fc800078f10ff */
[----:B0-----:R-:W-:-:S05]  /*2cd80*/  LOP3.LUT R11, R119, 0x1ffffffc, RZ, 0xc0, !PT ;  /* 0x1ffffffc770b7812 */ /* 0x001fca00078ec0ff */
[----:B------:R-:W-:Y:S01]  /*2cd90*/  IMAD.IADD R11, R128, 0x1, -R11 ;  /* 0x00000001800b7824 */ /* 0x000fe200078e0a0b */
[----:B------:R-:W-:-:S03]  /*2cda0*/  SHF.R.S32.HI R119, RZ, 0x2, R119 ;  /* 0x00000002ff777819 */ /* 0x000fc60000011477 */
[----:B------:R-:W-:Y:S01]  /*2cdb0*/  IMAD.SHL.U32 R102, R11, 0x8, RZ ;  /* 0x000000080b667824 */ /* 0x000fe200078e00ff */
[----:B-1----:R-:W-:Y:S06]  /*2cdc0*/  BRA.DIV UR4, `(.L_x_5409) ;  /* 0x0000005204487947 */ /* 0x002fec000b800000 */
[----:B------:R0:W1:Y:S04]  /*2cdd0*/  SHFL.IDX PT, R9, R87, RZ, 0x1c1f ;  /* 0x001c1fff57097589 */ /* 0x00006800000e0000 */
[----:B------:R0:W2:Y:S02]  /*2cde0*/  SHFL.IDX PT, R14, R86, RZ, 0x1c1f ;  /* 0x001c1fff560e7589 */ /* 0x0000a400000e0000 */
.L_x_5455:
[----:B------:R-:W-:Y:S02]  /*2cdf0*/  R2UR UR4, R78 ;  /* 0x000000004e0472ca */ /* 0x000fe400000e0000 */
[----:B------:R-:W-:-:S13]  /*2ce00*/  R2UR UR5, R79 ;  /* 0x000000004f0572ca */ /* 0x000fda00000e0000 */
[----:B------:R-:W3:Y:S01]  /*2ce10*/  LD.E R11, desc[UR4][R80.64+0xc] ;  /* 0x00000c04500b7980 */ /* 0x000ee2000c101900 */
[----:B------:R-:W-:Y:S01]  /*2ce20*/  BSSY B2, `(.L_x_5410) ;  /* 0x00001e7000027945 */ /* 0x000fe20003800000 */
[----:B--2---:R-:W-:Y:S02]  /*2ce30*/  IMAD.MOV.U32 R88, RZ, RZ, R14 ;  /* 0x000000ffff587224 */ /* 0x004fe400078e000e */
[----:B-1----:R-:W-:Y:S02]  /*2ce40*/  IMAD.MOV.U32 R89, RZ, RZ, R9 ;  /* 0x000000ffff597224 */ /* 0x002fe400078e0009 */
[----:B---3--:R-:W-:-:S05]  /*2ce50*/  IMAD R11, R24, -0x60, R11 ;  /* 0xffffffa0180b7824 */ /* 0x008fca00078e020b */
[----:B------:R-:W-:-:S04]  /*2ce60*/  VIMNMX R8, R11, 0x60, PT ;  /* 0x000000600b087848 */ /* 0x000fc80003fe0100 */
[----:B------:R-:W-:-:S13]  /*2ce70*/  ISETP.GE.AND P1, PT, R119, R8, PT ;  /* 0x000000087700720c */ /* 0x000fda0003f26270 */
[----:B------:R-:W-:Y:S05]  /*2ce80*/  @P1 BRA `(.L_x_5411) ;  /* 0x0000001c00801947 */ /* 0x000fea0003800000 */
[----:B------:R-:W-:Y:S02]  /*2ce90*/  R2UR UR4, R78 ;  /* 0x000000004e0472ca */ /* 0x000fe400000e0000 */
[----:B------:R-:W-:-:S13]  /*2cea0*/  R2UR UR5, R79 ;  /* 0x000000004f0572ca */ /* 0x000fda00000e0000 */
[----:B-----5:R-:W2:Y:S01]  /*2ceb0*/  LD.E.U8 R8, desc[UR4][R82.64] ;  /* 0x0000000452087980 */ /* 0x020ea2000c101100 */
[----:B------:R-:W-:Y:S01]  /*2cec0*/  BSSY B3, `(.L_x_5412) ;  /* 0x000009c000037945 */ /* 0x000fe20003800000 */
[----:B--2---:R-:W-:-:S04]  /*2ced0*/  LOP3.LUT R8, R8, 0x1, RZ, 0xc0, !PT ;  /* 0x0000000108087812 */ /* 0x004fc800078ec0ff */
[----:B------:R-:W-:-:S13]  /*2cee0*/  ISETP.NE.U32.AND P1, PT, R8, 0x1, PT ;  /* 0x000000010800780c */ /* 0x000fda0003f25070 */
[----:B------:R-:W-:Y:S05]  /*2cef0*/  @P1 BRA `(.L_x_5413) ;  /* 0x0000000800601947 */ /* 0x000fea0003800000 */
[----:B------:R-:W-:Y:S01]  /*2cf00*/  LEA.HI R149, R91, R91, RZ, 0x1 ;  /* 0x0000005b5b957211 */ /* 0x000fe200078f08ff */
[----:B------:R-:W-:Y:S01]  /*2cf10*/  IMAD.IADD R8, R90, 0x1, -R91 ;  /* 0x000000015a087824 */ /* 0x000fe200078e0a5b */
[----:B------:R-:W-:Y:S02]  /*2cf20*/  LEA.HI R13, R129, R128, RZ, 0x5 ;  /* 0x00000080810d7211 */ /* 0x000fe400078f28ff */
[----:B------:R-:W-:Y:S02]  /*2cf30*/  SHF.R.S32.HI R149, RZ, 0x1, R149 ;  /* 0x00000001ff957819 */ /* 0x000fe40000011495 */
[----:B------:R-:W-:Y:S01]  /*2cf40*/  R2UR UR4, R78 ;  /* 0x000000004e0472ca */ /* 0x000fe200000e0000 */
[----:B------:R-:W-:Y:S01]  /*2cf50*/  IMAD.SHL.U32 R13, R13, 0x10, RZ ;  /* 0x000000100d0d7824 */ /* 0x000fe200078e00ff */
[----:B------:R-:W-:Y:S02]  /*2cf60*/  ISETP.GE.AND P1, PT, R102, R149, PT ;  /* 0x000000956600720c */ /* 0x000fe40003f26270 */
[----:B------:R-:W-:-:S02]  /*2cf70*/  R2UR UR5, R79 ;  /* 0x000000004f0572ca */ /* 0x000fc400000e0000 */
[----:B------:R-:W-:Y:S02]  /*2cf80*/  SEL R9, R149, RZ, P1 ;  /* 0x000000ff95097207 */ /* 0x000fe40000800000 */
[----:B------:R-:W-:Y:S02]  /*2cf90*/  SEL R11, R91, R8, !P1 ;  /* 0x000000085b0b7207 */ /* 0x000fe40004800000 */
[----:B------:R-:W-:Y:S01]  /*2cfa0*/  LOP3.LUT R13, R13, 0xfffffe00, RZ, 0xc0, !PT ;  /* 0xfffffe000d0d7812 */ /* 0x000fe200078ec0ff */
[----:B------:R-:W-:Y:S01]  /*2cfb0*/  IMAD.IADD R9, R102, 0x1, R9 ;  /* 0x0000000166097824 */ /* 0x000fe200078e0209 */
[----:B------:R-:W-:Y:S02]  /*2cfc0*/  SHF.R.S32.HI R12, RZ, 0x1f, R11 ;  /* 0x0000001fff0c7819 */ /* 0x000fe4000001140b */
[----:B------:R-:W-:Y:S02]  /*2cfd0*/  R2UR UR6, R78 ;  /* 0x000000004e0672ca */ /* 0x000fe400000e0000 */
[----:B------:R-:W-:-:S02]  /*2cfe0*/  SHF.R.S32.HI R8, RZ, 0x1f, R9 ;  /* 0x0000001fff087819 */ /* 0x000fc40000011409 */
[----:B------:R-:W-:Y:S01]  /*2cff0*/  LEA.HI R11, R12, R11, RZ, 0x4 ;  /* 0x0000000b0c0b7211 */ /* 0x000fe200078f20ff */
[----:B------:R-:W-:Y:S01]  /*2d000*/  IMAD.SHL.U32 R12, R119, 0x40, RZ ;  /* 0x00000040770c7824 */ /* 0x000fe200078e00ff */
[CC--:B------:R-:W-:Y:S02]  /*2d010*/  LEA.HI R10, R8.reuse, R9.reuse, RZ, 0x3 ;  /* 0x00000009080a7211 */ /* 0x0c0fe400078f18ff */
[----:B------:R-:W-:Y:S02]  /*2d020*/  LEA.HI R8, R8, R9, RZ, 0x6 ;  /* 0x0000000908087211 */ /* 0x000fe400078f30ff */
[----:B------:R-:W-:Y:S02]  /*2d030*/  SHF.R.S32.HI R146, RZ, 0x3, R10 ;  /* 0x00000003ff927819 */ /* 0x000fe4000001140a */
[----:B------:R-:W-:Y:S02]  /*2d040*/  LOP3.LUT R12, R12, 0x1c0, RZ, 0xc0, !PT ;  /* 0x000001c00c0c7812 */ /* 0x000fe400078ec0ff */
[----:B------:R-:W-:-:S02]  /*2d050*/  LEA.HI.SX32 R11, R11, R146, 0x1c ;  /* 0x000000920b0b7211 */ /* 0x000fc400078fe2ff */
[----:B------:R-:W-:Y:S02]  /*2d060*/  SHF.R.U32.HI R9, RZ, 0x3, R12 ;  /* 0x00000003ff097819 */ /* 0x000fe4000001160c */
[----:B------:R-:W-:Y:S01]  /*2d070*/  SHF.R.S32.HI R14, RZ, 0x1f, R11 ;  /* 0x0000001fff0e7819 */ /* 0x000fe2000001140b */
[----:B------:R-:W-:Y:S01]  /*2d080*/  IMAD.SHL.U32 R147, R11, 0x8, RZ ;  /* 0x000000080b937824 */ /* 0x000fe200078e00ff */
[----:B------:R-:W-:Y:S02]  /*2d090*/  SHF.R.S32.HI R8, RZ, 0x6, R8 ;  /* 0x00000006ff087819 */ /* 0x000fe40000011408 */
[----:B------:R-:W-:Y:S02]  /*2d0a0*/  LEA.HI R14, R14, R11, RZ, 0x3 ;  /* 0x0000000b0e0e7211 */ /* 0x000fe400078f18ff */
[----:B------:R-:W-:Y:S01]  /*2d0b0*/  LOP3.LUT R10, R12, 0x38, R10, 0xf8, !PT ;  /* 0x000000380c0a7812 */ /* 0x000fe200078ef80a */
[----:B------:R-:W-:Y:S01]  /*2d0c0*/  IMAD R8, R8, 0x1800, R13 ;  /* 0x0000180008087824 */ /* 0x000fe200078e020d */
[----:B------:R-:W-:-:S02]  /*2d0d0*/  SHF.R.S32.HI R14, RZ, 0x3, R14 ;  /* 0x00000003ff0e7819 */ /* 0x000fc4000001140e */
[----:B------:R-:W-:Y:S02]  /*2d0e0*/  LOP3.LUT R12, R12, 0x38, R147, 0xf8, !PT ;  /* 0x000000380c0c7812 */ /* 0x000fe400078ef893 */
[-C--:B------:R-:W-:Y:S01]  /*2d0f0*/  LOP3.LUT R11, R10, R9.reuse, RZ, 0x3c, !PT ;  /* 0x000000090a0b7212 */ /* 0x080fe200078e3cff */
[----:B------:R-:W-:Y:S01]  /*2d100*/  IMAD R14, R14, 0x1800, R13 ;  /* 0x000018000e0e7824 */ /* 0x000fe200078e020d */
[----:B------:R-:W-:Y:S02]  /*2d110*/  LOP3.LUT R9, R12, R9, RZ, 0x3c, !PT ;  /* 0x000000090c097212 */ /* 0x000fe400078e3cff */
[----:B------:R-:W-:Y:S01]  /*2d120*/  R2UR UR7, R79 ;  /* 0x000000004f0772ca */ /* 0x000fe200000e0000 */
[----:B------:R-:W-:Y:S02]  /*2d130*/  IMAD.IADD R11, R8, 0x1, R11 ;  /* 0x00000001080b7824 */ /* 0x000fe400078e020b */
[----:B------:R-:W-:-:S03]  /*2d140*/  IMAD.IADD R9, R14, 0x1, R9 ;  /* 0x000000010e097824 */ /* 0x000fc600078e0209 */
[C---:B------:R-:W-:Y:S02]  /*2d150*/  IADD3 R13, P1, R100.reuse, R11, RZ ;  /* 0x0000000b640d7210 */ /* 0x040fe40007f3e0ff */
[----:B------:R-:W-:-:S03]  /*2d160*/  IADD3 R11, P2, R100, R9, RZ ;  /* 0x00000009640b7210 */ /* 0x000fc60007f5e0ff */
[--C-:B------:R-:W-:Y:S01]  /*2d170*/  IMAD.X R9, RZ, RZ, R101.reuse, P1 ;  /* 0x000000ffff097224 */ /* 0x100fe200008e0665 */
[-C--:B------:R-:W-:Y:S01]  /*2d180*/  LEA R8, P1, R13, R84.reuse, 0x1 ;  /* 0x000000540d087211 */ /* 0x080fe200078208ff */
[----:B------:R-:W-:Y:S01]  /*2d190*/  IMAD.X R10, RZ, RZ, R101, P2 ;  /* 0x000000ffff0a7224 */ /* 0x000fe200010e0665 */
[----:B------:R-:W-:Y:S02]  /*2d1a0*/  LEA R12, P2, R11, R84, 0x1 ;  /* 0x000000540b0c7211 */ /* 0x000fe400078408ff */
[----:B------:R-:W-:Y:S02]  /*2d1b0*/  LEA.HI.X R9, R13, R85, R9, 0x1, P1 ;  /* 0x000000550d097211 */ /* 0x000fe400008f0c09 */
[----:B------:R-:W-:Y:S02]  /*2d1c0*/  ISETP.GE.AND P1, PT, R102, R149, PT ;  /* 0x000000956600720c */ /* 0x000fe40003f26270 */
[----:B------:R-:W-:Y:S01]  /*2d1d0*/  LEA.HI.X R13, R11, R85, R10, 0x1, P2 ;  /* 0x000000550b0d7211 */ /* 0x000fe200010f0c0a */
[----:B------:R-:W-:Y:S01]  /*2d1e0*/  BSSY B4, `(.L_x_5414) ;  /* 0x0000060000047945 */ /* 0x000fe20003800000 */
[----:B------:R-:W5:Y:S01]  /*2d1f0*/  LD.E.128 R8, desc[UR4][R8.64] ;  /* 0x0000000408087980 */ /* 0x000f62000c101d00 */
[----:B------:R-:W-:-:S03]  /*2d200*/  ISETP.GE.AND P2, PT, R147, R90, PT ;  /* 0x0000005a9300720c */ /* 0x000fc60003f46270 */
[----:B------:R-:W5:Y:S05]  /*2d210*/  LD.E.128 R12, desc[UR6][R12.64] ;  /* 0x000000060c0c7980 */ /* 0x000f6a000c101d00 */
[----:B------:R-:W-:Y:S05]  /*2d220*/  @P1 BRA `(.L_x_5415) ;  /* 0x00000004006c1947 */ /* 0x000fea0003800000 */
[----:B------:R-:W-:Y:S01]  /*2d230*/  SHF.R.U32.HI R151, RZ, 0x10, R33 ;  /* 0x00000010ff977819 */ /* 0x000fe20000011621 */
[----:B-----5:R-:W-:Y:S01]  /*2d240*/  IMAD.U32 R148, R15, 0x10000, RZ ;  /* 0x000100000f947824 */ /* 0x020fe200078e00ff */
[----:B------:R-:W-:Y:S02]  /*2d250*/  SHF.R.U32.HI R149, RZ, 0x10, R45 ;  /* 0x00000010ff957819 */ /* 0x000fe4000001162d */
[----:B------:R-:W-:Y:S02]  /*2d260*/  PRMT R144, R144, 0x5410, R151 ;  /* 0x0000541090907816 */ /* 0x000fe40000000097 */
[----:B------:R-:W-:Y:S02]  /*2d270*/  PRMT R149, R142, 0x5410, R149 ;  /* 0x000054108e957816 */ /* 0x000fe40000000095 */
[----:B------:R-:W-:Y:S01]  /*2d280*/  SHF.R.U64 R150, R44, 0x10, R45 ;  /* 0x000000102c967819 */ /* 0x000fe2000000122d */
[----:B------:R-:W-:Y:S01]  /*2d290*/  IMAD.U32 R44, R13, 0x10000, RZ ;  /* 0x000100000d2c7824 */ /* 0x000fe200078e00ff */
[----:B------:R-:W-:Y:S01]  /*2d2a0*/  SHF.R.U32.HI R153, RZ, 0x10, R47 ;  /* 0x00000010ff997819 */ /* 0x000fe2000001162f */
[----:B------:R-:W-:Y:S01]  /*2d2b0*/  IMAD.U32 R151, R149, 0x10000, RZ ;  /* 0x0001000095977824 */ /* 0x000fe200078e00ff */
[----:B------:R-:W-:Y:S01]  /*2d2c0*/  LOP3.LUT R45, R15, 0xffff0000, RZ, 0xc0, !PT ;  /* 0xffff00000f2d7812 */ /* 0x000fe200078ec0ff */
[----:B------:R-:W-:Y:S01]  /*2d2d0*/  IMAD.U32 R15, R144, 0x10000, RZ ;  /* 0x00010000900f7824 */ /* 0x000fe200078e00ff */
[----:B------:R-:W-:Y:S01]  /*2d2e0*/  PRMT R142, R141, 0x5410, R150 ;  /* 0x000054108d8e7816 */ /* 0x000fe20000000096 */
[----:B------:R-:W-:Y:S01]  /*2d2f0*/  FMUL.FTZ R141, R44, R151 ;  /* 0x000000972c8d7220 */ /* 0x000fe20000410000 */
[----:B------:R-:W-:-:S02]  /*2d300*/  SHF.R.U32.HI R152, RZ, 0x10, R35 ;  /* 0x00000010ff987819 */ /* 0x000fc40000011623 */
[----:B------:R-:W-:Y:S01]  /*2d310*/  SHF.R.U64 R155, R46, 0x10, R47 ;  /* 0x000000102e9b7819 */ /* 0x000fe2000000122f */
[----:B------:R-:W-:Y:S01]  /*2d320*/  IMAD.U32 R46, R11, 0x10000, RZ ;  /* 0x000100000b2e7824 */ /* 0x000fe200078e00ff */
[----:B------:R-:W-:Y:S01]  /*2d330*/  PRMT R150, R138, 0x5410, R153 ;  /* 0x000054108a967816 */ /* 0x000fe20000000099 */
[-C--:B------:R-:W-:Y:S01]  /*2d340*/  FMUL.FTZ R153, R44, R15.reuse ;  /* 0x0000000f2c997220 */ /* 0x080fe20000410000 */
[----:B------:R-:W-:Y:S01]  /*2d350*/  LOP3.LUT R47, R13, 0xffff0000, RZ, 0xc0, !PT ;  /* 0xffff00000d2f7812 */ /* 0x000fe200078ec0ff */
[----:B------:R-:W-:Y:S01]  /*2d360*/  IMAD.U32 R13, R12, 0x10000, RZ ;  /* 0x000100000c0d7824 */ /* 0x000fe200078e00ff */
[----:B------:R-:W-:Y:S01]  /*2d370*/  LOP3.LUT R138, R149, 0xffff0000, RZ, 0xc0, !PT ;  /* 0xffff0000958a7812 */ /* 0x000fe200078ec0ff */
[----:B------:R-:W-:Y:S01]  /*2d380*/  IMAD.U32 R149, R150, 0x10000, RZ ;  /* 0x0001000096957824 */ /* 0x000fe200078e00ff */
[----:B------:R-:W-:Y:S02]  /*2d390*/  LOP3.LUT R44, R144, 0xffff0000, RZ, 0xc0, !PT ;  /* 0xffff0000902c7812 */ /* 0x000fe400078ec0ff */
[----:B------:R-:W-:Y:S01]  /*2d3a0*/  SHF.R.U64 R154, R34, 0x10, R35 ;  /* 0x00000010229a7819 */ /* 0x000fe20000001223 */
[----:B------:R-:W-:Y:S01]  /*2d3b0*/  IMAD.U32 R34, R9, 0x10000, RZ ;  /* 0x0001000009227824 */ /* 0x000fe200078e00ff */
[----:B------:R-:W-:Y:S01]  /*2d3c0*/  PRMT R139, R139, 0x5410, R152 ;  /* 0x000054108b8b7816 */ /* 0x000fe20000000098 */
[----:B------:R-:W-:Y:S01]  /*2d3d0*/  FMUL.FTZ R144, R47, R138 ;  /* 0x0000008a2f907220 */ /* 0x000fe20000410000 */
[----:B------:R-:W-:Y:S01]  /*2d3e0*/  LOP3.LUT R35, R9, 0xffff0000, RZ, 0xc0, !PT ;  /* 0xffff000009237812 */ /* 0x000fe200078ec0ff */
[----:B------:R-:W-:Y:S01]  /*2d3f0*/  FMUL.FTZ R152, R47, R44 ;  /* 0x0000002c2f987220 */ /* 0x000fe20000410000 */
[----:B------:R-:W-:Y:S01]  /*2d400*/  FFMA.FTZ R15, R34, R15, -R141 ;  /* 0x0000000f220f7223 */ /* 0x000fe2000001088d */
[----:B------:R-:W-:Y:S01]  /*2d410*/  SHF.R.U64 R156, R32, 0x10, R33 ;  /* 0x00000010209c7819 */ /* 0x000fe20000001221 */
[----:B------:R-:W-:-:S02]  /*2d420*/  IMAD.U32 R141, R139, 0x10000, RZ ;  /* 0x000100008b8d7824 */ /* 0x000fc400078e00ff */
[C---:B------:R-:W-:Y:S01]  /*2d430*/  FFMA.FTZ R44, R35.reuse, R44, -R144 ;  /* 0x0000002c232c7223 */ /* 0x040fe20000010890 */
[----:B------:R-:W-:Y:S01]  /*2d440*/  FFMA.FTZ R35, R35, R138, R152 ;  /* 0x0000008a23237223 */ /* 0x000fe20000010098 */
[----:B------:R-:W-:Y:S01]  /*2d450*/  FMUL.FTZ R47, R148, R149 ;  /* 0x00000095942f7220 */ /* 0x000fe20000410000 */
[----:B------:R-:W-:Y:S01]  /*2d460*/  LOP3.LUT R150, R150, 0xffff0000, RZ, 0xc0, !PT ;  /* 0xffff000096967812 */ /* 0x000fe200078ec0ff */
[-C--:B------:R-:W-:Y:S01]  /*2d470*/  FMUL.FTZ R148, R148, R141.reuse ;  /* 0x0000008d94947220 */ /* 0x080fe20000410000 */
[----:B------:R-:W-:Y:S01]  /*2d480*/  LOP3.LUT R138, R139, 0xffff0000, RZ, 0xc0, !PT ;  /* 0xffff00008b8a7812 */ /* 0x000fe200078ec0ff */
[C---:B------:R-:W-:Y:S01]  /*2d490*/  FFMA.FTZ R141, R46.reuse, R141, -R47 ;  /* 0x0000008d2e8d7223 */ /* 0x040fe2000001082f */
[----:B------:R-:W-:Y:S01]  /*2d4a0*/  PRMT R145, R145, 0x5410, R156 ;  /* 0x0000541091917816 */ /* 0x000fe2000000009c */
[----:B------:R-:W-:Y:S01]  /*2d4b0*/  FFMA.FTZ R148, R46, R149, R148 ;  /* 0x000000952e947223 */ /* 0x000fe20000010094 */
[----:B------:R-:W-:Y:S01]  /*2d4c0*/  LOP3.LUT R33, R11, 0xffff0000, RZ, 0xc0, !PT ;  /* 0xffff00000b217812 */ /* 0x000fe200078ec0ff */
[C---:B------:R-:W-:Y:S01]  /*2d4d0*/  FMUL.FTZ R144, R45.reuse, R150 ;  /* 0x000000962d907220 */ /* 0x040fe20000410000 */
[----:B------:R-:W-:Y:S01]  /*2d4e0*/  FMUL.FTZ R152, R45, R138 ;  /* 0x0000008a2d987220 */ /* 0x000fe20000410000 */
[----:B------:R-:W-:Y:S01]  /*2d4f0*/  LOP3.LUT R12, R12, 0xffff0000, RZ, 0xc0, !PT ;  /* 0xffff00000c0c7812 */ /* 0x000fe200078ec0ff */
[----:B------:R-:W-:Y:S01]  /*2d500*/  IMAD.U32 R46, R145, 0x10000, RZ ;  /* 0x00010000912e7824 */ /* 0x000fe200078e00ff */
[C---:B------:R-:W-:Y:S01]  /*2d510*/  LOP3.LUT R45, R142.reuse, 0xffff0000, RZ, 0xc0, !PT ;  /* 0xffff00008e2d7812 */ /* 0x040fe200078ec0ff */
[----:B------:R-:W-:-:S02]  /*2d520*/  IMAD.U32 R47, R142, 0x10000, RZ ;  /* 0x000100008e2f7824 */ /* 0x000fc400078e00ff */
[----:B------:R-:W-:Y:S01]  /*2d530*/  FFMA.FTZ R144, R33, R138, -R144 ;  /* 0x0000008a21907223 */ /* 0x000fe20000010890 */
[C---:B------:R-:W-:Y:S01]  /*2d540*/  IMAD.U32 R32, R8.reuse, 0x10000, RZ ;  /* 0x0001000008207824 */ /* 0x040fe200078e00ff */
[----:B------:R-:W-:Y:S01]  /*2d550*/  LOP3.LUT R8, R8, 0xffff0000, RZ, 0xc0, !PT ;  /* 0xffff000008087812 */ /* 0x000fe200078ec0ff */
[----:B------:R-:W-:Y:S01]  /*2d560*/  FMUL.FTZ R139, R13, R47 ;  /* 0x0000002f0d8b7220 */ /* 0x000fe20000410000 */
[----:B------:R-:W-:Y:S01]  /*2d570*/  LOP3.LUT R145, R145, 0xffff0000, RZ, 0xc0, !PT ;  /* 0xffff000091917812 */ /* 0x000fe200078ec0ff */
[-C--:B------:R-:W-:Y:S01]  /*2d580*/  FMUL.FTZ R138, R13, R46.reuse ;  /* 0x0000002e0d8a7220 */ /* 0x080fe20000410000 */
[----:B------:R-:W-:Y:S01]  /*2d590*/  PRMT R140, R140, 0x5410, R155 ;  /* 0x000054108c8c7816 */ /* 0x000fe2000000009b */
[----:B------:R-:W-:Y:S01]  /*2d5a0*/  FMUL.FTZ R13, R12, R45 ;  /* 0x0000002d0c0d7220 */ /* 0x000fe20000410000 */
[----:B------:R-:W-:Y:S01]  /*2d5b0*/  PRMT R143, R143, 0x5410, R154 ;  /* 0x000054108f8f7816 */ /* 0x000fe2000000009a */
[C---:B------:R-:W-:Y:S01]  /*2d5c0*/  FFMA.FTZ R139, R32.reuse, R46, -R139 ;  /* 0x0000002e208b7223 */ /* 0x040fe2000001088b */
[----:B------:R-:W-:Y:S01]  /*2d5d0*/  FFMA.FTZ R138, R32, R47, R138 ;  /* 0x0000002f208a7223 */ /* 0x000fe2000001008a */
[C---:B------:R-:W-:Y:S01]  /*2d5e0*/  IMAD.U32 R9, R10.reuse, 0x10000, RZ ;  /* 0x000100000a097824 */ /* 0x040fe200078e00ff */
[----:B------:R-:W-:Y:S01]  /*2d5f0*/  LOP3.LUT R11, R10, 0xffff0000, RZ, 0xc0, !PT ;  /* 0xffff00000a0b7812 */ /* 0x000fe200078ec0ff */
[----:B------:R-:W-:Y:S01]  /*2d600*/  FFMA.FTZ R149, R33, R150, R152 ;  /* 0x0000009621957223 */ /* 0x000fe20000010098 */
[----:B------:R-:W-:Y:S01]  /*2d610*/  FFMA.FTZ R32, R8, R145, -R13 ;  /* 0x0000009108207223 */ /* 0x000fe2000001080d */
[----:B------:R-:W-:-:S02]  /*2d620*/  IMAD.U32 R10, R14, 0x10000, RZ ;  /* 0x000100000e0a7824 */ /* 0x000fc400078e00ff */
[----:B------:R-:W-:Y:S01]  /*2d630*/  FMUL.FTZ R33, R12, R145 ;  /* 0x000000910c217220 */ /* 0x000fe20000410000 */
[----:B------:R-:W-:Y:S01]  /*2d640*/  IMAD.U32 R13, R140, 0x10000, RZ ;  /* 0x000100008c0d7824 */ /* 0x000fe200078e00ff */
[----:B------:R-:W-:Y:S01]  /*2d650*/  LOP3.LUT R14, R14, 0xffff0000, RZ, 0xc0, !PT ;  /* 0xffff00000e0e7812 */ /* 0x000fe200078ec0ff */
[C---:B------:R-:W-:Y:S01]  /*2d660*/  IMAD.U32 R12, R143.reuse, 0x10000, RZ ;  /* 0x000100008f0c7824 */ /* 0x040fe200078e00ff */
[----:B------:R-:W-:Y:S01]  /*2d670*/  LOP3.LUT R140, R140, 0xffff0000, RZ, 0xc0, !PT ;  /* 0xffff00008c8c7812 */ /* 0x000fe200078ec0ff */
[----:B------:R-:W-:Y:S01]  /*2d680*/  FFMA.FTZ R33, R8, R45, R33 ;  /* 0x0000002d08217223 */ /* 0x000fe20000010021 */
[----:B------:R-:W-:Y:S01]  /*2d690*/  LOP3.LUT R143, R143, 0xffff0000, RZ, 0xc0, !PT ;  /* 0xffff00008f8f7812 */ /* 0x000fe200078ec0ff */
[C---:B------:R-:W-:Y:S01]  /*2d6a0*/  FMUL.FTZ R8, R10.reuse, R13 ;  /* 0x0000000d0a087220 */ /* 0x040fe20000410000 */
[----:B------:R-:W-:Y:S01]  /*2d6b0*/  FMUL.FTZ R10, R10, R12 ;  /* 0x0000000c0a0a7220 */ /* 0x000fe20000410000 */
[----:B------:R-:W-:Y:S01]  /*2d6c0*/  FMUL.FTZ R46, R14, R140 ;  /* 0x0000008c0e2e7220 */ /* 0x000fe20000410000 */
[----:B------:R-:W-:Y:S01]  /*2d6d0*/  FFMA.FTZ R34, R34, R151, R153 ;  /* 0x0000009722227223 */ /* 0x000fe20000010099 */
        /* <DEDUP_REMOVED lines=16> */
.L_x_5415:
[----:B------:R-:W-:Y:S05]  /*2d7e0*/  BSYNC B4 ;  /* 0x0000000000047941 */ /* 0x000fea0003800000 */
.L_x_5414:
[----:B------:R-:W-:Y:S01]  /*2d7f0*/  R2UR UR4, R78 ;  /* 0x000000004e0472ca */ /* 0x000fe200000e0000 */
[----:B------:R-:W-:Y:S01]  /*2d800*/  IMAD.SHL.U32 R33, R146, 0x8, RZ ;  /* 0x0000000892217824 */ /* 0x000fe200078e00ff */
[----:B------:R-:W-:Y:S01]  /*2d810*/  R2UR UR5, R79 ;  /* 0x000000004f0572ca */ /* 0x000fe200000e0000 */
[--C-:B------:R-:W-:Y:S01]  /*2d820*/  @!P2 IMAD.WIDE R34, R147, 0x2, R88.reuse ;  /* 0x000000029322a825 */ /* 0x100fe200078e0258 */
[----:B------:R-:W-:Y:S02]  /*2d830*/  @!P2 R2UR UR6, R78 ;  /* 0x000000004e06a2ca */ /* 0x000fe400000e0000 */
[----:B------:R-:W-:Y:S01]  /*2d840*/  @!P2 R2UR UR7, R79 ;  /* 0x000000004f07a2ca */ /* 0x000fe200000e0000 */
[----:B------:R-:W-:-:S08]  /*2d850*/  IMAD.WIDE R32, R33, 0x2, R88 ;  /* 0x0000000221207825 */ /* 0x000fd000078e0258 */
[----:B-----5:R1:W-:Y:S04]  /*2d860*/  ST.E.128 desc[UR4][R32.64], R8 ;  /* 0x0000000820007985 */ /* 0x0203e8000c101d04 */
[----:B------:R1:W-:Y:S02]  /*2d870*/  @!P2 ST.E.128 desc[UR6][R34.64], R12 ;  /* 0x0000000c2200a985 */ /* 0x0003e4000c101d06 */
.L_x_5413:
[----:B------:R-:W-:Y:S05]  /*2d880*/  BSYNC B3 ;  /* 0x0000000000037941 */ /* 0x000fea0003800000 */
.L_x_5412:
[----:B------:R-:W-:Y:S02]  /*2d890*/  R2UR UR4, R78 ;  /* 0x000000004e0472ca */ /* 0x000fe400000e0000 */
[----:B------:R-:W-:-:S13]  /*2d8a0*/  R2UR UR5, R79 ;  /* 0x000000004f0572ca */ /* 0x000fda00000e0000 */
[----:B-1----:R-:W2:Y:S01]  /*2d8b0*/  LD.E.U8 R8, desc[UR4][R82.64] ;  /* 0x0000000452087980 */ /* 0x002ea2000c101100 */
[----:B------:R-:W-:Y:S01]  /*2d8c0*/  BSSY B3, `(.L_x_5416) ;  /* 0x000009c000037945 */ /* 0x000fe20003800000 */
[----:B--2---:R-:W-:-:S13]  /*2d8d0*/  LOP3.LUT P1, RZ, R8, 0x2, RZ, 0xc0, !PT ;  /* 0x0000000208ff7812 */ /* 0x004fda000782c0ff */
[----:B------:R-:W-:Y:S05]  /*2d8e0*/  @!P1 BRA `(.L_x_5417) ;  /* 0x0000000800649947 */ /* 0x000fea0003800000 */
[----:B------:R-:W-:Y:S02]  /*2d8f0*/  R2UR UR4, R78 ;  /* 0x000000004e0472ca */ /* 0x000fe400000e0000 */
[----:B------:R-:W-:-:S13]  /*2d900*/  R2UR UR5, R79 ;  /* 0x000000004f0572ca */ /* 0x000fda00000e0000 */
[----:B------:R-:W2:Y:S01]  /*2d910*/  LD.E R8, desc[UR4][R80.64+0x4] ;  /* 0x0000040450087980 */ /* 0x000ea2000c101900 */
[----:B------:R-:W-:Y:S01]  /*2d920*/  VIADD R34, R102, 0x20 ;  /* 0x0000002066227836 */ /* 0x000fe20000000000 */
[----:B------:R-:W-:Y:S02]  /*2d930*/  LEA.HI R13, R129, R128, RZ, 0x5 ;  /* 0x00000080810d7211 */ /* 0x000fe400078f28ff */
[----:B------:R-:W-:Y:S02]  /*2d940*/  R2UR UR6, R78 ;  /* 0x000000004e0672ca */ /* 0x000fe400000e0000 */
[----:B------:R-:W-:Y:S01]  /*2d950*/  R2UR UR7, R79 ;  /* 0x000000004f0772ca */ /* 0x000fe200000e0000 */
[----:B------:R-:W-:-:S05]  /*2d960*/  IMAD.SHL.U32 R14, R13, 0x10, RZ ;  /* 0x000000100d0e7824 */ /* 0x000fca00078e00ff */
[----:B------:R-:W-:Y:S01]  /*2d970*/  LOP3.LUT R15, R14, 0xfffffe00, RZ, 0xc0, !PT ;  /* 0xfffffe000e0f7812 */ /* 0x000fe200078ec0ff */
[----:B------:R-:W-:Y:S01]  /*2d980*/  BSSY B4, `(.L_x_5418) ;  /* 0x0000086000047945 */ /* 0x000fe20003800000 */
[----:B--2---:R-:W-:-:S04]  /*2d990*/  LEA.HI R8, R8, R8, RZ, 0x1 ;  /* 0x0000000808087211 */ /* 0x004fc800078f08ff */
[----:B------:R-:W-:Y:S01]  /*2d9a0*/  SHF.R.S32.HI R35, RZ, 0x1, R8 ;  /* 0x00000001ff237819 */ /* 0x000fe20000011408 */
[----:B------:R-:W-:-:S03]  /*2d9b0*/  IMAD.IADD R8, R90, 0x1, -R91 ;  /* 0x000000015a087824 */ /* 0x000fc600078e0a5b */
[----:B------:R-:W-:-:S04]  /*2d9c0*/  ISETP.GE.AND P1, PT, R34, R35, PT ;  /* 0x000000232200720c */ /* 0x000fc80003f26270 */
[----:B------:R-:W-:Y:S02]  /*2d9d0*/  SEL R9, R35, RZ, P1 ;  /* 0x000000ff23097207 */ /* 0x000fe40000800000 */
[----:B------:R-:W-:-:S03]  /*2d9e0*/  SEL R11, R91, R8, !P1 ;  /* 0x000000085b0b7207 */ /* 0x000fc60004800000 */
[----:B------:R-:W-:Y:S01]  /*2d9f0*/  IMAD.IADD R9, R34, 0x1, R9 ;  /* 0x0000000122097824 */ /* 0x000fe200078e0209 */
[----:B------:R-:W-:-:S04]  /*2da00*/  SHF.R.S32.HI R12, RZ, 0x1f, R11 ;  /* 0x0000001fff0c7819 */ /* 0x000fc8000001140b */
[----:B------:R-:W-:Y:S02]  /*2da10*/  SHF.R.S32.HI R8, RZ, 0x1f, R9 ;  /* 0x0000001fff087819 */ /* 0x000fe40000011409 */
[----:B------:R-:W-:Y:S01]  /*2da20*/  LEA.HI R11, R12, R11, RZ, 0x4 ;  /* 0x0000000b0c0b7211 */ /* 0x000fe200078f20ff */
[----:B------:R-:W-:Y:S01]  /*2da30*/  IMAD.SHL.U32 R12, R119, 0x40, RZ ;  /* 0x00000040770c7824 */ /* 0x000fe200078e00ff */
[CC--:B------:R-:W-:Y:S02]  /*2da40*/  LEA.HI R10, R8.reuse, R9.reuse, RZ, 0x3 ;  /* 0x00000009080a7211 */ /* 0x0c0fe400078f18ff */
[----:B------:R-:W-:Y:S02]  /*2da50*/  LEA.HI R8, R8, R9, RZ, 0x6 ;  /* 0x0000000908087211 */ /* 0x000fe400078f30ff */
[----:B------:R-:W-:Y:S02]  /*2da60*/  SHF.R.S32.HI R32, RZ, 0x3, R10 ;  /* 0x00000003ff207819 */ /* 0x000fe4000001140a */
[----:B------:R-:W-:-:S02]  /*2da70*/  LOP3.LUT R13, R12, 0x1c0, RZ, 0xc0, !PT ;  /* 0x000001c00c0d7812 */ /* 0x000fc400078ec0ff */
[----:B------:R-:W-:Y:S02]  /*2da80*/  LEA.HI.SX32 R11, R11, R32, 0x1c ;  /* 0x000000200b0b7211 */ /* 0x000fe400078fe2ff */
[----:B------:R-:W-:Y:S02]  /*2da90*/  SHF.R.U32.HI R14, RZ, 0x3, R13 ;  /* 0x00000003ff0e7819 */ /* 0x000fe4000001160d */
[----:B------:R-:W-:Y:S01]  /*2daa0*/  SHF.R.S32.HI R12, RZ, 0x1f, R11 ;  /* 0x0000001fff0c7819 */ /* 0x000fe2000001140b */
[----:B------:R-:W-:Y:S01]  /*2dab0*/  IMAD.SHL.U32 R33, R11, 0x8, RZ ;  /* 0x000000080b217824 */ /* 0x000fe200078e00ff */
[----:B------:R-:W-:Y:S02]  /*2dac0*/  SHF.R.S32.HI R8, RZ, 0x6, R8 ;  /* 0x00000006ff087819 */ /* 0x000fe40000011408 */
[----:B------:R-:W-:Y:S02]  /*2dad0*/  LOP3.LUT R10, R13, 0x38, R10, 0xf8, !PT ;  /* 0x000000380d0a7812 */ /* 0x000fe400078ef80a */
[----:B------:R-:W-:Y:S01]  /*2dae0*/  LEA.HI R12, R12, R11, RZ, 0x3 ;  /* 0x0000000b0c0c7211 */ /* 0x000fe200078f18ff */
[----:B------:R-:W-:Y:S01]  /*2daf0*/  IMAD R8, R8, 0x1800, R15 ;  /* 0x0000180008087824 */ /* 0x000fe200078e020f */
[----:B------:R-:W-:-:S02]  /*2db00*/  LOP3.LUT R9, R10, R14, RZ, 0x3c, !PT ;  /* 0x0000000e0a097212 */ /* 0x000fc400078e3cff */
[----:B------:R-:W-:Y:S02]  /*2db10*/  SHF.R.S32.HI R12, RZ, 0x3, R12 ;  /* 0x00000003ff0c7819 */ /* 0x000fe4000001140c */
[----:B------:R-:W-:Y:S01]  /*2db20*/  LOP3.LUT R11, R13, 0x38, R33, 0xf8, !PT ;  /* 0x000000380d0b7812 */ /* 0x000fe200078ef821 */
[----:B------:R-:W-:Y:S02]  /*2db30*/  IMAD.IADD R9, R8, 0x1, R9 ;  /* 0x0000000108097824 */ /* 0x000fe400078e0209 */
[----:B------:R-:W-:Y:S01]  /*2db40*/  IMAD R12, R12, 0x1800, R15 ;  /* 0x000018000c0c7824 */ /* 0x000fe200078e020f */
[----:B------:R-:W-:Y:S02]  /*2db50*/  LOP3.LUT R11, R11, R14, RZ, 0x3c, !PT ;  /* 0x0000000e0b0b7212 */ /* 0x000fe400078e3cff */
[----:B------:R-:W-:-:S03]  /*2db60*/  IADD3 R9, P1, R100, R9, RZ ;  /* 0x0000000964097210 */ /* 0x000fc60007f3e0ff */
[----:B------:R-:W-:Y:S02]  /*2db70*/  IMAD.IADD R11, R12, 0x1, R11 ;  /* 0x000000010c0b7824 */ /* 0x000fe400078e020b */
[----:B------:R-:W-:Y:S01]  /*2db80*/  IMAD.X R13, RZ, RZ, R101, P1 ;  /* 0x000000ffff0d7224 */ /* 0x000fe200008e0665 */
[CC--:B------:R-:W-:Y:S02]  /*2db90*/  LEA R8, P1, R9.reuse, R84.reuse, 0x1 ;  /* 0x0000005409087211 */ /* 0x0c0fe400078208ff */
[----:B------:R-:W-:Y:S02]  /*2dba0*/  IADD3 R11, P2, R100, R11, RZ ;  /* 0x0000000b640b7210 */ /* 0x000fe40007f5e0ff */
[----:B------:R-:W-:Y:S02]  /*2dbb0*/  LEA.HI.X R9, R9, R85, R13, 0x1, P1 ;  /* 0x0000005509097211 */ /* 0x000fe400008f0c0d */
[----:B------:R-:W-:Y:S01]  /*2dbc0*/  ISETP.GE.AND P1, PT, R34, R35, PT ;  /* 0x000000232200720c */ /* 0x000fe20003f26270 */
[----:B------:R-:W-:Y:S01]  /*2dbd0*/  IMAD.X R10, RZ, RZ, R101, P2 ;  /* 0x000000ffff0a7224 */ /* 0x000fe200010e0665 */
[----:B------:R-:W-:-:S04]  /*2dbe0*/  LEA R12, P2, R11, R84, 0x1 ;  /* 0x000000540b0c7211 */ /* 0x000fc800078408ff */
[----:B------:R-:W-:Y:S02]  /*2dbf0*/  LEA.HI.X R13, R11, R85, R10, 0x1, P2 ;  /* 0x000000550b0d7211 */ /* 0x000fe400010f0c0a */
[----:B------:R-:W5:Y:S01]  /*2dc00*/  LD.E.128 R8, desc[UR4][R8.64] ;  /* 0x0000000408087980 */ /* 0x000f62000c101d00 */
[----:B------:R-:W-:-:S03]  /*2dc10*/  ISETP.GE.AND P2, PT, R33, R90, PT ;  /* 0x0000005a2100720c */ /* 0x000fc60003f46270 */
[----:B------:R-:W5:Y:S01]  /*2dc20*/  LD.E.128 R12, desc[UR6][R12.64] ;  /* 0x000000060c0c7980 */ /* 0x000f62000c101d00 */
[----:B------:R-:W-:Y:S09]  /*2dc30*/  @P1 BRA `(.L_x_5419) ;  /* 0x0000000400681947 */ /* 0x000ff20003800000 */
[----:B------:R-:W-:Y:S01]  /*2dc40*/  SHF.R.U32.HI R44, RZ, 0x10, R41 ;  /* 0x00000010ff2c7819 */ /* 0x000fe20000011629 */
[----:B-----5:R-:W-:Y:S01]  /*2dc50*/  IMAD.U32 R35, R13, 0x10000, RZ ;  /* 0x000100000d237824 */ /* 0x020fe200078e00ff */
[----:B------:R-:W-:Y:S02]  /*2dc60*/  SHF.R.U32.HI R140, RZ, 0x10, R29 ;  /* 0x00000010ff8c7819 */ /* 0x000fe4000001161d */
[----:B------:R-:W-:Y:S02]  /*2dc70*/  PRMT R137, R137, 0x5410, R44 ;  /* 0x0000541089897816 */ /* 0x000fe4000000002c */
[----:B------:R-:W-:Y:S02]  /*2dc80*/  PRMT R133, R133, 0x5410, R140 ;  /* 0x0000541085857816 */ /* 0x000fe4000000008c */
[----:B------:R-:W-:Y:S01]  /*2dc90*/  SHF.R.U32.HI R46, RZ, 0x10, R31 ;  /* 0x00000010ff2e7819 */ /* 0x000fe2000001161f */
[----:B------:R-:W-:Y:S01]  /*2dca0*/  IMAD.U32 R44, R137, 0x10000, RZ ;  /* 0x00010000892c7824 */ /* 0x000fe200078e00ff */
[----:B------:R-:W-:-:S02]  /*2dcb0*/  SHF.R.U32.HI R138, RZ, 0x10, R43 ;  /* 0x00000010ff8a7819 */ /* 0x000fc4000001162b */
[----:B------:R-:W-:Y:S01]  /*2dcc0*/  SHF.R.U64 R45, R42, 0x10, R43 ;  /* 0x000000102a2d7819 */ /* 0x000fe2000000122b */
[----:B------:R-:W-:Y:S01]  /*2dcd0*/  IMAD.U32 R42, R133, 0x10000, RZ ;  /* 0x00010000852a7824 */ /* 0x000fe200078e00ff */
[----:B------:R-:W-:Y:S01]  /*2dce0*/  SHF.R.U64 R141, R28, 0x10, R29 ;  /* 0x000000101c8d7819 */ /* 0x000fe2000000121d */
[----:B------:R-:W-:Y:S01]  /*2dcf0*/  IMAD.U32 R29, R9, 0x10000, RZ ;  /* 0x00010000091d7824 */ /* 0x000fe200078e00ff */
[----:B------:R-:W-:Y:S01]  /*2dd00*/  PRMT R131, R131, 0x5410, R46 ;  /* 0x0000541083837816 */ /* 0x000fe2000000002e */
[----:B------:R-:W-:Y:S01]  /*2dd10*/  FMUL.FTZ R46, R35, R44 ;  /* 0x0000002c232e7220 */ /* 0x000fe20000410000 */
[----:B------:R-:W-:Y:S01]  /*2dd20*/  PRMT R135, R135, 0x5410, R138 ;  /* 0x0000541087877816 */ /* 0x000fe2000000008a */
[-C--:B------:R-:W-:Y:S01]  /*2dd30*/  FMUL.FTZ R138, R35, R42.reuse ;  /* 0x0000002a238a7220 */ /* 0x080fe20000410000 */
[----:B------:R-:W-:Y:S01]  /*2dd40*/  SHF.R.U64 R47, R40, 0x10, R41 ;  /* 0x00000010282f7819 */ /* 0x000fe20000001229 */
[----:B------:R-:W-:Y:S01]  /*2dd50*/  FFMA.FTZ R35, R29, R42, -R46 ;  /* 0x0000002a1d237223 */ /* 0x000fe2000001082e */
[----:B------:R-:W-:Y:S01]  /*2dd60*/  LOP3.LUT R40, R13, 0xffff0000, RZ, 0xc0, !PT ;  /* 0xffff00000d287812 */ /* 0x000fe200078ec0ff */
[----:B------:R-:W-:Y:S01]  /*2dd70*/  IMAD.U32 R41, R15, 0x10000, RZ ;  /* 0x000100000f297824 */ /* 0x000fe200078e00ff */
[----:B------:R-:W-:Y:S01]  /*2dd80*/  LOP3.LUT R137, R137, 0xffff0000, RZ, 0xc0, !PT ;  /* 0xffff000089897812 */ /* 0x000fe200078ec0ff */
[----:B------:R-:W-:Y:S01]  /*2dd90*/  IMAD.U32 R46, R135, 0x10000, RZ ;  /* 0x00010000872e7824 */ /* 0x000fe200078e00ff */
[----:B------:R-:W-:Y:S01]  /*2dda0*/  LOP3.LUT R133, R133, 0xffff0000, RZ, 0xc0, !PT ;  /* 0xffff000085857812 */ /* 0x000fe200078ec0ff */
[----:B------:R-:W-:Y:S01]  /*2ddb0*/  FFMA.FTZ R138, R29, R44, R138 ;  /* 0x0000002c1d8a7223 */ /* 0x000fe2000001008a */
[----:B------:R-:W-:Y:S01]  /*2ddc0*/  SHF.R.U64 R139, R30, 0x10, R31 ;  /* 0x000000101e8b7819 */ /* 0x000fe2000000121f */
[----:B------:R-:W-:Y:S01]  /*2ddd0*/  IMAD.U32 R42, R131, 0x10000, RZ ;  /* 0x00010000832a7824 */ /* 0x000fe200078e00ff */
[----:B------:R-:W-:Y:S01]  /*2dde0*/  LOP3.LUT R30, R9, 0xffff0000, RZ, 0xc0, !PT ;  /* 0xffff0000091e7812 */ /* 0x000fe200078ec0ff */
[----:B------:R-:W-:Y:S01]  /*2ddf0*/  FMUL.FTZ R43, R40, R137 ;  /* 0x00000089282b7220 */ /* 0x000fe20000410000 */
[----:B------:R-:W-:Y:S01]  /*2de00*/  PRMT R136, R136, 0x5410, R47 ;  /* 0x0000541088887816 */ /* 0x000fe2000000002f */
[-C--:B------:R-:W-:Y:S01]  /*2de10*/  FMUL.FTZ R29, R40, R133.reuse ;  /* 0x00000085281d7220 */ /* 0x080fe20000410000 */
[----:B------:R-:W-:Y:S01]  /*2de20*/  PRMT R132, R132, 0x5410, R141 ;  /* 0x0000541084847816 */ /* 0x000fe2000000008d */
[----:B------:R-:W-:Y:S01]  /*2de30*/  FMUL.FTZ R44, R41, R46 ;  /* 0x0000002e292c7220 */ /* 0x000fe20000410000 */
[----:B------:R-:W-:Y:S01]  /*2de40*/  IMAD.U32 R31, R11, 0x10000, RZ ;  /* 0x000100000b1f7824 */ /* 0x000fe200078e00ff */
[----:B------:R-:W-:Y:S01]  /*2de50*/  LOP3.LUT R15, R15, 0xffff0000, RZ, 0xc0, !PT ;  /* 0xffff00000f0f7812 */ /* 0x000fe200078ec0ff */
[----:B------:R-:W-:Y:S01]  /*2de60*/  FMUL.FTZ R41, R41, R42 ;  /* 0x0000002a29297220 */ /* 0x000fe20000410000 */
[----:B------:R-:W-:Y:S01]  /*2de70*/  LOP3.LUT R135, R135, 0xffff0000, RZ, 0xc0, !PT ;  /* 0xffff000087877812 */ /* 0x000fe200078ec0ff */
[C---:B------:R-:W-:Y:S01]  /*2de80*/  FFMA.FTZ R40, R30.reuse, R133, -R43 ;  /* 0x000000851e287223 */ /* 0x040fe2000001082b */
[----:B------:R-:W-:Y:S01]  /*2de90*/  LOP3.LUT R131, R131, 0xffff0000, RZ, 0xc0, !PT ;  /* 0xffff000083837812 */ /* 0x000fe200078ec0ff */
[----:B------:R-:W-:Y:S01]  /*2dea0*/  FFMA.FTZ R137, R30, R137, R29 ;  /* 0x000000891e897223 */ /* 0x000fe2000001001d */
[----:B------:R-:W-:Y:S01]  /*2deb0*/  IMAD.U32 R13, R12, 0x10000, RZ ;  /* 0x000100000c0d7824 */ /* 0x000fe200078e00ff */
[----:B------:R-:W-:Y:S01]  /*2dec0*/  LOP3.LUT R34, R11, 0xffff0000, RZ, 0xc0, !PT ;  /* 0xffff00000b227812 */ /* 0x000fe200078ec0ff */
[----:B------:R-:W-:-:S02]  /*2ded0*/  IMAD.U32 R30, R136, 0x10000, RZ ;  /* 0x00010000881e7824 */ /* 0x000fc400078e00ff */
[C---:B------:R-:W-:Y:S01]  /*2dee0*/  FFMA.FTZ R44, R31.reuse, R42, -R44 ;  /* 0x0000002a1f2c7223 */ /* 0x040fe2000001082c */
[----:B------:R-:W-:Y:S02]  /*2def0*/  IMAD.U32 R29, R132, 0x10000, RZ ;  /* 0x00010000841d7824 */ /* 0x000fe400078e00ff */
[----:B------:R-:W-:Y:S01]  /*2df00*/  FFMA.FTZ R46, R31, R46, R41 ;  /* 0x0000002e1f2e7223 */ /* 0x000fe20000010029 */
[C---:B------:R-:W-:Y:S01]  /*2df10*/  FMUL.FTZ R31, R15.reuse, R135 ;  /* 0x000000870f1f7220 */ /* 0x040fe20000410000 */
[----:B------:R-:W-:Y:S01]  /*2df20*/  FMUL.FTZ R41, R15, R131 ;  /* 0x000000830f297220 */ /* 0x000fe20000410000 */
[----:B------:R-:W-:Y:S01]  /*2df30*/  IMAD.U32 R28, R8, 0x10000, RZ ;  /* 0x00010000081c7824 */ /* 0x000fe200078e00ff */
[----:B------:R-:W-:Y:S01]  /*2df40*/  LOP3.LUT R12, R12, 0xffff0000, RZ, 0xc0, !PT ;  /* 0xffff00000c0c7812 */ /* 0x000fe200078ec0ff */
[C---:B------:R-:W-:Y:S01]  /*2df50*/  FMUL.FTZ R15, R13.reuse, R30 ;  /* 0x0000001e0d0f7220 */ /* 0x040fe20000410000 */
[----:B------:R-:W-:Y:S01]  /*2df60*/  LOP3.LUT R136, R136, 0xffff0000, RZ, 0xc0, !PT ;  /* 0xffff000088887812 */ /* 0x000fe200078ec0ff */
[----:B------:R-:W-:Y:S01]  /*2df70*/  FMUL.FTZ R13, R13, R29 ;  /* 0x0000001d0d0d7220 */ /* 0x000fe20000410000 */
[----:B------:R-:W-:Y:S01]  /*2df80*/  LOP3.LUT R132, R132, 0xffff0000, RZ, 0xc0, !PT ;  /* 0xffff000084847812 */ /* 0x000fe200078ec0ff */
[----:B------:R-:W-:Y:S01]  /*2df90*/  FFMA.FTZ R131, R34, R131, -R31 ;  /* 0x0000008322837223 */ /* 0x000fe2000001081f */
[----:B------:R-:W-:Y:S01]  /*2dfa0*/  PRMT R130, R130, 0x5410, R139 ;  /* 0x0000541082827816 */ /* 0x000fe2000000008b */
[----:B------:R-:W-:Y:S01]  /*2dfb0*/  FFMA.FTZ R135, R34, R135, R41 ;  /* 0x0000008722877223 */ /* 0x000fe20000010029 */
[----:B------:R-:W-:Y:S01]  /*2dfc0*/  PRMT R134, R134, 0x5410, R45 ;  /* 0x0000541086867816 */ /* 0x000fe2000000002d */
[----:B------:R-:W-:Y:S01]  /*2dfd0*/  FFMA.FTZ R31, R28, R29, -R15 ;  /* 0x0000001d1c1f7223 */ /* 0x000fe2000001080f */
[----:B------:R-:W-:Y:S01]  /*2dfe0*/  LOP3.LUT R9, R8, 0xffff0000, RZ, 0xc0, !PT ;  /* 0xffff000008097812 */ /* 0x000fe200078ec0ff */
[----:B------:R-:W-:Y:S01]  /*2dff0*/  FMUL.FTZ R34, R12, R136 ;  /* 0x000000880c227220 */ /* 0x000fe20000410000 */
[----:B------:R-:W-:Y:S01]  /*2e000*/  FFMA.FTZ R28, R28, R30, R13 ;  /* 0x0000001e1c1c7223 */ /* 0x000fe2000001000d */
[----:B------:R-:W-:-:S02]  /*2e010*/  IMAD.U32 R11, R14, 0x10000, RZ ;  /* 0x000100000e0b7824 */ /* 0x000fc400078e00ff */
[-C--:B------:R-:W-:Y:S01]  /*2e020*/  FMUL.FTZ R30, R12, R132.reuse ;  /* 0x000000840c1e7220 */ /* 0x080fe20000410000 */
[----:B------:R-:W-:Y:S01]  /*2e030*/  LOP3.LUT R14, R14, 0xffff0000, RZ, 0xc0, !PT ;  /* 0xffff00000e0e7812 */ /* 0x000fe200078ec0ff */
[C---:B------:R-:W-:Y:S01]  /*2e040*/  IMAD.U32 R15, R134.reuse, 0x10000, RZ ;  /* 0x00010000860f7824 */ /* 0x040fe200078e00ff */
[----:B------:R-:W-:Y:S01]  /*2e050*/  LOP3.LUT R29, R134, 0xffff0000, RZ, 0xc0, !PT ;  /* 0xffff0000861d7812 */ /* 0x000fe200078ec0ff */
[C---:B------:R-:W-:Y:S01]  /*2e060*/  IMAD.U32 R12, R130.reuse, 0x10000, RZ ;  /* 0x00010000820c7824 */ /* 0x040fe200078e00ff */
[----:B------:R-:W-:Y:S01]  /*2e070*/  LOP3.LUT R13, R130, 0xffff0000, RZ, 0xc0, !PT ;  /* 0xffff0000820d7812 */ /* 0x000fe200078ec0ff */
[C---:B------:R-:W-:Y:S01]  /*2e080*/  FFMA.FTZ R34, R9.reuse, R132, -R34 ;  /* 0x0000008409227223 */ /* 0x040fe20000010822 */
[C---:B------:R-:W-:Y:S02]  /*2e090*/  IMAD.U32 R8, R10.reuse, 0x10000, RZ ;  /* 0x000100000a087824 */ /* 0x040fe400078e00ff */
[----:B------:R-:W-:Y:S01]  /*2e0a0*/  FFMA.FTZ R9, R9, R136, R30 ;  /* 0x0000008809097223 */ /* 0x000fe2000001001e */
[----:B------:R-:W-:Y:S01]  /*2e0b0*/  LOP3.LUT R10, R10, 0xffff0000, RZ, 0xc0, !PT ;  /* 0xffff00000a0a7812 */ /* 0x000fe200078ec0ff */
        /* <DEDUP_REMOVED lines=13> */
[----:B------:R-:W-:Y:S01]  /*2e190*/  IMAD.MOV.U32 R8, RZ, RZ, R34 ;  /* 0x000000ffff087224 */ /* 0x000fe200078e0022 */
[----:B------:R-:W-:Y:S02]  /*2e1a0*/  F2FP.BF16.F32.PACK_AB R11, R131, R44 ;  /* 0x0000002c830b723e */ /* 0x000fe400000010ff */
[----:B------:R-:W-:Y:S02]  /*2e1b0*/  F2FP.BF16.F32.PACK_AB R13, R137, R138 ;  /* 0x0000008a890d723e */ /* 0x000fe400000010ff */
[----:B------:R-:W-:-:S02]  /*2e1c0*/  F2FP.BF16.F32.PACK_AB R15, R135, R46 ;  /* 0x0000002e870f723e */ /* 0x000fc400000010ff */
[----:B------:R-:W-:-:S07]  /*2e1d0*/  F2FP.BF16.F32.PACK_AB R14, R29, R30 ;  /* 0x0000001e1d0e723e */ /* 0x000fce00000010ff */
.L_x_5419:
[----:B------:R-:W-:Y:S05]  /*2e1e0*/  BSYNC B4 ;  /* 0x0000000000047941 */ /* 0x000fea0003800000 */
.L_x_5418:
        /* <DEDUP_REMOVED lines=9> */
.L_x_5417:
[----:B------:R-:W-:Y:S05]  /*2e280*/  BSYNC B3 ;  /* 0x0000000000037941 */ /* 0x000fea0003800000 */
.L_x_5416:
[----:B------:R-:W-:Y:S02]  /*2e290*/  R2UR UR4, R78 ;  /* 0x000000004e0472ca */ /* 0x000fe400000e0000 */
[----:B------:R-:W-:-:S13]  /*2e2a0*/  R2UR UR5, R79 ;  /* 0x000000004f0572ca */ /* 0x000fda00000e0000 */
[----:B-1----:R-:W2:Y:S02]  /*2e2b0*/  LD.E.U8 R8, desc[UR4][R82.64] ;  /* 0x0000000452087980 */ /* 0x002ea4000c101100 */
        /* <DEDUP_REMOVED lines=55> */
[----:B------:R-:W-:Y:S01]  /*2e630*/  SHF.R.U64 R41, R36, 0x10, R37 ;  /* 0x0000001024297819 */ /* 0x000fe20000001225 */
[----:B-----5:R-:W-:Y:S01]  /*2e640*/  IMAD.U32 R30, R13, 0x10000, RZ ;  /* 0x000100000d1e7824 */ /* 0x020fe200078e00ff */
[----:B------:R-:W-:Y:S01]  /*2e650*/  SHF.R.U32.HI R35, RZ, 0x10, R5 ;  /* 0x00000010ff237819 */ /* 0x000fe20000011605 */
[----:B------:R-:W-:Y:S01]  /*2e660*/  IMAD.U32 R32, R15, 0x10000, RZ ;  /* 0x000100000f207824 */ /* 0x000fe200078e00ff */
[----:B------:R-:W-:Y:S02]  /*2e670*/  SHF.R.U32.HI R36, RZ, 0x10, R37 ;  /* 0x00000010ff247819 */ /* 0x000fe40000011625 */
[----:B------:R-:W-:Y:S02]  /*2e680*/  SHF.R.U64 R34, R6, 0x10, R7 ;  /* 0x0000001006227819 */ /* 0x000fe40000001207 */
[----:B------:R-:W-:Y:S02]  /*2e690*/  PRMT R120, R120, 0x5410, R35 ;  /* 0x0000541078787816 */ /* 0x000fe40000000023 */
[----:B------:R-:W-:-:S02]  /*2e6a0*/  PRMT R127, R127, 0x5410, R36 ;  /* 0x000054107f7f7816 */ /* 0x000fc40000000024 */
[--C-:B------:R-:W-:Y:S02]  /*2e6b0*/  SHF.R.U64 R37, R38, 0x10, R39.reuse ;  /* 0x0000001026257819 */ /* 0x100fe40000001227 */
[----:B------:R-:W-:Y:S01]  /*2e6c0*/  SHF.R.U32.HI R38, RZ, 0x10, R39 ;  /* 0x00000010ff267819 */ /* 0x000fe20000011627 */
[----:B------:R-:W-:Y:S01]  /*2e6d0*/  IMAD.U32 R35, R127, 0x10000, RZ ;  /* 0x000100007f237824 */ /* 0x000fe200078e00ff */
[----:B------:R-:W-:Y:S01]  /*2e6e0*/  PRMT R123, R123, 0x5410, R34 ;  /* 0x000054107b7b7816 */ /* 0x000fe20000000022 */
[----:B------:R-:W-:Y:S01]  /*2e6f0*/  IMAD.U32 R34, R120, 0x10000, RZ ;  /* 0x0001000078227824 */ /* 0x000fe200078e00ff */
[----:B------:R-:W-:Y:S01]  /*2e700*/  SHF.R.U32.HI R43, RZ, 0x10, R7 ;  /* 0x00000010ff2b7819 */ /* 0x000fe20000011607 */
[CC--:B------:R-:W-:Y:S01]  /*2e710*/  FMUL.FTZ R36, R30.reuse, R35.reuse ;  /* 0x000000231e247220 */ /* 0x0c0fe20000410000 */
[----:B------:R-:W-:Y:S01]  /*2e720*/  PRMT R125, R125, 0x5410, R38 ;  /* 0x000054107d7d7816 */ /* 0x000fe20000000026 */
[-C--:B------:R-:W-:Y:S01]  /*2e730*/  FMUL.FTZ R38, R30, R34.reuse ;  /* 0x000000221e267220 */ /* 0x080fe20000410000 */
[----:B------:R-:W-:Y:S01]  /*2e740*/  SHF.R.U64 R40, R4, 0x10, R5 ;  /* 0x0000001004287819 */ /* 0x000fe20000001205 */
[----:B------:R-:W-:Y:S01]  /*2e750*/  IMAD.U32 R5, R9, 0x10000, RZ ;  /* 0x0001000009057824 */ /* 0x000fe200078e00ff */
[----:B------:R-:W-:Y:S01]  /*2e760*/  LOP3.LUT R31, R13, 0xffff0000, RZ, 0xc0, !PT ;  /* 0xffff00000d1f7812 */ /* 0x000fe200078ec0ff */
[----:B------:R-:W-:Y:S01]  /*2e770*/  IMAD.U32 R30, R125, 0x10000, RZ ;  /* 0x000100007d1e7824 */ /* 0x000fe200078e00ff */
[----:B------:R-:W-:Y:S01]  /*2e780*/  LOP3.LUT R127, R127, 0xffff0000, RZ, 0xc0, !PT ;  /* 0xffff00007f7f7812 */ /* 0x000fe200078ec0ff */
[C---:B------:R-:W-:Y:S01]  /*2e790*/  FFMA.FTZ R36, R5.reuse, R34, -R36 ;  /* 0x0000002205247223 */ /* 0x040fe20000010824 */
        /* <DEDUP_REMOVED lines=8> */
[----:B------:R-:W-:Y:S01]  /*2e820*/  PRMT R121, R121, 0x5410, R40 ;  /* 0x0000541079797816 */ /* 0x000fe20000000028 */
[----:B------:R-:W-:Y:S01]  /*2e830*/  FMUL.FTZ R31, R31, R120 ;  /* 0x000000781f1f7220 */ /* 0x000fe20000410000 */
[----:B------:R-:W-:Y:S01]  /*2e840*/  PRMT R126, R126, 0x5410, R41 ;  /* 0x000054107e7e7816 */ /* 0x000fe20000000029 */
[----:B------:R-:W-:-:S02]  /*2e850*/  IMAD.U32 R9, R11, 0x10000, RZ ;  /* 0x000100000b097824 */ /* 0x000fc400078e00ff */
[----:B------:R-:W-:Y:S01]  /*2e860*/  FMUL.FTZ R40, R32, R30 ;  /* 0x0000001e20287220 */ /* 0x000fe20000410000 */
[----:B------:R-:W-:Y:S01]  /*2e870*/  LOP3.LUT R33, R15, 0xffff0000, RZ, 0xc0, !PT ;  /* 0xffff00000f217812 */ /* 0x000fe200078ec0ff */
[----:B------:R-:W-:Y:S01]  /*2e880*/  FFMA.FTZ R37, R6, R120, -R37 ;  /* 0x0000007806257223 */ /* 0x000fe20000010825 */
[----:B------:R-:W-:Y:S01]  /*2e890*/  LOP3.LUT R34, R125, 0xffff0000, RZ, 0xc0, !PT ;  /* 0xffff00007d227812 */ /* 0x000fe200078ec0ff */
[----:B------:R-:W-:Y:S01]  /*2e8a0*/  FMUL.FTZ R35, R32, R5 ;  /* 0x0000000520237220 */ /* 0x000fe20000410000 */
[----:B------:R-:W-:Y:S01]  /*2e8b0*/  FFMA.FTZ R127, R6, R127, R31 ;  /* 0x0000007f067f7223 */ /* 0x000fe2000001001f */
[----:B------:R-:W-:Y:S01]  /*2e8c0*/  LOP3.LUT R122, R122, 0xffff0000, RZ, 0xc0, !PT ;  /* 0xffff00007a7a7812 */ /* 0x000fe200078ec0ff */
[----:B------:R-:W-:Y:S01]  /*2e8d0*/  FFMA.FTZ R40, R9, R5, -R40 ;  /* 0x0000000509287223 */ /* 0x000fe20000010828 */
[----:B------:R-:W-:Y:S01]  /*2e8e0*/  IMAD.U32 R6, R126, 0x10000, RZ ;  /* 0x000100007e067824 */ /* 0x000fe200078e00ff */
[----:B------:R-:W-:Y:S01]  /*2e8f0*/  LOP3.LUT R11, R11, 0xffff0000, RZ, 0xc0, !PT ;  /* 0xffff00000b0b7812 */ /* 0x000fe200078ec0ff */
[----:B------:R-:W-:-:S02]  /*2e900*/  IMAD.U32 R5, R121, 0x10000, RZ ;  /* 0x0001000079057824 */ /* 0x000fc400078e00ff */
[----:B------:R-:W-:Y:S01]  /*2e910*/  FFMA.FTZ R35, R9, R30, R35 ;  /* 0x0000001e09237223 */ /* 0x000fe20000010023 */
[----:B------:R-:W-:Y:S01]  /*2e920*/  LOP3.LUT R12, R12, 0xffff0000, RZ, 0xc0, !PT ;  /* 0xffff00000c0c7812 */ /* 0x000fe200078ec0ff */
[C---:B------:R-:W-:Y:S01]  /*2e930*/  FMUL.FTZ R30, R33.reuse, R34 ;  /* 0x00000022211e7220 */ /* 0x040fe20000410000 */
[----:B------:R-:W-:Y:S01]  /*2e940*/  FMUL.FTZ R32, R33, R122 ;  /* 0x0000007a21207220 */ /* 0x000fe20000410000 */
[----:B------:R-:W-:Y:S01]  /*2e950*/  LOP3.LUT R9, R126, 0xffff0000, RZ, 0xc0, !PT ;  /* 0xffff00007e097812 */ /* 0x000fe200078ec0ff */
[----:B------:R-:W-:Y:S01]  /*2e960*/  FMUL.FTZ R31, R13, R6 ;  /* 0x000000060d1f7220 */ /* 0x000fe20000410000 */
[C---:B------:R-:W-:Y:S01]  /*2e970*/  IMAD.U32 R4, R8.reuse, 0x10000, RZ ;  /* 0x0001000008047824 */ /* 0x040fe200078e00ff */
[----:B------:R-:W-:Y:S01]  /*2e980*/  LOP3.LUT R121, R121, 0xffff0000, RZ, 0xc0, !PT ;  /* 0xffff000079797812 */ /* 0x000fe200078ec0ff */
[----:B------:R-:W-:Y:S01]  /*2e990*/  FMUL.FTZ R13, R13, R5 ;  /* 0x000000050d0d7220 */ /* 0x000fe20000410000 */
[----:B------:R-:W-:Y:S01]  /*2e9a0*/  LOP3.LUT R8, R8, 0xffff0000, RZ, 0xc0, !PT ;  /* 0xffff000008087812 */ /* 0x000fe200078ec0ff */
[C---:B------:R-:W-:Y:S01]  /*2e9b0*/  FFMA.FTZ R39, R11.reuse, R122, -R30 ;  /* 0x0000007a0b277223 */ /* 0x040fe2000001081e */
[----:B------:R-:W-:Y:S01]  /*2e9c0*/  FFMA.FTZ R32, R11, R34, R32 ;  /* 0x000000220b207223 */ /* 0x000fe20000010020 */
[----:B------:R-:W-:-:S02]  /*2e9d0*/  IMAD.U32 R15, R14, 0x10000, RZ ;  /* 0x000100000e0f7824 */ /* 0x000fc400078e00ff */
[----:B------:R-:W-:Y:S01]  /*2e9e0*/  FMUL.FTZ R11, R12, R9 ;  /* 0x000000090c0b7220 */ /* 0x000fe20000410000 */
[C---:B------:R-:W-:Y:S01]  /*2e9f0*/  FFMA.FTZ R31, R4.reuse, R5, -R31 ;  /* 0x00000005041f7223 */ /* 0x040fe2000001081f */
[----:B------:R-:W-:Y:S01]  /*2ea00*/  FFMA.FTZ R13, R4, R6, R13 ;  /* 0x00000006040d7223 */ /* 0x000fe2000001000d */
[----:B------:R-:W-:Y:S01]  /*2ea10*/  LOP3.LUT R14, R14, 0xffff0000, RZ, 0xc0, !PT ;  /* 0xffff00000e0e7812 */ /* 0x000fe200078ec0ff */
[-C--:B------:R-:W-:Y:S01]  /*2ea20*/  FMUL.FTZ R33, R12, R121.reuse ;  /* 0x000000790c217220 */ /* 0x080fe20000410000 */
[C---:B------:R-:W-:Y:S01]  /*2ea30*/  IMAD.U32 R4, R123.reuse, 0x10000, RZ ;  /* 0x000100007b047824 */ /* 0x040fe200078e00ff */
[C---:B------:R-:W-:Y:S01]  /*2ea40*/  LOP3.LUT R5, R124.reuse, 0xffff0000, RZ, 0xc0, !PT ;  /* 0xffff00007c057812 */ /* 0x040fe200078ec0ff */
[----:B------:R-:W-:Y:S01]  /*2ea50*/  IMAD.U32 R6, R124, 0x10000, RZ ;  /* 0x000100007c067824 */ /* 0x000fe200078e00ff */
[----:B------:R-:W-:Y:S01]  /*2ea60*/  LOP3.LUT R123, R123, 0xffff0000, RZ, 0xc0, !PT ;  /* 0xffff00007b7b7812 */ /* 0x000fe200078ec0ff */
[----:B------:R-:W-:Y:S01]  /*2ea70*/  FFMA.FTZ R12, R8, R121, -R11 ;  /* 0x00000079080c7223 */ /* 0x000fe2000001080b */
        /* <DEDUP_REMOVED lines=23> */
.L_x_5421:
[----:B------:R-:W-:Y:S05]  /*2ebf0*/  BSYNC B3 ;  /* 0x0000000000037941 */ /* 0x000fea0003800000 */
.L_x_5420:
[----:B------:R-:W-:Y:S01]  /*2ec00*/  R2UR UR4, R78 ;  /* 0x000000004e0472ca */ /* 0x000fe200000e0000 */
[----:B------:R-:W-:Y:S01]  /*2ec10*/  IMAD.SHL.U32 R5, R28, 0x8, RZ ;  /* 0x000000081c057824 */ /* 0x000fe200078e00ff */
[----:B------:R-:W-:Y:S02]  /*2ec20*/  R2UR UR5, R79 ;  /* 0x000000004f0572ca */ /* 0x000fe400000e0000 */
[----:B------:R-:W-:Y:S01]  /*2ec30*/  @!P2 R2UR UR6, R78 ;  /* 0x000000004e06a2ca */ /* 0x000fe200000e0000 */
[----:B------:R-:W-:Y:S01]  /*2ec40*/  IMAD.WIDE R4, R5, 0x2, R88 ;  /* 0x0000000205047825 */ /* 0x000fe200078e0258 */
[----:B------:R-:W-:-:S03]  /*2ec50*/  @!P2 R2UR UR7, R79 ;  /* 0x000000004f07a2ca */ /* 0x000fc600000e0000 */
[----:B------:R-:W-:-:S06]  /*2ec60*/  @!P2 IMAD.WIDE R88, R29, 0x2, R88 ;  /* 0x000000021d58a825 */ /* 0x000fcc00078e0258 */
[----:B-----5:R1:W-:Y:S04]  /*2ec70*/  ST.E.128 desc[UR4][R4.64], R8 ;  /* 0x0000000804007985 */ /* 0x0203e8000c101d04 */
[----:B------:R1:W-:Y:S02]  /*2ec80*/  @!P2 ST.E.128 desc[UR6][R88.64], R12 ;  /* 0x0000000c5800a985 */ /* 0x0003e4000c101d06 */
.L_x_5411:
[----:B------:R-:W-:Y:S05]  /*2ec90*/  BSYNC B2 ;  /* 0x0000000000027941 */ /* 0x000fea0003800000 */
.L_x_5410:
[----:B------:R-:W-:-:S03]  /*2eca0*/  UMOV UR4, 0xffffffff ;  /* 0xffffffff00047882 */ /* 0x000fc60000000000 */
[----:B------:R-:W-:Y:S05]  /*2ecb0*/  BRA.DIV UR4, `(.L_x_5422) ;  /* 0x0000003204d47947 */ /* 0x000fea000b800000 */
[----:B0-----:R-:W0:Y:S04]  /*2ecc0*/  SHFL.IDX PT, R87, R87, 0x1, 0x1c1f ;  /* 0x003c1f0057577f89 */ /* 0x001e2800000e0000 */
[----:B-1----:R1:W2:Y:S02]  /*2ecd0*/  SHFL.IDX PT, R14, R86, 0x1, 0x1c1f ;  /* 0x003c1f00560e7f89 */ /* 0x0022a400000e0000 */
.L_x_5459:
[----:B------:R-:W-:Y:S02]  /*2ece0*/  R2UR UR4, R78 ;  /* 0x000000004e0472ca */ /* 0x000fe400000e0000 */
[----:B------:R-:W-:-:S13]  /*2ecf0*/  R2UR UR5, R79 ;  /* 0x000000004f0572ca */ /* 0x000fda00000e0000 */
[----:B------:R-:W3:Y:S01]  /*2ed00*/  LD.E R5, desc[UR4][R80.64+0xc] ;  /* 0x00000c0450057980 */ /* 0x000ee2000c101900 */
        /* <DEDUP_REMOVED lines=8> */
[----:B-----5:R-:W3:Y:S01]  /*2ed90*/  LD.E.U8 R4, desc[UR4][R82.64] ;  /* 0x0000000452047980 */ /* 0x020ee2000c101100 */
[----:B------:R-:W-:Y:S01]  /*2eda0*/  BSSY B2, `(.L_x_5423) ;  /* 0x000009f000027945 */ /* 0x000fe20003800000 */
[----:B---3--:R-:W-:-:S04]  /*2edb0*/  LOP3.LUT R4, R4, 0x1, RZ, 0xc0, !PT ;  /* 0x0000000104047812 */ /* 0x008fc800078ec0ff */
[----:B------:R-:W-:-:S13]  /*2edc0*/  ISETP.NE.U32.AND P1, PT, R4, 0x1, PT ;  /* 0x000000010400780c */ /* 0x000fda0003f25070 */
[----:B------:R-:W-:Y:S05]  /*2edd0*/  @P1 BRA `(.L_x_5424) ;  /* 0x00000008006c1947 */ /* 0x000fea0003800000 */
[----:B------:R-:W-:Y:S02]  /*2ede0*/  R2UR UR4, R78 ;  /* 0x000000004e0472ca */ /* 0x000fe400000e0000 */
[----:B------:R-:W-:-:S13]  /*2edf0*/  R2UR UR5, R79 ;  /* 0x000000004f0572ca */ /* 0x000fda00000e0000 */
[----:B------:R-:W3:Y:S01]  /*2ee00*/  LD.E R4, desc[UR4][R80.64+0x4] ;  /* 0x0000040450047980 */ /* 0x000ee2000c101900 */
[----:B------:R-:W-:Y:S02]  /*2ee10*/  SHF.R.S32.HI R10, RZ, 0x1f, R119 ;  /* 0x0000001fff0a7819 */ /* 0x000fe40000011477 */
[----:B------:R-:W-:Y:S02]  /*2ee20*/  R2UR UR6, R78 ;  /* 0x000000004e0672ca */ /* 0x000fe400000e0000 */
[----:B------:R-:W-:Y:S02]  /*2ee30*/  LEA.HI R10, R10, R119, RZ, 0x3 ;  /* 0x000000770a0a7211 */ /* 0x000fe400078f18ff */
[----:B------:R-:W-:-:S03]  /*2ee40*/  R2UR UR7, R79 ;  /* 0x000000004f0772ca */ /* 0x000fc600000e0000 */
[----:B------:R-:W-:-:S05]  /*2ee50*/  IMAD.SHL.U32 R10, R10, 0x40, RZ ;  /* 0x000000400a0a7824 */ /* 0x000fca00078e00ff */
[----:B------:R-:W-:Y:S01]  /*2ee60*/  LOP3.LUT R10, R10, 0xfffffe00, RZ, 0xc0, !PT ;  /* 0xfffffe000a0a7812 */ /* 0x000fe200078ec0ff */
[----:B------:R-:W-:Y:S01]  /*2ee70*/  BSSY B3, `(.L_x_5425) ;  /* 0x0000088000037945 */ /* 0x000fe20003800000 */
[----:B---3--:R-:W-:-:S04]  /*2ee80*/  LEA.HI R4, R4, R4, RZ, 0x1 ;  /* 0x0000000404047211 */ /* 0x008fc800078f08ff */
        /* <DEDUP_REMOVED lines=42> */
[--C-:B------:R-:W-:Y:S01]  /*2f130*/  SHF.R.U64 R38, R68, 0x10, R69.reuse ;  /* 0x0000001044267819 */ /* 0x100fe20000001245 */
[----:B-----5:R-:W-:Y:S01]  /*2f140*/  IMAD.U32 R32, R9, 0x10000, RZ ;  /* 0x0001000009207824 */ /* 0x020fe200078e00ff */
[----:B------:R-:W-:Y:S01]  /*2f150*/  SHF.R.U32.HI R69, RZ, 0x10, R69 ;  /* 0x00000010ff457819 */ /* 0x000fe20000011645 */
[----:B------:R-:W-:Y:S01]  /*2f160*/  IMAD.U32 R28, R5, 0x10000, RZ ;  /* 0x00010000051c7824 */ /* 0x000fe200078e00ff */
[--C-:B------:R-:W-:Y:S01]  /*2f170*/  SHF.R.U64 R42, R56, 0x10, R57.reuse ;  /* 0x00000010382a7819 */ /* 0x100fe20000001239 */
[----:B------:R-:W-:Y:S01]  /*2f180*/  IMAD.U32 R34, R11, 0x10000, RZ ;  /* 0x000100000b227824 */ /* 0x000fe200078e00ff */
[----:B------:R-:W-:Y:S01]  /*2f190*/  SHF.R.U32.HI R57, RZ, 0x10, R57 ;  /* 0x00000010ff397819 */ /* 0x000fe20000011639 */
[----:B------:R-:W-:Y:S01]  /*2f1a0*/  IMAD.U32 R30, R8, 0x10000, RZ ;  /* 0x00010000081e7824 */ /* 0x000fe200078e00ff */
[----:B------:R-:W-:Y:S02]  /*2f1b0*/  PRMT R118, R118, 0x5410, R69 ;  /* 0x0000541076767816 */ /* 0x000fe40000000045 */
[----:B------:R-:W-:-:S02]  /*2f1c0*/  SHF.R.U64 R36, R70, 0x10, R71 ;  /* 0x0000001046247819 */ /* 0x000fc40000001247 */
[----:B------:R-:W-:Y:S01]  /*2f1d0*/  PRMT R114, R114, 0x5410, R57 ;  /* 0x0000541072727816 */ /* 0x000fe20000000039 */
[----:B------:R-:W-:Y:S01]  /*2f1e0*/  IMAD.U32 R39, R118, 0x10000, RZ ;  /* 0x0001000076277824 */ /* 0x000fe200078e00ff */
[----:B------:R-:W-:Y:S02]  /*2f1f0*/  SHF.R.U64 R40, R58, 0x10, R59 ;  /* 0x000000103a287819 */ /* 0x000fe4000000123b */
[----:B------:R-:W-:Y:S01]  /*2f200*/  SHF.R.U32.HI R71, RZ, 0x10, R71 ;  /* 0x00000010ff477819 */ /* 0x000fe20000011647 */
[----:B------:R-:W-:Y:S01]  /*2f210*/  IMAD.U32 R37, R114, 0x10000, RZ ;  /* 0x0001000072257824 */ /* 0x000fe200078e00ff */
[----:B------:R-:W-:Y:S01]  /*2f220*/  SHF.R.U32.HI R59, RZ, 0x10, R59 ;  /* 0x00000010ff3b7819 */ /* 0x000fe2000001163b */
[----:B------:R-:W-:Y:S01]  /*2f230*/  FMUL.FTZ R41, R32, R39 ;  /* 0x0000002720297220 */ /* 0x000fe20000410000 */
[----:B------:R-:W-:Y:S01]  /*2f240*/  PRMT R116, R116, 0x5410, R71 ;  /* 0x0000541074747816 */ /* 0x000fe20000000047 */
[----:B------:R-:W-:Y:S01]  /*2f250*/  FMUL.FTZ R43, R32, R37 ;  /* 0x00000025202b7220 */ /* 0x000fe20000410000 */
[----:B------:R-:W-:-:S02]  /*2f260*/  PRMT R112, R112, 0x5410, R59 ;  /* 0x0000541070707816 */ /* 0x000fc4000000003b */
        /* <DEDUP_REMOVED lines=11> */
[----:B------:R-:W-:Y:S01]  /*2f320*/  IMAD.U32 R8, R7, 0x10000, RZ ;  /* 0x0001000007087824 */ /* 0x000fe200078e00ff */
[----:B------:R-:W-:Y:S01]  /*2f330*/  LOP3.LUT R35, R11, 0xffff0000, RZ, 0xc0, !PT ;  /* 0xffff00000b237812 */ /* 0x000fe200078ec0ff */
[----:B------:R-:W-:Y:S01]  /*2f340*/  FMUL.FTZ R32, R33, R118 ;  /* 0x0000007621207220 */ /* 0x000fe20000410000 */
[----:B------:R-:W-:Y:S01]  /*2f350*/  PRMT R113, R113, 0x5410, R42 ;  /* 0x0000541071717816 */ /* 0x000fe2000000002a */
[-C--:B------:R-:W-:Y:S01]  /*2f360*/  FMUL.FTZ R34, R34, R37.reuse ;  /* 0x0000002522227220 */ /* 0x080fe20000410000 */
[----:B------:R-:W-:Y:S01]  /*2f370*/  LOP3.LUT R116, R116, 0xffff0000, RZ, 0xc0, !PT ;  /* 0xffff000074747812 */ /* 0x000fe200078ec0ff */
[-C--:B------:R-:W-:Y:S01]  /*2f380*/  FMUL.FTZ R28, R33, R114.reuse ;  /* 0x00000072211c7220 */ /* 0x080fe20000410000 */
[----:B------:R-:W-:Y:S01]  /*2f390*/  PRMT R117, R117, 0x5410, R38 ;  /* 0x0000541075757816 */ /* 0x000fe20000000026 */
[----:B------:R-:W-:Y:S01]  /*2f3a0*/  FFMA.FTZ R33, R29, R114, -R32 ;  /* 0x000000721d217223 */ /* 0x000fe20000010820 */
[----:B------:R-:W-:Y:S01]  /*2f3b0*/  LOP3.LUT R112, R112, 0xffff0000, RZ, 0xc0, !PT ;  /* 0xffff000070707812 */ /* 0x000fe200078ec0ff */
[C---:B------:R-:W-:Y:S01]  /*2f3c0*/  FFMA.FTZ R39, R8.reuse, R37, -R39 ;  /* 0x0000002508277223 */ /* 0x040fe20000010827 */
[----:B------:R-:W-:Y:S01]  /*2f3d0*/  LOP3.LUT R9, R7, 0xffff0000, RZ, 0xc0, !PT ;  /* 0xffff000007097812 */ /* 0x000fe200078ec0ff */
[----:B------:R-:W-:Y:S01]  /*2f3e0*/  FFMA.FTZ R34, R8, R41, R34 ;  /* 0x0000002908227223 */ /* 0x000fe20000010022 */
[----:B------:R-:W-:Y:S01]  /*2f3f0*/  FFMA.FTZ R118, R29, R118, R28 ;  /* 0x000000761d767223 */ /* 0x000fe2000001001c */
[----:B------:R-:W-:Y:S01]  /*2f400*/  FMUL.FTZ R32, R35, R116 ;  /* 0x0000007423207220 */ /* 0x000fe20000410000 */
[----:B------:R-:W-:-:S02]  /*2f410*/  IMAD.U32 R8, R113, 0x10000, RZ ;  /* 0x0001000071087824 */ /* 0x000fc400078e00ff */
[-C--:B------:R-:W-:Y:S01]  /*2f420*/  FMUL.FTZ R38, R35, R112.reuse ;  /* 0x0000007023267220 */ /* 0x080fe20000410000 */
[----:B------:R-:W-:Y:S02]  /*2f430*/  IMAD.U32 R28, R117, 0x10000, RZ ;  /* 0x00010000751c7824 */ /* 0x000fe400078e00ff */
[----:B------:R-:W-:Y:S01]  /*2f440*/  FFMA.FTZ R112, R9, R112, -R32 ;  /* 0x0000007009707223 */ /* 0x000fe20000010820 */
[----:B------:R-:W-:Y:S02]  /*2f450*/  IMAD.U32 R5, R4, 0x10000, RZ ;  /* 0x0001000004057824 */ /* 0x000fe400078e00ff */
[C---:B------:R-:W-:Y:S01]  /*2f460*/  FMUL.FTZ R29, R30.reuse, R8 ;  /* 0x000000081e1d7220 */ /* 0x040fe20000410000 */
[----:B------:R-:W-:Y:S01]  /*2f470*/  PRMT R111, R111, 0x5410, R40 ;  /* 0x000054106f6f7816 */ /* 0x000fe20000000028 */
[-C--:B------:R-:W-:Y:S01]  /*2f480*/  FMUL.FTZ R32, R30, R28.reuse ;  /* 0x0000001c1e207220 */ /* 0x080fe20000410000 */
[----:B------:R-:W-:Y:S01]  /*2f490*/  LOP3.LUT R117, R117, 0xffff0000, RZ, 0xc0, !PT ;  /* 0xffff000075757812 */ /* 0x000fe200078ec0ff */
[----:B------:R-:W-:Y:S01]  /*2f4a0*/  FFMA.FTZ R29, R5, R28, R29 ;  /* 0x0000001c051d7223 */ /* 0x000fe2000001001d */
[----:B------:R-:W-:-:S02]  /*2f4b0*/  IMAD.U32 R11, R10, 0x10000, RZ ;  /* 0x000100000a0b7824 */ /* 0x000fc400078e00ff */
        /* <DEDUP_REMOVED lines=9> */
[C---:B------:R-:W-:Y:S01]  /*2f550*/  IMAD.U32 R7, R6.reuse, 0x10000, RZ ;  /* 0x0001000006077824 */ /* 0x040fe200078e00ff */
[----:B------:R-:W-:Y:S01]  /*2f560*/  LOP3.LUT R111, R111, 0xffff0000, RZ, 0xc0, !PT ;  /* 0xffff00006f6f7812 */ /* 0x000fe200078ec0ff */
[----:B------:R-:W-:Y:S01]  /*2f570*/  FMUL.FTZ R30, R11, R28 ;  /* 0x0000001c0b1e7220 */ /* 0x000fe20000410000 */
[----:B------:R-:W-:Y:S01]  /*2f580*/  LOP3.LUT R6, R6, 0xffff0000, RZ, 0xc0, !PT ;  /* 0xffff000006067812 */ /* 0x000fe200078ec0ff */
[----:B------:R-:W-:Y:S01]  /*2f590*/  FMUL.FTZ R5, R10, R115 ;  /* 0x000000730a057220 */ /* 0x000fe20000410000 */
[-C--:B------:R-:W-:Y:S01]  /*2f5a0*/  FMUL.FTZ R31, R31, R113.reuse ;  /* 0x000000711f1f7220 */ /* 0x080fe20000410000 */
[----:B------:R-:W-:Y:S01]  /*2f5b0*/  FFMA.FTZ R9, R4, R113, -R9 ;  /* 0x0000007104097223 */ /* 0x000fe20000010809 */
[-C--:B------:R-:W-:Y:S01]  /*2f5c0*/  FMUL.FTZ R11, R11, R8.reuse ;  /* 0x000000080b0b7220 */ /* 0x080fe20000410000 */
        /* <DEDUP_REMOVED lines=16> */
[----:B------:R-:W-:Y:S01]  /*2f6d0*/  F2FP.BF16.F32.PACK_AB R7, R112, R39 ;  /* 0x000000277007723e */ /* 0x000fe200000010ff */
[----:B------:R-:W-:-:S07]  /*2f6e0*/  IMAD.MOV.U32 R11, RZ, RZ, R34 ;  /* 0x000000ffff0b7224 */ /* 0x000fce00078e0022 */
.L_x_5426:
[----:B------:R-:W-:Y:S05]  /*2f6f0*/  BSYNC B3 ;  /* 0x0000000000037941 */ /* 0x000fea0003800000 */
.L_x_5425:
[----:B------:R-:W-:Y:S01]  /*2f700*/  R2UR UR4, R78 ;  /* 0x000000004e0472ca */ /* 0x000fe200000e0000 */
[----:B------:R-:W-:Y:S01]  /*2f710*/  IMAD.SHL.U32 R29, R12, 0x8, RZ ;  /* 0x000000080c1d7824 */ /* 0x000fe200078e00ff */
[----:B------:R-:W-:Y:S01]  /*2f720*/  R2UR UR5, R79 ;  /* 0x000000004f0572ca */ /* 0x000fe200000e0000 */
[--C-:B--2---:R-:W-:Y:S01]  /*2f730*/  @!P2 IMAD.WIDE R12, R13, 0x2, R14.reuse ;  /* 0x000000020d0ca825 */ /* 0x104fe200078e020e */
[----:B------:R-:W-:Y:S02]  /*2f740*/  @!P2 R2UR UR6, R78 ;  /* 0x000000004e06a2ca */ /* 0x000fe400000e0000 */
[----:B------:R-:W-:Y:S01]  /*2f750*/  @!P2 R2UR UR7, R79 ;  /* 0x000000004f07a2ca */ /* 0x000fe200000e0000 */
[----:B------:R-:W-:-:S08]  /*2f760*/  IMAD.WIDE R28, R29, 0x2, R14 ;  /* 0x000000021d1c7825 */ /* 0x000fd000078e020e */
[----:B-----5:R0:W-:Y:S04]  /*2f770*/  ST.E.128 desc[UR4][R28.64], R4 ;  /* 0x000000041c007985 */ /* 0x0201e8000c101d04 */
[----:B------:R0:W-:Y:S02]  /*2f780*/  @!P2 ST.E.128 desc[UR6][R12.64], R8 ;  /* 0x000000080c00a985 */ /* 0x0001e4000c101d06 */
.L_x_5424:
[----:B------:R-:W-:Y:S05]  /*2f790*/  BSYNC B2 ;  /* 0x0000000000027941 */ /* 0x000fea0003800000 */
.L_x_5423:
[----:B------:R-:W-:Y:S02]  /*2f7a0*/  R2UR UR4, R78 ;  /* 0x000000004e0472ca */ /* 0x000fe400000e0000 */
[----:B------:R-:W-:-:S13]  /*2f7b0*/  R2UR UR5, R79 ;  /* 0x000000004f0572ca */ /* 0x000fda00000e0000 */
[----:B0-----:R-:W3:Y:S01]  /*2f7c0*/  LD.E.U8 R4, desc[UR4][R82.64] ;  /* 0x0000000452047980 */ /* 0x001ee2000c101100 */
[----:B------:R-:W-:Y:S01]  /*2f7d0*/  BSSY B2, `(.L_x_5427) ;  /* 0x000009d000027945 */ /* 0x000fe20003800000 */
[----:B---3--:R-:W-:-:S13]  /*2f7e0*/  LOP3.LUT P1, RZ, R4, 0x2, RZ, 0xc0, !PT ;  /* 0x0000000204ff7812 */ /* 0x008fda000782c0ff */
[----:B------:R-:W-:Y:S05]  /*2f7f0*/  @!P1 BRA `(.L_x_5428) ;  /* 0x0000000800689947 */ /* 0x000fea0003800000 */
[----:B------:R-:W-:Y:S02]  /*2f800*/  R2UR UR4, R78 ;  /* 0x000000004e0472ca */ /* 0x000fe400000e0000 */
[----:B------:R-:W-:-:S13]  /*2f810*/  R2UR UR5, R79 ;  /* 0x000000004f0572ca */ /* 0x000fda00000e0000 */
[----:B------:R-:W3:Y:S01]  /*2f820*/  LD.E R4, desc[UR4][R80.64+0x4] ;  /* 0x0000040450047980 */ /* 0x000ee2000c101900 */
[----:B------:R-:W-:Y:S01]  /*2f830*/  VIADD R29, R102, 0x20 ;  /* 0x00000020661d7836 */ /* 0x000fe20000000000 */
[----:B------:R-:W-:Y:S01]  /*2f840*/  SHF.R.S32.HI R10, RZ, 0x1f, R119 ;  /* 0x0000001fff0a7819 */ /* 0x000fe20000011477 */
[----:B------:R-:W-:Y:S01]  /*2f850*/  IMAD.IADD R6, R90, 0x1, -R91 ;  /* 0x000000015a067824 */ /* 0x000fe200078e0a5b */
[----:B------:R-:W-:Y:S02]  /*2f860*/  R2UR UR6, R78 ;  /* 0x000000004e0672ca */ /* 0x000fe400000e0000 */
[----:B------:R-:W-:Y:S02]  /*2f870*/  LEA.HI R10, R10, R119, RZ, 0x3 ;  /* 0x000000770a0a7211 */ /* 0x000fe400078f18ff */
[----:B------:R-:W-:-:S03]  /*2f880*/  R2UR UR7, R79 ;  /* 0x000000004f0772ca */ /* 0x000fc600000e0000 */
[----:B------:R-:W-:-:S05]  /*2f890*/  IMAD.SHL.U32 R10, R10, 0x40, RZ ;  /* 0x000000400a0a7824 */ /* 0x000fca00078e00ff */
[----:B------:R-:W-:Y:S01]  /*2f8a0*/  LOP3.LUT R11, R10, 0xfffffe00, RZ, 0xc0, !PT ;  /* 0xfffffe000a0b7812 */ /* 0x000fe200078ec0ff */
[----:B------:R-:W-:Y:S01]  /*2f8b0*/  BSSY B3, `(.L_x_5429) ;  /* 0x0000085000037945 */ /* 0x000fe20003800000 */
[----:B---3--:R-:W-:-:S04]  /*2f8c0*/  LEA.HI R4, R4, R4, RZ, 0x1 ;  /* 0x0000000404047211 */ /* 0x008fc800078f08ff */
[----:B------:R-:W-:-:S04]  /*2f8d0*/  SHF.R.S32.HI R28, RZ, 0x1, R4 ;  /* 0x00000001ff1c7819 */ /* 0x000fc80000011404 */
        /* <DEDUP_REMOVED lines=29> */
[C---:B------:R-:W-:Y:S02]  /*2fab0*/  LEA R4, P1, R5.reuse, R84, 0x1 ;  /* 0x0000005405047211 */ /* 0x040fe400078208ff */
        /* <DEDUP_REMOVED lines=12> */
[----:B------:R-:W-:Y:S01]  /*2fb80*/  SHF.R.U64 R37, R64, 0x10, R65 ;  /* 0x0000001040257819 */ /* 0x000fe20000001241 */
[----:B------:R-:W-:Y:S01]  /*2fb90*/  IMAD.U32 R28, R5, 0x10000, RZ ;  /* 0x00010000051c7824 */ /* 0x000fe200078e00ff */
        /* <DEDUP_REMOVED lines=86> */
.L_x_5430:
[----:B------:R-:W-:Y:S05]  /*30100*/  BSYNC B3 ;  /* 0x0000000000037941 */ /* 0x000fea0003800000 */
.L_x_5429:
        /* <DEDUP_REMOVED lines=9> */
.L_x_5428:
[----:B------:R-:W-:Y:S05]  /*301a0*/  BSYNC B2 ;  /* 0x0000000000027941 */ /* 0x000fea0003800000 */
.L_x_5427:
[----:B------:R-:W-:Y:S02]  /*301b0*/  R2UR UR4, R78 ;  /* 0x000000004e0472ca */ /* 0x000fe400000e0000 */
[----:B------:R-:W-:-:S13]  /*301c0*/  R2UR UR5, R79 ;  /* 0x000000004f0572ca */ /* 0x000fda00000e0000 */
[----:B------:R-:W3:Y:S02]  /*301d0*/  LD.E.U8 R82, desc[UR4][R82.64] ;  /* 0x0000000452527980 */ /* 0x000ee4000c101100 */
[----:B---3--:R-:W-:-:S13]  /*301e0*/  LOP3.LUT P1, RZ, R82, 0x4, RZ, 0xc0, !PT ;  /* 0x0000000452ff7812 */ /* 0x008fda000782c0ff */
[----:B------:R-:W-:Y:S05]  /*301f0*/  @!P1 BRA `(.L_x_5378) ;  /* 0x0000001800209947 */ /* 0x000fea0003800000 */
[----:B------:R-:W-:Y:S02]  /*30200*/  R2UR UR4, R78 ;  /* 0x000000004e0472ca */ /* 0x000fe400000e0000 */
[----:B------:R-:W-:-:S13]  /*30210*/  R2UR UR5, R79 ;  /* 0x000000004f0572ca */ /* 0x000fda00000e0000 */
[----:B------:R-:W3:Y:S01]  /*30220*/  LD.E R80, desc[UR4][R80.64+0x4] ;  /* 0x0000040450507980 */ /* 0x000ee2000c101900 */
[----:B------:R-:W-:Y:S01]  /*30230*/  VIADD R31, R102, 0x40 ;  /* 0x00000040661f7836 */ /* 0x000fe20000000000 */
[----:B0-----:R-:W-:Y:S01]  /*30240*/  SHF.R.S32.HI R10, RZ, 0x1f, R119 ;  /* 0x0000001fff0a7819 */ /* 0x001fe20000011477 */
[----:B------:R-:W-:Y:S01]  /*30250*/  IMAD.SHL.U32 R7, R119, 0x40, RZ ;  /* 0x0000004077077824 */ /* 0x000fe200078e00ff */
[----:B------:R-:W-:Y:S02]  /*30260*/  R2UR UR6, R78 ;  /* 0x000000004e0672ca */ /* 0x000fe400000e0000 */
[----:B------:R-:W-:Y:S02]  /*30270*/  LEA.HI R10, R10, R119, RZ, 0x3 ;  /* 0x000000770a0a7211 */ /* 0x000fe400078f18ff */
[----:B------:R-:W-:Y:S02]  /*30280*/  LOP3.LUT R9, R7, 0x1c0, RZ, 0xc0, !PT ;  /* 0x000001c007097812 */ /* 0x000fe400078ec0ff */
[----:B------:R-:W-:Y:S01]  /*30290*/  R2UR UR7, R79 ;  /* 0x000000004f0772ca */ /* 0x000fe200000e0000 */
[----:B------:R-:W-:Y:S01]  /*302a0*/  IMAD.SHL.U32 R10, R10, 0x40, RZ ;  /* 0x000000400a0a7824 */ /* 0x000fe200078e00ff */
[----:B------:R-:W-:-:S04]  /*302b0*/  SHF.R.U32.HI R28, RZ, 0x3, R9 ;  /* 0x00000003ff1c7819 */ /* 0x000fc80000011609 */
[----:B------:R-:W-:Y:S01]  /*302c0*/  LOP3.LUT R11, R10, 0xfffffe00, RZ, 0xc0, !PT ;  /* 0xfffffe000a0b7812 */ /* 0x000fe200078ec0ff */
[----:B------:R-:W-:Y:S01]  /*302d0*/  BSSY B2, `(.L_x_5431) ;  /* 0x0000081000027945 */ /* 0x000fe20003800000 */
[----:B---3--:R-:W-:-:S04]  /*302e0*/  LEA.HI R4, R80, R80, RZ, 0x1 ;  /* 0x0000005050047211 */ /* 0x008fc800078f08ff */
[----:B------:R-:W-:-:S04]  /*302f0*/  SHF.R.S32.HI R12, RZ, 0x1, R4 ;  /* 0x00000001ff0c7819 */ /* 0x000fc80000011404 */
[----:B------:R-:W-:-:S04]  /*30300*/  ISETP.GE.AND P1, PT, R31, R12, PT ;  /* 0x0000000c1f00720c */ /* 0x000fc80003f26270 */
[----:B------:R-:W-:-:S05]  /*30310*/  SEL R4, R12, RZ, P1 ;  /* 0x000000ff0c047207 */ /* 0x000fca0000800000 */
[----:B------:R-:W-:-:S04]  /*30320*/  IMAD.IADD R4, R31, 0x1, R4 ;  /* 0x000000011f047824 */ /* 0x000fc800078e0204 */
[----:B------:R-:W-:Y:S01]  /*30330*/  @P1 IMAD.IADD R91, R90, 0x1, -R91 ;  /* 0x000000015a5b1824 */ /* 0x000fe200078e0a5b */
[----:B------:R-:W-:-:S04]  /*30340*/  SHF.R.S32.HI R5, RZ, 0x1f, R4 ;  /* 0x0000001fff057819 */ /* 0x000fc80000011404 */
[----:B------:R-:W-:Y:S02]  /*30350*/  SHF.R.S32.HI R8, RZ, 0x1f, R91 ;  /* 0x0000001fff087819 */ /* 0x000fe4000001145b */
[CC--:B------:R-:W-:Y:S02]  /*30360*/  LEA.HI R6, R5.reuse, R4.reuse, RZ, 0x3 ;  /* 0x0000000405067211 */ /* 0x0c0fe400078f18ff */
[----:B------:R-:W-:Y:S02]  /*30370*/  LEA.HI R8, R8, R91, RZ, 0x4 ;  /* 0x0000005b08087211 */ /* 0x000fe400078f20ff */
[----:B------:R-:W-:Y:S02]  /*30380*/  SHF.R.S32.HI R13, RZ, 0x3, R6 ;  /* 0x00000003ff0d7819 */ /* 0x000fe40000011406 */
[----:B------:R-:W-:Y:S02]  /*30390*/  LEA.HI R4, R5, R4, RZ, 0x6 ;  /* 0x0000000405047211 */ /* 0x000fe400078f30ff */
[----:B------:R-:W-:-:S02]  /*303a0*/  LEA.HI.SX32 R8, R8, R13, 0x1c ;  /* 0x0000000d08087211 */ /* 0x000fc400078fe2ff */
[----:B------:R-:W-:Y:S02]  /*303b0*/  SHF.R.S32.HI R4, RZ, 0x6, R4 ;  /* 0x00000006ff047819 */ /* 0x000fe40000011404 */
[----:B------:R-:W-:Y:S01]  /*303c0*/  SHF.R.S32.HI R7, RZ, 0x1f, R8 ;  /* 0x0000001fff077819 */ /* 0x000fe20000011408 */
[----:B------:R-:W-:Y:S01]  /*303d0*/  IMAD.SHL.U32 R29, R8, 0x8, RZ ;  /* 0x00000008081d7824 */ /* 0x000fe200078e00ff */
[----:B------:R-:W-:Y:S01]  /*303e0*/  LOP3.LUT R6, R9, 0x38, R6, 0xf8, !PT ;  /* 0x0000003809067812 */ /* 0x000fe200078ef806 */
[----:B------:R-:W-:Y:S01]  /*303f0*/  IMAD R4, R4, 0x1800, R11 ;  /* 0x0000180004047824 */ /* 0x000fe200078e020b */
[----:B------:R-:W-:Y:S02]  /*30400*/  LEA.HI R7, R7, R8, RZ, 0x3 ;  /* 0x0000000807077211 */ /* 0x000fe400078f18ff */
[----:B------:R-:W-:Y:S02]  /*30410*/  LOP3.LUT R5, R6, R28, RZ, 0x3c, !PT ;  /* 0x0000001c06057212 */ /* 0x000fe400078e3cff */
[----:B------:R-:W-:-:S02]  /*30420*/  SHF.R.S32.HI R8, RZ, 0x3, R7 ;  /* 0x00000003ff087819 */ /* 0x000fc40000011407 */
[----:B------:R-:W-:Y:S01]  /*30430*/  LOP3.LUT R7, R9, 0x38, R29, 0xf8, !PT ;  /* 0x0000003809077812 */ /* 0x000fe200078ef81d */
[----:B------:R-:W-:Y:S02]  /*30440*/  IMAD.IADD R5, R4, 0x1, R5 ;  /* 0x0000000104057824 */ /* 0x000fe400078e0205 */
[----:B------:R-:W-:Y:S01]  /*30450*/  IMAD R8, R8, 0x1800, R11 ;  /* 0x0000180008087824 */ /* 0x000fe200078e020b */
[----:B------:R-:W-:Y:S02]  /*30460*/  LOP3.LUT R7, R7, R28, RZ, 0x3c, !PT ;  /* 0x0000001c07077212 */ /* 0x000fe400078e3cff */
[----:B------:R-:W-:-:S03]  /*30470*/  IADD3 R5, P1, R100, R5, RZ ;  /* 0x0000000564057210 */ /* 0x000fc60007f3e0ff */
[----:B------:R-:W-:Y:S02]  /*30480*/  IMAD.IADD R7, R8, 0x1, R7 ;  /* 0x0000000108077824 */ /* 0x000fe400078e0207 */
[--C-:B------:R-:W-:Y:S01]  /*30490*/  IMAD.X R6, RZ, RZ, R101.reuse, P1 ;  /* 0x000000ffff067224 */ /* 0x100fe200008e0665 */
[C---:B------:R-:W-:Y:S02]  /*304a0*/  LEA R4, P1, R5.reuse, R84, 0x1 ;  /* 0x0000005405047211 */ /* 0x040fe400078208ff */
[----:B------:R-:W-:Y:S02]  /*304b0*/  IADD3 R7, P2, R100, R7, RZ ;  /* 0x0000000764077210 */ /* 0x000fe40007f5e0ff */
[----:B------:R-:W-:Y:S02]  /*304c0*/  LEA.HI.X R5, R5, R85, R6, 0x1, P1 ;  /* 0x0000005505057211 */ /* 0x000fe400008f0c06 */
[----:B------:R-:W-:Y:S01]  /*304d0*/  ISETP.GE.AND P1, PT, R31, R12, PT ;  /* 0x0000000c1f00720c */ /* 0x000fe20003f26270 */
[----:B------:R-:W-:Y:S01]  /*304e0*/  IMAD.X R101, RZ, RZ, R101, P2 ;  /* 0x000000ffff657224 */ /* 0x000fe200010e0665 */
[----:B------:R-:W-:-:S04]  /*304f0*/  LEA R8, P2, R7, R84, 0x1 ;  /* 0x0000005407087211 */ /* 0x000fc800078408ff */
[----:B------:R-:W-:Y:S02]  /*30500*/  LEA.HI.X R9, R7, R85, R101, 0x1, P2 ;  /* 0x0000005507097211 */ /* 0x000fe400010f0c65 */
[----:B------:R-:W5:Y:S04]  /*30510*/  LD.E.128 R4, desc[UR4][R4.64] ;  /* 0x0000000404047980 */ /* 0x000f68000c101d00 */
[----:B------:R-:W5:Y:S01]  /*30520*/  LD.E.128 R8, desc[UR6][R8.64] ;  /* 0x0000000608087980 */ /* 0x000f62000c101d00 */
[----:B------:R-:W-:Y:S05]  /*30530*/  @P1 BRA `(.L_x_5432) ;  /* 0x0000000400681947 */ /* 0x000fea0003800000 */
        /* <DEDUP_REMOVED lines=14> */
[----:B------:R-:W-:Y:S02]  /*30620*/  SHF.R.U32.HI R50, RZ, 0x10, R51 ;  /* 0x00000010ff327819 */ /* 0x000fe40000011633 */
[----:B------:R-:W-:Y:S02]  /*30630*/  SHF.R.U32.HI R62, RZ, 0x10, R63 ;  /* 0x00000010ff3e7819 */ /* 0x000fe4000001163f */
[----:B------:R-:W-:Y:S01]  /*30640*/  PRMT R98, R98, 0x5410, R37 ;  /* 0x0000541062627816 */ /* 0x000fe20000000025 */
[----:B------:R-:W-:Y:S01]  /*30650*/  IMAD.U32 R37, R95, 0x10000, RZ ;  /* 0x000100005f257824 */ /* 0x000fe200078e00ff */
[----:B------:R-:W-:Y:S01]  /*30660*/  PRMT R96, R96, 0x5410, R41 ;  /* 0x0000541060607816 */ /* 0x000fe20000000029 */
[----:B------:R-:W-:Y:S01]  /*30670*/  FMUL.FTZ R41, R32, R39 ;  /* 0x0000002720297220 */ /* 0x000fe20000410000 */
[----:B------:R-:W-:-:S02]  /*30680*/  LOP3.LUT R33, R9, 0xffff0000, RZ, 0xc0, !PT ;  /* 0xffff000009217812 */ /* 0x000fc400078ec0ff */
[----:B------:R-:W-:Y:S01]  /*30690*/  PRMT R93, R93, 0x5410, R50 ;  /* 0x000054105d5d7816 */ /* 0x000fe20000000032 */
[-C--:B------:R-:W-:Y:S01]  /*306a0*/  FFMA.FTZ R36, R12, R37.reuse, -R41 ;  /* 0x000000250c247223 */ /* 0x080fe20000010829 */
[----:B------:R-:W-:Y:S02]  /*306b0*/  PRMT R97, R97, 0x5410, R62 ;  /* 0x0000541061617816 */ /* 0x000fe4000000003e */
[----:B------:R-:W-:Y:S02]  /*306c0*/  LOP3.LUT R99, R99, 0xffff0000, RZ, 0xc0, !PT ;  /* 0xffff000063637812 */ /* 0x000fe400078ec0ff */
[----:B------:R-:W-:Y:S01]  /*306d0*/  PRMT R94, R94, 0x5410, R43 ;  /* 0x000054105e5e7816 */ /* 0x000fe2000000002b */
[----:B------:R-:W-:Y:S01]  /*306e0*/  FMUL.FTZ R43, R32, R37 ;  /* 0x00000025202b7220 */ /* 0x000fe20000410000 */
[----:B------:R-:W-:Y:S01]  /*306f0*/  LOP3.LUT R95, R95, 0xffff0000, RZ, 0xc0, !PT ;  /* 0xffff00005f5f7812 */ /* 0x000fe200078ec0ff */
[----:B------:R-:W-:Y:S01]  /*30700*/  IMAD.U32 R41, R97, 0x10000, RZ ;  /* 0x0001000061297824 */ /* 0x000fe200078e00ff */
[----:B------:R-:W-:Y:S01]  /*30710*/  LOP3.LUT R28, R5, 0xffff0000, RZ, 0xc0, !PT ;  /* 0xffff0000051c7812 */ /* 0x000fe200078ec0ff */
[----:B------:R-:W-:Y:S01]  /*30720*/  FMUL.FTZ R45, R33, R99 ;  /* 0x00000063212d7220 */ /* 0x000fe20000410000 */
[----:B------:R-:W-:-:S02]  /*30730*/  IMAD.U32 R37, R93, 0x10000, RZ ;  /* 0x000100005d257824 */ /* 0x000fc400078e00ff */
[----:B------:R-:W-:Y:S01]  /*30740*/  FFMA.FTZ R43, R12, R39, R43 ;  /* 0x000000270c2b7223 */ /* 0x000fe2000001002b */
[----:B------:R-:W-:Y:S01]  /*30750*/  FMUL.FTZ R33, R33, R95 ;  /* 0x0000005f21217220 */ /* 0x000fe20000410000 */
[----:B------:R-:W-:Y:S01]  /*30760*/  LOP3.LUT R35, R11, 0xffff0000, RZ, 0xc0, !PT ;  /* 0xffff00000b237812 */ /* 0x000fe200078ec0ff */
[C---:B------:R-:W-:Y:S01]  /*30770*/  FMUL.FTZ R39, R34.reuse, R41 ;  /* 0x0000002922277220 */ /* 0x040fe20000410000 */
[----:B------:R-:W-:Y:S01]  /*30780*/  LOP3.LUT R32, R97, 0xffff0000, RZ, 0xc0, !PT ;  /* 0xffff000061207812 */ /* 0x000fe200078ec0ff */
[----:B------:R-:W-:Y:S01]  /*30790*/  FMUL.FTZ R38, R34, R37 ;  /* 0x0000002522267220 */ /* 0x000fe20000410000 */
[----:B------:R-:W-:Y:S01]  /*307a0*/  LOP3.LUT R12, R93, 0xffff0000, RZ, 0xc0, !PT ;  /* 0xffff00005d0c7812 */ /* 0x000fe200078ec0ff */
[----:B------:R-:W-:Y:S01]  /*307b0*/  FFMA.FTZ R45, R28, R95, -R45 ;  /* 0x0000005f1c2d7223 */ /* 0x000fe2000001082d */
[----:B------:R-:W-:Y:S01]  /*307c0*/  LOP3.LUT R31, R8, 0xffff0000, RZ, 0xc0, !PT ;  /* 0xffff0000081f7812 */ /* 0x000fe200078ec0ff */
[C---:B------:R-:W-:Y:S02]  /*307d0*/  IMAD.U32 R8, R7.reuse, 0x10000, RZ ;  /* 0x0001000007087824 */ /* 0x040fe400078e00ff */
[----:B------:R-:W-:Y:S01]  /*307e0*/  FFMA.FTZ R34, R28, R99, R33 ;  /* 0x000000631c227223 */ /* 0x000fe20000010021 */
[----:B------:R-:W-:Y:S01]  /*307f0*/  LOP3.LUT R9, R7, 0xffff0000, RZ, 0xc0, !PT ;  /* 0xffff000007097812 */ /* 0x000fe200078ec0ff */
[----:B------:R-:W-:-:S02]  /*30800*/  IMAD.U32 R28, R98, 0x10000, RZ ;  /* 0x00010000621c7824 */ /* 0x000fc400078e00ff */
[C---:B------:R-:W-:Y:S01]  /*30810*/  FMUL.FTZ R40, R35.reuse, R32 ;  /* 0x0000002023287220 */ /* 0x040fe20000410000 */
[-C--:B------:R-:W-:Y:S01]  /*30820*/  FMUL.FTZ R42, R35, R12.reuse ;  /* 0x0000000c232a7220 */ /* 0x080fe20000410000 */
[----:B------:R-:W-:Y:S01]  /*30830*/  LOP3.LUT R98, R98, 0xffff0000, RZ, 0xc0, !PT ;  /* 0xffff000062627812 */ /* 0x000fe200078ec0ff */
[C---:B------:R-:W-:Y:S01]  /*30840*/  FFMA.FTZ R39, R8.reuse, R37, -R39 ;  /* 0x0000002508277223 */ /* 0x040fe20000010827 */
[----:B------:R-:W-:Y:S01]  /*30850*/  FFMA.FTZ R38, R8, R41, R38 ;  /* 0x0000002908267223 */ /* 0x000fe20000010026 */
[C---:B------:R-:W-:Y:S01]  /*30860*/  IMAD.U32 R8, R94.reuse, 0x10000, RZ ;  /* 0x000100005e087824 */ /* 0x040fe200078e00ff */
[----:B------:R-:W-:Y:S01]  /*30870*/  LOP3.LUT R94, R94, 0xffff0000, RZ, 0xc0, !PT ;  /* 0xffff00005e5e7812 */ /* 0x000fe200078ec0ff */
[C---:B------:R-:W-:Y:S01]  /*30880*/  IMAD.U32 R5, R4.reuse, 0x10000, RZ ;  /* 0x0001000004057824 */ /* 0x040fe200078e00ff */
[----:B------:R-:W-:Y:S01]  /*30890*/  LOP3.LUT R4, R4, 0xffff0000, RZ, 0xc0, !PT ;  /* 0xffff000004047812 */ /* 0x000fe200078ec0ff */
[C---:B------:R-:W-:Y:S01]  /*308a0*/  FFMA.FTZ R40, R9.reuse, R12, -R40 ;  /* 0x0000000c09287223 */ /* 0x040fe20000010828 */
[----:B------:R-:W-:Y:S01]  /*308b0*/  FFMA.FTZ R37, R9, R32, R42 ;  /* 0x0000002009257223 */ /* 0x000fe2000001002a */
[C---:B------:R-:W-:Y:S01]  /*308c0*/  FMUL.FTZ R9, R31.reuse, R98 ;  /* 0x000000621f097220 */ /* 0x040fe20000410000 */
[C---:B------:R-:W-:Y:S01]  /*308d0*/  FMUL.FTZ R12, R30.reuse, R28 ;  /* 0x0000001c1e0c7220 */ /* 0x040fe20000410000 */
[----:B------:R-:W-:Y:S01]  /*308e0*/  FMUL.FTZ R33, R30, R8 ;  /* 0x000000081e217220 */ /* 0x000fe20000410000 */
[----:B------:R-:W-:Y:S01]  /*308f0*/  FMUL.FTZ R35, R31, R94 ;  /* 0x0000005e1f237220 */ /* 0x000fe20000410000 */
[----:B------:R-:W-:-:S02]  /*30900*/  IMAD.U32 R11, R10, 0x10000, RZ ;  /* 0x000100000a0b7824 */ /* 0x000fc400078e00ff */
[----:B------:R-:W-:Y:S01]  /*30910*/  FFMA.FTZ R31, R4, R94, -R9 ;  /* 0x0000005e041f7223 */ /* 0x000fe20000010809 */
[----:B------:R-:W-:Y:S01]  /*30920*/  LOP3.LUT R10, R10, 0xffff0000, RZ, 0xc0, !PT ;  /* 0xffff00000a0a7812 */ /* 0x000fe200078ec0ff */
[C---:B------:R-:W-:Y:S01]  /*30930*/  FFMA.FTZ R30, R5.reuse, R8, -R12 ;  /* 0x00000008051e7223 */ /* 0x040fe2000001080c */
[----:B------:R-:W-:Y:S01]  /*30940*/  FFMA.FTZ R33, R5, R28, R33 ;  /* 0x0000001c05217223 */ /* 0x000fe20000010021 */
        /* <DEDUP_REMOVED lines=25> */
.L_x_5432:
[----:B------:R-:W-:Y:S05]  /*30ae0*/  BSYNC B2 ;  /* 0x0000000000027941 */ /* 0x000fea0003800000 */
.L_x_5431:
[----:B------:R-:W-:Y:S01]  /*30af0*/  R2UR UR4, R78 ;  /* 0x000000004e0472ca */ /* 0x000fe200000e0000 */
[----:B------:R-:W-:Y:S01]  /*30b00*/  IMAD.SHL.U32 R13, R13, 0x8, RZ ;  /* 0x000000080d0d7824 */ /* 0x000fe200078e00ff */
[----:B------:R-:W-:Y:S02]  /*30b10*/  R2UR UR5, R79 ;  /* 0x000000004f0572ca */ /* 0x000fe400000e0000 */
[----:B------:R-:W-:Y:S01]  /*30b20*/  ISETP.GE.AND P1, PT, R29, R90, PT ;  /* 0x0000005a1d00720c */ /* 0x000fe20003f26270 */
[----:B--2---:R-:W-:-:S10]  /*30b30*/  IMAD.WIDE R12, R13, 0x2, R14 ;  /* 0x000000020d0c7825 */ /* 0x004fd400078e020e */
[----:B-----5:R4:W-:Y:S02]  /*30b40*/  ST.E.128 desc[UR4][R12.64], R4 ;  /* 0x000000040c007985 */ /* 0x0209e4000c101d04 */
[----:B------:R-:W-:Y:S05]  /*30b50*/  @P1 BRA `(.L_x_5378) ;  /* 0x0000000c00c81947 */ /* 0x000fea0003800000 */
[----:B------:R-:W-:Y:S01]  /*30b60*/  R2UR UR4, R78 ;  /* 0x000000004e0472ca */ /* 0x000fe200000e0000 */
[----:B------:R-:W-:Y:S01]  /*30b70*/  IMAD.WIDE R14, R29, 0x2, R14 ;  /* 0x000000021d0e7825 */ /* 0x000fe200078e020e */
[----:B------:R-:W-:-:S13]  /*30b80*/  R2UR UR5, R79 ;  /* 0x000000004f0572ca */ /* 0x000fda00000e0000 */
[----:B------:R0:W-:Y:S01]  /*30b90*/  ST.E.128 desc[UR4][R14.64], R8 ;  /* 0x000000080e007985 */ /* 0x0001e2000c101d04 */
[----:B------:R-:W-:Y:S05]  /*30ba0*/  BRA `(.L_x_5378) ;  /* 0x0000000c00b47947 */ /* 0x000fea0003800000 */
.L_x_5342:
[----:B------:R-:W2:Y:S01]  /*30bb0*/  LDL.64 R4, [R75+0x10] ;  /* 0x000010004b047983 */ /* 0x000ea20000100a00 */
[----:B------:R-:W-:Y:S02]  /*30bc0*/  R2UR UR4, R78 ;  /* 0x000000004e0472ca */ /* 0x000fe400000e0000 */
[----:B------:R-:W-:Y:S01]  /*30bd0*/  R2UR UR5, R79 ;  /* 0x000000004f0572ca */ /* 0x000fe200000e0000 */
[----:B------:R0:W5:Y:S04]  /*30be0*/  LDL R6, [R76] ;  /* 0x000000004c067983 */ /* 0x0001680000100800 */
[----:B------:R0:W5:Y:S08]  /*30bf0*/  LDL R7, [R76+0x4] ;  /* 0x000004004c077983 */ /* 0x0001700000100800 */
[----:B--2---:R-:W2:Y:S01]  /*30c00*/  LD.E R8, desc[UR4][R4.64+0x1c] ;  /* 0x00001c0404087980 */ /* 0x004ea2000c101900 */
[----:B------:R-:W-:Y:S01]  /*30c10*/  BSSY B2, `(.L_x_5433) ;  /* 0x0000005000027945 */ /* 0x000fe20003800000 */
[----:B--2---:R-:W-:-:S04]  /*30c20*/  LOP3.LUT R8, R8, 0x1, RZ, 0xfc, !PT ;  /* 0x0000000108087812 */ /* 0x004fc800078efcff */
[----:B------:R-:W-:-:S13]  /*30c30*/  ISETP.NE.AND P1, PT, R8, 0x3, PT ;  /* 0x000000030800780c */ /* 0x000fda0003f25270 */
[----:B0-----:R-:W-:Y:S05]  /*30c40*/  @!P1 BRA `(.L_x_5434) ;  /* 0x0000000000049947 */ /* 0x001fea0003800000 */
[----:B------:R-:W-:Y:S01]  /*30c50*/  BPT.TRAP 0x1 ;  /* 0x000000040000795c */ /* 0x000fe20000300000 */
.L_x_5434:
[----:B------:R-:W-:Y:S05]  /*30c60*/  BSYNC B2 ;  /* 0x0000000000027941 */ /* 0x000fea0003800000 */
.L_x_5433:
        /* <DEDUP_REMOVED lines=9> */
.L_x_5460:
[----:B------:R-:W-:Y:S05]  /*30d00*/  BSYNC B2 ;  /* 0x0000000000027941 */ /* 0x000fea0003800000 */
.L_x_5435:
[----:B------:R-:W2:Y:S01]  /*30d10*/  LDL.64 R28, [R75+0x20] ;  /* 0x000020004b1c7983 */ /* 0x000ea20000100a00 */
[C---:B------:R-:W-:Y:S02]  /*30d20*/  R2UR UR4, R78.reuse ;  /* 0x000000004e0472ca */ /* 0x040fe400000e0000 */
[C---:B------:R-:W-:Y:S01]  /*30d30*/  R2UR UR5, R79.reuse ;  /* 0x000000004f0572ca */ /* 0x040fe200000e0000 */
[----:B------:R-:W3:Y:S01]  /*30d40*/  LDL.64 R4, [R75+0x18] ;  /* 0x000018004b047983 */ /* 0x000ee20000100a00 */
[C---:B------:R-:W-:Y:S02]  /*30d50*/  R2UR UR6, R78.reuse ;  /* 0x000000004e0672ca */ /* 0x040fe400000e0000 */
[C---:B------:R-:W-:Y:S01]  /*30d60*/  R2UR UR7, R79.reuse ;  /* 0x000000004f0772ca */ /* 0x040fe200000e0000 */
[----:B------:R-:W4:Y:S01]  /*30d70*/  LDL R14, [R76] ;  /* 0x000000004c0e7983 */ /* 0x000f220000100800 */
[----:B------:R-:W-:Y:S02]  /*30d80*/  R2UR UR10, R78 ;  /* 0x000000004e0a72ca */ /* 0x000fe400000e0000 */
[----:B------:R-:W-:-:S02]  /*30d90*/  R2UR UR11, R79 ;  /* 0x000000004f0b72ca */ /* 0x000fc400000e0000 */
[C---:B------:R-:W-:Y:S02]  /*30da0*/  R2UR UR12, R78.reuse ;  /* 0x000000004e0c72ca */ /* 0x040fe400000e0000 */
[C---:B------:R-:W-:Y:S02]  /*30db0*/  R2UR UR13, R79.reuse ;  /* 0x000000004f0d72ca */ /* 0x040fe400000e0000 */
[----:B------:R-:W-:Y:S02]  /*30dc0*/  R2UR UR8, R78 ;  /* 0x000000004e0872ca */ /* 0x000fe400000e0000 */
[----:B------:R-:W-:Y:S01]  /*30dd0*/  R2UR UR9, R79 ;  /* 0x000000004f0972ca */ /* 0x000fe200000e0000 */
[----:B--2---:R-:W2:Y:S04]  /*30de0*/  LD.E.64 R36, desc[UR4][R28.64+0xa0] ;  /* 0x0000a0041c247980 */ /* 0x004ea8000c101b00 */
[----:B0-----:R-:W4:Y:S04]  /*30df0*/  LD.E.64 R6, desc[UR6][R28.64+0x58] ;  /* 0x000058061c067980 */ /* 0x001f28000c101b00 */
[----:B------:R-:W4:Y:S04]  /*30e00*/  LD.E R15, desc[UR10][R28.64+0x30] ;  /* 0x0000300a1c0f7980 */ /* 0x000f28000c101900 */
[----:B------:R-:W4:Y:S04]  /*30e10*/  LD.E R31, desc[UR12][R28.64+0x1c] ;  /* 0x00001c0c1c1f7980 */ /* 0x000f28000c101900 */
[----:B------:R-:W4:Y:S04]  /*30e20*/  LD.E.64 R8, desc[UR8][R28.64+0x60] ;  /* 0x000060081c087980 */ /* 0x000f28000c101b00 */
[----:B------:R-:W4:Y:S04]  /*30e30*/  LD.E.64 R10, desc[UR6][R28.64+0x68] ;  /* 0x000068061c0a7980 */ /* 0x000f28000c101b00 */
[----:B---3--:R-:W5:Y:S04]  /*30e40*/  LD.E R30, desc[UR4][R4.64] ;  /* 0x00000004041e7980 */ /* 0x008f68000c101900 */
[----:B------:R0:W5:Y:S01]  /*30e50*/  LD.E.64 R32, desc[UR6][R4.64+0x8] ;  /* 0x0000080604207980 */ /* 0x000162000c101b00 */
[----:B------:R-:W-:Y:S01]  /*30e60*/  UMOV UR4, 0xffffffff ;  /* 0xffffffff00047882 */ /* 0x000fe20000000000 */
[----:B--2---:R-:W-:Y:S01]  /*30e70*/  SHF.R.S32.HI R35, RZ, 0x1f, R37 ;  /* 0x0000001fff237819 */ /* 0x004fe20000011425 */
[----:B----4-:R-:W-:-:S02]  /*30e80*/  IMAD R7, R7, R37, RZ ;  /* 0x0000002507077224 */ /* 0x010fc400078e02ff */
[----:B------:R-:W-:-:S04]  /*30e90*/  IMAD.WIDE.U32 R12, R6, R37, RZ ;  /* 0x00000025060c7225 */ /* 0x000fc800078e00ff */
[----:B------:R-:W-:Y:S01]  /*30ea0*/  IMAD R7, R6, R35, R7 ;  /* 0x0000002306077224 */ /* 0x000fe200078e0207 */
[----:B------:R-:W-:Y:S01]  /*30eb0*/  SHF.R.S32.HI R6, RZ, 0x1f, R15 ;  /* 0x0000001fff067819 */ /* 0x000fe2000001140f */
[----:B------:R-:W-:Y:S01]  /*30ec0*/  IMAD R31, R24, -0x60, R31 ;  /* 0xffffffa0181f7824 */ /* 0x000fe200078e021f */
[----:B------:R-:W-:Y:S02]  /*30ed0*/  SHF.R.S32.HI R35, RZ, 0x1f, R36 ;  /* 0x0000001fff237819 */ /* 0x000fe40000011424 */
[----:B------:R-:W-:Y:S01]  /*30ee0*/  LEA.HI R6, R6, R15, RZ, 0x2 ;  /* 0x0000000f06067211 */ /* 0x000fe200078f10ff */
[----:B------:R-:W-:Y:S02]  /*30ef0*/  IMAD.IADD R13, R13, 0x1, R7 ;  /* 0x000000010d0d7824 */ /* 0x000fe400078e0207 */
[-C--:B------:R-:W-:Y:S01]  /*30f00*/  IMAD R9, R9, R36.reuse, RZ ;  /* 0x0000002409097224 */ /* 0x080fe200078e02ff */
[----:B------:R-:W-:Y:S02]  /*30f10*/  VIMNMX R34, R31, 0x60, PT ;  /* 0x000000601f227848 */ /* 0x000fe40003fe0100 */
[----:B------:R-:W-:Y:S01]  /*30f20*/  SHF.R.S32.HI R7, RZ, 0x2, R6 ;  /* 0x00000002ff077819 */ /* 0x000fe20000011406 */
[----:B------:R-:W-:Y:S01]  /*30f30*/  IMAD R9, R8, R35, R9 ;  /* 0x0000002308097224 */ /* 0x000fe200078e0209 */
[----:B------:R-:W-:Y:S01]  /*30f40*/  LOP3.LUT R6, R6, 0x1ffffffc, RZ, 0xc0, !PT ;  /* 0x1ffffffc06067812 */ /* 0x000fe200078ec0ff */
[----:B0-----:R-:W-:-:S04]  /*30f50*/  IMAD.WIDE.U32 R4, R8, R36, R12 ;  /* 0x0000002408047225 */ /* 0x001fc800078e000c */
[----:B------:R-:W-:Y:S01]  /*30f60*/  IMAD.IADD R36, R34, 0x1, -R7 ;  /* 0x0000000122247824 */ /* 0x000fe200078e0a07 */
[----:B------:R-:W-:Y:S01]  /*30f70*/  LEA R8, P2, R4, R10, 0x1 ;  /* 0x0000000a04087211 */ /* 0x000fe200078408ff */
[----:B------:R-:W-:Y:S02]  /*30f80*/  IMAD R7, R14, 0x4800, RZ ;  /* 0x000048000e077824 */ /* 0x000fe400078e02ff */
[----:B------:R-:W-:Y:S02]  /*30f90*/  IMAD.IADD R9, R5, 0x1, R9 ;  /* 0x0000000105097824 */ /* 0x000fe400078e0209 */
[----:B------:R-:W-:Y:S01]  /*30fa0*/  IMAD.IADD R6, R15, 0x1, -R6 ;  /* 0x000000010f067824 */ /* 0x000fe200078e0a06 */
[----:B------:R-:W-:Y:S02]  /*30fb0*/  ISETP.GE.AND P1, PT, R36, 0x1, PT ;  /* 0x000000012400780c */ /* 0x000fe40003f26270 */
[----:B------:R-:W-:Y:S01]  /*30fc0*/  LEA.HI.X R9, R4, R11, R9, 0x1, P2 ;  /* 0x0000000b04097211 */ /* 0x000fe200010f0c09 */
[----:B------:R-:W-:Y:S01]  /*30fd0*/  IMAD.SHL.U32 R35, R6, 0x8, RZ ;  /* 0x0000000806237824 */ /* 0x000fe200078e00ff */
[----:B------:R-:W-:Y:S01]  /*30fe0*/  SHF.R.S32.HI R31, RZ, 0x1f, R7 ;  /* 0x0000001fff1f7819 */ /* 0x000fe20000011407 */
[----:B------:R-:W-:Y:S08]  /*30ff0*/  BRA.DIV UR4, `(.L_x_5437) ;  /* 0x0000001204607947 */ /* 0x000ff0000b800000 */
[----:B------:R0:W1:Y:S04]  /*31000*/  SHFL.IDX PT, R5, R9, RZ, 0x1c1f ;  /* 0x001c1fff09057589 */ /* 0x00006800000e0000 */
[----:B------:R0:W2:Y:S02]  /*31010*/  SHFL.IDX PT, R14, R8, RZ, 0x1c1f ;  /* 0x001c1fff080e7589 */ /* 0x0000a400000e0000 */
.L_x_5464:
[C---:B-----5:R-:W-:Y:S01]  /*31020*/  IADD3 R11, P2, R30.reuse, R7, RZ ;  /* 0x000000071e0b7210 */ /* 0x060fe20007f5e0ff */
[----:B------:R-:W-:Y:S01]  /*31030*/  BSSY B2, `(.L_x_5438) ;  /* 0x0000052000027945 */ /* 0x000fe20003800000 */
[----:B-1----:R-:W-:Y:S02]  /*31040*/  IMAD.MOV.U32 R15, RZ, RZ, R5 ;  /* 0x000000ffff0f7224 */ /* 0x002fe400078e0005 */
[----:B------:R-:W-:Y:S02]  /*31050*/  LEA.HI.X.SX32 R31, R30, R31, 0x1, P2 ;  /* 0x0000001f1e1f7211 */ /* 0x000fe400010f0eff */
[----:B------:R-:W-:-:S04]  /*31060*/  LEA R30, P2, R11, R32, 0x1 ;  /* 0x000000200b1e7211 */ /* 0x000fc800078408ff */
[----:B------:R-:W-:Y:S01]  /*31070*/  LEA.HI.X R31, R11, R33, R31, 0x1, P2 ;  /* 0x000000210b1f7211 */ /* 0x000fe200010f0c1f */
[----:B------:R-:W-:Y:S01]  /*31080*/  IMAD.WIDE R32, R7, 0x2, R32 ;  /* 0x0000000207207825 */ /* 0x000fe200078e0220 */
[----:B------:R-:W-:Y:S07]  /*31090*/  @!P1 BRA `(.L_x_5439) ;  /* 0x00000004002c9947 */ /* 0x000fee0003800000 */
[----:B------:R-:W-:Y:S02]  /*310a0*/  R2UR UR4, R78 ;  /* 0x000000004e0472ca */ /* 0x000fe400000e0000 */
[----:B------:R-:W-:-:S13]  /*310b0*/  R2UR UR5, R79 ;  /* 0x000000004f0572ca */ /* 0x000fda00000e0000 */
[----:B------:R-:W3:Y:S02]  /*310c0*/  LD.E.U8 R12, desc[UR4][R28.64+0x98] ;  /* 0x000098041c0c7980 */ /* 0x000ee4000c101100 */
[----:B---3--:R-:W-:-:S04]  /*310d0*/  LOP3.LUT R4, R12, 0x1, RZ, 0xc0, !PT ;  /* 0x000000010c047812 */ /* 0x008fc800078ec0ff */
[----:B------:R-:W-:-:S13]  /*310e0*/  ISETP.NE.U32.AND P1, PT, R4, 0x1, PT ;  /* 0x000000010400780c */ /* 0x000fda0003f25070 */
[----:B------:R-:W-:Y:S02]  /*310f0*/  @!P1 R2UR UR4, R78 ;  /* 0x000000004e0492ca */ /* 0x000fe400000e0000 */
[----:B------:R-:W-:-:S13]  /*31100*/  @!P1 R2UR UR5, R79 ;  /* 0x000000004f0592ca */ /* 0x000fda00000e0000 */
[----:B------:R-:W3:Y:S01]  /*31110*/  @!P1 LD.E.128 R4, desc[UR4][R32.64] ;  /* 0x0000000420049980 */ /* 0x000ee2000c101d00 */
[----:B------:R-:W-:Y:S01]  /*31120*/  @!P1 R2UR UR6, R78 ;  /* 0x000000004e0692ca */ /* 0x000fe200000e0000 */
[----:B--2---:R-:W-:Y:S01]  /*31130*/  @!P1 IMAD.WIDE R10, R35, 0x2, R14 ;  /* 0x00000002230a9825 */ /* 0x004fe200078e020e */
[----:B------:R-:W-:-:S04]  /*31140*/  @!P1 R2UR UR7, R79 ;  /* 0x000000004f0792ca */ /* 0x000fc800000e0000 */
[----:B---3--:R1:W-:Y:S09]  /*31150*/  @!P1 ST.E.128 desc[UR4][R10.64], R4 ;  /* 0x000000040a009985 */ /* 0x0083f2000c101d04 */
[----:B------:R-:W2:Y:S02]  /*31160*/  @!P1 LD.E.U8 R12, desc[UR6][R28.64+0x98] ;  /* 0x000098061c0c9980 */ /* 0x000ea4000c101100 */
[----:B--2---:R-:W-:-:S13]  /*31170*/  LOP3.LUT P1, RZ, R12, 0x2, RZ, 0xc0, !PT ;  /* 0x000000020cff7812 */ /* 0x004fda000782c0ff */
[----:B------:R-:W-:Y:S02]  /*31180*/  @P1 R2UR UR4, R78 ;  /* 0x000000004e0412ca */ /* 0x000fe400000e0000 */
[----:B------:R-:W-:-:S13]  /*31190*/  @P1 R2UR UR5, R79 ;  /* 0x000000004f0512ca */ /* 0x000fda00000e0000 */
[----:B-1----:R-:W2:Y:S01]  /*311a0*/  @P1 LD.E.128 R4, desc[UR4][R30.64] ;  /* 0x000000041e041980 */ /* 0x002ea2000c101d00 */
[----:B------:R-:W-:Y:S01]  /*311b0*/  @P1 VIADD R13, R35, 0x20 ;  /* 0x00000020230d1836 */ /* 0x000fe20000000000 */
[----:B------:R-:W-:Y:S02]  /*311c0*/  @P1 R2UR UR6, R78 ;  /* 0x000000004e0612ca */ /* 0x000fe400000e0000 */
[----:B------:R-:W-:Y:S02]  /*311d0*/  @P1 R2UR UR7, R79 ;  /* 0x000000004f0712ca */ /* 0x000fe400000e0000 */
[----:B------:R-:W-:-:S04]  /*311e0*/  @P1 SHF.R.S32.HI R34, RZ, 0x1f, R13 ;  /* 0x0000001fff221819 */ /* 0x000fc8000001140d */
[----:B------:R-:W-:-:S04]  /*311f0*/  @P1 LEA.HI R34, R34, R13, RZ, 0x3 ;  /* 0x0000000d22221211 */ /* 0x000fc800078f18ff */
[----:B------:R-:W-:-:S05]  /*31200*/  @P1 LOP3.LUT R13, R34, 0xfffffff8, RZ, 0xc0, !PT ;  /* 0xfffffff8220d1812 */ /* 0x000fca00078ec0ff */
[----:B------:R-:W-:-:S05]  /*31210*/  @P1 IMAD.WIDE R10, R13, 0x2, R14 ;  /* 0x000000020d0a1825 */ /* 0x000fca00078e020e */
[----:B--2---:R1:W-:Y:S04]  /*31220*/  @P1 ST.E.128 desc[UR4][R10.64], R4 ;  /* 0x000000040a001985 */ /* 0x0043e8000c101d04 */
[----:B------:R-:W2:Y:S02]  /*31230*/  @P1 LD.E.U8 R12, desc[UR6][R28.64+0x98] ;  /* 0x000098061c0c1980 */ /* 0x000ea4000c101100 */
        /* <DEDUP_REMOVED lines=43> */
[----:B------:R-:W-:-:S05]  /*314f0*/  @P1 VIADD R12, R35, 0xa0 ;  /* 0x000000a0230c1836 */ /* 0x000fca0000000000 */
[----:B------:R-:W-:-:S04]  /*31500*/  @P1 SHF.R.S32.HI R13, RZ, 0x1f, R12 ;  /* 0x0000001fff0d1819 */ /* 0x000fc8000001140c */
[----:B------:R-:W-:-:S04]  /*31510*/  @P1 LEA.HI R13, R13, R12, RZ, 0x3 ;  /* 0x0000000c0d0d1211 */ /* 0x000fc800078f18ff */
[----:B------:R-:W-:-:S05]  /*31520*/  @P1 LOP3.LUT R13, R13, 0xfffffff8, RZ, 0xc0, !PT ;  /* 0xfffffff80d0d1812 */ /* 0x000fca00078ec0ff */
[----:B------:R-:W-:-:S05]  /*31530*/  @P1 IMAD.WIDE R14, R13, 0x2, R14 ;  /* 0x000000020d0e1825 */ /* 0x000fca00078e020e */
[----:B--2---:R1:W-:Y:S02]  /*31540*/  @P1 ST.E.128 desc[UR4][R14.64], R4 ;  /* 0x000000040e001985 */ /* 0x0043e4000c101d04 */
.L_x_5439:
[----:B------:R-:W-:Y:S05]  /*31550*/  BSYNC B2 ;  /* 0x0000000000027941 */ /* 0x000fea0003800000 */
.L_x_5438:
[----:B------:R-:W-:-:S03]  /*31560*/  UMOV UR4, 0xffffffff ;  /* 0xffffffff00047882 */ /* 0x000fc60000000000 */
[----:B------:R-:W-:Y:S05]  /*31570*/  BRA.DIV UR4, `(.L_x_5440) ;  /* 0x0000000e04487947 */ /* 0x000fea000b800000 */
[----:B-1----:R1:W3:Y:S04]  /*31580*/  SHFL.IDX PT, R5, R9, 0x1, 0x1c1f ;  /* 0x003c1f0009057f89 */ /* 0x0022e800000e0000 */
[----:B--2---:R1:W2:Y:S02]  /*31590*/  SHFL.IDX PT, R14, R8, 0x1, 0x1c1f ;  /* 0x003c1f00080e7f89 */ /* 0x0042a400000e0000 */
.L_x_5468:
[----:B------:R-:W-:Y:S01]  /*315a0*/  ISETP.GE.AND P1, PT, R36, 0x41, PT ;  /* 0x000000412400780c */ /* 0x000fe20003f26270 */
[----:B---3--:R-:W-:-:S12]  /*315b0*/  IMAD.MOV.U32 R15, RZ, RZ, R5 ;  /* 0x000000ffff0f7224 */ /* 0x008fd800078e0005 */
[----:B------:R-:W-:Y:S05]  /*315c0*/  @!P1 BRA `(.L_x_5378) ;  /* 0x00000004002c9947 */ /* 0x000fea0003800000 */
        /* <DEDUP_REMOVED lines=9> */
[----:B012---:R-:W-:Y:S01]  /*31660*/  @!P1 IMAD.WIDE R8, R35, 0x2, R14 ;  /* 0x0000000223089825 */ /* 0x007fe200078e020e */
[----:B------:R-:W-:-:S04]  /*31670*/  @!P1 R2UR UR7, R79 ;  /* 0x000000004f0792ca */ /* 0x000fc800000e0000 */
[----:B---3--:R0:W-:Y:S09]  /*31680*/  @!P1 ST.E.128 desc[UR4][R8.64], R4 ;  /* 0x0000000408009985 */ /* 0x0081f2000c101d04 */
[----:B------:R-:W2:Y:S02]  /*31690*/  @!P1 LD.E.U8 R10, desc[UR6][R28.64+0x98] ;  /* 0x000098061c0a9980 */ /* 0x000ea4000c101100 */
[----:B--2---:R-:W-:-:S13]  /*316a0*/  LOP3.LUT P1, RZ, R10, 0x2, RZ, 0xc0, !PT ;  /* 0x000000020aff7812 */ /* 0x004fda000782c0ff */
[----:B------:R-:W-:Y:S02]  /*316b0*/  @P1 R2UR UR4, R78 ;  /* 0x000000004e0412ca */ /* 0x000fe400000e0000 */
[----:B------:R-:W-:-:S13]  /*316c0*/  @P1 R2UR UR5, R79 ;  /* 0x000000004f0512ca */ /* 0x000fda00000e0000 */
[----:B0-----:R-:W2:Y:S01]  /*316d0*/  @P1 LD.E.128 R4, desc[UR4][R30.64+0x2000] ;  /* 0x002000041e041980 */ /* 0x001ea2000c101d00 */
        /* <DEDUP_REMOVED lines=52> */
[----:B------:R-:W-:-:S05]  /*31a20*/  @P1 VIADD R35, R35, 0xa0 ;  /* 0x000000a023231836 */ /* 0x000fca0000000000 */
[----:B------:R-:W-:-:S04]  /*31a30*/  @P1 SHF.R.S32.HI R10, RZ, 0x1f, R35 ;  /* 0x0000001fff0a1819 */ /* 0x000fc80000011423 */
[----:B------:R-:W-:-:S04]  /*31a40*/  @P1 LEA.HI R10, R10, R35, RZ, 0x3 ;  /* 0x000000230a0a1211 */ /* 0x000fc800078f18ff */
[----:B------:R-:W-:-:S05]  /*31a50*/  @P1 LOP3.LUT R11, R10, 0xfffffff8, RZ, 0xc0, !PT ;  /* 0xfffffff80a0b1812 */ /* 0x000fca00078ec0ff */
[----:B------:R-:W-:-:S05]  /*31a60*/  @P1 IMAD.WIDE R14, R11, 0x2, R14 ;  /* 0x000000020b0e1825 */ /* 0x000fca00078e020e */
[----:B--2---:R3:W-:Y:S02]  /*31a70*/  @P1 ST.E.128 desc[UR4][R14.64], R4 ;  /* 0x000000040e001985 */ /* 0x0047e4000c101d04 */
.L_x_5378:
[----:B------:R-:W-:Y:S05]  /*31a80*/  BSYNC B0 ;  /* 0x0000000000007941 */ /* 0x000fea0003800000 */
.L_x_5341:
[----:B0-234-:R-:W0:Y:S01]  /*31a90*/  S2R R5, SR_TID.X ;  /* 0x0000000000057919 */ /* 0x01de220000002100 */
[----:B------:R-:W-:Y:S01]  /*31aa0*/  @!PT LDS RZ, [RZ] ;  /* 0x00000000fffff984 */ /* 0x000fe20000000800 */
[----:B------:R-:W-:Y:S01]  /*31ab0*/  @!PT LDS RZ, [RZ] ;  /* 0x00000000fffff984 */ /* 0x000fe20000000800 */
[----:B------:R-:W-:Y:S01]  /*31ac0*/  @!PT LDS RZ, [RZ] ;  /* 0x00000000fffff984 */ /* 0x000fe20000000800 */
[----:B------:R-:W-:Y:S01]  /*31ad0*/  @!PT LDS RZ, [RZ] ;  /* 0x00000000fffff984 */ /* 0x000fe20000000800 */
[----:B------:R2:W-:Y:S06]  /*31ae0*/  MEMBAR.ALL.CTA ;  /* 0x0000000000007992 */ /* 0x0005ec0000008000 */
[----:B--2---:R-:W2:Y:S01]  /*31af0*/  FENCE.VIEW.ASYNC.S ;  /* 0x00000000000073c6 */ /* 0x004ea20000000000 */
[----:B------:R-:W-:Y:S05]  /*31b00*/  WARPSYNC.ALL ;  /* 0x0000000000007948 */ /* 0x000fea0003800000 */
[----:B0-----:R-:W-:-:S02]  /*31b10*/  LOP3.LUT P1, RZ, R5, 0x7f, RZ, 0xc0, !PT ;  /* 0x0000007f05ff7812 */ /* 0x001fc4000782c0ff */
[----:B------:R-:W-:-:S05]  /*31b20*/  LEA.HI R4, R5, 0x8, RZ, 0x19 ;  /* 0x0000000805047811 */ /* 0x000fca00078fc8ff */
[----:B--2---:R0:W-:Y:S06]  /*31b30*/  BAR.SYNC.DEFER_BLOCKING R4, 0x80 ;  /* 0x000200040000751d */ /* 0x0041ec0000010000 */
[----:B------:R-:W-:Y:S05]  /*31b40*/  @P1 BRA `(.L_x_5441) ;  /* 0x0000000000241947 */ /* 0x000fea0003800000 */
[----:B0-----:R-:W2:Y:S01]  /*31b50*/  LDL.64 R4, [R75+0x10] ;  /* 0x000010004b047983 */ /* 0x001ea20000100a00 */
[----:B------:R-:W-:Y:S02]  /*31b60*/  R2UR UR4, R78 ;  /* 0x000000004e0472ca */ /* 0x000fe400000e0000 */
[----:B------:R-:W-:Y:S01]  /*31b70*/  R2UR UR5, R79 ;  /* 0x000000004f0572ca */ /* 0x000fe200000e0000 */
[----:B------:R-:W3:-:S12]  /*31b80*/  LDL R76, [R76] ;  /* 0x000000004c4c7983 */ /* 0x000ed80000100800 */
[----:B--2---:R-:W2:Y:S02]  /*31b90*/  LD.E.64 R4, desc[UR4][R4.64+0x30] ;  /* 0x0000300404047980 */ /* 0x004ea4000c101b00 */
[----:B--2---:R-:W-:-:S05]  /*31ba0*/  MOV R7, R4 ;  /* 0x0000000400077202 */ /* 0x004fca0000000f00 */
[----:B---3--:R-:W-:-:S05]  /*31bb0*/  IMAD R6, R76, 0x8, R7 ;  /* 0x000000084c067824 */ /* 0x008fca00078e0207 */
[----:B------:R-:W-:-:S04]  /*31bc0*/  PRMT R6, RZ, 0x654, R6 ;  /* 0x00000654ff067816 */ /* 0x000fc80000000006 */
[----:B------:R2:W-:Y:S03]  /*31bd0*/  SYNCS.ARRIVE.TRANS64.RED.A1T0 RZ, [R6+URZ], RZ ;  /* 0x000000ff06ff79a7 */ /* 0x0005e6000810043f */
.L_x_5441:
[----:B0-----:R-:W-:Y:S02]  /*31be0*/  IMAD.MOV.U32 R4, RZ, RZ, R77 ;  /* 0x000000ffff047224 */ /* 0x001fe400078e004d */
[----:B------:R-:W-:-:S04]  /*31bf0*/  IMAD.MOV.U32 R5, RZ, RZ, 0x0 ;  /* 0x00000000ff057424 */ /* 0x000fc800078e00ff */
[----:B-12--5:R-:W-:Y:S05]  /*31c00*/  RET.REL.NODEC R4 `(_ZN7cutlass13device_kernelIN5flash11enable_sm90INS1_16FlashAttnFwdSm90INS1_25CollectiveMainloopFwdSm90ILi2EN4cute5tupleIJNS5_1CILi1EEES8_S8_EEENS6_IJNS7_ILi128EEENS7_ILi96EEENS7_ILi192EEEEEELi192ENS_10bfloat16_tEfNS_4arch4Sm90ELb0ELb1ELb0ELb1ELb1ELb1ELb0ELb1ELb1ELb1ELb0ELb0EEENS1_21CollectiveEpilogueFwdINS6_IJSA_SC_SB_EEES9_SE_SG_Li256ELb1ELb1ELb0ELb0EEENS1_36VarlenDynamicPersistentTileSchedulerILi128ELi96ELi256ELi128ELb0ELb1ELb1ELb1ELb0ELb1EEEEEEEEEvNT_6ParamsE) ;  /* 0xfffffce004fc7950 */ /* 0x026fea0003c3ffff */
.L_x_5351:
[----:B0-----:R0:W1:Y:S02]  /*31c10*/  SYNCS.PHASECHK.TRANS64.TRYWAIT P1, [R6+URZ], R7 ;  /* 0x00000007060075a7 */ /* 0x001064000802017f */
[----:B-1----:R-:W-:Y:S05]  /*31c20*/  @!P1 NANOSLEEP.SYNCS 0x989680 ;  /* 0x009896800000995d */ /* 0x002fea0003900000 */
[----:B------:R-:W1:Y:S02]  /*31c30*/  @!P1 SYNCS.PHASECHK.TRANS64 P1, [R6+URZ], R7 ;  /* 0x00000007060095a7 */ /* 0x000e64000802007f */
[----:B-1----:R-:W-:Y:S05]  /*31c40*/  @!P1 BRA `(.L_x_5351) ;  /* 0xfffffffc00f09947 */ /* 0x002fea000383ffff */
[----:B------:R-:W-:Y:S05]  /*31c50*/  BRA `(.L_x_5442) ;  /* 0xffffff6400a07947 */ /* 0x000fea000383ffff */
.L_x_5352:
        /* <DEDUP_REMOVED lines=8> */
.L_x_5444:
[----:B------:R-:W-:Y:S05]  /*31ce0*/  BSYNC B2 ;  /* 0x0000000000027941 */ /* 0x000fea0003800000 */
.L_x_5443:
        /* <DEDUP_REMOVED lines=8> */
.L_x_5445:
[----:B------:R-:W-:Y:S05]  /*31d70*/  BRA `(.L_x_5446) ;  /* 0xffffff6400ec7947 */ /* 0x000fea000383ffff */
.L_x_5377:
[----:B------:R-:W-:Y:S01]  /*31d80*/  BSSY B2, `(.L_x_5447) ;  /* 0x0000008000027945 */ /* 0x000fe20003800000 */
[----:B------:R-:W-:Y:S02]  /*31d90*/  IMAD.MOV.U32 R13, RZ, RZ, R87 ;  /* 0x000000ffff0d7224 */ /* 0x000fe400078e0057 */
[----:B------:R-:W-:Y:S02]  /*31da0*/  IMAD.MOV.U32 R12, RZ, RZ, 0x1 ;  /* 0x00000001ff0c7424 */ /* 0x000fe400078e00ff */
[----:B-1234-:R-:W-:Y:S02]  /*31db0*/  IMAD.MOV.U32 R11, RZ, RZ, 0x1c1f ;  /* 0x00001c1fff0b7424 */ /* 0x01efe400078e00ff */
[----:B------:R-:W-:-:S07]  /*31dc0*/  IMAD.MOV.U32 R15, RZ, RZ, -0x1 ;  /* 0xffffffffff0f7424 */ /* 0x000fce00078e00ff */
[----:B0-----:R-:W-:Y:S05]  /*31dd0*/  WARPSYNC.COLLECTIVE R15, `(.L_x_5448) ;  /* 0x000000000f087348 */ /* 0x001fea0003c00000 */
[----:B------:R1:W2:Y:S02]  /*31de0*/  SHFL.IDX P6, R14, R13, R12, R11 ;  /* 0x0000000c0d0e7389 */ /* 0x0002a400000c000b */
[----:B012---:R-:W-:Y:S01]  /*31df0*/  ENDCOLLECTIVE ;  /* 0x000000000000791b */ /* 0x007fe20003800000 */
.L_x_5448:
[----:B------:R-:W-:Y:S05]  /*31e00*/  BSYNC B2 ;  /* 0x0000000000027941 */ /* 0x000fea0003800000 */
.L_x_5447:
        /* <DEDUP_REMOVED lines=8> */
.L_x_5449:
[----:B------:R-:W-:Y:S05]  /*31e90*/  BRA `(.L_x_5450) ;  /* 0xffffff8000847947 */ /* 0x000fea000383ffff */
.L_x_5408:
[----:B0-----:R0:W1:Y:S02]  /*31ea0*/  SYNCS.PHASECHK.TRANS64.TRYWAIT P1, [R10+URZ], R11 ;  /* 0x0000000b0a0075a7 */ /* 0x001064000802017f */
[----:B-1----:R-:W-:Y:S05]  /*31eb0*/  @!P1 NANOSLEEP.SYNCS 0x989680 ;  /* 0x009896800000995d */ /* 0x002fea0003900000 */
[----:B------:R-:W1:Y:S02]  /*31ec0*/  @!P1 SYNCS.PHASECHK.TRANS64 P1, [R10+URZ], R11 ;  /* 0x0000000b0a0095a7 */ /* 0x000e64000802007f */
[----:B-1----:R-:W-:Y:S05]  /*31ed0*/  @!P1 BRA `(.L_x_5408) ;  /* 0xfffffffc00f09947 */ /* 0x002fea000383ffff */
[----:B------:R-:W-:Y:S05]  /*31ee0*/  BRA `(.L_x_5451) ;  /* 0xffffffac00507947 */ /* 0x000fea000383ffff */
.L_x_5409:
        /* <DEDUP_REMOVED lines=8> */
.L_x_5453:
[----:B------:R-:W-:Y:S05]  /*31f70*/  BSYNC B2 ;  /* 0x0000000000027941 */ /* 0x000fea0003800000 */
.L_x_5452:
        /* <DEDUP_REMOVED lines=8> */
.L_x_5454:
[----:B------:R-:W-:Y:S05]  /*32000*/  BRA `(.L_x_5455) ;  /* 0xffffffac00787947 */ /* 0x000fea000383ffff */
.L_x_5422:
[----:B------:R-:W-:Y:S01]  /*32010*/  BSSY B2, `(.L_x_5456) ;  /* 0x0000008000027945 */ /* 0x000fe20003800000 */
[----:B-1----:R-:W-:Y:S02]  /*32020*/  IMAD.MOV.U32 R13, RZ, RZ, R87 ;  /* 0x000000ffff0d7224 */ /* 0x002fe400078e0057 */
[----:B------:R-:W-:Y:S02]  /*32030*/  IMAD.MOV.U32 R12, RZ, RZ, 0x1 ;  /* 0x00000001ff0c7424 */ /* 0x000fe400078e00ff */
[----:B------:R-:W-:Y:S02]  /*32040*/  IMAD.MOV.U32 R11, RZ, RZ, 0x1c1f ;  /* 0x00001c1fff0b7424 */ /* 0x000fe400078e00ff */
[----:B------:R-:W-:-:S07]  /*32050*/  IMAD.MOV.U32 R15, RZ, RZ, -0x1 ;  /* 0xffffffffff0f7424 */ /* 0x000fce00078e00ff */
[----:B0----5:R-:W-:Y:S05]  /*32060*/  WARPSYNC.COLLECTIVE R15, `(.L_x_5457) ;  /* 0x000000000f087348 */ /* 0x021fea0003c00000 */
[----:B------:R1:W2:Y:S02]  /*32070*/  SHFL.IDX P6, R14, R13, R12, R11 ;  /* 0x0000000c0d0e7389 */ /* 0x0002a400000c000b */
[----:B012--5:R-:W-:Y:S01]  /*32080*/  ENDCOLLECTIVE ;  /* 0x000000000000791b */ /* 0x027fe20003800000 */
.L_x_5457:
[----:B------:R-:W-:Y:S05]  /*32090*/  BSYNC B2 ;  /* 0x0000000000027941 */ /* 0x000fea0003800000 */
.L_x_5456:
        /* <DEDUP_REMOVED lines=8> */
.L_x_5458:
[----:B------:R-:W-:Y:S05]  /*32120*/  BRA `(.L_x_5459) ;  /* 0xffffffc800ec7947 */ /* 0x000fea000383ffff */
.L_x_5436:
[----:B0-----:R0:W1:Y:S02]  /*32130*/  SYNCS.PHASECHK.TRANS64.TRYWAIT P1, [R6+URZ], R7 ;  /* 0x00000007060075a7 */ /* 0x001064000802017f */
[----:B-1----:R-:W-:Y:S05]  /*32140*/  @!P1 NANOSLEEP.SYNCS 0x989680 ;  /* 0x009896800000995d */ /* 0x002fea0003900000 */
[----:B------:R-:W1:Y:S02]  /*32150*/  @!P1 SYNCS.PHASECHK.TRANS64 P1, [R6+URZ], R7 ;  /* 0x00000007060095a7 */ /* 0x000e64000802007f */
[----:B-1----:R-:W-:Y:S05]  /*32160*/  @!P1 BRA `(.L_x_5436) ;  /* 0xfffffffc00f09947 */ /* 0x002fea000383ffff */
[----:B------:R-:W-:Y:S05]  /*32170*/  BRA `(.L_x_5460) ;  /* 0xffffffe800e07947 */ /* 0x000fea000383ffff */
.L_x_5437:
        /* <DEDUP_REMOVED lines=8> */
.L_x_5462:
[----:B------:R-:W-:Y:S05]  /*32200*/  BSYNC B2 ;  /* 0x0000000000027941 */ /* 0x000fea0003800000 */
.L_x_5461:
        /* <DEDUP_REMOVED lines=8> */
.L_x_5463:
[----:B------:R-:W-:Y:S05]  /*32290*/  BRA `(.L_x_5464) ;  /* 0xffffffec00607947 */ /* 0x000fea000383ffff */
.L_x_5440:
[----:B------:R-:W-:Y:S01]  /*322a0*/  BSSY B2, `(.L_x_5465) ;  /* 0x0000008000027945 */ /* 0x000fe20003800000 */
[----:B------:R-:W-:Y:S02]  /*322b0*/  IMAD.MOV.U32 R13, RZ, RZ, R9 ;  /* 0x000000ffff0d7224 */ /* 0x000fe400078e0009 */
[----:B------:R-:W-:Y:S02]  /*322c0*/  IMAD.MOV.U32 R12, RZ, RZ, 0x1 ;  /* 0x00000001ff0c7424 */ /* 0x000fe400078e00ff */
[----:B------:R-:W-:Y:S02]  /*322d0*/  IMAD.MOV.U32 R11, RZ, RZ, 0x1c1f ;  /* 0x00001c1fff0b7424 */ /* 0x000fe400078e00ff */
[----:B-1----:R-:W-:-:S07]  /*322e0*/  IMAD.MOV.U32 R15, RZ, RZ, -0x1 ;  /* 0xffffffffff0f7424 */ /* 0x002fce00078e00ff */
[----:B0-2---:R-:W-:Y:S05]  /*322f0*/  WARPSYNC.COLLECTIVE R15, `(.L_x_5466) ;  /* 0x000000000f087348 */ /* 0x005fea0003c00000 */
[----:B--2---:R1:W2:Y:S02]  /*32300*/  SHFL.IDX P6, R14, R13, R12, R11 ;  /* 0x0000000c0d0e7389 */ /* 0x0042a400000c000b */
[----:B012---:R-:W-:Y:S01]  /*32310*/  ENDCOLLECTIVE ;  /* 0x000000000000791b */ /* 0x007fe20003800000 */
.L_x_5466:
[----:B------:R-:W-:Y:S05]  /*32320*/  BSYNC B2 ;  /* 0x0000000000027941 */ /* 0x000fea0003800000 */
.L_x_5465:
        /* <DEDUP_REMOVED lines=8> */
.L_x_5467:
[----:B------:R-:W-:Y:S05]  /*323b0*/  BRA `(.L_x_5468) ;  /* 0xfffffff000787947 */ /* 0x000fea000383ffff */
.L_x_5469:
        /* <DEDUP_REMOVED lines=12> */
.L_x_15838:


//--------------------- .text._ZN7cutlass13device_kernelIN5flash11enable_sm90INS1_16FlashAttnFwdSm90INS1_25CollectiveMainloopFwdSm90ILi2EN4cute5tupleIJNS5_1CILi1EEES8_S8_EEENS6_IJNS7_ILi128EEENS7_ILi96EEENS7_ILi192EEEEEELi192ENS_10bfloat16_tEfNS_4arch4Sm90ELb1ELb0ELb0ELb0ELb1ELb0ELb0ELb1ELb1ELb1ELb0ELb0EEENS1_21CollectiveEpilogueFwdINS6_IJSA_SC_SB_EEES9_SE_SG_Li256ELb0ELb1ELb0ELb0EEENS1_30DynamicPersistentTileSchedulerILi256ELi128ELb0ELb1ELb1EEEEEEEEEvNT_6ParamsE --------------------------
	.section	.text._ZN7cutlass13device_kernelIN5flash11enable_sm90INS1_16FlashAttnFwdSm90INS1_25CollectiveMainloopFwdSm90ILi2EN4cute5tupleIJNS5_1CILi1EEES8_S8_EEENS6_IJNS7_ILi128EEENS7_ILi96EEENS7_ILi192EEEEEELi192ENS_10bfloat16_tEfNS_4arch4Sm90ELb1ELb0ELb0ELb0ELb1ELb0ELb0ELb1ELb1ELb1ELb0ELb0EEENS1_21CollectiveEpilogueFwdINS6_IJSA_SC_SB_EEES9_SE_SG_Li256ELb0ELb1ELb0ELb0EEENS1_30DynamicPersistentTileSchedulerILi256ELi128ELb0ELb1ELb1EEEEEEEEEvNT_6ParamsE,"ax",@progbits
	.align	128
.text._ZN7cutlass13device_kernelIN5flash11enable_sm90INS1_16FlashAttnFwdSm90INS1_25CollectiveMainloopFwdSm90ILi2EN4cute5tupleIJNS5_1CILi1EEES8_S8_EEENS6_IJNS7_ILi128EEENS7_ILi96EEENS7_ILi192EEEEEELi192ENS_10bfloat16_tEfNS_4arch4Sm90ELb1ELb0ELb0ELb0ELb1ELb0ELb0ELb1ELb1ELb1ELb0ELb0EEENS1_21CollectiveEpilogueFwdINS6_IJSA_SC_SB_EEES9_SE_SG_Li256ELb0ELb1ELb0ELb0EEENS1_30DynamicPersistentTileSchedulerILi256ELi128ELb0ELb1ELb1EEEEEEEEEvNT_6ParamsE:
        .type           _ZN7cutlass13device_kernelIN5flash11enable_sm90INS1_16FlashAttnFwdSm90INS1_25CollectiveMainloopFwdSm90ILi2EN4cute5tupleIJNS5_1CILi1EEES8_S8_EEENS6_IJNS7_ILi128EEENS7_ILi96EEENS7_ILi192EEEEEELi192ENS_10bfloat16_tEfNS_4arch4Sm90ELb1ELb0ELb0ELb0ELb1ELb0ELb0ELb1ELb1ELb1ELb0ELb0EEENS1_21CollectiveEpilogueFwdINS6_IJSA_SC_SB_EEES9_SE_SG_Li256ELb0ELb1ELb0ELb0EEENS1_30DynamicPersistentTileSchedulerILi256ELi128ELb0ELb1ELb1EEEEEEEEEvNT_6ParamsE,@function
        .size           _ZN7cutlass13device_kernelIN5flash11enable_sm90INS1_16FlashAttnFwdSm90INS1_25CollectiveMainloopFwdSm90ILi2EN4cute5tupleIJNS5_1CILi1EEES8_S8_EEENS6_IJNS7_ILi128EEENS7_ILi96EEENS7_ILi192EEEEEELi192ENS_10bfloat16_tEfNS_4arch4Sm90ELb1ELb0ELb0ELb0ELb1ELb0ELb0ELb1ELb1ELb1ELb0ELb0EEENS1_21CollectiveEpilogueFwdINS6_IJSA_SC_SB_EEES9_SE_SG_Li256ELb0ELb1ELb0ELb0EEENS1_30DynamicPersistentTileSchedulerILi256ELi128ELb0ELb1ELb1EEEEEEEEEvNT_6ParamsE,(.L_x_15840 - _ZN7cutlass13device_kernelIN5flash11enable_sm90INS1_16FlashAttnFwdSm90INS1_25CollectiveMainloopFwdSm90ILi2EN4cute5tupleIJNS5_1CILi1EEES8_S8_EEENS6_IJNS7_ILi128EEENS7_ILi96EEENS7_ILi192EEEEEELi192ENS_10bfloat16_tEfNS_4arch4Sm90ELb1ELb0ELb0ELb0ELb1ELb0ELb0ELb1ELb1ELb1ELb0ELb0EEENS1_21CollectiveEpilogueFwdINS6_IJSA_SC_SB_EEES9_SE_SG_Li256ELb0ELb1ELb0ELb0EEENS1_30DynamicPersistentTileSchedulerILi256ELi128ELb0ELb1ELb1EEEEEEEEEvNT_6ParamsE)
        .other          _ZN7cutlass13device_kernelIN5flash11enable_sm90INS1_16FlashAttnFwdSm90INS1_25CollectiveMainloopFwdSm90ILi2EN4cute5tupleIJNS5_1CILi1EEES8_S8_EEENS6_IJNS7_ILi128EEENS7_ILi96EEENS7_ILi192EEEEEELi192ENS_10bfloat16_tEfNS_4arch4Sm90ELb1ELb0ELb0ELb0ELb1ELb0ELb0ELb1ELb1ELb1ELb0ELb0EEENS1_21CollectiveEpilogueFwdINS6_IJSA_SC_SB_EEES9_SE_SG_Li256ELb0ELb1ELb0ELb0EEENS1_30DynamicPersistentTileSchedulerILi256ELi128ELb0ELb1ELb1EEEEEEEEEvNT_6ParamsE,@"STO_CUDA_ENTRY STV_DEFAULT"
_ZN7cutlass13device_kernelIN5flash11enable_sm90INS1_16FlashAttnFwdSm90INS1_25CollectiveMainloopFwdSm90ILi2EN4cute5tupleIJNS5_1CILi1EEES8_S8_EEENS6_IJNS7_ILi128EEENS7_ILi96EEENS7_ILi192EEEEEELi192ENS_10bfloat16_tEfNS_4arch4Sm90ELb1ELb0ELb0ELb0ELb1ELb0ELb0ELb1ELb1ELb1ELb0ELb0EEENS1_21CollectiveEpilogueFwdINS6_IJSA_SC_SB_EEES9_SE_SG_Li256ELb0ELb1ELb0ELb0EEENS1_30DynamicPersistentTileSchedulerILi256ELi128ELb0ELb1ELb1EEEEEEEEEvNT_6ParamsE:
        /* <DEDUP_REMOVED lines=45> */
.L_x_5470:
        /* <DEDUP_REMOVED lines=22> */
.L_x_5471:
        /* <DEDUP_REMOVED lines=18> */
.L_x_5472:
        /* <DEDUP_REMOVED lines=22> */
.L_x_5473:
        /* <DEDUP_REMOVED lines=23> */
.L_x_5474:
        /* <DEDUP_REMOVED lines=10> */
.L_x_5476:
        /* <DEDUP_REMOVED lines=12> */
[----:B------:R-:W-:Y:S01]  /*0980*/  UMOV UR39, URZ ;  /* 0x0000003f00277c82 */ /* 0x000fe20008000000 */
[----:B0-----:R-:W0:Y:S02]  /*0990*/  S2R R2, SR_TID.X ;  /* 0x0000000000027919 */ /* 0x001e240000002100 */
[----:B0-----:R-:W-:-:S05]  /*09a0*/  VIADD R203, R2, 0xffffff80 ;  /* 0xffffff8002cb7836 */ /* 0x001fca0000000000 */
[----:B------:R-:W-:-:S04]  /*09b0*/  SHF.R.S32.HI R0, RZ, 0x1f, R203 ;  /* 0x0000001fff007819 */ /* 0x000fc800000114cb */
[----:B------:R-:W-:-:S05]  /*09c0*/  LEA.HI R4, R0, R203, RZ, 0x5 ;  /* 0x000000cb00047211 */ /* 0x000fca00078f28ff */
[----:B------:R-:W-:-:S05]  /*09d0*/  IMAD.SHL.U32 R6, R4, 0x20, RZ ;  /* 0x0000002004067824 */ /* 0x000fca00078e00ff */
[----:B------:R-:W-:Y:S02]  /*09e0*/  LOP3.LUT R7, R6, 0xfffffc00, RZ, 0xc0, !PT ;  /* 0xfffffc0006077812 */ /* 0x000fe400078ec0ff */
[----:B------:R-:W-:-:S04]  /*09f0*/  LEA.HI R6, R0, R203, RZ, 0x2 ;  /* 0x000000cb00067211 */ /* 0x000fc800078f10ff */
[----:B------:R-:W-:-:S05]  /*0a00*/  LOP3.LUT R6, R6, 0xfffffffc, RZ, 0xc0, !PT ;  /* 0xfffffffc06067812 */ /* 0x000fca00078ec0ff */
[----:B------:R-:W-:Y:S01]  /*0a10*/  IMAD.IADD R6, R203, 0x1, -R6 ;  /* 0x00000001cb067824 */ /* 0x000fe200078e0a06 */
[----:B--2---:R-:W-:Y:S02]  /*0a20*/  R2UR UR5, R3 ;  /* 0x00000000030572ca */ /* 0x004fe400000e0000 */
[----:B------:R-:W-:-:S04]  /*0a30*/  LEA.HI R3, R0, R203, RZ, 0x7 ;  /* 0x000000cb00037211 */ /* 0x000fc800078f38ff */
[----:B------:R-:W-:Y:S02]  /*0a40*/  LOP3.LUT R2, R3, 0xffffff80, RZ, 0xc0, !PT ;  /* 0xffffff8003027812 */ /* 0x000fe400078ec0ff */
[----:B------:R-:W-:-:S03]  /*0a50*/  SHF.R.S32.HI R196, RZ, 0x7, R3 ;  /* 0x00000007ffc47819 */ /* 0x000fc60000011403 */
[C---:B------:R-:W-:Y:S01]  /*0a60*/  IMAD.IADD R195, R203.reuse, 0x1, -R2 ;  /* 0x00000001cbc37824 */ /* 0x040fe200078e0a02 */
[CC--:B------:R-:W-:Y:S01]  /*0a70*/  LEA.HI R2, R0.reuse, R203.reuse, RZ, 0x4 ;  /* 0x000000cb00027211 */ /* 0x0c0fe200078f20ff */
[----:B------:R-:W-:Y:S01]  /*0a80*/  ULOP3.LUT UR6, UR5, 0x1, URZ, 0xfc, !UPT ;  /* 0x0000000105067892 */ /* 0x000fe2000f8efc3f */
[----:B------:R-:W-:Y:S02]  /*0a90*/  LEA.HI R0, R0, R203, RZ, 0x3 ;  /* 0x000000cb00007211 */ /* 0x000fe400078f18ff */
[----:B------:R-:W-:Y:S01]  /*0aa0*/  SHF.R.S32.HI R8, RZ, 0x1f, R195 ;  /* 0x0000001fff087819 */ /* 0x000fe200000114c3 */
[----:B------:R-:W-:Y:S01]  /*0ab0*/  UMOV UR5, URZ ;  /* 0x0000003f00057c82 */ /* 0x000fe20008000000 */
[----:B------:R-:W-:Y:S01]  /*0ac0*/  LOP3.LUT R4, R2, 0x3fffff0, RZ, 0xc0, !PT ;  /* 0x03fffff002047812 */ /* 0x000fe200078ec0ff */
[----:B------:R-:W-:Y:S01]  /*0ad0*/  IMAD.U32 R194, RZ, RZ, UR5 ;  /* 0x00000005ffc27e24 */ /* 0x000fe2000f8e00ff */
[----:B------:R-:W-:Y:S02]  /*0ae0*/  LEA.HI R9, R8, R195, RZ, 0x2 ;  /* 0x000000c308097211 */ /* 0x000fe400078f10ff */
[----:B------:R-:W-:Y:S01]  /*0af0*/  SHF.R.S32.HI R5, RZ, 0x4, R2 ;  /* 0x00000004ff057819 */ /* 0x000fe20000011402 */
[----:B------:R-:W-:Y:S01]  /*0b00*/  IMAD.IADD R4, R203, 0x1, -R4 ;  /* 0x00000001cb047824 */ /* 0x000fe200078e0a04 */
[----:B------:R-:W-:-:S02]  /*0b10*/  SHF.R.S32.HI R10, RZ, 0x2, R9 ;  /* 0x00000002ff0a7819 */ /* 0x000fc40000011409 */
[----:B------:R-:W-:Y:S01]  /*0b20*/  SHF.R.S32.HI R11, RZ, 0x1f, R9 ;  /* 0x0000001fff0b7819 */ /* 0x000fe20000011409 */
[----:B------:R-:W-:Y:S01]  /*0b30*/  IMAD R7, R4, 0x40, R7 ;  /* 0x0000004004077824 */ /* 0x000fe200078e0207 */
[----:B------:R-:W-:Y:S02]  /*0b40*/  LEA.HI R2, R2, R5, RZ, 0x1 ;  /* 0x0000000502027211 */ /* 0x000fe400078f08ff */
[----:B------:R-:W-:Y:S02]  /*0b50*/  LEA.HI R11, R11, R10, RZ, 0x3 ;  /* 0x0000000a0b0b7211 */ /* 0x000fe400078f18ff */
[----:B------:R-:W-:Y:S02]  /*0b60*/  LOP3.LUT R2, R2, 0x1ffffffe, RZ, 0xc0, !PT ;  /* 0x1ffffffe02027812 */ /* 0x000fe400078ec0ff */
[----:B------:R-:W-:Y:S02]  /*0b70*/  LOP3.LUT R4, R0, 0xfffffff8, RZ, 0xc0, !PT ;  /* 0xfffffff800047812 */ /* 0x000fe400078ec0ff */
[----:B------:R-:W-:Y:S01]  /*0b80*/  LOP3.LUT R11, R11, 0xfffffff8, RZ, 0xc0, !PT ;  /* 0xfffffff80b0b7812 */ /* 0x000fe200078ec0ff */
[----:B------:R-:W-:Y:S01]  /*0b90*/  IMAD.IADD R2, R5, 0x1, -R2 ;  /* 0x0000000105027824 */ /* 0x000fe200078e0a02 */
[----:B------:R-:W-:Y:S01]  /*0ba0*/  LEA.HI R8, R8, R195, RZ, 0x5 ;  /* 0x000000c308087211 */ /* 0x000fe200078f28ff */
[----:B------:R-:W-:Y:S01]  /*0bb0*/  IMAD.IADD R23, R203, 0x1, -R4 ;  /* 0x00000001cb177824 */ /* 0x000fe200078e0a04 */
[----:B------:R-:W-:Y:S01]  /*0bc0*/  LEA.HI R3, R3, R196, RZ, 0x1 ;  /* 0x000000c403037211 */ /* 0x000fe200078f08ff */
[----:B------:R-:W-:Y:S01]  /*0bd0*/  IMAD R198, R2, 0x8, R7 ;  /* 0x0000000802c67824 */ /* 0x000fe200078e0207 */
[----:B------:R-:W-:Y:S01]  /*0be0*/  IADD3 R11, R10, -R11, RZ ;  /* 0x8000000b0a0b7210 */ /* 0x000fe20007ffe0ff */
[----:B------:R-:W-:Y:S01]  /*0bf0*/  IMAD.SHL.U32 R16, R23, 0x8, RZ ;  /* 0x0000000817107824 */ /* 0x000fe200078e00ff */
[----:B------:R-:W-:-:S02]  /*0c00*/  SHF.R.S32.HI R8, RZ, 0x5, R8 ;  /* 0x00000005ff087819 */ /* 0x000fc40000011408 */
[----:B------:R-:W-:Y:S01]  /*0c10*/  LEA.HI R5, R6, R6, RZ, 0x1 ;  /* 0x0000000606057211 */ /* 0x000fe200078f08ff */
[----:B------:R-:W-:Y:S01]  /*0c20*/  VIADD R19, R16, 0x40 ;  /* 0x0000004010137836 */ /* 0x000fe20000000000 */
[----:B------:R-:W-:Y:S01]  /*0c30*/  LOP3.LUT R3, R3, 0x3fffffe, RZ, 0xc0, !PT ;  /* 0x03fffffe03037812 */ /* 0x000fe200078ec0ff */
[----:B------:R-:W-:Y:S01]  /*0c40*/  IMAD R8, R8, 0x10, R11 ;  /* 0x0000001008087824 */ /* 0x000fe200078e020b */
[----:B------:R-:W-:Y:S01]  /*0c50*/  LOP3.LUT R5, R5, 0x1ffffffe, RZ, 0xc0, !PT ;  /* 0x1ffffffe05057812 */ /* 0x000fe200078ec0ff */
[----:B------:R-:W-:Y:S01]  /*0c60*/  VIADD R22, R16, 0x80 ;  /* 0x0000008010167836 */ /* 0x000fe20000000000 */
[----:B------:R-:W-:Y:S01]  /*0c70*/  SHF.R.S32.HI R193, RZ, 0x3, R0 ;  /* 0x00000003ffc17819 */ /* 0x000fe20000011400 */
[----:B------:R-:W-:Y:S01]  /*0c80*/  IMAD.IADD R3, R196, 0x1, -R3 ;  /* 0x00000001c4037824 */ /* 0x000fe200078e0a03 */
[----:B------:R-:W-:Y:S01]  /*0c90*/  LOP3.LUT R0, R9, 0x7ffffffc, RZ, 0xc0, !PT ;  /* 0x7ffffffc09007812 */ /* 0x000fe200078ec0ff */
[----:B------:R-:W-:Y:S01]  /*0ca0*/  IMAD.IADD R18, R6, 0x1, -R5 ;  /* 0x0000000106127824 */ /* 0x000fe200078e0a05 */
[----:B------:R-:W-:Y:S01]  /*0cb0*/  MOV R199, UR6 ;  /* 0x0000000600c77c02 */ /* 0x000fe20008000f00 */
[----:B------:R-:W-:Y:S01]  /*0cc0*/  IMAD R197, R3, 0x40, R8 ;  /* 0x0000004003c57824 */ /* 0x000fe200078e0208 */
[----:B------:R-:W-:Y:S01]  /*0cd0*/  SHF.R.S32.HI R202, RZ, 0x1f, R16 ;  /* 0x0000001fffca7819 */ /* 0x000fe20000011410 */
[----:B------:R-:W-:Y:S01]  /*0ce0*/  IMAD.IADD R17, R195, 0x1, -R0 ;  /* 0x00000001c3117824 */ /* 0x000fe200078e0a00 */
[----:B------:R-:W-:Y:S01]  /*0cf0*/  SHF.R.S32.HI R201, RZ, 0x1f, R19 ;  /* 0x0000001fffc97819 */ /* 0x000fe20000011413 */
[----:B------:R-:W-:Y:S01]  /*0d00*/  IMAD R18, R18, 0x8, R197 ;  /* 0x0000000812127824 */ /* 0x000fe200078e02c5 */
[----:B------:R-:W-:-:S07]  /*0d10*/  SHF.R.S32.HI R200, RZ, 0x1f, R22 ;  /* 0x0000001fffc87819 */ /* 0x000fce0000011416 */
.L_x_5533:
        /* <DEDUP_REMOVED lines=21> */
.L_x_5477:
[----:B------:R-:W-:Y:S01]  /*0e70*/  ULDC UR8, c[0x0][0xc54] ;  /* 0x0003150000087ab9 */ /* 0x000fe20000000800 */
[----:B------:R-:W-:Y:S01]  /*0e80*/  UMOV UR4, UR9 ;  /* 0x0000000900047c82 */ /* 0x000fe20008000000 */
[----:B------:R-:W-:-:S11]  /*0e90*/  UISETP.NE.AND UP0, UPT, UR8, 0x1, UPT ;  /* 0x000000010800788c */ /* 0x000fd6000bf05270 */
[----:B------:R-:W-:Y:S02]  /*0ea0*/  @UP0 ULDC.64 UR10, c[0x0][0xc58] ;  /* 0x00031600000a0ab9 */ /* 0x000fe40000000a00 */
[----:B------:R-:W-:-:S04]  /*0eb0*/  UIMAD.WIDE.U32 UR6, UR9, UR10, URZ ;  /* 0x0000000a090672a5 */ /* 0x000fc8000f8e003f */
[----:B------:R-:W-:-:S04]  /*0ec0*/  @UP0 USHF.R.U32.HI UR4, URZ, UR11, UR7 ;  /* 0x0000000b3f040299 */ /* 0x000fc80008011607 */
[----:B------:R-:W-:-:S12]  /*0ed0*/  UIMAD UR6, UR4, UR8, URZ ;  /* 0x00000008040672a4 */ /* 0x000fd8000f8e023f */
.L_x_5478:
        /* <DEDUP_REMOVED lines=13> */
[----:B------:R-:W-:Y:S01]  /*0fb0*/  UISETP.NE.AND.EX UP0, UPT, UR11, URZ, UPT, UP0 ;  /* 0x0000003f0b00728c */ /* 0x000fe2000bf05300 */
[----:B------:R-:W-:Y:S01]  /*0fc0*/  CS2R R114, SRZ ;  /* 0x0000000000727805 */ /* 0x000fe2000001ff00 */
[----:B------:R-:W-:Y:S01]  /*0fd0*/  USHF.L.U32 UR42, UR4, 0x7, URZ ;  /* 0x00000007042a7899 */ /* 0x000fe2000800063f */
[----:B------:R-:W-:Y:S01]  /*0fe0*/  CS2R R112, SRZ ;  /* 0x0000000000707805 */ /* 0x000fe2000001ff00 */
[----:B------:R-:W-:Y:S01]  /*0ff0*/  ULDC UR43, c[0x0][0x424] ;  /* 0x00010900002b7ab9 */ /* 0x000fe20000000800 */
[----:B------:R-:W-:Y:S01]  /*1000*/  ULDC UR8, c[0x0][0x288] ;  /* 0x0000a20000087ab9 */ /* 0x000fe20000000800 */
[----:B------:R-:W-:Y:S01]  /*1010*/  UIADD3 UR4, UR42, 0x7f, URZ ;  /* 0x0000007f2a047890 */ /* 0x000fe2000fffe03f */
[----:B------:R-:W-:Y:S01]  /*1020*/  CS2R R110, SRZ ;  /* 0x00000000006e7805 */ /* 0x000fe2000001ff00 */
        /* <DEDUP_REMOVED lines=12> */
[----:B------:R-:W-:Y:S01]  /*10f0*/  CS2R R100, SRZ ;  /* 0x0000000000647805 */ /* 0x000fe2000001ff00 */
        /* <DEDUP_REMOVED lines=23> */
[----:B------:R-:W-:Y:S01]  /*1270*/  UP2UR UR60, UPR, URZ, 0x4 ;  /* 0x000000043f3c7883 */ /* 0x000fe20008000000 */
        /* <DEDUP_REMOVED lines=11> */
[----:B------:R-:W-:Y:S02]  /*1330*/  UISETP.GE.AND UP0, UPT, UR14, 0x1, UPT ;  /* 0x000000010e00788c */ /* 0x000fe4000bf06270 */
[----:B------:R-:W-:Y:S01]  /*1340*/  IMAD.U32 R74, RZ, RZ, UR14 ;  /* 0x0000000eff4a7e24 */ /* 0x000fe2000f8e00ff */
[----:B------:R-:W-:Y:S01]  /*1350*/  @UP1 USHF.R.U32.HI UR61, URZ, UR6, UR5 ;  /* 0x000000063f3d1299 */ /* 0x000fe20008011605 */
[----:B------:R-:W-:-:S02]  /*1360*/  CS2R R132, SRZ ;  /* 0x0000000000847805 */ /* 0x000fc4000001ff00 */
[----:B------:R-:W-:Y:S02]  /*1370*/  CS2R R68, SRZ ;  /* 0x0000000000447805 */ /* 0x000fe4000001ff00 */
[----:B------:R-:W-:Y:S02]  /*1380*/  CS2R R140, SRZ ;  /* 0x00000000008c7805 */ /* 0x000fe4000001ff00 */
[----:B------:R-:W-:Y:S01]  /*1390*/  PLOP3.LUT P1, PT, PT, PT, UP0, 0x80, 0x0 ;  /* 0x000000000000781c */ /* 0x000fe20003f2f008 */
[----:B------:R-:W-:Y:S01]  /*13a0*/  UIADD3 UR4, -UR61, URZ, URZ ;  /* 0x0000003f3d047290 */ /* 0x000fe2000fffe13f */
[----:B------:R-:W-:Y:S02]  /*13b0*/  CS2R R64, SRZ ;  /* 0x0000000000407805 */ /* 0x000fe4000001ff00 */
[----:B------:R-:W-:Y:S02]  /*13c0*/  CS2R R142, SRZ ;  /* 0x00000000008e7805 */ /* 0x000fe4000001ff00 */
[----:B------:R-:W-:Y:S01]  /*13d0*/  CS2R R60, SRZ ;  /* 0x00000000003c7805 */ /* 0x000fe2000001ff00 */
[----:B------:R-:W-:Y:S01]  /*13e0*/  UIMAD UR4, UR11, UR4, UR12 ;  /* 0x000000040b0472a4 */ /* 0x000fe2000f8e020c */
[----:B------:R-:W-:Y:S01]  /*13f0*/  CS2R R134, SRZ ;  /* 0x0000000000867805 */ /* 0x000fe2000001ff00 */
[----:B------:R-:W-:Y:S01]  /*1400*/  IMAD.MOV.U32 R57, RZ, RZ, RZ ;  /* 0x000000ffff397224 */ /* 0x000fe200078e00ff */
[----:B------:R-:W-:Y:S01]  /*1410*/  CS2R R24, SRZ ;  /* 0x0000000000187805 */ /* 0x000fe2000001ff00 */
[----:B------:R-:W-:Y:S01]  /*1420*/  IMAD.MOV.U32 R148, RZ, RZ, RZ ;  /* 0x000000ffff947224 */ /* 0x000fe200078e00ff */
[----:B------:R-:W-:Y:S01]  /*1430*/  CS2R R138, SRZ ;  /* 0x00000000008a7805 */ /* 0x000fe2000001ff00 */
[----:B------:R-:W-:Y:S01]  /*1440*/  IMAD.U32 R192, RZ, RZ, UR4 ;  /* 0x00000004ffc07e24 */ /* 0x000fe2000f8e00ff */
[----:B------:R-:W-:-:S02]  /*1450*/  MOV R53, RZ ;  /* 0x000000ff00357202 */ /* 0x000fc40000000f00 */
[----:B------:R-:W-:Y:S02]  /*1460*/  CS2R R14, SRZ ;  /* 0x00000000000e7805 */ /* 0x000fe4000001ff00 */
[----:B------:R-:W-:Y:S02]  /*1470*/  CS2R R146, SRZ ;  /* 0x0000000000927805 */ /* 0x000fe4000001ff00 */
[----:B------:R-:W-:Y:S02]  /*1480*/  CS2R R136, SRZ ;  /* 0x0000000000887805 */ /* 0x000fe4000001ff00 */
[----:B------:R-:W-:Y:S02]  /*1490*/  CS2R R12, SRZ ;  /* 0x00000000000c7805 */ /* 0x000fe4000001ff00 */
[----:B------:R-:W-:Y:S01]  /*14a0*/  CS2R R10, SRZ ;  /* 0x00000000000a7805 */ /* 0x000fe2000001ff00 */
[----:B------:R-:W-:Y:S01]  /*14b0*/  IMAD.MOV.U32 R150, RZ, RZ, RZ ;  /* 0x000000ffff967224 */ /* 0x000fe200078e00ff */
[----:B------:R-:W-:-:S02]  /*14c0*/  CS2R R8, SRZ ;  /* 0x0000000000087805 */ /* 0x000fc4000001ff00 */
        /* <DEDUP_REMOVED lines=38> */
.L_x_5480:
        /* <DEDUP_REMOVED lines=11> */
.L_x_5597:
[----:B------:R-:W-:Y:S05]  /*17e0*/  @!P0 BRA `(.L_x_5482) ;  /* 0x0000000000048947 */ /* 0x000fea0003800000 */
[----:B------:R-:W-:Y:S01]  /*17f0*/  BPT.TRAP 0x1 ;  /* 0x000000040000795c */ /* 0x000fe20000300000 */
.L_x_5482:
[----:B0-----:R-:W-:Y:S01]  /*1800*/  IMAD.U32 R3, RZ, RZ, UR38 ;  /* 0x00000026ff037e24 */ /* 0x001fe2000f8e00ff */
[----:B------:R-:W-:-:S04]  /*1810*/  MOV R0, UR39 ;  /* 0x0000002700007c02 */ /* 0x000fc80008000f00 */
[----:B------:R-:W-:Y:S02]  /*1820*/  LEA R0, R0, UR40, 0x3 ;  /* 0x0000002800007c11 */ /* 0x000fe4000f8e18ff */
[----:B------:R-:W-:-:S04]  /*1830*/  SHF.L.U32 R3, R3, 0x1f, RZ ;  /* 0x0000001f03037819 */ /* 0x000fc800000006ff */
[----:B------:R0:W1:Y:S01]  /*1840*/  SYNCS.PHASECHK.TRANS64.TRYWAIT P1, [R0+URZ+0x30830], R3 ;  /* 0x03083003000075a7 */ /* 0x000062000802017f */
[----:B------:R-:W-:Y:S05]  /*1850*/  @!P0 BRA `(.L_x_5483) ;  /* 0x0000000000048947 */ /* 0x000fea0003800000 */
[----:B------:R-:W-:Y:S01]  /*1860*/  BPT.TRAP 0x1 ;  /* 0x000000040000795c */ /* 0x000fe20000300000 */
.L_x_5483:
[----:B-1----:R-:W-:Y:S05]  /*1870*/  @P1 BRA `(.L_x_5484) ;  /* 0x0000000000081947 */ /* 0x002fea0003800000 */
[----:B------:R-:W1:Y:S02]  /*1880*/  SYNCS.PHASECHK.TRANS64.TRYWAIT P1, [R0+URZ+0x30830], R3 ;  /* 0x03083003000075a7 */ /* 0x000e64000802017f */
[----:B-1----:R-:W-:Y:S05]  /*1890*/  @!P1 BRA `(.L_x_5485) ;  /* 0x000000dc00789947 */ /* 0x002fea0003800000 */
.L_x_5484:
        /* <DEDUP_REMOVED lines=99> */
.L_x_5486:
[----:B------:R-:W-:Y:S01]  /*1ed0*/  UISETP.NE.AND UP0, UPT, UR60, URZ, UPT ;  /* 0x0000003f3c00728c */ /* 0x000fe2000bf05270 */
[----:B------:R-:W-:Y:S01]  /*1ee0*/  VIADD R2, R18, UR42 ;  /* 0x0000002a12027c36 */ /* 0x000fe20008000000 */
[----:B------:R-:W-:Y:S01]  /*1ef0*/  R2UR UR6, R74 ;  /* 0x000000004a0672ca */ /* 0x000fe200000e0000 */
[----:B------:R-:W-:Y:S01]  /*1f00*/  ULDC UR10, c[0x0][0x2f0] ;  /* 0x0000bc00000a7ab9 */ /* 0x000fe20000000800 */
[----:B------:R-:W-:Y:S01]  /*1f10*/  ULDC UR11, c[0x0][0x288] ;  /* 0x0000a200000b7ab9 */ /* 0x000fe20000000800 */
[----:B------:R-:W-:Y:S01]  /*1f20*/  IMAD.U32 R12, RZ, RZ, UR10 ;  /* 0x0000000aff0c7e24 */ /* 0x000fe2000f8e00ff */
[----:B------:R-:W-:Y:S01]  /*1f30*/  PLOP3.LUT P1, PT, PT, PT, UP0, 0x80, 0x0 ;  /* 0x000000000000781c */ /* 0x000fe20003f2f008 */
[----:B------:R-:W-:Y:S01]  /*1f40*/  ULDC UR35, c[0x0][0x988] ;  /* 0x0002620000237ab9 */ /* 0x000fe20000000800 */
[----:B------:R-:W-:Y:S01]  /*1f50*/  PLOP3.LUT P2, PT, PT, PT, UP0, 0x80, 0x0 ;  /* 0x000000000000781c */ /* 0x000fe20003f4f008 */
[----:B------:R-:W2:Y:S01]  /*1f60*/  S2UR UR18, SR_CgaCtaId ;  /* 0x00000000001279c3 */ /* 0x000ea20000008800 */
[----:B------:R-:W-:Y:S01]  /*1f70*/  R2UR UR14, R0 ;  /* 0x00000000000e72ca */ /* 0x000fe200000e0000 */
[----:B------:R-:W-:Y:S01]  /*1f80*/  @UP0 ULDC UR4, c[0x0][0x44c] ;  /* 0x0001130000040ab9 */ /* 0x000fe20000000800 */
[----:B------:R-:W-:Y:S01]  /*1f90*/  @UP0 ULDC UR15, c[0x0][0x450] ;  /* 0x00011400000f0ab9 */ /* 0x000fe20000000800 */
[----:B------:R-:W-:-:S02]  /*1fa0*/  CS2R R118, SRZ ;  /* 0x0000000000767805 */ /* 0x000fc4000001ff00 */
[----:B------:R-:W-:Y:S02]  /*1fb0*/  CS2R R116, SRZ ;  /* 0x0000000000747805 */ /* 0x000fe4000001ff00 */
[----:B------:R-:W-:Y:S02]  /*1fc0*/  CS2R R114, SRZ ;  /* 0x0000000000727805 */ /* 0x000fe4000001ff00 */
[----:B------:R-:W-:Y:S02]  /*1fd0*/  CS2R R112, SRZ ;  /* 0x0000000000707805 */ /* 0x000fe4000001ff00 */
[----:B------:R-:W-:Y:S02]  /*1fe0*/  CS2R R110, SRZ ;  /* 0x00000000006e7805 */ /* 0x000fe4000001ff00 */
[----:B------:R-:W-:Y:S01]  /*1ff0*/  CS2R R108, SRZ ;  /* 0x00000000006c7805 */ /* 0x000fe2000001ff00 */
[----:B01----:R-:W-:Y:S01]  /*2000*/  @P1 IMAD.HI.U32 R3, R2, UR4, RZ ;  /* 0x0000000402031c27 */ /* 0x003fe2000f8e00ff */
[----:B------:R-:W-:Y:S01]  /*2010*/  @UP0 ULDC UR4, c[0x0][0x450] ;  /* 0x0001140000040ab9 */ /* 0x000fe20000000800 */
[----:B------:R-:W-:-:S02]  /*2020*/  CS2R R106, SRZ ;  /* 0x00000000006a7805 */ /* 0x000fc4000001ff00 */
[----:B------:R-:W-:Y:S02]  /*2030*/  CS2R R104, SRZ ;  /* 0x0000000000687805 */ /* 0x000fe4000001ff00 */
[----:B------:R-:W-:Y:S02]  /*2040*/  CS2R R102, SRZ ;  /* 0x0000000000667805 */ /* 0x000fe4000001ff00 */
[----:B------:R-:W-:Y:S01]  /*2050*/  @P2 SHF.R.U32.HI R2, RZ, UR4, R3 ;  /* 0x00000004ff022c19 */ /* 0x000fe20008011603 */
[----:B------:R-:W-:Y:S01]  /*2060*/  UIMAD UR4, UR6, -0x60, URZ ;  /* 0xffffffa0060478a4 */ /* 0x000fe2000f8e023f */
[----:B------:R-:W-:Y:S02]  /*2070*/  CS2R R100, SRZ ;  /* 0x0000000000647805 */ /* 0x000fe4000001ff00 */
[----:B------:R-:W-:Y:S02]  /*2080*/  CS2R R98, SRZ ;  /* 0x0000000000627805 */ /* 0x000fe4000001ff00 */
        /* <DEDUP_REMOVED lines=11> */
[----:B------:R-:W-:Y:S01]  /*2140*/  UMOV UR5, UR42 ;  /* 0x0000002a00057c82 */ /* 0x000fe20008000000 */
[----:B------:R-:W-:Y:S01]  /*2150*/  IMAD R3, R17, -0x2, R4 ;  /* 0xfffffffe11037824 */ /* 0x000fe200078e0204 */
[----:B------:R-:W-:-:S02]  /*2160*/  CS2R R88, SRZ ;  /* 0x0000000000587805 */ /* 0x000fc4000001ff00 */
[----:B------:R-:W-:Y:S02]  /*2170*/  CS2R R86, SRZ ;  /* 0x0000000000567805 */ /* 0x000fe4000001ff00 */
[----:B------:R-:W-:Y:S01]  /*2180*/  MOV R10, UR4 ;  /* 0x00000004000a7c02 */ /* 0x000fe20008000f00 */
[----:B------:R-:W-:Y:S01]  /*2190*/  IMAD R4, R12, UR43, R3 ;  /* 0x0000002b0c047c24 */ /* 0x000fe2000f8e0203 */
[----:B------:R-:W-:Y:S01]  /*21a0*/  UIADD3 UR4, UR6, -0x2, URZ ;  /* 0xfffffffe06047890 */ /* 0x000fe2000fffe03f */
[----:B------:R-:W-:Y:S02]  /*21b0*/  CS2R R84, SRZ ;  /* 0x0000000000547805 */ /* 0x000fe4000001ff00 */
[----:B------:R-:W-:Y:S01]  /*21c0*/  CS2R R82, SRZ ;  /* 0x0000000000527805 */ /* 0x000fe2000001ff00 */
[----:B------:R-:W-:Y:S01]  /*21d0*/  IMAD R3, R17, -0x2, R10 ;  /* 0xfffffffe11037824 */ /* 0x000fe200078e020a */
[----:B------:R-:W-:Y:S01]  /*21e0*/  @UP0 ULDC UR6, c[0x0][0x44c] ;  /* 0x0001130000060ab9 */ /* 0x000fe20000000800 */
[----:B------:R-:W-:Y:S01]  /*21f0*/  CS2R R80, SRZ ;  /* 0x0000000000507805 */ /* 0x000fe2000001ff00 */
[----:B------:R-:W-:Y:S01]  /*2200*/  UIMAD.WIDE.U32 UR6, UR42, UR6, URZ ;  /* 0x000000062a0672a5 */ /* 0x000fe2000f8e003f */
[----:B------:R-:W-:-:S02]  /*2210*/  CS2R R78, SRZ ;  /* 0x00000000004e7805 */ /* 0x000fc4000001ff00 */
[----:B0-----:R-:W-:Y:S01]  /*2220*/  IADD3 R10, R5, -UR11, R4 ;  /* 0x8000000b050a7c10 */ /* 0x001fe2000fffe004 */
[----:B------:R-:W-:Y:S01]  /*2230*/  VIADD R4, R4, -UR11 ;  /* 0x8000000b04047c36 */ /* 0x000fe20008000000 */
[----:B------:R-:W-:Y:S01]  /*2240*/  @UP0 USHF.R.U32.HI UR5, URZ, UR15, UR7 ;  /* 0x0000000f3f050299 */ /* 0x000fe20008011607 */
[----:B------:R-:W-:Y:S02]  /*2250*/  CS2R R76, SRZ ;  /* 0x00000000004c7805 */ /* 0x000fe4000001ff00 */
[----:B------:R-:W-:Y:S02]  /*2260*/  VIMNMX R10, R3, R10, PT ;  /* 0x0000000a030a7248 */ /* 0x000fe40003fe0100 */
[----:B------:R-:W-:Y:S02]  /*2270*/  CS2R R74, SRZ ;  /* 0x00000000004a7805 */ /* 0x000fe4000001ff00 */
[----:B-1----:R-:W-:Y:S01]  /*2280*/  VIADDMNMX R4, R2, R4, R3, PT ;  /* 0x0000000402047246 */ /* 0x002fe20003800103 */
[----:B------:R-:W-:Y:S01]  /*2290*/  UIADD3 UR6, UR10, UR5, URZ ;  /* 0x000000050a067290 */ /* 0x000fe2000fffe03f */
[C---:B------:R-:W-:Y:S01]  /*22a0*/  ISETP.GT.AND P1, PT, R10.reuse, RZ, PT ;  /* 0x000000ff0a00720c */ /* 0x040fe20003f24270 */
[----:B------:R-:W-:Y:S01]  /*22b0*/  UIADD3 UR5, UR14, 0x30840, URZ ;  /* 0x000308400e057890 */ /* 0x000fe2000fffe03f */
[C---:B------:R-:W-:Y:S01]  /*22c0*/  ISETP.GT.AND P2, PT, R10.reuse, 0x1, PT ;  /* 0x000000010a00780c */ /* 0x040fe20003f44270 */
[----:B------:R-:W-:Y:S01]  /*22d0*/  UIMAD.WIDE UR6, UR6, 0x2aaaaaab, URZ ;  /* 0x2aaaaaab060678a5 */ /* 0x000fe2000f8e023f */
[----:B------:R-:W-:Y:S01]  /*22e0*/  ISETP.GT.AND P3, PT, R10, 0x8, PT ;  /* 0x000000080a00780c */ /* 0x000fe20003f64270 */
[----:B--2---:R-:W-:Y:S01]  /*22f0*/  UPRMT UR5, UR18, 0x654, UR5 ;  /* 0x0000065412057896 */ /* 0x004fe20008000005 */
[----:B------:R-:W-:Y:S01]  /*2300*/  FSEL R26, R26, -INF , P1 ;  /* 0xff8000001a1a7808 */ /* 0x000fe20000800000 */
[----:B------:R-:W-:Y:S01]  /*2310*/  USHF.R.U32.HI UR6, URZ, 0x1f, UR7 ;  /* 0x0000001f3f067899 */ /* 0x000fe20008011607 */
[----:B------:R-:W-:-:S02]  /*2320*/  FSEL R27, R27, -INF , P2 ;  /* 0xff8000001b1b7808 */ /* 0x000fc40001000000 */
[----:B------:R-:W-:Y:S02]  /*2330*/  CS2R R72, SRZ ;  /* 0x0000000000487805 */ /* 0x000fe4000001ff00 */
[----:B------:R-:W-:Y:S01]  /*2340*/  ISETP.GT.AND P1, PT, R10, 0x9, PT ;  /* 0x000000090a00780c */ /* 0x000fe20003f24270 */
[----:B------:R-:W-:Y:S01]  /*2350*/  ULEA.HI.SX32 UR6, UR7, UR6, 0x1c ;  /* 0x0000000607067291 */ /* 0x000fe2000f8fe23f */
[----:B------:R-:W-:Y:S02]  /*2360*/  FSEL R30, R30, -INF , P3 ;  /* 0xff8000001e1e7808 */ /* 0x000fe40001800000 */
[----:B------:R-:W-:Y:S01]  /*2370*/  FMNMX.FTZ R5, R26, R27, !PT ;  /* 0x0000001b1a057209 */ /* 0x000fe20007810000 */
[----:B------:R-:W-:Y:S01]  /*2380*/  UISETP.LT.AND UP0, UPT, URZ, UR6, UPT ;  /* 0x000000063f00728c */ /* 0x000fe2000bf01270 */
[----:B------:R-:W-:Y:S01]  /*2390*/  ISETP.GT.AND P2, PT, R10, 0x10, PT ;  /* 0x000000100a00780c */ /* 0x000fe20003f44270 */
[----:B------:R-:W-:Y:S01]  /*23a0*/  SYNCS.ARRIVE.TRANS64.RED.A1T0 RZ, [UR5], RZ ;  /* 0x000000ffffff79a7 */ /* 0x000fe20008100405 */
[----:B------:R-:W-:Y:S01]  /*23b0*/  FSEL R31, R31, -INF , P1 ;  /* 0xff8000001f1f7808 */ /* 0x000fe20000800000 */
[----:B------:R-:W-:Y:S01]  /*23c0*/  USEL UR11, URZ, UR6, !UP0 ;  /* 0x000000063f0b7287 */ /* 0x000fe2000c000000 */
[----:B------:R-:W-:-:S02]  /*23d0*/  FMNMX.FTZ R12, R30, R5, !PT ;  /* 0x000000051e0c7209 */ /* 0x000fc40007810000 */
[----:B------:R-:W-:Y:S01]  /*23e0*/  ISETP.GT.AND P1, PT, R10, 0x11, PT ;  /* 0x000000110a00780c */ /* 0x000fe20003f24270 */
[----:B------:R-:W-:Y:S01]  /*23f0*/  UISETP.GE.AND UP0, UPT, UR4, UR11, UPT ;  /* 0x0000000b0400728c */ /* 0x000fe2000bf06270 */
        /* <DEDUP_REMOVED lines=67> */
[C---:B------:R-:W-:Y:S02]  /*2830*/  ISETP.GT.AND P2, PT, R4.reuse, 0x10, PT ;  /* 0x000000100400780c */ /* 0x040fe40003f44270 */
[----:B------:R-:W-:Y:S02]  /*2840*/  FSEL R29, R29, -INF , P1 ;  /* 0xff8000001d1d7808 */ /* 0x000fe40000800000 */
[----:B------:R-:W-:Y:S02]  /*2850*/  ISETP.GT.AND P1, PT, R4, 0x11, PT ;  /* 0x000000110400780c */ /* 0x000fe40003f24270 */
[----:B------:R-:W-:Y:S02]  /*2860*/  FSEL R32, R32, -INF , P2 ;  /* 0xff80000020207808 */ /* 0x000fe40001000000 */
[----:B------:R-:W-:-:S02]  /*2870*/  ISETP.GT.AND P3, PT, R4, 0x18, PT ;  /* 0x000000180400780c */ /* 0x000fc40003f64270 */
[----:B------:R-:W-:Y:S02]  /*2880*/  FSEL R33, R33, -INF , P1 ;  /* 0xff80000021217808 */ /* 0x000fe40000800000 */
[----:B------:R-:W-:Y:S02]  /*2890*/  ISETP.GT.AND P1, PT, R4, 0x19, PT ;  /* 0x000000190400780c */ /* 0x000fe40003f24270 */
[----:B------:R-:W-:Y:S02]  /*28a0*/  FSEL R36, R36, -INF , P3 ;  /* 0xff80000024247808 */ /* 0x000fe40001800000 */
[----:B0-----:R-:W-:Y:S02]  /*28b0*/  FMNMX.FTZ R5, R10, R5, !PT ;  /* 0x000000050a057209 */ /* 0x001fe40007810000 */
[----:B------:R-:W-:Y:S02]  /*28c0*/  FSEL R37, R37, -INF , P1 ;  /* 0xff80000025257808 */ /* 0x000fe40000800000 */
[----:B------:R-:W-:Y:S01]  /*28d0*/  ISETP.GT.AND P1, PT, R4, 0x21, PT ;  /* 0x000000210400780c */ /* 0x000fe20003f24270 */
[----:B------:R-:W0:Y:S03]  /*28e0*/  SHFL.BFLY PT, R12, R5, 0x1, 0x1f ;  /* 0x0c201f00050c7f89 */ /* 0x000e2600000e0000 */
[----:B------:R-:W-:-:S02]  /*28f0*/  FSEL R41, R41, -INF , P1 ;  /* 0xff80000029297808 */ /* 0x000fc40000800000 */
[----:B------:R-:W-:-:S04]  /*2900*/  ISETP.GT.AND P1, PT, R4, 0x29, PT ;  /* 0x000000290400780c */ /* 0x000fc80003f24270 */
[----:B------:R-:W-:Y:S02]  /*2910*/  FSEL R45, R45, -INF , P1 ;  /* 0xff8000002d2d7808 */ /* 0x000fe40000800000 */
[----:B------:R-:W-:-:S04]  /*2920*/  ISETP.GT.AND P1, PT, R4, 0x31, PT ;  /* 0x000000310400780c */ /* 0x000fc80003f24270 */
[----:B------:R-:W-:Y:S02]  /*2930*/  FSEL R49, R49, -INF , P1 ;  /* 0xff80000031317808 */ /* 0x000fe40000800000 */
[----:B------:R-:W-:-:S04]  /*2940*/  ISETP.GT.AND P1, PT, R4, 0x39, PT ;  /* 0x000000390400780c */ /* 0x000fc80003f24270 */
[----:B------:R-:W-:Y:S02]  /*2950*/  FSEL R53, R53, -INF , P1 ;  /* 0xff80000035357808 */ /* 0x000fe40000800000 */
[----:B------:R-:W-:Y:S02]  /*2960*/  ISETP.GT.AND P1, PT, R4, 0x41, PT ;  /* 0x000000410400780c */ /* 0x000fe40003f24270 */
[----:B0-----:R-:W-:Y:S02]  /*2970*/  FMNMX.FTZ R3, R5, R12, !PT ;  /* 0x0000000c05037209 */ /* 0x001fe40007810000 */
[----:B------:R-:W-:Y:S02]  /*2980*/  FMNMX.FTZ R5, R24, R25, !PT ;  /* 0x0000001918057209 */ /* 0x000fe40007810000 */
[C---:B------:R-:W-:Y:S01]  /*2990*/  FSETP.NEU.FTZ.AND P2, PT, R3.reuse, -INF , PT ;  /* 0xff8000000300780b */ /* 0x040fe20003f5d000 */
[----:B------:R-:W-:Y:S01]  /*29a0*/  FMUL.FTZ R10, R3, UR35 ;  /* 0x00000023030a7c20 */ /* 0x000fe20008410000 */
[----:B------:R-:W-:-:S02]  /*29b0*/  FMNMX.FTZ R2, R28, R5, !PT ;  /* 0x000000051c027209 */ /* 0x000fc40007810000 */
[----:B------:R-:W-:Y:S02]  /*29c0*/  FSEL R57, R57, -INF , P1 ;  /* 0xff80000039397808 */ /* 0x000fe40000800000 */
[----:B------:R-:W-:Y:S02]  /*29d0*/  FMNMX.FTZ R5, R29, R2, !PT ;  /* 0x000000021d057209 */ /* 0x000fe40007810000 */
[----:B------:R-:W-:Y:S02]  /*29e0*/  FSEL R10, R10, RZ, P2 ;  /* 0x000000ff0a0a7208 */ /* 0x000fe40001000000 */
[----:B------:R-:W-:Y:S02]  /*29f0*/  FMNMX.FTZ R2, R32, R5, !PT ;  /* 0x0000000520027209 */ /* 0x000fe40007810000 */
[----:B------:R-:W-:Y:S01]  /*2a00*/  ISETP.GT.AND P2, PT, R4, 0x20, PT ;  /* 0x000000200400780c */ /* 0x000fe20003f44270 */
[--C-:B------:R-:W-:Y:S01]  /*2a10*/  FFMA.FTZ R26, R26, UR35, -R10.reuse ;  /* 0x000000231a1a7c23 */ /* 0x100fe2000801080a */
[----:B------:R-:W-:Y:S01]  /*2a20*/  FMNMX.FTZ R5, R33, R2, !PT ;  /* 0x0000000221057209 */ /* 0x000fe20007810000 */
[--C-:B------:R-:W-:Y:S01]  /*2a30*/  FFMA.FTZ R27, R27, UR35, -R10.reuse ;  /* 0x000000231b1b7c23 */ /* 0x100fe2000801080a */
[----:B------:R-:W-:Y:S01]  /*2a40*/  FSEL R40, R40, -INF , P2 ;  /* 0xff80000028287808 */ /* 0x000fe20001000000 */
[--C-:B------:R-:W-:Y:S01]  /*2a50*/  FFMA.FTZ R30, R30, UR35, -R10.reuse ;  /* 0x000000231e1e7c23 */ /* 0x100fe2000801080a */
[----:B------:R-:W-:Y:S01]  /*2a60*/  FMNMX.FTZ R2, R36, R5, !PT ;  /* 0x0000000524027209 */ /* 0x000fe20007810000 */
[----:B------:R-:W-:Y:S01]  /*2a70*/  MUFU.EX2 R26, R26 ;  /* 0x0000001a001a7308 */ /* 0x000fe20000000800 */
[----:B------:R-:W-:Y:S01]  /*2a80*/  ISETP.GT.AND P2, PT, R4, 0x28, PT ;  /* 0x000000280400780c */ /* 0x000fe20003f44270 */
[--C-:B------:R-:W-:Y:S01]  /*2a90*/  FFMA.FTZ R31, R31, UR35, -R10.reuse ;  /* 0x000000231f1f7c23 */ /* 0x100fe2000801080a */
[----:B------:R-:W-:Y:S01]  /*2aa0*/  FMNMX.FTZ R5, R37, R2, !PT ;  /* 0x0000000225057209 */ /* 0x000fe20007810000 */
[--C-:B------:R-:W-:Y:S01]  /*2ab0*/  FFMA.FTZ R34, R34, UR35, -R10.reuse ;  /* 0x0000002322227c23 */ /* 0x100fe2000801080a */
[----:B------:R-:W-:Y:S01]  /*2ac0*/  FSEL R44, R44, -INF , P2 ;  /* 0xff8000002c2c7808 */ /* 0x000fe20001000000 */
[--C-:B------:R-:W-:Y:S01]  /*2ad0*/  FFMA.FTZ R35, R35, UR35, -R10.reuse ;  /* 0x0000002323237c23 */ /* 0x100fe2000801080a */
[----:B------:R-:W-:Y:S01]  /*2ae0*/  FMNMX.FTZ R2, R40, R5, !PT ;  /* 0x0000000528027209 */ /* 0x000fe20007810000 */
[----:B------:R-:W0:Y:S01]  /*2af0*/  MUFU.EX2 R27, R27 ;  /* 0x0000001b001b7308 */ /* 0x000e220000000800 */
[----:B------:R-:W-:Y:S01]  /*2b00*/  ISETP.GT.AND P2, PT, R4, 0x30, PT ;  /* 0x000000300400780c */ /* 0x000fe20003f44270 */
[--C-:B------:R-:W-:Y:S01]  /*2b10*/  FFMA.FTZ R38, R38, UR35, -R10.reuse ;  /* 0x0000002326267c23 */ /* 0x100fe2000801080a */
[----:B------:R-:W-:Y:S01]  /*2b20*/  FMNMX.FTZ R5, R41, R2, !PT ;  /* 0x0000000229057209 */ /* 0x000fe20007810000 */
[--C-:B------:R-:W-:Y:S01]  /*2b30*/  FFMA.FTZ R39, R39, UR35, -R10.reuse ;  /* 0x0000002327277c23 */ /* 0x100fe2000801080a */
[----:B------:R-:W-:Y:S01]  /*2b40*/  FSEL R48, R48, -INF , P2 ;  /* 0xff80000030307808 */ /* 0x000fe20001000000 */
[--C-:B------:R-:W-:Y:S01]  /*2b50*/  FFMA.FTZ R42, R42, UR35, -R10.reuse ;  /* 0x000000232a2a7c23 */ /* 0x100fe2000801080a */
[----:B------:R-:W-:Y:S01]  /*2b60*/  FMNMX.FTZ R2, R44, R5, !PT ;  /* 0x000000052c027209 */ /* 0x000fe20007810000 */
[----:B------:R-:W1:Y:S01]  /*2b70*/  MUFU.EX2 R30, R30 ;  /* 0x0000001e001e7308 */ /* 0x000e620000000800 */
[----:B------:R-:W-:Y:S01]  /*2b80*/  ISETP.GT.AND P2, PT, R4, 0x38, PT ;  /* 0x000000380400780c */ /* 0x000fe20003f44270 */
[--C-:B------:R-:W-:Y:S01]  /*2b90*/  FFMA.FTZ R43, R43, UR35, -R10.reuse ;  /* 0x000000232b2b7c23 */ /* 0x100fe2000801080a */
[----:B------:R-:W-:Y:S01]  /*2ba0*/  FMNMX.FTZ R5, R45, R2, !PT ;  /* 0x000000022d057209 */ /* 0x000fe20007810000 */
[--C-:B------:R-:W-:Y:S01]  /*2bb0*/  FFMA.FTZ R46, R46, UR35, -R10.reuse ;  /* 0x000000232e2e7c23 */ /* 0x100fe2000801080a */
[----:B------:R-:W-:Y:S01]  /*2bc0*/  FSEL R52, R52, -INF , P2 ;  /* 0xff80000034347808 */ /* 0x000fe20001000000 */
[--C-:B------:R-:W-:Y:S01]  /*2bd0*/  FFMA.FTZ R47, R47, UR35, -R10.reuse ;  /* 0x000000232f2f7c23 */ /* 0x100fe2000801080a */
[----:B------:R-:W-:Y:S01]  /*2be0*/  FMNMX.FTZ R2, R48, R5, !PT ;  /* 0x0000000530027209 */ /* 0x000fe20007810000 */
[----:B------:R-:W2:Y:S01]  /*2bf0*/  MUFU.EX2 R31, R31 ;  /* 0x0000001f001f7308 */ /* 0x000ea20000000800 */
[----:B------:R-:W-:Y:S01]  /*2c00*/  ISETP.GT.AND P2, PT, R4, 0x40, PT ;  /* 0x000000400400780c */ /* 0x000fe20003f44270 */
[----:B0-----:R-:W-:Y:S01]  /*2c10*/  FADD.FTZ R11, R26, R27 ;  /* 0x0000001b1a0b7221 */ /* 0x001fe20000010000 */
[----:B------:R-:W-:Y:S01]  /*2c20*/  FMNMX.FTZ R5, R49, R2, !PT ;  /* 0x0000000231057209 */ /* 0x000fe20007810000 */
[--C-:B------:R-:W-:Y:S01]  /*2c30*/  FFMA.FTZ R50, R50, UR35, -R10.reuse ;  /* 0x0000002332327c23 */ /* 0x100fe2000801080a */
[----:B------:R-:W-:Y:S01]  /*2c40*/  FSEL R56, R56, -INF , P2 ;  /* 0xff80000038387808 */ /* 0x000fe20001000000 */
[--C-:B------:R-:W-:Y:S01]  /*2c50*/  FFMA.FTZ R51, R51, UR35, -R10.reuse ;  /* 0x0000002333337c23 */ /* 0x100fe2000801080a */
[----:B------:R-:W-:Y:S01]  /*2c60*/  FMNMX.FTZ R2, R52, R5, !PT ;  /* 0x0000000534027209 */ /* 0x000fe20007810000 */
[----:B------:R-:W-:Y:S01]  /*2c70*/  MUFU.EX2 R34, R34 ;  /* 0x0000002200227308 */ /* 0x000fe20000000800 */
[----:B------:R-:W-:Y:S01]  /*2c80*/  ISETP.GT.AND P2, PT, R4, 0x48, PT ;  /* 0x000000480400780c */ /* 0x000fe20003f44270 */
[----:B-1----:R-:W-:Y:S01]  /*2c90*/  FADD.FTZ R14, R30, R11 ;  /* 0x0000000b1e0e7221 */ /* 0x002fe20000010000 */
[----:B------:R-:W-:Y:S01]  /*2ca0*/  FMNMX.FTZ R5, R53, R2, !PT ;  /* 0x0000000235057209 */ /* 0x000fe20007810000 */
[--C-:B------:R-:W-:Y:S01]  /*2cb0*/  FFMA.FTZ R54, R54, UR35, -R10.reuse ;  /* 0x0000002336367c23 */ /* 0x100fe2000801080a */
[----:B------:R-:W-:Y:S01]  /*2cc0*/  ISETP.GT.AND P1, PT, R4, 0x49, PT ;  /* 0x000000490400780c */ /* 0x000fe20003f24270 */
[----:B------:R-:W-:Y:S01]  /*2cd0*/  FFMA.FTZ R55, R55, UR35, -R10 ;  /* 0x0000002337377c23 */ /* 0x000fe2000801080a */
[----:B------:R-:W-:Y:S01]  /*2ce0*/  FMNMX.FTZ R2, R56, R5, !PT ;  /* 0x0000000538027209 */ /* 0x000fe20007810000 */
[----:B------:R-:W0:Y:S01]  /*2cf0*/  MUFU.EX2 R35, R35 ;  /* 0x0000002300237308 */ /* 0x000e220000000800 */
[----:B------:R-:W-:Y:S01]  /*2d00*/  FSEL R60, R60, -INF , P2 ;  /* 0xff8000003c3c7808 */ /* 0x000fe20001000000 */
[----:B--2---:R-:W-:Y:S01]  /*2d10*/  FADD.FTZ R11, R31, R14 ;  /* 0x0000000e1f0b7221 */ /* 0x004fe20000010000 */
[----:B------:R-:W-:Y:S01]  /*2d20*/  FMNMX.FTZ R5, R57, R2, !PT ;  /* 0x0000000239057209 */ /* 0x000fe20007810000 */
[--C-:B------:R-:W-:Y:S01]  /*2d30*/  FFMA.FTZ R58, R58, UR35, -R10.reuse ;  /* 0x000000233a3a7c23 */ /* 0x100fe2000801080a */
[----:B------:R-:W-:Y:S01]  /*2d40*/  ISETP.GT.AND P2, PT, R4, 0x50, PT ;  /* 0x000000500400780c */ /* 0x000fe20003f44270 */
[--C-:B------:R-:W-:Y:S01]  /*2d50*/  FFMA.FTZ R59, R59, UR35, -R10.reuse ;  /* 0x000000233b3b7c23 */ /* 0x100fe2000801080a */
[----:B------:R-:W-:Y:S01]  /*2d60*/  FSEL R61, R61, -INF , P1 ;  /* 0xff8000003d3d7808 */ /* 0x000fe20000800000 */
[----:B------:R-:W-:Y:S01]  /*2d70*/  MUFU.EX2 R38, R38 ;  /* 0x0000002600267308 */ /* 0x000fe20000000800 */
[----:B------:R-:W-:Y:S01]  /*2d80*/  FMNMX.FTZ R2, R60, R5, !PT ;  /* 0x000000053c027209 */ /* 0x000fe20007810000 */
[--C-:B------:R-:W-:Y:S01]  /*2d90*/  FFMA.FTZ R62, R62, UR35, -R10.reuse ;  /* 0x000000233e3e7c23 */ /* 0x100fe2000801080a */
[----:B------:R-:W-:Y:S01]  /*2da0*/  ISETP.GT.AND P1, PT, R4, 0x51, PT ;  /* 0x000000510400780c */ /* 0x000fe20003f24270 */
[--C-:B------:R-:W-:Y:S01]  /*2db0*/  FFMA.FTZ R63, R63, UR35, -R10.reuse ;  /* 0x000000233f3f7c23 */ /* 0x100fe2000801080a */
[----:B------:R-:W-:Y:S01]  /*2dc0*/  FSEL R64, R64, -INF , P2 ;  /* 0xff80000040407808 */ /* 0x000fe20001000000 */
[--C-:B------:R-:W-:Y:S01]  /*2dd0*/  FFMA.FTZ R66, R66, UR35, -R10.reuse ;  /* 0x0000002342427c23 */ /* 0x100fe2000801080a */
[----:B------:R-:W-:Y:S01]  /*2de0*/  FMNMX.FTZ R5, R61, R2, !PT ;  /* 0x000000023d057209 */ /* 0x000fe20007810000 */
[----:B------:R-:W1:Y:S01]  /*2df0*/  MUFU.EX2 R39, R39 ;  /* 0x0000002700277308 */ /* 0x000e620000000800 */
        /* <DEDUP_REMOVED lines=10> */
[----:B------:R-:W-:Y:S02]  /*2ea0*/  FSEL R69, R69, -INF , P1 ;  /* 0xff80000045457808 */ /* 0x000fe40000800000 */
[----:B------:R-:W-:Y:S01]  /*2eb0*/  FMNMX.FTZ R2, R68, R5, !PT ;  /* 0x0000000544027209 */ /* 0x000fe20007810000 */
[----:B------:R-:W2:Y:S01]  /*2ec0*/  MUFU.EX2 R43, R43 ;  /* 0x0000002b002b7308 */ /* 0x000ea20000000800 */
[----:B------:R-:W-:Y:S02]  /*2ed0*/  F2FP.BF16.F32.PACK_AB R189, R27, R26 ;  /* 0x0000001a1bbd723e */ /* 0x000fe400000010ff */
[----:B------:R-:W-:Y:S02]  /*2ee0*/  CS2R R26, SRZ ;  /* 0x00000000001a7805 */ /* 0x000fe4000001ff00 */
[----:B------:R-:W-:-:S02]  /*2ef0*/  FMNMX.FTZ R2, R69, R2, !PT ;  /* 0x0000000245027209 */ /* 0x000fc40007810000 */
[----:B------:R-:W-:Y:S02]  /*2f00*/  F2FP.BF16.F32.PACK_AB R191, R31, R30 ;  /* 0x0000001e1fbf723e */ /* 0x000fe400000010ff */
[----:B------:R-:W-:Y:S02]  /*2f10*/  CS2R R30, SRZ ;  /* 0x00000000001e7805 */ /* 0x000fe4000001ff00 */
[----:B0-----:R-:W-:Y:S01]  /*2f20*/  F2FP.BF16.F32.PACK_AB R185, R35, R34 ;  /* 0x0000002223b9723e */ /* 0x001fe200000010ff */
[----:B------:R-:W0:Y:S01]  /*2f30*/  SHFL.BFLY PT, R5, R2, 0x2, 0x1f ;  /* 0x0c401f0002057f89 */ /* 0x000e2200000e0000 */
[----:B------:R-:W-:Y:S01]  /*2f40*/  MUFU.EX2 R46, R46 ;  /* 0x0000002e002e7308 */ /* 0x000fe20000000800 */
[----:B-1----:R-:W-:-:S07]  /*2f50*/  F2FP.BF16.F32.PACK_AB R187, R39, R38 ;  /* 0x0000002627bb723e */ /* 0x002fce00000010ff */
[----:B------:R-:W1:Y:S01]  /*2f60*/  MUFU.EX2 R47, R47 ;  /* 0x0000002f002f7308 */ /* 0x000e620000000800 */
[----:B--2---:R-:W-:-:S07]  /*2f70*/  F2FP.BF16.F32.PACK_AB R181, R43, R42 ;  /* 0x0000002a2bb5723e */ /* 0x004fce00000010ff */
[----:B------:R-:W-:Y:S01]  /*2f80*/  MUFU.EX2 R50, R50 ;  /* 0x0000003200327308 */ /* 0x000fe20000000800 */
[----:B0-----:R-:W-:-:S07]  /*2f90*/  FMNMX.FTZ R5, R2, R5, !PT ;  /* 0x0000000502057209 */ /* 0x001fce0007810000 */
[----:B------:R-:W0:Y:S01]  /*2fa0*/  MUFU.EX2 R51, R51 ;  /* 0x0000003300337308 */ /* 0x000e220000000800 */
[----:B-1----:R-:W-:Y:S01]  /*2fb0*/  F2FP.BF16.F32.PACK_AB R183, R47, R46 ;  /* 0x0000002e2fb7723e */ /* 0x002fe200000010ff */
        /* <DEDUP_REMOVED lines=8> */
[----:B------:R-:W0:Y:S01]  /*3040*/  MUFU.EX2 R59, R59 ;  /* 0x0000003b003b7308 */ /* 0x000e220000000800 */
[----:B--2---:R-:W-:Y:S02]  /*3050*/  F2FP.BF16.F32.PACK_AB R179, R55, R54 ;  /* 0x0000003637b3723e */ /* 0x004fe400000010ff */
[----:B------:R-:W-:Y:S02]  /*3060*/  FSEL R2, R2, RZ, P1 ;  /* 0x000000ff02027208 */ /* 0x000fe40000800000 */
[----:B------:R-:W-:-:S03]  /*3070*/  PLOP3.LUT P1, PT, PT, PT, UP0, 0x80, 0x0 ;  /* 0x000000000000781c */ /* 0x000fc60003f2f008 */
        /* <DEDUP_REMOVED lines=25> */
[--C-:B------:R-:W-:Y:S01]  /*3210*/  FFMA.FTZ R65, R65, UR35, -R2.reuse ;  /* 0x0000002341417c23 */ /* 0x100fe20008010802 */
[--C-:B------:R-:W-:Y:S01]  /*3220*/  FFMA.FTZ R68, R68, UR35, -R2.reuse ;  /* 0x0000002344447c23 */ /* 0x100fe20008010802 */
[----:B------:R-:W-:Y:S01]  /*3230*/  FFMA.FTZ R2, R69, UR35, -R2 ;  /* 0x0000002345027c23 */ /* 0x000fe20008010802 */
[----:B0-----:R-:W-:-:S04]  /*3240*/  F2FP.BF16.F32.PACK_AB R173, R59, R58 ;  /* 0x0000003a3bad723e */ /* 0x001fc800000010ff */
        /* <DEDUP_REMOVED lines=15> */
[----:B------:R-:W-:-:S04]  /*3340*/  FADD.FTZ R12, R38, R11 ;  /* 0x0000000b260c7221 */ /* 0x000fc80000010000 */
[----:B------:R-:W-:Y:S01]  /*3350*/  FADD.FTZ R11, R39, R12 ;  /* 0x0000000c270b7221 */ /* 0x000fe20000010000 */
[----:B------:R-:W-:Y:S01]  /*3360*/  CS2R R38, SRZ ;  /* 0x0000000000267805 */ /* 0x000fe2000001ff00 */
[----:B------:R-:W1:Y:S01]  /*3370*/  MUFU.EX2 R37, R37 ;  /* 0x0000002500257308 */ /* 0x000e620000000800 */
[C---:B--2---:R-:W-:Y:S01]  /*3380*/  FADD.FTZ R5, R33.reuse, R0 ;  /* 0x0000000021057221 */ /* 0x044fe20000010000 */
[----:B------:R-:W-:Y:S01]  /*3390*/  FADD.FTZ R12, R42, R11 ;  /* 0x0000000b2a0c7221 */ /* 0x000fe20000010000 */
[----:B------:R-:W-:Y:S02]  /*33a0*/  F2FP.BF16.F32.PACK_AB R184, R33, R32 ;  /* 0x0000002021b8723e */ /* 0x000fe400000010ff */
[----:B------:R-:W-:Y:S01]  /*33b0*/  CS2R R32, SRZ ;  /* 0x0000000000207805 */ /* 0x000fe2000001ff00 */
[----:B------:R-:W-:Y:S01]  /*33c0*/  FADD.FTZ R11, R43, R12 ;  /* 0x0000000c2b0b7221 */ /* 0x000fe20000010000 */
[----:B------:R-:W-:Y:S01]  /*33d0*/  CS2R R42, SRZ ;  /* 0x00000000002a7805 */ /* 0x000fe2000001ff00 */
[----:B------:R-:W2:Y:S01]  /*33e0*/  MUFU.EX2 R40, R40 ;  /* 0x0000002800287308 */ /* 0x000ea20000000800 */
[----:B0-----:R-:W-:Y:S01]  /*33f0*/  FADD.FTZ R0, R36, R5 ;  /* 0x0000000524007221 */ /* 0x001fe20000010000 */
[----:B------:R-:W-:-:S04]  /*3400*/  FADD.FTZ R12, R46, R11 ;  /* 0x0000000b2e0c7221 */ /* 0x000fc80000010000 */
[----:B------:R-:W-:Y:S01]  /*3410*/  FADD.FTZ R11, R47, R12 ;  /* 0x0000000c2f0b7221 */ /* 0x000fe20000010000 */
[----:B------:R-:W-:Y:S01]  /*3420*/  CS2R R46, SRZ ;  /* 0x00000000002e7805 */ /* 0x000fe2000001ff00 */
[----:B------:R-:W0:Y:S01]  /*3430*/  MUFU.EX2 R41, R41 ;  /* 0x0000002900297308 */ /* 0x000e220000000800 */
[C---:B-1----:R-:W-:Y:S01]  /*3440*/  FADD.FTZ R5, R37.reuse, R0 ;  /* 0x0000000025057221 */ /* 0x042fe20000010000 */
[----:B------:R-:W-:Y:S01]  /*3450*/  FADD.FTZ R12, R50, R11 ;  /* 0x0000000b320c7221 */ /* 0x000fe20000010000 */
[----:B------:R-:W-:Y:S02]  /*3460*/  F2FP.BF16.F32.PACK_AB R186, R37, R36 ;  /* 0x0000002425ba723e */ /* 0x000fe400000010ff */
[----:B------:R-:W-:Y:S01]  /*3470*/  CS2R R36, SRZ ;  /* 0x0000000000247805 */ /* 0x000fe2000001ff00 */
[----:B------:R-:W-:Y:S01]  /*3480*/  FADD.FTZ R11, R51, R12 ;  /* 0x0000000c330b7221 */ /* 0x000fe20000010000 */
[----:B------:R-:W-:Y:S01]  /*3490*/  CS2R R50, SRZ ;  /* 0x0000000000327805 */ /* 0x000fe2000001ff00 */
[----:B------:R-:W1:Y:S01]  /*34a0*/  MUFU.EX2 R44, R44 ;  /* 0x0000002c002c7308 */ /* 0x000e620000000800 */
[----:B--2---:R-:W-:Y:S01]  /*34b0*/  FADD.FTZ R0, R40, R5 ;  /* 0x0000000528007221 */ /* 0x004fe20000010000 */
[----:B------:R-:W-:-:S04]  /*34c0*/  FADD.FTZ R12, R54, R11 ;  /* 0x0000000b360c7221 */ /* 0x000fc80000010000 */
[----:B------:R-:W-:Y:S01]  /*34d0*/  FADD.FTZ R11, R55, R12 ;  /* 0x0000000c370b7221 */ /* 0x000fe20000010000 */
[----:B------:R-:W-:Y:S01]  /*34e0*/  CS2R R54, SRZ ;  /* 0x0000000000367805 */ /* 0x000fe2000001ff00 */
        /* <DEDUP_REMOVED lines=21> */
[----:B--2---:R-:W-:-:S07]  /*3640*/  FADD.FTZ R0, R52, R5 ;  /* 0x0000000534007221 */ /* 0x004fce0000010000 */
[----:B------:R-:W2:Y:S01]  /*3650*/  MUFU.EX2 R57, R57 ;  /* 0x0000003900397308 */ /* 0x000ea20000000800 */
[C---:B0-----:R-:W-:Y:S01]  /*3660*/  FADD.FTZ R5, R53.reuse, R0 ;  /* 0x0000000035057221 */ /* 0x041fe20000010000 */
[----:B------:R-:W-:Y:S02]  /*3670*/  F2FP.BF16.F32.PACK_AB R178, R53, R52 ;  /* 0x0000003435b2723e */ /* 0x000fe400000010ff */
[----:B------:R-:W-:-:S04]  /*3680*/  CS2R R52, SRZ ;  /* 0x0000000000347805 */ /* 0x000fc8000001ff00 */
[----:B------:R-:W0:Y:S01]  /*3690*/  MUFU.EX2 R60, R60 ;  /* 0x0000003c003c7308 */ /* 0x000e220000000800 */
[----:B-1----:R-:W-:-:S07]  /*36a0*/  FADD.FTZ R0, R56, R5 ;  /* 0x0000000538007221 */ /* 0x002fce0000010000 */
        /* <DEDUP_REMOVED lines=10> */
[----:B------:R-:W-:Y:S01]  /*3750*/  MUFU.EX2 R66, R66 ;  /* 0x0000004200427308 */ /* 0x000fe20000000800 */
[C---:B--2---:R-:W-:Y:S01]  /*3760*/  FADD.FTZ R13, R63.reuse, R12 ;  /* 0x0000000c3f0d7221 */ /* 0x044fe20000010000 */
[----:B------:R-:W-:Y:S02]  /*3770*/  F2FP.BF16.F32.PACK_AB R175, R63, R62 ;  /* 0x0000003e3faf723e */ /* 0x000fe400000010ff */
[----:B------:R-:W-:-:S04]  /*3780*/  CS2R R62, SRZ ;  /* 0x00000000003e7805 */ /* 0x000fc8000001ff00 */
[----:B------:R-:W1:Y:S01]  /*3790*/  MUFU.EX2 R65, R65 ;  /* 0x0000004100417308 */ /* 0x000e620000000800 */
[----:B0-----:R-:W-:-:S07]  /*37a0*/  FADD.FTZ R0, R64, R11 ;  /* 0x0000000b40007221 */ /* 0x001fce0000010000 */
[----:B------:R-:W0:Y:S08]  /*37b0*/  MUFU.EX2 R67, R67 ;  /* 0x0000004300437308 */ /* 0x000e300000000800 */
[----:B------:R-:W2:Y:S01]  /*37c0*/  MUFU.EX2 R68, R68 ;  /* 0x0000004400447308 */ /* 0x000ea20000000800 */
[C---:B-1----:R-:W-:Y:S01]  /*37d0*/  FADD.FTZ R11, R65.reuse, R0 ;  /* 0x00000000410b7221 */ /* 0x042fe20000010000 */
[----:B------:R-:W-:-:S02]  /*37e0*/  F2FP.BF16.F32.PACK_AB R168, R65, R64 ;  /* 0x0000004041a8723e */ /* 0x000fc400000010ff */
[----:B------:R-:W-:-:S04]  /*37f0*/  CS2R R64, SRZ ;  /* 0x0000000000407805 */ /* 0x000fc8000001ff00 */
[----:B------:R-:W1:Y:S01]  /*3800*/  MUFU.EX2 R70, R70 ;  /* 0x0000004600467308 */ /* 0x000e620000000800 */
[----:B0-----:R-:W-:-:S07]  /*3810*/  F2FP.BF16.F32.PACK_AB R169, R67, R66 ;  /* 0x0000004243a9723e */ /* 0x001fce00000010ff */
[----:B------:R0:W3:Y:S08]  /*3820*/  MUFU.EX2 R5, R2 ;  /* 0x0000000200057308 */ /* 0x0000f00000000800 */
[----:B------:R2:W4:Y:S01]  /*3830*/  MUFU.EX2 R171, R10 ;  /* 0x0000000a00ab7308 */ /* 0x0005220000000800 */
[----:B0-----:R-:W-:-:S04]  /*3840*/  FADD.FTZ R2, R66, R13 ;  /* 0x0000000d42027221 */ /* 0x001fc80000010000 */
[----:B------:R-:W-:Y:S01]  /*3850*/  FADD.FTZ R13, R67, R2 ;  /* 0x00000002430d7221 */ /* 0x000fe20000010000 */
[----:B------:R-:W-:Y:S01]  /*3860*/  IMAD.MOV.U32 R2, RZ, RZ, 0x3f800000 ;  /* 0x3f800000ff027424 */ /* 0x000fe200078e00ff */
[----:B------:R-:W-:Y:S01]  /*3870*/  CS2R R66, SRZ ;  /* 0x0000000000427805 */ /* 0x000fe2000001ff00 */
[----:B--2---:R-:W-:Y:S01]  /*3880*/  FADD.FTZ R10, R68, R11 ;  /* 0x0000000b440a7221 */ /* 0x004fe20000010000 */
[----:B-1----:R-:W-:Y:S01]  /*3890*/  FADD.FTZ R0, R70, R13 ;  /* 0x0000000d46007221 */ /* 0x002fe20000010000 */
        /* <DEDUP_REMOVED lines=15> */
[----:B------:R-:W-:-:S06]  /*3990*/  ULDC UR35, c[0x0][0x988] ;  /* 0x0002620000237ab9 */ /* 0x000fcc0000000800 */
.L_x_5498:
[----:B------:R-:W-:-:S04]  /*39a0*/  UISETP.NE.AND UP0, UPT, UR6, 0x1, UPT ;  /* 0x000000010600788c */ /* 0x000fc8000bf05270 */
[----:B------:R-:W-:-:S04]  /*39b0*/  USEL UR38, URZ, 0x1, UP0 ;  /* 0x000000013f267887 */ /* 0x000fc80008000000 */
[----:B------:R-:W-:Y:S01]  /*39c0*/  ULOP3.LUT UR38, UR5, UR38, URZ, 0x3c, !UPT ;  /* 0x0000002605267292 */ /* 0x000fe2000f8e3c3f */
[----:B------:R-:W-:Y:S11]  /*39d0*/  @!P0 BRA `(.L_x_5488) ;  /* 0x0000000000048947 */ /* 0x000ff60003800000 */
[----:B------:R-:W-:Y:S01]  /*39e0*/  BPT.TRAP 0x1 ;  /* 0x000000040000795c */ /* 0x000fe20000300000 */
.L_x_5488:
        /* <DEDUP_REMOVED lines=9> */
.L_x_5489:
[----:B-1----:R-:W-:Y:S05]  /*3a80*/  @P1 BRA `(.L_x_5490) ;  /* 0x0000000000081947 */ /* 0x002fea0003800000 */
[----:B------:R-:W1:Y:S02]  /*3a90*/  SYNCS.PHASECHK.TRANS64.TRYWAIT P1, [UR7+0x30830], R3 ;  /* 0x03083003ff0075a7 */ /* 0x000e640008020147 */
[----:B-1----:R-:W-:Y:S05]  /*3aa0*/  @!P1 BRA `(.L_x_5491) ;  /* 0x000000bc00089947 */ /* 0x002fea0003800000 */
.L_x_5490:
        /* <DEDUP_REMOVED lines=175> */
.L_x_5492:
[----:B------:R-:W-:Y:S01]  /*45a0*/  ULEA UR10, UR6, UR40, 0x3 ;  /* 0x00000028060a7291 */ /* 0x000fe2000f8e183f */
[----:B------:R-:W-:-:S04]  /*45b0*/  MOV R0, UR5 ;  /* 0x0000000500007c02 */ /* 0x000fc80008000f00 */
[----:B------:R-:W-:-:S04]  /*45c0*/  SHF.L.U32 R0, R0, 0x1f, RZ ;  /* 0x0000001f00007819 */ /* 0x000fc800000006ff */
[----:B------:R2:W3:Y:S01]  /*45d0*/  SYNCS.PHASECHK.TRANS64.TRYWAIT P1, [UR10+0x30850], R0 ;  /* 0x03085000ff0075a7 */ /* 0x0004e2000802014a */
[----:B------:R-:W-:Y:S05]  /*45e0*/  @!P0 BRA `(.L_x_5493) ;  /* 0x0000000000048947 */ /* 0x000fea0003800000 */
[----:B------:R-:W-:Y:S01]  /*45f0*/  BPT.TRAP 0x1 ;  /* 0x000000040000795c */ /* 0x000fe20000300000 */
.L_x_5493:
[----:B---3--:R-:W-:Y:S05]  /*4600*/  @P1 BRA `(.L_x_5494) ;  /* 0x0000000000081947 */ /* 0x008fea0003800000 */
[----:B------:R-:W3:Y:S02]  /*4610*/  SYNCS.PHASECHK.TRANS64.TRYWAIT P1, [UR10+0x30850], R0 ;  /* 0x03085000ff0075a7 */ /* 0x000ee4000802014a */
[----:B---3--:R-:W-:Y:S05]  /*4620*/  @!P1 BRA `(.L_x_5495) ;  /* 0x000000b000409947 */ /* 0x008fea0003800000 */
.L_x_5494:
        /* <DEDUP_REMOVED lines=37> */
.L_x_5496:
[----:B------:R-:W-:Y:S01]  /*4880*/  UISETP.NE.AND UP0, UPT, UR60, URZ, UPT ;  /* 0x0000003f3c00728c */ /* 0x000fe2000bf05270 */
[----:B0-2---:R-:W-:Y:S01]  /*4890*/  VIADD R0, R18, UR42 ;  /* 0x0000002a12007c36 */ /* 0x005fe20008000000 */
[----:B------:R-:W0:Y:S01]  /*48a0*/  LDC R13, c[0x0][0x2f0] ;  /* 0x0000bc00ff0d7b82 */ /* 0x000e220000000800 */
[----:B------:R-:W-:-:S03]  /*48b0*/  UIADD3 UR7, UR7, 0x30840, URZ ;  /* 0x0003084007077890 */ /* 0x000fc6000fffe03f */
[----:B------:R-:W-:Y:S02]  /*48c0*/  PLOP3.LUT P1, PT, PT, PT, UP0, 0x80, 0x0 ;  /* 0x000000000000781c */ /* 0x000fe40003f2f008 */
[----:B------:R-:W-:Y:S02]  /*48d0*/  PLOP3.LUT P2, PT, PT, PT, UP0, 0x80, 0x0 ;  /* 0x000000000000781c */ /* 0x000fe40003f4f008 */
[----:B------:R-:W2:Y:S01]  /*48e0*/  S2UR UR6, SR_CgaCtaId ;  /* 0x00000000000679c3 */ /* 0x000ea20000008800 */
[----:B------:R-:W-:-:S08]  /*48f0*/  @UP0 ULDC UR5, c[0x0][0x44c] ;  /* 0x0001130000050ab9 */ /* 0x000fd00000000800 */
[----:B------:R-:W-:Y:S01]  /*4900*/  @P1 IMAD.HI.U32 R2, R0, UR5, RZ ;  /* 0x0000000500021c27 */ /* 0x000fe2000f8e00ff */
[----:B------:R-:W-:-:S04]  /*4910*/  @UP0 ULDC UR5, c[0x0][0x450] ;  /* 0x0001140000050ab9 */ /* 0x000fc80000000800 */
[----:B------:R-:W-:Y:S01]  /*4920*/  @P2 SHF.R.U32.HI R0, RZ, UR5, R2 ;  /* 0x00000005ff002c19 */ /* 0x000fe20008011602 */
[----:B------:R-:W-:Y:S02]  /*4930*/  UMOV UR5, 0x1 ;  /* 0x0000000100057882 */ /* 0x000fe40000000000 */
[----:B------:R-:W-:Y:S02]  /*4940*/  UIMAD UR5, UR4, -0x60, UR5 ;  /* 0xffffffa0040578a4 */ /* 0x000fe4000f8e0205 */
[----:B-1----:R-:W1:Y:S04]  /*4950*/  SHFL.IDX PT, R3, R0, RZ, 0x1c1f ;  /* 0x001c1fff00037589 */ /* 0x002e6800000e0000 */
[----:B------:R-:W-:Y:S01]  /*4960*/  IMAD.U32 R2, RZ, RZ, UR5 ;  /* 0x00000005ff027e24 */ /* 0x000fe2000f8e00ff */
[----:B--2---:R-:W-:-:S03]  /*4970*/  UPRMT UR7, UR6, 0x654, UR7 ;  /* 0x0000065406077896 */ /* 0x004fc60008000007 */
[----:B------:R-:W-:-:S04]  /*4980*/  IMAD R2, R17, -0x2, R2 ;  /* 0xfffffffe11027824 */ /* 0x000fc800078e0202 */
[----:B0-----:R-:W-:Y:S02]  /*4990*/  IMAD R2, R13, UR43, R2 ;  /* 0x0000002b0d027c24 */ /* 0x001fe4000f8e0202 */
[----:B------:R-:W-:Y:S03]  /*49a0*/  SYNCS.ARRIVE.TRANS64.RED.A1T0 RZ, [UR7], RZ ;  /* 0x000000ffffff79a7 */ /* 0x000fe60008100407 */
[----:B-1----:R-:W-:-:S04]  /*49b0*/  IADD3 R4, R3, -UR34, R2 ;  /* 0x8000002203047c10 */ /* 0x002fc8000fffe002 */
[C---:B------:R-:W-:Y:S02]  /*49c0*/  ISETP.GT.AND P1, PT, R4.reuse, RZ, PT ;  /* 0x000000ff0400720c */ /* 0x040fe40003f24270 */
[----:B------:R-:W-:Y:S02]  /*49d0*/  ISETP.GT.AND P2, PT, R4, 0x1, PT ;  /* 0x000000010400780c */ /* 0x000fe40003f44270 */
        /* <DEDUP_REMOVED lines=72> */
[----:B0-----:R-:W-:-:S04]  /*4e60*/  IADD3 R2, R15, -UR34, R2 ;  /* 0x800000220f027c10 */ /* 0x001fc8000fffe002 */
[C---:B------:R-:W-:Y:S02]  /*4e70*/  ISETP.GT.AND P1, PT, R2.reuse, RZ, PT ;  /* 0x000000ff0200720c */ /* 0x040fe40003f24270 */
[----:B------:R-:W-:Y:S02]  /*4e80*/  ISETP.GT.AND P2, PT, R2, 0x1, PT ;  /* 0x000000010200780c */ /* 0x000fe40003f44270 */
[----:B-1----:R-:W-:Y:S02]  /*4e90*/  FMNMX.FTZ R21, R14, R21, !PT ;  /* 0x000000150e157209 */ /* 0x002fe40007810000 */
[----:B------:R-:W-:Y:S02]  /*4ea0*/  FSEL R122, R122, -INF , P1 ;  /* 0xff8000007a7a7808 */ /* 0x000fe40000800000 */
[----:B------:R-:W-:Y:S01]  /*4eb0*/  ISETP.GT.AND P3, PT, R2, 0x8, PT ;  /* 0x000000080200780c */ /* 0x000fe20003f64270 */
[----:B------:R-:W0:Y:S01]  /*4ec0*/  SHFL.BFLY PT, R4, R21, 0x1, 0x1f ;  /* 0x0c201f0015047f89 */ /* 0x000e2200000e0000 */
[----:B------:R-:W-:-:S02]  /*4ed0*/  FSEL R123, R123, -INF , P2 ;  /* 0xff8000007b7b7808 */ /* 0x000fc40001000000 */
[----:B------:R-:W-:Y:S02]  /*4ee0*/  FMNMX.FTZ R0, R122, R11, !PT ;  /* 0x0000000b7a007209 */ /* 0x000fe40007810000 */
[----:B------:R-:W-:Y:S02]  /*4ef0*/  ISETP.GT.AND P4, PT, R2, 0x9, PT ;  /* 0x000000090200780c */ /* 0x000fe40003f84270 */
[----:B------:R-:W-:Y:S02]  /*4f00*/  FSEL R126, R126, -INF , P3 ;  /* 0xff8000007e7e7808 */ /* 0x000fe40001800000 */
[----:B------:R-:W-:Y:S02]  /*4f10*/  FMNMX.FTZ R15, R123, R0, !PT ;  /* 0x000000007b0f7209 */ /* 0x000fe40007810000 */
[----:B------:R-:W-:Y:S02]  /*4f20*/  ISETP.GT.AND P2, PT, R2, 0x10, PT ;  /* 0x000000100200780c */ /* 0x000fe40003f44270 */
[----:B------:R-:W-:-:S02]  /*4f30*/  FSEL R127, R127, -INF , P4 ;  /* 0xff8000007f7f7808 */ /* 0x000fc40002000000 */
[----:B------:R-:W-:Y:S02]  /*4f40*/  ISETP.GT.AND P3, PT, R2, 0x11, PT ;  /* 0x000000110200780c */ /* 0x000fe40003f64270 */
[----:B------:R-:W-:Y:S02]  /*4f50*/  FSEL R130, R130, -INF , P2 ;  /* 0xff80000082827808 */ /* 0x000fe40001000000 */
[C---:B------:R-:W-:Y:S02]  /*4f60*/  ISETP.GT.AND P2, PT, R2.reuse, 0x18, PT ;  /* 0x000000180200780c */ /* 0x040fe40003f44270 */
[----:B------:R-:W-:Y:S02]  /*4f70*/  FSEL R131, R131, -INF , P3 ;  /* 0xff80000083837808 */ /* 0x000fe40001800000 */
[----:B------:R-:W-:Y:S02]  /*4f80*/  ISETP.GT.AND P3, PT, R2, 0x19, PT ;  /* 0x000000190200780c */ /* 0x000fe40003f64270 */
[----:B0-----:R-:W-:-:S02]  /*4f90*/  FMNMX.FTZ R4, R21, R4, !PT ;  /* 0x0000000415047209 */ /* 0x001fc40007810000 */
[----:B------:R-:W-:Y:S02]  /*4fa0*/  FSEL R134, R134, -INF , P2 ;  /* 0xff80000086867808 */ /* 0x000fe40001000000 */
[C---:B------:R-:W-:Y:S01]  /*4fb0*/  FSETP.NEU.FTZ.AND P1, PT, R4.reuse, -INF , PT ;  /* 0xff8000000400780b */ /* 0x040fe20003f3d000 */
[----:B------:R-:W-:Y:S01]  /*4fc0*/  FMUL.FTZ R14, R4, UR35 ;  /* 0x00000023040e7c20 */ /* 0x000fe20008410000 */
[----:B------:R-:W-:Y:S02]  /*4fd0*/  ISETP.GT.AND P2, PT, R2, 0x20, PT ;  /* 0x000000200200780c */ /* 0x000fe40003f44270 */
[----:B------:R-:W-:Y:S02]  /*4fe0*/  FSEL R135, R135, -INF , P3 ;  /* 0xff80000087877808 */ /* 0x000fe40001800000 */
[----:B------:R-:W-:Y:S02]  /*4ff0*/  FSEL R0, R14, RZ, P1 ;  /* 0x000000ff0e007208 */ /* 0x000fe40000800000 */
[----:B------:R-:W-:-:S02]  /*5000*/  FMNMX.FTZ R14, R126, R15, !PT ;  /* 0x0000000f7e0e7209 */ /* 0x000fc40007810000 */
[----:B------:R-:W-:Y:S01]  /*5010*/  ISETP.GT.AND P3, PT, R2, 0x21, PT ;  /* 0x000000210200780c */ /* 0x000fe20003f64270 */
[--C-:B------:R-:W-:Y:S01]  /*5020*/  FFMA.FTZ R190, R3, UR35, -R0.reuse ;  /* 0x0000002303be7c23 */ /* 0x100fe20008010800 */
[----:B------:R-:W-:Y:S01]  /*5030*/  FMNMX.FTZ R15, R127, R14, !PT ;  /* 0x0000000e7f0f7209 */ /* 0x000fe20007810000 */
[--C-:B------:R-:W-:Y:S01]  /*5040*/  FFMA.FTZ R188, R121, UR35, -R0.reuse ;  /* 0x0000002379bc7c23 */ /* 0x100fe20008010800 */
[----:B------:R-:W-:Y:S01]  /*5050*/  FSEL R138, R138, -INF , P2 ;  /* 0xff8000008a8a7808 */ /* 0x000fe20001000000 */
[--C-:B------:R-:W-:Y:S01]  /*5060*/  FFMA.FTZ R21, R129, UR35, -R0.reuse ;  /* 0x0000002381157c23 */ /* 0x100fe20008010800 */
[----:B------:R-:W-:Y:S01]  /*5070*/  FMNMX.FTZ R14, R130, R15, !PT ;  /* 0x0000000f820e7209 */ /* 0x000fe20007810000 */
[--C-:B------:R-:W-:Y:S01]  /*5080*/  FFMA.FTZ R121, R133, UR35, -R0.reuse ;  /* 0x0000002385797c23 */ /* 0x100fe20008010800 */
        /* <DEDUP_REMOVED lines=39> */
[----:B------:R-:W-:Y:S01]  /*5300*/  FFMA.FTZ R153, R165, UR35, -R0 ;  /* 0x00000023a5997c23 */ /* 0x000fe20008010800 */
[----:B------:R-:W-:Y:S01]  /*5310*/  FMNMX.FTZ R3, R147, R14, !PT ;  /* 0x0000000e93037209 */ /* 0x000fe20007810000 */
[----:B------:R-:W-:Y:S01]  /*5320*/  MUFU.EX2 R13, R13 ;  /* 0x0000000d000d7308 */ /* 0x000fe20000000800 */
[----:B------:R-:W-:-:S02]  /*5330*/  ISETP.GT.AND P2, PT, R2, 0x40, PT ;  /* 0x000000400200780c */ /* 0x000fc40003f44270 */
[----:B------:R-:W-:Y:S02]  /*5340*/  FSEL R151, R151, -INF , P3 ;  /* 0xff80000097977808 */ /* 0x000fe40001800000 */
[----:B------:R-:W-:Y:S02]  /*5350*/  FMNMX.FTZ R14, R150, R3, !PT ;  /* 0x00000003960e7209 */ /* 0x000fe40007810000 */
[----:B------:R-:W-:Y:S01]  /*5360*/  ISETP.GT.AND P3, PT, R2, 0x41, PT ;  /* 0x000000410200780c */ /* 0x000fe20003f64270 */
[----:B------:R-:W-:Y:S01]  /*5370*/  MUFU.EX2 R188, R188 ;  /* 0x000000bc00bc7308 */ /* 0x000fe20000000800 */
[----:B------:R-:W-:Y:S02]  /*5380*/  FSEL R154, R154, -INF , P2 ;  /* 0xff8000009a9a7808 */ /* 0x000fe40001000000 */
[----:B------:R-:W-:Y:S02]  /*5390*/  FMNMX.FTZ R3, R151, R14, !PT ;  /* 0x0000000e97037209 */ /* 0x000fe40007810000 */
[----:B------:R-:W-:-:S02]  /*53a0*/  ISETP.GT.AND P2, PT, R2, 0x48, PT ;  /* 0x000000480200780c */ /* 0x000fc40003f44270 */
[----:B------:R-:W-:Y:S01]  /*53b0*/  FSEL R155, R155, -INF , P3 ;  /* 0xff8000009b9b7808 */ /* 0x000fe20001800000 */
[----:B------:R-:W-:Y:S01]  /*53c0*/  MUFU.EX2 R190, R190 ;  /* 0x000000be00be7308 */ /* 0x000fe20000000800 */
[----:B------:R-:W-:Y:S02]  /*53d0*/  FMNMX.FTZ R14, R154, R3, !PT ;  /* 0x000000039a0e7209 */ /* 0x000fe40007810000 */
[----:B------:R-:W-:Y:S02]  /*53e0*/  ISETP.GT.AND P3, PT, R2, 0x49, PT ;  /* 0x000000490200780c */ /* 0x000fe40003f64270 */
[----:B------:R-:W-:Y:S02]  /*53f0*/  FSEL R158, R158, -INF , P2 ;  /* 0xff8000009e9e7808 */ /* 0x000fe40001000000 */
        /* <DEDUP_REMOVED lines=17> */
[----:B------:R-:W-:-:S02]  /*5510*/  FSEL R167, R167, -INF , P3 ;  /* 0xff800000a7a77808 */ /* 0x000fc40001800000 */
[----:B------:R-:W-:-:S04]  /*5520*/  FMNMX.FTZ R2, R166, R3, !PT ;  /* 0x00000003a6027209 */ /* 0x000fc80007810000 */
        /* <DEDUP_REMOVED lines=18> */
[----:B------:R-:W-:Y:S02]  /*5650*/  FADD.FTZ R2, -R0, R11 ;  /* 0x0000000b00027221 */ /* 0x000fe40000010100 */
[--C-:B------:R-:W-:Y:S01]  /*5660*/  FFMA.FTZ R20, R123, UR35, -R14.reuse ;  /* 0x000000237b147c23 */ /* 0x100fe2000801080e */
[----:B------:R-:W-:Y:S01]  /*5670*/  FSEL R123, R4, RZ, P1 ;  /* 0x000000ff047b7208 */ /* 0x000fe20000800000 */
[--C-:B------:R-:W-:Y:S01]  /*5680*/  FFMA.FTZ R189, R122, UR35, -R14.reuse ;  /* 0x000000237abd7c23 */ /* 0x100fe2000801080e */
[----:B------:R-:W-:Y:S01]  /*5690*/  FMUL.FTZ R2, R2, UR35 ;  /* 0x0000002302027c20 */ /* 0x000fe20008410000 */
        /* <DEDUP_REMOVED lines=24> */
[----:B------:R-:W-:-:S03]  /*5820*/  FFMA.FTZ R166, R166, UR35, -R14 ;  /* 0x00000023a6a67c23 */ /* 0x000fc6000801080e */
[----:B------:R-:W1:Y:S01]  /*5830*/  MUFU.EX2 R2, R2 ;  /* 0x0000000200027308 */ /* 0x000e620000000800 */
[----:B0-----:R-:W-:-:S04]  /*5840*/  FFMA.FTZ R11, R0, R10, R13 ;  /* 0x0000000a000b7223 */ /* 0x001fc8000001000d */
[----:B------:R-:W-:-:S03]  /*5850*/  FADD.FTZ R11, R188, R11 ;  /* 0x0000000bbc0b7221 */ /* 0x000fc60000010000 */
[----:B------:R-:W0:Y:S01]  /*5860*/  MUFU.EX2 R191, R191 ;  /* 0x000000bf00bf7308 */ /* 0x000e220000000800 */
[----:B------:R-:W-:-:S04]  /*5870*/  FADD.FTZ R132, R190, R11 ;  /* 0x0000000bbe847221 */ /* 0x000fc80000010000 */
[----:B------:R-:W-:-:S03]  /*5880*/  FADD.FTZ R11, R15, R132 ;  /* 0x000000840f0b7221 */ /* 0x000fc60000010000 */
[----:B------:R-:W2:Y:S01]  /*5890*/  MUFU.EX2 R120, R120 ;  /* 0x0000007800787308 */ /* 0x000ea20000000800 */
[----:B-1----:R-:W-:Y:S01]  /*58a0*/  FFMA.FTZ R5, R2, R5, R189 ;  /* 0x0000000502057223 */ /* 0x002fe200000100bd */
[----:B------:R-:W-:-:S03]  /*58b0*/  FADD.FTZ R132, R184, R11 ;  /* 0x0000000bb8847221 */ /* 0x000fc60000010000 */
[----:B------:R-:W-:Y:S01]  /*58c0*/  FADD.FTZ R10, R20, R5 ;  /* 0x00000005140a7221 */ /* 0x000fe20000010000 */
        /* <DEDUP_REMOVED lines=70> */
[----:B-1----:R-:W-:Y:S01]  /*5d30*/  FADD.FTZ R5, R14, R5 ;  /* 0x000000050e057221 */ /* 0x002fe20000010000 */
[----:B------:R-:W-:Y:S06]  /*5d40*/  @!P0 BRA `(.L_x_5497) ;  /* 0x0000000000048947 */ /* 0x000fec0003800000 */
[----:B------:R-:W-:Y:S01]  /*5d50*/  BPT.TRAP 0x1 ;  /* 0x000000040000795c */ /* 0x000fe20000300000 */
.L_x_5497:
[----:B------:R-:W0:Y:S01]  /*5d60*/  S2UR UR5, SR_CgaCtaId ;  /* 0x00000000000579c3 */ /* 0x000e220000008800 */
[----:B------:R-:W-:Y:S01]  /*5d70*/  UISETP.GT.AND UP0, UPT, UR4, UR11, UPT ;  /* 0x0000000b0400728c */ /* 0x000fe2000bf04270 */
[----:B------:R-:W-:Y:S01]  /*5d80*/  F2FP.BF16.F32.PACK_AB R183, R12, R183 ;  /* 0x000000b70cb7723e */ /* 0x000fe200000010ff */
[----:B------:R-:W-:Y:S01]  /*5d90*/  UIADD3 UR10, UR10, 0x30860, URZ ;  /* 0x000308600a0a7890 */ /* 0x000fe2000fffe03f */
[----:B------:R-:W-:Y:S01]  /*5da0*/  F2FP.BF16.F32.PACK_AB R188, R188, R13 ;  /* 0x0000000dbcbc723e */ /* 0x000fe200000010ff */
[----:B------:R-:W-:Y:S01]  /*5db0*/  UIADD3 UR4, UR4, -0x1, URZ ;  /* 0xffffffff04047890 */ /* 0x000fe2000fffe03f */
[----:B------:R-:W-:Y:S01]  /*5dc0*/  F2FP.BF16.F32.PACK_AB R189, R20, R189 ;  /* 0x000000bd14bd723e */ /* 0x000fe200000010ff */
[----:B------:R-:W-:Y:S01]  /*5dd0*/  UMOV UR6, UR39 ;  /* 0x0000002700067c82 */ /* 0x000fe20008000000 */
[----:B------:R-:W-:Y:S01]  /*5de0*/  PLOP3.LUT P1, PT, PT, PT, UP0, 0x80, 0x0 ;  /* 0x000000000000781c */ /* 0x000fe20003f2f008 */
        /* <DEDUP_REMOVED lines=27> */
.L_x_5487:
[----:B------:R-:W-:-:S13]  /*5fa0*/  ISETP.LE.AND P1, PT, RZ, UR4, PT ;  /* 0x00000004ff007c0c */ /* 0x000fda000bf23270 */
[----:B------:R-:W-:Y:S05]  /*5fb0*/  @!P1 BRA `(.L_x_5499) ;  /* 0x0000001c00b89947 */ /* 0x000fea0003800000 */
[----:B------:R-:W-:Y:S01]  /*5fc0*/  IMAD.MOV.U32 R12, RZ, RZ, R3 ;  /* 0x000000ffff0c7224 */ /* 0x000fe200078e0003 */
[----:B------:R-:W-:Y:S01]  /*5fd0*/  UMOV UR5, UR38 ;  /* 0x0000002600057c82 */ /* 0x000fe20008000000 */
[----:B------:R-:W-:Y:S01]  /*5fe0*/  IMAD.MOV.U32 R11, RZ, RZ, R4 ;  /* 0x000000ffff0b7224 */ /* 0x000fe200078e0004 */
[----:B------:R-:W-:Y:S01]  /*5ff0*/  UMOV UR6, UR39 ;  /* 0x0000002700067c82 */ /* 0x000fe20008000000 */
[----:B------:R-:W-:-:S05]  /*6000*/  ULDC UR11, c[0x0][0x988] ;  /* 0x00026200000b7ab9 */ /* 0x000fca0000000800 */
.L_x_5510:
        /* <DEDUP_REMOVED lines=8> */
.L_x_5500:
[----:B------:R-:W-:Y:S01]  /*6090*/  ULEA UR7, UR39, UR40, 0x3 ;  /* 0x0000002827077291 */ /* 0x000fe2000f8e183f */
[----:B------:R-:W-:-:S05]  /*60a0*/  IMAD.U32 R3, RZ, RZ, UR38 ;  /* 0x00000026ff037e24 */ /* 0x000fca000f8e00ff */
[----:B------:R-:W-:-:S04]  /*60b0*/  SHF.L.U32 R3, R3, 0x1f, RZ ;  /* 0x0000001f03037819 */ /* 0x000fc800000006ff */
[----:B------:R0:W1:Y:S01]  /*60c0*/  SYNCS.PHASECHK.TRANS64.TRYWAIT P1, [UR7+0x30830], R3 ;  /* 0x03083003ff0075a7 */ /* 0x0000620008020147 */
[----:B------:R-:W-:Y:S05]  /*60d0*/  @!P0 BRA `(.L_x_5501) ;  /* 0x0000000000048947 */ /* 0x000fea0003800000 */
[----:B------:R-:W-:Y:S01]  /*60e0*/  BPT.TRAP 0x1 ;  /* 0x000000040000795c */ /* 0x000fe20000300000 */
.L_x_5501:
[----:B-1----:R-:W-:Y:S05]  /*60f0*/  @P1 BRA `(.L_x_5502) ;  /* 0x0000000000081947 */ /* 0x002fea0003800000 */
[----:B------:R-:W1:Y:S02]  /*6100*/  SYNCS.PHASECHK.TRANS64.TRYWAIT P1, [UR7+0x30830], R3 ;  /* 0x03083003ff0075a7 */ /* 0x000e640008020147 */
[----:B-1----:R-:W-:Y:S05]  /*6110*/  @!P1 BRA `(.L_x_5503) ;  /* 0x00000094009c9947 */ /* 0x002fea0003800000 */
.L_x_5502:
        /* <DEDUP_REMOVED lines=175> */
.L_x_5504:
[----:B------:R-:W-:Y:S01]  /*6c10*/  ULEA UR14, UR6, UR40, 0x3 ;  /* 0x00000028060e7291 */ /* 0x000fe2000f8e183f */
[----:B------:R-:W-:-:S05]  /*6c20*/  IMAD.U32 R0, RZ, RZ, UR5 ;  /* 0x00000005ff007e24 */ /* 0x000fca000f8e00ff */
[----:B------:R-:W-:-:S04]  /*6c30*/  SHF.L.U32 R0, R0, 0x1f, RZ ;  /* 0x0000001f00007819 */ /* 0x000fc800000006ff */
[----:B------:R2:W3:Y:S01]  /*6c40*/  SYNCS.PHASECHK.TRANS64.TRYWAIT P1, [UR14+0x30850], R0 ;  /* 0x03085000ff0075a7 */ /* 0x0004e2000802014e */
[----:B------:R-:W-:Y:S05]  /*6c50*/  @!P0 BRA `(.L_x_5505) ;  /* 0x0000000000048947 */ /* 0x000fea0003800000 */
[----:B------:R-:W-:Y:S01]  /*6c60*/  BPT.TRAP 0x1 ;  /* 0x000000040000795c */ /* 0x000fe20000300000 */
.L_x_5505:
[----:B---3--:R-:W-:Y:S05]  /*6c70*/  @P1 BRA `(.L_x_5506) ;  /* 0x0000000000081947 */ /* 0x008fea0003800000 */
[----:B------:R-:W3:Y:S02]  /*6c80*/  SYNCS.PHASECHK.TRANS64.TRYWAIT P1, [UR14+0x30850], R0 ;  /* 0x03085000ff0075a7 */ /* 0x000ee4000802014e */
[----:B---3--:R-:W-:Y:S05]  /*6c90*/  @!P1 BRA `(.L_x_5507) ;  /* 0x0000008800d49947 */ /* 0x008fea0003800000 */
.L_x_5506:
        /* <DEDUP_REMOVED lines=37> */
.L_x_5508:
[----:B0-2---:R-:W-:Y:S01]  /*6ef0*/  FMNMX.FTZ R0, R120, R11, !PT ;  /* 0x0000000b78007209 */ /* 0x005fe20007810000 */
[----:B------:R-:W-:Y:S01]  /*6f00*/  UMOV UR35, UR11 ;  /* 0x0000000b00237c82 */ /* 0x000fe20008000000 */
[----:B------:R-:W-:Y:S01]  /*6f10*/  FMNMX.FTZ R2, R122, R12, !PT ;  /* 0x0000000c7a027209 */ /* 0x000fe20007810000 */
[----:B------:R-:W0:Y:S01]  /*6f20*/  S2UR UR6, SR_CgaCtaId ;  /* 0x00000000000679c3 */ /* 0x000e220000008800 */
[----:B-1----:R-:W-:Y:S01]  /*6f30*/  FMNMX.FTZ R3, R121, R0, !PT ;  /* 0x0000000079037209 */ /* 0x002fe20007810000 */
[----:B------:R-:W-:Y:S01]  /*6f40*/  ULEA UR5, UR10, UR40, 0x3 ;  /* 0x000000280a057291 */ /* 0x000fe2000f8e183f */
[----:B------:R-:W-:Y:S02]  /*6f50*/  FMNMX.FTZ R13, R123, R2, !PT ;  /* 0x000000027b0d7209 */ /* 0x000fe40007810000 */
[----:B------:R-:W-:Y:S01]  /*6f60*/  FMNMX.FTZ R0, R124, R3, !PT ;  /* 0x000000037c007209 */ /* 0x000fe20007810000 */
[----:B------:R-:W-:Y:S01]  /*6f70*/  UIADD3 UR5, UR5, 0x30840, URZ ;  /* 0x0003084005057890 */ /* 0x000fe2000fffe03f */
        /* <DEDUP_REMOVED lines=84> */
[----:B------:R-:W1:Y:S03]  /*74c0*/  MUFU.EX2 R11, R11 ;  /* 0x0000000b000b7308 */ /* 0x000e660000000800 */
[--C-:B------:R-:W-:Y:S01]  /*74d0*/  FFMA.FTZ R189, R122, UR35, -R12.reuse ;  /* 0x000000237abd7c23 */ /* 0x100fe2000801080c */
[--C-:B0-----:R-:W-:Y:S01]  /*74e0*/  FFMA.FTZ R14, R123, UR35, -R12.reuse ;  /* 0x000000237b0e7c23 */ /* 0x101fe2000801080c */
        /* <DEDUP_REMOVED lines=120> */
.L_x_5509:
[----:B------:R-:W0:Y:S01]  /*7c70*/  S2UR UR5, SR_CgaCtaId ;  /* 0x00000000000579c3 */ /* 0x000e220000008800 */
[----:B------:R-:W-:Y:S01]  /*7c80*/  UIADD3 UR14, UR14, 0x30860, URZ ;  /* 0x000308600e0e7890 */ /* 0x000fe2000fffe03f */
[----:B------:R-:W-:Y:S01]  /*7c90*/  ISETP.LT.AND P1, PT, RZ, UR4, PT ;  /* 0x00000004ff007c0c */ /* 0x000fe2000bf21270 */
[----:B------:R-:W-:Y:S01]  /*7ca0*/  UIADD3 UR4, UR4, -0x1, URZ ;  /* 0xffffffff04047890 */ /* 0x000fe2000fffe03f */
[----:B------:R-:W-:Y:S01]  /*7cb0*/  F2FP.BF16.F32.PACK_AB R188, R188, R11 ;  /* 0x0000000bbcbc723e */ /* 0x000fe200000010ff */
        /* <DEDUP_REMOVED lines=28> */
[----:B------:R-:W-:Y:S01]  /*7e80*/  MOV R12, R3 ;  /* 0x00000003000c7202 */ /* 0x000fe20000000f00 */
[----:B------:R-:W-:Y:S06]  /*7e90*/  @P1 BRA `(.L_x_5510) ;  /* 0xffffffe0005c1947 */ /* 0x000fec000383ffff */
.L_x_5499:
        /* <DEDUP_REMOVED lines=99> */
.L_x_5511:
[----:B------:R-:W-:Y:S01]  /*84d0*/  ULEA UR5, UR39, UR40, 0x3 ;  /* 0x0000002827057291 */ /* 0x000fe2000f8e183f */
[----:B------:R-:W-:-:S05]  /*84e0*/  IMAD.U32 R0, RZ, RZ, UR38 ;  /* 0x00000026ff007e24 */ /* 0x000fca000f8e00ff */
[----:B------:R-:W-:-:S04]  /*84f0*/  SHF.L.U32 R0, R0, 0x1f, RZ ;  /* 0x0000001f00007819 */ /* 0x000fc800000006ff */
[----:B------:R0:W1:Y:S01]  /*8500*/  SYNCS.PHASECHK.TRANS64.TRYWAIT P1, [UR5+0x30850], R0 ;  /* 0x03085000ff0075a7 */ /* 0x0000620008020145 */
[----:B------:R-:W-:Y:S05]  /*8510*/  @!P0 BRA `(.L_x_5512) ;  /* 0x0000000000048947 */ /* 0x000fea0003800000 */
[----:B------:R-:W-:Y:S01]  /*8520*/  BPT.TRAP 0x1 ;  /* 0x000000040000795c */ /* 0x000fe20000300000 */
.L_x_5512:
[----:B-1----:R-:W-:Y:S05]  /*8530*/  @P1 BRA `(.L_x_5513) ;  /* 0x0000000000081947 */ /* 0x002fea0003800000 */
[----:B------:R-:W1:Y:S02]  /*8540*/  SYNCS.PHASECHK.TRANS64.TRYWAIT P1, [UR5+0x30850], R0 ;  /* 0x03085000ff0075a7 */ /* 0x000e640008020145 */
[----:B-1----:R-:W-:Y:S05]  /*8550*/  @!P1 BRA `(.L_x_5514) ;  /* 0x0000007000bc9947 */ /* 0x002fea0003800000 */
.L_x_5513:
        /* <DEDUP_REMOVED lines=64> */
.L_x_5515:
        /* <DEDUP_REMOVED lines=109> */
.L_x_5479:
        /* <DEDUP_REMOVED lines=10> */
[----:B------:R-:W1:Y:S01]  /*90d0*/  LDC R56, c[0x0][0xbe8] ;  /* 0x0002fa00ff387b82 */ /* 0x000e620000000800 */
[----:B------:R-:W-:Y:S01]  /*90e0*/  F2FP.BF16.F32.PACK_AB R6, R7, R6 ;  /* 0x000000060706723e */ /* 0x000fe200000010ff */
[----:B------:R-:W-:Y:S01]  /*90f0*/  ULDC.64 UR8, c[0x0][0xb90] ;  /* 0x0002e40000087ab9 */ /* 0x000fe20000000a00 */
[----:B------:R-:W-:Y:S01]  /*9100*/  F2FP.BF16.F32.PACK_AB R7, R154, R33 ;  /* 0x000000219a07723e */ /* 0x000fe200000010ff */
[----:B------:R-:W-:Y:S01]  /*9110*/  USHF.R.S32.HI UR12, URZ, 0x1f, UR61 ;  /* 0x0000001f3f0c7899 */ /* 0x000fe2000801143d */
[----:B------:R-:W-:Y:S02]  /*9120*/  F2FP.BF16.F32.PACK_AB R4, R25, R4 ;  /* 0x000000041904723e */ /* 0x000fe400000010ff */
[----:B------:R-:W-:Y:S02]  /*9130*/  R2UR UR11, R192 ;  /* 0x00000000c00b72ca */ /* 0x000fe400000e0000 */
[----:B------:R-:W-:-:S02]  /*9140*/  F2FP.BF16.F32.PACK_AB R5, R152, R5 ;  /* 0x000000059805723e */ /* 0x000fc400000010ff */
        /* <DEDUP_REMOVED lines=10> */
[----:B------:R-:W-:-:S02]  /*91f0*/  F2FP.BF16.F32.PACK_AB R24, R57, R24 ;  /* 0x000000183918723e */ /* 0x000fc400000010ff */
[----:B------:R-:W-:Y:S01]  /*9200*/  F2FP.BF16.F32.PACK_AB R96, R97, R96 ;  /* 0x000000606160723e */ /* 0x000fe200000010ff */
[----:B------:R-:W-:Y:S01]  /*9210*/  UIMAD UR5, UR11, UR9, UR5 ;  /* 0x000000090b0572a4 */ /* 0x000fe2000f8e0205 */
[----:B------:R-:W-:Y:S02]  /*9220*/  F2FP.BF16.F32.PACK_AB R97, R99, R98 ;  /* 0x000000626361723e */ /* 0x000fe400000010ff */
[----:B------:R-:W-:Y:S02]  /*9230*/  MOV R48, R52 ;  /* 0x0000003400307202 */ /* 0x000fe40000000f00 */
[----:B0-----:R-:W-:Y:S01]  /*9240*/  MOV R49, R21 ;  /* 0x0000001500317202 */ /* 0x001fe20000000f00 */
[----:B------:R-:W-:Y:S01]  /*9250*/  IMAD R21, R193, 0x40, R16 ;  /* 0x00000040c1157824 */ /* 0x000fe200078e0210 */
[----:B------:R-:W-:Y:S01]  /*9260*/  ULDC.64 UR8, c[0x0][0xb98] ;  /* 0x0002e60000087ab9 */ /* 0x000fe20000000a00 */
[----:B------:R-:W-:Y:S01]  /*9270*/  UIADD3 UR7, UR7, UR5, URZ ;  /* 0x0000000507077290 */ /* 0x000fe2000fffe03f */
[----:B------:R-:W-:Y:S01]  /*9280*/  F2FP.BF16.F32.PACK_AB R104, R105, R104 ;  /* 0x000000686968723e */ /* 0x000fe200000010ff */
[--C-:B------:R-:W-:Y:S01]  /*9290*/  IMAD.WIDE R46, R198, 0x2, R48.reuse ;  /* 0x00000002c62e7825 */ /* 0x100fe200078e0230 */
[----:B------:R-:W-:Y:S01]  /*92a0*/  UIMAD UR5, UR12, UR8, URZ ;  /* 0x000000080c0572a4 */ /* 0x000fe2000f8e023f */
[----:B------:R-:W-:Y:S01]  /*92b0*/  F2FP.BF16.F32.PACK_AB R98, R101, R100 ;  /* 0x000000646562723e */ /* 0x000fe200000010ff */
[----:B------:R-:W-:Y:S01]  /*92c0*/  UIMAD.WIDE.U32 UR6, UR61, UR8, UR6 ;  /* 0x000000083d0672a5 */ /* 0x000fe2000f8e0006 */
[----:B------:R-:W-:Y:S01]  /*92d0*/  IMAD.WIDE R48, R21, 0x2, R48 ;  /* 0x0000000215307825 */ /* 0x000fe200078e0230 */
[C---:B------:R-:W-:Y:S01]  /*92e0*/  IADD3 R27, P5, R46.reuse, 0x8060, RZ ;  /* 0x000080602e1b7810 */ /* 0x040fe20007fbe0ff */
[----:B------:R-:W-:Y:S01]  /*92f0*/  UIMAD UR5, UR61, UR9, UR5 ;  /* 0x000000093d0572a4 */ /* 0x000fe2000f8e0205 */
[----:B------:R-:W-:-:S02]  /*9300*/  LOP3.LUT R21, R46, 0x380, RZ, 0xc0, !PT ;  /* 0x000003802e157812 */ /* 0x000fc400078ec0ff */
[----:B------:R-:W-:Y:S01]  /*9310*/  LOP3.LUT R26, R27, 0x380, RZ, 0xc0, !PT ;  /* 0x000003801b1a7812 */ /* 0x000fe200078ec0ff */
[----:B------:R-:W-:Y:S01]  /*9320*/  ULDC.64 UR8, c[0x0][0xae8] ;  /* 0x0002ba0000087ab9 */ /* 0x000fe20000000a00 */
        /* <DEDUP_REMOVED lines=19> */
[C---:B------:R-:W-:Y:S02]  /*9460*/  IADD3 R35, P0, R46.reuse, 0x60, RZ ;  /* 0x000000602e237810 */ /* 0x040fe40007f1e0ff */
        /* <DEDUP_REMOVED lines=43> */
[----:B------:R-:W-:Y:S02]  /*9720*/  LOP3.LUT R25, R46, 0x380, RZ, 0xc0, !PT ;  /* 0x000003802e197812 */ /* 0x000fe400078ec0ff */
        /* <DEDUP_REMOVED lines=17> */
[----:B------:R-:W-:Y:S01]  /*9840*/  IADD3.X R75, RZ, R47, RZ, P5, !PT ;  /* 0x0000002fff4b7210 */ /* 0x000fe20002ffe4ff */
[----:B------:R-:W-:Y:S01]  /*9850*/  IMAD.X R47, RZ, RZ, R49, P0 ;  /* 0x000000ffff2f7224 */ /* 0x000fe200000e0631 */
[----:B------:R-:W-:Y:S01]  /*9860*/  MOV R86, R86 ;  /* 0x0000005600567202 */ /* 0x000fe20000000f00 */
[----:B------:R-:W2:Y:S01]  /*9870*/  @P1 LDC R53, c[0x0][0xbf0] ;  /* 0x0002fc00ff351b82 */ /* 0x000ea20000000800 */
[----:B------:R-:W-:-:S02]  /*9880*/  IADD3 R39, P3, R48, 0x7000, RZ ;  /* 0x0000700030277810 */ /* 0x000fc40007f7e0ff */
[----:B------:R-:W-:Y:S02]  /*9890*/  IADD3 R37, P2, R48, 0x6000, RZ ;  /* 0x0000600030257810 */ /* 0x000fe40007f5e0ff */
[----:B------:R-:W-:Y:S02]  /*98a0*/  LOP3.LUT R38, R39, 0x380, RZ, 0xc0, !PT ;  /* 0x0000038027267812 */ /* 0x000fe400078ec0ff */
[----:B------:R-:W-:Y:S01]  /*98b0*/  MOV R78, R78 ;  /* 0x0000004e004e7202 */ /* 0x000fe20000000f00 */
[----:B0-----:R-:W-:Y:S01]  /*98c0*/  @P1 IMAD.HI.U32 R4, R26, R25, RZ ;  /* 0x000000191a041227 */ /* 0x001fe200078e00ff */
[----:B------:R-:W-:Y:S02]  /*98d0*/  F2FP.BF16.F32.PACK_AB R5, R144, R135 ;  /* 0x000000879005723e */ /* 0x000fe400000010ff */
[----:B------:R-:W-:Y:S02]  /*98e0*/  F2FP.BF16.F32.PACK_AB R6, R120, R3 ;  /* 0x000000037806723e */ /* 0x000fe400000010ff */
[----:B------:R-:W-:-:S02]  /*98f0*/  F2FP.BF16.F32.PACK_AB R7, R145, R136 ;  /* 0x000000889107723e */ /* 0x000fc400000010ff */
        /* <DEDUP_REMOVED lines=10> */
[----:B------:R-:W-:-:S02]  /*99a0*/  LOP3.LUT R36, R37, 0x380, RZ, 0xc0, !PT ;  /* 0x0000038025247812 */ /* 0x000fc400078ec0ff */
[----:B------:R-:W-:Y:S01]  /*99b0*/  MOV R74, R74 ;  /* 0x0000004a004a7202 */ /* 0x000fe20000000f00 */
[----:B------:R3:W-:Y:S01]  /*99c0*/  STSM.16.M88.4 [R82], R12 ;  /* 0x0000000c52007844 */ /* 0x0007e20000000200 */
[----:B------:R-:W-:Y:S02]  /*99d0*/  SHF.R.U64 R38, R38, 0x3, RZ ;  /* 0x0000000326267819 */ /* 0x000fe400000012ff */
[----:B------:R-:W-:Y:S01]  /*99e0*/  SHF.R.U64 R36, R36, 0x3, RZ ;  /* 0x0000000324247819 */ /* 0x000fe200000012ff */
[----:B------:R4:W-:Y:S01]  /*99f0*/  STSM.16.M88.4 [R78], R24 ;  /* 0x000000184e007844 */ /* 0x0009e20000000200 */
[----:B------:R-:W-:Y:S01]  /*9a00*/  LOP3.LUT R38, R38, R39, RZ, 0x3c, !PT ;  /* 0x0000002726267212 */ /* 0x000fe200078e3cff */
[----:B------:R-:W-:Y:S01]  /*9a10*/  IMAD.X R39, RZ, RZ, R49, P3 ;  /* 0x000000ffff277224 */ /* 0x000fe200018e0631 */
[----:B------:R-:W-:Y:S02]  /*9a20*/  LOP3.LUT R36, R36, R37, RZ, 0x3c, !PT ;  /* 0x0000002524247212 */ /* 0x000fe400078e3cff */
[----:B0-----:R-:W-:-:S02]  /*9a30*/  F2FP.BF16.F32.PACK_AB R4, R65, R64 ;  /* 0x000000404104723e */ /* 0x001fc400000010ff */
[----:B------:R-:W-:Y:S02]  /*9a40*/  F2FP.BF16.F32.PACK_AB R5, R140, R131 ;  /* 0x000000838c05723e */ /* 0x000fe400000010ff */
[----:B-1----:R-:W-:Y:S01]  /*9a50*/  MOV R10, UR5 ;  /* 0x00000005000a7c02 */ /* 0x002fe20008000f00 */
[----:B------:R-:W-:Y:S01]  /*9a60*/  ULDC UR5, c[0x0][0xa88] ;  /* 0x0002a20000057ab9 */ /* 0x000fe20000000800 */
[----:B------:R-:W-:Y:S01]  /*9a70*/  SHF.R.S32.HI R9, RZ, 0x1f, R50 ;  /* 0x0000001fff097819 */ /* 0x000fe20000011432 */
[----:B---3--:R-:W-:Y:S01]  /*9a80*/  VIADD R14, R197, UR42 ;  /* 0x0000002ac50e7c36 */ /* 0x008fe20008000000 */
[----:B------:R-:W-:Y:S02]  /*9a90*/  IADD3 R12, P0, R50, UR6, RZ ;  /* 0x00000006320c7c10 */ /* 0x000fe4000ff1e0ff */
[----:B------:R-:W-:Y:S02]  /*9aa0*/  SHF.R.S32.HI R8, RZ, 0x1f, R3 ;  /* 0x0000001fff087819 */ /* 0x000fe40000011403 */
[----:B------:R-:W-:Y:S01]  /*9ab0*/  IADD3.X R13, R9, UR7, R10, P0, !PT ;  /* 0x00000007090d7c10 */ /* 0x000fe200087fe40a */
[----:B------:R-:W-:Y:S01]  /*9ac0*/  ULDC.64 UR6, c[0x0][0xb88] ;  /* 0x0002e20000067ab9 */ /* 0x000fe20000000a00 */
[----:B------:R-:W-:Y:S01]  /*9ad0*/  F2FP.BF16.F32.PACK_AB R6, R69, R68 ;  /* 0x000000444506723e */ /* 0x000fe200000010ff */
[----:B------:R-:W-:Y:S01]  /*9ae0*/  IMAD R8, R8, UR6, RZ ;  /* 0x0000000608087c24 */ /* 0x000fe2000f8e02ff */
[----:B------:R-:W-:Y:S01]  /*9af0*/  F2FP.BF16.F32.PACK_AB R7, R132, R129 ;  /* 0x000000818407723e */ /* 0x000fe200000010ff */
[----:B------:R-:W-:Y:S01]  /*9b00*/  IMAD.WIDE.U32 R12, R3, UR6, R12 ;  /* 0x00000006030c7c25 */ /* 0x000fe2000f8e000c */
[----:B------:R-:W-:-:S02]  /*9b10*/  LOP3.LUT P0, RZ, R195, 0x3, RZ, 0xc0, !PT ;  /* 0x00000003c3ff7812 */ /* 0x000fc4000780c0ff */
[----:B------:R-:W-:Y:S01]  /*9b20*/  IADD3.X R37, RZ, R49, RZ, P2, !PT ;  /* 0x00000031ff257210 */ /* 0x000fe200017fe4ff */
[----:B------:R-:W-:Y:S01]  /*9b30*/  IMAD R15, R3, UR7, R8 ;  /* 0x00000007030f7c24 */ /* 0x000fe2000f8e0208 */
[----:B------:R0:W-:Y:S01]  /*9b40*/  STSM.16.M88.4 [R74], R4 ;  /* 0x000000044a007844 */ /* 0x0001e20000000200 */
[----:B------:R-:W-:Y:S01]  /*9b50*/  ULDC.64 UR6, c[0x0][0xb50] ;  /* 0x0002d40000067ab9 */ /* 0x000fe20000000a00 */
[----:B------:R-:W-:Y:S01]  /*9b60*/  IMAD R3, R56, UR5, RZ ;  /* 0x0000000538037c24 */ /* 0x000fe2000f8e02ff */
[----:B----4-:R-:W-:Y:S02]  /*9b70*/  LEA R24, P3, R12, UR6, 0x2 ;  /* 0x000000060c187c11 */ /* 0x010fe4000f8610ff */
[----:B------:R-:W-:Y:S02]  /*9b80*/  MOV R70, R70 ;  /* 0x0000004600467202 */ /* 0x000fe40000000f00 */
[----:B------:R-:W-:Y:S01]  /*9b90*/  ISETP.GE.OR P2, PT, R14, R3, P0 ;  /* 0x000000030e00720c */ /* 0x000fe20000746670 */
[----:B------:R-:W-:Y:S01]  /*9ba0*/  SHFL.IDX PT, R68, R24, RZ, 0x1c1f ;  /* 0x001c1fff18447589 */ /* 0x000fe200000e0000 */
[----:B------:R-:W-:-:S02]  /*9bb0*/  F2FP.BF16.F32.PACK_AB R8, R73, R72 ;  /* 0x000000484908723e */ /* 0x000fc400000010ff */
[----:B------:R-:W-:Y:S02]  /*9bc0*/  F2FP.BF16.F32.PACK_AB R9, R128, R127 ;  /* 0x0000007f8009723e */ /* 0x000fe400000010ff */
[----:B------:R-:W-:Y:S02]  /*9bd0*/  F2FP.BF16.F32.PACK_AB R10, R77, R76 ;  /* 0x0000004c4d0a723e */ /* 0x000fe400000010ff */
[----:B------:R-:W-:Y:S01]  /*9be0*/  F2FP.BF16.F32.PACK_AB R11, R130, R125 ;  /* 0x0000007d820b723e */ /* 0x000fe200000010ff */
[----:B0-----:R-:W-:Y:S01]  /*9bf0*/  VIADD R4, R14, 0x8 ;  /* 0x000000080e047836 */ /* 0x001fe20000000000 */
[----:B------:R-:W-:Y:S01]  /*9c00*/  MOV R62, R62 ;  /* 0x0000003e003e7202 */ /* 0x000fe20000000f00 */
[----:B------:R-:W-:Y:S01]  /*9c10*/  IMAD.IADD R5, R13, 0x1, R15 ;  /* 0x000000010d057824 */ /* 0x000fe200078e020f */
[----:B------:R-:W-:Y:S01]  /*9c20*/  F2FP.BF16.F32.PACK_AB R6, R85, R84 ;  /* 0x000000545506723e */ /* 0x000fe200000010ff */
[----:B------:R-:W-:Y:S01]  /*9c30*/  STSM.16.M88.4 [R70], R8 ;  /* 0x0000000846007844 */ /* 0x000fe20000000200 */
[----:B------:R-:W-:-:S02]  /*9c40*/  ISETP.GE.OR P0, PT, R4, R3, P0 ;  /* 0x000000030400720c */ /* 0x000fc40000706670 */
[----:B------:R-:W-:Y:S01]  /*9c50*/  LEA.HI.X R25, R12, UR7, R5, 0x2, P3 ;  /* 0x000000070c197c11 */ /* 0x000fe200098f1405 */
[----:B------:R-:W-:Y:S01]  /*9c60*/  SHFL.IDX PT, R70, R24, 0x1, 0x1c1f ;  /* 0x003c1f0018467f89 */ /* 0x000fe200000e0000 */
[----:B------:R-:W-:Y:S02]  /*9c70*/  F2FP.BF16.F32.PACK_AB R4, R81, R80 ;  /* 0x000000505104723e */ /* 0x000fe400000010ff */
[----:B------:R-:W-:Y:S01]  /*9c80*/  F2FP.BF16.F32.PACK_AB R5, R121, R126 ;  /* 0x0000007e7905723e */ /* 0x000fe200000010ff */
[----:B------:R-:W0:Y:S01]  /*9c90*/  SHFL.IDX PT, R69, R25, RZ, 0x1c1f ;  /* 0x001c1fff19457589 */ /* 0x000e2200000e0000 */
[----:B------:R-:W-:Y:S02]  /*9ca0*/  F2FP.BF16.F32.PACK_AB R7, R123, R124 ;  /* 0x0000007c7b07723e */ /* 0x000fe400000010ff */
[----:B------:R-:W-:Y:S01]  /*9cb0*/  MOV R58, R58 ;  /* 0x0000003a003a7202 */ /* 0x000fe20000000f00 */
[----:B------:R-:W1:Y:S01]  /*9cc0*/  SHFL.IDX PT, R71, R25, 0x1, 0x1c1f ;  /* 0x003c1f0019477f89 */ /* 0x000e6200000e0000 */
[----:B------:R-:W-:-:S02]  /*9cd0*/  F2FP.BF16.F32.PACK_AB R12, R89, R88 ;  /* 0x00000058590c723e */ /* 0x000fc400000010ff */
[----:B------:R-:W-:Y:S01]  /*9ce0*/  F2FP.BF16.F32.PACK_AB R13, R91, R90 ;  /* 0x0000005a5b0d723e */ /* 0x000fe200000010ff */
[----:B------:R-:W-:Y:S01]  /*9cf0*/  STSM.16.M88.4 [R62], R4 ;  /* 0x000000043e007844 */ /* 0x000fe20000000200 */
[----:B------:R-:W-:Y:S02]  /*9d00*/  F2FP.BF16.F32.PACK_AB R14, R93, R92 ;  /* 0x0000005c5d0e723e */ /* 0x000fe400000010ff */
[----:B------:R-:W-:Y:S02]  /*9d10*/  F2FP.BF16.F32.PACK_AB R15, R95, R94 ;  /* 0x0000005e5f0f723e */ /* 0x000fe400000010ff */
[----:B------:R-:W-:Y:S02]  /*9d20*/  MOV R54, R54 ;  /* 0x0000003600367202 */ /* 0x000fe40000000f00 */
[----:B------:R-:W-:Y:S01]  /*9d30*/  F2FP.BF16.F32.PACK_AB R99, R103, R102 ;  /* 0x000000666763723e */ /* 0x000fe200000010ff */
[----:B------:R-:W-:Y:S01]  /*9d40*/  STSM.16.M88.4 [R58], R12 ;  /* 0x0000000c3a007844 */ /* 0x000fe20000000200 */
        /* <DEDUP_REMOVED lines=20> */
[--C-:B------:R-:W-:Y:S01]  /*9e90*/  IMAD.X R29, RZ, RZ, R49.reuse, P5 ;  /* 0x000000ffff1d7224 */ /* 0x100fe200028e0631 */
[----:B------:R-:W-:Y:S02]  /*9ea0*/  LOP3.LUT R30, R31, 0x380, RZ, 0xc0, !PT ;  /* 0x000003801f1e7812 */ /* 0x000fe400078ec0ff */
[----:B------:R-:W-:Y:S01]  /*9eb0*/  IADD3 R43, P5, R48, 0x9000, RZ ;  /* 0x00009000302b7810 */ /* 0x000fe20007fbe0ff */
[----:B------:R-:W-:Y:S01]  /*9ec0*/  UIMAD UR5, UR10, UR8, URZ ;  /* 0x000000080a0572a4 */ /* 0x000fe2000f8e023f */
[----:B------:R-:W-:Y:S02]  /*9ed0*/  SHF.R.U64 R30, R30, 0x3, RZ ;  /* 0x000000031e1e7819 */ /* 0x000fe400000012ff */
[----:B------:R-:W-:Y:S01]  /*9ee0*/  LOP3.LUT R42, R43, 0x380, RZ, 0xc0, !PT ;  /* 0x000003802b2a7812 */ /* 0x000fe200078ec0ff */
[----:B0-----:R0:W-:Y:S01]  /*9ef0*/  @!P2 ST.E desc[UR36][R68.64], R0 ;  /* 0x000000004400a985 */ /* 0x0011e2000c101924 */
[----:B------:R-:W-:Y:S01]  /*9f00*/  LOP3.LUT R30, R30, R31, RZ, 0x3c, !PT ;  /* 0x0000001f1e1e7212 */ /* 0x000fe200078e3cff */
[----:B------:R-:W-:Y:S01]  /*9f10*/  IMAD.X R31, RZ, RZ, R49, P6 ;  /* 0x000000ffff1f7224 */ /* 0x000fe200030e0631 */
[----:B------:R-:W-:Y:S01]  /*9f20*/  SHF.R.U64 R42, R42, 0x3, RZ ;  /* 0x000000032a2a7819 */ /* 0x000fe200000012ff */
[----:B-1----:R1:W-:Y:S01]  /*9f30*/  @!P0 ST.E desc[UR36][R70.64], R2 ;  /* 0x0000000246008985 */ /* 0x0023e2000c101924 */
[----:B------:R-:W-:Y:S01]  /*9f40*/  UIMAD.WIDE.U32 UR6, UR11, UR8, URZ ;  /* 0x000000080b0672a5 */ /* 0x000fe2000f8e003f */
[----:B------:R-:W-:-:S02]  /*9f50*/  IADD3 R41, P4, R48, 0x8000, RZ ;  /* 0x0000800030297810 */ /* 0x000fc40007f9e0ff */
[----:B------:R3:W5:Y:S01]  /*9f60*/  LD.E.128 R24, desc[UR36][R20.64] ;  /* 0x0000002414187980 */ /* 0x000762000c101d00 */
[----:B------:R-:W-:Y:S01]  /*9f70*/  UIMAD UR5, UR11, UR9, UR5 ;  /* 0x000000090b0572a4 */ /* 0x000fe2000f8e0205 */
[----:B------:R-:W-:Y:S01]  /*9f80*/  IADD3 R45, P6, R48, 0xa000, RZ ;  /* 0x0000a000302d7810 */ /* 0x000fe20007fde0ff */
[----:B0-----:R-:W-:Y:S01]  /*9f90*/  IMAD R0, R23, 0x20, R193 ;  /* 0x0000002017007824 */ /* 0x001fe200078e02c1 */
[----:B------:R-:W-:Y:S01]  /*9fa0*/  ULDC.64 UR10, c[0x0][0xaf0] ;  /* 0x0002bc00000a7ab9 */ /* 0x000fe20000000a00 */
[----:B------:R-:W-:Y:S01]  /*9fb0*/  LOP3.LUT R42, R42, R43, RZ, 0x3c, !PT ;  /* 0x0000002b2a2a7212 */ /* 0x000fe200078e3cff */
[----:B------:R0:W5:Y:S01]  /*9fc0*/  LD.E.128 R8, desc[UR36][R28.64] ;  /* 0x000000241c087980 */ /* 0x000162000c101d00 */
[----:B------:R-:W-:Y:S01]  /*9fd0*/  LOP3.LUT R40, R41, 0x380, RZ, 0xc0, !PT ;  /* 0x0000038029287812 */ /* 0x000fe200078ec0ff */
[----:B---3--:R-:W3:Y:S01]  /*9fe0*/  @P1 LDC R21, c[0x0][0xbec] ;  /* 0x0002fb00ff151b82 */ /* 0x008ee20000000800 */
[----:B-1----:R-:W-:Y:S01]  /*9ff0*/  VIADD R2, R0, UR42 ;  /* 0x0000002a00027c36 */ /* 0x002fe20008000000 */
[----:B------:R-:W-:Y:S01]  /*a000*/  UIMAD UR8, UR12, UR10, URZ ;  /* 0x0000000a0c0872a4 */ /* 0x000fe2000f8e023f */
[----:B------:R-:W-:Y:S01]  /*a010*/  LOP3.LUT R44, R45, 0x380, RZ, 0xc0, !PT ;  /* 0x000003802d2c7812 */ /* 0x000fe200078ec0ff */
[----:B------:R-:W-:Y:S01]  /*a020*/  UIADD3 UR7, UR7, UR5, URZ ;  /* 0x0000000507077290 */ /* 0x000fe2000fffe03f */
[----:B------:R-:W-:Y:S01]  /*a030*/  LOP3.LUT R43, R48, 0x380, RZ, 0xc0, !PT ;  /* 0x00000380302b7812 */ /* 0x000fe200078ec0ff */
[----:B------:R1:W5:Y:S01]  /*a040*/  LD.E.128 R4, desc[UR36][R30.64] ;  /* 0x000000241e047980 */ /* 0x000362000c101d00 */
[----:B0-----:R-:W-:Y:S01]  /*a050*/  IMAD.MOV.U32 R29, RZ, RZ, R2 ;  /* 0x000000ffff1d7224 */ /* 0x001fe200078e0002 */
[----:B------:R-:W-:Y:S01]  /*a060*/  UIMAD UR5, UR61, UR11, UR8 ;  /* 0x0000000b3d0572a4 */ /* 0x000fe2000f8e0208 */
[----:B------:R-:W-:Y:S01]  /*a070*/  SHF.R.U64 R40, R40, 0x3, RZ ;  /* 0x0000000328287819 */ /* 0x000fe200000012ff */
[----:B------:R-:W-:Y:S01]  /*a080*/  UIMAD.WIDE.U32 UR6, UR61, UR10, UR6 ;  /* 0x0000000a3d0672a5 */ /* 0x000fe2000f8e0006 */
[----:B------:R-:W-:Y:S01]  /*a090*/  SHF.R.U64 R44, R44, 0x3, RZ ;  /* 0x000000032c2c7819 */ /* 0x000fe200000012ff */
[----:B------:R-:W-:Y:S01]  /*a0a0*/  ULDC.64 UR8, c[0x0][0xae0] ;  /* 0x0002b80000087ab9 */ /* 0x000fe20000000a00 */
[----:B------:R-:W-:Y:S01]  /*a0b0*/  SHF.R.U64 R43, R43, 0x3, RZ ;  /* 0x000000032b2b7819 */ /* 0x000fe200000012ff */
[----:B------:R-:W-:Y:S01]  /*a0c0*/  UIADD3 UR5, UR7, UR5, URZ ;  /* 0x0000000507057290 */ /* 0x000fe2000fffe03f */
[----:B------:R-:W-:Y:S01]  /*a0d0*/  LOP3.LUT R40, R40, R41, RZ, 0x3c, !PT ;  /* 0x0000002928287212 */ /* 0x000fe200078e3cff */
[--C-:B------:R-:W-:Y:S01]  /*a0e0*/  IMAD.X R41, RZ, RZ, R49.reuse, P4 ;  /* 0x000000ffff297224 */ /* 0x100fe200020e0631 */
[----:B------:R-:W-:Y:S01]  /*a0f0*/  LOP3.LUT R44, R44, R45, RZ, 0x3c, !PT ;  /* 0x0000002d2c2c7212 */ /* 0x000fe200078e3cff */
[--C-:B------:R-:W-:Y:S01]  /*a100*/  IMAD.X R45, RZ, RZ, R49.reuse, P6 ;  /* 0x000000ffff2d7224 */ /* 0x100fe200030e0631 */
[----:B------:R-:W-:Y:S01]  /*a110*/  LOP3.LUT R48, R43, R48, RZ, 0x3c, !PT ;  /* 0x000000302b307212 */ /* 0x000fe200078e3cff */
[----:B------:R-:W-:Y:S01]  /*a120*/  IMAD.X R43, RZ, RZ, R49, P5 ;  /* 0x000000ffff2b7224 */ /* 0x000fe200028e0631 */
[----:B------:R0:W5:Y:S01]  /*a130*/  LD.E.128 R72, desc[UR36][R32.64] ;  /* 0x0000002420487980 */ /* 0x000162000c101d00 */
[----:B---3--:R-:W-:-:S03]  /*a140*/  @P1 IMAD.HI.U32 R0, R2, R21, RZ ;  /* 0x0000001502001227 */ /* 0x008fc600078e00ff */
[----:B------:R-:W5:Y:S02]  /*a150*/  LD.E.128 R48, desc[UR36][R48.64] ;  /* 0x0000002430307980 */ /* 0x000f64000c101d00 */
[----:B--2---:R-:W-:Y:S01]  /*a160*/  @P1 SHF.R.U32.HI R29, RZ, R53, R0 ;  /* 0x00000035ff1d1219 */ /* 0x004fe20000011600 */
[----:B------:R-:W-:Y:S01]  /*a170*/  IMAD.U32 R20, RZ, RZ, UR6 ;  /* 0x00000006ff147e24 */ /* 0x000fe2000f8e00ff */
[----:B------:R2:W5:Y:S02]  /*a180*/  LD.E.128 R64, desc[UR36][R34.64] ;  /* 0x0000002422407980 */ /* 0x000564000c101d00 */
[--C-:B------:R-:W-:Y:S01]  /*a190*/  SHF.R.S32.HI R0, RZ, 0x1f, R29.reuse ;  /* 0x0000001fff007819 */ /* 0x100fe2000001141d */
[----:B-1----:R-:W-:Y:S01]  /*a1a0*/  IMAD.MOV R31, RZ, RZ, -R29 ;  /* 0x000000ffff1f7224 */ /* 0x002fe200078e0a1d */
[----:B------:R-:W-:Y:S01]  /*a1b0*/  MOV R21, UR7 ;  /* 0x0000000700157c02 */ /* 0x000fe20008000f00 */
[----:B------:R-:W-:Y:S01]  /*a1c0*/  IMAD.U32 R21, RZ, RZ, UR5 ;  /* 0x00000005ff157e24 */ /* 0x000fe2000f8e00ff */
[----:B------:R1:W5:Y:S01]  /*a1d0*/  LD.E.128 R60, desc[UR36][R36.64] ;  /* 0x00000024243c7980 */ /* 0x000362000c101d00 */
[----:B------:R-:W-:Y:S01]  /*a1e0*/  IMAD R0, R0, UR8, RZ ;  /* 0x0000000800007c24 */ /* 0x000fe2000f8e02ff */
[----:B------:R-:W-:Y:S01]  /*a1f0*/  ULDC.64 UR6, c[0x0][0xad8] ;  /* 0x0002b60000067ab9 */ /* 0x000fe20000000a00 */
[----:B------:R-:W-:Y:S01]  /*a200*/  IMAD R31, R56, R31, R2 ;  /* 0x0000001f381f7224 */ /* 0x000fe200078e0202 */
[----:B------:R1:W5:Y:S01]  /*a210*/  LD.E.128 R12, desc[UR36][R38.64] ;  /* 0x00000024260c7980 */ /* 0x000362000c101d00 */
[----:B0-----:R-:W-:-:S03]  /*a220*/  IMAD R33, R29, UR9, R0 ;  /* 0x000000091d217c24 */ /* 0x001fc6000f8e0200 */
[----:B------:R1:W5:Y:S01]  /*a230*/  LD.E.128 R84, desc[UR36][R40.64] ;  /* 0x0000002428547980 */ /* 0x000362000c101d00 */
[----:B------:R-:W-:-:S03]  /*a240*/  SHF.R.S32.HI R0, RZ, 0x1f, R31 ;  /* 0x0000001fff007819 */ /* 0x000fc6000001141f */
[----:B------:R1:W5:Y:S01]  /*a250*/  LD.E.128 R80, desc[UR36][R42.64] ;  /* 0x000000242a507980 */ /* 0x000362000c101d00 */
[----:B------:R-:W-:-:S03]  /*a260*/  IMAD.WIDE.U32 R20, R29, UR8, R20 ;  /* 0x000000081d147c25 */ /* 0x000fc6000f8e0014 */
[----:B------:R1:W5:Y:S04]  /*a270*/  LD.E.128 R76, desc[UR36][R44.64] ;  /* 0x000000242c4c7980 */ /* 0x000368000c101d00 */
[----:B------:R1:W5:Y:S01]  /*a280*/  LD.E.128 R68, desc[UR36][R46.64] ;  /* 0x000000242e447980 */ /* 0x000362000c101d00 */
        /* <DEDUP_REMOVED lines=8> */
[----:B--2---:R-:W-:Y:S02]  /*a310*/  VIADD R34, R193, UR42 ;  /* 0x0000002ac1227c36 */ /* 0x004fe40008000000 */
[C---:B------:R-:W-:Y:S02]  /*a320*/  IMAD R29, R31.reuse, UR7, R2 ;  /* 0x000000071f1d7c24 */ /* 0x040fe4000f8e0202 */
[----:B------:R-:W-:Y:S01]  /*a330*/  IMAD.WIDE.U32 R20, R31, UR6, R20 ;  /* 0x000000061f147c25 */ /* 0x000fe2000f8e0014 */
[----:B------:R-:W-:Y:S01]  /*a340*/  ISETP.GE.AND P2, PT, R34, R3, PT ;  /* 0x000000032200720c */ /* 0x000fe20003f46270 */
[----:B------:R-:W-:Y:S02]  /*a350*/  ULDC.64 UR6, c[0x0][0xa80] ;  /* 0x0002a00000067ab9 */ /* 0x000fe40000000a00 */
[----:B------:R-:W-:Y:S01]  /*a360*/  IMAD.IADD R21, R21, 0x1, R29 ;  /* 0x0000000115157824 */ /* 0x000fe200078e021d */
[----:B------:R-:W-:Y:S01]  /*a370*/  LEA R2, P3, R20, UR6, 0x1 ;  /* 0x0000000614027c11 */ /* 0x000fe2000f8608ff */
[----:B------:R-:W-:-:S02]  /*a380*/  VIADD R52, R52, 0x30820 ;  /* 0x0003082034347836 */ /* 0x000fc40000000000 */
[----:B------:R-:W-:Y:S01]  /*a390*/  VIADD R0, R34, 0x20 ;  /* 0x0000002022007836 */ /* 0x000fe20000000000 */
[----:B------:R-:W-:Y:S02]  /*a3a0*/  LEA.HI.X R32, R20, UR7, R21, 0x1, P3 ;  /* 0x0000000714207c11 */ /* 0x000fe400098f0c15 */
[----:B------:R-:W-:Y:S02]  /*a3b0*/  PRMT R52, RZ, 0x654, R52 ;  /* 0x00000654ff347816 */ /* 0x000fe40000000034 */
[-C--:B------:R-:W-:Y:S01]  /*a3c0*/  ISETP.GE.AND P1, PT, R0, R3.reuse, PT ;  /* 0x000000030000720c */ /* 0x080fe20003f26270 */
[----:B------:R-:W-:Y:S01]  /*a3d0*/  VIADD R0, R34, 0x40 ;  /* 0x0000004022007836 */ /* 0x000fe20000000000 */
[----:B0-----:R1:W-:Y:S01]  /*a3e0*/  SYNCS.ARRIVE.TRANS64.RED.A1T0 RZ, [R52+URZ], RZ ;  /* 0x000000ff34ff79a7 */ /* 0x0013e2000810043f */
[----:B------:R1:W0:Y:S01]  /*a3f0*/  SHFL.IDX PT, R29, R2, RZ, 0x181f ;  /* 0x00181fff021d7589 */ /* 0x00022200000e0000 */
[----:B------:R-:W-:Y:S03]  /*a400*/  BSSY B1, `(.L_x_5518) ;  /* 0x0000011000017945 */ /* 0x000fe60003800000 */
[----:B------:R1:W2:Y:S01]  /*a410*/  SHFL.IDX PT, R31, R32, RZ, 0x181f ;  /* 0x00181fff201f7589 */ /* 0x0002a200000e0000 */
[----:B------:R-:W-:Y:S01]  /*a420*/  ISETP.GE.AND P0, PT, R0, R3, PT ;  /* 0x000000030000720c */ /* 0x000fe20003f06270 */
[----:B------:R-:W-:-:S12]  /*a430*/  @P2 BRA `(.L_x_5519) ;  /* 0x0000000000342947 */ /* 0x000fd80003800000 */
[----:B------:R-:W-:Y:S02]  /*a440*/  ULDC UR5, c[0x0][0xac8] ;  /* 0x0002b20000057ab9 */ /* 0x000fe40000000800 */
[----:B------:R-:W-:Y:S02]  /*a450*/  ISETP.GE.AND P4, PT, R16, UR5, PT ;  /* 0x0000000510007c0c */ /* 0x000fe4000bf86270 */
[----:B------:R-:W-:Y:S02]  /*a460*/  ISETP.GE.AND P3, PT, R19, UR5, PT ;  /* 0x0000000513007c0c */ /* 0x000fe4000bf66270 */
[----:B------:R-:W-:-:S09]  /*a470*/  ISETP.GE.AND P2, PT, R22, UR5, PT ;  /* 0x0000000516007c0c */ /* 0x000fd2000bf46270 */
[CC--:B0-----:R-:W-:Y:S02]  /*a480*/  @!P4 LEA R20, P6, R16.reuse, R29.reuse, 0x1 ;  /* 0x0000001d1014c211 */ /* 0x0c1fe400078c08ff */
        /* <DEDUP_REMOVED lines=8> */
.L_x_5519:
[----:B------:R-:W-:Y:S05]  /*a510*/  BSYNC B1 ;  /* 0x0000000000017941 */ /* 0x000fea0003800000 */
.L_x_5518:
[----:B--23--:R2:W3:Y:S01]  /*a520*/  SHFL.IDX PT, R31, R32, 0x1, 0x181f ;  /* 0x00381f00201f7f89 */ /* 0x00c4e200000e0000 */
[----:B------:R-:W-:Y:S03]  /*a530*/  BSSY B1, `(.L_x_5520) ;  /* 0x0000010000017945 */ /* 0x000fe60003800000 */
[----:B------:R2:W4:Y:S01]  /*a540*/  SHFL.IDX PT, R21, R2, 0x1, 0x181f ;  /* 0x00381f0002157f89 */ /* 0x00052200000e0000 */
[----:B------:R-:W-:Y:S05]  /*a550*/  @P1 BRA `(.L_x_5521) ;  /* 0x0000000000341947 */ /* 0x000fea0003800000 */
[----:B------:R-:W-:Y:S02]  /*a560*/  ULDC UR5, c[0x0][0xac8] ;  /* 0x0002b20000057ab9 */ /* 0x000fe40000000800 */
[----:B------:R-:W-:Y:S02]  /*a570*/  ISETP.GE.AND P4, PT, R16, UR5, PT ;  /* 0x0000000510007c0c */ /* 0x000fe4000bf86270 */
[----:B------:R-:W-:Y:S02]  /*a580*/  ISETP.GE.AND P5, PT, R19, UR5, PT ;  /* 0x0000000513007c0c */ /* 0x000fe4000bfa6270 */
[----:B------:R-:W-:-:S09]  /*a590*/  ISETP.GE.AND P6, PT, R22, UR5, PT ;  /* 0x0000000516007c0c */ /* 0x000fd2000bfc6270 */
[-C--:B----4-:R-:W-:Y:S02]  /*a5a0*/  @!P4 LEA R20, P1, R16, R21.reuse, 0x1 ;  /* 0x000000151014c211 */ /* 0x090fe400078208ff */
[CC--:B------:R-:W-:Y:S02]  /*a5b0*/  @!P5 LEA R28, P2, R19.reuse, R21.reuse, 0x1 ;  /* 0x00000015131cd211 */ /* 0x0c0fe400078408ff */
[----:B------:R-:W-:Y:S02]  /*a5c0*/  @!P6 LEA R30, P3, R22, R21, 0x1 ;  /* 0x00000015161ee211 */ /* 0x000fe400078608ff */
[-C--:B---3--:R-:W-:Y:S02]  /*a5d0*/  @!P4 LEA.HI.X R21, R16, R31.reuse, R202, 0x1, P1 ;  /* 0x0000001f1015c211 */ /* 0x088fe400008f0cca */
[-C--:B0-----:R-:W-:Y:S02]  /*a5e0*/  @!P5 LEA.HI.X R29, R19, R31.reuse, R201, 0x1, P2 ;  /* 0x0000001f131dd211 */ /* 0x081fe400010f0cc9 */
[----:B------:R-:W-:Y:S01]  /*a5f0*/  @!P6 LEA.HI.X R31, R22, R31, R200, 0x1, P3 ;  /* 0x0000001f161fe211 */ /* 0x000fe200018f0cc8 */
[----:B-----5:R0:W-:Y:S04]  /*a600*/  @!P4 ST.E.128 desc[UR36][R20.64], R24 ;  /* 0x000000181400c985 */ /* 0x0201e8000c101d24 */
[----:B------:R0:W-:Y:S04]  /*a610*/  @!P5 ST.E.128 desc[UR36][R28.64], R64 ;  /* 0x000000401c00d985 */ /* 0x0001e8000c101d24 */
[----:B------:R0:W-:Y:S02]  /*a620*/  @!P6 ST.E.128 desc[UR36][R30.64], R80 ;  /* 0x000000501e00e985 */ /* 0x0001e4000c101d24 */
.L_x_5521:
[----:B------:R-:W-:Y:S05]  /*a630*/  BSYNC B1 ;  /* 0x0000000000017941 */ /* 0x000fea0003800000 */
.L_x_5520:
[----:B0----5:R0:W0:Y:S01]  /*a640*/  SHFL.IDX PT, R27, R32, 0x2, 0x181f ;  /* 0x00581f00201b7f89 */ /* 0x02102200000e0000 */
[----:B------:R-:W-:Y:S03]  /*a650*/  BSSY B1, `(.L_x_5522) ;  /* 0x0000010000017945 */ /* 0x000fe60003800000 */
[----:B----4-:R4:W0:Y:S01]  /*a660*/  SHFL.IDX PT, R21, R2, 0x2, 0x181f ;  /* 0x00581f0002157f89 */ /* 0x01082200000e0000 */
        /* <DEDUP_REMOVED lines=11> */
[----:B------:R0:W-:Y:S04]  /*a720*/  @!P3 ST.E.128 desc[UR36][R20.64], R8 ;  /* 0x000000081400b985 */ /* 0x0001e8000c101d24 */
[----:B------:R0:W-:Y:S04]  /*a730*/  @!P4 ST.E.128 desc[UR36][R24.64], R60 ;  /* 0x0000003c1800c985 */ /* 0x0001e8000c101d24 */
[----:B------:R0:W-:Y:S02]  /*a740*/  @!P5 ST.E.128 desc[UR36][R26.64], R76 ;  /* 0x0000004c1a00d985 */ /* 0x0001e4000c101d24 */
.L_x_5523:
[----:B------:R-:W-:Y:S05]  /*a750*/  BSYNC B1 ;  /* 0x0000000000017941 */ /* 0x000fea0003800000 */
.L_x_5522:
[----:B------:R-:W-:Y:S01]  /*a760*/  VIADD R0, R34, 0x60 ;  /* 0x0000006022007836 */ /* 0x000fe20000000000 */
[----:B0-----:R0:W0:Y:S04]  /*a770*/  SHFL.IDX PT, R11, R32, 0x3, 0x181f ;  /* 0x00781f00200b7f89 */ /* 0x00102800000e0000 */
[----:B------:R-:W-:Y:S01]  /*a780*/  ISETP.GE.AND P0, PT, R0, R3, PT ;  /* 0x000000030000720c */ /* 0x000fe20003f06270 */
[----:B------:R0:W0:-:S12]  /*a790*/  SHFL.IDX PT, R21, R2, 0x3, 0x181f ;  /* 0x00781f0002157f89 */ /* 0x00001800000e0000 */
[----:B------:R-:W-:Y:S05]  /*a7a0*/  @P0 BRA `(.L_x_5524) ;  /* 0x0000000800dc0947 */ /* 0x000fea0003800000 */
[----:B------:R-:W-:Y:S02]  /*a7b0*/  ULDC UR5, c[0x0][0xac8] ;  /* 0x0002b20000057ab9 */ /* 0x000fe40000000800 */
[----:B------:R-:W-:Y:S02]  /*a7c0*/  ISETP.GE.AND P2, PT, R16, UR5, PT ;  /* 0x0000000510007c0c */ /* 0x000fe4000bf46270 */
[----:B------:R-:W-:-:S11]  /*a7d0*/  ISETP.GE.AND P3, PT, R19, UR5, PT ;  /* 0x0000000513007c0c */ /* 0x000fd6000bf66270 */
[CC--:B012-4-:R-:W-:Y:S02]  /*a7e0*/  @!P2 LEA R2, P0, R16.reuse, R21.reuse, 0x1 ;  /* 0x000000151002a211 */ /* 0x0d7fe400078008ff */
        /* <DEDUP_REMOVED lines=11> */
.L_x_5517:
[----:B------:R-:W0:Y:S01]  /*a8a0*/  LDC R8, c[0x0][0xbe8] ;  /* 0x0002fa00ff087b82 */ /* 0x000e220000000800 */
[----:B------:R-:W-:Y:S01]  /*a8b0*/  R2UR UR5, R192 ;  /* 0x00000000c00572ca */ /* 0x000fe200000e0000 */
[----:B------:R-:W-:Y:S01]  /*a8c0*/  USHF.R.S32.HI UR9, URZ, 0x1f, UR61 ;  /* 0x0000001f3f097899 */ /* 0x000fe2000801143d */
[----:B------:R-:W-:Y:S01]  /*a8d0*/  ISETP.GE.AND P0, PT, R203, 0x80, PT ;  /* 0x00000080cb00780c */ /* 0x000fe20003f06270 */
[----:B------:R-:W-:Y:S01]  /*a8e0*/  BSSY B1, `(.L_x_5525) ;  /* 0x0000030000017945 */ /* 0x000fe20003800000 */
[----:B------:R-:W-:-:S09]  /*a8f0*/  LEA R6, R23, R193, 0x5 ;  /* 0x000000c117067211 */ /* 0x000fd200078e28ff */
        /* <DEDUP_REMOVED lines=17> */
[----:B------:R-:W-:-:S09]  /*aa10*/  IMAD.MOV.U32 R2, RZ, RZ, R4 ;  /* 0x000000ffff027224 */ /* 0x000fd200078e0004 */
        /* <DEDUP_REMOVED lines=28> */
.L_x_5526:
[----:B------:R-:W-:Y:S05]  /*abe0*/  BSYNC B1 ;  /* 0x0000000000017941 */ /* 0x000fea0003800000 */
.L_x_5525:
[----:B------:R-:W-:Y:S01]  /*abf0*/  R2UR UR12, R192 ;  /* 0x00000000c00c72ca */ /* 0x000fe200000e0000 */
[----:B------:R-:W-:Y:S01]  /*ac00*/  ULDC.64 UR10, c[0x0][0xae8] ;  /* 0x0002ba00000a7ab9 */ /* 0x000fe20000000a00 */
[----:B------:R-:W-:Y:S01]  /*ac10*/  VIADD R6, R6, UR42 ;  /* 0x0000002a06067c36 */ /* 0x000fe20008000000 */
[----:B------:R-:W-:Y:S01]  /*ac20*/  UIMAD UR5, UR8, UR10, URZ ;  /* 0x0000000a080572a4 */ /* 0x000fe2000f8e023f */
[----:B------:R-:W-:Y:S02]  /*ac30*/  BSSY B1, `(.L_x_5527) ;  /* 0x0000038000017945 */ /* 0x000fe40003800000 */
[----:B0-----:R-:W-:-:S04]  /*ac40*/  @P1 IMAD.HI.U32 R0, R6, R9, RZ ;  /* 0x0000000906001227 */ /* 0x001fc800078e00ff */
[----:B--2---:R-:W-:Y:S01]  /*ac50*/  IMAD.MOV.U32 R5, RZ, RZ, R6 ;  /* 0x000000ffff057224 */ /* 0x004fe200078e0006 */
[----:B-1----:R-:W-:Y:S02]  /*ac60*/  @P1 SHF.R.U32.HI R5, RZ, R11, R0 ;  /* 0x0000000bff051219 */ /* 0x002fe40000011600 */
[----:B------:R-:W-:Y:S02]  /*ac70*/  UIMAD.WIDE.U32 UR6, UR12, UR10, URZ ;  /* 0x0000000a0c0672a5 */ /* 0x000fe4000f8e003f */
[----:B------:R-:W-:Y:S01]  /*ac80*/  UIMAD UR5, UR12, UR11, UR5 ;  /* 0x0000000b0c0572a4 */ /* 0x000fe2000f8e0205 */
[----:B------:R-:W-:Y:S02]  /*ac90*/  SHF.R.S32.HI R0, RZ, 0x1f, R5 ;  /* 0x0000001fff007819 */ /* 0x000fe40000011405 */
[----:B------:R-:W-:Y:S01]  /*aca0*/  ULDC.64 UR10, c[0x0][0xaf0] ;  /* 0x0002bc00000a7ab9 */ /* 0x000fe20000000a00 */
[----:B------:R-:W-:Y:S01]  /*acb0*/  UIADD3 UR7, UR7, UR5, URZ ;  /* 0x0000000507077290 */ /* 0x000fe2000fffe03f */
[----:B------:R-:W-:Y:S01]  /*acc0*/  IADD3 R7, -R5, RZ, RZ ;  /* 0x000000ff05077210 */ /* 0x000fe20007ffe1ff */
[----:B------:R-:W-:-:S02]  /*acd0*/  UIMAD UR5, UR9, UR10, URZ ;  /* 0x0000000a090572a4 */ /* 0x000fc4000f8e023f */
[----:B------:R-:W-:Y:S02]  /*ace0*/  UIMAD.WIDE.U32 UR6, UR61, UR10, UR6 ;  /* 0x0000000a3d0672a5 */ /* 0x000fe4000f8e0006 */
[----:B------:R-:W-:Y:S01]  /*acf0*/  UIMAD UR5, UR61, UR11, UR5 ;  /* 0x0000000b3d0572a4 */ /* 0x000fe2000f8e0205 */
[----:B------:R-:W-:Y:S01]  /*ad00*/  IMAD R7, R8, R7, R6 ;  /* 0x0000000708077224 */ /* 0x000fe200078e0206 */
[----:B------:R-:W-:Y:S01]  /*ad10*/  ULDC.64 UR8, c[0x0][0xae0] ;  /* 0x0002b80000087ab9 */ /* 0x000fe20000000a00 */
[----:B------:R-:W-:Y:S01]  /*ad20*/  VIADD R6, R193, UR42 ;  /* 0x0000002ac1067c36 */ /* 0x000fe20008000000 */
[----:B------:R-:W-:Y:S01]  /*ad30*/  UIADD3 UR5, UR7, UR5, URZ ;  /* 0x0000000507057290 */ /* 0x000fe2000fffe03f */
[----:B------:R-:W-:Y:S02]  /*ad40*/  IMAD R0, R0, UR8, RZ ;  /* 0x0000000800007c24 */ /* 0x000fe4000f8e02ff */
        /* <DEDUP_REMOVED lines=38> */
.L_x_5528:
[----:B------:R-:W-:Y:S05]  /*afb0*/  BSYNC B1 ;  /* 0x0000000000017941 */ /* 0x000fea0003800000 */
.L_x_5527:
        /* <DEDUP_REMOVED lines=17> */
.L_x_5530:
[----:B------:R-:W-:Y:S05]  /*b0d0*/  BSYNC B1 ;  /* 0x0000000000017941 */ /* 0x000fea0003800000 */
.L_x_5529:
        /* <DEDUP_REMOVED lines=17> */
.L_x_5532:
[----:B------:R-:W-:Y:S05]  /*b1f0*/  BSYNC B1 ;  /* 0x0000000000017941 */ /* 0x000fea0003800000 */
.L_x_5531:
[----:B------:R-:W-:Y:S01]  /*b200*/  IADD3 R0, R6, 0x60, RZ ;  /* 0x0000006006007810 */ /* 0x000fe20007ffe0ff */
[----:B0-23--:R-:W0:Y:S03]  /*b210*/  SHFL.IDX PT, R5, R5, 0x3, 0x181f ;  /* 0x00781f0005057f89 */ /* 0x00de2600000e0000 */
        /* <DEDUP_REMOVED lines=16> */
.L_x_5524:
[----:B------:R-:W-:Y:S05]  /*b320*/  BSYNC B0 ;  /* 0x0000000000007941 */ /* 0x000fea0003800000 */
.L_x_5516:
[----:B------:R-:W-:Y:S02]  /*b330*/  ULDC UR5, c[0x0][0xc38] ;  /* 0x00030e0000057ab9 */ /* 0x000fe40000000800 */
[----:B------:R-:W-:-:S06]  /*b340*/  UISETP.GE.AND UP0, UPT, UR4, UR5, UPT ;  /* 0x000000050400728c */ /* 0x000fcc000bf06270 */
[----:B------:R-:W-:-:S13]  /*b350*/  PLOP3.LUT P0, PT, PT, PT, UP0, 0x80, 0x0 ;  /* 0x000000000000781c */ /* 0x000fda0003f0f008 */
[----:B------:R-:W-:Y:S05]  /*b360*/  @!P0 BRA `(.L_x_5533) ;  /* 0xffffff58006c8947 */ /* 0x000fea000383ffff */
[----:B------:R-:W-:Y:S05]  /*b370*/  EXIT ;  /* 0x000000000000794d */ /* 0x000fea0003800000 */
.L_x_5475:
        /* <DEDUP_REMOVED lines=40> */
[----:B------:R-:W-:Y:S02]  /*b600*/  LOP3.LUT R37, R37, 0x38, RZ, 0xc0, !PT ;  /* 0x0000003825257812 */ /* 0x000fe400078ec0ff */
[----:B------:R-:W-:Y:S02]  /*b610*/  LEA R31, R30, R17, 0x1 ;  /* 0x000000111e1f7211 */ /* 0x000fe400078e08ff */
[C---:B------:R-:W-:Y:S02]  /*b620*/  LOP3.LUT R0, R37.reuse, 0x40, RZ, 0xfc, !PT ;  /* 0x0000004025007812 */ /* 0x040fe400078efcff */
[----:B------:R-:W-:Y:S02]  /*b630*/  LOP3.LUT R2, R37, 0x80, RZ, 0xfc, !PT ;  /* 0x0000008025027812 */ /* 0x000fe400078efcff */
[----:B------:R-:W-:-:S02]  /*b640*/  ISETP.GE.AND P1, PT, R0, UR9, PT ;  /* 0x0000000900007c0c */ /* 0x000fc4000bf26270 */
        /* <DEDUP_REMOVED lines=11> */
[----:B------:R-:W-:-:S04]  /*b700*/  UIMAD.WIDE UR4, UR4, 0x2aaaaaab, URZ ;  /* 0x2aaaaaab040478a5 */ /* 0x000fc8000f8e023f */
[----:B------:R-:W-:Y:S01]  /*b710*/  @P0 LOP3.LUT R16, R16, 0x2, RZ, 0xfc, !PT ;  /* 0x0000000210100812 */ /* 0x000fe200078efcff */
[----:B------:R-:W-:Y:S01]  /*b720*/  USHF.R.U32.HI UR41, URZ, 0x1f, UR5 ;  /* 0x0000001f3f297899 */ /* 0x000fe20008011605 */
[----:B------:R-:W-:Y:S02]  /*b730*/  ISETP.GE.AND P0, PT, R0, UR7, PT ;  /* 0x0000000700007c0c */ /* 0x000fe4000bf06270 */
[----:B------:R-:W-:Y:S01]  /*b740*/  LOP3.LUT R16, R16, 0xfffffbff, RZ, 0xc0, !PT ;  /* 0xfffffbff10107812 */ /* 0x000fe200078ec0ff */
[----:B------:R-:W-:Y:S01]  /*b750*/  ULEA.HI.SX32 UR41, UR5, UR41, 0x1c ;  /* 0x0000002905297291 */ /* 0x000fe2000f8fe23f */
[----:B------:R-:W-:Y:S02]  /*b760*/  LOP3.LUT R0, R36, 0x70, R3, 0xf8, !PT ;  /* 0x0000007024007812 */ /* 0x000fe400078ef803 */
[----:B------:R-:W-:Y:S02]  /*b770*/  @P1 LOP3.LUT R16, R16, 0x400, RZ, 0xfc, !PT ;  /* 0x0000040010101812 */ /* 0x000fe400078efcff */
[----:B------:R-:W-:-:S02]  /*b780*/  ISETP.GE.AND P1, PT, R2, UR9, PT ;  /* 0x0000000902007c0c */ /* 0x000fc4000bf26270 */
        /* <DEDUP_REMOVED lines=18> */
.L_x_5583:
        /* <DEDUP_REMOVED lines=22> */
.L_x_5535:
[----:B------:R-:W-:Y:S01]  /*ba10*/  ULDC UR8, c[0x0][0xc54] ;  /* 0x0003150000087ab9 */ /* 0x000fe20000000800 */
[----:B------:R-:W-:Y:S01]  /*ba20*/  UMOV UR6, UR7 ;  /* 0x0000000700067c82 */ /* 0x000fe20008000000 */
[----:B------:R-:W-:-:S11]  /*ba30*/  UISETP.NE.AND UP0, UPT, UR8, 0x1, UPT ;  /* 0x000000010800788c */ /* 0x000fd6000bf05270 */
[----:B------:R-:W-:Y:S02]  /*ba40*/  @UP0 ULDC.64 UR10, c[0x0][0xc58] ;  /* 0x00031600000a0ab9 */ /* 0x000fe40000000a00 */
[----:B------:R-:W-:-:S04]  /*ba50*/  UIMAD.WIDE.U32 UR4, UR7, UR10, URZ ;  /* 0x0000000a070472a5 */ /* 0x000fc8000f8e003f */
[----:B------:R-:W-:-:S04]  /*ba60*/  @UP0 USHF.R.U32.HI UR6, URZ, UR11, UR5 ;  /* 0x0000000b3f060299 */ /* 0x000fc80008011605 */
[----:B------:R-:W-:-:S12]  /*ba70*/  UIMAD UR4, UR6, UR8, URZ ;  /* 0x00000008060472a4 */ /* 0x000fd8000f8e023f */
.L_x_5536:
        /* <DEDUP_REMOVED lines=58> */
.L_x_5538:
        /* <DEDUP_REMOVED lines=20> */
.L_x_5541:
[----:B------:R-:W-:Y:S05]  /*bf60*/  BSYNC B6 ;  /* 0x0000000000067941 */ /* 0x000fea0003800000 */
.L_x_5540:
        /* <DEDUP_REMOVED lines=20> */
.L_x_5544:
[----:B------:R0:W1:Y:S01]  /*c0b0*/  LDC.64 R2, c[0x4][R18] ;  /* 0x0100000012027b82 */ /* 0x0000620000000a00 */
[----:B------:R-:W-:Y:S01]  /*c0c0*/  ULDC.64 UR4, c[0x4][0x138] ;  /* 0x01004e0000047ab9 */ /* 0x000fe20000000a00 */
[----:B------:R-:W-:Y:S01]  /*c0d0*/  ULDC.64 UR6, c[0x4][0x140] ;  /* 0x0100500000067ab9 */ /* 0x000fe20000000a00 */
[----:B------:R-:W-:Y:S01]  /*c0e0*/  IMAD.U32 R4, RZ, RZ, UR4 ;  /* 0x00000004ff047e24 */ /* 0x000fe2000f8e00ff */
[----:B------:R-:W-:Y:S01]  /*c0f0*/  MOV R7, UR7 ;  /* 0x0000000700077c02 */ /* 0x000fe20008000f00 */
[----:B------:R-:W-:Y:S01]  /*c100*/  IMAD.U32 R5, RZ, RZ, UR5 ;  /* 0x00000005ff057e24 */ /* 0x000fe2000f8e00ff */
[----:B------:R-:W-:Y:S01]  /*c110*/  ULDC.64 UR4, c[0x4][0x80] ;  /* 0x0100200000047ab9 */ /* 0x000fe20000000a00 */
[----:B------:R-:W-:Y:S02]  /*c120*/  IMAD.U32 R6, RZ, RZ, UR6 ;  /* 0x00000006ff067e24 */ /* 0x000fe4000f8e00ff */
[----:B------:R-:W-:Y:S02]  /*c130*/  IMAD.U32 R10, RZ, RZ, UR4 ;  /* 0x00000004ff0a7e24 */ /* 0x000fe4000f8e00ff */
[----:B------:R-:W-:-:S02]  /*c140*/  IMAD.U32 R11, RZ, RZ, UR5 ;  /* 0x00000005ff0b7e24 */ /* 0x000fc4000f8e00ff */
[----:B------:R-:W-:Y:S02]  /*c150*/  IMAD.MOV.U32 R8, RZ, RZ, 0x70 ;  /* 0x00000070ff087424 */ /* 0x000fe400078e00ff */
[----:B------:R-:W-:Y:S02]  /*c160*/  IMAD.MOV.U32 R12, RZ, RZ, 0x1 ;  /* 0x00000001ff0c7424 */ /* 0x000fe400078e00ff */
[----:B0-----:R-:W-:-:S07]  /*c170*/  IMAD.MOV.U32 R13, RZ, RZ, RZ ;  /* 0x000000ffff0d7224 */ /* 0x001fce00078e00ff */
[----:B------:R-:W-:-:S07]  /*c180*/  LEPC R20, `(.L_x_5543) ;  /* 0x000000001014794e */ /* 0x000fce0000000000 */
[----:B-1----:R-:W-:Y:S05]  /*c190*/  CALL.ABS.NOINC R2 ;  /* 0x0000000002007343 */ /* 0x002fea0003c00000 */
.L_x_5543:
[----:B------:R-:W-:Y:S05]  /*c1a0*/  BSYNC B6 ;  /* 0x0000000000067941 */ /* 0x000fea0003800000 */
.L_x_5542:
        /* <DEDUP_REMOVED lines=13> */
[----:B------:R-:W-:Y:S02]  /*c280*/  MOV R22, UR4 ;  /* 0x0000000400167c02 */ /* 0x000fe40008000f00 */
[----:B------:R-:W-:Y:S05]  /*c290*/  BRA.DIV UR5, `(.L_x_5545) ;  /* 0x0000003605847947 */ /* 0x000fea000b800000 */
.L_x_5599:
        /* <DEDUP_REMOVED lines=26> */
[C---:B-1----:R-:W-:Y:S01]  /*c440*/  @!P0 LEA R4, P1, R2.reuse, R4, 0x2 ;  /* 0x0000000402048211 */ /* 0x042fe200078210ff */
[----:B------:R-:W-:Y:S01]  /*c450*/  IMAD.MOV.U32 R6, RZ, RZ, RZ ;  /* 0x000000ffff067224 */ /* 0x000fe200078e00ff */
[----:B------:R-:W-:Y:S02]  /*c460*/  IADD3 R7, -R9, RZ, RZ ;  /* 0x000000ff09077210 */ /* 0x000fe40007ffe1ff */
[----:B------:R-:W-:-:S05]  /*c470*/  @!P0 LEA.HI.X R5, R2, R5, R3, 0x2, P1 ;  /* 0x0000000502058211 */ /* 0x000fca00008f1403 */
        /* <DEDUP_REMOVED lines=15> */
.L_x_5546:
        /* <DEDUP_REMOVED lines=25> */
.L_x_5600:
[----:B------:R-:W-:Y:S05]  /*c700*/  BSYNC B0 ;  /* 0x0000000000007941 */ /* 0x000fea0003800000 */
.L_x_5547:
        /* <DEDUP_REMOVED lines=21> */
[----:B------:R-:W-:Y:S01]  /*c860*/  UMOV UR4, 0xffffffff ;  /* 0xffffffff00047882 */ /* 0x000fe20000000000 */
[----:B------:R-:W-:Y:S01]  /*c870*/  IADD3 R3, R3, R5, RZ ;  /* 0x0000000503037210 */ /* 0x000fe20007ffe0ff */
        /* <DEDUP_REMOVED lines=54> */
[----:B------:R0:W1:Y:S03]  /*cbe0*/  SHFL.IDX PT, R8, R6, 0x5, 0x181f ;  /* 0x00b81f0006087f89 */ /* 0x00006600000e0000 */
[----:B------:R-:W-:Y:S01]  /*cbf0*/  @P0 IMAD.MOV.U32 R3, RZ, RZ, R9 ;  /* 0x000000ffff030224 */ /* 0x000fe200078e0009 */
[----:B------:R0:W2:Y:S04]  /*cc00*/  SHFL.IDX PT, R14, R4, 0x5, 0x181f ;  /* 0x00b81f00040e7f89 */ /* 0x0000a800000e0000 */
[----:B------:R0:W-:Y:S04]  /*cc10*/  @P0 LDGSTS.E.BYPASS.LTC128B.128 [R21+0x20400], desc[UR36][R2.64], !P4 ;  /* 0x2040000002150fae */ /* 0x0001e8000e101d64 */
[----:B------:R0:W-:Y:S04]  /*cc20*/  @P0 LDGSTS.E.BYPASS.LTC128B.128 [R21+0x23400], desc[UR36][R2.64+0x80], !P3 ;  /* 0x2340008002150fae */ /* 0x0001e8000d901d64 */
[----:B------:R0:W-:Y:S02]  /*cc30*/  @P0 LDGSTS.E.BYPASS.LTC128B.128 [R21+0x26400], desc[UR36][R2.64+0x100], !P2 ;  /* 0x2640010002150fae */ /* 0x0001e4000d101d64 */
.L_x_5614:
        /* <DEDUP_REMOVED lines=12> */
.L_x_5550:
        /* <DEDUP_REMOVED lines=10> */
.L_x_5551:
        /* <DEDUP_REMOVED lines=23> */
.L_x_5553:
[----:B------:R-:W-:Y:S05]  /*cf10*/  BSYNC B6 ;  /* 0x0000000000067941 */ /* 0x000fea0003800000 */
.L_x_5552:
[----:B0-----:R-:W0:Y:S01]  /*cf20*/  S2R R2, SR_TID.X ;  /* 0x0000000000027919 */ /* 0x001e220000002100 */
        /* <DEDUP_REMOVED lines=9> */
[----:B------:R-:W-:-:S03]  /*cfc0*/  LOP3.LUT P5, RZ, R16, 0x200, RZ, 0xc0, !PT ;  /* 0x0000020010ff7812 */ /* 0x000fc600078ac0ff */
[----:B------:R-:W-:-:S04]  /*cfd0*/  UIMAD UR6, UR6, UR8, URZ ;  /* 0x00000008060672a4 */ /* 0x000fc8000f8e023f */
[----:B------:R-:W-:Y:S02]  /*cfe0*/  UIMAD UR7, UR7, UR9, UR6 ;  /* 0x00000009070772a4 */ /* 0x000fe4000f8e0206 */
[----:B------:R-:W-:Y:S01]  /*cff0*/  USHF.R.S32.HI UR6, URZ, 0x1f, UR43 ;  /* 0x0000001f3f067899 */ /* 0x000fe2000801142b */
[----:B0-----:R-:W-:-:S05]  /*d000*/  IMAD.SHL.U32 R2, R2, 0x10, RZ ;  /* 0x0000001002027824 */ /* 0x001fca00078e00ff */
[----:B------:R-:W-:-:S04]  /*d010*/  LOP3.LUT R2, R36, 0x70, R2, 0xf8, !PT ;  /* 0x0000007024027812 */ /* 0x000fc800078ef802 */
[----:B------:R-:W-:-:S05]  /*d020*/  LEA R0, R0, R2, 0x7 ;  /* 0x0000000200007211 */ /* 0x000fca00078e38ff */
        /* <DEDUP_REMOVED lines=35> */
[----:B------:R-:W-:-:S03]  /*d260*/  IMAD.U32 R3, RZ, RZ, UR44 ;  /* 0x0000002cff037e24 */ /* 0x000fc6000f8e00ff */
[----:B------:R-:W1:Y:S01]  /*d270*/  SHFL.IDX PT, R2, R5, RZ, 0x181f ;  /* 0x00181fff05027589 */ /* 0x000e6200000e0000 */
[----:B------:R-:W-:-:S03]  /*d280*/  IMAD R4, R3, 0x80, R36 ;  /* 0x0000008003047824 */ /* 0x000fc600078e0224 */
[----:B------:R-:W-:Y:S01]  /*d290*/  SHFL.IDX PT, R6, R5, 0x1, 0x181f ;  /* 0x00381f0005067f89 */ /* 0x000fe200000e0000 */
[C---:B------:R-:W-:Y:S01]  /*d2a0*/  VIADD R7, R4.reuse, 0x10 ;  /* 0x0000001004077836 */ /* 0x040fe20000000000 */
[----:B------:R-:W-:-:S13]  /*d2b0*/  ISETP.GE.AND P0, PT, R4, UR39, PT ;  /* 0x0000002704007c0c */ /* 0x000fda000bf06270 */
        /* <DEDUP_REMOVED lines=72> */
.L_x_5631:
        /* <DEDUP_REMOVED lines=12> */
.L_x_5555:
        /* <DEDUP_REMOVED lines=18> */
.L_x_5632:
[----:B------:R-:W-:Y:S05]  /*d920*/  BSYNC B0 ;  /* 0x0000000000007941 */ /* 0x000fea0003800000 */
.L_x_5556:
[----:B------:R-:W-:-:S06]  /*d930*/  UISETP.GE.AND UP0, UPT, UR45, 0x2, UPT ;  /* 0x000000022d00788c */ /* 0x000fcc000bf06270 */
[----:B------:R-:W-:-:S13]  /*d940*/  PLOP3.LUT P0, PT, PT, PT, UP0, 0x40, 0x0 ;  /* 0x000000000000781c */ /* 0x000fda0003f0e808 */
[----:B------:R-:W-:Y:S05]  /*d950*/  @P0 BRA `(.L_x_5558) ;  /* 0x0000000c00fc0947 */ /* 0x000fea0003800000 */
[----:B------:R-:W-:Y:S01]  /*d960*/  UIADD3 UR4, UR45, -0x2, URZ ;  /* 0xfffffffe2d047890 */ /* 0x000fe2000fffe03f */
[----:B------:R-:W-:Y:S01]  /*d970*/  BSSY B0, `(.L_x_5558) ;  /* 0x00000fd000007945 */ /* 0x000fe20003800000 */
[----:B------:R-:W-:Y:S02]  /*d980*/  IMAD.MOV.U32 R20, RZ, RZ, R26 ;  /* 0x000000ffff147224 */ /* 0x000fe400078e001a */
[----:B------:R-:W-:Y:S02]  /*d990*/  IMAD.MOV.U32 R9, RZ, RZ, R23 ;  /* 0x000000ffff097224 */ /* 0x000fe400078e0017 */
[----:B------:R-:W-:Y:S01]  /*d9a0*/  IMAD.MOV.U32 R27, RZ, RZ, R24 ;  /* 0x000000ffff1b7224 */ /* 0x000fe200078e0018 */
[----:B------:R-:W-:-:S07]  /*d9b0*/  MOV R8, UR4 ;  /* 0x0000000400087c02 */ /* 0x000fce0008000f00 */
.L_x_5571:
        /* <DEDUP_REMOVED lines=26> */
[----:B------:R-:W-:Y:S02]  /*db60*/  ISETP.NE.AND P0, PT, R23, 0x2, PT ;  /* 0x000000021700780c */ /* 0x000fe40003f05270 */
[----:B------:R-:W-:Y:S01]  /*db70*/  IADD3 R7, -R11, RZ, RZ ;  /* 0x000000ff0b077210 */ /* 0x000fe20007ffe1ff */
        /* <DEDUP_REMOVED lines=10> */
.L_x_5559:
[----:B------:R-:W-:Y:S01]  /*dc20*/  IMAD R6, R23, 0x8, R17 ;  /* 0x0000000817067824 */ /* 0x000fe200078e0211 */
[----:B------:R-:W-:Y:S01]  /*dc30*/  SHF.L.U32 R3, R26, 0x1f, RZ ;  /* 0x0000001f1a037819 */ /* 0x000fe200000006ff */
[----:B------:R-:W-:Y:S03]  /*dc40*/  BSSY B1, `(.L_x_5560) ;  /* 0x0000003000017945 */ /* 0x000fe60003800000 */
[----:B------:R-:W0:Y:S02]  /*dc50*/  SYNCS.PHASECHK.TRANS64.TRYWAIT P0, [R6+URZ+0x30840], R3 ;  /* 0x03084003060075a7 */ /* 0x000e24000800017f */
[----:B0-----:R-:W-:Y:S05]  /*dc60*/  @!P0 BRA `(.L_x_5561) ;  /* 0x0000002c00f88947 */ /* 0x001fea0003800000 */
.L_x_5633:
[----:B------:R-:W-:Y:S05]  /*dc70*/  BSYNC B1 ;  /* 0x0000000000017941 */ /* 0x000fea0003800000 */
.L_x_5560:
        /* <DEDUP_REMOVED lines=27> */
[----:B------:R-:W-:Y:S01]  /*de30*/  IMAD.SHL.U32 R4, R37, 0x2, RZ ;  /* 0x0000000225047824 */ /* 0x000fe200078e00ff */
[----:B------:R-:W-:Y:S02]  /*de40*/  LEA R8, R8, R17, 0x1 ;  /* 0x0000001108087211 */ /* 0x000fe400078e08ff */
        /* <DEDUP_REMOVED lines=36> */
.L_x_5647:
        /* <DEDUP_REMOVED lines=10> */
.L_x_5563:
        /* <DEDUP_REMOVED lines=10> */
.L_x_5564:
[----:B------:R1:W-:Y:S01]  /*e1d0*/  SYNCS.ARRIVE.TRANS64.A1T0 RZ, [R6+URZ+0x30830], RZ ;  /* 0x030830ff06ff79a7 */ /* 0x0003e2000810003f */
[----:B------:R-:W-:Y:S05]  /*e1e0*/  @!P2 BRA `(.L_x_5565) ;  /* 0x000000000004a947 */ /* 0x000fea0003800000 */
[----:B------:R-:W-:Y:S01]  /*e1f0*/  BPT.TRAP 0x1 ;  /* 0x000000040000795c */ /* 0x000fe20000300000 */
.L_x_5565:
[----:B0-----:R-:W-:Y:S01]  /*e200*/  SHF.L.U32 R3, R20, 0x1f, RZ ;  /* 0x0000001f14037819 */ /* 0x001fe200000006ff */
[----:B-1----:R-:W-:Y:S01]  /*e210*/  IMAD R6, R9, 0x8, R17 ;  /* 0x0000000809067824 */ /* 0x002fe200078e0211 */
[----:B------:R-:W-:Y:S03]  /*e220*/  BSSY B1, `(.L_x_5566) ;  /* 0x0000003000017945 */ /* 0x000fe60003800000 */
[----:B------:R-:W0:Y:S02]  /*e230*/  SYNCS.PHASECHK.TRANS64.TRYWAIT P0, [R6+URZ+0x30860], R3 ;  /* 0x03086003060075a7 */ /* 0x000e24000800017f */
[----:B0-----:R-:W-:Y:S05]  /*e240*/  @!P0 BRA `(.L_x_5567) ;  /* 0x00000030004c8947 */ /* 0x001fea0003800000 */
.L_x_5648:
[----:B------:R-:W-:Y:S05]  /*e250*/  BSYNC B1 ;  /* 0x0000000000017941 */ /* 0x000fea0003800000 */
.L_x_5566:
[----:B------:R-:W-:Y:S01]  /*e260*/  IMAD.MOV.U32 R2, RZ, RZ, -0x60 ;  /* 0xffffffa0ff027424 */ /* 0x000fe200078e00ff */
[----:B------:R-:W-:Y:S01]  /*e270*/  UMOV UR4, 0xffffffff ;  /* 0xffffffff00047882 */ /* 0x000fe20000000000 */
[C---:B------:R-:W-:Y:S01]  /*e280*/  LOP3.LUT P3, RZ, R16.reuse, 0x20, RZ, 0xc0, !PT ;  /* 0x0000002010ff7812 */ /* 0x040fe2000786c0ff */
[----:B------:R-:W-:Y:S01]  /*e290*/  IMAD R7, R9, 0x4800, R30 ;  /* 0x0000480009077824 */ /* 0x000fe200078e021e */
[C---:B------:R-:W-:Y:S01]  /*e2a0*/  LOP3.LUT P2, RZ, R16.reuse, 0x10, RZ, 0xc0, !PT ;  /* 0x0000001010ff7812 */ /* 0x040fe2000784c0ff */
[----:B0-----:R-:W-:Y:S01]  /*e2b0*/  IMAD R3, R27, R2, UR38 ;  /* 0x000000261b037e24 */ /* 0x001fe2000f8e0202 */
[----:B------:R-:W-:-:S04]  /*e2c0*/  LOP3.LUT P1, RZ, R16, 0x8, RZ, 0xc0, !PT ;  /* 0x0000000810ff7812 */ /* 0x000fc8000782c0ff */
[----:B------:R-:W-:Y:S01]  /*e2d0*/  IADD3 R8, -R36, R3, RZ ;  /* 0x0000000324087210 */ /* 0x000fe20007ffe1ff */
[----:B------:R-:W-:Y:S08]  /*e2e0*/  BRA.DIV UR4, `(.L_x_5568) ;  /* 0x0000003204387947 */ /* 0x000ff0000b800000 */
        /* <DEDUP_REMOVED lines=44> */
[----:B------:R-:W0:Y:S04]  /*e5b0*/  SHFL.IDX PT, R19, R19, 0x5, 0x181f ;  /* 0x00b81f0013137f89 */ /* 0x000e2800000e0000 */
[----:B------:R2:W3:Y:S01]  /*e5c0*/  SHFL.IDX PT, R14, R18, 0x5, 0x181f ;  /* 0x00b81f00120e7f89 */ /* 0x0004e200000e0000 */
[----:B-1----:R-:W-:Y:S01]  /*e5d0*/  IMAD.X R3, RZ, RZ, R3, P0 ;  /* 0x000000ffff037224 */ /* 0x002fe200000e0603 */
[----:B------:R-:W-:-:S13]  /*e5e0*/  ISETP.LT.OR P0, PT, R8, 0x41, P3 ;  /* 0x000000410800780c */ /* 0x000fda0001f01670 */
[----:B------:R2:W-:Y:S01]  /*e5f0*/  LDGSTS.E.BYPASS.LTC128B.128 [R7+0x2400], desc[UR36][R2.64], !P0 ;  /* 0x0240000002077fae */ /* 0x0005e2000c101d64 */
[----:B------:R-:W-:-:S13]  /*e600*/  ISETP.LT.OR P0, PT, R8, 0x41, P2 ;  /* 0x000000410800780c */ /* 0x000fda0001701670 */
[----:B------:R2:W-:Y:S01]  /*e610*/  LDGSTS.E.BYPASS.LTC128B.128 [R7+0x5400], desc[UR36][R2.64+0x80], !P0 ;  /* 0x0540008002077fae */ /* 0x0005e2000c101d64 */
[----:B------:R-:W-:-:S13]  /*e620*/  ISETP.LT.OR P0, PT, R8, 0x41, P1 ;  /* 0x000000410800780c */ /* 0x000fda0000f01670 */
[----:B0--3--:R2:W-:Y:S02]  /*e630*/  LDGSTS.E.BYPASS.LTC128B.128 [R7+0x8400], desc[UR36][R2.64+0x100], !P0 ;  /* 0x0840010002077fae */ /* 0x0095e4000c101d64 */
.L_x_5662:
[----:B0-2---:R-:W-:Y:S01]  /*e640*/  IADD3 R2, P0, R14, R4, RZ ;  /* 0x000000040e027210 */ /* 0x005fe20007f1e0ff */
        /* <DEDUP_REMOVED lines=15> */
[----:B------:R-:W-:Y:S01]  /*e740*/  IMAD R25, R25, UR4, RZ ;  /* 0x0000000419197c24 */ /* 0x000fe2000f8e02ff */
[----:B------:R-:W-:-:S03]  /*e750*/  IADD3 R3, R3, R9, RZ ;  /* 0x0000000903037210 */ /* 0x000fc60007ffe0ff */
[C---:B------:R-:W-:Y:S02]  /*e760*/  IMAD R25, R0.reuse, UR5, R25 ;  /* 0x0000000500197c24 */ /* 0x040fe4000f8e0219 */
[----:B------:R-:W-:Y:S01]  /*e770*/  IMAD.WIDE.U32 R2, R0, UR4, R2 ;  /* 0x0000000400027c25 */ /* 0x000fe2000f8e0002 */
[----:B------:R-:W-:Y:S01]  /*e780*/  ULDC.64 UR4, c[0x0][0x330] ;  /* 0x0000cc0000047ab9 */ /* 0x000fe20000000a00 */
[----:B------:R-:W-:Y:S02]  /*e790*/  NOP ;  /* 0x0000000000007918 */ /* 0x000fe40000000000 */
        /* <DEDUP_REMOVED lines=8> */
[----:B------:R-:W-:-:S13]  /*e820*/  PLOP3.LUT P0, PT, PT, PT, PT, 0x80, 0x0 ;  /* 0x000000000000781c */ /* 0x000fda0003f0f070 */
.L_x_5569:
        /* <DEDUP_REMOVED lines=10> */
.L_x_5570:
[C---:B------:R-:W-:Y:S01]  /*e8d0*/  ISETP.GT.AND P0, PT, R24.reuse, RZ, PT ;  /* 0x000000ff1800720c */ /* 0x040fe20003f04270 */
[----:B------:R1:W-:Y:S01]  /*e8e0*/  SYNCS.ARRIVE.TRANS64.A1T0 RZ, [R6+URZ+0x30850], RZ ;  /* 0x030850ff06ff79a7 */ /* 0x0003e2000810003f */
[----:B------:R-:W-:Y:S02]  /*e8f0*/  VIADD R8, R24, 0xffffffff ;  /* 0xffffffff18087836 */ /* 0x000fe40000000000 */
[----:B------:R-:W-:Y:S02]  /*e900*/  IMAD.MOV.U32 R20, RZ, RZ, R26 ;  /* 0x000000ffff147224 */ /* 0x000fe400078e001a */
[----:B------:R-:W-:Y:S02]  /*e910*/  IMAD.MOV.U32 R9, RZ, RZ, R23 ;  /* 0x000000ffff097224 */ /* 0x000fe400078e0017 */
[----:B------:R-:W-:-:S05]  /*e920*/  IMAD.MOV.U32 R27, RZ, RZ, R24 ;  /* 0x000000ffff1b7224 */ /* 0x000fca00078e0018 */
[----:B-1----:R-:W-:Y:S05]  /*e930*/  @P0 BRA `(.L_x_5571) ;  /* 0xfffffff000200947 */ /* 0x002fea000383ffff */
[----:B------:R-:W-:Y:S05]  /*e940*/  BSYNC B0 ;  /* 0x0000000000007941 */ /* 0x000fea0003800000 */
.L_x_5558:
        /* <DEDUP_REMOVED lines=17> */
.L_x_5573:
[----:B------:R-:W-:Y:S05]  /*ea60*/  BSYNC B0 ;  /* 0x0000000000007941 */ /* 0x000fea0003800000 */
.L_x_5572:
[----:B------:R-:W-:-:S13]  /*ea70*/  LOP3.LUT P0, RZ, R16, 0x80, RZ, 0xc0, !PT ;  /* 0x0000008010ff7812 */ /* 0x000fda000780c0ff */
[----:B------:R-:W-:Y:S05]  /*ea80*/  @!P0 BRA `(.L_x_5574) ;  /* 0x0000000000048947 */ /* 0x000fea0003800000 */
[----:B------:R-:W-:Y:S01]  /*ea90*/  BPT.TRAP 0x1 ;  /* 0x000000040000795c */ /* 0x000fe20000300000 */
.L_x_5574:
[----:B------:R-:W-:Y:S01]  /*eaa0*/  LEA R4, R23, R17, 0x3 ;  /* 0x0000001117047211 */ /* 0x000fe200078e18ff */
[----:B------:R-:W-:Y:S01]  /*eab0*/  IMAD.MOV.U32 R5, RZ, RZ, -0x60 ;  /* 0xffffffa0ff057424 */ /* 0x000fe200078e00ff */
[----:B------:R-:W-:Y:S01]  /*eac0*/  SHF.L.U32 R3, R26, 0x1f, RZ ;  /* 0x0000001f1a037819 */ /* 0x000fe200000006ff */
[----:B------:R-:W-:Y:S02]  /*ead0*/  BSSY B0, `(.L_x_5575) ;  /* 0x0000004000007945 */ /* 0x000fe40003800000 */
[----:B------:R-:W-:Y:S01]  /*eae0*/  IMAD R5, R24, R5, UR38 ;  /* 0x0000002618057e24 */ /* 0x000fe2000f8e0205 */
[----:B------:R-:W0:Y:S02]  /*eaf0*/  SYNCS.PHASECHK.TRANS64.TRYWAIT P0, [R4+URZ+0x30860], R3 ;  /* 0x03086003040075a7 */ /* 0x000e24000800017f */
[----:B0-----:R-:W-:Y:S05]  /*eb00*/  @!P0 BRA `(.L_x_5576) ;  /* 0x00000030002c8947 */ /* 0x001fea0003800000 */
.L_x_5663:
[----:B------:R-:W-:Y:S05]  /*eb10*/  BSYNC B0 ;  /* 0x0000000000007941 */ /* 0x000fea0003800000 */
.L_x_5575:
        /* <DEDUP_REMOVED lines=52> */
[----:B------:R0:W2:Y:S02]  /*ee60*/  SHFL.IDX PT, R14, R18, 0x5, 0x181f ;  /* 0x00b81f00120e7f89 */ /* 0x0000a400000e0000 */
[----:B-1----:R-:W-:Y:S02]  /*ee70*/  IADD3.X R3, RZ, R7, RZ, P0, !PT ;  /* 0x00000007ff037210 */ /* 0x002fe400007fe4ff */
[----:B------:R-:W-:Y:S01]  /*ee80*/  ISETP.LT.OR P0, PT, R5, 0x41, P4 ;  /* 0x000000410500780c */ /* 0x000fe20002701670 */
[----:B------:R0:W1:-:S12]  /*ee90*/  SHFL.IDX PT, R7, R19, 0x5, 0x181f ;  /* 0x00b81f0013077f89 */ /* 0x00005800000e0000 */
[----:B------:R0:W-:Y:S01]  /*eea0*/  LDGSTS.E.BYPASS.LTC128B.128 [R0+0x2400], desc[UR36][R2.64], !P0 ;  /* 0x0240000002007fae */ /* 0x0001e2000c101d64 */
[----:B------:R-:W-:-:S13]  /*eeb0*/  ISETP.LT.OR P0, PT, R5, 0x41, P3 ;  /* 0x000000410500780c */ /* 0x000fda0001f01670 */
[----:B------:R0:W-:Y:S01]  /*eec0*/  LDGSTS.E.BYPASS.LTC128B.128 [R0+0x5400], desc[UR36][R2.64+0x80], !P0 ;  /* 0x0540008002007fae */ /* 0x0001e2000c101d64 */
[----:B------:R-:W-:-:S13]  /*eed0*/  ISETP.LT.OR P0, PT, R5, 0x41, P1 ;  /* 0x000000410500780c */ /* 0x000fda0000f01670 */
[----:B-12---:R0:W-:Y:S02]  /*eee0*/  LDGSTS.E.BYPASS.LTC128B.128 [R0+0x8400], desc[UR36][R2.64+0x100], !P0 ;  /* 0x0840010002007fae */ /* 0x0061e4000c101d64 */
.L_x_5677:
        /* <DEDUP_REMOVED lines=13> */
.L_x_5578:
        /* <DEDUP_REMOVED lines=10> */
.L_x_5579:
[----:B------:R1:W-:Y:S01]  /*f060*/  SYNCS.ARRIVE.TRANS64.A1T0 RZ, [R4+URZ+0x30850], RZ ;  /* 0x030850ff04ff79a7 */ /* 0x0003e2000810003f */
[----:B------:R-:W-:-:S05]  /*f070*/  VIADD R23, R23, 0x1 ;  /* 0x0000000117177836 */ /* 0x000fca0000000000 */
[----:B------:R-:W-:-:S04]  /*f080*/  ISETP.NE.AND P0, PT, R23, 0x2, PT ;  /* 0x000000021700780c */ /* 0x000fc80003f05270 */
[----:B0-----:R-:W-:Y:S02]  /*f090*/  SEL R3, RZ, 0x1, P0 ;  /* 0x00000001ff037807 */ /* 0x001fe40000000000 */
[----:B------:R-:W-:Y:S02]  /*f0a0*/  SEL R23, R23, RZ, P0 ;  /* 0x000000ff17177207 */ /* 0x000fe40000000000 */
[----:B-1----:R-:W-:-:S07]  /*f0b0*/  LOP3.LUT R26, R26, R3, RZ, 0x3c, !PT ;  /* 0x000000031a1a7212 */ /* 0x002fce00078e3cff */
.L_x_5539:
[----:B------:R-:W-:Y:S05]  /*f0c0*/  BSYNC B7 ;  /* 0x0000000000077941 */ /* 0x000fea0003800000 */
.L_x_5537:
        /* <DEDUP_REMOVED lines=11> */
.L_x_5580:
[----:B------:R-:W-:-:S03]  /*f180*/  UMOV UR4, 0xffffffff ;  /* 0xffffffff00047882 */ /* 0x000fc60000000000 */
[----:B------:R-:W-:Y:S05]  /*f190*/  BRA.DIV UR4, `(.L_x_5582) ;  /* 0x0000003204cc7947 */ /* 0x000fea000b800000 */
[----:B------:R0:W1:Y:S02]  /*f1a0*/  SHFL.IDX PT, R14, R34, RZ, 0x1f ;  /* 0x00001fff220e7589 */ /* 0x00006400000e0000 */
.L_x_5680:
        /* <DEDUP_REMOVED lines=8> */
.L_x_5581:
[----:B------:R-:W-:Y:S02]  /*f230*/  ULDC UR4, c[0x0][0xc38] ;  /* 0x00030e0000047ab9 */ /* 0x000fe40000000800 */
[----:B-1----:R-:W-:-:S13]  /*f240*/  ISETP.GE.AND P0, PT, R34, UR4, PT ;  /* 0x0000000422007c0c */ /* 0x002fda000bf06270 */
[----:B------:R-:W-:Y:S05]  /*f250*/  @!P0 BRA `(.L_x_5583) ;  /* 0xffffffc400948947 */ /* 0x000fea000383ffff */
.L_x_5534:
        /* <DEDUP_REMOVED lines=12> */
.L_x_5681:
[----:B------:R-:W-:Y:S05]  /*f320*/  BSYNC B0 ;  /* 0x0000000000007941 */ /* 0x000fea0003800000 */
.L_x_5584:
[----:B------:R-:W-:-:S03]  /*f330*/  UMOV UR4, 0xffffffff ;  /* 0xffffffff00047882 */ /* 0x000fc60000000000 */
[----:B------:R-:W-:Y:S05]  /*f340*/  BRA.DIV UR4, `(.L_x_5586) ;  /* 0x00000032049c7947 */ /* 0x000fea000b800000 */
[----:B-1----:R-:W1:Y:S02]  /*f350*/  S2R R0, SR_TID.X ;  /* 0x0000000000007919 */ /* 0x002e640000002100 */
[----:B-1----:R-:W-:-:S04]  /*f360*/  SHF.R.U32.HI R0, RZ, 0x5, R0 ;  /* 0x00000005ff007819 */ /* 0x002fc80000011600 */
[----:B------:R-:W-:-:S05]  /*f370*/  LOP3.LUT R0, R0, 0x3, RZ, 0xc0, !PT ;  /* 0x0000000300007812 */ /* 0x000fca00078ec0ff */
[----:B------:R1:W2:Y:S02]  /*f380*/  SHFL.IDX PT, R14, R0, RZ, 0x1f ;  /* 0x00001fff000e7589 */ /* 0x0002a400000e0000 */
.L_x_5684:
[----:B--2---:R-:W-:Y:S01]  /*f390*/  ISETP.NE.AND P0, PT, R14, RZ, PT ;  /* 0x000000ff0e00720c */ /* 0x004fe20003f05270 */
[----:B------:R-:W-:-:S12]  /*f3a0*/  BSSY B0, `(.L_x_5587) ;  /* 0x0000026000007945 */ /* 0x000fd80003800000 */
[----:B------:R-:W-:Y:S05]  /*f3b0*/  @P0 BRA `(.L_x_5588) ;  /* 0x0000000000900947 */ /* 0x000fea0003800000 */
[----:B------:R-:W-:-:S03]  /*f3c0*/  UMOV UR4, 0xffffffff ;  /* 0xffffffff00047882 */ /* 0x000fc60000000000 */
[----:B------:R-:W-:Y:S05]  /*f3d0*/  BRA.DIV UR4, `(.L_x_5589) ;  /* 0x0000003204ac7947 */ /* 0x000fea000b800000 */
[----:B------:R-:W-:-:S13]  /*f3e0*/  ELECT P6, URZ, PT ;  /* 0x00000000003f782f */ /* 0x000fda00038c0000 */
.L_x_5687:
        /* <DEDUP_REMOVED lines=8> */
.L_x_5590:
[C---:B------:R-:W-:Y:S01]  /*f470*/  LEA R5, R23.reuse, R4, 0x3 ;  /* 0x0000000417057211 */ /* 0x040fe200078e18ff */
[----:B------:R-:W-:Y:S01]  /*f480*/  VIADD R23, R23, 0x1 ;  /* 0x0000000117177836 */ /* 0x000fe20000000000 */
[----:B------:R-:W-:-:S04]  /*f490*/  SHF.L.U32 R0, R26, 0x1f, RZ ;  /* 0x0000001f1a007819 */ /* 0x000fc800000006ff */
[----:B------:R-:W1:Y:S01]  /*f4a0*/  SYNCS.PHASECHK.TRANS64.TRYWAIT P1, [R5+URZ+0x30840], R0 ;  /* 0x03084000050075a7 */ /* 0x000e62000802017f */
[----:B------:R-:W-:-:S04]  /*f4b0*/  ISETP.NE.AND P2, PT, R23, 0x2, PT ;  /* 0x000000021700780c */ /* 0x000fc80003f45270 */
[----:B------:R-:W-:Y:S01]  /*f4c0*/  SEL R3, RZ, 0x1, P2 ;  /* 0x00000001ff037807 */ /* 0x000fe20001000000 */
[----:B-1----:R-:W-:Y:S08]  /*f4d0*/  @!P1 BRA `(.L_x_5591) ;  /* 0x00000030008c9947 */ /* 0x002ff00003800000 */
.L_x_5688:
[----:B------:R-:W-:Y:S02]  /*f4e0*/  SEL R23, R23, RZ, P2 ;  /* 0x000000ff17177207 */ /* 0x000fe40001000000 */
[----:B------:R-:W-:Y:S01]  /*f4f0*/  LOP3.LUT R2, R26, R3, RZ, 0x3c, !PT ;  /* 0x000000031a027212 */ /* 0x000fe200078e3cff */
[----:B------:R-:W-:Y:S06]  /*f500*/  @!P0 BRA `(.L_x_5592) ;  /* 0x0000000000048947 */ /* 0x000fec0003800000 */
[----:B------:R-:W-:Y:S01]  /*f510*/  BPT.TRAP 0x1 ;  /* 0x000000040000795c */ /* 0x000fe20000300000 */
.L_x_5592:
[----:B------:R-:W-:Y:S01]  /*f520*/  IMAD R23, R23, 0x8, R4 ;  /* 0x0000000817177824 */ /* 0x000fe200078e0204 */
[----:B------:R-:W-:-:S04]  /*f530*/  SHF.L.U32 R2, R2, 0x1f, RZ ;  /* 0x0000001f02027819 */ /* 0x000fc800000006ff */
[----:B------:R-:W2:Y:S02]  /*f540*/  SYNCS.PHASECHK.TRANS64.TRYWAIT P1, [R23+URZ+0x30840], R2 ;  /* 0x03084002170075a7 */ /* 0x000ea4000802017f */
[----:B--2---:R-:W-:Y:S05]  /*f550*/  @!P1 BRA `(.L_x_5593) ;  /* 0x0000003000809947 */ /* 0x004fea0003800000 */
.L_x_5689:
[----:B------:R-:W-:Y:S05]  /*f560*/  @!P0 BRA `(.L_x_5594) ;  /* 0x0000000000048947 */ /* 0x000fea0003800000 */
[----:B------:R-:W-:Y:S01]  /*f570*/  BPT.TRAP 0x1 ;  /* 0x000000040000795c */ /* 0x000fe20000300000 */
.L_x_5594:
[----:B------:R-:W3:Y:S02]  /*f580*/  SYNCS.PHASECHK.TRANS64.TRYWAIT P1, [R5+URZ+0x30860], R0 ;  /* 0x03086000050075a7 */ /* 0x000ee4000802017f */
[----:B---3--:R-:W-:Y:S05]  /*f590*/  @!P1 BRA `(.L_x_5595) ;  /* 0x0000003000849947 */ /* 0x008fea0003800000 */
.L_x_5690:
[----:B------:R-:W-:Y:S05]  /*f5a0*/  @!P0 BRA `(.L_x_5596) ;  /* 0x0000000000048947 */ /* 0x000fea0003800000 */
[----:B------:R-:W-:Y:S01]  /*f5b0*/  BPT.TRAP 0x1 ;  /* 0x000000040000795c */ /* 0x000fe20000300000 */
.L_x_5596:
[----:B----4-:R4:W0:Y:S02]  /*f5c0*/  SYNCS.PHASECHK.TRANS64.TRYWAIT P0, [R23+URZ+0x30860], R2 ;  /* 0x03086002170075a7 */ /* 0x010824000800017f */
[----:B0-----:R-:W-:Y:S05]  /*f5d0*/  @!P0 NANOSLEEP.SYNCS 0x989680 ;  /* 0x009896800000895d */ /* 0x001fea0003900000 */
[----:B------:R-:W0:Y:S02]  /*f5e0*/  @!P0 SYNCS.PHASECHK.TRANS64 P0, [R23+URZ+0x30860], R2 ;  /* 0x03086002170085a7 */ /* 0x000e24000800007f */
[----:B0-----:R-:W-:Y:S05]  /*f5f0*/  @!P0 BRA `(.L_x_5596) ;  /* 0xfffffffc00f08947 */ /* 0x001fea000383ffff */
.L_x_5588:
[----:B------:R-:W-:Y:S05]  /*f600*/  BSYNC B0 ;  /* 0x0000000000007941 */ /* 0x000fea0003800000 */
.L_x_5587:
[----:B------:R-:W-:Y:S05]  /*f610*/  EXIT ;  /* 0x000000000000794d */ /* 0x000fea0003800000 */
.L_x_5481:
[----:B0-----:R-:W-:-:S04]  /*f620*/  IMAD.U32 R3, RZ, RZ, UR40 ;  /* 0x00000028ff037e24 */ /* 0x001fc8000f8e00ff */
[----:B------:R0:W1:Y:S03]  /*f630*/  SYNCS.PHASECHK.TRANS64.TRYWAIT P1, [R3+URZ+0x30800], R0 ;  /* 0x03080000030075a7 */ /* 0x000066000802017f */
[----:B-1----:R-:W-:Y:S05]  /*f640*/  @!P1 NANOSLEEP.SYNCS 0x989680 ;  /* 0x009896800000995d */ /* 0x002fea0003900000 */
[----:B------:R-:W1:Y:S02]  /*f650*/  @!P1 SYNCS.PHASECHK.TRANS64 P1, [R3+URZ+0x30800], R0 ;  /* 0x03080000030095a7 */ /* 0x000e64000802007f */
[----:B-1----:R-:W-:Y:S05]  /*f660*/  @!P1 BRA `(.L_x_5481) ;  /* 0xfffffffc00ec9947 */ /* 0x002fea000383ffff */
[----:B------:R-:W-:Y:S05]  /*f670*/  BRA `(.L_x_5597) ;  /* 0xffffff2000587947 */ /* 0x000fea000383ffff */
.L_x_5485:
[----:B-1----:R1:W2:Y:S02]  /*f680*/  SYNCS.PHASECHK.TRANS64.TRYWAIT P1, [R0+URZ+0x30830], R3 ;  /* 0x03083003000075a7 */ /* 0x0022a4000802017f */
[----:B--2---:R-:W-:Y:S05]  /*f690*/  @!P1 NANOSLEEP.SYNCS 0x989680 ;  /* 0x009896800000995d */ /* 0x004fea0003900000 */
[----:B------:R-:W2:Y:S02]  /*f6a0*/  @!P1 SYNCS.PHASECHK.TRANS64 P1, [R0+URZ+0x30830], R3 ;  /* 0x03083003000095a7 */ /* 0x000ea4000802007f */
[----:B--2---:R-:W-:Y:S05]  /*f6b0*/  @!P1 BRA `(.L_x_5485) ;  /* 0xfffffffc00f09947 */ /* 0x004fea000383ffff */
[----:B------:R-:W-:Y:S05]  /*f6c0*/  BRA `(.L_x_5484) ;  /* 0xffffff2000747947 */ /* 0x000fea000383ffff */
.L_x_5491:
[----:B-1----:R-:W-:-:S04]  /*f6d0*/  IMAD.U32 R4, RZ, RZ, UR7 ;  /* 0x00000007ff047e24 */ /* 0x002fc8000f8e00ff */
[----:B------:R1:W2:Y:S03]  /*f6e0*/  SYNCS.PHASECHK.TRANS64.TRYWAIT P1, [R4+URZ+0x30830], R3 ;  /* 0x03083003040075a7 */ /* 0x0002a6000802017f */
[----:B--2---:R-:W-:Y:S05]  /*f6f0*/  @!P1 NANOSLEEP.SYNCS 0x989680 ;  /* 0x009896800000995d */ /* 0x004fea0003900000 */
[----:B------:R-:W2:Y:S02]  /*f700*/  @!P1 SYNCS.PHASECHK.TRANS64 P1, [R4+URZ+0x30830], R3 ;  /* 0x03083003040095a7 */ /* 0x000ea4000802007f */
[----:B--2---:R-:W-:Y:S05]  /*f710*/  @!P1 BRA `(.L_x_5491) ;  /* 0xfffffffc00ec9947 */ /* 0x004fea000383ffff */
[----:B------:R-:W-:Y:S05]  /*f720*/  BRA `(.L_x_5490) ;  /* 0xffffff4000e07947 */ /* 0x000fea000383ffff */
.L_x_5495:
[----:B01----:R-:W-:-:S04]  /*f730*/  IMAD.U32 R3, RZ, RZ, UR10 ;  /* 0x0000000aff037e24 */ /* 0x003fc8000f8e00ff */
[----:B------:R0:W1:Y:S03]  /*f740*/  SYNCS.PHASECHK.TRANS64.TRYWAIT P1, [R3+URZ+0x30850], R0 ;  /* 0x03085000030075a7 */ /* 0x000066000802017f */
[----:B-1----:R-:W-:Y:S05]  /*f750*/  @!P1 NANOSLEEP.SYNCS 0x989680 ;  /* 0x009896800000995d */ /* 0x002fea0003900000 */
[----:B------:R-:W1:Y:S02]  /*f760*/  @!P1 SYNCS.PHASECHK.TRANS64 P1, [R3+URZ+0x30850], R0 ;  /* 0x03085000030095a7 */ /* 0x000e64000802007f */
[----:B-1----:R-:W-:Y:S05]  /*f770*/  @!P1 BRA `(.L_x_5495) ;  /* 0xfffffffc00ec9947 */ /* 0x002fea000383ffff */
[----:B------:R-:W-:Y:S05]  /*f780*/  BRA `(.L_x_5494) ;  /* 0xffffff4c00a87947 */ /* 0x000fea000383ffff */
.L_x_5503:
[----:B-1----:R-:W-:-:S04]  /*f790*/  IMAD.U32 R4, RZ, RZ, UR7 ;  /* 0x00000007ff047e24 */ /* 0x002fc8000f8e00ff */
[----:B------:R1:W2:Y:S03]  /*f7a0*/  SYNCS.PHASECHK.TRANS64.TRYWAIT P1, [R4+URZ+0x30830], R3 ;  /* 0x03083003040075a7 */ /* 0x0002a6000802017f */
[----:B--2---:R-:W-:Y:S05]  /*f7b0*/  @!P1 NANOSLEEP.SYNCS 0x989680 ;  /* 0x009896800000995d */ /* 0x004fea0003900000 */
[----:B------:R-:W2:Y:S02]  /*f7c0*/  @!P1 SYNCS.PHASECHK.TRANS64 P1, [R4+URZ+0x30830], R3 ;  /* 0x03083003040095a7 */ /* 0x000ea4000802007f */
[----:B--2---:R-:W-:Y:S05]  /*f7d0*/  @!P1 BRA `(.L_x_5503) ;  /* 0xfffffffc00ec9947 */ /* 0x004fea000383ffff */
[----:B------:R-:W-:Y:S05]  /*f7e0*/  BRA `(.L_x_5502) ;  /* 0xffffff68004c7947 */ /* 0x000fea000383ffff */
.L_x_5507:
[----:B01----:R-:W-:-:S04]  /*f7f0*/  IMAD.U32 R3, RZ, RZ, UR14 ;  /* 0x0000000eff037e24 */ /* 0x003fc8000f8e00ff */
[----:B------:R0:W1:Y:S03]  /*f800*/  SYNCS.PHASECHK.TRANS64.TRYWAIT P1, [R3+URZ+0x30850], R0 ;  /* 0x03085000030075a7 */ /* 0x000066000802017f */
[----:B-1----:R-:W-:Y:S05]  /*f810*/  @!P1 NANOSLEEP.SYNCS 0x989680 ;  /* 0x009896800000995d */ /* 0x002fea0003900000 */
[----:B------:R-:W1:Y:S02]  /*f820*/  @!P1 SYNCS.PHASECHK.TRANS64 P1, [R3+URZ+0x30850], R0 ;  /* 0x03085000030095a7 */ /* 0x000e64000802007f */
[----:B-1----:R-:W-:Y:S05]  /*f830*/  @!P1 BRA `(.L_x_5507) ;  /* 0xfffffffc00ec9947 */ /* 0x002fea000383ffff */
[----:B------:R-:W-:Y:S05]  /*f840*/  BRA `(.L_x_5506) ;  /* 0xffffff7400147947 */ /* 0x000fea000383ffff */
.L_x_5514:
[----:B-1----:R-:W-:-:S04]  /*f850*/  MOV R7, UR5 ;  /* 0x0000000500077c02 */ /* 0x002fc80008000f00 */
[----:B------:R1:W2:Y:S03]  /*f860*/  SYNCS.PHASECHK.TRANS64.TRYWAIT P1, [R7+URZ+0x30850], R0 ;  /* 0x03085000070075a7 */ /* 0x0002a6000802017f */
[----:B--2---:R-:W-:Y:S05]  /*f870*/  @!P1 NANOSLEEP.SYNCS 0x989680 ;  /* 0x009896800000995d */ /* 0x004fea0003900000 */
[----:B------:R-:W2:Y:S02]  /*f880*/  @!P1 SYNCS.PHASECHK.TRANS64 P1, [R7+URZ+0x30850], R0 ;  /* 0x03085000070095a7 */ /* 0x000ea4000802007f */
[----:B--2---:R-:W-:Y:S05]  /*f890*/  @!P1 BRA `(.L_x_5514) ;  /* 0xfffffffc00ec9947 */ /* 0x004fea000383ffff */
[----:B------:R-:W-:Y:S05]  /*f8a0*/  BRA `(.L_x_5513) ;  /* 0xffffff8c002c7947 */ /* 0x000fea000383ffff */
.L_x_5545:
        /* <DEDUP_REMOVED lines=10> */
.L_x_5598:
[----:B------:R-:W-:Y:S05]  /*f950*/  BRA `(.L_x_5599) ;  /* 0xffffffc800507947 */ /* 0x000fea000383ffff */
.L_x_5548:
[----:B0-----:R0:W1:Y:S02]  /*f960*/  SYNCS.PHASECHK.TRANS64.TRYWAIT P0, [R0+URZ+0x30840], R3 ;  /* 0x03084003000075a7 */ /* 0x001064000800017f */
[----:B-1----:R-:W-:Y:S05]  /*f970*/  @!P0 NANOSLEEP.SYNCS 0x989680 ;  /* 0x009896800000895d */ /* 0x002fea0003900000 */
[----:B------:R-:W1:Y:S02]  /*f980*/  @!P0 SYNCS.PHASECHK.TRANS64 P0, [R0+URZ+0x30840], R3 ;  /* 0x03084003000085a7 */ /* 0x000e64000800007f */
[----:B-1----:R-:W-:Y:S05]  /*f990*/  @!P0 BRA `(.L_x_5548) ;  /* 0xfffffffc00f08947 */ /* 0x002fea000383ffff */
[----:B------:R-:W-:Y:S05]  /*f9a0*/  BRA `(.L_x_5600) ;  /* 0xffffffcc00547947 */ /* 0x000fea000383ffff */
.L_x_5549:
        /* <DEDUP_REMOVED lines=8> */
.L_x_5602:
[----:B------:R-:W-:Y:S05]  /*fa30*/  BSYNC B0 ;  /* 0x0000000000007941 */ /* 0x000fea0003800000 */
.L_x_5601:
        /* <DEDUP_REMOVED lines=9> */
.L_x_5603:
[----:B------:R-:W-:Y:S02]  /*fad0*/  IMAD.MOV.U32 R13, RZ, RZ, R6 ;  /* 0x000000ffff0d7224 */ /* 0x000fe400078e0006 */
[----:B------:R-:W-:Y:S01]  /*fae0*/  IMAD.MOV.U32 R12, RZ, RZ, 0x1 ;  /* 0x00000001ff0c7424 */ /* 0x000fe200078e00ff */
[----:B------:R-:W-:-:S05]  /*faf0*/  @P0 LEA R14, P1, R37, R14, 0x1 ;  /* 0x0000000e250e0211 */ /* 0x000fca00078208ff */
[----:B------:R-:W-:Y:S01]  /*fb00*/  @P0 IMAD.X R3, RZ, RZ, R2, P1 ;  /* 0x000000ffff030224 */ /* 0x000fe200008e0602 */
[----:B------:R-:W-:-:S07]  /*fb10*/  @P0 MOV R2, R14 ;  /* 0x0000000e00020202 */ /* 0x000fce0000000f00 */
[----:B------:R-:W-:Y:S05]  /*fb20*/  WARPSYNC.COLLECTIVE R15, `(.L_x_5604) ;  /* 0x000000000f087348 */ /* 0x000fea0003c00000 */
[----:B------:R0:W1:Y:S02]  /*fb30*/  SHFL.IDX P6, R14, R13, R12, R11 ;  /* 0x0000000c0d0e7389 */ /* 0x00006400000c000b */
[----:B01----:R-:W-:Y:S01]  /*fb40*/  ENDCOLLECTIVE ;  /* 0x000000000000791b */ /* 0x003fe20003800000 */
.L_x_5604:
        /* <DEDUP_REMOVED lines=12> */
.L_x_5605:
        /* <DEDUP_REMOVED lines=8> */
.L_x_5606:
        /* <DEDUP_REMOVED lines=14> */
.L_x_5607:
        /* <DEDUP_REMOVED lines=8> */
.L_x_5608:
        /* <DEDUP_REMOVED lines=14> */
.L_x_5609:
        /* <DEDUP_REMOVED lines=8> */
.L_x_5610:
        /* <DEDUP_REMOVED lines=14> */
.L_x_5611:
        /* <DEDUP_REMOVED lines=8> */
.L_x_5612:
        /* <DEDUP_REMOVED lines=13> */
.L_x_5613:
[----:B------:R-:W-:Y:S05]  /*10180*/  BRA `(.L_x_5614) ;  /* 0xffffffc800ac7947 */ /* 0x000fea000383ffff */
.L_x_5554:
[----:B------:R-:W-:Y:S01]  /*10190*/  IMAD.MOV.U32 R13, RZ, RZ, R5 ;  /* 0x000000ffff0d7224 */ /* 0x000fe200078e0005 */
[----:B------:R-:W-:Y:S01]  /*101a0*/  MOV R15, 0xffffffff ;  /* 0xffffffff000f7802 */ /* 0x000fe20000000f00 */
[----:B------:R-:W-:Y:S02]  /*101b0*/  IMAD.MOV.U32 R12, RZ, RZ, RZ ;  /* 0x000000ffff0c7224 */ /* 0x000fe400078e00ff */
[----:B------:R-:W-:Y:S02]  /*101c0*/  IMAD.MOV.U32 R11, RZ, RZ, 0x181f ;  /* 0x0000181fff0b7424 */ /* 0x000fe400078e00ff */
[----:B------:R-:W-:-:S07]  /*101d0*/  IMAD.U32 R3, RZ, RZ, UR44 ;  /* 0x0000002cff037e24 */ /* 0x000fce000f8e00ff */
[----:B------:R-:W-:Y:S05]  /*101e0*/  WARPSYNC.COLLECTIVE R15, `(.L_x_5615) ;  /* 0x000000000f087348 */ /* 0x000fea0003c00000 */
[----:B------:R0:W1:Y:S02]  /*101f0*/  SHFL.IDX P6, R14, R13, R12, R11 ;  /* 0x0000000c0d0e7389 */ /* 0x00006400000c000b */
[----:B01----:R-:W-:Y:S01]  /*10200*/  ENDCOLLECTIVE ;  /* 0x000000000000791b */ /* 0x003fe20003800000 */
.L_x_5615:
        /* <DEDUP_REMOVED lines=8> */
.L_x_5616:
        /* <DEDUP_REMOVED lines=8> */
.L_x_5617:
        /* <DEDUP_REMOVED lines=12> */
.L_x_5618:
[----:B------:R-:W-:Y:S01]  /*103d0*/  MOV R13, R5 ;  /* 0x00000005000d7202 */ /* 0x000fe20000000f00 */
[----:B------:R-:W-:Y:S01]  /*103e0*/  IMAD.MOV.U32 R12, RZ, RZ, 0x2 ;  /* 0x00000002ff0c7424 */ /* 0x000fe200078e00ff */
[----:B------:R-:W-:-:S05]  /*103f0*/  @!P0 LEA R14, P1, R37, R14, 0x1 ;  /* 0x0000000e250e8211 */ /* 0x000fca00078208ff */
[----:B------:R-:W-:-:S08]  /*10400*/  @!P0 IMAD.MOV.U32 R2, RZ, RZ, R14 ;  /* 0x000000ffff028224 */ /* 0x000fd000078e000e */
[----:B------:R-:W-:Y:S05]  /*10410*/  WARPSYNC.COLLECTIVE R15, `(.L_x_5619) ;  /* 0x000000000f087348 */ /* 0x000fea0003c00000 */
[----:B------:R0:W1:Y:S02]  /*10420*/  SHFL.IDX P6, R14, R13, R12, R11 ;  /* 0x0000000c0d0e7389 */ /* 0x00006400000c000b */
[----:B01----:R-:W-:Y:S01]  /*10430*/  ENDCOLLECTIVE ;  /* 0x000000000000791b */ /* 0x003fe20003800000 */
.L_x_5619:
        /* <DEDUP_REMOVED lines=15> */
.L_x_5620:
[----:B------:R-:W-:Y:S01]  /*10530*/  MOV R13, R5 ;  /* 0x00000005000d7202 */ /* 0x000fe20000000f00 */
[----:B------:R-:W-:Y:S01]  /*10540*/  IMAD.MOV.U32 R12, RZ, RZ, 0x3 ;  /* 0x00000003ff0c7424 */ /* 0x000fe200078e00ff */
[----:B------:R-:W-:-:S05]  /*10550*/  @!P0 LEA R14, P1, R37, R14, 0x1 ;  /* 0x0000000e250e8211 */ /* 0x000fca00078208ff */
[----:B------:R-:W-:-:S08]  /*10560*/  @!P0 IMAD.MOV.U32 R2, RZ, RZ, R14 ;  /* 0x000000ffff028224 */ /* 0x000fd000078e000e */
[----:B------:R-:W-:Y:S05]  /*10570*/  WARPSYNC.COLLECTIVE R15, `(.L_x_5621) ;  /* 0x000000000f087348 */ /* 0x000fea0003c00000 */
[----:B------:R0:W1:Y:S02]  /*10580*/  SHFL.IDX P6, R14, R13, R12, R11 ;  /* 0x0000000c0d0e7389 */ /* 0x00006400000c000b */
[----:B01----:R-:W-:Y:S01]  /*10590*/  ENDCOLLECTIVE ;  /* 0x000000000000791b */ /* 0x003fe20003800000 */
.L_x_5621:
        /* <DEDUP_REMOVED lines=15> */
.L_x_5622:
[----:B------:R-:W-:Y:S01]  /*10690*/  MOV R13, R5 ;  /* 0x00000005000d7202 */ /* 0x000fe20000000f00 */
[----:B------:R-:W-:Y:S01]  /*106a0*/  IMAD.MOV.U32 R12, RZ, RZ, 0x4 ;  /* 0x00000004ff0c7424 */ /* 0x000fe200078e00ff */
[----:B------:R-:W-:-:S05]  /*106b0*/  @!P0 LEA R14, P1, R37, R14, 0x1 ;  /* 0x0000000e250e8211 */ /* 0x000fca00078208ff */
[----:B------:R-:W-:-:S08]  /*106c0*/  @!P0 IMAD.MOV.U32 R2, RZ, RZ, R14 ;  /* 0x000000ffff028224 */ /* 0x000fd000078e000e */
[----:B------:R-:W-:Y:S05]  /*106d0*/  WARPSYNC.COLLECTIVE R15, `(.L_x_5623) ;  /* 0x000000000f087348 */ /* 0x000fea0003c00000 */
[----:B------:R0:W1:Y:S02]  /*106e0*/  SHFL.IDX P6, R14, R13, R12, R11 ;  /* 0x0000000c0d0e7389 */ /* 0x00006400000c000b */
[----:B01----:R-:W-:Y:S01]  /*106f0*/  ENDCOLLECTIVE ;  /* 0x000000000000791b */ /* 0x003fe20003800000 */
.L_x_5623:
        /* <DEDUP_REMOVED lines=15> */
.L_x_5624:
[----:B------:R-:W-:Y:S01]  /*107f0*/  MOV R13, R5 ;  /* 0x00000005000d7202 */ /* 0x000fe20000000f00 */
[----:B------:R-:W-:Y:S01]  /*10800*/  IMAD.MOV.U32 R12, RZ, RZ, 0x5 ;  /* 0x00000005ff0c7424 */ /* 0x000fe200078e00ff */
[----:B------:R-:W-:-:S05]  /*10810*/  @!P0 LEA R14, P1, R37, R14, 0x1 ;  /* 0x0000000e250e8211 */ /* 0x000fca00078208ff */
[----:B------:R-:W-:-:S08]  /*10820*/  @!P0 IMAD.MOV.U32 R2, RZ, RZ, R14 ;  /* 0x000000ffff028224 */ /* 0x000fd000078e000e */
[----:B------:R-:W-:Y:S05]  /*10830*/  WARPSYNC.COLLECTIVE R15, `(.L_x_5625) ;  /* 0x000000000f087348 */ /* 0x000fea0003c00000 */
[----:B------:R0:W1:Y:S02]  /*10840*/  SHFL.IDX P6, R14, R13, R12, R11 ;  /* 0x0000000c0d0e7389 */ /* 0x00006400000c000b */
[----:B01----:R-:W-:Y:S01]  /*10850*/  ENDCOLLECTIVE ;  /* 0x000000000000791b */ /* 0x003fe20003800000 */
.L_x_5625:
        /* <DEDUP_REMOVED lines=15> */
.L_x_5626:
[----:B------:R-:W-:Y:S01]  /*10950*/  MOV R13, R5 ;  /* 0x00000005000d7202 */ /* 0x000fe20000000f00 */
[----:B------:R-:W-:Y:S01]  /*10960*/  IMAD.MOV.U32 R12, RZ, RZ, 0x6 ;  /* 0x00000006ff0c7424 */ /* 0x000fe200078e00ff */
[----:B------:R-:W-:-:S05]  /*10970*/  @!P0 LEA R14, P1, R37, R14, 0x1 ;  /* 0x0000000e250e8211 */ /* 0x000fca00078208ff */
[----:B------:R-:W-:-:S08]  /*10980*/  @!P0 IMAD.MOV.U32 R2, RZ, RZ, R14 ;  /* 0x000000ffff028224 */ /* 0x000fd000078e000e */
[----:B------:R-:W-:Y:S05]  /*10990*/  WARPSYNC.COLLECTIVE R15, `(.L_x_5627) ;  /* 0x000000000f087348 */ /* 0x000fea0003c00000 */
[----:B------:R0:W1:Y:S02]  /*109a0*/  SHFL.IDX P6, R14, R13, R12, R11 ;  /* 0x0000000c0d0e7389 */ /* 0x00006400000c000b */
[----:B01----:R-:W-:Y:S01]  /*109b0*/  ENDCOLLECTIVE ;  /* 0x000000000000791b */ /* 0x003fe20003800000 */
.L_x_5627:
        /* <DEDUP_REMOVED lines=15> */
.L_x_5628:
[----:B------:R-:W-:Y:S01]  /*10ab0*/  IMAD.MOV.U32 R13, RZ, RZ, R5 ;  /* 0x000000ffff0d7224 */ /* 0x000fe200078e0005 */
[----:B------:R-:W-:Y:S02]  /*10ac0*/  MOV R12, 0x7 ;  /* 0x00000007000c7802 */ /* 0x000fe40000000f00 */
[----:B------:R-:W-:-:S05]  /*10ad0*/  @!P0 LEA R14, P1, R37, R14, 0x1 ;  /* 0x0000000e250e8211 */ /* 0x000fca00078208ff */
[----:B------:R-:W-:-:S08]  /*10ae0*/  @!P0 IMAD.MOV.U32 R2, RZ, RZ, R14 ;  /* 0x000000ffff028224 */ /* 0x000fd000078e000e */
[----:B------:R-:W-:Y:S05]  /*10af0*/  WARPSYNC.COLLECTIVE R15, `(.L_x_5629) ;  /* 0x000000000f087348 */ /* 0x000fea0003c00000 */
[----:B------:R0:W1:Y:S02]  /*10b00*/  SHFL.IDX P6, R14, R13, R12, R11 ;  /* 0x0000000c0d0e7389 */ /* 0x00006400000c000b */
[----:B01----:R-:W-:Y:S01]  /*10b10*/  ENDCOLLECTIVE ;  /* 0x000000000000791b */ /* 0x003fe20003800000 */
.L_x_5629:
        /* <DEDUP_REMOVED lines=13> */
.L_x_5630:
[----:B------:R-:W-:Y:S05]  /*10bf0*/  BRA `(.L_x_5631) ;  /* 0xffffffc800d07947 */ /* 0x000fea000383ffff */
.L_x_5557:
[----:B0-----:R0:W1:Y:S02]  /*10c00*/  SYNCS.PHASECHK.TRANS64.TRYWAIT P0, [R17+URZ+0x30820], R0 ;  /* 0x03082000110075a7 */ /* 0x001064000800017f */
[----:B-1----:R-:W-:Y:S05]  /*10c10*/  @!P0 NANOSLEEP.SYNCS 0x989680 ;  /* 0x009896800000895d */ /* 0x002fea0003900000 */
[----:B------:R-:W1:Y:S02]  /*10c20*/  @!P0 SYNCS.PHASECHK.TRANS64 P0, [R17+URZ+0x30820], R0 ;  /* 0x03082000110085a7 */ /* 0x000e64000800007f */
[----:B-1----:R-:W-:Y:S05]  /*10c30*/  @!P0 BRA `(.L_x_5557) ;  /* 0xfffffffc00f08947 */ /* 0x002fea000383ffff */
[----:B------:R-:W-:Y:S05]  /*10c40*/  BRA `(.L_x_5632) ;  /* 0xffffffcc00347947 */ /* 0x000fea000383ffff */
.L_x_5561:
[----:B0-----:R0:W1:Y:S02]  /*10c50*/  SYNCS.PHASECHK.TRANS64.TRYWAIT P0, [R6+URZ+0x30840], R3 ;  /* 0x03084003060075a7 */ /* 0x001064000800017f */
[----:B-1----:R-:W-:Y:S05]  /*10c60*/  @!P0 NANOSLEEP.SYNCS 0x989680 ;  /* 0x009896800000895d */ /* 0x002fea0003900000 */
[----:B------:R-:W1:Y:S02]  /*10c70*/  @!P0 SYNCS.PHASECHK.TRANS64 P0, [R6+URZ+0x30840], R3 ;  /* 0x03084003060085a7 */ /* 0x000e64000800007f */
[----:B-1----:R-:W-:Y:S05]  /*10c80*/  @!P0 BRA `(.L_x_5561) ;  /* 0xfffffffc00f08947 */ /* 0x002fea000383ffff */
[----:B------:R-:W-:Y:S05]  /*10c90*/  BRA `(.L_x_5633) ;  /* 0xffffffcc00f47947 */ /* 0x000fea000383ffff */
.L_x_5562:
        /* <DEDUP_REMOVED lines=8> */
.L_x_5635:
[----:B------:R-:W-:Y:S05]  /*10d20*/  BSYNC B1 ;  /* 0x0000000000017941 */ /* 0x000fea0003800000 */
.L_x_5634:
[----:B------:R-:W-:Y:S01]  /*10d30*/  MOV R13, R7 ;  /* 0x00000007000d7202 */ /* 0x000fe20000000f00 */
        /* <DEDUP_REMOVED lines=8> */
.L_x_5636:
[----:B------:R-:W-:Y:S02]  /*10dc0*/  IMAD R8, R8, 0x2, R17 ;  /* 0x0000000208087824 */ /* 0x000fe400078e0211 */
[----:B------:R-:W-:Y:S01]  /*10dd0*/  IMAD.MOV.U32 R13, RZ, RZ, R10 ;  /* 0x000000ffff0d7224 */ /* 0x000fe200078e000a */
[----:B------:R-:W-:Y:S02]  /*10de0*/  MOV R12, 0x1 ;  /* 0x00000001000c7802 */ /* 0x000fe40000000f00 */
[----:B------:R-:W-:-:S13]  /*10df0*/  IADD3 R2, P0, R14, R4, RZ ;  /* 0x000000040e027210 */ /* 0x000fda0007f1e0ff */
[----:B------:R-:W-:Y:S05]  /*10e00*/  WARPSYNC.COLLECTIVE R15, `(.L_x_5637) ;  /* 0x000000000f087348 */ /* 0x000fea0003c00000 */
[----:B------:R0:W1:Y:S02]  /*10e10*/  SHFL.IDX P6, R14, R13, R12, R11 ;  /* 0x0000000c0d0e7389 */ /* 0x00006400000c000b */
[----:B01----:R-:W-:Y:S01]  /*10e20*/  ENDCOLLECTIVE ;  /* 0x000000000000791b */ /* 0x003fe20003800000 */
.L_x_5637:
        /* <DEDUP_REMOVED lines=12> */
.L_x_5638:
[----:B------:R-:W-:Y:S02]  /*10ef0*/  IMAD.MOV.U32 R13, RZ, RZ, R10 ;  /* 0x000000ffff0d7224 */ /* 0x000fe400078e000a */
[----:B------:R-:W-:Y:S01]  /*10f00*/  IMAD.MOV.U32 R12, RZ, RZ, 0x2 ;  /* 0x00000002ff0c7424 */ /* 0x000fe200078e00ff */
[----:B------:R-:W-:-:S13]  /*10f10*/  IADD3 R2, P0, R14, R4, RZ ;  /* 0x000000040e027210 */ /* 0x000fda0007f1e0ff */
[----:B------:R-:W-:Y:S05]  /*10f20*/  WARPSYNC.COLLECTIVE R15, `(.L_x_5639) ;  /* 0x000000000f087348 */ /* 0x000fea0003c00000 */
[----:B------:R0:W1:Y:S02]  /*10f30*/  SHFL.IDX P6, R14, R13, R12, R11 ;  /* 0x0000000c0d0e7389 */ /* 0x00006400000c000b */
[----:B01----:R-:W-:Y:S01]  /*10f40*/  ENDCOLLECTIVE ;  /* 0x000000000000791b */ /* 0x003fe20003800000 */
.L_x_5639:
        /* <DEDUP_REMOVED lines=12> */
.L_x_5640:
[----:B------:R-:W-:Y:S02]  /*11010*/  IMAD.MOV.U32 R13, RZ, RZ, R10 ;  /* 0x000000ffff0d7224 */ /* 0x000fe400078e000a */
[----:B------:R-:W-:Y:S01]  /*11020*/  IMAD.MOV.U32 R12, RZ, RZ, 0x3 ;  /* 0x00000003ff0c7424 */ /* 0x000fe200078e00ff */
[----:B------:R-:W-:-:S13]  /*11030*/  IADD3 R2, P0, R14, R4, RZ ;  /* 0x000000040e027210 */ /* 0x000fda0007f1e0ff */
[----:B------:R-:W-:Y:S05]  /*11040*/  WARPSYNC.COLLECTIVE R15, `(.L_x_5641) ;  /* 0x000000000f087348 */ /* 0x000fea0003c00000 */
[----:B------:R0:W1:Y:S02]  /*11050*/  SHFL.IDX P6, R14, R13, R12, R11 ;  /* 0x0000000c0d0e7389 */ /* 0x00006400000c000b */
[----:B01----:R-:W-:Y:S01]  /*11060*/  ENDCOLLECTIVE ;  /* 0x000000000000791b */ /* 0x003fe20003800000 */
.L_x_5641:
[----:B------:R-:W-:-:S05]  /*11070*/  IADD3.X R3, RZ, R35, RZ, P0, !PT ;  /* 0x00000023ff037210 */ /* 0x000fca00007fe4ff */
        /* <DEDUP_REMOVED lines=11> */
.L_x_5642:
[----:B------:R-:W-:Y:S02]  /*11130*/  IMAD.MOV.U32 R13, RZ, RZ, R10 ;  /* 0x000000ffff0d7224 */ /* 0x000fe400078e000a */
[----:B------:R-:W-:Y:S01]  /*11140*/  IMAD.MOV.U32 R12, RZ, RZ, 0x4 ;  /* 0x00000004ff0c7424 */ /* 0x000fe200078e00ff */
[----:B------:R-:W-:-:S13]  /*11150*/  IADD3 R2, P0, R14, R4, RZ ;  /* 0x000000040e027210 */ /* 0x000fda0007f1e0ff */
[----:B------:R-:W-:Y:S05]  /*11160*/  WARPSYNC.COLLECTIVE R15, `(.L_x_5643) ;  /* 0x000000000f087348 */ /* 0x000fea0003c00000 */
[----:B------:R0:W1:Y:S02]  /*11170*/  SHFL.IDX P6, R14, R13, R12, R11 ;  /* 0x0000000c0d0e7389 */ /* 0x00006400000c000b */
[----:B01----:R-:W-:Y:S01]  /*11180*/  ENDCOLLECTIVE ;  /* 0x000000000000791b */ /* 0x003fe20003800000 */
.L_x_5643:
        /* <DEDUP_REMOVED lines=12> */
.L_x_5644:
[----:B------:R-:W-:Y:S02]  /*11250*/  IMAD.MOV.U32 R13, RZ, RZ, R10 ;  /* 0x000000ffff0d7224 */ /* 0x000fe400078e000a */
[----:B------:R-:W-:Y:S01]  /*11260*/  IMAD.MOV.U32 R12, RZ, RZ, 0x5 ;  /* 0x00000005ff0c7424 */ /* 0x000fe200078e00ff */
[----:B------:R-:W-:-:S13]  /*11270*/  IADD3 R2, P0, R14, R4, RZ ;  /* 0x000000040e027210 */ /* 0x000fda0007f1e0ff */
[----:B------:R-:W-:Y:S05]  /*11280*/  WARPSYNC.COLLECTIVE R15, `(.L_x_5645) ;  /* 0x000000000f087348 */ /* 0x000fea0003c00000 */
[----:B------:R0:W1:Y:S02]  /*11290*/  SHFL.IDX P6, R14, R13, R12, R11 ;  /* 0x0000000c0d0e7389 */ /* 0x00006400000c000b */
[----:B01----:R-:W-:Y:S01]  /*112a0*/  ENDCOLLECTIVE ;  /* 0x000000000000791b */ /* 0x003fe20003800000 */
.L_x_5645:
        /* <DEDUP_REMOVED lines=12> */
.L_x_5646:
[----:B------:R-:W-:Y:S05]  /*11370*/  BRA `(.L_x_5647) ;  /* 0xffffffcc00447947 */ /* 0x000fea000383ffff */
.L_x_5567:
[----:B0-----:R0:W1:Y:S02]  /*11380*/  SYNCS.PHASECHK.TRANS64.TRYWAIT P0, [R6+URZ+0x30860], R3 ;  /* 0x03086003060075a7 */ /* 0x001064000800017f */
[----:B-1----:R-:W-:Y:S05]  /*11390*/  @!P0 NANOSLEEP.SYNCS 0x989680 ;  /* 0x009896800000895d */ /* 0x002fea0003900000 */
[----:B------:R-:W1:Y:S02]  /*113a0*/  @!P0 SYNCS.PHASECHK.TRANS64 P0, [R6+URZ+0x30860], R3 ;  /* 0x03086003060085a7 */ /* 0x000e64000800007f */
[----:B-1----:R-:W-:Y:S05]  /*113b0*/  @!P0 BRA `(.L_x_5567) ;  /* 0xfffffffc00f08947 */ /* 0x002fea000383ffff */
[----:B------:R-:W-:Y:S05]  /*113c0*/  BRA `(.L_x_5648) ;  /* 0xffffffcc00a07947 */ /* 0x000fea000383ffff */
.L_x_5568:
        /* <DEDUP_REMOVED lines=8> */
.L_x_5650:
[----:B------:R-:W-:Y:S05]  /*11450*/  BSYNC B1 ;  /* 0x0000000000017941 */ /* 0x000fea0003800000 */
.L_x_5649:
        /* <DEDUP_REMOVED lines=9> */
.L_x_5651:
[----:B------:R-:W-:Y:S02]  /*114f0*/  IMAD.MOV.U32 R13, RZ, RZ, R19 ;  /* 0x000000ffff0d7224 */ /* 0x000fe400078e0013 */
[----:B------:R-:W-:Y:S01]  /*11500*/  IMAD.MOV.U32 R12, RZ, RZ, 0x1 ;  /* 0x00000001ff0c7424 */ /* 0x000fe200078e00ff */
[----:B------:R-:W-:-:S13]  /*11510*/  IADD3 R2, P0, R14, R4, RZ ;  /* 0x000000040e027210 */ /* 0x000fda0007f1e0ff */
[----:B------:R-:W-:Y:S05]  /*11520*/  WARPSYNC.COLLECTIVE R15, `(.L_x_5652) ;  /* 0x000000000f087348 */ /* 0x000fea0003c00000 */
[----:B------:R0:W1:Y:S02]  /*11530*/  SHFL.IDX P6, R14, R13, R12, R11 ;  /* 0x0000000c0d0e7389 */ /* 0x00006400000c000b */
[----:B01----:R-:W-:Y:S01]  /*11540*/  ENDCOLLECTIVE ;  /* 0x000000000000791b */ /* 0x003fe20003800000 */
.L_x_5652:
[----:B------:R-:W-:Y:S02]  /*11550*/  IADD3.X R3, RZ, R3, RZ, P0, !PT ;  /* 0x00000003ff037210 */ /* 0x000fe400007fe4ff */
        /* <DEDUP_REMOVED lines=14> */
.L_x_5653:
[----:B------:R-:W-:Y:S01]  /*11640*/  IMAD.MOV.U32 R13, RZ, RZ, R19 ;  /* 0x000000ffff0d7224 */ /* 0x000fe200078e0013 */
[----:B------:R-:W-:Y:S02]  /*11650*/  MOV R12, 0x2 ;  /* 0x00000002000c7802 */ /* 0x000fe40000000f00 */
[----:B------:R-:W-:-:S13]  /*11660*/  IADD3 R2, P0, R14, R4, RZ ;  /* 0x000000040e027210 */ /* 0x000fda0007f1e0ff */
[----:B------:R-:W-:Y:S05]  /*11670*/  WARPSYNC.COLLECTIVE R15, `(.L_x_5654) ;  /* 0x000000000f087348 */ /* 0x000fea0003c00000 */
[----:B------:R0:W1:Y:S02]  /*11680*/  SHFL.IDX P6, R14, R13, R12, R11 ;  /* 0x0000000c0d0e7389 */ /* 0x00006400000c000b */
[----:B01----:R-:W-:Y:S01]  /*11690*/  ENDCOLLECTIVE ;  /* 0x000000000000791b */ /* 0x003fe20003800000 */
.L_x_5654:
        /* <DEDUP_REMOVED lines=15> */
.L_x_5655:
[----:B------:R-:W-:Y:S02]  /*11790*/  IMAD.MOV.U32 R13, RZ, RZ, R19 ;  /* 0x000000ffff0d7224 */ /* 0x000fe400078e0013 */
[----:B------:R-:W-:Y:S01]  /*117a0*/  IMAD.MOV.U32 R12, RZ, RZ, 0x3 ;  /* 0x00000003ff0c7424 */ /* 0x000fe200078e00ff */
[----:B------:R-:W-:-:S13]  /*117b0*/  IADD3 R2, P0, R14, R4, RZ ;  /* 0x000000040e027210 */ /* 0x000fda0007f1e0ff */
[----:B------:R-:W-:Y:S05]  /*117c0*/  WARPSYNC.COLLECTIVE R15, `(.L_x_5656) ;  /* 0x000000000f087348 */ /* 0x000fea0003c00000 */
[----:B------:R0:W1:Y:S02]  /*117d0*/  SHFL.IDX P6, R14, R13, R12, R11 ;  /* 0x0000000c0d0e7389 */ /* 0x00006400000c000b */
[----:B01----:R-:W-:Y:S01]  /*117e0*/  ENDCOLLECTIVE ;  /* 0x000000000000791b */ /* 0x003fe20003800000 */
.L_x_5656:
        /* <DEDUP_REMOVED lines=15> */
.L_x_5657:
[----:B------:R-:W-:Y:S02]  /*118e0*/  IMAD.MOV.U32 R13, RZ, RZ, R19 ;  /* 0x000000ffff0d7224 */ /* 0x000fe400078e0013 */
[----:B------:R-:W-:Y:S01]  /*118f0*/  IMAD.MOV.U32 R12, RZ, RZ, 0x4 ;  /* 0x00000004ff0c7424 */ /* 0x000fe200078e00ff */
[----:B------:R-:W-:-:S13]  /*11900*/  IADD3 R2, P0, R14, R4, RZ ;  /* 0x000000040e027210 */ /* 0x000fda0007f1e0ff */
[----:B------:R-:W-:Y:S05]  /*11910*/  WARPSYNC.COLLECTIVE R15, `(.L_x_5658) ;  /* 0x000000000f087348 */ /* 0x000fea0003c00000 */
[----:B------:R0:W1:Y:S02]  /*11920*/  SHFL.IDX P6, R14, R13, R12, R11 ;  /* 0x0000000c0d0e7389 */ /* 0x00006400000c000b */
[----:B01----:R-:W-:Y:S01]  /*11930*/  ENDCOLLECTIVE ;  /* 0x000000000000791b */ /* 0x003fe20003800000 */
.L_x_5658:
        /* <DEDUP_REMOVED lines=15> */
.L_x_5659:
[----:B------:R-:W-:Y:S02]  /*11a30*/  IMAD.MOV.U32 R13, RZ, RZ, R19 ;  /* 0x000000ffff0d7224 */ /* 0x000fe400078e0013 */
[----:B------:R-:W-:Y:S01]  /*11a40*/  IMAD.MOV.U32 R12, RZ, RZ, 0x5 ;  /* 0x00000005ff0c7424 */ /* 0x000fe200078e00ff */
[----:B------:R-:W-:-:S13]  /*11a50*/  IADD3 R2, P0, R14, R4, RZ ;  /* 0x000000040e027210 */ /* 0x000fda0007f1e0ff */
[----:B------:R-:W-:Y:S05]  /*11a60*/  WARPSYNC.COLLECTIVE R15, `(.L_x_5660) ;  /* 0x000000000f087348 */ /* 0x000fea0003c00000 */
[----:B------:R0:W1:Y:S02]  /*11a70*/  SHFL.IDX P6, R14, R13, R12, R11 ;  /* 0x0000000c0d0e7389 */ /* 0x00006400000c000b */
[----:B01----:R-:W-:Y:S01]  /*11a80*/  ENDCOLLECTIVE ;  /* 0x000000000000791b */ /* 0x003fe20003800000 */
.L_x_5660:
        /* <DEDUP_REMOVED lines=12> */
.L_x_5661:
[----:B------:R-:W-:Y:S01]  /*11b50*/  @!PT LDS RZ, [RZ] ;  /* 0x00000000fffff984 */ /* 0x000fe20000000800 */
[----:B------:R-:W-:Y:S01]  /*11b60*/  @!PT LDS RZ, [RZ] ;  /* 0x00000000fffff984 */ /* 0x000fe20000000800 */
[----:B------:R-:W-:Y:S01]  /*11b70*/  @!PT LDS RZ, [RZ] ;  /* 0x00000000fffff984 */ /* 0x000fe20000000800 */
[----:B------:R0:W-:Y:S01]  /*11b80*/  LDGSTS.E.BYPASS.LTC128B.128 [R7+0x5400], desc[UR36][R2.64+0x80], !P0 ;  /* 0x0540008002077fae */ /* 0x0001e2000c101d64 */
[----:B------:R-:W-:-:S13]  /*11b90*/  ISETP.LT.OR P0, PT, R8, 0x41, P1 ;  /* 0x000000410800780c */ /* 0x000fda0000f01670 */
[----:B------:R0:W-:Y:S01]  /*11ba0*/  LDGSTS.E.BYPASS.LTC128B.128 [R7+0x8400], desc[UR36][R2.64+0x100], !P0 ;  /* 0x0840010002077fae */ /* 0x0001e2000c101d64 */
[----:B------:R-:W-:Y:S05]  /*11bb0*/  BRA `(.L_x_5662) ;  /* 0xffffffc800a07947 */ /* 0x000fea000383ffff */
.L_x_5576:
[----:B0-----:R0:W1:Y:S02]  /*11bc0*/  SYNCS.PHASECHK.TRANS64.TRYWAIT P0, [R4+URZ+0x30860], R3 ;  /* 0x03086003040075a7 */ /* 0x001064000800017f */
[----:B-1----:R-:W-:Y:S05]  /*11bd0*/  @!P0 NANOSLEEP.SYNCS 0x989680 ;  /* 0x009896800000895d */ /* 0x002fea0003900000 */
[----:B------:R-:W1:Y:S02]  /*11be0*/  @!P0 SYNCS.PHASECHK.TRANS64 P0, [R4+URZ+0x30860], R3 ;  /* 0x03086003040085a7 */ /* 0x000e64000800007f */
[----:B-1----:R-:W-:Y:S05]  /*11bf0*/  @!P0 BRA `(.L_x_5576) ;  /* 0xfffffffc00f08947 */ /* 0x002fea000383ffff */
[----:B------:R-:W-:Y:S05]  /*11c00*/  BRA `(.L_x_5663) ;  /* 0xffffffcc00c07947 */ /* 0x000fea000383ffff */
.L_x_5577:
        /* <DEDUP_REMOVED lines=8> */
.L_x_5665:
[----:B------:R-:W-:Y:S05]  /*11c90*/  BSYNC B0 ;  /* 0x0000000000007941 */ /* 0x000fea0003800000 */
.L_x_5664:
[----:B------:R-:W-:Y:S01]  /*11ca0*/  IMAD.MOV.U32 R13, RZ, RZ, R18 ;  /* 0x000000ffff0d7224 */ /* 0x000fe200078e0012 */
[----:B------:R-:W-:Y:S01]  /*11cb0*/  MOV R12, RZ ;  /* 0x000000ff000c7202 */ /* 0x000fe20000000f00 */
[----:B------:R-:W-:Y:S02]  /*11cc0*/  IMAD.MOV.U32 R11, RZ, RZ, 0x181f ;  /* 0x0000181fff0b7424 */ /* 0x000fe400078e00ff */
[----:B------:R-:W-:Y:S02]  /*11cd0*/  IMAD.MOV.U32 R15, RZ, RZ, -0x1 ;  /* 0xffffffffff0f7424 */ /* 0x000fe400078e00ff */
[----:B------:R-:W-:Y:S02]  /*11ce0*/  IMAD.MOV.U32 R0, RZ, RZ, R14 ;  /* 0x000000ffff007224 */ /* 0x000fe400078e000e */
[----:B------:R-:W-:-:S07]  /*11cf0*/  IMAD.SHL.U32 R6, R37, 0x2, RZ ;  /* 0x0000000225067824 */ /* 0x000fce00078e00ff */
[----:B------:R-:W-:Y:S05]  /*11d00*/  WARPSYNC.COLLECTIVE R15, `(.L_x_5666) ;  /* 0x000000000f087348 */ /* 0x000fea0003c00000 */
[----:B------:R0:W1:Y:S02]  /*11d10*/  SHFL.IDX P6, R14, R13, R12, R11 ;  /* 0x0000000c0d0e7389 */ /* 0x00006400000c000b */
[----:B01----:R-:W-:Y:S01]  /*11d20*/  ENDCOLLECTIVE ;  /* 0x000000000000791b */ /* 0x003fe20003800000 */
.L_x_5666:
[----:B------:R-:W-:Y:S02]  /*11d30*/  IMAD.MOV.U32 R13, RZ, RZ, R19 ;  /* 0x000000ffff0d7224 */ /* 0x000fe400078e0013 */
[----:B------:R-:W-:Y:S01]  /*11d40*/  IMAD.MOV.U32 R12, RZ, RZ, 0x1 ;  /* 0x00000001ff0c7424 */ /* 0x000fe200078e00ff */
[----:B------:R-:W-:-:S13]  /*11d50*/  IADD3 R2, P0, R14, R6, RZ ;  /* 0x000000060e027210 */ /* 0x000fda0007f1e0ff */
[----:B------:R-:W-:Y:S05]  /*11d60*/  WARPSYNC.COLLECTIVE R15, `(.L_x_5667) ;  /* 0x000000000f087348 */ /* 0x000fea0003c00000 */
[----:B------:R0:W1:Y:S02]  /*11d70*/  SHFL.IDX P6, R14, R13, R12, R11 ;  /* 0x0000000c0d0e7389 */ /* 0x00006400000c000b */
[----:B01----:R-:W-:Y:S01]  /*11d80*/  ENDCOLLECTIVE ;  /* 0x000000000000791b */ /* 0x003fe20003800000 */
.L_x_5667:
        /* <DEDUP_REMOVED lines=13> */
.L_x_5668:
        /* <DEDUP_REMOVED lines=12> */
.L_x_5669:
        /* <DEDUP_REMOVED lines=12> */
.L_x_5670:
        /* <DEDUP_REMOVED lines=12> */
.L_x_5671:
        /* <DEDUP_REMOVED lines=12> */
.L_x_5672:
        /* <DEDUP_REMOVED lines=12> */
.L_x_5673:
        /* <DEDUP_REMOVED lines=12> */
.L_x_5674:
        /* <DEDUP_REMOVED lines=12> */
.L_x_5675:
        /* <DEDUP_REMOVED lines=12> */
.L_x_5676:
[----:B------:R-:W-:Y:S01]  /*12460*/  @!PT LDS RZ, [RZ] ;  /* 0x00000000fffff984 */ /* 0x000fe20000000800 */
[----:B------:R-:W-:Y:S01]  /*12470*/  @!PT LDS RZ, [RZ] ;  /* 0x00000000fffff984 */ /* 0x000fe20000000800 */
[----:B------:R-:W-:Y:S01]  /*12480*/  @!PT LDS RZ, [RZ] ;  /* 0x00000000fffff984 */ /* 0x000fe20000000800 */
[----:B------:R1:W-:Y:S01]  /*12490*/  LDGSTS.E.BYPASS.LTC128B.128 [R0+0x5400], desc[UR36][R2.64+0x80], !P0 ;  /* 0x0540008002007fae */ /* 0x0003e2000c101d64 */
[----:B------:R-:W-:-:S13]  /*124a0*/  ISETP.LT.OR P0, PT, R5, 0x41, P1 ;  /* 0x000000410500780c */ /* 0x000fda0000f01670 */
[----:B------:R1:W-:Y:S01]  /*124b0*/  LDGSTS.E.BYPASS.LTC128B.128 [R0+0x8400], desc[UR36][R2.64+0x100], !P0 ;  /* 0x0840010002007fae */ /* 0x0003e2000c101d64 */
[----:B------:R-:W-:Y:S05]  /*124c0*/  BRA `(.L_x_5677) ;  /* 0xffffffc800887947 */ /* 0x000fea000383ffff */
.L_x_5582:
[----:B------:R-:W-:Y:S01]  /*124d0*/  BSSY B0, `(.L_x_5678) ;  /* 0x0000008000007945 */ /* 0x000fe20003800000 */
[----:B------:R-:W-:Y:S01]  /*124e0*/  IMAD.MOV.U32 R13, RZ, RZ, R34 ;  /* 0x000000ffff0d7224 */ /* 0x000fe200078e0022 */
[----:B------:R-:W-:Y:S01]  /*124f0*/  MOV R11, 0x1f ;  /* 0x0000001f000b7802 */ /* 0x000fe20000000f00 */
[----:B------:R-:W-:Y:S02]  /*12500*/  IMAD.MOV.U32 R12, RZ, RZ, RZ ;  /* 0x000000ffff0c7224 */ /* 0x000fe400078e00ff */
[----:B------:R-:W-:-:S07]  /*12510*/  IMAD.MOV.U32 R15, RZ, RZ, -0x1 ;  /* 0xffffffffff0f7424 */ /* 0x000fce00078e00ff */
[----:B-----5:R-:W-:Y:S05]  /*12520*/  WARPSYNC.COLLECTIVE R15, `(.L_x_5679) ;  /* 0x000000000f087348 */ /* 0x020fea0003c00000 */
[----:B------:R0:W1:Y:S02]  /*12530*/  SHFL.IDX P6, R14, R13, R12, R11 ;  /* 0x0000000c0d0e7389 */ /* 0x00006400000c000b */
[----:B01---5:R-:W-:Y:S01]  /*12540*/  ENDCOLLECTIVE ;  /* 0x000000000000791b */ /* 0x023fe20003800000 */
.L_x_5679:
[----:B------:R-:W-:Y:S05]  /*12550*/  BSYNC B0 ;  /* 0x0000000000007941 */ /* 0x000fea0003800000 */
.L_x_5678:
[----:B------:R-:W-:Y:S05]  /*12560*/  BRA `(.L_x_5680) ;  /* 0xffffffcc00107947 */ /* 0x000fea000383ffff */
.L_x_5585:
[----:B-1----:R1:W2:Y:S02]  /*12570*/  SYNCS.PHASECHK.TRANS64.TRYWAIT P0, [R4+URZ+0x30820], R0 ;  /* 0x03082000040075a7 */ /* 0x0022a4000800017f */
[----:B--2---:R-:W-:Y:S05]  /*12580*/  @!P0 NANOSLEEP.SYNCS 0x989680 ;  /* 0x009896800000895d */ /* 0x004fea0003900000 */
[----:B------:R-:W2:Y:S02]  /*12590*/  @!P0 SYNCS.PHASECHK.TRANS64 P0, [R4+URZ+0x30820], R0 ;  /* 0x03082000040085a7 */ /* 0x000ea4000800007f */
[----:B--2---:R-:W-:Y:S05]  /*125a0*/  @!P0 BRA `(.L_x_5585) ;  /* 0xfffffffc00f08947 */ /* 0x004fea000383ffff */
[----:B------:R-:W-:Y:S05]  /*125b0*/  BRA `(.L_x_5681) ;  /* 0xffffffcc00587947 */ /* 0x000fea000383ffff */
.L_x_5586:
        /* <DEDUP_REMOVED lines=11> */
.L_x_5683:
[----:B------:R-:W-:Y:S05]  /*12670*/  BSYNC B0 ;  /* 0x0000000000007941 */ /* 0x000fea0003800000 */
.L_x_5682:
[----:B------:R-:W-:Y:S05]  /*12680*/  BRA `(.L_x_5684) ;  /* 0xffffffcc00407947 */ /* 0x000fea000383ffff */
.L_x_5589:
[----:B------:R-:W-:Y:S01]  /*12690*/  BSSY B1, `(.L_x_5685) ;  /* 0x0000006000017945 */ /* 0x000fe20003800000 */
[----:B------:R-:W-:-:S07]  /*126a0*/  IMAD.MOV.U32 R15, RZ, RZ, -0x1 ;  /* 0xffffffffff0f7424 */ /* 0x000fce00078e00ff */
[----:B01---5:R-:W-:Y:S05]  /*126b0*/  WARPSYNC.COLLECTIVE R15, `(.L_x_5686) ;  /* 0x000000000f0c7348 */ /* 0x023fea0003c00000 */
[----:B------:R-:W-:Y:S02]  /*126c0*/  ELECT P6, UR62, PT ;  /* 0x00000000003e782f */ /* 0x000fe400038c0000 */
[----:B------:R-:W-:Y:S01]  /*126d0*/  MOV R14, UR62 ;  /* 0x0000003e000e7c02 */ /* 0x000fe20008000f00 */
[----:B01---5:R-:W-:Y:S10]  /*126e0*/  ENDCOLLECTIVE ;  /* 0x000000000000791b */ /* 0x023ff40003800000 */
.L_x_5686:
[----:B------:R-:W-:Y:S05]  /*126f0*/  BSYNC B1 ;  /* 0x0000000000017941 */ /* 0x000fea0003800000 */
.L_x_5685:
[----:B------:R-:W-:Y:S05]  /*12700*/  BRA `(.L_x_5687) ;  /* 0xffffffcc00387947 */ /* 0x000fea000383ffff */
.L_x_5591:
[----:B-1----:R1:W2:Y:S02]  /*12710*/  SYNCS.PHASECHK.TRANS64.TRYWAIT P1, [R5+URZ+0x30840], R0 ;  /* 0x03084000050075a7 */ /* 0x0022a4000802017f */
[----:B--2---:R-:W-:Y:S05]  /*12720*/  @!P1 NANOSLEEP.SYNCS 0x989680 ;  /* 0x009896800000995d */ /* 0x004fea0003900000 */
[----:B------:R-:W2:Y:S02]  /*12730*/  @!P1 SYNCS.PHASECHK.TRANS64 P1, [R5+URZ+0x30840], R0 ;  /* 0x03084000050095a7 */ /* 0x000ea4000802007f */
[----:B--2---:R-:W-:Y:S05]  /*12740*/  @!P1 BRA `(.L_x_5591) ;  /* 0xfffffffc00f09947 */ /* 0x004fea000383ffff */
[----:B------:R-:W-:Y:S05]  /*12750*/  BRA `(.L_x_5688) ;  /* 0xffffffcc00607947 */ /* 0x000fea000383ffff */
.L_x_5593:
[----:B--2---:R2:W3:Y:S02]  /*12760*/  SYNCS.PHASECHK.TRANS64.TRYWAIT P1, [R23+URZ+0x30840], R2 ;  /* 0x03084002170075a7 */ /* 0x0044e4000802017f */
[----:B---3--:R-:W-:Y:S05]  /*12770*/  @!P1 NANOSLEEP.SYNCS 0x989680 ;  /* 0x009896800000995d */ /* 0x008fea0003900000 */
[----:B------:R-:W3:Y:S02]  /*12780*/  @!P1 SYNCS.PHASECHK.TRANS64 P1, [R23+URZ+0x30840], R2 ;  /* 0x03084002170095a7 */ /* 0x000ee4000802007f */
[----:B---3--:R-:W-:Y:S05]  /*12790*/  @!P1 BRA `(.L_x_5593) ;  /* 0xfffffffc00f09947 */ /* 0x008fea000383ffff */
[----:B------:R-:W-:Y:S05]  /*127a0*/  BRA `(.L_x_5689) ;  /* 0xffffffcc006c7947 */ /* 0x000fea000383ffff */
.L_x_5595:
[----:B---3--:R3:W4:Y:S02]  /*127b0*/  SYNCS.PHASECHK.TRANS64.TRYWAIT P1, [R5+URZ+0x30860], R0 ;  /* 0x03086000050075a7 */ /* 0x008724000802017f */
[----:B----4-:R-:W-:Y:S05]  /*127c0*/  @!P1 NANOSLEEP.SYNCS 0x989680 ;  /* 0x009896800000995d */ /* 0x010fea0003900000 */
[----:B------:R-:W4:Y:S02]  /*127d0*/  @!P1 SYNCS.PHASECHK.TRANS64 P1, [R5+URZ+0x30860], R0 ;  /* 0x03086000050095a7 */ /* 0x000f24000802007f */
[----:B----4-:R-:W-:Y:S05]  /*127e0*/  @!P1 BRA `(.L_x_5595) ;  /* 0xfffffffc00f09947 */ /* 0x010fea000383ffff */
[----:B------:R-:W-:Y:S05]  /*127f0*/  BRA `(.L_x_5690) ;  /* 0xffffffcc00687947 */ /* 0x000fea000383ffff */
.L_x_5691:
        /* <DEDUP_REMOVED lines=16> */
.L_x_15840:


//--------------------- .text._ZN7cutlass13device_kernelIN5flash11enable_sm90INS1_16FlashAttnFwdSm90INS1_25CollectiveMainloopFwdSm90ILi2EN4cute5tupleIJNS5_1CILi1EEES8_S8_EEENS6_IJNS7_ILi128EEENS7_ILi96EEENS7_ILi192EEEEEELi192ENS_10bfloat16_tEfNS_4arch4Sm90ELb1ELb0ELb0ELb1ELb1ELb0ELb0ELb1ELb1ELb1ELb0ELb0EEENS1_21CollectiveEpilogueFwdINS6_IJSA_SC_SB_EEES9_SE_SG_Li256ELb1ELb1ELb0ELb0EEENS1_36VarlenDynamicPersistentTileSchedulerILi128ELi96ELi256ELi128ELb0ELb1ELb1ELb1ELb1ELb1EEEEEEEEEvNT_6ParamsE --------------------------
	.section	.text._ZN7cutlass13device_kernelIN5flash11enable_sm90INS1_16FlashAttnFwdSm90INS1_25CollectiveMainloopFwdSm90ILi2EN4cute5tupleIJNS5_1CILi1EEES8_S8_EEENS6_IJNS7_ILi128EEENS7_ILi96EEENS7_ILi192EEEEEELi192ENS_10bfloat16_tEfNS_4arch4Sm90ELb1ELb0ELb0ELb1ELb1ELb0ELb0ELb1ELb1ELb1ELb0ELb0EEENS1_21CollectiveEpilogueFwdINS6_IJSA_SC_SB_EEES9_SE_SG_Li256ELb1ELb1ELb0ELb0EEENS1_36VarlenDynamicPersistentTileSchedulerILi128ELi96ELi256ELi128ELb0ELb1ELb1ELb1ELb1ELb1EEEEEEEEEvNT_6ParamsE,"ax",@progbits
	.align	128
.text._ZN7cutlass13device_kernelIN5flash11enable_sm90INS1_16FlashAttnFwdSm90INS1_25CollectiveMainloopFwdSm90ILi2EN4cute5tupleIJNS5_1CILi1EEES8_S8_EEENS6_IJNS7_ILi128EEENS7_ILi96EEENS7_ILi192EEEEEELi192ENS_10bfloat16_tEfNS_4arch4Sm90ELb1ELb0ELb0ELb1ELb1ELb0ELb0ELb1ELb1ELb1ELb0ELb0EEENS1_21CollectiveEpilogueFwdINS6_IJSA_SC_SB_EEES9_SE_SG_Li256ELb1ELb1ELb0ELb0EEENS1_36VarlenDynamicPersistentTileSchedulerILi128ELi96ELi256ELi128ELb0ELb1ELb1ELb1ELb1ELb1EEEEEEEEEvNT_6ParamsE:
        .type           _ZN7cutlass13device_kernelIN5flash11enable_sm90INS1_16FlashAttnFwdSm90INS1_25CollectiveMainloopFwdSm90ILi2EN4cute5tupleIJNS5_1CILi1EEES8_S8_EEENS6_IJNS7_ILi128EEENS7_ILi96EEENS7_ILi192EEEEEELi192ENS_10bfloat16_tEfNS_4arch4Sm90ELb1ELb0ELb0ELb1ELb1ELb0ELb0ELb1ELb1ELb1ELb0ELb0EEENS1_21CollectiveEpilogueFwdINS6_IJSA_SC_SB_EEES9_SE_SG_Li256ELb1ELb1ELb0ELb0EEENS1_36VarlenDynamicPersistentTileSchedulerILi128ELi96ELi256ELi128ELb0ELb1ELb1ELb1ELb1ELb1EEEEEEEEEvNT_6ParamsE,@function
        .size           _ZN7cutlass13device_kernelIN5flash11enable_sm90INS1_16FlashAttnFwdSm90INS1_25CollectiveMainloopFwdSm90ILi2EN4cute5tupleIJNS5_1CILi1EEES8_S8_EEENS6_IJNS7_ILi128EEENS7_ILi96EEENS7_ILi192EEEEEELi192ENS_10bfloat16_tEfNS_4arch4Sm90ELb1ELb0ELb0ELb1ELb1ELb0ELb0ELb1ELb1ELb1ELb0ELb0EEENS1_21CollectiveEpilogueFwdINS6_IJSA_SC_SB_EEES9_SE_SG_Li256ELb1ELb1ELb0ELb0EEENS1_36VarlenDynamicPersistentTileSchedulerILi128ELi96ELi256ELi128ELb0ELb1ELb1ELb1ELb1ELb1EEEEEEEEEvNT_6ParamsE,(.L_x_15841 - _ZN7cutlass13device_kernelIN5flash11enable_sm90INS1_16FlashAttnFwdSm90INS1_25CollectiveMainloopFwdSm90ILi2EN4cute5tupleIJNS5_1CILi1EEES8_S8_EEENS6_IJNS7_ILi128EEENS7_ILi96EEENS7_ILi192EEEEEELi192ENS_10bfloat16_tEfNS_4arch4Sm90ELb1ELb0ELb0ELb1ELb1ELb0ELb0ELb1ELb1ELb1ELb0ELb0EEENS1_21CollectiveEpilogueFwdINS6_IJSA_SC_SB_EEES9_SE_SG_Li256ELb1ELb1ELb0ELb0EEENS1_36VarlenDynamicPersistentTileSchedulerILi128ELi96ELi256ELi128ELb0ELb1ELb1ELb1ELb1ELb1EEEEEEEEEvNT_6ParamsE)
        .other          _ZN7cutlass13device_kernelIN5flash11enable_sm90INS1_16FlashAttnFwdSm90INS1_25CollectiveMainloopFwdSm90ILi2EN4cute5tupleIJNS5_1CILi1EEES8_S8_EEENS6_IJNS7_ILi128EEENS7_ILi96EEENS7_ILi192EEEEEELi192ENS_10bfloat16_tEfNS_4arch4Sm90ELb1ELb0ELb0ELb1ELb1ELb0ELb0ELb1ELb1ELb1ELb0ELb0EEENS1_21CollectiveEpilogueFwdINS6_IJSA_SC_SB_EEES9_SE_SG_Li256ELb1ELb1ELb0ELb0EEENS1_36VarlenDynamicPersistentTileSchedulerILi128ELi96ELi256ELi128ELb0ELb1ELb1ELb1ELb1ELb1EEEEEEEEEvNT_6ParamsE,@"STO_CUDA_ENTRY STV_DEFAULT"
_ZN7cutlass13device_kernelIN5flash11enable_sm90INS1_16FlashAttnFwdSm90INS1_25CollectiveMainloopFwdSm90ILi2EN4cute5tupleIJNS5_1CILi1EEES8_S8_EEENS6_IJNS7_ILi128EEENS7_ILi96EEENS7_ILi192EEEEEELi192ENS_10bfloat16_tEfNS_4arch4Sm90ELb1ELb0ELb0ELb1ELb1ELb0ELb0ELb1ELb1ELb1ELb0ELb0EEENS1_21CollectiveEpilogueFwdINS6_IJSA_SC_SB_EEES9_SE_SG_Li256ELb1ELb1ELb0ELb0EEENS1_36VarlenDynamicPersistentTileSchedulerILi128ELi96ELi256ELi128ELb0ELb1ELb1ELb1ELb1ELb1EEEEEEEEEvNT_6ParamsE:
        /* <DEDUP_REMOVED lines=45> */
.L_x_5692:
        /* <DEDUP_REMOVED lines=22> */
.L_x_5693:
        /* <DEDUP_REMOVED lines=18> */
.L_x_5694:
        /* <DEDUP_REMOVED lines=22> */
.L_x_5695:
        /* <DEDUP_REMOVED lines=23> */
.L_x_5696:
        /* <DEDUP_REMOVED lines=10> */
.L_x_5698:
        /* <DEDUP_REMOVED lines=24> */
[----:B------:R-:W-:-:S03]  /*0a40*/  SHF.R.S32.HI R198, RZ, 0x7, R3 ;  /* 0x00000007ffc67819 */ /* 0x000fc60000011403 */
[----:B------:R-:W-:-:S05]  /*0a50*/  IMAD.SHL.U32 R6, R4, 0x20, RZ ;  /* 0x0000002004067824 */ /* 0x000fca00078e00ff */
[----:B------:R-:W-:Y:S02]  /*0a60*/  LOP3.LUT R7, R6, 0xfffffc00, RZ, 0xc0, !PT ;  /* 0xfffffc0006077812 */ /* 0x000fe400078ec0ff */
[----:B------:R-:W-:-:S04]  /*0a70*/  LEA.HI R6, R0, R205, RZ, 0x2 ;  /* 0x000000cd00067211 */ /* 0x000fc800078f10ff */
[----:B------:R-:W-:-:S05]  /*0a80*/  LOP3.LUT R6, R6, 0xfffffffc, RZ, 0xc0, !PT ;  /* 0xfffffffc06067812 */ /* 0x000fca00078ec0ff */
[----:B------:R-:W-:Y:S01]  /*0a90*/  IMAD.IADD R6, R205, 0x1, -R6 ;  /* 0x00000001cd067824 */ /* 0x000fe200078e0a06 */
[----:B--2---:R-:W-:Y:S02]  /*0aa0*/  R2UR UR4, R2 ;  /* 0x00000000020472ca */ /* 0x004fe400000e0000 */
[C---:B------:R-:W-:Y:S02]  /*0ab0*/  LOP3.LUT R2, R3.reuse, 0xffffff80, RZ, 0xc0, !PT ;  /* 0xffffff8003027812 */ /* 0x040fe400078ec0ff */
[----:B------:R-:W-:-:S03]  /*0ac0*/  LEA.HI R3, R3, R198, RZ, 0x1 ;  /* 0x000000c603037211 */ /* 0x000fc600078f08ff */
[C---:B------:R-:W-:Y:S01]  /*0ad0*/  IMAD.IADD R197, R205.reuse, 0x1, -R2 ;  /* 0x00000001cdc57824 */ /* 0x040fe200078e0a02 */
[CC--:B------:R-:W-:Y:S02]  /*0ae0*/  LEA.HI R2, R0.reuse, R205.reuse, RZ, 0x4 ;  /* 0x000000cd00027211 */ /* 0x0c0fe400078f20ff */
[----:B------:R-:W-:Y:S02]  /*0af0*/  LEA.HI R0, R0, R205, RZ, 0x3 ;  /* 0x000000cd00007211 */ /* 0x000fe400078f18ff */
[----:B------:R-:W-:Y:S01]  /*0b00*/  SHF.R.S32.HI R8, RZ, 0x1f, R197 ;  /* 0x0000001fff087819 */ /* 0x000fe200000114c5 */
[----:B------:R-:W-:Y:S01]  /*0b10*/  ULOP3.LUT UR7, UR4, 0x1, URZ, 0xfc, !UPT ;  /* 0x0000000104077892 */ /* 0x000fe2000f8efc3f */
[----:B------:R-:W-:Y:S02]  /*0b20*/  LOP3.LUT R4, R2, 0x3fffff0, RZ, 0xc0, !PT ;  /* 0x03fffff002047812 */ /* 0x000fe400078ec0ff */
[----:B------:R-:W-:Y:S01]  /*0b30*/  LEA.HI R9, R8, R197, RZ, 0x2 ;  /* 0x000000c508097211 */ /* 0x000fe200078f10ff */
[----:B------:R-:W-:Y:S01]  /*0b40*/  UMOV UR4, URZ ;  /* 0x0000003f00047c82 */ /* 0x000fe20008000000 */
[----:B------:R-:W-:Y:S01]  /*0b50*/  SHF.R.S32.HI R5, RZ, 0x4, R2 ;  /* 0x00000004ff057819 */ /* 0x000fe20000011402 */
[----:B------:R-:W-:Y:S01]  /*0b60*/  IMAD.IADD R4, R205, 0x1, -R4 ;  /* 0x00000001cd047824 */ /* 0x000fe200078e0a04 */
[--C-:B------:R-:W-:Y:S01]  /*0b70*/  SHF.R.S32.HI R10, RZ, 0x2, R9.reuse ;  /* 0x00000002ff0a7819 */ /* 0x100fe20000011409 */
[----:B------:R-:W-:Y:S01]  /*0b80*/  IMAD.U32 R201, RZ, RZ, UR7 ;  /* 0x00000007ffc97e24 */ /* 0x000fe2000f8e00ff */
[----:B------:R-:W-:Y:S01]  /*0b90*/  SHF.R.S32.HI R11, RZ, 0x1f, R9 ;  /* 0x0000001fff0b7819 */ /* 0x000fe20000011409 */
[----:B------:R-:W-:Y:S01]  /*0ba0*/  IMAD R7, R4, 0x40, R7 ;  /* 0x0000004004077824 */ /* 0x000fe200078e0207 */
[----:B------:R-:W-:Y:S01]  /*0bb0*/  LEA.HI R2, R2, R5, RZ, 0x1 ;  /* 0x0000000502027211 */ /* 0x000fe200078f08ff */
[----:B------:R-:W-:Y:S01]  /*0bc0*/  IMAD.U32 R196, RZ, RZ, UR4 ;  /* 0x00000004ffc47e24 */ /* 0x000fe2000f8e00ff */
[----:B------:R-:W-:-:S02]  /*0bd0*/  LEA.HI R11, R11, R10, RZ, 0x3 ;  /* 0x0000000a0b0b7211 */ /* 0x000fc400078f18ff */
[----:B------:R-:W-:Y:S02]  /*0be0*/  LOP3.LUT R2, R2, 0x1ffffffe, RZ, 0xc0, !PT ;  /* 0x1ffffffe02027812 */ /* 0x000fe400078ec0ff */
[----:B------:R-:W-:Y:S02]  /*0bf0*/  LOP3.LUT R11, R11, 0xfffffff8, RZ, 0xc0, !PT ;  /* 0xfffffff80b0b7812 */ /* 0x000fe400078ec0ff */
[----:B------:R-:W-:Y:S01]  /*0c00*/  LOP3.LUT R4, R0, 0xfffffff8, RZ, 0xc0, !PT ;  /* 0xfffffff800047812 */ /* 0x000fe200078ec0ff */
[----:B------:R-:W-:Y:S01]  /*0c10*/  IMAD.IADD R2, R5, 0x1, -R2 ;  /* 0x0000000105027824 */ /* 0x000fe200078e0a02 */
[----:B------:R-:W-:Y:S01]  /*0c20*/  LEA.HI R8, R8, R197, RZ, 0x5 ;  /* 0x000000c508087211 */ /* 0x000fe200078f28ff */
[----:B------:R-:W-:Y:S01]  /*0c30*/  IMAD.IADD R11, R10, 0x1, -R11 ;  /* 0x000000010a0b7824 */ /* 0x000fe200078e0a0b */
[----:B------:R-:W-:Y:S01]  /*0c40*/  LEA.HI R5, R6, R6, RZ, 0x1 ;  /* 0x0000000606057211 */ /* 0x000fe200078f08ff */
[----:B------:R-:W-:Y:S01]  /*0c50*/  IMAD.IADD R23, R205, 0x1, -R4 ;  /* 0x00000001cd177824 */ /* 0x000fe200078e0a04 */
[----:B------:R-:W-:Y:S01]  /*0c60*/  SHF.R.S32.HI R8, RZ, 0x5, R8 ;  /* 0x00000005ff087819 */ /* 0x000fe20000011408 */
[----:B------:R-:W-:Y:S01]  /*0c70*/  IMAD R200, R2, 0x8, R7 ;  /* 0x0000000802c87824 */ /* 0x000fe200078e0207 */
[----:B------:R-:W-:Y:S01]  /*0c80*/  LOP3.LUT R3, R3, 0x3fffffe, RZ, 0xc0, !PT ;  /* 0x03fffffe03037812 */ /* 0x000fe200078ec0ff */
[----:B------:R-:W-:Y:S01]  /*0c90*/  IMAD.SHL.U32 R16, R23, 0x8, RZ ;  /* 0x0000000817107824 */ /* 0x000fe200078e00ff */
[----:B------:R-:W-:-:S02]  /*0ca0*/  LEA R8, R8, R11, 0x4 ;  /* 0x0000000b08087211 */ /* 0x000fc400078e20ff */
[----:B------:R-:W-:Y:S01]  /*0cb0*/  LOP3.LUT R5, R5, 0x1ffffffe, RZ, 0xc0, !PT ;  /* 0x1ffffffe05057812 */ /* 0x000fe200078ec0ff */
[----:B------:R-:W-:Y:S01]  /*0cc0*/  IMAD.IADD R3, R198, 0x1, -R3 ;  /* 0x00000001c6037824 */ /* 0x000fe200078e0a03 */
[----:B------:R-:W-:Y:S01]  /*0cd0*/  SHF.R.S32.HI R195, RZ, 0x3, R0 ;  /* 0x00000003ffc37819 */ /* 0x000fe20000011400 */
[C---:B------:R-:W-:Y:S01]  /*0ce0*/  VIADD R19, R16.reuse, 0x40 ;  /* 0x0000004010137836 */ /* 0x040fe20000000000 */
[----:B------:R-:W-:Y:S01]  /*0cf0*/  LOP3.LUT R0, R9, 0x7ffffffc, RZ, 0xc0, !PT ;  /* 0x7ffffffc09007812 */ /* 0x000fe200078ec0ff */
[----:B------:R-:W-:Y:S01]  /*0d00*/  VIADD R22, R16, 0x80 ;  /* 0x0000008010167836 */ /* 0x000fe20000000000 */
[----:B------:R-:W-:Y:S01]  /*0d10*/  SHF.R.S32.HI R204, RZ, 0x1f, R16 ;  /* 0x0000001fffcc7819 */ /* 0x000fe20000011410 */
[----:B------:R-:W-:Y:S01]  /*0d20*/  IMAD.IADD R18, R6, 0x1, -R5 ;  /* 0x0000000106127824 */ /* 0x000fe200078e0a05 */
[----:B------:R-:W-:Y:S01]  /*0d30*/  SHF.R.S32.HI R203, RZ, 0x1f, R19 ;  /* 0x0000001fffcb7819 */ /* 0x000fe20000011413 */
[----:B------:R-:W-:Y:S01]  /*0d40*/  IMAD R199, R3, 0x40, R8 ;  /* 0x0000004003c77824 */ /* 0x000fe200078e0208 */
[----:B------:R-:W-:-:S02]  /*0d50*/  SHF.R.S32.HI R202, RZ, 0x1f, R22 ;  /* 0x0000001fffca7819 */ /* 0x000fc40000011416 */
[----:B------:R-:W-:Y:S01]  /*0d60*/  IADD3 R17, R197, -R0, RZ ;  /* 0x80000000c5117210 */ /* 0x000fe20007ffe0ff */
[----:B------:R-:W-:-:S07]  /*0d70*/  IMAD R18, R18, 0x8, R199 ;  /* 0x0000000812127824 */ /* 0x000fce00078e02c7 */
.L_x_5758:
        /* <DEDUP_REMOVED lines=16> */
[----:B------:R-:W-:Y:S01]  /*0e80*/  IMAD.U32 R194, RZ, RZ, UR7 ;  /* 0x00000007ffc27e24 */ /* 0x000fe2000f8e00ff */
[----:B------:R-:W-:Y:S01]  /*0e90*/  @UP1 ULEA UR10, UP0, UR4, UR10, 0x2 ;  /* 0x0000000a040a1291 */ /* 0x000fe2000f80103f */
[----:B------:R-:W-:-:S03]  /*0ea0*/  IMAD.U32 R2, RZ, RZ, UR8 ;  /* 0x00000008ff027e24 */ /* 0x000fc6000f8e00ff */
[----:B------:R-:W-:Y:S01]  /*0eb0*/  @UP1 ULEA.HI.X UR11, UR4, UR11, UR7, 0x2, UP0 ;  /* 0x0000000b040b1291 */ /* 0x000fe200080f1407 */
[----:B------:R-:W-:Y:S01]  /*0ec0*/  IMAD.U32 R3, RZ, RZ, UR9 ;  /* 0x00000009ff037e24 */ /* 0x000fe2000f8e00ff */
[----:B------:R-:W-:Y:S01]  /*0ed0*/  ULDC.64 UR8, c[0x0][0x418] ;  /* 0x0001060000087ab9 */ /* 0x000fe20000000a00 */
[----:B------:R-:W-:Y:S01]  /*0ee0*/  IMAD.U32 R4, RZ, RZ, UR10 ;  /* 0x0000000aff047e24 */ /* 0x000fe2000f8e00ff */
[----:B------:R-:W-:Y:S01]  /*0ef0*/  ULDC UR4, c[0x0][0x424] ;  /* 0x0001090000047ab9 */ /* 0x000fe20000000800 */
[----:B------:R-:W-:Y:S01]  /*0f00*/  ULDC UR7, c[0x0][0x2f0] ;  /* 0x0000bc0000077ab9 */ /* 0x000fe20000000800 */
[----:B------:R-:W-:Y:S01]  /*0f10*/  IMAD.U32 R5, RZ, RZ, UR11 ;  /* 0x0000000bff057e24 */ /* 0x000fe2000f8e00ff */
[----:B------:R-:W2:Y:S04]  /*0f20*/  @P0 LDG.E R2, desc[UR36][R2.64] ;  /* 0x0000002402020981 */ /* 0x000ea8000c1e1900 */
[----:B---3--:R-:W3:Y:S01]  /*0f30*/  @P2 LDG.E R4, desc[UR36][R4.64] ;  /* 0x0000002404042981 */ /* 0x008ee2000c1e1900 */
[----:B------:R-:W-:Y:S01]  /*0f40*/  UISETP.NE.U32.AND UP0, UPT, UR8, URZ, UPT ;  /* 0x0000003f0800728c */ /* 0x000fe2000bf05070 */
[----:B------:R-:W-:Y:S01]  /*0f50*/  IMAD.U32 R193, RZ, RZ, UR6 ;  /* 0x00000006ffc17e24 */ /* 0x000fe2000f8e00ff */
[----:B------:R-:W-:-:S02]  /*0f60*/  UMOV UR60, URZ ;  /* 0x0000003f003c7c82 */ /* 0x000fc40008000000 */
[----:B------:R-:W-:-:S03]  /*0f70*/  UISETP.NE.AND.EX UP0, UPT, UR9, URZ, UPT, UP0 ;  /* 0x0000003f0900728c */ /* 0x000fc6000bf05300 */
[----:B------:R-:W-:Y:S01]  /*0f80*/  ULDC.64 UR8, c[0x0][0xa20] ;  /* 0x0002880000087ab9 */ /* 0x000fe20000000a00 */
[----:B------:R-:W-:Y:S01]  /*0f90*/  USEL UR4, UR4, 0x1, UP0 ;  /* 0x0000000104047887 */ /* 0x000fe20008000000 */
[----:B------:R-:W-:-:S03]  /*0fa0*/  ISETP.NE.U32.AND P1, PT, RZ, UR8, PT ;  /* 0x00000008ff007c0c */ /* 0x000fc6000bf25070 */
[----:B------:R-:W-:Y:S01]  /*0fb0*/  UIMAD UR4, UR4, UR7, URZ ;  /* 0x00000007040472a4 */ /* 0x000fe2000f8e023f */
[----:B------:R-:W-:Y:S02]  /*0fc0*/  ISETP.NE.AND.EX P1, PT, RZ, UR9, PT, P1 ;  /* 0x00000009ff007c0c */ /* 0x000fe4000bf25310 */
[----:B--2---:R-:W-:Y:S02]  /*0fd0*/  @P0 R2UR UR60, R2 ;  /* 0x00000000023c02ca */ /* 0x004fe400000e0000 */
[----:B---3--:R-:W-:Y:S01]  /*0fe0*/  @P2 R2UR UR43, R4 ;  /* 0x00000000042b22ca */ /* 0x008fe200000e0000 */
[----:B----4-:R-:W-:-:S14]  /*0ff0*/  @P2 BRA `(.L_x_5699) ;  /* 0x00000000003c2947 */ /* 0x010fdc0003800000 */
[----:B------:R-:W-:Y:S01]  /*1000*/  ULDC.64 UR6, c[0x0][0xa00] ;  /* 0x0002800000067ab9 */ /* 0x000fe20000000a00 */
[----:B------:R-:W-:Y:S01]  /*1010*/  ULDC UR43, c[0x0][0x288] ;  /* 0x0000a200002b7ab9 */ /* 0x000fe20000000800 */
[----:B------:R-:W-:-:S04]  /*1020*/  ISETP.NE.U32.AND P0, PT, RZ, UR6, PT ;  /* 0x00000006ff007c0c */ /* 0x000fc8000bf05070 */
        /* <DEDUP_REMOVED lines=12> */
.L_x_5699:
[----:B------:R-:W-:Y:S05]  /*10f0*/  @!P1 BRA `(.L_x_5700) ;  /* 0x0000000000249947 */ /* 0x000fea0003800000 */
[----:B------:R-:W-:Y:S02]  /*1100*/  R2UR UR6, R192 ;  /* 0x00000000c00672ca */ /* 0x000fe400000e0000 */
[----:B------:R-:W-:-:S11]  /*1110*/  R2UR UR7, R194 ;  /* 0x00000000c20772ca */ /* 0x000fd600000e0000 */
[----:B------:R-:W-:-:S04]  /*1120*/  ULEA UR4, UP0, UR6, UR8, 0x2 ;  /* 0x0000000806047291 */ /* 0x000fc8000f80103f */
[----:B------:R-:W-:Y:S02]  /*1130*/  ULEA.HI.X UR6, UR6, UR9, UR7, 0x2, UP0 ;  /* 0x0000000906067291 */ /* 0x000fe400080f1407 */
[----:B------:R-:W-:-:S04]  /*1140*/  MOV R2, UR4 ;  /* 0x0000000400027c02 */ /* 0x000fc80008000f00 */
[----:B------:R-:W-:-:S05]  /*1150*/  IMAD.U32 R3, RZ, RZ, UR6 ;  /* 0x00000006ff037e24 */ /* 0x000fca000f8e00ff */
[----:B------:R-:W2:Y:S02]  /*1160*/  LDG.E R2, desc[UR36][R2.64] ;  /* 0x0000002402027981 */ /* 0x000ea4000c1e1900 */
[----:B--2---:R-:W-:Y:S01]  /*1170*/  R2UR UR4, R2 ;  /* 0x00000000020472ca */ /* 0x004fe200000e0000 */
[----:B------:R-:W-:-:S14]  /*1180*/  BRA `(.L_x_5701) ;  /* 0x0000000000387947 */ /* 0x000fdc0003800000 */
.L_x_5700:
[----:B------:R-:W-:Y:S02]  /*1190*/  ULDC.64 UR6, c[0x0][0xa08] ;  /* 0x0002820000067ab9 */ /* 0x000fe40000000a00 */
        /* <DEDUP_REMOVED lines=13> */
.L_x_5701:
[----:B------:R-:W-:Y:S01]  /*1270*/  UIADD3 UR60, -UR60, UR4, URZ ;  /* 0x000000043c3c7290 */ /* 0x000fe2000fffe13f */
[----:B------:R-:W-:Y:S01]  /*1280*/  PLOP3.LUT P0, PT, PT, PT, PT, 0x80, 0x0 ;  /* 0x000000000000781c */ /* 0x000fe20003f0f070 */
[----:B------:R-:W-:Y:S01]  /*1290*/  USHF.L.U32 UR42, UR5, 0x7, URZ ;  /* 0x00000007052a7899 */ /* 0x000fe2000800063f */
[----:B------:R-:W-:Y:S01]  /*12a0*/  CS2R R2, SRZ ;  /* 0x0000000000027805 */ /* 0x000fe2000001ff00 */
[----:B------:R-:W-:Y:S01]  /*12b0*/  ULDC UR4, c[0x0][0x448] ;  /* 0x0001120000047ab9 */ /* 0x000fe20000000800 */
[----:B------:R-:W-:Y:S01]  /*12c0*/  UIADD3 UR7, UR60, 0x60, -UR43 ;  /* 0x000000603c077890 */ /* 0x000fe2000fffe82b */
[----:B------:R-:W-:Y:S01]  /*12d0*/  IMAD.MOV.U32 R0, RZ, RZ, RZ ;  /* 0x000000ffff007224 */ /* 0x000fe200078e00ff */
[----:B------:R-:W-:Y:S01]  /*12e0*/  UISETP.NE.AND UP0, UPT, UR4, 0x1, UPT ;  /* 0x000000010400788c */ /* 0x000fe2000bf05270 */
[----:B------:R-:W-:Y:S01]  /*12f0*/  CS2R R118, SRZ ;  /* 0x0000000000767805 */ /* 0x000fe2000001ff00 */
[----:B------:R-:W-:Y:S01]  /*1300*/  UIADD3 UR6, UR42, 0x7f, URZ ;  /* 0x0000007f2a067890 */ /* 0x000fe2000fffe03f */
[----:B------:R-:W-:Y:S01]  /*1310*/  CS2R R116, SRZ ;  /* 0x0000000000747805 */ /* 0x000fe2000001ff00 */
[----:B------:R-:W-:Y:S01]  /*1320*/  UP2UR UR61, UPR, URZ, 0x1 ;  /* 0x000000013f3d7883 */ /* 0x000fe20008000000 */
[----:B------:R-:W-:-:S02]  /*1330*/  CS2R R114, SRZ ;  /* 0x0000000000727805 */ /* 0x000fc4000001ff00 */
[----:B------:R-:W-:Y:S02]  /*1340*/  CS2R R112, SRZ ;  /* 0x0000000000707805 */ /* 0x000fe4000001ff00 */
[----:B------:R-:W-:Y:S02]  /*1350*/  CS2R R110, SRZ ;  /* 0x00000000006e7805 */ /* 0x000fe4000001ff00 */
[----:B------:R-:W-:Y:S02]  /*1360*/  CS2R R108, SRZ ;  /* 0x00000000006c7805 */ /* 0x000fe4000001ff00 */
[----:B------:R-:W-:Y:S02]  /*1370*/  CS2R R106, SRZ ;  /* 0x00000000006a7805 */ /* 0x000fe4000001ff00 */
[----:B------:R-:W-:Y:S01]  /*1380*/  CS2R R104, SRZ ;  /* 0x0000000000687805 */ /* 0x000fe2000001ff00 */
        /* <DEDUP_REMOVED lines=9> */
[----:B------:R-:W-:Y:S01]  /*1420*/  IMAD.MOV.U32 R43, RZ, RZ, RZ ;  /* 0x000000ffff2b7224 */ /* 0x000fe200078e00ff */
        /* <DEDUP_REMOVED lines=25> */
[----:B------:R-:W-:Y:S01]  /*15c0*/  CS2R R64, SRZ ;  /* 0x0000000000407805 */ /* 0x000fe2000001ff00 */
[----:B------:R-:W-:Y:S01]  /*15d0*/  IMAD.U32 R102, RZ, RZ, UR9 ;  /* 0x00000009ff667e24 */ /* 0x000fe2000f8e00ff */
[----:B------:R-:W-:-:S02]  /*15e0*/  CS2R R62, SRZ ;  /* 0x00000000003e7805 */ /* 0x000fc4000001ff00 */
[----:B------:R-:W-:Y:S02]  /*15f0*/  CS2R R60, SRZ ;  /* 0x00000000003c7805 */ /* 0x000fe4000001ff00 */
[----:B------:R-:W-:Y:S02]  /*1600*/  CS2R R58, SRZ ;  /* 0x00000000003a7805 */ /* 0x000fe4000001ff00 */
[----:B------:R-:W-:Y:S02]  /*1610*/  PLOP3.LUT P1, PT, PT, PT, UP0, 0x80, 0x0 ;  /* 0x000000000000781c */ /* 0x000fe40003f2f008 */
        /* <DEDUP_REMOVED lines=49> */
.L_x_5703:
        /* <DEDUP_REMOVED lines=11> */
.L_x_5845:
[----:B------:R-:W-:Y:S05]  /*19e0*/  @!P0 BRA `(.L_x_5705) ;  /* 0x0000000000048947 */ /* 0x000fea0003800000 */
[----:B------:R-:W-:Y:S01]  /*19f0*/  BPT.TRAP 0x1 ;  /* 0x000000040000795c */ /* 0x000fe20000300000 */
.L_x_5705:
[----:B0-----:R-:W-:Y:S02]  /*1a00*/  IMAD.U32 R0, RZ, RZ, UR39 ;  /* 0x00000027ff007e24 */ /* 0x001fe4000f8e00ff */
[----:B------:R-:W-:-:S03]  /*1a10*/  IMAD.U32 R3, RZ, RZ, UR38 ;  /* 0x00000026ff037e24 */ /* 0x000fc6000f8e00ff */
[----:B------:R-:W-:Y:S02]  /*1a20*/  LEA R0, R0, UR40, 0x3 ;  /* 0x0000002800007c11 */ /* 0x000fe4000f8e18ff */
[----:B------:R-:W-:-:S04]  /*1a30*/  SHF.L.U32 R3, R3, 0x1f, RZ ;  /* 0x0000001f03037819 */ /* 0x000fc800000006ff */
[----:B------:R0:W1:Y:S01]  /*1a40*/  SYNCS.PHASECHK.TRANS64.TRYWAIT P1, [R0+URZ+0x30830], R3 ;  /* 0x03083003000075a7 */ /* 0x000062000802017f */
[----:B------:R-:W-:Y:S05]  /*1a50*/  @!P0 BRA `(.L_x_5706) ;  /* 0x0000000000048947 */ /* 0x000fea0003800000 */
[----:B------:R-:W-:Y:S01]  /*1a60*/  BPT.TRAP 0x1 ;  /* 0x000000040000795c */ /* 0x000fe20000300000 */
.L_x_5706:
[----:B-1----:R-:W-:Y:S05]  /*1a70*/  @P1 BRA `(.L_x_5707) ;  /* 0x0000000000081947 */ /* 0x002fea0003800000 */
[----:B------:R-:W1:Y:S02]  /*1a80*/  SYNCS.PHASECHK.TRANS64.TRYWAIT P1, [R0+URZ+0x30830], R3 ;  /* 0x03083003000075a7 */ /* 0x000e64000802017f */
[----:B-1----:R-:W-:Y:S05]  /*1a90*/  @!P1 BRA `(.L_x_5708) ;  /* 0x000000f800549947 */ /* 0x002fea0003800000 */
.L_x_5707:
        /* <DEDUP_REMOVED lines=19> */
[----:B------:R-:W-:Y:S01]  /*1bd0*/  MOV R8, UR8 ;  /* 0x0000000800087c02 */ /* 0x000fe20008000f00 */
        /* <DEDUP_REMOVED lines=79> */
.L_x_5709:
[----:B------:R-:W-:Y:S01]  /*20d0*/  UISETP.NE.AND UP0, UPT, UR61, URZ, UPT ;  /* 0x0000003f3d00728c */ /* 0x000fe2000bf05270 */
[----:B------:R-:W-:Y:S01]  /*20e0*/  VIADD R2, R18, UR42 ;  /* 0x0000002a12027c36 */ /* 0x000fe20008000000 */
[----:B------:R-:W-:Y:S01]  /*20f0*/  R2UR UR6, R102 ;  /* 0x00000000660672ca */ /* 0x000fe200000e0000 */
[----:B------:R-:W-:Y:S01]  /*2100*/  UMOV UR5, 0xffffffa0 ;  /* 0xffffffa000057882 */ /* 0x000fe20000000000 */
[----:B------:R-:W-:Y:S01]  /*2110*/  IMAD.U32 R11, RZ, RZ, UR43 ;  /* 0x0000002bff0b7e24 */ /* 0x000fe2000f8e00ff */
[----:B------:R-:W-:Y:S01]  /*2120*/  ULDC UR34, c[0x0][0x988] ;  /* 0x0002620000227ab9 */ /* 0x000fe20000000800 */
[----:B------:R-:W-:Y:S01]  /*2130*/  PLOP3.LUT P1, PT, PT, PT, UP0, 0x80, 0x0 ;  /* 0x000000000000781c */ /* 0x000fe20003f2f008 */
[----:B------:R-:W2:Y:S01]  /*2140*/  S2UR UR14, SR_CgaCtaId ;  /* 0x00000000000e79c3 */ /* 0x000ea20000008800 */
[----:B------:R-:W-:Y:S02]  /*2150*/  PLOP3.LUT P2, PT, PT, PT, UP0, 0x80, 0x0 ;  /* 0x000000000000781c */ /* 0x000fe40003f4f008 */
[----:B------:R-:W-:-:S02]  /*2160*/  CS2R R118, SRZ ;  /* 0x0000000000767805 */ /* 0x000fc4000001ff00 */
[----:B------:R-:W-:Y:S01]  /*2170*/  R2UR UR10, R0 ;  /* 0x00000000000a72ca */ /* 0x000fe200000e0000 */
[----:B------:R-:W-:Y:S01]  /*2180*/  @UP0 ULDC UR4, c[0x0][0x44c] ;  /* 0x0001130000040ab9 */ /* 0x000fe20000000800 */
[----:B------:R-:W-:Y:S01]  /*2190*/  @UP0 ULDC UR11, c[0x0][0x450] ;  /* 0x00011400000b0ab9 */ /* 0x000fe20000000800 */
[----:B------:R-:W-:Y:S02]  /*21a0*/  CS2R R116, SRZ ;  /* 0x0000000000747805 */ /* 0x000fe4000001ff00 */
[----:B------:R-:W-:Y:S01]  /*21b0*/  CS2R R114, SRZ ;  /* 0x0000000000727805 */ /* 0x000fe2000001ff00 */
[----:B------:R-:W-:Y:S01]  /*21c0*/  UIMAD UR5, UR6, UR5, 0x61 ;  /* 0x00000061060574a4 */ /* 0x000fe2000f8e0205 */
[----:B------:R-:W-:Y:S02]  /*21d0*/  CS2R R112, SRZ ;  /* 0x0000000000707805 */ /* 0x000fe4000001ff00 */
[----:B------:R-:W-:Y:S02]  /*21e0*/  CS2R R110, SRZ ;  /* 0x00000000006e7805 */ /* 0x000fe4000001ff00 */
[----:B------:R-:W-:Y:S01]  /*21f0*/  CS2R R108, SRZ ;  /* 0x00000000006c7805 */ /* 0x000fe2000001ff00 */
[----:B01----:R-:W-:Y:S01]  /*2200*/  @P1 IMAD.HI.U32 R3, R2, UR4, RZ ;  /* 0x0000000402031c27 */ /* 0x003fe2000f8e00ff */
[----:B------:R-:W-:Y:S01]  /*2210*/  @UP0 ULDC UR4, c[0x0][0x450] ;  /* 0x0001140000040ab9 */ /* 0x000fe20000000800 */
[----:B------:R-:W-:-:S02]  /*2220*/  CS2R R106, SRZ ;  /* 0x00000000006a7805 */ /* 0x000fc4000001ff00 */
[----:B------:R-:W-:Y:S01]  /*2230*/  CS2R R104, SRZ ;  /* 0x0000000000687805 */ /* 0x000fe2000001ff00 */
[----:B------:R-:W-:Y:S01]  /*2240*/  IMAD.U32 R4, RZ, RZ, UR5 ;  /* 0x00000005ff047e24 */ /* 0x000fe2000f8e00ff */
[----:B------:R-:W-:Y:S01]  /*2250*/  @P2 SHF.R.U32.HI R2, RZ, UR4, R3 ;  /* 0x00000004ff022c19 */ /* 0x000fe20008011603 */
[----:B------:R-:W-:Y:S01]  /*2260*/  UIMAD UR4, UR6, -0x60, UR60 ;  /* 0xffffffa0060478a4 */ /* 0x000fe2000f8e023c */
[----:B------:R-:W-:Y:S01]  /*2270*/  CS2R R102, SRZ ;  /* 0x0000000000667805 */ /* 0x000fe2000001ff00 */
[----:B------:R-:W-:Y:S01]  /*2280*/  IMAD R4, R17, -0x2, R4 ;  /* 0xfffffffe11047824 */ /* 0x000fe200078e0204 */
[----:B------:R-:W-:Y:S01]  /*2290*/  UMOV UR5, UR42 ;  /* 0x0000002a00057c82 */ /* 0x000fe20008000000 */
[----:B------:R-:W0:Y:S01]  /*22a0*/  SHFL.IDX PT, R5, R2, 0x1, 0x1c1f ;  /* 0x003c1f0002057f89 */ /* 0x000e2200000e0000 */
[----:B------:R-:W-:Y:S01]  /*22b0*/  UIADD3 UR4, UR4, 0x60, URZ ;  /* 0x0000006004047890 */ /* 0x000fe2000fffe03f */
[----:B------:R-:W-:Y:S02]  /*22c0*/  CS2R R100, SRZ ;  /* 0x0000000000647805 */ /* 0x000fe4000001ff00 */
[----:B------:R-:W-:Y:S01]  /*22d0*/  IADD3 R4, -R11, UR60, R4 ;  /* 0x0000003c0b047c10 */ /* 0x000fe2000fffe104 */
[----:B------:R-:W1:Y:S01]  /*22e0*/  SHFL.IDX PT, R2, R2, RZ, 0x1c1f ;  /* 0x001c1fff02027589 */ /* 0x000e6200000e0000 */
[----:B------:R-:W-:-:S02]  /*22f0*/  CS2R R98, SRZ ;  /* 0x0000000000627805 */ /* 0x000fc4000001ff00 */
[----:B------:R-:W-:Y:S01]  /*2300*/  CS2R R96, SRZ ;  /* 0x0000000000607805 */ /* 0x000fe2000001ff00 */
[----:B------:R-:W-:Y:S01]  /*2310*/  IMAD.U32 R10, RZ, RZ, UR4 ;  /* 0x00000004ff0a7e24 */ /* 0x000fe2000f8e00ff */
        /* <DEDUP_REMOVED lines=8> */
[----:B------:R-:W-:Y:S02]  /*23a0*/  CS2R R86, SRZ ;  /* 0x0000000000567805 */ /* 0x000fe4000001ff00 */
[----:B------:R-:W-:Y:S01]  /*23b0*/  CS2R R84, SRZ ;  /* 0x0000000000547805 */ /* 0x000fe2000001ff00 */
[----:B------:R-:W-:Y:S01]  /*23c0*/  @UP0 USHF.R.U32.HI UR5, URZ, UR11, UR7 ;  /* 0x0000000b3f050299 */ /* 0x000fe20008011607 */
[----:B------:R-:W-:Y:S02]  /*23d0*/  CS2R R82, SRZ ;  /* 0x0000000000527805 */ /* 0x000fe4000001ff00 */
[----:B------:R-:W-:Y:S02]  /*23e0*/  CS2R R80, SRZ ;  /* 0x0000000000507805 */ /* 0x000fe4000001ff00 */
[----:B------:R-:W-:Y:S01]  /*23f0*/  CS2R R78, SRZ ;  /* 0x00000000004e7805 */ /* 0x000fe2000001ff00 */
[----:B------:R-:W-:Y:S01]  /*2400*/  UIADD3 UR6, UR5, UR60, -UR43 ;  /* 0x0000003c05067290 */ /* 0x000fe2000fffe82b */
[----:B------:R-:W-:-:S02]  /*2410*/  CS2R R76, SRZ ;  /* 0x00000000004c7805 */ /* 0x000fc4000001ff00 */
[----:B0-----:R-:W-:Y:S01]  /*2420*/  VIADDMNMX R5, R5, R4, R3, PT ;  /* 0x0000000405057246 */ /* 0x001fe20003800103 */
[----:B------:R-:W-:Y:S01]  /*2430*/  UIADD3 UR5, UR10, 0x30840, URZ ;  /* 0x000308400a057890 */ /* 0x000fe2000fffe03f */
[----:B------:R-:W-:Y:S01]  /*2440*/  CS2R R74, SRZ ;  /* 0x00000000004a7805 */ /* 0x000fe2000001ff00 */
[----:B------:R-:W-:Y:S01]  /*2450*/  UIMAD.WIDE UR6, UR6, 0x2aaaaaab, URZ ;  /* 0x2aaaaaab060678a5 */ /* 0x000fe2000f8e023f */
[C---:B------:R-:W-:Y:S01]  /*2460*/  ISETP.GT.AND P1, PT, R5.reuse, RZ, PT ;  /* 0x000000ff0500720c */ /* 0x040fe20003f24270 */
[----:B--2---:R-:W-:Y:S01]  /*2470*/  UPRMT UR5, UR14, 0x654, UR5 ;  /* 0x000006540e057896 */ /* 0x004fe20008000005 */
[C---:B------:R-:W-:Y:S01]  /*2480*/  ISETP.GT.AND P2, PT, R5.reuse, 0x1, PT ;  /* 0x000000010500780c */ /* 0x040fe20003f44270 */
[----:B------:R-:W-:Y:S01]  /*2490*/  USHF.R.U32.HI UR6, URZ, 0x1f, UR7 ;  /* 0x0000001f3f067899 */ /* 0x000fe20008011607 */
[----:B------:R-:W-:Y:S02]  /*24a0*/  ISETP.GT.AND P3, PT, R5, 0x8, PT ;  /* 0x000000080500780c */ /* 0x000fe40003f64270 */
[----:B------:R-:W-:-:S02]  /*24b0*/  CS2R R72, SRZ ;  /* 0x0000000000487805 */ /* 0x000fc4000001ff00 */
[----:B------:R-:W-:Y:S01]  /*24c0*/  FSEL R26, R26, -INF , P1 ;  /* 0xff8000001a1a7808 */ /* 0x000fe20000800000 */
[----:B------:R-:W-:Y:S01]  /*24d0*/  ULEA.HI.SX32 UR6, UR7, UR6, 0x1c ;  /* 0x0000000607067291 */ /* 0x000fe2000f8fe23f */
[----:B------:R-:W-:Y:S02]  /*24e0*/  FSEL R27, R27, -INF , P2 ;  /* 0xff8000001b1b7808 */ /* 0x000fe40001000000 */
[C---:B------:R-:W-:Y:S01]  /*24f0*/  ISETP.GT.AND P1, PT, R5.reuse, 0x9, PT ;  /* 0x000000090500780c */ /* 0x040fe20003f24270 */
[----:B------:R-:W-:Y:S01]  /*2500*/  UISETP.LT.AND UP0, UPT, URZ, UR6, UPT ;  /* 0x000000063f00728c */ /* 0x000fe2000bf01270 */
[----:B------:R-:W-:Y:S01]  /*2510*/  FSEL R30, R30, -INF , P3 ;  /* 0xff8000001e1e7808 */ /* 0x000fe20001800000 */
[----:B------:R-:W-:Y:S01]  /*2520*/  SYNCS.ARRIVE.TRANS64.RED.A1T0 RZ, [UR5], RZ ;  /* 0x000000ffffff79a7 */ /* 0x000fe20008100405 */
[----:B------:R-:W-:Y:S01]  /*2530*/  FMNMX.FTZ R11, R26, R27, !PT ;  /* 0x0000001b1a0b7209 */ /* 0x000fe20007810000 */
[----:B------:R-:W-:Y:S01]  /*2540*/  USEL UR11, URZ, UR6, !UP0 ;  /* 0x000000063f0b7287 */ /* 0x000fe2000c000000 */
[----:B------:R-:W-:-:S02]  /*2550*/  ISETP.GT.AND P2, PT, R5, 0x10, PT ;  /* 0x000000100500780c */ /* 0x000fc40003f44270 */
[----:B------:R-:W-:Y:S01]  /*2560*/  FSEL R31, R31, -INF , P1 ;  /* 0xff8000001f1f7808 */ /* 0x000fe20000800000 */
[----:B------:R-:W-:Y:S01]  /*2570*/  UISETP.GE.AND UP0, UPT, UR4, UR11, UPT ;  /* 0x0000000b0400728c */ /* 0x000fe2000bf06270 */
        /* <DEDUP_REMOVED lines=60> */
[----:B-1----:R-:W-:Y:S02]  /*2940*/  VIADDMNMX R4, R2, R4, R3, PT ;  /* 0x0000000402047246 */ /* 0x002fe40003800103 */
        /* <DEDUP_REMOVED lines=17> */
[----:B------:R-:W-:Y:S02]  /*2a60*/  FMNMX.FTZ R5, R24, R25, !PT ;  /* 0x0000001918057209 */ /* 0x000fe40007810000 */
[----:B------:R-:W-:Y:S01]  /*2a70*/  FSEL R36, R36, -INF , P3 ;  /* 0xff80000024247808 */ /* 0x000fe20001800000 */
[----:B------:R-:W0:Y:S01]  /*2a80*/  SHFL.BFLY PT, R12, R11, 0x1, 0x1f ;  /* 0x0c201f000b0c7f89 */ /* 0x000e2200000e0000 */
[----:B------:R-:W-:Y:S02]  /*2a90*/  FMNMX.FTZ R2, R28, R5, !PT ;  /* 0x000000051c027209 */ /* 0x000fe40007810000 */
[----:B------:R-:W-:Y:S02]  /*2aa0*/  FSEL R37, R37, -INF , P1 ;  /* 0xff80000025257808 */ /* 0x000fe40000800000 */
[----:B------:R-:W-:Y:S02]  /*2ab0*/  FMNMX.FTZ R5, R29, R2, !PT ;  /* 0x000000021d057209 */ /* 0x000fe40007810000 */
[----:B------:R-:W-:-:S02]  /*2ac0*/  ISETP.GT.AND P1, PT, R4, 0x21, PT ;  /* 0x000000210400780c */ /* 0x000fc40003f24270 */
[----:B------:R-:W-:Y:S02]  /*2ad0*/  FMNMX.FTZ R2, R32, R5, !PT ;  /* 0x0000000520027209 */ /* 0x000fe40007810000 */
[----:B------:R-:W-:Y:S02]  /*2ae0*/  FSEL R41, R41, -INF , P1 ;  /* 0xff80000029297808 */ /* 0x000fe40000800000 */
[----:B------:R-:W-:Y:S02]  /*2af0*/  FMNMX.FTZ R5, R33, R2, !PT ;  /* 0x0000000221057209 */ /* 0x000fe40007810000 */
[----:B------:R-:W-:Y:S02]  /*2b00*/  ISETP.GT.AND P1, PT, R4, 0x29, PT ;  /* 0x000000290400780c */ /* 0x000fe40003f24270 */
[----:B------:R-:W-:Y:S02]  /*2b10*/  FMNMX.FTZ R2, R36, R5, !PT ;  /* 0x0000000524027209 */ /* 0x000fe40007810000 */
[----:B------:R-:W-:-:S02]  /*2b20*/  FSEL R45, R45, -INF , P1 ;  /* 0xff8000002d2d7808 */ /* 0x000fc40000800000 */
[----:B------:R-:W-:Y:S02]  /*2b30*/  FMNMX.FTZ R5, R37, R2, !PT ;  /* 0x0000000225057209 */ /* 0x000fe40007810000 */
[C---:B------:R-:W-:Y:S02]  /*2b40*/  ISETP.GT.AND P1, PT, R4.reuse, 0x31, PT ;  /* 0x000000310400780c */ /* 0x040fe40003f24270 */
[----:B0-----:R-:W-:Y:S02]  /*2b50*/  FMNMX.FTZ R3, R11, R12, !PT ;  /* 0x0000000c0b037209 */ /* 0x001fe40007810000 */
[----:B------:R-:W-:Y:S02]  /*2b60*/  FSEL R49, R49, -INF , P1 ;  /* 0xff80000031317808 */ /* 0x000fe40000800000 */
[C---:B------:R-:W-:Y:S01]  /*2b70*/  FSETP.NEU.FTZ.AND P2, PT, R3.reuse, -INF , PT ;  /* 0xff8000000300780b */ /* 0x040fe20003f5d000 */
[----:B------:R-:W-:Y:S01]  /*2b80*/  FMUL.FTZ R10, R3, UR34 ;  /* 0x00000022030a7c20 */ /* 0x000fe20008410000 */
[----:B------:R-:W-:-:S04]  /*2b90*/  ISETP.GT.AND P1, PT, R4, 0x39, PT ;  /* 0x000000390400780c */ /* 0x000fc80003f24270 */
[----:B------:R-:W-:Y:S02]  /*2ba0*/  FSEL R10, R10, RZ, P2 ;  /* 0x000000ff0a0a7208 */ /* 0x000fe40001000000 */
[----:B------:R-:W-:Y:S02]  /*2bb0*/  ISETP.GT.AND P2, PT, R4, 0x20, PT ;  /* 0x000000200400780c */ /* 0x000fe40003f44270 */
[----:B------:R-:W-:Y:S01]  /*2bc0*/  FSEL R53, R53, -INF , P1 ;  /* 0xff80000035357808 */ /* 0x000fe20000800000 */
[--C-:B------:R-:W-:Y:S01]  /*2bd0*/  FFMA.FTZ R26, R26, UR34, -R10.reuse ;  /* 0x000000221a1a7c23 */ /* 0x100fe2000801080a */
[----:B------:R-:W-:Y:S01]  /*2be0*/  FSEL R40, R40, -INF , P2 ;  /* 0xff80000028287808 */ /* 0x000fe20001000000 */
[--C-:B------:R-:W-:Y:S01]  /*2bf0*/  FFMA.FTZ R27, R27, UR34, -R10.reuse ;  /* 0x000000221b1b7c23 */ /* 0x100fe2000801080a */
[----:B------:R-:W-:Y:S01]  /*2c00*/  ISETP.GT.AND P2, PT, R4, 0x28, PT ;  /* 0x000000280400780c */ /* 0x000fe20003f44270 */
[--C-:B------:R-:W-:Y:S01]  /*2c10*/  FFMA.FTZ R30, R30, UR34, -R10.reuse ;  /* 0x000000221e1e7c23 */ /* 0x100fe2000801080a */
[----:B------:R-:W-:Y:S01]  /*2c20*/  FMNMX.FTZ R2, R40, R5, !PT ;  /* 0x0000000528027209 */ /* 0x000fe20007810000 */
[----:B------:R-:W-:Y:S01]  /*2c30*/  MUFU.EX2 R26, R26 ;  /* 0x0000001a001a7308 */ /* 0x000fe20000000800 */
[----:B------:R-:W-:Y:S01]  /*2c40*/  FSEL R44, R44, -INF , P2 ;  /* 0xff8000002c2c7808 */ /* 0x000fe20001000000 */
[--C-:B------:R-:W-:Y:S01]  /*2c50*/  FFMA.FTZ R31, R31, UR34, -R10.reuse ;  /* 0x000000221f1f7c23 */ /* 0x100fe2000801080a */
[----:B------:R-:W-:Y:S01]  /*2c60*/  FMNMX.FTZ R5, R41, R2, !PT ;  /* 0x0000000229057209 */ /* 0x000fe20007810000 */
[--C-:B------:R-:W-:Y:S01]  /*2c70*/  FFMA.FTZ R34, R34, UR34, -R10.reuse ;  /* 0x0000002222227c23 */ /* 0x100fe2000801080a */
[----:B------:R-:W-:Y:S01]  /*2c80*/  ISETP.GT.AND P2, PT, R4, 0x30, PT ;  /* 0x000000300400780c */ /* 0x000fe20003f44270 */
[--C-:B------:R-:W-:Y:S01]  /*2c90*/  FFMA.FTZ R35, R35, UR34, -R10.reuse ;  /* 0x0000002223237c23 */ /* 0x100fe2000801080a */
[----:B------:R-:W-:Y:S01]  /*2ca0*/  FMNMX.FTZ R2, R44, R5, !PT ;  /* 0x000000052c027209 */ /* 0x000fe20007810000 */
[----:B------:R-:W0:Y:S01]  /*2cb0*/  MUFU.EX2 R27, R27 ;  /* 0x0000001b001b7308 */ /* 0x000e220000000800 */
[----:B------:R-:W-:Y:S01]  /*2cc0*/  FSEL R48, R48, -INF , P2 ;  /* 0xff80000030307808 */ /* 0x000fe20001000000 */
[--C-:B------:R-:W-:Y:S01]  /*2cd0*/  FFMA.FTZ R38, R38, UR34, -R10.reuse ;  /* 0x0000002226267c23 */ /* 0x100fe2000801080a */
[----:B------:R-:W-:Y:S01]  /*2ce0*/  FMNMX.FTZ R5, R45, R2, !PT ;  /* 0x000000022d057209 */ /* 0x000fe20007810000 */
[--C-:B------:R-:W-:Y:S01]  /*2cf0*/  FFMA.FTZ R39, R39, UR34, -R10.reuse ;  /* 0x0000002227277c23 */ /* 0x100fe2000801080a */
[----:B------:R-:W-:Y:S01]  /*2d00*/  ISETP.GT.AND P2, PT, R4, 0x38, PT ;  /* 0x000000380400780c */ /* 0x000fe20003f44270 */
[--C-:B------:R-:W-:Y:S01]  /*2d10*/  FFMA.FTZ R42, R42, UR34, -R10.reuse ;  /* 0x000000222a2a7c23 */ /* 0x100fe2000801080a */
[----:B------:R-:W-:Y:S01]  /*2d20*/  FMNMX.FTZ R2, R48, R5, !PT ;  /* 0x0000000530027209 */ /* 0x000fe20007810000 */
[----:B------:R-:W1:Y:S01]  /*2d30*/  MUFU.EX2 R30, R30 ;  /* 0x0000001e001e7308 */ /* 0x000e620000000800 */
[----:B------:R-:W-:Y:S01]  /*2d40*/  FSEL R52, R52, -INF , P2 ;  /* 0xff80000034347808 */ /* 0x000fe20001000000 */
[--C-:B------:R-:W-:Y:S01]  /*2d50*/  FFMA.FTZ R43, R43, UR34, -R10.reuse ;  /* 0x000000222b2b7c23 */ /* 0x100fe2000801080a */
[----:B------:R-:W-:Y:S01]  /*2d60*/  FMNMX.FTZ R5, R49, R2, !PT ;  /* 0x0000000231057209 */ /* 0x000fe20007810000 */
[--C-:B------:R-:W-:Y:S01]  /*2d70*/  FFMA.FTZ R46, R46, UR34, -R10.reuse ;  /* 0x000000222e2e7c23 */ /* 0x100fe2000801080a */
[----:B------:R-:W-:Y:S01]  /*2d80*/  ISETP.GT.AND P2, PT, R4, 0x40, PT ;  /* 0x000000400400780c */ /* 0x000fe20003f44270 */
[--C-:B------:R-:W-:Y:S01]  /*2d90*/  FFMA.FTZ R47, R47, UR34, -R10.reuse ;  /* 0x000000222f2f7c23 */ /* 0x100fe2000801080a */
[----:B------:R-:W-:Y:S01]  /*2da0*/  FMNMX.FTZ R2, R52, R5, !PT ;  /* 0x0000000534027209 */ /* 0x000fe20007810000 */
[----:B------:R-:W2:Y:S01]  /*2db0*/  MUFU.EX2 R31, R31 ;  /* 0x0000001f001f7308 */ /* 0x000ea20000000800 */
[----:B------:R-:W-:Y:S01]  /*2dc0*/  ISETP.GT.AND P1, PT, R4, 0x41, PT ;  /* 0x000000410400780c */ /* 0x000fe20003f24270 */
[----:B0-----:R-:W-:Y:S01]  /*2dd0*/  FADD.FTZ R11, R26, R27 ;  /* 0x0000001b1a0b7221 */ /* 0x001fe20000010000 */
[----:B------:R-:W-:Y:S01]  /*2de0*/  FSEL R56, R56, -INF , P2 ;  /* 0xff80000038387808 */ /* 0x000fe20001000000 */
[--C-:B------:R-:W-:Y:S01]  /*2df0*/  FFMA.FTZ R50, R50, UR34, -R10.reuse ;  /* 0x0000002232327c23 */ /* 0x100fe2000801080a */
[----:B------:R-:W-:Y:S01]  /*2e00*/  FMNMX.FTZ R5, R53, R2, !PT ;  /* 0x0000000235057209 */ /* 0x000fe20007810000 */
[--C-:B------:R-:W-:Y:S01]  /*2e10*/  FFMA.FTZ R51, R51, UR34, -R10.reuse ;  /* 0x0000002233337c23 */ /* 0x100fe2000801080a */
[----:B------:R-:W-:Y:S01]  /*2e20*/  ISETP.GT.AND P2, PT, R4, 0x48, PT ;  /* 0x000000480400780c */ /* 0x000fe20003f44270 */
[----:B------:R-:W-:Y:S01]  /*2e30*/  MUFU.EX2 R34, R34 ;  /* 0x0000002200227308 */ /* 0x000fe20000000800 */
[----:B------:R-:W-:Y:S01]  /*2e40*/  FSEL R57, R57, -INF , P1 ;  /* 0xff80000039397808 */ /* 0x000fe20000800000 */
[----:B-1----:R-:W-:Y:S01]  /*2e50*/  FADD.FTZ R14, R30, R11 ;  /* 0x0000000b1e0e7221 */ /* 0x002fe20000010000 */
[----:B------:R-:W-:Y:S01]  /*2e60*/  FMNMX.FTZ R2, R56, R5, !PT ;  /* 0x0000000538027209 */ /* 0x000fe20007810000 */
[--C-:B------:R-:W-:Y:S01]  /*2e70*/  FFMA.FTZ R54, R54, UR34, -R10.reuse ;  /* 0x0000002236367c23 */ /* 0x100fe2000801080a */
[----:B------:R-:W-:Y:S01]  /*2e80*/  ISETP.GT.AND P1, PT, R4, 0x49, PT ;  /* 0x000000490400780c */ /* 0x000fe20003f24270 */
[----:B------:R-:W-:Y:S01]  /*2e90*/  FFMA.FTZ R55, R55, UR34, -R10 ;  /* 0x0000002237377c23 */ /* 0x000fe2000801080a */
[----:B------:R-:W-:Y:S01]  /*2ea0*/  FSEL R60, R60, -INF , P2 ;  /* 0xff8000003c3c7808 */ /* 0x000fe20001000000 */
[----:B------:R-:W0:Y:S01]  /*2eb0*/  MUFU.EX2 R35, R35 ;  /* 0x0000002300237308 */ /* 0x000e220000000800 */
[----:B------:R-:W-:Y:S01]  /*2ec0*/  FMNMX.FTZ R5, R57, R2, !PT ;  /* 0x0000000239057209 */ /* 0x000fe20007810000 */
[----:B--2---:R-:W-:Y:S01]  /*2ed0*/  FADD.FTZ R11, R31, R14 ;  /* 0x0000000e1f0b7221 */ /* 0x004fe20000010000 */
[----:B------:R-:W-:Y:S01]  /*2ee0*/  ISETP.GT.AND P2, PT, R4, 0x50, PT ;  /* 0x000000500400780c */ /* 0x000fe20003f44270 */
[--C-:B------:R-:W-:Y:S01]  /*2ef0*/  FFMA.FTZ R58, R58, UR34, -R10.reuse ;  /* 0x000000223a3a7c23 */ /* 0x100fe2000801080a */
[----:B------:R-:W-:Y:S01]  /*2f00*/  FSEL R61, R61, -INF , P1 ;  /* 0xff8000003d3d7808 */ /* 0x000fe20000800000 */
[--C-:B------:R-:W-:Y:S01]  /*2f10*/  FFMA.FTZ R59, R59, UR34, -R10.reuse ;  /* 0x000000223b3b7c23 */ /* 0x100fe2000801080a */
[----:B------:R-:W-:Y:S01]  /*2f20*/  FMNMX.FTZ R2, R60, R5, !PT ;  /* 0x000000053c027209 */ /* 0x000fe20007810000 */
[----:B------:R-:W-:Y:S01]  /*2f30*/  MUFU.EX2 R38, R38 ;  /* 0x0000002600267308 */ /* 0x000fe20000000800 */
[----:B------:R-:W-:Y:S01]  /*2f40*/  ISETP.GT.AND P1, PT, R4, 0x51, PT ;  /* 0x000000510400780c */ /* 0x000fe20003f24270 */
[--C-:B------:R-:W-:Y:S01]  /*2f50*/  FFMA.FTZ R62, R62, UR34, -R10.reuse ;  /* 0x000000223e3e7c23 */ /* 0x100fe2000801080a */
[----:B------:R-:W-:Y:S01]  /*2f60*/  FSEL R64, R64, -INF , P2 ;  /* 0xff80000040407808 */ /* 0x000fe20001000000 */
[--C-:B------:R-:W-:Y:S01]  /*2f70*/  FFMA.FTZ R63, R63, UR34, -R10.reuse ;  /* 0x000000223f3f7c23 */ /* 0x100fe2000801080a */
[----:B------:R-:W-:Y:S01]  /*2f80*/  FMNMX.FTZ R5, R61, R2, !PT ;  /* 0x000000023d057209 */ /* 0x000fe20007810000 */
[--C-:B------:R-:W-:Y:S01]  /*2f90*/  FFMA.FTZ R66, R66, UR34, -R10.reuse ;  /* 0x0000002242427c23 */ /* 0x100fe2000801080a */
[----:B------:R-:W-:Y:S01]  /*2fa0*/  ISETP.GT.AND P2, PT, R4, 0x58, PT ;  /* 0x000000580400780c */ /* 0x000fe20003f44270 */
[----:B------:R-:W1:Y:S01]  /*2fb0*/  MUFU.EX2 R39, R39 ;  /* 0x0000002700277308 */ /* 0x000e620000000800 */
[----:B------:R-:W-:Y:S01]  /*2fc0*/  FSEL R65, R65, -INF , P1 ;  /* 0xff80000041417808 */ /* 0x000fe20000800000 */
[--C-:B------:R-:W-:Y:S01]  /*2fd0*/  FFMA.FTZ R67, R67, UR34, -R10.reuse ;  /* 0x0000002243437c23 */ /* 0x100fe2000801080a */
[----:B------:R-:W-:Y:S01]  /*2fe0*/  FMNMX.FTZ R2, R64, R5, !PT ;  /* 0x0000000540027209 */ /* 0x000fe20007810000 */
[--C-:B------:R-:W-:Y:S01]  /*2ff0*/  FFMA.FTZ R70, R70, UR34, -R10.reuse ;  /* 0x0000002246467c23 */ /* 0x100fe2000801080a */
[----:B------:R-:W-:Y:S01]  /*3000*/  ISETP.GT.AND P1, PT, R4, 0x59, PT ;  /* 0x000000590400780c */ /* 0x000fe20003f24270 */
[----:B------:R-:W-:Y:S01]  /*3010*/  FFMA.FTZ R10, R71, UR34, -R10 ;  /* 0x00000022470a7c23 */ /* 0x000fe2000801080a */
[----:B------:R-:W-:Y:S01]  /*3020*/  FSEL R68, R68, -INF , P2 ;  /* 0xff80000044447808 */ /* 0x000fe20001000000 */
[----:B------:R-:W-:Y:S01]  /*3030*/  MUFU.EX2 R42, R42 ;  /* 0x0000002a002a7308 */ /* 0x000fe20000000800 */
[----:B------:R-:W-:-:S02]  /*3040*/  FMNMX.FTZ R5, R65, R2, !PT ;  /* 0x0000000241057209 */ /* 0x000fc40007810000 */
[----:B------:R-:W-:Y:S02]  /*3050*/  FSEL R69, R69, -INF , P1 ;  /* 0xff80000045457808 */ /* 0x000fe40000800000 */
[----:B------:R-:W-:Y:S02]  /*3060*/  FMNMX.FTZ R2, R68, R5, !PT ;  /* 0x0000000544027209 */ /* 0x000fe40007810000 */
[----:B------:R-:W-:Y:S01]  /*3070*/  F2FP.BF16.F32.PACK_AB R189, R27, R26 ;  /* 0x0000001a1bbd723e */ /* 0x000fe200000010ff */
[----:B------:R-:W2:Y:S01]  /*3080*/  MUFU.EX2 R43, R43 ;  /* 0x0000002b002b7308 */ /* 0x000ea20000000800 */
[----:B------:R-:W-:Y:S02]  /*3090*/  FMNMX.FTZ R2, R69, R2, !PT ;  /* 0x0000000245027209 */ /* 0x000fe40007810000 */
[----:B------:R-:W-:Y:S02]  /*30a0*/  CS2R R26, SRZ ;  /* 0x00000000001a7805 */ /* 0x000fe4000001ff00 */
[----:B------:R-:W-:-:S02]  /*30b0*/  F2FP.BF16.F32.PACK_AB R191, R31, R30 ;  /* 0x0000001e1fbf723e */ /* 0x000fc400000010ff */
[----:B------:R-:W-:Y:S02]  /*30c0*/  CS2R R30, SRZ ;  /* 0x00000000001e7805 */ /* 0x000fe4000001ff00 */
[----:B0-----:R-:W-:Y:S01]  /*30d0*/  F2FP.BF16.F32.PACK_AB R185, R35, R34 ;  /* 0x0000002223b9723e */ /* 0x001fe200000010ff */
[----:B------:R-:W0:Y:S01]  /*30e0*/  SHFL.BFLY PT, R5, R2, 0x2, 0x1f ;  /* 0x0c401f0002057f89 */ /* 0x000e2200000e0000 */
[----:B-1----:R-:W-:Y:S01]  /*30f0*/  F2FP.BF16.F32.PACK_AB R187, R39, R38 ;  /* 0x0000002627bb723e */ /* 0x002fe200000010ff */
[----:B------:R-:W-:Y:S08]  /*3100*/  MUFU.EX2 R46, R46 ;  /* 0x0000002e002e7308 */ /* 0x000ff00000000800 */
        /* <DEDUP_REMOVED lines=157> */
[----:B------:R-:W-:Y:S01]  /*3ae0*/  MOV R12, R4 ;  /* 0x00000004000c7202 */ /* 0x000fe20000000f00 */
[----:B------:R-:W-:Y:S01]  /*3af0*/  IMAD.MOV.U32 R2, RZ, RZ, 0x3f800000 ;  /* 0x3f800000ff027424 */ /* 0x000fe200078e00ff */
[----:B------:R-:W-:Y:S01]  /*3b00*/  UMOV UR5, UR38 ;  /* 0x0000002600057c82 */ /* 0x000fe20008000000 */
[----:B------:R-:W-:Y:S01]  /*3b10*/  IMAD.MOV.U32 R119, RZ, RZ, RZ ;  /* 0x000000ffff777224 */ /* 0x000fe200078e00ff */
[----:B------:R-:W-:Y:S01]  /*3b20*/  UMOV UR6, UR39 ;  /* 0x0000002700067c82 */ /* 0x000fe20008000000 */
[----:B------:R-:W-:-:S05]  /*3b30*/  ULDC UR34, c[0x0][0x988] ;  /* 0x0002620000227ab9 */ /* 0x000fca0000000800 */
.L_x_5721:
[----:B------:R-:W-:-:S04]  /*3b40*/  UISETP.NE.AND UP0, UPT, UR6, 0x1, UPT ;  /* 0x000000010600788c */ /* 0x000fc8000bf05270 */
[----:B------:R-:W-:-:S04]  /*3b50*/  USEL UR38, URZ, 0x1, UP0 ;  /* 0x000000013f267887 */ /* 0x000fc80008000000 */
[----:B------:R-:W-:Y:S01]  /*3b60*/  ULOP3.LUT UR38, UR5, UR38, URZ, 0x3c, !UPT ;  /* 0x0000002605267292 */ /* 0x000fe2000f8e3c3f */
[----:B------:R-:W-:Y:S11]  /*3b70*/  @!P0 BRA `(.L_x_5711) ;  /* 0x0000000000048947 */ /* 0x000ff60003800000 */
[----:B------:R-:W-:Y:S01]  /*3b80*/  BPT.TRAP 0x1 ;  /* 0x000000040000795c */ /* 0x000fe20000300000 */
.L_x_5711:
        /* <DEDUP_REMOVED lines=9> */
.L_x_5712:
[----:B-1----:R-:W-:Y:S05]  /*3c20*/  @P1 BRA `(.L_x_5713) ;  /* 0x0000000000081947 */ /* 0x002fea0003800000 */
[----:B------:R-:W1:Y:S02]  /*3c30*/  SYNCS.PHASECHK.TRANS64.TRYWAIT P1, [UR7+0x30830], R3 ;  /* 0x03083003ff0075a7 */ /* 0x000e640008020147 */
[----:B-1----:R-:W-:Y:S05]  /*3c40*/  @!P1 BRA `(.L_x_5714) ;  /* 0x000000d400fc9947 */ /* 0x002fea0003800000 */
.L_x_5713:
        /* <DEDUP_REMOVED lines=175> */
.L_x_5715:
[----:B------:R-:W-:Y:S01]  /*4740*/  ULEA UR10, UR6, UR40, 0x3 ;  /* 0x00000028060a7291 */ /* 0x000fe2000f8e183f */
[----:B------:R-:W-:-:S05]  /*4750*/  IMAD.U32 R0, RZ, RZ, UR5 ;  /* 0x00000005ff007e24 */ /* 0x000fca000f8e00ff */
[----:B------:R-:W-:-:S04]  /*4760*/  SHF.L.U32 R0, R0, 0x1f, RZ ;  /* 0x0000001f00007819 */ /* 0x000fc800000006ff */
[----:B------:R2:W3:Y:S01]  /*4770*/  SYNCS.PHASECHK.TRANS64.TRYWAIT P1, [UR10+0x30850], R0 ;  /* 0x03085000ff0075a7 */ /* 0x0004e2000802014a */
[----:B------:R-:W-:Y:S05]  /*4780*/  @!P0 BRA `(.L_x_5716) ;  /* 0x0000000000048947 */ /* 0x000fea0003800000 */
[----:B------:R-:W-:Y:S01]  /*4790*/  BPT.TRAP 0x1 ;  /* 0x000000040000795c */ /* 0x000fe20000300000 */
.L_x_5716:
[----:B---3--:R-:W-:Y:S05]  /*47a0*/  @P1 BRA `(.L_x_5717) ;  /* 0x0000000000081947 */ /* 0x008fea0003800000 */
[----:B------:R-:W3:Y:S02]  /*47b0*/  SYNCS.PHASECHK.TRANS64.TRYWAIT P1, [UR10+0x30850], R0 ;  /* 0x03085000ff0075a7 */ /* 0x000ee4000802014a */
[----:B---3--:R-:W-:Y:S05]  /*47c0*/  @!P1 BRA `(.L_x_5718) ;  /* 0x000000cc00349947 */ /* 0x008fea0003800000 */
.L_x_5717:
        /* <DEDUP_REMOVED lines=37> */
.L_x_5719:
[----:B------:R-:W-:Y:S01]  /*4a20*/  UISETP.NE.AND UP0, UPT, UR61, URZ, UPT ;  /* 0x0000003f3d00728c */ /* 0x000fe2000bf05270 */
[----:B0-2---:R-:W-:Y:S01]  /*4a30*/  VIADD R0, R18, UR42 ;  /* 0x0000002a12007c36 */ /* 0x005fe20008000000 */
[----:B------:R-:W0:Y:S01]  /*4a40*/  S2UR UR6, SR_CgaCtaId ;  /* 0x00000000000679c3 */ /* 0x000e220000008800 */
[----:B------:R-:W-:Y:S01]  /*4a50*/  IMAD.U32 R13, RZ, RZ, UR43 ;  /* 0x0000002bff0d7e24 */ /* 0x000fe2000f8e00ff */
[----:B------:R-:W-:Y:S02]  /*4a60*/  UIADD3 UR7, UR7, 0x30840, URZ ;  /* 0x0003084007077890 */ /* 0x000fe4000fffe03f */
[----:B------:R-:W-:Y:S02]  /*4a70*/  PLOP3.LUT P1, PT, PT, PT, UP0, 0x80, 0x0 ;  /* 0x000000000000781c */ /* 0x000fe40003f2f008 */
[----:B------:R-:W-:-:S03]  /*4a80*/  PLOP3.LUT P2, PT, PT, PT, UP0, 0x80, 0x0 ;  /* 0x000000000000781c */ /* 0x000fc60003f4f008 */
[----:B------:R-:W-:-:S08]  /*4a90*/  @UP0 ULDC UR5, c[0x0][0x44c] ;  /* 0x0001130000050ab9 */ /* 0x000fd00000000800 */
[----:B------:R-:W-:Y:S01]  /*4aa0*/  @P1 IMAD.HI.U32 R2, R0, UR5, RZ ;  /* 0x0000000500021c27 */ /* 0x000fe2000f8e00ff */
[----:B------:R-:W-:-:S04]  /*4ab0*/  @UP0 ULDC UR5, c[0x0][0x450] ;  /* 0x0001140000050ab9 */ /* 0x000fc80000000800 */
[----:B------:R-:W-:Y:S01]  /*4ac0*/  @P2 SHF.R.U32.HI R0, RZ, UR5, R2 ;  /* 0x00000005ff002c19 */ /* 0x000fe20008011602 */
[----:B------:R-:W-:Y:S01]  /*4ad0*/  UMOV UR5, 0x1 ;  /* 0x0000000100057882 */ /* 0x000fe20000000000 */
[----:B0-----:R-:W-:Y:S02]  /*4ae0*/  UPRMT UR7, UR6, 0x654, UR7 ;  /* 0x0000065406077896 */ /* 0x001fe40008000007 */
[----:B------:R-:W-:Y:S01]  /*4af0*/  UIMAD UR5, UR4, -0x60, UR5 ;  /* 0xffffffa0040578a4 */ /* 0x000fe2000f8e0205 */
[----:B-1----:R-:W0:Y:S05]  /*4b00*/  SHFL.IDX PT, R3, R0, RZ, 0x1c1f ;  /* 0x001c1fff00037589 */ /* 0x002e2a00000e0000 */
[----:B------:R-:W-:Y:S01]  /*4b10*/  IMAD.U32 R2, RZ, RZ, UR5 ;  /* 0x00000005ff027e24 */ /* 0x000fe2000f8e00ff */
[----:B------:R-:W-:Y:S03]  /*4b20*/  SYNCS.ARRIVE.TRANS64.RED.A1T0 RZ, [UR7], RZ ;  /* 0x000000ffffff79a7 */ /* 0x000fe60008100407 */
[----:B------:R-:W-:-:S05]  /*4b30*/  IMAD R2, R17, -0x2, R2 ;  /* 0xfffffffe11027824 */ /* 0x000fca00078e0202 */
[----:B------:R-:W-:-:S05]  /*4b40*/  IADD3 R2, -R13, UR60, R2 ;  /* 0x0000003c0d027c10 */ /* 0x000fca000fffe102 */
[----:B0-----:R-:W-:-:S05]  /*4b50*/  IMAD.IADD R4, R2, 0x1, R3 ;  /* 0x0000000102047824 */ /* 0x001fca00078e0203 */
        /* <DEDUP_REMOVED lines=92> */
[----:B0-----:R-:W-:Y:S02]  /*5120*/  FMNMX.FTZ R4, R21, R4, !PT ;  /* 0x0000000415047209 */ /* 0x001fe40007810000 */
[----:B------:R-:W-:-:S02]  /*5130*/  ISETP.GT.AND P3, PT, R2, 0x19, PT ;  /* 0x000000190200780c */ /* 0x000fc40003f64270 */
[C---:B------:R-:W-:Y:S01]  /*5140*/  FSETP.NEU.FTZ.AND P1, PT, R4.reuse, -INF , PT ;  /* 0xff8000000400780b */ /* 0x040fe20003f3d000 */
[----:B------:R-:W-:Y:S01]  /*5150*/  FMUL.FTZ R14, R4, UR34 ;  /* 0x00000022040e7c20 */ /* 0x000fe20008410000 */
[----:B------:R-:W-:Y:S02]  /*5160*/  FSEL R134, R134, -INF , P2 ;  /* 0xff80000086867808 */ /* 0x000fe40001000000 */
[----:B------:R-:W-:Y:S02]  /*5170*/  ISETP.GT.AND P2, PT, R2, 0x20, PT ;  /* 0x000000200200780c */ /* 0x000fe40003f44270 */
[----:B------:R-:W-:Y:S02]  /*5180*/  FSEL R0, R14, RZ, P1 ;  /* 0x000000ff0e007208 */ /* 0x000fe40000800000 */
[----:B------:R-:W-:Y:S02]  /*5190*/  FMNMX.FTZ R14, R126, R15, !PT ;  /* 0x0000000f7e0e7209 */ /* 0x000fe40007810000 */
        /* <DEDUP_REMOVED lines=51> */
[----:B------:R-:W-:Y:S02]  /*54d0*/  ISETP.GT.AND P2, PT, R2, 0x40, PT ;  /* 0x000000400200780c */ /* 0x000fe40003f44270 */
[----:B------:R-:W-:Y:S02]  /*54e0*/  FSEL R151, R151, -INF , P3 ;  /* 0xff80000097977808 */ /* 0x000fe40001800000 */
[----:B------:R-:W-:Y:S01]  /*54f0*/  FMNMX.FTZ R14, R150, R3, !PT ;  /* 0x00000003960e7209 */ /* 0x000fe20007810000 */
[----:B------:R-:W-:Y:S01]  /*5500*/  MUFU.EX2 R188, R188 ;  /* 0x000000bc00bc7308 */ /* 0x000fe20000000800 */
[----:B------:R-:W-:Y:S02]  /*5510*/  ISETP.GT.AND P3, PT, R2, 0x41, PT ;  /* 0x000000410200780c */ /* 0x000fe40003f64270 */
[----:B------:R-:W-:Y:S02]  /*5520*/  FSEL R154, R154, -INF , P2 ;  /* 0xff8000009a9a7808 */ /* 0x000fe40001000000 */
[----:B------:R-:W-:-:S02]  /*5530*/  FMNMX.FTZ R3, R151, R14, !PT ;  /* 0x0000000e97037209 */ /* 0x000fc40007810000 */
[----:B------:R-:W-:Y:S01]  /*5540*/  ISETP.GT.AND P2, PT, R2, 0x48, PT ;  /* 0x000000480200780c */ /* 0x000fe20003f44270 */
[----:B------:R-:W-:Y:S01]  /*5550*/  MUFU.EX2 R190, R190 ;  /* 0x000000be00be7308 */ /* 0x000fe20000000800 */
[----:B------:R-:W-:Y:S02]  /*5560*/  FSEL R155, R155, -INF , P3 ;  /* 0xff8000009b9b7808 */ /* 0x000fe40001800000 */
[----:B------:R-:W-:Y:S02]  /*5570*/  FMNMX.FTZ R14, R154, R3, !PT ;  /* 0x000000039a0e7209 */ /* 0x000fe40007810000 */
[----:B------:R-:W-:Y:S02]  /*5580*/  ISETP.GT.AND P3, PT, R2, 0x49, PT ;  /* 0x000000490200780c */ /* 0x000fe40003f64270 */
        /* <DEDUP_REMOVED lines=18> */
[----:B------:R-:W-:Y:S02]  /*56b0*/  FSEL R167, R167, -INF , P3 ;  /* 0xff800000a7a77808 */ /* 0x000fe40001800000 */
[----:B------:R-:W-:-:S03]  /*56c0*/  FMNMX.FTZ R2, R166, R3, !PT ;  /* 0x00000003a6027209 */ /* 0x000fc60007810000 */
[----:B------:R-:W-:Y:S01]  /*56d0*/  MUFU.EX2 R121, R121 ;  /* 0x0000007900797308 */ /* 0x000fe20000000800 */
[----:B------:R-:W-:-:S05]  /*56e0*/  FMNMX.FTZ R2, R167, R2, !PT ;  /* 0x00000002a7027209 */ /* 0x000fca0007810000 */
[----:B------:R-:W0:Y:S02]  /*56f0*/  SHFL.BFLY PT, R3, R2, 0x2, 0x1f ;  /* 0x0c401f0002037f89 */ /* 0x000e2400000e0000 */
        /* <DEDUP_REMOVED lines=16> */
[----:B------:R-:W-:Y:S01]  /*5800*/  MUFU.EX2 R172, R172 ;  /* 0x000000ac00ac7308 */ /* 0x000fe20000000800 */
        /* <DEDUP_REMOVED lines=27> */
[----:B------:R-:W-:-:S04]  /*59c0*/  FFMA.FTZ R166, R166, UR34, -R14 ;  /* 0x00000022a6a67c23 */ /* 0x000fc8000801080e */
[----:B------:R-:W1:Y:S08]  /*59d0*/  MUFU.EX2 R2, R2 ;  /* 0x0000000200027308 */ /* 0x000e700000000800 */
[----:B------:R-:W2:Y:S01]  /*59e0*/  MUFU.EX2 R191, R191 ;  /* 0x000000bf00bf7308 */ /* 0x000ea20000000800 */
[----:B0-----:R-:W-:-:S04]  /*59f0*/  FFMA.FTZ R11, R0, R10, R13 ;  /* 0x0000000a000b7223 */ /* 0x001fc8000001000d */
[----:B------:R-:W-:-:S03]  /*5a00*/  FADD.FTZ R11, R188, R11 ;  /* 0x0000000bbc0b7221 */ /* 0x000fc60000010000 */
[----:B------:R-:W0:Y:S01]  /*5a10*/  MUFU.EX2 R120, R120 ;  /* 0x0000007800787308 */ /* 0x000e220000000800 */
[----:B-1----:R-:W-:Y:S01]  /*5a20*/  FFMA.FTZ R5, R2, R5, R189 ;  /* 0x0000000502057223 */ /* 0x002fe200000100bd */
[----:B------:R-:W-:-:S03]  /*5a30*/  FADD.FTZ R132, R190, R11 ;  /* 0x0000000bbe847221 */ /* 0x000fc60000010000 */
[----:B------:R-:W-:Y:S01]  /*5a40*/  FADD.FTZ R10, R20, R5 ;  /* 0x00000005140a7221 */ /* 0x000fe20000010000 */
[----:B------:R-:W-:Y:S02]  /*5a50*/  FADD.FTZ R11, R15, R132 ;  /* 0x000000840f0b7221 */ /* 0x000fe40000010000 */
[----:B------:R-:W1:Y:S01]  /*5a60*/  MUFU.EX2 R185, R185 ;  /* 0x000000b900b97308 */ /* 0x000e620000000800 */
[----:B--2---:R-:W-:Y:S01]  /*5a70*/  FADD.FTZ R5, R191, R10 ;  /* 0x0000000abf057221 */ /* 0x004fe20000010000 */
[----:B------:R-:W-:-:S04]  /*5a80*/  FADD.FTZ R132, R184, R11 ;  /* 0x0000000bb8847221 */ /* 0x000fc80000010000 */
[----:B------:R-:W-:Y:S01]  /*5a90*/  FADD.FTZ R11, R21, R132 ;  /* 0x00000084150b7221 */ /* 0x000fe20000010000 */
[----:B------:R-:W-:Y:S01]  /*5aa0*/  FFMA.FTZ R132, R155, UR34, -R14 ;  /* 0x000000229b847c23 */ /* 0x000fe2000801080e */
[----:B------:R-:W2:Y:S01]  /*5ab0*/  MUFU.EX2 R122, R122 ;  /* 0x0000007a007a7308 */ /* 0x000ea20000000800 */
[----:B0-----:R-:W-:Y:S01]  /*5ac0*/  FADD.FTZ R10, R120, R5 ;  /* 0x00000005780a7221 */ /* 0x001fe20000010000 */
[----:B------:R-:W-:-:S04]  /*5ad0*/  FADD.FTZ R134, R186, R11 ;  /* 0x0000000bba867221 */ /* 0x000fc80000010000 */
[----:B------:R-:W-:Y:S02]  /*5ae0*/  FADD.FTZ R11, R121, R134 ;  /* 0x00000086790b7221 */ /* 0x000fe40000010000 */
[----:B------:R-:W0:Y:S01]  /*5af0*/  MUFU.EX2 R187, R187 ;  /* 0x000000bb00bb7308 */ /* 0x000e220000000800 */
[----:B-1----:R-:W-:Y:S01]  /*5b00*/  FADD.FTZ R5, R185, R10 ;  /* 0x0000000ab9057221 */ /* 0x002fe20000010000 */
[----:B------:R-:W-:-:S04]  /*5b10*/  FADD.FTZ R134, R180, R11 ;  /* 0x0000000bb4867221 */ /* 0x000fc80000010000 */
[----:B------:R-:W-:Y:S01]  /*5b20*/  FADD.FTZ R11, R125, R134 ;  /* 0x000000867d0b7221 */ /* 0x000fe20000010000 */
[--C-:B------:R-:W-:Y:S01]  /*5b30*/  FFMA.FTZ R134, R159, UR34, -R14.reuse ;  /* 0x000000229f867c23 */ /* 0x100fe2000801080e */
[----:B------:R-:W1:Y:S01]  /*5b40*/  MUFU.EX2 R124, R124 ;  /* 0x0000007c007c7308 */ /* 0x000e620000000800 */
[----:B--2---:R-:W-:Y:S01]  /*5b50*/  FADD.FTZ R10, R122, R5 ;  /* 0x000000057a0a7221 */ /* 0x004fe20000010000 */
[----:B------:R-:W-:Y:S01]  /*5b60*/  FADD.FTZ R136, R182, R11 ;  /* 0x0000000bb6887221 */ /* 0x000fe20000010000 */
[----:B------:R-:W-:-:S03]  /*5b70*/  FFMA.FTZ R14, R167, UR34, -R14 ;  /* 0x00000022a70e7c23 */ /* 0x000fc6000801080e */
        /* <DEDUP_REMOVED lines=56> */
.L_x_5720:
        /* <DEDUP_REMOVED lines=36> */
.L_x_5710:
[----:B------:R-:W-:-:S13]  /*6140*/  ISETP.LE.AND P1, PT, RZ, UR4, PT ;  /* 0x00000004ff007c0c */ /* 0x000fda000bf23270 */
[----:B------:R-:W-:Y:S05]  /*6150*/  @!P1 BRA `(.L_x_5722) ;  /* 0x0000001c00b89947 */ /* 0x000fea0003800000 */
[----:B------:R-:W-:Y:S01]  /*6160*/  IMAD.MOV.U32 R12, RZ, RZ, R3 ;  /* 0x000000ffff0c7224 */ /* 0x000fe200078e0003 */
[----:B------:R-:W-:Y:S01]  /*6170*/  UMOV UR5, UR38 ;  /* 0x0000002600057c82 */ /* 0x000fe20008000000 */
[----:B------:R-:W-:Y:S01]  /*6180*/  IMAD.MOV.U32 R11, RZ, RZ, R4 ;  /* 0x000000ffff0b7224 */ /* 0x000fe200078e0004 */
[----:B------:R-:W-:Y:S01]  /*6190*/  UMOV UR6, UR39 ;  /* 0x0000002700067c82 */ /* 0x000fe20008000000 */
[----:B------:R-:W-:-:S05]  /*61a0*/  ULDC UR11, c[0x0][0x988] ;  /* 0x00026200000b7ab9 */ /* 0x000fca0000000800 */
.L_x_5733:
        /* <DEDUP_REMOVED lines=8> */
.L_x_5723:
[----:B------:R-:W-:Y:S01]  /*6230*/  ULEA UR7, UR39, UR40, 0x3 ;  /* 0x0000002827077291 */ /* 0x000fe2000f8e183f */
[----:B------:R-:W-:-:S05]  /*6240*/  IMAD.U32 R3, RZ, RZ, UR38 ;  /* 0x00000026ff037e24 */ /* 0x000fca000f8e00ff */
[----:B------:R-:W-:-:S04]  /*6250*/  SHF.L.U32 R3, R3, 0x1f, RZ ;  /* 0x0000001f03037819 */ /* 0x000fc800000006ff */
[----:B------:R0:W1:Y:S01]  /*6260*/  SYNCS.PHASECHK.TRANS64.TRYWAIT P1, [UR7+0x30830], R3 ;  /* 0x03083003ff0075a7 */ /* 0x0000620008020147 */
[----:B------:R-:W-:Y:S05]  /*6270*/  @!P0 BRA `(.L_x_5724) ;  /* 0x0000000000048947 */ /* 0x000fea0003800000 */
[----:B------:R-:W-:Y:S01]  /*6280*/  BPT.TRAP 0x1 ;  /* 0x000000040000795c */ /* 0x000fe20000300000 */
.L_x_5724:
[----:B-1----:R-:W-:Y:S05]  /*6290*/  @P1 BRA `(.L_x_5725) ;  /* 0x0000000000081947 */ /* 0x002fea0003800000 */
[----:B------:R-:W1:Y:S02]  /*62a0*/  SYNCS.PHASECHK.TRANS64.TRYWAIT P1, [UR7+0x30830], R3 ;  /* 0x03083003ff0075a7 */ /* 0x000e640008020147 */
[----:B-1----:R-:W-:Y:S05]  /*62b0*/  @!P1 BRA `(.L_x_5726) ;  /* 0x000000b000909947 */ /* 0x002fea0003800000 */
.L_x_5725:
        /* <DEDUP_REMOVED lines=175> */
.L_x_5727:
[----:B------:R-:W-:Y:S01]  /*6db0*/  ULEA UR14, UR6, UR40, 0x3 ;  /* 0x00000028060e7291 */ /* 0x000fe2000f8e183f */
[----:B------:R-:W-:-:S05]  /*6dc0*/  IMAD.U32 R0, RZ, RZ, UR5 ;  /* 0x00000005ff007e24 */ /* 0x000fca000f8e00ff */
[----:B------:R-:W-:-:S04]  /*6dd0*/  SHF.L.U32 R0, R0, 0x1f, RZ ;  /* 0x0000001f00007819 */ /* 0x000fc800000006ff */
[----:B------:R2:W3:Y:S01]  /*6de0*/  SYNCS.PHASECHK.TRANS64.TRYWAIT P1, [UR14+0x30850], R0 ;  /* 0x03085000ff0075a7 */ /* 0x0004e2000802014e */
[----:B------:R-:W-:Y:S05]  /*6df0*/  @!P0 BRA `(.L_x_5728) ;  /* 0x0000000000048947 */ /* 0x000fea0003800000 */
[----:B------:R-:W-:Y:S01]  /*6e00*/  BPT.TRAP 0x1 ;  /* 0x000000040000795c */ /* 0x000fe20000300000 */
.L_x_5728:
[----:B---3--:R-:W-:Y:S05]  /*6e10*/  @P1 BRA `(.L_x_5729) ;  /* 0x0000000000081947 */ /* 0x008fea0003800000 */
[----:B------:R-:W3:Y:S02]  /*6e20*/  SYNCS.PHASECHK.TRANS64.TRYWAIT P1, [UR14+0x30850], R0 ;  /* 0x03085000ff0075a7 */ /* 0x000ee4000802014e */
[----:B---3--:R-:W-:Y:S05]  /*6e30*/  @!P1 BRA `(.L_x_5730) ;  /* 0x000000a400c89947 */ /* 0x008fea0003800000 */
.L_x_5729:
        /* <DEDUP_REMOVED lines=37> */
.L_x_5731:
        /* <DEDUP_REMOVED lines=216> */
.L_x_5732:
        /* <DEDUP_REMOVED lines=35> */
.L_x_5722:
        /* <DEDUP_REMOVED lines=99> */
.L_x_5734:
[----:B------:R-:W-:Y:S01]  /*8670*/  ULEA UR5, UR39, UR40, 0x3 ;  /* 0x0000002827057291 */ /* 0x000fe2000f8e183f */
[----:B------:R-:W-:-:S05]  /*8680*/  IMAD.U32 R0, RZ, RZ, UR38 ;  /* 0x00000026ff007e24 */ /* 0x000fca000f8e00ff */
[----:B------:R-:W-:-:S04]  /*8690*/  SHF.L.U32 R0, R0, 0x1f, RZ ;  /* 0x0000001f00007819 */ /* 0x000fc800000006ff */
[----:B------:R0:W1:Y:S01]  /*86a0*/  SYNCS.PHASECHK.TRANS64.TRYWAIT P1, [UR5+0x30850], R0 ;  /* 0x03085000ff0075a7 */ /* 0x0000620008020145 */
[----:B------:R-:W-:Y:S05]  /*86b0*/  @!P0 BRA `(.L_x_5735) ;  /* 0x0000000000048947 */ /* 0x000fea0003800000 */
[----:B------:R-:W-:Y:S01]  /*86c0*/  BPT.TRAP 0x1 ;  /* 0x000000040000795c */ /* 0x000fe20000300000 */
.L_x_5735:
[----:B-1----:R-:W-:Y:S05]  /*86d0*/  @P1 BRA `(.L_x_5736) ;  /* 0x0000000000081947 */ /* 0x002fea0003800000 */
[----:B------:R-:W1:Y:S02]  /*86e0*/  SYNCS.PHASECHK.TRANS64.TRYWAIT P1, [UR5+0x30850], R0 ;  /* 0x03085000ff0075a7 */ /* 0x000e640008020145 */
[----:B-1----:R-:W-:Y:S05]  /*86f0*/  @!P1 BRA `(.L_x_5737) ;  /* 0x0000008c00b09947 */ /* 0x002fea0003800000 */
.L_x_5736:
[----:B------:R-:W-:Y:S01]  /*8700*/  UIADD3 UR40, UR40, 0x400, URZ ;  /* 0x0000040028287890 */ /* 0x000fe2000fffe03f */
[----:B------:R-:W-:Y:S01]  /*8710*/  WARPGROUP.ARRIVE ;  /* 0x00000000000079c5 */ /* 0x000fe20000000000 */
[----:B------:R-:W-:Y:S01]  /*8720*/  UMOV UR7, 0x40000040 ;  /* 0x4000004000077882 */ /* 0x000fe20000000000 */
[----:B-1----:R-:W1:Y:S01]  /*8730*/  SHFL.BFLY PT, R7, R10, 0x2, 0x1f ;  /* 0x0c401f000a077f89 */ /* 0x002e6200000e0000 */
[----:B------:R-:W-:Y:S01]  /*8740*/  USHF.R.U32.HI UR40, URZ, 0x4, UR40 ;  /* 0x000000043f287899 */ /* 0x000fe20008011628 */
[----:B------:R-:W-:Y:S01]  /*8750*/  IMAD.MOV.U32 R8, RZ, RZ, RZ ;  /* 0x000000ffff087224 */ /* 0x000fe200078e00ff */
[----:B------:R-:W-:Y:S01]  /*8760*/  MOV R13, UR34 ;  /* 0x00000022000d7c02 */ /* 0x000fe20008000f00 */
[----:B0-----:R-:W0:Y:S01]  /*8770*/  SHFL.BFLY PT, R0, R5, 0x2, 0x1f ;  /* 0x0c401f0005007f89 */ /* 0x001e2200000e0000 */
[----:B------:R-:W-:-:S04]  /*8780*/  ULOP3.LUT UR40, UR40, 0x3fff, URZ, 0xc0, !UPT ;  /* 0x00003fff28287892 */ /* 0x000fc8000f8ec03f */
        /* <DEDUP_REMOVED lines=55> */
.L_x_5738:
        /* <DEDUP_REMOVED lines=109> */
.L_x_5702:
        /* <DEDUP_REMOVED lines=30> */
[----:B------:R-:W-:Y:S02]  /*93b0*/  R2UR UR7, R194 ;  /* 0x00000000c20772ca */ /* 0x000fe400000e0000 */
[----:B------:R-:W-:Y:S02]  /*93c0*/  MOV R20, R42 ;  /* 0x0000002a00147202 */ /* 0x000fe40000000f00 */
[----:B0-----:R-:W-:-:S03]  /*93d0*/  MOV R21, R5 ;  /* 0x0000000500157202 */ /* 0x001fc60000000f00 */
[----:B------:R-:W-:-:S04]  /*93e0*/  IMAD.WIDE R4, R200, 0x2, R20 ;  /* 0x00000002c8047825 */ /* 0x000fc800078e0214 */
[----:B------:R-:W-:Y:S01]  /*93f0*/  UIMAD.WIDE UR8, UR4, 0x4, UR8 ;  /* 0x00000004040878a5 */ /* 0x000fe2000f8e0208 */
[C---:B------:R-:W-:Y:S02]  /*9400*/  IADD3 R135, P1, R4.reuse, 0x40, RZ ;  /* 0x0000004004877810 */ /* 0x040fe40007f3e0ff */
[C---:B------:R-:W-:Y:S02]  /*9410*/  LOP3.LUT R25, R4.reuse, 0x380, RZ, 0xc0, !PT ;  /* 0x0000038004197812 */ /* 0x040fe400078ec0ff */
[C---:B------:R-:W-:Y:S01]  /*9420*/  IADD3 R103, P2, R4.reuse, 0x20, RZ ;  /* 0x0000002004677810 */ /* 0x040fe20007f5e0ff */
[--C-:B------:R-:W-:Y:S01]  /*9430*/  IMAD.X R11, RZ, RZ, R5.reuse, P1 ;  /* 0x000000ffff0b7224 */ /* 0x100fe200008e0605 */
[C---:B------:R-:W-:Y:S02]  /*9440*/  IADD3 R137, P6, R4.reuse, 0x60, RZ ;  /* 0x0000006004897810 */ /* 0x040fe40007fde0ff */
[C---:B------:R-:W-:Y:S01]  /*9450*/  IADD3 R139, P5, R4.reuse, 0x4000, RZ ;  /* 0x00004000048b7810 */ /* 0x040fe20007fbe0ff */
[--C-:B------:R-:W-:Y:S01]  /*9460*/  IMAD.X R9, RZ, RZ, R5.reuse, P2 ;  /* 0x000000ffff097224 */ /* 0x100fe200010e0605 */
[----:B------:R-:W-:Y:S01]  /*9470*/  LOP3.LUT R10, R135, 0x380, RZ, 0xc0, !PT ;  /* 0x00000380870a7812 */ /* 0x000fe200078ec0ff */
[--C-:B------:R-:W-:Y:S01]  /*9480*/  IMAD.X R13, RZ, RZ, R5.reuse, P6 ;  /* 0x000000ffff0d7224 */ /* 0x100fe200030e0605 */
[----:B------:R-:W-:Y:S01]  /*9490*/  SHF.R.U64 R25, R25, 0x3, RZ ;  /* 0x0000000319197819 */ /* 0x000fe200000012ff */
        /* <DEDUP_REMOVED lines=12> */
[----:B------:R-:W-:Y:S01]  /*9560*/  SHF.R.U64 R10, R10, 0x3, RZ ;  /* 0x000000030a0a7819 */ /* 0x000fe200000012ff */
[--C-:B------:R-:W-:Y:S01]  /*9570*/  IMAD.X R37, RZ, RZ, R5.reuse, P6 ;  /* 0x000000ffff257224 */ /* 0x100fe200030e0605 */
[----:B------:R-:W-:Y:S01]  /*9580*/  LOP3.LUT R4, R25, R4, RZ, 0x3c, !PT ;  /* 0x0000000419047212 */ /* 0x000fe200078e3cff */
[----:B------:R-:W-:Y:S01]  /*9590*/  IMAD.X R25, RZ, RZ, R5, P5 ;  /* 0x000000ffff197224 */ /* 0x000fe200028e0605 */
[----:B------:R-:W-:-:S02]  /*95a0*/  LOP3.LUT R10, R10, R135, RZ, 0x3c, !PT ;  /* 0x000000870a0a7212 */ /* 0x000fc400078e3cff */
[----:B------:R-:W-:Y:S02]  /*95b0*/  LOP3.LUT R8, R103, 0x380, RZ, 0xc0, !PT ;  /* 0x0000038067087812 */ /* 0x000fe400078ec0ff */
[----:B------:R-:W-:Y:S02]  /*95c0*/  MOV R135, R4 ;  /* 0x0000000400877202 */ /* 0x000fe40000000f00 */
[----:B------:R-:W-:Y:S02]  /*95d0*/  LOP3.LUT R12, R137, 0x380, RZ, 0xc0, !PT ;  /* 0x00000380890c7812 */ /* 0x000fe400078ec0ff */
[----:B------:R-:W-:Y:S02]  /*95e0*/  LOP3.LUT R14, R139, 0x380, RZ, 0xc0, !PT ;  /* 0x000003808b0e7812 */ /* 0x000fe400078ec0ff */
[----:B------:R-:W-:Y:S02]  /*95f0*/  F2FP.BF16.F32.PACK_AB R4, R123, R24 ;  /* 0x000000187b04723e */ /* 0x000fe400000010ff */
[----:B------:R-:W-:-:S02]  /*9600*/  LOP3.LUT R32, R147, 0x380, RZ, 0xc0, !PT ;  /* 0x0000038093207812 */ /* 0x000fc400078ec0ff */
[----:B------:R-:W-:Y:S02]  /*9610*/  LOP3.LUT R24, R149, 0x380, RZ, 0xc0, !PT ;  /* 0x0000038095187812 */ /* 0x000fe400078ec0ff */
[----:B------:R-:W-:Y:S02]  /*9620*/  LOP3.LUT R26, R141, 0x380, RZ, 0xc0, !PT ;  /* 0x000003808d1a7812 */ /* 0x000fe400078ec0ff */
[----:B------:R-:W-:Y:S02]  /*9630*/  LOP3.LUT R38, R153, 0x380, RZ, 0xc0, !PT ;  /* 0x0000038099267812 */ /* 0x000fe400078ec0ff */
[----:B------:R-:W-:Y:S02]  /*9640*/  SHF.R.U64 R8, R8, 0x3, RZ ;  /* 0x0000000308087819 */ /* 0x000fe400000012ff */
[----:B------:R-:W-:Y:S02]  /*9650*/  LOP3.LUT R28, R143, 0x380, RZ, 0xc0, !PT ;  /* 0x000003808f1c7812 */ /* 0x000fe400078ec0ff */
[----:B------:R-:W-:-:S02]  /*9660*/  LOP3.LUT R30, R145, 0x380, RZ, 0xc0, !PT ;  /* 0x00000380911e7812 */ /* 0x000fc400078ec0ff */
[----:B------:R-:W-:Y:S02]  /*9670*/  IADD3.X R33, RZ, R5, RZ, P2, !PT ;  /* 0x00000005ff217210 */ /* 0x000fe400017fe4ff */
[----:B------:R-:W-:Y:S02]  /*9680*/  SHF.R.U64 R12, R12, 0x3, RZ ;  /* 0x000000030c0c7819 */ /* 0x000fe400000012ff */
[----:B------:R-:W-:Y:S02]  /*9690*/  SHF.R.U64 R14, R14, 0x3, RZ ;  /* 0x000000030e0e7819 */ /* 0x000fe400000012ff */
[----:B------:R-:W-:Y:S02]  /*96a0*/  SHF.R.U64 R32, R32, 0x3, RZ ;  /* 0x0000000320207819 */ /* 0x000fe400000012ff */
[----:B------:R-:W-:Y:S01]  /*96b0*/  F2FP.BF16.F32.PACK_AB R5, R133, R132 ;  /* 0x000000848505723e */ /* 0x000fe200000010ff */
[----:B------:R-:W-:Y:S01]  /*96c0*/  BAR.SYNC.DEFER_BLOCKING 0x1, 0x100 ;  /* 0x0044000000007b1d */ /* 0x000fe20000010000 */
[----:B------:R-:W-:-:S02]  /*96d0*/  SHF.R.U64 R24, R24, 0x3, RZ ;  /* 0x0000000318187819 */ /* 0x000fc400000012ff */
[----:B------:R-:W-:Y:S02]  /*96e0*/  SHF.R.U64 R26, R26, 0x3, RZ ;  /* 0x000000031a1a7819 */ /* 0x000fe400000012ff */
[----:B------:R-:W-:Y:S02]  /*96f0*/  SHF.R.U64 R38, R38, 0x3, RZ ;  /* 0x0000000326267819 */ /* 0x000fe400000012ff */
[----:B------:R-:W-:Y:S02]  /*9700*/  LOP3.LUT R8, R8, R103, RZ, 0x3c, !PT ;  /* 0x0000006708087212 */ /* 0x000fe400078e3cff */
[----:B------:R-:W-:Y:S02]  /*9710*/  SHF.R.U64 R28, R28, 0x3, RZ ;  /* 0x000000031c1c7819 */ /* 0x000fe400000012ff */
[----:B------:R-:W-:Y:S02]  /*9720*/  SHF.R.U64 R30, R30, 0x3, RZ ;  /* 0x000000031e1e7819 */ /* 0x000fe400000012ff */
[----:B------:R-:W-:-:S02]  /*9730*/  LOP3.LUT R12, R12, R137, RZ, 0x3c, !PT ;  /* 0x000000890c0c7212 */ /* 0x000fc400078e3cff */
[----:B------:R-:W-:Y:S02]  /*9740*/  LOP3.LUT R14, R14, R139, RZ, 0x3c, !PT ;  /* 0x0000008b0e0e7212 */ /* 0x000fe400078e3cff */
[----:B------:R-:W-:Y:S02]  /*9750*/  LOP3.LUT R32, R32, R147, RZ, 0x3c, !PT ;  /* 0x0000009320207212 */ /* 0x000fe400078e3cff */
[----:B------:R-:W-:Y:S02]  /*9760*/  LOP3.LUT R36, R151, 0x380, RZ, 0xc0, !PT ;  /* 0x0000038097247812 */ /* 0x000fe400078ec0ff */
[----:B------:R-:W-:Y:S02]  /*9770*/  LOP3.LUT R34, R24, R149, RZ, 0x3c, !PT ;  /* 0x0000009518227212 */ /* 0x000fe400078e3cff */
[----:B------:R-:W-:Y:S01]  /*9780*/  LOP3.LUT R26, R26, R141, RZ, 0x3c, !PT ;  /* 0x0000008d1a1a7212 */ /* 0x000fe200078e3cff */
[----:B------:R0:W-:Y:S01]  /*9790*/  STSM.16.M88.4 [R135], R4 ;  /* 0x0000000487007844 */ /* 0x0001e20000000200 */
[----:B------:R-:W-:-:S02]  /*97a0*/  LOP3.LUT R24, R38, R153, RZ, 0x3c, !PT ;  /* 0x0000009926187212 */ /* 0x000fc400078e3cff */
[----:B------:R-:W-:Y:S02]  /*97b0*/  LOP3.LUT R28, R28, R143, RZ, 0x3c, !PT ;  /* 0x0000008f1c1c7212 */ /* 0x000fe400078e3cff */
[----:B------:R-:W-:Y:S02]  /*97c0*/  LOP3.LUT R30, R30, R145, RZ, 0x3c, !PT ;  /* 0x000000911e1e7212 */ /* 0x000fe400078e3cff */
[----:B------:R-:W-:Y:S02]  /*97d0*/  MOV R133, R8 ;  /* 0x0000000800857202 */ /* 0x000fe40000000f00 */
[----:B------:R-:W-:Y:S02]  /*97e0*/  MOV R132, R10 ;  /* 0x0000000a00847202 */ /* 0x000fe40000000f00 */
[----:B------:R-:W-:Y:S02]  /*97f0*/  MOV R131, R12 ;  /* 0x0000000c00837202 */ /* 0x000fe40000000f00 */
[----:B------:R-:W-:-:S02]  /*9800*/  MOV R123, R14 ;  /* 0x0000000e007b7202 */ /* 0x000fc40000000f00 */
[----:B------:R-:W-:Y:S02]  /*9810*/  F2FP.BF16.F32.PACK_AB R8, R41, R40 ;  /* 0x000000282908723e */ /* 0x000fe400000010ff */
[----:B0-----:R-:W-:Y:S02]  /*9820*/  F2FP.BF16.F32.PACK_AB R4, R121, R120 ;  /* 0x000000787904723e */ /* 0x001fe400000010ff */
[----:B------:R-:W-:Y:S02]  /*9830*/  F2FP.BF16.F32.PACK_AB R5, R130, R127 ;  /* 0x0000007f8205723e */ /* 0x000fe400000010ff */
[----:B------:R-:W-:Y:S02]  /*9840*/  F2FP.BF16.F32.PACK_AB R6, R122, R3 ;  /* 0x000000037a06723e */ /* 0x000fe400000010ff */
[----:B------:R-:W-:Y:S02]  /*9850*/  F2FP.BF16.F32.PACK_AB R7, R129, R126 ;  /* 0x0000007e8107723e */ /* 0x000fe400000010ff */
[----:B------:R-:W-:-:S02]  /*9860*/  F2FP.BF16.F32.PACK_AB R9, R128, R125 ;  /* 0x0000007d8009723e */ /* 0x000fc400000010ff */
[----:B------:R-:W-:Y:S01]  /*9870*/  F2FP.BF16.F32.PACK_AB R10, R45, R44 ;  /* 0x0000002c2d0a723e */ /* 0x000fe200000010ff */
[----:B------:R0:W-:Y:S01]  /*9880*/  STSM.16.M88.4 [R133], R4 ;  /* 0x0000000485007844 */ /* 0x0001e20000000200 */
[----:B------:R-:W-:Y:S02]  /*9890*/  F2FP.BF16.F32.PACK_AB R11, R47, R124 ;  /* 0x0000007c2f0b723e */ /* 0x000fe400000010ff */
[----:B------:R-:W-:Y:S02]  /*98a0*/  SHF.R.U64 R36, R36, 0x3, RZ ;  /* 0x0000000324247819 */ /* 0x000fe400000012ff */
[----:B------:R-:W-:Y:S01]  /*98b0*/  MOV R33, R32 ;  /* 0x0000002000217202 */ /* 0x000fe20000000f00 */
[----:B------:R1:W-:Y:S01]  /*98c0*/  STSM.16.M88.4 [R132], R8 ;  /* 0x0000000884007844 */ /* 0x0003e20000000200 */
[----:B------:R-:W-:Y:S02]  /*98d0*/  F2FP.BF16.F32.PACK_AB R12, R49, R48 ;  /* 0x00000030310c723e */ /* 0x000fe400000010ff */
[----:B------:R-:W-:-:S02]  /*98e0*/  F2FP.BF16.F32.PACK_AB R13, R51, R50 ;  /* 0x00000032330d723e */ /* 0x000fc400000010ff */
[----:B------:R-:W-:Y:S02]  /*98f0*/  F2FP.BF16.F32.PACK_AB R14, R53, R52 ;  /* 0x00000034350e723e */ /* 0x000fe400000010ff */
[----:B------:R-:W-:Y:S02]  /*9900*/  F2FP.BF16.F32.PACK_AB R15, R55, R54 ;  /* 0x00000036370f723e */ /* 0x000fe400000010ff */
[----:B------:R-:W-:Y:S02]  /*9910*/  MOV R103, R26 ;  /* 0x0000001a00677202 */ /* 0x000fe40000000f00 */
[----:B------:R-:W-:Y:S01]  /*9920*/  MOV R32, R24 ;  /* 0x0000001800207202 */ /* 0x000fe20000000f00 */
[----:B------:R2:W-:Y:S01]  /*9930*/  STSM.16.M88.4 [R131], R12 ;  /* 0x0000000c83007844 */ /* 0x0005e20000000200 */
        /* <DEDUP_REMOVED lines=17> */
[----:B-1----:R-:W-:Y:S02]  /*9a50*/  F2FP.BF16.F32.PACK_AB R8, R81, R80 ;  /* 0x000000505108723e */ /* 0x002fe400000010ff */
[----:B------:R-:W-:Y:S01]  /*9a60*/  F2FP.BF16.F32.PACK_AB R9, R83, R82 ;  /* 0x000000525309723e */ /* 0x000fe200000010ff */
[----:B------:R0:W-:Y:S01]  /*9a70*/  STSM.16.M88.4 [R102], R4 ;  /* 0x0000000466007844 */ /* 0x0001e20000000200 */
[----:B------:R-:W-:Y:S02]  /*9a80*/  F2FP.BF16.F32.PACK_AB R10, R85, R84 ;  /* 0x00000054550a723e */ /* 0x000fe400000010ff */
[----:B------:R-:W-:Y:S02]  /*9a90*/  F2FP.BF16.F32.PACK_AB R11, R87, R86 ;  /* 0x00000056570b723e */ /* 0x000fe400000010ff */
[----:B--2---:R-:W-:Y:S02]  /*9aa0*/  F2FP.BF16.F32.PACK_AB R12, R89, R88 ;  /* 0x00000058590c723e */ /* 0x004fe400000010ff */
[----:B------:R-:W-:Y:S01]  /*9ab0*/  F2FP.BF16.F32.PACK_AB R13, R91, R90 ;  /* 0x0000005a5b0d723e */ /* 0x000fe200000010ff */
[----:B------:R1:W-:Y:S01]  /*9ac0*/  STSM.16.M88.4 [R38], R8 ;  /* 0x0000000826007844 */ /* 0x0003e20000000200 */
[----:B------:R-:W-:-:S02]  /*9ad0*/  F2FP.BF16.F32.PACK_AB R14, R93, R92 ;  /* 0x0000005c5d0e723e */ /* 0x000fc400000010ff */
[----:B------:R-:W-:Y:S02]  /*9ae0*/  F2FP.BF16.F32.PACK_AB R15, R95, R94 ;  /* 0x0000005e5f0f723e */ /* 0x000fe400000010ff */
[----:B------:R-:W-:Y:S02]  /*9af0*/  MOV R34, R34 ;  /* 0x0000002200227202 */ /* 0x000fe40000000f00 */
[----:B------:R-:W-:Y:S01]  /*9b00*/  MOV R36, R36 ;  /* 0x0000002400247202 */ /* 0x000fe20000000f00 */
[----:B------:R2:W-:Y:S01]  /*9b10*/  STSM.16.M88.4 [R33], R12 ;  /* 0x0000000c21007844 */ /* 0x0005e20000000200 */
[----:B------:R-:W-:Y:S01]  /*9b20*/  PLOP3.LUT P0, PT, PT, PT, UP0, 0x80, 0x0 ;  /* 0x000000000000781c */ /* 0x000fe20003f0f008 */
[----:B0-----:R-:W-:Y:S02]  /*9b30*/  IMAD.U32 R4, RZ, RZ, UR8 ;  /* 0x00000008ff047e24 */ /* 0x001fe4000f8e00ff */
[----:B------:R2:W-:Y:S01]  /*9b40*/  STSM.16.M88.4 [R34], R96 ;  /* 0x0000006022007844 */ /* 0x0005e20000000200 */
[----:B------:R-:W-:Y:S01]  /*9b50*/  IMAD.U32 R5, RZ, RZ, UR9 ;  /* 0x00000009ff057e24 */ /* 0x000fe2000f8e00ff */
[----:B------:R-:W-:-:S02]  /*9b60*/  ULDC.64 UR8, c[0x0][0xc08] ;  /* 0x0003020000087ab9 */ /* 0x000fc40000000a00 */
[----:B------:R2:W-:Y:S01]  /*9b70*/  STSM.16.M88.4 [R36], R104 ;  /* 0x0000006824007844 */ /* 0x0005e20000000200 */
[----:B-1----:R-:W0:Y:S03]  /*9b80*/  LDC R38, c[0x0][0xbe8] ;  /* 0x0002fa00ff267b82 */ /* 0x002e260000000800 */
[----:B------:R2:W-:Y:S05]  /*9b90*/  STSM.16.M88.4 [R32], R112 ;  /* 0x0000007020007844 */ /* 0x0005ea0000000200 */
[----:B------:R-:W-:Y:S06]  /*9ba0*/  BAR.SYNC.DEFER_BLOCKING 0x1, 0x100 ;  /* 0x0044000000007b1d */ /* 0x000fec0000010000 */
[----:B------:R-:W3:Y:S01]  /*9bb0*/  @P0 LDG.E R3, desc[UR36][R4.64] ;  /* 0x0000002404030981 */ /* 0x000ee2000c1e1900 */
[----:B------:R-:W-:Y:S01]  /*9bc0*/  UISETP.NE.U32.AND UP1, UPT, UR8, URZ, UPT ;  /* 0x0000003f0800728c */ /* 0x000fe2000bf25070 */
[----:B0-----:R-:W-:-:S03]  /*9bd0*/  ISETP.NE.AND P1, PT, R38, 0x1, PT ;  /* 0x000000012600780c */ /* 0x001fc60003f25270 */
[----:B------:R-:W-:-:S06]  /*9be0*/  UISETP.NE.AND.EX UP1, UPT, UR9, URZ, UPT, UP1 ;  /* 0x0000003f0900728c */ /* 0x000fcc000bf25310 */
[----:B------:R-:W-:-:S04]  /*9bf0*/  PLOP3.LUT P2, PT, PT, PT, UP1, 0x80, 0x0 ;  /* 0x000000000000781c */ /* 0x000fc80003f4f018 */
[----:B------:R-:W0:Y:S01]  /*9c00*/  @P1 LDC R6, c[0x0][0xbec] ;  /* 0x0002fb00ff061b82 */ /* 0x000e220000000800 */
[----:B------:R-:W-:-:S04]  /*9c10*/  @UP1 ULEA UR8, UP2, UR4, UR8, 0x2 ;  /* 0x0000000804081291 */ /* 0x000fc8000f84103f */
[----:B------:R-:W-:Y:S02]  /*9c20*/  @UP1 ULEA.HI.X UR9, UR4, UR9, UR7, 0x2, UP2 ;  /* 0x0000000904091291 */ /* 0x000fe400090f1407 */
[----:B------:R-:W-:Y:S01]  /*9c30*/  IMAD.U32 R10, RZ, RZ, UR8 ;  /* 0x00000008ff0a7e24 */ /* 0x000fe2000f8e00ff */
[----:B------:R-:W-:Y:S01]  /*9c40*/  ULDC UR7, c[0x0][0xa88] ;  /* 0x0002a20000077ab9 */ /* 0x000fe20000000800 */
[----:B------:R-:W-:Y:S01]  /*9c50*/  UMOV UR4, URZ ;  /* 0x0000003f00047c82 */ /* 0x000fe20008000000 */
[----:B------:R-:W1:Y:S01]  /*9c60*/  @P1 LDC R8, c[0x0][0xbf0] ;  /* 0x0002fc00ff081b82 */ /* 0x000e620000000800 */
[----:B------:R-:W-:Y:S01]  /*9c70*/  IMAD.U32 R11, RZ, RZ, UR9 ;  /* 0x00000009ff0b7e24 */ /* 0x000fe2000f8e00ff */
[----:B---3--:R-:W-:Y:S01]  /*9c80*/  @P0 R2UR UR4, R3 ;  /* 0x00000000030402ca */ /* 0x008fe200000e0000 */
[----:B------:R-:W-:-:S06]  /*9c90*/  IMAD.U32 R3, RZ, RZ, UR7 ;  /* 0x00000007ff037e24 */ /* 0x000fcc000f8e00ff */
[----:B------:R2:W5:Y:S01]  /*9ca0*/  @P2 LDG.E R3, desc[UR36][R10.64] ;  /* 0x000000240a032981 */ /* 0x000562000c1e1900 */
[----:B01----:R-:W-:Y:S07]  /*9cb0*/  @P2 BRA `(.L_x_5741) ;  /* 0x0000000000102947 */ /* 0x003fee0003800000 */
[----:B------:R-:W-:Y:S05]  /*9cc0*/  @!P0 BRA `(.L_x_5741) ;  /* 0x00000000000c8947 */ /* 0x000fea0003800000 */
[----:B--2---:R-:W2:Y:S04]  /*9cd0*/  LDG.E R10, desc[UR36][R4.64] ;  /* 0x00000024040a7981 */ /* 0x004ea8000c1e1900 */
[----:B-----5:R-:W2:Y:S02]  /*9ce0*/  LDG.E R3, desc[UR36][R4.64+0x4] ;  /* 0x0000042404037981 */ /* 0x020ea4000c1e1900 */
[----:B--2---:R-:W-:-:S07]  /*9cf0*/  IMAD.IADD R3, R3, 0x1, -R10 ;  /* 0x0000000103037824 */ /* 0x004fce00078e0a0a */
.L_x_5741:
[----:B------:R-:W-:Y:S01]  /*9d00*/  R2UR UR17, R193 ;  /* 0x00000000c11172ca */ /* 0x000fe200000e0000 */
[----:B------:R-:W-:Y:S01]  /*9d10*/  ULDC.64 UR12, c[0x0][0xb90] ;  /* 0x0002e400000c7ab9 */ /* 0x000fe20000000a00 */
[----:B------:R-:W-:Y:S01]  /*9d20*/  R2UR UR16, R194 ;  /* 0x00000000c21072ca */ /* 0x000fe200000e0000 */
[----:B------:R-:W-:Y:S01]  /*9d30*/  VIADD R9, R18, UR42 ;  /* 0x0000002a12097c36 */ /* 0x000fe20008000000 */
[----:B------:R-:W-:Y:S01]  /*9d40*/  R2UR UR15, R192 ;  /* 0x00000000c00f72ca */ /* 0x000fe200000e0000 */
[----:B------:R-:W-:Y:S01]  /*9d50*/  USHF.R.S32.HI UR11, URZ, 0x1f, UR4 ;  /* 0x0000001f3f0b7899 */ /* 0x000fe20008011404 */
[----:B------:R-:W-:Y:S01]  /*9d60*/  VIADD R26, R199, UR42 ;  /* 0x0000002ac71a7c36 */ /* 0x000fe20008000000 */
[----:B------:R-:W-:Y:S01]  /*9d70*/  UMOV UR10, UR4 ;  /* 0x00000004000a7c82 */ /* 0x000fe20008000000 */
[----:B------:R-:W-:Y:S01]  /*9d80*/  @P1 IMAD.HI.U32 R5, R9, R6, RZ ;  /* 0x0000000609051227 */ /* 0x000fe200078e00ff */
[----:B------:R-:W-:-:S03]  /*9d90*/  MOV R4, R9 ;  /* 0x0000000900047202 */ /* 0x000fc60000000f00 */
[----:B-----5:R-:W-:Y:S01]  /*9da0*/  IMAD R43, R3, R38, RZ ;  /* 0x00000026032b7224 */ /* 0x020fe200078e02ff */
[----:B------:R-:W-:Y:S01]  /*9db0*/  USHF.R.S32.HI UR14, URZ, 0x1f, UR17 ;  /* 0x0000001f3f0e7899 */ /* 0x000fe20008011411 */
[----:B------:R-:W-:Y:S01]  /*9dc0*/  @P1 SHF.R.U32.HI R4, RZ, R8, R5 ;  /* 0x00000008ff041219 */ /* 0x000fe20000011605 */
[----:B------:R-:W-:Y:S01]  /*9dd0*/  UIMAD.WIDE.U32 UR8, UR17, UR12, UR10 ;  /* 0x0000000c110872a5 */ /* 0x000fe2000f8e000a */
[----:B------:R-:W-:Y:S01]  /*9de0*/  IMAD R5, R195, 0x40, R16 ;  /* 0x00000040c3057824 */ /* 0x000fe200078e0210 */
[----:B------:R-:W-:Y:S02]  /*9df0*/  UIMAD UR7, UR14, UR12, URZ ;  /* 0x0000000c0e0772a4 */ /* 0x000fe4000f8e023f */
        /* <DEDUP_REMOVED lines=10> */
[C---:B--2---:R-:W-:Y:S01]  /*9ea0*/  IADD3 R13, P2, R20.reuse, 0x1000, RZ ;  /* 0x00001000140d7810 */ /* 0x044fe20007f5e0ff */
[----:B------:R-:W-:Y:S01]  /*9eb0*/  UIMAD.WIDE.U32 UR8, UR15, UR12, UR8 ;  /* 0x0000000c0f0872a5 */ /* 0x000fe2000f8e0008 */
[----:B------:R-:W-:Y:S01]  /*9ec0*/  IADD3 R33, P3, R20, 0x6000, RZ ;  /* 0x0000600014217810 */ /* 0x000fe20007f7e0ff */
[----:B------:R-:W-:Y:S01]  /*9ed0*/  UIMAD UR7, UR15, UR13, UR7 ;  /* 0x0000000d0f0772a4 */ /* 0x000fe2000f8e0207 */
[----:B------:R-:W-:-:S02]  /*9ee0*/  SHF.R.S32.HI R6, RZ, 0x1f, R7 ;  /* 0x0000001fff067819 */ /* 0x000fc40000011407 */
[----:B------:R-:W-:Y:S01]  /*9ef0*/  LOP3.LUT R12, R13, 0x380, RZ, 0xc0, !PT ;  /* 0x000003800d0c7812 */ /* 0x000fe200078ec0ff */
[----:B------:R-:W-:Y:S01]  /*9f00*/  ULDC.64 UR12, c[0x0][0xaa0] ;  /* 0x0002a800000c7ab9 */ /* 0x000fe20000000a00 */
[----:B------:R-:W-:Y:S01]  /*9f10*/  IADD3 R4, P0, R4, UR8, RZ ;  /* 0x0000000804047c10 */ /* 0x000fe2000ff1e0ff */
[----:B------:R-:W-:Y:S01]  /*9f20*/  IMAD.U32 R8, RZ, RZ, UR7 ;  /* 0x00000007ff087e24 */ /* 0x000fe2000f8e00ff */
[----:B------:R-:W-:Y:S02]  /*9f30*/  SHF.R.U64 R12, R12, 0x3, RZ ;  /* 0x000000030c0c7819 */ /* 0x000fe400000012ff */
[----:B------:R-:W-:Y:S02]  /*9f40*/  LOP3.LUT R32, R33, 0x380, RZ, 0xc0, !PT ;  /* 0x0000038021207812 */ /* 0x000fe400078ec0ff */
[----:B------:R-:W-:Y:S01]  /*9f50*/  IADD3.X R5, R5, UR9, R8, P0, !PT ;  /* 0x0000000905057c10 */ /* 0x000fe200087fe408 */
[----:B------:R-:W-:Y:S01]  /*9f60*/  ULDC.64 UR8, c[0x0][0xb88] ;  /* 0x0002e20000087ab9 */ /* 0x000fe20000000a00 */
[----:B------:R-:W-:Y:S01]  /*9f70*/  LOP3.LUT R12, R12, R13, RZ, 0x3c, !PT ;  /* 0x0000000d0c0c7212 */ /* 0x000fe200078e3cff */
[----:B------:R-:W-:Y:S01]  /*9f80*/  IMAD R6, R6, UR8, RZ ;  /* 0x0000000806067c24 */ /* 0x000fe2000f8e02ff */
[----:B------:R-:W-:Y:S01]  /*9f90*/  SHF.R.U64 R32, R32, 0x3, RZ ;  /* 0x0000000320207819 */ /* 0x000fe200000012ff */
[----:B------:R-:W-:Y:S01]  /*9fa0*/  IMAD.WIDE.U32 R4, R7, UR8, R4 ;  /* 0x0000000807047c25 */ /* 0x000fe2000f8e0004 */
[----:B------:R-:W-:-:S02]  /*9fb0*/  IADD3 R9, P6, R20, 0x2000, RZ ;  /* 0x0000200014097810 */ /* 0x000fc40007fde0ff */
[----:B------:R-:W-:Y:S01]  /*9fc0*/  LOP3.LUT R32, R32, R33, RZ, 0x3c, !PT ;  /* 0x0000002120207212 */ /* 0x000fe200078e3cff */
[----:B------:R-:W-:Y:S01]  /*9fd0*/  IMAD R11, R7, UR9, R6 ;  /* 0x00000009070b7c24 */ /* 0x000fe2000f8e0206 */
[----:B------:R-:W-:Y:S01]  /*9fe0*/  ULDC.64 UR8, c[0x0][0xb50] ;  /* 0x0002d40000087ab9 */ /* 0x000fe20000000a00 */
[----:B------:R-:W-:Y:S01]  /*9ff0*/  IMAD.X R13, RZ, RZ, R21, P2 ;  /* 0x000000ffff0d7224 */ /* 0x000fe200010e0615 */
[----:B------:R-:W-:Y:S01]  /*a000*/  IADD3 R25, P2, R20, 0x7000, RZ ;  /* 0x0000700014197810 */ /* 0x000fe20007f5e0ff */
[----:B------:R-:W-:Y:S01]  /*a010*/  IMAD.IADD R5, R5, 0x1, R11 ;  /* 0x0000000105057824 */ /* 0x000fe200078e020b */
[C---:B------:R-:W-:Y:S01]  /*a020*/  LEA R11, P0, R4.reuse, UR8, 0x2 ;  /* 0x00000008040b7c11 */ /* 0x040fe2000f8010ff */
[----:B------:R-:W-:Y:S01]  /*a030*/  IMAD.X R33, RZ, RZ, R21, P3 ;  /* 0x000000ffff217224 */ /* 0x000fe200018e0615 */
[----:B------:R-:W-:Y:S02]  /*a040*/  LOP3.LUT R24, R25, 0x380, RZ, 0xc0, !PT ;  /* 0x0000038019187812 */ /* 0x000fe400078ec0ff */
[----:B------:R-:W-:Y:S01]  /*a050*/  LEA.HI.X R14, R4, UR9, R5, 0x2, P0 ;  /* 0x00000009040e7c11 */ /* 0x000fe200080f1405 */
[----:B------:R-:W-:Y:S01]  /*a060*/  SHFL.IDX PT, R36, R11, RZ, 0x1c1f ;  /* 0x001c1fff0b247589 */ /* 0x000fe200000e0000 */
[----:B------:R-:W-:-:S02]  /*a070*/  IADD3 R45, P0, R20, 0x5000, RZ ;  /* 0x00005000142d7810 */ /* 0x000fc40007f1e0ff */
[----:B------:R-:W-:Y:S01]  /*a080*/  SHF.R.U64 R24, R24, 0x3, RZ ;  /* 0x0000000318187819 */ /* 0x000fe200000012ff */
[----:B------:R-:W0:Y:S01]  /*a090*/  SHFL.IDX PT, R37, R14, RZ, 0x1c1f ;  /* 0x001c1fff0e257589 */ /* 0x000e2200000e0000 */
[----:B------:R-:W-:Y:S02]  /*a0a0*/  LOP3.LUT R44, R45, 0x380, RZ, 0xc0, !PT ;  /* 0x000003802d2c7812 */ /* 0x000fe400078ec0ff */
[----:B------:R-:W-:Y:S01]  /*a0b0*/  IADD3 R10, P3, R20, 0xb000, RZ ;  /* 0x0000b000140a7810 */ /* 0x000fe20007f7e0ff */
[----:B------:R-:W-:Y:S01]  /*a0c0*/  SHFL.IDX PT, R40, R11, 0x1, 0x1c1f ;  /* 0x003c1f000b287f89 */ /* 0x000fe200000e0000 */
[----:B------:R-:W-:Y:S02]  /*a0d0*/  SHF.R.U64 R44, R44, 0x3, RZ ;  /* 0x000000032c2c7819 */ /* 0x000fe400000012ff */
[----:B------:R-:W-:Y:S01]  /*a0e0*/  LOP3.LUT R24, R24, R25, RZ, 0x3c, !PT ;  /* 0x0000001918187212 */ /* 0x000fe200078e3cff */
[--C-:B------:R-:W-:Y:S01]  /*a0f0*/  IMAD.X R25, RZ, RZ, R21.reuse, P2 ;  /* 0x000000ffff197224 */ /* 0x100fe200010e0615 */
[----:B------:R-:W-:Y:S01]  /*a100*/  LOP3.LUT R44, R44, R45, RZ, 0x3c, !PT ;  /* 0x0000002d2c2c7212 */ /* 0x000fe200078e3cff */
[----:B------:R-:W-:Y:S01]  /*a110*/  IMAD.X R45, RZ, RZ, R21, P0 ;  /* 0x000000ffff2d7224 */ /* 0x000fe200000e0615 */
[----:B------:R-:W-:Y:S01]  /*a120*/  LOP3.LUT P0, RZ, R197, 0x3, RZ, 0xc0, !PT ;  /* 0x00000003c5ff7812 */ /* 0x000fe2000780c0ff */
[----:B------:R-:W1:Y:S01]  /*a130*/  SHFL.IDX PT, R41, R14, 0x1, 0x1c1f ;  /* 0x003c1f000e297f89 */ /* 0x000e6200000e0000 */
[----:B------:R-:W-:-:S02]  /*a140*/  LOP3.LUT R3, R10, 0x380, RZ, 0xc0, !PT ;  /* 0x000003800a037812 */ /* 0x000fc400078ec0ff */
[----:B------:R-:W-:Y:S02]  /*a150*/  IADD3 R53, P4, R20, 0x4000, RZ ;  /* 0x0000400014357810 */ /* 0x000fe40007f9e0ff */
[----:B------:R-:W-:Y:S02]  /*a160*/  IADD3 R6, R26, 0x8, RZ ;  /* 0x000000081a067810 */ /* 0x000fe40007ffe0ff */
[----:B------:R-:W-:Y:S02]  /*a170*/  LOP3.LUT R8, R9, 0x380, RZ, 0xc0, !PT ;  /* 0x0000038009087812 */ /* 0x000fe400078ec0ff */
[----:B------:R-:W-:Y:S01]  /*a180*/  LOP3.LUT R7, R20, 0x380, RZ, 0xc0, !PT ;  /* 0x0000038014077812 */ /* 0x000fe200078ec0ff */
[----:B------:R-:W-:Y:S01]  /*a190*/  UIMAD UR7, UR11, UR12, URZ ;  /* 0x0000000c0b0772a4 */ /* 0x000fe2000f8e023f */
[----:B------:R-:W-:Y:S01]  /*a1a0*/  ISETP.GE.OR P2, PT, R26, R43, P0 ;  /* 0x0000002b1a00720c */ /* 0x000fe20000746670 */
[----:B------:R-:W-:Y:S01]  /*a1b0*/  UIMAD.WIDE.U32 UR8, UR4, UR12, URZ ;  /* 0x0000000c040872a5 */ /* 0x000fe2000f8e003f */
[----:B------:R-:W-:Y:S01]  /*a1c0*/  SHF.R.U64 R3, R3, 0x3, RZ ;  /* 0x0000000303037819 */ /* 0x000fe200000012ff */
[----:B------:R-:W-:Y:S01]  /*a1d0*/  ULDC.64 UR10, c[0x0][0xae8] ;  /* 0x0002ba00000a7ab9 */ /* 0x000fe20000000a00 */
[----:B------:R-:W-:Y:S01]  /*a1e0*/  IADD3 R5, P5, R20, 0x3000, RZ ;  /* 0x0000300014057810 */ /* 0x000fe20007fbe0ff */
[----:B------:R-:W-:Y:S01]  /*a1f0*/  IMAD.X R49, RZ, RZ, R21, P3 ;  /* 0x000000ffff317224 */ /* 0x000fe200018e0615 */
[----:B------:R-:W-:-:S02]  /*a200*/  LOP3.LUT R48, R3, R10, RZ, 0x3c, !PT ;  /* 0x0000000a03307212 */ /* 0x000fc400078e3cff */
[----:B------:R-:W2:Y:S01]  /*a210*/  @P1 LDC R3, c[0x0][0xbec] ;  /* 0x0002fb00ff031b82 */ /* 0x000ea20000000800 */
[----:B------:R-:W-:Y:S02]  /*a220*/  LOP3.LUT R4, R5, 0x380, RZ, 0xc0, !PT ;  /* 0x0000038005047812 */ /* 0x000fe400078ec0ff */
[----:B------:R-:W-:Y:S02]  /*a230*/  LOP3.LUT R52, R53, 0x380, RZ, 0xc0, !PT ;  /* 0x0000038035347812 */ /* 0x000fe400078ec0ff */
[----:B0-----:R0:W-:Y:S01]  /*a240*/  @!P2 ST.E desc[UR36][R36.64], R0 ;  /* 0x000000002400a985 */ /* 0x0011e2000c101924 */
[----:B------:R-:W-:Y:S02]  /*a250*/  ISETP.GE.OR P0, PT, R6, R43, P0 ;  /* 0x0000002b0600720c */ /* 0x000fe40000706670 */
[----:B------:R-:W-:Y:S02]  /*a260*/  SHF.R.U64 R8, R8, 0x3, RZ ;  /* 0x0000000308087819 */ /* 0x000fe400000012ff */
[----:B------:R-:W-:-:S02]  /*a270*/  SHF.R.U64 R4, R4, 0x3, RZ ;  /* 0x0000000304047819 */ /* 0x000fc400000012ff */
[----:B------:R-:W-:Y:S02]  /*a280*/  SHF.R.U64 R52, R52, 0x3, RZ ;  /* 0x0000000334347819 */ /* 0x000fe400000012ff */
[----:B------:R-:W-:Y:S02]  /*a290*/  SHF.R.U64 R7, R7, 0x3, RZ ;  /* 0x0000000307077819 */ /* 0x000fe400000012ff */
[----:B------:R-:W-:Y:S01]  /*a2a0*/  LOP3.LUT R8, R8, R9, RZ, 0x3c, !PT ;  /* 0x0000000908087212 */ /* 0x000fe200078e3cff */
[----:B0-----:R-:W0:Y:S01]  /*a2b0*/  @P1 LDC R37, c[0x0][0xbf0] ;  /* 0x0002fc00ff251b82 */ /* 0x001e220000000800 */
[----:B------:R-:W-:Y:S01]  /*a2c0*/  LOP3.LUT R4, R4, R5, RZ, 0x3c, !PT ;  /* 0x0000000504047212 */ /* 0x000fe200078e3cff */
[--C-:B------:R-:W-:Y:S01]  /*a2d0*/  IMAD.X R9, RZ, RZ, R21.reuse, P6 ;  /* 0x000000ffff097224 */ /* 0x100fe200030e0615 */
[----:B------:R-:W-:Y:S01]  /*a2e0*/  LOP3.LUT R52, R52, R53, RZ, 0x3c, !PT ;  /* 0x0000003534347212 */ /* 0x000fe200078e3cff */
[--C-:B------:R-:W-:Y:S01]  /*a2f0*/  IMAD.X R5, RZ, RZ, R21.reuse, P5 ;  /* 0x000000ffff057224 */ /* 0x100fe200028e0615 */
[C---:B------:R-:W-:Y:S01]  /*a300*/  IADD3 R65, P6, R20.reuse, 0x8000, RZ ;  /* 0x0000800014417810 */ /* 0x040fe20007fde0ff */
[----:B------:R-:W-:Y:S01]  /*a310*/  IMAD.X R53, RZ, RZ, R21, P4 ;  /* 0x000000ffff357224 */ /* 0x000fe200020e0615 */
[C---:B------:R-:W-:Y:S01]  /*a320*/  IADD3 R61, P5, R20.reuse, 0x9000, RZ ;  /* 0x00009000143d7810 */ /* 0x040fe20007fbe0ff */
[----:B------:R-:W-:Y:S01]  /*a330*/  UIMAD UR7, UR4, UR13, UR7 ;  /* 0x0000000d040772a4 */ /* 0x000fe2000f8e0207 */
[----:B------:R-:W-:Y:S01]  /*a340*/  IADD3 R57, P4, R20, 0xa000, RZ ;  /* 0x0000a00014397810 */ /* 0x000fe20007f9e0ff */
[----:B------:R-:W-:Y:S01]  /*a350*/  IMAD R0, R23, 0x20, R195 ;  /* 0x0000002017007824 */ /* 0x000fe200078e02c3 */
[----:B------:R-:W-:Y:S01]  /*a360*/  LOP3.LUT R20, R7, R20, RZ, 0x3c, !PT ;  /* 0x0000001407147212 */ /* 0x000fe200078e3cff */
[----:B------:R-:W-:Y:S01]  /*a370*/  UIADD3 UR9, UR9, UR7, URZ ;  /* 0x0000000709097290 */ /* 0x000fe2000fffe03f */
[----:B------:R-:W-:Y:S01]  /*a380*/  LOP3.LUT R64, R65, 0x380, RZ, 0xc0, !PT ;  /* 0x0000038041407812 */ /* 0x000fe200078ec0ff */
[----:B------:R-:W-:Y:S01]  /*a390*/  UIMAD UR4, UR14, UR10, URZ ;  /* 0x0000000a0e0472a4 */ /* 0x000fe2000f8e023f */
[----:B------:R-:W-:Y:S01]  /*a3a0*/  LOP3.LUT R60, R61, 0x380, RZ, 0xc0, !PT ;  /* 0x000003803d3c7812 */ /* 0x000fe200078ec0ff */
[----:B-1----:R1:W-:Y:S01]  /*a3b0*/  @!P0 ST.E desc[UR36][R40.64], R2 ;  /* 0x0000000228008985 */ /* 0x0023e2000c101924 */
[----:B------:R-:W-:Y:S01]  /*a3c0*/  LOP3.LUT R56, R57, 0x380, RZ, 0xc0, !PT ;  /* 0x0000038039387812 */ /* 0x000fe200078ec0ff */
[----:B------:R-:W-:Y:S01]  /*a3d0*/  UIMAD UR4, UR17, UR11, UR4 ;  /* 0x0000000b110472a4 */ /* 0x000fe2000f8e0204 */
[----:B------:R-:W-:Y:S01]  /*a3e0*/  SHF.R.U64 R64, R64, 0x3, RZ ;  /* 0x0000000340407819 */ /* 0x000fe200000012ff */
[----:B------:R3:W5:Y:S01]  /*a3f0*/  LD.E.128 R28, desc[UR36][R20.64] ;  /* 0x00000024141c7980 */ /* 0x000762000c101d00 */
[----:B------:R-:W-:Y:S01]  /*a400*/  UIMAD.WIDE.U32 UR8, UR17, UR10, UR8 ;  /* 0x0000000a110872a5 */ /* 0x000fe2000f8e0008 */
[----:B------:R-:W-:-:S02]  /*a410*/  SHF.R.U64 R60, R60, 0x3, RZ ;  /* 0x000000033c3c7819 */ /* 0x000fc400000012ff */
[----:B------:R-:W-:Y:S01]  /*a420*/  SHF.R.U64 R56, R56, 0x3, RZ ;  /* 0x0000000338387819 */ /* 0x000fe200000012ff */
[----:B------:R-:W-:Y:S01]  /*a430*/  ULDC.64 UR10, c[0x0][0xaf0] ;  /* 0x0002bc00000a7ab9 */ /* 0x000fe20000000a00 */
[----:B------:R-:W-:Y:S01]  /*a440*/  LOP3.LUT R64, R64, R65, RZ, 0x3c, !PT ;  /* 0x0000004140407212 */ /* 0x000fe200078e3cff */
[----:B------:R-:W5:Y:S01]  /*a450*/  LD.E.128 R12, desc[UR36][R12.64] ;  /* 0x000000240c0c7980 */ /* 0x000f62000c101d00 */
[----:B---3--:R-:W-:Y:S01]  /*a460*/  VIADD R20, R0, UR42 ;  /* 0x0000002a00147c36 */ /* 0x008fe20008000000 */
[----:B------:R-:W-:Y:S01]  /*a470*/  UIADD3 UR9, UR9, UR4, URZ ;  /* 0x0000000409097290 */ /* 0x000fe2000fffe03f */
[----:B------:R-:W-:Y:S01]  /*a480*/  LOP3.LUT R60, R60, R61, RZ, 0x3c, !PT ;  /* 0x0000003d3c3c7212 */ /* 0x000fe200078e3cff */
[--C-:B------:R-:W-:Y:S01]  /*a490*/  IMAD.X R65, RZ, RZ, R21.reuse, P6 ;  /* 0x000000ffff417224 */ /* 0x100fe200030e0615 */
[----:B------:R-:W-:Y:S01]  /*a4a0*/  LOP3.LUT R56, R56, R57, RZ, 0x3c, !PT ;  /* 0x0000003938387212 */ /* 0x000fe200078e3cff */
[----:B--2---:R-:W-:Y:S01]  /*a4b0*/  @P1 IMAD.HI.U32 R0, R20, R3, RZ ;  /* 0x0000000314001227 */ /* 0x004fe200078e00ff */
[----:B------:R-:W-:Y:S01]  /*a4c0*/  UIMAD UR4, UR16, UR10, URZ ;  /* 0x0000000a100472a4 */ /* 0x000fe2000f8e023f */
[----:B------:R-:W5:Y:S02]  /*a4d0*/  LD.E.128 R8, desc[UR36][R8.64] ;  /* 0x0000002408087980 */ /* 0x000f64000c101d00 */
[----:B------:R-:W-:-:S02]  /*a4e0*/  IMAD.X R61, RZ, RZ, R21, P5 ;  /* 0x000000ffff3d7224 */ /* 0x000fc400028e0615 */
[----:B------:R-:W-:Y:S01]  /*a4f0*/  IMAD.X R57, RZ, RZ, R21, P4 ;  /* 0x000000ffff397224 */ /* 0x000fe200020e0615 */
[----:B------:R-:W-:Y:S01]  /*a500*/  UIMAD.WIDE.U32 UR8, UR15, UR10, UR8 ;  /* 0x0000000a0f0872a5 */ /* 0x000fe2000f8e0008 */
[----:B------:R-:W-:Y:S01]  /*a510*/  IMAD.MOV.U32 R21, RZ, RZ, R20 ;  /* 0x000000ffff157224 */ /* 0x000fe200078e0014 */
[----:B0-----:R-:W-:Y:S01]  /*a520*/  @P1 SHF.R.U32.HI R21, RZ, R37, R0 ;  /* 0x00000025ff151219 */ /* 0x001fe20000011600 */
[----:B------:R-:W-:Y:S01]  /*a530*/  UIMAD UR4, UR15, UR11, UR4 ;  /* 0x0000000b0f0472a4 */ /* 0x000fe2000f8e0204 */
[----:B------:R-:W5:Y:S02]  /*a540*/  LD.E.128 R4, desc[UR36][R4.64] ;  /* 0x0000002404047980 */ /* 0x000f64000c101d00 */
[--C-:B------:R-:W-:Y:S01]  /*a550*/  SHF.R.S32.HI R0, RZ, 0x1f, R21.reuse ;  /* 0x0000001fff007819 */ /* 0x100fe20000011415 */
[----:B------:R-:W-:Y:S01]  /*a560*/  UIADD3 UR4, UR9, UR4, URZ ;  /* 0x0000000409047290 */ /* 0x000fe2000fffe03f */
[----:B------:R-:W-:Y:S01]  /*a570*/  IMAD.MOV R37, RZ, RZ, -R21 ;  /* 0x000000ffff257224 */ /* 0x000fe200078e0a15 */
[----:B------:R-:W-:Y:S01]  /*a580*/  ULDC.64 UR10, c[0x0][0xae0] ;  /* 0x0002b800000a7ab9 */ /* 0x000fe20000000a00 */
[----:B-1----:R-:W-:Y:S01]  /*a590*/  MOV R2, UR8 ;  /* 0x0000000800027c02 */ /* 0x002fe20008000f00 */
[----:B------:R-:W-:Y:S01]  /*a5a0*/  IMAD R0, R0, UR10, RZ ;  /* 0x0000000a00007c24 */ /* 0x000fe2000f8e02ff */
[----:B------:R-:W5:Y:S01]  /*a5b0*/  LD.E.128 R52, desc[UR36][R52.64] ;  /* 0x0000002434347980 */ /* 0x000f62000c101d00 */
[----:B------:R-:W-:-:S02]  /*a5c0*/  IMAD R37, R38, R37, R20 ;  /* 0x0000002526257224 */ /* 0x000fc400078e0214 */
[----:B------:R-:W-:Y:S01]  /*a5d0*/  IMAD.U32 R3, RZ, RZ, UR9 ;  /* 0x00000009ff037e24 */ /* 0x000fe2000f8e00ff */
[----:B------:R-:W5:Y:S01]  /*a5e0*/  LD.E.128 R44, desc[UR36][R44.64] ;  /* 0x000000242c2c7980 */ /* 0x000f62000c101d00 */
[----:B------:R-:W-:Y:S01]  /*a5f0*/  IMAD.U32 R3, RZ, RZ, UR4 ;  /* 0x00000004ff037e24 */ /* 0x000fe2000f8e00ff */
[----:B------:R-:W-:Y:S01]  /*a600*/  ULDC.64 UR8, c[0x0][0xad8] ;  /* 0x0002b60000087ab9 */ /* 0x000fe20000000a00 */
[----:B------:R-:W-:Y:S01]  /*a610*/  IMAD R41, R21, UR11, R0 ;  /* 0x0000000b15297c24 */ /* 0x000fe2000f8e0200 */
[----:B------:R-:W5:Y:S01]  /*a620*/  LD.E.128 R32, desc[UR36][R32.64] ;  /* 0x0000002420207980 */ /* 0x000f62000c101d00 */
[----:B------:R-:W-:-:S03]  /*a630*/  SHF.R.S32.HI R0, RZ, 0x1f, R37 ;  /* 0x0000001fff007819 */ /* 0x000fc60000011425 */
[----:B------:R-:W5:Y:S01]  /*a640*/  LD.E.128 R24, desc[UR36][R24.64] ;  /* 0x0000002418187980 */ /* 0x000f62000c101d00 */
[----:B------:R-:W-:-:S03]  /*a650*/  IMAD.WIDE.U32 R2, R21, UR10, R2 ;  /* 0x0000000a15027c25 */ /* 0x000fc6000f8e0002 */
        /* <DEDUP_REMOVED lines=26> */
[----:B------:R0:W1:Y:S01]  /*a800*/  SHFL.IDX PT, R21, R38, RZ, 0x181f ;  /* 0x00181fff26157589 */ /* 0x00006200000e0000 */
        /* <DEDUP_REMOVED lines=17> */
.L_x_5743:
[----:B------:R-:W-:Y:S05]  /*a920*/  BSYNC B1 ;  /* 0x0000000000017941 */ /* 0x000fea0003800000 */
.L_x_5742:
        /* <DEDUP_REMOVED lines=11> */
[-C--:B----4-:R-:W-:Y:S02]  /*a9e0*/  @!P4 LEA.HI.X R3, R16, R29.reuse, R204, 0x1, P1 ;  /* 0x0000001d1003c211 */ /* 0x090fe400008f0ccc */
[-C--:B-1----:R-:W-:Y:S02]  /*a9f0*/  @!P5 LEA.HI.X R21, R19, R29.reuse, R203, 0x1, P2 ;  /* 0x0000001d1315d211 */ /* 0x082fe400010f0ccb */
[----:B------:R-:W-:Y:S01]  /*aa00*/  @!P6 LEA.HI.X R29, R22, R29, R202, 0x1, P3 ;  /* 0x0000001d161de211 */ /* 0x000fe200018f0cca */
[----:B------:R0:W-:Y:S04]  /*aa10*/  @!P4 ST.E.128 desc[UR36][R2.64], R12 ;  /* 0x0000000c0200c985 */ /* 0x0001e8000c101d24 */
[----:B------:R0:W-:Y:S04]  /*aa20*/  @!P5 ST.E.128 desc[UR36][R20.64], R44 ;  /* 0x0000002c1400d985 */ /* 0x0001e8000c101d24 */
[----:B------:R0:W-:Y:S02]  /*aa30*/  @!P6 ST.E.128 desc[UR36][R28.64], R60 ;  /* 0x0000003c1c00e985 */ /* 0x0001e4000c101d24 */
.L_x_5745:
[----:B------:R-:W-:Y:S05]  /*aa40*/  BSYNC B1 ;  /* 0x0000000000017941 */ /* 0x000fea0003800000 */
.L_x_5744:
[----:B0-----:R0:W0:Y:S01]  /*aa50*/  SHFL.IDX PT, R15, R40, 0x2, 0x181f ;  /* 0x00581f00280f7f89 */ /* 0x00102200000e0000 */
        /* <DEDUP_REMOVED lines=16> */
.L_x_5747:
[----:B------:R-:W-:Y:S05]  /*ab60*/  BSYNC B1 ;  /* 0x0000000000017941 */ /* 0x000fea0003800000 */
.L_x_5746:
        /* <DEDUP_REMOVED lines=8> */
[CC--:B0-----:R-:W-:Y:S02]  /*abf0*/  @!P2 LEA R2, P0, R16.reuse, R13.reuse, 0x1 ;  /* 0x0000000d1002a211 */ /* 0x0c1fe400078008ff */
        /* <DEDUP_REMOVED lines=11> */
.L_x_5740:
        /* <DEDUP_REMOVED lines=15> */
[----:B------:R-:W-:-:S03]  /*ada0*/  MOV R3, UR7 ;  /* 0x0000000700037c02 */ /* 0x000fc60008000f00 */
        /* <DEDUP_REMOVED lines=22> */
.L_x_5749:
        /* <DEDUP_REMOVED lines=48> */
.L_x_5751:
[----:B------:R-:W-:Y:S05]  /*b210*/  BSYNC B1 ;  /* 0x0000000000017941 */ /* 0x000fea0003800000 */
.L_x_5750:
[----:B0-----:R-:W0:Y:S01]  /*b220*/  @P0 LDC R3, c[0x0][0xbf0] ;  /* 0x0002fc00ff030b82 */ /* 0x001e220000000800 */
[----:B------:R-:W-:Y:S01]  /*b230*/  ULDC.64 UR14, c[0x0][0xaa0] ;  /* 0x0002a800000e7ab9 */ /* 0x000fe20000000a00 */
[----:B------:R-:W-:Y:S01]  /*b240*/  R2UR UR16, R193 ;  /* 0x00000000c11072ca */ /* 0x000fe200000e0000 */
[----:B------:R-:W-:Y:S01]  /*b250*/  UIMAD UR7, UR10, UR14, URZ ;  /* 0x0000000e0a0772a4 */ /* 0x000fe2000f8e023f */
[----:B------:R-:W-:Y:S01]  /*b260*/  LEA R2, R23, R195, 0x5 ;  /* 0x000000c317027211 */ /* 0x000fe200078e28ff */
[----:B------:R-:W-:Y:S01]  /*b270*/  UIMAD.WIDE.U32 UR8, UR4, UR14, URZ ;  /* 0x0000000e040872a5 */ /* 0x000fe2000f8e003f */
[----:B------:R-:W-:Y:S01]  /*b280*/  BSSY B1, `(.L_x_5752) ;  /* 0x000003c000017945 */ /* 0x000fe20003800000 */
[----:B------:R-:W-:Y:S02]  /*b290*/  UIMAD UR7, UR4, UR15, UR7 ;  /* 0x0000000f040772a4 */ /* 0x000fe4000f8e0207 */
[----:B------:R-:W-:Y:S01]  /*b2a0*/  VIADD R6, R2, UR42 ;  /* 0x0000002a02067c36 */ /* 0x000fe20008000000 */
        /* <DEDUP_REMOVED lines=57> */
.L_x_5753:
[----:B------:R-:W-:Y:S05]  /*b640*/  BSYNC B1 ;  /* 0x0000000000017941 */ /* 0x000fea0003800000 */
.L_x_5752:
        /* <DEDUP_REMOVED lines=17> */
.L_x_5755:
[----:B------:R-:W-:Y:S05]  /*b760*/  BSYNC B1 ;  /* 0x0000000000017941 */ /* 0x000fea0003800000 */
.L_x_5754:
        /* <DEDUP_REMOVED lines=17> */
.L_x_5757:
[----:B------:R-:W-:Y:S05]  /*b880*/  BSYNC B1 ;  /* 0x0000000000017941 */ /* 0x000fea0003800000 */
.L_x_5756:
        /* <DEDUP_REMOVED lines=18> */
.L_x_5748:
[----:B------:R-:W-:Y:S05]  /*b9b0*/  BSYNC B0 ;  /* 0x0000000000007941 */ /* 0x000fea0003800000 */
.L_x_5739:
[----:B------:R-:W-:Y:S02]  /*b9c0*/  ULDC UR4, c[0x0][0xc3c] ;  /* 0x00030f0000047ab9 */ /* 0x000fe40000000800 */
[----:B------:R-:W-:-:S13]  /*b9d0*/  ISETP.GE.AND P0, PT, R39, UR4, PT ;  /* 0x0000000427007c0c */ /* 0x000fda000bf06270 */
[----:B------:R-:W-:Y:S05]  /*b9e0*/  @!P0 BRA `(.L_x_5758) ;  /* 0xffffff5000e48947 */ /* 0x000fea000383ffff */
[----:B------:R-:W-:Y:S05]  /*b9f0*/  EXIT ;  /* 0x000000000000794d */ /* 0x000fea0003800000 */
.L_x_5697:
        /* <DEDUP_REMOVED lines=16> */
.L_x_5759:
        /* <DEDUP_REMOVED lines=37> */
[----:B------:R-:W-:Y:S01]  /*bd50*/  MOV R4, R3 ;  /* 0x0000000300047202 */ /* 0x000fe20000000f00 */
[----:B------:R-:W-:Y:S01]  /*bd60*/  UMOV UR4, URZ ;  /* 0x0000003f00047c82 */ /* 0x000fe20008000000 */
[----:B------:R-:W-:-:S05]  /*bd70*/  ULDC UR5, c[0x0][0xc38] ;  /* 0x00030e0000057ab9 */ /* 0x000fca0000000800 */
.L_x_5765:
        /* <DEDUP_REMOVED lines=12> */
.L_x_5764:
[----:B------:R-:W-:Y:S05]  /*be40*/  BSYNC B0 ;  /* 0x0000000000007941 */ /* 0x000fea0003800000 */
.L_x_5763:
        /* <DEDUP_REMOVED lines=20> */
.L_x_5761:
[----:B------:R-:W-:-:S04]  /*bf90*/  IMAD.IADD R11, R4, 0x1, -R3 ;  /* 0x00000001040b7824 */ /* 0x000fc800078e0a03 */
[----:B------:R-:W-:-:S05]  /*bfa0*/  IMAD R2, R6, UR5, R11 ;  /* 0x0000000506027c24 */ /* 0x000fca000f8e020b */
[----:B------:R-:W-:Y:S02]  /*bfb0*/  ISETP.GT.AND P0, PT, R2, UR6, PT ;  /* 0x0000000602007c0c */ /* 0x000fe4000bf04270 */
[----:B------:R-:W0:Y:S11]  /*bfc0*/  LDC.64 R2, c[0x0][0xc90] ;  /* 0x00032400ff027b82 */ /* 0x000e360000000a00 */
[----:B------:R-:W-:-:S04]  /*bfd0*/  VOTE.ANY R8, PT, !P0 ;  /* 0x0000000000087806 */ /* 0x000fc800040e0100 */
[----:B------:R-:W1:Y:S02]  /*bfe0*/  POPC R13, R8 ;  /* 0x00000008000d7309 */ /* 0x000e640000000000 */
[----:B-1----:R-:W-:-:S05]  /*bff0*/  IADD3 R19, R13, UR4, RZ ;  /* 0x000000040d137c10 */ /* 0x002fca000fffe0ff */
        /* <DEDUP_REMOVED lines=13> */
.L_x_5766:
        /* <DEDUP_REMOVED lines=15> */
[----:B------:R-:W-:Y:S01]  /*c1c0*/  @!P1 IMAD.IADD R3, R3, 0x1, -R12 ;  /* 0x0000000103039824 */ /* 0x000fe200078e0a0c */
[----:B------:R-:W-:Y:S02]  /*c1d0*/  @!P1 IADD3 R2, R2, 0x1, RZ ;  /* 0x0000000102029810 */ /* 0x000fe40007ffe0ff */
        /* <DEDUP_REMOVED lines=42> */
.L_x_5762:
[----:B------:R-:W-:Y:S01]  /*c480*/  ULDC UR4, c[0x0][0xc3c] ;  /* 0x00030f0000047ab9 */ /* 0x000fe20000000800 */
[----:B------:R-:W-:Y:S02]  /*c490*/  IMAD.MOV.U32 R17, RZ, RZ, RZ ;  /* 0x000000ffff117224 */ /* 0x000fe400078e00ff */
[----:B------:R-:W-:Y:S02]  /*c4a0*/  IMAD.U32 R16, RZ, RZ, UR6 ;  /* 0x00000006ff107e24 */ /* 0x000fe4000f8e00ff */
[----:B------:R-:W-:Y:S02]  /*c4b0*/  IMAD.MOV.U32 R18, RZ, RZ, RZ ;  /* 0x000000ffff127224 */ /* 0x000fe400078e00ff */
[----:B------:R-:W-:-:S07]  /*c4c0*/  IMAD.U32 R19, RZ, RZ, UR4 ;  /* 0x00000004ff137e24 */ /* 0x000fce000f8e00ff */
.L_x_5767:
[----:B------:R-:W-:-:S13]  /*c4d0*/  ISETP.NE.AND P0, PT, R5, RZ, PT ;  /* 0x000000ff0500720c */ /* 0x000fda0003f05270 */
[----:B------:R-:W0:Y:S01]  /*c4e0*/  @!P0 S2R R3, SR_CgaCtaId ;  /* 0x0000000000038919 */ /* 0x000e220000008800 */
[----:B------:R-:W-:-:S04]  /*c4f0*/  @!P0 MOV R0, 0x400 ;  /* 0x0000040000008802 */ /* 0x000fc80000000f00 */
[----:B0-----:R-:W-:-:S05]  /*c500*/  @!P0 LEA R0, R3, R0, 0x18 ;  /* 0x0000000003008211 */ /* 0x001fca00078ec0ff */
[----:B------:R1:W-:Y:S01]  /*c510*/  @!P0 STS.128 [R0+0x308d0], R16 ;  /* 0x0308d01000008388 */ /* 0x0003e20000000c00 */
[----:B------:R-:W-:Y:S06]  /*c520*/  BAR.ARV 0x5, 0x180 ;  /* 0x0146000000007b1d */ /* 0x000fec0000002000 */
.L_x_5760:
[----:B------:R2:W-:Y:S01]  /*c530*/  STL [R1+0x20], RZ ;  /* 0x000020ff01007387 */ /* 0x0005e20000100800 */
[----:B------:R-:W-:Y:S01]  /*c540*/  ULDC UR4, c[0x0][0xc3c] ;  /* 0x00030f0000047ab9 */ /* 0x000fe20000000800 */
[----:B------:R-:W-:Y:S01]  /*c550*/  MOV R28, 0x1 ;  /* 0x00000001001c7802 */ /* 0x000fe20000000f00 */
[----:B------:R-:W-:Y:S01]  /*c560*/  IMAD.MOV.U32 R27, RZ, RZ, RZ ;  /* 0x000000ffff1b7224 */ /* 0x000fe200078e00ff */
[----:B0-----:R-:W-:-:S13]  /*c570*/  ISETP.GE.AND P0, PT, R19, UR4, PT ;  /* 0x0000000413007c0c */ /* 0x001fda000bf06270 */
[----:B--2---:R-:W-:Y:S05]  /*c580*/  @P0 BRA `(.L_x_5768) ;  /* 0x0000004800900947 */ /* 0x004fea0003800000 */
[----:B-1----:R-:W2:Y:S01]  /*c590*/  LDL R0, [R1+0x28] ;  /* 0x0000280001007983 */ /* 0x002ea20000100800 */
        /* <DEDUP_REMOVED lines=24> */
.L_x_5831:
        /* <DEDUP_REMOVED lines=49> */
.L_x_5769:
        /* <DEDUP_REMOVED lines=9> */
.L_x_5770:
        /* <DEDUP_REMOVED lines=9> */
.L_x_5771:
[----:B------:R-:W3:Y:S01]  /*cb50*/  LDL R5, [R1+0xc] ;  /* 0x00000c0001057983 */ /* 0x000ee20000100800 */
[----:B-12---:R-:W1:Y:S01]  /*cb60*/  LDC R2, c[0x0][0x448] ;  /* 0x00011200ff027b82 */ /* 0x006e620000000800 */
[----:B-----5:R-:W-:Y:S01]  /*cb70*/  IMAD.IADD R0, R0, 0x1, -R30 ;  /* 0x0000000100007824 */ /* 0x020fe200078e0a1e */
[----:B------:R-:W-:Y:S01]  /*cb80*/  LOP3.LUT R23, R23, 0xffffff7f, RZ, 0xc0, !PT ;  /* 0xffffff7f17177812 */ /* 0x000fe200078ec0ff */
[----:B------:R-:W-:Y:S03]  /*cb90*/  BSSY B7, `(.L_x_5772) ;  /* 0x0000381000077945 */ /* 0x000fe60003800000 */
[----:B------:R2:W-:Y:S01]  /*cba0*/  STL [R1], R0 ;  /* 0x0000000001007387 */ /* 0x0005e20000100800 */
        /* <DEDUP_REMOVED lines=8> */
[C---:B---3--:R-:W-:Y:S01]  /*cc30*/  IADD3 R3, R0.reuse, 0x60, -R5 ;  /* 0x0000006000037810 */ /* 0x048fe20007ffe805 */
[----:B--2---:R-:W-:-:S03]  /*cc40*/  VIADD R0, R0, 0x5f ;  /* 0x0000005f00007836 */ /* 0x004fc60000000000 */
[----:B------:R-:W-:Y:S01]  /*cc50*/  IADD3 R2, R3, R2, RZ ;  /* 0x0000000203027210 */ /* 0x000fe20007ffe0ff */
        /* <DEDUP_REMOVED lines=27> */
.L_x_5773:
        /* <DEDUP_REMOVED lines=10> */
[----:B------:R-:W0:Y:S01]  /*ceb0*/  LDC.64 R2, c[0x4][R2] ;  /* 0x0100000002027b82 */ /* 0x000e220000000a00 */
[----:B------:R-:W-:Y:S02]  /*cec0*/  IMAD.U32 R5, RZ, RZ, UR7 ;  /* 0x00000007ff057e24 */ /* 0x000fe4000f8e00ff */
[----:B------:R-:W-:Y:S02]  /*ced0*/  IMAD.U32 R6, RZ, RZ, UR8 ;  /* 0x00000008ff067e24 */ /* 0x000fe4000f8e00ff */
[----:B------:R-:W-:-:S02]  /*cee0*/  IMAD.U32 R7, RZ, RZ, UR9 ;  /* 0x00000009ff077e24 */ /* 0x000fc4000f8e00ff */
[----:B------:R-:W-:Y:S02]  /*cef0*/  IMAD.U32 R10, RZ, RZ, UR4 ;  /* 0x00000004ff0a7e24 */ /* 0x000fe4000f8e00ff */
[----:B------:R-:W-:Y:S02]  /*cf00*/  IMAD.U32 R11, RZ, RZ, UR5 ;  /* 0x00000005ff0b7e24 */ /* 0x000fe4000f8e00ff */
[----:B------:R-:W-:Y:S02]  /*cf10*/  IMAD.MOV.U32 R8, RZ, RZ, 0x70 ;  /* 0x00000070ff087424 */ /* 0x000fe400078e00ff */
[----:B------:R-:W-:-:S07]  /*cf20*/  IMAD.MOV.U32 R12, RZ, RZ, 0x1 ;  /* 0x00000001ff0c7424 */ /* 0x000fce00078e00ff */
[----:B------:R-:W-:-:S07]  /*cf30*/  LEPC R20, `(.L_x_5776) ;  /* 0x000000001014794e */ /* 0x000fce0000000000 */
[----:B0-----:R-:W-:Y:S05]  /*cf40*/  CALL.ABS.NOINC R2 ;  /* 0x0000000002007343 */ /* 0x001fea0003c00000 */
.L_x_5776:
[----:B------:R-:W-:Y:S05]  /*cf50*/  BSYNC B6 ;  /* 0x0000000000067941 */ /* 0x000fea0003800000 */
.L_x_5775:
        /* <DEDUP_REMOVED lines=10> */
[----:B------:R-:W-:Y:S01]  /*d000*/  MOV R13, RZ ;  /* 0x000000ff000d7202 */ /* 0x000fe20000000f00 */
[----:B------:R-:W-:Y:S02]  /*d010*/  IMAD.U32 R5, RZ, RZ, UR7 ;  /* 0x00000007ff057e24 */ /* 0x000fe4000f8e00ff */
[----:B------:R-:W-:Y:S02]  /*d020*/  IMAD.U32 R6, RZ, RZ, UR8 ;  /* 0x00000008ff067e24 */ /* 0x000fe4000f8e00ff */
[----:B------:R-:W-:-:S02]  /*d030*/  IMAD.U32 R7, RZ, RZ, UR9 ;  /* 0x00000009ff077e24 */ /* 0x000fc4000f8e00ff */
[----:B------:R-:W-:Y:S02]  /*d040*/  IMAD.U32 R10, RZ, RZ, UR4 ;  /* 0x00000004ff0a7e24 */ /* 0x000fe4000f8e00ff */
[----:B------:R-:W-:Y:S02]  /*d050*/  IMAD.U32 R11, RZ, RZ, UR5 ;  /* 0x00000005ff0b7e24 */ /* 0x000fe4000f8e00ff */
[----:B------:R-:W-:Y:S02]  /*d060*/  IMAD.MOV.U32 R8, RZ, RZ, 0x70 ;  /* 0x00000070ff087424 */ /* 0x000fe400078e00ff */
[----:B0-----:R-:W-:-:S07]  /*d070*/  IMAD.MOV.U32 R12, RZ, RZ, 0x1 ;  /* 0x00000001ff0c7424 */ /* 0x001fce00078e00ff */
[----:B------:R-:W-:-:S07]  /*d080*/  LEPC R20, `(.L_x_5779) ;  /* 0x000000001014794e */ /* 0x000fce0000000000 */
[----:B-1----:R-:W-:Y:S05]  /*d090*/  CALL.ABS.NOINC R2 ;  /* 0x0000000002007343 */ /* 0x002fea0003c00000 */
.L_x_5779:
        /* <DEDUP_REMOVED lines=15> */
.L_x_5778:
[----:B------:R-:W-:Y:S05]  /*d190*/  BSYNC B6 ;  /* 0x0000000000067941 */ /* 0x000fea0003800000 */
.L_x_5777:
[----:B------:R-:W2:Y:S01]  /*d1a0*/  LDL R26, [R1+0x10] ;  /* 0x00001000011a7983 */ /* 0x000ea20000100800 */
[----:B------:R-:W-:Y:S01]  /*d1b0*/  ULDC.64 UR4, c[0x0][0x9f8] ;  /* 0x00027e0000047ab9 */ /* 0x000fe20000000a00 */
[----:B------:R-:W0:Y:S02]  /*d1c0*/  LDC R6, c[0x0][0x430] ;  /* 0x00010c00ff067b82 */ /* 0x000e240000000800 */
[----:B------:R-:W3:Y:S01]  /*d1d0*/  LDL R2, [R1] ;  /* 0x0000000001027983 */ /* 0x000ee20000100800 */
[----:B------:R-:W-:Y:S01]  /*d1e0*/  ISETP.NE.U32.AND P0, PT, RZ, UR4, PT ;  /* 0x00000004ff007c0c */ /* 0x000fe2000bf05070 */
[----:B------:R-:W1:Y:S03]  /*d1f0*/  S2R R20, SR_TID.X ;  /* 0x0000000000147919 */ /* 0x000e660000002100 */
[----:B------:R-:W-:-:S13]  /*d200*/  ISETP.NE.AND.EX P0, PT, RZ, UR5, PT, P0 ;  /* 0x00000005ff007c0c */ /* 0x000fda000bf05300 */
[----:B------:R-:W-:Y:S01]  /*d210*/  @P0 IADD3 R24, P1, R24, UR4, RZ ;  /* 0x0000000418180c10 */ /* 0x000fe2000ff3e0ff */
[----:B------:R-:W4:Y:S01]  /*d220*/  S2R R21, SR_TID.X ;  /* 0x0000000000157919 */ /* 0x000f220000002100 */
[----:B------:R-:W-:Y:S01]  /*d230*/  LOP3.LUT R23, R23, 0xffffffdf, RZ, 0xc0, !PT ;  /* 0xffffffdf17177812 */ /* 0x000fe200078ec0ff */
[----:B------:R-:W-:Y:S01]  /*d240*/  ULDC UR4, c[0x0][0x2f4] ;  /* 0x0000bd0000047ab9 */ /* 0x000fe20000000800 */
[----:B------:R-:W-:-:S05]  /*d250*/  @P0 IADD3.X R25, R25, UR5, RZ, P1, !PT ;  /* 0x0000000519190c10 */ /* 0x000fca0008ffe4ff */
[----:B------:R-:W3:Y:S01]  /*d260*/  @P0 LDG.E R31, desc[UR36][R24.64] ;  /* 0x00000024181f0981 */ /* 0x000ee2000c1e1900 */
[----:B0-----:R-:W-:Y:S02]  /*d270*/  ISETP.NE.AND P2, PT, R6, 0x1, PT ;  /* 0x000000010600780c */ /* 0x001fe40003f45270 */
[----:B-1----:R-:W-:-:S04]  /*d280*/  LOP3.LUT R20, R20, 0x7f, RZ, 0xc0, !PT ;  /* 0x0000007f14147812 */ /* 0x002fc800078ec0ff */
[----:B------:R-:W-:-:S07]  /*d290*/  SHF.R.U32.HI R0, RZ, 0x3, R20 ;  /* 0x00000003ff007819 */ /* 0x000fce0000011614 */
[----:B------:R-:W0:Y:S01]  /*d2a0*/  @P2 LDC R4, c[0x0][0x434] ;  /* 0x00010d00ff042b82 */ /* 0x000e220000000800 */
[----:B----4-:R-:W-:-:S04]  /*d2b0*/  SHF.L.U32 R20, R21, 0x4, RZ ;  /* 0x0000000415147819 */ /* 0x010fc800000006ff */
[----:B------:R-:W-:-:S03]  /*d2c0*/  LOP3.LUT R20, R0, 0x70, R20, 0xf8, !PT ;  /* 0x0000007000147812 */ /* 0x000fc600078ef814 */
[----:B------:R-:W1:Y:S01]  /*d2d0*/  @P2 LDC R0, c[0x0][0x438] ;  /* 0x00010e00ff002b82 */ /* 0x000e620000000800 */
        /* <DEDUP_REMOVED lines=20> */
[----:B------:R-:W0:Y:S01]  /*d420*/  @!P0 LDC.64 R2, c[0x0][0x418] ;  /* 0x00010600ff028b82 */ /* 0x000e220000000a00 */
[----:B------:R-:W-:Y:S01]  /*d430*/  ISETP.GE.AND P2, PT, R32, UR4, PT ;  /* 0x0000000420007c0c */ /* 0x000fe2000bf46270 */
[----:B------:R-:W-:-:S12]  /*d440*/  @!P0 IMAD.IADD R6, R5, 0x1, R6 ;  /* 0x0000000105068824 */ /* 0x000fd800078e0206 */
[----:B------:R-:W-:Y:S02]  /*d450*/  @P2 LOP3.LUT R23, R23, 0x4, RZ, 0xfc, !PT ;  /* 0x0000000417172812 */ /* 0x000fe400078efcff */
[----:B0-----:R-:W-:-:S04]  /*d460*/  @!P0 LEA R2, P1, R4, R2, 0x2 ;  /* 0x0000000204028211 */ /* 0x001fc800078210ff */
[----:B------:R-:W-:Y:S01]  /*d470*/  @!P0 LEA.HI.X R3, R4, R3, R6, 0x2, P1 ;  /* 0x0000000304038211 */ /* 0x000fe200008f1406 */
[----:B------:R-:W-:Y:S01]  /*d480*/  IMAD.MOV.U32 R4, RZ, RZ, RZ ;  /* 0x000000ffff047224 */ /* 0x000fe200078e00ff */
[----:B------:R-:W-:Y:S02]  /*d490*/  ISETP.GE.AND P1, PT, R34, UR4, PT ;  /* 0x0000000422007c0c */ /* 0x000fe4000bf26270 */
[----:B------:R-:W-:-:S03]  /*d4a0*/  LOP3.LUT R23, R23, 0xfffffffd, RZ, 0xc0, !PT ;  /* 0xfffffffd17177812 */ /* 0x000fc600078ec0ff */
[----:B------:R0:W5:Y:S01]  /*d4b0*/  @!P0 LDG.E R4, desc[UR36][R2.64] ;  /* 0x0000002402048981 */ /* 0x000162000c1e1900 */
[----:B------:R-:W-:-:S07]  /*d4c0*/  ISETP.GE.AND P0, PT, R33, UR4, PT ;  /* 0x0000000421007c0c */ /* 0x000fce000bf06270 */
[----:B------:R-:W-:-:S04]  /*d4d0*/  @P1 LOP3.LUT R23, R23, 0x2, RZ, 0xfc, !PT ;  /* 0x0000000217171812 */ /* 0x000fc800078efcff */
[----:B------:R-:W-:Y:S01]  /*d4e0*/  LOP3.LUT R23, R23, 0xfffffffe, RZ, 0xc0, !PT ;  /* 0xfffffffe17177812 */ /* 0x000fe200078ec0ff */
[----:B0-----:R-:W-:-:S03]  /*d4f0*/  IMAD.U32 R2, RZ, RZ, UR38 ;  /* 0x00000026ff027e24 */ /* 0x001fc6000f8e00ff */
[----:B------:R-:W-:Y:S01]  /*d500*/  @P0 LOP3.LUT R23, R23, 0x1, RZ, 0xfc, !PT ;  /* 0x0000000117170812 */ /* 0x000fe200078efcff */
[----:B------:R-:W-:Y:S06]  /*d510*/  BRA.DIV UR5, `(.L_x_5780) ;  /* 0x0000004205407947 */ /* 0x000fec000b800000 */
.L_x_5848:
        /* <DEDUP_REMOVED lines=9> */
.L_x_5781:
        /* <DEDUP_REMOVED lines=25> */
.L_x_5849:
[----:B------:R-:W-:Y:S05]  /*d740*/  BSYNC B0 ;  /* 0x0000000000007941 */ /* 0x000fea0003800000 */
.L_x_5782:
        /* <DEDUP_REMOVED lines=93> */
.L_x_5863:
        /* <DEDUP_REMOVED lines=12> */
.L_x_5785:
        /* <DEDUP_REMOVED lines=10> */
.L_x_5786:
        /* <DEDUP_REMOVED lines=23> */
[----:B------:R-:W-:Y:S01]  /*dff0*/  MOV R4, UR6 ;  /* 0x0000000600047c02 */ /* 0x000fe20008000f00 */
[----:B------:R-:W-:Y:S01]  /*e000*/  IMAD.U32 R5, RZ, RZ, UR7 ;  /* 0x00000007ff057e24 */ /* 0x000fe2000f8e00ff */
        /* <DEDUP_REMOVED lines=10> */
.L_x_5788:
[----:B------:R-:W-:Y:S05]  /*e0b0*/  BSYNC B6 ;  /* 0x0000000000067941 */ /* 0x000fea0003800000 */
.L_x_5787:
[----:B------:R-:W3:Y:S01]  /*e0c0*/  LDL.LU.64 R2, [R1+0x18] ;  /* 0x0000180001027983 */ /* 0x000ee20000300a00 */
[----:B------:R-:W0:Y:S01]  /*e0d0*/  LDC R21, c[0x0][0x448] ;  /* 0x00011200ff157b82 */ /* 0x000e220000000800 */
[----:B------:R-:W-:Y:S02]  /*e0e0*/  ULDC.64 UR4, c[0x0][0x2d8] ;  /* 0x0000b60000047ab9 */ /* 0x000fe40000000a00 */
[----:B------:R-:W4:Y:S01]  /*e0f0*/  LDL.LU R20, [R1+0x24] ;  /* 0x0000240001147983 */ /* 0x000f220000300800 */
[----:B------:R-:W-:-:S03]  /*e100*/  IMAD R0, R30, UR4, RZ ;  /* 0x000000041e007c24 */ /* 0x000fc6000f8e02ff */
[----:B------:R1:W5:Y:S01]  /*e110*/  LDL R9, [R1+0xc] ;  /* 0x00000c0001097983 */ /* 0x0003620000100800 */
[----:B------:R-:W-:Y:S01]  /*e120*/  IMAD R5, R18, UR5, R0 ;  /* 0x0000000512057c24 */ /* 0x000fe2000f8e0200 */
[----:B------:R-:W2:Y:S01]  /*e130*/  S2R R4, SR_TID.X ;  /* 0x0000000000047919 */ /* 0x000ea20000002100 */
[----:B0-----:R-:W-:Y:S02]  /*e140*/  ISETP.NE.AND P6, PT, R21, 0x1, PT ;  /* 0x000000011500780c */ /* 0x001fe40003fc5270 */
[----:B------:R-:W0:Y:S11]  /*e150*/  S2R R21, SR_TID.X ;  /* 0x0000000000157919 */ /* 0x000e360000002100 */
[----:B------:R-:W1:Y:S01]  /*e160*/  @P6 LDC R6, c[0x0][0x44c] ;  /* 0x00011300ff066b82 */ /* 0x000e620000000800 */
[----:B--2---:R-:W-:-:S04]  /*e170*/  LOP3.LUT R4, R4, 0x7f, RZ, 0xc0, !PT ;  /* 0x0000007f04047812 */ /* 0x004fc800078ec0ff */
[----:B------:R-:W-:Y:S01]  /*e180*/  SHF.R.U32.HI R4, RZ, 0x3, R4 ;  /* 0x00000003ff047819 */ /* 0x000fe20000011604 */
[----:B0-----:R-:W-:-:S05]  /*e190*/  IMAD.SHL.U32 R21, R21, 0x10, RZ ;  /* 0x0000001015157824 */ /* 0x001fca00078e00ff */
[----:B------:R-:W-:-:S05]  /*e1a0*/  LOP3.LUT R21, R4, 0x70, R21, 0xf8, !PT ;  /* 0x0000007004157812 */ /* 0x000fca00078ef815 */
[----:B------:R-:W-:-:S04]  /*e1b0*/  IMAD R0, R17, 0x80, R21 ;  /* 0x0000008011007824 */ /* 0x000fc800078e0215 */
[----:B-1----:R-:W-:-:S04]  /*e1c0*/  @P6 IMAD.HI.U32 R6, R0, R6, RZ ;  /* 0x0000000600066227 */ /* 0x002fc800078e00ff */
[----:B------:R-:W-:Y:S02]  /*e1d0*/  IMAD.MOV.U32 R4, RZ, RZ, R0 ;  /* 0x000000ffff047224 */ /* 0x000fe400078e0000 */
[----:B---3--:R-:W-:Y:S02]  /*e1e0*/  IMAD.MOV.U32 R3, RZ, RZ, R35 ;  /* 0x000000ffff037224 */ /* 0x008fe400078e0023 */
[----:B------:R-:W-:Y:S01]  /*e1f0*/  IMAD.WIDE.U32 R2, R18, UR4, R2 ;  /* 0x0000000412027c25 */ /* 0x000fe2000f8e0002 */
[----:B------:R-:W-:-:S04]  /*e200*/  ULDC.64 UR4, c[0x0][0x2e0] ;  /* 0x0000b80000047ab9 */ /* 0x000fc80000000a00 */
[----:B------:R-:W-:Y:S02]  /*e210*/  IADD3 R3, R3, R5, RZ ;  /* 0x0000000503037210 */ /* 0x000fe40007ffe0ff */
[----:B------:R-:W0:Y:S01]  /*e220*/  @P6 LDC R5, c[0x0][0x450] ;  /* 0x00011400ff056b82 */ /* 0x000e220000000800 */
[----:B------:R-:W-:Y:S01]  /*e230*/  IMAD.WIDE.U32 R2, R29, UR4, R2 ;  /* 0x000000041d027c25 */ /* 0x000fe2000f8e0002 */
[----:B0-----:R-:W-:-:S03]  /*e240*/  @P6 SHF.R.U32.HI R4, RZ, R5, R6 ;  /* 0x00000005ff046219 */ /* 0x001fc60000011606 */
[----:B----4-:R-:W-:-:S04]  /*e250*/  IMAD R5, R20, UR4, RZ ;  /* 0x0000000414057c24 */ /* 0x010fc8000f8e02ff */
[----:B------:R-:W-:Y:S02]  /*e260*/  IMAD R5, R29, UR5, R5 ;  /* 0x000000051d057c24 */ /* 0x000fe4000f8e0205 */
[----:B------:R-:W-:Y:S01]  /*e270*/  IMAD.MOV R6, RZ, RZ, -R4 ;  /* 0x000000ffff067224 */ /* 0x000fe200078e0a04 */
[----:B------:R-:W0:Y:S01]  /*e280*/  S2R R20, SR_TID.X ;  /* 0x0000000000147919 */ /* 0x000e220000002100 */
[----:B------:R-:W-:Y:S01]  /*e290*/  IMAD.IADD R3, R3, 0x1, R5 ;  /* 0x0000000103037824 */ /* 0x000fe200078e0205 */
[----:B------:R-:W-:Y:S01]  /*e2a0*/  ULDC.64 UR4, c[0x0][0x2d0] ;  /* 0x0000b40000047ab9 */ /* 0x000fe20000000a00 */
[----:B------:R-:W1:Y:S01]  /*e2b0*/  LDC R5, c[0x0][0x448] ;  /* 0x00011200ff057b82 */ /* 0x000e620000000800 */
        /* <DEDUP_REMOVED lines=24> */
[----:B-----5:R-:W-:Y:S02]  /*e440*/  IMAD R5, R9, R5, RZ ;  /* 0x0000000509057224 */ /* 0x020fe400078e02ff */
[----:B------:R-:W-:Y:S01]  /*e450*/  IMAD R17, R17, 0x80, R8 ;  /* 0x0000008011117824 */ /* 0x000fe200078e0208 */
[----:B------:R-:W1:Y:S03]  /*e460*/  SHFL.IDX PT, R2, R4, RZ, 0x181f ;  /* 0x00181fff04027589 */ /* 0x000e6600000e0000 */
[C---:B------:R-:W-:Y:S01]  /*e470*/  VIADD R6, R17.reuse, 0x10 ;  /* 0x0000001011067836 */ /* 0x040fe20000000000 */
[----:B------:R-:W-:-:S13]  /*e480*/  ISETP.GE.AND P1, PT, R17, R5, PT ;  /* 0x000000051100720c */ /* 0x000fda0003f26270 */
[----:B0-----:R-:W-:-:S05]  /*e490*/  @!P1 LEA R14, P4, R32, R14, 0x1 ;  /* 0x0000000e200e9211 */ /* 0x001fca00078808ff */
[----:B-1----:R-:W-:Y:S01]  /*e4a0*/  @!P1 IMAD.X R3, RZ, RZ, R2, P4 ;  /* 0x000000ffff039224 */ /* 0x002fe200020e0602 */
[----:B------:R-:W-:Y:S02]  /*e4b0*/  @!P1 MOV R2, R14 ;  /* 0x0000000e00029202 */ /* 0x000fe40000000f00 */
[----:B------:R-:W0:Y:S04]  /*e4c0*/  SHFL.IDX PT, R14, R0, 0x1, 0x181f ;  /* 0x00381f00000e7f89 */ /* 0x000e2800000e0000 */
        /* <DEDUP_REMOVED lines=53> */
[----:B------:R-:W0:Y:S01]  /*e820*/  SHFL.IDX PT, R14, R0, 0x6, 0x181f ;  /* 0x00d81f00000e7f89 */ /* 0x000e2200000e0000 */
[----:B------:R-:W-:-:S05]  /*e830*/  @!P1 MOV R3, R7 ;  /* 0x0000000700039202 */ /* 0x000fca0000000f00 */
        /* <DEDUP_REMOVED lines=14> */
.L_x_5880:
        /* <DEDUP_REMOVED lines=12> */
.L_x_5791:
[----:B------:R-:W-:Y:S05]  /*e9e0*/  BSYNC B0 ;  /* 0x0000000000007941 */ /* 0x000fea0003800000 */
.L_x_5790:
[----:B------:R-:W-:Y:S01]  /*e9f0*/  NOP ;  /* 0x0000000000007918 */ /* 0x000fe20000000000 */
[----:B------:R-:W-:-:S13]  /*ea00*/  PLOP3.LUT P0, PT, PT, PT, PT, 0x80, 0x0 ;  /* 0x000000000000781c */ /* 0x000fda0003f0f070 */
.L_x_5792:
        /* <DEDUP_REMOVED lines=18> */
.L_x_5881:
[----:B------:R-:W-:Y:S05]  /*eb30*/  BSYNC B0 ;  /* 0x0000000000007941 */ /* 0x000fea0003800000 */
.L_x_5793:
[----:B------:R-:W3:Y:S01]  /*eb40*/  LDL R0, [R1+0x10] ;  /* 0x0000100001007983 */ /* 0x000ee20000100800 */
[----:B------:R-:W-:Y:S01]  /*eb50*/  BSSY B0, `(.L_x_5795) ;  /* 0x0000109000007945 */ /* 0x000fe20003800000 */
[----:B---3--:R-:W-:-:S13]  /*eb60*/  ISETP.GE.AND P0, PT, R0, 0x2, PT ;  /* 0x000000020000780c */ /* 0x008fda0003f06270 */
[----:B------:R-:W-:Y:S05]  /*eb70*/  @!P0 BRA `(.L_x_5796) ;  /* 0x0000001000188947 */ /* 0x000fea0003800000 */
[----:B------:R-:W-:Y:S01]  /*eb80*/  ULDC UR4, c[0x0][0x2f4] ;  /* 0x0000bd0000047ab9 */ /* 0x000fe20000000800 */
[----:B------:R-:W-:Y:S01]  /*eb90*/  VIADD R8, R0, 0xfffffffe ;  /* 0xfffffffe00087836 */ /* 0x000fe20000000000 */
[----:B------:R-:W-:Y:S01]  /*eba0*/  MOV R17, R28 ;  /* 0x0000001c00117202 */ /* 0x000fe20000000f00 */
[----:B------:R-:W-:Y:S01]  /*ebb0*/  IMAD.MOV.U32 R10, RZ, RZ, R27 ;  /* 0x000000ffff0a7224 */ /* 0x000fe200078e001b */
[----:B------:R-:W-:Y:S01]  /*ebc0*/  ISETP.GE.AND P3, PT, R32, UR4, PT ;  /* 0x0000000420007c0c */ /* 0x000fe2000bf66270 */
[----:B------:R-:W-:Y:S01]  /*ebd0*/  IMAD.MOV.U32 R29, RZ, RZ, R26 ;  /* 0x000000ffff1d7224 */ /* 0x000fe200078e001a */
[----:B------:R-:W-:Y:S02]  /*ebe0*/  ISETP.GE.AND P2, PT, R34, UR4, PT ;  /* 0x0000000422007c0c */ /* 0x000fe4000bf46270 */
[----:B------:R-:W-:-:S13]  /*ebf0*/  ISETP.GE.AND P1, PT, R33, UR4, PT ;  /* 0x0000000421007c0c */ /* 0x000fda000bf26270 */
.L_x_5809:
        /* <DEDUP_REMOVED lines=24> */
[----:B------:R-:W-:-:S04]  /*ed80*/  @!P5 IMAD.WIDE.U32 R2, R31, R6, R2 ;  /* 0x000000061f02d225 */ /* 0x000fc800078e0002 */
[----:B------:R-:W-:Y:S01]  /*ed90*/  @!P5 IMAD.IADD R7, R7, 0x1, R3 ;  /* 0x000000010707d824 */ /* 0x000fe200078e0203 */
[----:B--2---:R-:W-:Y:S01]  /*eda0*/  @!P5 LEA R4, P0, R2, R4, 0x2 ;  /* 0x000000040204d211 */ /* 0x004fe200078010ff */
[----:B------:R-:W-:-:S03]  /*edb0*/  IMAD.MOV.U32 R0, RZ, RZ, RZ ;  /* 0x000000ffff007224 */ /* 0x000fc600078e00ff */
[----:B------:R-:W-:-:S05]  /*edc0*/  @!P5 LEA.HI.X R5, R2, R5, R7, 0x2, P0 ;  /* 0x000000050205d211 */ /* 0x000fca00000f1407 */
[----:B------:R0:W5:Y:S01]  /*edd0*/  @!P5 LDG.E R0, desc[UR36][R4.64] ;  /* 0x000000240400d981 */ /* 0x000162000c1e1900 */
[----:B------:R-:W-:Y:S01]  /*ede0*/  LOP3.LUT P4, RZ, R23, 0x10, RZ, 0xc0, !PT ;  /* 0x0000001017ff7812 */ /* 0x000fe2000788c0ff */
[----:B------:R-:W-:Y:S01]  /*edf0*/  VIADD R27, R10, 0x1 ;  /* 0x000000010a1b7836 */ /* 0x000fe20000000000 */
[----:B------:R-:W-:Y:S01]  /*ee00*/  IADD3 R2, -R11, RZ, RZ ;  /* 0x000000ff0b027210 */ /* 0x000fe20007ffe1ff */
[----:B------:R-:W-:Y:S05]  /*ee10*/  YIELD ;  /* 0x0000000000007946 */ /* 0x000fea0003800000 */
[----:B------:R-:W-:Y:S01]  /*ee20*/  ISETP.NE.AND P0, PT, R27, 0x2, PT ;  /* 0x000000021b00780c */ /* 0x000fe20003f05270 */
[----:B------:R-:W-:-:S02]  /*ee30*/  ULDC UR4, c[0x0][0x430] ;  /* 0x00010c0000047ab9 */ /* 0x000fc40000000800 */
[----:B------:R-:W-:Y:S01]  /*ee40*/  IMAD R9, R2, UR4, R9 ;  /* 0x0000000402097c24 */ /* 0x000fe2000f8e0209 */
[----:B------:R-:W-:Y:S01]  /*ee50*/  SEL R28, RZ, 0x1, P0 ;  /* 0x00000001ff1c7807 */ /* 0x000fe20000000000 */
[----:B------:R-:W-:Y:S01]  /*ee60*/  IMAD.MOV.U32 R26, RZ, RZ, R8 ;  /* 0x000000ffff1a7224 */ /* 0x000fe200078e0008 */
[----:B------:R-:W-:Y:S02]  /*ee70*/  SEL R27, R27, RZ, P0 ;  /* 0x000000ff1b1b7207 */ /* 0x000fe40000000000 */
[----:B------:R-:W-:Y:S01]  /*ee80*/  LOP3.LUT R28, R17, R28, RZ, 0x3c, !PT ;  /* 0x0000001c111c7212 */ /* 0x000fe200078e3cff */
[----:B0-----:R-:W-:Y:S06]  /*ee90*/  @!P4 BRA `(.L_x_5797) ;  /* 0x000000000004c947 */ /* 0x001fec0003800000 */
[----:B------:R-:W-:Y:S01]  /*eea0*/  BPT.TRAP 0x1 ;  /* 0x000000040000795c */ /* 0x000fe20000300000 */
.L_x_5797:
[----:B------:R-:W-:Y:S01]  /*eeb0*/  IMAD R7, R27, 0x8, R22 ;  /* 0x000000081b077824 */ /* 0x000fe200078e0216 */
[----:B------:R-:W-:Y:S01]  /*eec0*/  SHF.L.U32 R2, R28, 0x1f, RZ ;  /* 0x0000001f1c027819 */ /* 0x000fe200000006ff */
[----:B------:R-:W-:Y:S03]  /*eed0*/  BSSY B1, `(.L_x_5798) ;  /* 0x0000003000017945 */ /* 0x000fe60003800000 */
[----:B------:R-:W0:Y:S02]  /*eee0*/  SYNCS.PHASECHK.TRANS64.TRYWAIT P0, [R7+URZ+0x30840], R2 ;  /* 0x03084002070075a7 */ /* 0x000e24000800017f */
[----:B0-----:R-:W-:Y:S05]  /*eef0*/  @!P0 BRA `(.L_x_5799) ;  /* 0x0000003800e48947 */ /* 0x001fea0003800000 */
.L_x_5882:
[----:B------:R-:W-:Y:S05]  /*ef00*/  BSYNC B1 ;  /* 0x0000000000017941 */ /* 0x000fea0003800000 */
.L_x_5798:
        /* <DEDUP_REMOVED lines=65> */
.L_x_5896:
        /* <DEDUP_REMOVED lines=11> */
.L_x_5801:
        /* <DEDUP_REMOVED lines=10> */
.L_x_5802:
[----:B------:R2:W-:Y:S01]  /*f470*/  SYNCS.ARRIVE.TRANS64.A1T0 RZ, [R7+URZ+0x30830], RZ ;  /* 0x030830ff07ff79a7 */ /* 0x0005e2000810003f */
[----:B------:R-:W-:Y:S05]  /*f480*/  @!P5 BRA `(.L_x_5803) ;  /* 0x000000000004d947 */ /* 0x000fea0003800000 */
[----:B------:R-:W-:Y:S01]  /*f490*/  BPT.TRAP 0x1 ;  /* 0x000000040000795c */ /* 0x000fe20000300000 */
.L_x_5803:
[----:B-1----:R-:W2:Y:S01]  /*f4a0*/  LDL R3, [R1] ;  /* 0x0000000001037983 */ /* 0x002ea20000100800 */
[----:B------:R-:W-:Y:S01]  /*f4b0*/  SHF.L.U32 R2, R17, 0x1f, RZ ;  /* 0x0000001f11027819 */ /* 0x000fe200000006ff */
[----:B0-----:R-:W-:Y:S01]  /*f4c0*/  IMAD R6, R10, 0x8, R22 ;  /* 0x000000080a067824 */ /* 0x001fe200078e0216 */
[----:B------:R-:W-:Y:S03]  /*f4d0*/  BSSY B1, `(.L_x_5804) ;  /* 0x0000004000017945 */ /* 0x000fe60003800000 */
[----:B------:R-:W0:Y:S01]  /*f4e0*/  SYNCS.PHASECHK.TRANS64.TRYWAIT P0, [R6+URZ+0x30860], R2 ;  /* 0x03086002060075a7 */ /* 0x000e22000800017f */
[----:B--2---:R-:W-:Y:S01]  /*f4f0*/  IMAD R7, R29, -0x60, R3 ;  /* 0xffffffa01d077824 */ /* 0x004fe200078e0203 */
[----:B0-----:R-:W-:Y:S06]  /*f500*/  @!P0 BRA `(.L_x_5805) ;  /* 0x0000003c00548947 */ /* 0x001fec0003800000 */
.L_x_5897:
[----:B------:R-:W-:Y:S05]  /*f510*/  BSYNC B1 ;  /* 0x0000000000017941 */ /* 0x000fea0003800000 */
.L_x_5804:
[----:B------:R-:W1:Y:S01]  /*f520*/  S2R R3, SR_TID.X ;  /* 0x0000000000037919 */ /* 0x000e620000002100 */
[----:B------:R-:W-:Y:S01]  /*f530*/  UMOV UR4, 0xffffffff ;  /* 0xffffffff00047882 */ /* 0x000fe20000000000 */
[----:B------:R-:W-:Y:S01]  /*f540*/  IMAD R5, R10, 0x4800, R36 ;  /* 0x000048000a057824 */ /* 0x000fe200078e0224 */
[----:B-1----:R-:W-:-:S04]  /*f550*/  LOP3.LUT R3, R3, 0x7f, RZ, 0xc0, !PT ;  /* 0x0000007f03037812 */ /* 0x002fc800078ec0ff */
[----:B------:R-:W-:-:S05]  /*f560*/  SHF.R.U32.HI R3, RZ, 0x3, R3 ;  /* 0x00000003ff037819 */ /* 0x000fca0000011603 */
        /* <DEDUP_REMOVED lines=55> */
.L_x_5911:
        /* <DEDUP_REMOVED lines=31> */
.L_x_5807:
        /* <DEDUP_REMOVED lines=10> */
.L_x_5808:
[C---:B------:R-:W-:Y:S01]  /*fb70*/  ISETP.GT.AND P0, PT, R26.reuse, RZ, PT ;  /* 0x000000ff1a00720c */ /* 0x040fe20003f04270 */
[----:B------:R1:W-:Y:S01]  /*fb80*/  SYNCS.ARRIVE.TRANS64.A1T0 RZ, [R6+URZ+0x30850], RZ ;  /* 0x030850ff06ff79a7 */ /* 0x0003e2000810003f */
[----:B------:R-:W-:Y:S02]  /*fb90*/  VIADD R8, R26, 0xffffffff ;  /* 0xffffffff1a087836 */ /* 0x000fe40000000000 */
[----:B------:R-:W-:Y:S02]  /*fba0*/  IMAD.MOV.U32 R17, RZ, RZ, R28 ;  /* 0x000000ffff117224 */ /* 0x000fe400078e001c */
[----:B------:R-:W-:Y:S02]  /*fbb0*/  IMAD.MOV.U32 R10, RZ, RZ, R27 ;  /* 0x000000ffff0a7224 */ /* 0x000fe400078e001b */
[----:B------:R-:W-:-:S05]  /*fbc0*/  IMAD.MOV.U32 R29, RZ, RZ, R26 ;  /* 0x000000ffff1d7224 */ /* 0x000fca00078e001a */
[----:B-1----:R-:W-:Y:S05]  /*fbd0*/  @P0 BRA `(.L_x_5809) ;  /* 0xfffffff000080947 */ /* 0x002fea000383ffff */
.L_x_5796:
[----:B------:R-:W-:Y:S05]  /*fbe0*/  BSYNC B0 ;  /* 0x0000000000007941 */ /* 0x000fea0003800000 */
.L_x_5795:
        /* <DEDUP_REMOVED lines=17> */
.L_x_5811:
[----:B------:R-:W-:Y:S05]  /*fd00*/  BSYNC B0 ;  /* 0x0000000000007941 */ /* 0x000fea0003800000 */
.L_x_5810:
[----:B------:R-:W-:-:S13]  /*fd10*/  LOP3.LUT P0, RZ, R23, 0x10, RZ, 0xc0, !PT ;  /* 0x0000001017ff7812 */ /* 0x000fda000780c0ff */
[----:B------:R-:W-:Y:S05]  /*fd20*/  @!P0 BRA `(.L_x_5812) ;  /* 0x0000000000048947 */ /* 0x000fea0003800000 */
[----:B------:R-:W-:Y:S01]  /*fd30*/  BPT.TRAP 0x1 ;  /* 0x000000040000795c */ /* 0x000fe20000300000 */
.L_x_5812:
[----:B------:R-:W3:Y:S01]  /*fd40*/  LDL.LU R2, [R1] ;  /* 0x0000000001027983 */ /* 0x000ee20000300800 */
[----:B------:R-:W-:Y:S01]  /*fd50*/  LEA R0, R27, R22, 0x3 ;  /* 0x000000161b007211 */ /* 0x000fe200078e18ff */
[----:B------:R-:W-:Y:S01]  /*fd60*/  BSSY B0, `(.L_x_5813) ;  /* 0x0000005000007945 */ /* 0x000fe20003800000 */
[----:B0-----:R-:W-:-:S04]  /*fd70*/  SHF.L.U32 R3, R28, 0x1f, RZ ;  /* 0x0000001f1c037819 */ /* 0x001fc800000006ff */
[----:B------:R-:W0:Y:S01]  /*fd80*/  SYNCS.PHASECHK.TRANS64.TRYWAIT P0, [R0+URZ+0x30860], R3 ;  /* 0x03086003000075a7 */ /* 0x000e22000800017f */
[----:B---3--:R-:W-:Y:S01]  /*fd90*/  IMAD R6, R26, -0x60, R2 ;  /* 0xffffffa01a067824 */ /* 0x008fe200078e0202 */
[----:B0-----:R-:W-:Y:S06]  /*fda0*/  @!P0 BRA `(.L_x_5814) ;  /* 0x0000003c00508947 */ /* 0x001fec0003800000 */
.L_x_5912:
[----:B------:R-:W-:Y:S05]  /*fdb0*/  BSYNC B0 ;  /* 0x0000000000007941 */ /* 0x000fea0003800000 */
.L_x_5813:
        /* <DEDUP_REMOVED lines=65> */
.L_x_5926:
        /* <DEDUP_REMOVED lines=13> */
.L_x_5816:
        /* <DEDUP_REMOVED lines=10> */
.L_x_5817:
[----:B------:R1:W-:Y:S01]  /*10340*/  SYNCS.ARRIVE.TRANS64.A1T0 RZ, [R0+URZ+0x30850], RZ ;  /* 0x030850ff00ff79a7 */ /* 0x0003e2000810003f */
[----:B------:R-:W-:-:S04]  /*10350*/  IADD3 R27, R27, 0x1, RZ ;  /* 0x000000011b1b7810 */ /* 0x000fc80007ffe0ff */
[----:B------:R-:W-:-:S04]  /*10360*/  ISETP.NE.AND P0, PT, R27, 0x2, PT ;  /* 0x000000021b00780c */ /* 0x000fc80003f05270 */
[----:B0-----:R-:W-:Y:S02]  /*10370*/  SEL R3, RZ, 0x1, P0 ;  /* 0x00000001ff037807 */ /* 0x001fe40000000000 */
[----:B------:R-:W-:Y:S02]  /*10380*/  SEL R27, R27, RZ, P0 ;  /* 0x000000ff1b1b7207 */ /* 0x000fe40000000000 */
[----:B-1----:R-:W-:-:S07]  /*10390*/  LOP3.LUT R28, R28, R3, RZ, 0x3c, !PT ;  /* 0x000000031c1c7212 */ /* 0x002fce00078e3cff */
.L_x_5774:
[----:B------:R-:W-:Y:S05]  /*103a0*/  BSYNC B7 ;  /* 0x0000000000077941 */ /* 0x000fea0003800000 */
.L_x_5772:
        /* <DEDUP_REMOVED lines=11> */
.L_x_5818:
        /* <DEDUP_REMOVED lines=36> */
.L_x_5936:
[----:B------:R-:W-:Y:S02]  /*106a0*/  ULDC UR4, c[0x0][0xc38] ;  /* 0x00030e0000047ab9 */ /* 0x000fe40000000800 */
[----:B------:R-:W-:-:S05]  /*106b0*/  MOV R7, UR4 ;  /* 0x0000000400077c02 */ /* 0x000fca0008000f00 */
[----:B-1----:R-:W-:-:S04]  /*106c0*/  IMAD R14, R14, R7, RZ ;  /* 0x000000070e0e7224 */ /* 0x002fc800078e02ff */
[----:B------:R-:W-:-:S05]  /*106d0*/  IMAD.IADD R9, R4, 0x1, R14 ;  /* 0x0000000104097824 */ /* 0x000fca00078e020e */
[----:B------:R-:W-:-:S13]  /*106e0*/  ISETP.GT.AND P6, PT, R9, R0, PT ;  /* 0x000000000900720c */ /* 0x000fda0003fc4270 */
[----:B------:R-:W-:Y:S05]  /*106f0*/  @P6 BRA `(.L_x_5821) ;  /* 0x00000000009c6947 */ /* 0x000fea0003800000 */
.L_x_5826:
        /* <DEDUP_REMOVED lines=14> */
.L_x_5824:
[----:B------:R-:W-:Y:S05]  /*107e0*/  BSYNC B0 ;  /* 0x0000000000007941 */ /* 0x000fea0003800000 */
.L_x_5823:
        /* <DEDUP_REMOVED lines=18> */
.L_x_5944:
[----:B------:R-:W-:Y:S02]  /*10910*/  ULDC UR4, c[0x0][0xc38] ;  /* 0x00030e0000047ab9 */ /* 0x000fe40000000800 */
[----:B------:R-:W-:-:S05]  /*10920*/  MOV R7, UR4 ;  /* 0x0000000400077c02 */ /* 0x000fca0008000f00 */
[----:B-1----:R-:W-:-:S04]  /*10930*/  IMAD R14, R14, R7, RZ ;  /* 0x000000070e0e7224 */ /* 0x002fc800078e02ff */
[----:B------:R-:W-:-:S05]  /*10940*/  IMAD.IADD R9, R14, 0x1, R9 ;  /* 0x000000010e097824 */ /* 0x000fca00078e0209 */
[----:B------:R-:W-:-:S13]  /*10950*/  ISETP.GT.AND P6, PT, R9, R0, PT ;  /* 0x000000000900720c */ /* 0x000fda0003fc4270 */
[----:B------:R-:W-:Y:S05]  /*10960*/  @!P6 BRA `(.L_x_5826) ;  /* 0xfffffffc0064e947 */ /* 0x000fea000383ffff */
.L_x_5821:
        /* <DEDUP_REMOVED lines=8> */
.L_x_5948:
[----:B------:R-:W-:Y:S01]  /*109f0*/  ISETP.NE.AND P0, PT, R2, RZ, PT ;  /* 0x000000ff0200720c */ /* 0x000fe20003f05270 */
[----:B------:R-:W-:-:S12]  /*10a00*/  IMAD.MOV.U32 R14, RZ, RZ, RZ ;  /* 0x000000ffff0e7224 */ /* 0x000fd800078e00ff */
[----:B------:R-:W-:Y:S05]  /*10a10*/  @!P0 BRA `(.L_x_5828) ;  /* 0x0000000000108947 */ /* 0x000fea0003800000 */
[----:B------:R-:W-:Y:S01]  /*10a20*/  UMOV UR4, 0xffffffff ;  /* 0xffffffff00047882 */ /* 0x000fe20000000000 */
[----:B------:R-:W-:Y:S02]  /*10a30*/  VIADD R12, R4, 0xffffffff ;  /* 0xffffffff040c7836 */ /* 0x000fe40000000000 */
[----:B------:R-:W-:Y:S05]  /*10a40*/  BRA.DIV UR4, `(.L_x_5829) ;  /* 0x0000004204687947 */ /* 0x000fea000b800000 */
[----:B------:R3:W4:Y:S02]  /*10a50*/  SHFL.IDX PT, R14, R6, R12, 0x1f ;  /* 0x00001f0c060e7589 */ /* 0x00072400000e0000 */
.L_x_5828:
        /* <DEDUP_REMOVED lines=38> */
[----:B------:R-:W0:Y:S02]  /*10cc0*/  I2F.RP R8, R7 ;  /* 0x0000000700087306 */ /* 0x000e240000209400 */
[----:B------:R-:W-:-:S06]  /*10cd0*/  IADD3 R4, RZ, -R4, RZ ;  /* 0x80000004ff047210 */ /* 0x000fcc0007ffe0ff */
        /* <DEDUP_REMOVED lines=26> */
.L_x_5822:
[----:B------:R-:W-:Y:S01]  /*10e80*/  UMOV UR4, URZ ;  /* 0x0000003f00047c82 */ /* 0x000fe20008000000 */
[----:B------:R-:W-:Y:S01]  /*10e90*/  UMOV UR5, URZ ;  /* 0x0000003f00057c82 */ /* 0x000fe20008000000 */
[----:B------:R-:W-:Y:S01]  /*10ea0*/  ULDC UR6, c[0x0][0xc3c] ;  /* 0x00030f0000067ab9 */ /* 0x000fe20000000800 */
[----:B------:R-:W-:Y:S01]  /*10eb0*/  IMAD.MOV.U32 R16, RZ, RZ, R0 ;  /* 0x000000ffff107224 */ /* 0x000fe200078e0000 */
[----:B------:R-:W-:Y:S01]  /*10ec0*/  MOV R18, UR5 ;  /* 0x0000000500127c02 */ /* 0x000fe20008000f00 */
[----:B------:R-:W-:Y:S02]  /*10ed0*/  IMAD.U32 R17, RZ, RZ, UR4 ;  /* 0x00000004ff117e24 */ /* 0x000fe4000f8e00ff */
[----:B------:R-:W-:-:S07]  /*10ee0*/  IMAD.U32 R19, RZ, RZ, UR6 ;  /* 0x00000006ff137e24 */ /* 0x000fce000f8e00ff */
.L_x_5830:
        /* <DEDUP_REMOVED lines=10> */
.L_x_5819:
[----:B------:R-:W-:Y:S02]  /*10f90*/  ULDC UR4, c[0x0][0xc3c] ;  /* 0x00030f0000047ab9 */ /* 0x000fe40000000800 */
[----:B-1----:R-:W-:-:S13]  /*10fa0*/  ISETP.GE.AND P0, PT, R19, UR4, PT ;  /* 0x0000000413007c0c */ /* 0x002fda000bf06270 */
[----:B------:R-:W-:Y:S05]  /*10fb0*/  @!P0 BRA `(.L_x_5831) ;  /* 0xffffffb400d88947 */ /* 0x000fea000383ffff */
[----:B------:R-:W-:Y:S05]  /*10fc0*/  BSYNC B8 ;  /* 0x0000000000087941 */ /* 0x000fea0003800000 */
.L_x_5768:
        /* <DEDUP_REMOVED lines=12> */
.L_x_5951:
[----:B------:R-:W-:Y:S05]  /*11090*/  BSYNC B0 ;  /* 0x0000000000007941 */ /* 0x000fea0003800000 */
.L_x_5832:
[----:B------:R-:W-:-:S03]  /*110a0*/  UMOV UR4, 0xffffffff ;  /* 0xffffffff00047882 */ /* 0x000fc60000000000 */
[----:B------:R-:W-:Y:S05]  /*110b0*/  BRA.DIV UR4, `(.L_x_5834) ;  /* 0x0000003e04047947 */ /* 0x000fea000b800000 */
[----:B-1----:R-:W1:Y:S02]  /*110c0*/  S2R R0, SR_TID.X ;  /* 0x0000000000007919 */ /* 0x002e640000002100 */
[----:B-1----:R-:W-:-:S04]  /*110d0*/  SHF.R.U32.HI R0, RZ, 0x5, R0 ;  /* 0x00000005ff007819 */ /* 0x002fc80000011600 */
[----:B------:R-:W-:-:S05]  /*110e0*/  LOP3.LUT R0, R0, 0x3, RZ, 0xc0, !PT ;  /* 0x0000000300007812 */ /* 0x000fca00078ec0ff */
[----:B------:R1:W3:Y:S02]  /*110f0*/  SHFL.IDX PT, R14, R0, RZ, 0x1f ;  /* 0x00001fff000e7589 */ /* 0x0002e400000e0000 */
.L_x_5954:
[----:B---3--:R-:W-:Y:S01]  /*11100*/  ISETP.NE.AND P0, PT, R14, RZ, PT ;  /* 0x000000ff0e00720c */ /* 0x008fe20003f05270 */
[----:B------:R-:W-:-:S12]  /*11110*/  BSSY B0, `(.L_x_5835) ;  /* 0x0000026000007945 */ /* 0x000fd80003800000 */
[----:B------:R-:W-:Y:S05]  /*11120*/  @P0 BRA `(.L_x_5836) ;  /* 0x0000000000900947 */ /* 0x000fea0003800000 */
[----:B------:R-:W-:-:S03]  /*11130*/  UMOV UR4, 0xffffffff ;  /* 0xffffffff00047882 */ /* 0x000fc60000000000 */
[----:B------:R-:W-:Y:S05]  /*11140*/  BRA.DIV UR4, `(.L_x_5837) ;  /* 0x0000003e04147947 */ /* 0x000fea000b800000 */
[----:B------:R-:W-:-:S13]  /*11150*/  ELECT P6, URZ, PT ;  /* 0x00000000003f782f */ /* 0x000fda00038c0000 */
.L_x_5957:
        /* <DEDUP_REMOVED lines=8> */
.L_x_5838:
[C---:B------:R-:W-:Y:S01]  /*111e0*/  IMAD R5, R27.reuse, 0x8, R4 ;  /* 0x000000081b057824 */ /* 0x040fe200078e0204 */
[----:B------:R-:W-:Y:S01]  /*111f0*/  SHF.L.U32 R0, R28, 0x1f, RZ ;  /* 0x0000001f1c007819 */ /* 0x000fe200000006ff */
[----:B------:R-:W-:-:S03]  /*11200*/  VIADD R27, R27, 0x1 ;  /* 0x000000011b1b7836 */ /* 0x000fc60000000000 */
[----:B------:R-:W1:Y:S02]  /*11210*/  SYNCS.PHASECHK.TRANS64.TRYWAIT P1, [R5+URZ+0x30840], R0 ;  /* 0x03084000050075a7 */ /* 0x000e64000802017f */
[----:B------:R-:W-:-:S04]  /*11220*/  ISETP.NE.AND P2, PT, R27, 0x2, PT ;  /* 0x000000021b00780c */ /* 0x000fc80003f45270 */
[----:B------:R-:W-:Y:S01]  /*11230*/  SEL R3, RZ, 0x1, P2 ;  /* 0x00000001ff037807 */ /* 0x000fe20001000000 */
[----:B-1----:R-:W-:Y:S08]  /*11240*/  @!P1 BRA `(.L_x_5839) ;  /* 0x0000003800f49947 */ /* 0x002ff00003800000 */
.L_x_5958:
[----:B------:R-:W-:Y:S02]  /*11250*/  SEL R27, R27, RZ, P2 ;  /* 0x000000ff1b1b7207 */ /* 0x000fe40001000000 */
[----:B------:R-:W-:Y:S01]  /*11260*/  LOP3.LUT R2, R28, R3, RZ, 0x3c, !PT ;  /* 0x000000031c027212 */ /* 0x000fe200078e3cff */
[----:B------:R-:W-:Y:S06]  /*11270*/  @!P0 BRA `(.L_x_5840) ;  /* 0x0000000000048947 */ /* 0x000fec0003800000 */
[----:B------:R-:W-:Y:S01]  /*11280*/  BPT.TRAP 0x1 ;  /* 0x000000040000795c */ /* 0x000fe20000300000 */
.L_x_5840:
[----:B------:R-:W-:Y:S01]  /*11290*/  IMAD R27, R27, 0x8, R4 ;  /* 0x000000081b1b7824 */ /* 0x000fe200078e0204 */
[----:B------:R-:W-:-:S04]  /*112a0*/  SHF.L.U32 R2, R2, 0x1f, RZ ;  /* 0x0000001f02027819 */ /* 0x000fc800000006ff */
[----:B------:R-:W3:Y:S02]  /*112b0*/  SYNCS.PHASECHK.TRANS64.TRYWAIT P1, [R27+URZ+0x30840], R2 ;  /* 0x030840021b0075a7 */ /* 0x000ee4000802017f */
[----:B---3--:R-:W-:Y:S05]  /*112c0*/  @!P1 BRA `(.L_x_5841) ;  /* 0x0000003800e89947 */ /* 0x008fea0003800000 */
.L_x_5959:
[----:B------:R-:W-:Y:S05]  /*112d0*/  @!P0 BRA `(.L_x_5842) ;  /* 0x0000000000048947 */ /* 0x000fea0003800000 */
[----:B------:R-:W-:Y:S01]  /*112e0*/  BPT.TRAP 0x1 ;  /* 0x000000040000795c */ /* 0x000fe20000300000 */
.L_x_5842:
[----:B------:R-:W4:Y:S02]  /*112f0*/  SYNCS.PHASECHK.TRANS64.TRYWAIT P1, [R5+URZ+0x30860], R0 ;  /* 0x03086000050075a7 */ /* 0x000f24000802017f */
[----:B----4-:R-:W-:Y:S05]  /*11300*/  @!P1 BRA `(.L_x_5843) ;  /* 0x0000003800ec9947 */ /* 0x010fea0003800000 */
.L_x_5960:
[----:B------:R-:W-:Y:S05]  /*11310*/  @!P0 BRA `(.L_x_5844) ;  /* 0x0000000000048947 */ /* 0x000fea0003800000 */
[----:B------:R-:W-:Y:S01]  /*11320*/  BPT.TRAP 0x1 ;  /* 0x000000040000795c */ /* 0x000fe20000300000 */
.L_x_5844:
[----:B------:R0:W0:Y:S02]  /*11330*/  SYNCS.PHASECHK.TRANS64.TRYWAIT P0, [R27+URZ+0x30860], R2 ;  /* 0x030860021b0075a7 */ /* 0x000024000800017f */
[----:B0-----:R-:W-:Y:S05]  /*11340*/  @!P0 NANOSLEEP.SYNCS 0x989680 ;  /* 0x009896800000895d */ /* 0x001fea0003900000 */
[----:B------:R-:W0:Y:S02]  /*11350*/  @!P0 SYNCS.PHASECHK.TRANS64 P0, [R27+URZ+0x30860], R2 ;  /* 0x030860021b0085a7 */ /* 0x000e24000800007f */
[----:B0-----:R-:W-:Y:S05]  /*11360*/  @!P0 BRA `(.L_x_5844) ;  /* 0xfffffffc00f08947 */ /* 0x001fea000383ffff */
.L_x_5836:
[----:B------:R-:W-:Y:S05]  /*11370*/  BSYNC B0 ;  /* 0x0000000000007941 */ /* 0x000fea0003800000 */
.L_x_5835:
[----:B------:R-:W-:Y:S05]  /*11380*/  EXIT ;  /* 0x000000000000794d */ /* 0x000fea0003800000 */
.L_x_5704:
[----:B0-----:R-:W-:-:S04]  /*11390*/  IMAD.U32 R3, RZ, RZ, UR40 ;  /* 0x00000028ff037e24 */ /* 0x001fc8000f8e00ff */
[----:B------:R0:W1:Y:S03]  /*113a0*/  SYNCS.PHASECHK.TRANS64.TRYWAIT P1, [R3+URZ+0x30800], R0 ;  /* 0x03080000030075a7 */ /* 0x000066000802017f */
[----:B-1----:R-:W-:Y:S05]  /*113b0*/  @!P1 NANOSLEEP.SYNCS 0x989680 ;  /* 0x009896800000995d */ /* 0x002fea0003900000 */
[----:B------:R-:W1:Y:S02]  /*113c0*/  @!P1 SYNCS.PHASECHK.TRANS64 P1, [R3+URZ+0x30800], R0 ;  /* 0x03080000030095a7 */ /* 0x000e64000802007f */
[----:B-1----:R-:W-:Y:S05]  /*113d0*/  @!P1 BRA `(.L_x_5704) ;  /* 0xfffffffc00ec9947 */ /* 0x002fea000383ffff */
[----:B------:R-:W-:Y:S05]  /*113e0*/  BRA `(.L_x_5845) ;  /* 0xffffff04007c7947 */ /* 0x000fea000383ffff */
.L_x_5708:
[----:B-1----:R1:W2:Y:S02]  /*113f0*/  SYNCS.PHASECHK.TRANS64.TRYWAIT P1, [R0+URZ+0x30830], R3 ;  /* 0x03083003000075a7 */ /* 0x0022a4000802017f */
[----:B--2---:R-:W-:Y:S05]  /*11400*/  @!P1 NANOSLEEP.SYNCS 0x989680 ;  /* 0x009896800000995d */ /* 0x004fea0003900000 */
[----:B------:R-:W2:Y:S02]  /*11410*/  @!P1 SYNCS.PHASECHK.TRANS64 P1, [R0+URZ+0x30830], R3 ;  /* 0x03083003000095a7 */ /* 0x000ea4000802007f */
[----:B--2---:R-:W-:Y:S05]  /*11420*/  @!P1 BRA `(.L_x_5708) ;  /* 0xfffffffc00f09947 */ /* 0x004fea000383ffff */
[----:B------:R-:W-:Y:S05]  /*11430*/  BRA `(.L_x_5707) ;  /* 0xffffff0400987947 */ /* 0x000fea000383ffff */
.L_x_5714:
[----:B-1----:R-:W-:-:S04]  /*11440*/  IMAD.U32 R4, RZ, RZ, UR7 ;  /* 0x00000007ff047e24 */ /* 0x002fc8000f8e00ff */
[----:B------:R1:W2:Y:S03]  /*11450*/  SYNCS.PHASECHK.TRANS64.TRYWAIT P1, [R4+URZ+0x30830], R3 ;  /* 0x03083003040075a7 */ /* 0x0002a6000802017f */
[----:B--2---:R-:W-:Y:S05]  /*11460*/  @!P1 NANOSLEEP.SYNCS 0x989680 ;  /* 0x009896800000995d */ /* 0x004fea0003900000 */
[----:B------:R-:W2:Y:S02]  /*11470*/  @!P1 SYNCS.PHASECHK.TRANS64 P1, [R4+URZ+0x30830], R3 ;  /* 0x03083003040095a7 */ /* 0x000ea4000802007f */
[----:B--2---:R-:W-:Y:S05]  /*11480*/  @!P1 BRA `(.L_x_5714) ;  /* 0xfffffffc00ec9947 */ /* 0x004fea000383ffff */
[----:B------:R-:W-:Y:S05]  /*11490*/  BRA `(.L_x_5713) ;  /* 0xffffff2400ec7947 */ /* 0x000fea000383ffff */
.L_x_5718:
[----:B01----:R-:W-:-:S04]  /*114a0*/  MOV R3, UR10 ;  /* 0x0000000a00037c02 */ /* 0x003fc80008000f00 */
[----:B------:R0:W1:Y:S03]  /*114b0*/  SYNCS.PHASECHK.TRANS64.TRYWAIT P1, [R3+URZ+0x30850], R0 ;  /* 0x03085000030075a7 */ /* 0x000066000802017f */
[----:B-1----:R-:W-:Y:S05]  /*114c0*/  @!P1 NANOSLEEP.SYNCS 0x989680 ;  /* 0x009896800000995d */ /* 0x002fea0003900000 */
[----:B------:R-:W1:Y:S02]  /*114d0*/  @!P1 SYNCS.PHASECHK.TRANS64 P1, [R3+URZ+0x30850], R0 ;  /* 0x03085000030095a7 */ /* 0x000e64000802007f */
[----:B-1----:R-:W-:Y:S05]  /*114e0*/  @!P1 BRA `(.L_x_5718) ;  /* 0xfffffffc00ec9947 */ /* 0x002fea000383ffff */
[----:B------:R-:W-:Y:S05]  /*114f0*/  BRA `(.L_x_5717) ;  /* 0xffffff3000b47947 */ /* 0x000fea000383ffff */
.L_x_5726:
[----:B-1----:R-:W-:-:S04]  /*11500*/  IMAD.U32 R4, RZ, RZ, UR7 ;  /* 0x00000007ff047e24 */ /* 0x002fc8000f8e00ff */
[----:B------:R1:W2:Y:S03]  /*11510*/  SYNCS.PHASECHK.TRANS64.TRYWAIT P1, [R4+URZ+0x30830], R3 ;  /* 0x03083003040075a7 */ /* 0x0002a6000802017f */
[----:B--2---:R-:W-:Y:S05]  /*11520*/  @!P1 NANOSLEEP.SYNCS 0x989680 ;  /* 0x009896800000995d */ /* 0x004fea0003900000 */
[----:B------:R-:W2:Y:S02]  /*11530*/  @!P1 SYNCS.PHASECHK.TRANS64 P1, [R4+URZ+0x30830], R3 ;  /* 0x03083003040095a7 */ /* 0x000ea4000802007f */
[----:B--2---:R-:W-:Y:S05]  /*11540*/  @!P1 BRA `(.L_x_5726) ;  /* 0xfffffffc00ec9947 */ /* 0x004fea000383ffff */
[----:B------:R-:W-:Y:S05]  /*11550*/  BRA `(.L_x_5725) ;  /* 0xffffff4c00587947 */ /* 0x000fea000383ffff */
.L_x_5730:
[----:B01----:R-:W-:-:S04]  /*11560*/  IMAD.U32 R3, RZ, RZ, UR14 ;  /* 0x0000000eff037e24 */ /* 0x003fc8000f8e00ff */
[----:B------:R0:W1:Y:S03]  /*11570*/  SYNCS.PHASECHK.TRANS64.TRYWAIT P1, [R3+URZ+0x30850], R0 ;  /* 0x03085000030075a7 */ /* 0x000066000802017f */
[----:B-1----:R-:W-:Y:S05]  /*11580*/  @!P1 NANOSLEEP.SYNCS 0x989680 ;  /* 0x009896800000995d */ /* 0x002fea0003900000 */
[----:B------:R-:W1:Y:S02]  /*11590*/  @!P1 SYNCS.PHASECHK.TRANS64 P1, [R3+URZ+0x30850], R0 ;  /* 0x03085000030095a7 */ /* 0x000e64000802007f */
[----:B-1----:R-:W-:Y:S05]  /*115a0*/  @!P1 BRA `(.L_x_5730) ;  /* 0xfffffffc00ec9947 */ /* 0x002fea000383ffff */
[----:B------:R-:W-:Y:S05]  /*115b0*/  BRA `(.L_x_5729) ;  /* 0xffffff5800207947 */ /* 0x000fea000383ffff */
.L_x_5737:
[----:B-1----:R-:W-:-:S04]  /*115c0*/  IMAD.U32 R7, RZ, RZ, UR5 ;  /* 0x00000005ff077e24 */ /* 0x002fc8000f8e00ff */
[----:B------:R1:W2:Y:S03]  /*115d0*/  SYNCS.PHASECHK.TRANS64.TRYWAIT P1, [R7+URZ+0x30850], R0 ;  /* 0x03085000070075a7 */ /* 0x0002a6000802017f */
[----:B--2---:R-:W-:Y:S05]  /*115e0*/  @!P1 NANOSLEEP.SYNCS 0x989680 ;  /* 0x009896800000995d */ /* 0x004fea0003900000 */
[----:B------:R-:W2:Y:S02]  /*115f0*/  @!P1 SYNCS.PHASECHK.TRANS64 P1, [R7+URZ+0x30850], R0 ;  /* 0x03085000070095a7 */ /* 0x000ea4000802007f */
[----:B--2---:R-:W-:Y:S05]  /*11600*/  @!P1 BRA `(.L_x_5737) ;  /* 0xfffffffc00ec9947 */ /* 0x004fea000383ffff */
[----:B------:R-:W-:Y:S05]  /*11610*/  BRA `(.L_x_5736) ;  /* 0xffffff7000387947 */ /* 0x000fea000383ffff */
.L_x_5780:
[----:B------:R-:W-:Y:S01]  /*11620*/  SHF.R.U32.HI R8, RZ, 0x5, R21 ;  /* 0x00000005ff087819 */ /* 0x000fe20000011615 */
[----:B------:R-:W-:Y:S01]  /*11630*/  BSSY B0, `(.L_x_5846) ;  /* 0x0000009000007945 */ /* 0x000fe20003800000 */
[----:B------:R-:W-:Y:S02]  /*11640*/  IMAD.MOV.U32 R12, RZ, RZ, RZ ;  /* 0x000000ffff0c7224 */ /* 0x000fe400078e00ff */
[----:B------:R-:W-:Y:S01]  /*11650*/  LOP3.LUT R8, R8, 0x3, RZ, 0xc0, !PT ;  /* 0x0000000308087812 */ /* 0x000fe200078ec0ff */
[----:B------:R-:W-:Y:S02]  /*11660*/  IMAD.MOV.U32 R11, RZ, RZ, 0x1f ;  /* 0x0000001fff0b7424 */ /* 0x000fe400078e00ff */
[----:B------:R-:W-:Y:S02]  /*11670*/  IMAD.MOV.U32 R15, RZ, RZ, -0x1 ;  /* 0xffffffffff0f7424 */ /* 0x000fe400078e00ff */
[----:B------:R-:W-:-:S07]  /*11680*/  IMAD.MOV.U32 R13, RZ, RZ, R8 ;  /* 0x000000ffff0d7224 */ /* 0x000fce00078e0008 */
[----:B-----5:R-:W-:Y:S05]  /*11690*/  WARPSYNC.COLLECTIVE R15, `(.L_x_5847) ;  /* 0x000000000f087348 */ /* 0x020fea0003c00000 */
[----:B------:R0:W1:Y:S02]  /*116a0*/  SHFL.IDX P6, R14, R13, R12, R11 ;  /* 0x0000000c0d0e7389 */ /* 0x00006400000c000b */
[----:B01---5:R-:W-:Y:S01]  /*116b0*/  ENDCOLLECTIVE ;  /* 0x000000000000791b */ /* 0x023fe20003800000 */
.L_x_5847:
[----:B------:R-:W-:Y:S05]  /*116c0*/  BSYNC B0 ;  /* 0x0000000000007941 */ /* 0x000fea0003800000 */
.L_x_5846:
[----:B------:R-:W-:Y:S05]  /*116d0*/  BRA `(.L_x_5848) ;  /* 0xffffffbc00907947 */ /* 0x000fea000383ffff */
.L_x_5783:
[----:B0-----:R0:W1:Y:S02]  /*116e0*/  SYNCS.PHASECHK.TRANS64.TRYWAIT P0, [R7+URZ+0x30840], R2 ;  /* 0x03084002070075a7 */ /* 0x001064000800017f */
[----:B-1----:R-:W-:Y:S05]  /*116f0*/  @!P0 NANOSLEEP.SYNCS 0x989680 ;  /* 0x009896800000895d */ /* 0x002fea0003900000 */
[----:B------:R-:W1:Y:S02]  /*11700*/  @!P0 SYNCS.PHASECHK.TRANS64 P0, [R7+URZ+0x30840], R2 ;  /* 0x03084002070085a7 */ /* 0x000e64000800007f */
[----:B-1----:R-:W-:Y:S05]  /*11710*/  @!P0 BRA `(.L_x_5783) ;  /* 0xfffffffc00f08947 */ /* 0x002fea000383ffff */
[----:B------:R-:W-:Y:S05]  /*11720*/  BRA `(.L_x_5849) ;  /* 0xffffffc000047947 */ /* 0x000fea000383ffff */
.L_x_5784:
        /* <DEDUP_REMOVED lines=8> */
.L_x_5851:
[----:B------:R-:W-:Y:S05]  /*117b0*/  BSYNC B0 ;  /* 0x0000000000007941 */ /* 0x000fea0003800000 */
.L_x_5850:
        /* <DEDUP_REMOVED lines=9> */
.L_x_5852:
[----:B------:R-:W-:Y:S01]  /*11850*/  MOV R13, R0 ;  /* 0x00000000000d7202 */ /* 0x000fe20000000f00 */
[----:B------:R-:W-:Y:S02]  /*11860*/  IMAD.MOV.U32 R12, RZ, RZ, 0x1 ;  /* 0x00000001ff0c7424 */ /* 0x000fe400078e00ff */
[----:B------:R-:W-:-:S07]  /*11870*/  IMAD.MOV.U32 R3, RZ, RZ, R14 ;  /* 0x000000ffff037224 */ /* 0x000fce00078e000e */
[----:B------:R-:W-:Y:S05]  /*11880*/  WARPSYNC.COLLECTIVE R15, `(.L_x_5853) ;  /* 0x000000000f087348 */ /* 0x000fea0003c00000 */
[----:B------:R0:W1:Y:S02]  /*11890*/  SHFL.IDX P6, R14, R13, R12, R11 ;  /* 0x0000000c0d0e7389 */ /* 0x00006400000c000b */
[----:B01----:R-:W-:Y:S01]  /*118a0*/  ENDCOLLECTIVE ;  /* 0x000000000000791b */ /* 0x003fe20003800000 */
.L_x_5853:
        /* <DEDUP_REMOVED lines=17> */
.L_x_5854:
[----:B------:R-:W-:Y:S02]  /*119c0*/  @P1 IMAD R8, R5, 0x2, R22 ;  /* 0x0000000205081824 */ /* 0x000fe400078e0216 */
[----:B------:R-:W-:Y:S02]  /*119d0*/  IMAD.MOV.U32 R13, RZ, RZ, R0 ;  /* 0x000000ffff0d7224 */ /* 0x000fe400078e0000 */
[----:B------:R-:W-:Y:S02]  /*119e0*/  IMAD.MOV.U32 R12, RZ, RZ, 0x2 ;  /* 0x00000002ff0c7424 */ /* 0x000fe400078e00ff */
[----:B------:R-:W-:-:S07]  /*119f0*/  IMAD.MOV.U32 R3, RZ, RZ, R14 ;  /* 0x000000ffff037224 */ /* 0x000fce00078e000e */
[----:B------:R-:W-:Y:S05]  /*11a00*/  WARPSYNC.COLLECTIVE R15, `(.L_x_5855) ;  /* 0x000000000f087348 */ /* 0x000fea0003c00000 */
[----:B------:R0:W1:Y:S02]  /*11a10*/  SHFL.IDX P6, R14, R13, R12, R11 ;  /* 0x0000000c0d0e7389 */ /* 0x00006400000c000b */
[----:B01----:R-:W-:Y:S01]  /*11a20*/  ENDCOLLECTIVE ;  /* 0x000000000000791b */ /* 0x003fe20003800000 */
.L_x_5855:
        /* <DEDUP_REMOVED lines=17> */
.L_x_5856:
[----:B------:R-:W-:Y:S02]  /*11b40*/  @P1 IMAD R8, R5, 0x2, R22 ;  /* 0x0000000205081824 */ /* 0x000fe400078e0216 */
[----:B------:R-:W-:Y:S02]  /*11b50*/  IMAD.MOV.U32 R13, RZ, RZ, R0 ;  /* 0x000000ffff0d7224 */ /* 0x000fe400078e0000 */
[----:B------:R-:W-:Y:S02]  /*11b60*/  IMAD.MOV.U32 R12, RZ, RZ, 0x3 ;  /* 0x00000003ff0c7424 */ /* 0x000fe400078e00ff */
[----:B------:R-:W-:-:S07]  /*11b70*/  IMAD.MOV.U32 R3, RZ, RZ, R14 ;  /* 0x000000ffff037224 */ /* 0x000fce00078e000e */
[----:B------:R-:W-:Y:S05]  /*11b80*/  WARPSYNC.COLLECTIVE R15, `(.L_x_5857) ;  /* 0x000000000f087348 */ /* 0x000fea0003c00000 */
[----:B------:R0:W1:Y:S02]  /*11b90*/  SHFL.IDX P6, R14, R13, R12, R11 ;  /* 0x0000000c0d0e7389 */ /* 0x00006400000c000b */
[----:B01----:R-:W-:Y:S01]  /*11ba0*/  ENDCOLLECTIVE ;  /* 0x000000000000791b */ /* 0x003fe20003800000 */
.L_x_5857:
        /* <DEDUP_REMOVED lines=17> */
.L_x_5858:
[----:B------:R-:W-:Y:S01]  /*11cc0*/  @P1 LEA R8, R5, R22, 0x1 ;  /* 0x0000001605081211 */ /* 0x000fe200078e08ff */
[----:B------:R-:W-:Y:S02]  /*11cd0*/  IMAD.MOV.U32 R13, RZ, RZ, R0 ;  /* 0x000000ffff0d7224 */ /* 0x000fe400078e0000 */
[----:B------:R-:W-:Y:S02]  /*11ce0*/  IMAD.MOV.U32 R12, RZ, RZ, 0x4 ;  /* 0x00000004ff0c7424 */ /* 0x000fe400078e00ff */
[----:B------:R-:W-:-:S07]  /*11cf0*/  IMAD.MOV.U32 R3, RZ, RZ, R14 ;  /* 0x000000ffff037224 */ /* 0x000fce00078e000e */
[----:B------:R-:W-:Y:S05]  /*11d00*/  WARPSYNC.COLLECTIVE R15, `(.L_x_5859) ;  /* 0x000000000f087348 */ /* 0x000fea0003c00000 */
[----:B------:R0:W1:Y:S02]  /*11d10*/  SHFL.IDX P6, R14, R13, R12, R11 ;  /* 0x0000000c0d0e7389 */ /* 0x00006400000c000b */
[----:B01----:R-:W-:Y:S01]  /*11d20*/  ENDCOLLECTIVE ;  /* 0x000000000000791b */ /* 0x003fe20003800000 */
.L_x_5859:
        /* <DEDUP_REMOVED lines=17> */
.L_x_5860:
[----:B------:R-:W-:Y:S02]  /*11e40*/  @P1 IMAD R8, R5, 0x2, R22 ;  /* 0x0000000205081824 */ /* 0x000fe400078e0216 */
[----:B------:R-:W-:Y:S02]  /*11e50*/  IMAD.MOV.U32 R13, RZ, RZ, R0 ;  /* 0x000000ffff0d7224 */ /* 0x000fe400078e0000 */
[----:B------:R-:W-:Y:S02]  /*11e60*/  IMAD.MOV.U32 R12, RZ, RZ, 0x5 ;  /* 0x00000005ff0c7424 */ /* 0x000fe400078e00ff */
[----:B------:R-:W-:-:S07]  /*11e70*/  IMAD.MOV.U32 R3, RZ, RZ, R14 ;  /* 0x000000ffff037224 */ /* 0x000fce00078e000e */
[----:B------:R-:W-:Y:S05]  /*11e80*/  WARPSYNC.COLLECTIVE R15, `(.L_x_5861) ;  /* 0x000000000f087348 */ /* 0x000fea0003c00000 */
[----:B------:R0:W1:Y:S02]  /*11e90*/  SHFL.IDX P6, R14, R13, R12, R11 ;  /* 0x0000000c0d0e7389 */ /* 0x00006400000c000b */
[----:B01----:R-:W-:Y:S01]  /*11ea0*/  ENDCOLLECTIVE ;  /* 0x000000000000791b */ /* 0x003fe20003800000 */
.L_x_5861:
        /* <DEDUP_REMOVED lines=10> */
.L_x_5862:
        /* <DEDUP_REMOVED lines=8> */
.L_x_5789:
        /* <DEDUP_REMOVED lines=9> */
.L_x_5864:
[C---:B------:R-:W-:Y:S01]  /*12060*/  VIADD R6, R17.reuse, 0x10 ;  /* 0x0000001011067836 */ /* 0x040fe20000000000 */
[----:B------:R-:W-:Y:S01]  /*12070*/  ISETP.GE.AND P1, PT, R17, R5, PT ;  /* 0x000000051100720c */ /* 0x000fe20003f26270 */
[----:B------:R-:W-:Y:S02]  /*12080*/  IMAD.MOV.U32 R13, RZ, RZ, R0 ;  /* 0x000000ffff0d7224 */ /* 0x000fe400078e0000 */
[----:B------:R-:W-:-:S10]  /*12090*/  IMAD.MOV.U32 R2, RZ, RZ, R14 ;  /* 0x000000ffff027224 */ /* 0x000fd400078e000e */
[----:B------:R-:W-:Y:S05]  /*120a0*/  WARPSYNC.COLLECTIVE R15, `(.L_x_5865) ;  /* 0x000000000f087348 */ /* 0x000fea0003c00000 */
[----:B------:R0:W1:Y:S02]  /*120b0*/  SHFL.IDX P6, R14, R13, R12, R11 ;  /* 0x0000000c0d0e7389 */ /* 0x00006400000c000b */
[----:B01----:R-:W-:Y:S01]  /*120c0*/  ENDCOLLECTIVE ;  /* 0x000000000000791b */ /* 0x003fe20003800000 */
.L_x_5865:
        /* <DEDUP_REMOVED lines=8> */
.L_x_5866:
[----:B------:R-:W-:Y:S01]  /*12150*/  @!PT LDS RZ, [RZ] ;  /* 0x00000000fffff984 */ /* 0x000fe20000000800 */
[----:B------:R-:W-:Y:S01]  /*12160*/  @!PT LDS RZ, [RZ] ;  /* 0x00000000fffff984 */ /* 0x000fe20000000800 */
[----:B------:R-:W-:Y:S01]  /*12170*/  @!PT LDS RZ, [RZ] ;  /* 0x00000000fffff984 */ /* 0x000fe20000000800 */
[----:B------:R-:W-:Y:S04]  /*12180*/  @!P1 LDGSTS.E.BYPASS.LTC128B.128 [R37+0x12400], desc[UR36][R2.64], !P3 ;  /* 0x1240000002259fae */ /* 0x000fe8000d901d64 */
[----:B------:R-:W-:Y:S04]  /*12190*/  @!P1 LDGSTS.E.BYPASS.LTC128B.128 [R37+0x16400], desc[UR36][R2.64+0x80], !P2 ;  /* 0x1640008002259fae */ /* 0x000fe8000d101d64 */
[----:B------:R0:W-:Y:S01]  /*121a0*/  @!P1 LDGSTS.E.BYPASS.LTC128B.128 [R37+0x1a400], desc[UR36][R2.64+0x100], !P0 ;  /* 0x1a40010002259fae */ /* 0x0001e2000c101d64 */
[----:B------:R-:W-:Y:S01]  /*121b0*/  ISETP.GE.AND P1, PT, R6, R5, PT ;  /* 0x000000050600720c */ /* 0x000fe20003f26270 */
[----:B------:R-:W-:Y:S01]  /*121c0*/  IMAD.MOV.U32 R13, RZ, RZ, R0 ;  /* 0x000000ffff0d7224 */ /* 0x000fe200078e0000 */
[----:B------:R-:W-:Y:S01]  /*121d0*/  IADD3 R6, R17, 0x20, RZ ;  /* 0x0000002011067810 */ /* 0x000fe20007ffe0ff */
[----:B0-----:R-:W-:-:S10]  /*121e0*/  IMAD.MOV.U32 R2, RZ, RZ, R14 ;  /* 0x000000ffff027224 */ /* 0x001fd400078e000e */
[----:B------:R-:W-:Y:S05]  /*121f0*/  WARPSYNC.COLLECTIVE R15, `(.L_x_5867) ;  /* 0x000000000f087348 */ /* 0x000fea0003c00000 */
[----:B------:R0:W1:Y:S02]  /*12200*/  SHFL.IDX P6, R14, R13, R12, R11 ;  /* 0x0000000c0d0e7389 */ /* 0x00006400000c000b */
[----:B01----:R-:W-:Y:S01]  /*12210*/  ENDCOLLECTIVE ;  /* 0x000000000000791b */ /* 0x003fe20003800000 */
.L_x_5867:
        /* <DEDUP_REMOVED lines=8> */
.L_x_5868:
[----:B------:R-:W-:-:S05]  /*122a0*/  @!P1 IMAD.MOV.U32 R3, RZ, RZ, R7 ;  /* 0x000000ffff039224 */ /* 0x000fca00078e0007 */
        /* <DEDUP_REMOVED lines=13> */
.L_x_5869:
        /* <DEDUP_REMOVED lines=8> */
.L_x_5870:
        /* <DEDUP_REMOVED lines=14> */
.L_x_5871:
        /* <DEDUP_REMOVED lines=8> */
.L_x_5872:
[----:B------:R-:W-:-:S05]  /*12560*/  @!P1 IMAD.MOV.U32 R3, RZ, RZ, R7 ;  /* 0x000000ffff039224 */ /* 0x000fca00078e0007 */
        /* <DEDUP_REMOVED lines=8> */
[----:B------:R-:W-:Y:S02]  /*125f0*/  VIADD R6, R17, 0x50 ;  /* 0x0000005011067836 */ /* 0x000fe40000000000 */
[----:B0-----:R-:W-:-:S10]  /*12600*/  IMAD.MOV.U32 R2, RZ, RZ, R14 ;  /* 0x000000ffff027224 */ /* 0x001fd400078e000e */
[----:B------:R-:W-:Y:S05]  /*12610*/  WARPSYNC.COLLECTIVE R15, `(.L_x_5873) ;  /* 0x000000000f087348 */ /* 0x000fea0003c00000 */
[----:B------:R0:W1:Y:S02]  /*12620*/  SHFL.IDX P6, R14, R13, R12, R11 ;  /* 0x0000000c0d0e7389 */ /* 0x00006400000c000b */
[----:B01----:R-:W-:Y:S01]  /*12630*/  ENDCOLLECTIVE ;  /* 0x000000000000791b */ /* 0x003fe20003800000 */
.L_x_5873:
        /* <DEDUP_REMOVED lines=8> */
.L_x_5874:
        /* <DEDUP_REMOVED lines=14> */
.L_x_5875:
        /* <DEDUP_REMOVED lines=8> */
.L_x_5876:
        /* <DEDUP_REMOVED lines=13> */
.L_x_5877:
        /* <DEDUP_REMOVED lines=8> */
.L_x_5878:
        /* <DEDUP_REMOVED lines=12> */
.L_x_5879:
[----:B------:R-:W-:Y:S05]  /*12a30*/  BRA `(.L_x_5880) ;  /* 0xffffffbc00b87947 */ /* 0x000fea000383ffff */
.L_x_5794:
[----:B0-----:R0:W1:Y:S02]  /*12a40*/  SYNCS.PHASECHK.TRANS64.TRYWAIT P0, [R22+URZ+0x30820], R3 ;  /* 0x03082003160075a7 */ /* 0x001064000800017f */
[----:B-1----:R-:W-:Y:S05]  /*12a50*/  @!P0 NANOSLEEP.SYNCS 0x989680 ;  /* 0x009896800000895d */ /* 0x002fea0003900000 */
[----:B------:R-:W1:Y:S02]  /*12a60*/  @!P0 SYNCS.PHASECHK.TRANS64 P0, [R22+URZ+0x30820], R3 ;  /* 0x03082003160085a7 */ /* 0x000e64000800007f */
[----:B-1----:R-:W-:Y:S05]  /*12a70*/  @!P0 BRA `(.L_x_5794) ;  /* 0xfffffffc00f08947 */ /* 0x002fea000383ffff */
[----:B------:R-:W-:Y:S05]  /*12a80*/  BRA `(.L_x_5881) ;  /* 0xffffffc000287947 */ /* 0x000fea000383ffff */
.L_x_5799:
[----:B0-----:R0:W1:Y:S02]  /*12a90*/  SYNCS.PHASECHK.TRANS64.TRYWAIT P0, [R7+URZ+0x30840], R2 ;  /* 0x03084002070075a7 */ /* 0x001064000800017f */
[----:B-1----:R-:W-:Y:S05]  /*12aa0*/  @!P0 NANOSLEEP.SYNCS 0x989680 ;  /* 0x009896800000895d */ /* 0x002fea0003900000 */
[----:B------:R-:W1:Y:S02]  /*12ab0*/  @!P0 SYNCS.PHASECHK.TRANS64 P0, [R7+URZ+0x30840], R2 ;  /* 0x03084002070085a7 */ /* 0x000e64000800007f */
[----:B-1----:R-:W-:Y:S05]  /*12ac0*/  @!P0 BRA `(.L_x_5799) ;  /* 0xfffffffc00f08947 */ /* 0x002fea000383ffff */
[----:B------:R-:W-:Y:S05]  /*12ad0*/  BRA `(.L_x_5882) ;  /* 0xffffffc400087947 */ /* 0x000fea000383ffff */
.L_x_5800:
        /* <DEDUP_REMOVED lines=8> */
.L_x_5884:
[----:B------:R-:W-:Y:S05]  /*12b60*/  BSYNC B1 ;  /* 0x0000000000017941 */ /* 0x000fea0003800000 */
.L_x_5883:
[----:B------:R-:W-:Y:S01]  /*12b70*/  IMAD.MOV.U32 R13, RZ, RZ, R8 ;  /* 0x000000ffff0d7224 */ /* 0x000fe200078e0008 */
[----:B------:R-:W-:Y:S01]  /*12b80*/  MOV R12, RZ ;  /* 0x000000ff000c7202 */ /* 0x000fe20000000f00 */
[----:B------:R-:W-:Y:S01]  /*12b90*/  IMAD.MOV.U32 R11, RZ, RZ, 0x181f ;  /* 0x0000181fff0b7424 */ /* 0x000fe200078e00ff */
[----:B------:R-:W-:Y:S01]  /*12ba0*/  LOP3.LUT R23, R23, 0xfffffdff, RZ, 0xc0, !PT ;  /* 0xfffffdff17177812 */ /* 0x000fe200078ec0ff */
[----:B------:R-:W-:Y:S02]  /*12bb0*/  IMAD.MOV.U32 R15, RZ, RZ, -0x1 ;  /* 0xffffffffff0f7424 */ /* 0x000fe400078e00ff */
[----:B------:R-:W-:Y:S01]  /*12bc0*/  IMAD.MOV.U32 R3, RZ, RZ, R14 ;  /* 0x000000ffff037224 */ /* 0x000fe200078e000e */
[----:B------:R-:W-:Y:S01]  /*12bd0*/  @P1 LOP3.LUT R23, R23, 0x200, RZ, 0xfc, !PT ;  /* 0x0000020017171812 */ /* 0x000fe200078efcff */
[----:B------:R-:W-:-:S07]  /*12be0*/  IMAD.SHL.U32 R4, R32, 0x2, RZ ;  /* 0x0000000220047824 */ /* 0x000fce00078e00ff */
[----:B------:R-:W-:Y:S05]  /*12bf0*/  WARPSYNC.COLLECTIVE R15, `(.L_x_5885) ;  /* 0x000000000f087348 */ /* 0x000fea0003c00000 */
[----:B------:R0:W1:Y:S02]  /*12c00*/  SHFL.IDX P6, R14, R13, R12, R11 ;  /* 0x0000000c0d0e7389 */ /* 0x00006400000c000b */
[----:B01----:R-:W-:Y:S01]  /*12c10*/  ENDCOLLECTIVE ;  /* 0x000000000000791b */ /* 0x003fe20003800000 */
.L_x_5885:
[----:B------:R-:W-:Y:S01]  /*12c20*/  IMAD R5, R5, 0x2, R22 ;  /* 0x0000000205057824 */ /* 0x000fe200078e0216 */
[----:B------:R-:W-:Y:S01]  /*12c30*/  LOP3.LUT P1, RZ, R23, 0x4, RZ, 0xc0, !PT ;  /* 0x0000000417ff7812 */ /* 0x000fe2000782c0ff */
[----:B------:R-:W-:Y:S02]  /*12c40*/  IMAD.MOV.U32 R13, RZ, RZ, R6 ;  /* 0x000000ffff0d7224 */ /* 0x000fe400078e0006 */
[----:B------:R-:W-:Y:S02]  /*12c50*/  IMAD.MOV.U32 R12, RZ, RZ, 0x1 ;  /* 0x00000001ff0c7424 */ /* 0x000fe400078e00ff */
[----:B------:R-:W-:-:S08]  /*12c60*/  IMAD.MOV.U32 R2, RZ, RZ, R14 ;  /* 0x000000ffff027224 */ /* 0x000fd000078e000e */
[----:B------:R-:W-:Y:S05]  /*12c70*/  WARPSYNC.COLLECTIVE R15, `(.L_x_5886) ;  /* 0x000000000f087348 */ /* 0x000fea0003c00000 */
[----:B------:R0:W1:Y:S02]  /*12c80*/  SHFL.IDX P6, R14, R13, R12, R11 ;  /* 0x0000000c0d0e7389 */ /* 0x00006400000c000b */
[----:B01----:R-:W-:Y:S01]  /*12c90*/  ENDCOLLECTIVE ;  /* 0x000000000000791b */ /* 0x003fe20003800000 */
.L_x_5886:
[----:B------:R-:W-:-:S05]  /*12ca0*/  IADD3 R2, P0, R2, R4, RZ ;  /* 0x0000000402027210 */ /* 0x000fca0007f1e0ff */
[----:B------:R-:W-:-:S05]  /*12cb0*/  IMAD.X R3, RZ, RZ, R3, P0 ;  /* 0x000000ffff037224 */ /* 0x000fca00000e0603 */
[----:B------:R-:W-:Y:S01]  /*12cc0*/  @!PT LDS RZ, [RZ] ;  /* 0x00000000fffff984 */ /* 0x000fe20000000800 */
[----:B------:R-:W-:Y:S01]  /*12cd0*/  @!PT LDS RZ, [RZ] ;  /* 0x00000000fffff984 */ /* 0x000fe20000000800 */
[----:B------:R-:W-:Y:S01]  /*12ce0*/  @!PT LDS RZ, [RZ] ;  /* 0x00000000fffff984 */ /* 0x000fe20000000800 */
[----:B------:R-:W-:Y:S01]  /*12cf0*/  LDGSTS.E.BYPASS.LTC128B.128 [R5+0x1e400], desc[UR36][R2.64], !P1 ;  /* 0x1e40000002057fae */ /* 0x000fe2000c901d64 */
[----:B------:R-:W-:-:S03]  /*12d00*/  MOV R13, R8 ;  /* 0x00000008000d7202 */ /* 0x000fc60000000f00 */
[----:B------:R-:W-:Y:S04]  /*12d10*/  LDGSTS.E.BYPASS.LTC128B.128 [R5+0x21400], desc[UR36][R2.64+0x80], !P5 ;  /* 0x2140008002057fae */ /* 0x000fe8000e901d64 */
[----:B------:R0:W-:Y:S02]  /*12d20*/  LDGSTS.E.BYPASS.LTC128B.128 [R5+0x24400], desc[UR36][R2.64+0x100], !P4 ;  /* 0x2440010002057fae */ /* 0x0001e4000e101d64 */
[----:B0-----:R-:W-:-:S07]  /*12d30*/  IMAD.MOV.U32 R3, RZ, RZ, R14 ;  /* 0x000000ffff037224 */ /* 0x001fce00078e000e */
[----:B------:R-:W-:Y:S05]  /*12d40*/  WARPSYNC.COLLECTIVE R15, `(.L_x_5887) ;  /* 0x000000000f087348 */ /* 0x000fea0003c00000 */
[----:B------:R0:W1:Y:S02]  /*12d50*/  SHFL.IDX P6, R14, R13, R12, R11 ;  /* 0x0000000c0d0e7389 */ /* 0x00006400000c000b */
[----:B01----:R-:W-:Y:S01]  /*12d60*/  ENDCOLLECTIVE ;  /* 0x000000000000791b */ /* 0x003fe20003800000 */
.L_x_5887:
[----:B------:R-:W-:Y:S02]  /*12d70*/  IMAD.MOV.U32 R13, RZ, RZ, R6 ;  /* 0x000000ffff0d7224 */ /* 0x000fe400078e0006 */
[----:B------:R-:W-:Y:S02]  /*12d80*/  IMAD.MOV.U32 R12, RZ, RZ, 0x2 ;  /* 0x00000002ff0c7424 */ /* 0x000fe400078e00ff */
[----:B------:R-:W-:-:S07]  /*12d90*/  IMAD.MOV.U32 R2, RZ, RZ, R14 ;  /* 0x000000ffff027224 */ /* 0x000fce00078e000e */
[----:B------:R-:W-:Y:S05]  /*12da0*/  WARPSYNC.COLLECTIVE R15, `(.L_x_5888) ;  /* 0x000000000f087348 */ /* 0x000fea0003c00000 */
[----:B------:R0:W1:Y:S02]  /*12db0*/  SHFL.IDX P6, R14, R13, R12, R11 ;  /* 0x0000000c0d0e7389 */ /* 0x00006400000c000b */
[----:B01----:R-:W-:Y:S01]  /*12dc0*/  ENDCOLLECTIVE ;  /* 0x000000000000791b */ /* 0x003fe20003800000 */
.L_x_5888:
        /* <DEDUP_REMOVED lines=13> */
.L_x_5889:
[----:B------:R-:W-:Y:S01]  /*12ea0*/  IMAD.MOV.U32 R13, RZ, RZ, R6 ;  /* 0x000000ffff0d7224 */ /* 0x000fe200078e0006 */
[----:B------:R-:W-:Y:S01]  /*12eb0*/  MOV R12, 0x3 ;  /* 0x00000003000c7802 */ /* 0x000fe20000000f00 */
[----:B------:R-:W-:-:S07]  /*12ec0*/  IMAD.MOV.U32 R2, RZ, RZ, R14 ;  /* 0x000000ffff027224 */ /* 0x000fce00078e000e */
[----:B------:R-:W-:Y:S05]  /*12ed0*/  WARPSYNC.COLLECTIVE R15, `(.L_x_5890) ;  /* 0x000000000f087348 */ /* 0x000fea0003c00000 */
[----:B------:R0:W1:Y:S02]  /*12ee0*/  SHFL.IDX P6, R14, R13, R12, R11 ;  /* 0x0000000c0d0e7389 */ /* 0x00006400000c000b */
[----:B01----:R-:W-:Y:S01]  /*12ef0*/  ENDCOLLECTIVE ;  /* 0x000000000000791b */ /* 0x003fe20003800000 */
.L_x_5890:
        /* <DEDUP_REMOVED lines=13> */
.L_x_5891:
[----:B------:R-:W-:Y:S02]  /*12fd0*/  IMAD.MOV.U32 R13, RZ, RZ, R6 ;  /* 0x000000ffff0d7224 */ /* 0x000fe400078e0006 */
[----:B------:R-:W-:Y:S02]  /*12fe0*/  IMAD.MOV.U32 R12, RZ, RZ, 0x4 ;  /* 0x00000004ff0c7424 */ /* 0x000fe400078e00ff */
[----:B------:R-:W-:-:S07]  /*12ff0*/  IMAD.MOV.U32 R2, RZ, RZ, R14 ;  /* 0x000000ffff027224 */ /* 0x000fce00078e000e */
[----:B------:R-:W-:Y:S05]  /*13000*/  WARPSYNC.COLLECTIVE R15, `(.L_x_5892) ;  /* 0x000000000f087348 */ /* 0x000fea0003c00000 */
[----:B------:R0:W1:Y:S02]  /*13010*/  SHFL.IDX P6, R14, R13, R12, R11 ;  /* 0x0000000c0d0e7389 */ /* 0x00006400000c000b */
[----:B01----:R-:W-:Y:S01]  /*13020*/  ENDCOLLECTIVE ;  /* 0x000000000000791b */ /* 0x003fe20003800000 */
.L_x_5892:
        /* <DEDUP_REMOVED lines=13> */
.L_x_5893:
[----:B------:R-:W-:Y:S02]  /*13100*/  IMAD.MOV.U32 R13, RZ, RZ, R6 ;  /* 0x000000ffff0d7224 */ /* 0x000fe400078e0006 */
[----:B------:R-:W-:Y:S02]  /*13110*/  IMAD.MOV.U32 R12, RZ, RZ, 0x5 ;  /* 0x00000005ff0c7424 */ /* 0x000fe400078e00ff */
[----:B------:R-:W-:-:S07]  /*13120*/  IMAD.MOV.U32 R2, RZ, RZ, R14 ;  /* 0x000000ffff027224 */ /* 0x000fce00078e000e */
[----:B------:R-:W-:Y:S05]  /*13130*/  WARPSYNC.COLLECTIVE R15, `(.L_x_5894) ;  /* 0x000000000f087348 */ /* 0x000fea0003c00000 */
[----:B------:R0:W1:Y:S02]  /*13140*/  SHFL.IDX P6, R14, R13, R12, R11 ;  /* 0x0000000c0d0e7389 */ /* 0x00006400000c000b */
[----:B01----:R-:W-:Y:S01]  /*13150*/  ENDCOLLECTIVE ;  /* 0x000000000000791b */ /* 0x003fe20003800000 */
.L_x_5894:
        /* <DEDUP_REMOVED lines=14> */
.L_x_5895:
[----:B------:R-:W-:Y:S01]  /*13240*/  IMAD.MOV.U32 R2, RZ, RZ, R14 ;  /* 0x000000ffff027224 */ /* 0x000fe200078e000e */
[----:B------:R-:W-:Y:S06]  /*13250*/  BRA `(.L_x_5896) ;  /* 0xffffffc000307947 */ /* 0x000fec000383ffff */
.L_x_5805:
[----:B0-----:R0:W1:Y:S02]  /*13260*/  SYNCS.PHASECHK.TRANS64.TRYWAIT P0, [R6+URZ+0x30860], R2 ;  /* 0x03086002060075a7 */ /* 0x001064000800017f */
[----:B-1----:R-:W-:Y:S05]  /*13270*/  @!P0 NANOSLEEP.SYNCS 0x989680 ;  /* 0x009896800000895d */ /* 0x002fea0003900000 */
[----:B------:R-:W1:Y:S02]  /*13280*/  @!P0 SYNCS.PHASECHK.TRANS64 P0, [R6+URZ+0x30860], R2 ;  /* 0x03086002060085a7 */ /* 0x000e64000800007f */
[----:B-1----:R-:W-:Y:S05]  /*13290*/  @!P0 BRA `(.L_x_5805) ;  /* 0xfffffffc00f08947 */ /* 0x002fea000383ffff */
[----:B------:R-:W-:Y:S05]  /*132a0*/  BRA `(.L_x_5897) ;  /* 0xffffffc000987947 */ /* 0x000fea000383ffff */
.L_x_5806:
        /* <DEDUP_REMOVED lines=8> */
.L_x_5899:
[----:B------:R-:W-:Y:S05]  /*13330*/  BSYNC B1 ;  /* 0x0000000000017941 */ /* 0x000fea0003800000 */
.L_x_5898:
[----:B------:R-:W-:Y:S01]  /*13340*/  IMAD.MOV.U32 R13, RZ, RZ, R24 ;  /* 0x000000ffff0d7224 */ /* 0x000fe200078e0018 */
[----:B------:R-:W-:Y:S01]  /*13350*/  MOV R3, R14 ;  /* 0x0000000e00037202 */ /* 0x000fe20000000f00 */
[----:B------:R-:W-:Y:S02]  /*13360*/  IMAD.MOV.U32 R12, RZ, RZ, RZ ;  /* 0x000000ffff0c7224 */ /* 0x000fe400078e00ff */
[----:B------:R-:W-:Y:S02]  /*13370*/  IMAD.MOV.U32 R11, RZ, RZ, 0x181f ;  /* 0x0000181fff0b7424 */ /* 0x000fe400078e00ff */
[----:B------:R-:W-:Y:S02]  /*13380*/  IMAD.MOV.U32 R15, RZ, RZ, -0x1 ;  /* 0xffffffffff0f7424 */ /* 0x000fe400078e00ff */
[----:B------:R-:W-:-:S07]  /*13390*/  IMAD R5, R5, 0x2, R22 ;  /* 0x0000000205057824 */ /* 0x000fce00078e0216 */
[----:B------:R-:W-:Y:S05]  /*133a0*/  WARPSYNC.COLLECTIVE R15, `(.L_x_5900) ;  /* 0x000000000f087348 */ /* 0x000fea0003c00000 */
[----:B------:R0:W1:Y:S02]  /*133b0*/  SHFL.IDX P6, R14, R13, R12, R11 ;  /* 0x0000000c0d0e7389 */ /* 0x00006400000c000b */
[----:B01----:R-:W-:Y:S01]  /*133c0*/  ENDCOLLECTIVE ;  /* 0x000000000000791b */ /* 0x003fe20003800000 */
.L_x_5900:
[----:B------:R-:W-:Y:S02]  /*133d0*/  IMAD.MOV.U32 R13, RZ, RZ, R25 ;  /* 0x000000ffff0d7224 */ /* 0x000fe400078e0019 */
[----:B------:R-:W-:Y:S02]  /*133e0*/  IMAD.MOV.U32 R12, RZ, RZ, 0x1 ;  /* 0x00000001ff0c7424 */ /* 0x000fe400078e00ff */
[----:B------:R-:W-:-:S07]  /*133f0*/  IMAD.MOV.U32 R2, RZ, RZ, R14 ;  /* 0x000000ffff027224 */ /* 0x000fce00078e000e */
[----:B------:R-:W-:Y:S05]  /*13400*/  WARPSYNC.COLLECTIVE R15, `(.L_x_5901) ;  /* 0x000000000f087348 */ /* 0x000fea0003c00000 */
[----:B------:R0:W1:Y:S02]  /*13410*/  SHFL.IDX P6, R14, R13, R12, R11 ;  /* 0x0000000c0d0e7389 */ /* 0x00006400000c000b */
[----:B01----:R-:W-:Y:S01]  /*13420*/  ENDCOLLECTIVE ;  /* 0x000000000000791b */ /* 0x003fe20003800000 */
.L_x_5901:
        /* <DEDUP_REMOVED lines=16> */
.L_x_5902:
[----:B------:R-:W-:Y:S02]  /*13530*/  IMAD.MOV.U32 R13, RZ, RZ, R25 ;  /* 0x000000ffff0d7224 */ /* 0x000fe400078e0019 */
[----:B------:R-:W-:Y:S02]  /*13540*/  IMAD.MOV.U32 R12, RZ, RZ, 0x2 ;  /* 0x00000002ff0c7424 */ /* 0x000fe400078e00ff */
[----:B------:R-:W-:-:S07]  /*13550*/  IMAD.MOV.U32 R2, RZ, RZ, R14 ;  /* 0x000000ffff027224 */ /* 0x000fce00078e000e */
[----:B------:R-:W-:Y:S05]  /*13560*/  WARPSYNC.COLLECTIVE R15, `(.L_x_5903) ;  /* 0x000000000f087348 */ /* 0x000fea0003c00000 */
[----:B------:R0:W1:Y:S02]  /*13570*/  SHFL.IDX P6, R14, R13, R12, R11 ;  /* 0x0000000c0d0e7389 */ /* 0x00006400000c000b */
[----:B01----:R-:W-:Y:S01]  /*13580*/  ENDCOLLECTIVE ;  /* 0x000000000000791b */ /* 0x003fe20003800000 */
.L_x_5903:
        /* <DEDUP_REMOVED lines=16> */
.L_x_5904:
[----:B------:R-:W-:Y:S01]  /*13690*/  MOV R13, R25 ;  /* 0x00000019000d7202 */ /* 0x000fe20000000f00 */
[----:B------:R-:W-:Y:S02]  /*136a0*/  IMAD.MOV.U32 R12, RZ, RZ, 0x3 ;  /* 0x00000003ff0c7424 */ /* 0x000fe400078e00ff */
[----:B------:R-:W-:-:S07]  /*136b0*/  IMAD.MOV.U32 R2, RZ, RZ, R14 ;  /* 0x000000ffff027224 */ /* 0x000fce00078e000e */
[----:B------:R-:W-:Y:S05]  /*136c0*/  WARPSYNC.COLLECTIVE R15, `(.L_x_5905) ;  /* 0x000000000f087348 */ /* 0x000fea0003c00000 */
[----:B------:R0:W1:Y:S02]  /*136d0*/  SHFL.IDX P6, R14, R13, R12, R11 ;  /* 0x0000000c0d0e7389 */ /* 0x00006400000c000b */
[----:B01----:R-:W-:Y:S01]  /*136e0*/  ENDCOLLECTIVE ;  /* 0x000000000000791b */ /* 0x003fe20003800000 */
.L_x_5905:
        /* <DEDUP_REMOVED lines=16> */
.L_x_5906:
[----:B------:R-:W-:Y:S02]  /*137f0*/  IMAD.MOV.U32 R13, RZ, RZ, R25 ;  /* 0x000000ffff0d7224 */ /* 0x000fe400078e0019 */
[----:B------:R-:W-:Y:S02]  /*13800*/  IMAD.MOV.U32 R12, RZ, RZ, 0x4 ;  /* 0x00000004ff0c7424 */ /* 0x000fe400078e00ff */
[----:B------:R-:W-:-:S07]  /*13810*/  IMAD.MOV.U32 R2, RZ, RZ, R14 ;  /* 0x000000ffff027224 */ /* 0x000fce00078e000e */
[----:B------:R-:W-:Y:S05]  /*13820*/  WARPSYNC.COLLECTIVE R15, `(.L_x_5907) ;  /* 0x000000000f087348 */ /* 0x000fea0003c00000 */
[----:B------:R0:W1:Y:S02]  /*13830*/  SHFL.IDX P6, R14, R13, R12, R11 ;  /* 0x0000000c0d0e7389 */ /* 0x00006400000c000b */
[----:B01----:R-:W-:Y:S01]  /*13840*/  ENDCOLLECTIVE ;  /* 0x000000000000791b */ /* 0x003fe20003800000 */
.L_x_5907:
        /* <DEDUP_REMOVED lines=16> */
.L_x_5908:
[----:B------:R-:W-:Y:S02]  /*13950*/  IMAD.MOV.U32 R13, RZ, RZ, R25 ;  /* 0x000000ffff0d7224 */ /* 0x000fe400078e0019 */
[----:B------:R-:W-:Y:S01]  /*13960*/  IMAD.MOV.U32 R12, RZ, RZ, 0x5 ;  /* 0x00000005ff0c7424 */ /* 0x000fe200078e00ff */
[----:B------:R-:W-:-:S07]  /*13970*/  MOV R2, R14 ;  /* 0x0000000e00027202 */ /* 0x000fce0000000f00 */
[----:B------:R-:W-:Y:S05]  /*13980*/  WARPSYNC.COLLECTIVE R15, `(.L_x_5909) ;  /* 0x000000000f087348 */ /* 0x000fea0003c00000 */
[----:B------:R0:W1:Y:S02]  /*13990*/  SHFL.IDX P6, R14, R13, R12, R11 ;  /* 0x0000000c0d0e7389 */ /* 0x00006400000c000b */
[----:B01----:R-:W-:Y:S01]  /*139a0*/  ENDCOLLECTIVE ;  /* 0x000000000000791b */ /* 0x003fe20003800000 */
.L_x_5909:
        /* <DEDUP_REMOVED lines=13> */
.L_x_5910:
[----:B------:R-:W-:Y:S01]  /*13a80*/  @!PT LDS RZ, [RZ] ;  /* 0x00000000fffff984 */ /* 0x000fe20000000800 */
[----:B------:R-:W-:Y:S01]  /*13a90*/  @!PT LDS RZ, [RZ] ;  /* 0x00000000fffff984 */ /* 0x000fe20000000800 */
[----:B------:R-:W-:Y:S01]  /*13aa0*/  @!PT LDS RZ, [RZ] ;  /* 0x00000000fffff984 */ /* 0x000fe20000000800 */
[----:B------:R1:W-:Y:S01]  /*13ab0*/  LDGSTS.E.BYPASS.LTC128B.128 [R5+0x5400], desc[UR36][R2.64+0x80], !P0 ;  /* 0x0540008002057fae */ /* 0x0003e2000c101d64 */
[----:B------:R-:W-:-:S13]  /*13ac0*/  ISETP.LT.OR P0, PT, R7, 0x41, P1 ;  /* 0x000000410700780c */ /* 0x000fda0000f01670 */
[----:B------:R1:W-:Y:S01]  /*13ad0*/  LDGSTS.E.BYPASS.LTC128B.128 [R5+0x8400], desc[UR36][R2.64+0x100], !P0 ;  /* 0x0840010002057fae */ /* 0x0003e2000c101d64 */
[----:B------:R-:W-:Y:S05]  /*13ae0*/  BRA `(.L_x_5911) ;  /* 0xffffffbc007c7947 */ /* 0x000fea000383ffff */
.L_x_5814:
[----:B0-----:R0:W1:Y:S02]  /*13af0*/  SYNCS.PHASECHK.TRANS64.TRYWAIT P0, [R0+URZ+0x30860], R3 ;  /* 0x03086003000075a7 */ /* 0x001064000800017f */
[----:B-1----:R-:W-:Y:S05]  /*13b00*/  @!P0 NANOSLEEP.SYNCS 0x989680 ;  /* 0x009896800000895d */ /* 0x002fea0003900000 */
[----:B------:R-:W1:Y:S02]  /*13b10*/  @!P0 SYNCS.PHASECHK.TRANS64 P0, [R0+URZ+0x30860], R3 ;  /* 0x03086003000085a7 */ /* 0x000e64000800007f */
[----:B-1----:R-:W-:Y:S05]  /*13b20*/  @!P0 BRA `(.L_x_5814) ;  /* 0xfffffffc00f08947 */ /* 0x002fea000383ffff */
[----:B------:R-:W-:Y:S05]  /*13b30*/  BRA `(.L_x_5912) ;  /* 0xffffffc0009c7947 */ /* 0x000fea000383ffff */
.L_x_5815:
        /* <DEDUP_REMOVED lines=8> */
.L_x_5914:
[----:B------:R-:W-:Y:S05]  /*13bc0*/  BSYNC B0 ;  /* 0x0000000000007941 */ /* 0x000fea0003800000 */
.L_x_5913:
[----:B------:R-:W-:Y:S01]  /*13bd0*/  IMAD.MOV.U32 R13, RZ, RZ, R24 ;  /* 0x000000ffff0d7224 */ /* 0x000fe200078e0018 */
[----:B------:R-:W-:Y:S01]  /*13be0*/  MOV R3, R14 ;  /* 0x0000000e00037202 */ /* 0x000fe20000000f00 */
[----:B------:R-:W-:Y:S02]  /*13bf0*/  IMAD.MOV.U32 R12, RZ, RZ, RZ ;  /* 0x000000ffff0c7224 */ /* 0x000fe400078e00ff */
[----:B------:R-:W-:Y:S02]  /*13c00*/  IMAD.MOV.U32 R11, RZ, RZ, 0x181f ;  /* 0x0000181fff0b7424 */ /* 0x000fe400078e00ff */
[----:B------:R-:W-:Y:S02]  /*13c10*/  IMAD.MOV.U32 R15, RZ, RZ, -0x1 ;  /* 0xffffffffff0f7424 */ /* 0x000fe400078e00ff */
[----:B------:R-:W-:Y:S02]  /*13c20*/  IMAD.SHL.U32 R5, R32, 0x2, RZ ;  /* 0x0000000220057824 */ /* 0x000fe400078e00ff */
[----:B------:R-:W-:-:S07]  /*13c30*/  IMAD R4, R7, 0x2, R22 ;  /* 0x0000000207047824 */ /* 0x000fce00078e0216 */
[----:B------:R-:W-:Y:S05]  /*13c40*/  WARPSYNC.COLLECTIVE R15, `(.L_x_5915) ;  /* 0x000000000f087348 */ /* 0x000fea0003c00000 */
[----:B------:R0:W1:Y:S02]  /*13c50*/  SHFL.IDX P6, R14, R13, R12, R11 ;  /* 0x0000000c0d0e7389 */ /* 0x00006400000c000b */
[----:B01----:R-:W-:Y:S01]  /*13c60*/  ENDCOLLECTIVE ;  /* 0x000000000000791b */ /* 0x003fe20003800000 */
.L_x_5915:
[----:B------:R-:W-:Y:S02]  /*13c70*/  ULDC UR4, c[0x0][0x2f4] ;  /* 0x0000bd0000047ab9 */ /* 0x000fe40000000800 */
        /* <DEDUP_REMOVED lines=12> */
.L_x_5916:
        /* <DEDUP_REMOVED lines=13> */
.L_x_5917:
[----:B------:R-:W-:Y:S02]  /*13e10*/  IMAD.MOV.U32 R13, RZ, RZ, R25 ;  /* 0x000000ffff0d7224 */ /* 0x000fe400078e0019 */
[----:B------:R-:W-:Y:S01]  /*13e20*/  IMAD.MOV.U32 R12, RZ, RZ, 0x2 ;  /* 0x00000002ff0c7424 */ /* 0x000fe200078e00ff */
[----:B------:R-:W-:-:S13]  /*13e30*/  IADD3 R2, P4, R14, R5, RZ ;  /* 0x000000050e027210 */ /* 0x000fda0007f9e0ff */
[----:B------:R-:W-:Y:S05]  /*13e40*/  WARPSYNC.COLLECTIVE R15, `(.L_x_5918) ;  /* 0x000000000f087348 */ /* 0x000fea0003c00000 */
[----:B------:R0:W1:Y:S02]  /*13e50*/  SHFL.IDX P6, R14, R13, R12, R11 ;  /* 0x0000000c0d0e7389 */ /* 0x00006400000c000b */
[----:B01----:R-:W-:Y:S01]  /*13e60*/  ENDCOLLECTIVE ;  /* 0x000000000000791b */ /* 0x003fe20003800000 */
.L_x_5918:
        /* <DEDUP_REMOVED lines=15> */
.L_x_5919:
[----:B------:R-:W-:Y:S02]  /*13f60*/  IMAD.MOV.U32 R13, RZ, RZ, R25 ;  /* 0x000000ffff0d7224 */ /* 0x000fe400078e0019 */
[----:B------:R-:W-:Y:S01]  /*13f70*/  IMAD.MOV.U32 R12, RZ, RZ, 0x3 ;  /* 0x00000003ff0c7424 */ /* 0x000fe200078e00ff */
[----:B------:R-:W-:-:S13]  /*13f80*/  IADD3 R2, P4, R14, R5, RZ ;  /* 0x000000050e027210 */ /* 0x000fda0007f9e0ff */
[----:B------:R-:W-:Y:S05]  /*13f90*/  WARPSYNC.COLLECTIVE R15, `(.L_x_5920) ;  /* 0x000000000f087348 */ /* 0x000fea0003c00000 */
[----:B------:R0:W1:Y:S02]  /*13fa0*/  SHFL.IDX P6, R14, R13, R12, R11 ;  /* 0x0000000c0d0e7389 */ /* 0x00006400000c000b */
[----:B01----:R-:W-:Y:S01]  /*13fb0*/  ENDCOLLECTIVE ;  /* 0x000000000000791b */ /* 0x003fe20003800000 */
.L_x_5920:
        /* <DEDUP_REMOVED lines=15> */
.L_x_5921:
[----:B------:R-:W-:Y:S02]  /*140b0*/  IMAD.MOV.U32 R13, RZ, RZ, R25 ;  /* 0x000000ffff0d7224 */ /* 0x000fe400078e0019 */
[----:B------:R-:W-:Y:S01]  /*140c0*/  IMAD.MOV.U32 R12, RZ, RZ, 0x4 ;  /* 0x00000004ff0c7424 */ /* 0x000fe200078e00ff */
[----:B------:R-:W-:-:S13]  /*140d0*/  IADD3 R2, P4, R14, R5, RZ ;  /* 0x000000050e027210 */ /* 0x000fda0007f9e0ff */
[----:B------:R-:W-:Y:S05]  /*140e0*/  WARPSYNC.COLLECTIVE R15, `(.L_x_5922) ;  /* 0x000000000f087348 */ /* 0x000fea0003c00000 */
[----:B------:R0:W1:Y:S02]  /*140f0*/  SHFL.IDX P6, R14, R13, R12, R11 ;  /* 0x0000000c0d0e7389 */ /* 0x00006400000c000b */
[----:B01----:R-:W-:Y:S01]  /*14100*/  ENDCOLLECTIVE ;  /* 0x000000000000791b */ /* 0x003fe20003800000 */
.L_x_5922:
        /* <DEDUP_REMOVED lines=15> */
.L_x_5923:
[----:B------:R-:W-:Y:S02]  /*14200*/  IMAD.MOV.U32 R13, RZ, RZ, R25 ;  /* 0x000000ffff0d7224 */ /* 0x000fe400078e0019 */
[----:B------:R-:W-:Y:S01]  /*14210*/  IMAD.MOV.U32 R12, RZ, RZ, 0x5 ;  /* 0x00000005ff0c7424 */ /* 0x000fe200078e00ff */
[----:B------:R-:W-:-:S13]  /*14220*/  IADD3 R2, P4, R14, R5, RZ ;  /* 0x000000050e027210 */ /* 0x000fda0007f9e0ff */
[----:B------:R-:W-:Y:S05]  /*14230*/  WARPSYNC.COLLECTIVE R15, `(.L_x_5924) ;  /* 0x000000000f087348 */ /* 0x000fea0003c00000 */
[----:B------:R0:W1:Y:S02]  /*14240*/  SHFL.IDX P6, R14, R13, R12, R11 ;  /* 0x0000000c0d0e7389 */ /* 0x00006400000c000b */
[----:B01----:R-:W-:Y:S01]  /*14250*/  ENDCOLLECTIVE ;  /* 0x000000000000791b */ /* 0x003fe20003800000 */
.L_x_5924:
        /* <DEDUP_REMOVED lines=10> */
[----:B------:R-:W-:-:S07]  /*14300*/  MOV R25, R14 ;  /* 0x0000000e00197202 */ /* 0x000fce0000000f00 */
[----:B0-----:R-:W-:Y:S05]  /*14310*/  WARPSYNC.COLLECTIVE R15, `(.L_x_5925) ;  /* 0x000000000f087348 */ /* 0x001fea0003c00000 */
[----:B------:R1:W2:Y:S02]  /*14320*/  SHFL.IDX P6, R14, R13, R12, R11 ;  /* 0x0000000c0d0e7389 */ /* 0x0002a400000c000b */
[----:B012---:R-:W-:Y:S01]  /*14330*/  ENDCOLLECTIVE ;  /* 0x000000000000791b */ /* 0x007fe20003800000 */
.L_x_5925:
[----:B------:R-:W-:Y:S05]  /*14340*/  BRA `(.L_x_5926) ;  /* 0xffffffbc00a07947 */ /* 0x000fea000383ffff */
.L_x_5820:
        /* <DEDUP_REMOVED lines=8> */
.L_x_5928:
[----:B------:R-:W-:Y:S05]  /*143d0*/  BSYNC B0 ;  /* 0x0000000000007941 */ /* 0x000fea0003800000 */
.L_x_5927:
        /* <DEDUP_REMOVED lines=9> */
.L_x_5929:
        /* <DEDUP_REMOVED lines=18> */
.L_x_5930:
[----:B------:R-:W-:Y:S01]  /*14590*/  IMAD.MOV.U32 R12, RZ, RZ, 0x2 ;  /* 0x00000002ff0c7424 */ /* 0x000fe200078e00ff */
[----:B------:R-:W-:-:S05]  /*145a0*/  SEL R6, R14, RZ, P1 ;  /* 0x000000ff0e067207 */ /* 0x000fca0000800000 */
[----:B------:R-:W-:-:S04]  /*145b0*/  IMAD.IADD R6, R5, 0x1, R6 ;  /* 0x0000000105067824 */ /* 0x000fc800078e0206 */
[----:B------:R-:W-:-:S07]  /*145c0*/  IMAD.MOV.U32 R13, RZ, RZ, R6 ;  /* 0x000000ffff0d7224 */ /* 0x000fce00078e0006 */
[----:B------:R-:W-:Y:S05]  /*145d0*/  WARPSYNC.COLLECTIVE R15, `(.L_x_5931) ;  /* 0x000000000f087348 */ /* 0x000fea0003c00000 */
[----:B------:R0:W1:Y:S02]  /*145e0*/  SHFL.UP P6, R14, R13, R12, R11 ;  /* 0x0400000c0d0e7389 */ /* 0x00006400000c000b */
[----:B01----:R-:W-:Y:S01]  /*145f0*/  ENDCOLLECTIVE ;  /* 0x000000000000791b */ /* 0x003fe20003800000 */
.L_x_5931:
[----:B------:R-:W-:Y:S01]  /*14600*/  IMAD.MOV.U32 R12, RZ, RZ, 0x4 ;  /* 0x00000004ff0c7424 */ /* 0x000fe200078e00ff */
[----:B------:R-:W-:-:S04]  /*14610*/  SEL R7, R14, RZ, P2 ;  /* 0x000000ff0e077207 */ /* 0x000fc80001000000 */
[----:B------:R-:W-:-:S05]  /*14620*/  IADD3 R7, R6, R7, RZ ;  /* 0x0000000706077210 */ /* 0x000fca0007ffe0ff */
[----:B------:R-:W-:-:S07]  /*14630*/  IMAD.MOV.U32 R13, RZ, RZ, R7 ;  /* 0x000000ffff0d7224 */ /* 0x000fce00078e0007 */
[----:B------:R-:W-:Y:S05]  /*14640*/  WARPSYNC.COLLECTIVE R15, `(.L_x_5932) ;  /* 0x000000000f087348 */ /* 0x000fea0003c00000 */
[----:B------:R0:W1:Y:S02]  /*14650*/  SHFL.UP P6, R14, R13, R12, R11 ;  /* 0x0400000c0d0e7389 */ /* 0x00006400000c000b */
[----:B01----:R-:W-:Y:S01]  /*14660*/  ENDCOLLECTIVE ;  /* 0x000000000000791b */ /* 0x003fe20003800000 */
.L_x_5932:
[----:B------:R-:W-:Y:S01]  /*14670*/  IMAD.MOV.U32 R12, RZ, RZ, 0x8 ;  /* 0x00000008ff0c7424 */ /* 0x000fe200078e00ff */
[----:B------:R-:W-:-:S05]  /*14680*/  SEL R2, R14, RZ, P3 ;  /* 0x000000ff0e027207 */ /* 0x000fca0001800000 */
[----:B------:R-:W-:-:S04]  /*14690*/  IMAD.IADD R2, R7, 0x1, R2 ;  /* 0x0000000107027824 */ /* 0x000fc800078e0202 */
[----:B------:R-:W-:-:S07]  /*146a0*/  IMAD.MOV.U32 R13, RZ, RZ, R2 ;  /* 0x000000ffff0d7224 */ /* 0x000fce00078e0002 */
[----:B------:R-:W-:Y:S05]  /*146b0*/  WARPSYNC.COLLECTIVE R15, `(.L_x_5933) ;  /* 0x000000000f087348 */ /* 0x000fea0003c00000 */
[----:B------:R0:W1:Y:S02]  /*146c0*/  SHFL.UP P6, R14, R13, R12, R11 ;  /* 0x0400000c0d0e7389 */ /* 0x00006400000c000b */
[----:B01----:R-:W-:Y:S01]  /*146d0*/  ENDCOLLECTIVE ;  /* 0x000000000000791b */ /* 0x003fe20003800000 */
.L_x_5933:
[----:B------:R-:W-:Y:S01]  /*146e0*/  IMAD.MOV.U32 R12, RZ, RZ, 0x10 ;  /* 0x00000010ff0c7424 */ /* 0x000fe200078e00ff */
[----:B------:R-:W-:-:S05]  /*146f0*/  SEL R3, R14, RZ, P4 ;  /* 0x000000ff0e037207 */ /* 0x000fca0002000000 */
[----:B------:R-:W-:-:S04]  /*14700*/  IMAD.IADD R3, R2, 0x1, R3 ;  /* 0x0000000102037824 */ /* 0x000fc800078e0203 */
[----:B------:R-:W-:-:S07]  /*14710*/  IMAD.MOV.U32 R13, RZ, RZ, R3 ;  /* 0x000000ffff0d7224 */ /* 0x000fce00078e0003 */
[----:B------:R-:W-:Y:S05]  /*14720*/  WARPSYNC.COLLECTIVE R15, `(.L_x_5934) ;  /* 0x000000000f087348 */ /* 0x000fea0003c00000 */
[----:B------:R0:W1:Y:S02]  /*14730*/  SHFL.UP P6, R14, R13, R12, R11 ;  /* 0x0400000c0d0e7389 */ /* 0x00006400000c000b */
[----:B01----:R-:W-:Y:S01]  /*14740*/  ENDCOLLECTIVE ;  /* 0x000000000000791b */ /* 0x003fe20003800000 */
.L_x_5934:
[----:B------:R-:W-:Y:S02]  /*14750*/  IMAD.MOV.U32 R12, RZ, RZ, 0x1f ;  /* 0x0000001fff0c7424 */ /* 0x000fe400078e00ff */
[----:B------:R-:W-:Y:S01]  /*14760*/  IMAD.MOV.U32 R11, RZ, RZ, 0x1f ;  /* 0x0000001fff0b7424 */ /* 0x000fe200078e00ff */
[----:B------:R-:W-:-:S05]  /*14770*/  SEL R6, R14, RZ, P5 ;  /* 0x000000ff0e067207 */ /* 0x000fca0002800000 */
[----:B------:R-:W-:-:S05]  /*14780*/  IMAD.IADD R6, R3, 0x1, R6 ;  /* 0x0000000103067824 */ /* 0x000fca00078e0206 */
[----:B------:R-:W-:-:S07]  /*14790*/  MOV R13, R6 ;  /* 0x00000006000d7202 */ /* 0x000fce0000000f00 */
[----:B------:R-:W-:Y:S05]  /*147a0*/  WARPSYNC.COLLECTIVE R15, `(.L_x_5935) ;  /* 0x000000000f087348 */ /* 0x000fea0003c00000 */
[----:B------:R0:W1:Y:S02]  /*147b0*/  SHFL.IDX P6, R14, R13, R12, R11 ;  /* 0x0000000c0d0e7389 */ /* 0x00006400000c000b */
[----:B01----:R-:W-:Y:S01]  /*147c0*/  ENDCOLLECTIVE ;  /* 0x000000000000791b */ /* 0x003fe20003800000 */
.L_x_5935:
[----:B------:R-:W-:Y:S05]  /*147d0*/  BRA `(.L_x_5936) ;  /* 0xffffffbc00b07947 */ /* 0x000fea000383ffff */
.L_x_5825:
        /* <DEDUP_REMOVED lines=8> */
.L_x_5938:
[----:B------:R-:W-:Y:S05]  /*14860*/  BSYNC B0 ;  /* 0x0000000000007941 */ /* 0x000fea0003800000 */
.L_x_5937:
        /* <DEDUP_REMOVED lines=8> */
.L_x_5939:
[----:B------:R-:W-:Y:S01]  /*148f0*/  IMAD.MOV.U32 R12, RZ, RZ, 0x4 ;  /* 0x00000004ff0c7424 */ /* 0x000fe200078e00ff */
[----:B------:R-:W-:-:S05]  /*14900*/  SEL R2, R14, RZ, P2 ;  /* 0x000000ff0e027207 */ /* 0x000fca0001000000 */
[----:B------:R-:W-:-:S04]  /*14910*/  IMAD.IADD R2, R13, 0x1, R2 ;  /* 0x000000010d027824 */ /* 0x000fc800078e0202 */
[----:B------:R-:W-:-:S07]  /*14920*/  IMAD.MOV.U32 R13, RZ, RZ, R2 ;  /* 0x000000ffff0d7224 */ /* 0x000fce00078e0002 */
[----:B------:R-:W-:Y:S05]  /*14930*/  WARPSYNC.COLLECTIVE R15, `(.L_x_5940) ;  /* 0x000000000f087348 */ /* 0x000fea0003c00000 */
[----:B------:R0:W1:Y:S02]  /*14940*/  SHFL.UP P6, R14, R13, R12, R11 ;  /* 0x0400000c0d0e7389 */ /* 0x00006400000c000b */
[----:B01----:R-:W-:Y:S01]  /*14950*/  ENDCOLLECTIVE ;  /* 0x000000000000791b */ /* 0x003fe20003800000 */
.L_x_5940:
[----:B------:R-:W-:Y:S01]  /*14960*/  IMAD.MOV.U32 R12, RZ, RZ, 0x8 ;  /* 0x00000008ff0c7424 */ /* 0x000fe200078e00ff */
[----:B------:R-:W-:-:S05]  /*14970*/  SEL R3, R14, RZ, P3 ;  /* 0x000000ff0e037207 */ /* 0x000fca0001800000 */
[----:B------:R-:W-:-:S04]  /*14980*/  IMAD.IADD R3, R2, 0x1, R3 ;  /* 0x0000000102037824 */ /* 0x000fc800078e0203 */
[----:B------:R-:W-:-:S07]  /*14990*/  IMAD.MOV.U32 R13, RZ, RZ, R3 ;  /* 0x000000ffff0d7224 */ /* 0x000fce00078e0003 */
[----:B------:R-:W-:Y:S05]  /*149a0*/  WARPSYNC.COLLECTIVE R15, `(.L_x_5941) ;  /* 0x000000000f087348 */ /* 0x000fea0003c00000 */
[----:B------:R0:W1:Y:S02]  /*149b0*/  SHFL.UP P6, R14, R13, R12, R11 ;  /* 0x0400000c0d0e7389 */ /* 0x00006400000c000b */
[----:B01----:R-:W-:Y:S01]  /*149c0*/  ENDCOLLECTIVE ;  /* 0x000000000000791b */ /* 0x003fe20003800000 */
.L_x_5941:
[----:B------:R-:W-:Y:S01]  /*149d0*/  IMAD.MOV.U32 R12, RZ, RZ, 0x10 ;  /* 0x00000010ff0c7424 */ /* 0x000fe200078e00ff */
[----:B------:R-:W-:-:S05]  /*149e0*/  SEL R4, R14, RZ, P4 ;  /* 0x000000ff0e047207 */ /* 0x000fca0002000000 */
[----:B------:R-:W-:-:S04]  /*149f0*/  IMAD.IADD R4, R3, 0x1, R4 ;  /* 0x0000000103047824 */ /* 0x000fc800078e0204 */
[----:B------:R-:W-:-:S07]  /*14a00*/  IMAD.MOV.U32 R13, RZ, RZ, R4 ;  /* 0x000000ffff0d7224 */ /* 0x000fce00078e0004 */
[----:B------:R-:W-:Y:S05]  /*14a10*/  WARPSYNC.COLLECTIVE R15, `(.L_x_5942) ;  /* 0x000000000f087348 */ /* 0x000fea0003c00000 */
[----:B------:R0:W1:Y:S02]  /*14a20*/  SHFL.UP P6, R14, R13, R12, R11 ;  /* 0x0400000c0d0e7389 */ /* 0x00006400000c000b */
[----:B01----:R-:W-:Y:S01]  /*14a30*/  ENDCOLLECTIVE ;  /* 0x000000000000791b */ /* 0x003fe20003800000 */
.L_x_5942:
[----:B------:R-:W-:Y:S02]  /*14a40*/  IMAD.MOV.U32 R12, RZ, RZ, 0x1f ;  /* 0x0000001fff0c7424 */ /* 0x000fe400078e00ff */
[----:B------:R-:W-:Y:S01]  /*14a50*/  IMAD.MOV.U32 R11, RZ, RZ, 0x1f ;  /* 0x0000001fff0b7424 */ /* 0x000fe200078e00ff */
[----:B------:R-:W-:-:S04]  /*14a60*/  SEL R3, R14, RZ, P5 ;  /* 0x000000ff0e037207 */ /* 0x000fc80002800000 */
[----:B------:R-:W-:-:S05]  /*14a70*/  IADD3 R6, R4, R3, RZ ;  /* 0x0000000304067210 */ /* 0x000fca0007ffe0ff */
[----:B------:R-:W-:-:S07]  /*14a80*/  IMAD.MOV.U32 R13, RZ, RZ, R6 ;  /* 0x000000ffff0d7224 */ /* 0x000fce00078e0006 */
[----:B------:R-:W-:Y:S05]  /*14a90*/  WARPSYNC.COLLECTIVE R15, `(.L_x_5943) ;  /* 0x000000000f087348 */ /* 0x000fea0003c00000 */
[----:B------:R0:W1:Y:S02]  /*14aa0*/  SHFL.IDX P6, R14, R13, R12, R11 ;  /* 0x0000000c0d0e7389 */ /* 0x00006400000c000b */
[----:B01----:R-:W-:Y:S01]  /*14ab0*/  ENDCOLLECTIVE ;  /* 0x000000000000791b */ /* 0x003fe20003800000 */
.L_x_5943:
[----:B------:R-:W-:Y:S05]  /*14ac0*/  BRA `(.L_x_5944) ;  /* 0xffffffbc00907947 */ /* 0x000fea000383ffff */
.L_x_5827:
[----:B------:R-:W-:Y:S01]  /*14ad0*/  BSSY B0, `(.L_x_5945) ;  /* 0x0000006000007945 */ /* 0x000fe20003800000 */
[----:B------:R-:W-:Y:S01]  /*14ae0*/  PLOP3.LUT P6, PT, P6, PT, PT, 0x8, 0x0 ;  /* 0x000000000000781c */ /* 0x000fe200037ce170 */
[----:B------:R-:W-:-:S12]  /*14af0*/  IMAD.MOV.U32 R15, RZ, RZ, -0x1 ;  /* 0xffffffffff0f7424 */ /* 0x000fd800078e00ff */
[----:B0-----:R-:W-:Y:S05]  /*14b00*/  WARPSYNC.COLLECTIVE R15, `(.L_x_5946) ;  /* 0x000000000f087348 */ /* 0x001fea0003c00000 */
[----:B------:R-:W-:Y:S01]  /*14b10*/  VOTE.ANY R14, PT, P6 ;  /* 0x00000000000e7806 */ /* 0x000fe200030e0100 */
[----:B0-----:R-:W-:Y:S06]  /*14b20*/  ENDCOLLECTIVE ;  /* 0x000000000000791b */ /* 0x001fec0003800000 */
.L_x_5946:
[----:B------:R-:W-:Y:S05]  /*14b30*/  BSYNC B0 ;  /* 0x0000000000007941 */ /* 0x000fea0003800000 */
.L_x_5945:
        /* <DEDUP_REMOVED lines=9> */
.L_x_5947:
[----:B------:R-:W-:Y:S01]  /*14bd0*/  MOV R5, R14 ;  /* 0x0000000e00057202 */ /* 0x000fe20000000f00 */
[----:B------:R-:W-:Y:S06]  /*14be0*/  BRA `(.L_x_5948) ;  /* 0xffffffbc00807947 */ /* 0x000fec000383ffff */
.L_x_5829:
[----:B------:R-:W-:Y:S01]  /*14bf0*/  BSSY B0, `(.L_x_5949) ;  /* 0x0000007000007945 */ /* 0x000fe20003800000 */
[----:B------:R-:W-:Y:S02]  /*14c00*/  IMAD.MOV.U32 R13, RZ, RZ, R6 ;  /* 0x000000ffff0d7224 */ /* 0x000fe400078e0006 */
[----:B------:R-:W-:Y:S02]  /*14c10*/  IMAD.MOV.U32 R11, RZ, RZ, 0x1f ;  /* 0x0000001fff0b7424 */ /* 0x000fe400078e00ff */
[----:B------:R-:W-:-:S07]  /*14c20*/  IMAD.MOV.U32 R15, RZ, RZ, -0x1 ;  /* 0xffffffffff0f7424 */ /* 0x000fce00078e00ff */
[----:B012---:R-:W-:Y:S05]  /*14c30*/  WARPSYNC.COLLECTIVE R15, `(.L_x_5950) ;  /* 0x000000000f087348 */ /* 0x007fea0003c00000 */
[----:B------:R3:W4:Y:S02]  /*14c40*/  SHFL.IDX P6, R14, R13, R12, R11 ;  /* 0x0000000c0d0e7389 */ /* 0x00072400000c000b */
[----:B01234-:R-:W-:Y:S01]  /*14c50*/  ENDCOLLECTIVE ;  /* 0x000000000000791b */ /* 0x01ffe20003800000 */
.L_x_5950:
[----:B------:R-:W-:Y:S05]  /*14c60*/  BSYNC B0 ;  /* 0x0000000000007941 */ /* 0x000fea0003800000 */
.L_x_5949:
[----:B------:R-:W-:Y:S05]  /*14c70*/  BRA `(.L_x_5828) ;  /* 0xffffffbc00787947 */ /* 0x000fea000383ffff */
.L_x_5833:
[----:B-1----:R1:W3:Y:S02]  /*14c80*/  SYNCS.PHASECHK.TRANS64.TRYWAIT P0, [R4+URZ+0x30820], R0 ;  /* 0x03082000040075a7 */ /* 0x0022e4000800017f */
[----:B---3--:R-:W-:Y:S05]  /*14c90*/  @!P0 NANOSLEEP.SYNCS 0x989680 ;  /* 0x009896800000895d */ /* 0x008fea0003900000 */
[----:B------:R-:W3:Y:S02]  /*14ca0*/  @!P0 SYNCS.PHASECHK.TRANS64 P0, [R4+URZ+0x30820], R0 ;  /* 0x03082000040085a7 */ /* 0x000ee4000800007f */
[----:B---3--:R-:W-:Y:S05]  /*14cb0*/  @!P0 BRA `(.L_x_5833) ;  /* 0xfffffffc00f08947 */ /* 0x008fea000383ffff */
[----:B------:R-:W-:Y:S05]  /*14cc0*/  BRA `(.L_x_5951) ;  /* 0xffffffc000f07947 */ /* 0x000fea000383ffff */
.L_x_5834:
        /* <DEDUP_REMOVED lines=11> */
.L_x_5953:
[----:B------:R-:W-:Y:S05]  /*14d80*/  BSYNC B0 ;  /* 0x0000000000007941 */ /* 0x000fea0003800000 */
.L_x_5952:
[----:B------:R-:W-:Y:S05]  /*14d90*/  BRA `(.L_x_5954) ;  /* 0xffffffc000d87947 */ /* 0x000fea000383ffff */
.L_x_5837:
[----:B------:R-:W-:Y:S01]  /*14da0*/  BSSY B1, `(.L_x_5955) ;  /* 0x0000006000017945 */ /* 0x000fe20003800000 */
[----:B------:R-:W-:-:S07]  /*14db0*/  IMAD.MOV.U32 R15, RZ, RZ, -0x1 ;  /* 0xffffffffff0f7424 */ /* 0x000fce00078e00ff */
[----:B012---:R-:W-:Y:S05]  /*14dc0*/  WARPSYNC.COLLECTIVE R15, `(.L_x_5956) ;  /* 0x000000000f0c7348 */ /* 0x007fea0003c00000 */
[----:B------:R-:W-:Y:S02]  /*14dd0*/  ELECT P6, UR62, PT ;  /* 0x00000000003e782f */ /* 0x000fe400038c0000 */
[----:B------:R-:W-:Y:S01]  /*14de0*/  MOV R14, UR62 ;  /* 0x0000003e000e7c02 */ /* 0x000fe20008000f00 */
[----:B012---:R-:W-:Y:S10]  /*14df0*/  ENDCOLLECTIVE ;  /* 0x000000000000791b */ /* 0x007ff40003800000 */
.L_x_5956:
[----:B------:R-:W-:Y:S05]  /*14e00*/  BSYNC B1 ;  /* 0x0000000000017941 */ /* 0x000fea0003800000 */
.L_x_5955:
[----:B------:R-:W-:Y:S05]  /*14e10*/  BRA `(.L_x_5957) ;  /* 0xffffffc000d07947 */ /* 0x000fea000383ffff */
.L_x_5839:
[----:B-1----:R1:W3:Y:S02]  /*14e20*/  SYNCS.PHASECHK.TRANS64.TRYWAIT P1, [R5+URZ+0x30840], R0 ;  /* 0x03084000050075a7 */ /* 0x0022e4000802017f */
[----:B---3--:R-:W-:Y:S05]  /*14e30*/  @!P1 NANOSLEEP.SYNCS 0x989680 ;  /* 0x009896800000995d */ /* 0x008fea0003900000 */
[----:B------:R-:W3:Y:S02]  /*14e40*/  @!P1 SYNCS.PHASECHK.TRANS64 P1, [R5+URZ+0x30840], R0 ;  /* 0x03084000050095a7 */ /* 0x000ee4000802007f */
[----:B---3--:R-:W-:Y:S05]  /*14e50*/  @!P1 BRA `(.L_x_5839) ;  /* 0xfffffffc00f09947 */ /* 0x008fea000383ffff */
[----:B------:R-:W-:Y:S05]  /*14e60*/  BRA `(.L_x_5958) ;  /* 0xffffffc000f87947 */ /* 0x000fea000383ffff */
.L_x_5841:
[----:B---3--:R3:W4:Y:S02]  /*14e70*/  SYNCS.PHASECHK.TRANS64.TRYWAIT P1, [R27+URZ+0x30840], R2 ;  /* 0x030840021b0075a7 */ /* 0x008724000802017f */
[----:B----4-:R-:W-:Y:S05]  /*14e80*/  @!P1 NANOSLEEP.SYNCS 0x989680 ;  /* 0x009896800000995d */ /* 0x010fea0003900000 */
[----:B------:R-:W4:Y:S02]  /*14e90*/  @!P1 SYNCS.PHASECHK.TRANS64 P1, [R27+URZ+0x30840], R2 ;  /* 0x030840021b0095a7 */ /* 0x000f24000802007f */
[----:B----4-:R-:W-:Y:S05]  /*14ea0*/  @!P1 BRA `(.L_x_5841) ;  /* 0xfffffffc00f09947 */ /* 0x010fea000383ffff */
[----:B------:R-:W-:Y:S05]  /*14eb0*/  BRA `(.L_x_5959) ;  /* 0xffffffc400047947 */ /* 0x000fea000383ffff */
.L_x_5843:
[----:B----4-:R4:W0:Y:S02]  /*14ec0*/  SYNCS.PHASECHK.TRANS64.TRYWAIT P1, [R5+URZ+0x30860], R0 ;  /* 0x03086000050075a7 */ /* 0x010824000802017f */
[----:B0-----:R-:W-:Y:S05]  /*14ed0*/  @!P1 NANOSLEEP.SYNCS 0x989680 ;  /* 0x009896800000995d */ /* 0x001fea0003900000 */
[----:B------:R-:W0:Y:S02]  /*14ee0*/  @!P1 SYNCS.PHASECHK.TRANS64 P1, [R5+URZ+0x30860], R0 ;  /* 0x03086000050095a7 */ /* 0x000e24000802007f */
[----:B0-----:R-:W-:Y:S05]  /*14ef0*/  @!P1 BRA `(.L_x_5843) ;  /* 0xfffffffc00f09947 */ /* 0x001fea000383ffff */
[----:B------:R-:W-:Y:S05]  /*14f00*/  BRA `(.L_x_5960) ;  /* 0xffffffc400007947 */ /* 0x000fea000383ffff */
.L_x_5961:
        /* <DEDUP_REMOVED lines=15> */
.L_x_15841:


//--------------------- .text._ZN7cutlass13device_kernelIN5flash11enable_sm90INS1_16FlashAttnFwdSm90INS1_25CollectiveMainloopFwdSm90ILi2EN4cute5tupleIJNS5_1CILi1EEES8_S8_EEENS6_IJNS7_ILi128EEENS7_ILi96EEENS7_ILi192EEEEEELi192ENS_10bfloat16_tEfNS_4arch4Sm90ELb1ELb0ELb0ELb1ELb1ELb1ELb0ELb1ELb1ELb1ELb0ELb0EEENS1_21CollectiveEpilogueFwdINS6_IJSA_SC_SB_EEES9_SE_SG_Li256ELb1ELb1ELb0ELb0EEENS1_36VarlenDynamicPersistentTileSchedulerILi128ELi96ELi256ELi128ELb0ELb1ELb1ELb1ELb1ELb1EEEEEEEEEvNT_6ParamsE --------------------------
	.section	.text._ZN7cutlass13device_kernelIN5flash11enable_sm90INS1_16FlashAttnFwdSm90INS1_25CollectiveMainloopFwdSm90ILi2EN4cute5tupleIJNS5_1CILi1EEES8_S8_EEENS6_IJNS7_ILi128EEENS7_ILi96EEENS7_ILi192EEEEEELi192ENS_10bfloat16_tEfNS_4arch4Sm90ELb1ELb0ELb0ELb1ELb1ELb1ELb0ELb1ELb1ELb1ELb0ELb0EEENS1_21CollectiveEpilogueFwdINS6_IJSA_SC_SB_EEES9_SE_SG_Li256ELb1ELb1ELb0ELb0EEENS1_36VarlenDynamicPersistentTileSchedulerILi128ELi96ELi256ELi128ELb0ELb1ELb1ELb1ELb1ELb1EEEEEEEEEvNT_6ParamsE,"ax",@progbits
	.align	128
.text._ZN7cutlass13device_kernelIN5flash11enable_sm90INS1_16FlashAttnFwdSm90INS1_25CollectiveMainloopFwdSm90ILi2EN4cute5tupleIJNS5_1CILi1EEES8_S8_EEENS6_IJNS7_ILi128EEENS7_ILi96EEENS7_ILi192EEEEEELi192ENS_10bfloat16_tEfNS_4arch4Sm90ELb1ELb0ELb0ELb1ELb1ELb1ELb0ELb1ELb1ELb1ELb0ELb0EEENS1_21CollectiveEpilogueFwdINS6_IJSA_SC_SB_EEES9_SE_SG_Li256ELb1ELb1ELb0ELb0EEENS1_36VarlenDynamicPersistentTileSchedulerILi128ELi96ELi256ELi128ELb0ELb1ELb1ELb1ELb1ELb1EEEEEEEEEvNT_6ParamsE:
        .type           _ZN7cutlass13device_kernelIN5flash11enable_sm90INS1_16FlashAttnFwdSm90INS1_25CollectiveMainloopFwdSm90ILi2EN4cute5tupleIJNS5_1CILi1EEES8_S8_EEENS6_IJNS7_ILi128EEENS7_ILi96EEENS7_ILi192EEEEEELi192ENS_10bfloat16_tEfNS_4arch4Sm90ELb1ELb0ELb0ELb1ELb1ELb1ELb0ELb1ELb1ELb1ELb0ELb0EEENS1_21CollectiveEpilogueFwdINS6_IJSA_SC_SB_EEES9_SE_SG_Li256ELb1ELb1ELb0ELb0EEENS1_36VarlenDynamicPersistentTileSchedulerILi128ELi96ELi256ELi128ELb0ELb1ELb1ELb1ELb1ELb1EEEEEEEEEvNT_6ParamsE,@function
        .size           _ZN7cutlass13device_kernelIN5flash11enable_sm90INS1_16FlashAttnFwdSm90INS1_25CollectiveMainloopFwdSm90ILi2EN4cute5tupleIJNS5_1CILi1EEES8_S8_EEENS6_IJNS7_ILi128EEENS7_ILi96EEENS7_ILi192EEEEEELi192ENS_10bfloat16_tEfNS_4arch4Sm90ELb1ELb0ELb0ELb1ELb1ELb1ELb0ELb1ELb1ELb1ELb0ELb0EEENS1_21CollectiveEpilogueFwdINS6_IJSA_SC_SB_EEES9_SE_SG_Li256ELb1ELb1ELb0ELb0EEENS1_36VarlenDynamicPersistentTileSchedulerILi128ELi96ELi256ELi128ELb0ELb1ELb1ELb1ELb1ELb1EEEEEEEEEvNT_6ParamsE,(.L_x_15842 - _ZN7cutlass13device_kernelIN5flash11enable_sm90INS1_16FlashAttnFwdSm90INS1_25CollectiveMainloopFwdSm90ILi2EN4cute5tupleIJNS5_1CILi1EEES8_S8_EEENS6_IJNS7_ILi128EEENS7_ILi96EEENS7_ILi192EEEEEELi192ENS_10bfloat16_tEfNS_4arch4Sm90ELb1ELb0ELb0ELb1ELb1ELb1ELb0ELb1ELb1ELb1ELb0ELb0EEENS1_21CollectiveEpilogueFwdINS6_IJSA_SC_SB_EEES9_SE_SG_Li256ELb1ELb1ELb0ELb0EEENS1_36VarlenDynamicPersistentTileSchedulerILi128ELi96ELi256ELi128ELb0ELb1ELb1ELb1ELb1ELb1EEEEEEEEEvNT_6ParamsE)
        .other          _ZN7cutlass13device_kernelIN5flash11enable_sm90INS1_16FlashAttnFwdSm90INS1_25CollectiveMainloopFwdSm90ILi2EN4cute5tupleIJNS5_1CILi1EEES8_S8_EEENS6_IJNS7_ILi128EEENS7_ILi96EEENS7_ILi192EEEEEELi192ENS_10bfloat16_tEfNS_4arch4Sm90ELb1ELb0ELb0ELb1ELb1ELb1ELb0ELb1ELb1ELb1ELb0ELb0EEENS1_21CollectiveEpilogueFwdINS6_IJSA_SC_SB_EEES9_SE_SG_Li256ELb1ELb1ELb0ELb0EEENS1_36VarlenDynamicPersistentTileSchedulerILi128ELi96ELi256ELi128ELb0ELb1ELb1ELb1ELb1ELb1EEEEEEEEEvNT_6ParamsE,@"STO_CUDA_ENTRY STV_DEFAULT"
_ZN7cutlass13device_kernelIN5flash11enable_sm90INS1_16FlashAttnFwdSm90INS1_25CollectiveMainloopFwdSm90ILi2EN4cute5tupleIJNS5_1CILi1EEES8_S8_EEENS6_IJNS7_ILi128EEENS7_ILi96EEENS7_ILi192EEEEEELi192ENS_10bfloat16_tEfNS_4arch4Sm90ELb1ELb0ELb0ELb1ELb1ELb1ELb0ELb1ELb1ELb1ELb0ELb0EEENS1_21CollectiveEpilogueFwdINS6_IJSA_SC_SB_EEES9_SE_SG_Li256ELb1ELb1ELb0ELb0EEENS1_36VarlenDynamicPersistentTileSchedulerILi128ELi96ELi256ELi128ELb0ELb1ELb1ELb1ELb1ELb1EEEEEEEEEvNT_6ParamsE:
        /* <DEDUP_REMOVED lines=18> */
.L_x_5963:
[----:B------:R-:W-:Y:S05]  /*0120*/  BSYNC B0 ;  /* 0x0000000000007941 */ /* 0x000fea0003800000 */
.L_x_5962:
        /* <DEDUP_REMOVED lines=41> */
.L_x_5964:
        /* <DEDUP_REMOVED lines=22> */
.L_x_5965:
        /* <DEDUP_REMOVED lines=18> */
.L_x_5966:
        /* <DEDUP_REMOVED lines=22> */
.L_x_5967:
        /* <DEDUP_REMOVED lines=22> */
.L_x_5968:
[----:B------:R-:W-:Y:S01]  /*0900*/  PLOP3.LUT P0, PT, PT, PT, UP0, 0x80, 0x0 ;  /* 0x000000000000781c */ /* 0x000fe20003f0f008 */
[----:B------:R-:W-:Y:S01]  /*0910*/  UMOV UR60, 0x1 ;  /* 0x00000001003c7882 */ /* 0x000fe20000000000 */
[----:B------:R-:W-:Y:S01]  /*0920*/  NOP ;  /* 0x0000000000007918 */ /* 0x000fe20000000000 */
[----:B------:R-:W-:Y:S01]  /*0930*/  USEL UR60, UR60, 0x2, !UP0 ;  /* 0x000000023c3c7887 */ /* 0x000fe2000c000000 */
[----:B------:R-:W-:Y:S01]  /*0940*/  BSSY B9, `(.L_x_5969) ;  /* 0x00023eb000097945 */ /* 0x000fe20003800000 */
[----:B012-4-:R-:W-:Y:S08]  /*0950*/  BAR.SYNC.DEFER_BLOCKING 0x0 ;  /* 0x0000000000007b1d */ /* 0x017ff00000010000 */
[----:B------:R-:W-:Y:S05]  /*0960*/  @!P0 BRA `(.L_x_5970) ;  /* 0x000001cc000c8947 */ /* 0x000fea0003800000 */
.L_x_5971:
        /* <DEDUP_REMOVED lines=27> */
[----:B------:R-:W-:-:S03]  /*0b20*/  SHF.R.S32.HI R12, RZ, 0x7, R2 ;  /* 0x00000007ff0c7819 */ /* 0x000fc60000011402 */
[----:B------:R-:W-:Y:S01]  /*0b30*/  IMAD.IADD R15, R0, 0x1, -R5 ;  /* 0x00000001000f7824 */ /* 0x000fe200078e0a05 */
[----:B------:R-:W-:Y:S02]  /*0b40*/  SHF.R.S32.HI R5, RZ, 0x4, R4 ;  /* 0x00000004ff057819 */ /* 0x000fe40000011404 */
[----:B------:R-:W-:Y:S02]  /*0b50*/  LEA.HI R2, R2, R12, RZ, 0x1 ;  /* 0x0000000c02027211 */ /* 0x000fe400078f08ff */
[----:B------:R-:W-:Y:S01]  /*0b60*/  SHF.R.S32.HI R7, RZ, 0x1f, R15 ;  /* 0x0000001fff077819 */ /* 0x000fe2000001140f */
[----:B------:R-:W-:Y:S01]  /*0b70*/  STL [R1+0x48], R15 ;  /* 0x0000480f01007387 */ /* 0x000fe20000100800 */
[----:B------:R-:W-:Y:S02]  /*0b80*/  LOP3.LUT R2, R2, 0x3fffffe, RZ, 0xc0, !PT ;  /* 0x03fffffe02027812 */ /* 0x000fe400078ec0ff */
[CC--:B------:R-:W-:Y:S01]  /*0b90*/  LEA.HI R8, R7.reuse, R15.reuse, RZ, 0x2 ;  /* 0x0000000f07087211 */ /* 0x0c0fe200078f10ff */
[----:B------:R0:W-:Y:S01]  /*0ba0*/  STL [R1+0x64], R12 ;  /* 0x0000640c01007387 */ /* 0x0001e20000100800 */
[----:B------:R-:W-:Y:S01]  /*0bb0*/  LEA.HI R7, R7, R15, RZ, 0x5 ;  /* 0x0000000f07077211 */ /* 0x000fe200078f28ff */
[----:B------:R-:W-:Y:S01]  /*0bc0*/  IMAD.IADD R2, R12, 0x1, -R2 ;  /* 0x000000010c027824 */ /* 0x000fe200078e0a02 */
[----:B------:R-:W-:-:S02]  /*0bd0*/  SHF.R.S32.HI R9, RZ, 0x2, R8 ;  /* 0x00000002ff097819 */ /* 0x000fc40000011408 */
[----:B------:R-:W-:Y:S02]  /*0be0*/  SHF.R.S32.HI R6, RZ, 0x1f, R8 ;  /* 0x0000001fff067819 */ /* 0x000fe40000011408 */
[----:B------:R-:W-:Y:S02]  /*0bf0*/  SHF.R.S32.HI R7, RZ, 0x5, R7 ;  /* 0x00000005ff077819 */ /* 0x000fe40000011407 */
[----:B------:R-:W-:Y:S02]  /*0c00*/  LEA.HI R10, R6, R9, RZ, 0x3 ;  /* 0x00000009060a7211 */ /* 0x000fe400078f18ff */
[----:B------:R-:W-:Y:S02]  /*0c10*/  LEA.HI R6, R4, R5, RZ, 0x1 ;  /* 0x0000000504067211 */ /* 0x000fe400078f08ff */
[----:B------:R-:W-:Y:S02]  /*0c20*/  LOP3.LUT R10, R10, 0xfffffff8, RZ, 0xc0, !PT ;  /* 0xfffffff80a0a7812 */ /* 0x000fe400078ec0ff */
[----:B------:R-:W-:-:S02]  /*0c30*/  LOP3.LUT R6, R6, 0x1ffffffe, RZ, 0xc0, !PT ;  /* 0x1ffffffe06067812 */ /* 0x000fc400078ec0ff */
[----:B------:R-:W-:Y:S01]  /*0c40*/  LOP3.LUT R222, R8, 0x7ffffffc, RZ, 0xc0, !PT ;  /* 0x7ffffffc08de7812 */ /* 0x000fe200078ec0ff */
[----:B------:R-:W-:Y:S02]  /*0c50*/  IMAD.IADD R10, R9, 0x1, -R10 ;  /* 0x00000001090a7824 */ /* 0x000fe400078e0a0a */
[----:B------:R-:W-:Y:S01]  /*0c60*/  IMAD.IADD R6, R5, 0x1, -R6 ;  /* 0x0000000105067824 */ /* 0x000fe200078e0a06 */
[-C--:B------:R-:W-:Y:S01]  /*0c70*/  LEA.HI R5, R3, R0.reuse, RZ, 0x5 ;  /* 0x0000000003057211 */ /* 0x080fe200078f28ff */
[----:B------:R-:W-:Y:S01]  /*0c80*/  IMAD R9, R7, 0x10, R10 ;  /* 0x0000001007097824 */ /* 0x000fe200078e020a */
[-C--:B------:R-:W-:Y:S01]  /*0c90*/  LEA.HI R10, R3, R0.reuse, RZ, 0x2 ;  /* 0x00000000030a7211 */ /* 0x080fe200078f10ff */
[----:B------:R-:W-:Y:S01]  /*0ca0*/  IMAD.IADD R222, R15, 0x1, -R222 ;  /* 0x000000010fde7824 */ /* 0x000fe200078e0ade */
[----:B------:R-:W-:Y:S01]  /*0cb0*/  LEA.HI R7, R3, R0, RZ, 0x3 ;  /* 0x0000000003077211 */ /* 0x000fe200078f18ff */
[----:B------:R-:W-:Y:S01]  /*0cc0*/  IMAD R14, R2, 0x40, R9 ;  /* 0x00000040020e7824 */ /* 0x000fe200078e0209 */
[----:B------:R-:W-:-:S02]  /*0cd0*/  SHF.R.S32.HI R204, RZ, 0x2, R10 ;  /* 0x00000002ffcc7819 */ /* 0x000fc4000001140a */
[----:B------:R-:W-:Y:S02]  /*0ce0*/  LOP3.LUT R3, R4, 0x3fffff0, RZ, 0xc0, !PT ;  /* 0x03fffff004037812 */ /* 0x000fe400078ec0ff */
[----:B------:R-:W-:Y:S02]  /*0cf0*/  SHF.R.S32.HI R4, RZ, 0x5, R5 ;  /* 0x00000005ff047819 */ /* 0x000fe40000011405 */
[----:B------:R-:W-:Y:S01]  /*0d00*/  LOP3.LUT R11, R10, 0xfffffffc, RZ, 0xc0, !PT ;  /* 0xfffffffc0a0b7812 */ /* 0x000fe200078ec0ff */
[----:B------:R-:W-:Y:S01]  /*0d10*/  IMAD.IADD R3, R0, 0x1, -R3 ;  /* 0x0000000100037824 */ /* 0x000fe200078e0a03 */
[----:B------:R-:W-:Y:S01]  /*0d20*/  LOP3.LUT R5, R7, 0xfffffff8, RZ, 0xc0, !PT ;  /* 0xfffffff807057812 */ /* 0x000fe200078ec0ff */
[----:B------:R-:W-:Y:S01]  /*0d30*/  IMAD.SHL.U32 R215, R4, 0x200, RZ ;  /* 0x0000020004d77824 */ /* 0x000fe200078e00ff */
[----:B------:R-:W-:Y:S01]  /*0d40*/  SHF.R.S32.HI R13, RZ, 0x1f, R10 ;  /* 0x0000001fff0d7819 */ /* 0x000fe2000001140a */
[----:B------:R-:W-:Y:S02]  /*0d50*/  VIADD R10, R204, 0x40 ;  /* 0x00000040cc0a7836 */ /* 0x000fe40000000000 */
[C---:B------:R-:W-:Y:S01]  /*0d60*/  IMAD.IADD R20, R0.reuse, 0x1, -R11 ;  /* 0x0000000100147824 */ /* 0x040fe200078e0a0b */
[----:B------:R-:W-:Y:S01]  /*0d70*/  LEA.HI R13, R13, R204, RZ, 0x3 ;  /* 0x000000cc0d0d7211 */ /* 0x000fe200078f18ff */
[----:B------:R-:W-:Y:S01]  /*0d80*/  IMAD.IADD R226, R0, 0x1, -R5 ;  /* 0x0000000100e27824 */ /* 0x000fe200078e0a05 */
[----:B------:R-:W-:Y:S01]  /*0d90*/  SHF.R.S32.HI R0, RZ, 0x1f, R10 ;  /* 0x0000001fff007819 */ /* 0x000fe2000001140a */
[----:B------:R-:W-:Y:S01]  /*0da0*/  IMAD.SHL.U32 R194, R20, 0x4, RZ ;  /* 0x0000000414c27824 */ /* 0x000fe200078e00ff */
[----:B------:R-:W-:Y:S01]  /*0db0*/  LOP3.LUT R13, R13, 0xfffffff8, RZ, 0xc0, !PT ;  /* 0xfffffff80d0d7812 */ /* 0x000fe200078ec0ff */
[----:B------:R-:W-:Y:S01]  /*0dc0*/  IMAD R3, R4, 0x10, R3 ;  /* 0x0000001004037824 */ /* 0x000fe200078e0203 */
[----:B------:R-:W-:Y:S01]  /*0dd0*/  LEA.HI R0, R0, R10, RZ, 0x3 ;  /* 0x0000000a00007211 */ /* 0x000fe200078f18ff */
[C---:B------:R-:W-:Y:S01]  /*0de0*/  VIADD R206, R194.reuse, 0x40 ;  /* 0x00000040c2ce7836 */ /* 0x040fe20000000000 */
[----:B------:R-:W-:Y:S01]  /*0df0*/  STL [R1+0x3c], R20 ;  /* 0x00003c1401007387 */ /* 0x000fe20000100800 */
[----:B------:R-:W-:-:S02]  /*0e00*/  VIADD R207, R194, 0x20 ;  /* 0x00000020c2cf7836 */ /* 0x000fc40000000000 */
[----:B------:R-:W-:Y:S01]  /*0e10*/  IMAD.SHL.U32 R0, R0, 0x40, RZ ;  /* 0x0000004000007824 */ /* 0x000fe200078e00ff */
[----:B------:R-:W-:Y:S01]  /*0e20*/  STL [R1+0x68], R14 ;  /* 0x0000680e01007387 */ /* 0x000fe20000100800 */
[----:B------:R-:W-:Y:S02]  /*0e30*/  IMAD.IADD R193, R194, 0x1, R206 ;  /* 0x00000001c2c17824 */ /* 0x000fe400078e02ce */
[----:B------:R-:W-:Y:S01]  /*0e40*/  IMAD.IADD R221, R204, 0x1, -R13 ;  /* 0x00000001ccdd7824 */ /* 0x000fe200078e0a0d */
[----:B------:R-:W-:Y:S01]  /*0e50*/  LOP3.LUT R216, R0, 0xfffffe00, RZ, 0xc0, !PT ;  /* 0xfffffe0000d87812 */ /* 0x000fe200078ec0ff */
[----:B------:R-:W-:Y:S01]  /*0e60*/  IMAD.IADD R196, R194, 0x1, R207 ;  /* 0x00000001c2c47824 */ /* 0x000fe200078e02cf */
[----:B------:R-:W-:Y:S01]  /*0e70*/  SHF.R.S32.HI R0, RZ, 0x1f, R193 ;  /* 0x0000001fff007819 */ /* 0x000fe200000114c1 */
[----:B------:R-:W-:Y:S01]  /*0e80*/  IMAD.SHL.U32 R213, R221, 0x40, RZ ;  /* 0x00000040ddd57824 */ /* 0x000fe200078e00ff */
[----:B------:R-:W-:Y:S01]  /*0e90*/  STL [R1+0x38], RZ ;  /* 0x000038ff01007387 */ /* 0x000fe20000100800 */
[----:B------:R-:W-:Y:S01]  /*0ea0*/  IMAD.SHL.U32 R211, R10, 0x40, RZ ;  /* 0x000000400ad37824 */ /* 0x000fe200078e00ff */
[-C--:B------:R-:W-:Y:S01]  /*0eb0*/  LEA.HI R4, R0, R193.reuse, RZ, 0x6 ;  /* 0x000000c100047211 */ /* 0x080fe200078f30ff */
[----:B0-----:R-:W-:Y:S01]  /*0ec0*/  IMAD R12, R3, 0x8, R6 ;  /* 0x00000008030c7824 */ /* 0x001fe200078e0206 */
[----:B------:R-:W-:Y:S01]  /*0ed0*/  SHF.R.S32.HI R3, RZ, 0x1f, R196 ;  /* 0x0000001fff037819 */ /* 0x000fe200000114c4 */
[----:B------:R-:W-:Y:S01]  /*0ee0*/  IMAD.SHL.U32 R217, R226, 0x8, RZ ;  /* 0x00000008e2d97824 */ /* 0x000fe200078e00ff */
[----:B------:R-:W-:Y:S01]  /*0ef0*/  LOP3.LUT R213, R213, 0x1c0, RZ, 0xc0, !PT ;  /* 0x000001c0d5d57812 */ /* 0x000fe200078ec0ff */
[----:B------:R-:W-:Y:S01]  /*0f00*/  IMAD.SHL.U32 R4, R4, 0x80, RZ ;  /* 0x0000008004047824 */ /* 0x000fe200078e00ff */
[----:B------:R-:W-:Y:S01]  /*0f10*/  LEA.HI R2, R0, R193, RZ, 0x3 ;  /* 0x000000c100027211 */ /* 0x000fe200078f18ff */
[----:B------:R-:W-:Y:S01]  /*0f20*/  IMAD.SHL.U32 R16, R20, 0x8, RZ ;  /* 0x0000000814107824 */ /* 0x000fe200078e00ff */
[----:B------:R-:W-:Y:S01]  /*0f30*/  LOP3.LUT R211, R211, 0x1c0, RZ, 0xc0, !PT ;  /* 0x000001c0d3d37812 */ /* 0x000fe200078ec0ff */
[----:B------:R-:W-:Y:S01]  /*0f40*/  VIADD R225, R217, 0x80 ;  /* 0x00000080d9e17836 */ /* 0x000fe20000000000 */
[-C--:B------:R-:W-:Y:S01]  /*0f50*/  LEA.HI R198, R3, R196.reuse, RZ, 0x3 ;  /* 0x000000c403c67211 */ /* 0x080fe200078f18ff */
[C---:B------:R-:W-:Y:S01]  /*0f60*/  VIADD R23, R16.reuse, 0x60 ;  /* 0x0000006010177836 */ /* 0x040fe20000000000 */
[----:B------:R-:W-:Y:S01]  /*0f70*/  SHF.R.U32.HI R214, RZ, 0x3, R213 ;  /* 0x00000003ffd67819 */ /* 0x000fe200000116d5 */
[C---:B------:R-:W-:Y:S01]  /*0f80*/  VIADD R22, R16.reuse, 0x80 ;  /* 0x0000008010167836 */ /* 0x040fe20000000000 */
[--C-:B------:R-:W-:Y:S01]  /*0f90*/  LOP3.LUT R5, R213, 0x38, R2.reuse, 0xf8, !PT ;  /* 0x00000038d5057812 */ /* 0x100fe200078ef802 */
[----:B------:R-:W-:Y:S01]  /*0fa0*/  VIADD R192, R16, 0xa0 ;  /* 0x000000a010c07836 */ /* 0x000fe20000000000 */
[----:B------:R-:W-:Y:S01]  /*0fb0*/  SHF.R.U32.HI R13, RZ, 0x3, R211 ;  /* 0x00000003ff0d7819 */ /* 0x000fe200000116d3 */
[C---:B------:R-:W-:Y:S01]  /*0fc0*/  VIADD R209, R194.reuse, 0x10 ;  /* 0x00000010c2d17836 */ /* 0x040fe20000000000 */
[----:B------:R-:W-:Y:S01]  /*0fd0*/  LOP3.LUT R10, R211, 0x38, R2, 0xf8, !PT ;  /* 0x00000038d30a7812 */ /* 0x000fe200078ef802 */
[----:B------:R-:W-:Y:S01]  /*0fe0*/  VIADD R224, R217, 0x40 ;  /* 0x00000040d9e07836 */ /* 0x000fe20000000000 */
[----:B------:R-:W-:Y:S01]  /*0ff0*/  LOP3.LUT R6, R211, 0x38, R198, 0xf8, !PT ;  /* 0x00000038d3067812 */ /* 0x000fe200078ef8c6 */
[C---:B------:R-:W-:Y:S01]  /*1000*/  VIADD R208, R194.reuse, 0x30 ;  /* 0x00000030c2d07836 */ /* 0x040fe20000000000 */
[----:B------:R-:W-:Y:S01]  /*1010*/  LEA.HI R3, R3, R196, RZ, 0x6 ;  /* 0x000000c403037211 */ /* 0x000fe200078f30ff */
[----:B------:R-:W-:Y:S01]  /*1020*/  VIADD R210, R194, 0x50 ;  /* 0x00000050c2d27836 */ /* 0x000fe20000000000 */
[----:B------:R-:W-:-:S02]  /*1030*/  LOP3.LUT R4, R4, 0xffffe000, RZ, 0xc0, !PT ;  /* 0xffffe00004047812 */ /* 0x000fc400078ec0ff */
[----:B------:R-:W-:Y:S01]  /*1040*/  LOP3.LUT R5, R5, R214, RZ, 0x3c, !PT ;  /* 0x000000d605057212 */ /* 0x000fe200078e3cff */
[----:B------:R-:W-:Y:S01]  /*1050*/  IMAD.SHL.U32 R0, R3, 0x80, RZ ;  /* 0x0000008003007824 */ /* 0x000fe200078e00ff */
[-C--:B------:R-:W-:Y:S02]  /*1060*/  LOP3.LUT R11, R10, R13.reuse, RZ, 0x3c, !PT ;  /* 0x0000000d0a0b7212 */ /* 0x080fe400078e3cff */
[----:B------:R-:W-:Y:S02]  /*1070*/  LOP3.LUT R9, R6, R13, RZ, 0x3c, !PT ;  /* 0x0000000d06097212 */ /* 0x000fe400078e3cff */
[-C--:B------:R-:W-:Y:S02]  /*1080*/  IADD3 R6, R5, R4.reuse, R215 ;  /* 0x0000000405067210 */ /* 0x080fe40007ffe0d7 */
[----:B------:R-:W-:Y:S01]  /*1090*/  IADD3 R11, R11, R4, R216 ;  /* 0x000000040b0b7210 */ /* 0x000fe20007ffe0d8 */
[----:B------:R-:W-:Y:S01]  /*10a0*/  IMAD.U32 R4, RZ, RZ, UR4 ;  /* 0x00000004ff047e24 */ /* 0x000fe2000f8e00ff */
[----:B------:R-:W-:-:S02]  /*10b0*/  SHF.R.S32.HI R5, RZ, 0x3, R7 ;  /* 0x00000003ff057819 */ /* 0x000fc40000011407 */
[----:B------:R-:W-:Y:S02]  /*10c0*/  LOP3.LUT R3, R213, 0x38, R198, 0xf8, !PT ;  /* 0x00000038d5037812 */ /* 0x000fe400078ef8c6 */
[----:B------:R-:W-:Y:S01]  /*10d0*/  LOP3.LUT R0, R0, 0xffffe000, RZ, 0xc0, !PT ;  /* 0xffffe00000007812 */ /* 0x000fe200078ec0ff */
[----:B------:R0:W-:Y:S01]  /*10e0*/  STL [R1+0x44], R5 ;  /* 0x0000440501007387 */ /* 0x0001e20000100800 */
[----:B------:R-:W-:Y:S02]  /*10f0*/  LOP3.LUT R3, R3, R214, RZ, 0x3c, !PT ;  /* 0x000000d603037212 */ /* 0x000fe400078e3cff */
[----:B------:R-:W-:Y:S01]  /*1100*/  SHF.R.S32.HI R199, RZ, 0x3, R2 ;  /* 0x00000003ffc77819 */ /* 0x000fe20000011402 */
[----:B------:R1:W-:Y:S01]  /*1110*/  STL [R1+0x60], R4 ;  /* 0x0000600401007387 */ /* 0x0003e20000100800 */
[-C--:B------:R-:W-:Y:S02]  /*1120*/  IADD3 R3, R3, R0.reuse, R215 ;  /* 0x0000000003037210 */ /* 0x080fe40007ffe0d7 */
[----:B------:R-:W-:Y:S01]  /*1130*/  IADD3 R9, R9, R0, R216 ;  /* 0x0000000009097210 */ /* 0x000fe20007ffe0d8 */
[----:B------:R-:W-:Y:S01]  /*1140*/  IMAD.U32 R0, RZ, RZ, UR5 ;  /* 0x00000005ff007e24 */ /* 0x000fe2000f8e00ff */
[----:B------:R-:W-:-:S02]  /*1150*/  LEA R2, R3, UR4, 0x1 ;  /* 0x0000000403027c11 */ /* 0x000fc4000f8e08ff */
[--C-:B0-----:R-:W-:Y:S02]  /*1160*/  LOP3.LUT R5, R211, 0x38, R16.reuse, 0xf8, !PT ;  /* 0x00000038d3057812 */ /* 0x101fe400078ef810 */
[----:B------:R-:W-:Y:S02]  /*1170*/  LEA R3, R6, UR4, 0x1 ;  /* 0x0000000406037c11 */ /* 0x000fe4000f8e08ff */
[----:B-1----:R-:W-:Y:S01]  /*1180*/  SHF.R.S32.HI R4, RZ, 0x1f, R225 ;  /* 0x0000001fff047819 */ /* 0x002fe200000114e1 */
[----:B------:R-:W-:Y:S01]  /*1190*/  IMAD.SHL.U32 R4, R12, 0x8, RZ ;  /* 0x000000080c047824 */ /* 0x000fe200078e00ff */
[----:B------:R-:W-:Y:S02]  /*11a0*/  LOP3.LUT R5, R216, R5, R13, 0xf6, !PT ;  /* 0x00000005d8057212 */ /* 0x000fe400078ef60d */
[----:B------:R-:W-:Y:S02]  /*11b0*/  LEA.HI R0, R20, R20, RZ, 0x1 ;  /* 0x0000001414007211 */ /* 0x000fe400078f08ff */
[----:B------:R0:W-:Y:S01]  /*11c0*/  STL [R1+0x6c], R4 ;  /* 0x00006c0401007387 */ /* 0x0001e20000100800 */
[----:B------:R-:W-:-:S02]  /*11d0*/  SHF.R.S32.HI R17, RZ, 0x1f, R16 ;  /* 0x0000001fff117819 */ /* 0x000fc40000011410 */
[----:B------:R-:W-:Y:S01]  /*11e0*/  LOP3.LUT R0, R0, 0x1ffffffe, RZ, 0xc0, !PT ;  /* 0x1ffffffe00007812 */ /* 0x000fe200078ec0ff */
[----:B------:R1:W-:Y:S01]  /*11f0*/  STL [R1+0x5c], R2 ;  /* 0x00005c0201007387 */ /* 0x0003e20000100800 */
[----:B------:R-:W-:Y:S02]  /*1200*/  SHF.R.S32.HI R203, RZ, 0x1f, R23 ;  /* 0x0000001fffcb7819 */ /* 0x000fe40000011417 */
[----:B------:R-:W-:Y:S01]  /*1210*/  SHF.R.S32.HI R202, RZ, 0x1f, R22 ;  /* 0x0000001fffca7819 */ /* 0x000fe20000011416 */
[----:B------:R-:W-:Y:S01]  /*1220*/  IMAD.IADD R0, R20, 0x1, -R0 ;  /* 0x0000000114007824 */ /* 0x000fe200078e0a00 */
[----:B------:R-:W-:Y:S02]  /*1230*/  SHF.R.S32.HI R201, RZ, 0x1f, R192 ;  /* 0x0000001fffc97819 */ /* 0x000fe400000114c0 */
[----:B0-----:R-:W-:Y:S01]  /*1240*/  LEA R4, R5, UR4, 0x1 ;  /* 0x0000000405047c11 */ /* 0x001fe2000f8e08ff */
[----:B------:R-:W-:Y:S01]  /*1250*/  IMAD R223, R0, 0x8, R14 ;  /* 0x0000000800df7824 */ /* 0x000fe200078e020e */
[----:B------:R-:W-:-:S02]  /*1260*/  SHF.R.S32.HI R198, RZ, 0x3, R198 ;  /* 0x00000003ffc67819 */ /* 0x000fc400000114c6 */
[----:B-1----:R-:W-:Y:S01]  /*1270*/  LEA R2, R11, UR4, 0x1 ;  /* 0x000000040b027c11 */ /* 0x002fe2000f8e08ff */
[----:B------:R0:W-:Y:S02]  /*1280*/  STL [R1+0x58], R4 ;  /* 0x0000580401007387 */ /* 0x0001e40000100800 */
[----:B0-----:R-:W-:-:S05]  /*1290*/  LEA R4, R9, UR4, 0x1 ;  /* 0x0000000409047c11 */ /* 0x001fca000f8e08ff */
[----:B------:R0:W-:Y:S04]  /*12a0*/  STL [R1+0x50], R4 ;  /* 0x0000500401007387 */ /* 0x0001e80000100800 */
[----:B------:R0:W-:Y:S04]  /*12b0*/  STL [R1+0x54], R3 ;  /* 0x0000540301007387 */ /* 0x0001e80000100800 */
[----:B------:R0:W-:Y:S02]  /*12c0*/  STL [R1+0x4c], R2 ;  /* 0x00004c0201007387 */ /* 0x0001e40000100800 */
.L_x_6208:
[----:B0---4-:R-:W0:Y:S01]  /*12d0*/  LDC.64 R2, c[0x0][0xc88] ;  /* 0x00032200ff027b82 */ /* 0x011e220000000a00 */
[----:B------:R-:W-:Y:S01]  /*12e0*/  ULDC.64 UR10, c[0x0][0x208] ;  /* 0x00008200000a7ab9 */ /* 0x000fe20000000a00 */
[----:B------:R-:W-:Y:S01]  /*12f0*/  ULDC.64 UR4, c[0x0][0xa28] ;  /* 0x00028a0000047ab9 */ /* 0x000fe20000000a00 */
[----:B------:R-:W-:Y:S01]  /*1300*/  ULDC.64 UR8, c[0x0][0xa18] ;  /* 0x0002860000087ab9 */ /* 0x000fe20000000a00 */
[----:B------:R-:W-:Y:S01]  /*1310*/  ULDC.64 UR6, c[0x0][0xa08] ;  /* 0x0002820000067ab9 */ /* 0x000fe20000000a00 */
[----:B0-----:R-:W-:-:S05]  /*1320*/  IMAD.WIDE R2, R31, 0x4, R2 ;  /* 0x000000041f027825 */ /* 0x001fca00078e0202 */
[----:B--2---:R-:W2:Y:S01]  /*1330*/  LDG.E R8, desc[UR10][R2.64] ;  /* 0x0000000a02087981 */ /* 0x004ea2000c1e1900 */
[----:B------:R-:W-:Y:S01]  /*1340*/  ISETP.NE.U32.AND P2, PT, RZ, UR4, PT ;  /* 0x00000004ff007c0c */ /* 0x000fe2000bf45070 */
[----:B------:R-:W-:Y:S01]  /*1350*/  IMAD.MOV.U32 R26, RZ, RZ, RZ ;  /* 0x000000ffff1a7224 */ /* 0x000fe200078e00ff */
[----:B------:R-:W-:Y:S02]  /*1360*/  ISETP.NE.U32.AND P1, PT, RZ, UR8, PT ;  /* 0x00000008ff007c0c */ /* 0x000fe4000bf25070 */
[----:B------:R-:W-:Y:S02]  /*1370*/  ISETP.NE.AND.EX P2, PT, RZ, UR5, PT, P2 ;  /* 0x00000005ff007c0c */ /* 0x000fe4000bf45320 */
[----:B------:R-:W-:Y:S02]  /*1380*/  ISETP.NE.AND.EX P1, PT, RZ, UR9, PT, P1 ;  /* 0x00000009ff007c0c */ /* 0x000fe4000bf25310 */
[----:B------:R-:W-:-:S04]  /*1390*/  ISETP.NE.U32.AND P0, PT, RZ, UR6, PT ;  /* 0x00000006ff007c0c */ /* 0x000fc8000bf05070 */
[----:B------:R-:W-:Y:S01]  /*13a0*/  ISETP.NE.AND.EX P0, PT, RZ, UR7, PT, P0 ;  /* 0x00000007ff007c0c */ /* 0x000fe2000bf05300 */
[----:B------:R-:W-:Y:S01]  /*13b0*/  IMAD.MOV.U32 R227, RZ, RZ, R30 ;  /* 0x000000ffffe37224 */ /* 0x000fe200078e001e */
[----:B--2---:R-:W-:Y:S01]  /*13c0*/  SHF.R.S32.HI R0, RZ, 0x1f, R8 ;  /* 0x0000001fff007819 */ /* 0x004fe20000011408 */
[----:B------:R-:W-:Y:S02]  /*13d0*/  STL [R1+0x4], R8 ;  /* 0x0000040801007387 */ /* 0x000fe40000100800 */
[C---:B------:R-:W-:Y:S01]  /*13e0*/  @P2 LEA R2, P3, R8.reuse, UR4, 0x2 ;  /* 0x0000000408022c11 */ /* 0x040fe2000f8610ff */
[----:B------:R-:W-:Y:S01]  /*13f0*/  ULDC UR4, c[0x0][0x288] ;  /* 0x0000a20000047ab9 */ /* 0x000fe20000000800 */
[C-C-:B------:R-:W-:Y:S01]  /*1400*/  SHF.L.U64.HI R229, R8.reuse, 0x2, R0.reuse ;  /* 0x0000000208e57819 */ /* 0x140fe20000010200 */
[----:B------:R0:W-:Y:S01]  /*1410*/  STL [R1+0x40], R0 ;  /* 0x0000400001007387 */ /* 0x0001e20000100800 */
[C---:B------:R-:W-:Y:S01]  /*1420*/  @P2 LEA.HI.X R3, R8.reuse, UR5, R0, 0x2, P3 ;  /* 0x0000000508032c11 */ /* 0x040fe200098f1400 */
[----:B------:R-:W-:-:S02]  /*1430*/  IMAD.SHL.U32 R228, R8, 0x4, RZ ;  /* 0x0000000408e47824 */ /* 0x000fc400078e00ff */
[----:B------:R-:W-:Y:S01]  /*1440*/  IMAD.U32 R219, RZ, RZ, UR4 ;  /* 0x00000004ffdb7e24 */ /* 0x000fe2000f8e00ff */
[----:B------:R-:W-:Y:S01]  /*1450*/  ULDC.64 UR4, c[0x0][0x418] ;  /* 0x0001060000047ab9 */ /* 0x000fe20000000a00 */
[----:B0-----:R-:W-:Y:S01]  /*1460*/  IMAD.MOV.U32 R0, RZ, RZ, RZ ;  /* 0x000000ffff007224 */ /* 0x001fe200078e00ff */
[----:B------:R-:W-:Y:S01]  /*1470*/  UISETP.NE.U32.AND UP0, UPT, UR4, URZ, UPT ;  /* 0x0000003f0400728c */ /* 0x000fe2000bf05070 */
[C---:B---3--:R-:W-:Y:S02]  /*1480*/  IADD3 R6, P4, R228.reuse, UR6, RZ ;  /* 0x00000006e4067c10 */ /* 0x048fe4000ff9e0ff */
[----:B------:R-:W-:Y:S02]  /*1490*/  ULDC UR4, c[0x0][0x424] ;  /* 0x0001090000047ab9 */ /* 0x000fe40000000800 */
[----:B------:R0:W5:Y:S01]  /*14a0*/  @P2 LDG.E R0, desc[UR10][R2.64] ;  /* 0x0000000a02002981 */ /* 0x000162000c1e1900 */
[----:B------:R-:W-:Y:S01]  /*14b0*/  @P1 IADD3 R4, P2, R228, UR8, RZ ;  /* 0x00000008e4041c10 */ /* 0x000fe2000ff5e0ff */
[----:B------:R-:W-:Y:S01]  /*14c0*/  UISETP.NE.AND.EX UP0, UPT, UR5, URZ, UPT, UP0 ;  /* 0x0000003f0500728c */ /* 0x000fe2000bf05300 */
[----:B------:R-:W-:-:S02]  /*14d0*/  IADD3.X R7, R229, UR7, RZ, P4, !PT ;  /* 0x00000007e5077c10 */ /* 0x000fc4000a7fe4ff */
[----:B------:R-:W-:Y:S01]  /*14e0*/  @P1 IADD3.X R5, R229, UR9, RZ, P2, !PT ;  /* 0x00000009e5051c10 */ /* 0x000fe200097fe4ff */
[----:B------:R-:W-:Y:S01]  /*14f0*/  ULDC.64 UR8, c[0x0][0xa20] ;  /* 0x0002880000087ab9 */ /* 0x000fe20000000a00 */
[----:B------:R-:W-:Y:S01]  /*1500*/  USEL UR4, UR4, 0x1, UP0 ;  /* 0x0000000104047887 */ /* 0x000fe20008000000 */
[----:B------:R-:W-:Y:S01]  /*1510*/  ISETP.NE.U32.AND P2, PT, RZ, UR8, PT ;  /* 0x00000008ff007c0c */ /* 0x000fe2000bf45070 */
[----:B------:R-:W-:Y:S01]  /*1520*/  ULDC UR5, c[0x0][0x2f0] ;  /* 0x0000bc0000057ab9 */ /* 0x000fe20000000800 */
[----:B------:R0:W5:Y:S01]  /*1530*/  @P0 LDG.E R26, desc[UR10][R6.64] ;  /* 0x0000000a061a0981 */ /* 0x000162000c1e1900 */
[----:B------:R-:W-:Y:S01]  /*1540*/  UIMAD UR4, UR4, UR5, URZ ;  /* 0x00000005040472a4 */ /* 0x000fe2000f8e023f */
[----:B------:R-:W-:Y:S02]  /*1550*/  ISETP.NE.AND.EX P2, PT, RZ, UR9, PT, P2 ;  /* 0x00000009ff007c0c */ /* 0x000fe4000bf45320 */
        /* <DEDUP_REMOVED lines=14> */
.L_x_5973:
        /* <DEDUP_REMOVED lines=8> */
.L_x_5974:
[----:B------:R-:W-:Y:S05]  /*16c0*/  @!P0 BRA `(.L_x_5975) ;  /* 0x0000000000108947 */ /* 0x000fea0003800000 */
[----:B------:R-:W-:Y:S02]  /*16d0*/  ULDC.64 UR4, c[0x0][0x208] ;  /* 0x0000820000047ab9 */ /* 0x000fe40000000a00 */
[----:B------:R-:W2:Y:S04]  /*16e0*/  LDG.E R4, desc[UR4][R6.64] ;  /* 0x0000000406047981 */ /* 0x000ea8000c1e1900 */
[----:B------:R-:W2:Y:S02]  /*16f0*/  LDG.E R27, desc[UR4][R6.64+0x4] ;  /* 0x00000404061b7981 */ /* 0x000ea4000c1e1900 */
[----:B--2---:R-:W-:-:S07]  /*1700*/  IMAD.IADD R27, R27, 0x1, -R4 ;  /* 0x000000011b1b7824 */ /* 0x004fce00078e0a04 */
.L_x_5975:
[----:B------:R-:W-:Y:S01]  /*1710*/  ULDC.64 UR4, c[0x0][0xa10] ;  /* 0x0002840000047ab9 */ /* 0x000fe20000000a00 */
[----:B------:R-:W-:Y:S01]  /*1720*/  ULDC.64 UR6, c[0x0][0x208] ;  /* 0x0000820000067ab9 */ /* 0x000fe20000000a00 */
[----:B------:R-:W-:Y:S01]  /*1730*/  ISETP.NE.U32.AND P0, PT, RZ, UR4, PT ;  /* 0x00000004ff007c0c */ /* 0x000fe2000bf05070 */
[----:B------:R-:W1:Y:S03]  /*1740*/  LDC R9, c[0x0][0x448] ;  /* 0x00011200ff097b82 */ /* 0x000e660000000800 */
[----:B------:R-:W-:Y:S01]  /*1750*/  ISETP.NE.AND.EX P0, PT, RZ, UR5, PT, P0 ;  /* 0x00000005ff007c0c */ /* 0x000fe2000bf05300 */
[----:B------:R-:W-:-:S12]  /*1760*/  ULDC.64 UR4, c[0x0][0xa30] ;  /* 0x00028c0000047ab9 */ /* 0x000fd80000000a00 */
[----:B0-----:R-:W0:Y:S02]  /*1770*/  @P0 LDC.64 R4, c[0x0][0xa10] ;  /* 0x00028400ff040b82 */ /* 0x001e240000000a00 */
[----:B0-----:R-:W-:-:S05]  /*1780*/  @P0 IMAD.WIDE R4, R24, 0x4, R4 ;  /* 0x0000000418040825 */ /* 0x001fca00078e0204 */
[----:B------:R-:W2:Y:S04]  /*1790*/  @P0 LDG.E R3, desc[UR6][R4.64] ;  /* 0x0000000604030981 */ /* 0x000ea8000c1e1900 */
[----:B------:R0:W2:Y:S01]  /*17a0*/  @P0 LDG.E R8, desc[UR6][R4.64+0x4] ;  /* 0x0000040604080981 */ /* 0x0000a2000c1e1900 */
[----:B------:R-:W-:Y:S01]  /*17b0*/  ISETP.NE.U32.AND P1, PT, RZ, UR4, PT ;  /* 0x00000004ff007c0c */ /* 0x000fe2000bf25070 */
[----:B-----5:R-:W-:-:S03]  /*17c0*/  IMAD.MOV.U32 R137, RZ, RZ, R27 ;  /* 0x000000ffff897224 */ /* 0x020fc600078e001b */
[----:B------:R-:W-:-:S13]  /*17d0*/  ISETP.NE.AND.EX P1, PT, RZ, UR5, PT, P1 ;  /* 0x00000005ff007c0c */ /* 0x000fda000bf25310 */
[----:B------:R-:W-:-:S04]  /*17e0*/  @P1 IADD3 R6, P2, R228, UR4, RZ ;  /* 0x00000004e4061c10 */ /* 0x000fc8000ff5e0ff */
[----:B------:R-:W-:-:S05]  /*17f0*/  @P1 IADD3.X R7, R229, UR5, RZ, P2, !PT ;  /* 0x00000005e5071c10 */ /* 0x000fca00097fe4ff */
[----:B------:R3:W5:Y:S01]  /*1800*/  @P1 LDG.E R137, desc[UR6][R6.64] ;  /* 0x0000000606891981 */ /* 0x000762000c1e1900 */
[----:B-1----:R-:W-:Y:S01]  /*1810*/  ISETP.NE.AND P1, PT, R9, 0x1, PT ;  /* 0x000000010900780c */ /* 0x002fe20003f25270 */
[----:B------:R-:W-:Y:S01]  /*1820*/  IMAD.SHL.U32 R218, R29, 0x80, RZ ;  /* 0x000000801dda7824 */ /* 0x000fe200078e00ff */
[----:B------:R-:W-:Y:S01]  /*1830*/  PLOP3.LUT P2, PT, PT, PT, PT, 0x80, 0x0 ;  /* 0x000000000000781c */ /* 0x000fe20003f4f070 */
[----:B------:R-:W-:Y:S02]  /*1840*/  IMAD.IADD R11, R27, 0x1, -R0 ;  /* 0x000000011b0b7824 */ /* 0x000fe400078e0a00 */
[----:B0-----:R-:W-:-:S08]  /*1850*/  VIADD R4, R218, 0x7f ;  /* 0x0000007fda047836 */ /* 0x001fd00000000000 */
[----:B------:R-:W0:Y:S08]  /*1860*/  @P1 LDC R9, c[0x0][0x44c] ;  /* 0x00011300ff091b82 */ /* 0x000e300000000800 */
[----:B------:R-:W1:Y:S01]  /*1870*/  @P1 LDC R5, c[0x0][0x450] ;  /* 0x00011400ff051b82 */ /* 0x000e620000000800 */
[----:B0-----:R-:W-:-:S05]  /*1880*/  @P1 IMAD.HI.U32 R0, R4, R9, RZ ;  /* 0x0000000904001227 */ /* 0x001fca00078e00ff */
[----:B-1----:R-:W-:Y:S01]  /*1890*/  @P1 SHF.R.U32.HI R4, RZ, R5, R0 ;  /* 0x00000005ff041219 */ /* 0x002fe20000011600 */
[----:B--2---:R-:W-:-:S04]  /*18a0*/  @P0 IMAD.IADD R2, R8, 0x1, -R3 ;  /* 0x0000000108020824 */ /* 0x004fc800078e0a03 */
[----:B------:R-:W-:-:S04]  /*18b0*/  IMAD.IADD R220, R11, 0x1, R2 ;  /* 0x000000010bdc7824 */ /* 0x000fc800078e0202 */
[C---:B------:R-:W-:Y:S01]  /*18c0*/  VIADD R0, R220.reuse, 0x5f ;  /* 0x0000005fdc007836 */ /* 0x040fe20000000000 */
[----:B------:R-:W-:-:S03]  /*18d0*/  IADD3 R138, R220, 0x60, -R219 ;  /* 0x00000060dc8a7810 */ /* 0x000fc60007ffe8db */
[----:B------:R-:W-:-:S04]  /*18e0*/  IMAD.HI R0, R0, 0x2aaaaaab, RZ ;  /* 0x2aaaaaab00007827 */ /* 0x000fc800078e02ff */
[----:B------:R-:W-:Y:S01]  /*18f0*/  IMAD.IADD R4, R138, 0x1, R4 ;  /* 0x000000018a047824 */ /* 0x000fe200078e0204 */
[----:B------:R-:W-:-:S03]  /*1900*/  SHF.R.U32.HI R139, RZ, 0x1f, R0 ;  /* 0x0000001fff8b7819 */ /* 0x000fc60000011600 */
[----:B------:R-:W-:Y:S01]  /*1910*/  IMAD.HI R4, R4, 0x2aaaaaab, RZ ;  /* 0x2aaaaaab04047827 */ /* 0x000fe200078e02ff */
[----:B------:R-:W-:-:S03]  /*1920*/  LEA.HI.SX32 R139, R0, R139, 0x1c ;  /* 0x0000008b008b7211 */ /* 0x000fc600078fe2ff */
[----:B------:R-:W-:Y:S01]  /*1930*/  IMAD.MOV R0, RZ, RZ, -R11 ;  /* 0x000000ffff007224 */ /* 0x000fe200078e0a0b */
[----:B------:R-:W-:-:S04]  /*1940*/  SHF.R.U32.HI R3, RZ, 0x1f, R4 ;  /* 0x0000001fff037819 */ /* 0x000fc80000011604 */
[----:B------:R-:W-:-:S04]  /*1950*/  LEA.HI.SX32 R4, R4, R3, 0x1c ;  /* 0x0000000304047211 */ /* 0x000fc800078fe2ff */
[----:B------:R-:W-:-:S05]  /*1960*/  VIMNMX R4, R139, R4, PT ;  /* 0x000000048b047248 */ /* 0x000fca0003fe0100 */
[----:B------:R-:W-:Y:S01]  /*1970*/  IMAD R3, R4, 0x60, -R11 ;  /* 0x0000006004037824 */ /* 0x000fe200078e0a0b */
[----:B------:R-:W-:-:S04]  /*1980*/  VIMNMX R4, RZ, R0, !PT ;  /* 0x00000000ff047248 */ /* 0x000fc80007fe0100 */
        /* <DEDUP_REMOVED lines=10> */
[----:B---3--:R-:W-:Y:S05]  /*1a30*/  @!P0 BRA `(.L_x_5976) ;  /* 0x0000009400dc8947 */ /* 0x008fea0003800000 */
        /* <DEDUP_REMOVED lines=20> */
.L_x_5978:
[----:B------:R-:W-:Y:S05]  /*1b80*/  BSYNC B6 ;  /* 0x0000000000067941 */ /* 0x000fea0003800000 */
.L_x_5977:
        /* <DEDUP_REMOVED lines=20> */
.L_x_5980:
[----:B------:R-:W-:Y:S05]  /*1cd0*/  BSYNC B6 ;  /* 0x0000000000067941 */ /* 0x000fea0003800000 */
.L_x_5979:
[----:B------:R-:W-:Y:S01]  /*1ce0*/  ULDC.64 UR4, c[0x0][0x9f8] ;  /* 0x00027e0000047ab9 */ /* 0x000fe20000000a00 */
[----:B------:R-:W2:Y:S01]  /*1cf0*/  LDL R21, [R1+0x3c] ;  /* 0x00003c0001157983 */ /* 0x000ea20000100800 */
[----:B------:R-:W-:Y:S01]  /*1d00*/  ISETP.NE.U32.AND P0, PT, RZ, UR4, PT ;  /* 0x00000004ff007c0c */ /* 0x000fe2000bf05070 */
[----:B------:R-:W-:Y:S01]  /*1d10*/  ULDC.64 UR6, c[0x0][0x208] ;  /* 0x0000820000067ab9 */ /* 0x000fe20000000a00 */
[----:B------:R-:W0:Y:S01]  /*1d20*/  LDC.64 R96, c[0x0][0x3f8] ;  /* 0x0000fe00ff607b82 */ /* 0x000e220000000a00 */
[----:B------:R-:W3:Y:S01]  /*1d30*/  LDL.LU R20, [R1] ;  /* 0x0000000001147983 */ /* 0x000ee20000300800 */
[----:B------:R-:W-:-:S06]  /*1d40*/  ISETP.NE.AND.EX P0, PT, RZ, UR5, PT, P0 ;  /* 0x00000005ff007c0c */ /* 0x000fcc000bf05300 */
[----:B------:R-:W1:Y:S07]  /*1d50*/  LDC R15, c[0x0][0x3f4] ;  /* 0x0000fd00ff0f7b82 */ /* 0x000e6e0000000800 */
[----:B------:R-:W-:Y:S01]  /*1d60*/  @P0 IADD3 R4, P1, R228, UR4, RZ ;  /* 0x00000004e4040c10 */ /* 0x000fe2000ff3e0ff */
[----:B------:R-:W-:Y:S01]  /*1d70*/  ULDC UR4, c[0x0][0x2f4] ;  /* 0x0000bd0000047ab9 */ /* 0x000fe20000000800 */
[----:B------:R-:W4:Y:S02]  /*1d80*/  LDC.64 R90, c[0x0][0x408] ;  /* 0x00010200ff5a7b82 */ /* 0x000f240000000a00 */
[----:B------:R-:W-:-:S05]  /*1d90*/  @P0 IADD3.X R5, R229, UR5, RZ, P1, !PT ;  /* 0x00000005e5050c10 */ /* 0x000fca0008ffe4ff */
[----:B------:R1:W3:Y:S01]  /*1da0*/  @P0 LDG.E R24, desc[UR6][R4.64] ;  /* 0x0000000604180981 */ /* 0x0002e2000c1e1900 */
[----:B------:R-:W-:Y:S01]  /*1db0*/  ISETP.GE.AND P1, PT, R196, UR4, PT ;  /* 0x00000004c4007c0c */ /* 0x000fe2000bf26270 */
[----:B0-----:R-:W-:Y:S01]  /*1dc0*/  IMAD.WIDE.U32 R98, R204, R96, R16 ;  /* 0x00000060cc627225 */ /* 0x001fe200078e0010 */
[----:B------:R-:W-:Y:S01]  /*1dd0*/  ISETP.GE.AND P0, PT, R16, UR4, PT ;  /* 0x0000000410007c0c */ /* 0x000fe2000bf06270 */
[----:B------:R-:W0:Y:S01]  /*1de0*/  S2R R140, SR_TID.X ;  /* 0x00000000008c7919 */ /* 0x000e220000002100 */
[----:B------:R-:W-:Y:S01]  /*1df0*/  SEL R3, RZ, 0xffffffff, P1 ;  /* 0xffffffffff037807 */ /* 0x000fe20000800000 */
[----:B------:R-:W-:Y:S01]  /*1e00*/  IMAD.SHL.U32 R104, R96, 0x40, RZ ;  /* 0x0000004060687824 */ /* 0x000fe200078e00ff */
[----:B------:R-:W-:Y:S01]  /*1e10*/  SEL R0, RZ, 0x1, P0 ;  /* 0x00000001ff007807 */ /* 0x000fe20000000000 */
[----:B------:R-:W-:Y:S01]  /*1e20*/  IMAD.IADD R125, R26, 0x1, R27 ;  /* 0x000000011a7d7824 */ /* 0x000fe200078e021b */
[----:B------:R-:W-:Y:S01]  /*1e30*/  ISETP.GE.AND P0, PT, R193, UR4, PT ;  /* 0x00000004c1007c0c */ /* 0x000fe2000bf06270 */
[----:B------:R-:W-:Y:S01]  /*1e40*/  IMAD.SHL.U32 R3, R3, 0x2, RZ ;  /* 0x0000000203037824 */ /* 0x000fe200078e00ff */
[----:B------:R-:W-:Y:S01]  /*1e50*/  ISETP.GE.AND P1, PT, R23, UR4, PT ;  /* 0x0000000417007c0c */ /* 0x000fe2000bf26270 */
[----:B-1----:R-:W-:Y:S01]  /*1e60*/  IMAD.SHL.U32 R122, R15, 0x2, RZ ;  /* 0x000000020f7a7824 */ /* 0x002fe200078e00ff */
[----:B------:R-:W-:-:S02]  /*1e70*/  SHF.R.S32.HI R5, RZ, 0x1f, R204 ;  /* 0x0000001fff057819 */ /* 0x000fc400000114cc */
[----:B------:R-:W-:Y:S02]  /*1e80*/  LOP3.LUT R0, R3, 0x2, R0, 0xe2, !PT ;  /* 0x0000000203007812 */ /* 0x000fe400078ee200 */
[----:B------:R-:W-:Y:S01]  /*1e90*/  SEL R3, RZ, 0x4, P0 ;  /* 0x00000004ff037807 */ /* 0x000fe20000000000 */
[C---:B------:R-:W-:Y:S01]  /*1ea0*/  IMAD R6, R5.reuse, R96, RZ ;  /* 0x0000006005067224 */ /* 0x040fe200078e02ff */
[----:B------:R-:W-:Y:S01]  /*1eb0*/  SEL R4, RZ, 0x8, P1 ;  /* 0x00000008ff047807 */ /* 0x000fe20000800000 */
[-C--:B----4-:R-:W-:Y:S01]  /*1ec0*/  IMAD R5, R5, R90.reuse, RZ ;  /* 0x0000005a05057224 */ /* 0x090fe200078e02ff */
[----:B------:R-:W-:Y:S01]  /*1ed0*/  SHF.R.S32.HI R195, RZ, 0x1f, R194 ;  /* 0x0000001fffc37819 */ /* 0x000fe200000114c2 */
[----:B------:R-:W-:Y:S01]  /*1ee0*/  IMAD R7, R204, R97, R6 ;  /* 0x00000061cc077224 */ /* 0x000fe200078e0206 */
[----:B------:R-:W-:Y:S01]  /*1ef0*/  ISETP.GE.AND P2, PT, R22, UR4, PT ;  /* 0x0000000416007c0c */ /* 0x000fe2000bf46270 */
[----:B------:R-:W-:Y:S01]  /*1f00*/  IMAD.WIDE.U32 R92, R204, R90, R16 ;  /* 0x0000005acc5c7225 */ /* 0x000fe200078e0010 */
[----:B------:R-:W-:-:S02]  /*1f10*/  LOP3.LUT R0, R4, R0, R3, 0xfe, !PT ;  /* 0x0000000004007212 */ /* 0x000fc400078efe03 */
[----:B------:R-:W-:Y:S01]  /*1f20*/  SEL R3, RZ, 0x10, P2 ;  /* 0x00000010ff037807 */ /* 0x000fe20001000000 */
[----:B------:R-:W-:Y:S01]  /*1f30*/  IMAD.WIDE.U32 R100, R204, R96, R194 ;  /* 0x00000060cc647225 */ /* 0x000fe200078e00c2 */
[-C--:B------:R-:W-:Y:S02]  /*1f40*/  ISETP.GE.AND P0, PT, R16, R15.reuse, PT ;  /* 0x0000000f1000720c */ /* 0x080fe40003f06270 */
[----:B------:R-:W-:Y:S01]  /*1f50*/  ISETP.GE.AND P1, PT, R196, R15, PT ;  /* 0x0000000fc400720c */ /* 0x000fe20003f26270 */
[----:B------:R-:W-:Y:S01]  /*1f60*/  IMAD.IADD R101, R101, 0x1, R7 ;  /* 0x0000000165657824 */ /* 0x000fe200078e0207 */
[----:B------:R-:W-:Y:S01]  /*1f70*/  LOP3.LUT R9, R0, R3, RZ, 0xfc, !PT ;  /* 0x0000000300097212 */ /* 0x000fe200078efcff */
[----:B------:R-:W-:Y:S01]  /*1f80*/  IMAD.IADD R99, R7, 0x1, R99 ;  /* 0x0000000107637824 */ /* 0x000fe200078e0263 */
[----:B------:R-:W-:Y:S01]  /*1f90*/  ISETP.GE.AND P3, PT, R193, R15, PT ;  /* 0x0000000fc100720c */ /* 0x000fe20003f66270 */
[C---:B------:R-:W-:Y:S01]  /*1fa0*/  IMAD R7, R204.reuse, R91, R5 ;  /* 0x0000005bcc077224 */ /* 0x040fe200078e0205 */
[C---:B------:R-:W-:Y:S01]  /*1fb0*/  SEL R3, R15.reuse, RZ, P0 ;  /* 0x000000ff0f037207 */ /* 0x040fe20000000000 */
[----:B------:R-:W-:Y:S01]  /*1fc0*/  IMAD.WIDE.U32 R94, R204, R90, R194 ;  /* 0x0000005acc5e7225 */ /* 0x000fe200078e00c2 */
[----:B------:R-:W-:-:S02]  /*1fd0*/  SEL R5, R15, RZ, P1 ;  /* 0x000000ff0f057207 */ /* 0x000fc40000800000 */
[----:B------:R-:W-:Y:S01]  /*1fe0*/  SEL R0, R15, RZ, P3 ;  /* 0x000000ff0f007207 */ /* 0x000fe20001800000 */
[----:B------:R-:W-:Y:S01]  /*1ff0*/  IMAD.IADD R3, R16, 0x1, R3 ;  /* 0x0000000110037824 */ /* 0x000fe200078e0203 */
[----:B------:R-:W-:Y:S01]  /*2000*/  LOP3.LUT P2, RZ, R221, 0x4, RZ, 0xc0, !PT ;  /* 0x00000004ddff7812 */ /* 0x000fe2000784c0ff */
[----:B------:R-:W-:Y:S01]  /*2010*/  IMAD.IADD R5, R196, 0x1, R5 ;  /* 0x00000001c4057824 */ /* 0x000fe200078e0205 */
[----:B------:R-:W-:Y:S01]  /*2020*/  SHF.R.U32.HI R28, RZ, 0x3, R211 ;  /* 0x00000003ff1c7819 */ /* 0x000fe200000116d3 */
[----:B------:R-:W-:Y:S01]  /*2030*/  IMAD.IADD R11, R193, 0x1, R0 ;  /* 0x00000001c10b7824 */ /* 0x000fe200078e0200 */
[----:B------:R-:W-:Y:S01]  /*2040*/  SHF.R.S32.HI R0, RZ, 0x1f, R3 ;  /* 0x0000001fff007819 */ /* 0x000fe20000011403 */
[----:B------:R-:W-:Y:S01]  /*2050*/  IMAD.IADD R95, R95, 0x1, R7 ;  /* 0x000000015f5f7824 */ /* 0x000fe200078e0207 */
[----:B------:R-:W-:Y:S01]  /*2060*/  SHF.R.S32.HI R4, RZ, 0x1f, R5 ;  /* 0x0000001fff047819 */ /* 0x000fe20000011405 */
[----:B------:R-:W-:Y:S01]  /*2070*/  IMAD.IADD R93, R7, 0x1, R93 ;  /* 0x00000001075d7824 */ /* 0x000fe200078e025d */
[CC--:B------:R-:W-:Y:S01]  /*2080*/  LEA.HI R6, R0.reuse, R3.reuse, RZ, 0x3 ;  /* 0x0000000300067211 */ /* 0x0c0fe200078f18ff */
[----:B-----5:R-:W-:Y:S01]  /*2090*/  IMAD.WIDE.U32 R100, R137, R96, R100 ;  /* 0x0000006089647225 */ /* 0x020fe200078e0064 */
[----:B------:R-:W-:-:S02]  /*20a0*/  LEA.HI R0, R0, R3, RZ, 0x6 ;  /* 0x0000000300007211 */ /* 0x000fc400078f30ff */
[CC--:B------:R-:W-:Y:S01]  /*20b0*/  LEA.HI R3, R4.reuse, R5.reuse, RZ, 0x6 ;  /* 0x0000000504037211 */ /* 0x0c0fe200078f30ff */
[----:B------:R-:W-:Y:S01]  /*20c0*/  IMAD.WIDE.U32 R98, R137, R96, R98 ;  /* 0x0000006089627225 */ /* 0x000fe200078e0062 */
[----:B------:R-:W-:Y:S02]  /*20d0*/  LEA.HI R10, R4, R5, RZ, 0x3 ;  /* 0x00000005040a7211 */ /* 0x000fe400078f18ff */
[----:B------:R-:W-:Y:S01]  /*20e0*/  SHF.R.S32.HI R0, RZ, 0x6, R0 ;  /* 0x00000006ff007819 */ /* 0x000fe20000011400 */
[----:B------:R-:W-:Y:S01]  /*20f0*/  IMAD R127, R91, 0x60, RZ ;  /* 0x000000605b7f7824 */ /* 0x000fe200078e02ff */
[----:B------:R-:W-:Y:S01]  /*2100*/  SHF.R.S32.HI R4, RZ, 0x6, R3 ;  /* 0x00000006ff047819 */ /* 0x000fe20000011403 */
[----:B------:R-:W-:Y:S01]  /*2110*/  IMAD.SHL.U32 R106, R90, 0x40, RZ ;  /* 0x000000405a6a7824 */ /* 0x000fe200078e00ff */
[C---:B------:R-:W-:Y:S01]  /*2120*/  LOP3.LUT R3, R213.reuse, 0x38, R6, 0xf8, !PT ;  /* 0x00000038d5037812 */ /* 0x040fe200078ef806 */
[C---:B------:R-:W-:Y:S01]  /*2130*/  IMAD R135, R0.reuse, 0x1800, R215 ;  /* 0x0000180000877824 */ /* 0x040fe200078e02d7 */
[----:B------:R-:W-:Y:S01]  /*2140*/  SHF.R.S32.HI R12, RZ, 0x1f, R11 ;  /* 0x0000001fff0c7819 */ /* 0x000fe2000001140b */
[----:B------:R-:W-:Y:S01]  /*2150*/  IMAD R133, R0, 0x1800, R216 ;  /* 0x0000180000857824 */ /* 0x000fe200078e02d8 */
[----:B------:R-:W-:Y:S01]  /*2160*/  LOP3.LUT R5, R213, 0x38, R10, 0xf8, !PT ;  /* 0x00000038d5057812 */ /* 0x000fe200078ef80a */
[C---:B------:R-:W-:Y:S01]  /*2170*/  IMAD R134, R4.reuse, 0x1800, R215 ;  /* 0x0000180004867824 */ /* 0x040fe200078e02d7 */
[----:B------:R-:W-:Y:S01]  /*2180*/  LOP3.LUT R0, R3, R214, RZ, 0x3c, !PT ;  /* 0x000000d603007212 */ /* 0x000fe200078e3cff */
[----:B------:R-:W-:Y:S01]  /*2190*/  IMAD R130, R4, 0x1800, R216 ;  /* 0x0000180004827824 */ /* 0x000fe200078e02d8 */
[----:B------:R-:W-:Y:S01]  /*21a0*/  LOP3.LUT R7, R211, 0x38, R6, 0xf8, !PT ;  /* 0x00000038d3077812 */ /* 0x000fe200078ef806 */
[----:B------:R-:W-:Y:S01]  /*21b0*/  IMAD.WIDE.U32 R94, R137, R90, R94 ;  /* 0x0000005a895e7225 */ /* 0x000fe200078e005e */
[----:B------:R-:W-:-:S02]  /*21c0*/  LEA.HI R14, R12, R11, RZ, 0x3 ;  /* 0x0000000b0c0e7211 */ /* 0x000fc400078f18ff */
[----:B------:R-:W-:Y:S01]  /*21d0*/  LOP3.LUT R5, R5, R214, RZ, 0x3c, !PT ;  /* 0x000000d605057212 */ /* 0x000fe200078e3cff */
[----:B------:R-:W-:Y:S01]  /*21e0*/  IMAD.IADD R135, R135, 0x1, R0 ;  /* 0x0000000187877824 */ /* 0x000fe200078e0200 */
[----:B------:R-:W-:Y:S01]  /*21f0*/  LEA.HI R11, R12, R11, RZ, 0x6 ;  /* 0x0000000b0c0b7211 */ /* 0x000fe200078f30ff */
[----:B------:R-:W-:Y:S01]  /*2200*/  IMAD.WIDE.U32 R92, R137, R90, R92 ;  /* 0x0000005a895c7225 */ /* 0x000fe200078e005c */
[----:B------:R-:W-:Y:S02]  /*2210*/  LOP3.LUT R8, R7, R28, RZ, 0x3c, !PT ;  /* 0x0000001c07087212 */ /* 0x000fe400078e3cff */
[----:B------:R-:W-:Y:S01]  /*2220*/  LOP3.LUT R0, R211, 0x38, R10, 0xf8, !PT ;  /* 0x00000038d3007812 */ /* 0x000fe200078ef80a */
[----:B------:R-:W-:Y:S01]  /*2230*/  IMAD.IADD R134, R134, 0x1, R5 ;  /* 0x0000000186867824 */ /* 0x000fe200078e0205 */
[----:B------:R-:W-:Y:S01]  /*2240*/  SHF.R.S32.HI R13, RZ, 0x1f, R137 ;  /* 0x0000001fff0d7819 */ /* 0x000fe20000011489 */
[----:B------:R-:W-:Y:S01]  /*2250*/  IMAD.IADD R133, R133, 0x1, R8 ;  /* 0x0000000185857824 */ /* 0x000fe200078e0208 */
[----:B------:R-:W-:-:S02]  /*2260*/  SHF.R.S32.HI R11, RZ, 0x6, R11 ;  /* 0x00000006ff0b7819 */ /* 0x000fc4000001140b */
[--C-:B------:R-:W-:Y:S01]  /*2270*/  LOP3.LUT R3, R213, 0x38, R14.reuse, 0xf8, !PT ;  /* 0x00000038d5037812 */ /* 0x100fe200078ef80e */
[----:B------:R-:W-:Y:S01]  /*2280*/  IMAD R8, R13, R96, RZ ;  /* 0x000000600d087224 */ /* 0x000fe200078e02ff */
[----:B------:R-:W-:Y:S01]  /*2290*/  LOP3.LUT R5, R0, R28, RZ, 0x3c, !PT ;  /* 0x0000001c00057212 */ /* 0x000fe200078e3cff */
[----:B------:R-:W-:Y:S01]  /*22a0*/  IMAD R131, R11, 0x1800, R215 ;  /* 0x000018000b837824 */ /* 0x000fe200078e02d7 */
[----:B------:R-:W-:Y:S01]  /*22b0*/  LOP3.LUT R7, R211, 0x38, R14, 0xf8, !PT ;  /* 0x00000038d3077812 */ /* 0x000fe200078ef80e */
[----:B------:R-:W-:Y:S01]  /*22c0*/  IMAD R129, R11, 0x1800, R216 ;  /* 0x000018000b817824 */ /* 0x000fe200078e02d8 */
[----:B------:R-:W-:Y:S01]  /*22d0*/  LOP3.LUT R0, R3, R214, RZ, 0x3c, !PT ;  /* 0x000000d603007212 */ /* 0x000fe200078e3cff */
[----:B------:R-:W-:Y:S01]  /*22e0*/  IMAD.IADD R130, R130, 0x1, R5 ;  /* 0x0000000182827824 */ /* 0x000fe200078e0205 */
[----:B------:R-:W-:Y:S01]  /*22f0*/  LOP3.LUT R4, R7, R28, RZ, 0x3c, !PT ;  /* 0x0000001c07047212 */ /* 0x000fe200078e3cff */
[----:B------:R-:W-:Y:S01]  /*2300*/  IMAD R5, R97, 0x60, RZ ;  /* 0x0000006061057824 */ /* 0x000fe200078e02ff */
[C---:B------:R-:W-:Y:S01]  /*2310*/  SHF.L.U64.HI R103, R96.reuse, 0x6, R97 ;  /* 0x0000000660677819 */ /* 0x040fe20000010261 */
[----:B------:R-:W-:Y:S01]  /*2320*/  IMAD R7, R137, R97, R8 ;  /* 0x0000006189077224 */ /* 0x000fe200078e0208 */
[----:B------:R-:W-:Y:S01]  /*2330*/  LOP3.LUT R3, R213, 0x18, R16, 0xf8, !PT ;  /* 0x00000018d5037812 */ /* 0x000fe200078ef810 */
[----:B------:R-:W-:Y:S01]  /*2340*/  IMAD.WIDE.U32 R96, R96, 0x60, RZ ;  /* 0x0000006060607825 */ /* 0x000fe200078e00ff */
[----:B------:R-:W-:-:S02]  /*2350*/  SHF.L.U64.HI R105, R90, 0x6, R91 ;  /* 0x000000065a697819 */ /* 0x000fc4000001025b */
[----:B------:R-:W-:Y:S01]  /*2360*/  LOP3.LUT R128, R3, R214, RZ, 0x3c, !PT ;  /* 0x000000d603807212 */ /* 0x000fe200078e3cff */
[----:B------:R-:W-:Y:S01]  /*2370*/  IMAD.IADD R131, R131, 0x1, R0 ;  /* 0x0000000183837824 */ /* 0x000fe200078e0200 */
[----:B------:R-:W-:Y:S01]  /*2380*/  IADD3 R126, R97, R5, RZ ;  /* 0x00000005617e7210 */ /* 0x000fe20007ffe0ff */
[----:B------:R-:W-:Y:S01]  /*2390*/  IMAD R0, R13, R90, RZ ;  /* 0x0000005a0d007224 */ /* 0x000fe200078e02ff */
[----:B------:R-:W-:Y:S01]  /*23a0*/  SHF.R.S32.HI R113, RZ, 0x3, R6 ;  /* 0x00000003ff717819 */ /* 0x000fe20000011406 */
[----:B------:R-:W-:Y:S01]  /*23b0*/  IMAD.IADD R102, R101, 0x1, R7 ;  /* 0x0000000165667824 */ /* 0x000fe200078e0207 */
[----:B------:R-:W-:Y:S01]  /*23c0*/  LOP3.LUT R5, R6, 0xfffffff8, RZ, 0xc0, !PT ;  /* 0xfffffff806057812 */ /* 0x000fe200078ec0ff */
[----:B------:R-:W-:Y:S01]  /*23d0*/  IMAD R11, R137, R91, R0 ;  /* 0x0000005b890b7224 */ /* 0x000fe200078e0200 */
[----:B------:R-:W-:Y:S01]  /*23e0*/  LOP3.LUT R6, R10, 0xfffffff8, RZ, 0xc0, !PT ;  /* 0xfffffff80a067812 */ /* 0x000fe200078ec0ff */
[----:B------:R-:W-:Y:S01]  /*23f0*/  IMAD.IADD R3, R7, 0x1, R99 ;  /* 0x0000000107037824 */ /* 0x000fe200078e0263 */
[----:B------:R-:W-:Y:S01]  /*2400*/  LOP3.LUT R7, R14, 0xfffffff8, RZ, 0xc0, !PT ;  /* 0xfffffff80e077812 */ /* 0x000fe200078ec0ff */
[----:B------:R-:W-:Y:S01]  /*2410*/  IMAD.WIDE.U32 R90, R90, 0x60, RZ ;  /* 0x000000605a5a7825 */ /* 0x000fe200078e00ff */
[----:B------:R-:W-:-:S02]  /*2420*/  SHF.R.S32.HI R112, RZ, 0x3, R10 ;  /* 0x00000003ff707819 */ /* 0x000fc4000001140a */
[----:B------:R-:W-:Y:S01]  /*2430*/  SHF.R.S32.HI R0, RZ, 0x1f, R30 ;  /* 0x0000001fff007819 */ /* 0x000fe2000001141e */
[----:B------:R-:W-:Y:S01]  /*2440*/  IMAD.IADD R129, R129, 0x1, R4 ;  /* 0x0000000181817824 */ /* 0x000fe200078e0204 */
[----:B0-----:R-:W-:Y:S01]  /*2450*/  LEA.HI R140, R140, 0x8, RZ, 0x19 ;  /* 0x000000088c8c7811 */ /* 0x001fe200078fc8ff */
[----:B------:R-:W-:Y:S01]  /*2460*/  IMAD.IADD R128, R215, 0x1, R128 ;  /* 0x00000001d7807824 */ /* 0x000fe200078e0280 */
[----:B------:R-:W-:Y:S01]  /*2470*/  SHF.R.S32.HI R111, RZ, 0x3, R14 ;  /* 0x00000003ff6f7819 */ /* 0x000fe2000001140e */
[----:B------:R-:W-:Y:S01]  /*2480*/  IMAD.IADD R127, R91, 0x1, R127 ;  /* 0x000000015b7f7824 */ /* 0x000fe200078e027f */
[----:B------:R-:W-:Y:S01]  /*2490*/  SHF.R.S32.HI R109, RZ, 0x1f, R5 ;  /* 0x0000001fff6d7819 */ /* 0x000fe20000011405 */
[----:B------:R-:W-:Y:S01]  /*24a0*/  IMAD.IADD R89, R95, 0x1, R11 ;  /* 0x000000015f597824 */ /* 0x000fe200078e020b */
[----:B------:R-:W-:Y:S01]  /*24b0*/  SHF.R.S32.HI R108, RZ, 0x1f, R6 ;  /* 0x0000001fff6c7819 */ /* 0x000fe20000011406 */
[----:B------:R-:W-:Y:S01]  /*24c0*/  IMAD.IADD R4, R11, 0x1, R93 ;  /* 0x000000010b047824 */ /* 0x000fe200078e025d */
[----:B------:R-:W-:Y:S01]  /*24d0*/  SHF.R.S32.HI R107, RZ, 0x1f, R7 ;  /* 0x0000001fff6b7819 */ /* 0x000fe20000011407 */
[----:B--2---:R-:W-:Y:S01]  /*24e0*/  IMAD R110, R21, 0x40, R204 ;  /* 0x00000040156e7824 */ /* 0x004fe200078e02cc */
[----:B---3--:R-:W-:-:S04]  /*24f0*/  LOP3.LUT R20, R20, 0xfffffffe, RZ, 0xc0, !PT ;  /* 0xfffffffe14147812 */ /* 0x008fc800078ec0ff */
[----:B------:R-:W-:-:S04]  /*2500*/  @P3 LOP3.LUT R20, R20, 0x1, RZ, 0xfc, !PT ;  /* 0x0000000114143812 */ /* 0x000fc800078efcff */
[----:B------:R-:W-:-:S04]  /*2510*/  LOP3.LUT R20, R20, 0xfffffffb, RZ, 0xc0, !PT ;  /* 0xfffffffb14147812 */ /* 0x000fc800078ec0ff */
[----:B------:R-:W-:Y:S02]  /*2520*/  @P2 LOP3.LUT R20, R20, 0x4, RZ, 0xfc, !PT ;  /* 0x0000000414142812 */ /* 0x000fe400078efcff */
[----:B------:R-:W-:-:S03]  /*2530*/  ISETP.GE.AND P2, PT, R192, UR4, PT ;  /* 0x00000004c0007c0c */ /* 0x000fc6000bf46270 */
[----:B------:R0:W-:Y:S01]  /*2540*/  STL [R1], R20 ;  /* 0x0000001401007387 */ /* 0x0001e20000100800 */
[----:B------:R-:W-:-:S04]  /*2550*/  SEL R8, RZ, 0x20, P2 ;  /* 0x00000020ff087807 */ /* 0x000fc80001000000 */
[C---:B------:R-:W-:Y:S02]  /*2560*/  LOP3.LUT R26, R9.reuse, R8, RZ, 0xfc, !PT ;  /* 0x00000008091a7212 */ /* 0x040fe400078efcff */
[----:B------:R-:W-:Y:S02]  /*2570*/  LOP3.LUT R8, R9, 0x1, RZ, 0xc0, !PT ;  /* 0x0000000109087812 */ /* 0x000fe400078ec0ff */
[C---:B------:R-:W-:Y:S02]  /*2580*/  LOP3.LUT R9, R26.reuse, 0x2, RZ, 0xc0, !PT ;  /* 0x000000021a097812 */ /* 0x040fe400078ec0ff */
[C---:B------:R-:W-:Y:S02]  /*2590*/  LOP3.LUT R10, R26.reuse, 0x4, RZ, 0xc0, !PT ;  /* 0x000000041a0a7812 */ /* 0x040fe400078ec0ff */
[C---:B0-----:R-:W-:Y:S02]  /*25a0*/  LOP3.LUT R20, R26.reuse, 0x8, RZ, 0xc0, !PT ;  /* 0x000000081a147812 */ /* 0x041fe400078ec0ff */
[----:B------:R-:W-:-:S02]  /*25b0*/  LOP3.LUT R21, R26, 0x10, RZ, 0xc0, !PT ;  /* 0x000000101a157812 */ /* 0x000fc400078ec0ff */
[----:B------:R-:W-:Y:S02]  /*25c0*/  SHF.R.S32.HI R124, RZ, 0x1f, R24 ;  /* 0x0000001fff7c7819 */ /* 0x000fe40000011418 */
[----:B------:R-:W-:-:S07]  /*25d0*/  LOP3.LUT R26, R26, 0x20, RZ, 0xc0, !PT ;  /* 0x000000201a1a7812 */ /* 0x000fce00078ec0ff */
.L_x_6086:
[----:B--2---:R-:W2:Y:S01]  /*25e0*/  LDL.LU R33, [R1] ;  /* 0x0000000001217983 */ /* 0x004ea20000300800 */
[----:B------:R-:W0:Y:S01]  /*25f0*/  LDC R32, c[0x0][0x430] ;  /* 0x00010c00ff207b82 */ /* 0x000e220000000800 */
[----:B------:R-:W-:Y:S01]  /*2600*/  VIADD R25, R25, 0xffffffff ;  /* 0xffffffff19197836 */ /* 0x000fe20000000000 */
[----:B------:R-:W-:Y:S01]  /*2610*/  ULDC.64 UR4, c[0x0][0x208] ;  /* 0x0000820000047ab9 */ /* 0x000fe20000000a00 */
[----:B------:R-:W-:Y:S02]  /*2620*/  IMAD.MOV.U32 R27, RZ, RZ, RZ ;  /* 0x000000ffff1b7224 */ /* 0x000fe400078e00ff */
        /* <DEDUP_REMOVED lines=28> */
[----:B------:R-:W-:-:S04]  /*27f0*/  IMAD R28, R32, R11, R36 ;  /* 0x0000000b201c7224 */ /* 0x000fc800078e0224 */
[C---:B------:R-:W-:Y:S02]  /*2800*/  @P4 VIADD R31, R29.reuse, 0xffffffe0 ;  /* 0xffffffe01d1f4836 */ /* 0x040fe40000000000 */
[--C-:B------:R-:W-:Y:S02]  /*2810*/  IMAD R29, R29, 0x2, R114.reuse ;  /* 0x000000021d1d7824 */ /* 0x100fe400078e0272 */
        /* <DEDUP_REMOVED lines=30> */
[-C--:B------:R-:W-:Y:S01]  /*2a00*/  IMAD R14, R126, R25.reuse, RZ ;  /* 0x000000197e0e7224 */ /* 0x080fe200078e02ff */
        /* <DEDUP_REMOVED lines=29> */
[----:B------:R-:W-:Y:S01]  /*2be0*/  ULDC.64 UR6, c[0x0][0x208] ;  /* 0x0000820000067ab9 */ /* 0x000fe20000000a00 */
[----:B------:R-:W-:Y:S01]  /*2bf0*/  IMAD.X R36, R11, 0x1, R102, P2 ;  /* 0x000000010b247824 */ /* 0x000fe200010e0666 */
[----:B------:R-:W-:-:S04]  /*2c00*/  LEA R34, P2, R35, UR4, 0x1 ;  /* 0x0000000423227c11 */ /* 0x000fc8000f8408ff */
        /* <DEDUP_REMOVED lines=34> */
.L_x_5985:
[----:B------:R-:W-:Y:S05]  /*2e30*/  BSYNC B1 ;  /* 0x0000000000017941 */ /* 0x000fea0003800000 */
.L_x_5984:
        /* <DEDUP_REMOVED lines=21> */
[----:B------:R-:W-:Y:S01]  /*2f90*/  IADD3.X R13, R102, R11, R103, P2, P5 ;  /* 0x0000000b660d7210 */ /* 0x000fe200017ea467 */
[----:B------:R-:W-:Y:S01]  /*2fa0*/  ULDC.64 UR6, c[0x0][0x208] ;  /* 0x0000820000067ab9 */ /* 0x000fe20000000a00 */
        /* <DEDUP_REMOVED lines=35> */
.L_x_5987:
[----:B------:R-:W-:Y:S05]  /*31e0*/  BSYNC B1 ;  /* 0x0000000000017941 */ /* 0x000fea0003800000 */
.L_x_5986:
        /* <DEDUP_REMOVED lines=99> */
.L_x_5988:
[----:B------:R-:W-:Y:S01]  /*3820*/  IMAD R87, R19, 0x8, R18 ;  /* 0x0000000813577824 */ /* 0x000fe200078e0212 */
[----:B------:R-:W-:Y:S01]  /*3830*/  SHF.L.U32 R88, R205, 0x1f, RZ ;  /* 0x0000001fcd587819 */ /* 0x000fe200000006ff */
[----:B------:R-:W-:Y:S03]  /*3840*/  BSSY B1, `(.L_x_5989) ;  /* 0x0000003000017945 */ /* 0x000fe60003800000 */
[----:B------:R-:W0:Y:S02]  /*3850*/  SYNCS.PHASECHK.TRANS64.TRYWAIT P5, [R87+URZ+0x30890], R88 ;  /* 0x03089058570075a7 */ /* 0x000e2400080a017f */
[----:B0-----:R-:W-:Y:S05]  /*3860*/  @!P5 BRA `(.L_x_5990) ;  /* 0x0000020c00e8d947 */ /* 0x001fea0003800000 */
.L_x_6333:
[----:B------:R-:W-:Y:S05]  /*3870*/  BSYNC B1 ;  /* 0x0000000000017941 */ /* 0x000fea0003800000 */
.L_x_5989:
[----:B------:R-:W-:-:S03]  /*3880*/  UMOV UR4, 0xffffffff ;  /* 0xffffffff00047882 */ /* 0x000fc60000000000 */
[----:B------:R-:W-:Y:S05]  /*3890*/  BRA.DIV UR4, `(.L_x_5991) ;  /* 0x0000020e04f07947 */ /* 0x000fea000b800000 */
[----:B------:R1:W2:Y:S04]  /*38a0*/  SHFL.IDX PT, R82, R115, RZ, 0x1c1f ;  /* 0x001c1fff73527589 */ /* 0x0002a800000e0000 */
[----:B------:R1:W3:Y:S02]  /*38b0*/  SHFL.IDX PT, R11, R118, RZ, 0x1c1f ;  /* 0x001c1fff760b7589 */ /* 0x0002e400000e0000 */
.L_x_6337:
        /* <DEDUP_REMOVED lines=56> */
.L_x_5997:
[----:B------:R-:W-:Y:S05]  /*3c40*/  BSYNC B3 ;  /* 0x0000000000037941 */ /* 0x000fea0003800000 */
.L_x_5996:
[----:B------:R-:W-:Y:S02]  /*3c50*/  ULDC.64 UR4, c[0x0][0x208] ;  /* 0x0000820000047ab9 */ /* 0x000fe40000000a00 */
[----:B0-----:R4:W-:Y:S03]  /*3c60*/  ST.E.128 desc[UR4][R80.64], R12 ;  /* 0x0000000c50007985 */ /* 0x0019e6000c101d04 */
.L_x_5995:
[----:B------:R-:W-:Y:S05]  /*3c70*/  BSYNC B2 ;  /* 0x0000000000027941 */ /* 0x000fea0003800000 */
.L_x_5994:
        /* <DEDUP_REMOVED lines=12> */
[----:B------:R-:W-:Y:S02]  /*3d40*/  SHF.R.U64 R72, R74, 0x10, R75 ;  /* 0x000000104a487819 */ /* 0x000fe4000000124b */
        /* <DEDUP_REMOVED lines=8> */
[CC--:B------:R-:W-:Y:S01]  /*3dd0*/  FMUL.FTZ R152, R78.reuse, R79.reuse ;  /* 0x0000004f4e987220 */ /* 0x0c0fe20000410000 */
[----:B------:R-:W-:Y:S01]  /*3de0*/  SHF.R.U32.HI R73, RZ, 0x10, R73 ;  /* 0x00000010ff497819 */ /* 0x000fe20000011649 */
[-C--:B------:R-:W-:Y:S01]  /*3df0*/  FMUL.FTZ R154, R78, R80.reuse ;  /* 0x000000504e9a7220 */ /* 0x080fe20000410000 */
[----:B------:R-:W-:Y:S01]  /*3e00*/  IMAD.U32 R75, R13, 0x10000, RZ ;  /* 0x000100000d4b7824 */ /* 0x000fe200078e00ff */
[----:B------:R-:W-:Y:S01]  /*3e10*/  PRMT R78, R180, 0x5410, R81 ;  /* 0x00005410b44e7816 */ /* 0x000fe20000000051 */
[----:B------:R-:W-:Y:S01]  /*3e20*/  IMAD.U32 R81, R12, 0x10000, RZ ;  /* 0x000100000c517824 */ /* 0x000fe200078e00ff */
[----:B------:R-:W-:Y:S01]  /*3e30*/  PRMT R73, R177, 0x5410, R73 ;  /* 0x00005410b1497816 */ /* 0x000fe20000000049 */
[C---:B------:R-:W-:Y:S01]  /*3e40*/  FFMA.FTZ R80, R75.reuse, R80, -R152 ;  /* 0x000000504b507223 */ /* 0x040fe20000010898 */
[----:B------:R-:W-:Y:S01]  /*3e50*/  LOP3.LUT R13, R14, 0xffff0000, RZ, 0xc0, !PT ;  /* 0xffff00000e0d7812 */ /* 0x000fe200078ec0ff */
[----:B------:R-:W-:Y:S01]  /*3e60*/  FFMA.FTZ R75, R75, R79, R154 ;  /* 0x0000004f4b4b7223 */ /* 0x000fe2000001009a */
[C---:B------:R-:W-:Y:S01]  /*3e70*/  IMAD.U32 R152, R78.reuse, 0x10000, RZ ;  /* 0x000100004e987824 */ /* 0x040fe200078e00ff */
[----:B------:R-:W-:Y:S01]  /*3e80*/  LOP3.LUT R78, R78, 0xffff0000, RZ, 0xc0, !PT ;  /* 0xffff00004e4e7812 */ /* 0x000fe200078ec0ff */
[C---:B------:R-:W-:Y:S01]  /*3e90*/  IMAD.U32 R154, R73.reuse, 0x10000, RZ ;  /* 0x00010000499a7824 */ /* 0x040fe200078e00ff */
[----:B------:R-:W-:Y:S01]  /*3ea0*/  LOP3.LUT R73, R73, 0xffff0000, RZ, 0xc0, !PT ;  /* 0xffff000049497812 */ /* 0x000fe200078ec0ff */
[----:B------:R-:W-:-:S02]  /*3eb0*/  IMAD.U32 R79, R14, 0x10000, RZ ;  /* 0x000100000e4f7824 */ /* 0x000fc400078e00ff */
[----:B------:R-:W-:Y:S01]  /*3ec0*/  FMUL.FTZ R160, R13, R152 ;  /* 0x000000980da07220 */ /* 0x000fe20000410000 */
[----:B------:R-:W-:Y:S01]  /*3ed0*/  LOP3.LUT R14, R15, 0xffff0000, RZ, 0xc0, !PT ;  /* 0xffff00000f0e7812 */ /* 0x000fe200078ec0ff */
[-C--:B------:R-:W-:Y:S01]  /*3ee0*/  FMUL.FTZ R162, R13, R154.reuse ;  /* 0x0000009a0da27220 */ /* 0x080fe20000410000 */
[----:B------:R-:W-:Y:S01]  /*3ef0*/  LOP3.LUT R12, R12, 0xffff0000, RZ, 0xc0, !PT ;  /* 0xffff00000c0c7812 */ /* 0x000fe200078ec0ff */
[----:B------:R-:W-:Y:S01]  /*3f00*/  FFMA.FTZ R160, R79, R154, -R160 ;  /* 0x0000009a4fa07223 */ /* 0x000fe200000108a0 */
[----:B------:R-:W-:Y:S02]  /*3f10*/  IMAD.U32 R15, R15, 0x10000, RZ ;  /* 0x000100000f0f7824 */ /* 0x000fe400078e00ff */
        /* <DEDUP_REMOVED lines=15> */
.L_x_6001:
[----:B------:R-:W-:Y:S05]  /*4010*/  BSYNC B3 ;  /* 0x0000000000037941 */ /* 0x000fea0003800000 */
.L_x_6000:
[----:B------:R-:W-:Y:S02]  /*4020*/  ULDC.64 UR4, c[0x0][0x208] ;  /* 0x0000820000047ab9 */ /* 0x000fe40000000a00 */
[----:B0-----:R0:W-:Y:S03]  /*4030*/  ST.E.128 desc[UR4][R76.64], R12 ;  /* 0x0000000c4c007985 */ /* 0x0011e6000c101d04 */
.L_x_5999:
[----:B------:R-:W-:Y:S05]  /*4040*/  BSYNC B2 ;  /* 0x0000000000027941 */ /* 0x000fea0003800000 */
.L_x_5998:
        /* <DEDUP_REMOVED lines=30> */
[----:B------:R-:W-:Y:S01]  /*4230*/  IMAD.U32 R15, R13, 0x10000, RZ ;  /* 0x000100000d0f7824 */ /* 0x000fe200078e00ff */
[----:B------:R-:W-:Y:S01]  /*4240*/  SHF.L.U32 R79, R70, 0x10, RZ ;  /* 0x00000010464f7819 */ /* 0x000fe200000006ff */
[----:B------:R-:W-:Y:S01]  /*4250*/  FMUL.FTZ R81, R81, R80 ;  /* 0x0000005051517220 */ /* 0x000fe20000410000 */
[----:B------:R-:W-:-:S02]  /*4260*/  IMAD.U32 R13, R12, 0x10000, RZ ;  /* 0x000100000c0d7824 */ /* 0x000fc400078e00ff */
[----:B------:R-:W-:Y:S01]  /*4270*/  FMUL.FTZ R154, R14, R77 ;  /* 0x0000004d0e9a7220 */ /* 0x000fe20000410000 */
[----:B------:R-:W-:Y:S01]  /*4280*/  LOP3.LUT R12, R12, 0xffff0000, RZ, 0xc0, !PT ;  /* 0xffff00000c0c7812 */ /* 0x000fe200078ec0ff */
[C---:B------:R-:W-:Y:S01]  /*4290*/  FFMA.FTZ R152, R15.reuse, R80, -R152 ;  /* 0x000000500f987223 */ /* 0x040fe20000010898 */
[----:B------:R-:W-:Y:S01]  /*42a0*/  FFMA.FTZ R81, R15, R78, R81 ;  /* 0x0000004e0f517223 */ /* 0x000fe20000010051 */
[-C--:B------:R-:W-:Y:S01]  /*42b0*/  FMUL.FTZ R14, R14, R79.reuse ;  /* 0x0000004f0e0e7220 */ /* 0x080fe20000410000 */
[----:B------:R-:W-:Y:S01]  /*42c0*/  LOP3.LUT R71, R71, 0xffff0000, RZ, 0xc0, !PT ;  /* 0xffff000047477812 */ /* 0x000fe200078ec0ff */
[C---:B------:R-:W-:Y:S01]  /*42d0*/  FFMA.FTZ R154, R69.reuse, R79, -R154 ;  /* 0x0000004f459a7223 */ /* 0x040fe2000001089a */
[----:B------:R-:W-:Y:S01]  /*42e0*/  LOP3.LUT R15, R70, 0xffff0000, RZ, 0xc0, !PT ;  /* 0xffff0000460f7812 */ /* 0x000fe200078ec0ff */
[----:B------:R-:W-:Y:S01]  /*42f0*/  FFMA.FTZ R69, R69, R77, R14 ;  /* 0x0000004d45457223 */ /* 0x000fe2000001000e */
[-C--:B------:R-:W-:Y:S01]  /*4300*/  FMUL.FTZ R14, R12, R74.reuse ;  /* 0x0000004a0c0e7220 */ /* 0x080fe20000410000 */
[----:B------:R-:W-:Y:S01]  /*4310*/  FMUL.FTZ R77, R68, R71 ;  /* 0x00000047444d7220 */ /* 0x000fe20000410000 */
[----:B------:R-:W-:Y:S01]  /*4320*/  FMUL.FTZ R79, R12, R75 ;  /* 0x0000004b0c4f7220 */ /* 0x000fe20000410000 */
[----:B------:R-:W-:Y:S01]  /*4330*/  FMUL.FTZ R68, R68, R15 ;  /* 0x0000000f44447220 */ /* 0x000fe20000410000 */
        /* <DEDUP_REMOVED lines=9> */
.L_x_6005:
[----:B------:R-:W-:Y:S05]  /*43d0*/  BSYNC B3 ;  /* 0x0000000000037941 */ /* 0x000fea0003800000 */
.L_x_6004:
[----:B------:R-:W-:Y:S02]  /*43e0*/  ULDC.64 UR4, c[0x0][0x208] ;  /* 0x0000820000047ab9 */ /* 0x000fe40000000a00 */
[----:B----4-:R0:W-:Y:S03]  /*43f0*/  ST.E.128 desc[UR4][R72.64], R12 ;  /* 0x0000000c48007985 */ /* 0x0101e6000c101d04 */
.L_x_6003:
[----:B------:R-:W-:Y:S05]  /*4400*/  BSYNC B2 ;  /* 0x0000000000027941 */ /* 0x000fea0003800000 */
.L_x_6002:
        /* <DEDUP_REMOVED lines=54> */
.L_x_6009:
[----:B------:R-:W-:Y:S05]  /*4770*/  BSYNC B3 ;  /* 0x0000000000037941 */ /* 0x000fea0003800000 */
.L_x_6008:
[----:B------:R-:W-:Y:S02]  /*4780*/  ULDC.64 UR4, c[0x0][0x208] ;  /* 0x0000820000047ab9 */ /* 0x000fe40000000a00 */
[----:B----4-:R0:W-:Y:S03]  /*4790*/  ST.E.128 desc[UR4][R68.64], R12 ;  /* 0x0000000c44007985 */ /* 0x0101e6000c101d04 */
.L_x_6007:
[----:B------:R-:W-:Y:S05]  /*47a0*/  BSYNC B2 ;  /* 0x0000000000027941 */ /* 0x000fea0003800000 */
.L_x_6006:
        /* <DEDUP_REMOVED lines=12> */
[----:B------:R-:W-:Y:S02]  /*4870*/  SHF.R.U32.HI R63, RZ, 0x10, R63 ;  /* 0x00000010ff3f7819 */ /* 0x000fe4000001163f */
[----:B------:R-:W-:Y:S02]  /*4880*/  PRMT R171, R171, 0x5410, R62 ;  /* 0x00005410abab7816 */ /* 0x000fe4000000003e */
[----:B------:R-:W-:Y:S01]  /*4890*/  PRMT R169, R169, 0x5410, R66 ;  /* 0x00005410a9a97816 */ /* 0x000fe20000000042 */
[----:B------:R-:W-:Y:S01]  /*48a0*/  IMAD.U32 R66, R13, 0x10000, RZ ;  /* 0x000100000d427824 */ /* 0x000fe200078e00ff */
[----:B------:R-:W-:-:S02]  /*48b0*/  SHF.R.U32.HI R67, RZ, 0x10, R61 ;  /* 0x00000010ff437819 */ /* 0x000fc4000001163d */
[----:B------:R-:W-:Y:S02]  /*48c0*/  PRMT R172, R172, 0x5410, R63 ;  /* 0x00005410acac7816 */ /* 0x000fe4000000003f */
[----:B------:R-:W-:Y:S01]  /*48d0*/  LOP3.LUT R68, R13, 0xffff0000, RZ, 0xc0, !PT ;  /* 0xffff00000d447812 */ /* 0x000fe200078ec0ff */
        /* <DEDUP_REMOVED lines=8> */
[----:B------:R-:W-:Y:S01]  /*4960*/  FMUL.FTZ R68, R68, R63 ;  /* 0x0000003f44447220 */ /* 0x000fe20000410000 */
[----:B------:R-:W-:Y:S01]  /*4970*/  LOP3.LUT R14, R15, 0xffff0000, RZ, 0xc0, !PT ;  /* 0xffff00000f0e7812 */ /* 0x000fe200078ec0ff */
[----:B------:R-:W-:-:S02]  /*4980*/  IMAD.U32 R67, R170, 0x10000, RZ ;  /* 0x00010000aa437824 */ /* 0x000fc400078e00ff */
[C---:B------:R-:W-:Y:S01]  /*4990*/  FFMA.FTZ R63, R66.reuse, R63, -R71 ;  /* 0x0000003f423f7223 */ /* 0x040fe20000010847 */
[CC--:B------:R-:W-:Y:S01]  /*49a0*/  FMUL.FTZ R73, R61.reuse, R62.reuse ;  /* 0x0000003e3d497220 */ /* 0x0c0fe20000410000 */
[----:B------:R-:W-:Y:S01]  /*49b0*/  FFMA.FTZ R66, R66, R69, R68 ;  /* 0x0000004542427223 */ /* 0x000fe20000010044 */
[-C--:B------:R-:W-:Y:S01]  /*49c0*/  FMUL.FTZ R69, R61, R67.reuse ;  /* 0x000000433d457220 */ /* 0x080fe20000410000 */
[----:B------:R-:W-:Y:S01]  /*49d0*/  LOP3.LUT R172, R172, 0xffff0000, RZ, 0xc0, !PT ;  /* 0xffff0000acac7812 */ /* 0x000fe200078ec0ff */
[----:B------:R-:W-:Y:S01]  /*49e0*/  FFMA.FTZ R61, R60, R67, -R73 ;  /* 0x000000433c3d7223 */ /* 0x000fe20000010849 */
[----:B------:R-:W-:Y:S01]  /*49f0*/  LOP3.LUT R170, R170, 0xffff0000, RZ, 0xc0, !PT ;  /* 0xffff0000aaaa7812 */ /* 0x000fe200078ec0ff */
[----:B------:R-:W-:Y:S01]  /*4a00*/  IMAD.U32 R169, R169, 0x10000, RZ ;  /* 0x00010000a9a97824 */ /* 0x000fe200078e00ff */
[----:B------:R-:W-:Y:S01]  /*4a10*/  LOP3.LUT R12, R12, 0xffff0000, RZ, 0xc0, !PT ;  /* 0xffff00000c0c7812 */ /* 0x000fe200078ec0ff */
[----:B------:R-:W-:Y:S01]  /*4a20*/  FFMA.FTZ R60, R60, R62, R69 ;  /* 0x0000003e3c3c7223 */ /* 0x000fe20000010045 */
[C---:B------:R-:W-:Y:S01]  /*4a30*/  FMUL.FTZ R62, R14.reuse, R172 ;  /* 0x000000ac0e3e7220 */ /* 0x040fe20000410000 */
[----:B------:R-:W-:Y:S01]  /*4a40*/  FMUL.FTZ R67, R14, R170 ;  /* 0x000000aa0e437220 */ /* 0x000fe20000410000 */
[----:B------:R-:W-:-:S02]  /*4a50*/  IMAD.U32 R15, R15, 0x10000, RZ ;  /* 0x000100000f0f7824 */ /* 0x000fc400078e00ff */
[C---:B------:R-:W-:Y:S01]  /*4a60*/  FMUL.FTZ R14, R12.reuse, R171 ;  /* 0x000000ab0c0e7220 */ /* 0x040fe20000410000 */
[----:B------:R-:W-:Y:S01]  /*4a70*/  FMUL.FTZ R12, R12, R169 ;  /* 0x000000a90c0c7220 */ /* 0x000fe20000410000 */
[----:B------:R-:W-:Y:S01]  /*4a80*/  F2FP.BF16.F32.PACK_AB R63, R66, R63 ;  /* 0x0000003f423f723e */ /* 0x000fe200000010ff */
[----:B------:R-:W-:Y:S01]  /*4a90*/  FFMA.FTZ R62, R15, R170, -R62 ;  /* 0x000000aa0f3e7223 */ /* 0x000fe2000001083e */
[C---:B------:R-:W-:Y:S01]  /*4aa0*/  FFMA.FTZ R14, R13.reuse, R169, -R14 ;  /* 0x000000a90d0e7223 */ /* 0x040fe2000001080e */
[----:B------:R-:W-:Y:S01]  /*4ab0*/  FFMA.FTZ R13, R13, R171, R12 ;  /* 0x000000ab0d0d7223 */ /* 0x000fe2000001000c */
[----:B------:R-:W-:Y:S01]  /*4ac0*/  FFMA.FTZ R67, R15, R172, R67 ;  /* 0x000000ac0f437223 */ /* 0x000fe20000010043 */
[----:B------:R-:W-:-:S03]  /*4ad0*/  F2FP.BF16.F32.PACK_AB R60, R60, R61 ;  /* 0x0000003d3c3c723e */ /* 0x000fc600000010ff */
[----:B------:R-:W-:Y:S01]  /*4ae0*/  F2FP.BF16.F32.PACK_AB R12, R13, R14 ;  /* 0x0000000e0d0c723e */ /* 0x000fe200000010ff */
[----:B------:R-:W-:Y:S01]  /*4af0*/  IMAD.MOV.U32 R13, RZ, RZ, R63 ;  /* 0x000000ffff0d7224 */ /* 0x000fe200078e003f */
[----:B------:R-:W-:Y:S01]  /*4b00*/  F2FP.BF16.F32.PACK_AB R15, R67, R62 ;  /* 0x0000003e430f723e */ /* 0x000fe200000010ff */
[----:B------:R-:W-:-:S07]  /*4b10*/  IMAD.MOV.U32 R14, RZ, RZ, R60 ;  /* 0x000000ffff0e7224 */ /* 0x000fce00078e003c */
.L_x_6013:
[----:B------:R-:W-:Y:S05]  /*4b20*/  BSYNC B3 ;  /* 0x0000000000037941 */ /* 0x000fea0003800000 */
.L_x_6012:
[----:B------:R-:W-:Y:S02]  /*4b30*/  ULDC.64 UR4, c[0x0][0x208] ;  /* 0x0000820000047ab9 */ /* 0x000fe40000000a00 */
[----:B----4-:R0:W-:Y:S03]  /*4b40*/  ST.E.128 desc[UR4][R64.64], R12 ;  /* 0x0000000c40007985 */ /* 0x0101e6000c101d04 */
.L_x_6011:
[----:B------:R-:W-:Y:S05]  /*4b50*/  BSYNC B2 ;  /* 0x0000000000027941 */ /* 0x000fea0003800000 */
.L_x_6010:
        /* <DEDUP_REMOVED lines=13> */
[----:B------:R-:W-:Y:S01]  /*4c30*/  PRMT R167, R167, 0x5410, R58 ;  /* 0x00005410a7a77816 */ /* 0x000fe2000000003a */
[----:B------:R-:W-:Y:S01]  /*4c40*/  IMAD.U32 R58, R13, 0x10000, RZ ;  /* 0x000100000d3a7824 */ /* 0x000fe200078e00ff */
[----:B------:R-:W-:-:S02]  /*4c50*/  PRMT R164, R164, 0x5410, R65 ;  /* 0x00005410a4a47816 */ /* 0x000fc40000000041 */
[----:B------:R-:W-:Y:S01]  /*4c60*/  PRMT R165, R165, 0x5410, R62 ;  /* 0x00005410a5a57816 */ /* 0x000fe2000000003e */
[----:B------:R-:W-:Y:S01]  /*4c70*/  IMAD.U32 R64, R167, 0x10000, RZ ;  /* 0x00010000a7407824 */ /* 0x000fe200078e00ff */
[----:B------:R-:W-:Y:S02]  /*4c80*/  PRMT R166, R166, 0x5410, R63 ;  /* 0x00005410a6a67816 */ /* 0x000fe4000000003f */
[----:B------:R-:W-:Y:S01]  /*4c90*/  LOP3.LUT R57, R14, 0xffff0000, RZ, 0xc0, !PT ;  /* 0xffff00000e397812 */ /* 0x000fe200078ec0ff */
[C---:B------:R-:W-:Y:S01]  /*4ca0*/  IMAD.U32 R14, R15.reuse, 0x10000, RZ ;  /* 0x000100000f0e7824 */ /* 0x040fe200078e00ff */
[----:B------:R-:W-:Y:S01]  /*4cb0*/  LOP3.LUT R11, R15, 0xffff0000, RZ, 0xc0, !PT ;  /* 0xffff00000f0b7812 */ /* 0x000fe200078ec0ff */
[----:B------:R-:W-:Y:S01]  /*4cc0*/  IMAD.U32 R62, R165, 0x10000, RZ ;  /* 0x00010000a53e7824 */ /* 0x000fe200078e00ff */
[----:B------:R-:W-:Y:S01]  /*4cd0*/  LOP3.LUT R15, R13, 0xffff0000, RZ, 0xc0, !PT ;  /* 0xffff00000d0f7812 */ /* 0x000fe200078ec0ff */
[C---:B------:R-:W-:Y:S01]  /*4ce0*/  FMUL.FTZ R67, R57.reuse, R64 ;  /* 0x0000004039437220 */ /* 0x040fe20000410000 */
[----:B------:R-:W-:Y:S01]  /*4cf0*/  LOP3.LUT R63, R166, 0xffff0000, RZ, 0xc0, !PT ;  /* 0xffff0000a63f7812 */ /* 0x000fe200078ec0ff */
[----:B------:R-:W-:Y:S01]  /*4d00*/  FMUL.FTZ R57, R57, R62 ;  /* 0x0000003e39397220 */ /* 0x000fe20000410000 */
[----:B------:R-:W-:Y:S01]  /*4d10*/  LOP3.LUT R59, R164, 0xffff0000, RZ, 0xc0, !PT ;  /* 0xffff0000a43b7812 */ /* 0x000fe200078ec0ff */
[C---:B------:R-:W-:Y:S01]  /*4d20*/  IMAD.U32 R13, R12.reuse, 0x10000, RZ ;  /* 0x000100000c0d7824 */ /* 0x040fe200078e00ff */
[----:B------:R-:W-:Y:S01]  /*4d30*/  LOP3.LUT R167, R167, 0xffff0000, RZ, 0xc0, !PT ;  /* 0xffff0000a7a77812 */ /* 0x000fe200078ec0ff */
[----:B------:R-:W-:Y:S01]  /*4d40*/  FMUL.FTZ R65, R15, R63 ;  /* 0x0000003f0f417220 */ /* 0x000fe20000410000 */
[----:B------:R-:W-:Y:S01]  /*4d50*/  LOP3.LUT R165, R165, 0xffff0000, RZ, 0xc0, !PT ;  /* 0xffff0000a5a57812 */ /* 0x000fe200078ec0ff */
[-C--:B------:R-:W-:Y:S01]  /*4d60*/  FMUL.FTZ R66, R15, R59.reuse ;  /* 0x0000003b0f427220 */ /* 0x080fe20000410000 */
[----:B------:R-:W-:Y:S01]  /*4d70*/  LOP3.LUT R15, R12, 0xffff0000, RZ, 0xc0, !PT ;  /* 0xffff00000c0f7812 */ /* 0x000fe200078ec0ff */
[----:B------:R-:W-:Y:S01]  /*4d80*/  FFMA.FTZ R12, R58, R59, -R65 ;  /* 0x0000003b3a0c7223 */ /* 0x000fe20000010841 */
[----:B------:R-:W-:-:S02]  /*4d90*/  IMAD.U32 R166, R166, 0x10000, RZ ;  /* 0x00010000a6a67824 */ /* 0x000fc400078e00ff */
[----:B------:R-:W-:Y:S01]  /*4da0*/  FFMA.FTZ R63, R58, R63, R66 ;  /* 0x0000003f3a3f7223 */ /* 0x000fe20000010042 */
[----:B------:R-:W-:Y:S01]  /*4db0*/  FFMA.FTZ R64, R56, R64, R57 ;  /* 0x0000004038407223 */ /* 0x000fe20000010039 */
[----:B------:R-:W-:Y:S02]  /*4dc0*/  IMAD.U32 R164, R164, 0x10000, RZ ;  /* 0x00010000a4a47824 */ /* 0x000fe400078e00ff */
[C---:B------:R-:W-:Y:S01]  /*4dd0*/  FMUL.FTZ R57, R11.reuse, R167 ;  /* 0x000000a70b397220 */ /* 0x040fe20000410000 */
[-C--:B------:R-:W-:Y:S01]  /*4de0*/  FMUL.FTZ R58, R11, R165.reuse ;  /* 0x000000a50b3a7220 */ /* 0x080fe20000410000 */
[----:B------:R-:W-:Y:S01]  /*4df0*/  FFMA.FTZ R67, R56, R62, -R67 ;  /* 0x0000003e38437223 */ /* 0x000fe20000010843 */
        /* <DEDUP_REMOVED lines=10> */
[----:B------:R-:W-:-:S07]  /*4ea0*/  IMAD.MOV.U32 R15, RZ, RZ, R57 ;  /* 0x000000ffff0f7224 */ /* 0x000fce00078e0039 */
.L_x_6015:
[----:B------:R-:W-:Y:S05]  /*4eb0*/  BSYNC B2 ;  /* 0x0000000000027941 */ /* 0x000fea0003800000 */
.L_x_6014:
[----:B------:R-:W-:Y:S02]  /*4ec0*/  ULDC.64 UR4, c[0x0][0x208] ;  /* 0x0000820000047ab9 */ /* 0x000fe40000000a00 */
[----:B----4-:R0:W-:Y:S03]  /*4ed0*/  ST.E.128 desc[UR4][R60.64], R12 ;  /* 0x0000000c3c007985 */ /* 0x0101e6000c101d04 */
.L_x_5993:
[----:B------:R-:W-:Y:S05]  /*4ee0*/  BSYNC B1 ;  /* 0x0000000000017941 */ /* 0x000fea0003800000 */
.L_x_5992:
[----:B------:R-:W-:-:S03]  /*4ef0*/  UMOV UR4, 0xffffffff ;  /* 0xffffffff00047882 */ /* 0x000fc60000000000 */
[----:B------:R-:W-:Y:S05]  /*4f00*/  BRA.DIV UR4, `(.L_x_6016) ;  /* 0x000001fa04a07947 */ /* 0x000fea000b800000 */
[----:B-1----:R-:W1:Y:S04]  /*4f10*/  SHFL.IDX PT, R115, R115, 0x1, 0x1c1f ;  /* 0x003c1f0073737f89 */ /* 0x002e6800000e0000 */
[----:B------:R-:W0:Y:S02]  /*4f20*/  SHFL.IDX PT, R118, R118, 0x1, 0x1c1f ;  /* 0x003c1f0076767f89 */ /* 0x000e2400000e0000 */
.L_x_6341:
[----:B------:R-:W-:Y:S05]  /*4f30*/  @P4 BRA `(.L_x_6017) ;  /* 0x00000058006c4947 */ /* 0x000fea0003800000 */
[----:B------:R-:W-:Y:S01]  /*4f40*/  ISETP.NE.AND P3, PT, R8, RZ, PT ;  /* 0x000000ff0800720c */ /* 0x000fe20003f65270 */
[----:B------:R-:W-:-:S12]  /*4f50*/  BSSY B1, `(.L_x_6018) ;  /* 0x0000038000017945 */ /* 0x000fd80003800000 */
[----:B------:R-:W-:Y:S05]  /*4f60*/  @!P3 BRA `(.L_x_6019) ;  /* 0x0000000000d8b947 */ /* 0x000fea0003800000 */
[----:B0---4-:R0:W4:Y:S01]  /*4f70*/  LDS.128 R12, [R29+0x20000] ;  /* 0x020000001d0c7984 */ /* 0x0111220000000c00 */
[C---:B------:R-:W-:Y:S01]  /*4f80*/  LEA R56, P3, R16.reuse, R118, 0x1 ;  /* 0x0000007610387211 */ /* 0x040fe200078608ff */
[----:B------:R-:W-:Y:S03]  /*4f90*/  BSSY B2, `(.L_x_6020) ;  /* 0x0000031000027945 */ /* 0x000fe60003800000 */
[----:B-1----:R-:W-:Y:S02]  /*4fa0*/  LEA.HI.X R57, R16, R115, R17, 0x1, P3 ;  /* 0x0000007310397211 */ /* 0x002fe400018f0c11 */
[----:B------:R-:W-:-:S13]  /*4fb0*/  ISETP.GE.AND P3, PT, R194, R119, PT ;  /* 0x00000077c200720c */ /* 0x000fda0003f66270 */
[----:B0-----:R-:W-:Y:S05]  /*4fc0*/  @P3 BRA `(.L_x_6021) ;  /* 0x0000000000b43947 */ /* 0x001fea0003800000 */
[----:B------:R-:W-:Y:S02]  /*4fd0*/  SHF.R.U64 R60, R52, 0x10, R53 ;  /* 0x00000010343c7819 */ /* 0x000fe40000001235 */
[--C-:B------:R-:W-:Y:S02]  /*4fe0*/  SHF.R.U64 R52, R54, 0x10, R55.reuse ;  /* 0x0000001036347819 */ /* 0x100fe40000001237 */
[----:B------:R-:W-:Y:S02]  /*4ff0*/  SHF.R.U32.HI R55, RZ, 0x10, R55 ;  /* 0x00000010ff377819 */ /* 0x000fe40000011637 */
[----:B------:R-:W-:Y:S02]  /*5000*/  PRMT R163, R163, 0x5410, R52 ;  /* 0x00005410a3a37816 */ /* 0x000fe40000000034 */
[----:B------:R-:W-:Y:S01]  /*5010*/  SHF.R.U32.HI R58, RZ, 0x10, R53 ;  /* 0x00000010ff3a7819 */ /* 0x000fe20000011635 */
[----:B----4-:R-:W-:Y:S01]  /*5020*/  IMAD.U32 R53, R14, 0x10000, RZ ;  /* 0x000100000e357824 */ /* 0x010fe200078e00ff */
[----:B------:R-:W-:-:S02]  /*5030*/  PRMT R159, R159, 0x5410, R60 ;  /* 0x000054109f9f7816 */ /* 0x000fc4000000003c */
[----:B------:R-:W-:Y:S02]  /*5040*/  PRMT R168, R168, 0x5410, R55 ;  /* 0x00005410a8a87816 */ /* 0x000fe40000000037 */
[----:B------:R-:W-:Y:S02]  /*5050*/  LOP3.LUT R52, R13, 0xffff0000, RZ, 0xc0, !PT ;  /* 0xffff00000d347812 */ /* 0x000fe400078ec0ff */
[----:B------:R-:W-:Y:S01]  /*5060*/  LOP3.LUT R59, R163, 0xffff0000, RZ, 0xc0, !PT ;  /* 0xffff0000a33b7812 */ /* 0x000fe200078ec0ff */
[----:B------:R-:W-:Y:S01]  /*5070*/  IMAD.U32 R60, R168, 0x10000, RZ ;  /* 0x00010000a83c7824 */ /* 0x000fe200078e00ff */
[----:B------:R-:W-:Y:S01]  /*5080*/  PRMT R161, R161, 0x5410, R58 ;  /* 0x00005410a1a17816 */ /* 0x000fe2000000003a */
[----:B------:R-:W-:Y:S01]  /*5090*/  IMAD.U32 R163, R163, 0x10000, RZ ;  /* 0x00010000a3a37824 */ /* 0x000fe200078e00ff */
[----:B------:R-:W-:Y:S01]  /*50a0*/  LOP3.LUT R55, R159, 0xffff0000, RZ, 0xc0, !PT ;  /* 0xffff00009f377812 */ /* 0x000fe200078ec0ff */
[----:B------:R-:W-:Y:S01]  /*50b0*/  FMUL.FTZ R62, R52, R59 ;  /* 0x0000003b343e7220 */ /* 0x000fe20000410000 */
[----:B------:R-:W-:Y:S01]  /*50c0*/  LOP3.LUT R54, R14, 0xffff0000, RZ, 0xc0, !PT ;  /* 0xffff00000e367812 */ /* 0x000fe200078ec0ff */
[C---:B------:R-:W-:Y:S01]  /*50d0*/  IMAD.U32 R14, R15.reuse, 0x10000, RZ ;  /* 0x000100000f0e7824 */ /* 0x040fe200078e00ff */
[----:B---3--:R-:W-:Y:S01]  /*50e0*/  LOP3.LUT R11, R15, 0xffff0000, RZ, 0xc0, !PT ;  /* 0xffff00000f0b7812 */ /* 0x008fe200078ec0ff */
[----:B------:R-:W-:-:S02]  /*50f0*/  IMAD.U32 R15, R13, 0x10000, RZ ;  /* 0x000100000d0f7824 */ /* 0x000fc400078e00ff */
[-C--:B------:R-:W-:Y:S01]  /*5100*/  FMUL.FTZ R52, R52, R55.reuse ;  /* 0x0000003734347220 */ /* 0x080fe20000410000 */
[C---:B------:R-:W-:Y:S01]  /*5110*/  IMAD.U32 R13, R12.reuse, 0x10000, RZ ;  /* 0x000100000c0d7824 */ /* 0x040fe200078e00ff */
[----:B------:R-:W-:Y:S01]  /*5120*/  LOP3.LUT R12, R12, 0xffff0000, RZ, 0xc0, !PT ;  /* 0xffff00000c0c7812 */ /* 0x000fe200078ec0ff */
[----:B------:R-:W-:Y:S01]  /*5130*/  IMAD.U32 R58, R161, 0x10000, RZ ;  /* 0x00010000a13a7824 */ /* 0x000fe200078e00ff */
[----:B------:R-:W-:Y:S01]  /*5140*/  LOP3.LUT R168, R168, 0xffff0000, RZ, 0xc0, !PT ;  /* 0xffff0000a8a87812 */ /* 0x000fe200078ec0ff */
[----:B------:R-:W-:Y:S01]  /*5150*/  IMAD.U32 R159, R159, 0x10000, RZ ;  /* 0x000100009f9f7824 */ /* 0x000fe200078e00ff */
[----:B------:R-:W-:Y:S01]  /*5160*/  LOP3.LUT R161, R161, 0xffff0000, RZ, 0xc0, !PT ;  /* 0xffff0000a1a17812 */ /* 0x000fe200078ec0ff */
[C---:B------:R-:W-:Y:S01]  /*5170*/  FFMA.FTZ R62, R15.reuse, R55, -R62 ;  /* 0x000000370f3e7223 */ /* 0x040fe2000001083e */
[----:B------:R-:W-:Y:S01]  /*5180*/  FFMA.FTZ R15, R15, R59, R52 ;  /* 0x0000003b0f0f7223 */ /* 0x000fe20000010034 */
[C---:B------:R-:W-:Y:S01]  /*5190*/  FMUL.FTZ R55, R11.reuse, R168 ;  /* 0x000000a80b377220 */ /* 0x040fe20000410000 */
[----:B------:R-:W-:Y:S01]  /*51a0*/  FMUL.FTZ R52, R12, R163 ;  /* 0x000000a30c347220 */ /* 0x000fe20000410000 */
[----:B------:R-:W-:Y:S01]  /*51b0*/  FMUL.FTZ R64, R54, R60 ;  /* 0x0000003c36407220 */ /* 0x000fe20000410000 */
[----:B------:R-:W-:Y:S01]  /*51c0*/  FMUL.FTZ R11, R11, R161 ;  /* 0x000000a10b0b7220 */ /* 0x000fe20000410000 */
[----:B------:R-:W-:Y:S01]  /*51d0*/  FMUL.FTZ R12, R12, R159 ;  /* 0x0000009f0c0c7220 */ /* 0x000fe20000410000 */
[-C--:B------:R-:W-:Y:S01]  /*51e0*/  FMUL.FTZ R54, R54, R58.reuse ;  /* 0x0000003a36367220 */ /* 0x080fe20000410000 */
        /* <DEDUP_REMOVED lines=11> */
.L_x_6021:
[----:B------:R-:W-:Y:S05]  /*52a0*/  BSYNC B2 ;  /* 0x0000000000027941 */ /* 0x000fea0003800000 */
.L_x_6020:
[----:B------:R-:W-:Y:S02]  /*52b0*/  ULDC.64 UR4, c[0x0][0x208] ;  /* 0x0000820000047ab9 */ /* 0x000fe40000000a00 */
[----:B----4-:R0:W-:Y:S03]  /*52c0*/  ST.E.128 desc[UR4][R56.64], R12 ;  /* 0x0000000c38007985 */ /* 0x0101e6000c101d04 */
.L_x_6019:
[----:B------:R-:W-:Y:S05]  /*52d0*/  BSYNC B1 ;  /* 0x0000000000017941 */ /* 0x000fea0003800000 */
.L_x_6018:
        /* <DEDUP_REMOVED lines=8> */
[----:B-1----:R-:W-:Y:S02]  /*5360*/  IMAD.MOV.U32 R53, RZ, RZ, R115 ;  /* 0x000000ffff357224 */ /* 0x002fe400078e0073 */
        /* <DEDUP_REMOVED lines=48> */
.L_x_6025:
[----:B------:R-:W-:Y:S05]  /*5670*/  BSYNC B2 ;  /* 0x0000000000027941 */ /* 0x000fea0003800000 */
.L_x_6024:
[----:B------:R-:W-:Y:S02]  /*5680*/  ULDC.64 UR4, c[0x0][0x208] ;  /* 0x0000820000047ab9 */ /* 0x000fe40000000a00 */
[----:B----4-:R0:W-:Y:S03]  /*5690*/  ST.E.128 desc[UR4][R52.64], R12 ;  /* 0x0000000c34007985 */ /* 0x0101e6000c101d04 */
.L_x_6023:
[----:B------:R-:W-:Y:S05]  /*56a0*/  BSYNC B1 ;  /* 0x0000000000017941 */ /* 0x000fea0003800000 */
.L_x_6022:
        /* <DEDUP_REMOVED lines=57> */
.L_x_6029:
[----:B------:R-:W-:Y:S05]  /*5a40*/  BSYNC B2 ;  /* 0x0000000000027941 */ /* 0x000fea0003800000 */
.L_x_6028:
[----:B------:R-:W-:Y:S02]  /*5a50*/  ULDC.64 UR4, c[0x0][0x208] ;  /* 0x0000820000047ab9 */ /* 0x000fe40000000a00 */
[----:B----4-:R0:W-:Y:S03]  /*5a60*/  ST.E.128 desc[UR4][R48.64], R12 ;  /* 0x0000000c30007985 */ /* 0x0101e6000c101d04 */
.L_x_6027:
[----:B------:R-:W-:Y:S05]  /*5a70*/  BSYNC B1 ;  /* 0x0000000000017941 */ /* 0x000fea0003800000 */
.L_x_6026:
        /* <DEDUP_REMOVED lines=9> */
[----:B------:R-:W-:Y:S01]  /*5b10*/  SHF.R.U64 R47, R40, 0x10, R41 ;  /* 0x00000010282f7819 */ /* 0x000fe20000001229 */
[----:B----4-:R-:W-:Y:S01]  /*5b20*/  IMAD.U32 R40, R14, 0x10000, RZ ;  /* 0x000100000e287824 */ /* 0x010fe200078e00ff */
[--C-:B---3--:R-:W-:Y:S02]  /*5b30*/  SHF.R.U64 R11, R42, 0x10, R43.reuse ;  /* 0x000000102a0b7819 */ /* 0x108fe4000000122b */
        /* <DEDUP_REMOVED lines=43> */
.L_x_6033:
[----:B------:R-:W-:Y:S05]  /*5df0*/  BSYNC B2 ;  /* 0x0000000000027941 */ /* 0x000fea0003800000 */
.L_x_6032:
[----:B------:R-:W-:Y:S02]  /*5e00*/  ULDC.64 UR4, c[0x0][0x208] ;  /* 0x0000820000047ab9 */ /* 0x000fe40000000a00 */
[----:B----4-:R0:W-:Y:S03]  /*5e10*/  ST.E.128 desc[UR4][R44.64], R12 ;  /* 0x0000000c2c007985 */ /* 0x0101e6000c101d04 */
.L_x_6031:
[----:B------:R-:W-:Y:S05]  /*5e20*/  BSYNC B1 ;  /* 0x0000000000017941 */ /* 0x000fea0003800000 */
.L_x_6030:
        /* <DEDUP_REMOVED lines=55> */
.L_x_6037:
[----:B------:R-:W-:Y:S05]  /*61a0*/  BSYNC B2 ;  /* 0x0000000000027941 */ /* 0x000fea0003800000 */
.L_x_6036:
[----:B------:R-:W-:Y:S02]  /*61b0*/  ULDC.64 UR4, c[0x0][0x208] ;  /* 0x0000820000047ab9 */ /* 0x000fe40000000a00 */
[----:B----4-:R0:W-:Y:S03]  /*61c0*/  ST.E.128 desc[UR4][R40.64], R12 ;  /* 0x0000000c28007985 */ /* 0x0101e6000c101d04 */
.L_x_6035:
[----:B------:R-:W-:Y:S05]  /*61d0*/  BSYNC B1 ;  /* 0x0000000000017941 */ /* 0x000fea0003800000 */
.L_x_6034:
[----:B------:R-:W-:-:S13]  /*61e0*/  ISETP.NE.AND P3, PT, R26, RZ, PT ;  /* 0x000000ff1a00720c */ /* 0x000fda0003f65270 */
        /* <DEDUP_REMOVED lines=53> */
.L_x_6039:
[----:B------:R-:W-:Y:S05]  /*6540*/  BSYNC B1 ;  /* 0x0000000000017941 */ /* 0x000fea0003800000 */
.L_x_6038:
[----:B------:R-:W-:Y:S02]  /*6550*/  ULDC.64 UR4, c[0x0][0x208] ;  /* 0x0000820000047ab9 */ /* 0x000fe40000000a00 */
[----:B----4-:R0:W-:Y:S01]  /*6560*/  ST.E.128 desc[UR4][R36.64], R12 ;  /* 0x0000000c24007985 */ /* 0x0101e2000c101d04 */
[----:B------:R-:W-:Y:S05]  /*6570*/  BRA `(.L_x_6017) ;  /* 0x0000004000dc7947 */ /* 0x000fea0003800000 */
.L_x_5983:
        /* <DEDUP_REMOVED lines=22> */
[C---:B------:R-:W-:Y:S02]  /*66e0*/  LEA R56, P2, R32.reuse, UR4, 0x1 ;  /* 0x0000000420387c11 */ /* 0x040fe4000f8408ff */
[----:B------:R-:W-:Y:S01]  /*66f0*/  CS2R R52, SRZ ;  /* 0x0000000000347805 */ /* 0x000fe2000001ff00 */
[----:B------:R-:W-:Y:S01]  /*6700*/  ULDC.64 UR6, c[0x0][0x208] ;  /* 0x0000820000067ab9 */ /* 0x000fe20000000a00 */
        /* <DEDUP_REMOVED lines=23> */
.L_x_6041:
[----:B------:R-:W-:Y:S05]  /*6880*/  BSYNC B1 ;  /* 0x0000000000017941 */ /* 0x000fea0003800000 */
.L_x_6040:
        /* <DEDUP_REMOVED lines=24> */
[----:B------:R-:W-:Y:S01]  /*6a10*/  CS2R R76, SRZ ;  /* 0x00000000004c7805 */ /* 0x000fe2000001ff00 */
[----:B------:R-:W-:Y:S01]  /*6a20*/  ULDC.64 UR6, c[0x0][0x208] ;  /* 0x0000820000067ab9 */ /* 0x000fe20000000a00 */
        /* <DEDUP_REMOVED lines=23> */
.L_x_6043:
[----:B------:R-:W-:Y:S05]  /*6ba0*/  BSYNC B1 ;  /* 0x0000000000017941 */ /* 0x000fea0003800000 */
.L_x_6042:
[----:B------:R-:W-:Y:S01]  /*6bb0*/  IMAD.MOV.U32 R11, RZ, RZ, R32 ;  /* 0x000000ffff0b7224 */ /* 0x000fe200078e0020 */
[----:B0-----:R-:W-:Y:S01]  /*6bc0*/  MOV R12, R33 ;  /* 0x00000021000c7202 */ /* 0x001fe20000000f00 */
        /* <DEDUP_REMOVED lines=23> */
[----:B------:R-:W-:-:S02]  /*6d40*/  UISETP.NE.AND UP0, UPT, UR4, 0x3, UPT ;  /* 0x000000030400788c */ /* 0x000fc4000bf05270 */
[----:B------:R-:W-:Y:S01]  /*6d50*/  PRMT R161, R11, 0x5410, R13 ;  /* 0x000054100ba17816 */ /* 0x000fe2000000000d */
[----:B------:R-:W-:Y:S01]  /*6d60*/  IMAD.MOV.U32 R11, RZ, RZ, R50 ;  /* 0x000000ffff0b7224 */ /* 0x000fe200078e0032 */
[----:B------:R-:W-:Y:S01]  /*6d70*/  PRMT R162, R12, 0x5410, R14 ;  /* 0x000054100ca27816 */ /* 0x000fe2000000000e */
[----:B------:R-:W-:Y:S01]  /*6d80*/  IMAD.MOV.U32 R12, RZ, RZ, R51 ;  /* 0x000000ffff0c7224 */ /* 0x000fe200078e0033 */
[----:B------:R-:W-:Y:S01]  /*6d90*/  PLOP3.LUT P2, PT, PT, PT, UP0, 0x80, 0x0 ;  /* 0x000000000000781c */ /* 0x000fe20003f4f008 */
        /* <DEDUP_REMOVED lines=47> */
[----:B------:R-:W-:-:S04]  /*7090*/  PRMT R159, R12, 0x5410, R11 ;  /* 0x000054100c9f7816 */ /* 0x000fc8000000000b */
[----:B------:R-:W-:Y:S01]  /*70a0*/  PRMT R158, R14, 0x5410, R13 ;  /* 0x000054100e9e7816 */ /* 0x000fe2000000000d */
[----:B------:R-:W-:Y:S06]  /*70b0*/  @!P2 BRA `(.L_x_6044) ;  /* 0x000000000004a947 */ /* 0x000fec0003800000 */
[----:B------:R-:W-:Y:S01]  /*70c0*/  BPT.TRAP 0x1 ;  /* 0x000000040000795c */ /* 0x000fe20000300000 */
.L_x_6044:
[----:B------:R-:W-:Y:S01]  /*70d0*/  IMAD R87, R19, 0x8, R18 ;  /* 0x0000000813577824 */ /* 0x000fe200078e0212 */
[----:B------:R-:W-:Y:S01]  /*70e0*/  SHF.L.U32 R88, R205, 0x1f, RZ ;  /* 0x0000001fcd587819 */ /* 0x000fe200000006ff */
[----:B------:R-:W0:Y:S01]  /*70f0*/  LDC R132, c[0x0][0x2f4] ;  /* 0x0000bd00ff847b82 */ /* 0x000e220000000800 */
[----:B------:R-:W-:Y:S02]  /*7100*/  BSSY B1, `(.L_x_6045) ;  /* 0x0000003000017945 */ /* 0x000fe40003800000 */
[----:B------:R-:W1:Y:S02]  /*7110*/  SYNCS.PHASECHK.TRANS64.TRYWAIT P5, [R87+URZ+0x30890], R88 ;  /* 0x03089058570075a7 */ /* 0x000e6400080a017f */
[----:B-1----:R-:W-:Y:S05]  /*7120*/  @!P5 BRA `(.L_x_6046) ;  /* 0x000001d80064d947 */ /* 0x002fea0003800000 */
.L_x_6342:
[----:B------:R-:W-:Y:S05]  /*7130*/  BSYNC B1 ;  /* 0x0000000000017941 */ /* 0x000fea0003800000 */
.L_x_6045:
[----:B------:R-:W-:Y:S01]  /*7140*/  UMOV UR4, 0xffffffff ;  /* 0xffffffff00047882 */ /* 0x000fe20000000000 */
[----:B0-----:R-:W-:Y:S02]  /*7150*/  IMAD.IADD R136, R132, 0x1, -R122 ;  /* 0x0000000184887824 */ /* 0x001fe400078e0a7a */
[----:B------:R-:W-:Y:S05]  /*7160*/  BRA.DIV UR4, `(.L_x_6047) ;  /* 0x000001da04687947 */ /* 0x000fea000b800000 */
[----:B------:R0:W2:Y:S04]  /*7170*/  SHFL.IDX PT, R117, R115, RZ, 0x1c1f ;  /* 0x001c1fff73757589 */ /* 0x0000a800000e0000 */
[----:B------:R0:W3:Y:S02]  /*7180*/  SHFL.IDX PT, R11, R118, RZ, 0x1c1f ;  /* 0x001c1fff760b7589 */ /* 0x0000e400000e0000 */
.L_x_6346:
        /* <DEDUP_REMOVED lines=26> */
[----:B------:R-:W2:Y:S04]  /*7330*/  LDS.128 R80, [R80+0x1e400] ;  /* 0x01e4000050507984 */ /* 0x000ea80000000c00 */
[----:B------:R-:W3:Y:S01]  /*7340*/  LDS.128 R12, [R12+0x1e400] ;  /* 0x01e400000c0c7984 */ /* 0x000ee20000000c00 */
[----:B------:R-:W-:Y:S05]  /*7350*/  @P3 BRA `(.L_x_6053) ;  /* 0x0000000400743947 */ /* 0x000fea0003800000 */
[--C-:B------:R-:W-:Y:S02]  /*7360*/  SHF.R.U64 R150, R40, 0x10, R41.reuse ;  /* 0x0000001028967819 */ /* 0x100fe40000001229 */
[----:B------:R-:W-:Y:S02]  /*7370*/  SHF.R.U32.HI R149, RZ, 0x10, R41 ;  /* 0x00000010ff957819 */ /* 0x000fe40000011629 */
[----:B------:R-:W-:Y:S02]  /*7380*/  SHF.R.U32.HI R41, RZ, 0x10, R53 ;  /* 0x00000010ff297819 */ /* 0x000fe40000011635 */
[----:B------:R-:W-:Y:S02]  /*7390*/  PRMT R149, R152, 0x5410, R149 ;  /* 0x0000541098957816 */ /* 0x000fe40000000095 */
[----:B------:R-:W-:Y:S01]  /*73a0*/  PRMT R41, R153, 0x5410, R41 ;  /* 0x0000541099297816 */ /* 0x000fe20000000029 */
[----:B--2---:R-:W-:Y:S01]  /*73b0*/  IMAD.U32 R153, R81, 0x10000, RZ ;  /* 0x0001000051997824 */ /* 0x004fe200078e00ff */
[--C-:B------:R-:W-:Y:S01]  /*73c0*/  SHF.R.U64 R40, R42, 0x10, R43.reuse ;  /* 0x000000102a287819 */ /* 0x100fe2000000122b */
[----:B---3--:R-:W-:Y:S01]  /*73d0*/  IMAD.U32 R42, R13, 0x10000, RZ ;  /* 0x000100000d2a7824 */ /* 0x008fe200078e00ff */
[----:B------:R-:W-:Y:S01]  /*73e0*/  SHF.R.U32.HI R151, RZ, 0x10, R43 ;  /* 0x00000010ff977819 */ /* 0x000fe2000001162b */
[----:B------:R-:W-:Y:S01]  /*73f0*/  IMAD.U32 R152, R41, 0x10000, RZ ;  /* 0x0001000029987824 */ /* 0x000fe200078e00ff */
[----:B------:R-:W-:Y:S01]  /*7400*/  LOP3.LUT R81, R81, 0xffff0000, RZ, 0xc0, !PT ;  /* 0xffff000051517812 */ /* 0x000fe200078ec0ff */
[----:B------:R-:W-:Y:S01]  /*7410*/  IMAD.U32 R43, R149, 0x10000, RZ ;  /* 0x00010000952b7824 */ /* 0x000fe200078e00ff */
[----:B------:R-:W-:Y:S01]  /*7420*/  SHF.R.U64 R52, R52, 0x10, R53 ;  /* 0x0000001034347819 */ /* 0x000fe20000001235 */
[CC--:B------:R-:W-:Y:S01]  /*7430*/  FMUL.FTZ R154, R153.reuse, R152.reuse ;  /* 0x00000098999a7220 */ /* 0x0c0fe20000410000 */
[----:B------:R-:W-:Y:S01]  /*7440*/  SHF.R.U32.HI R53, RZ, 0x10, R55 ;  /* 0x00000010ff357819 */ /* 0x000fe20000011637 */
[-C--:B------:R-:W-:Y:S01]  /*7450*/  FMUL.FTZ R153, R153, R43.reuse ;  /* 0x0000002b99997220 */ /* 0x080fe20000410000 */
[----:B------:R-:W-:Y:S01]  /*7460*/  LOP3.LUT R13, R13, 0xffff0000, RZ, 0xc0, !PT ;  /* 0xffff00000d0d7812 */ /* 0x000fe200078ec0ff */
[----:B------:R-:W-:Y:S01]  /*7470*/  FFMA.FTZ R43, R42, R43, -R154 ;  /* 0x0000002b2a2b7223 */ /* 0x000fe2000001089a */
[----:B------:R-:W-:Y:S01]  /*7480*/  PRMT R53, R168, 0x5410, R53 ;  /* 0x00005410a8357816 */ /* 0x000fe20000000035 */
[----:B------:R-:W-:Y:S01]  /*7490*/  FFMA.FTZ R42, R42, R152, R153 ;  /* 0x000000982a2a7223 */ /* 0x000fe20000010099 */
[----:B------:R-:W-:Y:S01]  /*74a0*/  LOP3.LUT R152, R149, 0xffff0000, RZ, 0xc0, !PT ;  /* 0xffff000095987812 */ /* 0x000fe200078ec0ff */
[----:B------:R-:W-:Y:S01]  /*74b0*/  IMAD.U32 R153, R83, 0x10000, RZ ;  /* 0x0001000053997824 */ /* 0x000fe200078e00ff */
[----:B------:R-:W-:-:S02]  /*74c0*/  LOP3.LUT R149, R41, 0xffff0000, RZ, 0xc0, !PT ;  /* 0xffff000029957812 */ /* 0x000fc400078ec0ff */
[----:B------:R-:W-:Y:S02]  /*74d0*/  PRMT R151, R165, 0x5410, R151 ;  /* 0x00005410a5977816 */ /* 0x000fe40000000097 */
[----:B------:R-:W-:Y:S01]  /*74e0*/  LOP3.LUT R83, R83, 0xffff0000, RZ, 0xc0, !PT ;  /* 0xffff000053537812 */ /* 0x000fe200078ec0ff */
[CC--:B------:R-:W-:Y:S01]  /*74f0*/  FMUL.FTZ R41, R81.reuse, R149.reuse ;  /* 0x0000009551297220 */ /* 0x0c0fe20000410000 */
[-C--:B------:R-:W-:Y:S01]  /*7500*/  FMUL.FTZ R81, R81, R152.reuse ;  /* 0x0000009851517220 */ /* 0x080fe20000410000 */
[----:B------:R-:W-:Y:S02]  /*7510*/  PRMT R52, R172, 0x5432, R52 ;  /* 0x00005432ac347816 */ /* 0x000fe40000000034 */
[C---:B------:R-:W-:Y:S01]  /*7520*/  FFMA.FTZ R41, R13.reuse, R152, -R41 ;  /* 0x000000980d297223 */ /* 0x040fe20000010829 */
[----:B------:R-:W-:Y:S01]  /*7530*/  FFMA.FTZ R13, R13, R149, R81 ;  /* 0x000000950d0d7223 */ /* 0x000fe20000010051 */
[----:B------:R-:W-:Y:S01]  /*7540*/  IMAD.U32 R152, R53, 0x10000, RZ ;  /* 0x0001000035987824 */ /* 0x000fe200078e00ff */
[----:B------:R-:W-:Y:S01]  /*7550*/  PRMT R150, R170, 0x5432, R150 ;  /* 0x00005432aa967816 */ /* 0x000fe20000000096 */
[----:B------:R-:W-:Y:S01]  /*7560*/  IMAD.U32 R149, R151, 0x10000, RZ ;  /* 0x0001000097957824 */ /* 0x000fe200078e00ff */
[----:B------:R-:W-:Y:S01]  /*7570*/  SHF.R.U64 R54, R54, 0x10, R55 ;  /* 0x0000001036367819 */ /* 0x000fe20000001237 */
[----:B------:R-:W-:-:S02]  /*7580*/  IMAD.U32 R81, R15, 0x10000, RZ ;  /* 0x000100000f517824 */ /* 0x000fc400078e00ff */
[CC--:B------:R-:W-:Y:S01]  /*7590*/  FMUL.FTZ R154, R153.reuse, R152.reuse ;  /* 0x00000098999a7220 */ /* 0x0c0fe20000410000 */
[-C--:B------:R-:W-:Y:S01]  /*75a0*/  FMUL.FTZ R153, R153, R149.reuse ;  /* 0x0000009599997220 */ /* 0x080fe20000410000 */
[----:B------:R-:W-:Y:S02]  /*75b0*/  LOP3.LUT R15, R15, 0xffff0000, RZ, 0xc0, !PT ;  /* 0xffff00000f0f7812 */ /* 0x000fe400078ec0ff */
[C---:B------:R-:W-:Y:S01]  /*75c0*/  FFMA.FTZ R149, R81.reuse, R149, -R154 ;  /* 0x0000009551957223 */ /* 0x040fe2000001089a */
[----:B------:R-:W-:Y:S01]  /*75d0*/  FFMA.FTZ R81, R81, R152, R153 ;  /* 0x0000009851517223 */ /* 0x000fe20000010099 */
[----:B------:R-:W-:Y:S01]  /*75e0*/  LOP3.LUT R152, R151, 0xffff0000, RZ, 0xc0, !PT ;  /* 0xffff000097987812 */ /* 0x000fe200078ec0ff */
[C---:B------:R-:W-:Y:S01]  /*75f0*/  IMAD.U32 R153, R150.reuse, 0x10000, RZ ;  /* 0x0001000096997824 */ /* 0x040fe200078e00ff */
[----:B------:R-:W-:Y:S02]  /*7600*/  LOP3.LUT R151, R53, 0xffff0000, RZ, 0xc0, !PT ;  /* 0xffff000035977812 */ /* 0x000fe400078ec0ff */
[----:B------:R-:W-:-:S02]  /*7610*/  LOP3.LUT R150, R150, 0xffff0000, RZ, 0xc0, !PT ;  /* 0xffff000096967812 */ /* 0x000fc400078ec0ff */
[----:B------:R-:W-:Y:S01]  /*7620*/  LOP3.LUT R55, R12, 0xffff0000, RZ, 0xc0, !PT ;  /* 0xffff00000c377812 */ /* 0x000fe200078ec0ff */
[CC--:B------:R-:W-:Y:S01]  /*7630*/  FMUL.FTZ R53, R83.reuse, R151.reuse ;  /* 0x0000009753357220 */ /* 0x0c0fe20000410000 */
[-C--:B------:R-:W-:Y:S01]  /*7640*/  FMUL.FTZ R83, R83, R152.reuse ;  /* 0x0000009853537220 */ /* 0x080fe20000410000 */
[----:B------:R-:W-:Y:S02]  /*7650*/  PRMT R54, R171, 0x5432, R54 ;  /* 0x00005432ab367816 */ /* 0x000fe40000000036 */
[C---:B------:R-:W-:Y:S01]  /*7660*/  FFMA.FTZ R53, R15.reuse, R152, -R53 ;  /* 0x000000980f357223 */ /* 0x040fe20000010835 */
[----:B------:R-:W-:Y:S01]  /*7670*/  FFMA.FTZ R15, R15, R151, R83 ;  /* 0x000000970f0f7223 */ /* 0x000fe20000010053 */
[C---:B------:R-:W-:Y:S01]  /*7680*/  IMAD.U32 R152, R80.reuse, 0x10000, RZ ;  /* 0x0001000050987824 */ /* 0x040fe200078e00ff */
[----:B------:R-:W-:Y:S01]  /*7690*/  LOP3.LUT R80, R80, 0xffff0000, RZ, 0xc0, !PT ;  /* 0xffff000050507812 */ /* 0x000fe200078ec0ff */
[C---:B------:R-:W-:Y:S01]  /*76a0*/  IMAD.U32 R151, R52.reuse, 0x10000, RZ ;  /* 0x0001000034977824 */ /* 0x040fe200078e00ff */
[----:B------:R-:W-:Y:S01]  /*76b0*/  LOP3.LUT R52, R52, 0xffff0000, RZ, 0xc0, !PT ;  /* 0xffff000034347812 */ /* 0x000fe200078ec0ff */
[----:B------:R-:W-:Y:S01]  /*76c0*/  IMAD.U32 R83, R12, 0x10000, RZ ;  /* 0x000100000c537824 */ /* 0x000fe200078e00ff */
[----:B------:R-:W-:Y:S01]  /*76d0*/  PRMT R40, R169, 0x5432, R40 ;  /* 0x00005432a9287816 */ /* 0x000fe20000000028 */
[C---:B------:R-:W-:Y:S01]  /*76e0*/  FMUL.FTZ R154, R152.reuse, R151 ;  /* 0x00000097989a7220 */ /* 0x040fe20000410000 */
[-C--:B------:R-:W-:Y:S01]  /*76f0*/  FMUL.FTZ R152, R152, R153.reuse ;  /* 0x0000009998987220 */ /* 0x080fe20000410000 */
[C---:B------:R-:W-:Y:S01]  /*7700*/  FMUL.FTZ R12, R80.reuse, R52 ;  /* 0x00000034500c7220 */ /* 0x040fe20000410000 */
[----:B------:R-:W-:Y:S01]  /*7710*/  FMUL.FTZ R80, R80, R150 ;  /* 0x0000009650507220 */ /* 0x000fe20000410000 */
[C---:B------:R-:W-:Y:S01]  /*7720*/  FFMA.FTZ R154, R83.reuse, R153, -R154 ;  /* 0x00000099539a7223 */ /* 0x040fe2000001089a */
[----:B------:R-:W-:Y:S01]  /*7730*/  FFMA.FTZ R152, R83, R151, R152 ;  /* 0x0000009753987223 */ /* 0x000fe20000010098 */
[----:B------:R-:W-:-:S02]  /*7740*/  IMAD.U32 R151, R82, 0x10000, RZ ;  /* 0x0001000052977824 */ /* 0x000fc400078e00ff */
[C---:B------:R-:W-:Y:S01]  /*7750*/  FFMA.FTZ R52, R55.reuse, R52, R80 ;  /* 0x0000003437347223 */ /* 0x040fe20000010050 */
[----:B------:R-:W-:Y:S02]  /*7760*/  IMAD.U32 R80, R54, 0x10000, RZ ;  /* 0x0001000036507824 */ /* 0x000fe400078e00ff */
[----:B------:R-:W-:Y:S01]  /*7770*/  FFMA.FTZ R12, R55, R150, -R12 ;  /* 0x00000096370c7223 */ /* 0x000fe2000001080c */
[----:B------:R-:W-:Y:S01]  /*7780*/  IMAD.U32 R83, R40, 0x10000, RZ ;  /* 0x0001000028537824 */ /* 0x000fe200078e00ff */
[----:B------:R-:W-:Y:S01]  /*7790*/  LOP3.LUT R82, R82, 0xffff0000, RZ, 0xc0, !PT ;  /* 0xffff000052527812 */ /* 0x000fe200078ec0ff */
[C---:B------:R-:W-:Y:S01]  /*77a0*/  FMUL.FTZ R150, R151.reuse, R80 ;  /* 0x0000005097967220 */ /* 0x040fe20000410000 */
[----:B------:R-:W-:Y:S02]  /*77b0*/  IMAD.U32 R55, R14, 0x10000, RZ ;  /* 0x000100000e377824 */ /* 0x000fe400078e00ff */
[-C--:B------:R-:W-:Y:S01]  /*77c0*/  FMUL.FTZ R151, R151, R83.reuse ;  /* 0x0000005397977220 */ /* 0x080fe20000410000 */
[----:B------:R-:W-:Y:S01]  /*77d0*/  LOP3.LUT R54, R54, 0xffff0000, RZ, 0xc0, !PT ;  /* 0xffff000036367812 */ /* 0x000fe200078ec0ff */
[----:B------:R-:W-:-:S02]  /*77e0*/  FFMA.FTZ R150, R55, R83, -R150 ;  /* 0x0000005337967223 */ /* 0x000fc40000010896 */
[----:B------:R-:W-:Y:S01]  /*77f0*/  FFMA.FTZ R151, R55, R80, R151 ;  /* 0x0000005037977223 */ /* 0x000fe20000010097 */
[----:B------:R-:W-:Y:S01]  /*7800*/  LOP3.LUT R40, R40, 0xffff0000, RZ, 0xc0, !PT ;  /* 0xffff000028287812 */ /* 0x000fe200078ec0ff */
[----:B------:R-:W-:Y:S01]  /*7810*/  FMUL.FTZ R55, R82, R54 ;  /* 0x0000003652377220 */ /* 0x000fe20000410000 */
[----:B------:R-:W-:Y:S02]  /*7820*/  LOP3.LUT R14, R14, 0xffff0000, RZ, 0xc0, !PT ;  /* 0xffff00000e0e7812 */ /* 0x000fe400078ec0ff */
[----:B------:R-:W-:Y:S01]  /*7830*/  F2FP.BF16.F32.PACK_AB R41, R41, R43 ;  /* 0x0000002b2929723e */ /* 0x000fe200000010ff */
[-C--:B------:R-:W-:Y:S01]  /*7840*/  FMUL.FTZ R82, R82, R40.reuse ;  /* 0x0000002852527220 */ /* 0x080fe20000410000 */
[----:B------:R-:W-:Y:S01]  /*7850*/  F2FP.BF16.F32.PACK_AB R53, R53, R149 ;  /* 0x000000953535723e */ /* 0x000fe200000010ff */
[C---:B------:R-:W-:Y:S01]  /*7860*/  FFMA.FTZ R55, R14.reuse, R40, -R55 ;  /* 0x000000280e377223 */ /* 0x040fe20000010837 */
[----:B------:R-:W-:Y:S01]  /*7870*/  F2FP.BF16.F32.PACK_AB R42, R13, R42 ;  /* 0x0000002a0d2a723e */ /* 0x000fe200000010ff */
[----:B------:R-:W-:Y:S01]  /*7880*/  FFMA.FTZ R82, R14, R54, R82 ;  /* 0x000000360e527223 */ /* 0x000fe20000010052 */
[----:B------:R-:W-:Y:S01]  /*7890*/  F2FP.BF16.F32.PACK_AB R52, R52, R152 ;  /* 0x000000983434723e */ /* 0x000fe200000010ff */
[----:B------:R-:W-:Y:S01]  /*78a0*/  IMAD.MOV.U32 R13, RZ, RZ, R41 ;  /* 0x000000ffff0d7224 */ /* 0x000fe200078e0029 */
[----:B------:R-:W-:-:S02]  /*78b0*/  F2FP.BF16.F32.PACK_AB R55, R55, R150 ;  /* 0x000000963737723e */ /* 0x000fc400000010ff */
[----:B------:R-:W-:Y:S01]  /*78c0*/  F2FP.BF16.F32.PACK_AB R83, R15, R81 ;  /* 0x000000510f53723e */ /* 0x000fe200000010ff */
[----:B------:R-:W-:Y:S01]  /*78d0*/  IMAD.MOV.U32 R80, RZ, RZ, R52 ;  /* 0x000000ffff507224 */ /* 0x000fe200078e0034 */
[----:B------:R-:W-:Y:S01]  /*78e0*/  F2FP.BF16.F32.PACK_AB R12, R12, R154 ;  /* 0x0000009a0c0c723e */ /* 0x000fe200000010ff */
[----:B------:R-:W-:Y:S01]  /*78f0*/  IMAD.MOV.U32 R81, RZ, RZ, R42 ;  /* 0x000000ffff517224 */ /* 0x000fe200078e002a */
[----:B------:R-:W-:Y:S01]  /*7900*/  F2FP.BF16.F32.PACK_AB R82, R82, R151 ;  /* 0x000000975252723e */ /* 0x000fe200000010ff */
[----:B------:R-:W-:Y:S02]  /*7910*/  IMAD.MOV.U32 R14, RZ, RZ, R55 ;  /* 0x000000ffff0e7224 */ /* 0x000fe400078e0037 */
[----:B------:R-:W-:-:S07]  /*7920*/  IMAD.MOV.U32 R15, RZ, RZ, R53 ;  /* 0x000000ffff0f7224 */ /* 0x000fce00078e0035 */
.L_x_6053:
[----:B------:R-:W-:Y:S05]  /*7930*/  BSYNC B3 ;  /* 0x0000000000037941 */ /* 0x000fea0003800000 */
.L_x_6052:
[C---:B------:R-:W-:Y:S01]  /*7940*/  ISETP.GE.AND P3, PT, R148.reuse, R132, PT ;  /* 0x000000849400720c */ /* 0x040fe20003f66270 */
[----:B------:R-:W-:Y:S02]  /*7950*/  ULDC.64 UR4, c[0x0][0x208] ;  /* 0x0000820000047ab9 */ /* 0x000fe40000000a00 */
[----:B---3--:R3:W-:Y:S10]  /*7960*/  ST.E.128 desc[UR4][R120.64], R12 ;  /* 0x0000000c78007985 */ /* 0x0087f4000c101d04 */
[----:B------:R-:W-:-:S05]  /*7970*/  @!P3 IMAD.WIDE R40, R148, 0x2, R116 ;  /* 0x000000029428b825 */ /* 0x000fca00078e0274 */
[----:B--2---:R3:W-:Y:S02]  /*7980*/  @!P3 ST.E.128 desc[UR4][R40.64], R80 ;  /* 0x000000502800b985 */ /* 0x0047e4000c101d04 */
.L_x_6051:
[----:B------:R-:W-:Y:S05]  /*7990*/  BSYNC B2 ;  /* 0x0000000000027941 */ /* 0x000fea0003800000 */
.L_x_6050:
        /* <DEDUP_REMOVED lines=37> */
[----:B------:R-:W-:Y:S01]  /*7bf0*/  FMUL.FTZ R121, R120, R83 ;  /* 0x0000005378797220 */ /* 0x000fe20000410000 */
[----:B------:R-:W-:Y:S01]  /*7c00*/  SHF.R.U64 R48, R48, 0x10, R49 ;  /* 0x0000001030307819 */ /* 0x000fe20000001231 */
[-C--:B------:R-:W-:Y:S01]  /*7c10*/  FMUL.FTZ R120, R120, R82.reuse ;  /* 0x0000005278787220 */ /* 0x080fe20000410000 */
[----:B------:R-:W-:Y:S01]  /*7c20*/  PRMT R37, R164, 0x5410, R37 ;  /* 0x00005410a4257816 */ /* 0x000fe20000000025 */
        /* <DEDUP_REMOVED lines=9> */
[----:B------:R-:W-:-:S02]  /*7cc0*/  SHF.R.U64 R38, R38, 0x10, R39 ;  /* 0x0000001026267819 */ /* 0x000fc40000001227 */
[C---:B------:R-:W-:Y:S01]  /*7cd0*/  FFMA.FTZ R55, R13.reuse, R83, -R55 ;  /* 0x000000530d377223 */ /* 0x040fe20000010837 */
[----:B------:R-:W-:Y:S01]  /*7ce0*/  FFMA.FTZ R13, R13, R80, R41 ;  /* 0x000000500d0d7223 */ /* 0x000fe20000010029 */
[----:B------:R-:W-:Y:S01]  /*7cf0*/  SHF.R.U32.HI R41, RZ, 0x10, R51 ;  /* 0x00000010ff297819 */ /* 0x000fe20000011633 */
[----:B------:R-:W-:Y:S01]  /*7d00*/  IMAD.U32 R83, R15, 0x10000, RZ ;  /* 0x000100000f537824 */ /* 0x000fe200078e00ff */
[----:B------:R-:W-:Y:S01]  /*7d10*/  SHF.R.U32.HI R80, RZ, 0x10, R39 ;  /* 0x00000010ff507819 */ /* 0x000fe20000011627 */
[----:B------:R-:W-:Y:S01]  /*7d20*/  IMAD.U32 R39, R14, 0x10000, RZ ;  /* 0x000100000e277824 */ /* 0x000fe200078e00ff */
        /* <DEDUP_REMOVED lines=8> */
[----:B------:R-:W-:Y:S01]  /*7db0*/  PRMT R50, R164, 0x5432, R50 ;  /* 0x00005432a4327816 */ /* 0x000fe20000000032 */
[-C--:B------:R-:W-:Y:S01]  /*7dc0*/  FMUL.FTZ R49, R43, R41.reuse ;  /* 0x000000292b317220 */ /* 0x080fe20000410000 */
[----:B------:R-:W-:Y:S01]  /*7dd0*/  FMUL.FTZ R121, R121, R148 ;  /* 0x0000009479797220 */ /* 0x000fe20000410000 */
[----:B------:R-:W-:Y:S01]  /*7de0*/  FMUL.FTZ R43, R43, R36 ;  /* 0x000000242b2b7220 */ /* 0x000fe20000410000 */
[----:B------:R-:W-:Y:S01]  /*7df0*/  FFMA.FTZ R148, R83, R148, -R149 ;  /* 0x0000009453947223 */ /* 0x000fe20000010895 */
[----:B------:R-:W-:Y:S01]  /*7e00*/  FFMA.FTZ R36, R15, R36, -R49 ;  /* 0x000000240f247223 */ /* 0x000fe20000010831 */
[----:B------:R-:W-:Y:S01]  /*7e10*/  FFMA.FTZ R121, R83, R120, R121 ;  /* 0x0000007853797223 */ /* 0x000fe20000010079 */
[----:B------:R-:W-:Y:S01]  /*7e20*/  FFMA.FTZ R15, R15, R41, R43 ;  /* 0x000000290f0f7223 */ /* 0x000fe2000001002b */
[----:B------:R-:W-:Y:S01]  /*7e30*/  PRMT R41, R166, 0x5432, R48 ;  /* 0x00005432a6297816 */ /* 0x000fe20000000030 */
        /* <DEDUP_REMOVED lines=10> */
[----:B------:R-:W-:-:S02]  /*7ee0*/  PRMT R38, R165, 0x5432, R38 ;  /* 0x00005432a5267816 */ /* 0x000fc40000000026 */
[C---:B------:R-:W-:Y:S01]  /*7ef0*/  FFMA.FTZ R80, R43.reuse, R49, -R80 ;  /* 0x000000312b507223 */ /* 0x040fe20000010850 */
[----:B------:R-:W-:Y:S01]  /*7f00*/  FFMA.FTZ R83, R43, R48, R83 ;  /* 0x000000302b537223 */ /* 0x000fe20000010053 */
[----:B------:R-:W-:Y:S01]  /*7f10*/  FMUL.FTZ R48, R40, R41 ;  /* 0x0000002928307220 */ /* 0x000fe20000410000 */
[----:B------:R-:W-:Y:S01]  /*7f20*/  LOP3.LUT R43, R14, 0xffff0000, RZ, 0xc0, !PT ;  /* 0xffff00000e2b7812 */ /* 0x000fe200078ec0ff */
[-C--:B------:R-:W-:Y:S01]  /*7f30*/  FMUL.FTZ R40, R40, R37.reuse ;  /* 0x0000002528287220 */ /* 0x080fe20000410000 */
        /* <DEDUP_REMOVED lines=8> */
[C---:B------:R-:W-:Y:S01]  /*7fc0*/  FMUL.FTZ R12, R14.reuse, R37 ;  /* 0x000000250e0c7220 */ /* 0x040fe20000410000 */
[-C--:B------:R-:W-:Y:S01]  /*7fd0*/  FMUL.FTZ R41, R14, R49.reuse ;  /* 0x000000310e297220 */ /* 0x080fe20000410000 */
[C---:B------:R-:W-:Y:S01]  /*7fe0*/  FMUL.FTZ R14, R42.reuse, R50 ;  /* 0x000000322a0e7220 */ /* 0x040fe20000410000 */
[----:B------:R-:W-:Y:S01]  /*7ff0*/  F2FP.BF16.F32.PACK_AB R55, R55, R82 ;  /* 0x000000523737723e */ /* 0x000fe200000010ff */
[-C--:B------:R-:W-:Y:S01]  /*8000*/  FMUL.FTZ R42, R42, R38.reuse ;  /* 0x000000262a2a7220 */ /* 0x080fe20000410000 */
[C---:B------:R-:W-:Y:S01]  /*8010*/  FFMA.FTZ R12, R39.reuse, R49, -R12 ;  /* 0x00000031270c7223 */ /* 0x040fe2000001080c */
[----:B------:R-:W-:Y:S01]  /*8020*/  FFMA.FTZ R41, R39, R37, R41 ;  /* 0x0000002527297223 */ /* 0x000fe20000010029 */
[C---:B------:R-:W-:Y:S01]  /*8030*/  FFMA.FTZ R14, R43.reuse, R38, -R14 ;  /* 0x000000262b0e7223 */ /* 0x040fe2000001080e */
[----:B------:R-:W-:Y:S01]  /*8040*/  FFMA.FTZ R42, R43, R50, R42 ;  /* 0x000000322b2a7223 */ /* 0x000fe2000001002a */
[----:B------:R-:W-:-:S02]  /*8050*/  F2FP.BF16.F32.PACK_AB R36, R36, R148 ;  /* 0x000000942424723e */ /* 0x000fc400000010ff */
[----:B------:R-:W-:Y:S01]  /*8060*/  F2FP.BF16.F32.PACK_AB R81, R13, R81 ;  /* 0x000000510d51723e */ /* 0x000fe200000010ff */
[----:B------:R-:W-:Y:S01]  /*8070*/  IMAD.MOV.U32 R13, RZ, RZ, R55 ;  /* 0x000000ffff0d7224 */ /* 0x000fe200078e0037 */
        /* <DEDUP_REMOVED lines=9> */
.L_x_6057:
[----:B------:R-:W-:Y:S05]  /*8110*/  BSYNC B3 ;  /* 0x0000000000037941 */ /* 0x000fea0003800000 */
.L_x_6056:
[C---:B------:R-:W-:Y:S01]  /*8120*/  ISETP.GE.AND P3, PT, R54.reuse, R132, PT ;  /* 0x000000843600720c */ /* 0x040fe20003f66270 */
[----:B------:R-:W-:Y:S02]  /*8130*/  ULDC.64 UR4, c[0x0][0x208] ;  /* 0x0000820000047ab9 */ /* 0x000fe40000000a00 */
[----:B--2---:R4:W-:Y:S10]  /*8140*/  ST.E.128 desc[UR4][R52.64], R12 ;  /* 0x0000000c34007985 */ /* 0x0049f4000c101d04 */
[----:B------:R-:W-:-:S05]  /*8150*/  @!P3 IMAD.WIDE R36, R54, 0x2, R116 ;  /* 0x000000023624b825 */ /* 0x000fca00078e0274 */
[----:B---3--:R4:W-:Y:S02]  /*8160*/  @!P3 ST.E.128 desc[UR4][R36.64], R40 ;  /* 0x000000282400b985 */ /* 0x0089e4000c101d04 */
.L_x_6055:
[----:B------:R-:W-:Y:S05]  /*8170*/  BSYNC B2 ;  /* 0x0000000000027941 */ /* 0x000fea0003800000 */
.L_x_6054:
        /* <DEDUP_REMOVED lines=33> */
[----:B------:R-:W-:Y:S01]  /*8390*/  SHF.R.U64 R32, R32, 0x10, R33 ;  /* 0x0000001020207819 */ /* 0x000fe20000001221 */
[----:B------:R-:W-:Y:S01]  /*83a0*/  IMAD.U32 R53, R38, 0x10000, RZ ;  /* 0x0001000026357824 */ /* 0x000fe200078e00ff */
[----:B------:R-:W-:Y:S01]  /*83b0*/  SHF.R.U32.HI R44, RZ, 0x10, R45 ;  /* 0x00000010ff2c7819 */ /* 0x000fe2000001162d */
[----:B------:R-:W-:Y:S01]  /*83c0*/  IMAD.U32 R45, R13, 0x10000, RZ ;  /* 0x000100000d2d7824 */ /* 0x000fe200078e00ff */
[----:B------:R-:W-:Y:S01]  /*83d0*/  SHF.R.U32.HI R33, RZ, 0x10, R33 ;  /* 0x00000010ff217819 */ /* 0x000fe20000011621 */
[----:B------:R-:W-:Y:S01]  /*83e0*/  IMAD.U32 R50, R14, 0x10000, RZ ;  /* 0x000100000e327824 */ /* 0x000fe200078e00ff */
[----:B------:R-:W-:-:S02]  /*83f0*/  PRMT R44, R162, 0x5432, R44 ;  /* 0x00005432a22c7816 */ /* 0x000fc4000000002c */
[----:B------:R-:W-:Y:S02]  /*8400*/  PRMT R33, R160, 0x5410, R33 ;  /* 0x00005410a0217816 */ /* 0x000fe40000000021 */
[--C-:B------:R-:W-:Y:S01]  /*8410*/  SHF.R.U64 R43, R46, 0x10, R47.reuse ;  /* 0x000000102e2b7819 */ /* 0x100fe2000000122f */
[----:B------:R-:W-:Y:S01]  /*8420*/  IMAD.U32 R54, R44, 0x10000, RZ ;  /* 0x000100002c367824 */ /* 0x000fe200078e00ff */
[----:B------:R-:W-:Y:S01]  /*8430*/  SHF.R.U32.HI R46, RZ, 0x10, R47 ;  /* 0x00000010ff2e7819 */ /* 0x000fe2000001162f */
[----:B------:R-:W-:Y:S01]  /*8440*/  IMAD.U32 R55, R33, 0x10000, RZ ;  /* 0x0001000021377824 */ /* 0x000fe200078e00ff */
[C---:B------:R-:W-:Y:S02]  /*8450*/  PRMT R35, R161.reuse, 0x5432, R35 ;  /* 0x00005432a1237816 */ /* 0x040fe40000000023 */
[----:B------:R-:W-:Y:S01]  /*8460*/  PRMT R161, R161, 0x5410, R43 ;  /* 0x00005410a1a17816 */ /* 0x000fe2000000002b */
[CC--:B------:R-:W-:Y:S01]  /*8470*/  FMUL.FTZ R43, R48.reuse, R54.reuse ;  /* 0x00000036302b7220 */ /* 0x0c0fe20000410000 */
[----:B------:R-:W-:Y:S01]  /*8480*/  LOP3.LUT R49, R37, 0xffff0000, RZ, 0xc0, !PT ;  /* 0xffff000025317812 */ /* 0x000fe200078ec0ff */
[-C--:B------:R-:W-:Y:S01]  /*8490*/  FMUL.FTZ R48, R48, R55.reuse ;  /* 0x0000003730307220 */ /* 0x080fe20000410000 */
[----:B------:R-:W-:Y:S01]  /*84a0*/  LOP3.LUT R44, R44, 0xffff0000, RZ, 0xc0, !PT ;  /* 0xffff00002c2c7812 */ /* 0x000fe200078ec0ff */
[C---:B------:R-:W-:Y:S01]  /*84b0*/  FFMA.FTZ R43, R45.reuse, R55, -R43 ;  /* 0x000000372d2b7223 */ /* 0x040fe2000001082b */
[----:B------:R-:W-:Y:S01]  /*84c0*/  PRMT R42, R160, 0x5432, R42 ;  /* 0x00005432a02a7816 */ /* 0x000fe2000000002a */
[----:B------:R-:W-:Y:S01]  /*84d0*/  FFMA.FTZ R48, R45, R54, R48 ;  /* 0x000000362d307223 */ /* 0x000fe20000010030 */
[----:B------:R-:W-:Y:S01]  /*84e0*/  PRMT R46, R162, 0x5410, R46 ;  /* 0x00005410a22e7816 */ /* 0x000fe2000000002e */
[-C--:B------:R-:W-:Y:S01]  /*84f0*/  FMUL.FTZ R80, R49, R44.reuse ;  /* 0x0000002c31507220 */ /* 0x080fe20000410000 */
[----:B------:R-:W-:Y:S01]  /*8500*/  LOP3.LUT R33, R33, 0xffff0000, RZ, 0xc0, !PT ;  /* 0xffff000021217812 */ /* 0x000fe200078ec0ff */
[----:B------:R-:W-:Y:S01]  /*8510*/  IMAD.U32 R45, R42, 0x10000, RZ ;  /* 0x000100002a2d7824 */ /* 0x000fe200078e00ff */
[----:B------:R-:W-:Y:S01]  /*8520*/  LOP3.LUT R47, R13, 0xffff0000, RZ, 0xc0, !PT ;  /* 0xffff00000d2f7812 */ /* 0x000fe200078ec0ff */
[----:B------:R-:W-:Y:S01]  /*8530*/  IMAD.U32 R55, R46, 0x10000, RZ ;  /* 0x000100002e377824 */ /* 0x000fe200078e00ff */
[----:B------:R-:W-:Y:S01]  /*8540*/  PRMT R32, R163, 0x5410, R32 ;  /* 0x00005410a3207816 */ /* 0x000fe20000000020 */
[----:B------:R-:W-:Y:S01]  /*8550*/  FMUL.FTZ R49, R49, R33 ;  /* 0x0000002131317220 */ /* 0x000fe20000410000 */
[----:B------:R-:W-:Y:S01]  /*8560*/  LOP3.LUT R39, R39, 0xffff0000, RZ, 0xc0, !PT ;  /* 0xffff000027277812 */ /* 0x000fe200078ec0ff */
[----:B------:R-:W-:Y:S01]  /*8570*/  IMAD.U32 R37, R36, 0x10000, RZ ;  /* 0x0001000024257824 */ /* 0x000fe200078e00ff */
[----:B------:R-:W-:Y:S01]  /*8580*/  LOP3.LUT R46, R46, 0xffff0000, RZ, 0xc0, !PT ;  /* 0xffff00002e2e7812 */ /* 0x000fe200078ec0ff */
[----:B------:R-:W-:Y:S01]  /*8590*/  FFMA.FTZ R49, R47, R44, R49 ;  /* 0x0000002c2f317223 */ /* 0x000fe20000010031 */
[----:B------:R-:W-:Y:S01]  /*85a0*/  LOP3.LUT R42, R42, 0xffff0000, RZ, 0xc0, !PT ;  /* 0xffff00002a2a7812 */ /* 0x000fe200078ec0ff */
[----:B------:R-:W-:-:S02]  /*85b0*/  IMAD.U32 R54, R35, 0x10000, RZ ;  /* 0x0001000023367824 */ /* 0x000fc400078e00ff */
[----:B------:R-:W-:Y:S01]  /*85c0*/  FFMA.FTZ R80, R47, R33, -R80 ;  /* 0x000000212f507223 */ /* 0x000fe20000010850 */
[----:B------:R-:W-:Y:S02]  /*85d0*/  IMAD.U32 R44, R32, 0x10000, RZ ;  /* 0x00010000202c7824 */ /* 0x000fe400078e00ff */
[C---:B------:R-:W-:Y:S01]  /*85e0*/  FMUL.FTZ R120, R39.reuse, R46 ;  /* 0x0000002e27787220 */ /* 0x040fe20000410000 */
[----:B------:R-:W-:Y:S01]  /*85f0*/  FMUL.FTZ R82, R39, R42 ;  /* 0x0000002a27527220 */ /* 0x000fe20000410000 */
[----:B------:R-:W-:Y:S01]  /*8600*/  LOP3.LUT R36, R36, 0xffff0000, RZ, 0xc0, !PT ;  /* 0xffff000024247812 */ /* 0x000fe200078ec0ff */
[C---:B------:R-:W-:Y:S01]  /*8610*/  FMUL.FTZ R33, R52.reuse, R55 ;  /* 0x0000003734217220 */ /* 0x040fe20000410000 */
[----:B------:R-:W-:Y:S01]  /*8620*/  LOP3.LUT R35, R35, 0xffff0000, RZ, 0xc0, !PT ;  /* 0xffff000023237812 */ /* 0x000fe200078ec0ff */
[-C--:B------:R-:W-:Y:S01]  /*8630*/  FMUL.FTZ R52, R52, R45.reuse ;  /* 0x0000002d34347220 */ /* 0x080fe20000410000 */
[----:B------:R-:W-:Y:S01]  /*8640*/  LOP3.LUT R39, R32, 0xffff0000, RZ, 0xc0, !PT ;  /* 0xffff000020277812 */ /* 0x000fe200078ec0ff */
[C---:B------:R-:W-:Y:S01]  /*8650*/  FMUL.FTZ R32, R37.reuse, R54 ;  /* 0x0000003625207220 */ /* 0x040fe20000410000 */
[C---:B------:R-:W-:Y:S01]  /*8660*/  SHF.L.U32 R13, R12.reuse, 0x10, RZ ;  /* 0x000000100c0d7819 */ /* 0x040fe200000006ff */
[-C--:B------:R-:W-:Y:S01]  /*8670*/  FMUL.FTZ R37, R37, R44.reuse ;  /* 0x0000002c25257220 */ /* 0x080fe20000410000 */
[----:B------:R-:W-:Y:S01]  /*8680*/  LOP3.LUT R12, R12, 0xffff0000, RZ, 0xc0, !PT ;  /* 0xffff00000c0c7812 */ /* 0x000fe200078ec0ff */
[----:B------:R-:W-:Y:S01]  /*8690*/  FFMA.FTZ R33, R51, R45, -R33 ;  /* 0x0000002d33217223 */ /* 0x000fe20000010821 */
[----:B------:R-:W-:Y:S01]  /*86a0*/  FMUL.FTZ R45, R36, R35 ;  /* 0x00000023242d7220 */ /* 0x000fe20000410000 */
[----:B------:R-:W-:Y:S01]  /*86b0*/  PRMT R34, R163, 0x5432, R34 ;  /* 0x00005432a3227816 */ /* 0x000fe20000000022 */
[C---:B------:R-:W-:Y:S01]  /*86c0*/  FFMA.FTZ R32, R13.reuse, R44, -R32 ;  /* 0x0000002c0d207223 */ /* 0x040fe20000010820 */
[----:B------:R-:W-:Y:S01]  /*86d0*/  FFMA.FTZ R37, R13, R54, R37 ;  /* 0x000000360d257223 */ /* 0x000fe20000010025 */
[----:B------:R-:W-:Y:S01]  /*86e0*/  LOP3.LUT R15, R15, 0xffff0000, RZ, 0xc0, !PT ;  /* 0xffff00000f0f7812 */ /* 0x000fe200078ec0ff */
        /* <DEDUP_REMOVED lines=8> */
[----:B------:R-:W-:Y:S01]  /*8770*/  FFMA.FTZ R42, R15, R42, -R120 ;  /* 0x0000002a0f2a7223 */ /* 0x000fe20000010878 */
[----:B------:R-:W-:Y:S01]  /*8780*/  FFMA.FTZ R12, R12, R35, R47 ;  /* 0x000000230c0c7223 */ /* 0x000fe2000001002f */
[----:B------:R-:W-:Y:S01]  /*8790*/  FFMA.FTZ R52, R51, R55, R52 ;  /* 0x0000003733347223 */ /* 0x000fe20000010034 */
[----:B------:R-:W-:Y:S01]  /*87a0*/  FFMA.FTZ R15, R15, R46, R82 ;  /* 0x0000002e0f0f7223 */ /* 0x000fe20000010052 */
[C---:B------:R-:W-:Y:S01]  /*87b0*/  FMUL.FTZ R47, R38.reuse, R161 ;  /* 0x000000a1262f7220 */ /* 0x040fe20000410000 */
[C---:B------:R-:W-:Y:S01]  /*87c0*/  FMUL.FTZ R35, R53.reuse, R13 ;  /* 0x0000000d35237220 */ /* 0x040fe20000410000 */
[-C--:B------:R-:W-:Y:S01]  /*87d0*/  FMUL.FTZ R34, R53, R36.reuse ;  /* 0x0000002435227220 */ /* 0x080fe20000410000 */
[-C--:B------:R-:W-:Y:S01]  /*87e0*/  FMUL.FTZ R38, R38, R39.reuse ;  /* 0x0000002726267220 */ /* 0x080fe20000410000 */
[----:B------:R-:W-:Y:S01]  /*87f0*/  FFMA.FTZ R47, R14, R39, -R47 ;  /* 0x000000270e2f7223 */ /* 0x000fe2000001082f */
[C---:B------:R-:W-:Y:S01]  /*8800*/  FFMA.FTZ R36, R50.reuse, R36, -R35 ;  /* 0x0000002432247223 */ /* 0x040fe20000010823 */
[----:B------:R-:W-:Y:S01]  /*8810*/  F2FP.BF16.F32.PACK_AB R39, R15, R52 ;  /* 0x000000340f27723e */ /* 0x000fe200000010ff */
        /* <DEDUP_REMOVED lines=10> */
[----:B------:R-:W-:-:S02]  /*88c0*/  IMAD.MOV.U32 R12, RZ, RZ, R42 ;  /* 0x000000ffff0c7224 */ /* 0x000fc400078e002a */
[----:B------:R-:W-:Y:S02]  /*88d0*/  IMAD.MOV.U32 R13, RZ, RZ, R43 ;  /* 0x000000ffff0d7224 */ /* 0x000fe400078e002b */
[----:B------:R-:W-:Y:S02]  /*88e0*/  IMAD.MOV.U32 R37, RZ, RZ, R48 ;  /* 0x000000ffff257224 */ /* 0x000fe400078e0030 */
[----:B------:R-:W-:-:S07]  /*88f0*/  IMAD.MOV.U32 R15, RZ, RZ, R33 ;  /* 0x000000ffff0f7224 */ /* 0x000fce00078e0021 */
.L_x_6059:
[----:B------:R-:W-:Y:S05]  /*8900*/  BSYNC B2 ;  /* 0x0000000000027941 */ /* 0x000fea0003800000 */
.L_x_6058:
[C---:B------:R-:W-:Y:S01]  /*8910*/  ISETP.GE.AND P3, PT, R11.reuse, R132, PT ;  /* 0x000000840b00720c */ /* 0x040fe20003f66270 */
[----:B------:R-:W-:Y:S02]  /*8920*/  ULDC.64 UR4, c[0x0][0x208] ;  /* 0x0000820000047ab9 */ /* 0x000fe40000000a00 */
[----:B--2---:R2:W-:Y:S10]  /*8930*/  ST.E.128 desc[UR4][R40.64], R12 ;  /* 0x0000000c28007985 */ /* 0x0045f4000c101d04 */
[----:B------:R-:W-:-:S05]  /*8940*/  @!P3 IMAD.WIDE R116, R11, 0x2, R116 ;  /* 0x000000020b74b825 */ /* 0x000fca00078e0274 */
[----:B---3--:R2:W-:Y:S02]  /*8950*/  @!P3 ST.E.128 desc[UR4][R116.64], R36 ;  /* 0x000000247400b985 */ /* 0x0085e4000c101d04 */
.L_x_6049:
[----:B------:R-:W-:Y:S05]  /*8960*/  BSYNC B1 ;  /* 0x0000000000017941 */ /* 0x000fea0003800000 */
.L_x_6048:
[----:B------:R-:W-:-:S03]  /*8970*/  UMOV UR4, 0xffffffff ;  /* 0xffffffff00047882 */ /* 0x000fc60000000000 */
[----:B------:R-:W-:Y:S05]  /*8980*/  BRA.DIV UR4, `(.L_x_6060) ;  /* 0x000001c204ac7947 */ /* 0x000fea000b800000 */
[----:B0-----:R-:W0:Y:S04]  /*8990*/  SHFL.IDX PT, R115, R115, 0x1, 0x1c1f ;  /* 0x003c1f0073737f89 */ /* 0x001e2800000e0000 */
[----:B--2-4-:R2:W4:Y:S02]  /*89a0*/  SHFL.IDX PT, R36, R118, 0x1, 0x1c1f ;  /* 0x003c1f0076247f89 */ /* 0x01452400000e0000 */
.L_x_6350:
        /* <DEDUP_REMOVED lines=33> */
[----:B------:R-:W-:Y:S01]  /*8bc0*/  SHF.R.U64 R44, R76, 0x10, R77 ;  /* 0x000000104c2c7819 */ /* 0x000fe2000000124d */
[----:B------:R-:W-:Y:S01]  /*8bd0*/  IMAD.U32 R52, R35, 0x10000, RZ ;  /* 0x0001000023347824 */ /* 0x000fe200078e00ff */
[----:B------:R-:W-:Y:S01]  /*8be0*/  SHF.R.U32.HI R64, RZ, 0x10, R65 ;  /* 0x00000010ff407819 */ /* 0x000fe20000011641 */
[----:B---3--:R-:W-:Y:S01]  /*8bf0*/  IMAD.U32 R50, R15, 0x10000, RZ ;  /* 0x000100000f327824 */ /* 0x008fe200078e00ff */
[----:B------:R-:W-:Y:S01]  /*8c00*/  SHF.R.U32.HI R76, RZ, 0x10, R77 ;  /* 0x00000010ff4c7819 */ /* 0x000fe2000001164d */
[----:B------:R-:W-:Y:S01]  /*8c10*/  IMAD.U32 R45, R13, 0x10000, RZ ;  /* 0x000100000d2d7824 */ /* 0x000fe200078e00ff */
[----:B------:R-:W-:Y:S01]  /*8c20*/  PRMT R64, R157, 0x5432, R64 ;  /* 0x000054329d407816 */ /* 0x000fe20000000040 */
[----:B------:R-:W-:Y:S01]  /*8c30*/  IMAD.U32 R49, R14, 0x10000, RZ ;  /* 0x000100000e317824 */ /* 0x000fe200078e00ff */
[----:B------:R-:W-:-:S02]  /*8c40*/  PRMT R76, R159, 0x5432, R76 ;  /* 0x000054329f4c7816 */ /* 0x000fc4000000004c */
[----:B------:R-:W-:Y:S02]  /*8c50*/  SHF.R.U64 R43, R78, 0x10, R79 ;  /* 0x000000104e2b7819 */ /* 0x000fe4000000124f */
[----:B0-----:R-:W-:Y:S01]  /*8c60*/  SHF.R.U64 R11, R66, 0x10, R67 ;  /* 0x00000010420b7819 */ /* 0x001fe20000001243 */
[----:B------:R-:W-:Y:S01]  /*8c70*/  IMAD.U32 R54, R76, 0x10000, RZ ;  /* 0x000100004c367824 */ /* 0x000fe200078e00ff */
[----:B------:R-:W-:Y:S02]  /*8c80*/  SHF.R.U32.HI R79, RZ, 0x10, R79 ;  /* 0x00000010ff4f7819 */ /* 0x000fe4000001164f */
[----:B------:R-:W-:Y:S01]  /*8c90*/  PRMT R159, R159, 0x5410, R44 ;  /* 0x000054109f9f7816 */ /* 0x000fe2000000002c */
[----:B------:R-:W-:Y:S01]  /*8ca0*/  IMAD.U32 R44, R64, 0x10000, RZ ;  /* 0x00010000402c7824 */ /* 0x000fe200078e00ff */
[----:B------:R-:W-:Y:S01]  /*8cb0*/  SHF.R.U32.HI R67, RZ, 0x10, R67 ;  /* 0x00000010ff437819 */ /* 0x000fe20000011643 */
        /* <DEDUP_REMOVED lines=8> */
[----:B------:R-:W-:Y:S01]  /*8d40*/  FMUL.FTZ R77, R48, R55 ;  /* 0x00000037304d7220 */ /* 0x000fe20000410000 */
[----:B------:R-:W-:Y:S01]  /*8d50*/  LOP3.LUT R47, R64, 0xffff0000, RZ, 0xc0, !PT ;  /* 0xffff0000402f7812 */ /* 0x000fe200078ec0ff */
[----:B------:R-:W-:Y:S01]  /*8d60*/  IMAD.U32 R65, R79, 0x10000, RZ ;  /* 0x000100004f417824 */ /* 0x000fe200078e00ff */
[----:B------:R-:W-:Y:S01]  /*8d70*/  LOP3.LUT R46, R13, 0xffff0000, RZ, 0xc0, !PT ;  /* 0xffff00000d2e7812 */ /* 0x000fe200078ec0ff */
[----:B------:R-:W-:Y:S01]  /*8d80*/  IMAD.U32 R53, R67, 0x10000, RZ ;  /* 0x0001000043357824 */ /* 0x000fe200078e00ff */
[----:B------:R-:W-:Y:S01]  /*8d90*/  PRMT R42, R157, 0x5410, R42 ;  /* 0x000054109d2a7816 */ /* 0x000fe2000000002a */
[----:B------:R-:W-:Y:S01]  /*8da0*/  FMUL.FTZ R81, R48, R47 ;  /* 0x0000002f30517220 */ /* 0x000fe20000410000 */
[----:B------:R-:W-:-:S02]  /*8db0*/  IMAD.U32 R64, R159, 0x10000, RZ ;  /* 0x000100009f407824 */ /* 0x000fc400078e00ff */
[----:B------:R-:W-:Y:S01]  /*8dc0*/  FFMA.FTZ R47, R46, R47, -R77 ;  /* 0x0000002f2e2f7223 */ /* 0x000fe2000001084d */
[C---:B------:R-:W-:Y:S01]  /*8dd0*/  FMUL.FTZ R77, R52.reuse, R65 ;  /* 0x00000041344d7220 */ /* 0x040fe20000410000 */
[----:B------:R-:W-:Y:S01]  /*8de0*/  FMUL.FTZ R52, R52, R53 ;  /* 0x0000003534347220 */ /* 0x000fe20000410000 */
[----:B------:R-:W-:Y:S01]  /*8df0*/  LOP3.LUT R32, R32, 0xffff0000, RZ, 0xc0, !PT ;  /* 0xffff000020207812 */ /* 0x000fe200078ec0ff */
[----:B------:R-:W-:Y:S01]  /*8e00*/  FFMA.FTZ R46, R46, R55, R81 ;  /* 0x000000372e2e7223 */ /* 0x000fe20000010051 */
[C---:B------:R-:W-:Y:S01]  /*8e10*/  FFMA.FTZ R48, R50.reuse, R53, -R77 ;  /* 0x0000003532307223 */ /* 0x040fe2000001084d */
[----:B------:R-:W-:Y:S01]  /*8e20*/  FFMA.FTZ R50, R50, R65, R52 ;  /* 0x0000004132327223 */ /* 0x000fe20000010034 */
[----:B------:R-:W-:Y:S01]  /*8e30*/  IMAD.U32 R52, R42, 0x10000, RZ ;  /* 0x000100002a347824 */ /* 0x000fe200078e00ff */
[----:B------:R-:W-:Y:S01]  /*8e40*/  LOP3.LUT R159, R159, 0xffff0000, RZ, 0xc0, !PT ;  /* 0xffff00009f9f7812 */ /* 0x000fe200078ec0ff */
[----:B------:R-:W-:Y:S01]  /*8e50*/  IMAD.U32 R13, R12, 0x10000, RZ ;  /* 0x000100000c0d7824 */ /* 0x000fe200078e00ff */
[----:B------:R-:W-:Y:S01]  /*8e60*/  LOP3.LUT R53, R42, 0xffff0000, RZ, 0xc0, !PT ;  /* 0xffff00002a357812 */ /* 0x000fe200078ec0ff */
[----:B------:R-:W-:Y:S01]  /*8e70*/  FFMA.FTZ R45, R45, R54, R76 ;  /* 0x000000362d2d7223 */ /* 0x000fe2000001004c */
[----:B------:R-:W-:Y:S01]  /*8e80*/  PRMT R43, R158, 0x5410, R43 ;  /* 0x000054109e2b7816 */ /* 0x000fe2000000002b */
[----:B------:R-:W-:Y:S01]  /*8e90*/  FMUL.FTZ R42, R33, R64 ;  /* 0x00000040212a7220 */ /* 0x000fe20000410000 */
[----:B------:R-:W-:Y:S01]  /*8ea0*/  LOP3.LUT R35, R35, 0xffff0000, RZ, 0xc0, !PT ;  /* 0xffff000023237812 */ /* 0x000fe200078ec0ff */
[-C--:B------:R-:W-:Y:S01]  /*8eb0*/  FMUL.FTZ R55, R33, R52.reuse ;  /* 0x0000003421377220 */ /* 0x080fe20000410000 */
[----:B------:R-:W-:Y:S01]  /*8ec0*/  PRMT R11, R156, 0x5410, R11 ;  /* 0x000054109c0b7816 */ /* 0x000fe2000000000b */
[C---:B------:R-:W-:Y:S01]  /*8ed0*/  FMUL.FTZ R65, R32.reuse, R159 ;  /* 0x0000009f20417220 */ /* 0x040fe20000410000 */
[----:B------:R-:W-:Y:S01]  /*8ee0*/  LOP3.LUT R66, R79, 0xffff0000, RZ, 0xc0, !PT ;  /* 0xffff00004f427812 */ /* 0x000fe200078ec0ff */
[----:B------:R-:W-:Y:S01]  /*8ef0*/  FFMA.FTZ R33, R13, R52, -R42 ;  /* 0x000000340d217223 */ /* 0x000fe2000001082a */
[----:B------:R-:W-:Y:S01]  /*8f00*/  LOP3.LUT R54, R67, 0xffff0000, RZ, 0xc0, !PT ;  /* 0xffff000043367812 */ /* 0x000fe200078ec0ff */
[-C--:B------:R-:W-:Y:S01]  /*8f10*/  FMUL.FTZ R67, R32, R53.reuse ;  /* 0x0000003520437220 */ /* 0x080fe20000410000 */
[----:B------:R-:W-:Y:S01]  /*8f20*/  LOP3.LUT R12, R12, 0xffff0000, RZ, 0xc0, !PT ;  /* 0xffff00000c0c7812 */ /* 0x000fe200078ec0ff */
[----:B------:R-:W-:Y:S01]  /*8f30*/  FFMA.FTZ R55, R13, R64, R55 ;  /* 0x000000400d377223 */ /* 0x000fe20000010037 */
[----:B------:R-:W-:Y:S01]  /*8f40*/  LOP3.LUT R51, R14, 0xffff0000, RZ, 0xc0, !PT ;  /* 0xffff00000e337812 */ /* 0x000fe200078ec0ff */
[C---:B------:R-:W-:Y:S01]  /*8f50*/  IMAD.U32 R14, R34.reuse, 0x10000, RZ ;  /* 0x00010000220e7824 */ /* 0x040fe200078e00ff */
[----:B------:R-:W-:Y:S01]  /*8f60*/  LOP3.LUT R15, R15, 0xffff0000, RZ, 0xc0, !PT ;  /* 0xffff00000f0f7812 */ /* 0x000fe200078ec0ff */
[----:B------:R-:W-:Y:S01]  /*8f70*/  IMAD.U32 R32, R43, 0x10000, RZ ;  /* 0x000100002b207824 */ /* 0x000fe200078e00ff */
[----:B------:R-:W-:Y:S01]  /*8f80*/  LOP3.LUT R34, R34, 0xffff0000, RZ, 0xc0, !PT ;  /* 0xffff000022227812 */ /* 0x000fe200078ec0ff */
[----:B------:R-:W-:Y:S01]  /*8f90*/  FMUL.FTZ R76, R35, R66 ;  /* 0x00000042234c7220 */ /* 0x000fe20000410000 */
[----:B------:R-:W-:Y:S01]  /*8fa0*/  IMAD.U32 R13, R11, 0x10000, RZ ;  /* 0x000100000b0d7824 */ /* 0x000fe200078e00ff */
[----:B------:R-:W-:Y:S01]  /*8fb0*/  LOP3.LUT R43, R43, 0xffff0000, RZ, 0xc0, !PT ;  /* 0xffff00002b2b7812 */ /* 0x000fe200078ec0ff */
[-C--:B------:R-:W-:Y:S01]  /*8fc0*/  FMUL.FTZ R78, R35, R54.reuse ;  /* 0x00000036234e7220 */ /* 0x080fe20000410000 */
[----:B------:R-:W-:Y:S01]  /*8fd0*/  LOP3.LUT R11, R11, 0xffff0000, RZ, 0xc0, !PT ;  /* 0xffff00000b0b7812 */ /* 0x000fe200078ec0ff */
[----:B------:R-:W-:Y:S01]  /*8fe0*/  FFMA.FTZ R42, R12, R53, -R65 ;  /* 0x000000350c2a7223 */ /* 0x000fe20000010841 */
[C---:B------:R-:W-:Y:S01]  /*8ff0*/  FFMA.FTZ R35, R15.reuse, R54, -R76 ;  /* 0x000000360f237223 */ /* 0x040fe2000001084c */
[C---:B------:R-:W-:Y:S01]  /*9000*/  FMUL.FTZ R52, R14.reuse, R32 ;  /* 0x000000200e347220 */ /* 0x040fe20000410000 */
[----:B------:R-:W-:Y:S01]  /*9010*/  FMUL.FTZ R53, R14, R13 ;  /* 0x0000000d0e357220 */ /* 0x000fe20000410000 */
[----:B------:R-:W-:Y:S01]  /*9020*/  FFMA.FTZ R15, R15, R66, R78 ;  /* 0x000000420f0f7223 */ /* 0x000fe2000001004e */
[C---:B------:R-:W-:Y:S01]  /*9030*/  FMUL.FTZ R14, R34.reuse, R43 ;  /* 0x0000002b220e7220 */ /* 0x040fe20000410000 */
[----:B------:R-:W-:Y:S01]  /*9040*/  FMUL.FTZ R34, R34, R11 ;  /* 0x0000000b22227220 */ /* 0x000fe20000410000 */
[----:B------:R-:W-:Y:S01]  /*9050*/  FFMA.FTZ R12, R12, R159, R67 ;  /* 0x0000009f0c0c7223 */ /* 0x000fe20000010043 */
[----:B------:R-:W-:Y:S01]  /*9060*/  F2FP.BF16.F32.PACK_AB R35, R35, R48 ;  /* 0x000000302323723e */ /* 0x000fe200000010ff */
        /* <DEDUP_REMOVED lines=13> */
[----:B------:R-:W-:Y:S02]  /*9140*/  F2FP.BF16.F32.PACK_AB R14, R11, R52 ;  /* 0x000000340b0e723e */ /* 0x000fe400000010ff */
[----:B------:R-:W-:-:S07]  /*9150*/  F2FP.BF16.F32.PACK_AB R34, R34, R53 ;  /* 0x000000352222723e */ /* 0x000fce00000010ff */
.L_x_6064:
[----:B------:R-:W-:Y:S05]  /*9160*/  BSYNC B2 ;  /* 0x0000000000027941 */ /* 0x000fea0003800000 */
.L_x_6063:
[----:B------:R-:W-:Y:S02]  /*9170*/  ULDC.64 UR4, c[0x0][0x208] ;  /* 0x0000820000047ab9 */ /* 0x000fe40000000a00 */
[----:B---3--:R3:W-:Y:S04]  /*9180*/  ST.E.128 desc[UR4][R38.64], R12 ;  /* 0x0000000c26007985 */ /* 0x0087e8000c101d04 */
[----:B----4-:R3:W-:Y:S02]  /*9190*/  @!P3 ST.E.128 desc[UR4][R40.64], R32 ;  /* 0x000000202800b985 */ /* 0x0107e4000c101d04 */
.L_x_6062:
[----:B------:R-:W-:Y:S05]  /*91a0*/  BSYNC B1 ;  /* 0x0000000000017941 */ /* 0x000fea0003800000 */
.L_x_6061:
        /* <DEDUP_REMOVED lines=15> */
[----:B------:R-:W-:Y:S02]  /*92a0*/  LOP3.LUT R11, R211, 0x38, R41, 0xf8, !PT ;  /* 0x00000038d30b7812 */ /* 0x000fe400078ef829 */
        /* <DEDUP_REMOVED lines=15> */
[--C-:B------:R-:W-:Y:S01]  /*93a0*/  SHF.R.U64 R60, R72, 0x10, R73.reuse ;  /* 0x00000010483c7819 */ /* 0x100fe20000001249 */
[----:B------:R-:W-:Y:S01]  /*93b0*/  IMAD.U32 R52, R35, 0x10000, RZ ;  /* 0x0001000023347824 */ /* 0x000fe200078e00ff */
[----:B------:R-:W-:Y:S01]  /*93c0*/  SHF.R.U32.HI R72, RZ, 0x10, R73 ;  /* 0x00000010ff487819 */ /* 0x000fe20000011649 */
[----:B---3--:R-:W-:Y:S01]  /*93d0*/  IMAD.U32 R44, R13, 0x10000, RZ ;  /* 0x000100000d2c7824 */ /* 0x008fe200078e00ff */
[----:B------:R-:W-:Y:S01]  /*93e0*/  SHF.R.U32.HI R61, RZ, 0x10, R61 ;  /* 0x00000010ff3d7819 */ /* 0x000fe2000001163d */
[----:B------:R-:W-:Y:S01]  /*93f0*/  IMAD.U32 R50, R15, 0x10000, RZ ;  /* 0x000100000f327824 */ /* 0x000fe200078e00ff */
[----:B------:R-:W-:Y:S01]  /*9400*/  PRMT R49, R146, 0x5410, R49 ;  /* 0x0000541092317816 */ /* 0x000fe20000000031 */
[----:B------:R-:W-:Y:S01]  /*9410*/  IMAD.U32 R42, R32, 0x10000, RZ ;  /* 0x00010000202a7824 */ /* 0x000fe200078e00ff */
[----:B------:R-:W-:Y:S01]  /*9420*/  PRMT R53, R155, 0x5432, R72 ;  /* 0x000054329b357816 */ /* 0x000fe20000000048 */
[----:B0-----:R-:W-:Y:S01]  /*9430*/  IMAD.U32 R11, R14, 0x10000, RZ ;  /* 0x000100000e0b7824 */ /* 0x001fe200078e00ff */
[----:B------:R-:W-:-:S02]  /*9440*/  PRMT R146, R146, 0x5432, R61 ;  /* 0x0000543292927816 */ /* 0x000fc4000000003d */
[----:B------:R-:W-:Y:S01]  /*9450*/  SHF.R.U64 R54, R74, 0x10, R75 ;  /* 0x000000104a367819 */ /* 0x000fe2000000124b */
[----:B------:R-:W-:Y:S01]  /*9460*/  IMAD.U32 R55, R53, 0x10000, RZ ;  /* 0x0001000035377824 */ /* 0x000fe200078e00ff */
[----:B------:R-:W-:Y:S02]  /*9470*/  SHF.R.U64 R64, R62, 0x10, R63 ;  /* 0x000000103e407819 */ /* 0x000fe4000000123f */
[----:B------:R-:W-:Y:S01]  /*9480*/  SHF.R.U32.HI R74, RZ, 0x10, R75 ;  /* 0x00000010ff4a7819 */ /* 0x000fe2000001164b */
[----:B------:R-:W-:Y:S01]  /*9490*/  FMUL.FTZ R61, R46, R55 ;  /* 0x000000372e3d7220 */ /* 0x000fe20000410000 */
[----:B------:R-:W-:Y:S01]  /*94a0*/  LOP3.LUT R48, R35, 0xffff0000, RZ, 0xc0, !PT ;  /* 0xffff000023307812 */ /* 0x000fe200078ec0ff */
[----:B------:R-:W-:Y:S01]  /*94b0*/  IMAD.U32 R35, R146, 0x10000, RZ ;  /* 0x0001000092237824 */ /* 0x000fe200078e00ff */
[----:B------:R-:W-:Y:S02]  /*94c0*/  SHF.R.U32.HI R62, RZ, 0x10, R63 ;  /* 0x00000010ff3e7819 */ /* 0x000fe4000001163f */
[----:B------:R-:W-:-:S02]  /*94d0*/  LOP3.LUT R51, R33, 0xffff0000, RZ, 0xc0, !PT ;  /* 0xffff000021337812 */ /* 0x000fc400078ec0ff */
[----:B------:R-:W-:Y:S02]  /*94e0*/  PRMT R45, R147, 0x5410, R54 ;  /* 0x00005410932d7816 */ /* 0x000fe40000000036 */
[----:B------:R-:W-:Y:S02]  /*94f0*/  PRMT R33, R145, 0x5410, R64 ;  /* 0x0000541091217816 */ /* 0x000fe40000000040 */
[----:B------:R-:W-:Y:S02]  /*9500*/  PRMT R147, R147, 0x5432, R74 ;  /* 0x0000543293937816 */ /* 0x000fe4000000004a */
[----:B------:R-:W-:Y:S01]  /*9510*/  LOP3.LUT R54, R53, 0xffff0000, RZ, 0xc0, !PT ;  /* 0xffff000035367812 */ /* 0x000fe200078ec0ff */
[-C--:B------:R-:W-:Y:S01]  /*9520*/  FMUL.FTZ R53, R46, R35.reuse ;  /* 0x000000232e357220 */ /* 0x080fe20000410000 */
[----:B------:R-:W-:Y:S01]  /*9530*/  PRMT R145, R145, 0x5432, R62 ;  /* 0x0000543291917816 */ /* 0x000fe2000000003e */
[----:B------:R-:W-:Y:S01]  /*9540*/  FFMA.FTZ R35, R44, R35, -R61 ;  /* 0x000000232c237223 */ /* 0x000fe2000001083d */
[----:B------:R-:W-:Y:S01]  /*9550*/  LOP3.LUT R46, R146, 0xffff0000, RZ, 0xc0, !PT ;  /* 0xffff0000922e7812 */ /* 0x000fe200078ec0ff */
[----:B------:R-:W-:-:S02]  /*9560*/  IMAD.U32 R61, R147, 0x10000, RZ ;  /* 0x00010000933d7824 */ /* 0x000fc400078e00ff */
[----:B------:R-:W-:Y:S01]  /*9570*/  FFMA.FTZ R44, R44, R55, R53 ;  /* 0x000000372c2c7223 */ /* 0x000fe20000010035 */
[----:B------:R-:W-:Y:S01]  /*9580*/  IMAD.U32 R53, R145, 0x10000, RZ ;  /* 0x0001000091357824 */ /* 0x000fe200078e00ff */
[----:B------:R-:W-:Y:S01]  /*9590*/  PRMT R155, R155, 0x5410, R60 ;  /* 0x000054109b9b7816 */ /* 0x000fe2000000003c */
[C---:B------:R-:W-:Y:S01]  /*95a0*/  FMUL.FTZ R60, R51.reuse, R54 ;  /* 0x00000036333c7220 */ /* 0x040fe20000410000 */
[----:B------:R-:W-:Y:S01]  /*95b0*/  FMUL.FTZ R62, R51, R46 ;  /* 0x0000002e333e7220 */ /* 0x000fe20000410000 */
[C---:B------:R-:W-:Y:S01]  /*95c0*/  FMUL.FTZ R51, R52.reuse, R61 ;  /* 0x0000003d34337220 */ /* 0x040fe20000410000 */
[----:B------:R-:W-:Y:S01]  /*95d0*/  LOP3.LUT R47, R13, 0xffff0000, RZ, 0xc0, !PT ;  /* 0xffff00000d2f7812 */ /* 0x000fe200078ec0ff */
[-C--:B------:R-:W-:Y:S01]  /*95e0*/  FMUL.FTZ R52, R52, R53.reuse ;  /* 0x0000003534347220 */ /* 0x080fe20000410000 */
[----:B------:R-:W-:Y:S01]  /*95f0*/  LOP3.LUT R147, R147, 0xffff0000, RZ, 0xc0, !PT ;  /* 0xffff000093937812 */ /* 0x000fe200078ec0ff */
[C---:B------:R-:W-:Y:S01]  /*9600*/  FFMA.FTZ R53, R50.reuse, R53, -R51 ;  /* 0x0000003532357223 */ /* 0x040fe20000010833 */
[----:B------:R-:W-:Y:S01]  /*9610*/  LOP3.LUT R145, R145, 0xffff0000, RZ, 0xc0, !PT ;  /* 0xffff000091917812 */ /* 0x000fe200078ec0ff */
[----:B------:R-:W-:Y:S01]  /*9620*/  FFMA.FTZ R52, R50, R61, R52 ;  /* 0x0000003d32347223 */ /* 0x000fe20000010034 */
[----:B------:R-:W-:-:S02]  /*9630*/  IMAD.U32 R51, R155, 0x10000, RZ ;  /* 0x000100009b337824 */ /* 0x000fc400078e00ff */
[----:B------:R-:W-:Y:S01]  /*9640*/  FFMA.FTZ R46, R47, R46, -R60 ;  /* 0x0000002e2f2e7223 */ /* 0x000fe2000001083c */
[----:B------:R-:W-:Y:S02]  /*9650*/  IMAD.U32 R50, R49, 0x10000, RZ ;  /* 0x0001000031327824 */ /* 0x000fe400078e00ff */
[----:B------:R-:W-:Y:S01]  /*9660*/  FFMA.FTZ R47, R47, R54, R62 ;  /* 0x000000362f2f7223 */ /* 0x000fe2000001003e */
[C---:B------:R-:W-:Y:S01]  /*9670*/  FMUL.FTZ R54, R48.reuse, R147 ;  /* 0x0000009330367220 */ /* 0x040fe20000410000 */
[----:B------:R-:W-:Y:S01]  /*9680*/  FMUL.FTZ R60, R48, R145 ;  /* 0x00000091303c7220 */ /* 0x000fe20000410000 */
[----:B------:R-:W-:Y:S01]  /*9690*/  LOP3.LUT R43, R15, 0xffff0000, RZ, 0xc0, !PT ;  /* 0xffff00000f2b7812 */ /* 0x000fe200078ec0ff */
[----:B------:R-:W-:Y:S01]  /*96a0*/  FMUL.FTZ R48, R42, R51 ;  /* 0x000000332a307220 */ /* 0x000fe20000410000 */
[----:B------:R-:W-:Y:S01]  /*96b0*/  IMAD.U32 R13, R12, 0x10000, RZ ;  /* 0x000100000c0d7824 */ /* 0x000fe200078e00ff */
[----:B------:R-:W-:Y:S01]  /*96c0*/  LOP3.LUT R32, R32, 0xffff0000, RZ, 0xc0, !PT ;  /* 0xffff000020207812 */ /* 0x000fe200078ec0ff */
[----:B------:R-:W-:Y:S01]  /*96d0*/  FMUL.FTZ R42, R42, R50 ;  /* 0x000000322a2a7220 */ /* 0x000fe20000410000 */
[----:B------:R-:W-:Y:S01]  /*96e0*/  LOP3.LUT R155, R155, 0xffff0000, RZ, 0xc0, !PT ;  /* 0xffff00009b9b7812 */ /* 0x000fe200078ec0ff */
[----:B------:R-:W-:Y:S01]  /*96f0*/  FFMA.FTZ R54, R43, R145, -R54 ;  /* 0x000000912b367223 */ /* 0x000fe20000010836 */
[----:B------:R-:W-:Y:S01]  /*9700*/  LOP3.LUT R49, R49, 0xffff0000, RZ, 0xc0, !PT ;  /* 0xffff000031317812 */ /* 0x000fe200078ec0ff */
[----:B------:R-:W-:Y:S01]  /*9710*/  FFMA.FTZ R147, R43, R147, R60 ;  /* 0x000000932b937223 */ /* 0x000fe2000001003c */
[----:B------:R-:W-:Y:S01]  /*9720*/  FFMA.FTZ R42, R13, R51, R42 ;  /* 0x000000330d2a7223 */ /* 0x000fe2000001002a */
[----:B------:R-:W-:Y:S01]  /*9730*/  LOP3.LUT R12, R12, 0xffff0000, RZ, 0xc0, !PT ;  /* 0xffff00000c0c7812 */ /* 0x000fe200078ec0ff */
[----:B------:R-:W-:Y:S01]  /*9740*/  FMUL.FTZ R43, R32, R155 ;  /* 0x0000009b202b7220 */ /* 0x000fe20000410000 */
[----:B------:R-:W-:Y:S01]  /*9750*/  LOP3.LUT R15, R14, 0xffff0000, RZ, 0xc0, !PT ;  /* 0xffff00000e0f7812 */ /* 0x000fe200078ec0ff */
[----:B------:R-:W-:Y:S01]  /*9760*/  FMUL.FTZ R51, R32, R49 ;  /* 0x0000003120337220 */ /* 0x000fe20000410000 */
[----:B------:R-:W-:-:S02]  /*9770*/  IMAD.U32 R14, R34, 0x10000, RZ ;  /* 0x00010000220e7824 */ /* 0x000fc400078e00ff */
[----:B------:R-:W-:Y:S01]  /*9780*/  FFMA.FTZ R48, R13, R50, -R48 ;  /* 0x000000320d307223 */ /* 0x000fe20000010830 */
        /* <DEDUP_REMOVED lines=25> */
.L_x_6068:
[----:B------:R-:W-:Y:S05]  /*9920*/  BSYNC B2 ;  /* 0x0000000000027941 */ /* 0x000fea0003800000 */
.L_x_6067:
[----:B------:R-:W-:Y:S02]  /*9930*/  ULDC.64 UR4, c[0x0][0x208] ;  /* 0x0000820000047ab9 */ /* 0x000fe40000000a00 */
[----:B---3--:R3:W-:Y:S04]  /*9940*/  ST.E.128 desc[UR4][R38.64], R12 ;  /* 0x0000000c26007985 */ /* 0x0087e8000c101d04 */
[----:B----4-:R3:W-:Y:S02]  /*9950*/  @!P3 ST.E.128 desc[UR4][R40.64], R32 ;  /* 0x000000202800b985 */ /* 0x0107e4000c101d04 */
.L_x_6066:
[----:B------:R-:W-:Y:S05]  /*9960*/  BSYNC B1 ;  /* 0x0000000000017941 */ /* 0x000fea0003800000 */
.L_x_6065:
        /* <DEDUP_REMOVED lines=28> */
[----:B------:R-:W-:Y:S01]  /*9b30*/  SHF.R.U64 R49, R56, 0x10, R57 ;  /* 0x0000001038317819 */ /* 0x000fe20000001239 */
[----:B---3--:R-:W-:Y:S01]  /*9b40*/  IMAD.U32 R45, R33, 0x10000, RZ ;  /* 0x00010000212d7824 */ /* 0x008fe200078e00ff */
[----:B------:R-:W-:Y:S01]  /*9b50*/  SHF.R.U32.HI R51, RZ, 0x10, R69 ;  /* 0x00000010ff337819 */ /* 0x000fe20000011645 */
[----:B0-----:R-:W-:Y:S01]  /*9b60*/  IMAD.U32 R41, R13, 0x10000, RZ ;  /* 0x000100000d297824 */ /* 0x001fe200078e00ff */
[----:B------:R-:W-:Y:S01]  /*9b70*/  SHF.R.U32.HI R57, RZ, 0x10, R57 ;  /* 0x00000010ff397819 */ /* 0x000fe20000011639 */
[----:B------:R-:W-:Y:S01]  /*9b80*/  IMAD.U32 R47, R35, 0x10000, RZ ;  /* 0x00010000232f7824 */ /* 0x000fe200078e00ff */
[----:B------:R-:W-:Y:S01]  /*9b90*/  PRMT R48, R142, 0x5410, R49 ;  /* 0x000054108e307816 */ /* 0x000fe20000000031 */
[----:B------:R-:W-:Y:S01]  /*9ba0*/  IMAD.U32 R43, R32, 0x10000, RZ ;  /* 0x00010000202b7824 */ /* 0x000fe200078e00ff */
[----:B------:R-:W-:Y:S01]  /*9bb0*/  PRMT R51, R144, 0x5432, R51 ;  /* 0x0000543290337816 */ /* 0x000fe20000000033 */
[----:B------:R-:W-:Y:S01]  /*9bc0*/  IMAD.U32 R40, R12, 0x10000, RZ ;  /* 0x000100000c287824 */ /* 0x000fe200078e00ff */
[----:B------:R-:W-:-:S02]  /*9bd0*/  SHF.R.U64 R50, R58, 0x10, R59 ;  /* 0x000000103a327819 */ /* 0x000fc4000000123b */
[----:B------:R-:W-:Y:S01]  /*9be0*/  PRMT R142, R142, 0x5432, R57 ;  /* 0x000054328e8e7816 */ /* 0x000fe20000000039 */
[----:B------:R-:W-:Y:S01]  /*9bf0*/  IMAD.U32 R52, R51, 0x10000, RZ ;  /* 0x0001000033347824 */ /* 0x000fe200078e00ff */
[----:B------:R-:W-:Y:S02]  /*9c00*/  SHF.R.U64 R53, R68, 0x10, R69 ;  /* 0x0000001044357819 */ /* 0x000fe40000001245 */
[--C-:B------:R-:W-:Y:S02]  /*9c10*/  SHF.R.U64 R54, R70, 0x10, R71.reuse ;  /* 0x0000001046367819 */ /* 0x100fe40000001247 */
[----:B------:R-:W-:Y:S02]  /*9c20*/  SHF.R.U32.HI R70, RZ, 0x10, R71 ;  /* 0x00000010ff467819 */ /* 0x000fe40000011647 */
[----:B------:R-:W-:Y:S01]  /*9c30*/  PRMT R49, R141, 0x5410, R50 ;  /* 0x000054108d317816 */ /* 0x000fe20000000032 */
[----:B------:R-:W-:Y:S01]  /*9c40*/  IMAD.U32 R50, R142, 0x10000, RZ ;  /* 0x000100008e327824 */ /* 0x000fe200078e00ff */
[----:B------:R-:W-:-:S02]  /*9c50*/  PRMT R144, R144, 0x5410, R53 ;  /* 0x0000541090907816 */ /* 0x000fc40000000035 */
[----:B------:R-:W-:Y:S01]  /*9c60*/  SHF.R.U32.HI R58, RZ, 0x10, R59 ;  /* 0x00000010ff3a7819 */ /* 0x000fe2000001163b */
[----:B------:R-:W-:Y:S01]  /*9c70*/  FMUL.FTZ R56, R45, R50 ;  /* 0x000000322d387220 */ /* 0x000fe20000410000 */
[----:B------:R-:W-:Y:S02]  /*9c80*/  LOP3.LUT R46, R33, 0xffff0000, RZ, 0xc0, !PT ;  /* 0xffff0000212e7812 */ /* 0x000fe400078ec0ff */
[----:B------:R-:W-:Y:S01]  /*9c90*/  PRMT R53, R143, 0x5410, R54 ;  /* 0x000054108f357816 */ /* 0x000fe20000000036 */
[-C--:B------:R-:W-:Y:S01]  /*9ca0*/  FMUL.FTZ R54, R45, R52.reuse ;  /* 0x000000342d367220 */ /* 0x080fe20000410000 */
[----:B------:R-:W-:Y:S01]  /*9cb0*/  LOP3.LUT R51, R51, 0xffff0000, RZ, 0xc0, !PT ;  /* 0xffff000033337812 */ /* 0x000fe200078ec0ff */
[----:B------:R-:W-:Y:S01]  /*9cc0*/  FFMA.FTZ R56, R41, R52, R56 ;  /* 0x0000003429387223 */ /* 0x000fe20000010038 */
[----:B------:R-:W-:Y:S01]  /*9cd0*/  PRMT R143, R143, 0x5432, R70 ;  /* 0x000054328f8f7816 */ /* 0x000fe20000000046 */
[----:B------:R-:W-:Y:S01]  /*9ce0*/  FFMA.FTZ R54, R41, R50, -R54 ;  /* 0x0000003229367223 */ /* 0x000fe20000010836 */
[----:B------:R-:W-:Y:S01]  /*9cf0*/  LOP3.LUT R45, R142, 0xffff0000, RZ, 0xc0, !PT ;  /* 0xffff00008e2d7812 */ /* 0x000fe200078ec0ff */
[C---:B------:R-:W-:Y:S01]  /*9d00*/  FMUL.FTZ R55, R46.reuse, R51 ;  /* 0x000000332e377220 */ /* 0x040fe20000410000 */
[----:B------:R-:W-:Y:S01]  /*9d10*/  LOP3.LUT R42, R13, 0xffff0000, RZ, 0xc0, !PT ;  /* 0xffff00000d2a7812 */ /* 0x000fe200078ec0ff */
[----:B------:R-:W-:Y:S01]  /*9d20*/  IMAD.U32 R50, R143, 0x10000, RZ ;  /* 0x000100008f327824 */ /* 0x000fe200078e00ff */
[----:B------:R-:W-:Y:S01]  /*9d30*/  PRMT R141, R141, 0x5432, R58 ;  /* 0x000054328d8d7816 */ /* 0x000fe2000000003a */
[-C--:B------:R-:W-:Y:S01]  /*9d40*/  FMUL.FTZ R57, R46, R45.reuse ;  /* 0x0000002d2e397220 */ /* 0x080fe20000410000 */
[----:B------:R-:W-:Y:S01]  /*9d50*/  LOP3.LUT R44, R32, 0xffff0000, RZ, 0xc0, !PT ;  /* 0xffff0000202c7812 */ /* 0x000fe200078ec0ff */
[----:B------:R-:W-:Y:S01]  /*9d60*/  FFMA.FTZ R55, R42, R45, -R55 ;  /* 0x0000002d2a377223 */ /* 0x000fe20000010837 */
[----:B------:R-:W-:-:S02]  /*9d70*/  IMAD.U32 R32, R15, 0x10000, RZ ;  /* 0x000100000f207824 */ /* 0x000fc400078e00ff */
[-C--:B------:R-:W-:Y:S01]  /*9d80*/  FMUL.FTZ R45, R47, R50.reuse ;  /* 0x000000322f2d7220 */ /* 0x080fe20000410000 */
[----:B------:R-:W-:Y:S02]  /*9d90*/  IMAD.U32 R41, R141, 0x10000, RZ ;  /* 0x000100008d297824 */ /* 0x000fe400078e00ff */
[----:B------:R-:W-:Y:S01]  /*9da0*/  FFMA.FTZ R57, R42, R51, R57 ;  /* 0x000000332a397223 */ /* 0x000fe20000010039 */
[----:B------:R-:W-:Y:S02]  /*9db0*/  LOP3.LUT R35, R35, 0xffff0000, RZ, 0xc0, !PT ;  /* 0xffff000023237812 */ /* 0x000fe400078ec0ff */
[----:B------:R-:W-:Y:S01]  /*9dc0*/  LOP3.LUT R46, R143, 0xffff0000, RZ, 0xc0, !PT ;  /* 0xffff00008f2e7812 */ /* 0x000fe200078ec0ff */
[-C--:B------:R-:W-:Y:S01]  /*9dd0*/  FMUL.FTZ R47, R47, R41.reuse ;  /* 0x000000292f2f7220 */ /* 0x080fe20000410000 */
[----:B------:R-:W-:Y:S01]  /*9de0*/  LOP3.LUT R42, R141, 0xffff0000, RZ, 0xc0, !PT ;  /* 0xffff00008d2a7812 */ /* 0x000fe200078ec0ff */
[----:B------:R-:W-:Y:S01]  /*9df0*/  FFMA.FTZ R45, R32, R41, -R45 ;  /* 0x00000029202d7223 */ /* 0x000fe2000001082d */
[----:B------:R-:W-:Y:S01]  /*9e00*/  IMAD.U32 R41, R144, 0x10000, RZ ;  /* 0x0001000090297824 */ /* 0x000fe200078e00ff */
[----:B------:R-:W-:Y:S01]  /*9e10*/  LOP3.LUT R33, R15, 0xffff0000, RZ, 0xc0, !PT ;  /* 0xffff00000f217812 */ /* 0x000fe200078ec0ff */
[----:B------:R-:W-:Y:S01]  /*9e20*/  FFMA.FTZ R47, R32, R50, R47 ;  /* 0x00000032202f7223 */ /* 0x000fe2000001002f */
[C---:B------:R-:W-:Y:S01]  /*9e30*/  FMUL.FTZ R50, R35.reuse, R46 ;  /* 0x0000002e23327220 */ /* 0x040fe20000410000 */
[----:B------:R-:W-:Y:S01]  /*9e40*/  FMUL.FTZ R52, R35, R42 ;  /* 0x0000002a23347220 */ /* 0x000fe20000410000 */
[----:B------:R-:W-:-:S02]  /*9e50*/  IMAD.U32 R32, R48, 0x10000, RZ ;  /* 0x0001000030207824 */ /* 0x000fc400078e00ff */
[-C--:B------:R-:W-:Y:S01]  /*9e60*/  FMUL.FTZ R35, R43, R41.reuse ;  /* 0x000000292b237220 */ /* 0x080fe20000410000 */
[----:B------:R-:W-:Y:S01]  /*9e70*/  LOP3.LUT R144, R144, 0xffff0000, RZ, 0xc0, !PT ;  /* 0xffff000090907812 */ /* 0x000fe200078ec0ff */
[C---:B------:R-:W-:Y:S01]  /*9e80*/  FFMA.FTZ R50, R33.reuse, R42, -R50 ;  /* 0x0000002a21327223 */ /* 0x040fe20000010832 */
[----:B------:R-:W-:Y:S01]  /*9e90*/  FFMA.FTZ R52, R33, R46, R52 ;  /* 0x0000002e21347223 */ /* 0x000fe20000010034 */
[----:B------:R-:W-:Y:S02]  /*9ea0*/  IMAD.U32 R15, R34, 0x10000, RZ ;  /* 0x00010000220f7824 */ /* 0x000fe400078e00ff */
[-C--:B------:R-:W-:Y:S01]  /*9eb0*/  FMUL.FTZ R42, R43, R32.reuse ;  /* 0x000000202b2a7220 */ /* 0x080fe20000410000 */
[----:B------:R-:W-:Y:S01]  /*9ec0*/  FFMA.FTZ R35, R40, R32, -R35 ;  /* 0x0000002028237223 */ /* 0x000fe20000010823 */
[----:B------:R-:W-:Y:S01]  /*9ed0*/  IMAD.U32 R33, R53, 0x10000, RZ ;  /* 0x0001000035217824 */ /* 0x000fe200078e00ff */
[----:B------:R-:W-:Y:S01]  /*9ee0*/  LOP3.LUT R13, R12, 0xffff0000, RZ, 0xc0, !PT ;  /* 0xffff00000c0d7812 */ /* 0x000fe200078ec0ff */
[----:B------:R-:W-:Y:S01]  /*9ef0*/  IMAD.U32 R32, R49, 0x10000, RZ ;  /* 0x0001000031207824 */ /* 0x000fe200078e00ff */
[----:B------:R-:W-:Y:S01]  /*9f00*/  LOP3.LUT R34, R34, 0xffff0000, RZ, 0xc0, !PT ;  /* 0xffff000022227812 */ /* 0x000fe200078ec0ff */
[----:B------:R-:W-:Y:S01]  /*9f10*/  FMUL.FTZ R46, R44, R144 ;  /* 0x000000902c2e7220 */ /* 0x000fe20000410000 */
[----:B------:R-:W-:Y:S01]  /*9f20*/  LOP3.LUT R48, R48, 0xffff0000, RZ, 0xc0, !PT ;  /* 0xffff000030307812 */ /* 0x000fe200078ec0ff */
[----:B------:R-:W-:Y:S01]  /*9f30*/  IMAD.U32 R12, R14, 0x10000, RZ ;  /* 0x000100000e0c7824 */ /* 0x000fe200078e00ff */
[----:B------:R-:W-:Y:S01]  /*9f40*/  LOP3.LUT R53, R53, 0xffff0000, RZ, 0xc0, !PT ;  /* 0xffff000035357812 */ /* 0x000fe200078ec0ff */
[----:B------:R-:W-:Y:S01]  /*9f50*/  FFMA.FTZ R42, R40, R41, R42 ;  /* 0x00000029282a7223 */ /* 0x000fe2000001002a */
[----:B------:R-:W-:Y:S01]  /*9f60*/  LOP3.LUT R49, R49, 0xffff0000, RZ, 0xc0, !PT ;  /* 0xffff000031317812 */ /* 0x000fe200078ec0ff */
[C---:B------:R-:W-:Y:S01]  /*9f70*/  FMUL.FTZ R41, R15.reuse, R33 ;  /* 0x000000210f297220 */ /* 0x040fe20000410000 */
[----:B------:R-:W-:Y:S01]  /*9f80*/  LOP3.LUT R14, R14, 0xffff0000, RZ, 0xc0, !PT ;  /* 0xffff00000e0e7812 */ /* 0x000fe200078ec0ff */
[----:B------:R-:W-:Y:S01]  /*9f90*/  FMUL.FTZ R40, R15, R32 ;  /* 0x000000200f287220 */ /* 0x000fe20000410000 */
[CC--:B------:R-:W-:Y:S01]  /*9fa0*/  FFMA.FTZ R46, R13.reuse, R48.reuse, -R46 ;  /* 0x000000300d2e7223 */ /* 0x0c0fe2000001082e */
[----:B------:R-:W-:Y:S01]  /*9fb0*/  FMUL.FTZ R15, R34, R53 ;  /* 0x00000035220f7220 */ /* 0x000fe20000410000 */
[----:B------:R-:W-:Y:S01]  /*9fc0*/  FMUL.FTZ R44, R44, R48 ;  /* 0x000000302c2c7220 */ /* 0x000fe20000410000 */
[----:B------:R-:W-:Y:S01]  /*9fd0*/  FMUL.FTZ R34, R34, R49 ;  /* 0x0000003122227220 */ /* 0x000fe20000410000 */
[C---:B------:R-:W-:Y:S01]  /*9fe0*/  FFMA.FTZ R41, R12.reuse, R32, -R41 ;  /* 0x000000200c297223 */ /* 0x040fe20000010829 */
[----:B------:R-:W-:Y:S01]  /*9ff0*/  FFMA.FTZ R40, R12, R33, R40 ;  /* 0x000000210c287223 */ /* 0x000fe20000010028 */
[----:B------:R-:W-:Y:S01]  /*a000*/  FFMA.FTZ R12, R14, R49, -R15 ;  /* 0x000000310e0c7223 */ /* 0x000fe2000001080f */
[----:B------:R-:W-:Y:S01]  /*a010*/  FFMA.FTZ R13, R13, R144, R44 ;  /* 0x000000900d0d7223 */ /* 0x000fe2000001002c */
[----:B------:R-:W-:Y:S01]  /*a020*/  F2FP.BF16.F32.PACK_AB R35, R46, R35 ;  /* 0x000000232e23723e */ /* 0x000fe200000010ff */
        /* <DEDUP_REMOVED lines=11> */
.L_x_6070:
[----:B------:R-:W-:Y:S05]  /*a0e0*/  BSYNC B1 ;  /* 0x0000000000017941 */ /* 0x000fea0003800000 */
.L_x_6069:
[----:B------:R-:W-:Y:S01]  /*a0f0*/  ISETP.GE.AND P3, PT, R11, R132, PT ;  /* 0x000000840b00720c */ /* 0x000fe20003f66270 */
[----:B------:R-:W-:Y:S02]  /*a100*/  ULDC.64 UR4, c[0x0][0x208] ;  /* 0x0000820000047ab9 */ /* 0x000fe40000000a00 */
[----:B0-----:R0:W-:Y:S10]  /*a110*/  ST.E.128 desc[UR4][R38.64], R12 ;  /* 0x0000000c26007985 */ /* 0x0011f4000c101d04 */
[----:B------:R-:W-:Y:S05]  /*a120*/  @P3 BRA `(.L_x_6017) ;  /* 0x0000000400f03947 */ /* 0x000fea0003800000 */
[----:B------:R-:W-:Y:S01]  /*a130*/  IMAD.WIDE R36, R11, 0x2, R36 ;  /* 0x000000020b247825 */ /* 0x000fe200078e0224 */
[----:B------:R-:W-:-:S04]  /*a140*/  ULDC.64 UR4, c[0x0][0x208] ;  /* 0x0000820000047ab9 */ /* 0x000fc80000000a00 */
[----:B---3--:R3:W-:Y:S01]  /*a150*/  ST.E.128 desc[UR4][R36.64], R32 ;  /* 0x0000002024007985 */ /* 0x0087e2000c101d04 */
[----:B------:R-:W-:Y:S05]  /*a160*/  BRA `(.L_x_6017) ;  /* 0x0000000400e07947 */ /* 0x000fea0003800000 */
.L_x_5982:
[----:B------:R-:W-:-:S04]  /*a170*/  ULOP3.LUT UR4, UR60, 0x1, URZ, 0xfc, !UPT ;  /* 0x000000013c047892 */ /* 0x000fc8000f8efc3f */
[----:B------:R-:W-:-:S06]  /*a180*/  UISETP.NE.AND UP0, UPT, UR4, 0x3, UPT ;  /* 0x000000030400788c */ /* 0x000fcc000bf05270 */
[----:B------:R-:W-:-:S13]  /*a190*/  PLOP3.LUT P2, PT, PT, PT, UP0, 0x80, 0x0 ;  /* 0x000000000000781c */ /* 0x000fda0003f4f008 */
[----:B------:R-:W-:Y:S05]  /*a1a0*/  @!P2 BRA `(.L_x_6071) ;  /* 0x000000000004a947 */ /* 0x000fea0003800000 */
[----:B------:R-:W-:Y:S01]  /*a1b0*/  BPT.TRAP 0x1 ;  /* 0x000000040000795c */ /* 0x000fe20000300000 */
.L_x_6071:
[----:B------:R-:W-:Y:S01]  /*a1c0*/  IMAD R87, R19, 0x8, R18 ;  /* 0x0000000813577824 */ /* 0x000fe200078e0212 */
[----:B------:R-:W-:Y:S01]  /*a1d0*/  SHF.L.U32 R88, R205, 0x1f, RZ ;  /* 0x0000001fcd587819 */ /* 0x000fe200000006ff */
[----:B------:R-:W-:Y:S01]  /*a1e0*/  BSSY B1, `(.L_x_6072) ;  /* 0x0000004000017945 */ /* 0x000fe20003800000 */
[----:B------:R-:W-:Y:S02]  /*a1f0*/  SHF.R.S32.HI R84, RZ, 0x1f, R28 ;  /* 0x0000001fff547819 */ /* 0x000fe4000001141c */
[----:B------:R-:W0:Y:S02]  /*a200*/  SYNCS.PHASECHK.TRANS64.TRYWAIT P3, [R87+URZ+0x30890], R88 ;  /* 0x03089058570075a7 */ /* 0x000e24000806017f */
[----:B0-----:R-:W-:Y:S05]  /*a210*/  @!P3 BRA `(.L_x_6073) ;  /* 0x000001a800d4b947 */ /* 0x001fea0003800000 */
.L_x_6351:
[----:B------:R-:W-:Y:S05]  /*a220*/  BSYNC B1 ;  /* 0x0000000000017941 */ /* 0x000fea0003800000 */
.L_x_6072:
        /* <DEDUP_REMOVED lines=27> */
.L_x_6355:
        /* <DEDUP_REMOVED lines=24> */
[----:B------:R-:W-:Y:S02]  /*a560*/  @!P5 IMAD.SHL.U32 R11, R199, 0x8, RZ ;  /* 0x00000008c70bd824 */ /* 0x000fe400078e00ff */
        /* <DEDUP_REMOVED lines=13> */
.L_x_6076:
[----:B------:R-:W-:Y:S05]  /*a640*/  BSYNC B1 ;  /* 0x0000000000017941 */ /* 0x000fea0003800000 */
.L_x_6075:
[----:B------:R-:W-:-:S03]  /*a650*/  UMOV UR4, 0xffffffff ;  /* 0xffffffff00047882 */ /* 0x000fc60000000000 */
[----:B------:R-:W-:Y:S05]  /*a660*/  BRA.DIV UR4, `(.L_x_6077) ;  /* 0x000001aa04207947 */ /* 0x000fea000b800000 */
[----:B--2---:R2:W0:Y:S04]  /*a670*/  SHFL.IDX PT, R39, R41, 0x1, 0x1c1f ;  /* 0x003c1f0029277f89 */ /* 0x00442800000e0000 */
[----:B---3--:R2:W3:Y:S02]  /*a680*/  SHFL.IDX PT, R38, R40, 0x1, 0x1c1f ;  /* 0x003c1f0028267f89 */ /* 0x0084e400000e0000 */
.L_x_6359:
[----:B------:R-:W-:-:S13]  /*a690*/  ISETP.GE.AND P3, PT, R42, 0x41, PT ;  /* 0x000000412a00780c */ /* 0x000fda0003f66270 */
[----:B------:R-:W-:Y:S05]  /*a6a0*/  @!P3 BRA `(.L_x_6017) ;  /* 0x000000000090b947 */ /* 0x000fea0003800000 */
[----:B------:R-:W-:Y:S01]  /*a6b0*/  ULDC UR4, c[0x0][0x2f4] ;  /* 0x0000bd0000047ab9 */ /* 0x000fe20000000800 */
[----:B------:R-:W-:Y:S01]  /*a6c0*/  ULDC.64 UR6, c[0x0][0x208] ;  /* 0x0000820000067ab9 */ /* 0x000fe20000000a00 */
        /* <DEDUP_REMOVED lines=13> */
[----:B------:R-:W-:Y:S01]  /*a7a0*/  @!P5 IMAD.SHL.U32 R11, R198, 0x8, RZ ;  /* 0x00000008c60bd824 */ /* 0x000fe200078e00ff */
[----:B0-----:R-:W-:Y:S01]  /*a7b0*/  @!P5 MOV R37, R39 ;  /* 0x000000270025d202 */ /* 0x001fe20000000f00 */
[----:B------:R-:W-:-:S04]  /*a7c0*/  @!P5 IMAD.MOV.U32 R36, RZ, RZ, R38 ;  /* 0x000000ffff24d224 */ /* 0x000fc800078e0026 */
        /* <DEDUP_REMOVED lines=18> */
.L_x_6017:
[----:B------:R-:W-:Y:S05]  /*a8f0*/  BSYNC B0 ;  /* 0x0000000000007941 */ /* 0x000fea0003800000 */
.L_x_5981:
        /* <DEDUP_REMOVED lines=17> */
.L_x_6079:
[----:B------:R-:W-:Y:S05]  /*aa10*/  BSYNC B0 ;  /* 0x0000000000007941 */ /* 0x000fea0003800000 */
.L_x_6078:
[----:B------:R-:W3:Y:S01]  /*aa20*/  SYNCS.PHASECHK.TRANS64.TRYWAIT P2, [R87+URZ+0x308b0], R88 ;  /* 0x0308b058570075a7 */ /* 0x000ee2000804017f */
[----:B------:R-:W-:Y:S01]  /*aa30*/  ULDC UR61, c[0x0][0x2f4] ;  /* 0x0000bd00003d7ab9 */ /* 0x000fe20000000800 */
[----:B------:R-:W-:Y:S04]  /*aa40*/  BSSY B0, `(.L_x_6080) ;  /* 0x0000002000007945 */ /* 0x000fe80003800000 */
[----:B---3--:R-:W-:Y:S05]  /*aa50*/  @!P2 BRA `(.L_x_6081) ;  /* 0x000001a40070a947 */ /* 0x008fea0003800000 */
.L_x_6360:
[----:B------:R-:W-:Y:S05]  /*aa60*/  BSYNC B0 ;  /* 0x0000000000007941 */ /* 0x000fea0003800000 */
.L_x_6080:
[----:B------:R-:W-:Y:S01]  /*aa70*/  ULDC.64 UR4, c[0x0][0x328] ;  /* 0x0000ca0000047ab9 */ /* 0x000fe20000000a00 */
[----:B------:R-:W-:Y:S01]  /*aa80*/  IMAD.IADD R86, R86, 0x1, -R204 ;  /* 0x0000000156567824 */ /* 0x000fe200078e0acc */
[----:B------:R-:W-:Y:S01]  /*aa90*/  BSSY B0, `(.L_x_6082) ;  /* 0x0000037000007945 */ /* 0x000fe20003800000 */
[----:B0-----:R-:W-:Y:S02]  /*aaa0*/  IMAD R11, R84, UR4, RZ ;  /* 0x00000004540b7c24 */ /* 0x001fe4000f8e02ff */
[----:B----4-:R-:W-:-:S04]  /*aab0*/  IMAD.WIDE.U32 R12, R28, UR4, RZ ;  /* 0x000000041c0c7c25 */ /* 0x010fc8000f8e00ff */
[----:B------:R-:W-:Y:S01]  /*aac0*/  IMAD R11, R28, UR5, R11 ;  /* 0x000000051c0b7c24 */ /* 0x000fe2000f8e020b */
[----:B------:R-:W-:Y:S02]  /*aad0*/  ULDC.64 UR4, c[0x0][0x338] ;  /* 0x0000ce0000047ab9 */ /* 0x000fe40000000a00 */
        /* <DEDUP_REMOVED lines=17> */
[----:B------:R-:W-:Y:S01]  /*abf0*/  ISETP.GE.AND P5, PT, R16, UR61, PT ;  /* 0x0000003d10007c0c */ /* 0x000fe2000bfa6270 */
[----:B------:R-:W-:Y:S01]  /*ac00*/  ULDC.64 UR4, c[0x0][0x208] ;  /* 0x0000820000047ab9 */ /* 0x000fe20000000a00 */
        /* <DEDUP_REMOVED lines=12> */
[----:B-12---:R-:W-:-:S04]  /*acd0*/  @!P5 IMAD.SHL.U32 R41, R198, 0x8, RZ ;  /* 0x00000008c629d824 */ /* 0x006fc800078e00ff */
[----:B0-----:R-:W-:-:S05]  /*ace0*/  @!P5 IMAD.WIDE R38, R41, 0x2, R36 ;  /* 0x000000022926d825 */ /* 0x001fca00078e0224 */
[----:B----4-:R0:W-:Y:S01]  /*acf0*/  @!P5 ST.E.128 desc[UR4][R38.64], R12 ;  /* 0x0000000c2600d985 */ /* 0x0101e2000c101d04 */
[----:B------:R-:W-:-:S13]  /*ad00*/  ISETP.GE.AND P5, PT, R193, UR61, PT ;  /* 0x0000003dc1007c0c */ /* 0x000fda000bfa6270 */
[----:B------:R-:W1:Y:S01]  /*ad10*/  @!P5 LDS.128 R12, [R29+0x3000] ;  /* 0x003000001d0cd984 */ /* 0x000e620000000c00 */
[----:B------:R-:W-:Y:S02]  /*ad20*/  @!P5 IMAD.SHL.U32 R41, R199, 0x8, RZ ;  /* 0x00000008c729d824 */ /* 0x000fe400078e00ff */
[----:B0-----:R-:W-:Y:S02]  /*ad30*/  @!P5 IMAD.MOV.U32 R38, RZ, RZ, R36 ;  /* 0x000000ffff26d224 */ /* 0x001fe400078e0024 */
[----:B------:R-:W-:Y:S02]  /*ad40*/  @!P5 IMAD.MOV.U32 R39, RZ, RZ, R37 ;  /* 0x000000ffff27d224 */ /* 0x000fe400078e0025 */
[----:B------:R-:W-:-:S05]  /*ad50*/  @!P5 IMAD.WIDE R38, R41, 0x2, R38 ;  /* 0x000000022926d825 */ /* 0x000fca00078e0226 */
[----:B-1----:R-:W-:Y:S01]  /*ad60*/  @!P5 ST.E.128 desc[UR4][R38.64], R12 ;  /* 0x0000000c2600d985 */ /* 0x002fe2000c101d04 */
        /* <DEDUP_REMOVED lines=9> */
.L_x_6083:
[----:B------:R-:W-:Y:S05]  /*ae00*/  BSYNC B0 ;  /* 0x0000000000007941 */ /* 0x000fea0003800000 */
.L_x_6082:
[----:B------:R-:W-:Y:S01]  /*ae10*/  ISETP.GE.AND P2, PT, R86, 0x41, PT ;  /* 0x000000415600780c */ /* 0x000fe20003f46270 */
[----:B0-----:R0:W0:Y:S01]  /*ae20*/  SHFL.IDX PT, R37, R11, 0x1, 0x1c1f ;  /* 0x003c1f000b257f89 */ /* 0x00102200000e0000 */
[----:B------:R-:W-:Y:S03]  /*ae30*/  BSSY B0, `(.L_x_6084) ;  /* 0x0000024000007945 */ /* 0x000fe60003800000 */
[----:B----4-:R4:W0:Y:S08]  /*ae40*/  SHFL.IDX PT, R36, R27, 0x1, 0x1c1f ;  /* 0x003c1f001b247f89 */ /* 0x01083000000e0000 */
[----:B----4-:R-:W-:Y:S05]  /*ae50*/  @!P2 BRA `(.L_x_6085) ;  /* 0x000000000084a947 */ /* 0x010fea0003800000 */
[----:B------:R-:W-:Y:S01]  /*ae60*/  ISETP.GE.AND P5, PT, R16, UR61, PT ;  /* 0x0000003d10007c0c */ /* 0x000fe2000bfa6270 */
[----:B------:R-:W-:Y:S01]  /*ae70*/  ULDC.64 UR4, c[0x0][0x208] ;  /* 0x0000820000047ab9 */ /* 0x000fe20000000a00 */
        /* <DEDUP_REMOVED lines=31> */
.L_x_6085:
[----:B------:R-:W-:Y:S05]  /*b070*/  BSYNC B0 ;  /* 0x0000000000007941 */ /* 0x000fea0003800000 */
.L_x_6084:
        /* <DEDUP_REMOVED lines=19> */
.L_x_5976:
[----:B------:R-:W0:Y:S01]  /*b1b0*/  LDC R0, c[0x0][0x448] ;  /* 0x00011200ff007b82 */ /* 0x000e220000000800 */
[----:B------:R-:W-:Y:S01]  /*b1c0*/  VIADD R3, R218, 0x7f ;  /* 0x0000007fda037836 */ /* 0x000fe20000000000 */
[----:B------:R-:W-:Y:S01]  /*b1d0*/  BSSY B0, `(.L_x_6087) ;  /* 0x0000044000007945 */ /* 0x000fe20003800000 */
[----:B--2---:R-:W-:Y:S02]  /*b1e0*/  CS2R R118, SRZ ;  /* 0x0000000000767805 */ /* 0x004fe4000001ff00 */
        /* <DEDUP_REMOVED lines=8> */
[----:B------:R-:W-:Y:S01]  /*b270*/  IMAD.MOV.U32 R103, RZ, RZ, RZ ;  /* 0x000000ffff677224 */ /* 0x000fe200078e00ff */
        /* <DEDUP_REMOVED lines=11> */
[----:B0-----:R-:W-:-:S02]  /*b330*/  ISETP.NE.AND P0, PT, R0, 0x1, PT ;  /* 0x000000010000780c */ /* 0x001fc40003f05270 */
[----:B------:R-:W-:Y:S02]  /*b340*/  CS2R R122, SRZ ;  /* 0x00000000007a7805 */ /* 0x000fe4000001ff00 */
[----:B------:R-:W-:Y:S02]  /*b350*/  CS2R R80, SRZ ;  /* 0x0000000000507805 */ /* 0x000fe4000001ff00 */
        /* <DEDUP_REMOVED lines=9> */
[----:B------:R-:W-:Y:S01]  /*b3f0*/  CS2R R56, SRZ ;  /* 0x0000000000387805 */ /* 0x000fe2000001ff00 */
[----:B------:R-:W0:Y:S01]  /*b400*/  @P0 LDC R0, c[0x0][0x44c] ;  /* 0x00011300ff000b82 */ /* 0x000e220000000800 */
[----:B------:R-:W-:-:S02]  /*b410*/  CS2R R130, SRZ ;  /* 0x0000000000827805 */ /* 0x000fc4000001ff00 */
[----:B------:R-:W-:Y:S02]  /*b420*/  CS2R R50, SRZ ;  /* 0x0000000000327805 */ /* 0x000fe4000001ff00 */
        /* <DEDUP_REMOVED lines=10> */
[----:B------:R-:W-:Y:S01]  /*b4d0*/  CS2R R32, SRZ ;  /* 0x0000000000207805 */ /* 0x000fe2000001ff00 */
[----:B------:R-:W-:Y:S01]  /*b4e0*/  IMAD.MOV.U32 R8, RZ, RZ, RZ ;  /* 0x000000ffff087224 */ /* 0x000fe200078e00ff */
[----:B------:R-:W-:Y:S01]  /*b4f0*/  CS2R R26, SRZ ;  /* 0x00000000001a7805 */ /* 0x000fe2000001ff00 */
[----:B------:R-:W-:Y:S02]  /*b500*/  IMAD.MOV.U32 R136, RZ, RZ, RZ ;  /* 0x000000ffff887224 */ /* 0x000fe400078e00ff */
[----:B0-----:R-:W-:-:S05]  /*b510*/  @P0 IMAD.HI.U32 R0, R3, R0, RZ ;  /* 0x0000000003000227 */ /* 0x001fca00078e00ff */
[----:B-1----:R-:W-:Y:S02]  /*b520*/  @P0 SHF.R.U32.HI R3, RZ, R5, R0 ;  /* 0x00000005ff030219 */ /* 0x002fe40000011600 */
[----:B------:R-:W-:Y:S02]  /*b530*/  CS2R R4, SRZ ;  /* 0x0000000000047805 */ /* 0x000fe4000001ff00 */
[----:B------:R-:W-:Y:S01]  /*b540*/  PLOP3.LUT P0, PT, PT, PT, PT, 0x80, 0x0 ;  /* 0x000000000000781c */ /* 0x000fe20003f0f070 */
[----:B------:R-:W-:Y:S02]  /*b550*/  IMAD.IADD R3, R138, 0x1, R3 ;  /* 0x000000018a037824 */ /* 0x000fe400078e0203 */
[----:B------:R-:W-:Y:S02]  /*b560*/  IMAD.MOV.U32 R138, RZ, RZ, RZ ;  /* 0x000000ffff8a7224 */ /* 0x000fe400078e00ff */
[----:B------:R-:W-:-:S05]  /*b570*/  IMAD.HI R3, R3, 0x2aaaaaab, RZ ;  /* 0x2aaaaaab03037827 */ /* 0x000fca00078e02ff */
[----:B------:R-:W-:-:S04]  /*b580*/  SHF.R.U32.HI R0, RZ, 0x1f, R3 ;  /* 0x0000001fff007819 */ /* 0x000fc80000011603 */
[----:B------:R-:W-:Y:S02]  /*b590*/  LEA.HI.SX32 R0, R3, R0, 0x1c ;  /* 0x0000000003007211 */ /* 0x000fe400078fe2ff */
[----:B------:R-:W-:Y:S02]  /*b5a0*/  CS2R R2, SRZ ;  /* 0x0000000000027805 */ /* 0x000fe4000001ff00 */
[----:B------:R-:W-:Y:S01]  /*b5b0*/  VIMNMX R72, R139, R0, PT ;  /* 0x000000008b487248 */ /* 0x000fe20003fe0100 */
[----:B------:R-:W-:-:S03]  /*b5c0*/  IMAD.MOV.U32 R0, RZ, RZ, RZ ;  /* 0x000000ffff007224 */ /* 0x000fc600078e00ff */
[----:B------:R-:W-:Y:S01]  /*b5d0*/  ISETP.GE.AND P1, PT, R72, 0x1, PT ;  /* 0x000000014800780c */ /* 0x000fe20003f26270 */
[----:B------:R-:W-:-:S12]  /*b5e0*/  @P2 BRA `(.L_x_6088) ;  /* 0x0000000000082947 */ /* 0x000fd80003800000 */
[----:B------:R-:W0:Y:S02]  /*b5f0*/  FENCE.VIEW.ASYNC.G ;  /* 0x00000000000073c6 */ /* 0x000e240000000100 */
[----:B0-----:R-:W-:Y:S06]  /*b600*/  BAR.ARV 0xc, 0x180 ;  /* 0x0306000000007b1d */ /* 0x001fec0000002000 */
.L_x_6088:
[----:B------:R-:W-:Y:S05]  /*b610*/  BSYNC B0 ;  /* 0x0000000000007941 */ /* 0x000fea0003800000 */
.L_x_6087:
[----:B------:R-:W-:Y:S01]  /*b620*/  CS2R R24, SRZ ;  /* 0x0000000000187805 */ /* 0x000fe2000001ff00 */
[----:B------:R-:W-:Y:S06]  /*b630*/  @!P1 BRA `(.L_x_6089) ;  /* 0x000000f400e89947 */ /* 0x000fec0003800000 */
[----:B------:R-:W2:Y:S04]  /*b640*/  LDL R6, [R1+0x64] ;  /* 0x0000640001067983 */ /* 0x000ea80000100800 */
[----:B------:R-:W3:Y:S04]  /*b650*/  LDL R7, [R1+0x60] ;  /* 0x0000600001077983 */ /* 0x000ee80000100800 */
[----:B--2---:R-:W0:Y:S01]  /*b660*/  SHFL.IDX PT, R0, R6, RZ, 0x1f ;  /* 0x00001fff06007589 */ /* 0x004e2200000e0000 */
[----:B---3--:R-:W-:-:S13]  /*b670*/  R2UR UR4, R7 ;  /* 0x00000000070472ca */ /* 0x008fda00000e0000 */
[----:B------:R-:W-:Y:S01]  /*b680*/  ULOP3.LUT UP0, URZ, UR4, 0x1bf, URZ, 0xc0, !UPT ;  /* 0x000001bf043f7892 */ /* 0x000fe2000f80c03f */
[----:B0-----:R-:W-:-:S04]  /*b690*/  LEA.HI R2, R0, R0, RZ, 0x1 ;  /* 0x0000000000027211 */ /* 0x001fc800078f08ff */
[----:B------:R-:W-:Y:S02]  /*b6a0*/  LOP3.LUT R3, R2, 0x1e, RZ, 0xc0, !PT ;  /* 0x0000001e02037812 */ /* 0x000fe400078ec0ff */
[----:B------:R-:W-:-:S03]  /*b6b0*/  PLOP3.LUT P0, PT, PT, PT, UP0, 0x80, 0x0 ;  /* 0x000000000000781c */ /* 0x000fc60003f0f008 */
        /* <DEDUP_REMOVED lines=21> */
.L_x_6090:
        /* <DEDUP_REMOVED lines=13> */
.L_x_6094:
[----:B-1----:R1:W2:Y:S02]  /*b8e0*/  SYNCS.PHASECHK.TRANS64.TRYWAIT P0, [R18+URZ+0x30800], R3 ;  /* 0x03080003120075a7 */ /* 0x0022a4000800017f */
[----:B--2---:R-:W-:Y:S05]  /*b8f0*/  @!P0 NANOSLEEP.SYNCS 0x989680 ;  /* 0x009896800000895d */ /* 0x004fea0003900000 */
[----:B------:R-:W2:Y:S02]  /*b900*/  @!P0 SYNCS.PHASECHK.TRANS64 P0, [R18+URZ+0x30800], R3 ;  /* 0x03080003120085a7 */ /* 0x000ea4000800007f */
[----:B--2---:R-:W-:Y:S05]  /*b910*/  @!P0 BRA `(.L_x_6094) ;  /* 0xfffffffc00f08947 */ /* 0x004fea000383ffff */
.L_x_6093:
[----:B------:R-:W-:Y:S05]  /*b920*/  BSYNC B0 ;  /* 0x0000000000007941 */ /* 0x000fea0003800000 */
.L_x_6092:
[----:B------:R-:W-:Y:S05]  /*b930*/  BRA `(.L_x_6095) ;  /* 0x0000007400707947 */ /* 0x000fea0003800000 */
.L_x_6091:
[----:B------:R-:W2:Y:S01]  /*b940*/  LDL R0, [R1+0x60] ;  /* 0x0000600001007983 */ /* 0x000ea20000100800 */
[----:B------:R-:W-:Y:S02]  /*b950*/  ULDC.64 UR6, c[0x0][0x408] ;  /* 0x0001020000067ab9 */ /* 0x000fe40000000a00 */
[----:B-----5:R-:W-:Y:S01]  /*b960*/  IMAD.WIDE.U32 R26, R137, UR6, RZ ;  /* 0x00000006891a7c25 */ /* 0x020fe2000f8e00ff */
[----:B--2---:R-:W-:Y:S02]  /*b970*/  R2UR UR4, R0 ;  /* 0x00000000000472ca */ /* 0x004fe400000e0000 */
[----:B------:R-:W-:-:S11]  /*b980*/  SHF.R.S32.HI R0, RZ, 0x1f, R137 ;  /* 0x0000001fff007819 */ /* 0x000fd60000011489 */
        /* <DEDUP_REMOVED lines=27> */
.L_x_6096:
[----:B------:R-:W-:Y:S01]  /*bb40*/  ULDC.U8 UR4, c[0x0][0x410] ;  /* 0x0001040000047ab9 */ /* 0x000fe20000000000 */
[----:B------:R-:W-:Y:S01]  /*bb50*/  BSSY B0, `(.L_x_6097) ;  /* 0x0000732000007945 */ /* 0x000fe20003800000 */
[----:B------:R-:W-:Y:S01]  /*bb60*/  ISETP.NE.AND P0, PT, RZ, UR4, PT ;  /* 0x00000004ff007c0c */ /* 0x000fe2000bf05270 */
[----:B------:R-:W-:-:S12]  /*bb70*/  IMAD.IADD R62, R204, 0x1, R218 ;  /* 0x00000001cc3e7824 */ /* 0x000fd800078e02da */
[----:B------:R-:W-:Y:S05]  /*bb80*/  @!P0 BRA `(.L_x_6098) ;  /* 0x0000003800888947 */ /* 0x000fea0003800000 */
[----:B------:R-:W2:Y:S01]  /*bb90*/  LDL R21, [R1+0x3c] ;  /* 0x00003c0001157983 */ /* 0x000ea20000100800 */
        /* <DEDUP_REMOVED lines=8> */
[----:B------:R-:W-:Y:S01]  /*bc20*/  SHF.R.S32.HI R67, RZ, 0x1f, R208 ;  /* 0x0000001fff437819 */ /* 0x000fe200000114d0 */
[----:B------:R-:W-:Y:S01]  /*bc30*/  IMAD.MOV.U32 R11, RZ, RZ, R31 ;  /* 0x000000ffff0b7224 */ /* 0x000fe200078e001f */
[----:B------:R-:W-:-:S02]  /*bc40*/  SHF.R.S32.HI R65, RZ, 0x1f, R206 ;  /* 0x0000001fff417819 */ /* 0x000fc400000114ce */
[----:B------:R-:W-:Y:S02]  /*bc50*/  SHF.R.S32.HI R63, RZ, 0x1f, R210 ;  /* 0x0000001fff3f7819 */ /* 0x000fe400000114d2 */
[----:B0-----:R-:W-:-:S13]  /*bc60*/  ISETP.NE.AND P0, PT, R20, 0x1, PT ;  /* 0x000000011400780c */ /* 0x001fda0003f05270 */
[----:B------:R-:W0:Y:S08]  /*bc70*/  @P0 LDC R0, c[0x0][0x44c] ;  /* 0x00011300ff000b82 */ /* 0x000e300000000800 */
[----:B------:R-:W1:Y:S01]  /*bc80*/  @P0 LDC R5, c[0x0][0x450] ;  /* 0x00011400ff050b82 */ /* 0x000e620000000800 */
[----:B--2---:R-:W-:-:S04]  /*bc90*/  IMAD R3, R21, 0x40, R62 ;  /* 0x0000004015037824 */ /* 0x004fc800078e023e */
        /* <DEDUP_REMOVED lines=23> */
.L_x_6366:
        /* <DEDUP_REMOVED lines=30> */
[-C--:B--2---:R-:W-:Y:S01]  /*bff0*/  @!P3 IADD3 R26, P6, R0, R29.reuse, RZ ;  /* 0x0000001d001ab210 */ /* 0x084fe20007fde0ff */
[----:B------:R-:W-:Y:S01]  /*c000*/  @!P0 IMAD.SHL.U32 R45, R206, 0x2, RZ ;  /* 0x00000002ce2d8824 */ /* 0x000fe200078e00ff */
[----:B----4-:R-:W-:Y:S01]  /*c010*/  @!P3 IADD3 R28, P5, R14, R29, RZ ;  /* 0x0000001d0e1cb210 */ /* 0x010fe20007fbe0ff */
[----:B-1----:R-:W-:Y:S01]  /*c020*/  @!P4 IMAD.MOV.U32 R21, RZ, RZ, R3 ;  /* 0x000000ffff15c224 */ /* 0x002fe200078e0003 */
[----:B------:R-:W-:Y:S01]  /*c030*/  @!P1 SHF.L.U64.HI R24, R208, 0x1, R67 ;  /* 0x00000001d0189819 */ /* 0x000fe20000010243 */
[--C-:B------:R-:W-:Y:S01]  /*c040*/  @!P3 IMAD.X R27, R3, 0x1, R8.reuse, P6 ;  /* 0x00000001031bb824 */ /* 0x100fe200030e0608 */
[-C--:B------:R-:W-:Y:S01]  /*c050*/  @!P2 IADD3 R12, P6, R0, R35.reuse, RZ ;  /* 0x00000023000ca210 */ /* 0x080fe20007fde0ff */
[----:B---3--:R-:W-:Y:S01]  /*c060*/  @!P3 IMAD.X R29, R5, 0x1, R8, P5 ;  /* 0x00000001051db824 */ /* 0x008fe200028e0608 */
[----:B------:R-:W-:Y:S01]  /*c070*/  @!P2 IADD3 R34, P5, R14, R35, RZ ;  /* 0x000000230e22a210 */ /* 0x000fe20007fbe0ff */
[----:B------:R-:W-:Y:S01]  /*c080*/  @!P4 IMAD.MOV.U32 R15, RZ, RZ, R5 ;  /* 0x000000ffff0fc224 */ /* 0x000fe200078e0005 */
[----:B------:R-:W-:Y:S01]  /*c090*/  @!P0 SHF.L.U64.HI R32, R206, 0x1, R65 ;  /* 0x00000001ce208819 */ /* 0x000fe20000010241 */
[--C-:B------:R-:W-:Y:S01]  /*c0a0*/  @!P2 IMAD.X R13, R3, 0x1, R20.reuse, P6 ;  /* 0x00000001030da824 */ /* 0x100fe200030e0614 */
[----:B------:R-:W-:Y:S01]  /*c0b0*/  @!P1 IADD3 R8, P6, R0, R37, RZ ;  /* 0x0000002500089210 */ /* 0x000fe20007fde0ff */
[----:B------:R-:W-:Y:S01]  /*c0c0*/  @!P2 IMAD.X R35, R5, 0x1, R20, P5 ;  /* 0x000000010523a824 */ /* 0x000fe200028e0614 */
[----:B------:R-:W-:Y:S01]  /*c0d0*/  ISETP.GE.AND P5, PT, R210, UR4, PT ;  /* 0x00000004d2007c0c */ /* 0x000fe2000bfa6270 */
[----:B------:R-:W-:-:S02]  /*c0e0*/  @!P4 IMAD.MOV.U32 R20, RZ, RZ, R0 ;  /* 0x000000ffff14c224 */ /* 0x000fc400078e0000 */
[----:B------:R-:W-:Y:S01]  /*c0f0*/  @!P1 IMAD.X R9, R3, 0x1, R24, P6 ;  /* 0x0000000103099824 */ /* 0x000fe200030e0618 */
[----:B------:R-:W-:Y:S01]  /*c100*/  @!P1 IADD3 R36, P6, R14, R37, RZ ;  /* 0x000000250e249210 */ /* 0x000fe20007fde0ff */
[----:B------:R-:W-:-:S04]  /*c110*/  @!P4 IMAD.WIDE R20, R194, 0x2, R20 ;  /* 0x00000002c214c825 */ /* 0x000fc800078e0214 */
[----:B------:R-:W-:Y:S01]  /*c120*/  @!P1 IMAD.X R37, R5, 0x1, R24, P6 ;  /* 0x0000000105259824 */ /* 0x000fe200030e0618 */
[-C--:B------:R-:W-:Y:S01]  /*c130*/  @!P0 IADD3 R42, P6, R0, R45.reuse, RZ ;  /* 0x0000002d002a8210 */ /* 0x080fe20007fde0ff */
[----:B------:R-:W-:Y:S01]  /*c140*/  @!P4 IMAD.WIDE R24, R194, 0x2, R14 ;  /* 0x00000002c218c825 */ /* 0x000fe200078e020e */
[----:B------:R1:W5:Y:S03]  /*c150*/  @!P4 LD.E.64 R60, desc[UR6][R20.64] ;  /* 0x00000006143cc980 */ /* 0x000366000c101b00 */
[----:B------:R-:W-:Y:S01]  /*c160*/  @!P0 IMAD.X R43, R3, 0x1, R32, P6 ;  /* 0x00000001032b8824 */ /* 0x000fe200030e0620 */
[----:B------:R-:W-:Y:S01]  /*c170*/  @!P0 IADD3 R44, P6, R14, R45, RZ ;  /* 0x0000002d0e2c8210 */ /* 0x000fe20007fde0ff */
[C---:B------:R-:W-:Y:S01]  /*c180*/  @!P5 IMAD.SHL.U32 R15, R210.reuse, 0x2, RZ ;  /* 0x00000002d20fd824 */ /* 0x040fe200078e00ff */
[----:B------:R1:W5:Y:S01]  /*c190*/  @!P4 LD.E.64 R58, desc[UR6][R24.64] ;  /* 0x00000006183ac980 */ /* 0x000362000c101b00 */
[----:B------:R-:W-:-:S02]  /*c1a0*/  @!P5 SHF.L.U64.HI R30, R210, 0x1, R63 ;  /* 0x00000001d21ed819 */ /* 0x000fc4000001023f */
[----:B------:R-:W-:Y:S01]  /*c1b0*/  CS2R R54, SRZ ;  /* 0x0000000000367805 */ /* 0x000fe2000001ff00 */
[----:B------:R-:W-:Y:S01]  /*c1c0*/  @!P0 IMAD.X R45, R5, 0x1, R32, P6 ;  /* 0x00000001052d8824 */ /* 0x000fe200030e0620 */
[-C--:B------:R-:W-:Y:S02]  /*c1d0*/  @!P5 IADD3 R68, P4, R0, R15.reuse, RZ ;  /* 0x0000000f0044d210 */ /* 0x080fe40007f9e0ff */
[----:B------:R-:W-:Y:S02]  /*c1e0*/  CS2R R56, SRZ ;  /* 0x0000000000387805 */ /* 0x000fe4000001ff00 */
[----:B------:R-:W-:Y:S02]  /*c1f0*/  @!P5 IADD3 R14, P6, R14, R15, RZ ;  /* 0x0000000f0e0ed210 */ /* 0x000fe40007fde0ff */
[----:B------:R-:W-:Y:S02]  /*c200*/  CS2R R50, SRZ ;  /* 0x0000000000327805 */ /* 0x000fe4000001ff00 */
[----:B------:R-:W-:Y:S01]  /*c210*/  CS2R R52, SRZ ;  /* 0x0000000000347805 */ /* 0x000fe2000001ff00 */
[--C-:B------:R-:W-:Y:S01]  /*c220*/  @!P5 IMAD.X R69, R3, 0x1, R30.reuse, P4 ;  /* 0x000000010345d824 */ /* 0x100fe200020e061e */
[----:B------:R-:W-:Y:S01]  /*c230*/  CS2R R48, SRZ ;  /* 0x0000000000307805 */ /* 0x000fe2000001ff00 */
[----:B------:R-:W-:Y:S01]  /*c240*/  @!P5 IMAD.X R15, R5, 0x1, R30, P6 ;  /* 0x00000001050fd824 */ /* 0x000fe200030e061e */
[----:B------:R-:W-:-:S02]  /*c250*/  CS2R R46, SRZ ;  /* 0x00000000002e7805 */ /* 0x000fc4000001ff00 */
[----:B------:R-:W-:Y:S02]  /*c260*/  CS2R R40, SRZ ;  /* 0x0000000000287805 */ /* 0x000fe4000001ff00 */
        /* <DEDUP_REMOVED lines=13> */
.L_x_6101:
[----:B------:R-:W-:Y:S05]  /*c340*/  BSYNC B1 ;  /* 0x0000000000017941 */ /* 0x000fea0003800000 */
.L_x_6100:
[----:B-1---5:R-:W-:Y:S01]  /*c350*/  IMAD.MOV.U32 R8, RZ, RZ, R41 ;  /* 0x000000ffff087224 */ /* 0x022fe200078e0029 */
[----:B------:R-:W-:Y:S01]  /*c360*/  UMOV UR4, 0xffffffff ;  /* 0xffffffff00047882 */ /* 0x000fe20000000000 */
[----:B--2---:R-:W-:Y:S02]  /*c370*/  IMAD.MOV.U32 R0, RZ, RZ, R32 ;  /* 0x000000ffff007224 */ /* 0x004fe400078e0020 */
[----:B------:R-:W-:Y:S01]  /*c380*/  IMAD.MOV.U32 R3, RZ, RZ, R33 ;  /* 0x000000ffff037224 */ /* 0x000fe200078e0021 */
[----:B------:R-:W-:Y:S01]  /*c390*/  PRMT R82, R8, 0x7610, R82 ;  /* 0x0000761008527816 */ /* 0x000fe20000000052 */
        /* <DEDUP_REMOVED lines=48> */
[----:B------:R1:W1:Y:S04]  /*c6a0*/  SHFL.IDX PT, R5, R10, 0x1, 0x1c1f ;  /* 0x003c1f000a057f89 */ /* 0x00026800000e0000 */
[----:B0-----:R-:W0:Y:S02]  /*c6b0*/  SHFL.IDX PT, R4, R4, 0x1, 0x1c1f ;  /* 0x003c1f0004047f89 */ /* 0x001e2400000e0000 */
.L_x_6372:
[----:B------:R-:W-:Y:S01]  /*c6c0*/  VIADD R62, R62, 0x40 ;  /* 0x000000403e3e7836 */ /* 0x000fe20000000000 */
[----:B-1----:R-:W-:Y:S01]  /*c6d0*/  LOP3.LUT R7, R213, 0x18, R16, 0xf8, !PT ;  /* 0x00000018d5077812 */ /* 0x002fe200078ef810 */
[----:B------:R-:W-:Y:S01]  /*c6e0*/  BSSY B1, `(.L_x_6103) ;  /* 0x0000054000017945 */ /* 0x000fe20003800000 */
[----:B------:R-:W-:Y:S02]  /*c6f0*/  LOP3.LUT P0, RZ, R221, 0x4, RZ, 0xc0, !PT ;  /* 0x00000004ddff7812 */ /* 0x000fe4000780c0ff */
[----:B------:R-:W-:Y:S02]  /*c700*/  CS2R R12, SRZ ;  /* 0x00000000000c7805 */ /* 0x000fe4000001ff00 */
[----:B------:R-:W-:Y:S02]  /*c710*/  ISETP.GE.AND P1, PT, R62, R85, PT ;  /* 0x000000553e00720c */ /* 0x000fe40003f26270 */
[----:B------:R-:W-:Y:S02]  /*c720*/  CS2R R20, SRZ ;  /* 0x0000000000147805 */ /* 0x000fe4000001ff00 */
[----:B------:R-:W-:-:S02]  /*c730*/  LOP3.LUT R6, R7, R214, RZ, 0x3c, !PT ;  /* 0x000000d607067212 */ /* 0x000fc400078e3cff */
[----:B------:R-:W-:Y:S02]  /*c740*/  CS2R R26, SRZ ;  /* 0x00000000001a7805 */ /* 0x000fe4000001ff00 */
[----:B------:R-:W-:Y:S02]  /*c750*/  CS2R R34, SRZ ;  /* 0x0000000000227805 */ /* 0x000fe4000001ff00 */
[----:B------:R-:W-:Y:S02]  /*c760*/  CS2R R42, SRZ ;  /* 0x00000000002a7805 */ /* 0x000fe4000001ff00 */
[----:B------:R-:W-:Y:S02]  /*c770*/  IADD3 R7, R215, R6, RZ ;  /* 0x00000006d7077210 */ /* 0x000fe40007ffe0ff */
[----:B------:R-:W-:Y:S02]  /*c780*/  CS2R R10, SRZ ;  /* 0x00000000000a7805 */ /* 0x000fe4000001ff00 */
[----:B----4-:R-:W-:-:S02]  /*c790*/  CS2R R14, SRZ ;  /* 0x00000000000e7805 */ /* 0x010fc4000001ff00 */
[----:B------:R-:W-:Y:S02]  /*c7a0*/  CS2R R24, SRZ ;  /* 0x0000000000187805 */ /* 0x000fe4000001ff00 */
[----:B------:R-:W-:Y:S02]  /*c7b0*/  CS2R R28, SRZ ;  /* 0x00000000001c7805 */ /* 0x000fe4000001ff00 */
[----:B------:R-:W-:Y:S01]  /*c7c0*/  CS2R R36, SRZ ;  /* 0x0000000000247805 */ /* 0x000fe2000001ff00 */
[----:B------:R-:W-:Y:S01]  /*c7d0*/  IMAD R62, R7, 0x2, R18 ;  /* 0x00000002073e7824 */ /* 0x000fe200078e0212 */
        /* <DEDUP_REMOVED lines=13> */
[----:B------:R-:W-:Y:S02]  /*c8b0*/  @!P3 SHF.L.U64.HI R64, R207, 0x1, R64 ;  /* 0x00000001cf40b819 */ /* 0x000fe40000010240 */
[-C--:B---3--:R-:W-:Y:S01]  /*c8c0*/  @!P4 IADD3 R10, P5, R0, R9.reuse, RZ ;  /* 0x00000009000ac210 */ /* 0x088fe20007fbe0ff */
[----:B------:R-:W-:Y:S01]  /*c8d0*/  @!P1 IMAD.SHL.U32 R7, R206, 0x2, RZ ;  /* 0x00000002ce079824 */ /* 0x000fe200078e00ff */
[C---:B------:R-:W-:Y:S01]  /*c8e0*/  @!P2 SHF.L.U64.HI R6, R208.reuse, 0x1, R67 ;  /* 0x00000001d006a819 */ /* 0x040fe20000010243 */
[----:B------:R-:W-:Y:S01]  /*c8f0*/  @!P2 IMAD.SHL.U32 R67, R208, 0x2, RZ ;  /* 0x00000002d043a824 */ /* 0x000fe200078e00ff */
[----:B0-----:R-:W-:Y:S01]  /*c900*/  @!P4 IADD3 R8, P6, R4, R9, RZ ;  /* 0x000000090408c210 */ /* 0x001fe20007fde0ff */
        /* <DEDUP_REMOVED lines=18> */
[----:B------:R-:W-:Y:S02]  /*ca30*/  @!P6 IMAD.MOV.U32 R13, RZ, RZ, R3 ;  /* 0x000000ffff0de224 */ /* 0x000fe400078e0003 */
[----:B------:R-:W-:-:S04]  /*ca40*/  @!P6 IMAD.WIDE R14, R194, 0x2, R4 ;  /* 0x00000002c20ee825 */ /* 0x000fc800078e0204 */
[----:B------:R-:W-:Y:S01]  /*ca50*/  @!P6 IMAD.WIDE R12, R194, 0x2, R12 ;  /* 0x00000002c20ce825 */ /* 0x000fe200078e020c */
[----:B------:R-:W5:Y:S03]  /*ca60*/  @!P6 LD.E.64 R44, desc[UR6][R14.64] ;  /* 0x000000060e2ce980 */ /* 0x000f66000c101b00 */
        /* <DEDUP_REMOVED lines=12> */
[----:B------:R-:W-:Y:S01]  /*cb30*/  @!P5 IMAD.X R5, R5, 0x1, R20, P6 ;  /* 0x000000010505d824 */ /* 0x000fe200030e0614 */
[----:B------:R2:W5:Y:S01]  /*cb40*/  @!P4 LD.E.64 R36, desc[UR6][R8.64] ;  /* 0x000000060824c980 */ /* 0x000562000c101b00 */
[----:B------:R-:W-:Y:S02]  /*cb50*/  CS2R R20, SRZ ;  /* 0x0000000000147805 */ /* 0x000fe4000001ff00 */
[----:B0-----:R-:W-:Y:S02]  /*cb60*/  CS2R R12, SRZ ;  /* 0x00000000000c7805 */ /* 0x001fe4000001ff00 */
[----:B------:R-:W-:Y:S01]  /*cb70*/  CS2R R14, SRZ ;  /* 0x00000000000e7805 */ /* 0x000fe2000001ff00 */
[----:B------:R4:W5:Y:S01]  /*cb80*/  @!P3 LD.E.64 R26, desc[UR6][R76.64] ;  /* 0x000000064c1ab980 */ /* 0x000962000c101b00 */
[----:B-1----:R-:W-:-:S03]  /*cb90*/  CS2R R10, SRZ ;  /* 0x00000000000a7805 */ /* 0x002fc6000001ff00 */
[----:B------:R4:W5:Y:S01]  /*cba0*/  @!P3 LD.E.64 R28, desc[UR6][R70.64] ;  /* 0x00000006461cb980 */ /* 0x000962000c101b00 */
[----:B--2---:R-:W-:-:S03]  /*cbb0*/  CS2R R8, SRZ ;  /* 0x0000000000087805 */ /* 0x004fc6000001ff00 */
[----:B------:R4:W5:Y:S04]  /*cbc0*/  @!P2 LD.E.64 R20, desc[UR6][R68.64] ;  /* 0x000000064414a980 */ /* 0x000968000c101b00 */
[----:B------:R4:W5:Y:S04]  /*cbd0*/  @!P2 LD.E.64 R24, desc[UR6][R66.64] ;  /* 0x000000064218a980 */ /* 0x000968000c101b00 */
[----:B------:R4:W5:Y:S04]  /*cbe0*/  @!P1 LD.E.64 R12, desc[UR6][R64.64] ;  /* 0x00000006400c9980 */ /* 0x000968000c101b00 */
[----:B------:R4:W5:Y:S04]  /*cbf0*/  @!P1 LD.E.64 R14, desc[UR6][R6.64] ;  /* 0x00000006060e9980 */ /* 0x000968000c101b00 */
[----:B------:R4:W5:Y:S04]  /*cc00*/  @!P5 LD.E.64 R8, desc[UR6][R74.64] ;  /* 0x000000064a08d980 */ /* 0x000968000c101b00 */
[----:B------:R4:W5:Y:S02]  /*cc10*/  @!P5 LD.E.64 R10, desc[UR6][R4.64] ;  /* 0x00000006040ad980 */ /* 0x000964000c101b00 */
.L_x_6104:
[----:B------:R-:W-:Y:S05]  /*cc20*/  BSYNC B1 ;  /* 0x0000000000017941 */ /* 0x000fea0003800000 */
.L_x_6103:
[----:B----4-:R-:W0:Y:S01]  /*cc30*/  LDL R64, [R1+0x38] ;  /* 0x0000380001407983 */ /* 0x010e220000100800 */
[C---:B------:R-:W-:Y:S01]  /*cc40*/  VIADD R5, R62.reuse, 0x12400 ;  /* 0x000124003e057836 */ /* 0x040fe20000000000 */
[----:B------:R-:W-:Y:S01]  /*cc50*/  VIADDMNMX R85, R85, -R218, 0x80, PT ;  /* 0x0000008055557446 */ /* 0x000fe200038009da */
[----:B---3--:R-:W-:Y:S01]  /*cc60*/  VIADD R0, R62, 0x12440 ;  /* 0x000124403e007836 */ /* 0x008fe20000000000 */
[----:B------:R-:W-:Y:S01]  /*cc70*/  BSSY B1, `(.L_x_6105) ;  /* 0x0000034000017945 */ /* 0x000fe20003800000 */
[----:B------:R-:W-:Y:S01]  /*cc80*/  @P0 VIADD R0, R5, 0xffffffc0 ;  /* 0xffffffc005000836 */ /* 0x000fe20000000000 */
[----:B------:R-:W-:Y:S01]  /*cc90*/  ISETP.GE.AND P1, PT, R204, R85, PT ;  /* 0x00000055cc00720c */ /* 0x000fe20003f26270 */
[----:B-----5:R-:W-:Y:S02]  /*cca0*/  IMAD.MOV.U32 R5, RZ, RZ, R9 ;  /* 0x000000ffff057224 */ /* 0x020fe400078e0009 */
[----:B------:R-:W-:Y:S02]  /*ccb0*/  IMAD.MOV.U32 R6, RZ, RZ, R12 ;  /* 0x000000ffff067224 */ /* 0x000fe400078e000c */
[----:B------:R-:W-:Y:S01]  /*ccc0*/  IMAD.MOV.U32 R7, RZ, RZ, R13 ;  /* 0x000000ffff077224 */ /* 0x000fe200078e000d */
[----:B------:R-:W-:Y:S01]  /*ccd0*/  PRMT R63, R5, 0x7610, R63 ;  /* 0x00007610053f7816 */ /* 0x000fe2000000003f */
[----:B--2---:R-:W-:Y:S01]  /*cce0*/  IMAD.MOV.U32 R3, RZ, RZ, R8 ;  /* 0x000000ffff037224 */ /* 0x004fe200078e0008 */
        /* <DEDUP_REMOVED lines=13> */
[----:B------:R-:W-:-:S05]  /*cdc0*/  IMAD.MOV.U32 R7, RZ, RZ, R11 ;  /* 0x000000ffff077224 */ /* 0x000fca00078e000b */
[----:B------:R-:W-:Y:S01]  /*cdd0*/  PRMT R65, R7, 0x7610, R65 ;  /* 0x0000761007417816 */ /* 0x000fe20000000041 */
[----:B------:R-:W-:-:S05]  /*cde0*/  IMAD.MOV.U32 R7, RZ, RZ, R25 ;  /* 0x000000ffff077224 */ /* 0x000fca00078e0019 */
[----:B------:R-:W-:Y:S01]  /*cdf0*/  PRMT R75, R7, 0x7610, R75 ;  /* 0x00007610074b7816 */ /* 0x000fe2000000004b */
[----:B------:R-:W-:-:S05]  /*ce00*/  IMAD.MOV.U32 R7, RZ, RZ, R36 ;  /* 0x000000ffff077224 */ /* 0x000fca00078e0024 */
[----:B------:R-:W-:Y:S02]  /*ce10*/  PRMT R102, R7, 0x7610, R102 ;  /* 0x0000761007667816 */ /* 0x000fe40000000066 */
[----:B0-----:R-:W-:-:S04]  /*ce20*/  LEA.HI R4, R64, R64, RZ, 0x1 ;  /* 0x0000004040047211 */ /* 0x001fc800078f08ff */
[----:B------:R-:W-:-:S05]  /*ce30*/  LOP3.LUT R4, R4, 0xfffffffe, RZ, 0xc0, !PT ;  /* 0xfffffffe04047812 */ /* 0x000fca00078ec0ff */
[----:B------:R-:W-:Y:S02]  /*ce40*/  IMAD.IADD R4, R64, 0x1, -R4 ;  /* 0x0000000140047824 */ /* 0x000fe400078e0a04 */
[----:B------:R-:W-:-:S03]  /*ce50*/  IMAD.MOV.U32 R64, RZ, RZ, R26 ;  /* 0x000000ffff407224 */ /* 0x000fc600078e001a */
[----:B------:R-:W-:Y:S01]  /*ce60*/  SHF.L.U32 R5, R4, 0x1f, RZ ;  /* 0x0000001f04057819 */ /* 0x000fe200000006ff */
[----:B------:R-:W-:Y:S01]  /*ce70*/  IMAD.MOV.U32 R4, RZ, RZ, R27 ;  /* 0x000000ffff047224 */ /* 0x000fe200078e001b */
[----:B------:R-:W-:Y:S01]  /*ce80*/  PRMT R76, R64, 0x7610, R76 ;  /* 0x00007610404c7816 */ /* 0x000fe2000000004c */
[----:B------:R-:W-:Y:S01]  /*ce90*/  IMAD.MOV.U32 R64, RZ, RZ, R42 ;  /* 0x000000ffff407224 */ /* 0x000fe200078e002a */
[----:B------:R-:W0:Y:S02]  /*cea0*/  SYNCS.PHASECHK.TRANS64.TRYWAIT P0, [R18+URZ+0x30800], R5 ;  /* 0x03080005120075a7 */ /* 0x000e24000800017f */
[----:B------:R-:W-:Y:S01]  /*ceb0*/  PRMT R77, R4, 0x7610, R77 ;  /* 0x00007610044d7816 */ /* 0x000fe2000000004d */
[----:B------:R-:W-:Y:S01]  /*cec0*/  IMAD.MOV.U32 R4, RZ, RZ, R43 ;  /* 0x000000ffff047224 */ /* 0x000fe200078e002b */
[----:B------:R-:W-:Y:S02]  /*ced0*/  PRMT R104, R64, 0x7610, R104 ;  /* 0x0000761040687816 */ /* 0x000fe40000000068 */
[----:B------:R-:W-:Y:S01]  /*cee0*/  PRMT R64, R6, 0x7610, R64 ;  /* 0x0000761006407816 */ /* 0x000fe20000000040 */
[----:B------:R-:W-:Y:S01]  /*cef0*/  IMAD.MOV.U32 R6, RZ, RZ, R24 ;  /* 0x000000ffff067224 */ /* 0x000fe200078e0018 */
[----:B------:R-:W-:Y:S01]  /*cf00*/  PRMT R105, R4, 0x7610, R105 ;  /* 0x0000761004697816 */ /* 0x000fe20000000069 */
[----:B------:R-:W-:-:S03]  /*cf10*/  IMAD.MOV.U32 R4, RZ, RZ, R15 ;  /* 0x000000ffff047224 */ /* 0x000fc600078e000f */
[----:B------:R-:W-:Y:S01]  /*cf20*/  PRMT R74, R6, 0x7610, R74 ;  /* 0x00007610064a7816 */ /* 0x000fe2000000004a */
[----:B------:R-:W-:Y:S01]  /*cf30*/  IMAD.MOV.U32 R6, RZ, RZ, R29 ;  /* 0x000000ffff067224 */ /* 0x000fe200078e001d */
[----:B------:R-:W-:Y:S01]  /*cf40*/  PRMT R69, R4, 0x7610, R69 ;  /* 0x0000761004457816 */ /* 0x000fe20000000045 */
[----:B------:R-:W-:-:S03]  /*cf50*/  IMAD.MOV.U32 R4, RZ, RZ, R28 ;  /* 0x000000ffff047224 */ /* 0x000fc600078e001c */
[----:B------:R-:W-:Y:S01]  /*cf60*/  PRMT R95, R6, 0x7610, R95 ;  /* 0x00007610065f7816 */ /* 0x000fe2000000005f */
[----:B------:R-:W-:Y:S01]  /*cf70*/  IMAD.MOV.U32 R6, RZ, RZ, R45 ;  /* 0x000000ffff067224 */ /* 0x000fe200078e002d */
[----:B------:R-:W-:Y:S01]  /*cf80*/  PRMT R94, R4, 0x7610, R94 ;  /* 0x00007610045e7816 */ /* 0x000fe2000000005e */
[----:B------:R-:W-:Y:S01]  /*cf90*/  IMAD.MOV.U32 R4, RZ, RZ, R44 ;  /* 0x000000ffff047224 */ /* 0x000fe200078e002c */
[----:B0-----:R-:W-:Y:S06]  /*cfa0*/  @!P0 BRA `(.L_x_6106) ;  /* 0x0000018400148947 */ /* 0x001fec0003800000 */
.L_x_6373:
[----:B------:R-:W-:Y:S05]  /*cfb0*/  BSYNC B1 ;  /* 0x0000000000017941 */ /* 0x000fea0003800000 */
.L_x_6105:
        /* <DEDUP_REMOVED lines=59> */
.L_x_6110:
[----:B------:R-:W-:Y:S05]  /*d370*/  BSYNC B2 ;  /* 0x0000000000027941 */ /* 0x000fea0003800000 */
.L_x_6109:
        /* <DEDUP_REMOVED lines=48> */
.L_x_6112:
[----:B------:R-:W-:Y:S05]  /*d680*/  BSYNC B2 ;  /* 0x0000000000027941 */ /* 0x000fea0003800000 */
.L_x_6111:
[----:B------:R-:W-:Y:S04]  /*d690*/  BSSY B2, `(.L_x_6113) ;  /* 0x0000030000027945 */ /* 0x000fe80003800000 */
[----:B------:R-:W-:Y:S05]  /*d6a0*/  @P2 BRA `(.L_x_6114) ;  /* 0x0000000000b82947 */ /* 0x000fea0003800000 */
[----:B01----:R-:W0:Y:S01]  /*d6b0*/  LDS.128 R4, [R62+0x16400] ;  /* 0x016400003e047984 */ /* 0x003e220000000c00 */
        /* <DEDUP_REMOVED lines=45> */
.L_x_6114:
[----:B------:R-:W-:Y:S05]  /*d990*/  BSYNC B2 ;  /* 0x0000000000027941 */ /* 0x000fea0003800000 */
.L_x_6113:
        /* <DEDUP_REMOVED lines=48> */
.L_x_6116:
[----:B------:R-:W-:Y:S05]  /*dca0*/  BSYNC B2 ;  /* 0x0000000000027941 */ /* 0x000fea0003800000 */
.L_x_6115:
        /* <DEDUP_REMOVED lines=48> */
.L_x_6118:
[----:B------:R-:W-:Y:S05]  /*dfb0*/  BSYNC B2 ;  /* 0x0000000000027941 */ /* 0x000fea0003800000 */
.L_x_6117:
        /* <DEDUP_REMOVED lines=47> */
.L_x_6108:
[----:B------:R-:W-:Y:S05]  /*e2b0*/  BSYNC B1 ;  /* 0x0000000000017941 */ /* 0x000fea0003800000 */
.L_x_6107:
        /* <DEDUP_REMOVED lines=37> */
[----:B------:R-:W-:Y:S01]  /*e510*/  SHF.L.U32 R33, R106, 0x10, RZ ;  /* 0x000000106a217819 */ /* 0x000fe200000006ff */
[----:B------:R-:W-:Y:S01]  /*e520*/  IMAD.U32 R31, R104, 0x10000, RZ ;  /* 0x00010000681f7824 */ /* 0x000fe200078e00ff */
[----:B------:R-:W-:Y:S01]  /*e530*/  LOP3.LUT R4, R4, 0xffff0000, RZ, 0xc0, !PT ;  /* 0xffff000004047812 */ /* 0x000fe200078ec0ff */
[----:B------:R-:W-:Y:S01]  /*e540*/  FFMA.FTZ R38, R30, R38, -R41 ;  /* 0x000000261e267223 */ /* 0x000fe20000010829 */
        /* <DEDUP_REMOVED lines=17> */
.L_x_6121:
[----:B------:R-:W-:Y:S05]  /*e660*/  BSYNC B1 ;  /* 0x0000000000017941 */ /* 0x000fea0003800000 */
.L_x_6120:
[----:B------:R-:W-:Y:S04]  /*e670*/  BSSY B1, `(.L_x_6122) ;  /* 0x0000030000017945 */ /* 0x000fe80003800000 */
[----:B------:R-:W-:Y:S05]  /*e680*/  @P1 BRA `(.L_x_6123) ;  /* 0x0000000000b81947 */ /* 0x000fea0003800000 */
[----:B0-----:R-:W0:Y:S01]  /*e690*/  LDS.128 R4, [R0+0x2000] ;  /* 0x0020000000047984 */ /* 0x001e220000000c00 */
        /* <DEDUP_REMOVED lines=45> */
.L_x_6123:
[----:B------:R-:W-:Y:S05]  /*e970*/  BSYNC B1 ;  /* 0x0000000000017941 */ /* 0x000fea0003800000 */
.L_x_6122:
        /* <DEDUP_REMOVED lines=48> */
.L_x_6125:
[----:B------:R-:W-:Y:S05]  /*ec80*/  BSYNC B1 ;  /* 0x0000000000017941 */ /* 0x000fea0003800000 */
.L_x_6124:
        /* <DEDUP_REMOVED lines=48> */
.L_x_6127:
[----:B------:R-:W-:Y:S05]  /*ef90*/  BSYNC B1 ;  /* 0x0000000000017941 */ /* 0x000fea0003800000 */
.L_x_6126:
        /* <DEDUP_REMOVED lines=48> */
.L_x_6129:
[----:B------:R-:W-:Y:S05]  /*f2a0*/  BSYNC B1 ;  /* 0x0000000000017941 */ /* 0x000fea0003800000 */
.L_x_6128:
        /* <DEDUP_REMOVED lines=15> */
[C---:B------:R-:W-:Y:S01]  /*f3a0*/  IMAD.U32 R10, R7.reuse, 0x10000, RZ ;  /* 0x00010000070a7824 */ /* 0x040fe200078e00ff */
[----:B------:R-:W-:Y:S01]  /*f3b0*/  LOP3.LUT R7, R7, 0xffff0000, RZ, 0xc0, !PT ;  /* 0xffff000007077812 */ /* 0x000fe200078ec0ff */
[----:B------:R-:W-:-:S02]  /*f3c0*/  IMAD.U32 R8, R6, 0x10000, RZ ;  /* 0x0001000006087824 */ /* 0x000fc400078e00ff */
[CC--:B------:R-:W-:Y:S01]  /*f3d0*/  FMUL.FTZ R14, R9.reuse, R12.reuse ;  /* 0x0000000c090e7220 */ /* 0x0c0fe20000410000 */
[----:B------:R-:W-:Y:S01]  /*f3e0*/  FMUL.FTZ R15, R9, R13 ;  /* 0x0000000d090f7220 */ /* 0x000fe20000410000 */
[C---:B------:R-:W-:Y:S01]  /*f3f0*/  FMUL.FTZ R9, R7.reuse, R65 ;  /* 0x0000004107097220 */ /* 0x040fe20000410000 */
[----:B------:R-:W-:Y:S02]  /*f400*/  IMAD.U32 R3, R4, 0x10000, RZ ;  /* 0x0001000004037824 */ /* 0x000fe400078e00ff */
[C---:B------:R-:W-:Y:S01]  /*f410*/  FFMA.FTZ R21, R8.reuse, R13, R14 ;  /* 0x0000000d08157223 */ /* 0x040fe2000001000e */
[----:B------:R-:W-:Y:S01]  /*f420*/  FFMA.FTZ R12, R8, R12, -R15 ;  /* 0x0000000c080c7223 */ /* 0x000fe2000001080f */
[-C--:B------:R-:W-:Y:S01]  /*f430*/  FMUL.FTZ R13, R7, R63.reuse ;  /* 0x0000003f070d7220 */ /* 0x080fe20000410000 */
[C---:B------:R-:W-:Y:S01]  /*f440*/  IMAD.U32 R6, R5.reuse, 0x10000, RZ ;  /* 0x0001000005067824 */ /* 0x040fe200078e00ff */
[----:B------:R-:W-:Y:S01]  /*f450*/  LOP3.LUT R4, R4, 0xffff0000, RZ, 0xc0, !PT ;  /* 0xffff000004047812 */ /* 0x000fe200078ec0ff */
[C---:B------:R-:W-:Y:S01]  /*f460*/  IMAD.U32 R8, R64.reuse, 0x10000, RZ ;  /* 0x0001000040087824 */ /* 0x040fe200078e00ff */
[----:B------:R-:W-:Y:S01]  /*f470*/  LOP3.LUT R5, R5, 0xffff0000, RZ, 0xc0, !PT ;  /* 0xffff000005057812 */ /* 0x000fe200078ec0ff */
[C---:B------:R-:W-:Y:S01]  /*f480*/  IMAD.U32 R7, R11.reuse, 0x10000, RZ ;  /* 0x000100000b077824 */ /* 0x040fe200078e00ff */
[----:B------:R-:W-:Y:S01]  /*f490*/  LOP3.LUT R64, R64, 0xffff0000, RZ, 0xc0, !PT ;  /* 0xffff000040407812 */ /* 0x000fe200078ec0ff */
[C---:B------:R-:W-:Y:S01]  /*f4a0*/  FFMA.FTZ R63, R10.reuse, R63, -R9 ;  /* 0x0000003f0a3f7223 */ /* 0x040fe20000010809 */
[----:B------:R-:W-:Y:S01]  /*f4b0*/  LOP3.LUT R11, R11, 0xffff0000, RZ, 0xc0, !PT ;  /* 0xffff00000b0b7812 */ /* 0x000fe200078ec0ff */
        /* <DEDUP_REMOVED lines=15> */
.L_x_6098:
[----:B------:R-:W2:Y:S01]  /*f5b0*/  LDL R3, [R1+0x3c] ;  /* 0x00003c0001037983 */ /* 0x000ea20000100800 */
[----:B------:R-:W0:Y:S01]  /*f5c0*/  LDC R10, c[0x0][0x448] ;  /* 0x00011200ff0a7b82 */ /* 0x000e220000000800 */
[----:B------:R-:W-:Y:S01]  /*f5d0*/  ULDC.64 UR4, c[0x0][0x3f8] ;  /* 0x0000fe0000047ab9 */ /* 0x000fe20000000a00 */
[----:B------:R-:W-:Y:S01]  /*f5e0*/  ULDC.64 UR6, c[0x0][0x408] ;  /* 0x0001020000067ab9 */ /* 0x000fe20000000a00 */
[----:B------:R-:W-:Y:S02]  /*f5f0*/  IMAD.MOV.U32 R4, RZ, RZ, R24 ;  /* 0x000000ffff047224 */ /* 0x000fe400078e0018 */
[----:B------:R-:W-:Y:S02]  /*f600*/  IMAD.MOV.U32 R8, RZ, RZ, R26 ;  /* 0x000000ffff087224 */ /* 0x000fe400078e001a */
[----:B------:R-:W-:Y:S01]  /*f610*/  IMAD.MOV.U32 R9, RZ, RZ, R31 ;  /* 0x000000ffff097224 */ /* 0x000fe200078e001f */
[----:B0-----:R-:W-:-:S13]  /*f620*/  ISETP.NE.AND P0, PT, R10, 0x1, PT ;  /* 0x000000010a00780c */ /* 0x001fda0003f05270 */
[----:B------:R-:W0:Y:S08]  /*f630*/  @P0 LDC R0, c[0x0][0x44c] ;  /* 0x00011300ff000b82 */ /* 0x000e300000000800 */
[----:B------:R-:W1:Y:S01]  /*f640*/  @P0 LDC R5, c[0x0][0x450] ;  /* 0x00011400ff050b82 */ /* 0x000e620000000800 */
[----:B--2---:R-:W-:-:S04]  /*f650*/  IMAD R3, R3, 0x40, R62 ;  /* 0x0000004003037824 */ /* 0x004fc800078e023e */
        /* <DEDUP_REMOVED lines=24> */
.L_x_6379:
        /* <DEDUP_REMOVED lines=17> */
[----:B--2---:R-:W-:Y:S01]  /*f8f0*/  IMAD.MOV.U32 R10, RZ, RZ, R0 ;  /* 0x000000ffff0a7224 */ /* 0x004fe200078e0000 */
[----:B------:R-:W-:Y:S01]  /*f900*/  ISETP.GE.AND P2, PT, R16, UR4, PT ;  /* 0x0000000410007c0c */ /* 0x000fe2000bf46270 */
[----:B-1----:R-:W-:Y:S01]  /*f910*/  IMAD.MOV.U32 R11, RZ, RZ, R3 ;  /* 0x000000ffff0b7224 */ /* 0x002fe200078e0003 */
[----:B------:R-:W-:Y:S01]  /*f920*/  ISETP.GE.AND P3, PT, R196, UR4, PT ;  /* 0x00000004c4007c0c */ /* 0x000fe2000bf66270 */
[----:B---3--:R-:W-:Y:S01]  /*f930*/  IMAD.MOV.U32 R15, RZ, RZ, R5 ;  /* 0x000000ffff0f7224 */ /* 0x008fe200078e0005 */
[----:B------:R-:W-:Y:S02]  /*f940*/  ISETP.GE.AND P4, PT, R193, UR4, PT ;  /* 0x00000004c1007c0c */ /* 0x000fe4000bf86270 */
[----:B------:R-:W-:Y:S02]  /*f950*/  CS2R R28, SRZ ;  /* 0x00000000001c7805 */ /* 0x000fe4000001ff00 */
[----:B------:R-:W-:-:S02]  /*f960*/  CS2R R30, SRZ ;  /* 0x00000000001e7805 */ /* 0x000fc4000001ff00 */
[----:B------:R-:W-:Y:S02]  /*f970*/  CS2R R40, SRZ ;  /* 0x0000000000287805 */ /* 0x000fe4000001ff00 */
[----:B------:R-:W-:Y:S01]  /*f980*/  CS2R R42, SRZ ;  /* 0x00000000002a7805 */ /* 0x000fe2000001ff00 */
[----:B------:R-:W-:Y:S01]  /*f990*/  ULDC.64 UR6, c[0x0][0x208] ;  /* 0x0000820000067ab9 */ /* 0x000fe20000000a00 */
[----:B------:R-:W-:Y:S02]  /*f9a0*/  @!P2 IMAD.SHL.U32 R9, R16, 0x2, RZ ;  /* 0x000000021009a824 */ /* 0x000fe400078e00ff */
[----:B------:R-:W-:Y:S02]  /*f9b0*/  @!P3 IMAD.SHL.U32 R25, R198, 0x8, RZ ;  /* 0x00000008c619b824 */ /* 0x000fe400078e00ff */
[----:B------:R-:W-:Y:S01]  /*f9c0*/  @!P4 IMAD.SHL.U32 R27, R199, 0x8, RZ ;  /* 0x00000008c71bc824 */ /* 0x000fe200078e00ff */
[-C--:B------:R-:W-:Y:S02]  /*f9d0*/  @!P2 IADD3 R48, P0, R0, R9.reuse, RZ ;  /* 0x000000090030a210 */ /* 0x080fe40007f1e0ff */
[----:B----4-:R-:W-:Y:S01]  /*f9e0*/  @!P2 IADD3 R4, P1, R14, R9, RZ ;  /* 0x000000090e04a210 */ /* 0x010fe20007f3e0ff */
[----:B------:R-:W-:Y:S01]  /*f9f0*/  @!P3 IMAD.WIDE R8, R25, 0x2, R10 ;  /* 0x000000021908b825 */ /* 0x000fe200078e020a */
[----:B------:R-:W-:-:S03]  /*fa00*/  @!P2 SHF.L.U64.HI R0, R16, 0x1, R17 ;  /* 0x000000011000a819 */ /* 0x000fc60000010211 */
[----:B------:R-:W-:Y:S01]  /*fa10*/  @!P4 IMAD.WIDE R12, R27, 0x2, R10 ;  /* 0x000000021b0cc825 */ /* 0x000fe200078e020a */
[----:B------:R-:W-:Y:S02]  /*fa20*/  CS2R R36, SRZ ;  /* 0x0000000000247805 */ /* 0x000fe4000001ff00 */
[----:B------:R-:W-:Y:S02]  /*fa30*/  CS2R R38, SRZ ;  /* 0x0000000000267805 */ /* 0x000fe4000001ff00 */
[----:B------:R-:W-:Y:S01]  /*fa40*/  CS2R R32, SRZ ;  /* 0x0000000000207805 */ /* 0x000fe2000001ff00 */
[--C-:B------:R-:W-:Y:S01]  /*fa50*/  @!P3 IMAD.WIDE R10, R25, 0x2, R14.reuse ;  /* 0x00000002190ab825 */ /* 0x100fe200078e020e */
[----:B------:R-:W-:Y:S02]  /*fa60*/  CS2R R24, SRZ ;  /* 0x0000000000187805 */ /* 0x000fe4000001ff00 */
[----:B------:R-:W-:Y:S02]  /*fa70*/  CS2R R34, SRZ ;  /* 0x0000000000227805 */ /* 0x000fe4000001ff00 */
[----:B------:R-:W-:Y:S01]  /*fa80*/  CS2R R44, SRZ ;  /* 0x00000000002c7805 */ /* 0x000fe2000001ff00 */
[----:B------:R-:W-:Y:S01]  /*fa90*/  @!P4 IMAD.WIDE R14, R27, 0x2, R14 ;  /* 0x000000021b0ec825 */ /* 0x000fe200078e020e */
[----:B------:R-:W-:-:S02]  /*faa0*/  CS2R R26, SRZ ;  /* 0x00000000001a7805 */ /* 0x000fc4000001ff00 */
[----:B------:R-:W-:Y:S01]  /*fab0*/  CS2R R46, SRZ ;  /* 0x00000000002e7805 */ /* 0x000fe2000001ff00 */
[----:B------:R1:W5:Y:S01]  /*fac0*/  @!P3 LD.E.128 R28, desc[UR6][R8.64] ;  /* 0x00000006081cb980 */ /* 0x000362000c101d00 */
[--C-:B------:R-:W-:Y:S02]  /*fad0*/  @!P2 IMAD.X R49, R3, 0x1, R0.reuse, P0 ;  /* 0x000000010331a824 */ /* 0x100fe400000e0600 */
[----:B------:R-:W-:Y:S01]  /*fae0*/  @!P2 IMAD.X R5, R5, 0x1, R0, P1 ;  /* 0x000000010505a824 */ /* 0x000fe200008e0600 */
[----:B------:R1:W5:Y:S04]  /*faf0*/  @!P3 LD.E.128 R40, desc[UR6][R10.64] ;  /* 0x000000060a28b980 */ /* 0x000368000c101d00 */
[----:B------:R1:W5:Y:S04]  /*fb00*/  @!P4 LD.E.128 R24, desc[UR6][R12.64] ;  /* 0x000000060c18c980 */ /* 0x000368000c101d00 */
[----:B------:R1:W5:Y:S04]  /*fb10*/  @!P4 LD.E.128 R36, desc[UR6][R14.64] ;  /* 0x000000060e24c980 */ /* 0x000368000c101d00 */
[----:B------:R1:W5:Y:S04]  /*fb20*/  @!P2 LD.E.128 R32, desc[UR6][R48.64] ;  /* 0x000000063020a980 */ /* 0x000368000c101d00 */
[----:B------:R1:W5:Y:S02]  /*fb30*/  @!P2 LD.E.128 R44, desc[UR6][R4.64] ;  /* 0x00000006042ca980 */ /* 0x000364000c101d00 */
.L_x_6132:
[----:B------:R-:W-:Y:S05]  /*fb40*/  BSYNC B1 ;  /* 0x0000000000017941 */ /* 0x000fea0003800000 */
.L_x_6131:
[----:B-1---5:R-:W-:Y:S01]  /*fb50*/  IMAD.MOV.U32 R4, RZ, RZ, R46 ;  /* 0x000000ffff047224 */ /* 0x022fe200078e002e */
[----:B------:R-:W-:Y:S01]  /*fb60*/  UMOV UR4, 0xffffffff ;  /* 0xffffffff00047882 */ /* 0x000fe20000000000 */
[----:B---3--:R-:W-:Y:S02]  /*fb70*/  IMAD.MOV.U32 R5, RZ, RZ, R47 ;  /* 0x000000ffff057224 */ /* 0x008fe400078e002f */
        /* <DEDUP_REMOVED lines=50> */
[----:B0-----:R-:W0:Y:S04]  /*fea0*/  SHFL.IDX PT, R21, R21, 0x1, 0x1c1f ;  /* 0x003c1f0015157f89 */ /* 0x001e2800000e0000 */
[----:B-1----:R-:W0:Y:S02]  /*feb0*/  SHFL.IDX PT, R20, R20, 0x1, 0x1c1f ;  /* 0x003c1f0014147f89 */ /* 0x002e2400000e0000 */
.L_x_6385:
[----:B------:R-:W-:Y:S01]  /*fec0*/  VIADD R62, R62, 0x40 ;  /* 0x000000403e3e7836 */ /* 0x000fe20000000000 */
[----:B------:R-:W-:Y:S01]  /*fed0*/  BSSY B1, `(.L_x_6134) ;  /* 0x0000033000017945 */ /* 0x000fe20003800000 */
[----:B------:R-:W-:Y:S02]  /*fee0*/  CS2R R6, SRZ ;  /* 0x0000000000067805 */ /* 0x000fe4000001ff00 */
[----:B------:R-:W-:Y:S02]  /*fef0*/  CS2R R8, SRZ ;  /* 0x0000000000087805 */ /* 0x000fe4000001ff00 */
[----:B------:R-:W-:Y:S02]  /*ff00*/  CS2R R10, SRZ ;  /* 0x00000000000a7805 */ /* 0x000fe4000001ff00 */
[----:B------:R-:W-:Y:S02]  /*ff10*/  ISETP.GE.AND P0, PT, R62, R73, PT ;  /* 0x000000493e00720c */ /* 0x000fe40003f06270 */
[----:B------:R-:W-:-:S02]  /*ff20*/  CS2R R12, SRZ ;  /* 0x00000000000c7805 */ /* 0x000fc4000001ff00 */
[----:B----4-:R-:W-:Y:S02]  /*ff30*/  CS2R R14, SRZ ;  /* 0x00000000000e7805 */ /* 0x010fe4000001ff00 */
[----:B------:R-:W-:Y:S02]  /*ff40*/  CS2R R48, SRZ ;  /* 0x0000000000307805 */ /* 0x000fe4000001ff00 */
[----:B------:R-:W-:Y:S02]  /*ff50*/  CS2R R50, SRZ ;  /* 0x0000000000327805 */ /* 0x000fe4000001ff00 */
[----:B------:R-:W-:Y:S02]  /*ff60*/  CS2R R52, SRZ ;  /* 0x0000000000347805 */ /* 0x000fe4000001ff00 */
[----:B------:R-:W-:Y:S02]  /*ff70*/  CS2R R54, SRZ ;  /* 0x0000000000367805 */ /* 0x000fe4000001ff00 */
[----:B------:R-:W-:-:S02]  /*ff80*/  CS2R R56, SRZ ;  /* 0x0000000000387805 */ /* 0x000fc4000001ff00 */
[----:B------:R-:W-:Y:S01]  /*ff90*/  CS2R R58, SRZ ;  /* 0x00000000003a7805 */ /* 0x000fe2000001ff00 */
[----:B------:R-:W-:Y:S06]  /*ffa0*/  @P0 BRA `(.L_x_6135) ;  /* 0x0000000000940947 */ /* 0x000fec0003800000 */
[----:B------:R-:W-:Y:S01]  /*ffb0*/  ULDC UR4, c[0x0][0x3f4] ;  /* 0x0000fd0000047ab9 */ /* 0x000fe20000000800 */
[----:B---3--:R-:W-:Y:S01]  /*ffc0*/  IMAD.MOV.U32 R4, RZ, RZ, R0 ;  /* 0x000000ffff047224 */ /* 0x008fe200078e0000 */
[----:B------:R-:W-:Y:S01]  /*ffd0*/  ISETP.GE.AND P2, PT, R16, UR4, PT ;  /* 0x0000000410007c0c */ /* 0x000fe2000bf46270 */
[----:B--2---:R-:W-:Y:S01]  /*ffe0*/  IMAD.MOV.U32 R5, RZ, RZ, R3 ;  /* 0x000000ffff057224 */ /* 0x004fe200078e0003 */
        /* <DEDUP_REMOVED lines=8> */
[----:B------:R-:W-:Y:S01]  /*10070*/  ULDC.64 UR6, c[0x0][0x208] ;  /* 0x0000820000067ab9 */ /* 0x000fe20000000a00 */
[----:B------:R-:W-:Y:S02]  /*10080*/  @!P2 IMAD.SHL.U32 R63, R16, 0x2, RZ ;  /* 0x00000002103fa824 */ /* 0x000fe400078e00ff */
[----:B------:R-:W-:-:S02]  /*10090*/  @!P3 IMAD.SHL.U32 R71, R198, 0x8, RZ ;  /* 0x00000008c647b824 */ /* 0x000fc400078e00ff */
[----:B------:R-:W-:Y:S01]  /*100a0*/  @!P4 IMAD.SHL.U32 R65, R199, 0x8, RZ ;  /* 0x00000008c741c824 */ /* 0x000fe200078e00ff */
[-C--:B------:R-:W-:Y:S01]  /*100b0*/  @!P2 IADD3 R60, P0, R0, R63.reuse, RZ ;  /* 0x0000003f003ca210 */ /* 0x080fe20007f1e0ff */
[----:B------:R-:W-:Y:S01]  /*100c0*/  @!P3 IMAD.WIDE R66, R71, 0x2, R4 ;  /* 0x000000024742b825 */ /* 0x000fe200078e0204 */
[----:B0-----:R-:W-:Y:S02]  /*100d0*/  @!P2 IADD3 R62, P1, R20, R63, RZ ;  /* 0x0000003f143ea210 */ /* 0x001fe40007f3e0ff */
[----:B------:R-:W-:Y:S01]  /*100e0*/  @!P2 SHF.L.U64.HI R0, R16, 0x1, R17 ;  /* 0x000000011000a819 */ /* 0x000fe20000010211 */
[----:B------:R-:W-:Y:S01]  /*100f0*/  @!P4 IMAD.WIDE R68, R65, 0x2, R4 ;  /* 0x000000024144c825 */ /* 0x000fe200078e0204 */
[----:B------:R-:W-:Y:S02]  /*10100*/  CS2R R12, SRZ ;  /* 0x00000000000c7805 */ /* 0x000fe4000001ff00 */
[----:B------:R-:W-:Y:S02]  /*10110*/  CS2R R14, SRZ ;  /* 0x00000000000e7805 */ /* 0x000fe4000001ff00 */
[----:B------:R-:W-:-:S02]  /*10120*/  CS2R R48, SRZ ;  /* 0x0000000000307805 */ /* 0x000fc4000001ff00 */
[----:B------:R-:W-:Y:S02]  /*10130*/  CS2R R50, SRZ ;  /* 0x0000000000327805 */ /* 0x000fe4000001ff00 */
[----:B------:R-:W-:Y:S02]  /*10140*/  CS2R R4, SRZ ;  /* 0x0000000000047805 */ /* 0x000fe4000001ff00 */
[----:B------:R-:W-:Y:S01]  /*10150*/  CS2R R6, SRZ ;  /* 0x0000000000067805 */ /* 0x000fe2000001ff00 */
[--C-:B------:R-:W-:Y:S01]  /*10160*/  @!P3 IMAD.WIDE R70, R71, 0x2, R20.reuse ;  /* 0x000000024746b825 */ /* 0x100fe200078e0214 */
        /* <DEDUP_REMOVED lines=9> */
.L_x_6135:
[----:B------:R-:W-:Y:S05]  /*10200*/  BSYNC B1 ;  /* 0x0000000000017941 */ /* 0x000fea0003800000 */
.L_x_6134:
[----:B-1----:R-:W3:Y:S01]  /*10210*/  LDL R60, [R1+0x38] ;  /* 0x00003800013c7983 */ /* 0x002ee20000100800 */
[----:B--2--5:R-:W-:Y:S01]  /*10220*/  IMAD.MOV.U32 R3, RZ, RZ, R4 ;  /* 0x000000ffff037224 */ /* 0x024fe200078e0004 */
[----:B------:R-:W-:Y:S01]  /*10230*/  VIADDMNMX R73, R73, -R218, 0x80, PT ;  /* 0x0000008049497446 */ /* 0x000fe200038009da */
[----:B0-----:R-:W-:Y:S01]  /*10240*/  IMAD.MOV.U32 R20, RZ, RZ, R5 ;  /* 0x000000ffff147224 */ /* 0x001fe200078e0005 */
        /* <DEDUP_REMOVED lines=24> */
[----:B------:R-:W-:Y:S01]  /*103d0*/  ISETP.GE.AND P1, PT, R204, R73, PT ;  /* 0x00000049cc00720c */ /* 0x000fe20003f26270 */
[----:B------:R-:W-:-:S02]  /*103e0*/  IMAD.MOV.U32 R62, RZ, RZ, R55 ;  /* 0x000000ffff3e7224 */ /* 0x000fc400078e0037 */
[----:B------:R-:W-:Y:S02]  /*103f0*/  IMAD.MOV.U32 R63, RZ, RZ, R56 ;  /* 0x000000ffff3f7224 */ /* 0x000fe400078e0038 */
[----:B------:R-:W-:Y:S01]  /*10400*/  IMAD.MOV.U32 R64, RZ, RZ, R57 ;  /* 0x000000ffff407224 */ /* 0x000fe200078e0039 */
[----:B------:R-:W-:Y:S01]  /*10410*/  PRMT R81, R62, 0x7610, R81 ;  /* 0x000076103e517816 */ /* 0x000fe20000000051 */
[----:B------:R-:W-:Y:S01]  /*10420*/  IMAD.MOV.U32 R62, RZ, RZ, R59 ;  /* 0x000000ffff3e7224 */ /* 0x000fe200078e003b */
[----:B------:R-:W-:Y:S02]  /*10430*/  PRMT R68, R63, 0x7610, R68 ;  /* 0x000076103f447816 */ /* 0x000fe40000000044 */
[----:B------:R-:W-:Y:S02]  /*10440*/  PRMT R69, R64, 0x7610, R69 ;  /* 0x0000761040457816 */ /* 0x000fe40000000045 */
[----:B---3--:R-:W-:-:S04]  /*10450*/  LEA.HI R0, R60, R60, RZ, 0x1 ;  /* 0x0000003c3c007211 */ /* 0x008fc800078f08ff */
[----:B------:R-:W-:-:S05]  /*10460*/  LOP3.LUT R0, R0, 0xfffffffe, RZ, 0xc0, !PT ;  /* 0xfffffffe00007812 */ /* 0x000fca00078ec0ff */
[----:B------:R-:W-:Y:S01]  /*10470*/  IMAD.IADD R0, R60, 0x1, -R0 ;  /* 0x000000013c007824 */ /* 0x000fe200078e0a00 */
[----:B------:R-:W-:-:S04]  /*10480*/  MOV R60, R48 ;  /* 0x00000030003c7202 */ /* 0x000fc80000000f00 */
[----:B------:R-:W-:Y:S01]  /*10490*/  SHF.L.U32 R61, R0, 0x1f, RZ ;  /* 0x0000001f003d7819 */ /* 0x000fe200000006ff */
[----:B------:R-:W-:Y:S01]  /*104a0*/  IMAD.MOV.U32 R0, RZ, RZ, R11 ;  /* 0x000000ffff007224 */ /* 0x000fe200078e000b */
[----:B------:R-:W-:Y:S01]  /*104b0*/  PRMT R95, R60, 0x7610, R95 ;  /* 0x000076103c5f7816 */ /* 0x000fe2000000005f */
[----:B------:R-:W-:Y:S01]  /*104c0*/  IMAD.MOV.U32 R60, RZ, RZ, R51 ;  /* 0x000000ffff3c7224 */ /* 0x000fe200078e0033 */
[----:B------:R-:W0:Y:S02]  /*104d0*/  SYNCS.PHASECHK.TRANS64.TRYWAIT P0, [R18+URZ+0x30800], R61 ;  /* 0x0308003d120075a7 */ /* 0x000e24000800017f */
[----:B------:R-:W-:Y:S02]  /*104e0*/  PRMT R77, R0, 0x7610, R77 ;  /* 0x00007610004d7816 */ /* 0x000fe4000000004d */
[----:B------:R-:W-:Y:S01]  /*104f0*/  PRMT R98, R60, 0x7610, R98 ;  /* 0x000076103c627816 */ /* 0x000fe20000000062 */
[----:B------:R-:W-:Y:S01]  /*10500*/  IMAD.MOV.U32 R60, RZ, RZ, R54 ;  /* 0x000000ffff3c7224 */ /* 0x000fe200078e0036 */
[----:B------:R-:W-:-:S02]  /*10510*/  PRMT R0, R3, 0x7610, R0 ;  /* 0x0000761003007816 */ /* 0x000fc40000000000 */
[----:B------:R-:W-:Y:S02]  /*10520*/  PRMT R3, R20, 0x7610, R3 ;  /* 0x0000761014037816 */ /* 0x000fe40000000003 */
[----:B------:R-:W-:Y:S01]  /*10530*/  PRMT R20, R21, 0x7610, R20 ;  /* 0x0000761015147816 */ /* 0x000fe20000000014 */
[----:B------:R-:W-:Y:S01]  /*10540*/  IMAD.MOV.U32 R21, RZ, RZ, R15 ;  /* 0x000000ffff157224 */ /* 0x000fe200078e000f */
[----:B------:R-:W-:Y:S01]  /*10550*/  PRMT R80, R60, 0x7610, R80 ;  /* 0x000076103c507816 */ /* 0x000fe20000000050 */
[----:B------:R-:W-:Y:S01]  /*10560*/  IMAD.MOV.U32 R60, RZ, RZ, R58 ;  /* 0x000000ffff3c7224 */ /* 0x000fe200078e003a */
[----:B0-----:R-:W-:Y:S06]  /*10570*/  @!P0 BRA `(.L_x_6137) ;  /* 0x0000015000988947 */ /* 0x001fec0003800000 */
.L_x_6386:
[----:B------:R-:W-:Y:S05]  /*10580*/  BSYNC B1 ;  /* 0x0000000000017941 */ /* 0x000fea0003800000 */
.L_x_6136:
        /* <DEDUP_REMOVED lines=10> */
[----:B------:R-:W2:Y:S01]  /*10630*/  LDL R63, [R1+0x3c] ;  /* 0x00003c00013f7983 */ /* 0x000ea20000100800 */
[----:B0-----:R-:W-:Y:S02]  /*10640*/  LOP3.LUT R61, R213, 0x38, R16, 0xf8, !PT ;  /* 0x00000038d53d7812 */ /* 0x001fe400078ef810 */
[--C-:B------:R-:W-:Y:S02]  /*10650*/  SHF.R.U64 R114, R32, 0x10, R33.reuse ;  /* 0x0000001020727819 */ /* 0x100fe40000001221 */
[----:B------:R-:W-:Y:S02]  /*10660*/  LOP3.LUT R60, R61, R214, RZ, 0x3c, !PT ;  /* 0x000000d63d3c7212 */ /* 0x000fe400078e3cff */
[----:B------:R-:W-:Y:S02]  /*10670*/  SHF.R.U32.HI R113, RZ, 0x10, R33 ;  /* 0x00000010ff717819 */ /* 0x000fe40000011621 */
[----:B------:R-:W-:Y:S01]  /*10680*/  SHF.R.U64 R33, R34, 0x10, R35 ;  /* 0x0000001022217819 */ /* 0x000fe20000001223 */
[----:B------:R-:W-:Y:S01]  /*10690*/  IMAD.IADD R107, R215, 0x1, R60 ;  /* 0x00000001d76b7824 */ /* 0x000fe200078e023c */
[----:B------:R-:W-:-:S02]  /*106a0*/  SHF.R.U64 R34, R44, 0x10, R45 ;  /* 0x000000102c227819 */ /* 0x000fc4000000122d */
[----:B------:R-:W-:Y:S01]  /*106b0*/  SHF.R.U32.HI R119, RZ, 0x10, R45 ;  /* 0x00000010ff777819 */ /* 0x000fe2000001162d */
[----:B------:R-:W-:Y:S01]  /*106c0*/  IMAD R107, R107, 0x2, R18 ;  /* 0x000000026b6b7824 */ /* 0x000fe200078e0212 */
[----:B------:R-:W-:Y:S02]  /*106d0*/  PRMT R117, R109, 0x5410, R34 ;  /* 0x000054106d757816 */ /* 0x000fe40000000022 */
[--C-:B------:R-:W-:Y:S02]  /*106e0*/  SHF.R.U64 R45, R46, 0x10, R47.reuse ;  /* 0x000000102e2d7819 */ /* 0x100fe4000000122f */
[----:B------:R-:W-:Y:S01]  /*106f0*/  PRMT R115, R111, 0x5410, R114 ;  /* 0x000054106f737816 */ /* 0x000fe20000000072 */
[----:B------:R-:W-:Y:S01]  /*10700*/  IMAD.U32 R120, R117, 0x10000, RZ ;  /* 0x0001000075787824 */ /* 0x000fe200078e00ff */
[----:B------:R-:W-:Y:S02]  /*10710*/  SHF.R.U32.HI R46, RZ, 0x10, R47 ;  /* 0x00000010ff2e7819 */ /* 0x000fe4000001162f */
[----:B------:R-:W-:-:S02]  /*10720*/  PRMT R119, R110, 0x5410, R119 ;  /* 0x000054106e777816 */ /* 0x000fc40000000077 */
[----:B------:R-:W-:Y:S02]  /*10730*/  SHF.R.U32.HI R32, RZ, 0x10, R35 ;  /* 0x00000010ff207819 */ /* 0x000fe40000011623 */
[----:B------:R-:W-:Y:S01]  /*10740*/  PRMT R35, R75, 0x5432, R46 ;  /* 0x000054324b237816 */ /* 0x000fe2000000002e */
[----:B------:R-:W-:Y:S01]  /*10750*/  IMAD.U32 R122, R119, 0x10000, RZ ;  /* 0x00010000777a7824 */ /* 0x000fe200078e00ff */
[----:B------:R-:W-:Y:S02]  /*10760*/  PRMT R116, R112, 0x5410, R113 ;  /* 0x0000541070747816 */ /* 0x000fe40000000071 */
[----:B------:R-:W-:Y:S01]  /*10770*/  PRMT R32, R77, 0x5432, R32 ;  /* 0x000054324d207816 */ /* 0x000fe20000000020 */
[----:B------:R-:W-:Y:S01]  /*10780*/  IMAD.U32 R121, R35, 0x10000, RZ ;  /* 0x0001000023797824 */ /* 0x000fe200078e00ff */
[----:B------:R-:W-:Y:S02]  /*10790*/  LOP3.LUT R117, R117, 0xffff0000, RZ, 0xc0, !PT ;  /* 0xffff000075757812 */ /* 0x000fe400078ec0ff */
[----:B------:R-:W-:-:S02]  /*107a0*/  LOP3.LUT R119, R119, 0xffff0000, RZ, 0xc0, !PT ;  /* 0xffff000077777812 */ /* 0x000fc400078ec0ff */
[----:B------:R-:W-:Y:S02]  /*107b0*/  PRMT R45, R74, 0x5432, R45 ;  /* 0x000054324a2d7816 */ /* 0x000fe4000000002d */
[----:B------:R-:W-:Y:S02]  /*107c0*/  PRMT R33, R76, 0x5432, R33 ;  /* 0x000054324c217816 */ /* 0x000fe40000000021 */
        /* <DEDUP_REMOVED lines=12> */
[C---:B0-----:R-:W-:Y:S01]  /*10890*/  IMAD.U32 R109, R60.reuse, 0x10000, RZ ;  /* 0x000100003c6d7824 */ /* 0x041fe200078e00ff */
[----:B------:R-:W-:Y:S01]  /*108a0*/  LOP3.LUT R110, R60, 0xffff0000, RZ, 0xc0, !PT ;  /* 0xffff00003c6e7812 */ /* 0x000fe200078ec0ff */
[----:B------:R-:W-:Y:S01]  /*108b0*/  IMAD.U32 R60, R115, 0x10000, RZ ;  /* 0x00010000733c7824 */ /* 0x000fe200078e00ff */
[C---:B------:R-:W-:Y:S01]  /*108c0*/  LOP3.LUT R34, R62.reuse, 0xffff0000, RZ, 0xc0, !PT ;  /* 0xffff00003e227812 */ /* 0x040fe200078ec0ff */
[----:B------:R-:W-:Y:S01]  /*108d0*/  IMAD.U32 R44, R62, 0x10000, RZ ;  /* 0x000100003e2c7824 */ /* 0x000fe200078e00ff */
[C---:B------:R-:W-:Y:S01]  /*108e0*/  LOP3.LUT R62, R63.reuse, 0xffff0000, RZ, 0xc0, !PT ;  /* 0xffff00003f3e7812 */ /* 0x040fe200078ec0ff */
        /* <DEDUP_REMOVED lines=8> */
[----:B------:R-:W-:Y:S01]  /*10970*/  IMAD.U32 R114, R67, 0x10000, RZ ;  /* 0x0001000043727824 */ /* 0x000fe200078e00ff */
[C---:B------:R-:W-:Y:S01]  /*10980*/  LOP3.LUT R46, R66.reuse, 0xffff0000, RZ, 0xc0, !PT ;  /* 0xffff0000422e7812 */ /* 0x040fe200078ec0ff */
[----:B------:R-:W-:-:S02]  /*10990*/  IMAD.U32 R65, R66, 0x10000, RZ ;  /* 0x0001000042417824 */ /* 0x000fc400078e00ff */
[----:B------:R-:W-:Y:S01]  /*109a0*/  FFMA.FTZ R47, R109, R60, -R118 ;  /* 0x0000003c6d2f7223 */ /* 0x000fe20000010876 */
[----:B------:R-:W-:Y:S01]  /*109b0*/  IMAD.U32 R111, R61, 0x10000, RZ ;  /* 0x000100003d6f7824 */ /* 0x000fe200078e00ff */
[----:B------:R-:W-:Y:S01]  /*109c0*/  LOP3.LUT R66, R67, 0xffff0000, RZ, 0xc0, !PT ;  /* 0xffff000043427812 */ /* 0x000fe200078ec0ff */
[----:B------:R-:W-:Y:S02]  /*109d0*/  IMAD.U32 R118, R116, 0x10000, RZ ;  /* 0x0001000074767824 */ /* 0x000fe400078e00ff */
[----:B------:R-:W-:Y:S01]  /*109e0*/  FMUL.FTZ R126, R113, R122 ;  /* 0x0000007a717e7220 */ /* 0x000fe20000410000 */
[----:B------:R-:W-:Y:S01]  /*109f0*/  FFMA.FTZ R60, R109, R120, R124 ;  /* 0x000000786d3c7223 */ /* 0x000fe2000001007c */
[----:B------:R-:W-:Y:S02]  /*10a00*/  IMAD.U32 R67, R32, 0x10000, RZ ;  /* 0x0001000020437824 */ /* 0x000fe400078e00ff */
[C---:B------:R-:W-:Y:S01]  /*10a10*/  FMUL.FTZ R109, R114.reuse, R121 ;  /* 0x00000079726d7220 */ /* 0x040fe20000410000 */
[-C--:B------:R-:W-:Y:S01]  /*10a20*/  FMUL.FTZ R120, R113, R118.reuse ;  /* 0x0000007671787220 */ /* 0x080fe20000410000 */
[----:B------:R-:W-:Y:S01]  /*10a30*/  FFMA.FTZ R126, R111, R118, -R126 ;  /* 0x000000766f7e7223 */ /* 0x000fe2000001087e */
[-C--:B------:R-:W-:Y:S01]  /*10a40*/  FMUL.FTZ R114, R114, R67.reuse ;  /* 0x0000004372727220 */ /* 0x080fe20000410000 */
[----:B------:R-:W-:Y:S01]  /*10a50*/  FFMA.FTZ R118, R112, R67, -R109 ;  /* 0x0000004370767223 */ /* 0x000fe2000001086d */
[----:B------:R-:W-:Y:S01]  /*10a60*/  FMUL.FTZ R67, R63, R117 ;  /* 0x000000753f437220 */ /* 0x000fe20000410000 */
[----:B------:R-:W-:Y:S01]  /*10a70*/  LOP3.LUT R116, R116, 0xffff0000, RZ, 0xc0, !PT ;  /* 0xffff000074747812 */ /* 0x000fe200078ec0ff */
[----:B------:R-:W-:Y:S01]  /*10a80*/  FFMA.FTZ R121, R112, R121, R114 ;  /* 0x0000007970797223 */ /* 0x000fe20000010072 */
[----:B------:R-:W-:Y:S01]  /*10a90*/  LOP3.LUT R61, R61, 0xffff0000, RZ, 0xc0, !PT ;  /* 0xffff00003d3d7812 */ /* 0x000fe200078ec0ff */
[----:B------:R-:W-:Y:S01]  /*10aa0*/  FFMA.FTZ R112, R110, R115, -R67 ;  /* 0x000000736e707223 */ /* 0x000fe20000010843 */
[----:B------:R-:W-:Y:S01]  /*10ab0*/  FMUL.FTZ R114, R64, R119 ;  /* 0x0000007740727220 */ /* 0x000fe20000410000 */
[----:B------:R-:W-:Y:S01]  /*10ac0*/  FMUL.FTZ R109, R63, R115 ;  /* 0x000000733f6d7220 */ /* 0x000fe20000410000 */
[----:B------:R-:W-:-:S02]  /*10ad0*/  IMAD.U32 R67, R45, 0x10000, RZ ;  /* 0x000100002d437824 */ /* 0x000fc400078e00ff */
[----:B------:R-:W-:Y:S01]  /*10ae0*/  FMUL.FTZ R64, R64, R116 ;  /* 0x0000007440407220 */ /* 0x000fe20000410000 */
[----:B------:R-:W-:Y:S02]  /*10af0*/  IMAD.U32 R63, R33, 0x10000, RZ ;  /* 0x00010000213f7824 */ /* 0x000fe400078e00ff */
[----:B------:R-:W-:Y:S01]  /*10b00*/  FFMA.FTZ R120, R111, R122, R120 ;  /* 0x0000007a6f787223 */ /* 0x000fe20000010078 */
[----:B------:R-:W-:Y:S01]  /*10b10*/  FMUL.FTZ R113, R65, R67 ;  /* 0x0000004341717220 */ /* 0x000fe20000410000 */
[C---:B------:R-:W-:Y:S01]  /*10b20*/  FFMA.FTZ R111, R61.reuse, R116, -R114 ;  /* 0x000000743d6f7223 */ /* 0x040fe20000010872 */
[----:B------:R-:W-:Y:S01]  /*10b30*/  FFMA.FTZ R119, R61, R119, R64 ;  /* 0x000000773d777223 */ /* 0x000fe20000010040 */
[-C--:B------:R-:W-:Y:S01]  /*10b40*/  FMUL.FTZ R65, R65, R63.reuse ;  /* 0x0000003f41417220 */ /* 0x080fe20000410000 */
        /* <DEDUP_REMOVED lines=8> */
[----:B------:R-:W-:Y:S01]  /*10bd0*/  FFMA.FTZ R109, R110, R117, R109 ;  /* 0x000000756e6d7223 */ /* 0x000fe2000001006d */
        /* <DEDUP_REMOVED lines=16> */
.L_x_6141:
[----:B------:R-:W-:Y:S05]  /*10ce0*/  BSYNC B2 ;  /* 0x0000000000027941 */ /* 0x000fea0003800000 */
.L_x_6140:
[----:B------:R-:W-:Y:S04]  /*10cf0*/  BSSY B2, `(.L_x_6142) ;  /* 0x0000069000027945 */ /* 0x000fe80003800000 */
[----:B------:R-:W-:Y:S05]  /*10d00*/  @P1 BRA `(.L_x_6143) ;  /* 0x00000004009c1947 */ /* 0x000fea0003800000 */
[----:B-1----:R-:W2:Y:S01]  /*10d10*/  LDL R108, [R1+0x5c] ;  /* 0x00005c00016c7983 */ /* 0x002ea20000100800 */
        /* <DEDUP_REMOVED lines=14> */
[----:B------:R-:W-:Y:S02]  /*10e00*/  SHF.R.U32.HI R31, RZ, 0x10, R31 ;  /* 0x00000010ff1f7819 */ /* 0x000fe4000001161f */
[----:B------:R-:W-:Y:S01]  /*10e10*/  SHF.R.U32.HI R41, RZ, 0x10, R41 ;  /* 0x00000010ff297819 */ /* 0x000fe20000011629 */
[----:B------:R-:W-:Y:S01]  /*10e20*/  IMAD R60, R45, 0x2, R18 ;  /* 0x000000022d3c7824 */ /* 0x000fe200078e0212 */
[----:B------:R-:W-:Y:S02]  /*10e30*/  PRMT R104, R104, 0x5410, R29 ;  /* 0x0000541068687816 */ /* 0x000fe4000000001d */
[----:B------:R-:W-:Y:S02]  /*10e40*/  PRMT R99, R99, 0x5410, R30 ;  /* 0x0000541063637816 */ /* 0x000fe4000000001e */
[----:B------:R-:W1:Y:S01]  /*10e50*/  LDS.128 R44, [R60+0x12400] ;  /* 0x012400003c2c7984 */ /* 0x000e620000000c00 */
[----:B------:R-:W-:Y:S02]  /*10e60*/  PRMT R101, R101, 0x5410, R28 ;  /* 0x0000541065657816 */ /* 0x000fe4000000001c */
[----:B------:R-:W-:Y:S01]  /*10e70*/  SHF.R.U32.HI R43, RZ, 0x10, R43 ;  /* 0x00000010ff2b7819 */ /* 0x000fe2000001162b */
[----:B------:R-:W-:Y:S01]  /*10e80*/  IMAD.U32 R63, R99, 0x10000, RZ ;  /* 0x00010000633f7824 */ /* 0x000fe200078e00ff */
[----:B------:R-:W-:-:S02]  /*10e90*/  PRMT R106, R106, 0x5410, R31 ;  /* 0x000054106a6a7816 */ /* 0x000fc4000000001f */
[----:B------:R-:W-:Y:S02]  /*10ea0*/  PRMT R103, R103, 0x5410, R64 ;  /* 0x0000541067677816 */ /* 0x000fe40000000040 */
[----:B------:R-:W-:Y:S02]  /*10eb0*/  PRMT R100, R100, 0x5410, R41 ;  /* 0x0000541064647816 */ /* 0x000fe40000000029 */
[----:B------:R-:W-:Y:S02]  /*10ec0*/  PRMT R102, R102, 0x5410, R43 ;  /* 0x0000541066667816 */ /* 0x000fe4000000002b */
[----:B------:R-:W-:Y:S01]  /*10ed0*/  PRMT R105, R105, 0x5410, R62 ;  /* 0x0000541069697816 */ /* 0x000fe2000000003e */
[----:B------:R-:W-:Y:S01]  /*10ee0*/  IMAD.U32 R62, R103, 0x10000, RZ ;  /* 0x00010000673e7824 */ /* 0x000fe200078e00ff */
[----:B-1----:R-:W-:Y:S01]  /*10ef0*/  LOP3.LUT R41, R44, 0xffff0000, RZ, 0xc0, !PT ;  /* 0xffff00002c297812 */ /* 0x002fe200078ec0ff */
[----:B------:R-:W-:Y:S02]  /*10f00*/  IMAD.U32 R42, R45, 0x10000, RZ ;  /* 0x000100002d2a7824 */ /* 0x000fe400078e00ff */
[----:B------:R-:W-:-:S02]  /*10f10*/  IMAD.U32 R43, R46, 0x10000, RZ ;  /* 0x000100002e2b7824 */ /* 0x000fc400078e00ff */
[----:B0-----:R-:W-:Y:S01]  /*10f20*/  IMAD.U32 R61, R47, 0x10000, RZ ;  /* 0x000100002f3d7824 */ /* 0x001fe200078e00ff */
        /* <DEDUP_REMOVED lines=10> */
[----:B------:R-:W-:-:S02]  /*10fd0*/  LOP3.LUT R44, R45, 0xffff0000, RZ, 0xc0, !PT ;  /* 0xffff00002d2c7812 */ /* 0x000fc400078ec0ff */
[----:B------:R-:W-:Y:S01]  /*10fe0*/  LOP3.LUT R45, R46, 0xffff0000, RZ, 0xc0, !PT ;  /* 0xffff00002e2d7812 */ /* 0x000fe200078ec0ff */
[----:B------:R-:W-:Y:S01]  /*10ff0*/  FMUL.FTZ R65, R35, R63 ;  /* 0x0000003f23417220 */ /* 0x000fe20000410000 */
[----:B------:R-:W-:Y:S01]  /*11000*/  LOP3.LUT R46, R47, 0xffff0000, RZ, 0xc0, !PT ;  /* 0xffff00002f2e7812 */ /* 0x000fe200078ec0ff */
[----:B------:R-:W-:Y:S02]  /*11010*/  IMAD.U32 R47, R100, 0x10000, RZ ;  /* 0x00010000642f7824 */ /* 0x000fe400078e00ff */
[-C--:B------:R-:W-:Y:S01]  /*11020*/  FMUL.FTZ R67, R35, R62.reuse ;  /* 0x0000003e23437220 */ /* 0x080fe20000410000 */
[----:B------:R-:W-:Y:S01]  /*11030*/  FFMA.FTZ R65, R28, R62, -R65 ;  /* 0x0000003e1c417223 */ /* 0x000fe20000010841 */
[----:B------:R-:W-:Y:S02]  /*11040*/  IMAD.U32 R35, R104, 0x10000, RZ ;  /* 0x0001000068237824 */ /* 0x000fe400078e00ff */
[----:B------:R-:W-:Y:S01]  /*11050*/  FMUL.FTZ R107, R42, R47 ;  /* 0x0000002f2a6b7220 */ /* 0x000fe20000410000 */
[----:B------:R-:W-:-:S02]  /*11060*/  IMAD.U32 R62, R102, 0x10000, RZ ;  /* 0x00010000663e7824 */ /* 0x000fc400078e00ff */
[----:B------:R-:W-:Y:S01]  /*11070*/  FFMA.FTZ R67, R28, R63, R67 ;  /* 0x0000003f1c437223 */ /* 0x000fe20000010043 */
[----:B------:R-:W-:Y:S02]  /*11080*/  IMAD.U32 R28, R106, 0x10000, RZ ;  /* 0x000100006a1c7824 */ /* 0x000fe400078e00ff */
[-C--:B------:R-:W-:Y:S01]  /*11090*/  FMUL.FTZ R63, R42, R35.reuse ;  /* 0x000000232a3f7220 */ /* 0x080fe20000410000 */
[C---:B------:R-:W-:Y:S01]  /*110a0*/  FFMA.FTZ R107, R30.reuse, R35, -R107 ;  /* 0x000000231e6b7223 */ /* 0x040fe2000001086b */
[----:B------:R-:W-:Y:S01]  /*110b0*/  FMUL.FTZ R35, R61, R62 ;  /* 0x0000003e3d237220 */ /* 0x000fe20000410000 */
[----:B------:R-:W-:Y:S01]  /*110c0*/  LOP3.LUT R42, R99, 0xffff0000, RZ, 0xc0, !PT ;  /* 0xffff0000632a7812 */ /* 0x000fe200078ec0ff */
[-C--:B------:R-:W-:Y:S01]  /*110d0*/  FMUL.FTZ R99, R61, R28.reuse ;  /* 0x0000001c3d637220 */ /* 0x080fe20000410000 */
[----:B------:R-:W-:Y:S01]  /*110e0*/  FFMA.FTZ R63, R30, R47, R63 ;  /* 0x0000002f1e3f7223 */ /* 0x000fe2000001003f */
[----:B------:R-:W-:Y:S01]  /*110f0*/  FFMA.FTZ R61, R40, R28, -R35 ;  /* 0x0000001c283d7223 */ /* 0x000fe20000010823 */
[----:B------:R-:W-:Y:S01]  /*11100*/  LOP3.LUT R28, R103, 0xffff0000, RZ, 0xc0, !PT ;  /* 0xffff0000671c7812 */ /* 0x000fe200078ec0ff */
[----:B------:R-:W-:Y:S01]  /*11110*/  FMUL.FTZ R30, R41, R42 ;  /* 0x0000002a291e7220 */ /* 0x000fe20000410000 */
[----:B------:R-:W-:Y:S01]  /*11120*/  LOP3.LUT R47, R100, 0xffff0000, RZ, 0xc0, !PT ;  /* 0xffff0000642f7812 */ /* 0x000fe200078ec0ff */
[----:B------:R-:W-:Y:S01]  /*11130*/  FFMA.FTZ R99, R40, R62, R99 ;  /* 0x0000003e28637223 */ /* 0x000fe20000010063 */
[----:B------:R-:W-:Y:S01]  /*11140*/  LOP3.LUT R35, R104, 0xffff0000, RZ, 0xc0, !PT ;  /* 0xffff000068237812 */ /* 0x000fe200078ec0ff */
[-C--:B------:R-:W-:Y:S01]  /*11150*/  FFMA.FTZ R40, R29, R28.reuse, -R30 ;  /* 0x0000001c1d287223 */ /* 0x080fe2000001081e */
[----:B------:R-:W-:Y:S01]  /*11160*/  FMUL.FTZ R62, R41, R28 ;  /* 0x0000001c293e7220 */ /* 0x000fe20000410000 */
[----:B------:R-:W-:-:S02]  /*11170*/  IMAD.U32 R30, R101, 0x10000, RZ ;  /* 0x00010000651e7824 */ /* 0x000fc400078e00ff */
[C---:B------:R-:W-:Y:S01]  /*11180*/  FMUL.FTZ R41, R44.reuse, R47 ;  /* 0x0000002f2c297220 */ /* 0x040fe20000410000 */
[-C--:B------:R-:W-:Y:S01]  /*11190*/  FMUL.FTZ R44, R44, R35.reuse ;  /* 0x000000232c2c7220 */ /* 0x080fe20000410000 */
[----:B------:R-:W-:Y:S02]  /*111a0*/  IMAD.U32 R28, R105, 0x10000, RZ ;  /* 0x00010000691c7824 */ /* 0x000fe400078e00ff */
[----:B------:R-:W-:Y:S01]  /*111b0*/  FMUL.FTZ R64, R43, R30 ;  /* 0x0000001e2b407220 */ /* 0x000fe20000410000 */
[----:B------:R-:W-:Y:S01]  /*111c0*/  FFMA.FTZ R62, R29, R42, R62 ;  /* 0x0000002a1d3e7223 */ /* 0x000fe2000001003e */
        /* <DEDUP_REMOVED lines=10> */
[----:B------:R-:W-:-:S02]  /*11270*/  FMUL.FTZ R41, R46, R35 ;  /* 0x000000232e297220 */ /* 0x000fc40000410000 */
[-C--:B------:R-:W-:Y:S01]  /*11280*/  FMUL.FTZ R45, R45, R28.reuse ;  /* 0x0000001c2d2d7220 */ /* 0x080fe20000410000 */
[C---:B------:R-:W-:Y:S01]  /*11290*/  FFMA.FTZ R31, R33.reuse, R28, -R30 ;  /* 0x0000001c211f7223 */ /* 0x040fe2000001081e */
[-C--:B------:R-:W-:Y:S01]  /*112a0*/  FMUL.FTZ R100, R46, R29.reuse ;  /* 0x0000001d2e647220 */ /* 0x080fe20000410000 */
[----:B------:R-:W-:Y:S01]  /*112b0*/  FFMA.FTZ R46, R34, R29, -R41 ;  /* 0x0000001d222e7223 */ /* 0x000fe20000010829 */
[----:B------:R-:W-:Y:S01]  /*112c0*/  FFMA.FTZ R45, R33, R32, R45 ;  /* 0x00000020212d7223 */ /* 0x000fe2000001002d */
[----:B------:R-:W-:Y:S01]  /*112d0*/  F2FP.BF16.F32.PACK_AB R28, R40, R65 ;  /* 0x00000041281c723e */ /* 0x000fe200000010ff */
[----:B------:R-:W-:Y:S01]  /*112e0*/  FFMA.FTZ R100, R34, R35, R100 ;  /* 0x0000002322647223 */ /* 0x000fe20000010064 */
        /* <DEDUP_REMOVED lines=9> */
.L_x_6143:
[----:B------:R-:W-:Y:S05]  /*11380*/  BSYNC B2 ;  /* 0x0000000000027941 */ /* 0x000fea0003800000 */
.L_x_6142:
[----:B------:R-:W-:Y:S05]  /*11390*/  @P2 BRA `(.L_x_6139) ;  /* 0x00000004009c2947 */ /* 0x000fea0003800000 */
[----:B--2---:R-:W2:Y:S01]  /*113a0*/  LDL R60, [R1+0x54] ;  /* 0x00005400013c7983 */ /* 0x004ea20000100800 */
        /* <DEDUP_REMOVED lines=13> */
[----:B-1----:R-:W-:-:S02]  /*11480*/  IADD3 R33, R29, R30, R215 ;  /* 0x0000001e1d217210 */ /* 0x002fc40007ffe0d7 */
[----:B------:R-:W-:Y:S02]  /*11490*/  SHF.R.U64 R25, R38, 0x10, R39 ;  /* 0x0000001026197819 */ /* 0x000fe40000001227 */
[----:B------:R-:W-:Y:S01]  /*114a0*/  SHF.R.U32.HI R36, RZ, 0x10, R37 ;  /* 0x00000010ff247819 */ /* 0x000fe20000011625 */
[----:B------:R-:W-:Y:S01]  /*114b0*/  IMAD R40, R33, 0x2, R18 ;  /* 0x0000000221287824 */ /* 0x000fe200078e0212 */
[----:B------:R-:W-:Y:S02]  /*114c0*/  PRMT R87, R87, 0x5410, R24 ;  /* 0x0000541057577816 */ /* 0x000fe40000000018 */
[----:B------:R-:W-:Y:S02]  /*114d0*/  PRMT R82, R82, 0x5410, R27 ;  /* 0x0000541052527816 */ /* 0x000fe4000000001b */
[----:B------:R-:W1:Y:S01]  /*114e0*/  LDS.128 R32, [R40+0x12400] ;  /* 0x0124000028207984 */ /* 0x000e620000000c00 */
[----:B------:R-:W-:Y:S02]  /*114f0*/  PRMT R84, R84, 0x5410, R25 ;  /* 0x0000541054547816 */ /* 0x000fe40000000019 */
[----:B------:R-:W-:Y:S01]  /*11500*/  PRMT R89, R89, 0x5410, R26 ;  /* 0x0000541059597816 */ /* 0x000fe2000000001a */
[----:B------:R-:W-:Y:S01]  /*11510*/  IMAD.U32 R42, R82, 0x10000, RZ ;  /* 0x00010000522a7824 */ /* 0x000fe200078e00ff */
[----:B------:R-:W-:-:S02]  /*11520*/  PRMT R86, R86, 0x5410, R43 ;  /* 0x0000541056567816 */ /* 0x000fc4000000002b */
[----:B------:R-:W-:Y:S02]  /*11530*/  PRMT R83, R83, 0x5410, R36 ;  /* 0x0000541053537816 */ /* 0x000fe40000000024 */
[----:B------:R-:W-:Y:S02]  /*11540*/  SHF.R.U32.HI R38, RZ, 0x10, R39 ;  /* 0x00000010ff267819 */ /* 0x000fe40000011627 */
[----:B------:R-:W-:Y:S01]  /*11550*/  PRMT R88, R88, 0x5410, R41 ;  /* 0x0000541058587816 */ /* 0x000fe20000000029 */
[----:B------:R-:W-:Y:S01]  /*11560*/  IMAD.U32 R41, R86, 0x10000, RZ ;  /* 0x0001000056297824 */ /* 0x000fe200078e00ff */
[----:B------:R-:W-:Y:S01]  /*11570*/  PRMT R85, R85, 0x5410, R38 ;  /* 0x0000541055557816 */ /* 0x000fe20000000026 */
[----:B------:R-:W-:Y:S01]  /*11580*/  IMAD.U32 R43, R83, 0x10000, RZ ;  /* 0x00010000532b7824 */ /* 0x000fe200078e00ff */
[----:B------:R-:W-:Y:S02]  /*11590*/  LOP3.LUT R82, R82, 0xffff0000, RZ, 0xc0, !PT ;  /* 0xffff000052527812 */ /* 0x000fe400078ec0ff */
[----:B------:R-:W-:-:S02]  /*115a0*/  LOP3.LUT R86, R86, 0xffff0000, RZ, 0xc0, !PT ;  /* 0xffff000056567812 */ /* 0x000fc400078ec0ff */
[----:B------:R-:W-:Y:S01]  /*115b0*/  LOP3.LUT R83, R83, 0xffff0000, RZ, 0xc0, !PT ;  /* 0xffff000053537812 */ /* 0x000fe200078ec0ff */
[C---:B-1----:R-:W-:Y:S01]  /*115c0*/  IMAD.U32 R37, R33.reuse, 0x10000, RZ ;  /* 0x0001000021257824 */ /* 0x042fe200078e00ff */
[----:B------:R-:W-:Y:S01]  /*115d0*/  LOP3.LUT R33, R33, 0xffff0000, RZ, 0xc0, !PT ;  /* 0xffff000021217812 */ /* 0x000fe200078ec0ff */
[C---:B------:R-:W-:Y:S01]  /*115e0*/  IMAD.U32 R39, R35.reuse, 0x10000, RZ ;  /* 0x0001000023277824 */ /* 0x040fe200078e00ff */
[----:B------:R-:W-:Y:S01]  /*115f0*/  LOP3.LUT R35, R35, 0xffff0000, RZ, 0xc0, !PT ;  /* 0xffff000023237812 */ /* 0x000fe200078ec0ff */
[----:B0-----:R-:W-:Y:S01]  /*11600*/  FMUL.FTZ R61, R37, R43 ;  /* 0x0000002b253d7220 */ /* 0x001fe20000410000 */
        /* <DEDUP_REMOVED lines=31> */
[----:B------:R-:W-:Y:S01]  /*11800*/  LOP3.LUT R84, R84, 0xffff0000, RZ, 0xc0, !PT ;  /* 0xffff000054547812 */ /* 0x000fe200078ec0ff */
[----:B------:R-:W-:Y:S01]  /*11810*/  FFMA.FTZ R86, R25, R86, -R24 ;  /* 0x0000005619567223 */ /* 0x000fe20000010818 */
[C---:B------:R-:W-:Y:S01]  /*11820*/  IMAD.U32 R24, R88.reuse, 0x10000, RZ ;  /* 0x0001000058187824 */ /* 0x040fe200078e00ff */
[----:B------:R-:W-:Y:S01]  /*11830*/  LOP3.LUT R88, R88, 0xffff0000, RZ, 0xc0, !PT ;  /* 0xffff000058587812 */ /* 0x000fe200078ec0ff */
[----:B------:R-:W-:Y:S01]  /*11840*/  FFMA.FTZ R41, R36, R41, R42 ;  /* 0x0000002924297223 */ /* 0x000fe2000001002a */
[----:B------:R-:W-:Y:S01]  /*11850*/  LOP3.LUT R85, R85, 0xffff0000, RZ, 0xc0, !PT ;  /* 0xffff000055557812 */ /* 0x000fe200078ec0ff */
[-C--:B------:R-:W-:Y:S01]  /*11860*/  FMUL.FTZ R38, R38, R24.reuse ;  /* 0x0000001826267220 */ /* 0x080fe20000410000 */
[----:B------:R-:W-:Y:S01]  /*11870*/  LOP3.LUT R89, R89, 0xffff0000, RZ, 0xc0, !PT ;  /* 0xffff000059597812 */ /* 0x000fe200078ec0ff */
[----:B------:R-:W-:Y:S01]  /*11880*/  FFMA.FTZ R44, R27, R24, -R44 ;  /* 0x000000181b2c7223 */ /* 0x000fe2000001082c */
[C---:B------:R-:W-:Y:S01]  /*11890*/  FMUL.FTZ R31, R33.reuse, R83 ;  /* 0x00000053211f7220 */ /* 0x040fe20000410000 */
[----:B------:R-:W-:Y:S01]  /*118a0*/  FMUL.FTZ R42, R33, R87 ;  /* 0x00000057212a7220 */ /* 0x000fe20000410000 */
[----:B------:R-:W-:Y:S01]  /*118b0*/  FFMA.FTZ R32, R25, R82, R32 ;  /* 0x0000005219207223 */ /* 0x000fe20000010020 */
[C---:B------:R-:W-:Y:S01]  /*118c0*/  FMUL.FTZ R24, R34.reuse, R84 ;  /* 0x0000005422187220 */ /* 0x040fe20000410000 */
[----:B------:R-:W-:Y:S01]  /*118d0*/  FFMA.FTZ R38, R27, R26, R38 ;  /* 0x0000001a1b267223 */ /* 0x000fe20000010026 */
[-C--:B------:R-:W-:Y:S01]  /*118e0*/  FMUL.FTZ R25, R34, R88.reuse ;  /* 0x0000005822197220 */ /* 0x080fe20000410000 */
[C---:B------:R-:W-:Y:S01]  /*118f0*/  FMUL.FTZ R33, R35.reuse, R85 ;  /* 0x0000005523217220 */ /* 0x040fe20000410000 */
[----:B------:R-:W-:Y:S01]  /*11900*/  FMUL.FTZ R26, R35, R89 ;  /* 0x00000059231a7220 */ /* 0x000fe20000410000 */
[----:B------:R-:W-:Y:S01]  /*11910*/  FFMA.FTZ R36, R28, R87, -R31 ;  /* 0x000000571c247223 */ /* 0x000fe2000001081f */
        /* <DEDUP_REMOVED lines=15> */
.L_x_6139:
[----:B------:R-:W-:Y:S05]  /*11a10*/  BSYNC B1 ;  /* 0x0000000000017941 */ /* 0x000fea0003800000 */
.L_x_6138:
[----:B---3--:R-:W-:-:S05]  /*11a20*/  VIADD R24, R204, 0x40 ;  /* 0x00000040cc187836 */ /* 0x008fca0000000000 */
[----:B------:R-:W-:-:S13]  /*11a30*/  ISETP.GE.AND P0, PT, R24, R73, PT ;  /* 0x000000491800720c */ /* 0x000fda0003f06270 */
[----:B------:R-:W-:Y:S05]  /*11a40*/  @P0 BRA `(.L_x_6119) ;  /* 0x0000001400080947 */ /* 0x000fea0003800000 */
[----:B-12---:R-:W1:Y:S01]  /*11a50*/  LDC R33, c[0x0][0x3f4] ;  /* 0x0000fd00ff217b82 */ /* 0x006e620000000800 */
[----:B------:R-:W-:Y:S01]  /*11a60*/  BSSY B1, `(.L_x_6144) ;  /* 0x000006e000017945 */ /* 0x000fe20003800000 */
[----:B------:R-:W-:Y:S02]  /*11a70*/  SHF.R.U32.HI R44, RZ, 0x3, R211 ;  /* 0x00000003ff2c7819 */ /* 0x000fe400000116d3 */
[-C--:B-1----:R-:W-:Y:S02]  /*11a80*/  ISETP.GE.AND P0, PT, R16, R33.reuse, PT ;  /* 0x000000211000720c */ /* 0x082fe40003f06270 */
[-C--:B------:R-:W-:Y:S02]  /*11a90*/  ISETP.GE.AND P1, PT, R196, R33.reuse, PT ;  /* 0x00000021c400720c */ /* 0x080fe40003f26270 */
[----:B------:R-:W-:-:S09]  /*11aa0*/  ISETP.GE.AND P2, PT, R193, R33, PT ;  /* 0x00000021c100720c */ /* 0x000fd20003f46270 */
        /* <DEDUP_REMOVED lines=9> */
[----:B------:R-:W-:Y:S02]  /*11b40*/  PRMT R90, R90, 0x5410, R35 ;  /* 0x000054105a5a7816 */ /* 0x000fe40000000023 */
[----:B------:R-:W-:Y:S02]  /*11b50*/  PRMT R92, R92, 0x5410, R5 ;  /* 0x000054105c5c7816 */ /* 0x000fe40000000005 */
[----:B------:R-:W-:Y:S01]  /*11b60*/  PRMT R93, R93, 0x5410, R4 ;  /* 0x000054105d5d7816 */ /* 0x000fe20000000004 */
[----:B------:R-:W-:Y:S01]  /*11b70*/  IMAD.U32 R39, R90, 0x10000, RZ ;  /* 0x000100005a277824 */ /* 0x000fe200078e00ff */
[----:B------:R-:W-:Y:S01]  /*11b80*/  PRMT R94, R94, 0x5410, R7 ;  /* 0x000054105e5e7816 */ /* 0x000fe20000000007 */
[----:B------:R-:W-:Y:S01]  /*11b90*/  IMAD.U32 R40, R92, 0x10000, RZ ;  /* 0x000100005c287824 */ /* 0x000fe200078e00ff */
[----:B------:R-:W-:-:S02]  /*11ba0*/  PRMT R95, R95, 0x5410, R36 ;  /* 0x000054105f5f7816 */ /* 0x000fc40000000024 */
[----:B------:R-:W-:Y:S02]  /*11bb0*/  PRMT R97, R97, 0x5410, R34 ;  /* 0x0000541061617816 */ /* 0x000fe40000000022 */
[----:B------:R-:W-:Y:S01]  /*11bc0*/  SHF.R.U32.HI R49, RZ, 0x10, R49 ;  /* 0x00000010ff317819 */ /* 0x000fe20000011631 */
[----:B------:R-:W-:Y:S01]  /*11bd0*/  IMAD.U32 R38, R95, 0x10000, RZ ;  /* 0x000100005f267824 */ /* 0x000fe200078e00ff */
[----:B------:R-:W-:Y:S02]  /*11be0*/  SHF.R.U32.HI R51, RZ, 0x10, R51 ;  /* 0x00000010ff337819 */ /* 0x000fe40000011633 */
[----:B------:R-:W-:Y:S02]  /*11bf0*/  PRMT R96, R96, 0x5410, R49 ;  /* 0x0000541060607816 */ /* 0x000fe40000000031 */
[----:B------:R-:W-:Y:S02]  /*11c00*/  PRMT R98, R98, 0x5410, R51 ;  /* 0x0000541062627816 */ /* 0x000fe40000000033 */
[----:B------:R-:W-:-:S02]  /*11c10*/  LOP3.LUT R90, R90, 0xffff0000, RZ, 0xc0, !PT ;  /* 0xffff00005a5a7812 */ /* 0x000fc400078ec0ff */
[----:B------:R-:W-:Y:S02]  /*11c20*/  LOP3.LUT R95, R95, 0xffff0000, RZ, 0xc0, !PT ;  /* 0xffff00005f5f7812 */ /* 0x000fe400078ec0ff */
        /* <DEDUP_REMOVED lines=10> */
[----:B---3--:R-:W1:Y:S03]  /*11cd0*/  LDS.128 R24, [R42] ;  /* 0x000000002a187984 */ /* 0x008e660000000c00 */
[----:B------:R-:W-:-:S05]  /*11ce0*/  IMAD R32, R29, 0x2, R18 ;  /* 0x000000021d207824 */ /* 0x000fca00078e0212 */
[----:B------:R-:W2:Y:S01]  /*11cf0*/  LDS.128 R28, [R32+0x12400] ;  /* 0x01240000201c7984 */ /* 0x000ea20000000c00 */
        /* <DEDUP_REMOVED lines=25> */
[----:B------:R-:W-:Y:S01]  /*11e90*/  FMUL.FTZ R39, R37, R4 ;  /* 0x0000000425277220 */ /* 0x000fe20000410000 */
[----:B------:R-:W-:-:S02]  /*11ea0*/  IMAD.U32 R36, R30, 0x10000, RZ ;  /* 0x000100001e247824 */ /* 0x000fc400078e00ff */
[----:B------:R-:W-:Y:S01]  /*11eb0*/  FFMA.FTZ R37, R34, R4, -R27 ;  /* 0x0000000422257223 */ /* 0x000fe2000001081b */
[----:B------:R-:W-:Y:S01]  /*11ec0*/  FMUL.FTZ R4, R28, R90 ;  /* 0x0000005a1c047220 */ /* 0x000fe20000410000 */
[----:B------:R-:W-:Y:S02]  /*11ed0*/  IMAD.U32 R6, R93, 0x10000, RZ ;  /* 0x000100005d067824 */ /* 0x000fe400078e00ff */
[----:B------:R-:W-:Y:S01]  /*11ee0*/  FFMA.FTZ R39, R34, R38, R39 ;  /* 0x0000002622277223 */ /* 0x000fe20000010027 */
[-C--:B------:R-:W-:Y:S01]  /*11ef0*/  FMUL.FTZ R34, R28, R95.reuse ;  /* 0x0000005f1c227220 */ /* 0x080fe20000410000 */
[----:B------:R-:W-:Y:S01]  /*11f00*/  FFMA.FTZ R28, R5, R95, -R4 ;  /* 0x0000005f051c7223 */ /* 0x000fe20000010804 */
[----:B------:R-:W-:Y:S01]  /*11f10*/  LOP3.LUT R30, R30, 0xffff0000, RZ, 0xc0, !PT ;  /* 0xffff00001e1e7812 */ /* 0x000fe200078ec0ff */
[----:B------:R-:W-:Y:S01]  /*11f20*/  IMAD.U32 R4, R97, 0x10000, RZ ;  /* 0x0001000061047824 */ /* 0x000fe200078e00ff */
[----:B------:R-:W-:Y:S01]  /*11f30*/  LOP3.LUT R31, R31, 0xffff0000, RZ, 0xc0, !PT ;  /* 0xffff00001f1f7812 */ /* 0x000fe200078ec0ff */
[----:B------:R-:W-:Y:S01]  /*11f40*/  FMUL.FTZ R38, R36, R6 ;  /* 0x0000000624267220 */ /* 0x000fe20000410000 */
[----:B------:R-:W-:Y:S01]  /*11f50*/  LOP3.LUT R93, R93, 0xffff0000, RZ, 0xc0, !PT ;  /* 0xffff00005d5d7812 */ /* 0x000fe200078ec0ff */
        /* <DEDUP_REMOVED lines=8> */
[C---:B------:R-:W-:Y:S01]  /*11fe0*/  FMUL.FTZ R4, R30.reuse, R93 ;  /* 0x0000005d1e047220 */ /* 0x040fe20000410000 */
[----:B------:R-:W-:Y:S01]  /*11ff0*/  FMUL.FTZ R5, R31, R94 ;  /* 0x0000005e1f057220 */ /* 0x000fe20000410000 */
[----:B------:R-:W-:Y:S01]  /*12000*/  FMUL.FTZ R29, R29, R96 ;  /* 0x000000601d1d7220 */ /* 0x000fe20000410000 */
[-C--:B------:R-:W-:Y:S01]  /*12010*/  FMUL.FTZ R30, R30, R97.reuse ;  /* 0x000000611e1e7220 */ /* 0x080fe20000410000 */
[----:B------:R-:W-:Y:S01]  /*12020*/  FMUL.FTZ R31, R31, R98 ;  /* 0x000000621f1f7220 */ /* 0x000fe20000410000 */
[----:B------:R-:W-:Y:S01]  /*12030*/  FFMA.FTZ R96, R24, R96, -R27 ;  /* 0x0000006018607223 */ /* 0x000fe2000001081b */
[----:B------:R-:W-:Y:S01]  /*12040*/  FFMA.FTZ R97, R25, R97, -R4 ;  /* 0x0000006119617223 */ /* 0x000fe20000010804 */
[----:B------:R-:W-:Y:S01]  /*12050*/  FFMA.FTZ R98, R26, R98, -R5 ;  /* 0x000000621a627223 */ /* 0x000fe20000010805 */
[----:B------:R-:W-:Y:S01]  /*12060*/  FFMA.FTZ R92, R24, R92, R29 ;  /* 0x0000005c185c7223 */ /* 0x000fe2000001001d */
        /* <DEDUP_REMOVED lines=13> */
.L_x_6145:
[----:B------:R-:W-:Y:S05]  /*12140*/  BSYNC B1 ;  /* 0x0000000000017941 */ /* 0x000fea0003800000 */
.L_x_6144:
[----:B------:R-:W-:Y:S04]  /*12150*/  BSSY B1, `(.L_x_6146) ;  /* 0x0000069000017945 */ /* 0x000fe80003800000 */
[----:B------:R-:W-:Y:S05]  /*12160*/  @P1 BRA `(.L_x_6147) ;  /* 0x00000004009c1947 */ /* 0x000fea0003800000 */
[----:B------:R-:W2:Y:S01]  /*12170*/  LDL R43, [R1+0x50] ;  /* 0x00005000012b7983 */ /* 0x000ea20000100800 */
[----:B-1----:R-:W-:Y:S02]  /*12180*/  LEA.HI R4, R33, R198, RZ, 0x1d ;  /* 0x000000c621047211 */ /* 0x002fe400078fe8ff */
        /* <DEDUP_REMOVED lines=9> */
[----:B------:R-:W-:Y:S02]  /*12220*/  PRMT R78, R78, 0x5410, R35 ;  /* 0x000054104e4e7816 */ /* 0x000fe40000000023 */
[----:B------:R-:W-:Y:S02]  /*12230*/  LOP3.LUT R6, R6, 0x7fffe000, RZ, 0xc0, !PT ;  /* 0x7fffe00006067812 */ /* 0x000fe400078ec0ff */
[----:B------:R-:W-:Y:S01]  /*12240*/  PRMT R74, R74, 0x5410, R29 ;  /* 0x000054104a4a7816 */ /* 0x000fe2000000001d */
[----:B------:R-:W-:Y:S01]  /*12250*/  IMAD.U32 R34, R78, 0x10000, RZ ;  /* 0x000100004e227824 */ /* 0x000fe200078e00ff */
[----:B------:R-:W-:-:S02]  /*12260*/  IADD3 R25, R5, R6, R216 ;  /* 0x0000000605197210 */ /* 0x000fc40007ffe0d8 */
[----:B------:R-:W-:Y:S01]  /*12270*/  SHF.R.U32.HI R52, RZ, 0x10, R53 ;  /* 0x00000010ff347819 */ /* 0x000fe20000011635 */
[----:B------:R-:W-:Y:S01]  /*12280*/  IMAD.U32 R35, R74, 0x10000, RZ ;  /* 0x000100004a237824 */ /* 0x000fe200078e00ff */
[----:B------:R-:W-:Y:S01]  /*12290*/  SHF.R.U64 R31, R54, 0x10, R55 ;  /* 0x00000010361f7819 */ /* 0x000fe20000001237 */
[----:B------:R-:W-:Y:S01]  /*122a0*/  IMAD R28, R25, 0x2, R18 ;  /* 0x00000002191c7824 */ /* 0x000fe200078e0212 */
[----:B------:R-:W-:Y:S02]  /*122b0*/  SHF.R.U64 R9, R10, 0x10, R11 ;  /* 0x000000100a097819 */ /* 0x000fe4000000120b */
[----:B------:R-:W-:Y:S02]  /*122c0*/  PRMT R75, R75, 0x5410, R8 ;  /* 0x000054104b4b7816 */ /* 0x000fe40000000008 */
[----:B------:R-:W1:Y:S01]  /*122d0*/  LDS.128 R24, [R28+0x12400] ;  /* 0x012400001c187984 */ /* 0x000e620000000c00 */
[----:B------:R-:W-:Y:S02]  /*122e0*/  SHF.R.U32.HI R54, RZ, 0x10, R55 ;  /* 0x00000010ff367819 */ /* 0x000fe40000011637 */
[----:B------:R-:W-:Y:S01]  /*122f0*/  SHF.R.U32.HI R10, RZ, 0x10, R11 ;  /* 0x00000010ff0a7819 */ /* 0x000fe2000001160b */
[----:B------:R-:W-:Y:S01]  /*12300*/  IMAD.U32 R36, R75, 0x10000, RZ ;  /* 0x000100004b247824 */ /* 0x000fe200078e00ff */
[----:B------:R-:W-:-:S02]  /*12310*/  PRMT R79, R79, 0x5410, R52 ;  /* 0x000054104f4f7816 */ /* 0x000fc40000000034 */
[----:B------:R-:W-:Y:S02]  /*12320*/  PRMT R81, R81, 0x5410, R54 ;  /* 0x0000541051517816 */ /* 0x000fe40000000036 */
[----:B------:R-:W-:Y:S02]  /*12330*/  PRMT R77, R77, 0x5410, R10 ;  /* 0x000054104d4d7816 */ /* 0x000fe4000000000a */
[----:B------:R-:W-:Y:S02]  /*12340*/  PRMT R76, R76, 0x5410, R9 ;  /* 0x000054104c4c7816 */ /* 0x000fe40000000009 */
[----:B------:R-:W-:Y:S01]  /*12350*/  PRMT R80, R80, 0x5410, R31 ;  /* 0x0000541050507816 */ /* 0x000fe2000000001f */
[C---:B-1----:R-:W-:Y:S01]  /*12360*/  IMAD.U32 R29, R24.reuse, 0x10000, RZ ;  /* 0x00010000181d7824 */ /* 0x042fe200078e00ff */
[----:B------:R-:W-:Y:S01]  /*12370*/  SHF.L.U32 R32, R27, 0x10, RZ ;  /* 0x000000101b207819 */ /* 0x000fe200000006ff */
[----:B------:R-:W-:Y:S01]  /*12380*/  IMAD.U32 R30, R25, 0x10000, RZ ;  /* 0x00010000191e7824 */ /* 0x000fe200078e00ff */
[----:B------:R-:W-:Y:S01]  /*12390*/  LOP3.LUT R24, R24, 0xffff0000, RZ, 0xc0, !PT ;  /* 0xffff000018187812 */ /* 0x000fe200078ec0ff */
[C---:B------:R-:W-:Y:S01]  /*123a0*/  FMUL.FTZ R37, R29.reuse, R35 ;  /* 0x000000231d257220 */ /* 0x040fe20000410000 */
[----:B------:R-:W-:Y:S01]  /*123b0*/  FMUL.FTZ R39, R29, R34 ;  /* 0x000000221d277220 */ /* 0x000fe20000410000 */
[----:B------:R-:W-:-:S02]  /*123c0*/  IMAD.U32 R29, R79, 0x10000, RZ ;  /* 0x000100004f1d7824 */ /* 0x000fc400078e00ff */
[----:B------:R-:W-:Y:S01]  /*123d0*/  FMUL.FTZ R38, R30, R36 ;  /* 0x000000241e267220 */ /* 0x000fe20000410000 */
[----:B------:R-:W-:Y:S01]  /*123e0*/  LOP3.LUT R25, R25, 0xffff0000, RZ, 0xc0, !PT ;  /* 0xffff000019197812 */ /* 0x000fe200078ec0ff */
[----:B------:R-:W-:Y:S02]  /*123f0*/  IMAD.U32 R31, R26, 0x10000, RZ ;  /* 0x000100001a1f7824 */ /* 0x000fe400078e00ff */
[----:B------:R-:W-:Y:S01]  /*12400*/  FMUL.FTZ R30, R30, R29 ;  /* 0x0000001d1e1e7220 */ /* 0x000fe20000410000 */
[----:B------:R-:W-:Y:S02]  /*12410*/  LOP3.LUT R26, R26, 0xffff0000, RZ, 0xc0, !PT ;  /* 0xffff00001a1a7812 */ /* 0x000fe400078ec0ff */
[----:B------:R-:W-:Y:S01]  /*12420*/  LOP3.LUT R27, R27, 0xffff0000, RZ, 0xc0, !PT ;  /* 0xffff00001b1b7812 */ /* 0x000fe200078ec0ff */
[----:B--2---:R-:W1:Y:S02]  /*12430*/  LDS.128 R4, [R43] ;  /* 0x000000002b047984 */ /* 0x004e640000000c00 */
[C---:B-1----:R-:W-:Y:S01]  /*12440*/  IMAD.U32 R8, R4.reuse, 0x10000, RZ ;  /* 0x0001000004087824 */ /* 0x042fe200078e00ff */
[----:B------:R-:W-:Y:S01]  /*12450*/  LOP3.LUT R4, R4, 0xffff0000, RZ, 0xc0, !PT ;  /* 0xffff000004047812 */ /* 0x000fe200078ec0ff */
[C---:B------:R-:W-:Y:S01]  /*12460*/  IMAD.U32 R9, R5.reuse, 0x10000, RZ ;  /* 0x0001000005097824 */ /* 0x040fe200078e00ff */
[----:B------:R-:W-:Y:S01]  /*12470*/  LOP3.LUT R5, R5, 0xffff0000, RZ, 0xc0, !PT ;  /* 0xffff000005057812 */ /* 0x000fe200078ec0ff */
[C---:B------:R-:W-:Y:S01]  /*12480*/  FFMA.FTZ R37, R8.reuse, R34, -R37 ;  /* 0x0000002208257223 */ /* 0x040fe20000010825 */
[----:B------:R-:W-:Y:S01]  /*12490*/  FFMA.FTZ R39, R8, R35, R39 ;  /* 0x0000002308277223 */ /* 0x000fe20000010027 */
[----:B------:R-:W-:-:S02]  /*124a0*/  IMAD.U32 R34, R77, 0x10000, RZ ;  /* 0x000100004d227824 */ /* 0x000fc400078e00ff */
[----:B------:R-:W-:Y:S01]  /*124b0*/  FFMA.FTZ R38, R9, R29, -R38 ;  /* 0x0000001d09267223 */ /* 0x000fe20000010826 */
[----:B------:R-:W-:Y:S01]  /*124c0*/  IMAD.U32 R8, R81, 0x10000, RZ ;  /* 0x0001000051087824 */ /* 0x000fe200078e00ff */
[----:B------:R-:W-:Y:S01]  /*124d0*/  LOP3.LUT R29, R74, 0xffff0000, RZ, 0xc0, !PT ;  /* 0xffff00004a1d7812 */ /* 0x000fe200078ec0ff */
[----:B------:R-:W-:Y:S02]  /*124e0*/  IMAD.U32 R11, R7, 0x10000, RZ ;  /* 0x00010000070b7824 */ /* 0x000fe400078e00ff */
[C---:B------:R-:W-:Y:S01]  /*124f0*/  FMUL.FTZ R40, R32.reuse, R34 ;  /* 0x0000002220287220 */ /* 0x040fe20000410000 */
        /* <DEDUP_REMOVED lines=13> */
[----:B------:R-:W-:Y:S01]  /*125d0*/  FMUL.FTZ R34, R25, R30 ;  /* 0x0000001e19227220 */ /* 0x000fe20000410000 */
[----:B------:R-:W-:Y:S02]  /*125e0*/  IMAD.U32 R9, R80, 0x10000, RZ ;  /* 0x0001000050097824 */ /* 0x000fe400078e00ff */
[----:B------:R-:W-:Y:S01]  /*125f0*/  FMUL.FTZ R29, R31, R11 ;  /* 0x0000000b1f1d7220 */ /* 0x000fe20000410000 */
[-C--:B------:R-:W-:Y:S01]  /*12600*/  FMUL.FTZ R41, R25, R8.reuse ;  /* 0x0000000819297220 */ /* 0x080fe20000410000 */
[----:B------:R-:W-:Y:S01]  /*12610*/  FFMA.FTZ R25, R5, R8, -R34 ;  /* 0x0000000805197223 */ /* 0x000fe20000010822 */
        /* <DEDUP_REMOVED lines=28> */
.L_x_6147:
[----:B------:R-:W-:Y:S05]  /*127e0*/  BSYNC B1 ;  /* 0x0000000000017941 */ /* 0x000fea0003800000 */
.L_x_6146:
[----:B------:R-:W-:Y:S05]  /*127f0*/  @P2 BRA `(.L_x_6119) ;  /* 0x00000004009c2947 */ /* 0x000fea0003800000 */
[----:B------:R-:W3:Y:S01]  /*12800*/  LDL R34, [R1+0x4c] ;  /* 0x00004c0001227983 */ /* 0x000ee20000100800 */
[----:B------:R-:W-:Y:S02]  /*12810*/  LEA.HI R33, R33, R199, RZ, 0x1d ;  /* 0x000000c721217211 */ /* 0x000fe400078fe8ff */
[----:B-1----:R-:W-:Y:S02]  /*12820*/  SHF.R.U64 R25, R12, 0x10, R13 ;  /* 0x000000100c197819 */ /* 0x002fe4000000120d */
[----:B--2---:R-:W-:Y:S01]  /*12830*/  SHF.R.S32.HI R6, RZ, 0x1f, R33 ;  /* 0x0000001fff067819 */ /* 0x004fe20000011421 */
[----:B------:R-:W-:Y:S01]  /*12840*/  IMAD.SHL.U32 R4, R33, 0x8, RZ ;  /* 0x0000000821047824 */ /* 0x000fe200078e00ff */
[----:B------:R-:W-:Y:S02]  /*12850*/  SHF.R.U32.HI R28, RZ, 0x10, R13 ;  /* 0x00000010ff1c7819 */ /* 0x000fe4000001160d */
[----:B------:R-:W-:Y:S02]  /*12860*/  LEA.HI R6, R6, R33, RZ, 0x3 ;  /* 0x0000002106067211 */ /* 0x000fe400078f18ff */
[----:B------:R-:W-:-:S02]  /*12870*/  LOP3.LUT R4, R211, 0x38, R4, 0xf8, !PT ;  /* 0x00000038d3047812 */ /* 0x000fc400078ef804 */
[----:B------:R-:W-:Y:S01]  /*12880*/  SHF.R.U64 R13, R14, 0x10, R15 ;  /* 0x000000100e0d7819 */ /* 0x000fe2000000120f */
[----:B------:R-:W-:Y:S01]  /*12890*/  IMAD.SHL.U32 R6, R6, 0x400, RZ ;  /* 0x0000040006067824 */ /* 0x000fe200078e00ff */
[----:B------:R-:W-:Y:S02]  /*128a0*/  LOP3.LUT R5, R4, R44, RZ, 0x3c, !PT ;  /* 0x0000002c04057212 */ /* 0x000fe400078e3cff */
[----:B------:R-:W-:Y:S02]  /*128b0*/  SHF.R.U64 R29, R56, 0x10, R57 ;  /* 0x00000010381d7819 */ /* 0x000fe40000001239 */
[----:B------:R-:W-:Y:S02]  /*128c0*/  LOP3.LUT R6, R6, 0x7fffe000, RZ, 0xc0, !PT ;  /* 0x7fffe00006067812 */ /* 0x000fe400078ec0ff */
[----:B------:R-:W-:Y:S02]  /*128d0*/  SHF.R.U64 R27, R58, 0x10, R59 ;  /* 0x000000103a1b7819 */ /* 0x000fe4000000123b */
[----:B------:R-:W-:-:S02]  /*128e0*/  IADD3 R9, R5, R6, R216 ;  /* 0x0000000605097210 */ /* 0x000fc40007ffe0d8 */
[----:B------:R-:W-:Y:S02]  /*128f0*/  SHF.R.U32.HI R14, RZ, 0x10, R15 ;  /* 0x00000010ff0e7819 */ /* 0x000fe4000001160f */
[----:B------:R-:W-:Y:S01]  /*12900*/  PRMT R26, R0, 0x5410, R25 ;  /* 0x00005410001a7816 */ /* 0x000fe20000000019 */
[----:B------:R-:W-:Y:S01]  /*12910*/  IMAD R24, R9, 0x2, R18 ;  /* 0x0000000209187824 */ /* 0x000fe200078e0212 */
[----:B------:R-:W-:Y:S02]  /*12920*/  PRMT R68, R68, 0x5410, R29 ;  /* 0x0000541044447816 */ /* 0x000fe4000000001d */
[----:B------:R-:W-:Y:S01]  /*12930*/  PRMT R70, R70, 0x5410, R27 ;  /* 0x0000541046467816 */ /* 0x000fe2000000001b */
[----:B------:R-:W-:Y:S01]  /*12940*/  IMAD.U32 R27, R26, 0x10000, RZ ;  /* 0x000100001a1b7824 */ /* 0x000fe200078e00ff */
[----:B------:R-:W1:Y:S01]  /*12950*/  LDS.128 R8, [R24+0x12400] ;  /* 0x0124000018087984 */ /* 0x000e620000000c00 */
[----:B------:R-:W-:Y:S01]  /*12960*/  PRMT R31, R21, 0x5410, R14 ;  /* 0x00005410151f7816 */ /* 0x000fe2000000000e */
[----:B------:R-:W-:Y:S01]  /*12970*/  IMAD.U32 R25, R68, 0x10000, RZ ;  /* 0x0001000044197824 */ /* 0x000fe200078e00ff */
[----:B------:R-:W-:-:S02]  /*12980*/  SHF.R.U32.HI R56, RZ, 0x10, R57 ;  /* 0x00000010ff387819 */ /* 0x000fc40000011639 */
[----:B------:R-:W-:Y:S01]  /*12990*/  PRMT R28, R3, 0x5410, R28 ;  /* 0x00005410031c7816 */ /* 0x000fe2000000001c */
[----:B------:R-:W-:Y:S01]  /*129a0*/  IMAD.U32 R32, R31, 0x10000, RZ ;  /* 0x000100001f207824 */ /* 0x000fe200078e00ff */
[----:B------:R-:W-:Y:S02]  /*129b0*/  SHF.R.U32.HI R58, RZ, 0x10, R59 ;  /* 0x00000010ff3a7819 */ /* 0x000fe4000001163b */
[----:B------:R-:W-:Y:S01]  /*129c0*/  PRMT R69, R69, 0x5410, R56 ;  /* 0x0000541045457816 */ /* 0x000fe20000000038 */
[----:B------:R-:W-:Y:S01]  /*129d0*/  IMAD.U32 R29, R28, 0x10000, RZ ;  /* 0x000100001c1d7824 */ /* 0x000fe200078e00ff */
[----:B------:R-:W-:Y:S02]  /*129e0*/  PRMT R71, R71, 0x5410, R58 ;  /* 0x0000541047477816 */ /* 0x000fe4000000003a */
[----:B------:R-:W-:Y:S02]  /*129f0*/  PRMT R30, R20, 0x5410, R13 ;  /* 0x00005410141e7816 */ /* 0x000fe4000000000d */
[----:B------:R-:W-:-:S02]  /*12a00*/  LOP3.LUT R26, R26, 0xffff0000, RZ, 0xc0, !PT ;  /* 0xffff00001a1a7812 */ /* 0x000fc400078ec0ff */
[----:B------:R-:W-:Y:S02]  /*12a10*/  LOP3.LUT R68, R68, 0xffff0000, RZ, 0xc0, !PT ;  /* 0xffff000044447812 */ /* 0x000fe400078ec0ff */
[----:B------:R-:W-:Y:S01]  /*12a20*/  LOP3.LUT R28, R28, 0xffff0000, RZ, 0xc0, !PT ;  /* 0xffff00001c1c7812 */ /* 0x000fe200078ec0ff */
[C---:B-1----:R-:W-:Y:S01]  /*12a30*/  IMAD.U32 R14, R8.reuse, 0x10000, RZ ;  /* 0x00010000080e7824 */ /* 0x042fe200078e00ff */
[----:B------:R-:W-:Y:S01]  /*12a40*/  LOP3.LUT R8, R8, 0xffff0000, RZ, 0xc0, !PT ;  /* 0xffff000008087812 */ /* 0x000fe200078ec0ff */
[C---:B------:R-:W-:Y:S01]  /*12a50*/  IMAD.U32 R15, R9.reuse, 0x10000, RZ ;  /* 0x00010000090f7824 */ /* 0x040fe200078e00ff */
[----:B------:R-:W-:Y:S01]  /*12a60*/  LOP3.LUT R9, R9, 0xffff0000, RZ, 0xc0, !PT ;  /* 0xffff000009097812 */ /* 0x000fe200078ec0ff */
[C---:B------:R-:W-:Y:S01]  /*12a70*/  FMUL.FTZ R33, R14.reuse, R27 ;  /* 0x0000001b0e217220 */ /* 0x040fe20000410000 */
[-C--:B------:R-:W-:Y:S01]  /*12a80*/  FMUL.FTZ R35, R14, R25.reuse ;  /* 0x000000190e237220 */ /* 0x080fe20000410000 */
[C---:B------:R-:W-:Y:S01]  /*12a90*/  IMAD.U32 R14, R69.reuse, 0x10000, RZ ;  /* 0x00010000450e7824 */ /* 0x040fe200078e00ff */
[----:B------:R-:W-:Y:S01]  /*12aa0*/  LOP3.LUT R69, R69, 0xffff0000, RZ, 0xc0, !PT ;  /* 0xffff000045457812 */ /* 0x000fe200078ec0ff */
[C---:B------:R-:W-:Y:S01]  /*12ab0*/  IMAD.U32 R21, R11.reuse, 0x10000, RZ ;  /* 0x000100000b157824 */ /* 0x040fe200078e00ff */
[----:B------:R-:W-:Y:S01]  /*12ac0*/  LOP3.LUT R11, R11, 0xffff0000, RZ, 0xc0, !PT ;  /* 0xffff00000b0b7812 */ /* 0x000fe200078ec0ff */
[C---:B------:R-:W-:Y:S01]  /*12ad0*/  IMAD.U32 R20, R10.reuse, 0x10000, RZ ;  /* 0x000100000a147824 */ /* 0x040fe200078e00ff */
[----:B------:R-:W-:Y:S01]  /*12ae0*/  LOP3.LUT R10, R10, 0xffff0000, RZ, 0xc0, !PT ;  /* 0xffff00000a0a7812 */ /* 0x000fe200078ec0ff */
[----:B---3--:R-:W1:Y:S02]  /*12af0*/  LDS.128 R4, [R34] ;  /* 0x0000000022047984 */ /* 0x008e640000000c00 */
[C---:B-1----:R-:W-:Y:S01]  /*12b00*/  IMAD.U32 R0, R4.reuse, 0x10000, RZ ;  /* 0x0001000004007824 */ /* 0x042fe200078e00ff */
[----:B------:R-:W-:Y:S01]  /*12b10*/  LOP3.LUT R3, R4, 0xffff0000, RZ, 0xc0, !PT ;  /* 0xffff000004037812 */ /* 0x000fe200078ec0ff */
[C---:B------:R-:W-:Y:S01]  /*12b20*/  IMAD.U32 R12, R5.reuse, 0x10000, RZ ;  /* 0x00010000050c7824 */ /* 0x040fe200078e00ff */
[----:B------:R-:W-:Y:S01]  /*12b30*/  LOP3.LUT R4, R5, 0xffff0000, RZ, 0xc0, !PT ;  /* 0xffff000005047812 */ /* 0x000fe200078ec0ff */
[C---:B------:R-:W-:Y:S01]  /*12b40*/  FFMA.FTZ R33, R0.reuse, R25, -R33 ;  /* 0x0000001900217223 */ /* 0x040fe20000010821 */
[----:B------:R-:W-:Y:S01]  /*12b50*/  FMUL.FTZ R25, R15, R29 ;  /* 0x0000001d0f197220 */ /* 0x000fe20000410000 */
[----:B------:R-:W-:Y:S01]  /*12b60*/  FFMA.FTZ R35, R0, R27, R35 ;  /* 0x0000001b00237223 */ /* 0x000fe20000010023 */
[----:B------:R-:W-:-:S02]  /*12b70*/  IMAD.U32 R0, R71, 0x10000, RZ ;  /* 0x0001000047007824 */ /* 0x000fc400078e00ff */
[-C--:B------:R-:W-:Y:S01]  /*12b80*/  FMUL.FTZ R15, R15, R14.reuse ;  /* 0x0000000e0f0f7220 */ /* 0x080fe20000410000 */
[C---:B------:R-:W-:Y:S01]  /*12b90*/  FFMA.FTZ R25, R12.reuse, R14, -R25 ;  /* 0x0000000e0c197223 */ /* 0x040fe20000010819 */
[----:B------:R-:W-:Y:S02]  /*12ba0*/  IMAD.U32 R13, R7, 0x10000, RZ ;  /* 0x00010000070d7824 */ /* 0x000fe400078e00ff */
[C---:B------:R-:W-:Y:S01]  /*12bb0*/  FMUL.FTZ R14, R21.reuse, R32 ;  /* 0x00000020150e7220 */ /* 0x040fe20000410000 */
[----:B------:R-:W-:Y:S01]  /*12bc0*/  FMUL.FTZ R27, R21, R0 ;  /* 0x00000000151b7220 */ /* 0x000fe20000410000 */
[----:B------:R-:W-:Y:S01]  /*12bd0*/  FFMA.FTZ R15, R12, R29, R15 ;  /* 0x0000001d0c0f7223 */ /* 0x000fe2000001000f */
[C---:B------:R-:W-:Y:S01]  /*12be0*/  FMUL.FTZ R12, R8.reuse, R68 ;  /* 0x00000044080c7220 */ /* 0x040fe20000410000 */
[C---:B------:R-:W-:Y:S01]  /*12bf0*/  FFMA.FTZ R21, R13.reuse, R0, -R14 ;  /* 0x000000000d157223 */ /* 0x040fe2000001080e */
[----:B------:R-:W-:Y:S01]  /*12c00*/  FMUL.FTZ R0, R8, R26 ;  /* 0x0000001a08007220 */ /* 0x000fe20000410000 */
[----:B------:R-:W-:Y:S01]  /*12c10*/  FFMA.FTZ R27, R13, R32, R27 ;  /* 0x000000200d1b7223 */ /* 0x000fe2000001001b */
[----:B------:R-:W-:-:S02]  /*12c20*/  IMAD.U32 R8, R30, 0x10000, RZ ;  /* 0x000100001e087824 */ /* 0x000fc400078e00ff */
[----:B------:R-:W-:Y:S01]  /*12c30*/  FMUL.FTZ R13, R9, R28 ;  /* 0x0000001c090d7220 */ /* 0x000fe20000410000 */
[----:B------:R-:W-:Y:S01]  /*12c40*/  FFMA.FTZ R68, R3, R68, -R0 ;  /* 0x0000004403447223 */ /* 0x000fe20000010800 */
[-C--:B------:R-:W-:Y:S01]  /*12c50*/  FMUL.FTZ R9, R9, R69.reuse ;  /* 0x0000004509097220 */ /* 0x080fe20000410000 */
[----:B------:R-:W-:Y:S02]  /*12c60*/  IMAD.U32 R0, R70, 0x10000, RZ ;  /* 0x0001000046007824 */ /* 0x000fe400078e00ff */
[----:B------:R-:W-:Y:S01]  /*12c70*/  FFMA.FTZ R12, R3, R26, R12 ;  /* 0x0000001a030c7223 */ /* 0x000fe2000001000c */
[----:B------:R-:W-:Y:S02]  /*12c80*/  IMAD.U32 R5, R6, 0x10000, RZ ;  /* 0x0001000006057824 */ /* 0x000fe400078e00ff */
[----:B------:R-:W-:Y:S01]  /*12c90*/  FMUL.FTZ R26, R20, R8 ;  /* 0x00000008141a7220 */ /* 0x000fe20000410000 */
[C---:B------:R-:W-:Y:S01]  /*12ca0*/  FFMA.FTZ R28, R4.reuse, R28, R9 ;  /* 0x0000001c041c7223 */ /* 0x040fe20000010009 */
[----:B------:R-:W-:Y:S01]  /*12cb0*/  FFMA.FTZ R14, R4, R69, -R13 ;  /* 0x00000045040e7223 */ /* 0x000fe2000001080d */
[-C--:B------:R-:W-:Y:S01]  /*12cc0*/  FMUL.FTZ R20, R20, R0.reuse ;  /* 0x0000000014147220 */ /* 0x080fe20000410000 */
        /* <DEDUP_REMOVED lines=8> */
[----:B------:R-:W-:Y:S01]  /*12d50*/  LOP3.LUT R6, R6, 0xffff0000, RZ, 0xc0, !PT ;  /* 0xffff000006067812 */ /* 0x000fe200078ec0ff */
[----:B------:R-:W-:Y:S01]  /*12d60*/  FMUL.FTZ R8, R11, R4 ;  /* 0x000000040b087220 */ /* 0x000fe20000410000 */
[----:B------:R-:W-:Y:S01]  /*12d70*/  LOP3.LUT R7, R7, 0xffff0000, RZ, 0xc0, !PT ;  /* 0xffff000007077812 */ /* 0x000fe200078ec0ff */
[----:B------:R-:W-:-:S02]  /*12d80*/  FMUL.FTZ R13, R11, R0 ;  /* 0x000000000b0d7220 */ /* 0x000fc40000410000 */
[C---:B------:R-:W-:Y:S01]  /*12d90*/  FFMA.FTZ R3, R6.reuse, R3, -R5 ;  /* 0x0000000306037223 */ /* 0x040fe20000010805 */
[----:B------:R-:W-:Y:S01]  /*12da0*/  FFMA.FTZ R11, R6, R9, R10 ;  /* 0x00000009060b7223 */ /* 0x000fe2000001000a */
[C---:B------:R-:W-:Y:S01]  /*12db0*/  FFMA.FTZ R0, R7.reuse, R0, -R8 ;  /* 0x0000000007007223 */ /* 0x040fe20000010808 */
        /* <DEDUP_REMOVED lines=11> */
.L_x_6119:
[----:B------:R-:W-:Y:S05]  /*12e70*/  BSYNC B0 ;  /* 0x0000000000007941 */ /* 0x000fea0003800000 */
.L_x_6097:
        /* <DEDUP_REMOVED lines=8> */
.L_x_6095:
[----:B------:R-:W-:-:S06]  /*12f00*/  ULOP3.LUT UR4, UR60, 0x1, URZ, 0xfc, !UPT ;  /* 0x000000013c047892 */ /* 0x000fcc000f8efc3f */
[----:B01-3--:R-:W-:-:S05]  /*12f10*/  IMAD.U32 R0, RZ, RZ, UR4 ;  /* 0x00000004ff007e24 */ /* 0x00bfca000f8e00ff */
[----:B------:R-:W-:-:S13]  /*12f20*/  ISETP.NE.AND P0, PT, R0, 0x3, PT ;  /* 0x000000030000780c */ /* 0x000fda0003f05270 */
[----:B------:R-:W-:Y:S05]  /*12f30*/  @!P0 BRA `(.L_x_6148) ;  /* 0x0000000000048947 */ /* 0x000fea0003800000 */
[----:B------:R-:W-:Y:S01]  /*12f40*/  BPT.TRAP 0x1 ;  /* 0x000000040000795c */ /* 0x000fe20000300000 */
.L_x_6148:
[----:B------:R-:W-:Y:S01]  /*12f50*/  IMAD R0, R197, 0x8, R18 ;  /* 0x00000008c5007824 */ /* 0x000fe200078e0212 */
[----:B------:R-:W-:-:S04]  /*12f60*/  SHF.L.U32 R3, R200, 0x1f, RZ ;  /* 0x0000001fc8037819 */ /* 0x000fc800000006ff */
[----:B------:R0:W1:Y:S01]  /*12f70*/  SYNCS.PHASECHK.TRANS64.TRYWAIT P1, [R0+URZ+0x30830], R3 ;  /* 0x03083003000075a7 */ /* 0x000062000802017f */
[----:B------:R-:W-:Y:S05]  /*12f80*/  @!P0 BRA `(.L_x_6149) ;  /* 0x0000000000048947 */ /* 0x000fea0003800000 */
[----:B------:R-:W-:Y:S01]  /*12f90*/  BPT.TRAP 0x1 ;  /* 0x000000040000795c */ /* 0x000fe20000300000 */
.L_x_6149:
[----:B-1----:R-:W-:Y:S05]  /*12fa0*/  @P1 BRA `(.L_x_6150) ;  /* 0x0000000000081947 */ /* 0x002fea0003800000 */
[----:B------:R-:W1:Y:S02]  /*12fb0*/  SYNCS.PHASECHK.TRANS64.TRYWAIT P1, [R0+URZ+0x30830], R3 ;  /* 0x03083003000075a7 */ /* 0x000e64000802017f */
[----:B-1----:R-:W-:Y:S05]  /*12fc0*/  @!P1 BRA `(.L_x_6151) ;  /* 0x0000012800189947 */ /* 0x002fea0003800000 */
.L_x_6150:
[----:B------:R-:W-:Y:S05]  /*12fd0*/  WARPSYNC.ALL ;  /* 0x0000000000007948 */ /* 0x000fea0003800000 */
[----:B01----:R-:W-:Y:S01]  /*12fe0*/  VIADD R3, R18, 0x1e400 ;  /* 0x0001e40012037836 */ /* 0x003fe20000000000 */
[----:B------:R-:W-:Y:S01]  /*12ff0*/  R2UR UR4, R2 ;  /* 0x00000000020472ca */ /* 0x000fe200000e0000 */
[----:B--2-4-:R-:W-:Y:S01]  /*13000*/  WARPGROUP.ARRIVE ;  /* 0x00000000000079c5 */ /* 0x014fe20000000000 */
[----:B------:R-:W-:Y:S01]  /*13010*/  UMOV UR9, 0x40000040 ;  /* 0x4000004000097882 */ /* 0x000fe20000000000 */
[----:B------:R-:W-:Y:S01]  /*13020*/  IMAD.MOV.U32 R5, RZ, RZ, 0x40000040 ;  /* 0x40000040ff057424 */ /* 0x000fe200078e00ff */
[----:B------:R-:W-:Y:S01]  /*13030*/  SHF.R.U32.HI R3, RZ, 0x4, R3 ;  /* 0x00000004ff037819 */ /* 0x000fe20000011603 */
[----:B------:R-:W-:Y:S01]  /*13040*/  IMAD.U32 R7, RZ, RZ, UR9 ;  /* 0x00000009ff077e24 */ /* 0x000fe2000f8e00ff */
[----:B------:R-:W-:Y:S01]  /*13050*/  UMOV UR57, 0x40000040 ;  /* 0x4000004000397882 */ /* 0x000fe20000000000 */
[----:B------:R-:W-:Y:S01]  /*13060*/  UMOV UR53, 0x40000040 ;  /* 0x4000004000357882 */ /* 0x000fe20000000000 */
[----:B------:R-:W-:Y:S01]  /*13070*/  LOP3.LUT R3, R3, 0x3fff, RZ, 0xc0, !PT ;  /* 0x00003fff03037812 */ /* 0x000fe200078ec0ff */
[----:B------:R-:W-:Y:S01]  /*13080*/  UMOV UR49, 0x40000040 ;  /* 0x4000004000317882 */ /* 0x000fe20000000000 */
[----:B------:R-:W-:Y:S01]  /*13090*/  UMOV UR45, 0x40000040 ;  /* 0x40000040002d7882 */ /* 0x000fe20000000000 */
[----:B------:R-:W-:Y:S01]  /*130a0*/  UMOV UR41, 0x40000040 ;  /* 0x4000004000297882 */ /* 0x000fe20000000000 */
[----:B------:R-:W-:Y:S01]  /*130b0*/  LOP3.LUT R8, R3, 0x10000, RZ, 0xfc, !PT ;  /* 0x0001000003087812 */ /* 0x000fe200078efcff */
[----:B------:R-:W-:Y:S01]  /*130c0*/  IMAD.MOV.U32 R3, RZ, RZ, 0x40000040 ;  /* 0x40000040ff037424 */ /* 0x000fe200078e00ff */
[----:B------:R-:W-:Y:S01]  /*130d0*/  ULOP3.LUT UR4, UR4, 0x10000, URZ, 0xfc, !UPT ;  /* 0x0001000004047892 */ /* 0x000fe2000f8efc3f */
[----:B------:R-:W-:-:S02]  /*130e0*/  UMOV UR37, 0x40000040 ;  /* 0x4000004000257882 */ /* 0x000fc40000000000 */
[----:B------:R-:W-:Y:S01]  /*130f0*/  IMAD R2, R197, 0x900, R8 ;  /* 0x00000900c5027824 */ /* 0x000fe200078e0208 */
[----:B------:R-:W-:Y:S01]  /*13100*/  R2UR UR11, R3 ;  /* 0x00000000030b72ca */ /* 0x000fe200000e0000 */
[----:B------:R-:W-:Y:S01]  /*13110*/  UIADD3 UR5, UR4, 0x2, URZ ;  /* 0x0000000204057890 */ /* 0x000fe2000fffe03f */
[----:B------:R-:W-:Y:S01]  /*13120*/  IMAD.MOV.U32 R3, RZ, RZ, 0x40000040 ;  /* 0x40000040ff037424 */ /* 0x000fe200078e00ff */
[----:B------:R-:W-:Y:S01]  /*13130*/  UMOV UR8, UR4 ;  /* 0x0000000400087c82 */ /* 0x000fe20008000000 */
[C---:B------:R-:W-:Y:S01]  /*13140*/  R2UR UR10, R2.reuse ;  /* 0x00000000020a72ca */ /* 0x040fe200000e0000 */
[----:B------:R-:W-:Y:S01]  /*13150*/  VIADD R4, R2, 0x2 ;  /* 0x0000000202047836 */ /* 0x000fe20000000000 */
[----:B------:R-:W-:Y:S01]  /*13160*/  UIADD3 UR56, UR4, 0x404, URZ ;  /* 0x0000040404387890 */ /* 0x000fe2000fffe03f */
[----:B------:R-:W-:Y:S01]  /*13170*/  IMAD.U32 R6, RZ, RZ, UR8 ;  /* 0x00000008ff067e24 */ /* 0x000fe2000f8e00ff */
[----:B------:R-:W-:Y:S01]  /*13180*/  UIADD3 UR52, UR4, 0x406, URZ ;  /* 0x0000040604347890 */ /* 0x000fe2000fffe03f */
[----:B------:R-:W-:Y:S01]  /*13190*/  R2UR UR39, R3 ;  /* 0x00000000032772ca */ /* 0x000fe200000e0000 */
[----:B------:R-:W-:-:S02]  /*131a0*/  UIADD3 UR48, UR4, 0x800, URZ ;  /* 0x0000080004307890 */ /* 0x000fc4000fffe03f */
[----:B------:R0:W-:Y:S01]  /*131b0*/  STL.64 [R1+0x30], R6 ;  /* 0x0000300601007387 */ /* 0x0001e20000100a00 */
        /* <DEDUP_REMOVED lines=9> */
[----:B------:R-:W-:Y:S01]  /*13250*/  IMAD.MOV.U32 R5, RZ, RZ, 0x40000040 ;  /* 0x40000040ff057424 */ /* 0x000fe200078e00ff */
[----:B------:R-:W-:Y:S01]  /*13260*/  UIADD3 UR36, UR4, 0x806, URZ ;  /* 0x0000080604247890 */ /* 0x000fe2000fffe03f */
[----:B0-----:R-:W-:-:S02]  /*13270*/  IMAD.U32 R6, RZ, RZ, UR8 ;  /* 0x00000008ff067e24 */ /* 0x001fc4000f8e00ff */
        /* <DEDUP_REMOVED lines=48> */
[----:B------:R-:W-:Y:S02]  /*13580*/  VIADD R4, R2, 0x304 ;  /* 0x0000030402047836 */ /* 0x000fe40000000000 */
[----:B------:R-:W-:Y:S02]  /*13590*/  IMAD.MOV.U32 R5, RZ, RZ, 0x40000040 ;  /* 0x40000040ff057424 */ /* 0x000fe400078e00ff */
[----:B0-----:R-:W-:Y:S01]  /*135a0*/  IMAD.U32 R6, RZ, RZ, UR8 ;  /* 0x00000008ff067e24 */ /* 0x001fe2000f8e00ff */
[----:B------:R-:W-:Y:S01]  /*135b0*/  R2UR UR58, R4 ;  /* 0x00000000043a72ca */ /* 0x000fe200000e0000 */
[----:B------:R-:W-:Y:S01]  /*135c0*/  VIADD R4, R2, 0x306 ;  /* 0x0000030602047836 */ /* 0x000fe20000000000 */
[----:B------:R-:W-:Y:S01]  /*135d0*/  R2UR UR59, R5 ;  /* 0x00000000053b72ca */ /* 0x000fe200000e0000 */
[----:B------:R-:W-:-:S02]  /*135e0*/  IMAD.MOV.U32 R5, RZ, RZ, 0x40000040 ;  /* 0x40000040ff057424 */ /* 0x000fc400078e00ff */
        /* <DEDUP_REMOVED lines=42> */
.L_x_6152:
[----:B------:R-:W0:Y:S01]  /*13890*/  LDC R2, c[0x0][0x448] ;  /* 0x00011200ff027b82 */ /* 0x000e220000000800 */
[----:B------:R-:W-:Y:S01]  /*138a0*/  IMAD.MOV.U32 R5, RZ, RZ, -0x60 ;  /* 0xffffffa0ff057424 */ /* 0x000fe200078e00ff */
[----:B------:R-:W-:Y:S01]  /*138b0*/  ULDC UR4, c[0x0][0x988] ;  /* 0x0002620000047ab9 */ /* 0x000fe20000000800 */
[----:B------:R-:W-:Y:S01]  /*138c0*/  BSSY B0, `(.L_x_6153) ;  /* 0x000041c000007945 */ /* 0x000fe20003800000 */
[----:B------:R-:W-:Y:S01]  /*138d0*/  CS2R R118, SRZ ;  /* 0x0000000000767805 */ /* 0x000fe2000001ff00 */
[----:B------:R-:W-:Y:S01]  /*138e0*/  IMAD R5, R72, R5, 0x61 ;  /* 0x0000006148057424 */ /* 0x000fe200078e0205 */
[----:B------:R-:W-:Y:S02]  /*138f0*/  CS2R R116, SRZ ;  /* 0x0000000000747805 */ /* 0x000fe4000001ff00 */
[----:B------:R-:W-:Y:S02]  /*13900*/  CS2R R114, SRZ ;  /* 0x0000000000727805 */ /* 0x000fe4000001ff00 */
[----:B------:R-:W-:Y:S01]  /*13910*/  CS2R R112, SRZ ;  /* 0x0000000000707805 */ /* 0x000fe2000001ff00 */
[----:B------:R-:W-:Y:S01]  /*13920*/  IMAD R5, R222, -0x2, R5 ;  /* 0xfffffffede057824 */ /* 0x000fe200078e0205 */
[----:B------:R-:W-:-:S02]  /*13930*/  CS2R R110, SRZ ;  /* 0x00000000006e7805 */ /* 0x000fc4000001ff00 */
[----:B------:R-:W-:Y:S02]  /*13940*/  CS2R R108, SRZ ;  /* 0x00000000006c7805 */ /* 0x000fe4000001ff00 */
[----:B------:R-:W-:Y:S02]  /*13950*/  CS2R R106, SRZ ;  /* 0x00000000006a7805 */ /* 0x000fe4000001ff00 */
[----:B------:R-:W-:Y:S02]  /*13960*/  CS2R R104, SRZ ;  /* 0x0000000000687805 */ /* 0x000fe4000001ff00 */
[----:B------:R-:W-:Y:S02]  /*13970*/  IADD3 R6, -R219, R5, R220 ;  /* 0x00000005db067210 */ /* 0x000fe40007ffe1dc */
[----:B------:R-:W-:Y:S02]  /*13980*/  CS2R R102, SRZ ;  /* 0x0000000000667805 */ /* 0x000fe4000001ff00 */
[----:B------:R-:W-:-:S02]  /*13990*/  CS2R R100, SRZ ;  /* 0x0000000000647805 */ /* 0x000fc4000001ff00 */
[----:B------:R-:W-:Y:S02]  /*139a0*/  CS2R R98, SRZ ;  /* 0x0000000000627805 */ /* 0x000fe4000001ff00 */
[----:B------:R-:W-:Y:S02]  /*139b0*/  CS2R R96, SRZ ;  /* 0x0000000000607805 */ /* 0x000fe4000001ff00 */
[----:B------:R-:W-:Y:S02]  /*139c0*/  CS2R R94, SRZ ;  /* 0x00000000005e7805 */ /* 0x000fe4000001ff00 */
[----:B------:R-:W-:Y:S02]  /*139d0*/  CS2R R92, SRZ ;  /* 0x00000000005c7805 */ /* 0x000fe4000001ff00 */
[----:B------:R-:W-:Y:S02]  /*139e0*/  CS2R R90, SRZ ;  /* 0x00000000005a7805 */ /* 0x000fe4000001ff00 */
[----:B0-----:R-:W-:Y:S01]  /*139f0*/  ISETP.NE.AND P1, PT, R2, 0x1, PT ;  /* 0x000000010200780c */ /* 0x001fe20003f25270 */
[----:B------:R-:W-:-:S12]  /*13a00*/  IMAD.IADD R2, R223, 0x1, R218 ;  /* 0x00000001df027824 */ /* 0x000fd800078e02da */
[----:B------:R-:W0:Y:S08]  /*13a10*/  @P1 LDC R3, c[0x0][0x44c] ;  /* 0x00011300ff031b82 */ /* 0x000e300000000800 */
[----:B------:R-:W1:Y:S01]  /*13a20*/  @P1 LDC R4, c[0x0][0x450] ;  /* 0x00011400ff041b82 */ /* 0x000e620000000800 */
[----:B0-----:R-:W-:-:S05]  /*13a30*/  @P1 IMAD.HI.U32 R3, R2, R3, RZ ;  /* 0x0000000302031227 */ /* 0x001fca00078e00ff */
[----:B-1----:R-:W-:Y:S01]  /*13a40*/  @P1 SHF.R.U32.HI R2, RZ, R4, R3 ;  /* 0x00000004ff021219 */ /* 0x002fe20000011603 */
[----:B------:R-:W-:-:S04]  /*13a50*/  IMAD R3, R72, -0x60, R220 ;  /* 0xffffffa048037824 */ /* 0x000fc800078e02dc */
[----:B------:R-:W0:Y:S01]  /*13a60*/  SHFL.IDX PT, R4, R2, 0x1, 0x1c1f ;  /* 0x003c1f0002047f89 */ /* 0x000e2200000e0000 */
[----:B------:R-:W-:-:S03]  /*13a70*/  VIADD R3, R3, 0x60 ;  /* 0x0000006003037836 */ /* 0x000fc60000000000 */
[----:B------:R-:W-:Y:S01]  /*13a80*/  SHFL.IDX PT, R2, R2, RZ, 0x1c1f ;  /* 0x001c1fff02027589 */ /* 0x000fe200000e0000 */
[----:B------:R-:W-:-:S05]  /*13a90*/  IMAD R3, R222, -0x2, R3 ;  /* 0xfffffffede037824 */ /* 0x000fca00078e0203 */
        /* <DEDUP_REMOVED lines=70> */
[----:B------:R-:W-:-:S04]  /*13f00*/  FMNMX.FTZ R38, R70, R7, !PT ;  /* 0x0000000746267209 */ /* 0x000fc80007810000 */
[----:B------:R-:W-:-:S05]  /*13f10*/  FMNMX.FTZ R5, R71, R38, !PT ;  /* 0x0000002647057209 */ /* 0x000fca0007810000 */
[----:B------:R-:W0:Y:S02]  /*13f20*/  SHFL.BFLY PT, R38, R5, 0x2, 0x1f ;  /* 0x0c401f0005267f89 */ /* 0x000e2400000e0000 */
[----:B0-----:R-:W-:Y:S02]  /*13f30*/  FMNMX.FTZ R7, R5, R38, !PT ;  /* 0x0000002605077209 */ /* 0x001fe40007810000 */
[----:B------:R-:W-:Y:S01]  /*13f40*/  VIADDMNMX R38, R2, R6, R3, PT ;  /* 0x0000000602267246 */ /* 0x000fe20003800103 */
[----:B------:R-:W-:Y:S02]  /*13f50*/  IMAD.U32 R2, RZ, RZ, UR4 ;  /* 0x00000004ff027e24 */ /* 0x000fe4000f8e00ff */
[----:B------:R-:W0:Y:S01]  /*13f60*/  SHFL.BFLY PT, R88, R7, 0x1, 0x1f ;  /* 0x0c201f0007587f89 */ /* 0x000e2200000e0000 */
[C---:B------:R-:W-:Y:S02]  /*13f70*/  ISETP.GT.AND P2, PT, R38.reuse, RZ, PT ;  /* 0x000000ff2600720c */ /* 0x040fe40003f44270 */
[----:B------:R-:W-:-:S02]  /*13f80*/  ISETP.GT.AND P3, PT, R38, 0x1, PT ;  /* 0x000000012600780c */ /* 0x000fc40003f64270 */
[----:B------:R-:W-:Y:S02]  /*13f90*/  ISETP.GT.AND P4, PT, R38, 0x8, PT ;  /* 0x000000082600780c */ /* 0x000fe40003f84270 */
[----:B------:R-:W-:Y:S02]  /*13fa0*/  FSEL R15, R24, -INF , P2 ;  /* 0xff800000180f7808 */ /* 0x000fe40001000000 */
[----:B------:R-:W-:Y:S02]  /*13fb0*/  FSEL R25, R25, -INF , P3 ;  /* 0xff80000019197808 */ /* 0x000fe40001800000 */
[----:B------:R-:W-:Y:S02]  /*13fc0*/  ISETP.GT.AND P2, PT, R38, 0x9, PT ;  /* 0x000000092600780c */ /* 0x000fe40003f44270 */
[----:B------:R-:W-:Y:S02]  /*13fd0*/  FSEL R11, R28, -INF , P4 ;  /* 0xff8000001c0b7808 */ /* 0x000fe40002000000 */
[----:B------:R-:W-:-:S02]  /*13fe0*/  FMNMX.FTZ R6, R15, R25, !PT ;  /* 0x000000190f067209 */ /* 0x000fc40007810000 */
[C---:B------:R-:W-:Y:S02]  /*13ff0*/  ISETP.GT.AND P3, PT, R38.reuse, 0x10, PT ;  /* 0x000000102600780c */ /* 0x040fe40003f64270 */
[----:B------:R-:W-:Y:S02]  /*14000*/  FSEL R29, R29, -INF , P2 ;  /* 0xff8000001d1d7808 */ /* 0x000fe40001000000 */
[----:B------:R-:W-:Y:S02]  /*14010*/  FMNMX.FTZ R6, R11, R6, !PT ;  /* 0x000000060b067209 */ /* 0x000fe40007810000 */
[----:B------:R-:W-:Y:S02]  /*14020*/  ISETP.GT.AND P2, PT, R38, 0x11, PT ;  /* 0x000000112600780c */ /* 0x000fe40003f44270 */
[----:B0-----:R-:W-:Y:S02]  /*14030*/  FMNMX.FTZ R3, R7, R88, !PT ;  /* 0x0000005807037209 */ /* 0x001fe40007810000 */
[----:B------:R-:W-:-:S02]  /*14040*/  CS2R R88, SRZ ;  /* 0x0000000000587805 */ /* 0x000fc4000001ff00 */
[----:B------:R-:W-:Y:S02]  /*14050*/  FSEL R7, R32, -INF , P3 ;  /* 0xff80000020077808 */ /* 0x000fe40001800000 */
[----:B------:R-:W-:Y:S01]  /*14060*/  FMNMX.FTZ R6, R29, R6, !PT ;  /* 0x000000061d067209 */ /* 0x000fe20007810000 */
[----:B------:R-:W-:Y:S01]  /*14070*/  FMUL.FTZ R5, R3, R2 ;  /* 0x0000000203057220 */ /* 0x000fe20000410000 */
[----:B------:R-:W-:Y:S02]  /*14080*/  ISETP.GT.AND P4, PT, R38, 0x18, PT ;  /* 0x000000182600780c */ /* 0x000fe40003f84270 */
[----:B------:R-:W-:Y:S02]  /*14090*/  FSEL R33, R33, -INF , P2 ;  /* 0xff80000021217808 */ /* 0x000fe40001000000 */
[----:B------:R-:W-:Y:S02]  /*140a0*/  FMNMX.FTZ R6, R7, R6, !PT ;  /* 0x0000000607067209 */ /* 0x000fe40007810000 */
[----:B------:R-:W-:-:S02]  /*140b0*/  FSETP.NEU.FTZ.AND P3, PT, R3, -INF , PT ;  /* 0xff8000000300780b */ /* 0x000fc40003f7d000 */
[----:B------:R-:W-:Y:S02]  /*140c0*/  ISETP.GT.AND P2, PT, R38, 0x19, PT ;  /* 0x000000192600780c */ /* 0x000fe40003f44270 */
[----:B------:R-:W-:Y:S02]  /*140d0*/  FSEL R9, R36, -INF , P4 ;  /* 0xff80000024097808 */ /* 0x000fe40002000000 */
[----:B------:R-:W-:Y:S02]  /*140e0*/  FMNMX.FTZ R6, R33, R6, !PT ;  /* 0x0000000621067209 */ /* 0x000fe40007810000 */
[----:B------:R-:W-:Y:S02]  /*140f0*/  FSEL R5, R5, RZ, P3 ;  /* 0x000000ff05057208 */ /* 0x000fe40001800000 */
[----:B------:R-:W-:Y:S02]  /*14100*/  ISETP.GT.AND P3, PT, R38, 0x20, PT ;  /* 0x000000202600780c */ /* 0x000fe40003f64270 */
[----:B------:R-:W-:Y:S01]  /*14110*/  FSEL R37, R37, -INF , P2 ;  /* 0xff80000025257808 */ /* 0x000fe20001000000 */
[--C-:B------:R-:W-:Y:S01]  /*14120*/  FFMA.FTZ R36, R4, R2, -R5.reuse ;  /* 0x0000000204247223 */ /* 0x100fe20000010805 */
[----:B------:R-:W-:Y:S01]  /*14130*/  FMNMX.FTZ R6, R9, R6, !PT ;  /* 0x0000000609067209 */ /* 0x000fe20007810000 */
[-CC-:B------:R-:W-:Y:S01]  /*14140*/  FFMA.FTZ R189, R74, R2.reuse, -R5.reuse ;  /* 0x000000024abd7223 */ /* 0x180fe20000010805 */
[----:B------:R-:W-:Y:S01]  /*14150*/  ISETP.GT.AND P2, PT, R38, 0x21, PT ;  /* 0x000000212600780c */ /* 0x000fe20003f44270 */
[-CC-:B------:R-:W-:Y:S01]  /*14160*/  FFMA.FTZ R76, R76, R2.reuse, -R5.reuse ;  /* 0x000000024c4c7223 */ /* 0x180fe20000010805 */
[----:B------:R-:W-:Y:S01]  /*14170*/  FSEL R13, R40, -INF , P3 ;  /* 0xff800000280d7808 */ /* 0x000fe20001800000 */
[--C-:B------:R-:W-:Y:S01]  /*14180*/  FFMA.FTZ R40, R14, R2, -R5.reuse ;  /* 0x000000020e287223 */ /* 0x100fe20000010805 */
[----:B------:R-:W-:Y:S01]  /*14190*/  FMNMX.FTZ R6, R37, R6, !PT ;  /* 0x0000000625067209 */ /* 0x000fe20007810000 */
[-CC-:B------:R-:W-:Y:S01]  /*141a0*/  FFMA.FTZ R191, R78, R2.reuse, -R5.reuse ;  /* 0x000000024ebf7223 */ /* 0x180fe20000010805 */
[----:B------:R-:W-:Y:S01]  /*141b0*/  ISETP.GT.AND P3, PT, R38, 0x28, PT ;  /* 0x000000282600780c */ /* 0x000fe20003f64270 */
[----:B------:R-:W-:Y:S01]  /*141c0*/  MUFU.EX2 R189, R189 ;  /* 0x000000bd00bd7308 */ /* 0x000fe20000000800 */
[----:B------:R-:W-:Y:S01]  /*141d0*/  FSEL R41, R41, -INF , P2 ;  /* 0xff80000029297808 */ /* 0x000fe20001000000 */
[--C-:B------:R-:W-:Y:S01]  /*141e0*/  FFMA.FTZ R80, R80, R2, -R5.reuse ;  /* 0x0000000250507223 */ /* 0x100fe20000010805 */
[----:B------:R-:W-:Y:S01]  /*141f0*/  FMNMX.FTZ R24, R13, R6, !PT ;  /* 0x000000060d187209 */ /* 0x000fe20007810000 */
[-CC-:B------:R-:W-:Y:S01]  /*14200*/  FFMA.FTZ R185, R82, R2.reuse, -R5.reuse ;  /* 0x0000000252b97223 */ /* 0x180fe20000010805 */
[----:B------:R-:W-:Y:S01]  /*14210*/  ISETP.GT.AND P2, PT, R38, 0x29, PT ;  /* 0x000000292600780c */ /* 0x000fe20003f44270 */
[--C-:B------:R-:W-:Y:S01]  /*14220*/  FFMA.FTZ R84, R84, R2, -R5.reuse ;  /* 0x0000000254547223 */ /* 0x100fe20000010805 */
[----:B------:R-:W-:Y:S01]  /*14230*/  FSEL R21, R44, -INF , P3 ;  /* 0xff8000002c157808 */ /* 0x000fe20001800000 */
[----:B------:R-:W0:Y:S01]  /*14240*/  MUFU.EX2 R6, R76 ;  /* 0x0000004c00067308 */ /* 0x000e220000000800 */
[----:B------:R-:W-:Y:S01]  /*14250*/  FMNMX.FTZ R24, R41, R24, !PT ;  /* 0x0000001829187209 */ /* 0x000fe20007810000 */
[-CC-:B------:R-:W-:Y:S01]  /*14260*/  FFMA.FTZ R187, R86, R2.reuse, -R5.reuse ;  /* 0x0000000256bb7223 */ /* 0x180fe20000010805 */
[----:B------:R-:W-:Y:S01]  /*14270*/  ISETP.GT.AND P3, PT, R38, 0x30, PT ;  /* 0x000000302600780c */ /* 0x000fe20003f64270 */
[-CC-:B------:R-:W-:Y:S01]  /*14280*/  FFMA.FTZ R181, R42, R2.reuse, -R5.reuse ;  /* 0x000000022ab57223 */ /* 0x180fe20000010805 */
[----:B------:R-:W-:Y:S01]  /*14290*/  FSEL R45, R45, -INF , P2 ;  /* 0xff8000002d2d7808 */ /* 0x000fe20001000000 */
[--C-:B------:R-:W-:Y:S01]  /*142a0*/  FFMA.FTZ R183, R46, R2, -R5.reuse ;  /* 0x000000022eb77223 */ /* 0x100fe20000010805 */
[----:B------:R-:W-:Y:S01]  /*142b0*/  FMNMX.FTZ R24, R21, R24, !PT ;  /* 0x0000001815187209 */ /* 0x000fe20007810000 */
[----:B------:R-:W1:Y:S01]  /*142c0*/  MUFU.EX2 R191, R191 ;  /* 0x000000bf00bf7308 */ /* 0x000e620000000800 */
        /* <DEDUP_REMOVED lines=15> */
[----:B------:R2:W3:Y:S01]  /*143c0*/  MUFU.EX2 R24, R80 ;  /* 0x0000005000187308 */ /* 0x0004e20000000800 */
[----:B------:R-:W-:Y:S01]  /*143d0*/  FMNMX.FTZ R28, R49, R28, !PT ;  /* 0x0000001c311c7209 */ /* 0x000fe20007810000 */
[-CC-:B------:R-:W-:Y:S01]  /*143e0*/  FFMA.FTZ R20, R30, R2.reuse, -R5.reuse ;  /* 0x000000021e147223 */ /* 0x180fe20000010805 */
[----:B------:R-:W-:Y:S01]  /*143f0*/  ISETP.GT.AND P3, PT, R38, 0x40, PT ;  /* 0x000000402600780c */ /* 0x000fe20003f64270 */
[----:B------:R-:W-:Y:S01]  /*14400*/  FFMA.FTZ R171, R70, R2, -R5 ;  /* 0x0000000246ab7223 */ /* 0x000fe20000010805 */
[----:B------:R-:W-:-:S02]  /*14410*/  FSEL R53, R53, -INF , P2 ;  /* 0xff80000035357808 */ /* 0x000fc40001000000 */
[----:B------:R-:W-:Y:S02]  /*14420*/  CS2R R86, SRZ ;  /* 0x0000000000567805 */ /* 0x000fe4000001ff00 */
[----:B------:R-:W-:Y:S01]  /*14430*/  FMNMX.FTZ R28, R47, R28, !PT ;  /* 0x0000001c2f1c7209 */ /* 0x000fe20007810000 */
[----:B------:R-:W-:Y:S01]  /*14440*/  MUFU.EX2 R187, R187 ;  /* 0x000000bb00bb7308 */ /* 0x000fe20000000800 */
[----:B------:R-:W-:Y:S02]  /*14450*/  ISETP.GT.AND P2, PT, R38, 0x41, PT ;  /* 0x000000412600780c */ /* 0x000fe40003f44270 */
[----:B------:R-:W-:Y:S02]  /*14460*/  CS2R R82, SRZ ;  /* 0x0000000000527805 */ /* 0x000fe4000001ff00 */
[----:B------:R-:W-:Y:S02]  /*14470*/  FSEL R27, R56, -INF , P3 ;  /* 0xff800000381b7808 */ /* 0x000fe40001800000 */
[----:B--2---:R-:W-:-:S02]  /*14480*/  CS2R R80, SRZ ;  /* 0x0000000000507805 */ /* 0x004fc4000001ff00 */
[----:B------:R-:W-:Y:S02]  /*14490*/  FMNMX.FTZ R28, R53, R28, !PT ;  /* 0x0000001c351c7209 */ /* 0x000fe40007810000 */
[----:B------:R-:W-:Y:S02]  /*144a0*/  CS2R R78, SRZ ;  /* 0x00000000004e7805 */ /* 0x000fe4000001ff00 */
[----:B------:R-:W-:Y:S01]  /*144b0*/  ISETP.GT.AND P3, PT, R38, 0x48, PT ;  /* 0x000000482600780c */ /* 0x000fe20003f64270 */
[----:B------:R-:W-:Y:S01]  /*144c0*/  MUFU.EX2 R181, R181 ;  /* 0x000000b500b57308 */ /* 0x000fe20000000800 */
[----:B------:R-:W-:Y:S02]  /*144d0*/  FSEL R57, R57, -INF , P2 ;  /* 0xff80000039397808 */ /* 0x000fe40001000000 */
[----:B------:R-:W-:Y:S02]  /*144e0*/  CS2R R76, SRZ ;  /* 0x00000000004c7805 */ /* 0x000fe4000001ff00 */
[----:B------:R-:W-:-:S02]  /*144f0*/  FMNMX.FTZ R32, R27, R28, !PT ;  /* 0x0000001c1b207209 */ /* 0x000fc40007810000 */
[----:B------:R-:W-:Y:S02]  /*14500*/  CS2R R74, SRZ ;  /* 0x00000000004a7805 */ /* 0x000fe4000001ff00 */
[----:B------:R-:W-:Y:S02]  /*14510*/  ISETP.GT.AND P2, PT, R38, 0x49, PT ;  /* 0x000000492600780c */ /* 0x000fe40003f44270 */
[----:B------:R-:W-:Y:S02]  /*14520*/  CS2R R66, SRZ ;  /* 0x0000000000427805 */ /* 0x000fe4000001ff00 */
[----:B------:R-:W-:Y:S01]  /*14530*/  FSEL R31, R60, -INF , P3 ;  /* 0xff8000003c1f7808 */ /* 0x000fe20001800000 */
[----:B------:R2:W-:Y:S01]  /*14540*/  MUFU.EX2 R28, R84 ;  /* 0x00000054001c7308 */ /* 0x0005e20000000800 */
[----:B------:R-:W-:Y:S02]  /*14550*/  FMNMX.FTZ R32, R57, R32, !PT ;  /* 0x0000002039207209 */ /* 0x000fe40007810000 */
[----:B------:R-:W-:-:S02]  /*14560*/  CS2R R62, SRZ ;  /* 0x00000000003e7805 */ /* 0x000fc4000001ff00 */
[C---:B------:R-:W-:Y:S02]  /*14570*/  ISETP.GT.AND P3, PT, R38.reuse, 0x50, PT ;  /* 0x000000502600780c */ /* 0x040fe40003f64270 */
[----:B------:R-:W-:Y:S02]  /*14580*/  CS2R R58, SRZ ;  /* 0x00000000003a7805 */ /* 0x000fe4000001ff00 */
[----:B------:R-:W-:Y:S02]  /*14590*/  FSEL R61, R61, -INF , P2 ;  /* 0xff8000003d3d7808 */ /* 0x000fe40001000000 */
[----:B------:R-:W-:Y:S02]  /*145a0*/  CS2R R54, SRZ ;  /* 0x0000000000367805 */ /* 0x000fe4000001ff00 */
[----:B------:R-:W-:Y:S01]  /*145b0*/  FMNMX.FTZ R32, R31, R32, !PT ;  /* 0x000000201f207209 */ /* 0x000fe20007810000 */
[----:B------:R-:W-:Y:S01]  /*145c0*/  MUFU.EX2 R36, R36 ;  /* 0x0000002400247308 */ /* 0x000fe20000000800 */
[----:B------:R-:W-:-:S02]  /*145d0*/  ISETP.GT.AND P2, PT, R38, 0x51, PT ;  /* 0x000000512600780c */ /* 0x000fc40003f44270 */
[----:B--2---:R-:W-:Y:S02]  /*145e0*/  CS2R R84, SRZ ;  /* 0x0000000000547805 */ /* 0x004fe4000001ff00 */
[----:B------:R-:W-:Y:S02]  /*145f0*/  FSEL R35, R64, -INF , P3 ;  /* 0xff80000040237808 */ /* 0x000fe40001800000 */
[----:B------:R-:W-:Y:S02]  /*14600*/  FMNMX.FTZ R32, R61, R32, !PT ;  /* 0x000000203d207209 */ /* 0x000fe40007810000 */
[----:B------:R-:W-:Y:S01]  /*14610*/  ISETP.GT.AND P3, PT, R38, 0x58, PT ;  /* 0x000000582600780c */ /* 0x000fe20003f64270 */
[----:B------:R-:W-:Y:S01]  /*14620*/  MUFU.EX2 R183, R183 ;  /* 0x000000b700b77308 */ /* 0x000fe20000000800 */
[----:B------:R-:W-:Y:S02]  /*14630*/  FSEL R65, R65, -INF , P2 ;  /* 0xff80000041417808 */ /* 0x000fe40001000000 */
[----:B------:R-:W-:-:S02]  /*14640*/  FMNMX.FTZ R14, R35, R32, !PT ;  /* 0x00000020230e7209 */ /* 0x000fc40007810000 */
[----:B------:R-:W-:Y:S01]  /*14650*/  ISETP.GT.AND P2, PT, R38, 0x59, PT ;  /* 0x000000592600780c */ /* 0x000fe20003f44270 */
[-CC-:B------:R-:W-:Y:S01]  /*14660*/  FFMA.FTZ R38, R10, R2.reuse, -R5.reuse ;  /* 0x000000020a267223 */ /* 0x180fe20000010805 */
[----:B------:R-:W-:Y:S01]  /*14670*/  FSEL R39, R68, -INF , P3 ;  /* 0xff80000044277808 */ /* 0x000fe20001800000 */
[----:B------:R-:W-:Y:S01]  /*14680*/  FFMA.FTZ R10, R26, R2, -R5 ;  /* 0x000000021a0a7223 */ /* 0x000fe20000010805 */
[----:B------:R-:W-:Y:S01]  /*14690*/  FMNMX.FTZ R14, R65, R14, !PT ;  /* 0x0000000e410e7209 */ /* 0x000fe20007810000 */
[----:B0-----:R-:W-:Y:S01]  /*146a0*/  FADD.FTZ R26, R189, R6 ;  /* 0x00000006bd1a7221 */ /* 0x001fe20000010000 */
[----:B------:R-:W-:Y:S01]  /*146b0*/  FSEL R69, R69, -INF , P2 ;  /* 0xff80000045457808 */ /* 0x000fe20001000000 */
[----:B------:R0:W-:Y:S01]  /*146c0*/  MUFU.EX2 R32, R40 ;  /* 0x0000002800207308 */ /* 0x0001e20000000800 */
[----:B------:R-:W-:Y:S02]  /*146d0*/  FMNMX.FTZ R14, R39, R14, !PT ;  /* 0x0000000e270e7209 */ /* 0x000fe40007810000 */
[----:B------:R-:W-:-:S02]  /*146e0*/  F2FP.BF16.F32.PACK_AB R189, R6, R189 ;  /* 0x000000bd06bd723e */ /* 0x000fc400000010ff */
[----:B------:R-:W-:-:S03]  /*146f0*/  FMNMX.FTZ R14, R69, R14, !PT ;  /* 0x0000000e450e7209 */ /* 0x000fc60007810000 */
[----:B------:R-:W-:Y:S01]  /*14700*/  MUFU.EX2 R38, R38 ;  /* 0x0000002600267308 */ /* 0x000fe20000000800 */
[-CC-:B0-----:R-:W-:Y:S01]  /*14710*/  FFMA.FTZ R40, R12, R2.reuse, -R5.reuse ;  /* 0x000000020c287223 */ /* 0x181fe20000010805 */
[----:B------:R-:W0:Y:S01]  /*14720*/  SHFL.BFLY PT, R51, R14, 0x2, 0x1f ;  /* 0x0c401f000e337f89 */ /* 0x000e2200000e0000 */
[-CC-:B------:R-:W-:Y:S01]  /*14730*/  FFMA.FTZ R12, R34, R2.reuse, -R5.reuse ;  /* 0x00000002220c7223 */ /* 0x180fe20000010805 */
[----:B------:R-:W-:Y:S01]  /*14740*/  FFMA.FTZ R5, R71, R2, -R5 ;  /* 0x0000000247057223 */ /* 0x000fe20000010805 */
[----:B------:R-:W-:-:S03]  /*14750*/  CS2R R70, SRZ ;  /* 0x0000000000467805 */ /* 0x000fc6000001ff00 */
        /* <DEDUP_REMOVED lines=8> */
[----:B0-----:R-:W-:-:S07]  /*147e0*/  FMNMX.FTZ R4, R51, R4, !PT ;  /* 0x0000000433047209 */ /* 0x001fce0007810000 */
[----:B------:R-:W-:Y:S01]  /*147f0*/  MUFU.EX2 R175, R175 ;  /* 0x000000af00af7308 */ /* 0x000fe20000000800 */
[----:B------:R-:W0:Y:S01]  /*14800*/  @P1 LDC R51, c[0x0][0x450] ;  /* 0x00011400ff331b82 */ /* 0x000e220000000800 */
[C---:B------:R-:W-:Y:S01]  /*14810*/  FSETP.NEU.FTZ.AND P2, PT, R4.reuse, -INF , PT ;  /* 0xff8000000400780b */ /* 0x040fe20003f5d000 */
[----:B------:R-:W-:-:S05]  /*14820*/  FMUL.FTZ R14, R4, R2 ;  /* 0x00000002040e7220 */ /* 0x000fca0000410000 */
[----:B------:R-:W-:Y:S01]  /*14830*/  MUFU.EX2 R12, R12 ;  /* 0x0000000c000c7308 */ /* 0x000fe20000000800 */
[----:B------:R-:W-:-:S05]  /*14840*/  FSEL R14, R14, RZ, P2 ;  /* 0x000000ff0e0e7208 */ /* 0x000fca0001000000 */
        /* <DEDUP_REMOVED lines=8> */
[-CC-:B------:R-:W-:Y:S01]  /*148d0*/  FFMA.FTZ R37, R37, R2.reuse, -R14.reuse ;  /* 0x0000000225257223 */ /* 0x180fe2000001080e */
[-CC-:B------:R-:W-:Y:S01]  /*148e0*/  FFMA.FTZ R13, R13, R2.reuse, -R14.reuse ;  /* 0x000000020d0d7223 */ /* 0x180fe2000001080e */
[-CC-:B------:R-:W-:Y:S01]  /*148f0*/  FFMA.FTZ R41, R41, R2.reuse, -R14.reuse ;  /* 0x0000000229297223 */ /* 0x180fe2000001080e */
[-CC-:B------:R-:W-:Y:S01]  /*14900*/  FFMA.FTZ R21, R21, R2.reuse, -R14.reuse ;  /* 0x0000000215157223 */ /* 0x180fe2000001080e */
[----:B------:R-:W4:Y:S01]  /*14910*/  MUFU.EX2 R15, R15 ;  /* 0x0000000f000f7308 */ /* 0x000f220000000800 */
[----:B--2---:R-:W2:Y:S01]  /*14920*/  @P1 LDC R25, c[0x0][0x44c] ;  /* 0x00011300ff191b82 */ /* 0x004ea20000000800 */
[-CC-:B------:R-:W-:Y:S01]  /*14930*/  FFMA.FTZ R45, R45, R2.reuse, -R14.reuse ;  /* 0x000000022d2d7223 */ /* 0x180fe2000001080e */
[-CC-:B------:R-:W-:Y:S01]  /*14940*/  FFMA.FTZ R43, R43, R2.reuse, -R14.reuse ;  /* 0x000000022b2b7223 */ /* 0x180fe2000001080e */
[-CC-:B------:R-:W-:Y:S01]  /*14950*/  FFMA.FTZ R49, R49, R2.reuse, -R14.reuse ;  /* 0x0000000231317223 */ /* 0x180fe2000001080e */
[-CC-:B------:R-:W-:Y:S01]  /*14960*/  FFMA.FTZ R47, R47, R2.reuse, -R14.reuse ;  /* 0x000000022f2f7223 */ /* 0x180fe2000001080e */
[-CC-:B------:R-:W-:Y:S01]  /*14970*/  FFMA.FTZ R53, R53, R2.reuse, -R14.reuse ;  /* 0x0000000235357223 */ /* 0x180fe2000001080e */
[-CC-:B------:R-:W-:Y:S01]  /*14980*/  FFMA.FTZ R27, R27, R2.reuse, -R14.reuse ;  /* 0x000000021b1b7223 */ /* 0x180fe2000001080e */
[----:B------:R-:W4:Y:S01]  /*14990*/  MUFU.EX2 R11, R11 ;  /* 0x0000000b000b7308 */ /* 0x000f220000000800 */
[-CC-:B------:R-:W-:Y:S01]  /*149a0*/  FFMA.FTZ R57, R57, R2.reuse, -R14.reuse ;  /* 0x0000000239397223 */ /* 0x180fe2000001080e */
[-CC-:B------:R-:W-:Y:S01]  /*149b0*/  FFMA.FTZ R31, R31, R2.reuse, -R14.reuse ;  /* 0x000000021f1f7223 */ /* 0x180fe2000001080e */
[-CC-:B------:R-:W-:Y:S01]  /*149c0*/  FFMA.FTZ R61, R61, R2.reuse, -R14.reuse ;  /* 0x000000023d3d7223 */ /* 0x180fe2000001080e */
[-CC-:B------:R-:W-:Y:S01]  /*149d0*/  FFMA.FTZ R35, R35, R2.reuse, -R14.reuse ;  /* 0x0000000223237223 */ /* 0x180fe2000001080e */
[-CC-:B------:R-:W-:Y:S01]  /*149e0*/  FFMA.FTZ R65, R65, R2.reuse, -R14.reuse ;  /* 0x0000000241417223 */ /* 0x180fe2000001080e */
[-CC-:B------:R-:W-:Y:S01]  /*149f0*/  FFMA.FTZ R39, R39, R2.reuse, -R14.reuse ;  /* 0x0000000227277223 */ /* 0x180fe2000001080e */
[----:B------:R-:W-:Y:S01]  /*14a00*/  FFMA.FTZ R69, R69, R2, -R14 ;  /* 0x0000000245457223 */ /* 0x000fe2000001080e */
[----:B------:R1:W4:Y:S08]  /*14a10*/  MUFU.EX2 R190, R29 ;  /* 0x0000001d00be7308 */ /* 0x0003300000000800 */
[----:B------:R3:W4:Y:S01]  /*14a20*/  MUFU.EX2 R184, R7 ;  /* 0x0000000700b87308 */ /* 0x0007220000000800 */
[----:B-1----:R-:W-:-:S07]  /*14a30*/  IMAD.MOV.U32 R29, RZ, RZ, R218 ;  /* 0x000000ffff1d7224 */ /* 0x002fce00078e00da */
[----:B------:R-:W1:Y:S01]  /*14a40*/  MUFU.EX2 R33, R33 ;  /* 0x0000002100217308 */ /* 0x000e620000000800 */
[----:B---3--:R-:W-:Y:S02]  /*14a50*/  VIADD R7, R0, 0x30840 ;  /* 0x0003084000077836 */ /* 0x008fe40000000000 */
[----:B--2---:R-:W-:-:S04]  /*14a60*/  @P1 IMAD.HI.U32 R0, R218, R25, RZ ;  /* 0x00000019da001227 */ /* 0x004fc800078e00ff */
[----:B------:R-:W-:Y:S01]  /*14a70*/  FADD.FTZ R25, R191, R26 ;  /* 0x0000001abf197221 */ /* 0x000fe20000010000 */
[----:B------:R-:W-:Y:S02]  /*14a80*/  F2FP.BF16.F32.PACK_AB R191, R24, R191 ;  /* 0x000000bf18bf723e */ /* 0x000fe400000010ff */
[----:B------:R-:W-:Y:S01]  /*14a90*/  PRMT R7, R212, 0x654, R7 ;  /* 0x00000654d4077816 */ /* 0x000fe20000000007 */
[----:B------:R-:W2:Y:S01]  /*14aa0*/  MUFU.EX2 R9, R9 ;  /* 0x0000000900097308 */ /* 0x000ea20000000800 */
[----:B0-----:R-:W-:Y:S01]  /*14ab0*/  @P1 SHF.R.U32.HI R29, RZ, R51, R0 ;  /* 0x00000033ff1d1219 */ /* 0x001fe20000011600 */
[----:B----4-:R-:W-:Y:S01]  /*14ac0*/  FADD.FTZ R0, R15, R188 ;  /* 0x000000bc0f007221 */ /* 0x010fe20000010000 */
[----:B------:R0:W-:Y:S01]  /*14ad0*/  SYNCS.ARRIVE.TRANS64.RED.A1T0 RZ, [R7+URZ], RZ ;  /* 0x000000ff07ff79a7 */ /* 0x0001e2000810043f */
[----:B------:R-:W-:Y:S02]  /*14ae0*/  F2FP.BF16.F32.PACK_AB R188, R188, R15 ;  /* 0x0000000fbcbc723e */ /* 0x000fe400000010ff */
[----:B------:R-:W-:-:S02]  /*14af0*/  CS2R R50, SRZ ;  /* 0x0000000000327805 */ /* 0x000fc4000001ff00 */
[----:B------:R-:W-:Y:S01]  /*14b00*/  IADD3 R26, R29, R220, -R219 ;  /* 0x000000dc1d1a7210 */ /* 0x000fe20007ffe8db */
[----:B------:R-:W3:Y:S01]  /*14b10*/  MUFU.EX2 R186, R37 ;  /* 0x0000002500ba7308 */ /* 0x000ee20000000800 */
[----:B0-----:R-:W-:Y:S01]  /*14b20*/  FADD.FTZ R7, R11, R0 ;  /* 0x000000000b077221 */ /* 0x001fe20000010000 */
[----:B------:R-:W-:Y:S02]  /*14b30*/  FADD.FTZ R0, R24, R25 ;  /* 0x0000001918007221 */ /* 0x000fe40000010000 */
[----:B------:R-:W-:-:S04]  /*14b40*/  IMAD.HI R29, R26, 0x2aaaaaab, RZ ;  /* 0x2aaaaaab1a1d7827 */ /* 0x000fc800078e02ff */
[C---:B------:R-:W-:Y:S01]  /*14b50*/  FADD.FTZ R7, R190.reuse, R7 ;  /* 0x00000007be077221 */ /* 0x040fe20000010000 */
[----:B------:R-:W0:Y:S01]  /*14b60*/  MUFU.EX2 R13, R13 ;  /* 0x0000000d000d7308 */ /* 0x000e220000000800 */
[----:B------:R-:W-:Y:S01]  /*14b70*/  FADD.FTZ R25, R185, R0 ;  /* 0x00000000b9197221 */ /* 0x000fe20000010000 */
[----:B------:R-:W-:Y:S01]  /*14b80*/  F2FP.BF16.F32.PACK_AB R190, R190, R11 ;  /* 0x0000000bbebe723e */ /* 0x000fe200000010ff */
[----:B------:R-:W-:Y:S01]  /*14b90*/  FADD.FTZ R0, R184, R7 ;  /* 0x00000007b8007221 */ /* 0x000fe20000010000 */
[C---:B------:R-:W-:Y:S01]  /*14ba0*/  F2FP.BF16.F32.PACK_AB R185, R28.reuse, R185 ;  /* 0x000000b91cb9723e */ /* 0x040fe200000010ff */
[----:B------:R-:W-:Y:S01]  /*14bb0*/  FADD.FTZ R26, R28, R25 ;  /* 0x000000191c1a7221 */ /* 0x000fe20000010000 */
[C---:B-1----:R-:W-:Y:S01]  /*14bc0*/  F2FP.BF16.F32.PACK_AB R184, R33.reuse, R184 ;  /* 0x000000b821b8723e */ /* 0x042fe200000010ff */
[----:B------:R-:W-:Y:S01]  /*14bd0*/  FADD.FTZ R0, R33, R0 ;  /* 0x0000000021007221 */ /* 0x000fe20000010000 */
[----:B------:R-:W1:Y:S01]  /*14be0*/  MUFU.EX2 R180, R41 ;  /* 0x0000002900b47308 */ /* 0x000e620000000800 */
[----:B------:R-:W-:Y:S01]  /*14bf0*/  FADD.FTZ R25, R187, R26 ;  /* 0x0000001abb197221 */ /* 0x000fe20000010000 */
[----:B------:R-:W-:Y:S01]  /*14c00*/  F2FP.BF16.F32.PACK_AB R187, R32, R187 ;  /* 0x000000bb20bb723e */ /* 0x000fe200000010ff */
[----:B--2---:R-:W-:-:S02]  /*14c10*/  FADD.FTZ R7, R9, R0 ;  /* 0x0000000009077221 */ /* 0x004fc40000010000 */
[----:B------:R-:W-:Y:S01]  /*14c20*/  FADD.FTZ R26, R32, R25 ;  /* 0x00000019201a7221 */ /* 0x000fe20000010000 */
[----:B------:R-:W-:Y:S01]  /*14c30*/  CS2R R32, SRZ ;  /* 0x0000000000207805 */ /* 0x000fe2000001ff00 */
[C---:B---3--:R-:W-:Y:S01]  /*14c40*/  FADD.FTZ R0, R186.reuse, R7 ;  /* 0x00000007ba007221 */ /* 0x048fe20000010000 */
[----:B------:R-:W2:Y:S01]  /*14c50*/  MUFU.EX2 R21, R21 ;  /* 0x0000001500157308 */ /* 0x000ea20000000800 */
[----:B------:R-:W-:Y:S01]  /*14c60*/  FADD.FTZ R25, R181, R26 ;  /* 0x0000001ab5197221 */ /* 0x000fe20000010000 */
[----:B------:R-:W-:Y:S01]  /*14c70*/  SHF.R.U32.HI R26, RZ, 0x1f, R29 ;  /* 0x0000001fff1a7819 */ /* 0x000fe2000001161d */
[----:B0-----:R-:W-:Y:S01]  /*14c80*/  FADD.FTZ R7, R13, R0 ;  /* 0x000000000d077221 */ /* 0x001fe20000010000 */
[----:B------:R-:W-:Y:S01]  /*14c90*/  F2FP.BF16.F32.PACK_AB R186, R186, R9 ;  /* 0x00000009baba723e */ /* 0x000fe200000010ff */
[C---:B------:R-:W-:Y:S01]  /*14ca0*/  FADD.FTZ R14, R36.reuse, R25 ;  /* 0x00000019240e7221 */ /* 0x040fe20000010000 */
[----:B------:R-:W-:Y:S02]  /*14cb0*/  F2FP.BF16.F32.PACK_AB R181, R36, R181 ;  /* 0x000000b524b5723e */ /* 0x000fe400000010ff */
[----:B------:R-:W-:Y:S01]  /*14cc0*/  CS2R R36, SRZ ;  /* 0x0000000000247805 */ /* 0x000fe2000001ff00 */
[----:B------:R0:W3:Y:S01]  /*14cd0*/  MUFU.EX2 R182, R45 ;  /* 0x0000002d00b67308 */ /* 0x0000e20000000800 */
[----:B-1----:R-:W-:Y:S01]  /*14ce0*/  FADD.FTZ R0, R180, R7 ;  /* 0x00000007b4007221 */ /* 0x002fe20000010000 */
[----:B------:R-:W-:Y:S01]  /*14cf0*/  FADD.FTZ R25, R183, R14 ;  /* 0x0000000eb7197221 */ /* 0x000fe20000010000 */
[----:B------:R-:W-:-:S02]  /*14d00*/  LEA.HI.SX32 R14, R29, R26, 0x1c ;  /* 0x0000001a1d0e7211 */ /* 0x000fc400078fe2ff */
[----:B------:R-:W-:Y:S02]  /*14d10*/  CS2R R28, SRZ ;  /* 0x00000000001c7805 */ /* 0x000fe4000001ff00 */
[C---:B------:R-:W-:Y:S01]  /*14d20*/  F2FP.BF16.F32.PACK_AB R183, R38.reuse, R183 ;  /* 0x000000b726b7723e */ /* 0x040fe200000010ff */
[----:B------:R-:W-:Y:S01]  /*14d30*/  FADD.FTZ R6, R38, R25 ;  /* 0x0000001926067221 */ /* 0x000fe20000010000 */
[----:B------:R-:W-:Y:S01]  /*14d40*/  VIMNMX R14, RZ, R14, !PT ;  /* 0x0000000eff0e7248 */ /* 0x000fe20007fe0100 */
[----:B------:R-:W1:Y:S01]  /*14d50*/  MUFU.EX2 R43, R43 ;  /* 0x0000002b002b7308 */ /* 0x000e620000000800 */
[----:B--2---:R-:W-:Y:S01]  /*14d60*/  FADD.FTZ R7, R21, R0 ;  /* 0x0000000015077221 */ /* 0x004fe20000010000 */
[----:B------:R-:W-:Y:S01]  /*14d70*/  FADD.FTZ R25, R177, R6 ;  /* 0x00000006b1197221 */ /* 0x000fe20000010000 */
[----:B------:R-:W-:Y:S02]  /*14d80*/  F2FP.BF16.F32.PACK_AB R177, R40, R177 ;  /* 0x000000b128b1723e */ /* 0x000fe400000010ff */
[----:B0-----:R-:W-:-:S02]  /*14d90*/  CS2R R44, SRZ ;  /* 0x00000000002c7805 */ /* 0x001fc4000001ff00 */
[----:B------:R-:W-:Y:S01]  /*14da0*/  F2FP.BF16.F32.PACK_AB R180, R180, R13 ;  /* 0x0000000db4b4723e */ /* 0x000fe200000010ff */
[----:B------:R-:W-:Y:S01]  /*14db0*/  FADD.FTZ R6, R40, R25 ;  /* 0x0000001928067221 */ /* 0x000fe20000010000 */
[----:B------:R-:W-:Y:S01]  /*14dc0*/  CS2R R40, SRZ ;  /* 0x0000000000287805 */ /* 0x000fe2000001ff00 */
[----:B------:R0:W2:Y:S01]  /*14dd0*/  MUFU.EX2 R176, R49 ;  /* 0x0000003100b07308 */ /* 0x0000a20000000800 */
[----:B---3--:R-:W-:Y:S01]  /*14de0*/  FADD.FTZ R0, R182, R7 ;  /* 0x00000007b6007221 */ /* 0x008fe20000010000 */
[----:B------:R-:W-:Y:S01]  /*14df0*/  FADD.FTZ R25, R179, R6 ;  /* 0x00000006b3197221 */ /* 0x000fe20000010000 */
[----:B------:R-:W-:Y:S02]  /*14e00*/  F2FP.BF16.F32.PACK_AB R179, R42, R179 ;  /* 0x000000b32ab3723e */ /* 0x000fe400000010ff */
[----:B------:R-:W-:Y:S01]  /*14e10*/  F2FP.BF16.F32.PACK_AB R182, R182, R21 ;  /* 0x00000015b6b6723e */ /* 0x000fe200000010ff */
[----:B------:R-:W-:Y:S02]  /*14e20*/  FADD.FTZ R6, R42, R25 ;  /* 0x000000192a067221 */ /* 0x000fe40000010000 */
[----:B------:R-:W3:Y:S01]  /*14e30*/  MUFU.EX2 R47, R47 ;  /* 0x0000002f002f7308 */ /* 0x000ee20000000800 */
[----:B-1----:R-:W-:Y:S01]  /*14e40*/  FADD.FTZ R7, R43, R0 ;  /* 0x000000002b077221 */ /* 0x002fe20000010000 */
[----:B------:R-:W-:Y:S01]  /*14e50*/  FADD.FTZ R11, R173, R6 ;  /* 0x00000006ad0b7221 */ /* 0x000fe20000010000 */
[----:B------:R-:W-:-:S02]  /*14e60*/  F2FP.BF16.F32.PACK_AB R173, R10, R173 ;  /* 0x000000ad0aad723e */ /* 0x000fc400000010ff */
[----:B0-----:R-:W-:Y:S01]  /*14e70*/  CS2R R48, SRZ ;  /* 0x0000000000307805 */ /* 0x001fe2000001ff00 */
[----:B------:R-:W-:Y:S01]  /*14e80*/  FADD.FTZ R6, R10, R11 ;  /* 0x0000000b0a067221 */ /* 0x000fe20000010000 */
[----:B------:R-:W-:Y:S01]  /*14e90*/  VIADD R11, R72, 0xfffffffe ;  /* 0xfffffffe480b7836 */ /* 0x000fe20000000000 */
[----:B------:R0:W1:Y:S01]  /*14ea0*/  MUFU.EX2 R178, R53 ;  /* 0x0000003500b27308 */ /* 0x0000620000000800 */
[C---:B--2---:R-:W-:Y:S01]  /*14eb0*/  FADD.FTZ R0, R176.reuse, R7 ;  /* 0x00000007b0007221 */ /* 0x044fe20000010000 */
[----:B------:R-:W-:Y:S01]  /*14ec0*/  FADD.FTZ R9, R175, R6 ;  /* 0x00000006af097221 */ /* 0x000fe20000010000 */
[----:B------:R-:W-:Y:S02]  /*14ed0*/  F2FP.BF16.F32.PACK_AB R176, R176, R43 ;  /* 0x0000002bb0b0723e */ /* 0x000fe400000010ff */
[----:B------:R-:W-:Y:S02]  /*14ee0*/  CS2R R72, SRZ ;  /* 0x0000000000487805 */ /* 0x000fe4000001ff00 */
[----:B------:R-:W-:Y:S01]  /*14ef0*/  ISETP.GE.AND P2, PT, R11, R14, PT ;  /* 0x0000000e0b00720c */ /* 0x000fe20003f46270 */
[C---:B------:R-:W-:Y:S01]  /*14f00*/  FADD.FTZ R24, R12.reuse, R9 ;  /* 0x000000090c187221 */ /* 0x040fe20000010000 */
[----:B------:R-:W-:Y:S01]  /*14f10*/  F2FP.BF16.F32.PACK_AB R175, R12, R175 ;  /* 0x000000af0caf723e */ /* 0x000fe200000010ff */
[----:B------:R-:W2:Y:S01]  /*14f20*/  MUFU.EX2 R27, R27 ;  /* 0x0000001b001b7308 */ /* 0x000ea20000000800 */
[----:B---3--:R-:W-:Y:S01]  /*14f30*/  FADD.FTZ R7, R47, R0 ;  /* 0x000000002f077221 */ /* 0x008fe20000010000 */
[----:B0-----:R-:W-:-:S02]  /*14f40*/  CS2R R52, SRZ ;  /* 0x0000000000347805 */ /* 0x001fc4000001ff00 */
[----:B------:R-:W-:-:S04]  /*14f50*/  CS2R R42, SRZ ;  /* 0x00000000002a7805 */ /* 0x000fc8000001ff00 */
[----:B------:R0:W3:Y:S01]  /*14f60*/  MUFU.EX2 R172, R57 ;  /* 0x0000003900ac7308 */ /* 0x0000e20000000800 */
[C---:B-1----:R-:W-:Y:S01]  /*14f70*/  FADD.FTZ R0, R178.reuse, R7 ;  /* 0x00000007b2007221 */ /* 0x042fe20000010000 */
[----:B------:R-:W-:Y:S02]  /*14f80*/  F2FP.BF16.F32.PACK_AB R178, R178, R47 ;  /* 0x0000002fb2b2723e */ /* 0x000fe400000010ff */
[----:B------:R-:W-:-:S04]  /*14f90*/  CS2R R46, SRZ ;  /* 0x00000000002e7805 */ /* 0x000fc8000001ff00 */
[----:B------:R-:W1:Y:S01]  /*14fa0*/  MUFU.EX2 R31, R31 ;  /* 0x0000001f001f7308 */ /* 0x000e620000000800 */
[----:B--2---:R-:W-:Y:S01]  /*14fb0*/  FADD.FTZ R7, R27, R0 ;  /* 0x000000001b077221 */ /* 0x004fe20000010000 */
[----:B0-----:R-:W-:-:S06]  /*14fc0*/  CS2R R56, SRZ ;  /* 0x0000000000387805 */ /* 0x001fcc000001ff00 */
[----:B------:R0:W2:Y:S01]  /*14fd0*/  MUFU.EX2 R174, R61 ;  /* 0x0000003d00ae7308 */ /* 0x0000a20000000800 */
[C---:B---3--:R-:W-:Y:S01]  /*14fe0*/  FADD.FTZ R0, R172.reuse, R7 ;  /* 0x00000007ac007221 */ /* 0x048fe20000010000 */
[----:B------:R-:W-:Y:S02]  /*14ff0*/  F2FP.BF16.F32.PACK_AB R172, R172, R27 ;  /* 0x0000001bacac723e */ /* 0x000fe400000010ff */
[----:B------:R-:W-:-:S04]  /*15000*/  CS2R R26, SRZ ;  /* 0x00000000001a7805 */ /* 0x000fc8000001ff00 */
[----:B------:R-:W3:Y:S01]  /*15010*/  MUFU.EX2 R35, R35 ;  /* 0x0000002300237308 */ /* 0x000ee20000000800 */
[----:B-1----:R-:W-:Y:S01]  /*15020*/  FADD.FTZ R7, R31, R0 ;  /* 0x000000001f077221 */ /* 0x002fe20000010000 */
[----:B0-----:R-:W-:-:S06]  /*15030*/  CS2R R60, SRZ ;  /* 0x00000000003c7805 */ /* 0x001fcc000001ff00 */
[----:B------:R-:W0:Y:S01]  /*15040*/  MUFU.EX2 R169, R169 ;  /* 0x000000a900a97308 */ /* 0x000e220000000800 */
[C---:B--2---:R-:W-:Y:S01]  /*15050*/  FADD.FTZ R6, R174.reuse, R7 ;  /* 0x00000007ae067221 */ /* 0x044fe20000010000 */
[----:B------:R-:W-:Y:S02]  /*15060*/  F2FP.BF16.F32.PACK_AB R174, R174, R31 ;  /* 0x0000001faeae723e */ /* 0x000fe400000010ff */
[----:B------:R-:W-:-:S04]  /*15070*/  CS2R R30, SRZ ;  /* 0x00000000001e7805 */ /* 0x000fc8000001ff00 */
[----:B------:R1:W2:Y:S01]  /*15080*/  MUFU.EX2 R168, R65 ;  /* 0x0000004100a87308 */ /* 0x0002a20000000800 */
[----:B---3--:R-:W-:-:S07]  /*15090*/  FADD.FTZ R7, R35, R6 ;  /* 0x0000000623077221 */ /* 0x008fce0000010000 */
[----:B------:R-:W3:Y:S01]  /*150a0*/  MUFU.EX2 R20, R20 ;  /* 0x0000001400147308 */ /* 0x000ee20000000800 */
[----:B0-----:R-:W-:Y:S01]  /*150b0*/  FADD.FTZ R9, R169, R24 ;  /* 0x00000018a9097221 */ /* 0x001fe20000010000 */
[----:B-1----:R-:W-:Y:S02]  /*150c0*/  CS2R R64, SRZ ;  /* 0x0000000000407805 */ /* 0x002fe4000001ff00 */
[----:B------:R-:W-:-:S04]  /*150d0*/  CS2R R24, SRZ ;  /* 0x0000000000187805 */ /* 0x000fc8000001ff00 */
[----:B------:R-:W0:Y:S01]  /*150e0*/  MUFU.EX2 R39, R39 ;  /* 0x0000002700277308 */ /* 0x000e220000000800 */
[C---:B--2---:R-:W-:Y:S01]  /*150f0*/  FADD.FTZ R6, R168.reuse, R7 ;  /* 0x00000007a8067221 */ /* 0x044fe20000010000 */
[----:B------:R-:W-:Y:S02]  /*15100*/  F2FP.BF16.F32.PACK_AB R168, R168, R35 ;  /* 0x00000023a8a8723e */ /* 0x000fe400000010ff */
[----:B------:R-:W-:-:S04]  /*15110*/  CS2R R34, SRZ ;  /* 0x0000000000227805 */ /* 0x000fc8000001ff00 */
[----:B------:R-:W1:Y:S01]  /*15120*/  MUFU.EX2 R171, R171 ;  /* 0x000000ab00ab7308 */ /* 0x000e620000000800 */
[C---:B---3--:R-:W-:Y:S01]  /*15130*/  FADD.FTZ R10, R20.reuse, R9 ;  /* 0x00000009140a7221 */ /* 0x048fe20000010000 */
[----:B------:R-:W-:-:S06]  /*15140*/  F2FP.BF16.F32.PACK_AB R169, R20, R169 ;  /* 0x000000a914a9723e */ /* 0x000fcc00000010ff */
[----:B------:R2:W3:Y:S01]  /*15150*/  MUFU.EX2 R170, R69 ;  /* 0x0000004500aa7308 */ /* 0x0004e20000000800 */
[----:B0-----:R-:W-:-:S07]  /*15160*/  FADD.FTZ R7, R39, R6 ;  /* 0x0000000627077221 */ /* 0x001fce0000010000 */
[----:B------:R1:W0:Y:S01]  /*15170*/  MUFU.EX2 R0, R5 ;  /* 0x0000000500007308 */ /* 0x0002220000000800 */
[----:B--2---:R-:W-:Y:S01]  /*15180*/  CS2R R68, SRZ ;  /* 0x0000000000447805 */ /* 0x004fe2000001ff00 */
[----:B-1----:R-:W-:Y:S01]  /*15190*/  FADD.FTZ R5, R171, R10 ;  /* 0x0000000aab057221 */ /* 0x002fe20000010000 */
[C---:B---3--:R-:W-:Y:S01]  /*151a0*/  FADD.FTZ R7, R170.reuse, R7 ;  /* 0x00000007aa077221 */ /* 0x048fe20000010000 */
[----:B------:R-:W-:Y:S02]  /*151b0*/  F2FP.BF16.F32.PACK_AB R170, R170, R39 ;  /* 0x00000027aaaa723e */ /* 0x000fe400000010ff */
[----:B------:R-:W-:Y:S01]  /*151c0*/  CS2R R38, SRZ ;  /* 0x0000000000267805 */ /* 0x000fe2000001ff00 */
[C---:B0-----:R-:W-:Y:S01]  /*151d0*/  FADD.FTZ R6, R0.reuse, R5 ;  /* 0x0000000500067221 */ /* 0x041fe20000010000 */
[----:B------:R-:W-:Y:S01]  /*151e0*/  F2FP.BF16.F32.PACK_AB R171, R0, R171 ;  /* 0x000000ab00ab723e */ /* 0x000fe200000010ff */
[----:B------:R-:W-:Y:S02]  /*151f0*/  IMAD.MOV.U32 R0, RZ, RZ, 0x3f800000 ;  /* 0x3f800000ff007424 */ /* 0x000fe400078e00ff */
[----:B------:R-:W-:Y:S01]  /*15200*/  IMAD.MOV.U32 R5, RZ, RZ, 0x3f800000 ;  /* 0x3f800000ff057424 */ /* 0x000fe200078e00ff */
[----:B------:R-:W-:Y:S06]  /*15210*/  @!P2 BRA `(.L_x_6154) ;  /* 0x000000280018a947 */ /* 0x000fec0003800000 */
[----:B------:R-:W-:Y:S01]  /*15220*/  BSSY B1, `(.L_x_6154) ;  /* 0x0000285000017945 */ /* 0x000fe20003800000 */
[----:B------:R-:W-:Y:S02]  /*15230*/  IMAD.MOV.U32 R9, RZ, RZ, R3 ;  /* 0x000000ffff097224 */ /* 0x000fe400078e0003 */
[----:B------:R-:W-:Y:S02]  /*15240*/  IMAD.MOV.U32 R10, RZ, RZ, R4 ;  /* 0x000000ffff0a7224 */ /* 0x000fe400078e0004 */
[----:B------:R-:W-:Y:S02]  /*15250*/  IMAD.MOV.U32 R13, RZ, RZ, R200 ;  /* 0x000000ffff0d7224 */ /* 0x000fe400078e00c8 */
[----:B------:R-:W-:Y:S02]  /*15260*/  IMAD.MOV.U32 R15, RZ, RZ, R197 ;  /* 0x000000ffff0f7224 */ /* 0x000fe400078e00c5 */
[----:B------:R-:W-:Y:S02]  /*15270*/  IMAD.MOV.U32 R0, RZ, RZ, 0x3f800000 ;  /* 0x3f800000ff007424 */ /* 0x000fe400078e00ff */
[----:B------:R-:W-:-:S07]  /*15280*/  IMAD.MOV.U32 R119, RZ, RZ, RZ ;  /* 0x000000ffff777224 */ /* 0x000fce00078e00ff */
.L_x_6167:
[----:B------:R-:W-:-:S04]  /*15290*/  ISETP.NE.AND P2, PT, R15, 0x1, PT ;  /* 0x000000010f00780c */ /* 0x000fc80003f45270 */
[----:B------:R-:W-:-:S04]  /*152a0*/  SEL R200, RZ, 0x1, P2 ;  /* 0x00000001ffc87807 */ /* 0x000fc80001000000 */
[----:B------:R-:W-:Y:S01]  /*152b0*/  LOP3.LUT R200, R13, R200, RZ, 0x3c, !PT ;  /* 0x000000c80dc87212 */ /* 0x000fe200078e3cff */
[----:B------:R-:W-:Y:S06]  /*152c0*/  @!P0 BRA `(.L_x_6155) ;  /* 0x0000000000048947 */ /* 0x000fec0003800000 */
[----:B------:R-:W-:Y:S01]  /*152d0*/  BPT.TRAP 0x1 ;  /* 0x000000040000795c */ /* 0x000fe20000300000 */
.L_x_6155:
        /* <DEDUP_REMOVED lines=8> */
.L_x_6156:
[----:B------:R-:W-:Y:S01]  /*15360*/  IMAD R4, R197, 0x900, R8 ;  /* 0x00000900c5047824 */ /* 0x000fe200078e0208 */
[----:B------:R-:W-:Y:S03]  /*15370*/  BSSY B2, `(.L_x_6157) ;  /* 0x0000006000027945 */ /* 0x000fe60003800000 */
[C---:B------:R-:W-:Y:S02]  /*15380*/  VIADD R21, R4.reuse, 0x2 ;  /* 0x0000000204157836 */ /* 0x040fe40000000000 */
[----:B------:R-:W-:Y:S01]  /*15390*/  VIADD R120, R4, 0x4 ;  /* 0x0000000404787836 */ /* 0x000fe20000000000 */
[----:B-1----:R-:W-:Y:S06]  /*153a0*/  @P2 BRA `(.L_x_6158) ;  /* 0x0000000000082947 */ /* 0x002fec0003800000 */
[----:B------:R-:W1:Y:S02]  /*153b0*/  SYNCS.PHASECHK.TRANS64.TRYWAIT P2, [R12+URZ+0x30830], R3 ;  /* 0x030830030c0075a7 */ /* 0x000e64000804017f */
[----:B-1----:R-:W-:Y:S05]  /*153c0*/  @!P2 BRA `(.L_x_6159) ;  /* 0x00000104002ca947 */ /* 0x002fea0003800000 */
.L_x_6158:
[----:B------:R-:W-:Y:S05]  /*153d0*/  BSYNC B2 ;  /* 0x0000000000027941 */ /* 0x000fea0003800000 */
.L_x_6157:
[----:B------:R-:W2:Y:S04]  /*153e0*/  LDL.64 R122, [R1+0x30] ;  /* 0x00003000017a7983 */ /* 0x000ea80000100a00 */
[----:B------:R3:W-:Y:S04]  /*153f0*/  STL.64 [R1+0x80], R8 ;  /* 0x0000800801007387 */ /* 0x0007e80000100a00 */
[----:B---3--:R-:W3:Y:S04]  /*15400*/  LDL.64 R8, [R1+0x28] ;  /* 0x0000280001087983 */ /* 0x008ee80000100a00 */
[----:B------:R4:W-:Y:S04]  /*15410*/  STL.64 [R1+0x78], R6 ;  /* 0x0000780601007387 */ /* 0x0009e80000100a00 */
[----:B----4-:R-:W4:Y:S01]  /*15420*/  LDL.64 R6, [R1+0x20] ;  /* 0x0000200001067983 */ /* 0x010f220000100a00 */
[----:B------:R-:W-:-:S02]  /*15430*/  IMAD.MOV.U32 R2, RZ, RZ, R4 ;  /* 0x000000ffff027224 */ /* 0x000fc400078e0004 */
[----:B------:R-:W-:Y:S02]  /*15440*/  VIADD R20, R4, 0x6 ;  /* 0x0000000604147836 */ /* 0x000fe40000000000 */
[----:B01----:R-:W-:Y:S01]  /*15450*/  IMAD.MOV.U32 R3, RZ, RZ, 0x40000040 ;  /* 0x40000040ff037424 */ /* 0x003fe200078e00ff */
[----:B------:R-:W-:Y:S01]  /*15460*/  R2UR UR26, R2 ;  /* 0x00000000021a72ca */ /* 0x000fe200000e0000 */
[----:B------:R-:W-:Y:S01]  /*15470*/  IMAD.MOV.U32 R2, RZ, RZ, R21 ;  /* 0x000000ffff027224 */ /* 0x000fe200078e0015 */
[----:B------:R-:W-:Y:S01]  /*15480*/  R2UR UR14, R20 ;  /* 0x00000000140e72ca */ /* 0x000fe200000e0000 */
[----:B------:R-:W-:Y:S02]  /*15490*/  VIADD R20, R4, 0x302 ;  /* 0x0000030204147836 */ /* 0x000fe40000000000 */
[-C--:B------:R-:W-:Y:S01]  /*154a0*/  FMUL.FTZ R24, R24, R5.reuse ;  /* 0x0000000518187220 */ /* 0x080fe20000410000 */
[----:B------:R-:W-:Y:S01]  /*154b0*/  FMUL.FTZ R25, R25, R5 ;  /* 0x0000000519197220 */ /* 0x000fe20000410000 */
[----:B------:R-:W-:Y:S01]  /*154c0*/  R2UR UR22, R2 ;  /* 0x00000000021672ca */ /* 0x000fe200000e0000 */
[----:B------:R-:W-:Y:S01]  /*154d0*/  IMAD.MOV.U32 R2, RZ, RZ, R120 ;  /* 0x000000ffff027224 */ /* 0x000fe200078e0078 */
[----:B------:R-:W-:Y:S01]  /*154e0*/  R2UR UR6, R20 ;  /* 0x00000000140672ca */ /* 0x000fe200000e0000 */
[----:B------:R-:W-:-:S02]  /*154f0*/  VIADD R120, R4, 0x304 ;  /* 0x0000030404787836 */ /* 0x000fc40000000000 */
[-C--:B------:R-:W-:Y:S01]  /*15500*/  FMUL.FTZ R28, R28, R5.reuse ;  /* 0x000000051c1c7220 */ /* 0x080fe20000410000 */
        /* <DEDUP_REMOVED lines=8> */
[----:B------:R-:W-:Y:S02]  /*15590*/  VIADD R2, R4, 0x306 ;  /* 0x0000030604027836 */ /* 0x000fe40000000000 */
[-C--:B------:R-:W-:Y:S01]  /*155a0*/  FMUL.FTZ R29, R29, R5.reuse ;  /* 0x000000051d1d7220 */ /* 0x080fe20000410000 */
[-C--:B------:R-:W-:Y:S01]  /*155b0*/  FMUL.FTZ R32, R32, R5.reuse ;  /* 0x0000000520207220 */ /* 0x080fe20000410000 */
[-C--:B------:R-:W-:Y:S01]  /*155c0*/  FMUL.FTZ R33, R33, R5.reuse ;  /* 0x0000000521217220 */ /* 0x080fe20000410000 */
[----:B------:R-:W-:Y:S01]  /*155d0*/  FMUL.FTZ R36, R36, R5 ;  /* 0x0000000524247220 */ /* 0x000fe20000410000 */
[----:B------:R-:W-:Y:S01]  /*155e0*/  R2UR UR54, R2 ;  /* 0x00000000023672ca */ /* 0x000fe200000e0000 */
[----:B------:R-:W-:-:S02]  /*155f0*/  VIADD R2, R4, 0x604 ;  /* 0x0000060404027836 */ /* 0x000fc40000000000 */
        /* <DEDUP_REMOVED lines=41> */
[----:B------:R-:W-:Y:S01]  /*15890*/  R2UR UR27, R3 ;  /* 0x00000000031b72ca */ /* 0x000fe200000e0000 */
[----:B------:R-:W4:Y:S01]  /*158a0*/  LDL.64 R4, [R1+0x18] ;  /* 0x0000180001047983 */ /* 0x000f220000100a00 */
[----:B------:R-:W-:Y:S01]  /*158b0*/  IMAD.MOV.U32 R121, RZ, RZ, 0x40000040 ;  /* 0x40000040ff797424 */ /* 0x000fe200078e00ff */
[----:B------:R-:W-:Y:S01]  /*158c0*/  R2UR UR46, R120 ;  /* 0x00000000782e72ca */ /* 0x000fe200000e0000 */
[----:B------:R-:W-:Y:S01]  /*158d0*/  IMAD.MOV.U32 R21, RZ, RZ, 0x40000040 ;  /* 0x40000040ff157424 */ /* 0x000fe200078e00ff */
[----:B------:R-:W-:-:S02]  /*158e0*/  R2UR UR38, R20 ;  /* 0x00000000142672ca */ /* 0x000fc400000e0000 */
[C---:B------:R-:W-:Y:S02]  /*158f0*/  R2UR UR59, R121.reuse ;  /* 0x00000000793b72ca */ /* 0x040fe400000e0000 */
[----:B------:R-:W-:Y:S02]  /*15900*/  R2UR UR47, R121 ;  /* 0x00000000792f72ca */ /* 0x000fe400000e0000 */
[C---:B------:R-:W-:Y:S02]  /*15910*/  R2UR UR15, R21.reuse ;  /* 0x00000000150f72ca */ /* 0x040fe400000e0000 */
[C---:B------:R-:W-:Y:S02]  /*15920*/  R2UR UR7, R21.reuse ;  /* 0x00000000150772ca */ /* 0x040fe400000e0000 */
[C---:B------:R-:W-:Y:S02]  /*15930*/  R2UR UR51, R21.reuse ;  /* 0x00000000153372ca */ /* 0x040fe400000e0000 */
[----:B------:R-:W-:-:S02]  /*15940*/  R2UR UR39, R21 ;  /* 0x00000000152772ca */ /* 0x000fc400000e0000 */
[----:B------:R-:W4:Y:S01]  /*15950*/  LDL.64 R20, [R1+0x10] ;  /* 0x0000100001147983 */ /* 0x000f220000100a00 */
[C---:B------:R-:W-:Y:S02]  /*15960*/  R2UR UR23, R3.reuse ;  /* 0x00000000031772ca */ /* 0x040fe400000e0000 */
[C---:B------:R-:W-:Y:S02]  /*15970*/  R2UR UR19, R3.reuse ;  /* 0x00000000031372ca */ /* 0x040fe400000e0000 */
[C---:B------:R-:W-:Y:S02]  /*15980*/  R2UR UR11, R3.reuse ;  /* 0x00000000030b72ca */ /* 0x040fe400000e0000 */
[C---:B------:R-:W-:Y:S02]  /*15990*/  R2UR UR55, R3.reuse ;  /* 0x00000000033772ca */ /* 0x040fe400000e0000 */
[----:B------:R-:W-:Y:S02]  /*159a0*/  R2UR UR42, R2 ;  /* 0x00000000022a72ca */ /* 0x000fe400000e0000 */
[----:B------:R-:W-:-:S02]  /*159b0*/  R2UR UR43, R3 ;  /* 0x00000000032b72ca */ /* 0x000fc400000e0000 */
[----:B------:R-:W4:Y:S01]  /*159c0*/  LDL.64 R2, [R1+0x8] ;  /* 0x0000080001027983 */ /* 0x000f220000100a00 */
        /* <DEDUP_REMOVED lines=10> */
[----:B----4-:R-:W-:Y:S02]  /*15a70*/  R2UR UR16, R6 ;  /* 0x00000000061072ca */ /* 0x010fe400000e0000 */
[----:B------:R-:W-:Y:S02]  /*15a80*/  R2UR UR17, R7 ;  /* 0x00000000071172ca */ /* 0x000fe400000e0000 */
[----:B------:R-:W-:Y:S01]  /*15a90*/  R2UR UR12, R4 ;  /* 0x00000000040c72ca */ /* 0x000fe200000e0000 */
[----:B------:R0:W5:Y:S01]  /*15aa0*/  LDL.LU.64 R6, [R1+0x78] ;  /* 0x0000780001067983 */ /* 0x0001620000300a00 */
[----:B------:R-:W-:Y:S01]  /*15ab0*/  R2UR UR13, R5 ;  /* 0x00000000050d72ca */ /* 0x000fe200000e0000 */
[----:B------:R-:W-:Y:S02]  /*15ac0*/  WARPGROUP.DEPBAR.LE gsb0, 0x0 ;  /* 0x00008000000079c5 */ /* 0x000fe40000010000 */
[----:B------:R-:W-:-:S06]  /*15ad0*/  WARPGROUP.ARRIVE ;  /* 0x00000000000079c5 */ /* 0x000fcc0000000000 */
[----:B------:R-:W-:Y:S01]  /*15ae0*/  HGMMA.64x96x16.F32.BF16 R120, gdesc[UR16], R120, gsb0 ;  /* 0x01600000107879f0 */ /* 0x000fe20008001878 */
[----:B------:R-:W-:Y:S02]  /*15af0*/  R2UR UR8, R20 ;  /* 0x00000000140872ca */ /* 0x000fe400000e0000 */
        /* <DEDUP_REMOVED lines=79> */
[----:B0-----:R-:W-:Y:S05]  /*15ff0*/  @!P0 BRA `(.L_x_6160) ;  /* 0x0000000000048947 */ /* 0x001fea0003800000 */
[----:B------:R-:W-:Y:S01]  /*16000*/  BPT.TRAP 0x1 ;  /* 0x000000040000795c */ /* 0x000fe20000300000 */
.L_x_6160:
[----:B------:R-:W-:Y:S01]  /*16010*/  SHF.L.U32 R0, R13, 0x1f, RZ ;  /* 0x0000001f0d007819 */ /* 0x000fe200000006ff */
[----:B------:R-:W-:-:S04]  /*16020*/  IMAD R13, R15, 0x8, R18 ;  /* 0x000000080f0d7824 */ /* 0x000fc800078e0212 */
[----:B------:R0:W1:Y:S01]  /*16030*/  SYNCS.PHASECHK.TRANS64.TRYWAIT P2, [R13+URZ+0x30850], R0 ;  /* 0x030850000d0075a7 */ /* 0x000062000804017f */
[----:B------:R-:W-:Y:S05]  /*16040*/  @!P0 BRA `(.L_x_6161) ;  /* 0x0000000000048947 */ /* 0x000fea0003800000 */
[----:B------:R-:W-:Y:S01]  /*16050*/  BPT.TRAP 0x1 ;  /* 0x000000040000795c */ /* 0x000fe20000300000 */
.L_x_6161:
[----:B------:R-:W-:Y:S04]  /*16060*/  BSSY B2, `(.L_x_6162) ;  /* 0x0000004000027945 */ /* 0x000fe80003800000 */
[----:B-1----:R-:W-:Y:S05]  /*16070*/  @P2 BRA `(.L_x_6163) ;  /* 0x0000000000082947 */ /* 0x002fea0003800000 */
[----:B------:R-:W1:Y:S02]  /*16080*/  SYNCS.PHASECHK.TRANS64.TRYWAIT P2, [R13+URZ+0x30850], R0 ;  /* 0x030850000d0075a7 */ /* 0x000e64000804017f */
[----:B-1----:R-:W-:Y:S05]  /*16090*/  @!P2 BRA `(.L_x_6164) ;  /* 0x000000f8000ca947 */ /* 0x002fea0003800000 */
.L_x_6163:
[----:B------:R-:W-:Y:S05]  /*160a0*/  BSYNC B2 ;  /* 0x0000000000027941 */ /* 0x000fea0003800000 */
.L_x_6162:
        /* <DEDUP_REMOVED lines=9> */
[----:B------:R-:W-:-:S05]  /*16140*/  IMAD R2, R15, 0x900, R0 ;  /* 0x000009000f027824 */ /* 0x000fca00078e0200 */
[C---:B------:R-:W-:Y:S02]  /*16150*/  R2UR UR6, R2.reuse ;  /* 0x00000000020672ca */ /* 0x040fe400000e0000 */
[----:B------:R-:W-:-:S11]  /*16160*/  IADD3 R4, R2, 0x80, RZ ;  /* 0x0000008002047810 */ /* 0x000fd60007ffe0ff */
        /* <DEDUP_REMOVED lines=36> */
.L_x_6165:
[----:B------:R-:W0:Y:S01]  /*163b0*/  @P1 LDC R3, c[0x0][0x44c] ;  /* 0x00011300ff031b82 */ /* 0x000e220000000800 */
[----:B------:R-:W-:Y:S01]  /*163c0*/  IMAD.IADD R2, R223, 0x1, R218 ;  /* 0x00000001df027824 */ /* 0x000fe200078e02da */
[----:B------:R-:W-:Y:S01]  /*163d0*/  ULDC UR4, c[0x0][0x988] ;  /* 0x0002620000047ab9 */ /* 0x000fe20000000800 */
[----:B------:R-:W-:-:S05]  /*163e0*/  VIADD R12, R12, 0x30840 ;  /* 0x000308400c0c7836 */ /* 0x000fca0000000000 */
[----:B------:R-:W1:Y:S01]  /*163f0*/  @P1 LDC R0, c[0x0][0x450] ;  /* 0x00011400ff001b82 */ /* 0x000e620000000800 */
[----:B------:R-:W-:-:S04]  /*16400*/  PRMT R12, R212, 0x654, R12 ;  /* 0x00000654d40c7816 */ /* 0x000fc8000000000c */
[----:B------:R2:W-:Y:S01]  /*16410*/  SYNCS.ARRIVE.TRANS64.RED.A1T0 RZ, [R12+URZ], RZ ;  /* 0x000000ff0cff79a7 */ /* 0x0005e2000810043f */
[----:B0-----:R-:W-:-:S05]  /*16420*/  @P1 IMAD.HI.U32 R3, R2, R3, RZ ;  /* 0x0000000302031227 */ /* 0x001fca00078e00ff */
[----:B-1----:R-:W-:Y:S01]  /*16430*/  @P1 SHF.R.U32.HI R2, RZ, R0, R3 ;  /* 0x00000000ff021219 */ /* 0x002fe20000011603 */
[----:B------:R-:W-:-:S04]  /*16440*/  IMAD.MOV.U32 R0, RZ, RZ, -0x60 ;  /* 0xffffffa0ff007424 */ /* 0x000fc800078e00ff */
[----:B------:R-:W0:Y:S01]  /*16450*/  SHFL.IDX PT, R3, R2, RZ, 0x1c1f ;  /* 0x001c1fff02037589 */ /* 0x000e2200000e0000 */
[----:B------:R-:W-:-:S04]  /*16460*/  IMAD R0, R11, R0, 0x1 ;  /* 0x000000010b007424 */ /* 0x000fc800078e0200 */
[----:B------:R-:W-:-:S05]  /*16470*/  IMAD R0, R222, -0x2, R0 ;  /* 0xfffffffede007824 */ /* 0x000fca00078e0200 */
[----:B------:R-:W-:-:S05]  /*16480*/  IADD3 R0, -R219, R0, R220 ;  /* 0x00000000db007210 */ /* 0x000fca0007ffe1dc */
        /* <DEDUP_REMOVED lines=71> */
[----:B------:R-:W-:-:S04]  /*16900*/  FMNMX.FTZ R4, R164, R4, !PT ;  /* 0x00000004a4047209 */ /* 0x000fc80007810000 */
[----:B------:R-:W-:-:S05]  /*16910*/  FMNMX.FTZ R4, R165, R4, !PT ;  /* 0x00000004a5047209 */ /* 0x000fca0007810000 */
[----:B------:R-:W0:Y:S02]  /*16920*/  SHFL.BFLY PT, R3, R4, 0x2, 0x1f ;  /* 0x0c401f0004037f89 */ /* 0x000e2400000e0000 */
[----:B0-----:R-:W-:Y:S02]  /*16930*/  FMNMX.FTZ R4, R4, R3, !PT ;  /* 0x0000000304047209 */ /* 0x001fe40007810000 */
[----:B------:R-:W0:Y:S04]  /*16940*/  SHFL.IDX PT, R3, R2, 0x1, 0x1c1f ;  /* 0x003c1f0002037f89 */ /* 0x000e2800000e0000 */
[----:B------:R-:W1:Y:S01]  /*16950*/  SHFL.BFLY PT, R2, R4, 0x1, 0x1f ;  /* 0x0c201f0004027f89 */ /* 0x000e6200000e0000 */
[----:B0-----:R-:W-:Y:S01]  /*16960*/  IMAD.IADD R0, R0, 0x1, R3 ;  /* 0x0000000100007824 */ /* 0x001fe200078e0203 */
[----:B-1----:R-:W-:Y:S01]  /*16970*/  FMNMX.FTZ R4, R4, R2, !PT ;  /* 0x0000000204047209 */ /* 0x002fe20007810000 */
[----:B------:R-:W-:-:S03]  /*16980*/  IMAD.U32 R2, RZ, RZ, UR4 ;  /* 0x00000004ff027e24 */ /* 0x000fc6000f8e00ff */
[C---:B------:R-:W-:Y:S02]  /*16990*/  ISETP.GT.AND P5, PT, R0.reuse, RZ, PT ;  /* 0x000000ff0000720c */ /* 0x040fe40003fa4270 */
[----:B------:R-:W-:Y:S01]  /*169a0*/  ISETP.GT.AND P4, PT, R0, 0x8, PT ;  /* 0x000000080000780c */ /* 0x000fe20003f84270 */
[----:B------:R-:W-:Y:S01]  /*169b0*/  FMUL.FTZ R5, R4, R2 ;  /* 0x0000000204057220 */ /* 0x000fe20000410000 */
[C---:B------:R-:W-:Y:S02]  /*169c0*/  ISETP.GT.AND P2, PT, R0.reuse, 0x9, PT ;  /* 0x000000090000780c */ /* 0x040fe40003f44270 */
[----:B------:R-:W-:Y:S02]  /*169d0*/  ISETP.GT.AND P6, PT, R0, 0x10, PT ;  /* 0x000000100000780c */ /* 0x000fe40003fc4270 */
[----:B------:R-:W-:Y:S02]  /*169e0*/  FSEL R122, R122, -INF , P5 ;  /* 0xff8000007a7a7808 */ /* 0x000fe40002800000 */
[----:B------:R-:W-:-:S02]  /*169f0*/  FSEL R126, R126, -INF , P4 ;  /* 0xff8000007e7e7808 */ /* 0x000fc40002000000 */
[----:B------:R-:W-:Y:S02]  /*16a00*/  FSEL R127, R127, -INF , P2 ;  /* 0xff8000007f7f7808 */ /* 0x000fe40001000000 */
[----:B------:R-:W-:Y:S02]  /*16a10*/  FSEL R130, R130, -INF , P6 ;  /* 0xff80000082827808 */ /* 0x000fe40003000000 */
[C---:B------:R-:W-:Y:S02]  /*16a20*/  ISETP.GT.AND P3, PT, R0.reuse, 0x1, PT ;  /* 0x000000010000780c */ /* 0x040fe40003f64270 */
[C---:B------:R-:W-:Y:S02]  /*16a30*/  ISETP.GT.AND P5, PT, R0.reuse, 0x11, PT ;  /* 0x000000110000780c */ /* 0x040fe40003fa4270 */
[C---:B------:R-:W-:Y:S02]  /*16a40*/  ISETP.GT.AND P4, PT, R0.reuse, 0x19, PT ;  /* 0x000000190000780c */ /* 0x040fe40003f84270 */
[----:B------:R-:W-:-:S02]  /*16a50*/  ISETP.GT.AND P2, PT, R0, 0x20, PT ;  /* 0x000000200000780c */ /* 0x000fc40003f44270 */
[----:B------:R-:W-:Y:S02]  /*16a60*/  ISETP.GT.AND P6, PT, R0, 0x21, PT ;  /* 0x000000210000780c */ /* 0x000fe40003fc4270 */
[----:B------:R-:W-:Y:S02]  /*16a70*/  FSEL R123, R123, -INF , P3 ;  /* 0xff8000007b7b7808 */ /* 0x000fe40001800000 */
[----:B------:R-:W-:Y:S02]  /*16a80*/  FSEL R131, R131, -INF , P5 ;  /* 0xff80000083837808 */ /* 0x000fe40002800000 */
[----:B------:R-:W-:Y:S02]  /*16a90*/  FSEL R135, R135, -INF , P4 ;  /* 0xff80000087877808 */ /* 0x000fe40002000000 */
[----:B------:R-:W-:Y:S02]  /*16aa0*/  FSEL R138, R138, -INF , P2 ;  /* 0xff8000008a8a7808 */ /* 0x000fe40001000000 */
[----:B------:R-:W-:-:S02]  /*16ab0*/  FSEL R139, R139, -INF , P6 ;  /* 0xff8000008b8b7808 */ /* 0x000fc40003000000 */
[C---:B------:R-:W-:Y:S02]  /*16ac0*/  ISETP.GT.AND P3, PT, R0.reuse, 0x18, PT ;  /* 0x000000180000780c */ /* 0x040fe40003f64270 */
        /* <DEDUP_REMOVED lines=8> */
[----:B------:R-:W-:Y:S02]  /*16b50*/  FSEL R150, R150, -INF , P6 ;  /* 0xff80000096967808 */ /* 0x000fe40003000000 */
[C---:B------:R-:W-:Y:S02]  /*16b60*/  ISETP.GT.AND P3, PT, R0.reuse, 0x29, PT ;  /* 0x000000290000780c */ /* 0x040fe40003f64270 */
[----:B------:R-:W-:-:S02]  /*16b70*/  ISETP.GT.AND P5, PT, R0, 0x39, PT ;  /* 0x000000390000780c */ /* 0x000fc40003fa4270 */
[C---:B------:R-:W-:Y:S02]  /*16b80*/  ISETP.GT.AND P4, PT, R0.reuse, 0x41, PT ;  /* 0x000000410000780c */ /* 0x040fe40003f84270 */
[C---:B------:R-:W-:Y:S02]  /*16b90*/  ISETP.GT.AND P2, PT, R0.reuse, 0x48, PT ;  /* 0x000000480000780c */ /* 0x040fe40003f44270 */
[----:B------:R-:W-:Y:S02]  /*16ba0*/  ISETP.GT.AND P6, PT, R0, 0x49, PT ;  /* 0x000000490000780c */ /* 0x000fe40003fc4270 */
[----:B------:R-:W-:Y:S02]  /*16bb0*/  FSEL R143, R143, -INF , P3 ;  /* 0xff8000008f8f7808 */ /* 0x000fe40001800000 */
        /* <DEDUP_REMOVED lines=9> */
[----:B-----5:R-:W-:Y:S02]  /*16c50*/  FMNMX.FTZ R0, R122, R9, !PT ;  /* 0x000000097a007209 */ /* 0x020fe40007810000 */
[----:B------:R-:W-:Y:S02]  /*16c60*/  FSEL R154, R154, -INF , P3 ;  /* 0xff8000009a9a7808 */ /* 0x000fe40001800000 */
[----:B------:R-:W-:Y:S02]  /*16c70*/  FMNMX.FTZ R0, R123, R0, !PT ;  /* 0x000000007b007209 */ /* 0x000fe40007810000 */
[----:B------:R-:W-:Y:S02]  /*16c80*/  FSEL R162, R162, -INF , P5 ;  /* 0xff800000a2a27808 */ /* 0x000fe40002800000 */
[----:B------:R-:W-:-:S02]  /*16c90*/  FMNMX.FTZ R0, R126, R0, !PT ;  /* 0x000000007e007209 */ /* 0x000fc40007810000 */
[----:B------:R-:W-:Y:S02]  /*16ca0*/  FSEL R163, R163, -INF , P4 ;  /* 0xff800000a3a37808 */ /* 0x000fe40002000000 */
[----:B------:R-:W-:Y:S02]  /*16cb0*/  FMNMX.FTZ R0, R127, R0, !PT ;  /* 0x000000007f007209 */ /* 0x000fe40007810000 */
[----:B------:R-:W-:Y:S02]  /*16cc0*/  FSEL R166, R166, -INF , P2 ;  /* 0xff800000a6a67808 */ /* 0x000fe40001000000 */
[----:B------:R-:W-:Y:S02]  /*16cd0*/  FMNMX.FTZ R0, R130, R0, !PT ;  /* 0x0000000082007209 */ /* 0x000fe40007810000 */
[----:B------:R-:W-:Y:S02]  /*16ce0*/  FSEL R167, R167, -INF , P6 ;  /* 0xff800000a7a77808 */ /* 0x000fe40003000000 */
[----:B------:R-:W-:-:S02]  /*16cf0*/  FMNMX.FTZ R0, R131, R0, !PT ;  /* 0x0000000083007209 */ /* 0x000fc40007810000 */
[----:B------:R-:W-:Y:S02]  /*16d00*/  FSETP.NEU.FTZ.AND P3, PT, R4, -INF , PT ;  /* 0xff8000000400780b */ /* 0x000fe40003f7d000 */
[----:B------:R-:W-:Y:S02]  /*16d10*/  FMNMX.FTZ R0, R134, R0, !PT ;  /* 0x0000000086007209 */ /* 0x000fe40007810000 */
[----:B------:R-:W-:Y:S02]  /*16d20*/  FSEL R5, R5, RZ, P3 ;  /* 0x000000ff05057208 */ /* 0x000fe40001800000 */
[----:B------:R-:W-:-:S03]  /*16d30*/  FMNMX.FTZ R0, R135, R0, !PT ;  /* 0x0000000087007209 */ /* 0x000fc60007810000 */
        /* <DEDUP_REMOVED lines=56> */
[----:B------:R-:W-:Y:S02]  /*170c0*/  FSEL R0, R4, RZ, P3 ;  /* 0x000000ff04007208 */ /* 0x000fe40001800000 */
[C---:B------:R-:W-:Y:S01]  /*170d0*/  FSETP.NEU.FTZ.AND P2, PT, R3.reuse, -INF , PT ;  /* 0xff8000000300780b */ /* 0x040fe20003f5d000 */
[CC--:B------:R-:W-:Y:S02]  /*170e0*/  FMUL.FTZ R137, R3.reuse, R2.reuse ;  /* 0x0000000203897220 */ /* 0x0c0fe40000410000 */
[----:B------:R-:W-:Y:S01]  /*170f0*/  FADD.FTZ R0, -R0, R10 ;  /* 0x0000000a00007221 */ /* 0x000fe20000010100 */
[----:B------:R-:W-:Y:S01]  /*17100*/  FSEL R5, R3, RZ, P2 ;  /* 0x000000ff03057208 */ /* 0x000fe20001000000 */
[----:B------:R-:W-:Y:S01]  /*17110*/  MUFU.EX2 R176, R176 ;  /* 0x000000b000b07308 */ /* 0x000fe20000000800 */
[----:B------:R-:W-:Y:S01]  /*17120*/  FSEL R137, R137, RZ, P2 ;  /* 0x000000ff89897208 */ /* 0x000fe20001000000 */
[----:B------:R-:W-:-:S02]  /*17130*/  FMUL.FTZ R0, R0, R2 ;  /* 0x0000000200007220 */ /* 0x000fc40000410000 */
[----:B------:R-:W-:Y:S02]  /*17140*/  FADD.FTZ R9, -R5, R9 ;  /* 0x0000000905097221 */ /* 0x000fe40000010100 */
[-CC-:B------:R-:W-:Y:S01]  /*17150*/  FFMA.FTZ R189, R122, R2.reuse, -R137.reuse ;  /* 0x000000027abd7223 */ /* 0x180fe20000010889 */
[-CC-:B------:R-:W-:Y:S01]  /*17160*/  FFMA.FTZ R140, R123, R2.reuse, -R137.reuse ;  /* 0x000000027b8c7223 */ /* 0x180fe20000010889 */
[-C--:B------:R-:W-:Y:S01]  /*17170*/  FMUL.FTZ R9, R9, R2.reuse ;  /* 0x0000000209097220 */ /* 0x080fe20000410000 */
        /* <DEDUP_REMOVED lines=16> */
[----:B------:R1:W3:Y:S01]  /*17280*/  MUFU.EX2 R0, R9 ;  /* 0x0000000900007308 */ /* 0x0002e20000000800 */
[----:B0-----:R-:W-:Y:S01]  /*17290*/  FFMA.FTZ R7, R5, R7, R188 ;  /* 0x0000000705077223 */ /* 0x001fe200000100bc */
[-CC-:B------:R-:W-:Y:S01]  /*172a0*/  FFMA.FTZ R173, R154, R2.reuse, -R137.reuse ;  /* 0x000000029aad7223 */ /* 0x180fe20000010889 */
[-CC-:B------:R-:W-:Y:S01]  /*172b0*/  FFMA.FTZ R134, R155, R2.reuse, -R137.reuse ;  /* 0x000000029b867223 */ /* 0x180fe20000010889 */
[-CC-:B------:R-:W-:Y:S01]  /*172c0*/  FFMA.FTZ R175, R158, R2.reuse, -R137.reuse ;  /* 0x000000029eaf7223 */ /* 0x180fe20000010889 */
[-CC-:B------:R-:W-:Y:S01]  /*172d0*/  FFMA.FTZ R130, R159, R2.reuse, -R137.reuse ;  /* 0x000000029f827223 */ /* 0x180fe20000010889 */
[-CC-:B------:R-:W-:Y:S01]  /*172e0*/  FFMA.FTZ R169, R162, R2.reuse, -R137.reuse ;  /* 0x00000002a2a97223 */ /* 0x180fe20000010889 */
[-CC-:B--2---:R-:W-:Y:S01]  /*172f0*/  FFMA.FTZ R12, R163, R2.reuse, -R137.reuse ;  /* 0x00000002a30c7223 */ /* 0x184fe20000010889 */
[----:B------:R-:W0:Y:S01]  /*17300*/  MUFU.EX2 R140, R140 ;  /* 0x0000008c008c7308 */ /* 0x000e220000000800 */
[-CC-:B------:R-:W-:Y:S01]  /*17310*/  FFMA.FTZ R171, R166, R2.reuse, -R137.reuse ;  /* 0x00000002a6ab7223 */ /* 0x180fe20000010889 */
[----:B-1----:R-:W-:Y:S01]  /*17320*/  FFMA.FTZ R9, R167, R2, -R137 ;  /* 0x00000002a7097223 */ /* 0x002fe20000010889 */
[----:B------:R-:W-:-:S05]  /*17330*/  FADD.FTZ R7, R120, R7 ;  /* 0x0000000778077221 */ /* 0x000fca0000010000 */
[----:B------:R-:W1:Y:S01]  /*17340*/  MUFU.EX2 R191, R191 ;  /* 0x000000bf00bf7308 */ /* 0x000e620000000800 */
[----:B---3--:R-:W-:-:S07]  /*17350*/  FFMA.FTZ R6, R0, R6, R189 ;  /* 0x0000000600067223 */ /* 0x008fce00000100bd */
        /* <DEDUP_REMOVED lines=79> */
.L_x_6166:
[----:B------:R-:W-:Y:S01]  /*17850*/  ISETP.GT.AND P2, PT, R11, R14, PT ;  /* 0x0000000e0b00720c */ /* 0x000fe20003f44270 */
        /* <DEDUP_REMOVED lines=33> */
[----:B------:R-:W-:Y:S05]  /*17a70*/  BSYNC B1 ;  /* 0x0000000000017941 */ /* 0x000fea0003800000 */
.L_x_6154:
[----:B------:R-:W-:Y:S05]  /*17a80*/  BSYNC B0 ;  /* 0x0000000000007941 */ /* 0x000fea0003800000 */
.L_x_6153:
[----:B------:R-:W-:Y:S01]  /*17a90*/  ISETP.GE.AND P1, PT, R11, RZ, PT ;  /* 0x000000ff0b00720c */ /* 0x000fe20003f26270 */
[----:B------:R-:W-:-:S12]  /*17aa0*/  BSSY B0, `(.L_x_6168) ;  /* 0x0000212000007945 */ /* 0x000fd80003800000 */
[----:B------:R-:W-:Y:S05]  /*17ab0*/  @!P1 BRA `(.L_x_6169) ;  /* 0x0000002000409947 */ /* 0x000fea0003800000 */
[----:B------:R-:W-:Y:S02]  /*17ac0*/  IMAD.MOV.U32 R10, RZ, RZ, R3 ;  /* 0x000000ffff0a7224 */ /* 0x000fe400078e0003 */
[----:B------:R-:W-:Y:S02]  /*17ad0*/  IMAD.MOV.U32 R9, RZ, RZ, R4 ;  /* 0x000000ffff097224 */ /* 0x000fe400078e0004 */
[----:B------:R-:W-:Y:S02]  /*17ae0*/  IMAD.MOV.U32 R12, RZ, RZ, R200 ;  /* 0x000000ffff0c7224 */ /* 0x000fe400078e00c8 */
[----:B------:R-:W-:-:S07]  /*17af0*/  IMAD.MOV.U32 R14, RZ, RZ, R197 ;  /* 0x000000ffff0e7224 */ /* 0x000fce00078e00c5 */
.L_x_6182:
[----:B------:R-:W-:-:S05]  /*17b00*/  VIADD R13, R14, 0x1 ;  /* 0x000000010e0d7836 */ /* 0x000fca0000000000 */
[----:B------:R-:W-:-:S04]  /*17b10*/  ISETP.NE.AND P1, PT, R13, 0x2, PT ;  /* 0x000000020d00780c */ /* 0x000fc80003f25270 */
[----:B------:R-:W-:Y:S02]  /*17b20*/  SEL R13, R13, RZ, P1 ;  /* 0x000000ff0d0d7207 */ /* 0x000fe40000800000 */
[----:B------:R-:W-:-:S03]  /*17b30*/  SEL R3, RZ, 0x1, P1 ;  /* 0x00000001ff037807 */ /* 0x000fc60000800000 */
[----:B------:R-:W-:Y:S01]  /*17b40*/  IMAD.MOV.U32 R197, RZ, RZ, R13 ;  /* 0x000000ffffc57224 */ /* 0x000fe200078e000d */
[----:B------:R-:W-:Y:S01]  /*17b50*/  LOP3.LUT R200, R12, R3, RZ, 0x3c, !PT ;  /* 0x000000030cc87212 */ /* 0x000fe200078e3cff */
[----:B------:R-:W-:Y:S06]  /*17b60*/  @!P0 BRA `(.L_x_6170) ;  /* 0x0000000000048947 */ /* 0x000fec0003800000 */
[----:B------:R-:W-:Y:S01]  /*17b70*/  BPT.TRAP 0x1 ;  /* 0x000000040000795c */ /* 0x000fe20000300000 */
.L_x_6170:
[----:B------:R-:W-:Y:S01]  /*17b80*/  IMAD R2, R197, 0x8, R18 ;  /* 0x00000008c5027824 */ /* 0x000fe200078e0212 */
[----:B------:R-:W-:-:S04]  /*17b90*/  SHF.L.U32 R3, R200, 0x1f, RZ ;  /* 0x0000001fc8037819 */ /* 0x000fc800000006ff */
[----:B------:R0:W1:Y:S01]  /*17ba0*/  SYNCS.PHASECHK.TRANS64.TRYWAIT P1, [R2+URZ+0x30830], R3 ;  /* 0x03083003020075a7 */ /* 0x000062000802017f */
[----:B------:R-:W-:Y:S05]  /*17bb0*/  @!P0 BRA `(.L_x_6171) ;  /* 0x0000000000048947 */ /* 0x000fea0003800000 */
[----:B------:R-:W-:Y:S01]  /*17bc0*/  BPT.TRAP 0x1 ;  /* 0x000000040000795c */ /* 0x000fe20000300000 */
.L_x_6171:
[----:B------:R-:W-:Y:S01]  /*17bd0*/  IMAD R4, R197, 0x900, R8 ;  /* 0x00000900c5047824 */ /* 0x000fe200078e0208 */
[----:B------:R-:W-:Y:S03]  /*17be0*/  BSSY B1, `(.L_x_6172) ;  /* 0x0000006000017945 */ /* 0x000fe60003800000 */
[C---:B------:R-:W-:Y:S02]  /*17bf0*/  VIADD R15, R4.reuse, 0x2 ;  /* 0x00000002040f7836 */ /* 0x040fe40000000000 */
[----:B------:R-:W-:Y:S01]  /*17c00*/  VIADD R21, R4, 0x4 ;  /* 0x0000000404157836 */ /* 0x000fe20000000000 */
[----:B-1----:R-:W-:Y:S06]  /*17c10*/  @P1 BRA `(.L_x_6173) ;  /* 0x0000000000081947 */ /* 0x002fec0003800000 */
[----:B------:R-:W1:Y:S02]  /*17c20*/  SYNCS.PHASECHK.TRANS64.TRYWAIT P1, [R2+URZ+0x30830], R3 ;  /* 0x03083003020075a7 */ /* 0x000e64000802017f */
[----:B-1----:R-:W-:Y:S05]  /*17c30*/  @!P1 BRA `(.L_x_6174) ;  /* 0x000000dc00389947 */ /* 0x002fea0003800000 */
.L_x_6173:
[----:B------:R-:W-:Y:S05]  /*17c40*/  BSYNC B1 ;  /* 0x0000000000017941 */ /* 0x000fea0003800000 */
.L_x_6172:
[----:B------:R-:W2:Y:S04]  /*17c50*/  LDL.64 R122, [R1+0x30] ;  /* 0x00003000017a7983 */ /* 0x000ea80000100a00 */
[----:B------:R3:W-:Y:S04]  /*17c60*/  STL.64 [R1+0x80], R8 ;  /* 0x0000800801007387 */ /* 0x0007e80000100a00 */
[----:B---3--:R-:W3:Y:S04]  /*17c70*/  LDL.64 R8, [R1+0x28] ;  /* 0x0000280001087983 */ /* 0x008ee80000100a00 */
[----:B------:R4:W-:Y:S04]  /*17c80*/  STL.64 [R1+0x78], R6 ;  /* 0x0000780601007387 */ /* 0x0009e80000100a00 */
[----:B----4-:R-:W4:Y:S01]  /*17c90*/  LDL.64 R6, [R1+0x20] ;  /* 0x0000200001067983 */ /* 0x010f220000100a00 */
[----:B01----:R-:W-:-:S02]  /*17ca0*/  IMAD.MOV.U32 R2, RZ, RZ, R4 ;  /* 0x000000ffff027224 */ /* 0x003fc400078e0004 */
[C---:B------:R-:W-:Y:S02]  /*17cb0*/  VIADD R20, R4.reuse, 0x6 ;  /* 0x0000000604147836 */ /* 0x040fe40000000000 */
[----:B------:R-:W-:Y:S01]  /*17cc0*/  VIADD R120, R4, 0x304 ;  /* 0x0000030404787836 */ /* 0x000fe20000000000 */
[----:B------:R-:W-:Y:S01]  /*17cd0*/  R2UR UR26, R2 ;  /* 0x00000000021a72ca */ /* 0x000fe200000e0000 */
[----:B------:R-:W-:Y:S01]  /*17ce0*/  IMAD.MOV.U32 R2, RZ, RZ, R15 ;  /* 0x000000ffff027224 */ /* 0x000fe200078e000f */
[----:B------:R-:W-:Y:S01]  /*17cf0*/  R2UR UR14, R20 ;  /* 0x00000000140e72ca */ /* 0x000fe200000e0000 */
[----:B------:R-:W-:Y:S01]  /*17d00*/  VIADD R20, R4, 0x302 ;  /* 0x0000030204147836 */ /* 0x000fe20000000000 */
[----:B------:R-:W-:Y:S01]  /*17d10*/  R2UR UR58, R120 ;  /* 0x00000000783a72ca */ /* 0x000fe200000e0000 */
[----:B------:R-:W-:Y:S01]  /*17d20*/  IMAD.MOV.U32 R3, RZ, RZ, 0x40000040 ;  /* 0x40000040ff037424 */ /* 0x000fe200078e00ff */
        /* <DEDUP_REMOVED lines=9> */
[----:B------:R-:W-:Y:S02]  /*17dc0*/  VIADD R20, R4, 0x606 ;  /* 0x0000060604147836 */ /* 0x000fe40000000000 */
        /* <DEDUP_REMOVED lines=8> */
[----:B------:R-:W-:Y:S01]  /*17e50*/  R2UR UR54, R2 ;  /* 0x00000000023672ca */ /* 0x000fe200000e0000 */
[----:B------:R-:W-:Y:S02]  /*17e60*/  VIADD R2, R4, 0x604 ;  /* 0x0000060404027836 */ /* 0x000fe40000000000 */
        /* <DEDUP_REMOVED lines=161> */
.L_x_6175:
[----:B------:R-:W-:Y:S01]  /*18880*/  SHF.L.U32 R0, R12, 0x1f, RZ ;  /* 0x0000001f0c007819 */ /* 0x000fe200000006ff */
[----:B------:R-:W-:-:S04]  /*18890*/  IMAD R12, R14, 0x8, R18 ;  /* 0x000000080e0c7824 */ /* 0x000fc800078e0212 */
[----:B------:R0:W1:Y:S01]  /*188a0*/  SYNCS.PHASECHK.TRANS64.TRYWAIT P1, [R12+URZ+0x30850], R0 ;  /* 0x030850000c0075a7 */ /* 0x000062000802017f */
[----:B------:R-:W-:Y:S05]  /*188b0*/  @!P0 BRA `(.L_x_6176) ;  /* 0x0000000000048947 */ /* 0x000fea0003800000 */
[----:B------:R-:W-:Y:S01]  /*188c0*/  BPT.TRAP 0x1 ;  /* 0x000000040000795c */ /* 0x000fe20000300000 */
.L_x_6176:
[----:B------:R-:W-:Y:S04]  /*188d0*/  BSSY B1, `(.L_x_6177) ;  /* 0x0000004000017945 */ /* 0x000fe80003800000 */
[----:B-1----:R-:W-:Y:S05]  /*188e0*/  @P1 BRA `(.L_x_6178) ;  /* 0x0000000000081947 */ /* 0x002fea0003800000 */
[----:B------:R-:W1:Y:S02]  /*188f0*/  SYNCS.PHASECHK.TRANS64.TRYWAIT P1, [R12+URZ+0x30850], R0 ;  /* 0x030850000c0075a7 */ /* 0x000e64000802017f */
[----:B-1----:R-:W-:Y:S05]  /*18900*/  @!P1 BRA `(.L_x_6179) ;  /* 0x000000d000189947 */ /* 0x002fea0003800000 */
.L_x_6178:
[----:B------:R-:W-:Y:S05]  /*18910*/  BSYNC B1 ;  /* 0x0000000000017941 */ /* 0x000fea0003800000 */
.L_x_6177:
        /* <DEDUP_REMOVED lines=48> */
.L_x_6180:
[----:B-----5:R-:W-:Y:S01]  /*18c20*/  FMNMX.FTZ R0, R120, R9, !PT ;  /* 0x0000000978007209 */ /* 0x020fe20007810000 */
[----:B------:R-:W-:Y:S01]  /*18c30*/  ULDC UR4, c[0x0][0x988] ;  /* 0x0002620000047ab9 */ /* 0x000fe20000000800 */
[----:B------:R-:W-:Y:S02]  /*18c40*/  IMAD R13, R13, 0x8, R18 ;  /* 0x000000080d0d7824 */ /* 0x000fe400078e0212 */
        /* <DEDUP_REMOVED lines=46> */
[----:B------:R-:W0:Y:S01]  /*18f30*/  SHFL.BFLY PT, R2, R4, 0x2, 0x1f ;  /* 0x0c401f0004027f89 */ /* 0x000e2200000e0000 */
[----:B------:R-:W-:-:S05]  /*18f40*/  FMNMX.FTZ R3, R167, R0, !PT ;  /* 0x00000000a7037209 */ /* 0x000fca0007810000 */
[----:B------:R-:W1:Y:S01]  /*18f50*/  SHFL.BFLY PT, R0, R3, 0x2, 0x1f ;  /* 0x0c401f0003007f89 */ /* 0x000e6200000e0000 */
[----:B0-----:R-:W-:-:S05]  /*18f60*/  FMNMX.FTZ R4, R4, R2, !PT ;  /* 0x0000000204047209 */ /* 0x001fca0007810000 */
[----:B------:R-:W0:Y:S01]  /*18f70*/  SHFL.BFLY PT, R2, R4, 0x1, 0x1f ;  /* 0x0c201f0004027f89 */ /* 0x000e2200000e0000 */
[----:B-1----:R-:W-:-:S05]  /*18f80*/  FMNMX.FTZ R3, R3, R0, !PT ;  /* 0x0000000003037209 */ /* 0x002fca0007810000 */
[----:B------:R-:W1:Y:S01]  /*18f90*/  SHFL.BFLY PT, R0, R3, 0x1, 0x1f ;  /* 0x0c201f0003007f89 */ /* 0x000e6200000e0000 */
[----:B0-----:R-:W-:Y:S01]  /*18fa0*/  FMNMX.FTZ R4, R4, R2, !PT ;  /* 0x0000000204047209 */ /* 0x001fe20007810000 */
[----:B------:R-:W-:-:S04]  /*18fb0*/  IMAD.U32 R2, RZ, RZ, UR4 ;  /* 0x00000004ff027e24 */ /* 0x000fc8000f8e00ff */
[C---:B------:R-:W-:Y:S01]  /*18fc0*/  FADD.FTZ R5, -R4.reuse, R9 ;  /* 0x0000000904057221 */ /* 0x040fe20000010100 */
[----:B------:R-:W-:Y:S01]  /*18fd0*/  FMUL.FTZ R9, R4, R2 ;  /* 0x0000000204097220 */ /* 0x000fe20000410000 */
[----:B-1----:R-:W-:Y:S02]  /*18fe0*/  FMNMX.FTZ R3, R3, R0, !PT ;  /* 0x0000000003037209 */ /* 0x002fe40007810000 */
[-C--:B------:R-:W-:Y:S01]  /*18ff0*/  FMUL.FTZ R5, R5, R2.reuse ;  /* 0x0000000205057220 */ /* 0x080fe20000410000 */
[-CC-:B------:R-:W-:Y:S01]  /*19000*/  FFMA.FTZ R169, R125, R2.reuse, -R9.reuse ;  /* 0x000000027da97223 */ /* 0x180fe20000010809 */
[-CC-:B------:R-:W-:Y:S01]  /*19010*/  FFMA.FTZ R125, R129, R2.reuse, -R9.reuse ;  /* 0x00000002817d7223 */ /* 0x180fe20000010809 */
[C---:B------:R-:W-:Y:S01]  /*19020*/  FADD.FTZ R0, -R3.reuse, R10 ;  /* 0x0000000a03007221 */ /* 0x040fe20000010100 */
[-C--:B------:R-:W-:Y:S01]  /*19030*/  FMUL.FTZ R129, R3, R2.reuse ;  /* 0x0000000203817220 */ /* 0x080fe20000410000 */
[-CC-:B------:R-:W-:Y:S01]  /*19040*/  FFMA.FTZ R188, R120, R2.reuse, -R9.reuse ;  /* 0x0000000278bc7223 */ /* 0x180fe20000010809 */
[-C--:B------:R-:W-:Y:S01]  /*19050*/  FFMA.FTZ R171, R121, R2.reuse, -R9 ;  /* 0x0000000279ab7223 */ /* 0x080fe20000010809 */
[-C--:B------:R-:W-:Y:S01]  /*19060*/  FMUL.FTZ R0, R0, R2.reuse ;  /* 0x0000000200007220 */ /* 0x080fe20000410000 */
[-C--:B------:R-:W-:Y:S01]  /*19070*/  FFMA.FTZ R189, R122, R2.reuse, -R129 ;  /* 0x000000027abd7223 */ /* 0x080fe20000010881 */
[-C--:B------:R-:W-:Y:S01]  /*19080*/  FFMA.FTZ R184, R128, R2.reuse, -R9 ;  /* 0x0000000280b87223 */ /* 0x080fe20000010809 */
[-C--:B------:R-:W-:Y:S01]  /*19090*/  FFMA.FTZ R128, R123, R2.reuse, -R129 ;  /* 0x000000027b807223 */ /* 0x080fe20000010881 */
[----:B------:R-:W-:Y:S01]  /*190a0*/  MUFU.EX2 R5, R5 ;  /* 0x0000000500057308 */ /* 0x000fe20000000800 */
[-C--:B------:R-:W-:Y:S01]  /*190b0*/  FFMA.FTZ R190, R124, R2.reuse, -R9 ;  /* 0x000000027cbe7223 */ /* 0x080fe20000010809 */
[-CC-:B------:R-:W-:Y:S01]  /*190c0*/  FFMA.FTZ R191, R126, R2.reuse, -R129.reuse ;  /* 0x000000027ebf7223 */ /* 0x180fe20000010881 */
[-CC-:B------:R-:W-:Y:S01]  /*190d0*/  FFMA.FTZ R127, R127, R2.reuse, -R129.reuse ;  /* 0x000000027f7f7223 */ /* 0x180fe20000010881 */
[----:B------:R-:W-:Y:S01]  /*190e0*/  FFMA.FTZ R185, R130, R2, -R129 ;  /* 0x0000000282b97223 */ /* 0x000fe20000010881 */
[----:B------:R-:W-:-:S02]  /*190f0*/  VIADD R130, R13, 0x30840 ;  /* 0x000308400d827836 */ /* 0x000fc40000000000 */
[-C--:B------:R-:W-:Y:S01]  /*19100*/  FFMA.FTZ R126, R131, R2.reuse, -R129 ;  /* 0x00000002837e7223 */ /* 0x080fe20000010881 */
[-C--:B------:R-:W-:Y:S01]  /*19110*/  FFMA.FTZ R186, R132, R2.reuse, -R9 ;  /* 0x0000000284ba7223 */ /* 0x080fe20000010809 */
[----:B------:R-:W0:Y:S01]  /*19120*/  MUFU.EX2 R188, R188 ;  /* 0x000000bc00bc7308 */ /* 0x000e220000000800 */
[-C--:B------:R-:W-:Y:S01]  /*19130*/  FFMA.FTZ R187, R134, R2.reuse, -R129 ;  /* 0x0000000286bb7223 */ /* 0x080fe20000010881 */
[----:B------:R-:W-:Y:S01]  /*19140*/  PRMT R130, R212, 0x654, R130 ;  /* 0x00000654d4827816 */ /* 0x000fe20000000082 */
[-CC-:B------:R-:W-:Y:S01]  /*19150*/  FFMA.FTZ R124, R133, R2.reuse, -R9.reuse ;  /* 0x00000002857c7223 */ /* 0x180fe20000010809 */
[-C--:B------:R-:W-:Y:S01]  /*19160*/  FFMA.FTZ R180, R136, R2.reuse, -R9 ;  /* 0x0000000288b47223 */ /* 0x080fe20000010809 */
[-CC-:B------:R-:W-:Y:S01]  /*19170*/  FFMA.FTZ R123, R135, R2.reuse, -R129.reuse ;  /* 0x00000002877b7223 */ /* 0x180fe20000010881 */
[----:B------:R1:W-:Y:S01]  /*19180*/  SYNCS.ARRIVE.TRANS64.RED.A1T0 RZ, [R130+URZ], RZ ;  /* 0x000000ff82ff79a7 */ /* 0x0003e2000810043f */
        /* <DEDUP_REMOVED lines=9> */
[----:B------:R-:W2:Y:S01]  /*19220*/  MUFU.EX2 R189, R189 ;  /* 0x000000bd00bd7308 */ /* 0x000ea20000000800 */
[----:B0-----:R-:W-:Y:S01]  /*19230*/  FFMA.FTZ R7, R5, R7, R188 ;  /* 0x0000000705077223 */ /* 0x001fe200000100bc */
        /* <DEDUP_REMOVED lines=8> */
[-C--:B-1----:R-:W-:Y:S01]  /*192c0*/  FFMA.FTZ R130, R167, R2.reuse, -R129 ;  /* 0x00000002a7827223 */ /* 0x082fe20000010881 */
[-CC-:B------:R-:W-:Y:S01]  /*192d0*/  FFMA.FTZ R121, R137, R2.reuse, -R9.reuse ;  /* 0x0000000289797223 */ /* 0x180fe20000010809 */
[-CC-:B------:R-:W-:Y:S01]  /*192e0*/  FFMA.FTZ R182, R140, R2.reuse, -R9.reuse ;  /* 0x000000028cb67223 */ /* 0x180fe20000010809 */
[-CC-:B------:R-:W-:Y:S01]  /*192f0*/  FFMA.FTZ R120, R141, R2.reuse, -R9.reuse ;  /* 0x000000028d787223 */ /* 0x180fe20000010809 */
[-CC-:B------:R-:W-:Y:S01]  /*19300*/  FFMA.FTZ R176, R144, R2.reuse, -R9.reuse ;  /* 0x0000000290b07223 */ /* 0x180fe20000010809 */
[----:B------:R-:W-:Y:S01]  /*19310*/  FFMA.FTZ R21, R145, R2, -R9 ;  /* 0x0000000291157223 */ /* 0x000fe20000010809 */
[----:B------:R-:W1:Y:S01]  /*19320*/  MUFU.EX2 R128, R128 ;  /* 0x0000008000807308 */ /* 0x000e620000000800 */
[----:B--2---:R-:W-:Y:S01]  /*19330*/  FFMA.FTZ R6, R0, R6, R189 ;  /* 0x0000000600067223 */ /* 0x004fe200000100bd */
[-CC-:B------:R-:W-:Y:S01]  /*19340*/  FFMA.FTZ R178, R148, R2.reuse, -R9.reuse ;  /* 0x0000000294b27223 */ /* 0x180fe20000010809 */
[-CC-:B------:R-:W-:Y:S01]  /*19350*/  FFMA.FTZ R20, R149, R2.reuse, -R9.reuse ;  /* 0x0000000295147223 */ /* 0x180fe20000010809 */
[-CC-:B------:R-:W-:Y:S01]  /*19360*/  FFMA.FTZ R172, R152, R2.reuse, -R9.reuse ;  /* 0x0000000298ac7223 */ /* 0x180fe20000010809 */
[-CC-:B------:R-:W-:Y:S01]  /*19370*/  FFMA.FTZ R15, R153, R2.reuse, -R9.reuse ;  /* 0x00000002990f7223 */ /* 0x180fe20000010809 */
[-CC-:B------:R-:W-:Y:S01]  /*19380*/  FFMA.FTZ R174, R156, R2.reuse, -R9.reuse ;  /* 0x000000029cae7223 */ /* 0x180fe20000010809 */
[-C--:B------:R-:W-:Y:S01]  /*19390*/  FFMA.FTZ R14, R157, R2.reuse, -R9 ;  /* 0x000000029d0e7223 */ /* 0x080fe20000010809 */
[----:B------:R-:W2:Y:S01]  /*193a0*/  MUFU.EX2 R190, R190 ;  /* 0x000000be00be7308 */ /* 0x000ea20000000800 */
[----:B0-----:R-:W-:Y:S01]  /*193b0*/  FADD.FTZ R7, R171, R7 ;  /* 0x00000007ab077221 */ /* 0x001fe20000010000 */
[-CC-:B------:R-:W-:Y:S01]  /*193c0*/  FFMA.FTZ R168, R160, R2.reuse, -R9.reuse ;  /* 0x00000002a0a87223 */ /* 0x180fe20000010809 */
[-CC-:B------:R-:W-:Y:S01]  /*193d0*/  FFMA.FTZ R10, R161, R2.reuse, -R9.reuse ;  /* 0x00000002a10a7223 */ /* 0x180fe20000010809 */
[-CC-:B------:R-:W-:Y:S01]  /*193e0*/  FFMA.FTZ R170, R164, R2.reuse, -R9.reuse ;  /* 0x00000002a4aa7223 */ /* 0x180fe20000010809 */
[----:B------:R-:W-:-:S03]  /*193f0*/  FFMA.FTZ R9, R165, R2, -R9 ;  /* 0x00000002a5097223 */ /* 0x000fc60000010809 */
        /* <DEDUP_REMOVED lines=90> */
.L_x_6181:
[----:B------:R-:W-:Y:S01]  /*199a0*/  ISETP.GT.AND P1, PT, R11, RZ, PT ;  /* 0x000000ff0b00720c */ /* 0x000fe20003f24270 */
[----:B------:R-:W-:Y:S01]  /*199b0*/  VIADD R12, R12, 0x30860 ;  /* 0x000308600c0c7836 */ /* 0x000fe20000000000 */
[----:B------:R-:W-:Y:S01]  /*199c0*/  F2FP.BF16.F32.PACK_AB R188, R171, R188 ;  /* 0x000000bcabbc723e */ /* 0x000fe200000010ff */
[----:B------:R-:W-:Y:S01]  /*199d0*/  VIADD R11, R11, 0xffffffff ;  /* 0xffffffff0b0b7836 */ /* 0x000fe20000000000 */
[----:B------:R-:W-:Y:S02]  /*199e0*/  F2FP.BF16.F32.PACK_AB R190, R169, R190 ;  /* 0x000000bea9be723e */ /* 0x000fe400000010ff */
[----:B------:R-:W-:Y:S02]  /*199f0*/  PRMT R12, R212, 0x654, R12 ;  /* 0x00000654d40c7816 */ /* 0x000fe4000000000c */
[----:B------:R-:W-:Y:S01]  /*19a00*/  F2FP.BF16.F32.PACK_AB R174, R14, R174 ;  /* 0x000000ae0eae723e */ /* 0x000fe200000010ff */
[----:B------:R-:W-:Y:S01]  /*19a10*/  IMAD.MOV.U32 R14, RZ, RZ, R197 ;  /* 0x000000ffff0e7224 */ /* 0x000fe200078e00c5 */
[----:B------:R0:W-:Y:S01]  /*19a20*/  SYNCS.ARRIVE.TRANS64.RED.A1T0 RZ, [R12+URZ], RZ ;  /* 0x000000ff0cff79a7 */ /* 0x0001e2000810043f */
[----:B------:R-:W-:Y:S01]  /*19a30*/  F2FP.BF16.F32.PACK_AB R168, R10, R168 ;  /* 0x000000a80aa8723e */ /* 0x000fe200000010ff */
[----:B------:R-:W-:Y:S01]  /*19a40*/  IMAD.MOV.U32 R10, RZ, RZ, R3 ;  /* 0x000000ffff0a7224 */ /* 0x000fe200078e0003 */
[----:B------:R-:W-:Y:S01]  /*19a50*/  F2FP.BF16.F32.PACK_AB R170, R9, R170 ;  /* 0x000000aa09aa723e */ /* 0x000fe200000010ff */
[----:B------:R-:W-:Y:S01]  /*19a60*/  IMAD.MOV.U32 R9, RZ, RZ, R4 ;  /* 0x000000ffff097224 */ /* 0x000fe200078e0004 */
[----:B------:R-:W-:-:S02]  /*19a70*/  F2FP.BF16.F32.PACK_AB R189, R128, R189 ;  /* 0x000000bd80bd723e */ /* 0x000fc400000010ff */
[----:B------:R-:W-:Y:S01]  /*19a80*/  F2FP.BF16.F32.PACK_AB R191, R127, R191 ;  /* 0x000000bf7fbf723e */ /* 0x000fe200000010ff */
[----:B0-----:R-:W-:Y:S01]  /*19a90*/  IMAD.MOV.U32 R12, RZ, RZ, R200 ;  /* 0x000000ffff0c7224 */ /* 0x001fe200078e00c8 */
        /* <DEDUP_REMOVED lines=18> */
.L_x_6169:
[----:B------:R-:W-:Y:S05]  /*19bc0*/  BSYNC B0 ;  /* 0x0000000000007941 */ /* 0x000fea0003800000 */
.L_x_6168:
        /* <DEDUP_REMOVED lines=99> */
.L_x_6183:
[----:B------:R-:W-:Y:S01]  /*1a200*/  IMAD R10, R197, 0x8, R18 ;  /* 0x00000008c50a7824 */ /* 0x000fe200078e0212 */
[----:B------:R-:W-:-:S04]  /*1a210*/  SHF.L.U32 R5, R200, 0x1f, RZ ;  /* 0x0000001fc8057819 */ /* 0x000fc800000006ff */
[----:B------:R0:W1:Y:S01]  /*1a220*/  SYNCS.PHASECHK.TRANS64.TRYWAIT P1, [R10+URZ+0x30850], R5 ;  /* 0x030850050a0075a7 */ /* 0x000062000802017f */
[----:B------:R-:W-:Y:S05]  /*1a230*/  @!P0 BRA `(.L_x_6184) ;  /* 0x0000000000048947 */ /* 0x000fea0003800000 */
[----:B------:R-:W-:Y:S01]  /*1a240*/  BPT.TRAP 0x1 ;  /* 0x000000040000795c */ /* 0x000fe20000300000 */
.L_x_6184:
        /* <DEDUP_REMOVED lines=9> */
.L_x_6186:
[----:B------:R-:W-:Y:S05]  /*1a2e0*/  BSYNC B0 ;  /* 0x0000000000007941 */ /* 0x000fea0003800000 */
.L_x_6185:
[----:B------:R-:W-:Y:S01]  /*1a2f0*/  IMAD.MOV.U32 R8, RZ, RZ, R0 ;  /* 0x000000ffff087224 */ /* 0x000fe200078e0000 */
[----:B------:R-:W-:Y:S01]  /*1a300*/  WARPGROUP.ARRIVE ;  /* 0x00000000000079c5 */ /* 0x000fe20000000000 */
[----:B------:R-:W-:Y:S01]  /*1a310*/  IMAD.MOV.U32 R9, RZ, RZ, 0x40000040 ;  /* 0x40000040ff097424 */ /* 0x000fe200078e00ff */
[----:B01----:R-:W-:Y:S02]  /*1a320*/  SHFL.BFLY PT, R5, R6, 0x2, 0x1f ;  /* 0x0c401f0006057f89 */ /* 0x003fe400000e0000 */
        /* <DEDUP_REMOVED lines=32> */
[----:B------:R-:W-:Y:S02]  /*1a530*/  WARPGROUP.DEPBAR.LE gsb0, 0x0 ;  /* 0x00008000000079c5 */ /* 0x000fe40000010000 */
[----:B------:R-:W-:-:S10]  /*1a540*/  WARPGROUP.ARRIVE ;  /* 0x00000000000079c5 */ /* 0x000fd40000000000 */
[----:B------:R-:W-:Y:S01]  /*1a550*/  HGMMA.64x192x16.F32.BF16 R24, R172, gdesc[UR4].tnspB, R24, gsb0 ;  /* 0x42e00004ac187df0 */ /* 0x000fe20008001818 */
[----:B------:R-:W-:Y:S01]  /*1a560*/  R2UR UR6, R8 ;  /* 0x00000000080672ca */ /* 0x000fe200000e0000 */
[----:B------:R-:W-:Y:S01]  /*1a570*/  FADD.FTZ R8, R5, R6 ;  /* 0x0000000605087221 */ /* 0x000fe20000010000 */
[----:B------:R-:W-:Y:S01]  /*1a580*/  R2UR UR7, R9 ;  /* 0x00000000090772ca */ /* 0x000fe200000e0000 */
[----:B------:R-:W0:Y:S01]  /*1a590*/  SHFL.BFLY PT, R5, R0, 0x1, 0x1f ;  /* 0x0c201f0000057f89 */ /* 0x000e2200000e0000 */
[----:B------:R-:W-:-:S03]  /*1a5a0*/  CS2R R6, SRZ ;  /* 0x0000000000067805 */ /* 0x000fc6000001ff00 */
        /* <DEDUP_REMOVED lines=19> */
[----:B------:R-:W-:Y:S03]  /*1a6e0*/  HGMMA.64x192x16.F32.BF16 R24, R168, gdesc[UR4].tnspB, R24, gsb0 ;  /* 0x42e00004a8187df0 */ /* 0x000fe60008001818 */
[----:B------:R-:W-:Y:S02]  /*1a6f0*/  WARPGROUP.DEPBAR.LE gsb0, 0x0 ;  /* 0x00008000000079c5 */ /* 0x000fe40000010000 */
[----:B--23--:R-:W-:Y:S05]  /*1a700*/  @!P0 BRA `(.L_x_6188) ;  /* 0x0000000000048947 */ /* 0x00cfea0003800000 */
[----:B------:R-:W-:Y:S01]  /*1a710*/  BPT.TRAP 0x1 ;  /* 0x000000040000795c */ /* 0x000fe20000300000 */
.L_x_6188:
        /* <DEDUP_REMOVED lines=54> */
[----:B------:R-:W-:Y:S01]  /*1aa80*/  SEL R7, RZ, 0x1, P1 ;  /* 0x00000001ff077807 */ /* 0x000fe20000800000 */
        /* <DEDUP_REMOVED lines=53> */
.L_x_6089:
[----:B------:R-:W1:Y:S08]  /*1ade0*/  S2UR UR4, SR_CgaCtaId ;  /* 0x00000000000479c3 */ /* 0x000e700000008800 */
[----:B------:R-:W-:Y:S01]  /*1adf0*/  BAR.SYNC.DEFER_BLOCKING 0x5, 0x180 ;  /* 0x0146000000007b1d */ /* 0x000fe20000010000 */
[----:B------:R-:W-:-:S05]  /*1ae00*/  MOV R7, 0x400 ;  /* 0x0000040000077802 */ /* 0x000fca0000000f00 */
[----:B------:R-:W-:Y:S01]  /*1ae10*/  BSSY B0, `(.L_x_6189) ;  /* 0x0000274000007945 */ /* 0x000fe20003800000 */
[----:B-1----:R-:W-:-:S05]  /*1ae20*/  IMAD.U32 R212, RZ, RZ, UR4 ;  /* 0x00000004ffd47e24 */ /* 0x002fca000f8e00ff */
[----:B------:R-:W-:-:S05]  /*1ae30*/  LEA R18, R212, R7, 0x18 ;  /* 0x00000007d4127211 */ /* 0x000fca00078ec0ff */
[----:B------:R0:W1:Y:S01]  /*1ae40*/  LDS.128 R28, [R18+0x308d0] ;  /* 0x0308d000121c7984 */ /* 0x0000620000000c00 */
[----:B------:R-:W-:Y:S06]  /*1ae50*/  BAR.ARV 0x4, 0x180 ;  /* 0x0106000000007b1d */ /* 0x000fec0000002000 */
[----:B------:R-:W-:Y:S05]  /*1ae60*/  @P0 BRA `(.L_x_6190) ;  /* 0x0000001800940947 */ /* 0x000fea0003800000 */
[----:B------:R-:W2:Y:S01]  /*1ae70*/  LDL R10, [R1+0x6c] ;  /* 0x00006c00010a7983 */ /* 0x000ea20000100800 */
[----:B------:R-:W-:Y:S01]  /*1ae80*/  F2FP.BF16.F32.PACK_AB R24, R25, R24 ;  /* 0x000000181918723e */ /* 0x000fe200000010ff */
[----:B------:R-:W-:Y:S01]  /*1ae90*/  ULDC.64 UR4, c[0x0][0xc00] ;  /* 0x0003000000047ab9 */ /* 0x000fe20000000a00 */
[----:B------:R-:W-:Y:S01]  /*1aea0*/  F2FP.BF16.F32.PACK_AB R25, R136, R26 ;  /* 0x0000001a8819723e */ /* 0x000fe200000010ff */
[----:B------:R-:W3:Y:S01]  /*1aeb0*/  S2R R9, SR_SWINHI ;  /* 0x0000000000097919 */ /* 0x000ee20000002f00 */
[----:B------:R-:W-:Y:S01]  /*1aec0*/  F2FP.BF16.F32.PACK_AB R32, R33, R32 ;  /* 0x000000202120723e */ /* 0x000fe200000010ff */
[----:B------:R-:W-:Y:S01]  /*1aed0*/  ULDC.64 UR6, c[0x0][0x208] ;  /* 0x0000820000067ab9 */ /* 0x000fe20000000a00 */
        /* <DEDUP_REMOVED lines=16> */
[----:B---3--:R-:W-:Y:S02]  /*1afe0*/  MOV R7, R9 ;  /* 0x0000000900077202 */ /* 0x008fe40000000f00 */
        /* <DEDUP_REMOVED lines=18> */
[----:B------:R-:W-:Y:S01]  /*1b110*/  BAR.SYNC.DEFER_BLOCKING 0x1, 0x100 ;  /* 0x0044000000007b1d */ /* 0x000fe20000010000 */
[----:B--2---:R-:W-:-:S03]  /*1b120*/  IMAD.WIDE R70, R10, 0x2, R6 ;  /* 0x000000020a467825 */ /* 0x004fc600078e0206 */
[C---:B------:R-:W-:Y:S02]  /*1b130*/  IADD3 R141, P5, R70.reuse, 0x4000, RZ ;  /* 0x00004000468d7810 */ /* 0x040fe40007fbe0ff */
[C---:B------:R-:W-:Y:S02]  /*1b140*/  IADD3 R111, P2, R70.reuse, 0x20, RZ ;  /* 0x00000020466f7810 */ /* 0x040fe40007f5e0ff */
[----:B------:R-:W-:Y:S01]  /*1b150*/  LOP3.LUT R20, R141, 0x380, RZ, 0xc0, !PT ;  /* 0x000003808d147812 */ /* 0x000fe200078ec0ff */
[--C-:B------:R-:W-:Y:S01]  /*1b160*/  IMAD.X R21, RZ, RZ, R71.reuse, P5 ;  /* 0x000000ffff157224 */ /* 0x100fe200028e0647 */
[----:B-----5:R-:W-:Y:S01]  /*1b170*/  IADD3 R137, P1, R70, 0x40, RZ ;  /* 0x0000004046897810 */ /* 0x020fe20007f3e0ff */
[--C-:B------:R-:W-:Y:S01]  /*1b180*/  IMAD.X R11, RZ, RZ, R71.reuse, P2 ;  /* 0x000000ffff0b7224 */ /* 0x100fe200010e0647 */
[----:B------:R-:W-:Y:S02]  /*1b190*/  SHF.R.U64 R20, R20, 0x3, RZ ;  /* 0x0000000314147819 */ /* 0x000fe400000012ff */
[C---:B------:R-:W-:Y:S01]  /*1b1a0*/  IADD3 R139, P6, R70.reuse, 0x60, RZ ;  /* 0x00000060468b7810 */ /* 0x040fe20007fde0ff */
[----:B------:R-:W-:Y:S01]  /*1b1b0*/  IMAD.X R13, RZ, RZ, R71, P1 ;  /* 0x000000ffff0d7224 */ /* 0x000fe200008e0647 */
[----:B------:R-:W-:-:S02]  /*1b1c0*/  IADD3 R58, P2, R70, 0x8000, RZ ;  /* 0x00008000463a7810 */ /* 0x000fc40007f5e0ff */
[----:B------:R-:W-:Y:S01]  /*1b1d0*/  LOP3.LUT R9, R70, 0x380, RZ, 0xc0, !PT ;  /* 0x0000038046097812 */ /* 0x000fe200078ec0ff */
[--C-:B------:R-:W-:Y:S01]  /*1b1e0*/  IMAD.X R15, RZ, RZ, R71.reuse, P6 ;  /* 0x000000ffff0f7224 */ /* 0x100fe200030e0647 */
[----:B------:R-:W-:Y:S01]  /*1b1f0*/  LOP3.LUT R10, R111, 0x380, RZ, 0xc0, !PT ;  /* 0x000003806f0a7812 */ /* 0x000fe200078ec0ff */
[----:B------:R-:W-:Y:S01]  /*1b200*/  IMAD.X R59, RZ, RZ, R71, P2 ;  /* 0x000000ffff3b7224 */ /* 0x000fe200010e0647 */
[----:B------:R-:W-:Y:S02]  /*1b210*/  LOP3.LUT R12, R137, 0x380, RZ, 0xc0, !PT ;  /* 0x00000380890c7812 */ /* 0x000fe400078ec0ff */
[----:B------:R-:W-:Y:S02]  /*1b220*/  LOP3.LUT R20, R20, R141, RZ, 0x3c, !PT ;  /* 0x0000008d14147212 */ /* 0x000fe400078e3cff */
[----:B------:R-:W-:Y:S02]  /*1b230*/  LOP3.LUT R14, R139, 0x380, RZ, 0xc0, !PT ;  /* 0x000003808b0e7812 */ /* 0x000fe400078ec0ff */
[----:B------:R-:W-:-:S02]  /*1b240*/  LOP3.LUT R141, R58, 0x380, RZ, 0xc0, !PT ;  /* 0x000003803a8d7812 */ /* 0x000fc400078ec0ff */
[----:B------:R-:W-:Y:S02]  /*1b250*/  SHF.R.U64 R9, R9, 0x3, RZ ;  /* 0x0000000309097819 */ /* 0x000fe400000012ff */
[----:B------:R-:W-:Y:S02]  /*1b260*/  SHF.R.U64 R10, R10, 0x3, RZ ;  /* 0x000000030a0a7819 */ /* 0x000fe400000012ff */
[----:B------:R-:W-:Y:S02]  /*1b270*/  SHF.R.U64 R12, R12, 0x3, RZ ;  /* 0x000000030c0c7819 */ /* 0x000fe400000012ff */
[C---:B------:R-:W-:Y:S02]  /*1b280*/  IADD3 R38, P0, R70.reuse, 0x4020, RZ ;  /* 0x0000402046267810 */ /* 0x040fe40007f1e0ff */
[C---:B------:R-:W-:Y:S02]  /*1b290*/  IADD3 R46, P4, R70.reuse, 0x4040, RZ ;  /* 0x00004040462e7810 */ /* 0x040fe40007f9e0ff */
[C---:B------:R-:W-:Y:S01]  /*1b2a0*/  IADD3 R54, P3, R70.reuse, 0x4060, RZ ;  /* 0x0000406046367810 */ /* 0x040fe20007f7e0ff */
[--C-:B------:R-:W-:Y:S01]  /*1b2b0*/  IMAD.X R39, RZ, RZ, R71.reuse, P0 ;  /* 0x000000ffff277224 */ /* 0x100fe200000e0647 */
[C---:B-1----:R-:W-:Y:S01]  /*1b2c0*/  IADD3 R28, P1, R70.reuse, 0x8020, RZ ;  /* 0x00008020461c7810 */ /* 0x042fe20007f3e0ff */
[--C-:B------:R-:W-:Y:S01]  /*1b2d0*/  IMAD.X R47, RZ, RZ, R71.reuse, P4 ;  /* 0x000000ffff2f7224 */ /* 0x100fe200020e0647 */
[C---:B------:R-:W-:Y:S01]  /*1b2e0*/  IADD3 R66, P6, R70.reuse, 0x8040, RZ ;  /* 0x0000804046427810 */ /* 0x040fe20007fde0ff */
[--C-:B------:R-:W-:Y:S01]  /*1b2f0*/  IMAD.X R55, RZ, RZ, R71.reuse, P3 ;  /* 0x000000ffff377224 */ /* 0x100fe200018e0647 */
[----:B------:R-:W-:Y:S01]  /*1b300*/  IADD3 R72, P5, R70, 0x8060, RZ ;  /* 0x0000806046487810 */ /* 0x000fe20007fbe0ff */
[--C-:B------:R-:W-:Y:S01]  /*1b310*/  IMAD.X R63, RZ, RZ, R71.reuse, P1 ;  /* 0x000000ffff3f7224 */ /* 0x100fe200008e0647 */
[----:B------:R-:W-:Y:S01]  /*1b320*/  SHF.R.U64 R14, R14, 0x3, RZ ;  /* 0x000000030e0e7819 */ /* 0x000fe200000012ff */
[----:B------:R-:W-:Y:S01]  /*1b330*/  IMAD.X R67, RZ, RZ, R71, P6 ;  /* 0x000000ffff437224 */ /* 0x000fe200030e0647 */
[----:B------:R-:W-:-:S02]  /*1b340*/  SHF.R.U64 R141, R141, 0x3, RZ ;  /* 0x000000038d8d7819 */ /* 0x000fc400000012ff */
[----:B------:R-:W-:Y:S01]  /*1b350*/  LOP3.LUT R70, R9, R70, RZ, 0x3c, !PT ;  /* 0x0000004609467212 */ /* 0x000fe200078e3cff */
[----:B------:R-:W-:Y:S01]  /*1b360*/  IMAD.X R9, RZ, RZ, R71, P5 ;  /* 0x000000ffff097224 */ /* 0x000fe200028e0647 */
[----:B------:R-:W-:Y:S02]  /*1b370*/  LOP3.LUT R10, R10, R111, RZ, 0x3c, !PT ;  /* 0x0000006f0a0a7212 */ /* 0x000fe400078e3cff */
[----:B------:R-:W-:Y:S02]  /*1b380*/  LOP3.LUT R12, R12, R137, RZ, 0x3c, !PT ;  /* 0x000000890c0c7212 */ /* 0x000fe400078e3cff */
[----:B------:R-:W-:Y:S02]  /*1b390*/  LOP3.LUT R14, R14, R139, RZ, 0x3c, !PT ;  /* 0x0000008b0e0e7212 */ /* 0x000fe400078e3cff */
[----:B------:R-:W-:Y:S02]  /*1b3a0*/  LOP3.LUT R111, R38, 0x380, RZ, 0xc0, !PT ;  /* 0x00000380266f7812 */ /* 0x000fe400078ec0ff */
[----:B------:R-:W-:-:S02]  /*1b3b0*/  LOP3.LUT R58, R141, R58, RZ, 0x3c, !PT ;  /* 0x0000003a8d3a7212 */ /* 0x000fc400078e3cff */
[----:B------:R-:W-:Y:S02]  /*1b3c0*/  MOV R70, R70 ;  /* 0x0000004600467202 */ /* 0x000fe40000000f00 */
[----:B------:R-:W-:Y:S02]  /*1b3d0*/  MOV R10, R10 ;  /* 0x0000000a000a7202 */ /* 0x000fe40000000f00 */
[----:B------:R-:W-:Y:S01]  /*1b3e0*/  MOV R13, R12 ;  /* 0x0000000c000d7202 */ /* 0x000fe20000000f00 */
[----:B------:R-:W-:Y:S01]  /*1b3f0*/  STSM.16.M88.4 [R70], R24 ;  /* 0x0000001846007844 */ /* 0x000fe20000000200 */
[----:B------:R-:W-:Y:S02]  /*1b400*/  SHF.R.U64 R111, R111, 0x3, RZ ;  /* 0x000000036f6f7819 */ /* 0x000fe400000012ff */
[----:B------:R-:W-:Y:S01]  /*1b410*/  MOV R14, R14 ;  /* 0x0000000e000e7202 */ /* 0x000fe20000000f00 */
[----:B------:R-:W-:Y:S01]  /*1b420*/  STSM.16.M88.4 [R10], R32 ;  /* 0x000000200a007844 */ /* 0x000fe20000000200 */
[----:B------:R-:W-:-:S02]  /*1b430*/  MOV R12, R58 ;  /* 0x0000003a000c7202 */ /* 0x000fc40000000f00 */
[----:B------:R-:W-:Y:S01]  /*1b440*/  MOV R20, R20 ;  /* 0x0000001400147202 */ /* 0x000fe20000000f00 */
[----:B------:R-:W-:Y:S01]  /*1b450*/  STSM.16.M88.4 [R13], R40 ;  /* 0x000000280d007844 */ /* 0x000fe20000000200 */
[----:B------:R-:W-:Y:S01]  /*1b460*/  F2FP.BF16.F32.PACK_AB R58, R61, R60 ;  /* 0x0000003c3d3a723e */ /* 0x000fe200000010ff */
[----:B------:R-:W-:Y:S01]  /*1b470*/  IMAD.MOV.U32 R21, RZ, RZ, RZ ;  /* 0x000000ffff157224 */ /* 0x000fe200078e00ff */
[----:B------:R-:W-:Y:S01]  /*1b480*/  F2FP.BF16.F32.PACK_AB R59, R128, R120 ;  /* 0x00000078803b723e */ /* 0x000fe200000010ff */
[----:B------:R-:W-:Y:S01]  /*1b490*/  STSM.16.M88.4 [R14], R48 ;  /* 0x000000300e007844 */ /* 0x000fe20000000200 */
[----:B------:R-:W-:Y:S02]  /*1b4a0*/  LOP3.LUT R38, R111, R38, RZ, 0x3c, !PT ;  /* 0x000000266f267212 */ /* 0x000fe400078e3cff */
[----:B------:R-:W-:Y:S01]  /*1b4b0*/  LOP3.LUT R71, R66, 0x380, RZ, 0xc0, !PT ;  /* 0x0000038042477812 */ /* 0x000fe200078ec0ff */
[----:B------:R1:W-:Y:S01]  /*1b4c0*/  STSM.16.M88.4 [R20], R56 ;  /* 0x0000003814007844 */ /* 0x0003e20000000200 */
[----:B------:R-:W-:-:S02]  /*1b4d0*/  LOP3.LUT R111, R72, 0x380, RZ, 0xc0, !PT ;  /* 0x00000380486f7812 */ /* 0x000fc400078ec0ff */
[----:B------:R-:W-:Y:S02]  /*1b4e0*/  LOP3.LUT R137, R46, 0x380, RZ, 0xc0, !PT ;  /* 0x000003802e897812 */ /* 0x000fe400078ec0ff */
[----:B------:R-:W-:Y:S02]  /*1b4f0*/  LOP3.LUT R139, R54, 0x380, RZ, 0xc0, !PT ;  /* 0x00000380368b7812 */ /* 0x000fe400078ec0ff */
[----:B------:R-:W-:Y:S02]  /*1b500*/  LOP3.LUT R62, R28, 0x380, RZ, 0xc0, !PT ;  /* 0x000003801c3e7812 */ /* 0x000fe400078ec0ff */
[----:B------:R-:W-:Y:S02]  /*1b510*/  SHF.R.U64 R71, R71, 0x3, RZ ;  /* 0x0000000347477819 */ /* 0x000fe400000012ff */
[----:B------:R-:W-:Y:S02]  /*1b520*/  SHF.R.U64 R111, R111, 0x3, RZ ;  /* 0x000000036f6f7819 */ /* 0x000fe400000012ff */
[----:B------:R-:W-:-:S02]  /*1b530*/  SHF.R.U64 R137, R137, 0x3, RZ ;  /* 0x0000000389897819 */ /* 0x000fc400000012ff */
[----:B------:R-:W-:Y:S01]  /*1b540*/  SHF.R.U64 R139, R139, 0x3, RZ ;  /* 0x000000038b8b7819 */ /* 0x000fe200000012ff */
[----:B-1----:R-:W1:Y:S01]  /*1b550*/  LDC R20, c[0x0][0xbe8] ;  /* 0x0002fa00ff147b82 */ /* 0x002e620000000800 */
[----:B------:R-:W-:Y:S02]  /*1b560*/  SHF.R.U64 R3, R62, 0x3, RZ ;  /* 0x000000033e037819 */ /* 0x000fe400000012ff */
[----:B------:R-:W-:Y:S02]  /*1b570*/  LOP3.LUT R66, R71, R66, RZ, 0x3c, !PT ;  /* 0x0000004247427212 */ /* 0x000fe400078e3cff */
[----:B------:R-:W-:Y:S02]  /*1b580*/  LOP3.LUT R8, R111, R72, RZ, 0x3c, !PT ;  /* 0x000000486f087212 */ /* 0x000fe400078e3cff */
[----:B------:R-:W-:Y:S02]  /*1b590*/  LOP3.LUT R46, R137, R46, RZ, 0x3c, !PT ;  /* 0x0000002e892e7212 */ /* 0x000fe400078e3cff */
[----:B------:R-:W-:-:S02]  /*1b5a0*/  LOP3.LUT R54, R139, R54, RZ, 0x3c, !PT ;  /* 0x000000368b367212 */ /* 0x000fc400078e3cff */
[----:B------:R-:W-:Y:S02]  /*1b5b0*/  LOP3.LUT R62, R3, R28, RZ, 0x3c, !PT ;  /* 0x0000001c033e7212 */ /* 0x000fe400078e3cff */
[----:B------:R-:W-:Y:S02]  /*1b5c0*/  MOV R2, R66 ;  /* 0x0000004200027202 */ /* 0x000fe40000000f00 */
[----:B------:R-:W-:Y:S02]  /*1b5d0*/  MOV R38, R38 ;  /* 0x0000002600267202 */ /* 0x000fe40000000f00 */
[----:B------:R-:W-:Y:S02]  /*1b5e0*/  MOV R3, R8 ;  /* 0x0000000800037202 */ /* 0x000fe40000000f00 */
[----:B------:R-:W-:Y:S02]  /*1b5f0*/  F2FP.BF16.F32.PACK_AB R66, R69, R68 ;  /* 0x000000444542723e */ /* 0x000fe400000010ff */
[----:B------:R-:W-:-:S02]  /*1b600*/  F2FP.BF16.F32.PACK_AB R67, R126, R122 ;  /* 0x0000007a7e43723e */ /* 0x000fc400000010ff */
[----:B------:R-:W-:Y:S02]  /*1b610*/  MOV R46, R46 ;  /* 0x0000002e002e7202 */ /* 0x000fe40000000f00 */
[----:B------:R-:W-:Y:S01]  /*1b620*/  F2FP.BF16.F32.PACK_AB R8, R73, R4 ;  /* 0x000000044908723e */ /* 0x000fe200000010ff */
[----:B------:R-:W-:Y:S01]  /*1b630*/  STSM.16.M88.4 [R38], R64 ;  /* 0x0000004026007844 */ /* 0x000fe20000000200 */
[----:B------:R-:W-:Y:S02]  /*1b640*/  F2FP.BF16.F32.PACK_AB R9, R125, R74 ;  /* 0x0000004a7d09723e */ /* 0x000fe400000010ff */
[----:B------:R-:W-:Y:S02]  /*1b650*/  F2FP.BF16.F32.PACK_AB R10, R77, R76 ;  /* 0x0000004c4d0a723e */ /* 0x000fe400000010ff */
[----:B------:R-:W-:Y:S02]  /*1b660*/  F2FP.BF16.F32.PACK_AB R11, R124, R78 ;  /* 0x0000004e7c0b723e */ /* 0x000fe400000010ff */
[----:B------:R-:W-:-:S02]  /*1b670*/  MOV R54, R54 ;  /* 0x0000003600367202 */ /* 0x000fc40000000f00 */
[----:B------:R-:W-:Y:S01]  /*1b680*/  ISETP.NE.U32.AND P0, PT, RZ, UR4, PT ;  /* 0x00000004ff007c0c */ /* 0x000fe2000bf05070 */
[----:B------:R2:W-:Y:S01]  /*1b690*/  STSM.16.M88.4 [R46], R8 ;  /* 0x000000082e007844 */ /* 0x0005e20000000200 */
[----:B------:R-:W-:Y:S02]  /*1b6a0*/  MOV R62, R62 ;  /* 0x0000003e003e7202 */ /* 0x000fe40000000f00 */
[----:B------:R-:W-:Y:S01]  /*1b6b0*/  ISETP.NE.AND.EX P0, PT, RZ, UR5, PT, P0 ;  /* 0x00000005ff007c0c */ /* 0x000fe2000bf05300 */
[----:B------:R-:W-:Y:S04]  /*1b6c0*/  STSM.16.M88.4 [R54], R80 ;  /* 0x0000005036007844 */ /* 0x000fe80000000200 */
[----:B------:R3:W-:Y:S04]  /*1b6d0*/  STSM.16.M88.4 [R12], R88 ;  /* 0x000000580c007844 */ /* 0x0007e80000000200 */
[----:B------:R4:W-:Y:S01]  /*1b6e0*/  STSM.16.M88.4 [R62], R96 ;  /* 0x000000603e007844 */ /* 0x0009e20000000200 */
[----:B--2---:R-:W-:-:S03]  /*1b6f0*/  F2FP.BF16.F32.PACK_AB R8, R113, R138 ;  /* 0x0000008a7108723e */ /* 0x004fc600000010ff */
[----:B------:R4:W-:Y:S01]  /*1b700*/  STSM.16.M88.4 [R2], R104 ;  /* 0x0000006802007844 */ /* 0x0009e20000000200 */
[----:B------:R-:W-:Y:S02]  /*1b710*/  F2FP.BF16.F32.PACK_AB R9, R115, R114 ;  /* 0x000000727309723e */ /* 0x000fe400000010ff */
[----:B------:R-:W-:Y:S02]  /*1b720*/  F2FP.BF16.F32.PACK_AB R10, R117, R116 ;  /* 0x00000074750a723e */ /* 0x000fe400000010ff */
[----:B------:R-:W-:Y:S02]  /*1b730*/  F2FP.BF16.F32.PACK_AB R11, R119, R118 ;  /* 0x00000076770b723e */ /* 0x000fe400000010ff */
[----:B---3--:R-:W-:-:S03]  /*1b740*/  IADD3 R12, P1, R228, UR4, RZ ;  /* 0x00000004e40c7c10 */ /* 0x008fc6000ff3e0ff */
[----:B------:R4:W-:Y:S01]  /*1b750*/  STSM.16.M88.4 [R3], R8 ;  /* 0x0000000803007844 */ /* 0x0009e20000000200 */
[----:B------:R-:W-:Y:S01]  /*1b760*/  IADD3.X R13, R229, UR5, RZ, P1, !PT ;  /* 0x00000005e50d7c10 */ /* 0x000fe20008ffe4ff */
[----:B------:R-:W-:Y:S01]  /*1b770*/  ULDC.64 UR4, c[0x0][0xc08] ;  /* 0x0003020000047ab9 */ /* 0x000fe20000000a00 */
[----:B------:R-:W-:Y:S01]  /*1b780*/  BAR.SYNC.DEFER_BLOCKING 0x1, 0x100 ;  /* 0x0044000000007b1d */ /* 0x000fe20000010000 */
[----:B-1----:R-:W-:Y:S02]  /*1b790*/  ISETP.NE.AND P1, PT, R20, 0x1, PT ;  /* 0x000000011400780c */ /* 0x002fe40003f25270 */
[----:B------:R-:W-:-:S04]  /*1b7a0*/  ISETP.NE.U32.AND P2, PT, RZ, UR4, PT ;  /* 0x00000004ff007c0c */ /* 0x000fc8000bf45070 */
[----:B------:R-:W-:-:S07]  /*1b7b0*/  ISETP.NE.AND.EX P2, PT, RZ, UR5, PT, P2 ;  /* 0x00000005ff007c0c */ /* 0x000fce000bf45320 */
[----:B------:R-:W1:Y:S08]  /*1b7c0*/  @P1 LDC R4, c[0x0][0xbec] ;  /* 0x0002fb00ff041b82 */ /* 0x000e700000000800 */
[----:B------:R-:W2:Y:S01]  /*1b7d0*/  @P1 LDC R25, c[0x0][0xbf0] ;  /* 0x0002fc00ff191b82 */ /* 0x000ea20000000800 */
[----:B------:R-:W-:Y:S01]  /*1b7e0*/  @P2 IADD3 R228, P3, R228, UR4, RZ ;  /* 0x00000004e4e42c10 */ /* 0x000fe2000ff7e0ff */
[----:B------:R-:W-:Y:S01]  /*1b7f0*/  ULDC UR4, c[0x0][0xa88] ;  /* 0x0002a20000047ab9 */ /* 0x000fe20000000800 */
[----:B------:R4:W5:Y:S01]  /*1b800*/  @P0 LDG.E R21, desc[UR6][R12.64] ;  /* 0x000000060c150981 */ /* 0x000962000c1e1900 */
[----:B------:R-:W-:Y:S01]  /*1b810*/  IMAD.U32 R65, RZ, RZ, UR4 ;  /* 0x00000004ff417e24 */ /* 0x000fe2000f8e00ff */
[----:B------:R-:W-:-:S05]  /*1b820*/  @P2 IADD3.X R229, R229, UR5, RZ, P3, !PT ;  /* 0x00000005e5e52c10 */ /* 0x000fca0009ffe4ff */
[----:B------:R4:W5:Y:S01]  /*1b830*/  @P2 LDG.E R65, desc[UR6][R228.64] ;  /* 0x00000006e4412981 */ /* 0x000962000c1e1900 */
[----:B------:R-:W-:Y:S05]  /*1b840*/  @P2 BRA `(.L_x_6191) ;  /* 0x0000000000142947 */ /* 0x000fea0003800000 */
[----:B------:R-:W-:Y:S05]  /*1b850*/  @!P0 BRA `(.L_x_6191) ;  /* 0x0000000000108947 */ /* 0x000fea0003800000 */
[----:B------:R-:W-:Y:S02]  /*1b860*/  ULDC.64 UR4, c[0x0][0x208] ;  /* 0x0000820000047ab9 */ /* 0x000fe40000000a00 */
[----:B----4-:R-:W3:Y:S04]  /*1b870*/  LDG.E R2, desc[UR4][R12.64] ;  /* 0x000000040c027981 */ /* 0x010ee8000c1e1900 */
[----:B-----5:R-:W3:Y:S02]  /*1b880*/  LDG.E R65, desc[UR4][R12.64+0x4] ;  /* 0x000004040c417981 */ /* 0x020ee4000c1e1900 */
[----:B---3--:R-:W-:-:S07]  /*1b890*/  IMAD.IADD R65, R65, 0x1, -R2 ;  /* 0x0000000141417824 */ /* 0x008fce00078e0a02 */
.L_x_6191:
[----:B----4-:R-:W3:Y:S01]  /*1b8a0*/  LDL.LU R12, [R1+0x40] ;  /* 0x00004000010c7983 */ /* 0x010ee20000300800 */
[----:B------:R-:W-:Y:S01]  /*1b8b0*/  IADD3 R27, R223, R218, RZ ;  /* 0x000000dadf1b7210 */ /* 0x000fe20007ffe0ff */
[----:B------:R-:W-:Y:S01]  /*1b8c0*/  ULDC.64 UR4, c[0x0][0xb90] ;  /* 0x0002e40000047ab9 */ /* 0x000fe20000000a00 */
[----:B------:R-:W-:Y:S01]  /*1b8d0*/  SHF.R.S32.HI R64, RZ, 0x1f, R227 ;  /* 0x0000001fff407819 */ /* 0x000fe200000114e3 */
[----:B------:R-:W4:Y:S01]  /*1b8e0*/  LDL.LU R10, [R1+0x4] ;  /* 0x00000400010a7983 */ /* 0x000f220000300800 */
[--C-:B-----5:R-:W-:Y:S01]  /*1b8f0*/  SHF.R.S32.HI R3, RZ, 0x1f, R21.reuse ;  /* 0x0000001fff037819 */ /* 0x120fe20000011415 */
[----:B------:R-:W-:Y:S01]  /*1b900*/  IMAD.MOV.U32 R2, RZ, RZ, R21 ;  /* 0x000000ffff027224 */ /* 0x000fe200078e0015 */
[----:B------:R-:W0:Y:S01]  /*1b910*/  @P1 LDC R69, c[0x0][0xbec] ;  /* 0x0002fb00ff451b82 */ /* 0x000e220000000800 */
[----:B------:R-:W4:Y:S01]  /*1b920*/  LDL R70, [R1+0x44] ;  /* 0x0000440001467983 */ /* 0x000f220000100800 */
[----:B-1----:R-:W-:-:S03]  /*1b930*/  @P1 IMAD.HI.U32 R4, R27, R4, RZ ;  /* 0x000000041b041227 */ /* 0x002fc600078e00ff */
[----:B------:R-:W4:Y:S01]  /*1b940*/  LDL R26, [R1+0x68] ;  /* 0x00006800011a7983 */ /* 0x000f220000100800 */
[----:B------:R-:W-:Y:S02]  /*1b950*/  IMAD R8, R64, UR4, RZ ;  /* 0x0000000440087c24 */ /* 0x000fe4000f8e02ff */
[----:B------:R-:W-:Y:S01]  /*1b960*/  IMAD.MOV.U32 R11, RZ, RZ, R27 ;  /* 0x000000ffff0b7224 */ /* 0x000fe200078e001b */
[----:B------:R-:W4:Y:S01]  /*1b970*/  LDL R34, [R1+0x48] ;  /* 0x0000480001227983 */ /* 0x000f220000100800 */
[C---:B------:R-:W-:Y:S01]  /*1b980*/  IMAD R15, R227.reuse, UR5, R8 ;  /* 0x00000005e30f7c24 */ /* 0x040fe2000f8e0208 */
[----:B--2---:R-:W-:Y:S01]  /*1b990*/  @P1 SHF.R.U32.HI R11, RZ, R25, R4 ;  /* 0x00000019ff0b1219 */ /* 0x004fe20000011604 */
[----:B------:R-:W-:Y:S01]  /*1b9a0*/  IMAD.WIDE.U32 R8, R227, UR4, R2 ;  /* 0x00000004e3087c25 */ /* 0x000fe2000f8e0002 */
[----:B------:R-:W-:-:S03]  /*1b9b0*/  ULDC.64 UR4, c[0x0][0xb98] ;  /* 0x0002e60000047ab9 */ /* 0x000fc60000000a00 */
[----:B------:R-:W-:Y:S01]  /*1b9c0*/  IMAD R65, R65, R20, RZ ;  /* 0x0000001441417224 */ /* 0x000fe200078e02ff */
[----:B------:R-:W-:Y:S01]  /*1b9d0*/  ULDC.64 UR6, c[0x0][0x208] ;  /* 0x0000820000067ab9 */ /* 0x000fe20000000a00 */
[----:B------:R-:W-:Y:S01]  /*1b9e0*/  IMAD.IADD R9, R9, 0x1, R15 ;  /* 0x0000000109097824 */ /* 0x000fe200078e020f */
[----:B------:R-:W1:Y:S01]  /*1b9f0*/  @P1 LDC R71, c[0x0][0xbf0] ;  /* 0x0002fc00ff471b82 */ /* 0x000e620000000800 */
[----:B------:R-:W-:Y:S01]  /*1ba00*/  IMAD.MOV R25, RZ, RZ, -R11 ;  /* 0x000000ffff197224 */ /* 0x000fe200078e0a0b */
[----:B------:R-:W-:Y:S01]  /*1ba10*/  BSSY B1, `(.L_x_6192) ;  /* 0x00000ae000017945 */ /* 0x000fe20003800000 */
[----:B---3--:R-:W-:Y:S02]  /*1ba20*/  SEL R2, R12, RZ, !P0 ;  /* 0x000000ff0c027207 */ /* 0x008fe40004000000 */
[----:B----4-:R-:W-:Y:S01]  /*1ba30*/  SEL R28, R10, RZ, !P0 ;  /* 0x000000ff0a1c7207 */ /* 0x010fe20004000000 */
[----:B------:R-:W-:Y:S02]  /*1ba40*/  IMAD R13, R70, 0x40, R217 ;  /* 0x00000040460d7824 */ /* 0x000fe400078e02d9 */
[----:B------:R-:W-:-:S02]  /*1ba50*/  IMAD R15, R2, UR4, RZ ;  /* 0x00000004020f7c24 */ /* 0x000fc4000f8e02ff */
[----:B------:R-:W-:-:S04]  /*1ba60*/  IMAD.WIDE R6, R13, 0x2, R6 ;  /* 0x000000020d067825 */ /* 0x000fc800078e0206 */
[----:B------:R-:W-:-:S04]  /*1ba70*/  IMAD.WIDE.U32 R8, R28, UR4, R8 ;  /* 0x000000041c087c25 */ /* 0x000fc8000f8e0008 */
[----:B------:R-:W-:Y:S01]  /*1ba80*/  IMAD R13, R20, R25, R27 ;  /* 0x00000019140d7224 */ /* 0x000fe200078e021b */
[----:B------:R-:W-:Y:S01]  /*1ba90*/  IADD3 R10, P0, R11, R8, RZ ;  /* 0x000000080b0a7210 */ /* 0x000fe20007f1e0ff */
[----:B------:R-:W-:Y:S01]  /*1baa0*/  IMAD R12, R28, UR5, R15 ;  /* 0x000000051c0c7c24 */ /* 0x000fe2000f8e020f */
[----:B------:R-:W-:Y:S01]  /*1bab0*/  SHF.R.S32.HI R15, RZ, 0x1f, R11 ;  /* 0x0000001fff0f7819 */ /* 0x000fe2000001140b */
        /* <DEDUP_REMOVED lines=11> */
[----:B------:R-:W-:Y:S02]  /*1bb70*/  IADD3 R25, P2, R6, 0x1000, RZ ;  /* 0x0000100006197810 */ /* 0x000fe40007f5e0ff */
[----:B------:R-:W-:Y:S02]  /*1bb80*/  SHF.R.U64 R12, R12, 0x3, RZ ;  /* 0x000000030c0c7819 */ /* 0x000fe400000012ff */
[----:B------:R-:W-:Y:S01]  /*1bb90*/  LEA.HI.X R10, R10, UR5, R11, 0x2, P0 ;  /* 0x000000050a0a7c11 */ /* 0x000fe200080f140b */
[----:B------:R-:W-:Y:S01]  /*1bba0*/  SHFL.IDX PT, R54, R14, RZ, 0x1c1f ;  /* 0x001c1fff0e367589 */ /* 0x000fe200000e0000 */
[----:B------:R-:W-:Y:S01]  /*1bbb0*/  IADD3 R37, P0, R6, 0x5000, RZ ;  /* 0x0000500006257810 */ /* 0x000fe20007f1e0ff */
[----:B------:R-:W-:Y:S01]  /*1bbc0*/  IMAD.IADD R26, R26, 0x1, R218 ;  /* 0x000000011a1a7824 */ /* 0x000fe200078e02da */
[----:B------:R-:W-:Y:S01]  /*1bbd0*/  LOP3.LUT R12, R12, R9, RZ, 0x3c, !PT ;  /* 0x000000090c0c7212 */ /* 0x000fe200078e3cff */
[----:B------:R-:W-:Y:S01]  /*1bbe0*/  IMAD.X R9, RZ, RZ, R7, P2 ;  /* 0x000000ffff097224 */ /* 0x000fe200010e0607 */
[----:B------:R-:W-:Y:S01]  /*1bbf0*/  LOP3.LUT R36, R37, 0x380, RZ, 0xc0, !PT ;  /* 0x0000038025247812 */ /* 0x000fe200078ec0ff */
[----:B------:R-:W-:Y:S01]  /*1bc00*/  ULDC.64 UR4, c[0x0][0xaa0] ;  /* 0x0002a80000047ab9 */ /* 0x000fe20000000a00 */
[----:B------:R-:W-:Y:S01]  /*1bc10*/  IADD3 R45, P2, R6, 0x7000, RZ ;  /* 0x00007000062d7810 */ /* 0x000fe20007f5e0ff */
[----:B------:R-:W2:Y:S01]  /*1bc20*/  SHFL.IDX PT, R55, R10, RZ, 0x1c1f ;  /* 0x001c1fff0a377589 */ /* 0x000ea200000e0000 */
[----:B------:R-:W-:-:S02]  /*1bc30*/  SHF.R.U64 R36, R36, 0x3, RZ ;  /* 0x0000000324247819 */ /* 0x000fc400000012ff */
[----:B------:R-:W-:Y:S02]  /*1bc40*/  LOP3.LUT R44, R45, 0x380, RZ, 0xc0, !PT ;  /* 0x000003802d2c7812 */ /* 0x000fe400078ec0ff */
[----:B------:R-:W-:Y:S01]  /*1bc50*/  LOP3.LUT R36, R36, R37, RZ, 0x3c, !PT ;  /* 0x0000002524247212 */ /* 0x000fe200078e3cff */
[--C-:B------:R-:W-:Y:S01]  /*1bc60*/  IMAD.X R37, RZ, RZ, R7.reuse, P0 ;  /* 0x000000ffff257224 */ /* 0x100fe200000e0607 */
[----:B------:R-:W-:Y:S02]  /*1bc70*/  SHF.R.U64 R44, R44, 0x3, RZ ;  /* 0x000000032c2c7819 */ /* 0x000fe400000012ff */
[----:B------:R-:W-:Y:S02]  /*1bc80*/  LOP3.LUT P0, RZ, R34, 0x3, RZ, 0xc0, !PT ;  /* 0x0000000322ff7812 */ /* 0x000fe4000780c0ff */
[----:B------:R-:W-:Y:S01]  /*1bc90*/  LOP3.LUT R44, R44, R45, RZ, 0x3c, !PT ;  /* 0x0000002d2c2c7212 */ /* 0x000fe200078e3cff */
[----:B------:R-:W-:Y:S01]  /*1bca0*/  IMAD.X R45, RZ, RZ, R7, P2 ;  /* 0x000000ffff2d7224 */ /* 0x000fe200010e0607 */
[----:B------:R-:W-:-:S02]  /*1bcb0*/  ISETP.GE.OR P2, PT, R26, R65, P0 ;  /* 0x000000411a00720c */ /* 0x000fc40000746670 */
[----:B------:R-:W-:-:S04]  /*1bcc0*/  LOP3.LUT R8, R25, 0x380, RZ, 0xc0, !PT ;  /* 0x0000038019087812 */ /* 0x000fc800078ec0ff */
[----:B------:R-:W-:Y:S02]  /*1bcd0*/  SHF.R.U64 R8, R8, 0x3, RZ ;  /* 0x0000000308087819 */ /* 0x000fe400000012ff */
[----:B------:R-:W-:Y:S02]  /*1bce0*/  IADD3 R33, P4, R6, 0x4000, RZ ;  /* 0x0000400006217810 */ /* 0x000fe40007f9e0ff */
[----:B------:R-:W-:Y:S02]  /*1bcf0*/  LOP3.LUT R8, R8, R25, RZ, 0x3c, !PT ;  /* 0x0000001908087212 */ /* 0x000fe400078e3cff */
[C---:B------:R-:W-:Y:S01]  /*1bd00*/  IADD3 R25, P5, R6.reuse, 0x3000, RZ ;  /* 0x0000300006197810 */ /* 0x040fe20007fbe0ff */
[----:B--2---:R2:W-:Y:S01]  /*1bd10*/  @!P2 ST.E desc[UR6][R54.64], R0 ;  /* 0x000000003600a985 */ /* 0x0045e2000c101906 */
[----:B------:R-:W-:Y:S01]  /*1bd20*/  IADD3 R41, P3, R6, 0x6000, RZ ;  /* 0x0000600006297810 */ /* 0x000fe20007f7e0ff */
[----:B------:R-:W-:Y:S01]  /*1bd30*/  IMAD.WIDE.U32 R66, R21, UR4, RZ ;  /* 0x0000000415427c25 */ /* 0x000fe2000f8e00ff */
[----:B------:R-:W-:-:S02]  /*1bd40*/  LOP3.LUT R24, R25, 0x380, RZ, 0xc0, !PT ;  /* 0x0000038019187812 */ /* 0x000fc400078ec0ff */
[----:B------:R-:W-:Y:S02]  /*1bd50*/  LOP3.LUT R32, R33, 0x380, RZ, 0xc0, !PT ;  /* 0x0000038021207812 */ /* 0x000fe400078ec0ff */
[----:B------:R-:W-:Y:S01]  /*1bd60*/  LOP3.LUT R40, R41, 0x380, RZ, 0xc0, !PT ;  /* 0x0000038029287812 */ /* 0x000fe200078ec0ff */
[----:B--2---:R-:W-:-:S04]  /*1bd70*/  IMAD R0, R3, UR4, RZ ;  /* 0x0000000403007c24 */ /* 0x004fc8000f8e02ff */
[----:B------:R-:W-:Y:S01]  /*1bd80*/  IMAD R3, R21, UR5, R0 ;  /* 0x0000000515037c24 */ /* 0x000fe2000f8e0200 */
[----:B------:R-:W-:Y:S01]  /*1bd90*/  SHF.R.U64 R24, R24, 0x3, RZ ;  /* 0x0000000318187819 */ /* 0x000fe200000012ff */
[----:B------:R-:W-:Y:S01]  /*1bda0*/  SHFL.IDX PT, R58, R14, 0x1, 0x1c1f ;  /* 0x003c1f000e3a7f89 */ /* 0x000fe200000e0000 */
[----:B------:R-:W-:Y:S01]  /*1bdb0*/  SHF.R.U64 R32, R32, 0x3, RZ ;  /* 0x0000000320207819 */ /* 0x000fe200000012ff */
[----:B------:R-:W-:Y:S01]  /*1bdc0*/  IMAD.IADD R67, R67, 0x1, R3 ;  /* 0x0000000143437824 */ /* 0x000fe200078e0203 */
[----:B------:R-:W-:Y:S01]  /*1bdd0*/  SHF.R.U64 R40, R40, 0x3, RZ ;  /* 0x0000000328287819 */ /* 0x000fe200000012ff */
[----:B------:R-:W2:Y:S01]  /*1bde0*/  SHFL.IDX PT, R59, R10, 0x1, 0x1c1f ;  /* 0x003c1f000a3b7f89 */ /* 0x000ea200000e0000 */
[----:B------:R-:W-:Y:S01]  /*1bdf0*/  IMAD R3, R226, 0x20, R70 ;  /* 0x00000020e2037824 */ /* 0x000fe200078e0246 */
[----:B------:R-:W-:Y:S01]  /*1be00*/  ULDC.64 UR4, c[0x0][0xae8] ;  /* 0x0002ba0000047ab9 */ /* 0x000fe20000000a00 */
[----:B------:R-:W-:Y:S01]  /*1be10*/  LOP3.LUT R24, R24, R25, RZ, 0x3c, !PT ;  /* 0x0000001918187212 */ /* 0x000fe200078e3cff */
[----:B------:R-:W-:Y:S01]  /*1be20*/  IMAD R64, R64, UR4, RZ ;  /* 0x0000000440407c24 */ /* 0x000fe2000f8e02ff */
[----:B------:R-:W-:Y:S01]  /*1be30*/  LOP3.LUT R32, R32, R33, RZ, 0x3c, !PT ;  /* 0x0000002120207212 */ /* 0x000fe200078e3cff */
[--C-:B------:R-:W-:Y:S01]  /*1be40*/  IMAD.X R13, RZ, RZ, R7.reuse, P6 ;  /* 0x000000ffff0d7224 */ /* 0x100fe200030e0607 */
[----:B------:R-:W-:Y:S01]  /*1be50*/  LOP3.LUT R40, R40, R41, RZ, 0x3c, !PT ;  /* 0x0000002928287212 */ /* 0x000fe200078e3cff */
[--C-:B------:R-:W-:Y:S01]  /*1be60*/  IMAD.X R25, RZ, RZ, R7.reuse, P5 ;  /* 0x000000ffff197224 */ /* 0x100fe200028e0607 */
[C---:B------:R-:W-:Y:S01]  /*1be70*/  IADD3 R49, P6, R6.reuse, 0x8000, RZ ;  /* 0x0000800006317810 */ /* 0x040fe20007fde0ff */
[----:B------:R-:W-:Y:S01]  /*1be80*/  IMAD.X R33, RZ, RZ, R7, P4 ;  /* 0x000000ffff217224 */ /* 0x000fe200020e0607 */
[----:B------:R-:W-:Y:S01]  /*1be90*/  IADD3 R53, P5, R6, 0x9000, RZ ;  /* 0x0000900006357810 */ /* 0x000fe20007fbe0ff */
[----:B------:R-:W-:Y:S01]  /*1bea0*/  VIADD R4, R26, 0x8 ;  /* 0x000000081a047836 */ /* 0x000fe20000000000 */
[----:B------:R-:W-:Y:S01]  /*1beb0*/  IADD3 R57, P4, R6, 0xa000, RZ ;  /* 0x0000a00006397810 */ /* 0x000fe20007f9e0ff */
[----:B------:R-:W-:-:S02]  /*1bec0*/  IMAD.IADD R68, R218, 0x1, R3 ;  /* 0x00000001da447824 */ /* 0x000fc400078e0203 */
[----:B------:R-:W-:Y:S01]  /*1bed0*/  IMAD.X R41, RZ, RZ, R7, P3 ;  /* 0x000000ffff297224 */ /* 0x000fe200018e0607 */
[----:B------:R-:W-:Y:S01]  /*1bee0*/  IADD3 R11, P3, R6, 0xb000, RZ ;  /* 0x0000b000060b7810 */ /* 0x000fe20007f7e0ff */
[C---:B------:R-:W-:Y:S02]  /*1bef0*/  IMAD R3, R227.reuse, UR5, R64 ;  /* 0x00000005e3037c24 */ /* 0x040fe4000f8e0240 */
[----:B------:R-:W-:Y:S01]  /*1bf00*/  IMAD.WIDE.U32 R66, R227, UR4, R66 ;  /* 0x00000004e3427c25 */ /* 0x000fe2000f8e0042 */
[----:B------:R-:W-:Y:S01]  /*1bf10*/  LOP3.LUT R48, R49, 0x380, RZ, 0xc0, !PT ;  /* 0x0000038031307812 */ /* 0x000fe200078ec0ff */
[----:B------:R-:W-:Y:S01]  /*1bf20*/  ULDC.64 UR4, c[0x0][0xaf0] ;  /* 0x0002bc0000047ab9 */ /* 0x000fe20000000a00 */
[----:B------:R-:W-:Y:S01]  /*1bf30*/  LOP3.LUT R52, R53, 0x380, RZ, 0xc0, !PT ;  /* 0x0000038035347812 */ /* 0x000fe200078ec0ff */
[----:B0-----:R-:W-:Y:S01]  /*1bf40*/  @P1 IMAD.HI.U32 R0, R68, R69, RZ ;  /* 0x0000004544001227 */ /* 0x001fe200078e00ff */
[----:B------:R-:W-:Y:S02]  /*1bf50*/  LOP3.LUT R56, R57, 0x380, RZ, 0xc0, !PT ;  /* 0x0000038039387812 */ /* 0x000fe400078ec0ff */
[----:B------:R-:W-:Y:S01]  /*1bf60*/  ISETP.GE.OR P0, PT, R4, R65, P0 ;  /* 0x000000410400720c */ /* 0x000fe20000706670 */
[----:B------:R-:W-:Y:S01]  /*1bf70*/  IMAD.IADD R67, R67, 0x1, R3 ;  /* 0x0000000143437824 */ /* 0x000fe200078e0203 */
[----:B------:R-:W-:-:S02]  /*1bf80*/  LOP3.LUT R15, R6, 0x380, RZ, 0xc0, !PT ;  /* 0x00000380060f7812 */ /* 0x000fc400078ec0ff */
[----:B------:R-:W-:Y:S01]  /*1bf90*/  LOP3.LUT R4, R11, 0x380, RZ, 0xc0, !PT ;  /* 0x000003800b047812 */ /* 0x000fe200078ec0ff */
[----:B------:R-:W-:Y:S01]  /*1bfa0*/  IMAD.MOV.U32 R21, RZ, RZ, R68 ;  /* 0x000000ffff157224 */ /* 0x000fe200078e0044 */
[----:B------:R-:W-:Y:S01]  /*1bfb0*/  SHF.R.U64 R48, R48, 0x3, RZ ;  /* 0x0000000330307819 */ /* 0x000fe200000012ff */
[----:B------:R-:W-:Y:S01]  /*1bfc0*/  IMAD R3, R2, UR4, RZ ;  /* 0x0000000402037c24 */ /* 0x000fe2000f8e02ff */
[----:B------:R-:W-:Y:S02]  /*1bfd0*/  SHF.R.U64 R52, R52, 0x3, RZ ;  /* 0x0000000334347819 */ /* 0x000fe400000012ff */
[----:B------:R-:W-:Y:S02]  /*1bfe0*/  SHF.R.U64 R56, R56, 0x3, RZ ;  /* 0x0000000338387819 */ /* 0x000fe400000012ff */
[----:B-1----:R-:W-:Y:S02]  /*1bff0*/  @P1 SHF.R.U32.HI R21, RZ, R71, R0 ;  /* 0x00000047ff151219 */ /* 0x002fe40000011600 */
[----:B------:R-:W-:-:S02]  /*1c000*/  SHF.R.U64 R15, R15, 0x3, RZ ;  /* 0x000000030f0f7819 */ /* 0x000fc400000012ff */
[----:B------:R-:W-:Y:S01]  /*1c010*/  SHF.R.U64 R4, R4, 0x3, RZ ;  /* 0x0000000304047819 */ /* 0x000fe200000012ff */
[----:B------:R-:W-:Y:S01]  /*1c020*/  IMAD R69, R28, UR5, R3 ;  /* 0x000000051c457c24 */ /* 0x000fe2000f8e0203 */
        /* <DEDUP_REMOVED lines=11> */
[----:B------:R-:W-:-:S02]  /*1c0e0*/  IMAD.X R61, RZ, RZ, R7, P3 ;  /* 0x000000ffff3d7224 */ /* 0x000fc400018e0607 */
[----:B------:R-:W-:Y:S01]  /*1c0f0*/  IMAD.MOV R67, RZ, RZ, -R21 ;  /* 0x000000ffff437224 */ /* 0x000fe200078e0a15 */
[----:B--2---:R0:W-:Y:S01]  /*1c100*/  @!P0 ST.E desc[UR6][R58.64], R5 ;  /* 0x000000053a008985 */ /* 0x0041e2000c101906 */
[----:B------:R-:W-:Y:S02]  /*1c110*/  IMAD R0, R0, UR4, RZ ;  /* 0x0000000400007c24 */ /* 0x000fe4000f8e02ff */
[----:B------:R-:W-:Y:S01]  /*1c120*/  IMAD R67, R20, R67, R68 ;  /* 0x0000004314437224 */ /* 0x000fe200078e0244 */
[----:B------:R-:W5:Y:S01]  /*1c130*/  LD.E.128 R8, desc[UR6][R8.64] ;  /* 0x0000000608087980 */ /* 0x000f62000c101d00 */
[----:B------:R-:W-:-:S03]  /*1c140*/  IMAD.IADD R3, R3, 0x1, R69 ;  /* 0x0000000103037824 */ /* 0x000fc600078e0245 */
[----:B------:R-:W5:Y:S01]  /*1c150*/  LD.E.128 R12, desc[UR6][R12.64] ;  /* 0x000000060c0c7980 */ /* 0x000f62000c101d00 */
[----:B------:R-:W-:-:S03]  /*1c160*/  IMAD R69, R21, UR5, R0 ;  /* 0x0000000515457c24 */ /* 0x000fc6000f8e0200 */
[----:B0-----:R-:W5:Y:S01]  /*1c170*/  LD.E.128 R4, desc[UR6][R6.64] ;  /* 0x0000000606047980 */ /* 0x001f62000c101d00 */
[----:B------:R-:W-:-:S03]  /*1c180*/  SHF.R.S32.HI R0, RZ, 0x1f, R67 ;  /* 0x0000001fff007819 */ /* 0x000fc60000011443 */
        /* <DEDUP_REMOVED lines=18> */
[----:B------:R-:W-:Y:S02]  /*1c2b0*/  IMAD.IADD R3, R3, 0x1, R69 ;  /* 0x0000000103037824 */ /* 0x000fe400078e0245 */
[----:B------:R-:W-:Y:S02]  /*1c2c0*/  IMAD R20, R0, UR4, RZ ;  /* 0x0000000400147c24 */ /* 0x000fe4000f8e02ff */
[----:B------:R-:W-:Y:S02]  /*1c2d0*/  VIADD R0, R218, 0x20 ;  /* 0x00000020da007836 */ /* 0x000fe40000000000 */
[C---:B------:R-:W-:Y:S02]  /*1c2e0*/  IMAD R21, R67.reuse, UR5, R20 ;  /* 0x0000000543157c24 */ /* 0x040fe4000f8e0214 */
[----:B------:R-:W-:Y:S01]  /*1c2f0*/  IMAD.WIDE.U32 R2, R67, UR4, R2 ;  /* 0x0000000443027c25 */ /* 0x000fe2000f8e0002 */
[-C--:B------:R-:W-:Y:S01]  /*1c300*/  ISETP.GE.AND P1, PT, R0, R65.reuse, PT ;  /* 0x000000410000720c */ /* 0x080fe20003f26270 */
[----:B------:R-:W-:Y:S01]  /*1c310*/  ULDC.64 UR4, c[0x0][0xa80] ;  /* 0x0002a00000047ab9 */ /* 0x000fe20000000a00 */
[----:B------:R-:W-:Y:S01]  /*1c320*/  ISETP.GE.AND P2, PT, R218, R65, PT ;  /* 0x00000041da00720c */ /* 0x000fe20003f46270 */
[----:B------:R-:W-:Y:S01]  /*1c330*/  VIADD R0, R18, 0x30820 ;  /* 0x0003082012007836 */ /* 0x000fe20000000000 */
[----:B------:R-:W-:Y:S01]  /*1c340*/  LEA R28, P3, R2, UR4, 0x1 ;  /* 0x00000004021c7c11 */ /* 0x000fe2000f8608ff */
[----:B------:R-:W-:-:S03]  /*1c350*/  IMAD.IADD R3, R3, 0x1, R21 ;  /* 0x0000000103037824 */ /* 0x000fc600078e0215 */
[----:B------:R-:W-:Y:S02]  /*1c360*/  PRMT R0, RZ, 0x654, R0 ;  /* 0x00000654ff007816 */ /* 0x000fe40000000000 */
[----:B------:R-:W-:Y:S01]  /*1c370*/  LEA.HI.X R64, R2, UR5, R3, 0x1, P3 ;  /* 0x0000000502407c11 */ /* 0x000fe200098f0c03 */
[----:B------:R-:W-:Y:S01]  /*1c380*/  VIADD R20, R218, 0x40 ;  /* 0x00000040da147836 */ /* 0x000fe20000000000 */
[----:B0-----:R0:W-:Y:S01]  /*1c390*/  SYNCS.ARRIVE.TRANS64.RED.A1T0 RZ, [R0+URZ], RZ ;  /* 0x000000ff00ff79a7 */ /* 0x0011e2000810043f */
[----:B------:R1:W2:Y:S01]  /*1c3a0*/  SHFL.IDX PT, R66, R28, RZ, 0x181f ;  /* 0x00181fff1c427589 */ /* 0x0002a200000e0000 */
[----:B------:R-:W-:Y:S02]  /*1c3b0*/  SHF.R.S32.HI R68, RZ, 0x1f, R217 ;  /* 0x0000001fff447819 */ /* 0x000fe400000114d9 */
[----:B------:R-:W-:Y:S01]  /*1c3c0*/  ISETP.GE.AND P0, PT, R20, R65, PT ;  /* 0x000000411400720c */ /* 0x000fe20003f06270 */
[----:B0-----:R1:W0:Y:S01]  /*1c3d0*/  SHFL.IDX PT, R0, R64, RZ, 0x181f ;  /* 0x00181fff40007589 */ /* 0x00122200000e0000 */
[----:B------:R-:W-:-:S02]  /*1c3e0*/  SHF.R.S32.HI R69, RZ, 0x1f, R224 ;  /* 0x0000001fff457819 */ /* 0x000fc400000114e0 */
[----:B------:R-:W-:Y:S01]  /*1c3f0*/  SHF.R.S32.HI R70, RZ, 0x1f, R225 ;  /* 0x0000001fff467819 */ /* 0x000fe200000114e1 */
[----:B------:R-:W-:Y:S08]  /*1c400*/  @P2 BRA `(.L_x_6193) ;  /* 0x0000000000382947 */ /* 0x000ff00003800000 */
[----:B------:R-:W-:Y:S01]  /*1c410*/  ULDC UR4, c[0x0][0xac8] ;  /* 0x0002b20000047ab9 */ /* 0x000fe20000000800 */
[----:B------:R-:W-:Y:S01]  /*1c420*/  ULDC.64 UR6, c[0x0][0x208] ;  /* 0x0000820000067ab9 */ /* 0x000fe20000000a00 */
[----:B------:R-:W-:Y:S02]  /*1c430*/  ISETP.GE.AND P4, PT, R217, UR4, PT ;  /* 0x00000004d9007c0c */ /* 0x000fe4000bf86270 */
[----:B------:R-:W-:Y:S02]  /*1c440*/  ISETP.GE.AND P3, PT, R224, UR4, PT ;  /* 0x00000004e0007c0c */ /* 0x000fe4000bf66270 */
[----:B------:R-:W-:-:S09]  /*1c450*/  ISETP.GE.AND P2, PT, R225, UR4, PT ;  /* 0x00000004e1007c0c */ /* 0x000fd2000bf46270 */
[CC--:B--2---:R-:W-:Y:S02]  /*1c460*/  @!P4 LEA R2, P6, R217.reuse, R66.reuse, 0x1 ;  /* 0x00000042d902c211 */ /* 0x0c4fe400078c08ff */
        /* <DEDUP_REMOVED lines=8> */
.L_x_6193:
[----:B------:R-:W-:Y:S05]  /*1c4f0*/  BSYNC B1 ;  /* 0x0000000000017941 */ /* 0x000fea0003800000 */
.L_x_6192:
[----:B0-----:R0:W4:Y:S01]  /*1c500*/  SHFL.IDX PT, R0, R64, 0x1, 0x181f ;  /* 0x00381f0040007f89 */ /* 0x00112200000e0000 */
[----:B------:R-:W-:Y:S03]  /*1c510*/  BSSY B1, `(.L_x_6194) ;  /* 0x0000011000017945 */ /* 0x000fe60003800000 */
[----:B---3-5:R0:W3:Y:S01]  /*1c520*/  SHFL.IDX PT, R6, R28, 0x1, 0x181f ;  /* 0x00381f001c067f89 */ /* 0x0280e200000e0000 */
[----:B------:R-:W-:Y:S05]  /*1c530*/  @P1 BRA `(.L_x_6195) ;  /* 0x0000000000381947 */ /* 0x000fea0003800000 */
[----:B------:R-:W-:Y:S01]  /*1c540*/  ULDC UR4, c[0x0][0xac8] ;  /* 0x0002b20000047ab9 */ /* 0x000fe20000000800 */
[----:B------:R-:W-:Y:S01]  /*1c550*/  ULDC.64 UR6, c[0x0][0x208] ;  /* 0x0000820000067ab9 */ /* 0x000fe20000000a00 */
        /* <DEDUP_REMOVED lines=12> */
.L_x_6195:
[----:B------:R-:W-:Y:S05]  /*1c620*/  BSYNC B1 ;  /* 0x0000000000017941 */ /* 0x000fea0003800000 */
.L_x_6194:
        /* <DEDUP_REMOVED lines=18> */
.L_x_6197:
[----:B------:R-:W-:Y:S05]  /*1c750*/  BSYNC B1 ;  /* 0x0000000000017941 */ /* 0x000fea0003800000 */
.L_x_6196:
[----:B0-----:R-:W-:Y:S01]  /*1c760*/  VIADD R0, R218, 0x60 ;  /* 0x00000060da007836 */ /* 0x001fe20000000000 */
[----:B-1--4-:R-:W0:Y:S04]  /*1c770*/  SHFL.IDX PT, R64, R64, 0x3, 0x181f ;  /* 0x00781f0040407f89 */ /* 0x012e2800000e0000 */
[----:B------:R-:W-:Y:S01]  /*1c780*/  ISETP.GE.AND P0, PT, R0, R65, PT ;  /* 0x000000410000720c */ /* 0x000fe20003f06270 */
[----:B------:R-:W1:-:S12]  /*1c790*/  SHFL.IDX PT, R28, R28, 0x3, 0x181f ;  /* 0x00781f001c1c7f89 */ /* 0x000e5800000e0000 */
[----:B------:R-:W-:Y:S05]  /*1c7a0*/  @P0 BRA `(.L_x_6198) ;  /* 0x0000000c00680947 */ /* 0x000fea0003800000 */
[----:B------:R-:W-:Y:S01]  /*1c7b0*/  ULDC UR4, c[0x0][0xac8] ;  /* 0x0002b20000047ab9 */ /* 0x000fe20000000800 */
[----:B------:R-:W-:Y:S01]  /*1c7c0*/  ULDC.64 UR6, c[0x0][0x208] ;  /* 0x0000820000067ab9 */ /* 0x000fe20000000a00 */
[----:B------:R-:W-:Y:S02]  /*1c7d0*/  ISETP.GE.AND P2, PT, R217, UR4, PT ;  /* 0x00000004d9007c0c */ /* 0x000fe4000bf46270 */
[----:B------:R-:W-:-:S11]  /*1c7e0*/  ISETP.GE.AND P3, PT, R224, UR4, PT ;  /* 0x00000004e0007c0c */ /* 0x000fd6000bf66270 */
[CC--:B-1----:R-:W-:Y:S02]  /*1c7f0*/  @!P2 LEA R2, P0, R217.reuse, R28.reuse, 0x1 ;  /* 0x0000001cd902a211 */ /* 0x0c2fe400078008ff */
[C---:B------:R-:W-:Y:S02]  /*1c800*/  @!P3 LEA R4, P1, R224.reuse, R28, 0x1 ;  /* 0x0000001ce004b211 */ /* 0x040fe400078208ff */
[-C--:B0-----:R-:W-:Y:S02]  /*1c810*/  @!P2 LEA.HI.X R3, R217, R64.reuse, R68, 0x1, P0 ;  /* 0x00000040d903a211 */ /* 0x081fe400000f0c44 */
[----:B------:R-:W-:Y:S02]  /*1c820*/  ISETP.GE.AND P0, PT, R225, UR4, PT ;  /* 0x00000004e1007c0c */ /* 0x000fe4000bf06270 */
[----:B------:R-:W-:Y:S01]  /*1c830*/  @!P3 LEA.HI.X R5, R224, R64, R69, 0x1, P1 ;  /* 0x00000040e005b211 */ /* 0x000fe200008f0c45 */
[----:B------:R4:W-:Y:S04]  /*1c840*/  @!P2 ST.E.128 desc[UR6][R2.64], R24 ;  /* 0x000000180200a985 */ /* 0x0009e8000c101d06 */
[----:B------:R4:W-:Y:S06]  /*1c850*/  @!P3 ST.E.128 desc[UR6][R4.64], R44 ;  /* 0x0000002c0400b985 */ /* 0x0009ec000c101d06 */
[----:B------:R-:W-:Y:S05]  /*1c860*/  @P0 BRA `(.L_x_6198) ;  /* 0x0000000c00380947 */ /* 0x000fea0003800000 */
[----:B----4-:R-:W-:Y:S01]  /*1c870*/  LEA R2, P0, R225, R28, 0x1 ;  /* 0x0000001ce1027211 */ /* 0x010fe200078008ff */
[----:B------:R-:W-:-:S03]  /*1c880*/  ULDC.64 UR4, c[0x0][0x208] ;  /* 0x0000820000047ab9 */ /* 0x000fc60000000a00 */
[----:B------:R-:W-:-:S05]  /*1c890*/  LEA.HI.X R3, R225, R64, R70, 0x1, P0 ;  /* 0x00000040e1037211 */ /* 0x000fca00000f0c46 */
[----:B------:R0:W-:Y:S01]  /*1c8a0*/  ST.E.128 desc[UR4][R2.64], R60 ;  /* 0x0000003c02007985 */ /* 0x0001e2000c101d04 */
[----:B------:R-:W-:Y:S05]  /*1c8b0*/  BRA `(.L_x_6198) ;  /* 0x0000000c00247947 */ /* 0x000fea0003800000 */
.L_x_6190:
[----:B------:R-:W-:Y:S01]  /*1c8c0*/  ULDC.64 UR4, c[0x0][0xc00] ;  /* 0x0003000000047ab9 */ /* 0x000fe20000000a00 */
[----:B------:R-:W2:Y:S01]  /*1c8d0*/  LDC R21, c[0x0][0xbe8] ;  /* 0x0002fa00ff157b82 */ /* 0x000ea20000000800 */
[----:B------:R-:W-:Y:S01]  /*1c8e0*/  ISETP.NE.U32.AND P0, PT, RZ, UR4, PT ;  /* 0x00000004ff007c0c */ /* 0x000fe2000bf05070 */
[----:B------:R-:W-:Y:S01]  /*1c8f0*/  IMAD.MOV.U32 R6, RZ, RZ, RZ ;  /* 0x000000ffff067224 */ /* 0x000fe200078e00ff */
[----:B------:R-:W-:Y:S01]  /*1c900*/  IADD3 R2, P1, R228, UR4, RZ ;  /* 0x00000004e4027c10 */ /* 0x000fe2000ff3e0ff */
[----:B------:R-:W-:Y:S01]  /*1c910*/  ULDC.64 UR6, c[0x0][0x208] ;  /* 0x0000820000067ab9 */ /* 0x000fe20000000a00 */
[----:B------:R-:W-:Y:S02]  /*1c920*/  ISETP.NE.AND.EX P0, PT, RZ, UR5, PT, P0 ;  /* 0x00000005ff007c0c */ /* 0x000fe4000bf05300 */
[----:B------:R-:W-:Y:S01]  /*1c930*/  IADD3.X R3, R229, UR5, RZ, P1, !PT ;  /* 0x00000005e5037c10 */ /* 0x000fe20008ffe4ff */
[----:B------:R-:W-:Y:S02]  /*1c940*/  ULDC.64 UR4, c[0x0][0xc08] ;  /* 0x0003020000047ab9 */ /* 0x000fe40000000a00 */
[----:B------:R-:W-:-:S04]  /*1c950*/  ISETP.NE.U32.AND P1, PT, RZ, UR4, PT ;  /* 0x00000004ff007c0c */ /* 0x000fc8000bf25070 */
[----:B------:R-:W-:Y:S01]  /*1c960*/  ISETP.NE.AND.EX P1, PT, RZ, UR5, PT, P1 ;  /* 0x00000005ff007c0c */ /* 0x000fe2000bf25310 */
[----:B------:R-:W3:Y:S03]  /*1c970*/  S2R R9, SR_TID.X ;  /* 0x0000000000097919 */ /* 0x000ee60000002100 */
[----:B------:R4:W5:Y:S09]  /*1c980*/  @P0 LDG.E R6, desc[UR6][R2.64] ;  /* 0x0000000602060981 */ /* 0x000972000c1e1900 */
[----:B------:R-:W-:Y:S01]  /*1c990*/  @P1 IADD3 R228, P2, R228, UR4, RZ ;  /* 0x00000004e4e41c10 */ /* 0x000fe2000ff5e0ff */
[----:B------:R-:W-:-:S02]  /*1c9a0*/  ULDC UR4, c[0x0][0xa88] ;  /* 0x0002a20000047ab9 */ /* 0x000fc40000000800 */
[----:B------:R-:W-:Y:S01]  /*1c9b0*/  IMAD.U32 R0, RZ, RZ, UR4 ;  /* 0x00000004ff007e24 */ /* 0x000fe2000f8e00ff */
[----:B------:R-:W-:Y:S02]  /*1c9c0*/  @P1 IADD3.X R229, R229, UR5, RZ, P2, !PT ;  /* 0x00000005e5e51c10 */ /* 0x000fe400097fe4ff */
[----:B--2---:R-:W-:-:S03]  /*1c9d0*/  ISETP.NE.AND P2, PT, R21, 0x1, PT ;  /* 0x000000011500780c */ /* 0x004fc60003f45270 */
[----:B------:R4:W5:Y:S10]  /*1c9e0*/  @P1 LDG.E R0, desc[UR6][R228.64] ;  /* 0x00000006e4001981 */ /* 0x000974000c1e1900 */
[----:B------:R-:W2:Y:S01]  /*1c9f0*/  @P2 LDC R20, c[0x0][0xbec] ;  /* 0x0002fb00ff142b82 */ /* 0x000ea20000000800 */
[----:B---3--:R-:W-:-:S05]  /*1ca00*/  VIADD R4, R9, 0xffffff80 ;  /* 0xffffff8009047836 */ /* 0x008fca0000000000 */
[----:B------:R-:W-:Y:S02]  /*1ca10*/  ISETP.GE.AND P3, PT, R4, 0x80, PT ;  /* 0x000000800400780c */ /* 0x000fe40003f66270 */
[----:B------:R-:W3:Y:S01]  /*1ca20*/  @P2 LDC R25, c[0x0][0xbf0] ;  /* 0x0002fc00ff192b82 */ /* 0x000ee20000000800 */
[----:B----4-:R-:W-:Y:S10]  /*1ca30*/  @P1 BRA `(.L_x_6199) ;  /* 0x0000000000141947 */ /* 0x010ff40003800000 */
[----:B------:R-:W-:Y:S05]  /*1ca40*/  @!P0 BRA `(.L_x_6199) ;  /* 0x0000000000108947 */ /* 0x000fea0003800000 */
[----:B------:R-:W-:Y:S02]  /*1ca50*/  ULDC.64 UR4, c[0x0][0x208] ;  /* 0x0000820000047ab9 */ /* 0x000fe40000000a00 */
[----:B------:R-:W4:Y:S04]  /*1ca60*/  LDG.E R5, desc[UR4][R2.64] ;  /* 0x0000000402057981 */ /* 0x000f28000c1e1900 */
[----:B-----5:R-:W4:Y:S02]  /*1ca70*/  LDG.E R0, desc[UR4][R2.64+0x4] ;  /* 0x0000040402007981 */ /* 0x020f24000c1e1900 */
[----:B----4-:R-:W-:-:S07]  /*1ca80*/  IMAD.IADD R0, R0, 0x1, -R5 ;  /* 0x0000000100007824 */ /* 0x010fce00078e0a05 */
.L_x_6199:
[----:B------:R-:W4:Y:S04]  /*1ca90*/  LDL.LU R3, [R1+0x4] ;  /* 0x0000040001037983 */ /* 0x000f280000300800 */
[----:B------:R-:W2:Y:S01]  /*1caa0*/  LDL.LU R2, [R1+0x40] ;  /* 0x0000400001027983 */ /* 0x000ea20000300800 */
[----:B------:R-:W-:Y:S01]  /*1cab0*/  BSSY B1, `(.L_x_6200) ;  /* 0x000002d000017945 */ /* 0x000fe20003800000 */
[----:B------:R-:W-:Y:S02]  /*1cac0*/  SHF.R.S32.HI R10, RZ, 0x1f, R227 ;  /* 0x0000001fff0a7819 */ /* 0x000fe400000114e3 */
[----:B-----5:R-:W-:Y:S02]  /*1cad0*/  SHF.R.S32.HI R11, RZ, 0x1f, R6 ;  /* 0x0000001fff0b7819 */ /* 0x020fe40000011406 */
[----:B----4-:R-:W-:-:S02]  /*1cae0*/  SEL R13, R3, RZ, !P0 ;  /* 0x000000ff030d7207 */ /* 0x010fc40004000000 */
[----:B--2---:R-:W-:Y:S01]  /*1caf0*/  SEL R12, R2, RZ, !P0 ;  /* 0x000000ff020c7207 */ /* 0x004fe20004000000 */
[----:B------:R-:W-:Y:S06]  /*1cb00*/  @P3 BRA `(.L_x_6201) ;  /* 0x00000000009c3947 */ /* 0x000fec0003800000 */
[----:B------:R-:W2:Y:S01]  /*1cb10*/  LDC R14, c[0x0][0xbe8] ;  /* 0x0002fa00ff0e7b82 */ /* 0x000ea20000000800 */
[----:B------:R-:W-:Y:S01]  /*1cb20*/  IADD3 R9, R218, -0x80, R9 ;  /* 0xffffff80da097810 */ /* 0x000fe20007ffe009 */
[----:B--2---:R-:W-:-:S05]  /*1cb30*/  IMAD R2, R0, R14, RZ ;  /* 0x0000000e00027224 */ /* 0x004fca00078e02ff */
        /* <DEDUP_REMOVED lines=20> */
[----:B------:R-:W-:Y:S02]  /*1cc80*/  IMAD.MOV R7, RZ, RZ, -R5 ;  /* 0x000000ffff077224 */ /* 0x000fe400078e0a05 */
[----:B------:R-:W-:Y:S01]  /*1cc90*/  IMAD R8, R13, UR5, R4 ;  /* 0x000000050d087c24 */ /* 0x000fe2000f8e0204 */
[----:B------:R-:W-:Y:S01]  /*1cca0*/  ULDC.64 UR4, c[0x0][0xb88] ;  /* 0x0002e20000047ab9 */ /* 0x000fe20000000a00 */
[----:B------:R-:W-:Y:S01]  /*1ccb0*/  IMAD R7, R14, R7, R9 ;  /* 0x000000070e077224 */ /* 0x000fe200078e0209 */
[----:B------:R-:W-:-:S04]  /*1ccc0*/  SHF.R.S32.HI R9, RZ, 0x1f, R5 ;  /* 0x0000001fff097819 */ /* 0x000fc80000011405 */
        /* <DEDUP_REMOVED lines=11> */
.L_x_6201:
[----:B------:R-:W-:Y:S05]  /*1cd80*/  BSYNC B1 ;  /* 0x0000000000017941 */ /* 0x000fea0003800000 */
.L_x_6200:
[----:B------:R-:W4:Y:S01]  /*1cd90*/  LDL R8, [R1+0x44] ;  /* 0x0000440001087983 */ /* 0x000f220000100800 */
[----:B------:R-:W-:Y:S01]  /*1cda0*/  ULDC.64 UR4, c[0x0][0xaa0] ;  /* 0x0002a80000047ab9 */ /* 0x000fe20000000a00 */
[----:B------:R-:W-:Y:S01]  /*1cdb0*/  BSSY B1, `(.L_x_6202) ;  /* 0x0000040000017945 */ /* 0x000fe20003800000 */
[----:B--2---:R-:W-:Y:S01]  /*1cdc0*/  IMAD R3, R11, UR4, RZ ;  /* 0x000000040b037c24 */ /* 0x004fe2000f8e02ff */
[----:B------:R-:W-:-:S03]  /*1cdd0*/  SHF.R.S32.HI R14, RZ, 0x1f, R225 ;  /* 0x0000001fff0e7819 */ /* 0x000fc600000114e1 */
[C---:B------:R-:W-:Y:S02]  /*1cde0*/  IMAD R5, R6.reuse, UR5, R3 ;  /* 0x0000000506057c24 */ /* 0x040fe4000f8e0203 */
[----:B------:R-:W-:Y:S01]  /*1cdf0*/  IMAD.WIDE.U32 R2, R6, UR4, RZ ;  /* 0x0000000406027c25 */ /* 0x000fe2000f8e00ff */
[----:B------:R-:W-:-:S03]  /*1ce00*/  ULDC.64 UR4, c[0x0][0xae8] ;  /* 0x0002ba0000047ab9 */ /* 0x000fc60000000a00 */
[----:B------:R-:W-:Y:S02]  /*1ce10*/  IMAD.IADD R3, R3, 0x1, R5 ;  /* 0x0000000103037824 */ /* 0x000fe400078e0205 */
[----:B------:R-:W-:Y:S02]  /*1ce20*/  IMAD R6, R10, UR4, RZ ;  /* 0x000000040a067c24 */ /* 0x000fe4000f8e02ff */
[----:B------:R-:W-:-:S04]  /*1ce30*/  IMAD.WIDE.U32 R2, R227, UR4, R2 ;  /* 0x00000004e3027c25 */ /* 0x000fc8000f8e0002 */
[----:B----4-:R-:W-:-:S04]  /*1ce40*/  IMAD R7, R226, 0x20, R8 ;  /* 0x00000020e2077824 */ /* 0x010fc800078e0208 */
[----:B------:R-:W-:Y:S02]  /*1ce50*/  IMAD.IADD R9, R218, 0x1, R7 ;  /* 0x00000001da097824 */ /* 0x000fe400078e0207 */
[----:B------:R-:W-:Y:S01]  /*1ce60*/  IMAD R7, R227, UR5, R6 ;  /* 0x00000005e3077c24 */ /* 0x000fe2000f8e0206 */
[----:B------:R-:W-:Y:S01]  /*1ce70*/  ULDC.64 UR4, c[0x0][0xaf0] ;  /* 0x0002bc0000047ab9 */ /* 0x000fe20000000a00 */
[----:B------:R-:W-:-:S04]  /*1ce80*/  @P2 IMAD.HI.U32 R4, R9, R20, RZ ;  /* 0x0000001409042227 */ /* 0x000fc800078e00ff */
        /* <DEDUP_REMOVED lines=18> */
[----:B------:R-:W-:Y:S01]  /*1cfb0*/  IMAD.IADD R218, R8, 0x1, R218 ;  /* 0x0000000108da7824 */ /* 0x000fe200078e02da */
[----:B------:R-:W-:Y:S01]  /*1cfc0*/  SHF.R.S32.HI R8, RZ, 0x1f, R217 ;  /* 0x0000001fff087819 */ /* 0x000fe200000114d9 */
[----:B------:R-:W-:Y:S02]  /*1cfd0*/  IMAD R21, R0, R21, RZ ;  /* 0x0000001500157224 */ /* 0x000fe400078e02ff */
[C---:B------:R-:W-:Y:S02]  /*1cfe0*/  IMAD R5, R7.reuse, UR5, R4 ;  /* 0x0000000507057c24 */ /* 0x040fe4000f8e0204 */
[----:B------:R-:W-:Y:S01]  /*1cff0*/  IMAD.WIDE.U32 R2, R7, UR4, R2 ;  /* 0x0000000407027c25 */ /* 0x000fe2000f8e0002 */
[C---:B------:R-:W-:Y:S01]  /*1d000*/  ISETP.GE.AND P2, PT, R218.reuse, R21, PT ;  /* 0x00000015da00720c */ /* 0x040fe20003f46270 */
[----:B------:R-:W-:Y:S01]  /*1d010*/  ULDC.64 UR4, c[0x0][0xa80] ;  /* 0x0002a00000047ab9 */ /* 0x000fe20000000a00 */
[----:B------:R-:W-:Y:S01]  /*1d020*/  SHF.R.S32.HI R7, RZ, 0x1f, R224 ;  /* 0x0000001fff077819 */ /* 0x000fe200000114e0 */
        /* <DEDUP_REMOVED lines=10> */
[----:B------:R-:W-:Y:S01]  /*1d0d0*/  ULDC UR4, c[0x0][0xac8] ;  /* 0x0002b20000047ab9 */ /* 0x000fe20000000800 */
[----:B------:R-:W-:Y:S01]  /*1d0e0*/  ULDC.64 UR6, c[0x0][0x208] ;  /* 0x0000820000067ab9 */ /* 0x000fe20000000a00 */
[----:B------:R-:W-:Y:S02]  /*1d0f0*/  ISETP.GE.AND P4, PT, R217, UR4, PT ;  /* 0x00000004d9007c0c */ /* 0x000fe4000bf86270 */
[----:B------:R-:W-:Y:S02]  /*1d100*/  ISETP.GE.AND P3, PT, R224, UR4, PT ;  /* 0x00000004e0007c0c */ /* 0x000fe4000bf66270 */
[----:B------:R-:W-:-:S09]  /*1d110*/  ISETP.GE.AND P2, PT, R225, UR4, PT ;  /* 0x00000004e1007c0c */ /* 0x000fd2000bf46270 */
[CC--:B---3--:R-:W-:Y:S02]  /*1d120*/  @!P4 LEA R10, P6, R217.reuse, R2.reuse, 0x1 ;  /* 0x00000002d90ac211 */ /* 0x0c8fe400078c08ff */
        /* <DEDUP_REMOVED lines=8> */
.L_x_6203:
[----:B------:R-:W-:Y:S05]  /*1d1b0*/  BSYNC B1 ;  /* 0x0000000000017941 */ /* 0x000fea0003800000 */
.L_x_6202:
        /* <DEDUP_REMOVED lines=18> */
.L_x_6205:
[----:B------:R-:W-:Y:S05]  /*1d2e0*/  BSYNC B1 ;  /* 0x0000000000017941 */ /* 0x000fea0003800000 */
.L_x_6204:
[----:B0-----:R0:W0:Y:S01]  /*1d2f0*/  SHFL.IDX PT, R0, R5, 0x2, 0x181f ;  /* 0x00581f0005007f89 */ /* 0x00102200000e0000 */
[----:B------:R-:W-:Y:S03]  /*1d300*/  BSSY B1, `(.L_x_6206) ;  /* 0x0000011000017945 */ /* 0x000fe60003800000 */
[----:B---3--:R3:W0:Y:S01]  /*1d310*/  SHFL.IDX PT, R2, R4, 0x2, 0x181f ;  /* 0x00581f0004027f89 */ /* 0x00862200000e0000 */
[----:B------:R-:W-:Y:S05]  /*1d320*/  @P0 BRA `(.L_x_6207) ;  /* 0x0000000000380947 */ /* 0x000fea0003800000 */
[----:B------:R-:W-:Y:S01]  /*1d330*/  ULDC UR4, c[0x0][0xac8] ;  /* 0x0002b20000047ab9 */ /* 0x000fe20000000800 */
[----:B------:R-:W-:Y:S01]  /*1d340*/  ULDC.64 UR6, c[0x0][0x208] ;  /* 0x0000820000067ab9 */ /* 0x000fe20000000a00 */
        /* <DEDUP_REMOVED lines=12> */
.L_x_6207:
[----:B------:R-:W-:Y:S05]  /*1d410*/  BSYNC B1 ;  /* 0x0000000000017941 */ /* 0x000fea0003800000 */
.L_x_6206:
[----:B0-----:R-:W-:Y:S01]  /*1d420*/  VIADD R0, R218, 0x60 ;  /* 0x00000060da007836 */ /* 0x001fe20000000000 */
[----:B------:R0:W0:Y:S04]  /*1d430*/  SHFL.IDX PT, R6, R5, 0x3, 0x181f ;  /* 0x00781f0005067f89 */ /* 0x00002800000e0000 */
[----:B------:R-:W-:Y:S01]  /*1d440*/  ISETP.GE.AND P0, PT, R0, R21, PT ;  /* 0x000000150000720c */ /* 0x000fe20003f06270 */
[----:B------:R0:W0:-:S12]  /*1d450*/  SHFL.IDX PT, R2, R4, 0x3, 0x181f ;  /* 0x00781f0004027f89 */ /* 0x00001800000e0000 */
[----:B------:R-:W-:Y:S05]  /*1d460*/  @P0 BRA `(.L_x_6198) ;  /* 0x0000000000380947 */ /* 0x000fea0003800000 */
[----:B------:R-:W-:Y:S01]  /*1d470*/  ULDC UR4, c[0x0][0xac8] ;  /* 0x0002b20000047ab9 */ /* 0x000fe20000000800 */
[----:B------:R-:W-:Y:S01]  /*1d480*/  ULDC.64 UR6, c[0x0][0x208] ;  /* 0x0000820000067ab9 */ /* 0x000fe20000000a00 */
[----:B------:R-:W-:Y:S02]  /*1d490*/  ISETP.GE.AND P3, PT, R217, UR4, PT ;  /* 0x00000004d9007c0c */ /* 0x000fe4000bf66270 */
[----:B------:R-:W-:Y:S02]  /*1d4a0*/  ISETP.GE.AND P4, PT, R224, UR4, PT ;  /* 0x00000004e0007c0c */ /* 0x000fe4000bf86270 */
[----:B------:R-:W-:-:S09]  /*1d4b0*/  ISETP.GE.AND P5, PT, R225, UR4, PT ;  /* 0x00000004e1007c0c */ /* 0x000fd2000bfa6270 */
[-C--:B0-234-:R-:W-:Y:S02]  /*1d4c0*/  @!P3 LEA R4, P0, R217, R2.reuse, 0x1 ;  /* 0x00000002d904b211 */ /* 0x09dfe400078008ff */
        /* <DEDUP_REMOVED lines=8> */
.L_x_6198:
[----:B------:R-:W-:Y:S05]  /*1d550*/  BSYNC B0 ;  /* 0x0000000000007941 */ /* 0x000fea0003800000 */
.L_x_6189:
[----:B------:R-:W-:Y:S02]  /*1d560*/  ULDC UR4, c[0x0][0xc3c] ;  /* 0x00030f0000047ab9 */ /* 0x000fe40000000800 */
[----:B-1----:R-:W-:-:S13]  /*1d570*/  ISETP.GE.AND P0, PT, R31, UR4, PT ;  /* 0x000000041f007c0c */ /* 0x002fda000bf06270 */
[----:B------:R-:W-:Y:S05]  /*1d580*/  @!P0 BRA `(.L_x_6208) ;  /* 0xfffffe3c00508947 */ /* 0x000fea000383ffff */
[----:B------:R-:W-:Y:S05]  /*1d590*/  BRA `(.L_x_5972) ;  /* 0x0000007000947947 */ /* 0x000fea0003800000 */
.L_x_5970:
        /* <DEDUP_REMOVED lines=18> */
.L_x_6209:
[----:B------:R-:W-:Y:S01]  /*1d6c0*/  LOP3.LUT R5, R0, 0x1f, RZ, 0xc0, !PT ;  /* 0x0000001f00057812 */ /* 0x000fe200078ec0ff */
[----:B------:R-:W-:Y:S01]  /*1d6d0*/  ULDC UR4, c[0x0][0xc3c] ;  /* 0x00030f0000047ab9 */ /* 0x000fe20000000800 */
[----:B------:R-:W-:Y:S01]  /*1d6e0*/  ULDC.64 UR6, c[0x0][0x208] ;  /* 0x0000820000067ab9 */ /* 0x000fe20000000a00 */
[----:B------:R-:W-:Y:S01]  /*1d6f0*/  ULDC UR5, c[0x0][0xc38] ;  /* 0x00030e0000057ab9 */ /* 0x000fe20000000800 */
[----:B------:R-:W-:-:S04]  /*1d700*/  ISETP.NE.AND P0, PT, R5, 0x1f, PT ;  /* 0x0000001f0500780c */ /* 0x000fc80003f05270 */
[----:B------:R-:W-:-:S13]  /*1d710*/  ISETP.GE.OR P1, PT, R5, UR4, !P0 ;  /* 0x0000000405007c0c */ /* 0x000fda000c726670 */
[----:B0-----:R-:W0:Y:S02]  /*1d720*/  @!P1 LDC.64 R2, c[0x0][0xc80] ;  /* 0x00032000ff029b82 */ /* 0x001e240000000a00 */
        /* <DEDUP_REMOVED lines=35> */
.L_x_6215:
        /* <DEDUP_REMOVED lines=13> */
.L_x_6214:
[----:B------:R-:W-:Y:S05]  /*1da30*/  BSYNC B0 ;  /* 0x0000000000007941 */ /* 0x000fea0003800000 */
.L_x_6213:
        /* <DEDUP_REMOVED lines=20> */
.L_x_6211:
        /* <DEDUP_REMOVED lines=21> */
.L_x_6216:
        /* <DEDUP_REMOVED lines=56> */
[----:B------:R-:W-:-:S03]  /*1e050*/  IMAD R18, R2, R18, R3 ;  /* 0x0000001202127224 */ /* 0x000fc600078e0203 */
[----:B------:R-:W-:Y:S01]  /*1e060*/  IADD3 R17, R4, R17, RZ ;  /* 0x0000001104117210 */ /* 0x000fe20007ffe0ff */
[----:B------:R-:W-:Y:S06]  /*1e070*/  BRA `(.L_x_6217) ;  /* 0x00000000000c7947 */ /* 0x000fec0003800000 */
.L_x_6212:
[----:B------:R-:W-:Y:S02]  /*1e080*/  IMAD.MOV.U32 R17, RZ, RZ, RZ ;  /* 0x000000ffff117224 */ /* 0x000fe400078e00ff */
[----:B------:R-:W-:Y:S02]  /*1e090*/  IMAD.U32 R16, RZ, RZ, UR6 ;  /* 0x00000006ff107e24 */ /* 0x000fe4000f8e00ff */
[----:B------:R-:W-:-:S07]  /*1e0a0*/  IMAD.MOV.U32 R18, RZ, RZ, RZ ;  /* 0x000000ffff127224 */ /* 0x000fce00078e00ff */
.L_x_6217:
[----:B------:R-:W-:-:S13]  /*1e0b0*/  ISETP.NE.AND P0, PT, R5, RZ, PT ;  /* 0x000000ff0500720c */ /* 0x000fda0003f05270 */
[----:B------:R-:W0:Y:S01]  /*1e0c0*/  @!P0 S2R R3, SR_CgaCtaId ;  /* 0x0000000000038919 */ /* 0x000e220000008800 */
[----:B------:R-:W-:-:S04]  /*1e0d0*/  @!P0 MOV R2, 0x400 ;  /* 0x0000040000028802 */ /* 0x000fc80000000f00 */
[----:B0-----:R-:W-:-:S05]  /*1e0e0*/  @!P0 LEA R2, R3, R2, 0x18 ;  /* 0x0000000203028211 */ /* 0x001fca00078ec0ff */
[----:B------:R0:W-:Y:S01]  /*1e0f0*/  @!P0 STS.128 [R2+0x308d0], R16 ;  /* 0x0308d01002008388 */ /* 0x0001e20000000c00 */
[----:B------:R-:W-:Y:S06]  /*1e100*/  BAR.ARV 0x5, 0x180 ;  /* 0x0146000000007b1d */ /* 0x000fec0000002000 */
.L_x_6210:
[----:B------:R2:W-:Y:S01]  /*1e110*/  STL [R1+0x28], RZ ;  /* 0x000028ff01007387 */ /* 0x0005e20000100800 */
[----:B------:R-:W-:Y:S01]  /*1e120*/  ULDC UR4, c[0x0][0xc3c] ;  /* 0x00030f0000047ab9 */ /* 0x000fe20000000800 */
[----:B------:R-:W-:Y:S01]  /*1e130*/  IMAD.MOV.U32 R28, RZ, RZ, 0x1 ;  /* 0x00000001ff1c7424 */ /* 0x000fe200078e00ff */
[----:B-1----:R-:W-:Y:S01]  /*1e140*/  ISETP.GE.AND P0, PT, R19, UR4, PT ;  /* 0x0000000413007c0c */ /* 0x002fe2000bf06270 */
[----:B------:R-:W-:-:S12]  /*1e150*/  IMAD.MOV.U32 R26, RZ, RZ, RZ ;  /* 0x000000ffff1a7224 */ /* 0x000fd800078e00ff */
[----:B--2---:R-:W-:Y:S05]  /*1e160*/  @P0 BRA `(.L_x_6218) ;  /* 0x0000006000c40947 */ /* 0x004fea0003800000 */
        /* <DEDUP_REMOVED lines=10> */
[----:B------:R-:W-:Y:S01]  /*1e210*/  LOP3.LUT R2, R3, 0x38, R0, 0x78, !PT ;  /* 0x0000003803027812 */ /* 0x000fe200078e7800 */
        /* <DEDUP_REMOVED lines=15> */
.L_x_6321:
[----:B0-----:R-:W0:Y:S01]  /*1e310*/  LDC.64 R30, c[0x0][0xc88] ;  /* 0x00032200ff1e7b82 */ /* 0x001e220000000a00 */
[----:B------:R-:W-:Y:S01]  /*1e320*/  ULDC.64 UR4, c[0x0][0x208] ;  /* 0x0000820000047ab9 */ /* 0x000fe20000000a00 */
[----:B0-----:R-:W-:-:S06]  /*1e330*/  IMAD.WIDE R30, R19, 0x4, R30 ;  /* 0x00000004131e7825 */ /* 0x001fcc00078e021e */
[----:B--2---:R-:W2:Y:S01]  /*1e340*/  LDG.E R30, desc[UR4][R30.64] ;  /* 0x000000041e1e7981 */ /* 0x004ea2000c1e1900 */
[----:B------:R-:W-:Y:S05]  /*1e350*/  YIELD ;  /* 0x0000000000007946 */ /* 0x000fea0003800000 */
[----:B------:R-:W-:Y:S01]  /*1e360*/  ULDC.64 UR4, c[0x0][0xa28] ;  /* 0x00028a0000047ab9 */ /* 0x000fe20000000a00 */
[----:B------:R-:W-:Y:S01]  /*1e370*/  ULDC.64 UR8, c[0x0][0xa18] ;  /* 0x0002860000087ab9 */ /* 0x000fe20000000a00 */
[----:B------:R-:W-:Y:S01]  /*1e380*/  ISETP.NE.U32.AND P0, PT, RZ, UR4, PT ;  /* 0x00000004ff007c0c */ /* 0x000fe2000bf05070 */
[----:B-1----:R-:W-:Y:S01]  /*1e390*/  IMAD.MOV.U32 R12, RZ, RZ, RZ ;  /* 0x000000ffff0c7224 */ /* 0x002fe200078e00ff */
        /* <DEDUP_REMOVED lines=39> */
[----:B---3--:R0:W-:Y:S01]  /*1e610*/  STL [R1+0x18], R8 ;  /* 0x0000180801007387 */ /* 0x0081e20000100800 */
[----:B------:R-:W-:-:S03]  /*1e620*/  IMAD.MOV.U32 R11, RZ, RZ, R8 ;  /* 0x000000ffff0b7224 */ /* 0x000fc600078e0008 */
[----:B--2---:R1:W-:Y:S01]  /*1e630*/  STL [R1+0xc], R12 ;  /* 0x00000c0c01007387 */ /* 0x0043e20000100800 */
[----:B0-----:R-:W-:Y:S01]  /*1e640*/  IMAD.U32 R8, RZ, RZ, UR4 ;  /* 0x00000004ff087e24 */ /* 0x001fe2000f8e00ff */
[----:B----4-:R-:W-:Y:S06]  /*1e650*/  @P2 BRA `(.L_x_6219) ;  /* 0x0000000000182947 */ /* 0x010fec0003800000 */
[----:B------:R-:W-:Y:S05]  /*1e660*/  @!P0 BRA `(.L_x_6219) ;  /* 0x0000000000148947 */ /* 0x000fea0003800000 */
[----:B------:R-:W-:Y:S02]  /*1e670*/  ULDC.64 UR4, c[0x0][0x208] ;  /* 0x0000820000047ab9 */ /* 0x000fe40000000a00 */
[----:B------:R-:W2:Y:S04]  /*1e680*/  LDG.E R10, desc[UR4][R2.64] ;  /* 0x00000004020a7981 */ /* 0x000ea8000c1e1900 */
[----:B------:R-:W2:Y:S02]  /*1e690*/  LDG.E R7, desc[UR4][R2.64+0x4] ;  /* 0x0000040402077981 */ /* 0x000ea4000c1e1900 */
[----:B--2---:R-:W-:-:S05]  /*1e6a0*/  IMAD.IADD R11, R7, 0x1, -R10 ;  /* 0x00000001070b7824 */ /* 0x004fca00078e0a0a */
[----:B------:R0:W-:Y:S02]  /*1e6b0*/  STL [R1+0x18], R11 ;  /* 0x0000180b01007387 */ /* 0x0001e40000100800 */
.L_x_6219:
        /* <DEDUP_REMOVED lines=10> */
.L_x_6220:
        /* <DEDUP_REMOVED lines=8> */
[----:B------:R-:W2:Y:S02]  /*1e7e0*/  LDG.E R7, desc[UR4][R2.64+0x4] ;  /* 0x0000040402077981 */ /* 0x000ea4000c1e1900 */
[----:B--2---:R-:W-:-:S07]  /*1e7f0*/  IMAD.IADD R8, R7, 0x1, -R8 ;  /* 0x0000000107087824 */ /* 0x004fce00078e0a08 */
.L_x_6221:
[----:B------:R-:W-:Y:S01]  /*1e800*/  ULDC.64 UR4, c[0x0][0x208] ;  /* 0x0000820000047ab9 */ /* 0x000fe20000000a00 */
[----:B--2---:R-:W2:Y:S01]  /*1e810*/  LDC R3, c[0x0][0x448] ;  /* 0x00011200ff037b82 */ /* 0x004ea20000000800 */
[----:B------:R-:W3:Y:S04]  /*1e820*/  @P1 LDG.E R2, desc[UR4][R4.64] ;  /* 0x0000000404021981 */ /* 0x000ee8000c1e1900 */
[----:B------:R4:W3:Y:S01]  /*1e830*/  @P1 LDG.E R9, desc[UR4][R4.64+0x4] ;  /* 0x0000040404091981 */ /* 0x0008e2000c1e1900 */
[----:B------:R-:W-:Y:S01]  /*1e840*/  BSSY B0, `(.L_x_6222) ;  /* 0x0000166000007945 */ /* 0x000fe20003800000 */
[----:B----45:R-:W-:Y:S01]  /*1e850*/  IMAD.IADD R5, R8, 0x1, -R12 ;  /* 0x0000000108057824 */ /* 0x030fe200078e0a0c */
[----:B--2---:R-:W-:-:S13]  /*1e860*/  ISETP.NE.AND P0, PT, R3, 0x1, PT ;  /* 0x000000010300780c */ /* 0x004fda0003f05270 */
[----:B------:R-:W2:Y:S08]  /*1e870*/  @P0 LDC R7, c[0x0][0x44c] ;  /* 0x00011300ff070b82 */ /* 0x000eb00000000800 */
[----:B------:R-:W4:Y:S01]  /*1e880*/  @P0 LDC R3, c[0x0][0x450] ;  /* 0x00011400ff030b82 */ /* 0x000f220000000800 */
[----:B---3--:R-:W-:Y:S02]  /*1e890*/  @P1 IMAD.IADD R6, R9, 0x1, -R2 ;  /* 0x0000000109061824 */ /* 0x008fe400078e0a02 */
[----:B------:R-:W-:-:S02]  /*1e8a0*/  IMAD.SHL.U32 R2, R17, 0x80, RZ ;  /* 0x0000008011027824 */ /* 0x000fc400078e00ff */
[----:B------:R-:W-:Y:S02]  /*1e8b0*/  IMAD.IADD R4, R5, 0x1, R6 ;  /* 0x0000000105047824 */ /* 0x000fe400078e0206 */
[----:B------:R-:W-:-:S03]  /*1e8c0*/  VIADD R2, R2, 0x7f ;  /* 0x0000007f02027836 */ /* 0x000fc60000000000 */
[----:B------:R3:W-:Y:S01]  /*1e8d0*/  STL [R1+0x8], R4 ;  /* 0x0000080401007387 */ /* 0x0007e20000100800 */
[----:B--2---:R-:W-:-:S04]  /*1e8e0*/  @P0 IMAD.HI.U32 R10, R2, R7, RZ ;  /* 0x00000007020a0227 */ /* 0x004fc800078e00ff */
[----:B------:R-:W-:Y:S01]  /*1e8f0*/  IMAD.MOV.U32 R7, RZ, RZ, R2 ;  /* 0x000000ffff077224 */ /* 0x000fe200078e0002 */
[----:B----4-:R-:W-:Y:S01]  /*1e900*/  @P0 SHF.R.U32.HI R7, RZ, R3, R10 ;  /* 0x00000003ff070219 */ /* 0x010fe2000001160a */
[----:B------:R-:W-:-:S04]  /*1e910*/  VIADD R2, R4, 0x5f ;  /* 0x0000005f04027836 */ /* 0x000fc80000000000 */
[----:B------:R-:W-:-:S05]  /*1e920*/  IMAD.HI R2, R2, 0x2aaaaaab, RZ ;  /* 0x2aaaaaab02027827 */ /* 0x000fca00078e02ff */
        /* <DEDUP_REMOVED lines=12> */
[----:B------:R-:W-:-:S13]  /*1e9f0*/  ISETP.GT.AND P0, PT, R7, R6, PT ;  /* 0x000000060700720c */ /* 0x000fda0003f04270 */
[----:B------:R-:W-:Y:S02]  /*1ea00*/  @P0 VIADD R4, R7, 0x5f ;  /* 0x0000005f07040836 */ /* 0x000fe40000000000 */
[----:B------:R-:W-:-:S04]  /*1ea10*/  IMAD.WIDE.U32 R6, R6, -0x55555555, RZ ;  /* 0xaaaaaaab06067825 */ /* 0x000fc800078e00ff */
[----:B------:R-:W-:Y:S01]  /*1ea20*/  @P0 IMAD.HI R4, R4, 0x2aaaaaab, RZ ;  /* 0x2aaaaaab04040827 */ /* 0x000fe200078e02ff */
[----:B------:R-:W-:-:S04]  /*1ea30*/  SHF.R.U32.HI R6, RZ, 0x6, R7 ;  /* 0x00000006ff067819 */ /* 0x000fc80000011607 */
[----:B------:R-:W-:Y:S01]  /*1ea40*/  @P0 SHF.R.U32.HI R7, RZ, 0x1f, R4 ;  /* 0x0000001fff070819 */ /* 0x000fe20000011604 */
[----:B------:R-:W-:-:S03]  /*1ea50*/  IMAD.MOV.U32 R5, RZ, RZ, R6 ;  /* 0x000000ffff057224 */ /* 0x000fc600078e0006 */
[----:B------:R-:W-:Y:S02]  /*1ea60*/  @P0 LEA.HI.SX32 R5, R4, R7, 0x1c ;  /* 0x0000000704050211 */ /* 0x000fe400078fe2ff */
[----:B------:R-:W-:Y:S02]  /*1ea70*/  PLOP3.LUT P0, PT, PT, PT, PT, 0x80, 0x0 ;  /* 0x000000000000781c */ /* 0x000fe40003f0f070 */
[----:B------:R-:W-:-:S13]  /*1ea80*/  ISETP.GT.AND P2, PT, R5, R6, PT ;  /* 0x000000060500720c */ /* 0x000fda0003f44270 */
[----:B------:R-:W-:Y:S05]  /*1ea90*/  @!P2 BRA `(.L_x_6223) ;  /* 0x000000140000a947 */ /* 0x000fea0003800000 */
[----:B------:R-:W-:Y:S01]  /*1eaa0*/  UMOV UR4, 0xffffffff ;  /* 0xffffffff00047882 */ /* 0x000fe20000000000 */
[----:B------:R-:W-:Y:S02]  /*1eab0*/  SEL R4, R32, RZ, !P1 ;  /* 0x000000ff20047207 */ /* 0x000fe40004800000 */
[----:B------:R-:W-:Y:S05]  /*1eac0*/  BRA.DIV UR4, `(.L_x_6224) ;  /* 0x0000006e04d07947 */ /* 0x000fea000b800000 */
[----:B------:R-:W2:Y:S02]  /*1ead0*/  S2R R7, SR_TID.X ;  /* 0x0000000000077919 */ /* 0x000ea40000002100 */
[----:B--2---:R-:W-:-:S04]  /*1eae0*/  SHF.R.U32.HI R7, RZ, 0x5, R7 ;  /* 0x00000005ff077819 */ /* 0x004fc80000011607 */
[----:B------:R-:W-:-:S05]  /*1eaf0*/  LOP3.LUT R7, R7, 0x3, RZ, 0xc0, !PT ;  /* 0x0000000307077812 */ /* 0x000fca00078ec0ff */
[----:B------:R2:W3:Y:S02]  /*1eb00*/  SHFL.IDX PT, R14, R7, RZ, 0x1f ;  /* 0x00001fff070e7589 */ /* 0x0004e400000e0000 */
.L_x_6389:
[----:B---3--:R-:W-:Y:S02]  /*1eb10*/  ISETP.NE.AND P0, PT, R14, RZ, PT ;  /* 0x000000ff0e00720c */ /* 0x008fe40003f05270 */
[----:B------:R-:W-:-:S11]  /*1eb20*/  PLOP3.LUT P6, PT, PT, PT, PT, 0x8, 0x0 ;  /* 0x000000000000781c */ /* 0x000fd60003fce170 */
[----:B------:R-:W-:Y:S05]  /*1eb30*/  @P0 BRA `(.L_x_6225) ;  /* 0x00000000000c0947 */ /* 0x000fea0003800000 */
[----:B------:R-:W-:-:S03]  /*1eb40*/  UMOV UR4, 0xffffffff ;  /* 0xffffffff00047882 */ /* 0x000fc60000000000 */
[----:B------:R-:W-:Y:S05]  /*1eb50*/  BRA.DIV UR4, `(.L_x_6226) ;  /* 0x0000006e04e07947 */ /* 0x000fea000b800000 */
[----:B------:R-:W-:-:S13]  /*1eb60*/  ELECT P6, URZ, PT ;  /* 0x00000000003f782f */ /* 0x000fda00038c0000 */
.L_x_6225:
[----:B--2---:R-:W2:Y:S01]  /*1eb70*/  LDL R7, [R1+0x28] ;  /* 0x0000280001077983 */ /* 0x004ea20000100800 */
[----:B------:R-:W-:Y:S01]  /*1eb80*/  BSSY B1, `(.L_x_6227) ;  /* 0x0000008000017945 */ /* 0x000fe20003800000 */
[----:B--2---:R-:W-:-:S05]  /*1eb90*/  VIADD R7, R7, 0x1 ;  /* 0x0000000107077836 */ /* 0x004fca0000000000 */
[----:B------:R-:W-:-:S04]  /*1eba0*/  LEA.HI R8, R7, R7, RZ, 0x1 ;  /* 0x0000000707087211 */ /* 0x000fc800078f08ff */
[----:B------:R-:W-:-:S05]  /*1ebb0*/  LOP3.LUT R8, R8, 0xfffffffe, RZ, 0xc0, !PT ;  /* 0xfffffffe08087812 */ /* 0x000fca00078ec0ff */
[----:B------:R-:W-:-:S05]  /*1ebc0*/  IMAD.IADD R7, R7, 0x1, -R8 ;  /* 0x0000000107077824 */ /* 0x000fca00078e0a08 */
[----:B------:R-:W-:-:S04]  /*1ebd0*/  SHF.L.U32 R7, R7, 0x1f, RZ ;  /* 0x0000001f07077819 */ /* 0x000fc800000006ff */
[----:B------:R-:W2:Y:S02]  /*1ebe0*/  SYNCS.PHASECHK.TRANS64.TRYWAIT P0, [R22+URZ+0x30820], R7 ;  /* 0x03082007160075a7 */ /* 0x000ea4000800017f */
[----:B--2---:R-:W-:Y:S05]  /*1ebf0*/  @!P0 BRA `(.L_x_6228) ;  /* 0x0000006c00d88947 */ /* 0x004fea0003800000 */
.L_x_6392:
[----:B------:R-:W-:Y:S05]  /*1ec00*/  BSYNC B1 ;  /* 0x0000000000017941 */ /* 0x000fea0003800000 */
.L_x_6227:
[----:B------:R-:W-:Y:S04]  /*1ec10*/  BSSY B1, `(.L_x_6229) ;  /* 0x000008b000017945 */ /* 0x000fe80003800000 */
[----:B------:R-:W-:Y:S05]  /*1ec20*/  @!P6 BRA `(.L_x_6230) ;  /* 0x000000080024e947 */ /* 0x000fea0003800000 */
[----:B0-----:R-:W-:Y:S01]  /*1ec30*/  IMAD R11, R27, 0x8, R22 ;  /* 0x000000081b0b7824 */ /* 0x001fe200078e0216 */
[----:B------:R-:W-:Y:S01]  /*1ec40*/  SHF.L.U32 R10, R29, 0x1f, RZ ;  /* 0x0000001f1d0a7819 */ /* 0x000fe200000006ff */
[----:B------:R-:W0:Y:S01]  /*1ec50*/  S2R R8, SR_TID.X ;  /* 0x0000000000087919 */ /* 0x000e220000002100 */
[----:B------:R-:W-:Y:S02]  /*1ec60*/  BSSY B2, `(.L_x_6231) ;  /* 0x0000005000027945 */ /* 0x000fe40003800000 */
[----:B------:R-:W3:Y:S01]  /*1ec70*/  SYNCS.PHASECHK.TRANS64.TRYWAIT P0, [R11+URZ+0x308a0], R10 ;  /* 0x0308a00a0b0075a7 */ /* 0x000ee2000800017f */
[----:B0-----:R-:W-:-:S04]  /*1ec80*/  LOP3.LUT R8, R8, 0x7f, RZ, 0xc0, !PT ;  /* 0x0000007f08087812 */ /* 0x001fc800078ec0ff */
[----:B------:R-:W-:Y:S01]  /*1ec90*/  ISETP.NE.AND P1, PT, R8, RZ, PT ;  /* 0x000000ff0800720c */ /* 0x000fe20003f25270 */
[----:B---3--:R-:W-:-:S12]  /*1eca0*/  @!P0 BRA `(.L_x_6232) ;  /* 0x0000006c00c08947 */ /* 0x008fd80003800000 */
.L_x_6393:
[----:B------:R-:W-:Y:S05]  /*1ecb0*/  BSYNC B2 ;  /* 0x0000000000027941 */ /* 0x000fea0003800000 */
.L_x_6231:
[----:B------:R-:W-:Y:S04]  /*1ecc0*/  BSSY B2, `(.L_x_6233) ;  /* 0x0000009000027945 */ /* 0x000fe80003800000 */
[----:B------:R-:W-:Y:S05]  /*1ecd0*/  @P1 BRA `(.L_x_6234) ;  /* 0x00000000001c1947 */ /* 0x000fea0003800000 */
[----:B------:R-:W3:Y:S01]  /*1ece0*/  S2R R8, SR_TID.X ;  /* 0x0000000000087919 */ /* 0x000ee20000002100 */
[----:B--2---:R-:W-:-:S04]  /*1ecf0*/  IMAD.MOV.U32 R7, RZ, RZ, 0x9000 ;  /* 0x00009000ff077424 */ /* 0x004fc800078e00ff */
[----:B------:R4:W-:Y:S01]  /*1ed00*/  SYNCS.ARRIVE.TRANS64 RZ, [R11+URZ+0x30890], R7 ;  /* 0x030890070bff79a7 */ /* 0x0009e2000800003f */
[----:B---3--:R-:W-:-:S04]  /*1ed10*/  LOP3.LUT R8, R8, 0x1f, RZ, 0xc0, !PT ;  /* 0x0000001f08087812 */ /* 0x008fc800078ec0ff */
[----:B------:R-:W-:-:S13]  /*1ed20*/  ISETP.NE.AND P0, PT, R8, RZ, PT ;  /* 0x000000ff0800720c */ /* 0x000fda0003f05270 */
[----:B----4-:R-:W-:Y:S05]  /*1ed30*/  @!P0 BRA `(.L_x_6234) ;  /* 0x0000000000048947 */ /* 0x010fea0003800000 */
[----:B------:R-:W-:Y:S01]  /*1ed40*/  BPT.TRAP 0x1 ;  /* 0x000000040000795c */ /* 0x000fe20000300000 */
.L_x_6234:
[----:B------:R-:W-:Y:S05]  /*1ed50*/  BSYNC B2 ;  /* 0x0000000000027941 */ /* 0x000fea0003800000 */
.L_x_6233:
        /* <DEDUP_REMOVED lines=8> */
[----:B--2---:R-:W-:Y:S01]  /*1ede0*/  VIADD R7, R11, 0x30890 ;  /* 0x000308900b077836 */ /* 0x004fe20000000000 */
[----:B------:R-:W-:Y:S01]  /*1edf0*/  UMOV UR6, 0x0 ;  /* 0x0000000000067882 */ /* 0x000fe20000000000 */
[----:B-1----:R-:W-:Y:S01]  /*1ee00*/  VIADD R12, R9, 0x1e400 ;  /* 0x0001e400090c7836 */ /* 0x002fe20000000000 */
[----:B------:R-:W-:-:S09]  /*1ee10*/  UMOV UR7, 0x12f00000 ;  /* 0x12f0000000077882 */ /* 0x000fd20000000000 */
.L_x_6235:
        /* <DEDUP_REMOVED lines=10> */
[----:B------:R-:W-:Y:S01]  /*1eec0*/  IMAD.MOV.U32 R15, RZ, RZ, 0x40 ;  /* 0x00000040ff0f7424 */ /* 0x000fe200078e00ff */
[----:B------:R-:W-:Y:S01]  /*1eed0*/  PLOP3.LUT P0, PT, PT, PT, PT, 0x80, 0x0 ;  /* 0x000000000000781c */ /* 0x000fe20003f0f070 */
[----:B------:R-:W-:Y:S01]  /*1eee0*/  VIADD R12, R9, 0x21400 ;  /* 0x00021400090c7836 */ /* 0x000fe20000000000 */
[----:B------:R-:W-:Y:S01]  /*1eef0*/  UMOV UR6, 0x0 ;  /* 0x0000000000067882 */ /* 0x000fe20000000000 */
[----:B------:R-:W-:Y:S01]  /*1ef00*/  UMOV UR7, 0x12f00000 ;  /* 0x12f0000000077882 */ /* 0x000fe20000000000 */
[----:B------:R-:W-:-:S15]  /*1ef10*/  R2UR UR10, R15 ;  /* 0x000000000f0a72ca */ /* 0x000fde00000e0000 */
.L_x_6236:
        /* <DEDUP_REMOVED lines=16> */
.L_x_6237:
        /* <DEDUP_REMOVED lines=10> */
[----:B------:R-:W1:Y:S01]  /*1f0c0*/  SYNCS.PHASECHK.TRANS64.TRYWAIT P0, [R11+URZ+0x308c0], R10 ;  /* 0x0308c00a0b0075a7 */ /* 0x000e62000800017f */
[----:B------:R-:W-:Y:S04]  /*1f0d0*/  BSSY B2, `(.L_x_6238) ;  /* 0x0000002000027945 */ /* 0x000fe80003800000 */
[----:B-1----:R-:W-:Y:S05]  /*1f0e0*/  @!P0 BRA `(.L_x_6239) ;  /* 0x0000006800c48947 */ /* 0x002fea0003800000 */
.L_x_6394:
[----:B------:R-:W-:Y:S05]  /*1f0f0*/  BSYNC B2 ;  /* 0x0000000000027941 */ /* 0x000fea0003800000 */
.L_x_6238:
        /* <DEDUP_REMOVED lines=11> */
.L_x_6241:
[----:B------:R-:W-:Y:S05]  /*1f1b0*/  BSYNC B2 ;  /* 0x0000000000027941 */ /* 0x000fea0003800000 */
.L_x_6240:
        /* <DEDUP_REMOVED lines=8> */
.L_x_6242:
        /* <DEDUP_REMOVED lines=15> */
.L_x_6243:
        /* <DEDUP_REMOVED lines=15> */
.L_x_6244:
        /* <DEDUP_REMOVED lines=9> */
[----:B---3--:R-:W-:Y:S05]  /*1f4b0*/  @P0 BRA.U.ANY `(.L_x_6244) ;  /* 0xfffffffd00d80947 */ /* 0x008fea000393ffff */
.L_x_6230:
[----:B------:R-:W-:Y:S05]  /*1f4c0*/  BSYNC B1 ;  /* 0x0000000000017941 */ /* 0x000fea0003800000 */
.L_x_6229:
[----:B0-----:R-:W-:Y:S01]  /*1f4d0*/  VIADD R11, R5, 0xfffffffe ;  /* 0xfffffffe050b7836 */ /* 0x001fe20000000000 */
        /* <DEDUP_REMOVED lines=8> */
.L_x_6261:
[----:B------:R-:W-:Y:S05]  /*1f560*/  YIELD ;  /* 0x0000000000007946 */ /* 0x000fea0003800000 */
[----:B------:R-:W-:Y:S04]  /*1f570*/  BSSY B1, `(.L_x_6245) ;  /* 0x000008a000017945 */ /* 0x000fe80003800000 */
[----:B------:R-:W-:Y:S05]  /*1f580*/  @!P6 BRA `(.L_x_6246) ;  /* 0x000000080020e947 */ /* 0x000fea0003800000 */
[----:B------:R-:W-:Y:S01]  /*1f590*/  IMAD R10, R27, 0x8, R22 ;  /* 0x000000081b0a7824 */ /* 0x000fe200078e0216 */
[----:B------:R-:W-:Y:S01]  /*1f5a0*/  SHF.L.U32 R9, R29, 0x1f, RZ ;  /* 0x0000001f1d097819 */ /* 0x000fe200000006ff */
[----:B------:R-:W0:Y:S01]  /*1f5b0*/  S2R R5, SR_TID.X ;  /* 0x0000000000057919 */ /* 0x000e220000002100 */
[----:B------:R-:W-:Y:S02]  /*1f5c0*/  BSSY B2, `(.L_x_6247) ;  /* 0x0000005000027945 */ /* 0x000fe40003800000 */
[----:B------:R-:W3:Y:S01]  /*1f5d0*/  SYNCS.PHASECHK.TRANS64.TRYWAIT P1, [R10+URZ+0x308a0], R9 ;  /* 0x0308a0090a0075a7 */ /* 0x000ee2000802017f */
[----:B0-----:R-:W-:-:S04]  /*1f5e0*/  LOP3.LUT R5, R5, 0x7f, RZ, 0xc0, !PT ;  /* 0x0000007f05057812 */ /* 0x001fc800078ec0ff */
[----:B------:R-:W-:Y:S01]  /*1f5f0*/  ISETP.NE.AND P2, PT, R5, RZ, PT ;  /* 0x000000ff0500720c */ /* 0x000fe20003f45270 */
[----:B---3--:R-:W-:-:S12]  /*1f600*/  @!P1 BRA `(.L_x_6248) ;  /* 0x0000006400909947 */ /* 0x008fd80003800000 */
.L_x_6395:
[----:B------:R-:W-:Y:S05]  /*1f610*/  BSYNC B2 ;  /* 0x0000000000027941 */ /* 0x000fea0003800000 */
.L_x_6247:
[----:B------:R-:W-:Y:S04]  /*1f620*/  BSSY B2, `(.L_x_6249) ;  /* 0x0000009000027945 */ /* 0x000fe80003800000 */
[----:B------:R-:W-:Y:S05]  /*1f630*/  @P2 BRA `(.L_x_6250) ;  /* 0x00000000001c2947 */ /* 0x000fea0003800000 */
[----:B--2---:R-:W2:Y:S01]  /*1f640*/  S2R R7, SR_TID.X ;  /* 0x0000000000077919 */ /* 0x004ea20000002100 */
[----:B------:R-:W-:-:S04]  /*1f650*/  IMAD.MOV.U32 R5, RZ, RZ, 0x9000 ;  /* 0x00009000ff057424 */ /* 0x000fc800078e00ff */
[----:B------:R3:W-:Y:S01]  /*1f660*/  SYNCS.ARRIVE.TRANS64 RZ, [R10+URZ+0x30890], R5 ;  /* 0x030890050aff79a7 */ /* 0x0007e2000800003f */
[----:B--2---:R-:W-:-:S04]  /*1f670*/  LOP3.LUT R7, R7, 0x1f, RZ, 0xc0, !PT ;  /* 0x0000001f07077812 */ /* 0x004fc800078ec0ff */
[----:B------:R-:W-:-:S13]  /*1f680*/  ISETP.NE.AND P1, PT, R7, RZ, PT ;  /* 0x000000ff0700720c */ /* 0x000fda0003f25270 */
[----:B---3--:R-:W-:Y:S05]  /*1f690*/  @!P1 BRA `(.L_x_6250) ;  /* 0x0000000000049947 */ /* 0x008fea0003800000 */
[----:B------:R-:W-:Y:S01]  /*1f6a0*/  BPT.TRAP 0x1 ;  /* 0x000000040000795c */ /* 0x000fe20000300000 */
.L_x_6250:
[----:B------:R-:W-:Y:S05]  /*1f6b0*/  BSYNC B2 ;  /* 0x0000000000027941 */ /* 0x000fea0003800000 */
.L_x_6249:
[----:B------:R-:W-:Y:S01]  /*1f6c0*/  IMAD.MOV.U32 R14, RZ, RZ, RZ ;  /* 0x000000ffff0e7224 */ /* 0x000fe200078e00ff */
[----:B------:R-:W-:Y:S01]  /*1f6d0*/  UIADD3 UR4, UP0, UR38, 0x570, URZ ;  /* 0x0000057026047890 */ /* 0x000fe2000ff1e03f */
[----:B------:R-:W-:Y:S01]  /*1f6e0*/  IMAD R8, R27, 0x9000, R22 ;  /* 0x000090001b087824 */ /* 0x000fe200078e0216 */
[----:B------:R-:W-:Y:S01]  /*1f6f0*/  PLOP3.LUT P1, PT, PT, PT, PT, 0x80, 0x0 ;  /* 0x000000000000781c */ /* 0x000fe20003f2f070 */
[----:B--2---:R-:W-:Y:S01]  /*1f700*/  IMAD R7, R11, 0x60, R0 ;  /* 0x000000600b077824 */ /* 0x004fe200078e0200 */
[----:B------:R-:W-:Y:S01]  /*1f710*/  R2UR UR10, R14 ;  /* 0x000000000e0a72ca */ /* 0x000fe200000e0000 */
[----:B------:R-:W-:Y:S01]  /*1f720*/  VIADD R5, R10, 0x30890 ;  /* 0x000308900a057836 */ /* 0x000fe20000000000 */
[----:B------:R-:W-:Y:S01]  /*1f730*/  UIADD3.X UR5, URZ, UR39, URZ, UP0, !UPT ;  /* 0x000000273f057290 */ /* 0x000fe200087fe43f */
[----:B-1----:R-:W-:Y:S01]  /*1f740*/  VIADD R12, R8, 0x1e400 ;  /* 0x0001e400080c7836 */ /* 0x002fe20000000000 */
[----:B------:R-:W-:Y:S01]  /*1f750*/  UMOV UR6, 0x0 ;  /* 0x0000000000067882 */ /* 0x000fe20000000000 */
[----:B------:R-:W-:-:S10]  /*1f760*/  UMOV UR7, 0x12f00000 ;  /* 0x12f0000000077882 */ /* 0x000fd40000000000 */
.L_x_6251:
        /* <DEDUP_REMOVED lines=16> */
.L_x_6252:
        /* <DEDUP_REMOVED lines=16> */
.L_x_6253:
        /* <DEDUP_REMOVED lines=13> */
.L_x_6396:
[----:B------:R-:W-:Y:S05]  /*1fa40*/  BSYNC B2 ;  /* 0x0000000000027941 */ /* 0x000fea0003800000 */
.L_x_6254:
        /* <DEDUP_REMOVED lines=11> */
.L_x_6257:
[----:B------:R-:W-:Y:S05]  /*1fb00*/  BSYNC B2 ;  /* 0x0000000000027941 */ /* 0x000fea0003800000 */
.L_x_6256:
        /* <DEDUP_REMOVED lines=8> */
.L_x_6258:
        /* <DEDUP_REMOVED lines=15> */
.L_x_6259:
        /* <DEDUP_REMOVED lines=15> */
.L_x_6260:
        /* <DEDUP_REMOVED lines=10> */
.L_x_6246:
[----:B------:R-:W-:Y:S05]  /*1fe10*/  BSYNC B1 ;  /* 0x0000000000017941 */ /* 0x000fea0003800000 */
.L_x_6245:
        /* <DEDUP_REMOVED lines=8> */
.L_x_6223:
[----:B------:R-:W-:Y:S05]  /*1fea0*/  BSYNC B0 ;  /* 0x0000000000007941 */ /* 0x000fea0003800000 */
.L_x_6222:
[----:B------:R-:W3:Y:S01]  /*1feb0*/  LDC R0, c[0x0][0x448] ;  /* 0x00011200ff007b82 */ /* 0x000ee20000000800 */
[----:B------:R-:W-:Y:S01]  /*1fec0*/  LEA R5, R17, 0x7f, 0x7 ;  /* 0x0000007f11057811 */ /* 0x000fe200078e38ff */
[----:B------:R-:W-:Y:S05]  /*1fed0*/  @!P0 WARPSYNC.ALL ;  /* 0x0000000000008948 */ /* 0x000fea0003800000 */
[----:B------:R-:W-:Y:S01]  /*1fee0*/  BSSY B7, `(.L_x_6262) ;  /* 0x0000393000077945 */ /* 0x000fe20003800000 */
[----:B------:R-:W-:Y:S01]  /*1fef0*/  @!P0 BAR.SYNC.DEFER_BLOCKING 0xc, 0x180 ;  /* 0x0306000000008b1d */ /* 0x000fe20000010000 */
[----:B---3--:R-:W-:-:S13]  /*1ff00*/  ISETP.NE.AND P1, PT, R0, 0x1, PT ;  /* 0x000000010000780c */ /* 0x008fda0003f25270 */
[----:B------:R-:W3:Y:S08]  /*1ff10*/  @P1 LDC R0, c[0x0][0x44c] ;  /* 0x00011300ff001b82 */ /* 0x000ef00000000800 */
[----:B--2---:R-:W2:Y:S01]  /*1ff20*/  @P1 LDC R7, c[0x0][0x450] ;  /* 0x00011400ff071b82 */ /* 0x004ea20000000800 */
[----:B---3--:R-:W-:-:S05]  /*1ff30*/  @P1 IMAD.HI.U32 R0, R5, R0, RZ ;  /* 0x0000000005001227 */ /* 0x008fca00078e00ff */
        /* <DEDUP_REMOVED lines=16> */
[----:B------:R-:W2:Y:S01]  /*20040*/  FLO.U32 R0, UR4 ;  /* 0x0000000400007d00 */ /* 0x000ea200080e0000 */
[----:B------:R-:W-:Y:S01]  /*20050*/  ULDC.64 UR6, c[0x0][0x208] ;  /* 0x0000820000067ab9 */ /* 0x000fe20000000a00 */
        /* <DEDUP_REMOVED lines=9> */
.L_x_6263:
        /* <DEDUP_REMOVED lines=11> */
[----:B------:R-:W-:Y:S02]  /*201a0*/  IMAD.U32 R6, RZ, RZ, UR8 ;  /* 0x00000008ff067e24 */ /* 0x000fe4000f8e00ff */
[----:B------:R-:W-:-:S02]  /*201b0*/  IMAD.U32 R7, RZ, RZ, UR9 ;  /* 0x00000009ff077e24 */ /* 0x000fc4000f8e00ff */
[----:B------:R-:W-:Y:S02]  /*201c0*/  IMAD.U32 R10, RZ, RZ, UR4 ;  /* 0x00000004ff0a7e24 */ /* 0x000fe4000f8e00ff */
[----:B0-----:R-:W-:Y:S02]  /*201d0*/  IMAD.U32 R11, RZ, RZ, UR5 ;  /* 0x00000005ff0b7e24 */ /* 0x001fe4000f8e00ff */
[----:B------:R-:W-:Y:S02]  /*201e0*/  IMAD.MOV.U32 R8, RZ, RZ, 0x70 ;  /* 0x00000070ff087424 */ /* 0x000fe400078e00ff */
[----:B-1----:R-:W-:Y:S02]  /*201f0*/  IMAD.MOV.U32 R12, RZ, RZ, 0x1 ;  /* 0x00000001ff0c7424 */ /* 0x002fe400078e00ff */
[----:B------:R-:W-:-:S07]  /*20200*/  IMAD.MOV.U32 R13, RZ, RZ, RZ ;  /* 0x000000ffff0d7224 */ /* 0x000fce00078e00ff */
[----:B------:R-:W-:-:S07]  /*20210*/  LEPC R20, `(.L_x_6266) ;  /* 0x000000001014794e */ /* 0x000fce0000000000 */
[----:B--2---:R-:W-:Y:S05]  /*20220*/  CALL.ABS.NOINC R2 ;  /* 0x0000000002007343 */ /* 0x004fea0003c00000 */
.L_x_6266:
[----:B------:R-:W-:Y:S05]  /*20230*/  BSYNC B6 ;  /* 0x0000000000067941 */ /* 0x000fea0003800000 */
.L_x_6265:
        /* <DEDUP_REMOVED lines=11> */
[----:B------:R-:W-:Y:S02]  /*202f0*/  IMAD.U32 R6, RZ, RZ, UR8 ;  /* 0x00000008ff067e24 */ /* 0x000fe4000f8e00ff */
[----:B------:R-:W-:-:S02]  /*20300*/  IMAD.U32 R7, RZ, RZ, UR9 ;  /* 0x00000009ff077e24 */ /* 0x000fc4000f8e00ff */
[----:B------:R-:W-:Y:S02]  /*20310*/  IMAD.U32 R10, RZ, RZ, UR4 ;  /* 0x00000004ff0a7e24 */ /* 0x000fe4000f8e00ff */
[----:B0-----:R-:W-:Y:S02]  /*20320*/  IMAD.U32 R11, RZ, RZ, UR5 ;  /* 0x00000005ff0b7e24 */ /* 0x001fe4000f8e00ff */
[----:B------:R-:W-:Y:S02]  /*20330*/  IMAD.MOV.U32 R8, RZ, RZ, 0x70 ;  /* 0x00000070ff087424 */ /* 0x000fe400078e00ff */
[----:B-1----:R-:W-:Y:S02]  /*20340*/  IMAD.MOV.U32 R12, RZ, RZ, 0x1 ;  /* 0x00000001ff0c7424 */ /* 0x002fe400078e00ff */
[----:B--2---:R-:W-:-:S07]  /*20350*/  IMAD.MOV.U32 R13, RZ, RZ, RZ ;  /* 0x000000ffff0d7224 */ /* 0x004fce00078e00ff */
[----:B------:R-:W-:-:S07]  /*20360*/  LEPC R20, `(.L_x_6269) ;  /* 0x000000001014794e */ /* 0x000fce0000000000 */
[----:B---3--:R-:W-:Y:S05]  /*20370*/  CALL.ABS.NOINC R2 ;  /* 0x0000000002007343 */ /* 0x008fea0003c00000 */
.L_x_6269:
[----:B------:R0:W1:Y:S01]  /*20380*/  LDC.64 R2, c[0x4][R25] ;  /* 0x0100000019027b82 */ /* 0x0000620000000a00 */
[----:B------:R-:W-:Y:S01]  /*20390*/  ULDC.64 UR4, c[0x4][0x138] ;  /* 0x01004e0000047ab9 */ /* 0x000fe20000000a00 */
[----:B------:R-:W-:Y:S01]  /*203a0*/  ULDC.64 UR6, c[0x4][0x140] ;  /* 0x0100500000067ab9 */ /* 0x000fe20000000a00 */
[----:B------:R-:W-:Y:S01]  /*203b0*/  ULDC.64 UR8, c[0x4][0x80] ;  /* 0x0100200000087ab9 */ /* 0x000fe20000000a00 */
        /* <DEDUP_REMOVED lines=8> */
[----:B0-----:R-:W-:-:S07]  /*20440*/  IMAD.MOV.U32 R13, RZ, RZ, RZ ;  /* 0x000000ffff0d7224 */ /* 0x001fce00078e00ff */
[----:B------:R-:W-:-:S07]  /*20450*/  LEPC R20, `(.L_x_6268) ;  /* 0x000000001014794e */ /* 0x000fce0000000000 */
[----:B-1----:R-:W-:Y:S05]  /*20460*/  CALL.ABS.NOINC R2 ;  /* 0x0000000002007343 */ /* 0x002fea0003c00000 */
.L_x_6268:
[----:B------:R-:W-:Y:S05]  /*20470*/  BSYNC B6 ;  /* 0x0000000000067941 */ /* 0x000fea0003800000 */
.L_x_6267:
[----:B------:R-:W-:Y:S01]  /*20480*/  IMAD.MOV.U32 R25, RZ, RZ, R31 ;  /* 0x000000ffff197224 */ /* 0x000fe200078e001f */
[----:B------:R-:W-:Y:S01]  /*20490*/  ULDC.64 UR4, c[0x0][0x9f8] ;  /* 0x00027e0000047ab9 */ /* 0x000fe20000000a00 */
[----:B------:R-:W2:Y:S01]  /*204a0*/  LDL R31, [R1+0x8] ;  /* 0x00000800011f7983 */ /* 0x000ea20000100800 */
[----:B------:R-:W-:-:S03]  /*204b0*/  ISETP.NE.U32.AND P0, PT, RZ, UR4, PT ;  /* 0x00000004ff007c0c */ /* 0x000fc6000bf05070 */
[----:B------:R-:W3:Y:S01]  /*204c0*/  LDL R21, [R1+0xc] ;  /* 0x00000c0001157983 */ /* 0x000ee20000100800 */
[----:B------:R-:W-:Y:S01]  /*204d0*/  ISETP.NE.AND.EX P0, PT, RZ, UR5, PT, P0 ;  /* 0x00000005ff007c0c */ /* 0x000fe2000bf05300 */
[----:B------:R-:W-:Y:S01]  /*204e0*/  ULDC.64 UR6, c[0x0][0x208] ;  /* 0x0000820000067ab9 */ /* 0x000fe20000000a00 */
[----:B------:R-:W4:Y:S01]  /*204f0*/  LDC R0, c[0x0][0x430] ;  /* 0x00010c00ff007b82 */ /* 0x000f220000000800 */
[----:B------:R-:W3:Y:S01]  /*20500*/  LDL.LU R8, [R1] ;  /* 0x0000000001087983 */ /* 0x000ee20000300800 */
[----:B------:R-:W0:Y:S09]  /*20510*/  S2R R20, SR_TID.X ;  /* 0x0000000000147919 */ /* 0x000e320000002100 */
[----:B------:R-:W-:Y:S01]  /*20520*/  @P0 IADD3 R2, P1, R23, UR4, RZ ;  /* 0x0000000417020c10 */ /* 0x000fe2000ff3e0ff */
[----:B------:R-:W-:Y:S01]  /*20530*/  VIADD R25, R25, 0xffffffff ;  /* 0xffffffff19197836 */ /* 0x000fe20000000000 */
[----:B------:R-:W-:-:S02]  /*20540*/  ULDC UR4, c[0x0][0x2f4] ;  /* 0x0000bd0000047ab9 */ /* 0x000fc40000000800 */
[----:B------:R-:W-:-:S05]  /*20550*/  @P0 IADD3.X R3, R24, UR5, RZ, P1, !PT ;  /* 0x0000000518030c10 */ /* 0x000fca0008ffe4ff */
[----:B------:R1:W3:Y:S01]  /*20560*/  @P0 LDG.E R32, desc[UR6][R2.64] ;  /* 0x0000000602200981 */ /* 0x0002e2000c1e1900 */
[----:B0-----:R-:W-:-:S04]  /*20570*/  LOP3.LUT R20, R20, 0x7f, RZ, 0xc0, !PT ;  /* 0x0000007f14147812 */ /* 0x001fc800078ec0ff */
[----:B------:R-:W-:Y:S02]  /*20580*/  SHF.R.U32.HI R4, RZ, 0x3, R20 ;  /* 0x00000003ff047819 */ /* 0x000fe40000011614 */
[----:B------:R-:W0:Y:S01]  /*20590*/  S2R R20, SR_TID.X ;  /* 0x0000000000147919 */ /* 0x000e220000002100 */
[----:B----4-:R-:W-:-:S13]  /*205a0*/  ISETP.NE.AND P1, PT, R0, 0x1, PT ;  /* 0x000000010000780c */ /* 0x010fda0003f25270 */
[----:B------:R-:W4:Y:S01]  /*205b0*/  @P1 LDC R6, c[0x0][0x438] ;  /* 0x00010e00ff061b82 */ /* 0x000f220000000800 */
[----:B0-----:R-:W-:-:S05]  /*205c0*/  IMAD.SHL.U32 R20, R20, 0x10, RZ ;  /* 0x0000001014147824 */ /* 0x001fca00078e00ff */
[----:B------:R-:W-:Y:S02]  /*205d0*/  LOP3.LUT R20, R4, 0x70, R20, 0xf8, !PT ;  /* 0x0000007004147812 */ /* 0x000fe400078ef814 */
[----:B------:R-:W0:Y:S03]  /*205e0*/  @P1 LDC R4, c[0x0][0x434] ;  /* 0x00010d00ff041b82 */ /* 0x000e260000000800 */
[----:B------:R-:W-:Y:S01]  /*205f0*/  IMAD R5, R25, 0x60, R20 ;  /* 0x0000006019057824 */ /* 0x000fe200078e0214 */
[----:B------:R-:W-:Y:S01]  /*20600*/  ISETP.GE.AND P3, PT, R33, UR4, PT ;  /* 0x0000000421007c0c */ /* 0x000fe2000bf66270 */
[----:B------:R-:W-:-:S03]  /*20610*/  UMOV UR5, 0xffffffff ;  /* 0xffffffff00057882 */ /* 0x000fc60000000000 */
[----:B--2---:R-:W-:-:S04]  /*20620*/  ISETP.GE.AND P0, PT, R5, R31, PT ;  /* 0x0000001f0500720c */ /* 0x004fc80003f06270 */
[----:B------:R-:W-:Y:S01]  /*20630*/  ISETP.GT.U32.OR P0, PT, R20, 0x5f, P0 ;  /* 0x0000005f1400780c */ /* 0x000fe20000704470 */
[----:B---3--:R-:W-:-:S04]  /*20640*/  IMAD.IADD R5, R5, 0x1, R21 ;  /* 0x0000000105057824 */ /* 0x008fc800078e0215 */
[----:B0-----:R-:W-:-:S08]  /*20650*/  @P1 IMAD.HI.U32 R7, R5, R4, RZ ;  /* 0x0000000405071227 */ /* 0x001fd000078e00ff */
[----:B-1----:R-:W0:Y:S01]  /*20660*/  @!P0 LDC.64 R2, c[0x0][0x428] ;  /* 0x00010a00ff028b82 */ /* 0x002e220000000a00 */
[----:B------:R-:W-:Y:S01]  /*20670*/  IMAD.MOV.U32 R4, RZ, RZ, R5 ;  /* 0x000000ffff047224 */ /* 0x000fe200078e0005 */
[----:B----4-:R-:W-:-:S05]  /*20680*/  @P1 SHF.R.U32.HI R4, RZ, R6, R7 ;  /* 0x00000006ff041219 */ /* 0x010fca0000011607 */
[----:B------:R-:W-:Y:S01]  /*20690*/  IMAD.MOV R6, RZ, RZ, -R4 ;  /* 0x000000ffff067224 */ /* 0x000fe200078e0a04 */
[----:B------:R-:W-:-:S03]  /*206a0*/  SHF.R.S32.HI R9, RZ, 0x1f, R32 ;  /* 0x0000001fff097819 */ /* 0x000fc60000011420 */
        /* <DEDUP_REMOVED lines=26> */
[----:B------:R0:W-:Y:S04]  /*20850*/  STL [R1+0x10], R9 ;  /* 0x0000100901007387 */ /* 0x0001e80000100800 */
[----:B------:R0:W-:Y:S01]  /*20860*/  STL [R1], R8 ;  /* 0x0000000801007387 */ /* 0x0001e20000100800 */
[----:B------:R-:W-:Y:S05]  /*20870*/  BRA.DIV UR5, `(.L_x_6270) ;  /* 0x00000056051c7947 */ /* 0x000fea000b800000 */
.L_x_6399:
[----:B------:R-:W-:Y:S01]  /*20880*/  SHF.R.S32.HI R31, RZ, 0x1f, R18 ;  /* 0x0000001fff1f7819 */ /* 0x000fe20000011412 */
[----:B------:R-:W-:Y:S06]  /*20890*/  @!P2 BRA `(.L_x_6271) ;  /* 0x000000000004a947 */ /* 0x000fec0003800000 */
[----:B------:R-:W-:Y:S01]  /*208a0*/  BPT.TRAP 0x1 ;  /* 0x000000040000795c */ /* 0x000fe20000300000 */
.L_x_6271:
        /* <DEDUP_REMOVED lines=25> */
.L_x_6400:
[----:B------:R-:W-:Y:S05]  /*20a40*/  BSYNC B0 ;  /* 0x0000000000007941 */ /* 0x000fea0003800000 */
.L_x_6272:
        /* <DEDUP_REMOVED lines=33> */
[----:B------:R-:W-:Y:S01]  /*20c60*/  @P0 IMAD R8, R5, 0x2, R22 ;  /* 0x0000000205080824 */ /* 0x000fe200078e0216 */
[----:B------:R-:W-:Y:S02]  /*20c70*/  ULDC.64 UR4, c[0x0][0x208] ;  /* 0x0000820000047ab9 */ /* 0x000fe40000000a00 */
        /* <DEDUP_REMOVED lines=60> */
.L_x_6414:
[----:B------:R-:W-:Y:S01]  /*21040*/  ISETP.GE.AND P0, PT, R6, 0x51, PT ;  /* 0x000000510600780c */ /* 0x000fe20003f06270 */
[----:B------:R-:W-:-:S12]  /*21050*/  ULDC.64 UR4, c[0x0][0x208] ;  /* 0x0000820000047ab9 */ /* 0x000fd80000000a00 */
        /* <DEDUP_REMOVED lines=11> */
.L_x_6275:
        /* <DEDUP_REMOVED lines=11> */
.L_x_6276:
        /* <DEDUP_REMOVED lines=37> */
.L_x_6278:
[----:B------:R-:W-:Y:S05]  /*21410*/  BSYNC B6 ;  /* 0x0000000000067941 */ /* 0x000fea0003800000 */
.L_x_6277:
[----:B------:R-:W2:Y:S01]  /*21420*/  LDL.LU R20, [R1+0x2c] ;  /* 0x00002c0001147983 */ /* 0x000ea20000300800 */
[----:B------:R-:W-:Y:S01]  /*21430*/  ULDC.64 UR4, c[0x0][0x2d8] ;  /* 0x0000b60000047ab9 */ /* 0x000fe20000000a00 */
[----:B-1----:R-:W1:Y:S02]  /*21440*/  LDC R7, c[0x0][0x448] ;  /* 0x00011200ff077b82 */ /* 0x002e640000000800 */
[----:B0-----:R-:W3:Y:S01]  /*21450*/  LDL.LU.64 R2, [R1+0x20] ;  /* 0x0000200001027983 */ /* 0x001ee20000300a00 */
[----:B------:R-:W-:-:S03]  /*21460*/  IMAD R0, R31, UR4, RZ ;  /* 0x000000041f007c24 */ /* 0x000fc6000f8e02ff */
[----:B------:R0:W5:Y:S01]  /*21470*/  LDL R10, [R1+0x18] ;  /* 0x00001800010a7983 */ /* 0x0001620000100800 */
[----:B------:R-:W-:-:S03]  /*21480*/  IMAD R5, R18, UR5, R0 ;  /* 0x0000000512057c24 */ /* 0x000fc6000f8e0200 */
[----:B------:R0:W5:Y:S01]  /*21490*/  LDL R8, [R1+0x4] ;  /* 0x0000040001087983 */ /* 0x0001620000100800 */
[----:B-1----:R-:W-:-:S13]  /*214a0*/  ISETP.NE.AND P0, PT, R7, 0x1, PT ;  /* 0x000000010700780c */ /* 0x002fda0003f05270 */
[----:B------:R-:W1:Y:S01]  /*214b0*/  @P0 LDC R6, c[0x0][0x44c] ;  /* 0x00011300ff060b82 */ /* 0x000e620000000800 */
[----:B---3--:R-:W-:Y:S02]  /*214c0*/  IMAD.MOV.U32 R3, RZ, RZ, R34 ;  /* 0x000000ffff037224 */ /* 0x008fe400078e0022 */
[----:B------:R-:W-:Y:S01]  /*214d0*/  IMAD.WIDE.U32 R2, R18, UR4, R2 ;  /* 0x0000000412027c25 */ /* 0x000fe2000f8e0002 */
[----:B------:R-:W-:-:S03]  /*214e0*/  ULDC.64 UR4, c[0x0][0x2e0] ;  /* 0x0000b80000047ab9 */ /* 0x000fc60000000a00 */
[----:B------:R-:W-:Y:S02]  /*214f0*/  IMAD.IADD R3, R3, 0x1, R5 ;  /* 0x0000000103037824 */ /* 0x000fe400078e0205 */
[----:B--2---:R-:W-:Y:S02]  /*21500*/  IMAD R5, R20, UR4, RZ ;  /* 0x0000000414057c24 */ /* 0x004fe4000f8e02ff */
        /* <DEDUP_REMOVED lines=12> */
[----:B-1----:R-:W-:-:S04]  /*215d0*/  @P0 IMAD.HI.U32 R6, R5, R6, RZ ;  /* 0x0000000605060227 */ /* 0x002fc800078e00ff */
[----:B------:R-:W-:Y:S01]  /*215e0*/  IMAD.MOV.U32 R4, RZ, RZ, R5 ;  /* 0x000000ffff047224 */ /* 0x000fe200078e0005 */
[----:B---3--:R-:W-:Y:S01]  /*215f0*/  @P0 SHF.R.U32.HI R4, RZ, R0, R6 ;  /* 0x00000000ff040219 */ /* 0x008fe20000011606 */
[----:B------:R-:W1:Y:S04]  /*21600*/  S2R R20, SR_TID.X ;  /* 0x0000000000147919 */ /* 0x000e680000002100 */
        /* <DEDUP_REMOVED lines=25> */
[----:B-----5:R-:W-:Y:S01]  /*217a0*/  IMAD R5, R10, R7, RZ ;  /* 0x000000070a057224 */ /* 0x020fe200078e02ff */
[----:B------:R-:W-:Y:S01]  /*217b0*/  ULDC.64 UR4, c[0x0][0x208] ;  /* 0x0000820000047ab9 */ /* 0x000fe20000000a00 */
        /* <DEDUP_REMOVED lines=77> */
.L_x_6431:
[----:B-1----:R-:W-:Y:S01]  /*21c90*/  VIADD R0, R17, 0x70 ;  /* 0x0000007011007836 */ /* 0x002fe20000000000 */
[----:B------:R-:W-:Y:S04]  /*21ca0*/  BSSY B0, `(.L_x_6280) ;  /* 0x000000c000007945 */ /* 0x000fe80003800000 */
[----:B------:R-:W-:-:S13]  /*21cb0*/  ISETP.GE.AND P2, PT, R0, R5, PT ;  /* 0x000000050000720c */ /* 0x000fda0003f46270 */
[----:B------:R-:W-:Y:S05]  /*21cc0*/  @P2 BRA `(.L_x_6281) ;  /* 0x0000000000242947 */ /* 0x000fea0003800000 */
[----:B--2---:R-:W-:Y:S01]  /*21cd0*/  LEA R2, P2, R33, R14, 0x1 ;  /* 0x0000000e21027211 */ /* 0x004fe200078408ff */
[----:B------:R-:W-:-:S04]  /*21ce0*/  ULDC.64 UR4, c[0x0][0x208] ;  /* 0x0000820000047ab9 */ /* 0x000fc80000000a00 */
[----:B------:R-:W-:-:S05]  /*21cf0*/  IMAD.X R3, RZ, RZ, R4, P2 ;  /* 0x000000ffff037224 */ /* 0x000fca00010e0604 */
[----:B------:R-:W-:Y:S01]  /*21d00*/  @!PT LDS RZ, [RZ] ;  /* 0x00000000fffff984 */ /* 0x000fe20000000800 */
[----:B------:R-:W-:Y:S01]  /*21d10*/  @!PT LDS RZ, [RZ] ;  /* 0x00000000fffff984 */ /* 0x000fe20000000800 */
[----:B------:R-:W-:Y:S01]  /*21d20*/  @!PT LDS RZ, [RZ] ;  /* 0x00000000fffff984 */ /* 0x000fe20000000800 */
[----:B------:R0:W-:Y:S04]  /*21d30*/  LDGSTS.E.BYPASS.LTC128B.128 [R8+0x15c00], desc[UR4][R2.64], !P3 ;  /* 0x15c0000002087fae */ /* 0x0001e8000d901d44 */
[----:B------:R0:W-:Y:S04]  /*21d40*/  LDGSTS.E.BYPASS.LTC128B.128 [R8+0x19c00], desc[UR4][R2.64+0x80], !P0 ;  /* 0x19c0008002087fae */ /* 0x0001e8000c101d44 */
[----:B------:R0:W-:Y:S02]  /*21d50*/  LDGSTS.E.BYPASS.LTC128B.128 [R8+0x1dc00], desc[UR4][R2.64+0x100], !P1 ;  /* 0x1dc0010002087fae */ /* 0x0001e4000c901d44 */
.L_x_6281:
[----:B------:R-:W-:Y:S05]  /*21d60*/  BSYNC B0 ;  /* 0x0000000000007941 */ /* 0x000fea0003800000 */
.L_x_6280:
[----:B------:R-:W-:Y:S01]  /*21d70*/  NOP ;  /* 0x0000000000007918 */ /* 0x000fe20000000000 */
[----:B------:R-:W-:-:S13]  /*21d80*/  PLOP3.LUT P0, PT, PT, PT, PT, 0x80, 0x0 ;  /* 0x000000000000781c */ /* 0x000fda0003f0f070 */
.L_x_6282:
        /* <DEDUP_REMOVED lines=18> */
.L_x_6432:
[----:B------:R-:W-:Y:S05]  /*21eb0*/  BSYNC B0 ;  /* 0x0000000000007941 */ /* 0x000fea0003800000 */
.L_x_6283:
[----:B------:R-:W3:Y:S01]  /*21ec0*/  LDL R0, [R1+0x1c] ;  /* 0x00001c0001007983 */ /* 0x000ee20000100800 */
[----:B------:R-:W-:Y:S01]  /*21ed0*/  BSSY B0, `(.L_x_6285) ;  /* 0x0000113000007945 */ /* 0x000fe20003800000 */
[----:B---3--:R-:W-:-:S13]  /*21ee0*/  ISETP.GE.AND P0, PT, R0, 0x2, PT ;  /* 0x000000020000780c */ /* 0x008fda0003f06270 */
[----:B------:R-:W-:Y:S05]  /*21ef0*/  @!P0 BRA `(.L_x_6286) ;  /* 0x0000001000408947 */ /* 0x000fea0003800000 */
[----:B------:R-:W-:Y:S01]  /*21f00*/  ULDC UR4, c[0x0][0x2f4] ;  /* 0x0000bd0000047ab9 */ /* 0x000fe20000000800 */
[----:B------:R-:W-:Y:S01]  /*21f10*/  VIADD R6, R0, 0xfffffffe ;  /* 0xfffffffe00067836 */ /* 0x000fe20000000000 */
[----:B------:R-:W-:Y:S01]  /*21f20*/  ISETP.GE.AND P3, PT, R33, UR4, PT ;  /* 0x0000000421007c0c */ /* 0x000fe2000bf66270 */
[----:B------:R-:W-:Y:S01]  /*21f30*/  IMAD.MOV.U32 R10, RZ, RZ, R26 ;  /* 0x000000ffff0a7224 */ /* 0x000fe200078e001a */
[----:B------:R-:W-:Y:S01]  /*21f40*/  ISETP.GE.AND P2, PT, R36, UR4, PT ;  /* 0x0000000424007c0c */ /* 0x000fe2000bf46270 */
[----:B------:R-:W-:Y:S01]  /*21f50*/  IMAD.MOV.U32 R17, RZ, RZ, R28 ;  /* 0x000000ffff117224 */ /* 0x000fe200078e001c */
[----:B------:R-:W-:Y:S01]  /*21f60*/  ISETP.GE.AND P1, PT, R35, UR4, PT ;  /* 0x0000000423007c0c */ /* 0x000fe2000bf26270 */
[----:B------:R-:W-:-:S12]  /*21f70*/  IMAD.MOV.U32 R30, RZ, RZ, R25 ;  /* 0x000000ffff1e7224 */ /* 0x000fd800078e0019 */
.L_x_6299:
[----:B------:R-:W3:Y:S01]  /*21f80*/  LDL R4, [R1+0xc] ;  /* 0x00000c0001047983 */ /* 0x000ee20000100800 */
[----:B------:R-:W1:Y:S03]  /*21f90*/  LDC R7, c[0x0][0x430] ;  /* 0x00010c00ff077b82 */ /* 0x000e660000000800 */
[----:B------:R-:W4:Y:S01]  /*21fa0*/  LDL R8, [R1+0x10] ;  /* 0x0000100001087983 */ /* 0x000f220000100800 */
        /* <DEDUP_REMOVED lines=10> */
[----:B------:R-:W-:Y:S01]  /*22050*/  IMAD.U32 R11, RZ, RZ, UR37 ;  /* 0x00000025ff0b7e24 */ /* 0x000fe2000f8e00ff */
[----:B------:R-:W-:Y:S01]  /*22060*/  ULDC.64 UR4, c[0x0][0x208] ;  /* 0x0000820000047ab9 */ /* 0x000fe20000000a00 */
[----:B------:R-:W-:Y:S02]  /*22070*/  VIADD R26, R10, 0x1 ;  /* 0x000000010a1a7836 */ /* 0x000fe40000000000 */
[----:B------:R-:W-:Y:S02]  /*22080*/  IMAD.MOV.U32 R25, RZ, RZ, R6 ;  /* 0x000000ffff197224 */ /* 0x000fe400078e0006 */
[----:B---3--:R-:W-:-:S06]  /*22090*/  IMAD R9, R6, 0x60, R4 ;  /* 0x0000006006097824 */ /* 0x008fcc00078e0204 */
[----:B------:R-:W4:Y:S01]  /*220a0*/  @!P4 LDC.64 R4, c[0x0][0x428] ;  /* 0x00010a00ff04cb82 */ /* 0x000f220000000a00 */
[----:B------:R-:W-:-:S04]  /*220b0*/  IMAD.IADD R9, R0, 0x1, R9 ;  /* 0x0000000100097824 */ /* 0x000fc800078e0209 */
[----:B0-----:R-:W-:-:S04]  /*220c0*/  @P0 IMAD.HI.U32 R2, R9, R2, RZ ;  /* 0x0000000209020227 */ /* 0x001fc800078e00ff */
[----:B------:R-:W-:Y:S01]  /*220d0*/  IMAD.MOV.U32 R0, RZ, RZ, R9 ;  /* 0x000000ffff007224 */ /* 0x000fe200078e0009 */
        /* <DEDUP_REMOVED lines=14> */
[----:B------:R-:W-:Y:S02]  /*221c0*/  ISETP.NE.AND P4, PT, R11, 0x3, PT ;  /* 0x000000030b00780c */ /* 0x000fe40003f85270 */
[C---:B------:R-:W-:Y:S01]  /*221d0*/  ISETP.NE.AND P0, PT, R26.reuse, 0x2, PT ;  /* 0x000000021a00780c */ /* 0x040fe20003f05270 */
[----:B------:R-:W-:Y:S05]  /*221e0*/  YIELD ;  /* 0x0000000000007946 */ /* 0x000fea0003800000 */
[----:B------:R-:W-:Y:S02]  /*221f0*/  SEL R28, RZ, 0x1, P0 ;  /* 0x00000001ff1c7807 */ /* 0x000fe40000000000 */
[----:B------:R-:W-:-:S02]  /*22200*/  SEL R26, R26, RZ, P0 ;  /* 0x000000ff1a1a7207 */ /* 0x000fc40000000000 */
[----:B------:R-:W-:Y:S01]  /*22210*/  LOP3.LUT R28, R17, R28, RZ, 0x3c, !PT ;  /* 0x0000001c111c7212 */ /* 0x000fe200078e3cff */
[----:B0-----:R-:W-:Y:S06]  /*22220*/  @!P4 BRA `(.L_x_6287) ;  /* 0x000000000004c947 */ /* 0x001fec0003800000 */
[----:B------:R-:W-:Y:S01]  /*22230*/  BPT.TRAP 0x1 ;  /* 0x000000040000795c */ /* 0x000fe20000300000 */
.L_x_6287:
[----:B------:R-:W-:Y:S01]  /*22240*/  IMAD R7, R26, 0x8, R22 ;  /* 0x000000081a077824 */ /* 0x000fe200078e0216 */
[----:B------:R-:W-:Y:S01]  /*22250*/  SHF.L.U32 R2, R28, 0x1f, RZ ;  /* 0x0000001f1c027819 */ /* 0x000fe200000006ff */
[----:B------:R-:W-:Y:S03]  /*22260*/  BSSY B1, `(.L_x_6288) ;  /* 0x0000003000017945 */ /* 0x000fe60003800000 */
[----:B------:R-:W0:Y:S02]  /*22270*/  SYNCS.PHASECHK.TRANS64.TRYWAIT P0, [R7+URZ+0x30840], R2 ;  /* 0x03084002070075a7 */ /* 0x000e24000800017f */
[----:B0-----:R-:W-:Y:S05]  /*22280*/  @!P0 BRA `(.L_x_6289) ;  /* 0x0000004c00e88947 */ /* 0x001fea0003800000 */
.L_x_6433:
[----:B------:R-:W-:Y:S05]  /*22290*/  BSYNC B1 ;  /* 0x0000000000017941 */ /* 0x000fea0003800000 */
.L_x_6288:
[----:B------:R-:W3:Y:S01]  /*222a0*/  LDL R3, [R1] ;  /* 0x0000000001037983 */ /* 0x000ee20000100800 */
[----:B------:R-:W-:Y:S01]  /*222b0*/  SHF.R.S32.HI R20, RZ, 0x1f, R9 ;  /* 0x0000001fff147819 */ /* 0x000fe20000011409 */
[----:B------:R-:W-:Y:S01]  /*222c0*/  ULDC.64 UR4, c[0x0][0x300] ;  /* 0x0000c00000047ab9 */ /* 0x000fe20000000a00 */
[----:B-----5:R-:W-:Y:S01]  /*222d0*/  SHF.R.S32.HI R21, RZ, 0x1f, R0 ;  /* 0x0000001fff157819 */ /* 0x020fe20000011400 */
[----:B------:R-:W-:Y:S02]  /*222e0*/  IMAD R5, R26, 0x4800, R37 ;  /* 0x000048001a057824 */ /* 0x000fe400078e0225 */
[----:B------:R-:W-:-:S04]  /*222f0*/  IMAD R4, R20, UR4, RZ ;  /* 0x0000000414047c24 */ /* 0x000fc8000f8e02ff */
[----:B------:R-:W-:Y:S01]  /*22300*/  IMAD R4, R9, UR5, R4 ;  /* 0x0000000509047c24 */ /* 0x000fe2000f8e0204 */
[C---:B---3--:R-:W-:Y:S02]  /*22310*/  LOP3.LUT P5, RZ, R3.reuse, 0x2, RZ, 0xc0, !PT ;  /* 0x0000000203ff7812 */ /* 0x048fe400078ac0ff */
        /* <DEDUP_REMOVED lines=18> */
[----:B------:R-:W3:Y:S01]  /*22440*/  LDL R3, [R1] ;  /* 0x0000000001037983 */ /* 0x000ee20000100800 */
[----:B------:R-:W-:Y:S01]  /*22450*/  IMAD.SHL.U32 R4, R33, 0x2, RZ ;  /* 0x0000000221047824 */ /* 0x000fe200078e00ff */
[----:B------:R-:W-:Y:S01]  /*22460*/  ULDC.64 UR4, c[0x0][0x208] ;  /* 0x0000820000047ab9 */ /* 0x000fe20000000a00 */
[----:B------:R-:W-:Y:S01]  /*22470*/  IMAD R5, R5, 0x2, R22 ;  /* 0x0000000205057824 */ /* 0x000fe200078e0216 */
[----:B------:R-:W0:Y:S04]  /*22480*/  SHFL.IDX PT, R2, R8, RZ, 0x181f ;  /* 0x00181fff08027589 */ /* 0x000e2800000e0000 */
[----:B------:R-:W-:Y:S01]  /*22490*/  SHFL.IDX PT, R34, R6, 0x2, 0x181f ;  /* 0x00581f0006227f89 */ /* 0x000fe200000e0000 */
[----:B0-----:R-:W-:Y:S02]  /*224a0*/  IADD3 R2, P0, R2, R4, RZ ;  /* 0x0000000402027210 */ /* 0x001fe40007f1e0ff */
[----:B---3--:R-:W-:-:S02]  /*224b0*/  LOP3.LUT P6, RZ, R3, 0x4, RZ, 0xc0, !PT ;  /* 0x0000000403ff7812 */ /* 0x008fc400078cc0ff */
[----:B------:R-:W0:Y:S02]  /*224c0*/  SHFL.IDX PT, R3, R6, RZ, 0x181f ;  /* 0x00181fff06037589 */ /* 0x000e2400000e0000 */
[----:B0-----:R-:W-:-:S09]  /*224d0*/  IADD3.X R3, RZ, R3, RZ, P0, !PT ;  /* 0x00000003ff037210 */ /* 0x001fd200007fe4ff */
        /* <DEDUP_REMOVED lines=31> */
[----:B-1-3--:R0:W3:Y:S02]  /*226d0*/  SHFL.IDX PT, R2, R8, 0x5, 0x181f ;  /* 0x00b81f0008027f89 */ /* 0x00a0e400000e0000 */
.L_x_6447:
[----:B------:R-:W4:Y:S01]  /*226e0*/  LDL R3, [R1] ;  /* 0x0000000001037983 */ /* 0x000f220000100800 */
[----:B---3--:R-:W-:Y:S01]  /*226f0*/  IADD3 R2, P0, R2, R4, RZ ;  /* 0x0000000402027210 */ /* 0x008fe20007f1e0ff */
[----:B------:R-:W-:Y:S01]  /*22700*/  ULDC.64 UR4, c[0x0][0x208] ;  /* 0x0000820000047ab9 */ /* 0x000fe20000000a00 */
[----:B----4-:R-:W-:-:S03]  /*22710*/  LOP3.LUT P6, RZ, R3, 0x4, RZ, 0xc0, !PT ;  /* 0x0000000403ff7812 */ /* 0x010fc600078cc0ff */
        /* <DEDUP_REMOVED lines=9> */
.L_x_6291:
        /* <DEDUP_REMOVED lines=11> */
.L_x_6292:
[----:B------:R1:W-:Y:S01]  /*22860*/  SYNCS.ARRIVE.TRANS64.A1T0 RZ, [R7+URZ+0x30830], RZ ;  /* 0x030830ff07ff79a7 */ /* 0x0003e2000810003f */
[----:B------:R-:W-:Y:S05]  /*22870*/  @!P5 BRA `(.L_x_6293) ;  /* 0x000000000004d947 */ /* 0x000fea0003800000 */
[----:B------:R-:W-:Y:S01]  /*22880*/  BPT.TRAP 0x1 ;  /* 0x000000040000795c */ /* 0x000fe20000300000 */
.L_x_6293:
[----:B------:R-:W-:Y:S01]  /*22890*/  SHF.L.U32 R2, R17, 0x1f, RZ ;  /* 0x0000001f11027819 */ /* 0x000fe200000006ff */
[----:B0-----:R-:W-:Y:S01]  /*228a0*/  IMAD R6, R10, 0x8, R22 ;  /* 0x000000080a067824 */ /* 0x001fe200078e0216 */
[----:B------:R-:W-:Y:S03]  /*228b0*/  BSSY B1, `(.L_x_6294) ;  /* 0x0000003000017945 */ /* 0x000fe60003800000 */
[----:B------:R-:W0:Y:S02]  /*228c0*/  SYNCS.PHASECHK.TRANS64.TRYWAIT P0, [R6+URZ+0x30860], R2 ;  /* 0x03086002060075a7 */ /* 0x000e24000800017f */
[----:B0-----:R-:W-:Y:S05]  /*228d0*/  @!P0 BRA `(.L_x_6295) ;  /* 0x00000050006c8947 */ /* 0x001fea0003800000 */
.L_x_6448:
[----:B------:R-:W-:Y:S05]  /*228e0*/  BSYNC B1 ;  /* 0x0000000000017941 */ /* 0x000fea0003800000 */
.L_x_6294:
[----:B------:R-:W1:Y:S01]  /*228f0*/  LDL R5, [R1+0x8] ;  /* 0x0000080001057983 */ /* 0x000e620000100800 */
[----:B------:R-:W3:Y:S01]  /*22900*/  S2R R3, SR_TID.X ;  /* 0x0000000000037919 */ /* 0x000ee20000002100 */
[----:B------:R-:W-:Y:S01]  /*22910*/  UMOV UR4, 0xffffffff ;  /* 0xffffffff00047882 */ /* 0x000fe20000000000 */
[----:B---3--:R-:W-:-:S04]  /*22920*/  LOP3.LUT R3, R3, 0x7f, RZ, 0xc0, !PT ;  /* 0x0000007f03037812 */ /* 0x008fc800078ec0ff */
[----:B------:R-:W-:Y:S01]  /*22930*/  SHF.R.U32.HI R3, RZ, 0x3, R3 ;  /* 0x00000003ff037819 */ /* 0x000fe20000011603 */
[----:B-1----:R-:W-:Y:S02]  /*22940*/  IMAD R7, R30, -0x60, R5 ;  /* 0xffffffa01e077824 */ /* 0x002fe400078e0205 */
[----:B------:R-:W-:Y:S02]  /*22950*/  IMAD R5, R10, 0x4800, R37 ;  /* 0x000048000a057824 */ /* 0x000fe400078e0225 */
[----:B------:R-:W-:Y:S01]  /*22960*/  IMAD.IADD R7, R7, 0x1, -R3 ;  /* 0x0000000107077824 */ /* 0x000fe200078e0a03 */
[----:B------:R-:W-:Y:S06]  /*22970*/  BRA.DIV UR4, `(.L_x_6296) ;  /* 0x0000005204587947 */ /* 0x000fec000b800000 */
[----:B0-----:R-:W0:Y:S01]  /*22980*/  SHFL.IDX PT, R2, R23, RZ, 0x181f ;  /* 0x00181fff17027589 */ /* 0x001e2200000e0000 */
[----:B------:R-:W-:Y:S01]  /*22990*/  IMAD R5, R5, 0x2, R22 ;  /* 0x0000000205057824 */ /* 0x000fe200078e0216 */
[----:B------:R-:W-:Y:S02]  /*229a0*/  ULDC.64 UR4, c[0x0][0x208] ;  /* 0x0000820000047ab9 */ /* 0x000fe40000000a00 */
[----:B------:R-:W1:Y:S04]  /*229b0*/  SHFL.IDX PT, R3, R24, RZ, 0x181f ;  /* 0x00181fff18037589 */ /* 0x000e6800000e0000 */
[----:B--2---:R-:W-:Y:S01]  /*229c0*/  SHFL.IDX PT, R14, R23, 0x5, 0x181f ;  /* 0x00b81f00170e7f89 */ /* 0x004fe200000e0000 */
        /* <DEDUP_REMOVED lines=49> */
.L_x_6462:
[----:B0-----:R-:W-:Y:S01]  /*22ce0*/  IADD3 R2, P0, R14, R4, RZ ;  /* 0x000000040e027210 */ /* 0x001fe20007f1e0ff */
        /* <DEDUP_REMOVED lines=10> */
[----:B------:R0:W-:Y:S01]  /*22d90*/  LDGSTS.E.BYPASS.LTC128B.128 [R5+0x8c00], desc[UR4][R2.64+0x100], !P0 ;  /* 0x08c0010002057fae */ /* 0x0001e2000c101d44 */
        /* <DEDUP_REMOVED lines=20> */
.L_x_6297:
        /* <DEDUP_REMOVED lines=11> */
.L_x_6298:
[C---:B------:R-:W-:Y:S01]  /*22f90*/  ISETP.GT.AND P0, PT, R25.reuse, RZ, PT ;  /* 0x000000ff1900720c */ /* 0x040fe20003f04270 */
[----:B------:R0:W-:Y:S01]  /*22fa0*/  SYNCS.ARRIVE.TRANS64.A1T0 RZ, [R6+URZ+0x30850], RZ ;  /* 0x030850ff06ff79a7 */ /* 0x0001e2000810003f */
[----:B------:R-:W-:Y:S02]  /*22fb0*/  IMAD.MOV.U32 R10, RZ, RZ, R26 ;  /* 0x000000ffff0a7224 */ /* 0x000fe400078e001a */
[----:B------:R-:W-:Y:S02]  /*22fc0*/  IMAD.MOV.U32 R17, RZ, RZ, R28 ;  /* 0x000000ffff117224 */ /* 0x000fe400078e001c */
[----:B------:R-:W-:Y:S02]  /*22fd0*/  IMAD.MOV.U32 R30, RZ, RZ, R25 ;  /* 0x000000ffff1e7224 */ /* 0x000fe400078e0019 */
[----:B0-----:R-:W-:-:S05]  /*22fe0*/  VIADD R6, R25, 0xffffffff ;  /* 0xffffffff19067836 */ /* 0x001fca0000000000 */
[----:B------:R-:W-:Y:S05]  /*22ff0*/  @P0 BRA `(.L_x_6299) ;  /* 0xffffffec00e00947 */ /* 0x000fea000383ffff */
.L_x_6286:
[----:B------:R-:W-:Y:S05]  /*23000*/  BSYNC B0 ;  /* 0x0000000000007941 */ /* 0x000fea0003800000 */
.L_x_6285:
        /* <DEDUP_REMOVED lines=8> */
[----:B------:R-:W1:Y:S01]  /*23090*/  FLO.U32 R0, UR4 ;  /* 0x0000000400007d00 */ /* 0x000e6200080e0000 */
[----:B------:R-:W-:Y:S01]  /*230a0*/  ULDC.64 UR6, c[0x0][0x208] ;  /* 0x0000820000067ab9 */ /* 0x000fe20000000a00 */
        /* <DEDUP_REMOVED lines=8> */
.L_x_6301:
[----:B------:R-:W-:Y:S05]  /*23130*/  BSYNC B0 ;  /* 0x0000000000007941 */ /* 0x000fea0003800000 */
.L_x_6300:
[----:B------:R-:W-:-:S05]  /*23140*/  IMAD.U32 R0, RZ, RZ, UR37 ;  /* 0x00000025ff007e24 */ /* 0x000fca000f8e00ff */
[----:B------:R-:W-:-:S13]  /*23150*/  ISETP.NE.AND P0, PT, R0, 0x3, PT ;  /* 0x000000030000780c */ /* 0x000fda0003f05270 */
[----:B------:R-:W-:Y:S05]  /*23160*/  @!P0 BRA `(.L_x_6302) ;  /* 0x0000000000048947 */ /* 0x000fea0003800000 */
[----:B------:R-:W-:Y:S01]  /*23170*/  BPT.TRAP 0x1 ;  /* 0x000000040000795c */ /* 0x000fe20000300000 */
.L_x_6302:
[----:B------:R-:W3:Y:S01]  /*23180*/  LDL.LU R2, [R1+0x8] ;  /* 0x0000080001027983 */ /* 0x000ee20000300800 */
[----:B------:R-:W-:Y:S01]  /*23190*/  IMAD R0, R26, 0x8, R22 ;  /* 0x000000081a007824 */ /* 0x000fe200078e0216 */
[----:B0-----:R-:W-:Y:S01]  /*231a0*/  SHF.L.U32 R3, R28, 0x1f, RZ ;  /* 0x0000001f1c037819 */ /* 0x001fe200000006ff */
[----:B------:R-:W-:Y:S03]  /*231b0*/  BSSY B0, `(.L_x_6303) ;  /* 0x0000004000007945 */ /* 0x000fe60003800000 */
[----:B------:R-:W0:Y:S01]  /*231c0*/  SYNCS.PHASECHK.TRANS64.TRYWAIT P0, [R0+URZ+0x30860], R3 ;  /* 0x03086003000075a7 */ /* 0x000e22000800017f */
[----:B---3--:R-:W-:Y:S01]  /*231d0*/  IMAD R6, R25, -0x60, R2 ;  /* 0xffffffa019067824 */ /* 0x008fe200078e0202 */
[----:B0-----:R-:W-:Y:S06]  /*231e0*/  @!P0 BRA `(.L_x_6304) ;  /* 0x0000005000548947 */ /* 0x001fec0003800000 */
.L_x_6463:
[----:B------:R-:W-:Y:S05]  /*231f0*/  BSYNC B0 ;  /* 0x0000000000007941 */ /* 0x000fea0003800000 */
.L_x_6303:
        /* <DEDUP_REMOVED lines=13> */
[----:B------:R-:W-:Y:S01]  /*232d0*/  ISETP.GE.AND P1, PT, R36, UR4, PT ;  /* 0x0000000424007c0c */ /* 0x000fe2000bf26270 */
[----:B------:R-:W-:Y:S01]  /*232e0*/  ULDC.64 UR6, c[0x0][0x208] ;  /* 0x0000820000067ab9 */ /* 0x000fe20000000a00 */
        /* <DEDUP_REMOVED lines=51> */
.L_x_6477:
[C---:B------:R-:W-:Y:S01]  /*23620*/  ISETP.LT.OR P2, PT, R6.reuse, 0x51, P2 ;  /* 0x000000510600780c */ /* 0x040fe20001741670 */
[----:B------:R-:W-:Y:S01]  /*23630*/  ULDC.64 UR4, c[0x0][0x208] ;  /* 0x0000820000047ab9 */ /* 0x000fe20000000a00 */
        /* <DEDUP_REMOVED lines=12> */
.L_x_6306:
        /* <DEDUP_REMOVED lines=11> */
.L_x_6307:
[----:B------:R2:W-:Y:S01]  /*237b0*/  SYNCS.ARRIVE.TRANS64.A1T0 RZ, [R0+URZ+0x30850], RZ ;  /* 0x030850ff00ff79a7 */ /* 0x0005e2000810003f */
[----:B------:R-:W-:-:S05]  /*237c0*/  VIADD R26, R26, 0x1 ;  /* 0x000000011a1a7836 */ /* 0x000fca0000000000 */
[----:B------:R-:W-:-:S04]  /*237d0*/  ISETP.NE.AND P0, PT, R26, 0x2, PT ;  /* 0x000000021a00780c */ /* 0x000fc80003f05270 */
[----:B------:R-:W-:Y:S02]  /*237e0*/  SEL R3, RZ, 0x1, P0 ;  /* 0x00000001ff037807 */ /* 0x000fe40000000000 */
[----:B------:R-:W-:Y:S02]  /*237f0*/  SEL R26, R26, RZ, P0 ;  /* 0x000000ff1a1a7207 */ /* 0x000fe40000000000 */
[----:B--2---:R-:W-:-:S07]  /*23800*/  LOP3.LUT R28, R28, R3, RZ, 0x3c, !PT ;  /* 0x000000031c1c7212 */ /* 0x004fce00078e3cff */
.L_x_6264:
[----:B------:R-:W-:Y:S05]  /*23810*/  BSYNC B7 ;  /* 0x0000000000077941 */ /* 0x000fea0003800000 */
.L_x_6262:
[----:B------:R-:W2:Y:S02]  /*23820*/  LDL R0, [R1] ;  /* 0x0000000001007983 */ /* 0x000ea40000100800 */
[----:B--2---:R-:W-:-:S13]  /*23830*/  LOP3.LUT P0, RZ, R0, 0x20, RZ, 0xc0, !PT ;  /* 0x0000002000ff7812 */ /* 0x004fda000780c0ff */
[----:B------:R-:W-:Y:S05]  /*23840*/  @!P0 BRA `(.L_x_6308) ;  /* 0x0000000000248947 */ /* 0x000fea0003800000 */
[----:B------:R-:W-:Y:S05]  /*23850*/  WARPSYNC.ALL ;  /* 0x0000000000007948 */ /* 0x000fea0003800000 */
[----:B------:R-:W2:Y:S08]  /*23860*/  S2UR UR5, SR_CgaCtaId ;  /* 0x00000000000579c3 */ /* 0x000eb00000008800 */
[----:B------:R-:W-:Y:S06]  /*23870*/  BAR.SYNC.DEFER_BLOCKING 0x5, 0x180 ;  /* 0x0146000000007b1d */ /* 0x000fec0000010000 */
[----:B------:R-:W-:-:S02]  /*23880*/  UMOV UR4, 0x400 ;  /* 0x0000040000047882 */ /* 0x000fc40000000000 */
[----:B--2---:R-:W-:-:S06]  /*23890*/  ULEA UR4, UR5, UR4, 0x18 ;  /* 0x0000000405047291 */ /* 0x004fcc000f8ec03f */
[----:B------:R-:W-:-:S05]  /*238a0*/  IMAD.U32 R22, RZ, RZ, UR4 ;  /* 0x00000004ff167e24 */ /* 0x000fca000f8e00ff */
[----:B------:R2:W3:Y:S01]  /*238b0*/  LDS.128 R16, [R22+0x308d0] ;  /* 0x0308d00016107984 */ /* 0x0004e20000000c00 */
[----:B------:R-:W-:Y:S06]  /*238c0*/  BAR.ARV 0x4, 0x180 ;  /* 0x0106000000007b1d */ /* 0x000fec0000002000 */
[----:B------:R-:W-:Y:S05]  /*238d0*/  BRA `(.L_x_6309) ;  /* 0x0000000800d87947 */ /* 0x000fea0003800000 */
.L_x_6308:
[----:B------:R-:W2:Y:S01]  /*238e0*/  S2R R8, SR_TID.X ;  /* 0x0000000000087919 */ /* 0x000ea20000002100 */
[----:B------:R-:W-:Y:S01]  /*238f0*/  UMOV UR4, 0xffffffff ;  /* 0xffffffff00047882 */ /* 0x000fe20000000000 */
[----:B--2---:R-:W-:-:S04]  /*23900*/  LOP3.LUT R8, R8, 0x1f, RZ, 0xc0, !PT ;  /* 0x0000001f08087812 */ /* 0x004fc800078ec0ff */
[----:B------:R-:W-:Y:S01]  /*23910*/  ISETP.NE.AND P0, PT, R8, 0x1f, PT ;  /* 0x0000001f0800780c */ /* 0x000fe20003f05270 */
[----:B------:R-:W-:-:S12]  /*23920*/  BRA.DIV UR4, `(.L_x_6310) ;  /* 0x0000005204b07947 */ /* 0x000fd8000b800000 */
[----:B------:R-:W-:Y:S01]  /*23930*/  IMAD.IADD R5, R19, 0x1, R8 ;  /* 0x0000000113057824 */ /* 0x000fe200078e0208 */
[----:B------:R-:W-:Y:S01]  /*23940*/  ULDC UR4, c[0x0][0xc3c] ;  /* 0x00030f0000047ab9 */ /* 0x000fe20000000800 */
[----:B------:R-:W-:-:S03]  /*23950*/  ULDC.64 UR6, c[0x0][0x208] ;  /* 0x0000820000067ab9 */ /* 0x000fc60000000a00 */
        /* <DEDUP_REMOVED lines=28> */
[----:B------:R2:W3:Y:S02]  /*23b20*/  SHFL.IDX PT, R14, R6, 0x1f, 0x1f ;  /* 0x03e01f00060e7f89 */ /* 0x0004e400000e0000 */
.L_x_6487:
[----:B------:R-:W-:Y:S02]  /*23b30*/  ULDC UR4, c[0x0][0xc38] ;  /* 0x00030e0000047ab9 */ /* 0x000fe40000000800 */
[----:B------:R-:W-:-:S04]  /*23b40*/  IMAD.U32 R7, RZ, RZ, UR4 ;  /* 0x00000004ff077e24 */ /* 0x000fc8000f8e00ff */
[----:B---3--:R-:W-:-:S04]  /*23b50*/  IMAD R14, R14, R7, RZ ;  /* 0x000000070e0e7224 */ /* 0x008fc800078e02ff */
[----:B------:R-:W-:-:S05]  /*23b60*/  IMAD.IADD R9, R4, 0x1, R14 ;  /* 0x0000000104097824 */ /* 0x000fca00078e020e */
[----:B------:R-:W-:-:S13]  /*23b70*/  ISETP.GT.AND P6, PT, R9, R0, PT ;  /* 0x000000000900720c */ /* 0x000fda0003fc4270 */
[----:B------:R-:W-:Y:S05]  /*23b80*/  @P6 BRA `(.L_x_6311) ;  /* 0x0000000000a06947 */ /* 0x000fea0003800000 */
.L_x_6316:
[----:B------:R-:W3:Y:S01]  /*23b90*/  LDC R2, c[0x0][0xc3c] ;  /* 0x00030f00ff027b82 */ /* 0x000ee20000000800 */
[----:B------:R-:W-:-:S05]  /*23ba0*/  VIADD R19, R19, 0x1f ;  /* 0x0000001f13137836 */ /* 0x000fca0000000000 */
[----:B---3--:R-:W-:-:S13]  /*23bb0*/  ISETP.GE.AND P6, PT, R19, R2, PT ;  /* 0x000000021300720c */ /* 0x008fda0003fc6270 */
[----:B------:R-:W-:Y:S05]  /*23bc0*/  @P6 BRA `(.L_x_6312) ;  /* 0x0000000400d86947 */ /* 0x000fea0003800000 */
[----:B------:R-:W3:Y:S01]  /*23bd0*/  S2R R3, SR_TID.X ;  /* 0x0000000000037919 */ /* 0x000ee20000002100 */
[----:B------:R-:W-:Y:S01]  /*23be0*/  BSSY B0, `(.L_x_6313) ;  /* 0x000000a000007945 */ /* 0x000fe20003800000 */
[----:B------:R-:W-:Y:S01]  /*23bf0*/  IMAD.MOV.U32 R5, RZ, RZ, RZ ;  /* 0x000000ffff057224 */ /* 0x000fe200078e00ff */
[----:B---3--:R-:W-:-:S05]  /*23c00*/  LOP3.LUT R3, R3, 0x1f, RZ, 0xc0, !PT ;  /* 0x0000001f03037812 */ /* 0x008fca00078ec0ff */
[----:B------:R-:W-:-:S05]  /*23c10*/  IMAD.IADD R7, R19, 0x1, R3 ;  /* 0x0000000113077824 */ /* 0x000fca00078e0203 */
[----:B------:R-:W-:-:S13]  /*23c20*/  ISETP.GE.OR P6, PT, R7, R2, !P0 ;  /* 0x000000020700720c */ /* 0x000fda00047c6670 */
[----:B------:R-:W-:Y:S05]  /*23c30*/  @P6 BRA `(.L_x_6314) ;  /* 0x0000000000106947 */ /* 0x000fea0003800000 */
[----:B------:R-:W3:Y:S01]  /*23c40*/  LDC.64 R2, c[0x0][0xc80] ;  /* 0x00032000ff027b82 */ /* 0x000ee20000000a00 */
[----:B------:R-:W-:Y:S01]  /*23c50*/  ULDC.64 UR4, c[0x0][0x208] ;  /* 0x0000820000047ab9 */ /* 0x000fe20000000a00 */
[----:B---3--:R-:W-:-:S05]  /*23c60*/  IMAD.WIDE R2, R7, 0x4, R2 ;  /* 0x0000000407027825 */ /* 0x008fca00078e0202 */
[----:B------:R3:W5:Y:S02]  /*23c70*/  LDG.E R5, desc[UR4][R2.64] ;  /* 0x0000000402057981 */ /* 0x000764000c1e1900 */
.L_x_6314:
[----:B------:R-:W-:Y:S05]  /*23c80*/  BSYNC B0 ;  /* 0x0000000000007941 */ /* 0x000fea0003800000 */
.L_x_6313:
[----:B------:R-:W-:-:S03]  /*23c90*/  UMOV UR4, 0xffffffff ;  /* 0xffffffff00047882 */ /* 0x000fc60000000000 */
[----:B------:R-:W-:Y:S05]  /*23ca0*/  BRA.DIV UR4, `(.L_x_6315) ;  /* 0x0000005204f87947 */ /* 0x000fea000b800000 */
[----:B-----5:R-:W4:Y:S02]  /*23cb0*/  SHFL.UP PT, R14, R5, 0x1, RZ ;  /* 0x04200000050e7989 */ /* 0x020f2400000e00ff */
[----:B----4-:R-:W-:-:S05]  /*23cc0*/  SEL R14, R14, RZ, P1 ;  /* 0x000000ff0e0e7207 */ /* 0x010fca0000800000 */
[----:B------:R-:W-:-:S05]  /*23cd0*/  IMAD.IADD R13, R5, 0x1, R14 ;  /* 0x00000001050d7824 */ /* 0x000fca00078e020e */
[----:B------:R-:W3:Y:S02]  /*23ce0*/  SHFL.UP PT, R14, R13, 0x2, RZ ;  /* 0x044000000d0e7989 */ /* 0x000ee400000e00ff */
[----:B---3--:R-:W-:-:S05]  /*23cf0*/  SEL R2, R14, RZ, P2 ;  /* 0x000000ff0e027207 */ /* 0x008fca0001000000 */
        /* <DEDUP_REMOVED lines=9> */
[----:B--2---:R-:W-:-:S05]  /*23d90*/  IMAD.IADD R6, R4, 0x1, R7 ;  /* 0x0000000104067824 */ /* 0x004fca00078e0207 */
[----:B------:R2:W3:Y:S02]  /*23da0*/  SHFL.IDX PT, R14, R6, 0x1f, 0x1f ;  /* 0x03e01f00060e7f89 */ /* 0x0004e400000e0000 */
.L_x_6495:
[----:B------:R-:W-:Y:S02]  /*23db0*/  ULDC UR4, c[0x0][0xc38] ;  /* 0x00030e0000047ab9 */ /* 0x000fe40000000800 */
[----:B------:R-:W-:-:S04]  /*23dc0*/  IMAD.U32 R7, RZ, RZ, UR4 ;  /* 0x00000004ff077e24 */ /* 0x000fc8000f8e00ff */
[----:B---3--:R-:W-:-:S04]  /*23dd0*/  IMAD R14, R14, R7, RZ ;  /* 0x000000070e0e7224 */ /* 0x008fc800078e02ff */
[----:B------:R-:W-:-:S05]  /*23de0*/  IMAD.IADD R9, R14, 0x1, R9 ;  /* 0x000000010e097824 */ /* 0x000fca00078e0209 */
[----:B------:R-:W-:-:S13]  /*23df0*/  ISETP.GT.AND P6, PT, R9, R0, PT ;  /* 0x000000000900720c */ /* 0x000fda0003fc4270 */
[----:B------:R-:W-:Y:S05]  /*23e00*/  @!P6 BRA `(.L_x_6316) ;  /* 0xfffffffc0060e947 */ /* 0x000fea000383ffff */
.L_x_6311:
[----:B------:R-:W-:Y:S01]  /*23e10*/  IMAD.IADD R16, R9, 0x1, -R14 ;  /* 0x0000000109107824 */ /* 0x000fe200078e0a0e */
[----:B------:R-:W-:-:S03]  /*23e20*/  UMOV UR4, 0xffffffff ;  /* 0xffffffff00047882 */ /* 0x000fc60000000000 */
[----:B------:R-:W-:-:S05]  /*23e30*/  IMAD R3, R6, R7, R16 ;  /* 0x0000000706037224 */ /* 0x000fca00078e0210 */
[----:B------:R-:W-:Y:S01]  /*23e40*/  ISETP.GT.AND P6, PT, R3, R0, PT ;  /* 0x000000000300720c */ /* 0x000fe20003fc4270 */
[----:B------:R-:W-:-:S12]  /*23e50*/  BRA.DIV UR4, `(.L_x_6317) ;  /* 0x0000005604487947 */ /* 0x000fd8000b800000 */
[----:B------:R-:W-:-:S04]  /*23e60*/  VOTE.ANY R2, PT, !P6 ;  /* 0x0000000000027806 */ /* 0x000fc800070e0100 */
[----:B------:R-:W3:Y:S02]  /*23e70*/  POPC R4, R2 ;  /* 0x0000000200047309 */ /* 0x000ee40000000000 */
[----:B---3--:R3:W4:Y:S02]  /*23e80*/  SHFL.IDX PT, R5, R5, R4, 0x1f ;  /* 0x00001f0405057589 */ /* 0x00872400000e0000 */
.L_x_6499:
[----:B------:R-:W-:Y:S01]  /*23e90*/  ISETP.NE.AND P0, PT, R2, RZ, PT ;  /* 0x000000ff0200720c */ /* 0x000fe20003f05270 */
[----:B------:R-:W-:-:S12]  /*23ea0*/  IMAD.MOV.U32 R14, RZ, RZ, RZ ;  /* 0x000000ffff0e7224 */ /* 0x000fd800078e00ff */
[----:B------:R-:W-:Y:S05]  /*23eb0*/  @!P0 BRA `(.L_x_6318) ;  /* 0x0000000000108947 */ /* 0x000fea0003800000 */
[----:B------:R-:W-:Y:S01]  /*23ec0*/  UMOV UR4, 0xffffffff ;  /* 0xffffffff00047882 */ /* 0x000fe20000000000 */
[----:B-1----:R-:W-:Y:S02]  /*23ed0*/  VIADD R12, R4, 0xffffffff ;  /* 0xffffffff040c7836 */ /* 0x002fe40000000000 */
[----:B------:R-:W-:Y:S05]  /*23ee0*/  BRA.DIV UR4, `(.L_x_6319) ;  /* 0x00000056046c7947 */ /* 0x000fea000b800000 */
[----:B------:R1:W0:Y:S02]  /*23ef0*/  SHFL.IDX PT, R14, R6, R12, 0x1f ;  /* 0x00001f0c060e7589 */ /* 0x00022400000e0000 */
.L_x_6318:
[----:B------:R-:W5:Y:S01]  /*23f00*/  LDC.64 R2, c[0x0][0xc90] ;  /* 0x00032400ff027b82 */ /* 0x000f620000000a00 */
[----:B------:R-:W-:Y:S01]  /*23f10*/  IMAD.IADD R19, R4, 0x1, R19 ;  /* 0x0000000104137824 */ /* 0x000fe200078e0213 */
[----:B------:R-:W-:-:S03]  /*23f20*/  ULDC.64 UR4, c[0x0][0x208] ;  /* 0x0000820000047ab9 */ /* 0x000fc60000000a00 */
[----:B-----5:R-:W-:-:S05]  /*23f30*/  IMAD.WIDE R2, R19, 0x4, R2 ;  /* 0x0000000413027825 */ /* 0x020fca00078e0202 */
[----:B-12---:R1:W3:Y:S01]  /*23f40*/  LDG.E R6, desc[UR4][R2.64] ;  /* 0x0000000402067981 */ /* 0x0062e2000c1e1900 */
[----:B0-----:R-:W-:Y:S02]  /*23f50*/  IMAD R16, R14, R7, R16 ;  /* 0x000000070e107224 */ /* 0x001fe400078e0210 */
[----:B-1----:R-:W-:Y:S02]  /*23f60*/  IMAD.MOV.U32 R2, RZ, RZ, RZ ;  /* 0x000000ffff027224 */ /* 0x002fe400078e00ff */
[----:B---34-:R-:W-:-:S05]  /*23f70*/  IMAD R4, R5, R6, RZ ;  /* 0x0000000605047224 */ /* 0x018fca00078e02ff */
        /* <DEDUP_REMOVED lines=59> */
.L_x_6312:
[----:B------:R-:W-:Y:S01]  /*24330*/  UMOV UR4, URZ ;  /* 0x0000003f00047c82 */ /* 0x000fe20008000000 */
[----:B------:R-:W-:Y:S01]  /*24340*/  UMOV UR5, URZ ;  /* 0x0000003f00057c82 */ /* 0x000fe20008000000 */
[----:B------:R-:W-:Y:S01]  /*24350*/  ULDC UR6, c[0x0][0xc3c] ;  /* 0x00030f0000067ab9 */ /* 0x000fe20000000800 */
[----:B------:R-:W-:Y:S02]  /*24360*/  IMAD.MOV.U32 R16, RZ, RZ, R0 ;  /* 0x000000ffff107224 */ /* 0x000fe400078e0000 */
[----:B------:R-:W-:Y:S02]  /*24370*/  IMAD.U32 R17, RZ, RZ, UR4 ;  /* 0x00000004ff117e24 */ /* 0x000fe4000f8e00ff */
[----:B------:R-:W-:Y:S02]  /*24380*/  IMAD.U32 R18, RZ, RZ, UR5 ;  /* 0x00000005ff127e24 */ /* 0x000fe4000f8e00ff */
[----:B------:R-:W-:-:S07]  /*24390*/  IMAD.U32 R19, RZ, RZ, UR6 ;  /* 0x00000006ff137e24 */ /* 0x000fce000f8e00ff */
.L_x_6320:
[----:B------:R-:W3:Y:S01]  /*243a0*/  S2R R0, SR_TID.X ;  /* 0x0000000000007919 */ /* 0x000ee20000002100 */
[----:B------:R-:W-:Y:S05]  /*243b0*/  WARPSYNC.ALL ;  /* 0x0000000000007948 */ /* 0x000fea0003800000 */
[----:B------:R-:W-:Y:S01]  /*243c0*/  BAR.SYNC.DEFER_BLOCKING 0x4, 0x180 ;  /* 0x0106000000007b1d */ /* 0x000fe20000010000 */
[----:B---3--:R-:W-:-:S04]  /*243d0*/  LOP3.LUT R0, R0, 0x1f, RZ, 0xc0, !PT ;  /* 0x0000001f00007812 */ /* 0x008fc800078ec0ff */
[----:B------:R-:W-:-:S13]  /*243e0*/  ISETP.NE.AND P0, PT, R0, RZ, PT ;  /* 0x000000ff0000720c */ /* 0x000fda0003f05270 */
[----:B------:R-:W3:Y:S01]  /*243f0*/  @!P0 S2R R3, SR_CgaCtaId ;  /* 0x0000000000038919 */ /* 0x000ee20000008800 */
[----:B------:R-:W-:-:S04]  /*24400*/  @!P0 MOV R0, 0x400 ;  /* 0x0000040000008802 */ /* 0x000fc80000000f00 */
[----:B---3--:R-:W-:-:S05]  /*24410*/  @!P0 LEA R22, R3, R0, 0x18 ;  /* 0x0000000003168211 */ /* 0x008fca00078ec0ff */
[----:B------:R4:W-:Y:S01]  /*24420*/  @!P0 STS.128 [R22+0x308d0], R16 ;  /* 0x0308d01016008388 */ /* 0x0009e20000000c00 */
[----:B------:R-:W-:Y:S06]  /*24430*/  BAR.ARV 0x5, 0x180 ;  /* 0x0146000000007b1d */ /* 0x000fec0000002000 */
.L_x_6309:
[----:B------:R-:W-:Y:S02]  /*24440*/  ULDC UR4, c[0x0][0xc3c] ;  /* 0x00030f0000047ab9 */ /* 0x000fe40000000800 */
[----:B---3--:R-:W-:-:S13]  /*24450*/  ISETP.GE.AND P0, PT, R19, UR4, PT ;  /* 0x0000000413007c0c */ /* 0x008fda000bf06270 */
[----:B------:R-:W-:Y:S05]  /*24460*/  @!P0 BRA `(.L_x_6321) ;  /* 0xffffff9c00a88947 */ /* 0x000fea000383ffff */
[----:B------:R-:W-:Y:S05]  /*24470*/  BSYNC B8 ;  /* 0x0000000000087941 */ /* 0x000fea0003800000 */
.L_x_6218:
[----:B------:R-:W3:Y:S01]  /*24480*/  LDL.LU R0, [R1+0x28] ;  /* 0x0000280001007983 */ /* 0x000ee20000300800 */
[----:B------:R-:W-:Y:S01]  /*24490*/  BSSY B0, `(.L_x_6322) ;  /* 0x000000b000007945 */ /* 0x000fe20003800000 */
[----:B------:R-:W5:Y:S01]  /*244a0*/  S2R R5, SR_CgaCtaId ;  /* 0x0000000000057919 */ /* 0x000f620000008800 */
[----:B---3--:R-:W-:-:S05]  /*244b0*/  VIADD R0, R0, 0x1 ;  /* 0x0000000100007836 */ /* 0x008fca0000000000 */
[----:B0-----:R-:W-:-:S04]  /*244c0*/  LEA.HI R2, R0, R0, RZ, 0x1 ;  /* 0x0000000000027211 */ /* 0x001fc800078f08ff */
[----:B------:R-:W-:Y:S02]  /*244d0*/  LOP3.LUT R3, R2, 0xfffffffe, RZ, 0xc0, !PT ;  /* 0xfffffffe02037812 */ /* 0x000fe400078ec0ff */
[----:B------:R-:W-:-:S03]  /*244e0*/  MOV R2, 0x400 ;  /* 0x0000040000027802 */ /* 0x000fc60000000f00 */
[----:B------:R-:W-:Y:S01]  /*244f0*/  IMAD.IADD R0, R0, 0x1, -R3 ;  /* 0x0000000100007824 */ /* 0x000fe200078e0a03 */
[----:B-----5:R-:W-:-:S04]  /*24500*/  LEA R7, R5, R2, 0x18 ;  /* 0x0000000205077211 */ /* 0x020fc800078ec0ff */
[----:B------:R-:W-:-:S04]  /*24510*/  SHF.L.U32 R0, R0, 0x1f, RZ ;  /* 0x0000001f00007819 */ /* 0x000fc800000006ff */
[----:B------:R-:W0:Y:S02]  /*24520*/  SYNCS.PHASECHK.TRANS64.TRYWAIT P0, [R7+URZ+0x30820], R0 ;  /* 0x03082000070075a7 */ /* 0x000e24000800017f */
[----:B0-----:R-:W-:Y:S05]  /*24530*/  @!P0 BRA `(.L_x_6323) ;  /* 0x0000004c00fc8947 */ /* 0x001fea0003800000 */
.L_x_6502:
[----:B------:R-:W-:Y:S05]  /*24540*/  BSYNC B0 ;  /* 0x0000000000007941 */ /* 0x000fea0003800000 */
.L_x_6322:
[----:B------:R-:W-:-:S03]  /*24550*/  UMOV UR4, 0xffffffff ;  /* 0xffffffff00047882 */ /* 0x000fc60000000000 */
[----:B------:R-:W-:Y:S05]  /*24560*/  BRA.DIV UR4, `(.L_x_6324) ;  /* 0x0000005204047947 */ /* 0x000fea000b800000 */
[----:B0-----:R-:W0:Y:S02]  /*24570*/  S2R R0, SR_TID.X ;  /* 0x0000000000007919 */ /* 0x001e240000002100 */
[----:B0-----:R-:W-:-:S04]  /*24580*/  SHF.R.U32.HI R0, RZ, 0x5, R0 ;  /* 0x00000005ff007819 */ /* 0x001fc80000011600 */
[----:B------:R-:W-:-:S05]  /*24590*/  LOP3.LUT R0, R0, 0x3, RZ, 0xc0, !PT ;  /* 0x0000000300007812 */ /* 0x000fca00078ec0ff */
[----:B------:R0:W3:Y:S02]  /*245a0*/  SHFL.IDX PT, R14, R0, RZ, 0x1f ;  /* 0x00001fff000e7589 */ /* 0x0000e400000e0000 */
.L_x_6505:
[----:B---3--:R-:W-:-:S13]  /*245b0*/  ISETP.NE.AND P0, PT, R14, RZ, PT ;  /* 0x000000ff0e00720c */ /* 0x008fda0003f05270 */
[----:B------:R-:W-:Y:S05]  /*245c0*/  @P0 BRA `(.L_x_5972) ;  /* 0x0000000000880947 */ /* 0x000fea0003800000 */
[----:B------:R-:W-:-:S03]  /*245d0*/  UMOV UR4, 0xffffffff ;  /* 0xffffffff00047882 */ /* 0x000fc60000000000 */
[----:B------:R-:W-:Y:S05]  /*245e0*/  BRA.DIV UR4, `(.L_x_6325) ;  /* 0x0000005204187947 */ /* 0x000fea000b800000 */
[----:B------:R-:W-:-:S13]  /*245f0*/  ELECT P6, URZ, PT ;  /* 0x00000000003f782f */ /* 0x000fda00038c0000 */
.L_x_6508:
[----:B------:R-:W-:Y:S05]  /*24600*/  @!P6 BRA `(.L_x_5972) ;  /* 0x000000000078e947 */ /* 0x000fea0003800000 */
[----:B------:R-:W-:-:S06]  /*24610*/  ULOP3.LUT UR4, UR60, 0x2, URZ, 0xfc, !UPT ;  /* 0x000000023c047892 */ /* 0x000fcc000f8efc3f */
[----:B0-----:R-:W-:-:S05]  /*24620*/  IMAD.U32 R0, RZ, RZ, UR4 ;  /* 0x00000004ff007e24 */ /* 0x001fca000f8e00ff */
[----:B------:R-:W-:-:S13]  /*24630*/  ISETP.NE.AND P0, PT, R0, 0x3, PT ;  /* 0x000000030000780c */ /* 0x000fda0003f05270 */
[----:B------:R-:W-:Y:S05]  /*24640*/  @!P0 BRA `(.L_x_6326) ;  /* 0x0000000000048947 */ /* 0x000fea0003800000 */
[----:B------:R-:W-:Y:S01]  /*24650*/  BPT.TRAP 0x1 ;  /* 0x000000040000795c */ /* 0x000fe20000300000 */
.L_x_6326:
[----:B------:R-:W-:Y:S01]  /*24660*/  IMAD R5, R26, 0x8, R7 ;  /* 0x000000081a057824 */ /* 0x000fe200078e0207 */
[----:B------:R-:W-:Y:S01]  /*24670*/  SHF.L.U32 R0, R28, 0x1f, RZ ;  /* 0x0000001f1c007819 */ /* 0x000fe200000006ff */
[----:B------:R-:W-:-:S03]  /*24680*/  VIADD R26, R26, 0x1 ;  /* 0x000000011a1a7836 */ /* 0x000fc60000000000 */
[----:B------:R-:W0:Y:S02]  /*24690*/  SYNCS.PHASECHK.TRANS64.TRYWAIT P1, [R5+URZ+0x30840], R0 ;  /* 0x03084000050075a7 */ /* 0x000e24000802017f */
[----:B------:R-:W-:-:S04]  /*246a0*/  ISETP.NE.AND P2, PT, R26, 0x2, PT ;  /* 0x000000021a00780c */ /* 0x000fc80003f45270 */
[----:B------:R-:W-:Y:S01]  /*246b0*/  SEL R3, RZ, 0x1, P2 ;  /* 0x00000001ff037807 */ /* 0x000fe20001000000 */
[----:B0-----:R-:W-:Y:S08]  /*246c0*/  @!P1 BRA `(.L_x_6327) ;  /* 0x0000005000009947 */ /* 0x001ff00003800000 */
.L_x_6509:
[----:B------:R-:W-:Y:S02]  /*246d0*/  SEL R26, R26, RZ, P2 ;  /* 0x000000ff1a1a7207 */ /* 0x000fe40001000000 */
[----:B------:R-:W-:Y:S01]  /*246e0*/  LOP3.LUT R2, R28, R3, RZ, 0x3c, !PT ;  /* 0x000000031c027212 */ /* 0x000fe200078e3cff */
[----:B------:R-:W-:Y:S06]  /*246f0*/  @!P0 BRA `(.L_x_6328) ;  /* 0x0000000000048947 */ /* 0x000fec0003800000 */
[----:B------:R-:W-:Y:S01]  /*24700*/  BPT.TRAP 0x1 ;  /* 0x000000040000795c */ /* 0x000fe20000300000 */
.L_x_6328:
[----:B------:R-:W-:Y:S01]  /*24710*/  IMAD R3, R26, 0x8, R7 ;  /* 0x000000081a037824 */ /* 0x000fe200078e0207 */
[----:B------:R-:W-:-:S04]  /*24720*/  SHF.L.U32 R2, R2, 0x1f, RZ ;  /* 0x0000001f02027819 */ /* 0x000fc800000006ff */
[----:B------:R-:W3:Y:S02]  /*24730*/  SYNCS.PHASECHK.TRANS64.TRYWAIT P1, [R3+URZ+0x30840], R2 ;  /* 0x03084002030075a7 */ /* 0x000ee4000802017f */
[----:B---3--:R-:W-:Y:S05]  /*24740*/  @!P1 BRA `(.L_x_6329) ;  /* 0x0000004c00f49947 */ /* 0x008fea0003800000 */
.L_x_6510:
[----:B------:R-:W-:Y:S05]  /*24750*/  @!P0 BRA `(.L_x_6330) ;  /* 0x0000000000048947 */ /* 0x000fea0003800000 */
[----:B------:R-:W-:Y:S01]  /*24760*/  BPT.TRAP 0x1 ;  /* 0x000000040000795c */ /* 0x000fe20000300000 */
.L_x_6330:
[----:B------:R-:W5:Y:S02]  /*24770*/  SYNCS.PHASECHK.TRANS64.TRYWAIT P1, [R5+URZ+0x30860], R0 ;  /* 0x03086000050075a7 */ /* 0x000f64000802017f */
[----:B-----5:R-:W-:Y:S05]  /*24780*/  @!P1 BRA `(.L_x_6331) ;  /* 0x0000004c00f89947 */ /* 0x020fea0003800000 */
.L_x_6511:
[----:B------:R-:W-:Y:S05]  /*24790*/  @!P0 BRA `(.L_x_6332) ;  /* 0x0000000000048947 */ /* 0x000fea0003800000 */
[----:B------:R-:W-:Y:S01]  /*247a0*/  BPT.TRAP 0x1 ;  /* 0x000000040000795c */ /* 0x000fe20000300000 */
.L_x_6332:
[----:B------:R0:W0:Y:S02]  /*247b0*/  SYNCS.PHASECHK.TRANS64.TRYWAIT P0, [R3+URZ+0x30860], R2 ;  /* 0x03086002030075a7 */ /* 0x000024000800017f */
[----:B0-----:R-:W-:Y:S05]  /*247c0*/  @!P0 NANOSLEEP.SYNCS 0x989680 ;  /* 0x009896800000895d */ /* 0x001fea0003900000 */
[----:B------:R-:W0:Y:S02]  /*247d0*/  @!P0 SYNCS.PHASECHK.TRANS64 P0, [R3+URZ+0x30860], R2 ;  /* 0x03086002030085a7 */ /* 0x000e24000800007f */
[----:B0-----:R-:W-:Y:S05]  /*247e0*/  @!P0 BRA `(.L_x_6332) ;  /* 0xfffffffc00f08947 */ /* 0x001fea000383ffff */
.L_x_5972:
[----:B------:R-:W-:Y:S05]  /*247f0*/  BSYNC B9 ;  /* 0x0000000000097941 */ /* 0x000fea0003800000 */
.L_x_5969:
[----:B------:R-:W-:Y:S05]  /*24800*/  EXIT ;  /* 0x000000000000794d */ /* 0x000fea0003800000 */
.L_x_5990:
[----:B0-----:R0:W1:Y:S02]  /*24810*/  SYNCS.PHASECHK.TRANS64.TRYWAIT P5, [R87+URZ+0x30890], R88 ;  /* 0x03089058570075a7 */ /* 0x00106400080a017f */
[----:B-1----:R-:W-:Y:S05]  /*24820*/  @!P5 NANOSLEEP.SYNCS 0x989680 ;  /* 0x009896800000d95d */ /* 0x002fea0003900000 */
[----:B------:R-:W1:Y:S02]  /*24830*/  @!P5 SYNCS.PHASECHK.TRANS64 P5, [R87+URZ+0x30890], R88 ;  /* 0x030890585700d5a7 */ /* 0x000e6400080a007f */
[----:B-1----:R-:W-:Y:S05]  /*24840*/  @!P5 BRA `(.L_x_5990) ;  /* 0xfffffffc00f0d947 */ /* 0x002fea000383ffff */
[----:B------:R-:W-:Y:S05]  /*24850*/  BRA `(.L_x_6333) ;  /* 0xfffffdf000047947 */ /* 0x000fea000383ffff */
.L_x_5991:
        /* <DEDUP_REMOVED lines=8> */
.L_x_6335:
[----:B------:R-:W-:Y:S05]  /*248e0*/  BSYNC B1 ;  /* 0x0000000000017941 */ /* 0x000fea0003800000 */
.L_x_6334:
[----:B------:R-:W-:Y:S01]  /*248f0*/  IMAD.MOV.U32 R13, RZ, RZ, R118 ;  /* 0x000000ffff0d7224 */ /* 0x000fe200078e0076 */
[----:B------:R-:W-:Y:S01]  /*24900*/  MOV R11, 0x1c1f ;  /* 0x00001c1f000b7802 */ /* 0x000fe20000000f00 */
[----:B------:R-:W-:Y:S02]  /*24910*/  IMAD.MOV.U32 R12, RZ, RZ, RZ ;  /* 0x000000ffff0c7224 */ /* 0x000fe400078e00ff */
[----:B------:R-:W-:Y:S02]  /*24920*/  IMAD.MOV.U32 R15, RZ, RZ, -0x1 ;  /* 0xffffffffff0f7424 */ /* 0x000fe400078e00ff */
[----:B------:R-:W-:-:S07]  /*24930*/  IMAD.MOV.U32 R82, RZ, RZ, R14 ;  /* 0x000000ffff527224 */ /* 0x000fce00078e000e */
[----:B------:R-:W-:Y:S05]  /*24940*/  WARPSYNC.COLLECTIVE R15, `(.L_x_6336) ;  /* 0x000000000f087348 */ /* 0x000fea0003c00000 */
[----:B------:R0:W1:Y:S02]  /*24950*/  SHFL.IDX P6, R14, R13, R12, R11 ;  /* 0x0000000c0d0e7389 */ /* 0x00006400000c000b */
[----:B01----:R-:W-:Y:S01]  /*24960*/  ENDCOLLECTIVE ;  /* 0x000000000000791b */ /* 0x003fe20003800000 */
.L_x_6336:
[----:B------:R-:W-:Y:S01]  /*24970*/  IMAD.MOV.U32 R11, RZ, RZ, R14 ;  /* 0x000000ffff0b7224 */ /* 0x000fe200078e000e */
[----:B------:R-:W-:Y:S06]  /*24980*/  BRA `(.L_x_6337) ;  /* 0xfffffdec00cc7947 */ /* 0x000fec000383ffff */
.L_x_6016:
[----:B------:R-:W-:Y:S01]  /*24990*/  BSSY B1, `(.L_x_6338) ;  /* 0x0000008000017945 */ /* 0x000fe20003800000 */
[----:B0---4-:R-:W-:Y:S02]  /*249a0*/  IMAD.MOV.U32 R13, RZ, RZ, R115 ;  /* 0x000000ffff0d7224 */ /* 0x011fe400078e0073 */
[----:B------:R-:W-:Y:S02]  /*249b0*/  IMAD.MOV.U32 R12, RZ, RZ, 0x1 ;  /* 0x00000001ff0c7424 */ /* 0x000fe400078e00ff */
[----:B---3--:R-:W-:Y:S02]  /*249c0*/  IMAD.MOV.U32 R11, RZ, RZ, 0x1c1f ;  /* 0x00001c1fff0b7424 */ /* 0x008fe400078e00ff */
[----:B------:R-:W-:-:S07]  /*249d0*/  IMAD.MOV.U32 R15, RZ, RZ, -0x1 ;  /* 0xffffffffff0f7424 */ /* 0x000fce00078e00ff */
[----:B-12---:R-:W-:Y:S05]  /*249e0*/  WARPSYNC.COLLECTIVE R15, `(.L_x_6339) ;  /* 0x000000000f087348 */ /* 0x006fea0003c00000 */
[----:B------:R0:W3:Y:S02]  /*249f0*/  SHFL.IDX P6, R14, R13, R12, R11 ;  /* 0x0000000c0d0e7389 */ /* 0x0000e400000c000b */
[----:B0123--:R-:W-:Y:S01]  /*24a00*/  ENDCOLLECTIVE ;  /* 0x000000000000791b */ /* 0x00ffe20003800000 */
.L_x_6339:
[----:B------:R-:W-:Y:S05]  /*24a10*/  BSYNC B1 ;  /* 0x0000000000017941 */ /* 0x000fea0003800000 */
.L_x_6338:
        /* <DEDUP_REMOVED lines=8> */
.L_x_6340:
[----:B------:R-:W-:Y:S01]  /*24aa0*/  IMAD.MOV.U32 R118, RZ, RZ, R14 ;  /* 0x000000ffff767224 */ /* 0x000fe200078e000e */
[----:B------:R-:W-:Y:S06]  /*24ab0*/  BRA `(.L_x_6341) ;  /* 0xfffffe04001c7947 */ /* 0x000fec000383ffff */
.L_x_6046:
[----:B-1----:R1:W2:Y:S02]  /*24ac0*/  SYNCS.PHASECHK.TRANS64.TRYWAIT P5, [R87+URZ+0x30890], R88 ;  /* 0x03089058570075a7 */ /* 0x0022a400080a017f */
[----:B--2---:R-:W-:Y:S05]  /*24ad0*/  @!P5 NANOSLEEP.SYNCS 0x989680 ;  /* 0x009896800000d95d */ /* 0x004fea0003900000 */
[----:B------:R-:W2:Y:S02]  /*24ae0*/  @!P5 SYNCS.PHASECHK.TRANS64 P5, [R87+URZ+0x30890], R88 ;  /* 0x030890585700d5a7 */ /* 0x000ea400080a007f */
[----:B--2---:R-:W-:Y:S05]  /*24af0*/  @!P5 BRA `(.L_x_6046) ;  /* 0xfffffffc00f0d947 */ /* 0x004fea000383ffff */
[----:B------:R-:W-:Y:S05]  /*24b00*/  BRA `(.L_x_6342) ;  /* 0xfffffe2400887947 */ /* 0x000fea000383ffff */
.L_x_6047:
        /* <DEDUP_REMOVED lines=8> */
.L_x_6344:
[----:B------:R-:W-:Y:S05]  /*24b90*/  BSYNC B1 ;  /* 0x0000000000017941 */ /* 0x000fea0003800000 */
.L_x_6343:
        /* <DEDUP_REMOVED lines=8> */
.L_x_6345:
[----:B------:R-:W-:Y:S01]  /*24c20*/  IMAD.MOV.U32 R11, RZ, RZ, R14 ;  /* 0x000000ffff0b7224 */ /* 0x000fe200078e000e */
[----:B------:R-:W-:Y:S06]  /*24c30*/  BRA `(.L_x_6346) ;  /* 0xfffffe2400547947 */ /* 0x000fec000383ffff */
.L_x_6060:
        /* <DEDUP_REMOVED lines=8> */
.L_x_6348:
[----:B------:R-:W-:Y:S05]  /*24cc0*/  BSYNC B1 ;  /* 0x0000000000017941 */ /* 0x000fea0003800000 */
.L_x_6347:
        /* <DEDUP_REMOVED lines=8> */
.L_x_6349:
[----:B------:R-:W-:Y:S01]  /*24d50*/  IMAD.MOV.U32 R36, RZ, RZ, R14 ;  /* 0x000000ffff247224 */ /* 0x000fe200078e000e */
[----:B------:R-:W-:Y:S06]  /*24d60*/  BRA `(.L_x_6350) ;  /* 0xfffffe3c00107947 */ /* 0x000fec000383ffff */
.L_x_6073:
[----:B0-----:R0:W1:Y:S02]  /*24d70*/  SYNCS.PHASECHK.TRANS64.TRYWAIT P3, [R87+URZ+0x30890], R88 ;  /* 0x03089058570075a7 */ /* 0x001064000806017f */
[----:B-1----:R-:W-:Y:S05]  /*24d80*/  @!P3 NANOSLEEP.SYNCS 0x989680 ;  /* 0x009896800000b95d */ /* 0x002fea0003900000 */
[----:B------:R-:W1:Y:S02]  /*24d90*/  @!P3 SYNCS.PHASECHK.TRANS64 P3, [R87+URZ+0x30890], R88 ;  /* 0x030890585700b5a7 */ /* 0x000e64000806007f */
[----:B-1----:R-:W-:Y:S05]  /*24da0*/  @!P3 BRA `(.L_x_6073) ;  /* 0xfffffffc00f0b947 */ /* 0x002fea000383ffff */
[----:B------:R-:W-:Y:S05]  /*24db0*/  BRA `(.L_x_6351) ;  /* 0xfffffe5400187947 */ /* 0x000fea000383ffff */
.L_x_6074:
        /* <DEDUP_REMOVED lines=8> */
.L_x_6353:
[----:B------:R-:W-:Y:S05]  /*24e40*/  BSYNC B1 ;  /* 0x0000000000017941 */ /* 0x000fea0003800000 */
.L_x_6352:
        /* <DEDUP_REMOVED lines=8> */
.L_x_6354:
[----:B------:R-:W-:Y:S01]  /*24ed0*/  IMAD.MOV.U32 R38, RZ, RZ, R14 ;  /* 0x000000ffff267224 */ /* 0x000fe200078e000e */
[----:B------:R-:W-:Y:S06]  /*24ee0*/  BRA `(.L_x_6355) ;  /* 0xfffffe54003c7947 */ /* 0x000fec000383ffff */
.L_x_6077:
        /* <DEDUP_REMOVED lines=8> */
.L_x_6357:
[----:B------:R-:W-:Y:S05]  /*24f70*/  BSYNC B1 ;  /* 0x0000000000017941 */ /* 0x000fea0003800000 */
.L_x_6356:
        /* <DEDUP_REMOVED lines=8> */
.L_x_6358:
[----:B------:R-:W-:Y:S01]  /*25000*/  IMAD.MOV.U32 R38, RZ, RZ, R14 ;  /* 0x000000ffff267224 */ /* 0x000fe200078e000e */
[----:B------:R-:W-:Y:S06]  /*25010*/  BRA `(.L_x_6359) ;  /* 0xfffffe54009c7947 */ /* 0x000fec000383ffff */
.L_x_6081:
[----:B---3--:R3:W0:Y:S02]  /*25020*/  SYNCS.PHASECHK.TRANS64.TRYWAIT P2, [R87+URZ+0x308b0], R88 ;  /* 0x0308b058570075a7 */ /* 0x008624000804017f */
[----:B0-----:R-:W-:Y:S05]  /*25030*/  @!P2 NANOSLEEP.SYNCS 0x989680 ;  /* 0x009896800000a95d */ /* 0x001fea0003900000 */
[----:B------:R-:W0:Y:S02]  /*25040*/  @!P2 SYNCS.PHASECHK.TRANS64 P2, [R87+URZ+0x308b0], R88 ;  /* 0x0308b0585700a5a7 */ /* 0x000e24000804007f */
[----:B0-----:R-:W-:Y:S05]  /*25050*/  @!P2 BRA `(.L_x_6081) ;  /* 0xfffffffc00f0a947 */ /* 0x001fea000383ffff */
[----:B------:R-:W-:Y:S05]  /*25060*/  BRA `(.L_x_6360) ;  /* 0xfffffe58007c7947 */ /* 0x000fea000383ffff */
.L_x_6099:
        /* <DEDUP_REMOVED lines=8> */
.L_x_6362:
[----:B------:R-:W-:Y:S05]  /*250f0*/  BSYNC B1 ;  /* 0x0000000000017941 */ /* 0x000fea0003800000 */
.L_x_6361:
        /* <DEDUP_REMOVED lines=8> */
.L_x_6363:
[----:B------:R-:W-:Y:S02]  /*25180*/  IMAD.MOV.U32 R13, RZ, RZ, R10 ;  /* 0x000000ffff0d7224 */ /* 0x000fe400078e000a */
[----:B------:R-:W-:-:S07]  /*25190*/  IMAD.MOV.U32 R0, RZ, RZ, R14 ;  /* 0x000000ffff007224 */ /* 0x000fce00078e000e */
[----:B------:R-:W-:Y:S05]  /*251a0*/  WARPSYNC.COLLECTIVE R15, `(.L_x_6364) ;  /* 0x000000000f087348 */ /* 0x000fea0003c00000 */
[----:B------:R0:W1:Y:S02]  /*251b0*/  SHFL.IDX P6, R14, R13, R12, R11 ;  /* 0x0000000c0d0e7389 */ /* 0x00006400000c000b */
[----:B01----:R-:W-:Y:S01]  /*251c0*/  ENDCOLLECTIVE ;  /* 0x000000000000791b */ /* 0x003fe20003800000 */
.L_x_6364:
[----:B------:R-:W-:Y:S02]  /*251d0*/  IMAD.MOV.U32 R13, RZ, RZ, R4 ;  /* 0x000000ffff0d7224 */ /* 0x000fe400078e0004 */
[----:B------:R-:W-:-:S07]  /*251e0*/  IMAD.MOV.U32 R5, RZ, RZ, R14 ;  /* 0x000000ffff057224 */ /* 0x000fce00078e000e */
[----:B------:R-:W-:Y:S05]  /*251f0*/  WARPSYNC.COLLECTIVE R15, `(.L_x_6365) ;  /* 0x000000000f087348 */ /* 0x000fea0003c00000 */
[----:B------:R0:W1:Y:S02]  /*25200*/  SHFL.IDX P6, R14, R13, R12, R11 ;  /* 0x0000000c0d0e7389 */ /* 0x00006400000c000b */
[----:B01----:R-:W-:Y:S01]  /*25210*/  ENDCOLLECTIVE ;  /* 0x000000000000791b */ /* 0x003fe20003800000 */
.L_x_6365:
[----:B------:R-:W-:Y:S05]  /*25220*/  BRA `(.L_x_6366) ;  /* 0xfffffe6800f87947 */ /* 0x000fea000383ffff */
.L_x_6102:
        /* <DEDUP_REMOVED lines=8> */
.L_x_6368:
[----:B------:R-:W-:Y:S05]  /*252b0*/  BSYNC B1 ;  /* 0x0000000000017941 */ /* 0x000fea0003800000 */
.L_x_6367:
        /* <DEDUP_REMOVED lines=8> */
.L_x_6369:
[----:B------:R-:W-:Y:S02]  /*25340*/  IMAD.MOV.U32 R13, RZ, RZ, R10 ;  /* 0x000000ffff0d7224 */ /* 0x000fe400078e000a */
[----:B------:R-:W-:-:S07]  /*25350*/  IMAD.MOV.U32 R0, RZ, RZ, R14 ;  /* 0x000000ffff007224 */ /* 0x000fce00078e000e */
[----:B------:R-:W-:Y:S05]  /*25360*/  WARPSYNC.COLLECTIVE R15, `(.L_x_6370) ;  /* 0x000000000f087348 */ /* 0x000fea0003c00000 */
[----:B------:R0:W1:Y:S02]  /*25370*/  SHFL.IDX P6, R14, R13, R12, R11 ;  /* 0x0000000c0d0e7389 */ /* 0x00006400000c000b */
[----:B01----:R-:W-:Y:S01]  /*25380*/  ENDCOLLECTIVE ;  /* 0x000000000000791b */ /* 0x003fe20003800000 */
.L_x_6370:
[----:B------:R-:W-:Y:S02]  /*25390*/  IMAD.MOV.U32 R13, RZ, RZ, R4 ;  /* 0x000000ffff0d7224 */ /* 0x000fe400078e0004 */
[----:B------:R-:W-:-:S07]  /*253a0*/  IMAD.MOV.U32 R5, RZ, RZ, R14 ;  /* 0x000000ffff057224 */ /* 0x000fce00078e000e */
[----:B------:R-:W-:Y:S05]  /*253b0*/  WARPSYNC.COLLECTIVE R15, `(.L_x_6371) ;  /* 0x000000000f087348 */ /* 0x000fea0003c00000 */
[----:B------:R0:W1:Y:S02]  /*253c0*/  SHFL.IDX P6, R14, R13, R12, R11 ;  /* 0x0000000c0d0e7389 */ /* 0x00006400000c000b */
[----:B01----:R-:W-:Y:S01]  /*253d0*/  ENDCOLLECTIVE ;  /* 0x000000000000791b */ /* 0x003fe20003800000 */
.L_x_6371:
[----:B------:R-:W-:Y:S01]  /*253e0*/  IMAD.MOV.U32 R4, RZ, RZ, R14 ;  /* 0x000000ffff047224 */ /* 0x000fe200078e000e */
[----:B------:R-:W-:Y:S06]  /*253f0*/  BRA `(.L_x_6372) ;  /* 0xfffffe7000b07947 */ /* 0x000fec000383ffff */
.L_x_6106:
[----:B0-----:R0:W1:Y:S02]  /*25400*/  SYNCS.PHASECHK.TRANS64.TRYWAIT P0, [R18+URZ+0x30800], R5 ;  /* 0x03080005120075a7 */ /* 0x001064000800017f */
[----:B-1----:R-:W-:Y:S05]  /*25410*/  @!P0 NANOSLEEP.SYNCS 0x989680 ;  /* 0x009896800000895d */ /* 0x002fea0003900000 */
[----:B------:R-:W1:Y:S02]  /*25420*/  @!P0 SYNCS.PHASECHK.TRANS64 P0, [R18+URZ+0x30800], R5 ;  /* 0x03080005120085a7 */ /* 0x000e64000800007f */
[----:B-1----:R-:W-:Y:S05]  /*25430*/  @!P0 BRA `(.L_x_6106) ;  /* 0xfffffffc00f08947 */ /* 0x002fea000383ffff */
[----:B------:R-:W-:Y:S05]  /*25440*/  BRA `(.L_x_6373) ;  /* 0xfffffe7800d87947 */ /* 0x000fea000383ffff */
.L_x_6130:
        /* <DEDUP_REMOVED lines=8> */
.L_x_6375:
[----:B------:R-:W-:Y:S05]  /*254d0*/  BSYNC B1 ;  /* 0x0000000000017941 */ /* 0x000fea0003800000 */
.L_x_6374:
        /* <DEDUP_REMOVED lines=8> */
.L_x_6376:
[----:B------:R-:W-:Y:S02]  /*25560*/  IMAD.MOV.U32 R13, RZ, RZ, R21 ;  /* 0x000000ffff0d7224 */ /* 0x000fe400078e0015 */
[----:B------:R-:W-:-:S07]  /*25570*/  IMAD.MOV.U32 R0, RZ, RZ, R14 ;  /* 0x000000ffff007224 */ /* 0x000fce00078e000e */
[----:B------:R-:W-:Y:S05]  /*25580*/  WARPSYNC.COLLECTIVE R15, `(.L_x_6377) ;  /* 0x000000000f087348 */ /* 0x000fea0003c00000 */
[----:B------:R0:W1:Y:S02]  /*25590*/  SHFL.IDX P6, R14, R13, R12, R11 ;  /* 0x0000000c0d0e7389 */ /* 0x00006400000c000b */
[----:B01----:R-:W-:Y:S01]  /*255a0*/  ENDCOLLECTIVE ;  /* 0x000000000000791b */ /* 0x003fe20003800000 */
.L_x_6377:
[----:B------:R-:W-:Y:S02]  /*255b0*/  IMAD.MOV.U32 R13, RZ, RZ, R20 ;  /* 0x000000ffff0d7224 */ /* 0x000fe400078e0014 */
[----:B------:R-:W-:-:S07]  /*255c0*/  IMAD.MOV.U32 R5, RZ, RZ, R14 ;  /* 0x000000ffff057224 */ /* 0x000fce00078e000e */
[----:B------:R-:W-:Y:S05]  /*255d0*/  WARPSYNC.COLLECTIVE R15, `(.L_x_6378) ;  /* 0x000000000f087348 */ /* 0x000fea0003c00000 */
[----:B------:R0:W1:Y:S02]  /*255e0*/  SHFL.IDX P6, R14, R13, R12, R11 ;  /* 0x0000000c0d0e7389 */ /* 0x00006400000c000b */
[----:B01----:R-:W-:Y:S01]  /*255f0*/  ENDCOLLECTIVE ;  /* 0x000000000000791b */ /* 0x003fe20003800000 */
.L_x_6378:
[----:B------:R-:W-:Y:S05]  /*25600*/  BRA `(.L_x_6379) ;  /* 0xfffffea000747947 */ /* 0x000fea000383ffff */
.L_x_6133:
        /* <DEDUP_REMOVED lines=8> */
.L_x_6381:
[----:B------:R-:W-:Y:S05]  /*25690*/  BSYNC B1 ;  /* 0x0000000000017941 */ /* 0x000fea0003800000 */
.L_x_6380:
        /* <DEDUP_REMOVED lines=8> */
.L_x_6382:
[----:B------:R-:W-:Y:S01]  /*25720*/  IMAD.MOV.U32 R13, RZ, RZ, R21 ;  /* 0x000000ffff0d7224 */ /* 0x000fe200078e0015 */
[----:B------:R-:W-:-:S07]  /*25730*/  MOV R0, R14 ;  /* 0x0000000e00007202 */ /* 0x000fce0000000f00 */
[----:B------:R-:W-:Y:S05]  /*25740*/  WARPSYNC.COLLECTIVE R15, `(.L_x_6383) ;  /* 0x000000000f087348 */ /* 0x000fea0003c00000 */
[----:B------:R0:W1:Y:S02]  /*25750*/  SHFL.IDX P6, R14, R13, R12, R11 ;  /* 0x0000000c0d0e7389 */ /* 0x00006400000c000b */
[----:B01----:R-:W-:Y:S01]  /*25760*/  ENDCOLLECTIVE ;  /* 0x000000000000791b */ /* 0x003fe20003800000 */
.L_x_6383:
[----:B------:R-:W-:Y:S02]  /*25770*/  IMAD.MOV.U32 R13, RZ, RZ, R20 ;  /* 0x000000ffff0d7224 */ /* 0x000fe400078e0014 */
[----:B------:R-:W-:-:S07]  /*25780*/  IMAD.MOV.U32 R21, RZ, RZ, R14 ;  /* 0x000000ffff157224 */ /* 0x000fce00078e000e */
[----:B------:R-:W-:Y:S05]  /*25790*/  WARPSYNC.COLLECTIVE R15, `(.L_x_6384) ;  /* 0x000000000f087348 */ /* 0x000fea0003c00000 */
[----:B------:R0:W1:Y:S02]  /*257a0*/  SHFL.IDX P6, R14, R13, R12, R11 ;  /* 0x0000000c0d0e7389 */ /* 0x00006400000c000b */
[----:B01----:R-:W-:Y:S01]  /*257b0*/  ENDCOLLECTIVE ;  /* 0x000000000000791b */ /* 0x003fe20003800000 */
.L_x_6384:
[----:B------:R-:W-:Y:S01]  /*257c0*/  IMAD.MOV.U32 R20, RZ, RZ, R14 ;  /* 0x000000ffff147224 */ /* 0x000fe200078e000e */
[----:B------:R-:W-:Y:S06]  /*257d0*/  BRA `(.L_x_6385) ;  /* 0xfffffea400b87947 */ /* 0x000fec000383ffff */
.L_x_6137:
[----:B0-----:R0:W1:Y:S02]  /*257e0*/  SYNCS.PHASECHK.TRANS64.TRYWAIT P0, [R18+URZ+0x30800], R61 ;  /* 0x0308003d120075a7 */ /* 0x001064000800017f */
[----:B-1----:R-:W-:Y:S05]  /*257f0*/  @!P0 NANOSLEEP.SYNCS 0x989680 ;  /* 0x009896800000895d */ /* 0x002fea0003900000 */
[----:B------:R-:W1:Y:S02]  /*25800*/  @!P0 SYNCS.PHASECHK.TRANS64 P0, [R18+URZ+0x30800], R61 ;  /* 0x0308003d120085a7 */ /* 0x000e64000800007f */
[----:B-1----:R-:W-:Y:S05]  /*25810*/  @!P0 BRA `(.L_x_6137) ;  /* 0xfffffffc00f08947 */ /* 0x002fea000383ffff */
[----:B------:R-:W-:Y:S05]  /*25820*/  BRA `(.L_x_6386) ;  /* 0xfffffeac00547947 */ /* 0x000fea000383ffff */
.L_x_6151:
[----:B-1----:R1:W3:Y:S02]  /*25830*/  SYNCS.PHASECHK.TRANS64.TRYWAIT P1, [R0+URZ+0x30830], R3 ;  /* 0x03083003000075a7 */ /* 0x0022e4000802017f */
[----:B---3--:R-:W-:Y:S05]  /*25840*/  @!P1 NANOSLEEP.SYNCS 0x989680 ;  /* 0x009896800000995d */ /* 0x008fea0003900000 */
[----:B------:R-:W3:Y:S02]  /*25850*/  @!P1 SYNCS.PHASECHK.TRANS64 P1, [R0+URZ+0x30830], R3 ;  /* 0x03083003000095a7 */ /* 0x000ee4000802007f */
[----:B---3--:R-:W-:Y:S05]  /*25860*/  @!P1 BRA `(.L_x_6151) ;  /* 0xfffffffc00f09947 */ /* 0x008fea000383ffff */
[----:B------:R-:W-:Y:S05]  /*25870*/  BRA `(.L_x_6150) ;  /* 0xfffffed400d47947 */ /* 0x000fea000383ffff */
.L_x_6159:
[----:B-1----:R1:W2:Y:S02]  /*25880*/  SYNCS.PHASECHK.TRANS64.TRYWAIT P2, [R12+URZ+0x30830], R3 ;  /* 0x030830030c0075a7 */ /* 0x0022a4000804017f */
[----:B--2---:R-:W-:Y:S05]  /*25890*/  @!P2 NANOSLEEP.SYNCS 0x989680 ;  /* 0x009896800000a95d */ /* 0x004fea0003900000 */
[----:B------:R-:W2:Y:S02]  /*258a0*/  @!P2 SYNCS.PHASECHK.TRANS64 P2, [R12+URZ+0x30830], R3 ;  /* 0x030830030c00a5a7 */ /* 0x000ea4000804007f */
[----:B--2---:R-:W-:Y:S05]  /*258b0*/  @!P2 BRA `(.L_x_6159) ;  /* 0xfffffffc00f0a947 */ /* 0x004fea000383ffff */
[----:B------:R-:W-:Y:S05]  /*258c0*/  BRA `(.L_x_6158) ;  /* 0xfffffef800c07947 */ /* 0x000fea000383ffff */
.L_x_6164:
[----:B-1----:R1:W2:Y:S02]  /*258d0*/  SYNCS.PHASECHK.TRANS64.TRYWAIT P2, [R13+URZ+0x30850], R0 ;  /* 0x030850000d0075a7 */ /* 0x0022a4000804017f */
[----:B--2---:R-:W-:Y:S05]  /*258e0*/  @!P2 NANOSLEEP.SYNCS 0x989680 ;  /* 0x009896800000a95d */ /* 0x004fea0003900000 */
[----:B------:R-:W2:Y:S02]  /*258f0*/  @!P2 SYNCS.PHASECHK.TRANS64 P2, [R13+URZ+0x30850], R0 ;  /* 0x030850000d00a5a7 */ /* 0x000ea4000804007f */
[----:B--2---:R-:W-:Y:S05]  /*25900*/  @!P2 BRA `(.L_x_6164) ;  /* 0xfffffffc00f0a947 */ /* 0x004fea000383ffff */
[----:B------:R-:W-:Y:S05]  /*25910*/  BRA `(.L_x_6163) ;  /* 0xffffff0400e07947 */ /* 0x000fea000383ffff */
.L_x_6174:
[----:B-1----:R1:W2:Y:S02]  /*25920*/  SYNCS.PHASECHK.TRANS64.TRYWAIT P1, [R2+URZ+0x30830], R3 ;  /* 0x03083003020075a7 */ /* 0x0022a4000802017f */
[----:B--2---:R-:W-:Y:S05]  /*25930*/  @!P1 NANOSLEEP.SYNCS 0x989680 ;  /* 0x009896800000995d */ /* 0x004fea0003900000 */
[----:B------:R-:W2:Y:S02]  /*25940*/  @!P1 SYNCS.PHASECHK.TRANS64 P1, [R2+URZ+0x30830], R3 ;  /* 0x03083003020095a7 */ /* 0x000ea4000802007f */
[----:B--2---:R-:W-:Y:S05]  /*25950*/  @!P1 BRA `(.L_x_6174) ;  /* 0xfffffffc00f09947 */ /* 0x004fea000383ffff */
[----:B------:R-:W-:Y:S05]  /*25960*/  BRA `(.L_x_6173) ;  /* 0xffffff2000b47947 */ /* 0x000fea000383ffff */
.L_x_6179:
[----:B-1----:R1:W2:Y:S02]  /*25970*/  SYNCS.PHASECHK.TRANS64.TRYWAIT P1, [R12+URZ+0x30850], R0 ;  /* 0x030850000c0075a7 */ /* 0x0022a4000802017f */
[----:B--2---:R-:W-:Y:S05]  /*25980*/  @!P1 NANOSLEEP.SYNCS 0x989680 ;  /* 0x009896800000995d */ /* 0x004fea0003900000 */
[----:B------:R-:W2:Y:S02]  /*25990*/  @!P1 SYNCS.PHASECHK.TRANS64 P1, [R12+URZ+0x30850], R0 ;  /* 0x030850000c0095a7 */ /* 0x000ea4000802007f */
[----:B--2---:R-:W-:Y:S05]  /*259a0*/  @!P1 BRA `(.L_x_6179) ;  /* 0xfffffffc00f09947 */ /* 0x004fea000383ffff */
[----:B------:R-:W-:Y:S05]  /*259b0*/  BRA `(.L_x_6178) ;  /* 0xffffff2c00d47947 */ /* 0x000fea000383ffff */
.L_x_6187:
[----:B-1----:R1:W2:Y:S02]  /*259c0*/  SYNCS.PHASECHK.TRANS64.TRYWAIT P1, [R10+URZ+0x30850], R5 ;  /* 0x030850050a0075a7 */ /* 0x0022a4000802017f */
[----:B--2---:R-:W-:Y:S05]  /*259d0*/  @!P1 NANOSLEEP.SYNCS 0x989680 ;  /* 0x009896800000995d */ /* 0x004fea0003900000 */
[----:B------:R-:W2:Y:S02]  /*259e0*/  @!P1 SYNCS.PHASECHK.TRANS64 P1, [R10+URZ+0x30850], R5 ;  /* 0x030850050a0095a7 */ /* 0x000ea4000802007f */
[----:B--2---:R-:W-:Y:S05]  /*259f0*/  @!P1 BRA `(.L_x_6187) ;  /* 0xfffffffc00f09947 */ /* 0x004fea000383ffff */
[----:B------:R-:W-:Y:S05]  /*25a00*/  BRA `(.L_x_6186) ;  /* 0xffffff4800347947 */ /* 0x000fea000383ffff */
.L_x_6224:
[----:B------:R-:W2:Y:S01]  /*25a10*/  S2R R9, SR_TID.X ;  /* 0x0000000000097919 */ /* 0x000ea20000002100 */
[----:B------:R-:W-:Y:S01]  /*25a20*/  BSSY B1, `(.L_x_6387) ;  /* 0x000000a000017945 */ /* 0x000fe20003800000 */
[----:B-1----:R-:W-:Y:S02]  /*25a30*/  IMAD.MOV.U32 R12, RZ, RZ, RZ ;  /* 0x000000ffff0c7224 */ /* 0x002fe400078e00ff */
[----:B0-----:R-:W-:Y:S02]  /*25a40*/  IMAD.MOV.U32 R11, RZ, RZ, 0x1f ;  /* 0x0000001fff0b7424 */ /* 0x001fe400078e00ff */
[----:B------:R-:W-:Y:S01]  /*25a50*/  IMAD.MOV.U32 R15, RZ, RZ, -0x1 ;  /* 0xffffffffff0f7424 */ /* 0x000fe200078e00ff */
[----:B--2---:R-:W-:-:S04]  /*25a60*/  SHF.R.U32.HI R9, RZ, 0x5, R9 ;  /* 0x00000005ff097819 */ /* 0x004fc80000011609 */
[----:B------:R-:W-:-:S05]  /*25a70*/  LOP3.LUT R9, R9, 0x3, RZ, 0xc0, !PT ;  /* 0x0000000309097812 */ /* 0x000fca00078ec0ff */
[----:B------:R-:W-:-:S07]  /*25a80*/  IMAD.MOV.U32 R13, RZ, RZ, R9 ;  /* 0x000000ffff0d7224 */ /* 0x000fce00078e0009 */
[----:B------:R-:W-:Y:S05]  /*25a90*/  WARPSYNC.COLLECTIVE R15, `(.L_x_6388) ;  /* 0x000000000f087348 */ /* 0x000fea0003c00000 */
[----:B------:R0:W1:Y:S02]  /*25aa0*/  SHFL.IDX P6, R14, R13, R12, R11 ;  /* 0x0000000c0d0e7389 */ /* 0x00006400000c000b */
[----:B01----:R-:W-:Y:S01]  /*25ab0*/  ENDCOLLECTIVE ;  /* 0x000000000000791b */ /* 0x003fe20003800000 */
.L_x_6388:
[----:B------:R-:W-:Y:S05]  /*25ac0*/  BSYNC B1 ;  /* 0x0000000000017941 */ /* 0x000fea0003800000 */
.L_x_6387:
[----:B------:R-:W-:Y:S05]  /*25ad0*/  BRA `(.L_x_6389) ;  /* 0xffffff90000c7947 */ /* 0x000fea000383ffff */
.L_x_6226:
[----:B------:R-:W-:Y:S01]  /*25ae0*/  BSSY B1, `(.L_x_6390) ;  /* 0x0000006000017945 */ /* 0x000fe20003800000 */
[----:B------:R-:W-:-:S07]  /*25af0*/  IMAD.MOV.U32 R15, RZ, RZ, -0x1 ;  /* 0xffffffffff0f7424 */ /* 0x000fce00078e00ff */
[----:B012---:R-:W-:Y:S05]  /*25b00*/  WARPSYNC.COLLECTIVE R15, `(.L_x_6391) ;  /* 0x000000000f0c7348 */ /* 0x007fea0003c00000 */
[----:B------:R-:W-:Y:S02]  /*25b10*/  ELECT P6, UR62, PT ;  /* 0x00000000003e782f */ /* 0x000fe400038c0000 */
[----:B------:R-:W-:Y:S01]  /*25b20*/  MOV R14, UR62 ;  /* 0x0000003e000e7c02 */ /* 0x000fe20008000f00 */
[----:B012---:R-:W-:Y:S10]  /*25b30*/  ENDCOLLECTIVE ;  /* 0x000000000000791b */ /* 0x007ff40003800000 */
.L_x_6391:
[----:B------:R-:W-:Y:S05]  /*25b40*/  BSYNC B1 ;  /* 0x0000000000017941 */ /* 0x000fea0003800000 */
.L_x_6390:
[----:B------:R-:W-:Y:S05]  /*25b50*/  BRA `(.L_x_6225) ;  /* 0xffffff9000047947 */ /* 0x000fea000383ffff */
.L_x_6228:
[----:B--2---:R2:W3:Y:S02]  /*25b60*/  SYNCS.PHASECHK.TRANS64.TRYWAIT P0, [R22+URZ+0x30820], R7 ;  /* 0x03082007160075a7 */ /* 0x0044e4000800017f */
[----:B---3--:R-:W-:Y:S05]  /*25b70*/  @!P0 NANOSLEEP.SYNCS 0x989680 ;  /* 0x009896800000895d */ /* 0x008fea0003900000 */
[----:B------:R-:W3:Y:S02]  /*25b80*/  @!P0 SYNCS.PHASECHK.TRANS64 P0, [R22+URZ+0x30820], R7 ;  /* 0x03082007160085a7 */ /* 0x000ee4000800007f */
[----:B---3--:R-:W-:Y:S05]  /*25b90*/  @!P0 BRA `(.L_x_6228) ;  /* 0xfffffffc00f08947 */ /* 0x008fea000383ffff */
[----:B------:R-:W-:Y:S05]  /*25ba0*/  BRA `(.L_x_6392) ;  /* 0xffffff9000147947 */ /* 0x000fea000383ffff */
.L_x_6232:
[----:B0-----:R0:W3:Y:S02]  /*25bb0*/  SYNCS.PHASECHK.TRANS64.TRYWAIT P0, [R11+URZ+0x308a0], R10 ;  /* 0x0308a00a0b0075a7 */ /* 0x0010e4000800017f */
[----:B---3--:R-:W-:Y:S05]  /*25bc0*/  @!P0 NANOSLEEP.SYNCS 0x989680 ;  /* 0x009896800000895d */ /* 0x008fea0003900000 */
[----:B------:R-:W3:Y:S02]  /*25bd0*/  @!P0 SYNCS.PHASECHK.TRANS64 P0, [R11+URZ+0x308a0], R10 ;  /* 0x0308a00a0b0085a7 */ /* 0x000ee4000800007f */
[----:B---3--:R-:W-:Y:S05]  /*25be0*/  @!P0 BRA `(.L_x_6232) ;  /* 0xfffffffc00f08947 */ /* 0x008fea000383ffff */
[----:B------:R-:W-:Y:S05]  /*25bf0*/  BRA `(.L_x_6393) ;  /* 0xffffff90002c7947 */ /* 0x000fea000383ffff */
.L_x_6239:
[----:B-1----:R1:W2:Y:S02]  /*25c00*/  SYNCS.PHASECHK.TRANS64.TRYWAIT P0, [R11+URZ+0x308c0], R10 ;  /* 0x0308c00a0b0075a7 */ /* 0x0022a4000800017f */
[----:B--2---:R-:W-:Y:S05]  /*25c10*/  @!P0 NANOSLEEP.SYNCS 0x989680 ;  /* 0x009896800000895d */ /* 0x004fea0003900000 */
[----:B------:R-:W2:Y:S02]  /*25c20*/  @!P0 SYNCS.PHASECHK.TRANS64 P0, [R11+URZ+0x308c0], R10 ;  /* 0x0308c00a0b0085a7 */ /* 0x000ea4000800007f */
[----:B--2---:R-:W-:Y:S05]  /*25c30*/  @!P0 BRA `(.L_x_6239) ;  /* 0xfffffffc00f08947 */ /* 0x004fea000383ffff */
[----:B------:R-:W-:Y:S05]  /*25c40*/  BRA `(.L_x_6394) ;  /* 0xffffff9400287947 */ /* 0x000fea000383ffff */
.L_x_6248:
[----:B0-----:R0:W3:Y:S02]  /*25c50*/  SYNCS.PHASECHK.TRANS64.TRYWAIT P1, [R10+URZ+0x308a0], R9 ;  /* 0x0308a0090a0075a7 */ /* 0x0010e4000802017f */
[----:B---3--:R-:W-:Y:S05]  /*25c60*/  @!P1 NANOSLEEP.SYNCS 0x989680 ;  /* 0x009896800000995d */ /* 0x008fea0003900000 */
[----:B------:R-:W3:Y:S02]  /*25c70*/  @!P1 SYNCS.PHASECHK.TRANS64 P1, [R10+URZ+0x308a0], R9 ;  /* 0x0308a0090a0095a7 */ /* 0x000ee4000802007f */
[----:B---3--:R-:W-:Y:S05]  /*25c80*/  @!P1 BRA `(.L_x_6248) ;  /* 0xfffffffc00f09947 */ /* 0x008fea000383ffff */
[----:B------:R-:W-:Y:S05]  /*25c90*/  BRA `(.L_x_6395) ;  /* 0xffffff98005c7947 */ /* 0x000fea000383ffff */
.L_x_6255:
[----:B-1----:R1:W2:Y:S02]  /*25ca0*/  SYNCS.PHASECHK.TRANS64.TRYWAIT P1, [R10+URZ+0x308c0], R9 ;  /* 0x0308c0090a0075a7 */ /* 0x0022a4000802017f */
[----:B--2---:R-:W-:Y:S05]  /*25cb0*/  @!P1 NANOSLEEP.SYNCS 0x989680 ;  /* 0x009896800000995d */ /* 0x004fea0003900000 */
[----:B------:R-:W2:Y:S02]  /*25cc0*/  @!P1 SYNCS.PHASECHK.TRANS64 P1, [R10+URZ+0x308c0], R9 ;  /* 0x0308c0090a0095a7 */ /* 0x000ea4000802007f */
[----:B--2---:R-:W-:Y:S05]  /*25cd0*/  @!P1 BRA `(.L_x_6255) ;  /* 0xfffffffc00f09947 */ /* 0x004fea000383ffff */
[----:B------:R-:W-:Y:S05]  /*25ce0*/  BRA `(.L_x_6396) ;  /* 0xffffff9c00547947 */ /* 0x000fea000383ffff */
.L_x_6270:
        /* <DEDUP_REMOVED lines=11> */
.L_x_6398:
[----:B------:R-:W-:Y:S05]  /*25da0*/  BSYNC B0 ;  /* 0x0000000000007941 */ /* 0x000fea0003800000 */
.L_x_6397:
[----:B------:R-:W-:Y:S05]  /*25db0*/  BRA `(.L_x_6399) ;  /* 0xffffffa800b07947 */ /* 0x000fea000383ffff */
.L_x_6273:
[----:B0-----:R0:W1:Y:S02]  /*25dc0*/  SYNCS.PHASECHK.TRANS64.TRYWAIT P0, [R7+URZ+0x30840], R2 ;  /* 0x03084002070075a7 */ /* 0x001064000800017f */
[----:B-1----:R-:W-:Y:S05]  /*25dd0*/  @!P0 NANOSLEEP.SYNCS 0x989680 ;  /* 0x009896800000895d */ /* 0x002fea0003900000 */
[----:B------:R-:W1:Y:S02]  /*25de0*/  @!P0 SYNCS.PHASECHK.TRANS64 P0, [R7+URZ+0x30840], R2 ;  /* 0x03084002070085a7 */ /* 0x000e64000800007f */
[----:B-1----:R-:W-:Y:S05]  /*25df0*/  @!P0 BRA `(.L_x_6273) ;  /* 0xfffffffc00f08947 */ /* 0x002fea000383ffff */
[----:B------:R-:W-:Y:S05]  /*25e00*/  BRA `(.L_x_6400) ;  /* 0xffffffac000c7947 */ /* 0x000fea000383ffff */
.L_x_6274:
        /* <DEDUP_REMOVED lines=8> */
.L_x_6402:
[----:B------:R-:W-:Y:S05]  /*25e90*/  BSYNC B0 ;  /* 0x0000000000007941 */ /* 0x000fea0003800000 */
.L_x_6401:
        /* <DEDUP_REMOVED lines=9> */
.L_x_6403:
        /* <DEDUP_REMOVED lines=9> */
[----:B------:R-:W-:-:S05]  /*25fc0*/  @P0 LOP3.LUT R3, R3, R2, RZ, 0x3c, !PT ;  /* 0x0000000203030212 */ /* 0x000fca00078e3cff */
[----:B------:R-:W-:Y:S01]  /*25fd0*/  @!PT LDS RZ, [RZ] ;  /* 0x00000000fffff984 */ /* 0x000fe20000000800 */
[----:B------:R-:W-:Y:S01]  /*25fe0*/  @!PT LDS RZ, [RZ] ;  /* 0x00000000fffff984 */ /* 0x000fe20000000800 */
[----:B------:R-:W-:Y:S01]  /*25ff0*/  @!PT LDS RZ, [RZ] ;  /* 0x00000000fffff984 */ /* 0x000fe20000000800 */
[----:B------:R0:W-:Y:S04]  /*26000*/  @P0 LDGSTS.E.BYPASS.LTC128B.128 [R8+0x1e400], desc[UR4][R2.64], !P4 ;  /* 0x1e40000002080fae */ /* 0x0001e8000e101d44 */
[----:B------:R0:W-:Y:S04]  /*26010*/  @P0 LDGSTS.E.BYPASS.LTC128B.128 [R8+0x21400], desc[UR4][R2.64+0x80], !P3 ;  /* 0x2140008002080fae */ /* 0x0001e8000d901d44 */
[----:B------:R0:W-:Y:S02]  /*26020*/  @P0 LDGSTS.E.BYPASS.LTC128B.128 [R8+0x24400], desc[UR4][R2.64+0x100], !P2 ;  /* 0x2440010002080fae */ /* 0x0001e4000d101d44 */
[----:B0-----:R-:W-:Y:S05]  /*26030*/  WARPSYNC.COLLECTIVE R15, `(.L_x_6404) ;  /* 0x000000000f087348 */ /* 0x001fea0003c00000 */
[----:B------:R1:W2:Y:S02]  /*26040*/  SHFL.IDX P6, R14, R13, R12, R11 ;  /* 0x0000000c0d0e7389 */ /* 0x0002a400000c000b */
[----:B012---:R-:W-:Y:S01]  /*26050*/  ENDCOLLECTIVE ;  /* 0x000000000000791b */ /* 0x007fe20003800000 */
.L_x_6404:
[----:B------:R-:W-:Y:S02]  /*26060*/  @P1 IMAD R8, R5, 0x2, R22 ;  /* 0x0000000205081824 */ /* 0x000fe400078e0216 */
[----:B------:R-:W-:Y:S02]  /*26070*/  IMAD.MOV.U32 R13, RZ, RZ, R4 ;  /* 0x000000ffff0d7224 */ /* 0x000fe400078e0004 */
[----:B------:R-:W-:-:S07]  /*26080*/  IMAD.MOV.U32 R2, RZ, RZ, R14 ;  /* 0x000000ffff027224 */ /* 0x000fce00078e000e */
[----:B------:R-:W-:Y:S05]  /*26090*/  WARPSYNC.COLLECTIVE R15, `(.L_x_6405) ;  /* 0x000000000f087348 */ /* 0x000fea0003c00000 */
[----:B------:R0:W1:Y:S02]  /*260a0*/  SHFL.IDX P6, R14, R13, R12, R11 ;  /* 0x0000000c0d0e7389 */ /* 0x00006400000c000b */
[----:B01----:R-:W-:Y:S01]  /*260b0*/  ENDCOLLECTIVE ;  /* 0x000000000000791b */ /* 0x003fe20003800000 */
.L_x_6405:
[----:B------:R-:W-:Y:S01]  /*260c0*/  ULDC.64 UR4, c[0x0][0x208] ;  /* 0x0000820000047ab9 */ /* 0x000fe20000000a00 */
[----:B------:R-:W-:Y:S02]  /*260d0*/  IMAD.MOV.U32 R13, RZ, RZ, R0 ;  /* 0x000000ffff0d7224 */ /* 0x000fe400078e0000 */
[----:B------:R-:W-:Y:S02]  /*260e0*/  IMAD.MOV.U32 R12, RZ, RZ, 0x2 ;  /* 0x00000002ff0c7424 */ /* 0x000fe400078e00ff */
[----:B------:R-:W-:-:S05]  /*260f0*/  IMAD.MOV.U32 R3, RZ, RZ, R14 ;  /* 0x000000ffff037224 */ /* 0x000fca00078e000e */
[----:B------:R-:W-:-:S05]  /*26100*/  @P1 LEA R3, P0, R33, R3, 0x1 ;  /* 0x0000000321031211 */ /* 0x000fca00078008ff */
[----:B------:R-:W-:-:S05]  /*26110*/  @P1 IMAD.X R2, RZ, RZ, R2, P0 ;  /* 0x000000ffff021224 */ /* 0x000fca00000e0602 */
        /* <DEDUP_REMOVED lines=8> */
[----:B------:R0:W-:Y:S01]  /*261a0*/  @P1 LDGSTS.E.BYPASS.LTC128B.128 [R8+0x24c00], desc[UR4][R2.64+0x100], !P2 ;  /* 0x24c0010002081fae */ /* 0x0001e2000d101d44 */
[----:B------:R-:W-:-:S13]  /*261b0*/  ISETP.GE.AND P1, PT, R6, 0x21, PT ;  /* 0x000000210600780c */ /* 0x000fda0003f26270 */
[----:B0-----:R-:W-:Y:S05]  /*261c0*/  WARPSYNC.COLLECTIVE R15, `(.L_x_6406) ;  /* 0x000000000f087348 */ /* 0x001fea0003c00000 */
[----:B------:R1:W2:Y:S02]  /*261d0*/  SHFL.IDX P6, R14, R13, R12, R11 ;  /* 0x0000000c0d0e7389 */ /* 0x0002a400000c000b */
[----:B012---:R-:W-:Y:S01]  /*261e0*/  ENDCOLLECTIVE ;  /* 0x000000000000791b */ /* 0x007fe20003800000 */
.L_x_6406:
[----:B------:R-:W-:Y:S02]  /*261f0*/  @P1 IMAD R8, R5, 0x2, R22 ;  /* 0x0000000205081824 */ /* 0x000fe400078e0216 */
[----:B------:R-:W-:Y:S02]  /*26200*/  IMAD.MOV.U32 R13, RZ, RZ, R4 ;  /* 0x000000ffff0d7224 */ /* 0x000fe400078e0004 */
[----:B------:R-:W-:-:S07]  /*26210*/  IMAD.MOV.U32 R2, RZ, RZ, R14 ;  /* 0x000000ffff027224 */ /* 0x000fce00078e000e */
[----:B------:R-:W-:Y:S05]  /*26220*/  WARPSYNC.COLLECTIVE R15, `(.L_x_6407) ;  /* 0x000000000f087348 */ /* 0x000fea0003c00000 */
[----:B------:R0:W1:Y:S02]  /*26230*/  SHFL.IDX P6, R14, R13, R12, R11 ;  /* 0x0000000c0d0e7389 */ /* 0x00006400000c000b */
[----:B01----:R-:W-:Y:S01]  /*26240*/  ENDCOLLECTIVE ;  /* 0x000000000000791b */ /* 0x003fe20003800000 */
.L_x_6407:
        /* <DEDUP_REMOVED lines=19> */
.L_x_6408:
[----:B------:R-:W-:Y:S02]  /*26380*/  @P1 IMAD R8, R5, 0x2, R22 ;  /* 0x0000000205081824 */ /* 0x000fe400078e0216 */
[----:B------:R-:W-:Y:S02]  /*26390*/  IMAD.MOV.U32 R13, RZ, RZ, R4 ;  /* 0x000000ffff0d7224 */ /* 0x000fe400078e0004 */
[----:B------:R-:W-:-:S07]  /*263a0*/  IMAD.MOV.U32 R2, RZ, RZ, R14 ;  /* 0x000000ffff027224 */ /* 0x000fce00078e000e */
[----:B------:R-:W-:Y:S05]  /*263b0*/  WARPSYNC.COLLECTIVE R15, `(.L_x_6409) ;  /* 0x000000000f087348 */ /* 0x000fea0003c00000 */
[----:B------:R0:W1:Y:S02]  /*263c0*/  SHFL.IDX P6, R14, R13, R12, R11 ;  /* 0x0000000c0d0e7389 */ /* 0x00006400000c000b */
[----:B01----:R-:W-:Y:S01]  /*263d0*/  ENDCOLLECTIVE ;  /* 0x000000000000791b */ /* 0x003fe20003800000 */
.L_x_6409:
        /* <DEDUP_REMOVED lines=19> */
.L_x_6410:
[----:B------:R-:W-:Y:S02]  /*26510*/  @P1 IMAD R8, R5, 0x2, R22 ;  /* 0x0000000205081824 */ /* 0x000fe400078e0216 */
[----:B------:R-:W-:Y:S02]  /*26520*/  IMAD.MOV.U32 R13, RZ, RZ, R4 ;  /* 0x000000ffff0d7224 */ /* 0x000fe400078e0004 */
[----:B------:R-:W-:-:S07]  /*26530*/  IMAD.MOV.U32 R2, RZ, RZ, R14 ;  /* 0x000000ffff027224 */ /* 0x000fce00078e000e */
[----:B------:R-:W-:Y:S05]  /*26540*/  WARPSYNC.COLLECTIVE R15, `(.L_x_6411) ;  /* 0x000000000f087348 */ /* 0x000fea0003c00000 */
[----:B------:R0:W1:Y:S02]  /*26550*/  SHFL.IDX P6, R14, R13, R12, R11 ;  /* 0x0000000c0d0e7389 */ /* 0x00006400000c000b */
[----:B01----:R-:W-:Y:S01]  /*26560*/  ENDCOLLECTIVE ;  /* 0x000000000000791b */ /* 0x003fe20003800000 */
.L_x_6411:
        /* <DEDUP_REMOVED lines=18> */
.L_x_6412:
[----:B------:R-:W-:Y:S02]  /*26690*/  IMAD.MOV.U32 R13, RZ, RZ, R4 ;  /* 0x000000ffff0d7224 */ /* 0x000fe400078e0004 */
[----:B------:R-:W-:-:S07]  /*266a0*/  IMAD.MOV.U32 R0, RZ, RZ, R14 ;  /* 0x000000ffff007224 */ /* 0x000fce00078e000e */
[----:B------:R-:W-:Y:S05]  /*266b0*/  WARPSYNC.COLLECTIVE R15, `(.L_x_6413) ;  /* 0x000000000f087348 */ /* 0x000fea0003c00000 */
[----:B------:R0:W1:Y:S02]  /*266c0*/  SHFL.IDX P6, R14, R13, R12, R11 ;  /* 0x0000000c0d0e7389 */ /* 0x00006400000c000b */
[----:B01----:R-:W-:Y:S01]  /*266d0*/  ENDCOLLECTIVE ;  /* 0x000000000000791b */ /* 0x003fe20003800000 */
.L_x_6413:
[----:B------:R-:W-:Y:S01]  /*266e0*/  IMAD.MOV.U32 R2, RZ, RZ, R14 ;  /* 0x000000ffff027224 */ /* 0x000fe200078e000e */
[----:B------:R-:W-:Y:S06]  /*266f0*/  BRA `(.L_x_6414) ;  /* 0xffffffa800507947 */ /* 0x000fec000383ffff */
.L_x_6279:
        /* <DEDUP_REMOVED lines=9> */
.L_x_6415:
[C---:B------:R-:W-:Y:S01]  /*26790*/  VIADD R6, R17.reuse, 0x10 ;  /* 0x0000001011067836 */ /* 0x040fe20000000000 */
[----:B------:R-:W-:Y:S01]  /*267a0*/  ISETP.GE.AND P2, PT, R17, R5, PT ;  /* 0x000000051100720c */ /* 0x000fe20003f46270 */
[----:B------:R-:W-:Y:S02]  /*267b0*/  IMAD.MOV.U32 R13, RZ, RZ, R0 ;  /* 0x000000ffff0d7224 */ /* 0x000fe400078e0000 */
[----:B------:R-:W-:-:S10]  /*267c0*/  IMAD.MOV.U32 R2, RZ, RZ, R14 ;  /* 0x000000ffff027224 */ /* 0x000fd400078e000e */
[----:B------:R-:W-:Y:S05]  /*267d0*/  WARPSYNC.COLLECTIVE R15, `(.L_x_6416) ;  /* 0x000000000f087348 */ /* 0x000fea0003c00000 */
[----:B------:R0:W1:Y:S02]  /*267e0*/  SHFL.IDX P6, R14, R13, R12, R11 ;  /* 0x0000000c0d0e7389 */ /* 0x00006400000c000b */
[----:B01----:R-:W-:Y:S01]  /*267f0*/  ENDCOLLECTIVE ;  /* 0x000000000000791b */ /* 0x003fe20003800000 */
.L_x_6416:
[----:B------:R-:W-:Y:S01]  /*26800*/  ULDC.64 UR4, c[0x0][0x208] ;  /* 0x0000820000047ab9 */ /* 0x000fe20000000a00 */
[----:B------:R-:W-:Y:S02]  /*26810*/  IMAD.MOV.U32 R13, RZ, RZ, R4 ;  /* 0x000000ffff0d7224 */ /* 0x000fe400078e0004 */
[----:B------:R-:W-:Y:S01]  /*26820*/  IMAD.MOV.U32 R12, RZ, RZ, 0x1 ;  /* 0x00000001ff0c7424 */ /* 0x000fe200078e00ff */
[----:B------:R-:W-:-:S05]  /*26830*/  @!P2 LEA R14, P4, R33, R14, 0x1 ;  /* 0x0000000e210ea211 */ /* 0x000fca00078808ff */
[----:B------:R-:W-:Y:S02]  /*26840*/  @!P2 IMAD.X R3, RZ, RZ, R2, P4 ;  /* 0x000000ffff03a224 */ /* 0x000fe400020e0602 */
[----:B------:R-:W-:-:S05]  /*26850*/  @!P2 IMAD.MOV.U32 R2, RZ, RZ, R14 ;  /* 0x000000ffff02a224 */ /* 0x000fca00078e000e */
[----:B------:R-:W-:Y:S01]  /*26860*/  @!PT LDS RZ, [RZ] ;  /* 0x00000000fffff984 */ /* 0x000fe20000000800 */
[----:B------:R-:W-:Y:S01]  /*26870*/  @!PT LDS RZ, [RZ] ;  /* 0x00000000fffff984 */ /* 0x000fe20000000800 */
[----:B------:R-:W-:Y:S01]  /*26880*/  @!PT LDS RZ, [RZ] ;  /* 0x00000000fffff984 */ /* 0x000fe20000000800 */
[----:B------:R0:W-:Y:S04]  /*26890*/  @!P2 LDGSTS.E.BYPASS.LTC128B.128 [R8+0x12400], desc[UR4][R2.64], !P3 ;  /* 0x124000000208afae */ /* 0x0001e8000d901d44 */
[----:B------:R0:W-:Y:S04]  /*268a0*/  @!P2 LDGSTS.E.BYPASS.LTC128B.128 [R8+0x16400], desc[UR4][R2.64+0x80], !P0 ;  /* 0x164000800208afae */ /* 0x0001e8000c101d44 */
[----:B------:R0:W-:Y:S01]  /*268b0*/  @!P2 LDGSTS.E.BYPASS.LTC128B.128 [R8+0x1a400], desc[UR4][R2.64+0x100], !P1 ;  /* 0x1a4001000208afae */ /* 0x0001e2000c901d44 */
[----:B------:R-:W-:Y:S01]  /*268c0*/  ISETP.GE.AND P2, PT, R6, R5, PT ;  /* 0x000000050600720c */ /* 0x000fe20003f46270 */
[----:B------:R-:W-:-:S12]  /*268d0*/  VIADD R6, R17, 0x20 ;  /* 0x0000002011067836 */ /* 0x000fd80000000000 */
[----:B0-----:R-:W-:Y:S05]  /*268e0*/  WARPSYNC.COLLECTIVE R15, `(.L_x_6417) ;  /* 0x000000000f087348 */ /* 0x001fea0003c00000 */
[----:B------:R1:W2:Y:S02]  /*268f0*/  SHFL.IDX P6, R14, R13, R12, R11 ;  /* 0x0000000c0d0e7389 */ /* 0x0002a400000c000b */
[----:B012---:R-:W-:Y:S01]  /*26900*/  ENDCOLLECTIVE ;  /* 0x000000000000791b */ /* 0x007fe20003800000 */
.L_x_6417:
[----:B------:R-:W-:Y:S02]  /*26910*/  IMAD.MOV.U32 R13, RZ, RZ, R0 ;  /* 0x000000ffff0d7224 */ /* 0x000fe400078e0000 */
[----:B------:R-:W-:-:S07]  /*26920*/  IMAD.MOV.U32 R2, RZ, RZ, R14 ;  /* 0x000000ffff027224 */ /* 0x000fce00078e000e */
[----:B------:R-:W-:Y:S05]  /*26930*/  WARPSYNC.COLLECTIVE R15, `(.L_x_6418) ;  /* 0x000000000f087348 */ /* 0x000fea0003c00000 */
[----:B------:R0:W1:Y:S02]  /*26940*/  SHFL.IDX P6, R14, R13, R12, R11 ;  /* 0x0000000c0d0e7389 */ /* 0x00006400000c000b */
[----:B01----:R-:W-:Y:S01]  /*26950*/  ENDCOLLECTIVE ;  /* 0x000000000000791b */ /* 0x003fe20003800000 */
.L_x_6418:
[----:B------:R-:W-:Y:S01]  /*26960*/  ULDC.64 UR4, c[0x0][0x208] ;  /* 0x0000820000047ab9 */ /* 0x000fe20000000a00 */
[----:B------:R-:W-:Y:S02]  /*26970*/  IMAD.MOV.U32 R13, RZ, RZ, R4 ;  /* 0x000000ffff0d7224 */ /* 0x000fe400078e0004 */
[----:B------:R-:W-:Y:S01]  /*26980*/  IMAD.MOV.U32 R12, RZ, RZ, 0x2 ;  /* 0x00000002ff0c7424 */ /* 0x000fe200078e00ff */
        /* <DEDUP_REMOVED lines=15> */
.L_x_6419:
[----:B------:R-:W-:Y:S02]  /*26a80*/  IMAD.MOV.U32 R13, RZ, RZ, R0 ;  /* 0x000000ffff0d7224 */ /* 0x000fe400078e0000 */
[----:B------:R-:W-:-:S07]  /*26a90*/  IMAD.MOV.U32 R2, RZ, RZ, R14 ;  /* 0x000000ffff027224 */ /* 0x000fce00078e000e */
[----:B------:R-:W-:Y:S05]  /*26aa0*/  WARPSYNC.COLLECTIVE R15, `(.L_x_6420) ;  /* 0x000000000f087348 */ /* 0x000fea0003c00000 */
[----:B------:R0:W1:Y:S02]  /*26ab0*/  SHFL.IDX P6, R14, R13, R12, R11 ;  /* 0x0000000c0d0e7389 */ /* 0x00006400000c000b */
[----:B01----:R-:W-:Y:S01]  /*26ac0*/  ENDCOLLECTIVE ;  /* 0x000000000000791b */ /* 0x003fe20003800000 */
.L_x_6420:
        /* <DEDUP_REMOVED lines=18> */
.L_x_6421:
[----:B------:R-:W-:Y:S02]  /*26bf0*/  IMAD.MOV.U32 R13, RZ, RZ, R0 ;  /* 0x000000ffff0d7224 */ /* 0x000fe400078e0000 */
[----:B------:R-:W-:-:S07]  /*26c00*/  IMAD.MOV.U32 R2, RZ, RZ, R14 ;  /* 0x000000ffff027224 */ /* 0x000fce00078e000e */
[----:B------:R-:W-:Y:S05]  /*26c10*/  WARPSYNC.COLLECTIVE R15, `(.L_x_6422) ;  /* 0x000000000f087348 */ /* 0x000fea0003c00000 */
[----:B------:R0:W1:Y:S02]  /*26c20*/  SHFL.IDX P6, R14, R13, R12, R11 ;  /* 0x0000000c0d0e7389 */ /* 0x00006400000c000b */
[----:B01----:R-:W-:Y:S01]  /*26c30*/  ENDCOLLECTIVE ;  /* 0x000000000000791b */ /* 0x003fe20003800000 */
.L_x_6422:
        /* <DEDUP_REMOVED lines=18> */
.L_x_6423:
[----:B------:R-:W-:Y:S02]  /*26d60*/  IMAD.MOV.U32 R13, RZ, RZ, R0 ;  /* 0x000000ffff0d7224 */ /* 0x000fe400078e0000 */
[----:B------:R-:W-:-:S07]  /*26d70*/  IMAD.MOV.U32 R2, RZ, RZ, R14 ;  /* 0x000000ffff027224 */ /* 0x000fce00078e000e */
[----:B------:R-:W-:Y:S05]  /*26d80*/  WARPSYNC.COLLECTIVE R15, `(.L_x_6424) ;  /* 0x000000000f087348 */ /* 0x000fea0003c00000 */
[----:B------:R0:W1:Y:S02]  /*26d90*/  SHFL.IDX P6, R14, R13, R12, R11 ;  /* 0x0000000c0d0e7389 */ /* 0x00006400000c000b */
[----:B01----:R-:W-:Y:S01]  /*26da0*/  ENDCOLLECTIVE ;  /* 0x000000000000791b */ /* 0x003fe20003800000 */
.L_x_6424:
[----:B------:R-:W-:Y:S01]  /*26db0*/  ULDC.64 UR4, c[0x0][0x208] ;  /* 0x0000820000047ab9 */ /* 0x000fe20000000a00 */
[----:B------:R-:W-:Y:S01]  /*26dc0*/  IMAD.MOV.U32 R13, RZ, RZ, R4 ;  /* 0x000000ffff0d7224 */ /* 0x000fe200078e0004 */
[----:B------:R-:W-:Y:S02]  /*26dd0*/  MOV R12, 0x5 ;  /* 0x00000005000c7802 */ /* 0x000fe40000000f00 */
        /* <DEDUP_REMOVED lines=15> */
.L_x_6425:
[----:B------:R-:W-:Y:S02]  /*26ed0*/  IMAD.MOV.U32 R13, RZ, RZ, R0 ;  /* 0x000000ffff0d7224 */ /* 0x000fe400078e0000 */
[----:B------:R-:W-:-:S07]  /*26ee0*/  IMAD.MOV.U32 R2, RZ, RZ, R14 ;  /* 0x000000ffff027224 */ /* 0x000fce00078e000e */
[----:B------:R-:W-:Y:S05]  /*26ef0*/  WARPSYNC.COLLECTIVE R15, `(.L_x_6426) ;  /* 0x000000000f087348 */ /* 0x000fea0003c00000 */
[----:B------:R0:W1:Y:S02]  /*26f00*/  SHFL.IDX P6, R14, R13, R12, R11 ;  /* 0x0000000c0d0e7389 */ /* 0x00006400000c000b */
[----:B01----:R-:W-:Y:S01]  /*26f10*/  ENDCOLLECTIVE ;  /* 0x000000000000791b */ /* 0x003fe20003800000 */
.L_x_6426:
        /* <DEDUP_REMOVED lines=13> */
[----:B------:R-:W-:-:S13]  /*26ff0*/  ISETP.GE.AND P2, PT, R6, R5, PT ;  /* 0x000000050600720c */ /* 0x000fda0003f46270 */
[----:B0-----:R-:W-:Y:S05]  /*27000*/  WARPSYNC.COLLECTIVE R15, `(.L_x_6427) ;  /* 0x000000000f087348 */ /* 0x001fea0003c00000 */
[----:B------:R1:W2:Y:S02]  /*27010*/  SHFL.IDX P6, R14, R13, R12, R11 ;  /* 0x0000000c0d0e7389 */ /* 0x0002a400000c000b */
[----:B012---:R-:W-:Y:S01]  /*27020*/  ENDCOLLECTIVE ;  /* 0x000000000000791b */ /* 0x007fe20003800000 */
.L_x_6427:
[----:B------:R-:W-:Y:S02]  /*27030*/  IMAD.MOV.U32 R13, RZ, RZ, R0 ;  /* 0x000000ffff0d7224 */ /* 0x000fe400078e0000 */
[----:B------:R-:W-:-:S07]  /*27040*/  IMAD.MOV.U32 R2, RZ, RZ, R14 ;  /* 0x000000ffff027224 */ /* 0x000fce00078e000e */
[----:B------:R-:W-:Y:S05]  /*27050*/  WARPSYNC.COLLECTIVE R15, `(.L_x_6428) ;  /* 0x000000000f087348 */ /* 0x000fea0003c00000 */
[----:B------:R0:W1:Y:S02]  /*27060*/  SHFL.IDX P6, R14, R13, R12, R11 ;  /* 0x0000000c0d0e7389 */ /* 0x00006400000c000b */
[----:B01----:R-:W-:Y:S01]  /*27070*/  ENDCOLLECTIVE ;  /* 0x000000000000791b */ /* 0x003fe20003800000 */
.L_x_6428:
        /* <DEDUP_REMOVED lines=12> */
[----:B------:R0:W-:Y:S02]  /*27140*/  @!P2 LDGSTS.E.BYPASS.LTC128B.128 [R8+0x1d400], desc[UR4][R2.64+0x100], !P1 ;  /* 0x1d4001000208afae */ /* 0x0001e4000c901d44 */
[----:B0-----:R-:W-:Y:S05]  /*27150*/  WARPSYNC.COLLECTIVE R15, `(.L_x_6429) ;  /* 0x000000000f087348 */ /* 0x001fea0003c00000 */
[----:B------:R1:W2:Y:S02]  /*27160*/  SHFL.IDX P6, R14, R13, R12, R11 ;  /* 0x0000000c0d0e7389 */ /* 0x0002a400000c000b */
[----:B012---:R-:W-:Y:S01]  /*27170*/  ENDCOLLECTIVE ;  /* 0x000000000000791b */ /* 0x007fe20003800000 */
.L_x_6429:
[----:B------:R-:W-:Y:S02]  /*27180*/  IMAD.MOV.U32 R13, RZ, RZ, R0 ;  /* 0x000000ffff0d7224 */ /* 0x000fe400078e0000 */
[----:B------:R-:W-:-:S07]  /*27190*/  IMAD.MOV.U32 R4, RZ, RZ, R14 ;  /* 0x000000ffff047224 */ /* 0x000fce00078e000e */
[----:B------:R-:W-:Y:S05]  /*271a0*/  WARPSYNC.COLLECTIVE R15, `(.L_x_6430) ;  /* 0x000000000f087348 */ /* 0x000fea0003c00000 */
[----:B------:R0:W1:Y:S02]  /*271b0*/  SHFL.IDX P6, R14, R13, R12, R11 ;  /* 0x0000000c0d0e7389 */ /* 0x00006400000c000b */
[----:B01----:R-:W-:Y:S01]  /*271c0*/  ENDCOLLECTIVE ;  /* 0x000000000000791b */ /* 0x003fe20003800000 */
.L_x_6430:
[----:B------:R-:W-:Y:S05]  /*271d0*/  BRA `(.L_x_6431) ;  /* 0xffffffa800ac7947 */ /* 0x000fea000383ffff */
.L_x_6284:
[----:B0-----:R0:W1:Y:S02]  /*271e0*/  SYNCS.PHASECHK.TRANS64.TRYWAIT P0, [R22+URZ+0x30820], R3 ;  /* 0x03082003160075a7 */ /* 0x001064000800017f */
[----:B-1----:R-:W-:Y:S05]  /*271f0*/  @!P0 NANOSLEEP.SYNCS 0x989680 ;  /* 0x009896800000895d */ /* 0x002fea0003900000 */
[----:B------:R-:W1:Y:S02]  /*27200*/  @!P0 SYNCS.PHASECHK.TRANS64 P0, [R22+URZ+0x30820], R3 ;  /* 0x03082003160085a7 */ /* 0x000e64000800007f */
[----:B-1----:R-:W-:Y:S05]  /*27210*/  @!P0 BRA `(.L_x_6284) ;  /* 0xfffffffc00f08947 */ /* 0x002fea000383ffff */
[----:B------:R-:W-:Y:S05]  /*27220*/  BRA `(.L_x_6432) ;  /* 0xffffffac00207947 */ /* 0x000fea000383ffff */
.L_x_6289:
[----:B0-----:R0:W1:Y:S02]  /*27230*/  SYNCS.PHASECHK.TRANS64.TRYWAIT P0, [R7+URZ+0x30840], R2 ;  /* 0x03084002070075a7 */ /* 0x001064000800017f */
[----:B-1----:R-:W-:Y:S05]  /*27240*/  @!P0 NANOSLEEP.SYNCS 0x989680 ;  /* 0x009896800000895d */ /* 0x002fea0003900000 */
[----:B------:R-:W1:Y:S02]  /*27250*/  @!P0 SYNCS.PHASECHK.TRANS64 P0, [R7+URZ+0x30840], R2 ;  /* 0x03084002070085a7 */ /* 0x000e64000800007f */
[----:B-1----:R-:W-:Y:S05]  /*27260*/  @!P0 BRA `(.L_x_6289) ;  /* 0xfffffffc00f08947 */ /* 0x002fea000383ffff */
[----:B------:R-:W-:Y:S05]  /*27270*/  BRA `(.L_x_6433) ;  /* 0xffffffb000047947 */ /* 0x000fea000383ffff */
.L_x_6290:
[----:B------:R-:W-:Y:S01]  /*27280*/  BSSY B1, `(.L_x_6434) ;  /* 0x0000008000017945 */ /* 0x000fe20003800000 */
[----:B------:R-:W-:Y:S02]  /*27290*/  IMAD.MOV.U32 R13, RZ, RZ, R6 ;  /* 0x000000ffff0d7224 */ /* 0x000fe400078e0006 */
[----:B------:R-:W-:Y:S02]  /*272a0*/  IMAD.MOV.U32 R12, RZ, RZ, RZ ;  /* 0x000000ffff0c7224 */ /* 0x000fe400078e00ff */
[----:B------:R-:W-:Y:S02]  /*272b0*/  IMAD.MOV.U32 R11, RZ, RZ, 0x181f ;  /* 0x0000181fff0b7424 */ /* 0x000fe400078e00ff */
[----:B------:R-:W-:-:S07]  /*272c0*/  IMAD.MOV.U32 R15, RZ, RZ, -0x1 ;  /* 0xffffffffff0f7424 */ /* 0x000fce00078e00ff */
[----:B--2---:R-:W-:Y:S05]  /*272d0*/  WARPSYNC.COLLECTIVE R15, `(.L_x_6435) ;  /* 0x000000000f087348 */ /* 0x004fea0003c00000 */
[----:B--2---:R0:W1:Y:S02]  /*272e0*/  SHFL.IDX P6, R14, R13, R12, R11 ;  /* 0x0000000c0d0e7389 */ /* 0x00406400000c000b */
[----:B01----:R-:W-:Y:S01]  /*272f0*/  ENDCOLLECTIVE ;  /* 0x000000000000791b */ /* 0x003fe20003800000 */
.L_x_6435:
[----:B------:R-:W-:Y:S05]  /*27300*/  BSYNC B1 ;  /* 0x0000000000017941 */ /* 0x000fea0003800000 */
.L_x_6434:
[----:B------:R0:W-:Y:S04]  /*27310*/  STL [R1+0x70], R0 ;  /* 0x0000700001007387 */ /* 0x0001e80000100800 */
[----:B0-----:R0:W5:Y:S01]  /*27320*/  LDL.LU R0, [R1] ;  /* 0x0000000001007983 */ /* 0x0011620000300800 */
[----:B------:R-:W-:Y:S02]  /*27330*/  IMAD.MOV.U32 R13, RZ, RZ, R8 ;  /* 0x000000ffff0d7224 */ /* 0x000fe400078e0008 */
[----:B------:R-:W-:Y:S02]  /*27340*/  IMAD.MOV.U32 R12, RZ, RZ, RZ ;  /* 0x000000ffff0c7224 */ /* 0x000fe400078e00ff */
[----:B------:R-:W-:Y:S02]  /*27350*/  IMAD.MOV.U32 R11, RZ, RZ, 0x181f ;  /* 0x0000181fff0b7424 */ /* 0x000fe400078e00ff */
[----:B------:R-:W-:-:S02]  /*27360*/  IMAD.MOV.U32 R15, RZ, RZ, -0x1 ;  /* 0xffffffffff0f7424 */ /* 0x000fc400078e00ff */
[----:B------:R-:W-:Y:S02]  /*27370*/  IMAD.MOV.U32 R3, RZ, RZ, R14 ;  /* 0x000000ffff037224 */ /* 0x000fe400078e000e */
[----:B0-----:R-:W-:-:S07]  /*27380*/  IMAD.SHL.U32 R4, R33, 0x2, RZ ;  /* 0x0000000221047824 */ /* 0x001fce00078e00ff */
[----:B-----5:R-:W-:Y:S05]  /*27390*/  WARPSYNC.COLLECTIVE R15, `(.L_x_6436) ;  /* 0x000000000f087348 */ /* 0x020fea0003c00000 */
[----:B------:R0:W1:Y:S02]  /*273a0*/  SHFL.IDX P6, R14, R13, R12, R11 ;  /* 0x0000000c0d0e7389 */ /* 0x00006400000c000b */
[----:B01---5:R-:W-:Y:S01]  /*273b0*/  ENDCOLLECTIVE ;  /* 0x000000000000791b */ /* 0x023fe20003800000 */
.L_x_6436:
[----:B------:R-:W-:Y:S01]  /*273c0*/  IMAD R5, R5, 0x2, R22 ;  /* 0x0000000205057824 */ /* 0x000fe200078e0216 */
[----:B------:R-:W-:Y:S01]  /*273d0*/  ULDC.64 UR4, c[0x0][0x208] ;  /* 0x0000820000047ab9 */ /* 0x000fe20000000a00 */
[----:B------:R-:W-:Y:S02]  /*273e0*/  IMAD.MOV.U32 R13, RZ, RZ, R6 ;  /* 0x000000ffff0d7224 */ /* 0x000fe400078e0006 */
[----:B------:R-:W-:Y:S02]  /*273f0*/  IMAD.MOV.U32 R12, RZ, RZ, 0x1 ;  /* 0x00000001ff0c7424 */ /* 0x000fe400078e00ff */
[----:B------:R-:W-:-:S05]  /*27400*/  IMAD.MOV.U32 R2, RZ, RZ, R14 ;  /* 0x000000ffff027224 */ /* 0x000fca00078e000e */
[----:B------:R-:W-:-:S05]  /*27410*/  IADD3 R2, P0, R2, R4, RZ ;  /* 0x0000000402027210 */ /* 0x000fca0007f1e0ff */
[----:B------:R-:W-:Y:S01]  /*27420*/  IMAD.X R3, RZ, RZ, R3, P0 ;  /* 0x000000ffff037224 */ /* 0x000fe200000e0603 */
[----:B------:R-:W-:-:S04]  /*27430*/  LOP3.LUT R0, R0, 0xffffffbf, RZ, 0xc0, !PT ;  /* 0xffffffbf00007812 */ /* 0x000fc800078ec0ff */
[----:B------:R-:W-:-:S04]  /*27440*/  @P1 LOP3.LUT R0, R0, 0x40, RZ, 0xfc, !PT ;  /* 0x0000004000001812 */ /* 0x000fc800078efcff */
[----:B------:R-:W-:Y:S01]  /*27450*/  LOP3.LUT P1, RZ, R0, 0x4, RZ, 0xc0, !PT ;  /* 0x0000000400ff7812 */ /* 0x000fe2000782c0ff */
[----:B------:R0:W-:-:S12]  /*27460*/  STL [R1], R0 ;  /* 0x0000000001007387 */ /* 0x0001d80000100800 */
[----:B------:R-:W-:Y:S01]  /*27470*/  @!PT LDS RZ, [RZ] ;  /* 0x00000000fffff984 */ /* 0x000fe20000000800 */
[----:B------:R-:W-:Y:S01]  /*27480*/  @!PT LDS RZ, [RZ] ;  /* 0x00000000fffff984 */ /* 0x000fe20000000800 */
[----:B------:R-:W-:Y:S01]  /*27490*/  @!PT LDS RZ, [RZ] ;  /* 0x00000000fffff984 */ /* 0x000fe20000000800 */
[----:B------:R0:W-:Y:S04]  /*274a0*/  LDGSTS.E.BYPASS.LTC128B.128 [R5+0x1e400], desc[UR4][R2.64], !P1 ;  /* 0x1e40000002057fae */ /* 0x0001e8000c901d44 */
[----:B------:R0:W-:Y:S04]  /*274b0*/  LDGSTS.E.BYPASS.LTC128B.128 [R5+0x21400], desc[UR4][R2.64+0x80], !P5 ;  /* 0x2140008002057fae */ /* 0x0001e8000e901d44 */
[----:B------:R0:W-:Y:S02]  /*274c0*/  LDGSTS.E.BYPASS.LTC128B.128 [R5+0x24400], desc[UR4][R2.64+0x100], !P4 ;  /* 0x2440010002057fae */ /* 0x0001e4000e101d44 */
[----:B0-----:R-:W-:Y:S05]  /*274d0*/  WARPSYNC.COLLECTIVE R15, `(.L_x_6437) ;  /* 0x000000000f087348 */ /* 0x001fea0003c00000 */
[----:B------:R1:W2:Y:S02]  /*274e0*/  SHFL.IDX P6, R14, R13, R12, R11 ;  /* 0x0000000c0d0e7389 */ /* 0x0002a400000c000b */
[----:B012---:R-:W-:Y:S01]  /*274f0*/  ENDCOLLECTIVE ;  /* 0x000000000000791b */ /* 0x007fe20003800000 */
.L_x_6437:
[----:B------:R-:W-:Y:S02]  /*27500*/  IMAD.MOV.U32 R13, RZ, RZ, R8 ;  /* 0x000000ffff0d7224 */ /* 0x000fe400078e0008 */
[----:B------:R-:W-:-:S07]  /*27510*/  IMAD.MOV.U32 R3, RZ, RZ, R14 ;  /* 0x000000ffff037224 */ /* 0x000fce00078e000e */
[----:B------:R-:W-:Y:S05]  /*27520*/  WARPSYNC.COLLECTIVE R15, `(.L_x_6438) ;  /* 0x000000000f087348 */ /* 0x000fea0003c00000 */
[----:B------:R0:W1:Y:S02]  /*27530*/  SHFL.IDX P6, R14, R13, R12, R11 ;  /* 0x0000000c0d0e7389 */ /* 0x00006400000c000b */
[----:B01----:R-:W-:Y:S01]  /*27540*/  ENDCOLLECTIVE ;  /* 0x000000000000791b */ /* 0x003fe20003800000 */
.L_x_6438:
        /* <DEDUP_REMOVED lines=15> */
.L_x_6439:
[----:B------:R-:W-:Y:S02]  /*27640*/  IMAD.MOV.U32 R13, RZ, RZ, R8 ;  /* 0x000000ffff0d7224 */ /* 0x000fe400078e0008 */
[----:B------:R-:W-:-:S07]  /*27650*/  IMAD.MOV.U32 R34, RZ, RZ, R14 ;  /* 0x000000ffff227224 */ /* 0x000fce00078e000e */
[----:B------:R-:W-:Y:S05]  /*27660*/  WARPSYNC.COLLECTIVE R15, `(.L_x_6440) ;  /* 0x000000000f087348 */ /* 0x000fea0003c00000 */
[----:B------:R0:W1:Y:S02]  /*27670*/  SHFL.IDX P6, R14, R13, R12, R11 ;  /* 0x0000000c0d0e7389 */ /* 0x00006400000c000b */
[----:B01----:R-:W-:Y:S01]  /*27680*/  ENDCOLLECTIVE ;  /* 0x000000000000791b */ /* 0x003fe20003800000 */
.L_x_6440:
        /* <DEDUP_REMOVED lines=15> */
.L_x_6441:
[----:B------:R-:W-:Y:S02]  /*27780*/  IMAD.MOV.U32 R13, RZ, RZ, R8 ;  /* 0x000000ffff0d7224 */ /* 0x000fe400078e0008 */
[----:B------:R-:W-:-:S07]  /*27790*/  IMAD.MOV.U32 R34, RZ, RZ, R14 ;  /* 0x000000ffff227224 */ /* 0x000fce00078e000e */
[----:B------:R-:W-:Y:S05]  /*277a0*/  WARPSYNC.COLLECTIVE R15, `(.L_x_6442) ;  /* 0x000000000f087348 */ /* 0x000fea0003c00000 */
[----:B------:R0:W1:Y:S02]  /*277b0*/  SHFL.IDX P6, R14, R13, R12, R11 ;  /* 0x0000000c0d0e7389 */ /* 0x00006400000c000b */
[----:B01----:R-:W-:Y:S01]  /*277c0*/  ENDCOLLECTIVE ;  /* 0x000000000000791b */ /* 0x003fe20003800000 */
.L_x_6442:
        /* <DEDUP_REMOVED lines=15> */
.L_x_6443:
[----:B------:R-:W-:Y:S02]  /*278c0*/  IMAD.MOV.U32 R13, RZ, RZ, R8 ;  /* 0x000000ffff0d7224 */ /* 0x000fe400078e0008 */
[----:B------:R-:W-:-:S07]  /*278d0*/  IMAD.MOV.U32 R34, RZ, RZ, R14 ;  /* 0x000000ffff227224 */ /* 0x000fce00078e000e */
[----:B------:R-:W-:Y:S05]  /*278e0*/  WARPSYNC.COLLECTIVE R15, `(.L_x_6444) ;  /* 0x000000000f087348 */ /* 0x000fea0003c00000 */
[----:B------:R0:W1:Y:S02]  /*278f0*/  SHFL.IDX P6, R14, R13, R12, R11 ;  /* 0x0000000c0d0e7389 */ /* 0x00006400000c000b */
[----:B01----:R-:W-:Y:S01]  /*27900*/  ENDCOLLECTIVE ;  /* 0x000000000000791b */ /* 0x003fe20003800000 */
.L_x_6444:
[----:B------:R-:W-:Y:S01]  /*27910*/  ULDC.64 UR4, c[0x0][0x208] ;  /* 0x0000820000047ab9 */ /* 0x000fe20000000a00 */
        /* <DEDUP_REMOVED lines=11> */
[----:B------:R0:W-:Y:S04]  /*279d0*/  LDGSTS.E.BYPASS.LTC128B.128 [R5+0x23400], desc[UR4][R2.64+0x80], !P5 ;  /* 0x2340008002057fae */ /* 0x0001e8000e901d44 */
[----:B------:R0:W-:Y:S02]  /*279e0*/  LDGSTS.E.BYPASS.LTC128B.128 [R5+0x26400], desc[UR4][R2.64+0x100], !P4 ;  /* 0x2640010002057fae */ /* 0x0001e4000e101d44 */
[----:B0----5:R-:W-:Y:S05]  /*279f0*/  WARPSYNC.COLLECTIVE R15, `(.L_x_6445) ;  /* 0x000000000f087348 */ /* 0x021fea0003c00000 */
[----:B------:R1:W2:Y:S02]  /*27a00*/  SHFL.IDX P6, R14, R13, R12, R11 ;  /* 0x0000000c0d0e7389 */ /* 0x0002a400000c000b */
[----:B012--5:R-:W-:Y:S01]  /*27a10*/  ENDCOLLECTIVE ;  /* 0x000000000000791b */ /* 0x027fe20003800000 */
.L_x_6445:
[----:B------:R-:W-:Y:S02]  /*27a20*/  IMAD.MOV.U32 R13, RZ, RZ, R8 ;  /* 0x000000ffff0d7224 */ /* 0x000fe400078e0008 */
[----:B------:R-:W-:-:S07]  /*27a30*/  IMAD.MOV.U32 R34, RZ, RZ, R14 ;  /* 0x000000ffff227224 */ /* 0x000fce00078e000e */
[----:B------:R-:W-:Y:S05]  /*27a40*/  WARPSYNC.COLLECTIVE R15, `(.L_x_6446) ;  /* 0x000000000f087348 */ /* 0x000fea0003c00000 */
[----:B------:R0:W1:Y:S02]  /*27a50*/  SHFL.IDX P6, R14, R13, R12, R11 ;  /* 0x0000000c0d0e7389 */ /* 0x00006400000c000b */
[----:B01----:R-:W-:Y:S01]  /*27a60*/  ENDCOLLECTIVE ;  /* 0x000000000000791b */ /* 0x003fe20003800000 */
.L_x_6446:
[----:B------:R-:W-:Y:S01]  /*27a70*/  IMAD.MOV.U32 R2, RZ, RZ, R14 ;  /* 0x000000ffff027224 */ /* 0x000fe200078e000e */
[----:B------:R-:W-:Y:S06]  /*27a80*/  BRA `(.L_x_6447) ;  /* 0xffffffac00147947 */ /* 0x000fec000383ffff */
.L_x_6295:
[----:B0-----:R0:W3:Y:S02]  /*27a90*/  SYNCS.PHASECHK.TRANS64.TRYWAIT P0, [R6+URZ+0x30860], R2 ;  /* 0x03086002060075a7 */ /* 0x0010e4000800017f */
[----:B---3--:R-:W-:Y:S05]  /*27aa0*/  @!P0 NANOSLEEP.SYNCS 0x989680 ;  /* 0x009896800000895d */ /* 0x008fea0003900000 */
[----:B------:R-:W3:Y:S02]  /*27ab0*/  @!P0 SYNCS.PHASECHK.TRANS64 P0, [R6+URZ+0x30860], R2 ;  /* 0x03086002060085a7 */ /* 0x000ee4000800007f */
[----:B---3--:R-:W-:Y:S05]  /*27ac0*/  @!P0 BRA `(.L_x_6295) ;  /* 0xfffffffc00f08947 */ /* 0x008fea000383ffff */
[----:B------:R-:W-:Y:S05]  /*27ad0*/  BRA `(.L_x_6448) ;  /* 0xffffffac00807947 */ /* 0x000fea000383ffff */
.L_x_6296:
        /* <DEDUP_REMOVED lines=8> */
.L_x_6450:
[----:B------:R-:W-:Y:S05]  /*27b60*/  BSYNC B1 ;  /* 0x0000000000017941 */ /* 0x000fea0003800000 */
.L_x_6449:
        /* <DEDUP_REMOVED lines=9> */
.L_x_6451:
        /* <DEDUP_REMOVED lines=18> */
.L_x_6452:
[----:B------:R-:W-:Y:S02]  /*27d20*/  IMAD.MOV.U32 R13, RZ, RZ, R23 ;  /* 0x000000ffff0d7224 */ /* 0x000fe400078e0017 */
[----:B------:R-:W-:-:S07]  /*27d30*/  IMAD.MOV.U32 R3, RZ, RZ, R14 ;  /* 0x000000ffff037224 */ /* 0x000fce00078e000e */
[----:B------:R-:W-:Y:S05]  /*27d40*/  WARPSYNC.COLLECTIVE R15, `(.L_x_6453) ;  /* 0x000000000f087348 */ /* 0x000fea0003c00000 */
[----:B------:R0:W1:Y:S02]  /*27d50*/  SHFL.IDX P6, R14, R13, R12, R11 ;  /* 0x0000000c0d0e7389 */ /* 0x00006400000c000b */
[----:B01----:R-:W-:Y:S01]  /*27d60*/  ENDCOLLECTIVE ;  /* 0x000000000000791b */ /* 0x003fe20003800000 */
.L_x_6453:
        /* <DEDUP_REMOVED lines=18> */
.L_x_6454:
[----:B------:R-:W-:Y:S02]  /*27e90*/  IMAD.MOV.U32 R13, RZ, RZ, R23 ;  /* 0x000000ffff0d7224 */ /* 0x000fe400078e0017 */
[----:B------:R-:W-:-:S07]  /*27ea0*/  IMAD.MOV.U32 R3, RZ, RZ, R14 ;  /* 0x000000ffff037224 */ /* 0x000fce00078e000e */
[----:B------:R-:W-:Y:S05]  /*27eb0*/  WARPSYNC.COLLECTIVE R15, `(.L_x_6455) ;  /* 0x000000000f087348 */ /* 0x000fea0003c00000 */
[----:B------:R0:W1:Y:S02]  /*27ec0*/  SHFL.IDX P6, R14, R13, R12, R11 ;  /* 0x0000000c0d0e7389 */ /* 0x00006400000c000b */
[----:B01----:R-:W-:Y:S01]  /*27ed0*/  ENDCOLLECTIVE ;  /* 0x000000000000791b */ /* 0x003fe20003800000 */
.L_x_6455:
        /* <DEDUP_REMOVED lines=18> */
.L_x_6456:
[----:B------:R-:W-:Y:S02]  /*28000*/  IMAD.MOV.U32 R13, RZ, RZ, R23 ;  /* 0x000000ffff0d7224 */ /* 0x000fe400078e0017 */
[----:B------:R-:W-:-:S07]  /*28010*/  IMAD.MOV.U32 R3, RZ, RZ, R14 ;  /* 0x000000ffff037224 */ /* 0x000fce00078e000e */
[----:B------:R-:W-:Y:S05]  /*28020*/  WARPSYNC.COLLECTIVE R15, `(.L_x_6457) ;  /* 0x000000000f087348 */ /* 0x000fea0003c00000 */
[----:B------:R0:W1:Y:S02]  /*28030*/  SHFL.IDX P6, R14, R13, R12, R11 ;  /* 0x0000000c0d0e7389 */ /* 0x00006400000c000b */
[----:B01----:R-:W-:Y:S01]  /*28040*/  ENDCOLLECTIVE ;  /* 0x000000000000791b */ /* 0x003fe20003800000 */
.L_x_6457:
        /* <DEDUP_REMOVED lines=18> */
.L_x_6458:
[----:B------:R-:W-:Y:S02]  /*28170*/  IMAD.MOV.U32 R13, RZ, RZ, R23 ;  /* 0x000000ffff0d7224 */ /* 0x000fe400078e0017 */
[----:B------:R-:W-:-:S07]  /*28180*/  IMAD.MOV.U32 R3, RZ, RZ, R14 ;  /* 0x000000ffff037224 */ /* 0x000fce00078e000e */
[----:B------:R-:W-:Y:S05]  /*28190*/  WARPSYNC.COLLECTIVE R15, `(.L_x_6459) ;  /* 0x000000000f087348 */ /* 0x000fea0003c00000 */
[----:B------:R0:W1:Y:S02]  /*281a0*/  SHFL.IDX P6, R14, R13, R12, R11 ;  /* 0x0000000c0d0e7389 */ /* 0x00006400000c000b */
[----:B01----:R-:W-:Y:S01]  /*281b0*/  ENDCOLLECTIVE ;  /* 0x000000000000791b */ /* 0x003fe20003800000 */
.L_x_6459:
        /* <DEDUP_REMOVED lines=18> */
.L_x_6460:
[----:B------:R-:W-:Y:S02]  /*282e0*/  IMAD.MOV.U32 R13, RZ, RZ, R23 ;  /* 0x000000ffff0d7224 */ /* 0x000fe400078e0017 */
[----:B------:R-:W-:-:S07]  /*282f0*/  IMAD.MOV.U32 R24, RZ, RZ, R14 ;  /* 0x000000ffff187224 */ /* 0x000fce00078e000e */
[----:B------:R-:W-:Y:S05]  /*28300*/  WARPSYNC.COLLECTIVE R15, `(.L_x_6461) ;  /* 0x000000000f087348 */ /* 0x000fea0003c00000 */
[----:B------:R0:W1:Y:S02]  /*28310*/  SHFL.IDX P6, R14, R13, R12, R11 ;  /* 0x0000000c0d0e7389 */ /* 0x00006400000c000b */
[----:B01----:R-:W-:Y:S01]  /*28320*/  ENDCOLLECTIVE ;  /* 0x000000000000791b */ /* 0x003fe20003800000 */
.L_x_6461:
[----:B------:R-:W-:Y:S05]  /*28330*/  BRA `(.L_x_6462) ;  /* 0xffffffa800687947 */ /* 0x000fea000383ffff */
.L_x_6304:
[----:B0-----:R0:W1:Y:S02]  /*28340*/  SYNCS.PHASECHK.TRANS64.TRYWAIT P0, [R0+URZ+0x30860], R3 ;  /* 0x03086003000075a7 */ /* 0x001064000800017f */
[----:B-1----:R-:W-:Y:S05]  /*28350*/  @!P0 NANOSLEEP.SYNCS 0x989680 ;  /* 0x009896800000895d */ /* 0x002fea0003900000 */
[----:B------:R-:W1:Y:S02]  /*28360*/  @!P0 SYNCS.PHASECHK.TRANS64 P0, [R0+URZ+0x30860], R3 ;  /* 0x03086003000085a7 */ /* 0x000e64000800007f */
[----:B-1----:R-:W-:Y:S05]  /*28370*/  @!P0 BRA `(.L_x_6304) ;  /* 0xfffffffc00f08947 */ /* 0x002fea000383ffff */
[----:B------:R-:W-:Y:S05]  /*28380*/  BRA `(.L_x_6463) ;  /* 0xffffffac00987947 */ /* 0x000fea000383ffff */
.L_x_6305:
        /* <DEDUP_REMOVED lines=8> */
.L_x_6465:
[----:B------:R-:W-:Y:S05]  /*28410*/  BSYNC B0 ;  /* 0x0000000000007941 */ /* 0x000fea0003800000 */
.L_x_6464:
        /* <DEDUP_REMOVED lines=9> */
.L_x_6466:
[----:B------:R-:W-:Y:S01]  /*284b0*/  ULDC UR4, c[0x0][0x2f4] ;  /* 0x0000bd0000047ab9 */ /* 0x000fe20000000800 */
[----:B------:R-:W-:Y:S01]  /*284c0*/  IMAD R4, R7, 0x2, R22 ;  /* 0x0000000207047824 */ /* 0x000fe200078e0216 */
[----:B------:R-:W-:Y:S01]  /*284d0*/  ISETP.GE.AND P2, PT, R33, UR4, PT ;  /* 0x0000000421007c0c */ /* 0x000fe2000bf46270 */
[----:B------:R-:W-:Y:S01]  /*284e0*/  ULDC.64 UR6, c[0x0][0x208] ;  /* 0x0000820000067ab9 */ /* 0x000fe20000000a00 */
[----:B------:R-:W-:Y:S02]  /*284f0*/  ISETP.GE.AND P1, PT, R36, UR4, PT ;  /* 0x0000000424007c0c */ /* 0x000fe4000bf26270 */
[C---:B------:R-:W-:Y:S02]  /*28500*/  ISETP.LT.OR P3, PT, R6.reuse, 0x1, P2 ;  /* 0x000000010600780c */ /* 0x040fe40001761670 */
[----:B------:R-:W-:Y:S01]  /*28510*/  ISETP.LT.OR P4, PT, R6, 0x1, P1 ;  /* 0x000000010600780c */ /* 0x000fe20000f81670 */
[----:B------:R-:W-:Y:S02]  /*28520*/  IMAD.MOV.U32 R13, RZ, RZ, R24 ;  /* 0x000000ffff0d7224 */ /* 0x000fe400078e0018 */
[----:B------:R-:W-:Y:S01]  /*28530*/  IMAD.MOV.U32 R12, RZ, RZ, 0x1 ;  /* 0x00000001ff0c7424 */ /* 0x000fe200078e00ff */
[----:B------:R-:W-:-:S05]  /*28540*/  IADD3 R2, P0, R14, R5, RZ ;  /* 0x000000050e027210 */ /* 0x000fca0007f1e0ff */
[----:B------:R-:W-:Y:S01]  /*28550*/  IMAD.X R3, RZ, RZ, R3, P0 ;  /* 0x000000ffff037224 */ /* 0x000fe200000e0603 */
[----:B------:R-:W-:-:S04]  /*28560*/  ISETP.GE.AND P0, PT, R35, UR4, PT ;  /* 0x0000000423007c0c */ /* 0x000fc8000bf06270 */
[----:B------:R-:W-:Y:S01]  /*28570*/  @!PT LDS RZ, [RZ] ;  /* 0x00000000fffff984 */ /* 0x000fe20000000800 */
[----:B------:R-:W-:Y:S01]  /*28580*/  @!PT LDS RZ, [RZ] ;  /* 0x00000000fffff984 */ /* 0x000fe20000000800 */
[----:B------:R-:W-:Y:S01]  /*28590*/  @!PT LDS RZ, [RZ] ;  /* 0x00000000fffff984 */ /* 0x000fe20000000800 */
[----:B------:R0:W-:Y:S01]  /*285a0*/  LDGSTS.E.BYPASS.LTC128B.128 [R4+0x400], desc[UR6][R2.64], !P3 ;  /* 0x0040000002047fae */ /* 0x0001e2000d901d46 */
[----:B------:R-:W-:-:S03]  /*285b0*/  ISETP.LT.OR P3, PT, R6, 0x1, P0 ;  /* 0x000000010600780c */ /* 0x000fc60000761670 */
[----:B------:R0:W-:Y:S10]  /*285c0*/  LDGSTS.E.BYPASS.LTC128B.128 [R4+0x3400], desc[UR6][R2.64+0x80], !P4 ;  /* 0x0340008002047fae */ /* 0x0001f4000e101d46 */
[----:B------:R0:W-:Y:S01]  /*285d0*/  LDGSTS.E.BYPASS.LTC128B.128 [R4+0x6400], desc[UR6][R2.64+0x100], !P3 ;  /* 0x0640010002047fae */ /* 0x0001e2000d901d46 */
[----:B------:R-:W-:-:S13]  /*285e0*/  ISETP.LT.OR P3, PT, R6, 0x11, P2 ;  /* 0x000000110600780c */ /* 0x000fda0001761670 */
[----:B0-----:R-:W-:Y:S05]  /*285f0*/  WARPSYNC.COLLECTIVE R15, `(.L_x_6467) ;  /* 0x000000000f087348 */ /* 0x001fea0003c00000 */
[----:B------:R1:W2:Y:S02]  /*28600*/  SHFL.IDX P6, R14, R13, R12, R11 ;  /* 0x0000000c0d0e7389 */ /* 0x0002a400000c000b */
[----:B012---:R-:W-:Y:S01]  /*28610*/  ENDCOLLECTIVE ;  /* 0x000000000000791b */ /* 0x007fe20003800000 */
.L_x_6467:
[----:B------:R-:W-:Y:S02]  /*28620*/  IMAD.MOV.U32 R13, RZ, RZ, R23 ;  /* 0x000000ffff0d7224 */ /* 0x000fe400078e0017 */
[----:B------:R-:W-:-:S07]  /*28630*/  IMAD.MOV.U32 R7, RZ, RZ, R14 ;  /* 0x000000ffff077224 */ /* 0x000fce00078e000e */
[----:B------:R-:W-:Y:S05]  /*28640*/  WARPSYNC.COLLECTIVE R15, `(.L_x_6468) ;  /* 0x000000000f087348 */ /* 0x000fea0003c00000 */
[----:B------:R0:W1:Y:S02]  /*28650*/  SHFL.IDX P6, R14, R13, R12, R11 ;  /* 0x0000000c0d0e7389 */ /* 0x00006400000c000b */
[----:B01----:R-:W-:Y:S01]  /*28660*/  ENDCOLLECTIVE ;  /* 0x000000000000791b */ /* 0x003fe20003800000 */
.L_x_6468:
[----:B------:R-:W-:Y:S01]  /*28670*/  ULDC.64 UR4, c[0x0][0x208] ;  /* 0x0000820000047ab9 */ /* 0x000fe20000000a00 */
        /* <DEDUP_REMOVED lines=10> */
[----:B------:R0:W-:Y:S05]  /*28720*/  LDGSTS.E.BYPASS.LTC128B.128 [R4+0x3c00], desc[UR4][R2.64+0x80], !P4 ;  /* 0x03c0008002047fae */ /* 0x0001ea000e101d44 */
[----:B------:R0:W-:Y:S01]  /*28730*/  LDGSTS.E.BYPASS.LTC128B.128 [R4+0x6c00], desc[UR4][R2.64+0x100], !P3 ;  /* 0x06c0010002047fae */ /* 0x0001e2000d901d44 */
[----:B------:R-:W-:-:S13]  /*28740*/  ISETP.LT.OR P3, PT, R6, 0x21, P2 ;  /* 0x000000210600780c */ /* 0x000fda0001761670 */
[----:B0-----:R-:W-:Y:S05]  /*28750*/  WARPSYNC.COLLECTIVE R15, `(.L_x_6469) ;  /* 0x000000000f087348 */ /* 0x001fea0003c00000 */
[----:B------:R1:W2:Y:S02]  /*28760*/  SHFL.IDX P6, R14, R13, R12, R11 ;  /* 0x0000000c0d0e7389 */ /* 0x0002a400000c000b */
[----:B012---:R-:W-:Y:S01]  /*28770*/  ENDCOLLECTIVE ;  /* 0x000000000000791b */ /* 0x007fe20003800000 */
.L_x_6469:
[----:B------:R-:W-:Y:S02]  /*28780*/  IMAD.MOV.U32 R13, RZ, RZ, R23 ;  /* 0x000000ffff0d7224 */ /* 0x000fe400078e0017 */
[----:B------:R-:W-:-:S07]  /*28790*/  IMAD.MOV.U32 R7, RZ, RZ, R14 ;  /* 0x000000ffff077224 */ /* 0x000fce00078e000e */
[----:B------:R-:W-:Y:S05]  /*287a0*/  WARPSYNC.COLLECTIVE R15, `(.L_x_6470) ;  /* 0x000000000f087348 */ /* 0x000fea0003c00000 */
[----:B------:R0:W1:Y:S02]  /*287b0*/  SHFL.IDX P6, R14, R13, R12, R11 ;  /* 0x0000000c0d0e7389 */ /* 0x00006400000c000b */
[----:B01----:R-:W-:Y:S01]  /*287c0*/  ENDCOLLECTIVE ;  /* 0x000000000000791b */ /* 0x003fe20003800000 */
.L_x_6470:
        /* <DEDUP_REMOVED lines=17> */
.L_x_6471:
[----:B------:R-:W-:Y:S02]  /*288e0*/  IMAD.MOV.U32 R13, RZ, RZ, R23 ;  /* 0x000000ffff0d7224 */ /* 0x000fe400078e0017 */
[----:B------:R-:W-:-:S07]  /*288f0*/  IMAD.MOV.U32 R7, RZ, RZ, R14 ;  /* 0x000000ffff077224 */ /* 0x000fce00078e000e */
[----:B------:R-:W-:Y:S05]  /*28900*/  WARPSYNC.COLLECTIVE R15, `(.L_x_6472) ;  /* 0x000000000f087348 */ /* 0x000fea0003c00000 */
[----:B------:R0:W1:Y:S02]  /*28910*/  SHFL.IDX P6, R14, R13, R12, R11 ;  /* 0x0000000c0d0e7389 */ /* 0x00006400000c000b */
[----:B01----:R-:W-:Y:S01]  /*28920*/  ENDCOLLECTIVE ;  /* 0x000000000000791b */ /* 0x003fe20003800000 */
.L_x_6472:
        /* <DEDUP_REMOVED lines=17> */
.L_x_6473:
[----:B------:R-:W-:Y:S02]  /*28a40*/  IMAD.MOV.U32 R13, RZ, RZ, R23 ;  /* 0x000000ffff0d7224 */ /* 0x000fe400078e0017 */
[----:B------:R-:W-:-:S07]  /*28a50*/  IMAD.MOV.U32 R7, RZ, RZ, R14 ;  /* 0x000000ffff077224 */ /* 0x000fce00078e000e */
[----:B------:R-:W-:Y:S05]  /*28a60*/  WARPSYNC.COLLECTIVE R15, `(.L_x_6474) ;  /* 0x000000000f087348 */ /* 0x000fea0003c00000 */
[----:B------:R0:W1:Y:S02]  /*28a70*/  SHFL.IDX P6, R14, R13, R12, R11 ;  /* 0x0000000c0d0e7389 */ /* 0x00006400000c000b */
[----:B01----:R-:W-:Y:S01]  /*28a80*/  ENDCOLLECTIVE ;  /* 0x000000000000791b */ /* 0x003fe20003800000 */
.L_x_6474:
        /* <DEDUP_REMOVED lines=12> */
[----:B------:R0:W-:Y:S02]  /*28b50*/  LDGSTS.E.BYPASS.LTC128B.128 [R4+0x8400], desc[UR4][R2.64+0x100], !P3 ;  /* 0x0840010002047fae */ /* 0x0001e4000d901d44 */
[----:B0-----:R-:W-:Y:S05]  /*28b60*/  WARPSYNC.COLLECTIVE R15, `(.L_x_6475) ;  /* 0x000000000f087348 */ /* 0x001fea0003c00000 */
[----:B------:R1:W2:Y:S02]  /*28b70*/  SHFL.IDX P6, R14, R13, R12, R11 ;  /* 0x0000000c0d0e7389 */ /* 0x0002a400000c000b */
[----:B012---:R-:W-:Y:S01]  /*28b80*/  ENDCOLLECTIVE ;  /* 0x000000000000791b */ /* 0x007fe20003800000 */
.L_x_6475:
[----:B------:R-:W-:Y:S02]  /*28b90*/  IMAD.MOV.U32 R13, RZ, RZ, R23 ;  /* 0x000000ffff0d7224 */ /* 0x000fe400078e0017 */
[----:B------:R-:W-:-:S07]  /*28ba0*/  IMAD.MOV.U32 R24, RZ, RZ, R14 ;  /* 0x000000ffff187224 */ /* 0x000fce00078e000e */
[----:B------:R-:W-:Y:S05]  /*28bb0*/  WARPSYNC.COLLECTIVE R15, `(.L_x_6476) ;  /* 0x000000000f087348 */ /* 0x000fea0003c00000 */
[----:B------:R0:W1:Y:S02]  /*28bc0*/  SHFL.IDX P6, R14, R13, R12, R11 ;  /* 0x0000000c0d0e7389 */ /* 0x00006400000c000b */
[----:B01----:R-:W-:Y:S01]  /*28bd0*/  ENDCOLLECTIVE ;  /* 0x000000000000791b */ /* 0x003fe20003800000 */
.L_x_6476:
[----:B------:R-:W-:Y:S05]  /*28be0*/  BRA `(.L_x_6477) ;  /* 0xffffffa8008c7947 */ /* 0x000fea000383ffff */
.L_x_6310:
[----:B------:R-:W-:Y:S01]  /*28bf0*/  BSSY B0, `(.L_x_6478) ;  /* 0x0000008000007945 */ /* 0x000fe20003800000 */
[----:B------:R-:W-:Y:S02]  /*28c00*/  IMAD.MOV.U32 R13, RZ, RZ, R16 ;  /* 0x000000ffff0d7224 */ /* 0x000fe400078e0010 */
[----:B-1----:R-:W-:Y:S02]  /*28c10*/  IMAD.MOV.U32 R12, RZ, RZ, RZ ;  /* 0x000000ffff0c7224 */ /* 0x002fe400078e00ff */
[----:B0-----:R-:W-:Y:S02]  /*28c20*/  IMAD.MOV.U32 R11, RZ, RZ, 0x1f ;  /* 0x0000001fff0b7424 */ /* 0x001fe400078e00ff */
[----:B------:R-:W-:-:S07]  /*28c30*/  IMAD.MOV.U32 R15, RZ, RZ, -0x1 ;  /* 0xffffffffff0f7424 */ /* 0x000fce00078e00ff */
[----:B------:R-:W-:Y:S05]  /*28c40*/  WARPSYNC.COLLECTIVE R15, `(.L_x_6479) ;  /* 0x000000000f087348 */ /* 0x000fea0003c00000 */
[----:B------:R0:W1:Y:S02]  /*28c50*/  SHFL.IDX P6, R14, R13, R12, R11 ;  /* 0x0000000c0d0e7389 */ /* 0x00006400000c000b */
[----:B01----:R-:W-:Y:S01]  /*28c60*/  ENDCOLLECTIVE ;  /* 0x000000000000791b */ /* 0x003fe20003800000 */
.L_x_6479:
[----:B------:R-:W-:Y:S05]  /*28c70*/  BSYNC B0 ;  /* 0x0000000000007941 */ /* 0x000fea0003800000 */
.L_x_6478:
        /* <DEDUP_REMOVED lines=9> */
.L_x_6480:
        /* <DEDUP_REMOVED lines=19> */
.L_x_6481:
[----:B------:R-:W-:Y:S01]  /*28e40*/  IMAD.MOV.U32 R12, RZ, RZ, 0x2 ;  /* 0x00000002ff0c7424 */ /* 0x000fe200078e00ff */
[----:B------:R-:W-:-:S05]  /*28e50*/  SEL R6, R14, RZ, P1 ;  /* 0x000000ff0e067207 */ /* 0x000fca0000800000 */
[----:B------:R-:W-:-:S04]  /*28e60*/  IMAD.IADD R6, R5, 0x1, R6 ;  /* 0x0000000105067824 */ /* 0x000fc800078e0206 */
[----:B------:R-:W-:-:S07]  /*28e70*/  IMAD.MOV.U32 R13, RZ, RZ, R6 ;  /* 0x000000ffff0d7224 */ /* 0x000fce00078e0006 */
[----:B------:R-:W-:Y:S05]  /*28e80*/  WARPSYNC.COLLECTIVE R15, `(.L_x_6482) ;  /* 0x000000000f087348 */ /* 0x000fea0003c00000 */
[----:B------:R0:W1:Y:S02]  /*28e90*/  SHFL.UP P6, R14, R13, R12, R11 ;  /* 0x0400000c0d0e7389 */ /* 0x00006400000c000b */
[----:B01----:R-:W-:Y:S01]  /*28ea0*/  ENDCOLLECTIVE ;  /* 0x000000000000791b */ /* 0x003fe20003800000 */
.L_x_6482:
[----:B------:R-:W-:Y:S01]  /*28eb0*/  IMAD.MOV.U32 R12, RZ, RZ, 0x4 ;  /* 0x00000004ff0c7424 */ /* 0x000fe200078e00ff */
[----:B------:R-:W-:-:S05]  /*28ec0*/  SEL R7, R14, RZ, P2 ;  /* 0x000000ff0e077207 */ /* 0x000fca0001000000 */
[----:B------:R-:W-:-:S04]  /*28ed0*/  IMAD.IADD R7, R6, 0x1, R7 ;  /* 0x0000000106077824 */ /* 0x000fc800078e0207 */
[----:B------:R-:W-:-:S07]  /*28ee0*/  IMAD.MOV.U32 R13, RZ, RZ, R7 ;  /* 0x000000ffff0d7224 */ /* 0x000fce00078e0007 */
[----:B------:R-:W-:Y:S05]  /*28ef0*/  WARPSYNC.COLLECTIVE R15, `(.L_x_6483) ;  /* 0x000000000f087348 */ /* 0x000fea0003c00000 */
[----:B------:R0:W1:Y:S02]  /*28f00*/  SHFL.UP P6, R14, R13, R12, R11 ;  /* 0x0400000c0d0e7389 */ /* 0x00006400000c000b */
[----:B01----:R-:W-:Y:S01]  /*28f10*/  ENDCOLLECTIVE ;  /* 0x000000000000791b */ /* 0x003fe20003800000 */
.L_x_6483:
[----:B------:R-:W-:Y:S01]  /*28f20*/  IMAD.MOV.U32 R12, RZ, RZ, 0x8 ;  /* 0x00000008ff0c7424 */ /* 0x000fe200078e00ff */
[----:B------:R-:W-:-:S05]  /*28f30*/  SEL R2, R14, RZ, P3 ;  /* 0x000000ff0e027207 */ /* 0x000fca0001800000 */
[----:B------:R-:W-:-:S04]  /*28f40*/  IMAD.IADD R2, R7, 0x1, R2 ;  /* 0x0000000107027824 */ /* 0x000fc800078e0202 */
[----:B------:R-:W-:-:S07]  /*28f50*/  IMAD.MOV.U32 R13, RZ, RZ, R2 ;  /* 0x000000ffff0d7224 */ /* 0x000fce00078e0002 */
[----:B------:R-:W-:Y:S05]  /*28f60*/  WARPSYNC.COLLECTIVE R15, `(.L_x_6484) ;  /* 0x000000000f087348 */ /* 0x000fea0003c00000 */
[----:B------:R0:W1:Y:S02]  /*28f70*/  SHFL.UP P6, R14, R13, R12, R11 ;  /* 0x0400000c0d0e7389 */ /* 0x00006400000c000b */
[----:B01----:R-:W-:Y:S01]  /*28f80*/  ENDCOLLECTIVE ;  /* 0x000000000000791b */ /* 0x003fe20003800000 */
.L_x_6484:
[----:B------:R-:W-:Y:S01]  /*28f90*/  IMAD.MOV.U32 R12, RZ, RZ, 0x10 ;  /* 0x00000010ff0c7424 */ /* 0x000fe200078e00ff */
[----:B------:R-:W-:-:S05]  /*28fa0*/  SEL R3, R14, RZ, P4 ;  /* 0x000000ff0e037207 */ /* 0x000fca0002000000 */
[----:B------:R-:W-:-:S04]  /*28fb0*/  IMAD.IADD R3, R2, 0x1, R3 ;  /* 0x0000000102037824 */ /* 0x000fc800078e0203 */
[----:B------:R-:W-:-:S07]  /*28fc0*/  IMAD.MOV.U32 R13, RZ, RZ, R3 ;  /* 0x000000ffff0d7224 */ /* 0x000fce00078e0003 */
[----:B------:R-:W-:Y:S05]  /*28fd0*/  WARPSYNC.COLLECTIVE R15, `(.L_x_6485) ;  /* 0x000000000f087348 */ /* 0x000fea0003c00000 */
[----:B------:R0:W1:Y:S02]  /*28fe0*/  SHFL.UP P6, R14, R13, R12, R11 ;  /* 0x0400000c0d0e7389 */ /* 0x00006400000c000b */
[----:B01----:R-:W-:Y:S01]  /*28ff0*/  ENDCOLLECTIVE ;  /* 0x000000000000791b */ /* 0x003fe20003800000 */
.L_x_6485:
        /* <DEDUP_REMOVED lines=8> */
.L_x_6486:
[----:B------:R-:W-:Y:S05]  /*29080*/  BRA `(.L_x_6487) ;  /* 0xffffffa800a87947 */ /* 0x000fea000383ffff */
.L_x_6315:
[----:B------:R-:W-:Y:S01]  /*29090*/  BSSY B0, `(.L_x_6488) ;  /* 0x0000008000007945 */ /* 0x000fe20003800000 */
[----:B-----5:R-:W-:Y:S02]  /*290a0*/  IMAD.MOV.U32 R13, RZ, RZ, R5 ;  /* 0x000000ffff0d7224 */ /* 0x020fe400078e0005 */
[----:B-1----:R-:W-:Y:S02]  /*290b0*/  IMAD.MOV.U32 R12, RZ, RZ, 0x1 ;  /* 0x00000001ff0c7424 */ /* 0x002fe400078e00ff */
[----:B0-----:R-:W-:Y:S02]  /*290c0*/  IMAD.MOV.U32 R11, RZ, RZ, RZ ;  /* 0x000000ffff0b7224 */ /* 0x001fe400078e00ff */
[----:B------:R-:W-:-:S07]  /*290d0*/  IMAD.MOV.U32 R15, RZ, RZ, -0x1 ;  /* 0xffffffffff0f7424 */ /* 0x000fce00078e00ff */
[----:B--23--:R-:W-:Y:S05]  /*290e0*/  WARPSYNC.COLLECTIVE R15, `(.L_x_6489) ;  /* 0x000000000f087348 */ /* 0x00cfea0003c00000 */
[----:B------:R0:W1:Y:S02]  /*290f0*/  SHFL.UP P6, R14, R13, R12, R11 ;  /* 0x0400000c0d0e7389 */ /* 0x00006400000c000b */
[----:B0123--:R-:W-:Y:S01]  /*29100*/  ENDCOLLECTIVE ;  /* 0x000000000000791b */ /* 0x00ffe20003800000 */
.L_x_6489:
[----:B------:R-:W-:Y:S05]  /*29110*/  BSYNC B0 ;  /* 0x0000000000007941 */ /* 0x000fea0003800000 */
.L_x_6488:
        /* <DEDUP_REMOVED lines=8> */
.L_x_6490:
[----:B------:R-:W-:Y:S01]  /*291a0*/  IMAD.MOV.U32 R12, RZ, RZ, 0x4 ;  /* 0x00000004ff0c7424 */ /* 0x000fe200078e00ff */
[----:B------:R-:W-:-:S05]  /*291b0*/  SEL R2, R14, RZ, P2 ;  /* 0x000000ff0e027207 */ /* 0x000fca0001000000 */
[----:B------:R-:W-:-:S04]  /*291c0*/  IMAD.IADD R2, R13, 0x1, R2 ;  /* 0x000000010d027824 */ /* 0x000fc800078e0202 */
[----:B------:R-:W-:-:S07]  /*291d0*/  IMAD.MOV.U32 R13, RZ, RZ, R2 ;  /* 0x000000ffff0d7224 */ /* 0x000fce00078e0002 */
[----:B------:R-:W-:Y:S05]  /*291e0*/  WARPSYNC.COLLECTIVE R15, `(.L_x_6491) ;  /* 0x000000000f087348 */ /* 0x000fea0003c00000 */
[----:B------:R0:W1:Y:S02]  /*291f0*/  SHFL.UP P6, R14, R13, R12, R11 ;  /* 0x0400000c0d0e7389 */ /* 0x00006400000c000b */
[----:B01----:R-:W-:Y:S01]  /*29200*/  ENDCOLLECTIVE ;  /* 0x000000000000791b */ /* 0x003fe20003800000 */
.L_x_6491:
[----:B------:R-:W-:Y:S01]  /*29210*/  IMAD.MOV.U32 R12, RZ, RZ, 0x8 ;  /* 0x00000008ff0c7424 */ /* 0x000fe200078e00ff */
[----:B------:R-:W-:-:S05]  /*29220*/  SEL R3, R14, RZ, P3 ;  /* 0x000000ff0e037207 */ /* 0x000fca0001800000 */
[----:B------:R-:W-:-:S04]  /*29230*/  IMAD.IADD R3, R2, 0x1, R3 ;  /* 0x0000000102037824 */ /* 0x000fc800078e0203 */
[----:B------:R-:W-:-:S07]  /*29240*/  IMAD.MOV.U32 R13, RZ, RZ, R3 ;  /* 0x000000ffff0d7224 */ /* 0x000fce00078e0003 */
[----:B------:R-:W-:Y:S05]  /*29250*/  WARPSYNC.COLLECTIVE R15, `(.L_x_6492) ;  /* 0x000000000f087348 */ /* 0x000fea0003c00000 */
[----:B------:R0:W1:Y:S02]  /*29260*/  SHFL.UP P6, R14, R13, R12, R11 ;  /* 0x0400000c0d0e7389 */ /* 0x00006400000c000b */
[----:B01----:R-:W-:Y:S01]  /*29270*/  ENDCOLLECTIVE ;  /* 0x000000000000791b */ /* 0x003fe20003800000 */
.L_x_6492:
[----:B------:R-:W-:Y:S01]  /*29280*/  IMAD.MOV.U32 R12, RZ, RZ, 0x10 ;  /* 0x00000010ff0c7424 */ /* 0x000fe200078e00ff */
[----:B------:R-:W-:-:S05]  /*29290*/  SEL R4, R14, RZ, P4 ;  /* 0x000000ff0e047207 */ /* 0x000fca0002000000 */
[----:B------:R-:W-:-:S04]  /*292a0*/  IMAD.IADD R4, R3, 0x1, R4 ;  /* 0x0000000103047824 */ /* 0x000fc800078e0204 */
[----:B------:R-:W-:-:S07]  /*292b0*/  IMAD.MOV.U32 R13, RZ, RZ, R4 ;  /* 0x000000ffff0d7224 */ /* 0x000fce00078e0004 */
[----:B------:R-:W-:Y:S05]  /*292c0*/  WARPSYNC.COLLECTIVE R15, `(.L_x_6493) ;  /* 0x000000000f087348 */ /* 0x000fea0003c00000 */
[----:B------:R0:W1:Y:S02]  /*292d0*/  SHFL.UP P6, R14, R13, R12, R11 ;  /* 0x0400000c0d0e7389 */ /* 0x00006400000c000b */
[----:B01----:R-:W-:Y:S01]  /*292e0*/  ENDCOLLECTIVE ;  /* 0x000000000000791b */ /* 0x003fe20003800000 */
.L_x_6493:
        /* <DEDUP_REMOVED lines=8> */
.L_x_6494:
[----:B------:R-:W-:Y:S05]  /*29370*/  BRA `(.L_x_6495) ;  /* 0xffffffa8008c7947 */ /* 0x000fea000383ffff */
.L_x_6317:
[----:B------:R-:W-:Y:S01]  /*29380*/  BSSY B0, `(.L_x_6496) ;  /* 0x0000006000007945 */ /* 0x000fe20003800000 */
[----:B------:R-:W-:Y:S01]  /*29390*/  PLOP3.LUT P6, PT, P6, PT, PT, 0x8, 0x0 ;  /* 0x000000000000781c */ /* 0x000fe200037ce170 */
[----:B------:R-:W-:-:S12]  /*293a0*/  IMAD.MOV.U32 R15, RZ, RZ, -0x1 ;  /* 0xffffffffff0f7424 */ /* 0x000fd800078e00ff */
[----:B012---:R-:W-:Y:S05]  /*293b0*/  WARPSYNC.COLLECTIVE R15, `(.L_x_6497) ;  /* 0x000000000f087348 */ /* 0x007fea0003c00000 */
[----:B------:R-:W-:Y:S01]  /*293c0*/  VOTE.ANY R14, PT, P6 ;  /* 0x00000000000e7806 */ /* 0x000fe200030e0100 */
[----:B012---:R-:W-:Y:S06]  /*293d0*/  ENDCOLLECTIVE ;  /* 0x000000000000791b */ /* 0x007fec0003800000 */
.L_x_6497:
[----:B------:R-:W-:Y:S05]  /*293e0*/  BSYNC B0 ;  /* 0x0000000000007941 */ /* 0x000fea0003800000 */
.L_x_6496:
        /* <DEDUP_REMOVED lines=9> */
.L_x_6498:
[----:B------:R-:W-:Y:S01]  /*29480*/  IMAD.MOV.U32 R5, RZ, RZ, R14 ;  /* 0x000000ffff057224 */ /* 0x000fe200078e000e */
[----:B------:R-:W-:Y:S06]  /*29490*/  BRA `(.L_x_6499) ;  /* 0xffffffa8007c7947 */ /* 0x000fec000383ffff */
.L_x_6319:
[----:B------:R-:W-:Y:S01]  /*294a0*/  BSSY B0, `(.L_x_6500) ;  /* 0x0000007000007945 */ /* 0x000fe20003800000 */
[----:B------:R-:W-:Y:S02]  /*294b0*/  IMAD.MOV.U32 R13, RZ, RZ, R6 ;  /* 0x000000ffff0d7224 */ /* 0x000fe400078e0006 */
[----:B0-----:R-:W-:Y:S02]  /*294c0*/  IMAD.MOV.U32 R11, RZ, RZ, 0x1f ;  /* 0x0000001fff0b7424 */ /* 0x001fe400078e00ff */
[----:B------:R-:W-:-:S07]  /*294d0*/  IMAD.MOV.U32 R15, RZ, RZ, -0x1 ;  /* 0xffffffffff0f7424 */ /* 0x000fce00078e00ff */
[----:B--234-:R-:W-:Y:S05]  /*294e0*/  WARPSYNC.COLLECTIVE R15, `(.L_x_6501) ;  /* 0x000000000f087348 */ /* 0x01cfea0003c00000 */
[----:B------:R0:W1:Y:S02]  /*294f0*/  SHFL.IDX P6, R14, R13, R12, R11 ;  /* 0x0000000c0d0e7389 */ /* 0x00006400000c000b */
[----:B01234-:R-:W-:Y:S01]  /*29500*/  ENDCOLLECTIVE ;  /* 0x000000000000791b */ /* 0x01ffe20003800000 */
.L_x_6501:
[----:B------:R-:W-:Y:S05]  /*29510*/  BSYNC B0 ;  /* 0x0000000000007941 */ /* 0x000fea0003800000 */
.L_x_6500:
[----:B------:R-:W-:Y:S05]  /*29520*/  BRA `(.L_x_6318) ;  /* 0xffffffa800747947 */ /* 0x000fea000383ffff */
.L_x_6323:
[----:B0-----:R0:W3:Y:S02]  /*29530*/  SYNCS.PHASECHK.TRANS64.TRYWAIT P0, [R7+URZ+0x30820], R0 ;  /* 0x03082000070075a7 */ /* 0x0010e4000800017f */
[----:B---3--:R-:W-:Y:S05]  /*29540*/  @!P0 NANOSLEEP.SYNCS 0x989680 ;  /* 0x009896800000895d */ /* 0x008fea0003900000 */
[----:B------:R-:W3:Y:S02]  /*29550*/  @!P0 SYNCS.PHASECHK.TRANS64 P0, [R7+URZ+0x30820], R0 ;  /* 0x03082000070085a7 */ /* 0x000ee4000800007f */
[----:B---3--:R-:W-:Y:S05]  /*29560*/  @!P0 BRA `(.L_x_6323) ;  /* 0xfffffffc00f08947 */ /* 0x008fea000383ffff */
[----:B------:R-:W-:Y:S05]  /*29570*/  BRA `(.L_x_6502) ;  /* 0xffffffac00f07947 */ /* 0x000fea000383ffff */
.L_x_6324:
[----:B------:R-:W3:Y:S01]  /*29580*/  S2R R2, SR_TID.X ;  /* 0x0000000000027919 */ /* 0x000ee20000002100 */
[----:B------:R-:W-:Y:S01]  /*29590*/  BSSY B0, `(.L_x_6503) ;  /* 0x000000a000007945 */ /* 0x000fe20003800000 */
[----:B-1----:R-:W-:Y:S02]  /*295a0*/  IMAD.MOV.U32 R12, RZ, RZ, RZ ;  /* 0x000000ffff0c7224 */ /* 0x002fe400078e00ff */
[----:B------:R-:W-:Y:S02]  /*295b0*/  IMAD.MOV.U32 R11, RZ, RZ, 0x1f ;  /* 0x0000001fff0b7424 */ /* 0x000fe400078e00ff */
[----:B------:R-:W-:Y:S01]  /*295c0*/  IMAD.MOV.U32 R15, RZ, RZ, -0x1 ;  /* 0xffffffffff0f7424 */ /* 0x000fe200078e00ff */
[----:B---3--:R-:W-:-:S04]  /*295d0*/  SHF.R.U32.HI R2, RZ, 0x5, R2 ;  /* 0x00000005ff027819 */ /* 0x008fc80000011602 */
[----:B------:R-:W-:-:S05]  /*295e0*/  LOP3.LUT R2, R2, 0x3, RZ, 0xc0, !PT ;  /* 0x0000000302027812 */ /* 0x000fca00078ec0ff */
[----:B------:R-:W-:-:S07]  /*295f0*/  IMAD.MOV.U32 R13, RZ, RZ, R2 ;  /* 0x000000ffff0d7224 */ /* 0x000fce00078e0002 */
[----:B0-2-4-:R-:W-:Y:S05]  /*29600*/  WARPSYNC.COLLECTIVE R15, `(.L_x_6504) ;  /* 0x000000000f087348 */ /* 0x015fea0003c00000 */
[----:B------:R1:W3:Y:S02]  /*29610*/  SHFL.IDX P6, R14, R13, R12, R11 ;  /* 0x0000000c0d0e7389 */ /* 0x0002e400000c000b */
[----:B01234-:R-:W-:Y:S01]  /*29620*/  ENDCOLLECTIVE ;  /* 0x000000000000791b */ /* 0x01ffe20003800000 */
.L_x_6504:
[----:B------:R-:W-:Y:S05]  /*29630*/  BSYNC B0 ;  /* 0x0000000000007941 */ /* 0x000fea0003800000 */
.L_x_6503:
[----:B------:R-:W-:Y:S05]  /*29640*/  BRA `(.L_x_6505) ;  /* 0xffffffac00d87947 */ /* 0x000fea000383ffff */
.L_x_6325:
[----:B------:R-:W-:Y:S01]  /*29650*/  BSSY B0, `(.L_x_6506) ;  /* 0x0000006000007945 */ /* 0x000fe20003800000 */
[----:B------:R-:W-:-:S07]  /*29660*/  IMAD.MOV.U32 R15, RZ, RZ, -0x1 ;  /* 0xffffffffff0f7424 */ /* 0x000fce00078e00ff */
[----:B012-4-:R-:W-:Y:S05]  /*29670*/  WARPSYNC.COLLECTIVE R15, `(.L_x_6507) ;  /* 0x000000000f0c7348 */ /* 0x017fea0003c00000 */
[----:B------:R-:W-:Y:S02]  /*29680*/  ELECT P6, UR62, PT ;  /* 0x00000000003e782f */ /* 0x000fe400038c0000 */
[----:B------:R-:W-:Y:S01]  /*29690*/  MOV R14, UR62 ;  /* 0x0000003e000e7c02 */ /* 0x000fe20008000f00 */
[----:B012-4-:R-:W-:Y:S10]  /*296a0*/  ENDCOLLECTIVE ;  /* 0x000000000000791b */ /* 0x017ff40003800000 */
.L_x_6507:
[----:B------:R-:W-:Y:S05]  /*296b0*/  BSYNC B0 ;  /* 0x0000000000007941 */ /* 0x000fea0003800000 */
.L_x_6506:
[----:B------:R-:W-:Y:S05]  /*296c0*/  BRA `(.L_x_6508) ;  /* 0xffffffac00cc7947 */ /* 0x000fea000383ffff */
.L_x_6327:
[----:B0-----:R0:W3:Y:S02]  /*296d0*/  SYNCS.PHASECHK.TRANS64.TRYWAIT P1, [R5+URZ+0x30840], R0 ;  /* 0x03084000050075a7 */ /* 0x0010e4000802017f */
[----:B---3--:R-:W-:Y:S05]  /*296e0*/  @!P1 NANOSLEEP.SYNCS 0x989680 ;  /* 0x009896800000995d */ /* 0x008fea0003900000 */
[----:B------:R-:W3:Y:S02]  /*296f0*/  @!P1 SYNCS.PHASECHK.TRANS64 P1, [R5+URZ+0x30840], R0 ;  /* 0x03084000050095a7 */ /* 0x000ee4000802007f */
[----:B---3--:R-:W-:Y:S05]  /*29700*/  @!P1 BRA `(.L_x_6327) ;  /* 0xfffffffc00f09947 */ /* 0x008fea000383ffff */
[----:B------:R-:W-:Y:S05]  /*29710*/  BRA `(.L_x_6509) ;  /* 0xffffffac00ec7947 */ /* 0x000fea000383ffff */
.L_x_6329:
[----:B---3--:R3:W0:Y:S02]  /*29720*/  SYNCS.PHASECHK.TRANS64.TRYWAIT P1, [R3+URZ+0x30840], R2 ;  /* 0x03084002030075a7 */ /* 0x008624000802017f */
[----:B0-----:R-:W-:Y:S05]  /*29730*/  @!P1 NANOSLEEP.SYNCS 0x989680 ;  /* 0x009896800000995d */ /* 0x001fea0003900000 */
[----:B------:R-:W0:Y:S02]  /*29740*/  @!P1 SYNCS.PHASECHK.TRANS64 P1, [R3+URZ+0x30840], R2 ;  /* 0x03084002030095a7 */ /* 0x000e24000802007f */
[----:B0-----:R-:W-:Y:S05]  /*29750*/  @!P1 BRA `(.L_x_6329) ;  /* 0xfffffffc00f09947 */ /* 0x001fea000383ffff */
[----:B------:R-:W-:Y:S05]  /*29760*/  BRA `(.L_x_6510) ;  /* 0xffffffac00f87947 */ /* 0x000fea000383ffff */
.L_x_6331:
[----:B------:R0:W0:Y:S02]  /*29770*/  SYNCS.PHASECHK.TRANS64.TRYWAIT P1, [R5+URZ+0x30860], R0 ;  /* 0x03086000050075a7 */ /* 0x000024000802017f */
[----:B0-----:R-:W-:Y:S05]  /*29780*/  @!P1 NANOSLEEP.SYNCS 0x989680 ;  /* 0x009896800000995d */ /* 0x001fea0003900000 */
[----:B------:R-:W0:Y:S02]  /*29790*/  @!P1 SYNCS.PHASECHK.TRANS64 P1, [R5+URZ+0x30860], R0 ;  /* 0x03086000050095a7 */ /* 0x000e24000802007f */
[----:B0-----:R-:W-:Y:S05]  /*297a0*/  @!P1 BRA `(.L_x_6331) ;  /* 0xfffffffc00f09947 */ /* 0x001fea000383ffff */
[----:B------:R-:W-:Y:S05]  /*297b0*/  BRA `(.L_x_6511) ;  /* 0xffffffac00f47947 */ /* 0x000fea000383ffff */
.L_x_6512:
        /* <DEDUP_REMOVED lines=12> */
.L_x_15842:


//--------------------- .text._ZN7cutlass13device_kernelIN5flash11enable_sm90INS1_16FlashAttnFwdSm90INS1_25CollectiveMainloopFwdSm90ILi2EN4cute5tupleIJNS5_1CILi1EEES8_S8_EEENS6_IJNS7_ILi128EEESA_SA_EEELi128ENS_10bfloat16_tEfNS_4arch4Sm90ELb0ELb0ELb0ELb0ELb1ELb0ELb0ELb1ELb1ELb1ELb0ELb0EEENS1_21CollectiveEpilogueFwdISB_S9_SC_SE_Li256ELb0ELb1ELb0ELb0EEENS1_29StaticPersistentTileSchedulerILb0EEEEEEEEEvNT_6ParamsE --------------------------
	.section	.text._ZN7cutlass13device_kernelIN5flash11enable_sm90INS1_16FlashAttnFwdSm90INS1_25CollectiveMainloopFwdSm90ILi2EN4cute5tupleIJNS5_1CILi1EEES8_S8_EEENS6_IJNS7_ILi128EEESA_SA_EEELi128ENS_10bfloat16_tEfNS_4arch4Sm90ELb0ELb0ELb0ELb0ELb1ELb0ELb0ELb1ELb1ELb1ELb0ELb0EEENS1_21CollectiveEpilogueFwdISB_S9_SC_SE_Li256ELb0ELb1ELb0ELb0EEENS1_29StaticPersistentTileSchedulerILb0EEEEEEEEEvNT_6ParamsE,"ax",@progbits
	.align	128
.text._ZN7cutlass13device_kernelIN5flash11enable_sm90INS1_16FlashAttnFwdSm90INS1_25CollectiveMainloopFwdSm90ILi2EN4cute5tupleIJNS5_1CILi1EEES8_S8_EEENS6_IJNS7_ILi128EEESA_SA_EEELi128ENS_10bfloat16_tEfNS_4arch4Sm90ELb0ELb0ELb0ELb0ELb1ELb0ELb0ELb1ELb1ELb1ELb0ELb0EEENS1_21CollectiveEpilogueFwdISB_S9_SC_SE_Li256ELb0ELb1ELb0ELb0EEENS1_29StaticPersistentTileSchedulerILb0EEEEEEEEEvNT_6ParamsE:
        .type           _ZN7cutlass13device_kernelIN5flash11enable_sm90INS1_16FlashAttnFwdSm90INS1_25CollectiveMainloopFwdSm90ILi2EN4cute5tupleIJNS5_1CILi1EEES8_S8_EEENS6_IJNS7_ILi128EEESA_SA_EEELi128ENS_10bfloat16_tEfNS_4arch4Sm90ELb0ELb0ELb0ELb0ELb1ELb0ELb0ELb1ELb1ELb1ELb0ELb0EEENS1_21CollectiveEpilogueFwdISB_S9_SC_SE_Li256ELb0ELb1ELb0ELb0EEENS1_29StaticPersistentTileSchedulerILb0EEEEEEEEEvNT_6ParamsE,@function
        .size           _ZN7cutlass13device_kernelIN5flash11enable_sm90INS1_16FlashAttnFwdSm90INS1_25CollectiveMainloopFwdSm90ILi2EN4cute5tupleIJNS5_1CILi1EEES8_S8_EEENS6_IJNS7_ILi128EEESA_SA_EEELi128ENS_10bfloat16_tEfNS_4arch4Sm90ELb0ELb0ELb0ELb0ELb1ELb0ELb0ELb1ELb1ELb1ELb0ELb0EEENS1_21CollectiveEpilogueFwdISB_S9_SC_SE_Li256ELb0ELb1ELb0ELb0EEENS1_29StaticPersistentTileSchedulerILb0EEEEEEEEEvNT_6ParamsE,(.L_x_15843 - _ZN7cutlass13device_kernelIN5flash11enable_sm90INS1_16FlashAttnFwdSm90INS1_25CollectiveMainloopFwdSm90ILi2EN4cute5tupleIJNS5_1CILi1EEES8_S8_EEENS6_IJNS7_ILi128EEESA_SA_EEELi128ENS_10bfloat16_tEfNS_4arch4Sm90ELb0ELb0ELb0ELb0ELb1ELb0ELb0ELb1ELb1ELb1ELb0ELb0EEENS1_21CollectiveEpilogueFwdISB_S9_SC_SE_Li256ELb0ELb1ELb0ELb0EEENS1_29StaticPersistentTileSchedulerILb0EEEEEEEEEvNT_6ParamsE)
        .other          _ZN7cutlass13device_kernelIN5flash11enable_sm90INS1_16FlashAttnFwdSm90INS1_25CollectiveMainloopFwdSm90ILi2EN4cute5tupleIJNS5_1CILi1EEES8_S8_EEENS6_IJNS7_ILi128EEESA_SA_EEELi128ENS_10bfloat16_tEfNS_4arch4Sm90ELb0ELb0ELb0ELb0ELb1ELb0ELb0ELb1ELb1ELb1ELb0ELb0EEENS1_21CollectiveEpilogueFwdISB_S9_SC_SE_Li256ELb0ELb1ELb0ELb0EEENS1_29StaticPersistentTileSchedulerILb0EEEEEEEEEvNT_6ParamsE,@"STO_CUDA_ENTRY STV_DEFAULT"
_ZN7cutlass13device_kernelIN5flash11enable_sm90INS1_16FlashAttnFwdSm90INS1_25CollectiveMainloopFwdSm90ILi2EN4cute5tupleIJNS5_1CILi1EEES8_S8_EEENS6_IJNS7_ILi128EEESA_SA_EEELi128ENS_10bfloat16_tEfNS_4arch4Sm90ELb0ELb0ELb0ELb0ELb1ELb0ELb0ELb1ELb1ELb1ELb0ELb0EEENS1_21CollectiveEpilogueFwdISB_S9_SC_SE_Li256ELb0ELb1ELb0ELb0EEENS1_29StaticPersistentTileSchedulerILb0EEEEEEEEEvNT_6ParamsE:
[----:B------:R-:W0:Y:S01]  /*0000*/  LDC R1, c[0x0][0x28] ;  /* 0x00000a00ff017b82 */ /* 0x000e220000000800 */
[----:B------:R-:W1:Y:S01]  /*0010*/  S2R R5, SR_TID.X ;  /* 0x0000000000057919 */ /* 0x000e620000002100 */
[----:B------:R-:W-:Y:S01]  /*0020*/  ELECT P0, URZ, PT ;  /* 0x00000000003f782f */ /* 0x000fe20003800000 */
[----:B------:R-:W-:Y:S01]  /*0030*/  UMOV UR4, 0x80 ;  /* 0x0000008000047882 */ /* 0x000fe20000000000 */
[----:B------:R-:W-:Y:S01]  /*0040*/  UMOV UR7, 0x100 ;  /* 0x0000010000077882 */ /* 0x000fe20000000000 */
[----:B-1----:R-:W-:-:S05]  /*0050*/  SHF.R.U32.HI R0, RZ, 0x5, R5 ;  /* 0x00000005ff007819 */ /* 0x002fca0000011605 */
[----:B------:R-:W1:Y:S02]  /*0060*/  SHFL.IDX PT, R2, R0, RZ, 0x1f ;  /* 0x00001fff00027589 */ /* 0x000e6400000e0000 */
[C---:B-1----:R-:W-:Y:S02]  /*0070*/  ISETP.NE.OR P0, PT, R2.reuse, RZ, !P0 ;  /* 0x000000ff0200720c */ /* 0x042fe40004705670 */
[----:B------:R-:W-:Y:S02]  /*0080*/  ISETP.NE.AND P1, PT, R2, RZ, PT ;  /* 0x000000ff0200720c */ /* 0x000fe40003f25270 */
[----:B------:R-:W-:-:S05]  /*0090*/  SHF.R.U32.HI R2, RZ, 0x7, R5 ;  /* 0x00000007ff027819 */ /* 0x000fca0000011605 */
[----:B------:R1:W2:Y:S04]  /*00a0*/  SHFL.IDX PT, R4, R2, RZ, 0x1f ;  /* 0x00001fff02047589 */ /* 0x0002a800000e0000 */
[----:B------:R-:W-:Y:S01]  /*00b0*/  VOTEU.ALL UP0, P0 ;  /* 0x00000000003f7886 */ /* 0x000fe20000000000 */
[----:B------:R-:W-:-:S04]  /*00c0*/  VOTEU.ALL UP1, P0 ;  /* 0x00000000003f7886 */ /* 0x000fc80000020000 */
[----:B------:R-:W3:Y:S01]  /*00d0*/  @!UP0 S2UR UR8, SR_CgaCtaId ;  /* 0x00000000000889c3 */ /* 0x000ee20000008800 */
[----:B------:R-:W-:Y:S01]  /*00e0*/  @!UP0 UMOV UR6, 0x400 ;  /* 0x0000040000068882 */ /* 0x000fe20000000000 */
[----:B------:R-:W-:-:S04]  /*00f0*/  @!UP0 UIADD3 UR4, -UR4, 0x100000, URZ ;  /* 0x0010000004048890 */ /* 0x000fc8000fffe13f */
[----:B------:R-:W-:Y:S02]  /*0100*/  @!UP0 USHF.L.U32 UR5, UR4, 0xb, URZ ;  /* 0x0000000b04058899 */ /* 0x000fe4000800063f */
[----:B------:R-:W-:Y:S02]  /*0110*/  @!UP0 USHF.L.U32 UR4, UR4, 0x1, URZ ;  /* 0x0000000104048899 */ /* 0x000fe4000800063f */
[----:B---3--:R-:W-:Y:S02]  /*0120*/  @!UP0 ULEA UR8, UR8, UR6, 0x18 ;  /* 0x0000000608088291 */ /* 0x008fe4000f8ec03f */
[----:B------:R-:W-:-:S04]  /*0130*/  @!UP0 UIADD3 UR6, -UR7, 0x100000, URZ ;  /* 0x0010000007068890 */ /* 0x000fc8000fffe13f */
[----:B------:R-:W-:Y:S02]  /*0140*/  @!UP0 USHF.L.U32 UR7, UR6, 0xb, URZ ;  /* 0x0000000b06078899 */ /* 0x000fe4000800063f */
[----:B------:R-:W-:Y:S01]  /*0150*/  @!UP0 USHF.L.U32 UR6, UR6, 0x1, URZ ;  /* 0x0000000106068899 */ /* 0x000fe2000800063f */
[----:B------:R-:W-:-:S05]  /*0160*/  VOTEU.ALL UP0, P0 ;  /* 0x00000000003f7886 */ /* 0x000fca0000000000 */
[----:B------:R1:W3:Y:S06]  /*0170*/  @!UP0 SYNCS.EXCH.64 URZ, [UR8+0x28800], UR4 ;  /* 0x02880004083f85b2 */ /* 0x0002ec0008000100 */
[----:B------:R1:W4:Y:S02]  /*0180*/  @!UP1 SYNCS.EXCH.64 URZ, [UR8+0x28820], UR6 ;  /* 0x02882006083f95b2 */ /* 0x0003240008000100 */
[----:B012---:R-:W-:Y:S05]  /*0190*/  @P1 BRA `(.L_x_6513) ;  /* 0x0000000000481947 */ /* 0x007fea0003800000 */
        /* <DEDUP_REMOVED lines=14> */
[----:B------:R0:W2:Y:S01]  /*0280*/  SYNCS.EXCH.64 URZ, [UR8+0x28840], UR6 ;  /* 0x02884006083f75b2 */ /* 0x0000a20008000100 */
[----:B------:R0:W0:Y:S01]  /*0290*/  SYNCS.EXCH.64 URZ, [UR8+0x28838], UR4 ;  /* 0x02883804083f75b2 */ /* 0x0000220008000100 */
[----:B------:R0:W0:Y:S01]  /*02a0*/  SYNCS.EXCH.64 URZ, [UR8+0x28848], UR6 ;  /* 0x02884806083f75b2 */ /* 0x0000220008000100 */
[----:B------:R-:W-:Y:S01]  /*02b0*/  NOP ;  /* 0x0000000000007918 */ /* 0x000fe20000000000 */
.L_x_6513:
        /* <DEDUP_REMOVED lines=22> */
.L_x_6514:
        /* <DEDUP_REMOVED lines=18> */
.L_x_6515:
        /* <DEDUP_REMOVED lines=22> */
.L_x_6516:
        /* <DEDUP_REMOVED lines=23> */
.L_x_6517:
[----:B------:R-:W-:Y:S01]  /*0810*/  UISETP.NE.AND UP0, UPT, UR9, URZ, UPT ;  /* 0x0000003f0900728c */ /* 0x000fe2000bf05270 */
[----:B------:R-:W-:Y:S01]  /*0820*/  NOP ;  /* 0x0000000000007918 */ /* 0x000fe20000000000 */
[----:B------:R-:W-:Y:S01]  /*0830*/  UMOV UR36, 0x1 ;  /* 0x0000000100247882 */ /* 0x000fe20000000000 */
[----:B------:R-:W-:Y:S01]  /*0840*/  ULDC.64 UR48, c[0x0][0x208] ;  /* 0x0000820000307ab9 */ /* 0x000fe20000000a00 */
[----:B------:R-:W-:Y:S01]  /*0850*/  USEL UR36, UR36, 0x2, !UP0 ;  /* 0x0000000224247887 */ /* 0x000fe2000c000000 */
[----:B01234-:R-:W-:Y:S01]  /*0860*/  BAR.SYNC.DEFER_BLOCKING 0x0 ;  /* 0x0000000000007b1d */ /* 0x01ffe20000010000 */
[----:B------:R-:W-:-:S13]  /*0870*/  PLOP3.LUT P0, PT, PT, PT, UP0, 0x80, 0x0 ;  /* 0x000000000000781c */ /* 0x000fda0003f0f008 */
[----:B------:R-:W-:Y:S05]  /*0880*/  @!P0 BRA `(.L_x_6518) ;  /* 0x0000006800888947 */ /* 0x000fea0003800000 */
.L_x_6519:
[----:B------:R-:W-:-:S08]  /*0890*/  NOP ;  /* 0x0000000000007918 */ /* 0x000fd00000000000 */
[----:B------:R-:W0:Y:S02]  /*08a0*/  USETMAXREG.TRY_ALLOC.CTAPOOL UP0, 0xe8 ;  /* 0x000000e8000079c8 */ /* 0x000e240008000600 */
[----:B0-----:R-:W-:-:S13]  /*08b0*/  PLOP3.LUT P0, PT, PT, PT, UP0, 0x80, 0x0 ;  /* 0x000000000000781c */ /* 0x001fda0003f0f008 */
[----:B------:R-:W-:Y:S05]  /*08c0*/  @!P0 BRA `(.L_x_6519) ;  /* 0xfffffffc00f08947 */ /* 0x000fea000383ffff */
[----:B------:R-:W-:Y:S01]  /*08d0*/  LOP3.LUT R0, R5, 0xffffff80, RZ, 0xc0, !PT ;  /* 0xffffff8005007812 */ /* 0x000fe200078ec0ff */
[----:B------:R-:W0:Y:S08]  /*08e0*/  S2UR UR41, SR_CTAID.X ;  /* 0x00000000002979c3 */ /* 0x000e300000002500 */
[----:B------:R-:W-:Y:S06]  /*08f0*/  BAR.ARV 0x8, 0x180 ;  /* 0x0206000000007b1d */ /* 0x000fec0000002000 */
[----:B------:R-:W-:-:S02]  /*0900*/  ISETP.NE.AND P0, PT, R0, 0x80, PT ;  /* 0x000000800000780c */ /* 0x000fc40003f05270 */
[----:B------:R-:W0:Y:S11]  /*0910*/  LDC R0, c[0x0][0xc34] ;  /* 0x00030d00ff007b82 */ /* 0x000e360000000800 */
[----:B------:R-:W-:Y:S06]  /*0920*/  @!P0 BAR.ARV 0x9, 0x100 ;  /* 0x0244000000008b1d */ /* 0x000fec0000002000 */
[----:B0-----:R-:W-:-:S13]  /*0930*/  ISETP.LE.AND P0, PT, R0, UR41, PT ;  /* 0x0000002900007c0c */ /* 0x001fda000bf03270 */
[----:B------:R-:W-:Y:S05]  /*0940*/  @P0 EXIT ;  /* 0x000000000000094d */ /* 0x000fea0003800000 */
[----:B------:R-:W-:Y:S01]  /*0950*/  VIADD R153, R5, 0xffffff80 ;  /* 0xffffff8005997836 */ /* 0x000fe20000000000 */
[----:B------:R-:W-:Y:S01]  /*0960*/  ULOP3.LUT UR46, UR36, 0x1, URZ, 0xfc, !UPT ;  /* 0x00000001242e7892 */ /* 0x000fe2000f8efc3f */
[----:B------:R-:W-:Y:S01]  /*0970*/  UMOV UR45, URZ ;  /* 0x0000003f002d7c82 */ /* 0x000fe20008000000 */
[----:B------:R-:W-:Y:S02]  /*0980*/  UMOV UR44, URZ ;  /* 0x0000003f002c7c82 */ /* 0x000fe40008000000 */
[----:B------:R-:W-:Y:S01]  /*0990*/  SHF.R.S32.HI R0, RZ, 0x1f, R153 ;  /* 0x0000001fff007819 */ /* 0x000fe20000011499 */
[----:B------:R-:W-:-:S03]  /*09a0*/  UMOV UR43, URZ ;  /* 0x0000003f002b7c82 */ /* 0x000fc60008000000 */
[CC--:B------:R-:W-:Y:S02]  /*09b0*/  LEA.HI R4, R0.reuse, R153.reuse, RZ, 0x7 ;  /* 0x0000009900047211 */ /* 0x0c0fe400078f38ff */
[-C--:B------:R-:W-:Y:S02]  /*09c0*/  LEA.HI R3, R0, R153.reuse, RZ, 0x5 ;  /* 0x0000009900037211 */ /* 0x080fe400078f28ff */
[----:B------:R-:W-:Y:S02]  /*09d0*/  LOP3.LUT R154, R4, 0xffffff80, RZ, 0xc0, !PT ;  /* 0xffffff80049a7812 */ /* 0x000fe400078ec0ff */
[CC--:B------:R-:W-:Y:S01]  /*09e0*/  LEA.HI R6, R0.reuse, R153.reuse, RZ, 0x4 ;  /* 0x0000009900067211 */ /* 0x0c0fe200078f20ff */
[----:B------:R-:W-:Y:S01]  /*09f0*/  IMAD.SHL.U32 R3, R3, 0x20, RZ ;  /* 0x0000002003037824 */ /* 0x000fe200078e00ff */
[----:B------:R-:W-:Y:S01]  /*0a00*/  LEA.HI R10, R0, R153, RZ, 0x2 ;  /* 0x00000099000a7211 */ /* 0x000fe200078f10ff */
[----:B------:R-:W-:Y:S01]  /*0a10*/  IMAD.IADD R154, R153, 0x1, -R154 ;  /* 0x00000001999a7824 */ /* 0x000fe200078e0a9a */
[----:B------:R-:W-:-:S02]  /*0a20*/  LOP3.LUT R8, R6, 0x3fffff0, RZ, 0xc0, !PT ;  /* 0x03fffff006087812 */ /* 0x000fc400078ec0ff */
[----:B------:R-:W-:Y:S02]  /*0a30*/  LOP3.LUT R9, R3, 0xfffffc00, RZ, 0xc0, !PT ;  /* 0xfffffc0003097812 */ /* 0x000fe400078ec0ff */
[----:B------:R-:W-:Y:S01]  /*0a40*/  SHF.R.S32.HI R3, RZ, 0x1f, R154 ;  /* 0x0000001fff037819 */ /* 0x000fe2000001149a */
[----:B------:R-:W-:Y:S01]  /*0a50*/  IMAD.IADD R8, R153, 0x1, -R8 ;  /* 0x0000000199087824 */ /* 0x000fe200078e0a08 */
[----:B------:R-:W-:Y:S02]  /*0a60*/  LEA.HI R17, R0, R153, RZ, 0x3 ;  /* 0x0000009900117211 */ /* 0x000fe400078f18ff */
[----:B------:R-:W-:Y:S01]  /*0a70*/  LEA.HI R5, R3, R154, RZ, 0x2 ;  /* 0x0000009a03057211 */ /* 0x000fe200078f10ff */
[----:B------:R-:W-:Y:S01]  /*0a80*/  IMAD R9, R8, 0x40, R9 ;  /* 0x0000004008097824 */ /* 0x000fe200078e0209 */
[----:B------:R-:W-:Y:S02]  /*0a90*/  LOP3.LUT R10, R10, 0xfffffffc, RZ, 0xc0, !PT ;  /* 0xfffffffc0a0a7812 */ /* 0x000fe400078ec0ff */
[----:B------:R-:W-:-:S02]  /*0aa0*/  SHF.R.S32.HI R8, RZ, 0x2, R5 ;  /* 0x00000002ff087819 */ /* 0x000fc40000011405 */
[----:B------:R-:W-:Y:S01]  /*0ab0*/  SHF.R.S32.HI R11, RZ, 0x1f, R5 ;  /* 0x0000001fff0b7819 */ /* 0x000fe20000011405 */
[----:B------:R-:W-:Y:S01]  /*0ac0*/  IMAD.IADD R10, R153, 0x1, -R10 ;  /* 0x00000001990a7824 */ /* 0x000fe200078e0a0a */
[----:B------:R-:W-:Y:S02]  /*0ad0*/  SHF.R.S32.HI R7, RZ, 0x4, R6 ;  /* 0x00000004ff077819 */ /* 0x000fe40000011406 */
[----:B------:R-:W-:Y:S02]  /*0ae0*/  LEA.HI R11, R11, R8, RZ, 0x3 ;  /* 0x000000080b0b7211 */ /* 0x000fe400078f18ff */
[----:B------:R-:W-:Y:S02]  /*0af0*/  SHF.R.S32.HI R23, RZ, 0x7, R4 ;  /* 0x00000007ff177819 */ /* 0x000fe40000011404 */
[----:B------:R-:W-:Y:S02]  /*0b00*/  LOP3.LUT R0, R17, 0xfffffff8, RZ, 0xc0, !PT ;  /* 0xfffffff811007812 */ /* 0x000fe400078ec0ff */
[----:B------:R-:W-:-:S02]  /*0b10*/  LEA.HI R6, R6, R7, RZ, 0x1 ;  /* 0x0000000706067211 */ /* 0x000fc400078f08ff */
[----:B------:R-:W-:Y:S01]  /*0b20*/  LOP3.LUT R11, R11, 0xfffffff8, RZ, 0xc0, !PT ;  /* 0xfffffff80b0b7812 */ /* 0x000fe200078ec0ff */
[----:B------:R-:W-:Y:S01]  /*0b30*/  IMAD.IADD R153, R153, 0x1, -R0 ;  /* 0x0000000199997824 */ /* 0x000fe200078e0a00 */
[----:B------:R-:W-:Y:S02]  /*0b40*/  LEA.HI R3, R3, R154, RZ, 0x5 ;  /* 0x0000009a03037211 */ /* 0x000fe400078f28ff */
[----:B------:R-:W-:Y:S01]  /*0b50*/  LEA.HI R4, R4, R23, RZ, 0x1 ;  /* 0x0000001704047211 */ /* 0x000fe200078f08ff */
[----:B------:R-:W-:Y:S01]  /*0b60*/  IMAD.IADD R8, R8, 0x1, -R11 ;  /* 0x0000000108087824 */ /* 0x000fe200078e0a0b */
[----:B------:R-:W-:Y:S01]  /*0b70*/  LOP3.LUT R6, R6, 0x1ffffffe, RZ, 0xc0, !PT ;  /* 0x1ffffffe06067812 */ /* 0x000fe200078ec0ff */
[----:B------:R-:W-:Y:S01]  /*0b80*/  IMAD.SHL.U32 R22, R153, 0x8, RZ ;  /* 0x0000000899167824 */ /* 0x000fe200078e00ff */
[----:B------:R-:W-:Y:S02]  /*0b90*/  LEA.HI R0, R10, R10, RZ, 0x1 ;  /* 0x0000000a0a007211 */ /* 0x000fe400078f08ff */
[----:B------:R-:W-:-:S02]  /*0ba0*/  SHF.R.S32.HI R3, RZ, 0x5, R3 ;  /* 0x00000005ff037819 */ /* 0x000fc40000011403 */
[----:B------:R-:W-:Y:S02]  /*0bb0*/  LOP3.LUT R4, R4, 0x3fffffe, RZ, 0xc0, !PT ;  /* 0x03fffffe04047812 */ /* 0x000fe400078ec0ff */
[----:B------:R-:W-:Y:S01]  /*0bc0*/  IADD3 R6, R7, -R6, RZ ;  /* 0x8000000607067210 */ /* 0x000fe20007ffe0ff */
[----:B------:R-:W-:Y:S01]  /*0bd0*/  IMAD R3, R3, 0x10, R8 ;  /* 0x0000001003037824 */ /* 0x000fe200078e0208 */
[----:B------:R-:W-:Y:S01]  /*0be0*/  LOP3.LUT R5, R5, 0x7ffffffc, RZ, 0xc0, !PT ;  /* 0x7ffffffc05057812 */ /* 0x000fe200078ec0ff */
[----:B------:R-:W-:Y:S01]  /*0bf0*/  IMAD.IADD R4, R23, 0x1, -R4 ;  /* 0x0000000117047824 */ /* 0x000fe200078e0a04 */
[----:B------:R-:W-:Y:S01]  /*0c00*/  LOP3.LUT R7, R0, 0x1ffffffe, RZ, 0xc0, !PT ;  /* 0x1ffffffe00077812 */ /* 0x000fe200078ec0ff */
[----:B------:R-:W-:Y:S01]  /*0c10*/  IMAD R152, R6, 0x8, R9 ;  /* 0x0000000806987824 */ /* 0x000fe200078e0209 */
[----:B------:R-:W-:Y:S01]  /*0c20*/  IADD3 R5, R154, -R5, RZ ;  /* 0x800000059a057210 */ /* 0x000fe20007ffe0ff */
[----:B------:R-:W-:Y:S01]  /*0c30*/  IMAD.MOV.U32 R6, RZ, RZ, -0x2 ;  /* 0xfffffffeff067424 */ /* 0x000fe200078e00ff */
[----:B------:R-:W-:Y:S01]  /*0c40*/  IADD3 R18, R22, 0x40, RZ ;  /* 0x0000004016127810 */ /* 0x000fe20007ffe0ff */
[----:B------:R-:W-:Y:S01]  /*0c50*/  IMAD.IADD R16, R10, 0x1, -R7 ;  /* 0x000000010a107824 */ /* 0x000fe200078e0a07 */
[----:B------:R-:W-:Y:S01]  /*0c60*/  SHF.R.S32.HI R17, RZ, 0x3, R17 ;  /* 0x00000003ff117819 */ /* 0x000fe20000011411 */
[----:B------:R-:W-:Y:S01]  /*0c70*/  IMAD R19, R4, 0x40, R3 ;  /* 0x0000004004137824 */ /* 0x000fe200078e0203 */
[----:B------:R-:W-:Y:S01]  /*0c80*/  SHF.R.S32.HI R188, RZ, 0x1f, R18 ;  /* 0x0000001fffbc7819 */ /* 0x000fe20000011412 */
[----:B------:R-:W-:-:S02]  /*0c90*/  IMAD R155, R5, R6, 0x80 ;  /* 0x00000080059b7424 */ /* 0x000fc400078e0206 */
[----:B------:R-:W-:-:S07]  /*0ca0*/  IMAD R16, R16, 0x8, R19 ;  /* 0x0000000810107824 */ /* 0x000fce00078e0213 */
.L_x_6552:
[----:B------:R-:W0:Y:S01]  /*0cb0*/  SHFL.IDX PT, R0, R23, RZ, 0x1f ;  /* 0x00001fff17007589 */ /* 0x000e2200000e0000 */
[----:B-1----:R-:W1:Y:S01]  /*0cc0*/  S2UR UR37, SR_CgaCtaId ;  /* 0x00000000002579c3 */ /* 0x002e620000008800 */
[----:B------:R-:W-:Y:S01]  /*0cd0*/  ULDC UR4, c[0x0][0xc38] ;  /* 0x00030e0000047ab9 */ /* 0x000fe20000000800 */
[----:B------:R-:W-:Y:S01]  /*0ce0*/  UMOV UR42, UR41 ;  /* 0x00000029002a7c82 */ /* 0x000fe20008000000 */
[----:B------:R-:W-:Y:S01]  /*0cf0*/  UISETP.NE.AND UP0, UPT, UR4, 0x1, UPT ;  /* 0x000000010400788c */ /* 0x000fe2000bf05270 */
[----:B------:R-:W-:Y:S02]  /*0d00*/  ULDC.64 UR8, c[0x0][0x418] ;  /* 0x0001060000087ab9 */ /* 0x000fe40000000a00 */
[----:B------:R-:W-:Y:S01]  /*0d10*/  ULDC UR4, c[0x0][0xc44] ;  /* 0x0003110000047ab9 */ /* 0x000fe20000000800 */
[----:B------:R-:W-:Y:S01]  /*0d20*/  UMOV UR39, 0x400 ;  /* 0x0000040000277882 */ /* 0x000fe20000000000 */
[----:B------:R-:W-:Y:S01]  /*0d30*/  UISETP.NE.AND UP1, UPT, UR4, 0x1, UPT ;  /* 0x000000010400788c */ /* 0x000fe2000bf25270 */
[----:B------:R-:W-:-:S05]  /*0d40*/  ULDC UR50, c[0x0][0x424] ;  /* 0x0001090000327ab9 */ /* 0x000fca0000000800 */
[----:B------:R-:W-:Y:S01]  /*0d50*/  @UP0 ULDC UR4, c[0x0][0xc3c] ;  /* 0x00030f0000040ab9 */ /* 0x000fe20000000800 */
[----:B------:R-:W-:Y:S01]  /*0d60*/  @UP0 ULDC UR6, c[0x0][0xc40] ;  /* 0x0003100000060ab9 */ /* 0x000fe20000000800 */
[----:B------:R-:W-:-:S04]  /*0d70*/  UIMAD.WIDE.U32 UR4, UR41, UR4, URZ ;  /* 0x00000004290472a5 */ /* 0x000fc8000f8e003f */
[----:B------:R-:W-:Y:S02]  /*0d80*/  @UP0 USHF.R.U32.HI UR42, URZ, UR6, UR5 ;  /* 0x000000063f2a0299 */ /* 0x000fe40008011605 */
[----:B------:R-:W-:Y:S01]  /*0d90*/  UISETP.NE.U32.AND UP0, UPT, UR8, URZ, UPT ;  /* 0x0000003f0800728c */ /* 0x000fe2000bf05070 */
[----:B0-----:R-:W-:Y:S01]  /*0da0*/  R2UR UR38, R0 ;  /* 0x00000000002672ca */ /* 0x001fe200000e0000 */
[----:B------:R-:W-:Y:S01]  /*0db0*/  @UP1 ULDC.64 UR6, c[0x0][0xc48] ;  /* 0x0003120000061ab9 */ /* 0x000fe20000000a00 */
[----:B-1----:R-:W-:Y:S02]  /*0dc0*/  ULEA UR39, UR37, UR39, 0x18 ;  /* 0x0000002725277291 */ /* 0x002fe4000f8ec03f */
[----:B------:R-:W-:Y:S02]  /*0dd0*/  UIMAD.WIDE.U32 UR4, UR42, UR6, URZ ;  /* 0x000000062a0472a5 */ /* 0x000fe4000f8e003f */
[----:B------:R-:W-:Y:S02]  /*0de0*/  UISETP.NE.AND.EX UP0, UPT, UR9, URZ, UPT, UP0 ;  /* 0x0000003f0900728c */ /* 0x000fe4000bf05300 */
[----:B------:R-:W-:Y:S01]  /*0df0*/  UIADD3 UR6, UR39, 0x10400, URZ ;  /* 0x0001040027067890 */ /* 0x000fe2000fffe03f */
[----:B------:R-:W-:Y:S01]  /*0e00*/  UMOV UR40, UR42 ;  /* 0x0000002a00287c82 */ /* 0x000fe20008000000 */
[----:B------:R-:W-:-:S03]  /*0e10*/  USEL UR50, UR50, 0x1, UP0 ;  /* 0x0000000132327887 */ /* 0x000fc60008000000 */
[----:B------:R-:W-:Y:S02]  /*0e20*/  ULEA.HI UR4, UR38, UR38, URZ, 0x1 ;  /* 0x0000002626047291 */ /* 0x000fe4000f8f083f */
[----:B------:R-:W-:Y:S02]  /*0e30*/  @UP1 USHF.R.U32.HI UR40, URZ, UR7, UR5 ;  /* 0x000000073f281299 */ /* 0x000fe40008011605 */
[----:B------:R-:W-:Y:S01]  /*0e40*/  ULOP3.LUT UP0, URZ, UR6, 0x3ff, URZ, 0xc0, !UPT ;  /* 0x000003ff063f7892 */ /* 0x000fe2000f80c03f */
[----:B------:R-:W-:Y:S01]  /*0e50*/  ULDC UR5, c[0x0][0x2f0] ;  /* 0x0000bc0000057ab9 */ /* 0x000fe20000000800 */
[----:B------:R-:W-:Y:S02]  /*0e60*/  ULOP3.LUT UR4, UR4, 0x1e, URZ, 0xc0, !UPT ;  /* 0x0000001e04047892 */ /* 0x000fe4000f8ec03f */
[----:B------:R-:W-:Y:S02]  /*0e70*/  UIMAD UR50, UR50, UR5, URZ ;  /* 0x00000005323272a4 */ /* 0x000fe4000f8e023f */
[----:B------:R-:W-:Y:S01]  /*0e80*/  PLOP3.LUT P0, PT, PT, PT, UP0, 0x80, 0x0 ;  /* 0x000000000000781c */ /* 0x000fe20003f0f008 */
[----:B------:R-:W-:-:S02]  /*0e90*/  UIADD3 UR5, UR38, -UR4, URZ ;  /* 0x8000000426057290 */ /* 0x000fc4000fffe03f */
[----:B------:R-:W-:Y:S02]  /*0ea0*/  UIADD3 UR4, UR50, 0x7f, URZ ;  /* 0x0000007f32047890 */ /* 0x000fe4000fffe03f */
[----:B------:R-:W-:Y:S02]  /*0eb0*/  ULEA UR6, UR5, UR6, 0xd ;  /* 0x0000000605067291 */ /* 0x000fe4000f8e683f */
[----:B------:R-:W-:Y:S02]  /*0ec0*/  USHF.R.S32.HI UR5, URZ, 0x1f, UR4 ;  /* 0x0000001f3f057899 */ /* 0x000fe40008011404 */
[----:B------:R-:W-:Y:S02]  /*0ed0*/  USHF.R.U32.HI UR6, URZ, 0x4, UR6 ;  /* 0x000000043f067899 */ /* 0x000fe40008011606 */
[----:B------:R-:W-:Y:S02]  /*0ee0*/  ULEA.HI UR5, UR5, UR4, URZ, 0x7 ;  /* 0x0000000405057291 */ /* 0x000fe4000f8f383f */
[----:B------:R-:W-:-:S02]  /*0ef0*/  ULOP3.LUT UR52, UR6, 0x3fff, URZ, 0xc0, !UPT ;  /* 0x00003fff06347892 */ /* 0x000fc4000f8ec03f */
[----:B------:R-:W-:Y:S01]  /*0f00*/  USHF.R.S32.HI UR51, URZ, 0x7, UR5 ;  /* 0x000000073f337899 */ /* 0x000fe20008011405 */
[----:B---3-5:R-:W-:Y:S11]  /*0f10*/  @!P0 BRA `(.L_x_6520) ;  /* 0x0000000000408947 */ /* 0x028ff60003800000 */
        /* <DEDUP_REMOVED lines=16> */
.L_x_6520:
[----:B------:R-:W-:Y:S01]  /*1020*/  ULOP3.LUT UR4, UR45, 0x1, URZ, 0xc0, !UPT ;  /* 0x000000012d047892 */ /* 0x000fe2000f8ec03f */
[----:B------:R-:W-:-:S04]  /*1030*/  MOV R3, UR46 ;  /* 0x0000002e00037c02 */ /* 0x000fc80008000f00 */
[----:B------:R-:W-:Y:S01]  /*1040*/  ISETP.NE.AND P0, PT, R3, 0x3, PT ;  /* 0x000000030300780c */ /* 0x000fe20003f05270 */
[----:B------:R-:W-:-:S05]  /*1050*/  IMAD.U32 R0, RZ, RZ, UR4 ;  /* 0x00000004ff007e24 */ /* 0x000fca000f8e00ff */
[----:B------:R-:W-:-:S04]  /*1060*/  SHF.L.U32 R0, R0, 0x1f, RZ ;  /* 0x0000001f00007819 */ /* 0x000fc800000006ff */
[----:B------:R-:W0:Y:S02]  /*1070*/  SYNCS.PHASECHK.TRANS64.TRYWAIT P1, [UR39+0x28800], R0 ;  /* 0x02880000ff0075a7 */ /* 0x000e240008020167 */
[----:B0-----:R-:W-:Y:S05]  /*1080*/  @!P1 BRA `(.L_x_6521) ;  /* 0x0000009800f49947 */ /* 0x001fea0003800000 */
.L_x_6602:
[----:B------:R-:W-:Y:S05]  /*1090*/  @!P0 BRA `(.L_x_6522) ;  /* 0x0000000000048947 */ /* 0x000fea0003800000 */
[----:B------:R-:W-:Y:S01]  /*10a0*/  BPT.TRAP 0x1 ;  /* 0x000000040000795c */ /* 0x000fe20000300000 */
.L_x_6522:
[----:B------:R-:W-:Y:S02]  /*10b0*/  IMAD.U32 R5, RZ, RZ, UR43 ;  /* 0x0000002bff057e24 */ /* 0x000fe4000f8e00ff */
[----:B0-----:R-:W-:-:S03]  /*10c0*/  IMAD.U32 R0, RZ, RZ, UR44 ;  /* 0x0000002cff007e24 */ /* 0x001fc6000f8e00ff */
[----:B------:R-:W-:Y:S02]  /*10d0*/  LEA R5, R5, UR39, 0x3 ;  /* 0x0000002705057c11 */ /* 0x000fe4000f8e18ff */
[----:B------:R-:W-:-:S04]  /*10e0*/  SHF.L.U32 R0, R0, 0x1f, RZ ;  /* 0x0000001f00007819 */ /* 0x000fc800000006ff */
[----:B------:R0:W1:Y:S01]  /*10f0*/  SYNCS.PHASECHK.TRANS64.TRYWAIT P1, [R5+URZ+0x28830], R0 ;  /* 0x02883000050075a7 */ /* 0x000062000802017f */
[----:B------:R-:W-:Y:S05]  /*1100*/  @!P0 BRA `(.L_x_6523) ;  /* 0x0000000000048947 */ /* 0x000fea0003800000 */
[----:B------:R-:W-:Y:S01]  /*1110*/  BPT.TRAP 0x1 ;  /* 0x000000040000795c */ /* 0x000fe20000300000 */
.L_x_6523:
[----:B------:R-:W-:Y:S01]  /*1120*/  IMAD.MOV.U32 R151, RZ, RZ, RZ ;  /* 0x000000ffff977224 */ /* 0x000fe200078e00ff */
[----:B-1----:R-:W-:Y:S06]  /*1130*/  @P1 BRA `(.L_x_6524) ;  /* 0x0000000000081947 */ /* 0x002fec0003800000 */
[----:B------:R-:W1:Y:S02]  /*1140*/  SYNCS.PHASECHK.TRANS64.TRYWAIT P1, [R5+URZ+0x28830], R0 ;  /* 0x02883000050075a7 */ /* 0x000e64000802017f */
[----:B-1----:R-:W-:Y:S05]  /*1150*/  @!P1 BRA `(.L_x_6525) ;  /* 0x0000009800d89947 */ /* 0x002fea0003800000 */
.L_x_6524:
        /* <DEDUP_REMOVED lines=8> */
[----:B------:R-:W-:Y:S01]  /*11e0*/  UMOV UR5, 0x40000040 ;  /* 0x4000004000057882 */ /* 0x000fe20000000000 */
[----:B------:R-:W-:Y:S02]  /*11f0*/  UMOV UR7, 0x40000040 ;  /* 0x4000004000077882 */ /* 0x000fe40000000000 */
[----:B------:R-:W-:Y:S02]  /*1200*/  ULOP3.LUT UR47, UR4, 0x10000, URZ, 0xfc, !UPT ;  /* 0x00010000042f7892 */ /* 0x000fe4000f8efc3f */
[----:B------:R-:W-:Y:S02]  /*1210*/  UIADD3 UR4, UR32, 0x2, URZ ;  /* 0x0000000220047890 */ /* 0x000fe4000fffe03f */
[----:B------:R-:W-:Y:S02]  /*1220*/  ULEA UR34, UR43, UR47, 0xb ;  /* 0x0000002f2b227291 */ /* 0x000fe4000f8e583f */
[----:B------:R-:W-:-:S02]  /*1230*/  UIADD3 UR8, UR32, 0x4, URZ ;  /* 0x0000000420087890 */ /* 0x000fc4000fffe03f */
[----:B------:R-:W-:Y:S02]  /*1240*/  UIADD3 UR6, UR34, 0x2, URZ ;  /* 0x0000000222067890 */ /* 0x000fe4000fffe03f */
[----:B------:R-:W-:Y:S01]  /*1250*/  UIADD3 UR10, UR34, 0x4, URZ ;  /* 0x00000004220a7890 */ /* 0x000fe2000fffe03f */
[----:B------:R-:W-:Y:S02]  /*1260*/  UMOV UR9, 0x40000040 ;  /* 0x4000004000097882 */ /* 0x000fe40000000000 */
[----:B------:R-:W-:Y:S01]  /*1270*/  HGMMA.64x128x16.F32.BF16 R24, gdesc[UR32], RZ, !UPT, gsb0 ;  /* 0x01e00000201879f0 */ /* 0x000fe2000c0018ff */
        /* <DEDUP_REMOVED lines=21> */
[----:B------:R-:W-:Y:S02]  /*13d0*/  WARPGROUP.DEPBAR.LE gsb0, 0x0 ;  /* 0x00008000000079c5 */ /* 0x000fe40000010000 */
[----:B------:R-:W-:-:S06]  /*13e0*/  WARPGROUP.ARRIVE ;  /* 0x00000000000079c5 */ /* 0x000fcc0000000000 */
[----:B------:R-:W-:Y:S03]  /*13f0*/  HGMMA.64x128x16.F32.BF16 R24, gdesc[UR4], R24, gsb0 ;  /* 0x01e00000041879f0 */ /* 0x000fe60008001818 */
[----:B------:R-:W-:Y:S02]  /*1400*/  WARPGROUP.DEPBAR.LE gsb0, 0x0 ;  /* 0x00008000000079c5 */ /* 0x000fe40000010000 */
[----:B------:R-:W-:-:S07]  /*1410*/  WARPGROUP.ARRIVE ;  /* 0x00000000000079c5 */ /* 0x000fce0000000000 */
        /* <DEDUP_REMOVED lines=17> */
[----:B------:R-:W-:Y:S05]  /*1530*/  @!P0 BRA `(.L_x_6526) ;  /* 0x0000000000048947 */ /* 0x000fea0003800000 */
[----:B------:R-:W-:Y:S01]  /*1540*/  BPT.TRAP 0x1 ;  /* 0x000000040000795c */ /* 0x000fe20000300000 */
.L_x_6526:
[----:B01----:R-:W-:Y:S01]  /*1550*/  VIADD R0, R155, UR50 ;  /* 0x000000329b007c36 */ /* 0x003fe20008000000 */
[----:B------:R-:W-:Y:S01]  /*1560*/  P2R R89, PR, RZ, 0x1 ;  /* 0x00000001ff597803 */ /* 0x000fe20000000000 */
[----:B------:R-:W-:Y:S01]  /*1570*/  IMAD.U32 R3, RZ, RZ, UR51 ;  /* 0x00000033ff037e24 */ /* 0x000fe2000f8e00ff */
[----:B------:R-:W-:Y:S01]  /*1580*/  ULDC UR6, c[0x0][0x988] ;  /* 0x0002620000067ab9 */ /* 0x000fe20000000800 */
        /* <DEDUP_REMOVED lines=137> */
[----:B------:R-:W-:Y:S02]  /*1e20*/  FSEL R124, R77, -INF , P2 ;  /* 0xff8000004d7c7808 */ /* 0x000fe40001000000 */
[----:B------:R-:W-:Y:S02]  /*1e30*/  FMNMX.FTZ R3, R76, R3, !PT ;  /* 0x000000034c037209 */ /* 0x000fe40007810000 */
[----:B------:R-:W-:Y:S02]  /*1e40*/  ISETP.GT.AND P3, PT, R4, 0x70, PT ;  /* 0x000000700400780c */ /* 0x000fe40003f64270 */
[----:B------:R-:W-:Y:S02]  /*1e50*/  FSEL R62, R62, -INF , P4 ;  /* 0xff8000003e3e7808 */ /* 0x000fe40002000000 */
[----:B------:R-:W-:Y:S02]  /*1e60*/  FSEL R80, R80, -INF , P3 ;  /* 0xff80000050507808 */ /* 0x000fe40001800000 */
[----:B------:R-:W-:-:S02]  /*1e70*/  FMNMX.FTZ R3, R124, R3, !PT ;  /* 0x000000037c037209 */ /* 0x000fc40007810000 */
[----:B------:R-:W-:Y:S02]  /*1e80*/  ISETP.GT.AND P4, PT, R4, 0x71, PT ;  /* 0x000000710400780c */ /* 0x000fe40003f84270 */
[----:B------:R-:W-:Y:S02]  /*1e90*/  FMNMX.FTZ R3, R80, R3, !PT ;  /* 0x0000000350037209 */ /* 0x000fe40007810000 */
[----:B------:R-:W-:Y:S02]  /*1ea0*/  FSEL R126, R81, -INF , P4 ;  /* 0xff800000517e7808 */ /* 0x000fe40002000000 */
[----:B------:R-:W-:Y:S02]  /*1eb0*/  ISETP.GT.AND P5, PT, R4, 0x78, PT ;  /* 0x000000780400780c */ /* 0x000fe40003fa4270 */
[----:B------:R-:W-:Y:S02]  /*1ec0*/  FMNMX.FTZ R3, R126, R3, !PT ;  /* 0x000000037e037209 */ /* 0x000fe40007810000 */
[----:B------:R-:W-:-:S02]  /*1ed0*/  FSEL R84, R84, -INF , P5 ;  /* 0xff80000054547808 */ /* 0x000fc40002800000 */
[----:B------:R-:W-:Y:S02]  /*1ee0*/  ISETP.GT.AND P6, PT, R4, 0x79, PT ;  /* 0x000000790400780c */ /* 0x000fe40003fc4270 */
[----:B------:R-:W-:Y:S02]  /*1ef0*/  FMNMX.FTZ R3, R84, R3, !PT ;  /* 0x0000000354037209 */ /* 0x000fe40007810000 */
[----:B------:R-:W-:Y:S02]  /*1f00*/  FSEL R128, R85, -INF , P6 ;  /* 0xff80000055807808 */ /* 0x000fe40003000000 */
[----:B------:R-:W-:Y:S02]  /*1f10*/  P2R R13, PR, RZ, 0x8 ;  /* 0x00000008ff0d7803 */ /* 0x000fe40000000000 */
[----:B------:R-:W-:Y:S02]  /*1f20*/  FMNMX.FTZ R7, R128, R3, !PT ;  /* 0x0000000380077209 */ /* 0x000fe40007810000 */
[----:B------:R-:W-:-:S02]  /*1f30*/  MOV R3, UR6 ;  /* 0x0000000600037c02 */ /* 0x000fc40008000f00 */
[----:B------:R-:W-:Y:S01]  /*1f40*/  P2R R15, PR, RZ, 0x4 ;  /* 0x00000004ff0f7803 */ /* 0x000fe20000000000 */
[----:B------:R-:W0:Y:S01]  /*1f50*/  SHFL.BFLY PT, R0, R7, 0x2, 0x1f ;  /* 0x0c401f0007007f89 */ /* 0x000e2200000e0000 */
[----:B------:R-:W-:Y:S02]  /*1f60*/  ISETP.GT.AND P2, PT, R4, 0x58, PT ;  /* 0x000000580400780c */ /* 0x000fe40003f44270 */
[----:B------:R-:W-:Y:S02]  /*1f70*/  P2R R21, PR, RZ, 0x2 ;  /* 0x00000002ff157803 */ /* 0x000fe40000000000 */
[----:B------:R-:W-:Y:S02]  /*1f80*/  FSEL R70, R70, -INF , P2 ;  /* 0xff80000046467808 */ /* 0x000fe40001000000 */
[----:B------:R-:W-:Y:S02]  /*1f90*/  ISETP.NE.AND P2, PT, R15, RZ, PT ;  /* 0x000000ff0f00720c */ /* 0x000fe40003f45270 */
[----:B------:R-:W-:-:S02]  /*1fa0*/  ISETP.GT.AND P1, PT, R4, 0x59, PT ;  /* 0x000000590400780c */ /* 0x000fc40003f24270 */
[----:B------:R-:W-:Y:S02]  /*1fb0*/  P2R R29, PR, RZ, 0x1 ;  /* 0x00000001ff1d7803 */ /* 0x000fe40000000000 */
[----:B------:R-:W-:Y:S02]  /*1fc0*/  FSEL R40, R71, -INF , P1 ;  /* 0xff80000047287808 */ /* 0x000fe40000800000 */
[----:B------:R-:W-:Y:S02]  /*1fd0*/  ISETP.NE.AND P1, PT, R21, RZ, PT ;  /* 0x000000ff1500720c */ /* 0x000fe40003f25270 */
[----:B------:R-:W-:Y:S02]  /*1fe0*/  ISETP.GT.AND P0, PT, R4, 0x60, PT ;  /* 0x000000600400780c */ /* 0x000fe40003f04270 */
[----:B------:R-:W-:Y:S02]  /*1ff0*/  FSEL R78, R78, -INF , P1 ;  /* 0xff8000004e4e7808 */ /* 0x000fe40000800000 */
[----:B------:R-:W-:-:S02]  /*2000*/  FSEL R74, R74, -INF , P0 ;  /* 0xff8000004a4a7808 */ /* 0x000fc40000000000 */
[----:B------:R-:W-:Y:S02]  /*2010*/  ISETP.NE.AND P0, PT, R29, RZ, PT ;  /* 0x000000ff1d00720c */ /* 0x000fe40003f05270 */
[----:B0-----:R-:W-:Y:S02]  /*2020*/  FMNMX.FTZ R9, R7, R0, !PT ;  /* 0x0000000007097209 */ /* 0x001fe40007810000 */
[----:B------:R-:W-:Y:S02]  /*2030*/  FSEL R44, R75, -INF , P0 ;  /* 0xff8000004b2c7808 */ /* 0x000fe40000000000 */
[----:B------:R-:W-:Y:S01]  /*2040*/  FSEL R86, R86, -INF , P5 ;  /* 0xff80000056567808 */ /* 0x000fe20002800000 */
[----:B------:R-:W0:Y:S01]  /*2050*/  SHFL.BFLY PT, R0, R9, 0x1, 0x1f ;  /* 0x0c201f0009007f89 */ /* 0x000e2200000e0000 */
[----:B------:R-:W-:Y:S02]  /*2060*/  R2UR UR6, R5 ;  /* 0x00000000050672ca */ /* 0x000fe400000e0000 */
[----:B------:R-:W-:Y:S01]  /*2070*/  ISETP.NE.AND P0, PT, R89, RZ, PT ;  /* 0x000000ff5900720c */ /* 0x000fe20003f05270 */
[----:B------:R-:W-:Y:S01]  /*2080*/  IMAD.MOV.U32 R89, RZ, RZ, R151 ;  /* 0x000000ffff597224 */ /* 0x000fe200078e0097 */
[----:B------:R-:W-:-:S02]  /*2090*/  MOV R127, R151 ;  /* 0x00000097007f7202 */ /* 0x000fc40000000f00 */
[-C--:B------:R-:W-:Y:S02]  /*20a0*/  MOV R121, R151.reuse ;  /* 0x0000009700797202 */ /* 0x080fe40000000f00 */
[-C--:B------:R-:W-:Y:S02]  /*20b0*/  MOV R115, R151.reuse ;  /* 0x0000009700737202 */ /* 0x080fe40000000f00 */
[-C--:B------:R-:W-:Y:S02]  /*20c0*/  MOV R109, R151.reuse ;  /* 0x00000097006d7202 */ /* 0x080fe40000000f00 */
[-C--:B------:R-:W-:Y:S01]  /*20d0*/  MOV R103, R151.reuse ;  /* 0x0000009700677202 */ /* 0x080fe20000000f00 */
[----:B------:R-:W-:Y:S01]  /*20e0*/  UIADD3 UR6, UR6, 0x28840, URZ ;  /* 0x0002884006067890 */ /* 0x000fe2000fffe03f */
[-C--:B------:R-:W-:Y:S02]  /*20f0*/  MOV R97, R151.reuse ;  /* 0x0000009700617202 */ /* 0x080fe40000000f00 */
[----:B------:R-:W-:Y:S01]  /*2100*/  MOV R91, R151 ;  /* 0x00000097005b7202 */ /* 0x000fe20000000f00 */
[----:B------:R-:W-:Y:S01]  /*2110*/  UPRMT UR6, UR37, 0x654, UR6 ;  /* 0x0000065425067896 */ /* 0x000fe20008000006 */
[----:B0-----:R-:W-:-:S08]  /*2120*/  FMNMX.FTZ R0, R9, R0, !PT ;  /* 0x0000000009007209 */ /* 0x001fd00007810000 */
[----:B------:R-:W-:Y:S01]  /*2130*/  SYNCS.ARRIVE.TRANS64.RED.A1T0 RZ, [UR6], RZ ;  /* 0x000000ffffff79a7 */ /* 0x000fe20008100406 */
        /* <DEDUP_REMOVED lines=8> */
[----:B------:R-:W-:Y:S01]  /*21c0*/  FSEL R48, R79, -INF , P2 ;  /* 0xff8000004f307808 */ /* 0x000fe20001000000 */
[--C-:B------:R-:W-:Y:S01]  /*21d0*/  FFMA.FTZ R170, R52, R3, -R37.reuse ;  /* 0x0000000334aa7223 */ /* 0x100fe20000010825 */
[----:B------:R-:W-:Y:S01]  /*21e0*/  FMNMX.FTZ R11, R6, R11, !PT ;  /* 0x0000000b060b7209 */ /* 0x000fe20007810000 */
[-CC-:B------:R-:W-:Y:S01]  /*21f0*/  FFMA.FTZ R172, R56, R3.reuse, -R37.reuse ;  /* 0x0000000338ac7223 */ /* 0x180fe20000010825 */
[----:B------:R-:W-:Y:S01]  /*2200*/  FSEL R82, R82, -INF , P3 ;  /* 0xff80000052527808 */ /* 0x000fe20001800000 */
[--C-:B------:R-:W-:Y:S01]  /*2210*/  FFMA.FTZ R156, R88, R3, -R37.reuse ;  /* 0x00000003589c7223 */ /* 0x100fe20000010825 */
[----:B------:R-:W-:Y:S01]  /*2220*/  FMNMX.FTZ R11, R34, R11, !PT ;  /* 0x0000000b220b7209 */ /* 0x000fe20007810000 */
[--C-:B------:R-:W-:Y:S01]  /*2230*/  FFMA.FTZ R158, R90, R3, -R37.reuse ;  /* 0x000000035a9e7223 */ /* 0x100fe20000010825 */
[----:B------:R-:W-:Y:S01]  /*2240*/  FSEL R52, R83, -INF , P4 ;  /* 0xff80000053347808 */ /* 0x000fe20002000000 */
[----:B------:R-:W-:Y:S01]  /*2250*/  MUFU.EX2 R7, R7 ;  /* 0x0000000700077308 */ /* 0x000fe20000000800 */
[----:B------:R-:W-:Y:S01]  /*2260*/  FMNMX.FTZ R13, R8, R11, !PT ;  /* 0x0000000b080d7209 */ /* 0x000fe20007810000 */
[-CC-:B------:R-:W-:Y:S01]  /*2270*/  FFMA.FTZ R9, R92, R3.reuse, -R37.reuse ;  /* 0x000000035c097223 */ /* 0x180fe20000010825 */
[----:B------:R-:W-:Y:S01]  /*2280*/  FSEL R56, R87, -INF , P6 ;  /* 0xff80000057387808 */ /* 0x000fe20003000000 */
        /* <DEDUP_REMOVED lines=10> */
[-CC-:B------:R-:W-:Y:S01]  /*2330*/  FFMA.FTZ R166, R106, R3.reuse, -R37.reuse ;  /* 0x000000036aa67223 */ /* 0x180fe20000010825 */
[--C-:B------:R-:W-:Y:S01]  /*2340*/  FFMA.FTZ R108, R108, R3, -R37.reuse ;  /* 0x000000036c6c7223 */ /* 0x100fe20000010825 */
[----:B------:R-:W1:Y:S01]  /*2350*/  MUFU.EX2 R158, R158 ;  /* 0x0000009e009e7308 */ /* 0x000e620000000800 */
[----:B------:R-:W-:Y:S01]  /*2360*/  FMNMX.FTZ R15, R12, R13, !PT ;  /* 0x0000000d0c0f7209 */ /* 0x000fe20007810000 */
[-CC-:B------:R-:W-:Y:S01]  /*2370*/  FFMA.FTZ R110, R110, R3.reuse, -R37.reuse ;  /* 0x000000036e6e7223 */ /* 0x180fe20000010825 */
[-CC-:B------:R-:W-:Y:S01]  /*2380*/  FFMA.FTZ R112, R112, R3.reuse, -R37.reuse ;  /* 0x0000000370707223 */ /* 0x180fe20000010825 */
[--C-:B------:R-:W-:Y:S01]  /*2390*/  FFMA.FTZ R114, R114, R3, -R37.reuse ;  /* 0x0000000372727223 */ /* 0x100fe20000010825 */
[----:B------:R-:W-:Y:S01]  /*23a0*/  FMNMX.FTZ R15, R46, R15, !PT ;  /* 0x0000000f2e0f7209 */ /* 0x000fe20007810000 */
[-CC-:B------:R-:W-:Y:S01]  /*23b0*/  FFMA.FTZ R174, R60, R3.reuse, -R37.reuse ;  /* 0x000000033cae7223 */ /* 0x180fe20000010825 */
[----:B------:R-:W-:Y:S01]  /*23c0*/  FFMA.FTZ R64, R64, R3, -R37 ;  /* 0x0000000340407223 */ /* 0x000fe20000010825 */
[----:B------:R-:W2:Y:S01]  /*23d0*/  MUFU.EX2 R9, R9 ;  /* 0x0000000900097308 */ /* 0x000ea20000000800 */
[----:B------:R-:W-:Y:S01]  /*23e0*/  FMNMX.FTZ R15, R14, R15, !PT ;  /* 0x0000000f0e0f7209 */ /* 0x000fe20007810000 */
[----:B0-----:R-:W-:Y:S01]  /*23f0*/  FADD.FTZ R49, R156, R7 ;  /* 0x000000079c317221 */ /* 0x001fe20000010000 */
[-CC-:B------:R-:W-:Y:S01]  /*2400*/  FFMA.FTZ R118, R118, R3.reuse, -R37.reuse ;  /* 0x0000000376767223 */ /* 0x180fe20000010825 */
        /* <DEDUP_REMOVED lines=10> */
[--C-:B------:R-:W-:Y:S01]  /*24b0*/  FFMA.FTZ R80, R80, R3, -R37.reuse ;  /* 0x0000000350507223 */ /* 0x100fe20000010825 */
[----:B------:R-:W-:Y:S01]  /*24c0*/  F2FP.BF16.F32.PACK_AB R156, R7, R156 ;  /* 0x0000009c079c723e */ /* 0x000fe200000010ff */
[----:B------:R3:W4:Y:S01]  /*24d0*/  MUFU.EX2 R11, R96 ;  /* 0x00000060000b7308 */ /* 0x0007220000000800 */
[----:B------:R-:W-:Y:S01]  /*24e0*/  FMNMX.FTZ R21, R24, R21, !PT ;  /* 0x0000001518157209 */ /* 0x000fe20007810000 */
[-CC-:B------:R-:W-:Y:S01]  /*24f0*/  FFMA.FTZ R126, R126, R3.reuse, -R37.reuse ;  /* 0x000000037e7e7223 */ /* 0x180fe20000010825 */
[----:B------:R-:W-:Y:S01]  /*2500*/  FFMA.FTZ R84, R84, R3, -R37 ;  /* 0x0000000354547223 */ /* 0x000fe20000010825 */
[--C-:B------:R-:W-:Y:S01]  /*2510*/  IMAD.MOV.U32 R106, RZ, RZ, R151.reuse ;  /* 0x000000ffff6a7224 */ /* 0x100fe200078e0097 */
[----:B------:R-:W-:Y:S01]  /*2520*/  FMNMX.FTZ R21, R58, R21, !PT ;  /* 0x000000153a157209 */ /* 0x000fe20007810000 */
[----:B------:R-:W-:-:S02]  /*2530*/  IMAD.MOV.U32 R102, RZ, RZ, R151 ;  /* 0x000000ffff667224 */ /* 0x000fc400078e0097 */
[----:B------:R-:W5:Y:S01]  /*2540*/  MUFU.EX2 R162, R162 ;  /* 0x000000a200a27308 */ /* 0x000f620000000800 */
[----:B------:R-:W-:Y:S01]  /*2550*/  FMNMX.FTZ R25, R28, R21, !PT ;  /* 0x000000151c197209 */ /* 0x000fe20007810000 */
[--C-:B------:R-:W-:Y:S02]  /*2560*/  IMAD.MOV.U32 R98, RZ, RZ, R151.reuse ;  /* 0x000000ffff627224 */ /* 0x100fe400078e0097 */
[--C-:B---3--:R-:W-:Y:S01]  /*2570*/  IMAD.MOV.U32 R96, RZ, RZ, R151.reuse ;  /* 0x000000ffff607224 */ /* 0x108fe200078e0097 */
[----:B------:R-:W-:Y:S01]  /*2580*/  FMNMX.FTZ R25, R62, R25, !PT ;  /* 0x000000193e197209 */ /* 0x000fe20007810000 */
[--C-:B------:R-:W-:Y:S02]  /*2590*/  IMAD.MOV.U32 R94, RZ, RZ, R151.reuse ;  /* 0x000000ffff5e7224 */ /* 0x100fe400078e0097 */
[----:B------:R3:W5:Y:S01]  /*25a0*/  MUFU.EX2 R13, R100 ;  /* 0x00000064000d7308 */ /* 0x0007620000000800 */
[----:B------:R-:W-:Y:S01]  /*25b0*/  FMNMX.FTZ R25, R32, R25, !PT ;  /* 0x0000001920197209 */ /* 0x000fe20007810000 */
[----:B------:R-:W-:-:S02]  /*25c0*/  IMAD.MOV.U32 R92, RZ, RZ, R151 ;  /* 0x000000ffff5c7224 */ /* 0x000fc400078e0097 */
[--C-:B------:R-:W-:Y:S01]  /*25d0*/  IMAD.MOV.U32 R90, RZ, RZ, R151.reuse ;  /* 0x000000ffff5a7224 */ /* 0x100fe200078e0097 */
[----:B------:R-:W-:Y:S01]  /*25e0*/  FMNMX.FTZ R25, R66, R25, !PT ;  /* 0x0000001942197209 */ /* 0x000fe20007810000 */
[--C-:B------:R-:W-:Y:S02]  /*25f0*/  IMAD.MOV.U32 R88, RZ, RZ, R151.reuse ;  /* 0x000000ffff587224 */ /* 0x100fe400078e0097 */
[----:B------:R-:W-:Y:S01]  /*2600*/  MUFU.EX2 R164, R164 ;  /* 0x000000a400a47308 */ /* 0x000fe20000000800 */
[----:B------:R-:W-:Y:S01]  /*2610*/  FMNMX.FTZ R29, R36, R25, !PT ;  /* 0x00000019241d7209 */ /* 0x000fe20007810000 */
[----:B---3--:R-:W-:-:S03]  /*2620*/  IMAD.MOV.U32 R100, RZ, RZ, R151 ;  /* 0x000000ffff647224 */ /* 0x008fc600078e0097 */
[----:B------:R-:W-:-:S03]  /*2630*/  FMNMX.FTZ R29, R70, R29, !PT ;  /* 0x0000001d461d7209 */ /* 0x000fc60007810000 */
[----:B------:R3:W-:Y:S01]  /*2640*/  MUFU.EX2 R15, R104 ;  /* 0x00000068000f7308 */ /* 0x0007e20000000800 */
[----:B------:R-:W-:-:S04]  /*2650*/  FMNMX.FTZ R29, R40, R29, !PT ;  /* 0x0000001d281d7209 */ /* 0x000fc80007810000 */
[----:B------:R-:W-:-:S03]  /*2660*/  FMNMX.FTZ R29, R74, R29, !PT ;  /* 0x0000001d4a1d7209 */ /* 0x000fc60007810000 */
        /* <DEDUP_REMOVED lines=12> */
[----:B------:R-:W-:Y:S01]  /*2730*/  FMNMX.FTZ R4, R56, R33, !PT ;  /* 0x0000002138047209 */ /* 0x000fe20007810000 */
[-CC-:B------:R-:W-:Y:S01]  /*2740*/  FFMA.FTZ R33, R116, R3.reuse, -R37.reuse ;  /* 0x0000000374217223 */ /* 0x180fe20000010825 */
[----:B------:R-:W-:Y:S01]  /*2750*/  FFMA.FTZ R37, R128, R3, -R37 ;  /* 0x0000000380257223 */ /* 0x000fe20000010825 */
[--C-:B------:R-:W-:Y:S02]  /*2760*/  IMAD.MOV.U32 R128, RZ, RZ, R151.reuse ;  /* 0x000000ffff807224 */ /* 0x100fe400078e0097 */
[----:B------:R-:W1:Y:S01]  /*2770*/  SHFL.BFLY PT, R35, R4, 0x2, 0x1f ;  /* 0x0c401f0004237f89 */ /* 0x000e6200000e0000 */
[--C-:B------:R-:W-:Y:S01]  /*2780*/  IMAD.MOV.U32 R116, RZ, RZ, R151.reuse ;  /* 0x000000ffff747224 */ /* 0x100fe200078e0097 */
[----:B------:R-:W-:Y:S01]  /*2790*/  MUFU.EX2 R170, R170 ;  /* 0x000000aa00aa7308 */ /* 0x000fe20000000800 */
[----:B---3--:R-:W-:-:S07]  /*27a0*/  IMAD.MOV.U32 R110, RZ, RZ, R151 ;  /* 0x000000ffff6e7224 */ /* 0x008fce00078e0097 */
[----:B------:R3:W-:Y:S08]  /*27b0*/  MUFU.EX2 R29, R112 ;  /* 0x00000070001d7308 */ /* 0x0007f00000000800 */
[----:B------:R-:W-:Y:S01]  /*27c0*/  MUFU.EX2 R172, R172 ;  /* 0x000000ac00ac7308 */ /* 0x000fe20000000800 */
[----:B---3--:R-:W-:Y:S01]  /*27d0*/  IMAD.MOV.U32 R112, RZ, RZ, R151 ;  /* 0x000000ffff707224 */ /* 0x008fe200078e0097 */
[----:B-1----:R-:W-:-:S06]  /*27e0*/  FMNMX.FTZ R35, R4, R35, !PT ;  /* 0x0000002304237209 */ /* 0x002fcc0007810000 */
[----:B------:R1:W-:Y:S01]  /*27f0*/  MUFU.EX2 R31, R114 ;  /* 0x00000072001f7308 */ /* 0x0003e20000000800 */
[----:B------:R-:W3:Y:S07]  /*2800*/  SHFL.BFLY PT, R4, R35, 0x1, 0x1f ;  /* 0x0c201f0023047f89 */ /* 0x000eee00000e0000 */
[----:B------:R-:W-:Y:S01]  /*2810*/  MUFU.EX2 R174, R174 ;  /* 0x000000ae00ae7308 */ /* 0x000fe20000000800 */
[----:B-1----:R-:W-:-:S07]  /*2820*/  IMAD.MOV.U32 R114, RZ, RZ, R151 ;  /* 0x000000ffff727224 */ /* 0x002fce00078e0097 */
[----:B------:R-:W-:Y:S08]  /*2830*/  MUFU.EX2 R33, R33 ;  /* 0x0000002100217308 */ /* 0x000ff00000000800 */
[----:B------:R-:W-:Y:S01]  /*2840*/  MUFU.EX2 R64, R64 ;  /* 0x0000004000407308 */ /* 0x000fe20000000800 */
[----:B---3--:R-:W-:-:S04]  /*2850*/  FMNMX.FTZ R4, R35, R4, !PT ;  /* 0x0000000423047209 */ /* 0x008fc80007810000 */
[C---:B------:R-:W-:Y:S01]  /*2860*/  FSETP.NEU.FTZ.AND P1, PT, R4.reuse, -INF , PT ;  /* 0xff8000000400780b */ /* 0x040fe20003f3d000 */
[----:B------:R-:W-:Y:S02]  /*2870*/  FMUL.FTZ R47, R4, R3 ;  /* 0x00000003042f7220 */ /* 0x000fe40000410000 */
[----:B------:R-:W-:Y:S03]  /*2880*/  MUFU.EX2 R39, R118 ;  /* 0x0000007600277308 */ /* 0x000fe60000000800 */
        /* <DEDUP_REMOVED lines=17> */
[-C--:B------:R-:W-:Y:S01]  /*29a0*/  FFMA.FTZ R20, R20, R3.reuse, -R47 ;  /* 0x0000000314147223 */ /* 0x080fe2000001082f */
[----:B------:R-:W-:Y:S01]  /*29b0*/  MUFU.EX2 R26, R26 ;  /* 0x0000001a001a7308 */ /* 0x000fe20000000800 */
[----:B-1----:R-:W-:Y:S01]  /*29c0*/  FADD.FTZ R6, R158, R49 ;  /* 0x000000319e067221 */ /* 0x002fe20000010000 */
[-CC-:B------:R-:W-:Y:S01]  /*29d0*/  FFMA.FTZ R54, R54, R3.reuse, -R47.reuse ;  /* 0x0000000336367223 */ /* 0x180fe2000001082f */
[-CC-:B------:R-:W-:Y:S01]  /*29e0*/  FFMA.FTZ R24, R24, R3.reuse, -R47.reuse ;  /* 0x0000000318187223 */ /* 0x180fe2000001082f */
[-CC-:B------:R-:W-:Y:S01]  /*29f0*/  FFMA.FTZ R58, R58, R3.reuse, -R47.reuse ;  /* 0x000000033a3a7223 */ /* 0x180fe2000001082f */
[----:B--2---:R-:W-:Y:S01]  /*2a00*/  FADD.FTZ R49, R9, R6 ;  /* 0x0000000609317221 */ /* 0x004fe20000010000 */
[-CC-:B------:R-:W-:Y:S01]  /*2a10*/  FFMA.FTZ R28, R28, R3.reuse, -R47.reuse ;  /* 0x000000031c1c7223 */ /* 0x180fe2000001082f */
[-C--:B------:R-:W-:Y:S01]  /*2a20*/  FFMA.FTZ R62, R62, R3.reuse, -R47 ;  /* 0x000000033e3e7223 */ /* 0x080fe2000001082f */
[----:B------:R-:W1:Y:S01]  /*2a30*/  MUFU.EX2 R27, R27 ;  /* 0x0000001b001b7308 */ /* 0x000e620000000800 */
[----:B0-----:R-:W-:Y:S01]  /*2a40*/  FADD.FTZ R6, R160, R49 ;  /* 0x00000031a0067221 */ /* 0x001fe20000010000 */
[-CC-:B------:R-:W-:Y:S01]  /*2a50*/  FFMA.FTZ R32, R32, R3.reuse, -R47.reuse ;  /* 0x0000000320207223 */ /* 0x180fe2000001082f */
[-CC-:B------:R-:W-:Y:S01]  /*2a60*/  FFMA.FTZ R66, R66, R3.reuse, -R47.reuse ;  /* 0x0000000342427223 */ /* 0x180fe2000001082f */
[-CC-:B------:R-:W-:Y:S01]  /*2a70*/  FFMA.FTZ R36, R36, R3.reuse, -R47.reuse ;  /* 0x0000000324247223 */ /* 0x180fe2000001082f */
[----:B----4-:R-:W-:Y:S01]  /*2a80*/  FADD.FTZ R49, R11, R6 ;  /* 0x000000060b317221 */ /* 0x010fe20000010000 */
[-CC-:B------:R-:W-:Y:S01]  /*2a90*/  FFMA.FTZ R70, R70, R3.reuse, -R47.reuse ;  /* 0x0000000346467223 */ /* 0x180fe2000001082f */
[-C--:B------:R-:W-:Y:S01]  /*2aa0*/  FFMA.FTZ R40, R40, R3.reuse, -R47 ;  /* 0x0000000328287223 */ /* 0x080fe2000001082f */
[----:B------:R-:W0:Y:S01]  /*2ab0*/  MUFU.EX2 R30, R30 ;  /* 0x0000001e001e7308 */ /* 0x000e220000000800 */
[----:B-----5:R-:W-:Y:S01]  /*2ac0*/  FADD.FTZ R6, R162, R49 ;  /* 0x00000031a2067221 */ /* 0x020fe20000010000 */
[-CC-:B------:R-:W-:Y:S01]  /*2ad0*/  FFMA.FTZ R74, R74, R3.reuse, -R47.reuse ;  /* 0x000000034a4a7223 */ /* 0x180fe2000001082f */
[-CC-:B------:R-:W-:Y:S01]  /*2ae0*/  FFMA.FTZ R44, R44, R3.reuse, -R47.reuse ;  /* 0x000000032c2c7223 */ /* 0x180fe2000001082f */
[-CC-:B------:R-:W-:Y:S01]  /*2af0*/  FFMA.FTZ R78, R78, R3.reuse, -R47.reuse ;  /* 0x000000034e4e7223 */ /* 0x180fe2000001082f */
[----:B------:R-:W-:Y:S01]  /*2b00*/  FADD.FTZ R51, R13, R6 ;  /* 0x000000060d337221 */ /* 0x000fe20000010000 */
[-CC-:B------:R-:W-:Y:S01]  /*2b10*/  FFMA.FTZ R48, R48, R3.reuse, -R47.reuse ;  /* 0x0000000330307223 */ /* 0x180fe2000001082f */
[-C--:B------:R-:W-:Y:S01]  /*2b20*/  FFMA.FTZ R82, R82, R3.reuse, -R47 ;  /* 0x0000000352527223 */ /* 0x080fe2000001082f */
[----:B------:R-:W2:Y:S01]  /*2b30*/  MUFU.EX2 R34, R34 ;  /* 0x0000002200227308 */ /* 0x000ea20000000800 */
[----:B-1----:R-:W-:Y:S01]  /*2b40*/  FADD.FTZ R49, R26, R27 ;  /* 0x0000001b1a317221 */ /* 0x002fe20000010000 */
[-CC-:B------:R-:W-:Y:S01]  /*2b50*/  FFMA.FTZ R52, R52, R3.reuse, -R47.reuse ;  /* 0x0000000334347223 */ /* 0x180fe2000001082f */
[-CC-:B------:R-:W-:Y:S01]  /*2b60*/  FFMA.FTZ R86, R86, R3.reuse, -R47.reuse ;  /* 0x0000000356567223 */ /* 0x180fe2000001082f */
[----:B------:R-:W-:Y:S01]  /*2b70*/  FFMA.FTZ R47, R56, R3, -R47 ;  /* 0x00000003382f7223 */ /* 0x000fe2000001082f */
[----:B------:R-:W-:Y:S01]  /*2b80*/  F2FP.BF16.F32.PACK_AB R158, R9, R158 ;  /* 0x0000009e099e723e */ /* 0x000fe200000010ff */
[----:B------:R-:W-:Y:S01]  /*2b90*/  IMAD.MOV.U32 R118, RZ, RZ, R151 ;  /* 0x000000ffff767224 */ /* 0x000fe200078e0097 */
[----:B------:R-:W-:Y:S01]  /*2ba0*/  F2FP.BF16.F32.PACK_AB R160, R11, R160 ;  /* 0x000000a00ba0723e */ /* 0x000fe200000010ff */
[----:B------:R1:W3:Y:S01]  /*2bb0*/  MUFU.EX2 R161, R8 ;  /* 0x0000000800a17308 */ /* 0x0002e20000000800 */
[----:B0-----:R-:W-:Y:S01]  /*2bc0*/  FADD.FTZ R6, R30, R49 ;  /* 0x000000311e067221 */ /* 0x001fe20000010000 */
[----:B------:R-:W-:-:S02]  /*2bd0*/  F2FP.BF16.F32.PACK_AB R162, R13, R162 ;  /* 0x000000a20da2723e */ /* 0x000fc400000010ff */
[----:B------:R-:W-:Y:S01]  /*2be0*/  F2FP.BF16.F32.PACK_AB R176, R39, R64 ;  /* 0x0000004027b0723e */ /* 0x000fe200000010ff */
[----:B------:R-:W-:Y:S01]  /*2bf0*/  FADD.FTZ R49, R159, R6 ;  /* 0x000000069f317221 */ /* 0x000fe20000010000 */
[----:B------:R-:W-:Y:S02]  /*2c00*/  F2FP.BF16.F32.PACK_AB R157, R27, R26 ;  /* 0x0000001a1b9d723e */ /* 0x000fe400000010ff */
[----:B------:R-:W0:Y:S01]  /*2c10*/  MUFU.EX2 R38, R38 ;  /* 0x0000002600267308 */ /* 0x000e220000000800 */
[----:B-1----:R-:W-:Y:S01]  /*2c20*/  FADD.FTZ R8, R164, R51 ;  /* 0x00000033a4087221 */ /* 0x002fe20000010000 */
[----:B--2---:R-:W-:Y:S01]  /*2c30*/  FADD.FTZ R6, R34, R49 ;  /* 0x0000003122067221 */ /* 0x004fe20000010000 */
[C---:B------:R-:W-:Y:S02]  /*2c40*/  F2FP.BF16.F32.PACK_AB R164, R15.reuse, R164 ;  /* 0x000000a40fa4723e */ /* 0x040fe400000010ff */
[----:B------:R-:W-:Y:S01]  /*2c50*/  FADD.FTZ R51, R15, R8 ;  /* 0x000000080f337221 */ /* 0x000fe20000010000 */
[----:B------:R-:W-:-:S02]  /*2c60*/  F2FP.BF16.F32.PACK_AB R159, R159, R30 ;  /* 0x0000001e9f9f723e */ /* 0x000fc400000010ff */
[----:B------:R-:W1:Y:S01]  /*2c70*/  MUFU.EX2 R163, R10 ;  /* 0x0000000a00a37308 */ /* 0x000e620000000800 */
[----:B------:R-:W-:Y:S01]  /*2c80*/  FADD.FTZ R8, R166, R51 ;  /* 0x00000033a6087221 */ /* 0x000fe20000010000 */
[----:B---3--:R-:W-:Y:S01]  /*2c90*/  FADD.FTZ R49, R161, R6 ;  /* 0x00000006a1317221 */ /* 0x008fe20000010000 */
[C---:B------:R-:W-:Y:S02]  /*2ca0*/  F2FP.BF16.F32.PACK_AB R166, R21.reuse, R166 ;  /* 0x000000a615a6723e */ /* 0x040fe400000010ff */
[----:B------:R-:W-:Y:S01]  /*2cb0*/  FADD.FTZ R51, R21, R8 ;  /* 0x0000000815337221 */ /* 0x000fe20000010000 */
[----:B------:R-:W-:Y:S02]  /*2cc0*/  F2FP.BF16.F32.PACK_AB R161, R161, R34 ;  /* 0x00000022a1a1723e */ /* 0x000fe400000010ff */
[----:B------:R-:W2:Y:S01]  /*2cd0*/  MUFU.EX2 R42, R42 ;  /* 0x0000002a002a7308 */ /* 0x000ea20000000800 */
[----:B0-----:R-:W-:Y:S01]  /*2ce0*/  FADD.FTZ R6, R38, R49 ;  /* 0x0000003126067221 */ /* 0x001fe20000010000 */
[----:B------:R-:W-:Y:S01]  /*2cf0*/  FADD.FTZ R8, R168, R51 ;  /* 0x00000033a8087221 */ /* 0x000fe20000010000 */
[----:B------:R-:W-:-:S03]  /*2d00*/  F2FP.BF16.F32.PACK_AB R168, R25, R168 ;  /* 0x000000a819a8723e */ /* 0x000fc600000010ff */
[----:B------:R-:W-:Y:S02]  /*2d10*/  FADD.FTZ R51, R25, R8 ;  /* 0x0000000819337221 */ /* 0x000fe40000010000 */
[----:B------:R-:W0:Y:S01]  /*2d20*/  MUFU.EX2 R165, R12 ;  /* 0x0000000c00a57308 */ /* 0x000e220000000800 */
[----:B-1----:R-:W-:Y:S01]  /*2d30*/  FADD.FTZ R49, R163, R6 ;  /* 0x00000006a3317221 */ /* 0x002fe20000010000 */
[----:B------:R-:W-:Y:S01]  /*2d40*/  FADD.FTZ R8, R170, R51 ;  /* 0x00000033aa087221 */ /* 0x000fe20000010000 */
[----:B------:R-:W-:Y:S02]  /*2d50*/  F2FP.BF16.F32.PACK_AB R170, R29, R170 ;  /* 0x000000aa1daa723e */ /* 0x000fe400000010ff */
[----:B------:R-:W-:-:S03]  /*2d60*/  F2FP.BF16.F32.PACK_AB R163, R163, R38 ;  /* 0x00000026a3a3723e */ /* 0x000fc600000010ff */
[----:B------:R-:W1:Y:S01]  /*2d70*/  MUFU.EX2 R46, R46 ;  /* 0x0000002e002e7308 */ /* 0x000e620000000800 */
[----:B--2---:R-:W-:Y:S01]  /*2d80*/  FADD.FTZ R6, R42, R49 ;  /* 0x000000312a067221 */ /* 0x004fe20000010000 */
[----:B------:R-:W-:-:S04]  /*2d90*/  FADD.FTZ R49, R29, R8 ;  /* 0x000000081d317221 */ /* 0x000fc80000010000 */
[----:B------:R-:W-:Y:S01]  /*2da0*/  FADD.FTZ R8, R172, R49 ;  /* 0x00000031ac087221 */ /* 0x000fe20000010000 */
[----:B------:R-:W-:Y:S01]  /*2db0*/  F2FP.BF16.F32.PACK_AB R172, R31, R172 ;  /* 0x000000ac1fac723e */ /* 0x000fe200000010ff */
[----:B------:R-:W2:Y:S01]  /*2dc0*/  MUFU.EX2 R167, R14 ;  /* 0x0000000e00a77308 */ /* 0x000ea20000000800 */
[----:B0-----:R-:W-:Y:S01]  /*2dd0*/  FADD.FTZ R5, R165, R6 ;  /* 0x00000006a5057221 */ /* 0x001fe20000010000 */
[----:B------:R-:W-:Y:S01]  /*2de0*/  FADD.FTZ R49, R31, R8 ;  /* 0x000000081f317221 */ /* 0x000fe20000010000 */
[----:B------:R-:W-:-:S03]  /*2df0*/  F2FP.BF16.F32.PACK_AB R165, R165, R42 ;  /* 0x0000002aa5a5723e */ /* 0x000fc600000010ff */
[----:B------:R-:W-:Y:S01]  /*2e00*/  FADD.FTZ R8, R174, R49 ;  /* 0x00000031ae087221 */ /* 0x000fe20000010000 */
[C---:B------:R-:W-:Y:S01]  /*2e10*/  F2FP.BF16.F32.PACK_AB R174, R33.reuse, R174 ;  /* 0x000000ae21ae723e */ /* 0x040fe200000010ff */
[----:B------:R-:W0:Y:S01]  /*2e20*/  MUFU.EX2 R50, R50 ;  /* 0x0000003200327308 */ /* 0x000e220000000800 */
[----:B-1----:R-:W-:Y:S01]  /*2e30*/  FADD.FTZ R6, R46, R5 ;  /* 0x000000052e067221 */ /* 0x002fe20000010000 */
[----:B------:R-:W-:-:S04]  /*2e40*/  FADD.FTZ R49, R33, R8 ;  /* 0x0000000821317221 */ /* 0x000fc80000010000 */
[----:B------:R-:W-:Y:S02]  /*2e50*/  FADD.FTZ R8, R64, R49 ;  /* 0x0000003140087221 */ /* 0x000fe40000010000 */
[----:B------:R-:W1:Y:S01]  /*2e60*/  MUFU.EX2 R169, R20 ;  /* 0x0000001400a97308 */ /* 0x000e620000000800 */
[----:B--2---:R-:W-:Y:S01]  /*2e70*/  FADD.FTZ R5, R167, R6 ;  /* 0x00000006a7057221 */ /* 0x004fe20000010000 */
[----:B------:R-:W-:Y:S01]  /*2e80*/  FADD.FTZ R49, R39, R8 ;  /* 0x0000000827317221 */ /* 0x000fe20000010000 */
[----:B------:R-:W-:-:S03]  /*2e90*/  F2FP.BF16.F32.PACK_AB R167, R167, R46 ;  /* 0x0000002ea7a7723e */ /* 0x000fc600000010ff */
[----:B------:R-:W-:Y:S02]  /*2ea0*/  FADD.FTZ R8, R68, R49 ;  /* 0x0000003144087221 */ /* 0x000fe40000010000 */
        /* <DEDUP_REMOVED lines=10> */
[----:B------:R0:W3:Y:S01]  /*2f50*/  MUFU.EX2 R41, R120 ;  /* 0x0000007800297308 */ /* 0x0000e20000000800 */
[----:B-1----:R-:W-:-:S07]  /*2f60*/  FADD.FTZ R6, R58, R5 ;  /* 0x000000053a067221 */ /* 0x002fce0000010000 */
[----:B------:R-:W1:Y:S01]  /*2f70*/  MUFU.EX2 R62, R62 ;  /* 0x0000003e003e7308 */ /* 0x000e620000000800 */
[C---:B--2---:R-:W-:Y:S01]  /*2f80*/  FADD.FTZ R5, R173.reuse, R6 ;  /* 0x00000006ad057221 */ /* 0x044fe20000010000 */
[----:B------:R-:W-:Y:S01]  /*2f90*/  F2FP.BF16.F32.PACK_AB R173, R173, R58 ;  /* 0x0000003aadad723e */ /* 0x000fe200000010ff */
[----:B0-----:R-:W-:-:S05]  /*2fa0*/  IMAD.MOV.U32 R120, RZ, RZ, R151 ;  /* 0x000000ffff787224 */ /* 0x001fca00078e0097 */
[----:B------:R-:W0:Y:S01]  /*2fb0*/  MUFU.EX2 R72, R72 ;  /* 0x0000004800487308 */ /* 0x000e220000000800 */
[C---:B---3--:R-:W-:Y:S01]  /*2fc0*/  FADD.FTZ R7, R41.reuse, R8 ;  /* 0x0000000829077221 */ /* 0x048fe20000010000 */
[----:B------:R-:W-:-:S06]  /*2fd0*/  F2FP.BF16.F32.PACK_AB R178, R41, R68 ;  /* 0x0000004429b2723e */ /* 0x000fcc00000010ff */
[----:B------:R-:W2:Y:S01]  /*2fe0*/  MUFU.EX2 R175, R32 ;  /* 0x0000002000af7308 */ /* 0x000ea20000000800 */
[----:B-1----:R-:W-:-:S07]  /*2ff0*/  FADD.FTZ R6, R62, R5 ;  /* 0x000000053e067221 */ /* 0x002fce0000010000 */
[----:B------:R1:W3:Y:S01]  /*3000*/  MUFU.EX2 R43, R122 ;  /* 0x0000007a002b7308 */ /* 0x0002e20000000800 */
[----:B0-----:R-:W-:-:S07]  /*3010*/  FADD.FTZ R8, R72, R7 ;  /* 0x0000000748087221 */ /* 0x001fce0000010000 */
[----:B------:R-:W0:Y:S01]  /*3020*/  MUFU.EX2 R66, R66 ;  /* 0x0000004200427308 */ /* 0x000e220000000800 */
[C---:B--2---:R-:W-:Y:S01]  /*3030*/  FADD.FTZ R5, R175.reuse, R6 ;  /* 0x00000006af057221 */ /* 0x044fe20000010000 */
[----:B------:R-:W-:Y:S01]  /*3040*/  F2FP.BF16.F32.PACK_AB R175, R175, R62 ;  /* 0x0000003eafaf723e */ /* 0x000fe200000010ff */
[----:B-1----:R-:W-:-:S05]  /*3050*/  IMAD.MOV.U32 R122, RZ, RZ, R151 ;  /* 0x000000ffff7a7224 */ /* 0x002fca00078e0097 */
[----:B------:R-:W1:Y:S01]  /*3060*/  MUFU.EX2 R76, R76 ;  /* 0x0000004c004c7308 */ /* 0x000e620000000800 */
[C---:B---3--:R-:W-:Y:S01]  /*3070*/  FADD.FTZ R7, R43.reuse, R8 ;  /* 0x000000082b077221 */ /* 0x048fe20000010000 */
[----:B------:R-:W-:-:S06]  /*3080*/  F2FP.BF16.F32.PACK_AB R180, R43, R72 ;  /* 0x000000482bb4723e */ /* 0x000fcc00000010ff */
[----:B------:R-:W2:Y:S01]  /*3090*/  MUFU.EX2 R177, R36 ;  /* 0x0000002400b17308 */ /* 0x000ea20000000800 */
[----:B0-----:R-:W-:-:S07]  /*30a0*/  FADD.FTZ R6, R66, R5 ;  /* 0x0000000542067221 */ /* 0x001fce0000010000 */
        /* <DEDUP_REMOVED lines=39> */
[----:B------:R-:W-:-:S03]  /*3320*/  F2FP.BF16.F32.PACK_AB R185, R185, R82 ;  /* 0x00000052b9b9723e */ /* 0x000fc600000010ff */
[----:B--2---:R-:W-:-:S04]  /*3330*/  FADD.FTZ R8, R86, R5 ;  /* 0x0000000556087221 */ /* 0x004fc80000010000 */
[C---:B0-----:R-:W-:Y:S01]  /*3340*/  FADD.FTZ R5, R47.reuse, R8 ;  /* 0x000000082f057221 */ /* 0x041fe20000010000 */
[----:B------:R-:W-:Y:S01]  /*3350*/  F2FP.BF16.F32.PACK_AB R187, R47, R86 ;  /* 0x000000562fbb723e */ /* 0x000fe200000010ff */
[----:B------:R-:W-:Y:S06]  /*3360*/  @!P1 BRA `(.L_x_6527) ;  /* 0x0000002000949947 */ /* 0x000fec0003800000 */
[----:B------:R-:W-:Y:S01]  /*3370*/  IMAD.MOV.U32 R9, RZ, RZ, R4 ;  /* 0x000000ffff097224 */ /* 0x000fe200078e0004 */
[----:B------:R-:W-:Y:S01]  /*3380*/  CS2R R150, SRZ ;  /* 0x0000000000967805 */ /* 0x000fe2000001ff00 */
[----:B------:R-:W-:Y:S01]  /*3390*/  IMAD.MOV.U32 R7, RZ, RZ, R0 ;  /* 0x000000ffff077224 */ /* 0x000fe200078e0000 */
        /* <DEDUP_REMOVED lines=31> */
[----:B------:R-:W-:Y:S01]  /*3590*/  UIADD3 UR51, UR51, -0x2, URZ ;  /* 0xfffffffe33337890 */ /* 0x000fe2000fffe03f */
[----:B------:R-:W-:Y:S01]  /*35a0*/  UMOV UR52, UR44 ;  /* 0x0000002c00347c82 */ /* 0x000fe20008000000 */
[----:B------:R-:W-:-:S10]  /*35b0*/  UMOV UR50, UR43 ;  /* 0x0000002b00327c82 */ /* 0x000fd40008000000 */
.L_x_6538:
[----:B------:R-:W-:Y:S01]  /*35c0*/  ISETP.NE.AND P2, PT, RZ, UR38, PT ;  /* 0x00000026ff007c0c */ /* 0x000fe2000bf45270 */
[----:B------:R-:W-:-:S04]  /*35d0*/  UISETP.NE.AND UP0, UPT, UR50, 0x1, UPT ;  /* 0x000000013200788c */ /* 0x000fc8000bf05270 */
[----:B------:R-:W-:-:S04]  /*35e0*/  USEL UR44, URZ, 0x1, UP0 ;  /* 0x000000013f2c7887 */ /* 0x000fc80008000000 */
[----:B------:R-:W-:-:S04]  /*35f0*/  ULOP3.LUT UR44, UR52, UR44, URZ, 0x3c, !UPT ;  /* 0x0000002c342c7292 */ /* 0x000fc8000f8e3c3f */
[----:B------:R-:W-:Y:S08]  /*3600*/  @P2 BRA `(.L_x_6528) ;  /* 0x0000000000382947 */ /* 0x000ff00003800000 */
[----:B------:R-:W-:Y:S05]  /*3610*/  @!P0 BRA `(.L_x_6529) ;  /* 0x0000000000048947 */ /* 0x000fea0003800000 */
[----:B------:R-:W-:Y:S01]  /*3620*/  BPT.TRAP 0x1 ;  /* 0x000000040000795c */ /* 0x000fe20000300000 */
.L_x_6529:
[----:B------:R-:W-:Y:S01]  /*3630*/  UIADD3 UR6, UR50, 0x1, URZ ;  /* 0x0000000132067890 */ /* 0x000fe2000fffe03f */
[----:B------:R-:W-:-:S03]  /*3640*/  MOV R0, UR44 ;  /* 0x0000002c00007c02 */ /* 0x000fc60008000f00 */
[----:B------:R-:W-:Y:S01]  /*3650*/  UISETP.NE.AND UP0, UPT, UR6, 0x2, UPT ;  /* 0x000000020600788c */ /* 0x000fe2000bf05270 */
[----:B------:R-:W-:-:S03]  /*3660*/  SHF.L.U32 R0, R0, 0x1f, RZ ;  /* 0x0000001f00007819 */ /* 0x000fc600000006ff */
[----:B------:R-:W-:-:S04]  /*3670*/  USEL UR6, UR6, URZ, UP0 ;  /* 0x0000003f06067287 */ /* 0x000fc80008000000 */
[----:B------:R-:W-:-:S09]  /*3680*/  ULEA UR6, UR6, UR39, 0x3 ;  /* 0x0000002706067291 */ /* 0x000fd2000f8e183f */
[----:B------:R0:W1:Y:S01]  /*3690*/  SYNCS.PHASECHK.TRANS64.TRYWAIT P1, [UR6+0x28830], R0 ;  /* 0x02883000ff0075a7 */ /* 0x0000620008020146 */
[----:B------:R-:W-:Y:S05]  /*36a0*/  @!P0 BRA `(.L_x_6530) ;  /* 0x0000000000048947 */ /* 0x000fea0003800000 */
[----:B------:R-:W-:Y:S01]  /*36b0*/  BPT.TRAP 0x1 ;  /* 0x000000040000795c */ /* 0x000fe20000300000 */
.L_x_6530:
[----:B-1----:R-:W-:Y:S05]  /*36c0*/  @P1 BRA `(.L_x_6528) ;  /* 0x0000000000081947 */ /* 0x002fea0003800000 */
[----:B------:R-:W1:Y:S02]  /*36d0*/  SYNCS.PHASECHK.TRANS64.TRYWAIT P1, [UR6+0x28830], R0 ;  /* 0x02883000ff0075a7 */ /* 0x000e640008020146 */
[----:B-1----:R-:W-:Y:S05]  /*36e0*/  @!P1 BRA `(.L_x_6531) ;  /* 0x0000007400889947 */ /* 0x002fea0003800000 */
.L_x_6528:
[----:B01----:R-:W-:Y:S01]  /*36f0*/  VIADD R0, R2, 0x8 ;  /* 0x0000000802007836 */ /* 0x003fe20000000000 */
[----:B------:R-:W-:Y:S01]  /*3700*/  UIADD3 UR43, UR50, 0x1, URZ ;  /* 0x00000001322b7890 */ /* 0x000fe2000fffe03f */
[----:B------:R-:W-:Y:S01]  /*3710*/  UMOV UR35, 0x40000040 ;  /* 0x4000004000237882 */ /* 0x000fe20000000000 */
[----:B------:R-:W-:Y:S02]  /*3720*/  UMOV UR7, 0x40000040 ;  /* 0x4000004000077882 */ /* 0x000fe40000000000 */
[----:B------:R0:W-:Y:S01]  /*3730*/  BAR.SYNC.DEFER_BLOCKING R0, 0x100 ;  /* 0x000400000000751d */ /* 0x0001e20000010000 */
[----:B------:R-:W-:-:S04]  /*3740*/  UISETP.NE.AND UP0, UPT, UR43, 0x2, UPT ;  /* 0x000000022b00788c */ /* 0x000fc8000bf05270 */
[----:B------:R-:W-:Y:S01]  /*3750*/  USEL UR43, UR43, URZ, UP0 ;  /* 0x0000003f2b2b7287 */ /* 0x000fe20008000000 */
[----:B------:R-:W-:Y:S01]  /*3760*/  UMOV UR11, 0x40000040 ;  /* 0x40000040000b7882 */ /* 0x000fe20000000000 */
[----:B------:R-:W-:Y:S02]  /*3770*/  UMOV UR15, 0x40000040 ;  /* 0x40000040000f7882 */ /* 0x000fe40000000000 */
[----:B------:R-:W-:Y:S01]  /*3780*/  ULEA UR34, UR43, UR47, 0xb ;  /* 0x0000002f2b227291 */ /* 0x000fe2000f8e583f */
[----:B------:R-:W-:Y:S01]  /*3790*/  UMOV UR19, 0x40000040 ;  /* 0x4000004000137882 */ /* 0x000fe20000000000 */
[----:B------:R-:W-:Y:S02]  /*37a0*/  UMOV UR23, 0x40000040 ;  /* 0x4000004000177882 */ /* 0x000fe40000000000 */
[----:B------:R-:W-:Y:S02]  /*37b0*/  UIADD3 UR6, UR34, 0x2, URZ ;  /* 0x0000000222067890 */ /* 0x000fe4000fffe03f */
[----:B------:R-:W-:-:S02]  /*37c0*/  UIADD3 UR10, UR34, 0x4, URZ ;  /* 0x00000004220a7890 */ /* 0x000fc4000fffe03f */
[----:B------:R-:W-:Y:S02]  /*37d0*/  UIADD3 UR14, UR34, 0x6, URZ ;  /* 0x00000006220e7890 */ /* 0x000fe4000fffe03f */
[----:B------:R-:W-:Y:S02]  /*37e0*/  UIADD3 UR18, UR34, 0x400, URZ ;  /* 0x0000040022127890 */ /* 0x000fe4000fffe03f */
[----:B------:R-:W-:Y:S02]  /*37f0*/  UIADD3 UR22, UR34, 0x402, URZ ;  /* 0x0000040222167890 */ /* 0x000fe4000fffe03f */
[----:B------:R-:W-:Y:S01]  /*3800*/  UIADD3 UR26, UR34, 0x404, URZ ;  /* 0x00000404221a7890 */ /* 0x000fe2000fffe03f */
[----:B------:R-:W-:Y:S01]  /*3810*/  WARPGROUP.ARRIVE ;  /* 0x00000000000079c5 */ /* 0x000fe20000000000 */
[----:B------:R-:W-:Y:S01]  /*3820*/  UMOV UR27, 0x40000040 ;  /* 0x40000040001b7882 */ /* 0x000fe20000000000 */
[----:B------:R-:W-:Y:S01]  /*3830*/  UIADD3 UR30, UR34, 0x406, URZ ;  /* 0x00000406221e7890 */ /* 0x000fe2000fffe03f */
[----:B------:R-:W-:-:S03]  /*3840*/  UMOV UR31, 0x40000040 ;  /* 0x40000040001f7882 */ /* 0x000fc60000000000 */
[----:B------:R-:W-:Y:S03]  /*3850*/  HGMMA.64x128x16.F32.BF16 R24, gdesc[UR32], RZ, !UPT, gsb0 ;  /* 0x01e00000201879f0 */ /* 0x000fe6000c0018ff */
        /* <DEDUP_REMOVED lines=22> */
[----:B0-----:R-:W-:Y:S05]  /*39c0*/  @P2 BRA `(.L_x_6532) ;  /* 0x00000000002c2947 */ /* 0x001fea0003800000 */
[----:B------:R-:W-:Y:S05]  /*39d0*/  @!P0 BRA `(.L_x_6533) ;  /* 0x0000000000048947 */ /* 0x000fea0003800000 */
[----:B------:R-:W-:Y:S01]  /*39e0*/  BPT.TRAP 0x1 ;  /* 0x000000040000795c */ /* 0x000fe20000300000 */
.L_x_6533:
[----:B------:R-:W-:Y:S01]  /*39f0*/  ULEA UR6, UR50, UR39, 0x3 ;  /* 0x0000002732067291 */ /* 0x000fe2000f8e183f */
[----:B------:R-:W-:-:S05]  /*3a00*/  IMAD.U32 R0, RZ, RZ, UR52 ;  /* 0x00000034ff007e24 */ /* 0x000fca000f8e00ff */
[----:B------:R-:W-:-:S04]  /*3a10*/  SHF.L.U32 R0, R0, 0x1f, RZ ;  /* 0x0000001f00007819 */ /* 0x000fc800000006ff */
[----:B------:R0:W1:Y:S01]  /*3a20*/  SYNCS.PHASECHK.TRANS64.TRYWAIT P1, [UR6+0x28850], R0 ;  /* 0x02885000ff0075a7 */ /* 0x0000620008020146 */
[----:B------:R-:W-:Y:S05]  /*3a30*/  @!P0 BRA `(.L_x_6534) ;  /* 0x0000000000048947 */ /* 0x000fea0003800000 */
[----:B------:R-:W-:Y:S01]  /*3a40*/  BPT.TRAP 0x1 ;  /* 0x000000040000795c */ /* 0x000fe20000300000 */
.L_x_6534:
[----:B-1----:R-:W-:Y:S05]  /*3a50*/  @P1 BRA `(.L_x_6532) ;  /* 0x0000000000081947 */ /* 0x002fea0003800000 */
[----:B------:R-:W1:Y:S02]  /*3a60*/  SYNCS.PHASECHK.TRANS64.TRYWAIT P1, [UR6+0x28850], R0 ;  /* 0x02885000ff0075a7 */ /* 0x000e640008020146 */
[----:B-1----:R-:W-:Y:S05]  /*3a70*/  @!P1 BRA `(.L_x_6535) ;  /* 0x0000007000bc9947 */ /* 0x002fea0003800000 */
.L_x_6532:
[----:B------:R-:W-:Y:S01]  /*3a80*/  UIADD3 UR6, UR39, 0x400, URZ ;  /* 0x0000040027067890 */ /* 0x000fe2000fffe03f */
[----:B------:R-:W-:Y:S01]  /*3a90*/  WARPGROUP.ARRIVE ;  /* 0x00000000000079c5 */ /* 0x000fe20000000000 */
[----:B------:R-:W-:Y:S01]  /*3aa0*/  UMOV UR7, 0x40000040 ;  /* 0x4000004000077882 */ /* 0x000fe20000000000 */
[----:B01----:R-:W-:Y:S01]  /*3ab0*/  IADD3 R0, -R2, 0xb, RZ ;  /* 0x0000000b02007810 */ /* 0x003fe20007ffe1ff */
[----:B------:R-:W-:-:S04]  /*3ac0*/  USHF.R.U32.HI UR6, URZ, 0x4, UR6 ;  /* 0x000000043f067899 */ /* 0x000fc80008011606 */
[----:B------:R-:W-:-:S04]  /*3ad0*/  ULOP3.LUT UR6, UR6, 0x3fff, URZ, 0xc0, !UPT ;  /* 0x00003fff06067892 */ /* 0x000fc8000f8ec03f */
[----:B------:R-:W-:-:S04]  /*3ae0*/  ULOP3.LUT UR6, UR6, 0x4000000, URZ, 0xfc, !UPT ;  /* 0x0400000006067892 */ /* 0x000fc8000f8efc3f */
[----:B------:R-:W-:-:S07]  /*3af0*/  ULEA UR10, UR50, UR6, 0xb ;  /* 0x00000006320a7291 */ /* 0x000fce000f8e583f */
[----:B------:R-:W-:Y:S02]  /*3b00*/  UMOV UR6, UR10 ;  /* 0x0000000a00067c82 */ /* 0x000fe40008000000 */
[----:B------:R-:W-:Y:S01]  /*3b10*/  HGMMA.64x128x16.F32.BF16 R88, R156, gdesc[UR4].tnspB, R88, gsb0 ;  /* 0x41e000049c587df0 */ /* 0x000fe20008001858 */
[----:B------:R-:W-:Y:S01]  /*3b20*/  UIADD3 UR6, UR10, 0x80, URZ ;  /* 0x000000800a067890 */ /* 0x000fe2000fffe03f */
[----:B------:R-:W-:Y:S01]  /*3b30*/  UMOV UR7, 0x40000040 ;  /* 0x4000004000077882 */ /* 0x000fe20000000000 */
[----:B------:R-:W-:Y:S02]  /*3b40*/  WARPGROUP.DEPBAR.LE gsb0, 0x0 ;  /* 0x00008000000079c5 */ /* 0x000fe40000010000 */
[----:B------:R-:W-:-:S07]  /*3b50*/  WARPGROUP.ARRIVE ;  /* 0x00000000000079c5 */ /* 0x000fce0000000000 */
        /* <DEDUP_REMOVED lines=30> */
[----:B------:R-:W-:Y:S03]  /*3d40*/  HGMMA.64x128x16.F32.BF16 R88, R184, gdesc[UR4].tnspB, R88, gsb0 ;  /* 0x41e00004b8587df0 */ /* 0x000fe60008001858 */
[----:B------:R-:W-:Y:S02]  /*3d50*/  WARPGROUP.DEPBAR.LE gsb0, 0x0 ;  /* 0x00008000000079c5 */ /* 0x000fe40000010000 */
[----:B------:R0:W-:Y:S06]  /*3d60*/  BAR.ARV R0, 0x100 ;  /* 0x000400000000751d */ /* 0x0001ec0000002000 */
[----:B------:R-:W-:Y:S05]  /*3d70*/  @!P0 BRA `(.L_x_6536) ;  /* 0x0000000000048947 */ /* 0x000fea0003800000 */
[----:B------:R-:W-:Y:S01]  /*3d80*/  BPT.TRAP 0x1 ;  /* 0x000000040000795c */ /* 0x000fe20000300000 */
.L_x_6536:
[----:B0-----:R-:W-:Y:S01]  /*3d90*/  FMNMX.FTZ R0, R24, R7, !PT ;  /* 0x0000000718007209 */ /* 0x001fe20007810000 */
[----:B------:R-:W-:Y:S01]  /*3da0*/  ULEA UR6, UR43, UR39, 0x3 ;  /* 0x000000272b067291 */ /* 0x000fe2000f8e183f */
[----:B------:R-:W-:Y:S02]  /*3db0*/  FMNMX.FTZ R4, R26, R9, !PT ;  /* 0x000000091a047209 */ /* 0x000fe40007810000 */
[----:B------:R-:W-:Y:S01]  /*3dc0*/  FMNMX.FTZ R3, R25, R0, !PT ;  /* 0x0000000019037209 */ /* 0x000fe20007810000 */
[----:B------:R-:W-:Y:S01]  /*3dd0*/  UIADD3 UR6, UR6, 0x28840, URZ ;  /* 0x0002884006067890 */ /* 0x000fe2000fffe03f */
[----:B------:R-:W-:Y:S02]  /*3de0*/  FMNMX.FTZ R11, R27, R4, !PT ;  /* 0x000000041b0b7209 */ /* 0x000fe40007810000 */
[----:B------:R-:W-:Y:S01]  /*3df0*/  FMNMX.FTZ R0, R28, R3, !PT ;  /* 0x000000031c007209 */ /* 0x000fe20007810000 */
[----:B------:R-:W-:Y:S01]  /*3e00*/  UPRMT UR6, UR37, 0x654, UR6 ;  /* 0x0000065425067896 */ /* 0x000fe20008000006 */
[----:B------:R-:W-:-:S02]  /*3e10*/  FMNMX.FTZ R4, R30, R11, !PT ;  /* 0x0000000b1e047209 */ /* 0x000fc40007810000 */
[----:B------:R-:W-:Y:S02]  /*3e20*/  FMNMX.FTZ R3, R29, R0, !PT ;  /* 0x000000001d037209 */ /* 0x000fe40007810000 */
[----:B------:R-:W-:Y:S02]  /*3e30*/  FMNMX.FTZ R11, R31, R4, !PT ;  /* 0x000000041f0b7209 */ /* 0x000fe40007810000 */
[----:B------:R-:W-:Y:S02]  /*3e40*/  FMNMX.FTZ R0, R32, R3, !PT ;  /* 0x0000000320007209 */ /* 0x000fe40007810000 */
[----:B------:R-:W-:Y:S01]  /*3e50*/  FMNMX.FTZ R4, R34, R11, !PT ;  /* 0x0000000b22047209 */ /* 0x000fe20007810000 */
[----:B------:R-:W-:Y:S01]  /*3e60*/  SYNCS.ARRIVE.TRANS64.RED.A1T0 RZ, [UR6], RZ ;  /* 0x000000ffffff79a7 */ /* 0x000fe20008100406 */
        /* <DEDUP_REMOVED lines=63> */
[CC--:B0-----:R-:W-:Y:S01]  /*4260*/  FMUL.FTZ R10, R0.reuse, R3.reuse ;  /* 0x00000003000a7220 */ /* 0x0c1fe20000410000 */
[----:B------:R-:W-:Y:S01]  /*4270*/  FADD.FTZ R12, -R0, R7 ;  /* 0x00000007000c7221 */ /* 0x000fe20000010100 */
[----:B------:R-:W-:Y:S02]  /*4280*/  FADD.FTZ R8, -R4, R9 ;  /* 0x0000000904087221 */ /* 0x000fe40000010100 */
        /* <DEDUP_REMOVED lines=34> */
[-C--:B------:R-:W-:Y:S01]  /*44b0*/  FMUL.FTZ R8, R8, R3.reuse ;  /* 0x0000000308087220 */ /* 0x080fe20000410000 */
        /* <DEDUP_REMOVED lines=23> */
[-C--:B------:R-:W-:Y:S01]  /*4630*/  FFMA.FTZ R177, R66, R3.reuse, -R10 ;  /* 0x0000000342b17223 */ /* 0x080fe2000001080a */
[----:B------:R-:W1:Y:S01]  /*4640*/  MUFU.EX2 R157, R157 ;  /* 0x0000009d009d7308 */ /* 0x000e620000000800 */
        /* <DEDUP_REMOVED lines=139> */
.L_x_6537:
[----:B------:R-:W-:Y:S01]  /*4f00*/  ULEA UR6, UR50, UR39, 0x3 ;  /* 0x0000002732067291 */ /* 0x000fe2000f8e183f */
[----:B------:R-:W-:Y:S01]  /*4f10*/  ISETP.LT.AND P1, PT, RZ, UR51, PT ;  /* 0x00000033ff007c0c */ /* 0x000fe2000bf21270 */
[----:B------:R-:W-:Y:S01]  /*4f20*/  UIADD3 UR7, UR51, -0x1, URZ ;  /* 0xffffffff33077890 */ /* 0x000fe2000fffe03f */
[----:B------:R-:W-:Y:S01]  /*4f30*/  F2FP.BF16.F32.PACK_AB R156, R9, R156 ;  /* 0x0000009c099c723e */ /* 0x000fe200000010ff */
[----:B------:R-:W-:Y:S01]  /*4f40*/  UIADD3 UR6, UR6, 0x28860, URZ ;  /* 0x0002886006067890 */ /* 0x000fe2000fffe03f */
[-C--:B------:R-:W-:Y:S01]  /*4f50*/  FMUL.FTZ R88, R88, R7.reuse ;  /* 0x0000000758587220 */ /* 0x080fe20000410000 */
[----:B------:R-:W-:Y:S01]  /*4f60*/  UMOV UR52, UR44 ;  /* 0x0000002c00347c82 */ /* 0x000fe20008000000 */
[----:B------:R-:W-:Y:S01]  /*4f70*/  UMOV UR50, UR43 ;  /* 0x0000002b00327c82 */ /* 0x000fe20008000000 */
[----:B------:R-:W-:Y:S01]  /*4f80*/  UPRMT UR6, UR37, 0x654, UR6 ;  /* 0x0000065425067896 */ /* 0x000fe20008000006 */
[-C--:B------:R-:W-:Y:S01]  /*4f90*/  FMUL.FTZ R89, R89, R7.reuse ;  /* 0x0000000759597220 */ /* 0x080fe20000410000 */
[----:B------:R-:W-:Y:S01]  /*4fa0*/  UMOV UR51, UR7 ;  /* 0x0000000700337c82 */ /* 0x000fe20008000000 */
        /* <DEDUP_REMOVED lines=31> */
[----:B------:R-:W-:Y:S01]  /*51a0*/  F2FP.BF16.F32.PACK_AB R157, R12, R157 ;  /* 0x0000009d0c9d723e */ /* 0x000fe200000010ff */
[----:B------:R-:W-:Y:S01]  /*51b0*/  FMUL.FTZ R90, R90, R8 ;  /* 0x000000085a5a7220 */ /* 0x000fe20000410000 */
[----:B------:R-:W-:Y:S01]  /*51c0*/  F2FP.BF16.F32.PACK_AB R158, R11, R158 ;  /* 0x0000009e0b9e723e */ /* 0x000fe200000010ff */
[-C--:B------:R-:W-:Y:S01]  /*51d0*/  FMUL.FTZ R91, R91, R8.reuse ;  /* 0x000000085b5b7220 */ /* 0x080fe20000410000 */
        /* <DEDUP_REMOVED lines=57> */
[-C--:B------:R-:W-:Y:S01]  /*5570*/  FMUL.FTZ R150, R150, R8.reuse ;  /* 0x0000000896967220 */ /* 0x080fe20000410000 */
[----:B------:R-:W-:Y:S01]  /*5580*/  FMUL.FTZ R151, R151, R8 ;  /* 0x0000000897977220 */ /* 0x000fe20000410000 */
[----:B------:R-:W-:-:S02]  /*5590*/  IMAD.MOV.U32 R9, RZ, RZ, R4 ;  /* 0x000000ffff097224 */ /* 0x000fc400078e0004 */
[----:B------:R-:W-:Y:S01]  /*55a0*/  IMAD.MOV.U32 R7, RZ, RZ, R0 ;  /* 0x000000ffff077224 */ /* 0x000fe200078e0000 */
[----:B------:R-:W-:Y:S06]  /*55b0*/  @P1 BRA `(.L_x_6538) ;  /* 0xffffffe000001947 */ /* 0x000fec000383ffff */
.L_x_6527:
[----:B------:R-:W-:Y:S06]  /*55c0*/  BAR.ARV 0x8, 0x180 ;  /* 0x0206000000007b1d */ /* 0x000fec0000002000 */
[----:B------:R-:W-:Y:S05]  /*55d0*/  @!P0 BRA `(.L_x_6539) ;  /* 0x0000000000048947 */ /* 0x000fea0003800000 */
[----:B------:R-:W-:Y:S01]  /*55e0*/  BPT.TRAP 0x1 ;  /* 0x000000040000795c */ /* 0x000fe20000300000 */
.L_x_6539:
[----:B------:R-:W-:Y:S01]  /*55f0*/  ULEA UR10, UR43, UR39, 0x3 ;  /* 0x000000272b0a7291 */ /* 0x000fe2000f8e183f */
[----:B------:R-:W-:-:S05]  /*5600*/  IMAD.U32 R7, RZ, RZ, UR44 ;  /* 0x0000002cff077e24 */ /* 0x000fca000f8e00ff */
[----:B------:R-:W-:-:S04]  /*5610*/  SHF.L.U32 R7, R7, 0x1f, RZ ;  /* 0x0000001f07077819 */ /* 0x000fc800000006ff */
[----:B------:R0:W1:Y:S01]  /*5620*/  SYNCS.PHASECHK.TRANS64.TRYWAIT P1, [UR10+0x28850], R7 ;  /* 0x02885007ff0075a7 */ /* 0x000062000802014a */
[----:B------:R-:W-:Y:S05]  /*5630*/  @!P0 BRA `(.L_x_6540) ;  /* 0x0000000000048947 */ /* 0x000fea0003800000 */
[----:B------:R-:W-:Y:S01]  /*5640*/  BPT.TRAP 0x1 ;  /* 0x000000040000795c */ /* 0x000fe20000300000 */
.L_x_6540:
[----:B-1----:R-:W-:Y:S05]  /*5650*/  @P1 BRA `(.L_x_6541) ;  /* 0x0000000000081947 */ /* 0x002fea0003800000 */
[----:B------:R-:W1:Y:S02]  /*5660*/  SYNCS.PHASECHK.TRANS64.TRYWAIT P1, [UR10+0x28850], R7 ;  /* 0x02885007ff0075a7 */ /* 0x000e64000802014a */
[----:B-1----:R-:W-:Y:S05]  /*5670*/  @!P1 BRA `(.L_x_6542) ;  /* 0x0000005400d49947 */ /* 0x002fea0003800000 */
.L_x_6541:
[----:B------:R-:W-:Y:S01]  /*5680*/  UIADD3 UR4, UR39, 0x400, URZ ;  /* 0x0000040027047890 */ /* 0x000fe2000fffe03f */
[----:B------:R-:W-:Y:S01]  /*5690*/  WARPGROUP.ARRIVE ;  /* 0x00000000000079c5 */ /* 0x000fe20000000000 */
[----:B------:R-:W-:Y:S01]  /*56a0*/  UMOV UR7, 0x40000040 ;  /* 0x4000004000077882 */ /* 0x000fe20000000000 */
[----:B01----:R-:W0:Y:S01]  /*56b0*/  SHFL.BFLY PT, R7, R6, 0x2, 0x1f ;  /* 0x0c401f0006077f89 */ /* 0x003e2200000e0000 */
[----:B------:R-:W-:Y:S01]  /*56c0*/  USHF.R.U32.HI UR4, URZ, 0x4, UR4 ;  /* 0x000000043f047899 */ /* 0x000fe20008011604 */
[----:B------:R-:W-:Y:S01]  /*56d0*/  MOV R61, RZ ;  /* 0x000000ff003d7202 */ /* 0x000fe20000000f00 */
[----:B------:R-:W-:Y:S01]  /*56e0*/  IMAD.MOV.U32 R37, RZ, RZ, -0x800000 ;  /* 0xff800000ff257424 */ /* 0x000fe200078e00ff */
[----:B------:R-:W1:Y:S01]  /*56f0*/  SHFL.BFLY PT, R8, R5, 0x2, 0x1f ;  /* 0x0c401f0005087f89 */ /* 0x000e6200000e0000 */
[----:B------:R-:W-:Y:S01]  /*5700*/  ULOP3.LUT UR4, UR4, 0x3fff, URZ, 0xc0, !UPT ;  /* 0x00003fff04047892 */ /* 0x000fe2000f8ec03f */
[----:B------:R-:W-:-:S03]  /*5710*/  IMAD.MOV.U32 R36, RZ, RZ, -0x800000 ;  /* 0xff800000ff247424 */ /* 0x000fc600078e00ff */
[----:B------:R-:W-:-:S04]  /*5720*/  ULOP3.LUT UR4, UR4, 0x4000000, URZ, 0xfc, !UPT ;  /* 0x0400000004047892 */ /* 0x000fc8000f8efc3f */
[----:B------:R-:W-:-:S07]  /*5730*/  ULEA UR4, UR43, UR4, 0xb ;  /* 0x000000042b047291 */ /* 0x000fce000f8e583f */
[----:B------:R-:W-:Y:S02]  /*5740*/  UMOV UR6, UR4 ;  /* 0x0000000400067c82 */ /* 0x000fe40008000000 */
[----:B------:R-:W-:Y:S01]  /*5750*/  HGMMA.64x128x16.F32.BF16 R88, R156, gdesc[UR4].tnspB, R88, gsb0 ;  /* 0x41e000049c587df0 */ /* 0x000fe20008001858 */
[----:B------:R-:W-:Y:S01]  /*5760*/  UIADD3 UR6, UR4, 0x80, URZ ;  /* 0x0000008004067890 */ /* 0x000fe2000fffe03f */
[----:B0-----:R-:W-:Y:S01]  /*5770*/  FADD.FTZ R7, R7, R6 ;  /* 0x0000000607077221 */ /* 0x001fe20000010000 */
[----:B------:R-:W-:Y:S01]  /*5780*/  UMOV UR7, 0x40000040 ;  /* 0x4000004000077882 */ /* 0x000fe20000000000 */
[----:B-1----:R-:W-:-:S03]  /*5790*/  FADD.FTZ R9, R8, R5 ;  /* 0x0000000508097221 */ /* 0x002fc60000010000 */
[----:B------:R-:W0:Y:S04]  /*57a0*/  SHFL.BFLY PT, R8, R7, 0x1, 0x1f ;  /* 0x0c201f0007087f89 */ /* 0x000e2800000e0000 */
[----:B------:R-:W1:Y:S01]  /*57b0*/  SHFL.BFLY PT, R10, R9, 0x1, 0x1f ;  /* 0x0c201f00090a7f89 */ /* 0x000e6200000e0000 */
[----:B0-----:R-:W-:Y:S01]  /*57c0*/  FADD.FTZ R11, R7, R8 ;  /* 0x00000008070b7221 */ /* 0x001fe20000010000 */
[----:B------:R-:W-:Y:S02]  /*57d0*/  IMAD.MOV.U32 R8, RZ, RZ, RZ ;  /* 0x000000ffff087224 */ /* 0x000fe400078e00ff */
[----:B-1----:R-:W-:Y:S02]  /*57e0*/  FADD.FTZ R12, R9, R10 ;  /* 0x0000000a090c7221 */ /* 0x002fe40000010000 */
[----:B------:R-:W-:-:S03]  /*57f0*/  FSETP.NE.FTZ.AND P1, PT, R11, RZ, PT ;  /* 0x000000ff0b00720b */ /* 0x000fc60003f35000 */
        /* <DEDUP_REMOVED lines=36> */
[----:B------:R-:W-:Y:S01]  /*5a40*/  UIADD3 UR4, UR4, 0x380, URZ ;  /* 0x0000038004047890 */ /* 0x000fe2000fffe03f */
[----:B------:R-:W-:Y:S02]  /*5a50*/  WARPGROUP.DEPBAR.LE gsb0, 0x0 ;  /* 0x00008000000079c5 */ /* 0x000fe40000010000 */
[----:B------:R-:W-:-:S06]  /*5a60*/  WARPGROUP.ARRIVE ;  /* 0x00000000000079c5 */ /* 0x000fcc0000000000 */
[----:B------:R-:W-:Y:S01]  /*5a70*/  HGMMA.64x128x16.F32.BF16 R88, R180, gdesc[UR4].tnspB, R88, gsb0 ;  /* 0x41e00004b4587df0 */ /* 0x000fe20008001858 */
[----:B------:R-:W-:Y:S01]  /*5a80*/  UMOV UR6, UR4 ;  /* 0x0000000400067c82 */ /* 0x000fe20008000000 */
[----:B------:R-:W-:Y:S01]  /*5a90*/  UMOV UR7, 0x40000040 ;  /* 0x4000004000077882 */ /* 0x000fe20000000000 */
[----:B------:R-:W-:Y:S02]  /*5aa0*/  WARPGROUP.DEPBAR.LE gsb0, 0x0 ;  /* 0x00008000000079c5 */ /* 0x000fe40000010000 */
[----:B------:R-:W-:-:S07]  /*5ab0*/  WARPGROUP.ARRIVE ;  /* 0x00000000000079c5 */ /* 0x000fce0000000000 */
[----:B------:R-:W-:Y:S03]  /*5ac0*/  HGMMA.64x128x16.F32.BF16 R88, R184, gdesc[UR4].tnspB, R88, gsb0 ;  /* 0x41e00004b8587df0 */ /* 0x000fe60008001858 */
[----:B------:R-:W-:Y:S02]  /*5ad0*/  WARPGROUP.DEPBAR.LE gsb0, 0x0 ;  /* 0x00008000000079c5 */ /* 0x000fe40000010000 */
[----:B0-23--:R-:W-:Y:S05]  /*5ae0*/  @!P0 BRA `(.L_x_6543) ;  /* 0x0000000000048947 */ /* 0x00dfea0003800000 */
[----:B------:R-:W-:Y:S01]  /*5af0*/  BPT.TRAP 0x1 ;  /* 0x000000040000795c */ /* 0x000fe20000300000 */
.L_x_6543:
[----:B------:R-:W0:Y:S01]  /*5b00*/  S2UR UR6, SR_SWINHI ;  /* 0x00000000000679c3 */ /* 0x000e220000002f00 */
[----:B------:R-:W-:Y:S01]  /*5b10*/  LEA R9, R17, R22, 0x6 ;  /* 0x0000001611097211 */ /* 0x000fe200078e30ff */
[----:B------:R-:W-:Y:S01]  /*5b20*/  ULDC UR7, c[0x0][0xc44] ;  /* 0x0003110000077ab9 */ /* 0x000fe20000000800 */
[-C--:B------:R-:W-:Y:S01]  /*5b30*/  FMUL.FTZ R62, R113, R61.reuse ;  /* 0x0000003d713e7220 */ /* 0x080fe20000410000 */
[-C--:B------:R-:W-:Y:S01]  /*5b40*/  FMUL.FTZ R113, R98, R8.reuse ;  /* 0x0000000862717220 */ /* 0x080fe20000410000 */
[-C--:B------:R-:W-:Y:S01]  /*5b50*/  FMUL.FTZ R98, R103, R8.reuse ;  /* 0x0000000867627220 */ /* 0x080fe20000410000 */
[----:B------:R-:W-:Y:S01]  /*5b60*/  ULDC.64 UR8, c[0x0][0xb90] ;  /* 0x0002e40000087ab9 */ /* 0x000fe20000000a00 */
[-C--:B------:R-:W-:Y:S01]  /*5b70*/  FMUL.FTZ R69, R108, R61.reuse ;  /* 0x0000003d6c457220 */ /* 0x080fe20000410000 */
[----:B------:R-:W1:Y:S01]  /*5b80*/  LDC R59, c[0x0][0xbe8] ;  /* 0x0002fa00ff3b7b82 */ /* 0x000e620000000800 */
[-C--:B------:R-:W-:Y:S01]  /*5b90*/  FMUL.FTZ R108, R99, R8.reuse ;  /* 0x00000008636c7220 */ /* 0x080fe20000410000 */
[-C--:B------:R-:W-:Y:S01]  /*5ba0*/  FMUL.FTZ R99, R110, R8.reuse ;  /* 0x000000086e637220 */ /* 0x080fe20000410000 */
[-C--:B------:R-:W-:Y:S01]  /*5bb0*/  FMUL.FTZ R7, R92, R61.reuse ;  /* 0x0000003d5c077220 */ /* 0x080fe20000410000 */
[-C--:B------:R-:W-:Y:S01]  /*5bc0*/  FMUL.FTZ R68, R109, R61.reuse ;  /* 0x0000003d6d447220 */ /* 0x080fe20000410000 */
[-C--:B------:R-:W-:Y:S01]  /*5bd0*/  FMUL.FTZ R92, R111, R8.reuse ;  /* 0x000000086f5c7220 */ /* 0x080fe20000410000 */
[-C--:B------:R-:W-:Y:S01]  /*5be0*/  FMUL.FTZ R109, R94, R8.reuse ;  /* 0x000000085e6d7220 */ /* 0x080fe20000410000 */
[-C--:B------:R-:W-:Y:S01]  /*5bf0*/  FMUL.FTZ R94, R107, R8.reuse ;  /* 0x000000086b5e7220 */ /* 0x080fe20000410000 */
[----:B------:R-:W2:Y:S01]  /*5c00*/  LDC R103, c[0x0][0xc38] ;  /* 0x00030e00ff677b82 */ /* 0x000ea20000000800 */
[-C--:B------:R-:W-:Y:S01]  /*5c10*/  FMUL.FTZ R75, R96, R61.reuse ;  /* 0x0000003d604b7220 */ /* 0x080fe20000410000 */
[-C--:B------:R-:W-:Y:S01]  /*5c20*/  FMUL.FTZ R70, R101, R61.reuse ;  /* 0x0000003d65467220 */ /* 0x080fe20000410000 */
[----:B------:R-:W-:Y:S01]  /*5c30*/  IADD3 R96, RZ, -UR42, RZ ;  /* 0x8000002aff607c10 */ /* 0x000fe2000fffe0ff */
[-C--:B------:R-:W-:Y:S01]  /*5c40*/  FMUL.FTZ R20, R89, R61.reuse ;  /* 0x0000003d59147220 */ /* 0x080fe20000410000 */
[-C--:B------:R-:W-:Y:S01]  /*5c50*/  FMUL.FTZ R77, R88, R61.reuse ;  /* 0x0000003d584d7220 */ /* 0x080fe20000410000 */
[----:B------:R-:W-:Y:S01]  /*5c60*/  FMUL.FTZ R101, R106, R8 ;  /* 0x000000086a657220 */ /* 0x000fe20000410000 */
[-C--:B------:R-:W-:Y:S01]  /*5c70*/  FMUL.FTZ R73, R100, R61.reuse ;  /* 0x0000003d64497220 */ /* 0x080fe20000410000 */
[----:B------:R-:W-:Y:S01]  /*5c80*/  UMOV UR4, UR39 ;  /* 0x0000002700047c82 */ /* 0x000fe20008000000 */
[----:B0-----:R-:W-:Y:S01]  /*5c90*/  UMOV UR5, UR6 ;  /* 0x0000000600057c82 */ /* 0x001fe20008000000 */
[----:B------:R-:W-:Y:S01]  /*5ca0*/  FMUL.FTZ R66, R105, R61 ;  /* 0x0000003d69427220 */ /* 0x000fe20000410000 */
[----:B------:R-:W-:Y:S01]  /*5cb0*/  IMAD.U32 R38, RZ, RZ, UR4 ;  /* 0x00000004ff267e24 */ /* 0x000fe2000f8e00ff */
[----:B------:R-:W-:Y:S01]  /*5cc0*/  UIADD3 UR4, -UR40, URZ, URZ ;  /* 0x0000003f28047290 */ /* 0x000fe2000fffe13f */
[----:B------:R-:W-:-:S02]  /*5cd0*/  IMAD.U32 R39, RZ, RZ, UR5 ;  /* 0x00000005ff277e24 */ /* 0x000fc4000f8e00ff */
[-C--:B------:R-:W-:Y:S01]  /*5ce0*/  FMUL.FTZ R71, R104, R61.reuse ;  /* 0x0000003d68477220 */ /* 0x080fe20000410000 */
[----:B------:R-:W-:Y:S01]  /*5cf0*/  FMUL.FTZ R64, R117, R61 ;  /* 0x0000003d75407220 */ /* 0x000fe20000410000 */
[----:B------:R-:W-:Y:S01]  /*5d00*/  UIMAD UR7, UR7, UR4, UR42 ;  /* 0x00000004070772a4 */ /* 0x000fe2000f8e022a */
[----:B------:R-:W-:-:S04]  /*5d10*/  IMAD.WIDE R4, R152, 0x2, R38 ;  /* 0x0000000298047825 */ /* 0x000fc800078e0226 */
[-C--:B------:R-:W-:Y:S01]  /*5d20*/  FMUL.FTZ R6, R93, R61.reuse ;  /* 0x0000003d5d067220 */ /* 0x080fe20000410000 */
[----:B------:R-:W-:Y:S01]  /*5d30*/  FMUL.FTZ R72, R97, R61 ;  /* 0x0000003d61487220 */ /* 0x000fe20000410000 */
[----:B------:R-:W-:Y:S01]  /*5d40*/  UIMAD.WIDE.U32 UR4, UR7, UR8, URZ ;  /* 0x00000008070472a5 */ /* 0x000fe2000f8e003f */
[----:B------:R-:W-:Y:S01]  /*5d50*/  IMAD.WIDE R38, R9, 0x2, R38 ;  /* 0x0000000209267825 */ /* 0x000fe200078e0226 */
[----:B------:R-:W-:-:S03]  /*5d60*/  IADD3 R31, P1, R4, 0x4040, RZ ;  /* 0x00004040041f7810 */ /* 0x000fc60007f3e0ff */
[-C--:B------:R-:W-:Y:S01]  /*5d70*/  FMUL.FTZ R100, R91, R8.reuse ;  /* 0x000000085b647220 */ /* 0x080fe20000410000 */
[----:B------:R-:W-:Y:S01]  /*5d80*/  IADD3 R13, P6, R4, 0x20, RZ ;  /* 0x00000020040d7810 */ /* 0x000fe20007fde0ff */
[-C--:B------:R-:W-:Y:S01]  /*5d90*/  FMUL.FTZ R105, R90, R8.reuse ;  /* 0x000000085a697220 */ /* 0x080fe20000410000 */
[----:B------:R-:W-:Y:S01]  /*5da0*/  LOP3.LUT R12, R31, 0x380, RZ, 0xc0, !PT ;  /* 0x000003801f0c7812 */ /* 0x000fe200078ec0ff */
[--C-:B------:R-:W-:Y:S01]  /*5db0*/  IMAD.X R45, RZ, RZ, R5.reuse, P1 ;  /* 0x000000ffff2d7224 */ /* 0x100fe200008e0605 */
[----:B-1----:R-:W-:Y:S01]  /*5dc0*/  ISETP.NE.AND P1, PT, R59, 0x1, PT ;  /* 0x000000013b00780c */ /* 0x002fe20003f25270 */
[--C-:B------:R-:W-:Y:S01]  /*5dd0*/  IMAD.X R15, RZ, RZ, R5.reuse, P6 ;  /* 0x000000ffff0f7224 */ /* 0x100fe200030e0605 */
[----:B------:R-:W-:Y:S01]  /*5de0*/  SHF.R.U64 R12, R12, 0x3, RZ ;  /* 0x000000030c0c7819 */ /* 0x000fe200000012ff */
[-C--:B------:R-:W-:Y:S01]  /*5df0*/  FMUL.FTZ R104, R95, R8.reuse ;  /* 0x000000085f687220 */ /* 0x080fe20000410000 */
[----:B------:R-:W-:Y:S01]  /*5e00*/  IADD3 R35, P6, R38, 0x1000, RZ ;  /* 0x0000100026237810 */ /* 0x000fe20007fde0ff */
[----:B------:R-:W-:Y:S01]  /*5e10*/  FMUL.FTZ R117, R102, R8 ;  /* 0x0000000866757220 */ /* 0x000fe20000410000 */
[----:B------:R-:W-:Y:S01]  /*5e20*/  LOP3.LUT R44, R12, R31, RZ, 0x3c, !PT ;  /* 0x0000001f0c2c7212 */ /* 0x000fe200078e3cff */
[----:B------:R-:W-:Y:S01]  /*5e30*/  IMAD.U32 R12, RZ, RZ, UR4 ;  /* 0x00000004ff0c7e24 */ /* 0x000fe2000f8e00ff */
[C---:B------:R-:W-:Y:S01]  /*5e40*/  IADD3 R47, P0, R4.reuse, 0x4060, RZ ;  /* 0x00004060042f7810 */ /* 0x040fe20007f1e0ff */
[----:B------:R-:W-:Y:S01]  /*5e50*/  UIADD3 UR4, UR10, 0x28860, URZ ;  /* 0x000288600a047890 */ /* 0x000fe2000fffe03f */
[----:B------:R-:W-:Y:S01]  /*5e60*/  LOP3.LUT R34, R35, 0x380, RZ, 0xc0, !PT ;  /* 0x0000038023227812 */ /* 0x000fe200078ec0ff */
[----:B--2---:R-:W-:Y:S01]  /*5e70*/  IMAD R96, R103, R96, UR41 ;  /* 0x0000002967607e24 */ /* 0x004fe2000f8e0260 */
[----:B------:R-:W-:Y:S01]  /*5e80*/  LOP3.LUT R9, R4, 0x380, RZ, 0xc0, !PT ;  /* 0x0000038004097812 */ /* 0x000fe200078ec0ff */
[----:B------:R-:W0:Y:S01]  /*5e90*/  @P1 LDC R110, c[0x0][0xbec] ;  /* 0x0002fb00ff6e1b82 */ /* 0x000e220000000800 */
[----:B------:R-:W-:Y:S01]  /*5ea0*/  LOP3.LUT R46, R47, 0x380, RZ, 0xc0, !PT ;  /* 0x000003802f2e7812 */ /* 0x000fe200078ec0ff */
[----:B------:R-:W-:Y:S01]  /*5eb0*/  UPRMT UR4, UR37, 0x654, UR4 ;  /* 0x0000065425047896 */ /* 0x000fe20008000004 */
[----:B------:R-:W-:Y:S01]  /*5ec0*/  SHF.R.U64 R34, R34, 0x3, RZ ;  /* 0x0000000322227819 */ /* 0x000fe200000012ff */
[-C--:B------:R-:W-:Y:S01]  /*5ed0*/  FMUL.FTZ R88, R115, R8.reuse ;  /* 0x0000000873587220 */ /* 0x080fe20000410000 */
[----:B------:R-:W-:Y:S01]  /*5ee0*/  SHF.R.U64 R9, R9, 0x3, RZ ;  /* 0x0000000309097819 */ /* 0x000fe200000012ff */
[-C--:B------:R-:W-:Y:S01]  /*5ef0*/  FMUL.FTZ R97, R114, R8.reuse ;  /* 0x0000000872617220 */ /* 0x080fe20000410000 */
[----:B------:R-:W-:Y:S01]  /*5f00*/  SHF.R.U64 R46, R46, 0x3, RZ ;  /* 0x000000032e2e7819 */ /* 0x000fe200000012ff */
[----:B------:R-:W1:Y:S01]  /*5f10*/  @P1 LDC R111, c[0x0][0xbf0] ;  /* 0x0002fc00ff6f1b82 */ /* 0x000e620000000800 */
[C---:B------:R-:W-:Y:S01]  /*5f20*/  IADD3 R29, P2, R4.reuse, 0x4020, RZ ;  /* 0x00004020041d7810 */ /* 0x040fe20007f5e0ff */
[-C--:B------:R-:W-:Y:S01]  /*5f30*/  FMUL.FTZ R90, R119, R8.reuse ;  /* 0x00000008775a7220 */ /* 0x080fe20000410000 */
[----:B------:R-:W-:Y:S01]  /*5f40*/  IADD3 R27, P3, R4, 0x4000, RZ ;  /* 0x00004000041b7810 */ /* 0x000fe20007f7e0ff */
[----:B------:R-:W-:Y:S01]  /*5f50*/  FMUL.FTZ R95, R118, R8 ;  /* 0x00000008765f7220 */ /* 0x000fe20000410000 */
[C---:B------:R-:W-:Y:S01]  /*5f60*/  IADD3 R25, P4, R4.reuse, 0x60, RZ ;  /* 0x0000006004197810 */ /* 0x040fe20007f9e0ff */
[--C-:B------:R-:W-:Y:S01]  /*5f70*/  IMAD.X R43, RZ, RZ, R5.reuse, P2 ;  /* 0x000000ffff2b7224 */ /* 0x100fe200010e0605 */
[----:B------:R-:W-:Y:S01]  /*5f80*/  IADD3 R21, P5, R4, 0x40, RZ ;  /* 0x0000004004157810 */ /* 0x000fe20007fbe0ff */
[----:B------:R-:W-:Y:S01]  /*5f90*/  IMAD.X R41, RZ, RZ, R5, P3 ;  /* 0x000000ffff297224 */ /* 0x000fe200018e0605 */
[----:B------:R-:W-:Y:S01]  /*5fa0*/  LOP3.LUT R34, R34, R35, RZ, 0x3c, !PT ;  /* 0x0000002322227212 */ /* 0x000fe200078e3cff */
[----:B------:R-:W-:Y:S01]  /*5fb0*/  IMAD.X R35, RZ, RZ, R39, P6 ;  /* 0x000000ffff237224 */ /* 0x000fe200030e0627 */
[----:B------:R-:W-:Y:S01]  /*5fc0*/  LOP3.LUT R4, R9, R4, RZ, 0x3c, !PT ;  /* 0x0000000409047212 */ /* 0x000fe200078e3cff */
[--C-:B------:R-:W-:Y:S01]  /*5fd0*/  IMAD.X R9, RZ, RZ, R5.reuse, P5 ;  /* 0x000000ffff097224 */ /* 0x100fe200028e0605 */
[----:B------:R-:W-:Y:S01]  /*5fe0*/  IADD3 R107, P6, R38, 0x7000, RZ ;  /* 0x00007000266b7810 */ /* 0x000fe20007fde0ff */
[----:B------:R-:W-:Y:S01]  /*5ff0*/  SYNCS.ARRIVE.TRANS64.RED.A1T0 RZ, [UR4], RZ ;  /* 0x000000ffffff79a7 */ /* 0x000fe20008100404 */
[----:B------:R-:W-:Y:S01]  /*6000*/  LOP3.LUT R46, R46, R47, RZ, 0x3c, !PT ;  /* 0x0000002f2e2e7212 */ /* 0x000fe200078e3cff */
[----:B------:R-:W-:Y:S01]  /*6010*/  IMAD.X R47, RZ, RZ, R5, P0 ;  /* 0x000000ffff2f7224 */ /* 0x000fe200000e0605 */
[-C--:B------:R-:W-:Y:S01]  /*6020*/  IADD3.X R11, RZ, R5.reuse, RZ, P4, !PT ;  /* 0x00000005ff0b7210 */ /* 0x080fe200027fe4ff */
[----:B------:R-:W-:Y:S01]  /*6030*/  FMUL.FTZ R80, R123, R8 ;  /* 0x000000087b507220 */ /* 0x000fe20000410000 */
[----:B------:R-:W-:Y:S01]  /*6040*/  MOV R106, R4 ;  /* 0x00000004006a7202 */ /* 0x000fe20000000f00 */
[-C--:B------:R-:W-:Y:S01]  /*6050*/  FMUL.FTZ R93, R122, R8.reuse ;  /* 0x000000087a5d7220 */ /* 0x080fe20000410000 */
[----:B------:R-:W-:Y:S01]  /*6060*/  LOP3.LUT R10, R29, 0x380, RZ, 0xc0, !PT ;  /* 0x000003801d0a7812 */ /* 0x000fe200078ec0ff */
        /* <DEDUP_REMOVED lines=16> */
[----:B------:R-:W2:Y:S01]  /*6170*/  LDC.64 R102, c[0x0][0xb98] ;  /* 0x0002e600ff667b82 */ /* 0x000ea20000000a00 */
[----:B------:R-:W-:Y:S01]  /*6180*/  LOP3.LUT R8, R27, 0x380, RZ, 0xc0, !PT ;  /* 0x000003801b087812 */ /* 0x000fe200078ec0ff */
[----:B------:R-:W-:Y:S01]  /*6190*/  USHF.R.S32.HI UR11, URZ, 0x1f, UR7 ;  /* 0x0000001f3f0b7899 */ /* 0x000fe20008011407 */
[----:B------:R-:W-:Y:S01]  /*61a0*/  SHF.R.U64 R10, R10, 0x3, RZ ;  /* 0x000000030a0a7819 */ /* 0x000fe200000012ff */
[----:B------:R-:W-:Y:S01]  /*61b0*/  USHF.R.S32.HI UR10, URZ, 0x1f, UR40 ;  /* 0x0000001f3f0a7899 */ /* 0x000fe20008011428 */
[----:B------:R-:W-:Y:S01]  /*61c0*/  SHF.R.U64 R20, R5, 0x3, RZ ;  /* 0x0000000305147819 */ /* 0x000fe200000012ff */
[----:B------:R-:W-:Y:S01]  /*61d0*/  UIMAD UR6, UR11, UR8, URZ ;  /* 0x000000080b0672a4 */ /* 0x000fe2000f8e023f */
[----:B------:R-:W-:Y:S01]  /*61e0*/  SHF.R.U64 R8, R8, 0x3, RZ ;  /* 0x0000000308087819 */ /* 0x000fe200000012ff */
[----:B------:R-:W-:Y:S01]  /*61f0*/  FMUL.FTZ R67, R112, R61 ;  /* 0x0000003d70437220 */ /* 0x000fe20000410000 */
[----:B------:R-:W-:Y:S01]  /*6200*/  LOP3.LUT R42, R10, R29, RZ, 0x3c, !PT ;  /* 0x0000001d0a2a7212 */ /* 0x000fe200078e3cff */
[----:B------:R-:W-:Y:S01]  /*6210*/  UIMAD UR6, UR7, UR9, UR6 ;  /* 0x00000009070672a4 */ /* 0x000fe2000f8e0206 */
[----:B------:R-:W-:Y:S01]  /*6220*/  LOP3.LUT R20, R20, R107, RZ, 0x3c, !PT ;  /* 0x0000006b14147212 */ /* 0x000fe200078e3cff */
[----:B------:R-:W-:Y:S01]  /*6230*/  IMAD R107, R96, 0x80, R16 ;  /* 0x00000080606b7824 */ /* 0x000fe200078e0210 */
[----:B------:R-:W-:Y:S01]  /*6240*/  LOP3.LUT R10, R25, 0x380, RZ, 0xc0, !PT ;  /* 0x00000380190a7812 */ /* 0x000fe200078ec0ff */
[----:B------:R-:W-:Y:S01]  /*6250*/  UIADD3 UR6, UR5, UR6, URZ ;  /* 0x0000000605067290 */ /* 0x000fe2000fffe03f */
[----:B------:R-:W-:Y:S01]  /*6260*/  LOP3.LUT R40, R8, R27, RZ, 0x3c, !PT ;  /* 0x0000001b08287212 */ /* 0x000fe200078e3cff */
[----:B------:R-:W-:Y:S01]  /*6270*/  FMUL.FTZ R65, R116, R61 ;  /* 0x0000003d74417220 */ /* 0x000fe20000410000 */
[----:B------:R-:W-:Y:S01]  /*6280*/  MOV R77, R46 ;  /* 0x0000002e004d7202 */ /* 0x000fe20000000f00 */
[----:B0-----:R-:W-:Y:S01]  /*6290*/  @P1 IMAD.HI.U32 R46, R107, R110, RZ ;  /* 0x0000006e6b2e1227 */ /* 0x001fe200078e00ff */
[----:B------:R-:W-:-:S03]  /*62a0*/  LOP3.LUT R8, R13, 0x380, RZ, 0xc0, !PT ;  /* 0x000003800d087812 */ /* 0x000fc600078ec0ff */
[-C--:B------:R-:W-:Y:S01]  /*62b0*/  FMUL.FTZ R60, R121, R61.reuse ;  /* 0x0000003d793c7220 */ /* 0x080fe20000410000 */
[----:B------:R-:W-:Y:S01]  /*62c0*/  SHF.R.U64 R10, R10, 0x3, RZ ;  /* 0x000000030a0a7819 */ /* 0x000fe200000012ff */
[----:B------:R-:W-:Y:S01]  /*62d0*/  IMAD.MOV.U32 R47, RZ, RZ, R107 ;  /* 0x000000ffff2f7224 */ /* 0x000fe200078e006b */
[----:B------:R-:W-:Y:S01]  /*62e0*/  SHF.R.U64 R8, R8, 0x3, RZ ;  /* 0x0000000308087819 */ /* 0x000fe200000012ff */
[----:B------:R-:W-:Y:S01]  /*62f0*/  FMUL.FTZ R63, R120, R61 ;  /* 0x0000003d783f7220 */ /* 0x000fe20000410000 */
[----:B------:R-:W-:Y:S01]  /*6300*/  LOP3.LUT R10, R10, R25, RZ, 0x3c, !PT ;  /* 0x000000190a0a7212 */ /* 0x000fe200078e3cff */
[-C--:B------:R-:W-:Y:S01]  /*6310*/  FMUL.FTZ R51, R125, R61.reuse ;  /* 0x0000003d7d337220 */ /* 0x080fe20000410000 */
[----:B------:R-:W-:Y:S01]  /*6320*/  IADD3 R25, P0, R38, 0x6000, RZ ;  /* 0x0000600026197810 */ /* 0x000fe20007f1e0ff */
[----:B------:R-:W-:Y:S01]  /*6330*/  FMUL.FTZ R58, R124, R61 ;  /* 0x0000003d7c3a7220 */ /* 0x000fe20000410000 */
[----:B-1----:R-:W-:Y:S01]  /*6340*/  @P1 SHF.R.U32.HI R47, RZ, R111, R46 ;  /* 0x0000006fff2f1219 */ /* 0x002fe2000001162e */
[----:B------:R-:W-:Y:S01]  /*6350*/  FMUL.FTZ R52, R129, R61 ;  /* 0x0000003d81347220 */ /* 0x000fe20000410000 */
[----:B------:R-:W-:Y:S01]  /*6360*/  F2FP.BF16.F32.PACK_AB R6, R6, R7 ;  /* 0x000000070606723e */ /* 0x000fe200000010ff */
[----:B------:R-:W-:Y:S01]  /*6370*/  FMUL.FTZ R57, R128, R61 ;  /* 0x0000003d80397220 */ /* 0x000fe20000410000 */
[----:B------:R-:W-:Y:S01]  /*6380*/  F2FP.BF16.F32.PACK_AB R5, R100, R105 ;  /* 0x000000696405723e */ /* 0x000fe200000010ff */
[----:B------:R-:W-:Y:S01]  /*6390*/  FMUL.FTZ R49, R133, R61 ;  /* 0x0000003d85317220 */ /* 0x000fe20000410000 */
[----:B------:R-:W-:Y:S01]  /*63a0*/  F2FP.BF16.F32.PACK_AB R7, R104, R109 ;  /* 0x0000006d6807723e */ /* 0x000fe200000010ff */
[----:B------:R-:W-:Y:S01]  /*63b0*/  BAR.SYNC.DEFER_BLOCKING 0x1, 0x100 ;  /* 0x0044000000007b1d */ /* 0x000fe20000010000 */
[----:B------:R-:W-:Y:S01]  /*63c0*/  LOP3.LUT R14, R8, R13, RZ, 0x3c, !PT ;  /* 0x0000000d080e7212 */ /* 0x000fe200078e3cff */
[----:B------:R-:W-:Y:S01]  /*63d0*/  IMAD.U32 R13, RZ, RZ, UR5 ;  /* 0x00000005ff0d7e24 */ /* 0x000fe2000f8e00ff */
[----:B------:R-:W-:Y:S01]  /*63e0*/  LOP3.LUT R24, R25, 0x380, RZ, 0xc0, !PT ;  /* 0x0000038019187812 */ /* 0x000fe200078ec0ff */
[----:B------:R-:W-:Y:S01]  /*63f0*/  IMAD.U32 R13, RZ, RZ, UR6 ;  /* 0x00000006ff0d7e24 */ /* 0x000fe2000f8e00ff */
[----:B------:R-:W-:Y:S01]  /*6400*/  MOV R105, R40 ;  /* 0x0000002800697202 */ /* 0x000fe20000000f00 */
[----:B------:R-:W-:Y:S01]  /*6410*/  IMAD.MOV R40, RZ, RZ, -R47 ;  /* 0x000000ffff287224 */ /* 0x000fe200078e0a2f */
[----:B------:R-:W-:Y:S01]  /*6420*/  SHF.R.U64 R24, R24, 0x3, RZ ;  /* 0x0000000318187819 */ /* 0x000fe200000012ff */
[----:B--2---:R-:W-:Y:S01]  /*6430*/  IMAD.WIDE.U32 R12, R102, UR40, R12 ;  /* 0x00000028660c7c25 */ /* 0x004fe2000f8e000c */
[----:B------:R-:W-:Y:S01]  /*6440*/  IADD3 R29, P3, R38, 0x4000, RZ ;  /* 0x00004000261d7810 */ /* 0x000fe20007f7e0ff */
[----:B------:R-:W-:Y:S01]  /*6450*/  ULDC.64 UR4, c[0x0][0xb88] ;  /* 0x0002e20000047ab9 */ /* 0x000fe20000000a00 */
[----:B------:R-:W-:Y:S01]  /*6460*/  LOP3.LUT R24, R24, R25, RZ, 0x3c, !PT ;  /* 0x0000001918187212 */ /* 0x000fe200078e3cff */
[----:B------:R-:W-:Y:S01]  /*6470*/  IMAD.X R25, RZ, RZ, R39, P0 ;  /* 0x000000ffff197224 */ /* 0x000fe200000e0627 */
[----:B------:R-:W-:Y:S01]  /*6480*/  SHF.R.S32.HI R41, RZ, 0x1f, R47 ;  /* 0x0000001fff297819 */ /* 0x000fe2000001142f */
[----:B------:R-:W-:Y:S01]  /*6490*/  ULDC UR6, c[0x0][0xa88] ;  /* 0x0002a20000067ab9 */ /* 0x000fe20000000800 */
[----:B------:R-:W-:Y:S01]  /*64a0*/  IADD3 R12, P0, R47, R12, RZ ;  /* 0x0000000c2f0c7210 */ /* 0x000fe20007f1e0ff */
[-C--:B------:R-:W-:Y:S01]  /*64b0*/  FMUL.FTZ R56, R132, R61.reuse ;  /* 0x0000003d84387220 */ /* 0x080fe20000410000 */
[----:B------:R-:W-:Y:S01]  /*64c0*/  LOP3.LUT R8, R21, 0x380, RZ, 0xc0, !PT ;  /* 0x0000038015087812 */ /* 0x000fe200078ec0ff */
[-C--:B------:R-:W-:Y:S01]  /*64d0*/  FMUL.FTZ R50, R137, R61.reuse ;  /* 0x0000003d89327220 */ /* 0x080fe20000410000 */
[----:B------:R-:W-:Y:S01]  /*64e0*/  IADD3 R27, P2, R38, 0x5000, RZ ;  /* 0x00005000261b7810 */ /* 0x000fe20007f5e0ff */
[-C--:B------:R-:W-:Y:S01]  /*64f0*/  FMUL.FTZ R55, R136, R61.reuse ;  /* 0x0000003d88377220 */ /* 0x080fe20000410000 */
[----:B------:R-:W-:Y:S01]  /*6500*/  LOP3.LUT R28, R29, 0x380, RZ, 0xc0, !PT ;  /* 0x000003801d1c7812 */ /* 0x000fe200078ec0ff */
[-C--:B------:R-:W-:Y:S01]  /*6510*/  FMUL.FTZ R3, R141, R61.reuse ;  /* 0x0000003d8d037220 */ /* 0x080fe20000410000 */
[----:B------:R-:W-:Y:S01]  /*6520*/  SHF.R.U64 R8, R8, 0x3, RZ ;  /* 0x0000000308087819 */ /* 0x000fe200000012ff */
[----:B------:R0:W-:Y:S01]  /*6530*/  STSM.16.M88.4 [R106], R4 ;  /* 0x000000046a007844 */ /* 0x0001e20000000200 */
[----:B------:R-:W-:Y:S01]  /*6540*/  LOP3.LUT R26, R27, 0x380, RZ, 0xc0, !PT ;  /* 0x000003801b1a7812 */ /* 0x000fe200078ec0ff */
[----:B------:R-:W-:Y:S01]  /*6550*/  FMUL.FTZ R54, R140, R61 ;  /* 0x0000003d8c367220 */ /* 0x000fe20000410000 */
[----:B------:R-:W-:Y:S01]  /*6560*/  MOV R15, R14 ;  /* 0x0000000e000f7202 */ /* 0x000fe20000000f00 */
[-C--:B------:R-:W-:Y:S01]  /*6570*/  FMUL.FTZ R48, R145, R61.reuse ;  /* 0x0000003d91307220 */ /* 0x080fe20000410000 */
[----:B------:R-:W-:Y:S01]  /*6580*/  SHF.R.U64 R28, R28, 0x3, RZ ;  /* 0x000000031c1c7819 */ /* 0x000fe200000012ff */
[----:B------:R-:W-:Y:S01]  /*6590*/  FMUL.FTZ R53, R144, R61 ;  /* 0x0000003d90357220 */ /* 0x000fe20000410000 */
[----:B------:R-:W-:Y:S01]  /*65a0*/  MOV R104, R42 ;  /* 0x0000002a00687202 */ /* 0x000fe20000000f00 */
[----:B------:R-:W-:Y:S01]  /*65b0*/  IMAD R43, R96, 0x80, R19 ;  /* 0x00000080602b7824 */ /* 0x000fe200078e0213 */
[----:B------:R-:W-:Y:S01]  /*65c0*/  LOP3.LUT R8, R8, R21, RZ, 0x3c, !PT ;  /* 0x0000001508087212 */ /* 0x000fe200078e3cff */
[-C--:B------:R-:W-:Y:S01]  /*65d0*/  FMUL.FTZ R0, R149, R61.reuse ;  /* 0x0000003d95007220 */ /* 0x080fe20000410000 */
[----:B------:R-:W-:Y:S01]  /*65e0*/  SHF.R.U64 R26, R26, 0x3, RZ ;  /* 0x000000031a1a7819 */ /* 0x000fe200000012ff */
[----:B------:R-:W-:Y:S01]  /*65f0*/  FMUL.FTZ R61, R148, R61 ;  /* 0x0000003d943d7220 */ /* 0x000fe20000410000 */
[----:B------:R-:W-:Y:S01]  /*6600*/  LOP3.LUT R28, R28, R29, RZ, 0x3c, !PT ;  /* 0x0000001d1c1c7212 */ /* 0x000fe200078e3cff */
[----:B------:R-:W-:Y:S01]  /*6610*/  IMAD.X R29, RZ, RZ, R39, P3 ;  /* 0x000000ffff1d7224 */ /* 0x000fe200018e0627 */
[----:B------:R-:W-:Y:S01]  /*6620*/  MOV R14, R8 ;  /* 0x00000008000e7202 */ /* 0x000fe20000000f00 */
[----:B0-----:R-:W-:Y:S01]  /*6630*/  IMAD R4, R102, UR10, RZ ;  /* 0x0000000a66047c24 */ /* 0x001fe2000f8e02ff */
[----:B------:R-:W-:Y:S01]  /*6640*/  MOV R106, R10 ;  /* 0x0000000a006a7202 */ /* 0x000fe20000000f00 */
[----:B------:R-:W-:Y:S01]  /*6650*/  IMAD R11, R59, R40, R107 ;  /* 0x000000283b0b7224 */ /* 0x000fe200078e026b */
[----:B------:R-:W-:Y:S01]  /*6660*/  F2FP.BF16.F32.PACK_AB R5, R108, R113 ;  /* 0x000000716c05723e */ /* 0x000fe200000010ff */
[----:B------:R-:W-:Y:S01]  /*6670*/  IMAD R103, R103, UR40, R4 ;  /* 0x0000002867677c24 */ /* 0x000fe2000f8e0204 */
[----:B------:R-:W-:Y:S01]  /*6680*/  F2FP.BF16.F32.PACK_AB R4, R72, R75 ;  /* 0x0000004b4804723e */ /* 0x000fe200000010ff */
[----:B------:R-:W-:Y:S01]  /*6690*/  IMAD R72, R59, UR6, RZ ;  /* 0x000000063b487c24 */ /* 0x000fe2000f8e02ff */
[----:B------:R-:W-:Y:S01]  /*66a0*/  SHF.R.S32.HI R10, RZ, 0x1f, R11 ;  /* 0x0000001fff0a7819 */ /* 0x000fe2000001140b */
[----:B------:R-:W-:Y:S01]  /*66b0*/  ULDC.64 UR8, c[0x0][0xae8] ;  /* 0x0002ba0000087ab9 */ /* 0x000fe20000000a00 */
[----:B------:R-:W-:-:S02]  /*66c0*/  IADD3.X R13, R41, R13, R103, P0, !PT ;  /* 0x0000000d290d7210 */ /* 0x000fc400007fe467 */
[----:B------:R-:W-:Y:S01]  /*66d0*/  F2FP.BF16.F32.PACK_AB R6, R70, R73 ;  /* 0x000000494606723e */ /* 0x000fe200000010ff */
[----:B------:R-:W-:Y:S01]  /*66e0*/  IMAD R10, R10, UR4, RZ ;  /* 0x000000040a0a7c24 */ /* 0x000fe2000f8e02ff */
[----:B------:R-:W-:Y:S01]  /*66f0*/  F2FP.BF16.F32.PACK_AB R7, R98, R117 ;  /* 0x000000756207723e */ /* 0x000fe200000010ff */
[C---:B------:R-:W-:Y:S01]  /*6700*/  IMAD.WIDE.U32 R12, R11.reuse, UR4, R12 ;  /* 0x000000040b0c7c25 */ /* 0x040fe2000f8e000c */
[----:B------:R-:W-:Y:S02]  /*6710*/  LOP3.LUT P0, RZ, R154, 0x3, RZ, 0xc0, !PT ;  /* 0x000000039aff7812 */ /* 0x000fe4000780c0ff */
[----:B------:R-:W-:Y:S01]  /*6720*/  F2FP.BF16.F32.PACK_AB R8, R66, R71 ;  /* 0x000000474208723e */ /* 0x000fe200000010ff */
[----:B------:R-:W-:Y:S01]  /*6730*/  IMAD R41, R11, UR5, R10 ;  /* 0x000000050b297c24 */ /* 0x000fe2000f8e020a */
[----:B------:R0:W-:Y:S01]  /*6740*/  STSM.16.M88.4 [R15], R4 ;  /* 0x000000040f007844 */ /* 0x0001e20000000200 */
[----:B------:R-:W-:Y:S01]  /*6750*/  ULDC.64 UR4, c[0x0][0xb50] ;  /* 0x0002d40000047ab9 */ /* 0x000fe20000000a00 */
[----:B------:R-:W-:-:S02]  /*6760*/  F2FP.BF16.F32.PACK_AB R9, R94, R101 ;  /* 0x000000655e09723e */ /* 0x000fc400000010ff */
[----:B------:R-:W-:Y:S02]  /*6770*/  F2FP.BF16.F32.PACK_AB R10, R68, R69 ;  /* 0x00000045440a723e */ /* 0x000fe400000010ff */
[----:B------:R-:W-:Y:S02]  /*6780*/  F2FP.BF16.F32.PACK_AB R11, R92, R99 ;  /* 0x000000635c0b723e */ /* 0x000fe400000010ff */
[----:B------:R-:W-:Y:S02]  /*6790*/  LEA R40, P3, R12, UR4, 0x2 ;  /* 0x000000040c287c11 */ /* 0x000fe4000f8610ff */
[----:B------:R-:W-:Y:S01]  /*67a0*/  LOP3.LUT R26, R26, R27, RZ, 0x3c, !PT ;  /* 0x0000001b1a1a7212 */ /* 0x000fe200078e3cff */
[----:B------:R-:W-:Y:S01]  /*67b0*/  IMAD.X R27, RZ, RZ, R39, P2 ;  /* 0x000000ffff1b7224 */ /* 0x000fe200010e0627 */
[----:B------:R-:W-:Y:S01]  /*67c0*/  ISETP.GE.OR P2, PT, R43, R72, P0 ;  /* 0x000000482b00720c */ /* 0x000fe20000746670 */
[----:B------:R1:W-:Y:S01]  /*67d0*/  STSM.16.M88.4 [R14], R8 ;  /* 0x000000080e007844 */ /* 0x0003e20000000200 */
[----:B------:R-:W-:Y:S01]  /*67e0*/  F2FP.BF16.F32.PACK_AB R71, R81, R84 ;  /* 0x000000545147723e */ /* 0x000fe200000010ff */
[----:B0-----:R-:W-:Y:S01]  /*67f0*/  VIADD R5, R43, 0x8 ;  /* 0x000000082b057836 */ /* 0x001fe20000000000 */
[----:B------:R-:W-:Y:S01]  /*6800*/  IADD3 R7, R13, R41, RZ ;  /* 0x000000290d077210 */ /* 0x000fe20007ffe0ff */
[----:B------:R-:W-:Y:S01]  /*6810*/  SHFL.IDX PT, R66, R40, 0x1, 0x1c1f ;  /* 0x003c1f0028427f89 */ /* 0x000fe200000e0000 */
[----:B------:R-:W-:-:S02]  /*6820*/  F2FP.BF16.F32.PACK_AB R4, R62, R67 ;  /* 0x000000433e04723e */ /* 0x000fc400000010ff */
[----:B------:R-:W-:Y:S02]  /*6830*/  ISETP.GE.OR P0, PT, R5, R72, P0 ;  /* 0x000000480500720c */ /* 0x000fe40000706670 */
[----:B------:R-:W-:Y:S02]  /*6840*/  LEA.HI.X R41, R12, UR5, R7, 0x2, P3 ;  /* 0x000000050c297c11 */ /* 0x000fe400098f1407 */
[----:B------:R-:W-:Y:S02]  /*6850*/  F2FP.BF16.F32.PACK_AB R5, R88, R97 ;  /* 0x000000615805723e */ /* 0x000fe400000010ff */
[----:B------:R-:W-:Y:S01]  /*6860*/  F2FP.BF16.F32.PACK_AB R6, R64, R65 ;  /* 0x000000414006723e */ /* 0x000fe200000010ff */
[----:B------:R-:W-:Y:S01]  /*6870*/  SHFL.IDX PT, R67, R41, 0x1, 0x1c1f ;  /* 0x003c1f0029437f89 */ /* 0x000fe200000e0000 */
[----:B------:R-:W-:Y:S02]  /*6880*/  F2FP.BF16.F32.PACK_AB R7, R90, R95 ;  /* 0x0000005f5a07723e */ /* 0x000fe400000010ff */
[----:B------:R-:W-:Y:S01]  /*6890*/  F2FP.BF16.F32.PACK_AB R12, R60, R63 ;  /* 0x0000003f3c0c723e */ /* 0x000fe200000010ff */
[----:B------:R-:W-:Y:S01]  /*68a0*/  SHFL.IDX PT, R64, R40, RZ, 0x1c1f ;  /* 0x001c1fff28407589 */ /* 0x000fe200000e0000 */
[----:B------:R-:W-:-:S02]  /*68b0*/  F2FP.BF16.F32.PACK_AB R13, R80, R93 ;  /* 0x0000005d500d723e */ /* 0x000fc400000010ff */
[----:B-1----:R-:W-:Y:S01]  /*68c0*/  F2FP.BF16.F32.PACK_AB R14, R51, R58 ;  /* 0x0000003a330e723e */ /* 0x002fe200000010ff */
[----:B------:R-:W-:Y:S01]  /*68d0*/  STSM.16.M88.4 [R106], R4 ;  /* 0x000000046a007844 */ /* 0x000fe20000000200 */
[----:B------:R-:W-:Y:S02]  /*68e0*/  F2FP.BF16.F32.PACK_AB R15, R79, R86 ;  /* 0x000000564f0f723e */ /* 0x000fe400000010ff */
[----:B------:R-:W-:Y:S01]  /*68f0*/  F2FP.BF16.F32.PACK_AB R8, R52, R57 ;  /* 0x000000393408723e */ /* 0x000fe200000010ff */
[----:B------:R-:W0:Y:S01]  /*6900*/  SHFL.IDX PT, R65, R41, RZ, 0x1c1f ;  /* 0x001c1fff29417589 */ /* 0x000e2200000e0000 */
[----:B------:R-:W-:Y:S01]  /*6910*/  F2FP.BF16.F32.PACK_AB R9, R76, R91 ;  /* 0x0000005b4c09723e */ /* 0x000fe200000010ff */
[----:B------:R-:W1:Y:S01]  /*6920*/  @P1 LDC R57, c[0x0][0xbec] ;  /* 0x0002fb00ff391b82 */ /* 0x000e620000000800 */
[----:B------:R-:W-:Y:S01]  /*6930*/  F2FP.BF16.F32.PACK_AB R10, R49, R56 ;  /* 0x00000038310a723e */ /* 0x000fe200000010ff */
[----:B------:R-:W-:Y:S01]  /*6940*/  STSM.16.M88.4 [R105], R12 ;  /* 0x0000000c69007844 */ /* 0x000fe20000000200 */
[----:B------:R-:W-:-:S02]  /*6950*/  F2FP.BF16.F32.PACK_AB R11, R78, R89 ;  /* 0x000000594e0b723e */ /* 0x000fc400000010ff */
[----:B------:R-:W-:Y:S02]  /*6960*/  MOV R100, R44 ;  /* 0x0000002c00647202 */ /* 0x000fe40000000f00 */
        /* <DEDUP_REMOVED lines=9> */
[C---:B------:R-:W-:Y:S02]  /*6a00*/  LOP3.LUT R21, R38.reuse, 0x380, RZ, 0xc0, !PT ;  /* 0x0000038026157812 */ /* 0x040fe400078ec0ff */
[C---:B------:R-:W-:Y:S01]  /*6a10*/  IADD3 R33, P5, R38.reuse, 0x2000, RZ ;  /* 0x0000200026217810 */ /* 0x040fe20007fbe0ff */
[----:B------:R-:W-:Y:S01]  /*6a20*/  STSM.16.M88.4 [R77], R80 ;  /* 0x000000504d007844 */ /* 0x000fe20000000200 */
[----:B------:R-:W-:Y:S01]  /*6a30*/  IMAD R3, R153, 0x20, R17 ;  /* 0x0000002099037824 */ /* 0x000fe200078e0211 */
[----:B------:R-:W-:Y:S01]  /*6a40*/  SHF.R.U64 R21, R21, 0x3, RZ ;  /* 0x0000000315157819 */ /* 0x000fe200000012ff */
[----:B------:R-:W-:Y:S01]  /*6a50*/  BAR.SYNC.DEFER_BLOCKING 0x1, 0x100 ;  /* 0x0044000000007b1d */ /* 0x000fe20000010000 */
[----:B------:R-:W-:Y:S01]  /*6a60*/  IADD3 R31, P4, R38, 0x3000, RZ ;  /* 0x00003000261f7810 */ /* 0x000fe20007f9e0ff */
[----:B------:R-:W-:Y:S01]  /*6a70*/  UIMAD UR6, UR11, UR8, URZ ;  /* 0x000000080b0672a4 */ /* 0x000fe2000f8e023f */
[----:B------:R-:W-:Y:S01]  /*6a80*/  LOP3.LUT R38, R21, R38, RZ, 0x3c, !PT ;  /* 0x0000002615267212 */ /* 0x000fe200078e3cff */
[----:B------:R-:W-:Y:S01]  /*6a90*/  IMAD.X R21, RZ, RZ, R39, P6 ;  /* 0x000000ffff157224 */ /* 0x000fe200030e0627 */
[----:B------:R-:W-:Y:S01]  /*6aa0*/  UIMAD.WIDE.U32 UR4, UR7, UR8, URZ ;  /* 0x00000008070472a5 */ /* 0x000fe2000f8e003f */
[----:B------:R-:W-:Y:S01]  /*6ab0*/  LOP3.LUT R32, R33, 0x380, RZ, 0xc0, !PT ;  /* 0x0000038021207812 */ /* 0x000fe200078ec0ff */
[----:B0-----:R0:W-:Y:S01]  /*6ac0*/  @!P2 ST.E desc[UR48][R64.64], R37 ;  /* 0x000000254000a985 */ /* 0x0011e2000c101930 */
[----:B------:R-:W-:Y:S01]  /*6ad0*/  UIMAD UR6, UR7, UR9, UR6 ;  /* 0x00000009070672a4 */ /* 0x000fe2000f8e0206 */
[----:B------:R-:W-:-:S02]  /*6ae0*/  LOP3.LUT R30, R31, 0x380, RZ, 0xc0, !PT ;  /* 0x000003801f1e7812 */ /* 0x000fc400078ec0ff */
[----:B------:R2:W-:Y:S01]  /*6af0*/  @!P0 ST.E desc[UR48][R66.64], R36 ;  /* 0x0000002442008985 */ /* 0x0005e2000c101930 */
[----:B------:R-:W-:Y:S01]  /*6b00*/  ULDC.64 UR8, c[0x0][0xaf0] ;  /* 0x0002bc0000087ab9 */ /* 0x000fe20000000a00 */
[----:B------:R-:W-:Y:S02]  /*6b10*/  SHF.R.U64 R32, R32, 0x3, RZ ;  /* 0x0000000320207819 */ /* 0x000fe400000012ff */
[----:B------:R3:W5:Y:S01]  /*6b20*/  LD.E.128 R44, desc[UR48][R34.64] ;  /* 0x00000030222c7980 */ /* 0x000762000c101d00 */
[----:B0-----:R-:W0:Y:S03]  /*6b30*/  @P1 LDC R37, c[0x0][0xbf0] ;  /* 0x0002fc00ff251b82 */ /* 0x001e260000000800 */
[----:B------:R4:W5:Y:S01]  /*6b40*/  LD.E.128 R52, desc[UR48][R28.64] ;  /* 0x000000301c347980 */ /* 0x000962000c101d00 */
[----:B------:R-:W-:Y:S01]  /*6b50*/  UIADD3 UR5, UR5, UR6, URZ ;  /* 0x0000000605057290 */ /* 0x000fe2000fffe03f */
[----:B------:R-:W-:-:S02]  /*6b60*/  SHF.R.U64 R30, R30, 0x3, RZ ;  /* 0x000000031e1e7819 */ /* 0x000fc400000012ff */
[----:B------:R2:W5:Y:S01]  /*6b70*/  LD.E.128 R8, desc[UR48][R20.64] ;  /* 0x0000003014087980 */ /* 0x000562000c101d00 */
[----:B------:R-:W-:Y:S01]  /*6b80*/  LOP3.LUT R32, R32, R33, RZ, 0x3c, !PT ;  /* 0x0000002120207212 */ /* 0x000fe200078e3cff */
[----:B---3--:R-:W3:Y:S02]  /*6b90*/  LDC.64 R34, c[0x0][0xae0] ;  /* 0x0002b800ff227b82 */ /* 0x008ee40000000a00 */
[----:B------:R-:W5:Y:S01]  /*6ba0*/  LD.E.128 R48, desc[UR48][R38.64] ;  /* 0x0000003026307980 */ /* 0x000f62000c101d00 */
[----:B----4-:R-:W-:Y:S01]  /*6bb0*/  IMAD R28, R96, 0x80, R3 ;  /* 0x00000080601c7824 */ /* 0x010fe200078e0203 */
[----:B------:R-:W-:Y:S01]  /*6bc0*/  UIMAD UR6, UR10, UR8, URZ ;  /* 0x000000080a0672a4 */ /* 0x000fe2000f8e023f */
[----:B------:R-:W-:Y:S01]  /*6bd0*/  LOP3.LUT R30, R30, R31, RZ, 0x3c, !PT ;  /* 0x0000001f1e1e7212 */ /* 0x000fe200078e3cff */
[----:B------:R-:W-:Y:S01]  /*6be0*/  UIMAD.WIDE.U32 UR4, UR40, UR8, UR4 ;  /* 0x00000008280472a5 */ /* 0x000fe2000f8e0004 */
[----:B-1----:R-:W-:Y:S01]  /*6bf0*/  @P1 IMAD.HI.U32 R0, R28, R57, RZ ;  /* 0x000000391c001227 */ /* 0x002fe200078e00ff */
[----:B------:R-:W-:Y:S01]  /*6c00*/  IADD3.X R33, RZ, R39, RZ, P5, !PT ;  /* 0x00000027ff217210 */ /* 0x000fe20002ffe4ff */
[----:B------:R-:W5:Y:S02]  /*6c10*/  LD.E.128 R60, desc[UR48][R26.64] ;  /* 0x000000301a3c7980 */ /* 0x000f64000c101d00 */
[----:B--2---:R-:W-:Y:S01]  /*6c20*/  IMAD.MOV.U32 R20, RZ, RZ, R28 ;  /* 0x000000ffff147224 */ /* 0x004fe200078e001c */
[----:B------:R-:W-:Y:S01]  /*6c30*/  UIMAD UR6, UR40, UR9, UR6 ;  /* 0x00000009280672a4 */ /* 0x000fe2000f8e0206 */
[----:B------:R-:W-:Y:S01]  /*6c40*/  IMAD.X R31, RZ, RZ, R39, P4 ;  /* 0x000000ffff1f7224 */ /* 0x000fe200020e0627 */
[----:B------:R-:W5:Y:S01]  /*6c50*/  LD.E.128 R40, desc[UR48][R32.64] ;  /* 0x0000003020287980 */ /* 0x000f62000c101d00 */
[----:B0-----:R-:W-:Y:S01]  /*6c60*/  @P1 SHF.R.U32.HI R20, RZ, R37, R0 ;  /* 0x00000025ff141219 */ /* 0x001fe20000011600 */
[----:B------:R-:W-:-:S02]  /*6c70*/  UIADD3 UR5, UR5, UR6, URZ ;  /* 0x0000000605057290 */ /* 0x000fc4000fffe03f */
[----:B------:R-:W5:Y:S01]  /*6c80*/  LD.E.128 R4, desc[UR48][R30.64] ;  /* 0x000000301e047980 */ /* 0x000f62000c101d00 */
[--C-:B------:R-:W-:Y:S01]  /*6c90*/  SHF.R.S32.HI R3, RZ, 0x1f, R20.reuse ;  /* 0x0000001fff037819 */ /* 0x100fe20000011414 */
[----:B------:R-:W-:Y:S02]  /*6ca0*/  IMAD.MOV R0, RZ, RZ, -R20 ;  /* 0x000000ffff007224 */ /* 0x000fe400078e0a14 */
[----:B------:R0:W5:Y:S01]  /*6cb0*/  LD.E.128 R12, desc[UR48][R24.64] ;  /* 0x00000030180c7980 */ /* 0x000162000c101d00 */
[----:B------:R-:W-:Y:S01]  /*6cc0*/  ULDC.64 UR6, c[0x0][0xad8] ;  /* 0x0002b60000067ab9 */ /* 0x000fe20000000a00 */
[----:B------:R-:W-:Y:S01]  /*6cd0*/  IMAD R59, R59, R0, R28 ;  /* 0x000000003b3b7224 */ /* 0x000fe200078e021c */
[----:B------:R-:W-:Y:S01]  /*6ce0*/  @!PT LDS RZ, [RZ] ;  /* 0x00000000fffff984 */ /* 0x000fe20000000800 */
[----:B------:R-:W-:Y:S01]  /*6cf0*/  @!PT LDS RZ, [RZ] ;  /* 0x00000000fffff984 */ /* 0x000fe20000000800 */
[----:B------:R-:W-:Y:S01]  /*6d00*/  @!PT LDS RZ, [RZ] ;  /* 0x00000000fffff984 */ /* 0x000fe20000000800 */
[----:B------:R-:W-:Y:S01]  /*6d10*/  @!PT LDS RZ, [RZ] ;  /* 0x00000000fffff984 */ /* 0x000fe20000000800 */
[----:B------:R1:W-:Y:S06]  /*6d20*/  MEMBAR.ALL.CTA ;  /* 0x0000000000007992 */ /* 0x0003ec0000008000 */
[----:B-1----:R-:W1:Y:S01]  /*6d30*/  FENCE.VIEW.ASYNC.S ;  /* 0x00000000000073c6 */ /* 0x002e620000000000 */
[----:B---3--:R-:W-:Y:S01]  /*6d40*/  IMAD R3, R3, R34, RZ ;  /* 0x0000002203037224 */ /* 0x008fe200078e02ff */
[----:B------:R-:W-:-:S03]  /*6d50*/  SHF.R.S32.HI R0, RZ, 0x1f, R59 ;  /* 0x0000001fff007819 */ /* 0x000fc6000001143b */
[C---:B------:R-:W-:Y:S02]  /*6d60*/  IMAD R3, R20.reuse, R35, R3 ;  /* 0x0000002314037224 */ /* 0x040fe400078e0203 */
[----:B------:R-:W-:Y:S01]  /*6d70*/  IMAD.WIDE.U32 R20, R20, R34, UR4 ;  /* 0x0000000414147e25 */ /* 0x000fe2000f8e0022 */
[----:B------:R-:W-:-:S03]  /*6d80*/  LEA R29, R96, R17, 0x7 ;  /* 0x00000011601d7211 */ /* 0x000fc600078e38ff */
[----:B------:R-:W-:Y:S02]  /*6d90*/  IMAD.IADD R21, R21, 0x1, R3 ;  /* 0x0000000115157824 */ /* 0x000fe400078e0203 */
[----:B------:R-:W-:Y:S01]  /*6da0*/  IMAD R0, R0, UR6, RZ ;  /* 0x0000000600007c24 */ /* 0x000fe2000f8e02ff */
[----:B------:R-:W-:Y:S01]  /*6db0*/  UIADD3 UR39, UR39, 0x28820, URZ ;  /* 0x0002882027277890 */ /* 0x000fe2000fffe03f */
[----:B------:R-:W-:Y:S01]  /*6dc0*/  IMAD.WIDE.U32 R20, R59, UR6, R20 ;  /* 0x000000063b147c25 */ /* 0x000fe2000f8e0014 */
[----:B------:R-:W-:Y:S01]  /*6dd0*/  UIADD3 UR43, UR43, 0x1, URZ ;  /* 0x000000012b2b7890 */ /* 0x000fe2000fffe03f */
[----:B------:R-:W-:Y:S02]  /*6de0*/  ISETP.GE.AND P1, PT, R29, R72, PT ;  /* 0x000000481d00720c */ /* 0x000fe40003f26270 */
[----:B0-----:R-:W-:Y:S01]  /*6df0*/  IMAD R25, R59, UR7, R0 ;  /* 0x000000073b197c24 */ /* 0x001fe2000f8e0200 */
[----:B------:R-:W-:Y:S01]  /*6e00*/  ULDC.64 UR6, c[0x0][0xa80] ;  /* 0x0002a00000067ab9 */ /* 0x000fe20000000a00 */
[----:B------:R-:W-:Y:S01]  /*6e10*/  UPRMT UR39, URZ, 0x654, UR39 ;  /* 0x000006543f277896 */ /* 0x000fe20008000027 */
[----:B------:R-:W-:Y:S01]  /*6e20*/  LEA R0, P2, R20, UR6, 0x1 ;  /* 0x0000000614007c11 */ /* 0x000fe2000f8408ff */
[----:B------:R-:W-:Y:S01]  /*6e30*/  IMAD.IADD R21, R21, 0x1, R25 ;  /* 0x0000000115157824 */ /* 0x000fe200078e0219 */
[----:B------:R-:W-:Y:S01]  /*6e40*/  UISETP.NE.AND UP0, UPT, UR43, 0x2, UPT ;  /* 0x000000022b00788c */ /* 0x000fe2000bf05270 */
[----:B------:R-:W-:-:S03]  /*6e50*/  VIADD R3, R29, 0x20 ;  /* 0x000000201d037836 */ /* 0x000fc60000000000 */
[----:B------:R-:W-:Y:S01]  /*6e60*/  LEA.HI.X R28, R20, UR7, R21, 0x1, P2 ;  /* 0x00000007141c7c11 */ /* 0x000fe200090f0c15 */
[----:B------:R-:W-:Y:S01]  /*6e70*/  USEL UR5, URZ, 0x1, UP0 ;  /* 0x000000013f057887 */ /* 0x000fe20008000000 */
[-C--:B------:R-:W-:Y:S01]  /*6e80*/  ISETP.GE.AND P3, PT, R3, R72.reuse, PT ;  /* 0x000000480300720c */ /* 0x080fe20003f66270 */
[----:B------:R-:W-:Y:S01]  /*6e90*/  ULDC UR4, c[0x0][0xc] ;  /* 0x0000030000047ab9 */ /* 0x000fe20000000800 */
[----:B------:R-:W-:Y:S01]  /*6ea0*/  VIADD R3, R29, 0x40 ;  /* 0x000000401d037836 */ /* 0x000fe20000000000 */
[----:B------:R-:W-:Y:S01]  /*6eb0*/  UIADD3 UR41, UR4, UR41, URZ ;  /* 0x0000002904297290 */ /* 0x000fe2000fffe03f */
[----:B-1----:R0:W1:Y:S01]  /*6ec0*/  SHFL.IDX PT, R26, R0, RZ, 0x181f ;  /* 0x00181fff001a7589 */ /* 0x00206200000e0000 */
        /* <DEDUP_REMOVED lines=9> */
[----:B------:R-:W-:-:S11]  /*6f60*/  ISETP.GE.AND P1, PT, R22, UR4, PT ;  /* 0x0000000416007c0c */ /* 0x000fd6000bf26270 */
[----:B-1----:R-:W-:Y:S02]  /*6f70*/  @!P2 LEA R24, P4, R18, R26, 0x1 ;  /* 0x0000001a1218a211 */ /* 0x002fe400078808ff */
[----:B--2---:R-:W-:Y:S02]  /*6f80*/  @!P1 IMAD.WIDE R20, R22, 0x2, R26 ;  /* 0x0000000216149825 */ /* 0x004fe400078e021a */
[----:B------:R-:W-:-:S03]  /*6f90*/  @!P2 LEA.HI.X R25, R18, R27, R188, 0x1, P4 ;  /* 0x0000001b1219a211 */ /* 0x000fc600020f0cbc */
[----:B-----5:R3:W-:Y:S04]  /*6fa0*/  @!P1 ST.E.128 desc[UR48][R20.64], R48 ;  /* 0x0000003014009985 */ /* 0x0207e8000c101d30 */
[----:B------:R3:W-:Y:S02]  /*6fb0*/  @!P2 ST.E.128 desc[UR48][R24.64], R52 ;  /* 0x000000341800a985 */ /* 0x0007e4000c101d30 */
.L_x_6545:
[----:B------:R-:W-:Y:S05]  /*6fc0*/  BSYNC B0 ;  /* 0x0000000000007941 */ /* 0x000fea0003800000 */
.L_x_6544:
[----:B--2---:R2:W4:Y:S01]  /*6fd0*/  SHFL.IDX PT, R27, R28, 0x1, 0x181f ;  /* 0x00381f001c1b7f89 */ /* 0x00452200000e0000 */
[----:B------:R-:W-:Y:S03]  /*6fe0*/  BSSY B0, `(.L_x_6546) ;  /* 0x000000b000007945 */ /* 0x000fe60003800000 */
[----:B-1----:R2:W1:Y:S01]  /*6ff0*/  SHFL.IDX PT, R26, R0, 0x1, 0x181f ;  /* 0x00381f00001a7f89 */ /* 0x00246200000e0000 */
[----:B------:R-:W-:Y:S05]  /*7000*/  @P3 BRA `(.L_x_6547) ;  /* 0x0000000000203947 */ /* 0x000fea0003800000 */
[----:B------:R-:W-:Y:S02]  /*7010*/  ULDC UR4, c[0x0][0xac8] ;  /* 0x0002b20000047ab9 */ /* 0x000fe40000000800 */
[----:B------:R-:W-:Y:S02]  /*7020*/  ISETP.GE.AND P3, PT, R18, UR4, PT ;  /* 0x0000000412007c0c */ /* 0x000fe4000bf66270 */
[----:B------:R-:W-:-:S11]  /*7030*/  ISETP.GE.AND P2, PT, R22, UR4, PT ;  /* 0x0000000416007c0c */ /* 0x000fd6000bf46270 */
[----:B-1-3--:R-:W-:Y:S02]  /*7040*/  @!P3 LEA R24, P1, R18, R26, 0x1 ;  /* 0x0000001a1218b211 */ /* 0x00afe400078208ff */
[----:B----4-:R-:W-:Y:S02]  /*7050*/  @!P2 IMAD.WIDE R20, R22, 0x2, R26 ;  /* 0x000000021614a825 */ /* 0x010fe400078e021a */
[----:B------:R-:W-:-:S03]  /*7060*/  @!P3 LEA.HI.X R25, R18, R27, R188, 0x1, P1 ;  /* 0x0000001b1219b211 */ /* 0x000fc600008f0cbc */
[----:B-----5:R1:W-:Y:S04]  /*7070*/  @!P2 ST.E.128 desc[UR48][R20.64], R44 ;  /* 0x0000002c1400a985 */ /* 0x0203e8000c101d30 */
[----:B------:R1:W-:Y:S02]  /*7080*/  @!P3 ST.E.128 desc[UR48][R24.64], R60 ;  /* 0x0000003c1800b985 */ /* 0x0003e4000c101d30 */
.L_x_6547:
[----:B------:R-:W-:Y:S05]  /*7090*/  BSYNC B0 ;  /* 0x0000000000007941 */ /* 0x000fea0003800000 */
.L_x_6546:
[----:B----4-:R4:W0:Y:S01]  /*70a0*/  SHFL.IDX PT, R27, R28, 0x2, 0x181f ;  /* 0x00581f001c1b7f89 */ /* 0x01082200000e0000 */
[----:B------:R-:W-:Y:S03]  /*70b0*/  BSSY B0, `(.L_x_6548) ;  /* 0x000000b000007945 */ /* 0x000fe60003800000 */
[----:B-1----:R4:W1:Y:S01]  /*70c0*/  SHFL.IDX PT, R26, R0, 0x2, 0x181f ;  /* 0x00581f00001a7f89 */ /* 0x00286200000e0000 */
[----:B------:R-:W-:Y:S05]  /*70d0*/  @P0 BRA `(.L_x_6549) ;  /* 0x0000000000200947 */ /* 0x000fea0003800000 */
[----:B------:R-:W-:Y:S02]  /*70e0*/  ULDC UR4, c[0x0][0xac8] ;  /* 0x0002b20000047ab9 */ /* 0x000fe40000000800 */
[----:B------:R-:W-:Y:S02]  /*70f0*/  ISETP.GE.AND P2, PT, R18, UR4, PT ;  /* 0x0000000412007c0c */ /* 0x000fe4000bf46270 */
[----:B------:R-:W-:-:S11]  /*7100*/  ISETP.GE.AND P1, PT, R22, UR4, PT ;  /* 0x0000000416007c0c */ /* 0x000fd6000bf26270 */
[----:B-1-3--:R-:W-:Y:S02]  /*7110*/  @!P2 LEA R24, P0, R18, R26, 0x1 ;  /* 0x0000001a1218a211 */ /* 0x00afe400078008ff */
[----:B0-----:R-:W-:Y:S02]  /*7120*/  @!P1 IMAD.WIDE R20, R22, 0x2, R26 ;  /* 0x0000000216149825 */ /* 0x001fe400078e021a */
[----:B------:R-:W-:-:S03]  /*7130*/  @!P2 LEA.HI.X R25, R18, R27, R188, 0x1, P0 ;  /* 0x0000001b1219a211 */ /* 0x000fc600000f0cbc */
[----:B-----5:R0:W-:Y:S04]  /*7140*/  @!P1 ST.E.128 desc[UR48][R20.64], R40 ;  /* 0x0000002814009985 */ /* 0x0201e8000c101d30 */
[----:B------:R0:W-:Y:S02]  /*7150*/  @!P2 ST.E.128 desc[UR48][R24.64], R12 ;  /* 0x0000000c1800a985 */ /* 0x0001e4000c101d30 */
.L_x_6549:
[----:B------:R-:W-:Y:S05]  /*7160*/  BSYNC B0 ;  /* 0x0000000000007941 */ /* 0x000fea0003800000 */
.L_x_6548:
[----:B------:R-:W-:Y:S01]  /*7170*/  VIADD R3, R29, 0x60 ;  /* 0x000000601d037836 */ /* 0x000fe20000000000 */
[----:B0--3--:R0:W3:Y:S01]  /*7180*/  SHFL.IDX PT, R21, R28, 0x3, 0x181f ;  /* 0x00781f001c157f89 */ /* 0x0090e200000e0000 */
[----:B------:R-:W-:Y:S01]  /*7190*/  UIADD3 UR45, UR45, 0x1, URZ ;  /* 0x000000012d2d7890 */ /* 0x000fe2000fffe03f */
[----:B------:R-:W-:Y:S02]  /*71a0*/  BSSY B0, `(.L_x_6550) ;  /* 0x000000c000007945 */ /* 0x000fe40003800000 */
[----:B------:R-:W-:Y:S01]  /*71b0*/  ISETP.GE.AND P0, PT, R3, R72, PT ;  /* 0x000000480300720c */ /* 0x000fe20003f06270 */
[----:B------:R0:W0:-:S12]  /*71c0*/  SHFL.IDX PT, R20, R0, 0x3, 0x181f ;  /* 0x00781f0000147f89 */ /* 0x00001800000e0000 */
[----:B------:R-:W-:Y:S05]  /*71d0*/  @P0 BRA `(.L_x_6551) ;  /* 0x0000000000200947 */ /* 0x000fea0003800000 */
[----:B------:R-:W-:Y:S02]  /*71e0*/  ULDC UR4, c[0x0][0xac8] ;  /* 0x0002b20000047ab9 */ /* 0x000fe40000000800 */
[----:B------:R-:W-:Y:S02]  /*71f0*/  ISETP.GE.AND P2, PT, R18, UR4, PT ;  /* 0x0000000412007c0c */ /* 0x000fe4000bf46270 */
[----:B------:R-:W-:-:S11]  /*7200*/  ISETP.GE.AND P1, PT, R22, UR4, PT ;  /* 0x0000000416007c0c */ /* 0x000fd6000bf26270 */
[----:B0----5:R-:W-:Y:S02]  /*7210*/  @!P2 LEA R14, P0, R18, R20, 0x1 ;  /* 0x00000014120ea211 */ /* 0x021fe400078008ff */
[----:B---3--:R-:W-:Y:S02]  /*7220*/  @!P1 IMAD.WIDE R12, R22, 0x2, R20 ;  /* 0x00000002160c9825 */ /* 0x008fe400078e0214 */
[----:B------:R-:W-:-:S03]  /*7230*/  @!P2 LEA.HI.X R15, R18, R21, R188, 0x1, P0 ;  /* 0x00000015120fa211 */ /* 0x000fc600000f0cbc */
[----:B------:R0:W-:Y:S04]  /*7240*/  @!P1 ST.E.128 desc[UR48][R12.64], R4 ;  /* 0x000000040c009985 */ /* 0x0001e8000c101d30 */
[----:B------:R0:W-:Y:S02]  /*7250*/  @!P2 ST.E.128 desc[UR48][R14.64], R8 ;  /* 0x000000080e00a985 */ /* 0x0001e4000c101d30 */
.L_x_6551:
[----:B------:R-:W-:Y:S05]  /*7260*/  BSYNC B0 ;  /* 0x0000000000007941 */ /* 0x000fea0003800000 */
.L_x_6550:
[----:B0-2-4-:R-:W0:Y:S02]  /*7270*/  LDC R0, c[0x0][0xc34] ;  /* 0x00030d00ff007b82 */ /* 0x015e240000000800 */
[----:B0-----:R-:W-:-:S13]  /*7280*/  ISETP.LE.AND P0, PT, R0, UR41, PT ;  /* 0x0000002900007c0c */ /* 0x001fda000bf03270 */
[----:B------:R-:W-:Y:S05]  /*7290*/  @!P0 BRA `(.L_x_6552) ;  /* 0xffffff9800848947 */ /* 0x000fea000383ffff */
[----:B------:R-:W-:Y:S05]  /*72a0*/  EXIT ;  /* 0x000000000000794d */ /* 0x000fea0003800000 */
.L_x_6518:
[----:B------:R-:W-:-:S08]  /*72b0*/  NOP ;  /* 0x0000000000007918 */ /* 0x000fd00000000000 */
[----:B------:R-:W0:-:S00]  /*72c0*/  USETMAXREG.DEALLOC.CTAPOOL 0x28 ;  /* 0x00000028000079c8 */ /* 0x000e0000080e0500 */
[----:B------:R-:W1:Y:S01]  /*72d0*/  S2UR UR10, SR_CTAID.X ;  /* 0x00000000000a79c3 */ /* 0x000e620000002500 */
[----:B0-----:R-:W-:Y:S01]  /*72e0*/  IMAD.MOV.U32 R25, RZ, RZ, 0x1 ;  /* 0x00000001ff197424 */ /* 0x001fe200078e00ff */
[----:B------:R-:W-:Y:S01]  /*72f0*/  MOV R22, RZ ;  /* 0x000000ff00167202 */ /* 0x000fe20000000f00 */
[----:B------:R-:W-:-:S05]  /*7300*/  IMAD.MOV.U32 R37, RZ, RZ, 0x1 ;  /* 0x00000001ff257424 */ /* 0x000fca00078e00ff */
[----:B------:R-:W1:Y:S02]  /*7310*/  LDC R2, c[0x0][0xc34] ;  /* 0x00030d00ff027b82 */ /* 0x000e640000000800 */
[----:B-1----:R-:W-:-:S13]  /*7320*/  ISETP.LE.AND P0, PT, R2, UR10, PT ;  /* 0x0000000a02007c0c */ /* 0x002fda000bf03270 */
[----:B------:R-:W-:Y:S05]  /*7330*/  @P0 BRA `(.L_x_6553) ;  /* 0x0000003400740947 */ /* 0x000fea0003800000 */
[C---:B------:R-:W-:Y:S01]  /*7340*/  IMAD.SHL.U32 R28, R5.reuse, 0x8, RZ ;  /* 0x00000008051c7824 */ /* 0x040fe200078e00ff */
[----:B------:R-:W-:Y:S01]  /*7350*/  ULDC.64 UR6, c[0x0][0x2f0] ;  /* 0x0000bc0000067ab9 */ /* 0x000fe20000000a00 */
[----:B------:R-:W-:Y:S01]  /*7360*/  ULDC UR9, c[0x0][0x2b8] ;  /* 0x0000ae0000097ab9 */ /* 0x000fe20000000800 */
[----:B------:R-:W-:Y:S01]  /*7370*/  LOP3.LUT R18, R18, 0xfffffffe, RZ, 0xc0, !PT ;  /* 0xfffffffe12127812 */ /* 0x000fe200078ec0ff */
[----:B------:R-:W-:Y:S01]  /*7380*/  ULDC.64 UR4, c[0x0][0x418] ;  /* 0x0001060000047ab9 */ /* 0x000fe20000000a00 */
[C---:B------:R-:W-:Y:S01]  /*7390*/  LOP3.LUT R0, R28.reuse, 0x1f8, RZ, 0xc0, !PT ;  /* 0x000001f81c007812 */ /* 0x040fe200078ec0ff */
[----:B------:R-:W-:Y:S01]  /*73a0*/  UISETP.NE.U32.AND UP0, UPT, UR4, URZ, UPT ;  /* 0x0000003f0400728c */ /* 0x000fe2000bf05070 */
[----:B------:R-:W-:Y:S01]  /*73b0*/  LOP3.LUT R34, R28, 0x38, RZ, 0xc0, !PT ;  /* 0x000000381c227812 */ /* 0x000fe200078ec0ff */
[----:B------:R-:W0:Y:S01]  /*73c0*/  S2UR UR8, SR_CgaCtaId ;  /* 0x00000000000879c3 */ /* 0x000e220000008800 */
[--C-:B------:R-:W-:Y:S01]  /*73d0*/  LOP3.LUT R3, R0, 0x38, R5.reuse, 0x78, !PT ;  /* 0x0000003800037812 */ /* 0x100fe200078e7805 */
[----:B------:R-:W-:Y:S01]  /*73e0*/  UISETP.NE.AND.EX UP0, UPT, UR5, URZ, UPT, UP0 ;  /* 0x0000003f0500728c */ /* 0x000fe2000bf05300 */
[----:B------:R-:W-:Y:S01]  /*73f0*/  LOP3.LUT R0, R34, 0x40, RZ, 0xfc, !PT ;  /* 0x0000004022007812 */ /* 0x000fe200078efcff */
[----:B------:R-:W-:Y:S01]  /*7400*/  ULDC UR4, c[0x0][0x424] ;  /* 0x0001090000047ab9 */ /* 0x000fe20000000800 */
[----:B------:R-:W-:Y:S01]  /*7410*/  ULDC UR38, c[0x0][0x448] ;  /* 0x0001120000267ab9 */ /* 0x000fe20000000800 */
[----:B------:R-:W-:Y:S01]  /*7420*/  USEL UR4, UR4, 0x1, UP0 ;  /* 0x0000000104047887 */ /* 0x000fe20008000000 */
[C---:B------:R-:W-:Y:S01]  /*7430*/  ISETP.GE.AND P2, PT, R0.reuse, UR7, PT ;  /* 0x0000000700007c0c */ /* 0x040fe2000bf46270 */
[----:B------:R-:W-:Y:S01]  /*7440*/  UMOV UR39, 0x400 ;  /* 0x0000040000277882 */ /* 0x000fe20000000000 */
[C---:B------:R-:W-:Y:S01]  /*7450*/  ISETP.GE.AND P1, PT, R0.reuse, UR9, PT ;  /* 0x0000000900007c0c */ /* 0x040fe2000bf26270 */
[----:B------:R-:W-:Y:S01]  /*7460*/  UIMAD UR37, UR4, UR6, URZ ;  /* 0x00000006042572a4 */ /* 0x000fe2000f8e023f */
[----:B------:R-:W-:Y:S01]  /*7470*/  ISETP.GE.AND P0, PT, R0, UR7, PT ;  /* 0x0000000700007c0c */ /* 0x000fe2000bf06270 */
[----:B------:R-:W-:Y:S01]  /*7480*/  IMAD.SHL.U32 R0, R5, 0x10, RZ ;  /* 0x0000001005007824 */ /* 0x000fe200078e00ff */
[----:B------:R-:W-:Y:S01]  /*7490*/  ULDC UR4, c[0x0][0x288] ;  /* 0x0000a20000047ab9 */ /* 0x000fe20000000800 */
[----:B------:R-:W-:Y:S01]  /*74a0*/  UIADD3 UR5, UR37, 0x7f, URZ ;  /* 0x0000007f25057890 */ /* 0x000fe2000fffe03f */
[----:B------:R-:W-:Y:S01]  /*74b0*/  SHF.R.U32.HI R35, RZ, 0x3, R5 ;  /* 0x00000003ff237819 */ /* 0x000fe20000011605 */
[----:B------:R-:W-:Y:S01]  /*74c0*/  UIMAD UR38, UR38, UR4, URZ ;  /* 0x00000004262672a4 */ /* 0x000fe2000f8e023f */
[----:B------:R-:W-:Y:S01]  /*74d0*/  LOP3.LUT R28, R3, 0x200, R28, 0xf8, !PT ;  /* 0x00000200031c7812 */ /* 0x000fe200078ef81c */
[----:B------:R-:W-:Y:S01]  /*74e0*/  USHF.R.S32.HI UR6, URZ, 0x1f, UR5 ;  /* 0x0000001f3f067899 */ /* 0x000fe20008011405 */
[----:B------:R-:W-:Y:S01]  /*74f0*/  LOP3.LUT R35, R35, 0xf, RZ, 0xc0, !PT ;  /* 0x0000000f23237812 */ /* 0x000fe200078ec0ff */
[----:B------:R-:W-:Y:S01]  /*7500*/  IMAD.U32 R33, RZ, RZ, UR10 ;  /* 0x0000000aff217e24 */ /* 0x000fe2000f8e00ff */
[----:B------:R-:W-:Y:S01]  /*7510*/  @P2 LOP3.LUT R18, R18, 0x1, RZ, 0xfc, !PT ;  /* 0x0000000112122812 */ /* 0x000fe200078efcff */
[----:B------:R-:W-:Y:S01]  /*7520*/  ULEA.HI UR6, UR6, UR5, URZ, 0x7 ;  /* 0x0000000506067291 */ /* 0x000fe2000f8f383f */
[----:B------:R-:W-:Y:S01]  /*7530*/  LOP3.LUT R2, R0, 0x70, RZ, 0xc0, !PT ;  /* 0x0000007000027812 */ /* 0x000fe200078ec0ff */
[----:B0-----:R-:W-:Y:S01]  /*7540*/  ULEA UR39, UR8, UR39, 0x18 ;  /* 0x0000002708277291 */ /* 0x001fe2000f8ec03f */
[----:B------:R-:W-:Y:S01]  /*7550*/  LOP3.LUT R18, R18, 0xffffffbf, RZ, 0xc0, !PT ;  /* 0xffffffbf12127812 */ /* 0x000fe200078ec0ff */
[----:B------:R-:W-:Y:S01]  /*7560*/  ULEA.HI.SX32 UR42, UR6, 0xffffffff, 0x19 ;  /* 0xffffffff062a7891 */ /* 0x000fe2000f8fca3f */
[----:B------:R-:W-:Y:S01]  /*7570*/  IMAD.MOV.U32 R25, RZ, RZ, 0x1 ;  /* 0x00000001ff197424 */ /* 0x000fe200078e00ff */
[----:B------:R-:W-:Y:S01]  /*7580*/  MOV R37, RZ ;  /* 0x000000ff00257202 */ /* 0x000fe20000000f00 */
[----:B------:R-:W-:Y:S01]  /*7590*/  IMAD.MOV.U32 R22, RZ, RZ, RZ ;  /* 0x000000ffff167224 */ /* 0x000fe200078e00ff */
[----:B------:R-:W-:Y:S01]  /*75a0*/  @P1 LOP3.LUT R18, R18, 0x40, RZ, 0xfc, !PT ;  /* 0x0000004012121812 */ /* 0x000fe200078efcff */
[----:B------:R-:W-:Y:S01]  /*75b0*/  USHF.L.U32 UR4, UR42, 0x7, URZ ;  /* 0x000000072a047899 */ /* 0x000fe2000800063f */
[----:B------:R-:W-:Y:S01]  /*75c0*/  ISETP.GE.AND P1, PT, R34, UR7, PT ;  /* 0x0000000722007c0c */ /* 0x000fe2000bf26270 */
[----:B------:R-:W-:Y:S01]  /*75d0*/  ULOP3.LUT UR41, UR36, 0x2, URZ, 0xfc, !UPT ;  /* 0x0000000224297892 */ /* 0x000fe2000f8efc3f */
[----:B------:R-:W-:Y:S01]  /*75e0*/  LOP3.LUT R18, R18, 0xfffffffb, RZ, 0xc0, !PT ;  /* 0xfffffffb12127812 */ /* 0x000fe200078ec0ff */
[----:B------:R-:W-:Y:S01]  /*75f0*/  ULEA.HI.SX32 UR40, UR6, 0xfffffffe, 0x19 ;  /* 0xfffffffe06287891 */ /* 0x000fe2000f8fca3f */
[----:B------:R-:W-:Y:S01]  /*7600*/  LEA R0, R28, UR39, 0x1 ;  /* 0x000000271c007c11 */ /* 0x000fe2000f8e08ff */
[----:B------:R-:W-:Y:S01]  /*7610*/  IMAD.U32 R30, RZ, RZ, UR4 ;  /* 0x00000004ff1e7e24 */ /* 0x000fe2000f8e00ff */
[----:B------:R-:W-:Y:S01]  /*7620*/  @P0 LOP3.LUT R18, R18, 0x4, RZ, 0xfc, !PT ;  /* 0x0000000412120812 */ /* 0x000fe200078efcff */
[----:B------:R-:W-:Y:S01]  /*7630*/  ULDC UR43, c[0x0][0xc] ;  /* 0x00000300002b7ab9 */ /* 0x000fe20000000800 */
[----:B------:R-:W-:-:S02]  /*7640*/  ISETP.GE.AND P0, PT, R34, UR7, PT ;  /* 0x0000000722007c0c */ /* 0x000fc4000bf06270 */
[----:B------:R-:W-:Y:S02]  /*7650*/  LOP3.LUT R18, R18, 0xfffffffd, RZ, 0xc0, !PT ;  /* 0xfffffffd12127812 */ /* 0x000fe400078ec0ff */
[C---:B------:R-:W-:Y:S02]  /*7660*/  LOP3.LUT R36, R35.reuse, UR4, R2, 0xfe, !PT ;  /* 0x0000000423247c12 */ /* 0x040fe4000f8efe02 */
[----:B------:R-:W-:Y:S02]  /*7670*/  @P1 LOP3.LUT R18, R18, 0x2, RZ, 0xfc, !PT ;  /* 0x0000000212121812 */ /* 0x000fe400078efcff */
[----:B------:R-:W-:Y:S02]  /*7680*/  IADD3 R30, -R35, UR37, -R30 ;  /* 0x00000025231e7c10 */ /* 0x000fe4000fffe91e */
[----:B------:R-:W-:-:S04]  /*7690*/  LOP3.LUT R18, R18, 0xfffffff7, RZ, 0xc0, !PT ;  /* 0xfffffff712127812 */ /* 0x000fc800078ec0ff */
[----:B------:R-:W-:Y:S02]  /*76a0*/  @P0 LOP3.LUT R18, R18, 0x8, RZ, 0xfc, !PT ;  /* 0x0000000812120812 */ /* 0x000fe400078efcff */
[----:B------:R-:W-:Y:S02]  /*76b0*/  ISETP.GE.AND P0, PT, R34, UR9, PT ;  /* 0x0000000922007c0c */ /* 0x000fe4000bf06270 */
[----:B------:R-:W-:-:S11]  /*76c0*/  LOP3.LUT R18, R18, 0xffffff7f, RZ, 0xc0, !PT ;  /* 0xffffff7f12127812 */ /* 0x000fd600078ec0ff */
[----:B------:R-:W-:-:S07]  /*76d0*/  @P0 LOP3.LUT R18, R18, 0x80, RZ, 0xfc, !PT ;  /* 0x0000008012120812 */ /* 0x000fce00078efcff */
.L_x_6588:
[----:B------:R-:W0:Y:S01]  /*76e0*/  LDC R0, c[0x0][0xc38] ;  /* 0x00030e00ff007b82 */ /* 0x000e220000000800 */
[----:B------:R-:W-:Y:S01]  /*76f0*/  IMAD.MOV.U32 R24, RZ, RZ, R33 ;  /* 0x000000ffff187224 */ /* 0x000fe200078e0021 */
[----:B------:R-:W-:Y:S05]  /*7700*/  YIELD ;  /* 0x0000000000007946 */ /* 0x000fea0003800000 */
[----:B------:R-:W-:Y:S01]  /*7710*/  ULDC.64 UR4, c[0x0][0xa28] ;  /* 0x00028a0000047ab9 */ /* 0x000fe20000000a00 */
[----:B------:R-:W1:Y:S01]  /*7720*/  LDC R2, c[0x0][0xc44] ;  /* 0x00031100ff027b82 */ /* 0x000e620000000800 */
[----:B------:R-:W-:Y:S01]  /*7730*/  IMAD.MOV.U32 R32, RZ, RZ, RZ ;  /* 0x000000ffff207224 */ /* 0x000fe200078e00ff */
[----:B0-----:R-:W-:-:S13]  /*7740*/  ISETP.NE.AND P0, PT, R0, 0x1, PT ;  /* 0x000000010000780c */ /* 0x001fda0003f05270 */
[----:B------:R-:W0:Y:S08]  /*7750*/  @P0 LDC R0, c[0x0][0xc3c] ;  /* 0x00030f00ff000b82 */ /* 0x000e300000000800 */
[----:B------:R-:W2:Y:S01]  /*7760*/  @P0 LDC R3, c[0x0][0xc40] ;  /* 0x00031000ff030b82 */ /* 0x000ea20000000800 */
[----:B0-----:R-:W-:-:S05]  /*7770*/  @P0 IMAD.HI.U32 R0, R33, R0, RZ ;  /* 0x0000000021000227 */ /* 0x001fca00078e00ff */
[----:B--2---:R-:W-:Y:S02]  /*7780*/  @P0 SHF.R.U32.HI R24, RZ, R3, R0 ;  /* 0x00000003ff180219 */ /* 0x004fe40000011600 */
[----:B-1----:R-:W-:-:S03]  /*7790*/  ISETP.NE.AND P0, PT, R2, 0x1, PT ;  /* 0x000000010200780c */ /* 0x002fc60003f05270 */
[----:B------:R-:W-:-:S10]  /*77a0*/  IMAD.MOV.U32 R23, RZ, RZ, R24 ;  /* 0x000000ffff177224 */ /* 0x000fd400078e0018 */
        /* <DEDUP_REMOVED lines=27> */
[----:B0----5:R-:W-:Y:S05]  /*7960*/  CALL.ABS.NOINC R2 ;  /* 0x0000000002007343 */ /* 0x021fea0003c00000 */
.L_x_6554:
        /* <DEDUP_REMOVED lines=20> */
.L_x_6556:
[----:B------:R0:W1:Y:S01]  /*7ab0*/  LDC.64 R2, c[0x4][R16] ;  /* 0x0100000010027b82 */ /* 0x0000620000000a00 */
[----:B------:R-:W-:Y:S01]  /*7ac0*/  ULDC.64 UR4, c[0x4][0x138] ;  /* 0x01004e0000047ab9 */ /* 0x000fe20000000a00 */
[----:B------:R-:W-:Y:S01]  /*7ad0*/  ULDC.64 UR6, c[0x4][0x140] ;  /* 0x0100500000067ab9 */ /* 0x000fe20000000a00 */
[----:B------:R-:W-:Y:S01]  /*7ae0*/  MOV R4, UR4 ;  /* 0x0000000400047c02 */ /* 0x000fe20008000f00 */
        /* <DEDUP_REMOVED lines=11> */
.L_x_6555:
[----:B------:R-:W-:Y:S01]  /*7ba0*/  ULDC.64 UR4, c[0x0][0x9f8] ;  /* 0x00027e0000047ab9 */ /* 0x000fe20000000a00 */
[--C-:B------:R-:W-:Y:S01]  /*7bb0*/  IMAD.MOV.U32 R29, RZ, RZ, R23.reuse ;  /* 0x000000ffff1d7224 */ /* 0x100fe200078e0017 */
[----:B------:R-:W-:Y:S01]  /*7bc0*/  ISETP.NE.U32.AND P0, PT, RZ, UR4, PT ;  /* 0x00000004ff007c0c */ /* 0x000fe2000bf05070 */
[----:B------:R-:W0:Y:S01]  /*7bd0*/  LDC R8, c[0x0][0x430] ;  /* 0x00010c00ff087b82 */ /* 0x000e220000000800 */
[----:B-----5:R-:W-:Y:S01]  /*7be0*/  IMAD.IADD R0, R36, 0x1, R32 ;  /* 0x0000000124007824 */ /* 0x020fe200078e0220 */
[----:B------:R-:W-:Y:S01]  /*7bf0*/  LOP3.LUT R18, R18, 0xffffffdf, RZ, 0xc0, !PT ;  /* 0xffffffdf12127812 */ /* 0x000fe200078ec0ff */
[----:B------:R-:W-:Y:S01]  /*7c00*/  IMAD.MOV R19, RZ, RZ, -R23 ;  /* 0x000000ffff137224 */ /* 0x000fe200078e0a17 */
[----:B------:R-:W-:Y:S01]  /*7c10*/  ISETP.NE.AND.EX P0, PT, RZ, UR5, PT, P0 ;  /* 0x00000005ff007c0c */ /* 0x000fe2000bf05300 */
[----:B------:R-:W-:-:S12]  /*7c20*/  ULDC UR4, c[0x0][0xc44] ;  /* 0x0003110000047ab9 */ /* 0x000fd80000000800 */
[----:B------:R-:W1:Y:S02]  /*7c30*/  @P0 LDC.64 R2, c[0x0][0x9f8] ;  /* 0x00027e00ff020b82 */ /* 0x000e640000000a00 */
[----:B-1----:R-:W-:-:S05]  /*7c40*/  @P0 IMAD.WIDE R2, R23, 0x4, R2 ;  /* 0x0000000417020825 */ /* 0x002fca00078e0202 */
[----:B------:R1:W2:Y:S01]  /*7c50*/  @P0 LDG.E R29, desc[UR48][R2.64] ;  /* 0x00000030021d0981 */ /* 0x0002a2000c1e1900 */
[----:B0-----:R-:W-:Y:S01]  /*7c60*/  ISETP.NE.AND P1, PT, R8, 0x1, PT ;  /* 0x000000010800780c */ /* 0x001fe20003f25270 */
[----:B------:R-:W-:Y:S01]  /*7c70*/  IMAD.MOV.U32 R9, RZ, RZ, R0 ;  /* 0x000000ffff097224 */ /* 0x000fe200078e0000 */
[----:B------:R-:W-:-:S11]  /*7c80*/  ISETP.GE.AND P0, PT, R36, UR37, PT ;  /* 0x0000002524007c0c */ /* 0x000fd6000bf06270 */
[----:B------:R-:W0:Y:S01]  /*7c90*/  @P1 LDC R5, c[0x0][0x434] ;  /* 0x00010d00ff051b82 */ /* 0x000e220000000800 */
[----:B------:R-:W-:-:S07]  /*7ca0*/  @P1 LOP3.LUT R18, R18, 0x20, RZ, 0xfc, !PT ;  /* 0x0000002012121812 */ /* 0x000fce00078efcff */
[----:B------:R-:W3:Y:S08]  /*7cb0*/  @P1 LDC R11, c[0x0][0x438] ;  /* 0x00010e00ff0b1b82 */ /* 0x000ef00000000800 */
[----:B------:R-:W4:Y:S01]  /*7cc0*/  @!P0 LDC.64 R6, c[0x0][0x428] ;  /* 0x00010a00ff068b82 */ /* 0x000f220000000a00 */
[----:B0-----:R-:W-:-:S05]  /*7cd0*/  @P1 IMAD.HI.U32 R4, R0, R5, RZ ;  /* 0x0000000500041227 */ /* 0x001fca00078e00ff */
[----:B---3--:R-:W-:Y:S02]  /*7ce0*/  @P1 SHF.R.U32.HI R9, RZ, R11, R4 ;  /* 0x0000000bff091219 */ /* 0x008fe40000011604 */
[----:B------:R-:W0:Y:S02]  /*7cf0*/  @!P0 LDC.64 R4, c[0x0][0x418] ;  /* 0x00010600ff048b82 */ /* 0x000e240000000a00 */
[----:B-1----:R-:W-:Y:S01]  /*7d00*/  @!P0 SHF.R.S32.HI R3, RZ, 0x1f, R9 ;  /* 0x0000001fff038819 */ /* 0x002fe20000011409 */
[----:B------:R-:W-:Y:S01]  /*7d10*/  UMOV UR5, 0xffffffff ;  /* 0xffffffff00057882 */ /* 0x000fe20000000000 */
[----:B------:R-:W-:Y:S01]  /*7d20*/  IMAD R19, R19, UR4, R24 ;  /* 0x0000000413137c24 */ /* 0x000fe2000f8e0218 */
[----:B--2---:R-:W-:-:S05]  /*7d30*/  SHF.R.S32.HI R31, RZ, 0x1f, R29 ;  /* 0x0000001fff1f7819 */ /* 0x004fca000001141d */
[----:B----4-:R-:W-:-:S04]  /*7d40*/  @!P0 IMAD R2, R31, R6, RZ ;  /* 0x000000061f028224 */ /* 0x010fc800078e02ff */
[----:B------:R-:W-:Y:S01]  /*7d50*/  @!P0 IMAD R7, R29, R7, R2 ;  /* 0x000000071d078224 */ /* 0x000fe200078e0202 */
[----:B------:R-:W-:-:S05]  /*7d60*/  @!P0 MOV R2, R9 ;  /* 0x0000000900028202 */ /* 0x000fca0000000f00 */
[----:B------:R-:W-:-:S04]  /*7d70*/  @!P0 IMAD.WIDE.U32 R2, R29, R6, R2 ;  /* 0x000000061d028225 */ /* 0x000fc800078e0002 */
[----:B------:R-:W-:Y:S01]  /*7d80*/  @!P0 IMAD.IADD R3, R3, 0x1, R7 ;  /* 0x0000000103038824 */ /* 0x000fe200078e0207 */
[----:B0-----:R-:W-:Y:S01]  /*7d90*/  @!P0 LEA R4, P1, R2, R4, 0x2 ;  /* 0x0000000402048211 */ /* 0x001fe200078210ff */
[----:B------:R-:W-:-:S03]  /*7da0*/  IMAD.MOV.U32 R6, RZ, RZ, RZ ;  /* 0x000000ffff067224 */ /* 0x000fc600078e00ff */
[----:B------:R-:W-:Y:S01]  /*7db0*/  @!P0 LEA.HI.X R5, R2, R5, R3, 0x2, P1 ;  /* 0x0000000502058211 */ /* 0x000fe200008f1403 */
[----:B------:R-:W-:Y:S02]  /*7dc0*/  IMAD.MOV R3, RZ, RZ, -R9 ;  /* 0x000000ffff037224 */ /* 0x000fe400078e0a09 */
[----:B------:R-:W-:Y:S02]  /*7dd0*/  IMAD.U32 R2, RZ, RZ, UR41 ;  /* 0x00000029ff027e24 */ /* 0x000fe4000f8e00ff */
[----:B------:R0:W5:Y:S02]  /*7de0*/  @!P0 LDG.E R6, desc[UR48][R4.64] ;  /* 0x0000003004068981 */ /* 0x000164000c1e1900 */
[----:B0-----:R-:W-:Y:S01]  /*7df0*/  IMAD R4, R8, R3, R0 ;  /* 0x0000000308047224 */ /* 0x001fe200078e0200 */
[----:B------:R-:W-:Y:S06]  /*7e00*/  BRA.DIV UR5, `(.L_x_6557) ;  /* 0x0000003205087947 */ /* 0x000fec000b800000 */
.L_x_6605:
[----:B------:R-:W-:Y:S02]  /*7e10*/  ISETP.NE.AND P0, PT, R2, 0x3, PT ;  /* 0x000000030200780c */ /* 0x000fe40003f05270 */
[----:B------:R-:W-:Y:S02]  /*7e20*/  LOP3.LUT R18, R18, 0xffffffef, RZ, 0xc0, !PT ;  /* 0xffffffef12127812 */ /* 0x000fe400078ec0ff */
[----:B------:R-:W-:-:S09]  /*7e30*/  SHF.R.S32.HI R27, RZ, 0x1f, R19 ;  /* 0x0000001fff1b7819 */ /* 0x000fd20000011413 */
[----:B------:R-:W-:Y:S01]  /*7e40*/  @P0 LOP3.LUT R18, R18, 0x10, RZ, 0xfc, !PT ;  /* 0x0000001012120812 */ /* 0x000fe200078efcff */
[----:B------:R-:W-:Y:S06]  /*7e50*/  @!P0 BRA `(.L_x_6558) ;  /* 0x0000000000048947 */ /* 0x000fec0003800000 */
[----:B------:R-:W-:Y:S01]  /*7e60*/  BPT.TRAP 0x1 ;  /* 0x000000040000795c */ /* 0x000fe20000300000 */
.L_x_6558:
[----:B------:R-:W-:Y:S01]  /*7e70*/  SHF.R.S32.HI R7, RZ, 0x1f, R4 ;  /* 0x0000001fff077819 */ /* 0x000fe20000011404 */
[----:B------:R-:W-:Y:S01]  /*7e80*/  ULDC.64 UR4, c[0x0][0x328] ;  /* 0x0000ca0000047ab9 */ /* 0x000fe20000000a00 */
[----:B------:R-:W-:Y:S03]  /*7e90*/  BSSY B0, `(.L_x_6559) ;  /* 0x0000017000007945 */ /* 0x000fe60003800000 */
[----:B------:R-:W-:-:S04]  /*7ea0*/  IMAD R3, R7, UR4, RZ ;  /* 0x0000000407037c24 */ /* 0x000fc8000f8e02ff */
[C---:B------:R-:W-:Y:S02]  /*7eb0*/  IMAD R5, R4.reuse, UR5, R3 ;  /* 0x0000000504057c24 */ /* 0x040fe4000f8e0203 */
[----:B------:R-:W-:Y:S01]  /*7ec0*/  IMAD.WIDE.U32 R2, R4, UR4, RZ ;  /* 0x0000000404027c25 */ /* 0x000fe2000f8e00ff */
[----:B------:R-:W-:-:S04]  /*7ed0*/  ULDC.64 UR4, c[0x0][0x338] ;  /* 0x0000ce0000047ab9 */ /* 0x000fc80000000a00 */
[----:B------:R-:W-:Y:S02]  /*7ee0*/  IADD3 R3, R3, R5, RZ ;  /* 0x0000000503037210 */ /* 0x000fe40007ffe0ff */
[----:B-----5:R-:W-:Y:S01]  /*7ef0*/  SHF.R.S32.HI R5, RZ, 0x1f, R6 ;  /* 0x0000001fff057819 */ /* 0x020fe20000011406 */
[----:B------:R-:W-:-:S04]  /*7f00*/  IMAD.WIDE.U32 R2, R6, UR4, R2 ;  /* 0x0000000406027c25 */ /* 0x000fc8000f8e0002 */
[----:B------:R-:W-:-:S04]  /*7f10*/  IMAD R9, R5, UR4, RZ ;  /* 0x0000000405097c24 */ /* 0x000fc8000f8e02ff */
[----:B------:R-:W-:Y:S01]  /*7f20*/  IMAD R9, R6, UR5, R9 ;  /* 0x0000000506097c24 */ /* 0x000fe2000f8e0209 */
[----:B------:R-:W-:Y:S02]  /*7f30*/  ULDC.64 UR4, c[0x0][0x330] ;  /* 0x0000cc0000047ab9 */ /* 0x000fe40000000a00 */
[----:B------:R-:W-:Y:S02]  /*7f40*/  IMAD R0, R27, UR4, RZ ;  /* 0x000000041b007c24 */ /* 0x000fe4000f8e02ff */
[----:B------:R-:W-:Y:S02]  /*7f50*/  IMAD.IADD R3, R3, 0x1, R9 ;  /* 0x0000000103037824 */ /* 0x000fe400078e0209 */
[C---:B------:R-:W-:Y:S01]  /*7f60*/  IMAD R17, R19.reuse, UR5, R0 ;  /* 0x0000000513117c24 */ /* 0x040fe2000f8e0200 */
[----:B------:R-:W-:Y:S01]  /*7f70*/  LEA R0, R22, UR39, 0x3 ;  /* 0x0000002716007c11 */ /* 0x000fe2000f8e18ff */
[----:B------:R-:W-:Y:S01]  /*7f80*/  IMAD.WIDE.U32 R2, R19, UR4, R2 ;  /* 0x0000000413027c25 */ /* 0x000fe2000f8e0002 */
[----:B------:R-:W-:-:S03]  /*7f90*/  ULDC.64 UR4, c[0x0][0x318] ;  /* 0x0000c60000047ab9 */ /* 0x000fc60000000a00 */
[----:B------:R-:W-:Y:S01]  /*7fa0*/  IMAD.IADD R17, R3, 0x1, R17 ;  /* 0x0000000103117824 */ /* 0x000fe200078e0211 */
[C---:B------:R-:W-:Y:S02]  /*7fb0*/  LEA R16, P0, R2.reuse, UR4, 0x1 ;  /* 0x0000000402107c11 */ /* 0x040fe4000f8008ff */
[----:B------:R-:W-:Y:S02]  /*7fc0*/  SHF.L.U32 R3, R25, 0x1f, RZ ;  /* 0x0000001f19037819 */ /* 0x000fe400000006ff */
[----:B------:R-:W-:-:S08]  /*7fd0*/  LEA.HI.X R17, R2, UR5, R17, 0x1, P0 ;  /* 0x0000000502117c11 */ /* 0x000fd000080f0c11 */
[----:B------:R-:W0:Y:S02]  /*7fe0*/  SYNCS.PHASECHK.TRANS64.TRYWAIT P0, [R0+URZ+0x28840], R3 ;  /* 0x02884003000075a7 */ /* 0x000e24000800017f */
[----:B0-----:R-:W-:Y:S05]  /*7ff0*/  @!P0 BRA `(.L_x_6560) ;  /* 0x0000002c00c08947 */ /* 0x001fea0003800000 */
.L_x_6606:
[----:B------:R-:W-:Y:S05]  /*8000*/  BSYNC B0 ;  /* 0x0000000000007941 */ /* 0x000fea0003800000 */
.L_x_6559:
[----:B------:R-:W-:Y:S01]  /*8010*/  ULDC.64 UR4, c[0x0][0x300] ;  /* 0x0000c00000047ab9 */ /* 0x000fe20000000a00 */
[C---:B------:R-:W-:Y:S01]  /*8020*/  LOP3.LUT P3, RZ, R18.reuse, 0x2, RZ, 0xc0, !PT ;  /* 0x0000000212ff7812 */ /* 0x040fe2000786c0ff */
[----:B------:R-:W-:Y:S01]  /*8030*/  IMAD R7, R7, UR4, RZ ;  /* 0x0000000407077c24 */ /* 0x000fe2000f8e02ff */
[----:B------:R-:W-:Y:S01]  /*8040*/  LOP3.LUT P2, RZ, R18, 0x1, RZ, 0xc0, !PT ;  /* 0x0000000112ff7812 */ /* 0x000fe2000784c0ff */
        /* <DEDUP_REMOVED lines=16> */
[----:B------:R-:W-:-:S03]  /*8150*/  LEA R5, R22, R28, 0xe ;  /* 0x0000001c16057211 */ /* 0x000fc600078e70ff */
[----:B------:R-:W-:Y:S01]  /*8160*/  LEA.HI.X R6, R2, UR5, R3, 0x1, P0 ;  /* 0x0000000502067c11 */ /* 0x000fe200080f0c03 */
[----:B------:R-:W-:Y:S06]  /*8170*/  BRA.DIV UR4, `(.L_x_6561) ;  /* 0x0000002e04747947 */ /* 0x000fec000b800000 */
        /* <DEDUP_REMOVED lines=10> */
[----:B------:R1:W-:Y:S01]  /*8220*/  @P0 LDGSTS.E.BYPASS.LTC128B.128 [R7+0x1c400], desc[UR48][R2.64+0x80], !P2 ;  /* 0x1c40008002070fae */ /* 0x0003e2000d101d70 */
[----:B------:R-:W-:-:S03]  /*8230*/  ISETP.GE.AND P0, PT, R30, 0x11, PT ;  /* 0x000000111e00780c */ /* 0x000fc60003f06270 */
[----:B-1----:R-:W-:Y:S10]  /*8240*/  SHFL.IDX PT, R7, R6, 0x2, 0x181f ;  /* 0x00581f0006077f89 */ /* 0x002ff400000e0000 */
[----:B------:R-:W-:-:S02]  /*8250*/  @P0 LEA R21, R5, UR39, 0x1 ;  /* 0x0000002705150c11 */ /* 0x000fc4000f8e08ff */
[----:B0-----:R-:W-:-:S05]  /*8260*/  @P0 LEA R14, P1, R34, R14, 0x1 ;  /* 0x0000000e220e0211 */ /* 0x001fca00078208ff */
[----:B------:R-:W-:Y:S02]  /*8270*/  @P0 IMAD.MOV.U32 R2, RZ, RZ, R14 ;  /* 0x000000ffff020224 */ /* 0x000fe400078e000e */
[----:B------:R-:W-:Y:S01]  /*8280*/  @P0 IMAD.X R9, RZ, RZ, R8, P1 ;  /* 0x000000ffff090224 */ /* 0x000fe200008e0608 */
[----:B------:R-:W0:Y:S03]  /*8290*/  SHFL.IDX PT, R14, R4, 0x2, 0x181f ;  /* 0x00581f00040e7f89 */ /* 0x000e2600000e0000 */
[----:B------:R-:W-:-:S05]  /*82a0*/  @P0 IMAD.MOV.U32 R3, RZ, RZ, R9 ;  /* 0x000000ffff030224 */ /* 0x000fca00078e0009 */
[----:B------:R-:W-:Y:S04]  /*82b0*/  @P0 LDGSTS.E.BYPASS.LTC128B.128 [R21+0x18c00], desc[UR48][R2.64], !P3 ;  /* 0x18c0000002150fae */ /* 0x000fe8000d901d70 */
[----:B------:R1:W-:Y:S01]  /*82c0*/  @P0 LDGSTS.E.BYPASS.LTC128B.128 [R21+0x1cc00], desc[UR48][R2.64+0x80], !P2 ;  /* 0x1cc0008002150fae */ /* 0x0003e2000d101d70 */
[----:B------:R-:W-:-:S13]  /*82d0*/  ISETP.GE.AND P0, PT, R30, 0x21, PT ;  /* 0x000000211e00780c */ /* 0x000fda0003f06270 */
[----:B0-----:R-:W-:Y:S02]  /*82e0*/  @P0 LEA R14, P1, R34, R14, 0x1 ;  /* 0x0000000e220e0211 */ /* 0x001fe400078208ff */
[----:B------:R-:W-:Y:S02]  /*82f0*/  @P0 LEA R9, R5, UR39, 0x1 ;  /* 0x0000002705090c11 */ /* 0x000fe4000f8e08ff */
[----:B------:R-:W-:Y:S01]  /*8300*/  @P0 IADD3.X R7, RZ, R7, RZ, P1, !PT ;  /* 0x00000007ff070210 */ /* 0x000fe20000ffe4ff */
[----:B-1----:R-:W-:Y:S02]  /*8310*/  @P0 IMAD.MOV.U32 R2, RZ, RZ, R14 ;  /* 0x000000ffff020224 */ /* 0x002fe400078e000e */
[----:B------:R-:W0:Y:S02]  /*8320*/  SHFL.IDX PT, R14, R4, 0x3, 0x181f ;  /* 0x00781f00040e7f89 */ /* 0x000e2400000e0000 */
[----:B------:R-:W-:Y:S02]  /*8330*/  @P0 IMAD.MOV.U32 R3, RZ, RZ, R7 ;  /* 0x000000ffff030224 */ /* 0x000fe400078e0007 */
[----:B------:R-:W1:Y:S04]  /*8340*/  SHFL.IDX PT, R7, R6, 0x3, 0x181f ;  /* 0x00781f0006077f89 */ /* 0x000e6800000e0000 */
        /* <DEDUP_REMOVED lines=8> */
[----:B------:R-:W-:-:S03]  /*83d0*/  @P0 IMAD.MOV.U32 R3, RZ, RZ, R7 ;  /* 0x000000ffff030224 */ /* 0x000fc600078e0007 */
[----:B------:R-:W1:Y:S04]  /*83e0*/  SHFL.IDX PT, R7, R6, 0x4, 0x181f ;  /* 0x00981f0006077f89 */ /* 0x000e6800000e0000 */
[----:B------:R-:W-:Y:S04]  /*83f0*/  @P0 LDGSTS.E.BYPASS.LTC128B.128 [R21+0x19c00], desc[UR48][R2.64], !P3 ;  /* 0x19c0000002150fae */ /* 0x000fe8000d901d70 */
[----:B------:R2:W-:Y:S01]  /*8400*/  @P0 LDGSTS.E.BYPASS.LTC128B.128 [R21+0x1dc00], desc[UR48][R2.64+0x80], !P2 ;  /* 0x1dc0008002150fae */ /* 0x0005e2000d101d70 */
[----:B------:R-:W-:-:S13]  /*8410*/  ISETP.GE.AND P0, PT, R30, 0x41, PT ;  /* 0x000000411e00780c */ /* 0x000fda0003f06270 */
[----:B0-----:R-:W-:Y:S02]  /*8420*/  @P0 LEA R14, P1, R34, R14, 0x1 ;  /* 0x0000000e220e0211 */ /* 0x001fe400078208ff */
[----:B------:R-:W-:Y:S02]  /*8430*/  @P0 LEA R9, R5, UR39, 0x1 ;  /* 0x0000002705090c11 */ /* 0x000fe4000f8e08ff */
[----:B-1----:R-:W-:Y:S01]  /*8440*/  @P0 IADD3.X R7, RZ, R7, RZ, P1, !PT ;  /* 0x00000007ff070210 */ /* 0x002fe20000ffe4ff */
[----:B--2---:R-:W-:Y:S02]  /*8450*/  @P0 IMAD.MOV.U32 R2, RZ, RZ, R14 ;  /* 0x000000ffff020224 */ /* 0x004fe400078e000e */
        /* <DEDUP_REMOVED lines=20> */
[----:B------:R0:W1:Y:S02]  /*85a0*/  SHFL.IDX PT, R14, R4, 0x7, 0x181f ;  /* 0x00f81f00040e7f89 */ /* 0x00006400000e0000 */
[----:B------:R-:W-:Y:S02]  /*85b0*/  @P0 IMAD.MOV.U32 R3, RZ, RZ, R7 ;  /* 0x000000ffff030224 */ /* 0x000fe400078e0007 */
[----:B------:R0:W2:Y:S04]  /*85c0*/  SHFL.IDX PT, R7, R6, 0x7, 0x181f ;  /* 0x00f81f0006077f89 */ /* 0x0000a800000e0000 */
[----:B------:R0:W-:Y:S04]  /*85d0*/  @P0 LDGSTS.E.BYPASS.LTC128B.128 [R9+0x1b400], desc[UR48][R2.64], !P3 ;  /* 0x1b40000002090fae */ /* 0x0001e8000d901d70 */
[----:B------:R0:W-:Y:S02]  /*85e0*/  @P0 LDGSTS.E.BYPASS.LTC128B.128 [R9+0x1f400], desc[UR48][R2.64+0x80], !P2 ;  /* 0x1f40008002090fae */ /* 0x0001e4000d101d70 */
.L_x_6624:
[----:B------:R-:W-:-:S13]  /*85f0*/  ISETP.GE.AND P0, PT, R30, 0x71, PT ;  /* 0x000000711e00780c */ /* 0x000fda0003f06270 */
[----:B01----:R-:W-:Y:S02]  /*8600*/  @P0 LEA R2, P1, R34, R14, 0x1 ;  /* 0x0000000e22020211 */ /* 0x003fe400078208ff */
[----:B------:R-:W-:-:S03]  /*8610*/  @P0 LEA R5, R5, UR39, 0x1 ;  /* 0x0000002705050c11 */ /* 0x000fc6000f8e08ff */
[----:B--2---:R-:W-:-:S05]  /*8620*/  @P0 IMAD.X R3, RZ, RZ, R7, P1 ;  /* 0x000000ffff030224 */ /* 0x004fca00008e0607 */
[----:B------:R-:W-:Y:S01]  /*8630*/  @!PT LDS RZ, [RZ] ;  /* 0x00000000fffff984 */ /* 0x000fe20000000800 */
[----:B------:R-:W-:Y:S01]  /*8640*/  @!PT LDS RZ, [RZ] ;  /* 0x00000000fffff984 */ /* 0x000fe20000000800 */
[----:B------:R-:W-:Y:S01]  /*8650*/  @!PT LDS RZ, [RZ] ;  /* 0x00000000fffff984 */ /* 0x000fe20000000800 */
[----:B------:R0:W-:Y:S04]  /*8660*/  @P0 LDGSTS.E.BYPASS.LTC128B.128 [R5+0x1bc00], desc[UR48][R2.64], !P3 ;  /* 0x1bc0000002050fae */ /* 0x0001e8000d901d70 */
[----:B------:R0:W-:Y:S01]  /*8670*/  @P0 LDGSTS.E.BYPASS.LTC128B.128 [R5+0x1fc00], desc[UR48][R2.64+0x80], !P2 ;  /* 0x1fc0008002050fae */ /* 0x0001e2000d101d70 */
[----:B------:R-:W-:Y:S01]  /*8680*/  PLOP3.LUT P0, PT, PT, PT, PT, 0x80, 0x0 ;  /* 0x000000000000781c */ /* 0x000fe20003f0f070 */
[----:B------:R-:W-:-:S12]  /*8690*/  NOP ;  /* 0x0000000000007918 */ /* 0x000fd80000000000 */
.L_x_6562:
        /* <DEDUP_REMOVED lines=11> */
.L_x_6563:
[----:B------:R0:W-:Y:S02]  /*8750*/  SYNCS.ARRIVE.TRANS64.A1T0 RZ, [R0+URZ+0x28830], RZ ;  /* 0x028830ff00ff79a7 */ /* 0x0001e4000810003f */
[----:B------:R-:W-:Y:S05]  /*8760*/  WARPSYNC.ALL ;  /* 0x0000000000007948 */ /* 0x000fea0003800000 */
[----:B------:R-:W-:-:S04]  /*8770*/  UIADD3 UR4, UR39, 0x10400, URZ ;  /* 0x0001040027047890 */ /* 0x000fc8000fffe03f */
[----:B------:R-:W-:Y:S01]  /*8780*/  ULOP3.LUT UP0, URZ, UR4, 0x3ff, URZ, 0xc0, !UPT ;  /* 0x000003ff043f7892 */ /* 0x000fe2000f80c03f */
[----:B------:R-:W-:Y:S05]  /*8790*/  BAR.SYNC.DEFER_BLOCKING 0x8, 0x180 ;  /* 0x0206000000007b1d */ /* 0x000fea0000010000 */
[----:B------:R-:W-:-:S13]  /*87a0*/  PLOP3.LUT P0, PT, PT, PT, UP0, 0x80, 0x0 ;  /* 0x000000000000781c */ /* 0x000fda0003f0f008 */
[----:B------:R-:W-:Y:S05]  /*87b0*/  @!P0 BRA `(.L_x_6564) ;  /* 0x0000000000408947 */ /* 0x000fea0003800000 */
[----:B------:R-:W-:Y:S01]  /*87c0*/  MOV R2, 0x0 ;  /* 0x0000000000027802 */ /* 0x000fe20000000f00 */
[----:B------:R-:W-:Y:S01]  /*87d0*/  ULDC.64 UR4, c[0x4][0x138] ;  /* 0x01004e0000047ab9 */ /* 0x000fe20000000a00 */
[----:B------:R-:W-:Y:S01]  /*87e0*/  ULDC.64 UR6, c[0x4][0x140] ;  /* 0x0100500000067ab9 */ /* 0x000fe20000000a00 */
[----:B------:R-:W-:Y:S01]  /*87f0*/  ULDC.64 UR8, c[0x4][0x68] ;  /* 0x01001a0000087ab9 */ /* 0x000fe20000000a00 */
[----:B------:R-:W-:Y:S01]  /*8800*/  IMAD.U32 R4, RZ, RZ, UR4 ;  /* 0x00000004ff047e24 */ /* 0x000fe2000f8e00ff */
[----:B------:R-:W-:Y:S01]  /*8810*/  MOV R5, UR5 ;  /* 0x0000000500057c02 */ /* 0x000fe20008000f00 */
[----:B------:R-:W1:Y:S01]  /*8820*/  LDC.64 R2, c[0x4][R2] ;  /* 0x0100000002027b82 */ /* 0x000e620000000a00 */
        /* <DEDUP_REMOVED lines=9> */
.L_x_6564:
[----:B0-----:R-:W0:Y:S01]  /*88c0*/  LDC R0, c[0x0][0x448] ;  /* 0x00011200ff007b82 */ /* 0x001e220000000800 */
[----:B------:R-:W1:Y:S01]  /*88d0*/  S2R R20, SR_TID.X ;  /* 0x0000000000147919 */ /* 0x000e620000002100 */
[----:B------:R-:W-:Y:S01]  /*88e0*/  IMAD.MOV R4, RZ, RZ, -R24 ;  /* 0x000000ffff047224 */ /* 0x000fe200078e0a18 */
[----:B------:R-:W-:Y:S01]  /*88f0*/  ULDC UR4, c[0x0][0xc38] ;  /* 0x00030e0000047ab9 */ /* 0x000fe20000000800 */
[----:B------:R-:W-:Y:S02]  /*8900*/  SHF.R.S32.HI R6, RZ, 0x1f, R23 ;  /* 0x0000001fff067819 */ /* 0x000fe40000011417 */
[----:B------:R-:W-:Y:S01]  /*8910*/  IMAD R4, R4, UR4, R33 ;  /* 0x0000000404047c24 */ /* 0x000fe2000f8e0221 */
[----:B------:R-:W-:Y:S01]  /*8920*/  ULDC.64 UR4, c[0x0][0x2d8] ;  /* 0x0000b60000047ab9 */ /* 0x000fe20000000a00 */
[----:B------:R-:W-:Y:S02]  /*8930*/  LOP3.LUT P4, RZ, R18, 0x80, RZ, 0xc0, !PT ;  /* 0x0000008012ff7812 */ /* 0x000fe4000788c0ff */
[----:B------:R-:W-:Y:S01]  /*8940*/  IMAD.SHL.U32 R4, R4, 0x80, RZ ;  /* 0x0000008004047824 */ /* 0x000fe200078e00ff */
[----:B------:R-:W-:-:S02]  /*8950*/  LOP3.LUT P5, RZ, R18, 0x40, RZ, 0xc0, !PT ;  /* 0x0000004012ff7812 */ /* 0x000fc400078ac0ff */
[----:B------:R-:W-:Y:S02]  /*8960*/  LEA R8, R28, UR39, 0x1 ;  /* 0x000000271c087c11 */ /* 0x000fe4000f8e08ff */
[----:B0-----:R-:W-:Y:S01]  /*8970*/  ISETP.NE.AND P0, PT, R0, 0x1, PT ;  /* 0x000000010000780c */ /* 0x001fe20003f05270 */
[----:B-1----:R-:W-:-:S12]  /*8980*/  IMAD.SHL.U32 R20, R20, 0x10, RZ ;  /* 0x0000001014147824 */ /* 0x002fd800078e00ff */
[----:B------:R-:W0:Y:S01]  /*8990*/  @P0 LDC R2, c[0x0][0x44c] ;  /* 0x00011300ff020b82 */ /* 0x000e220000000800 */
[----:B------:R-:W-:-:S04]  /*89a0*/  LOP3.LUT R20, R20, 0x70, RZ, 0xc0, !PT ;  /* 0x0000007014147812 */ /* 0x000fc800078ec0ff */
[----:B------:R-:W-:-:S03]  /*89b0*/  LOP3.LUT R7, R4, R35, R20, 0xfe, !PT ;  /* 0x0000002304077212 */ /* 0x000fc600078efe14 */
[----:B------:R-:W1:Y:S02]  /*89c0*/  @P0 LDC R3, c[0x0][0x450] ;  /* 0x00011400ff030b82 */ /* 0x000e640000000800 */
[----:B------:R-:W-:Y:S02]  /*89d0*/  IMAD.MOV.U32 R5, RZ, RZ, R7 ;  /* 0x000000ffff057224 */ /* 0x000fe400078e0007 */
[----:B0-----:R-:W-:-:S05]  /*89e0*/  @P0 IMAD.HI.U32 R2, R7, R2, RZ ;  /* 0x0000000207020227 */ /* 0x001fca00078e00ff */
[----:B-1----:R-:W-:Y:S01]  /*89f0*/  @P0 SHF.R.U32.HI R5, RZ, R3, R2 ;  /* 0x00000003ff050219 */ /* 0x002fe20000011602 */
[----:B------:R-:W-:-:S04]  /*8a00*/  IMAD R2, R27, UR4, RZ ;  /* 0x000000041b027c24 */ /* 0x000fc8000f8e02ff */
[C---:B------:R-:W-:Y:S02]  /*8a10*/  IMAD R9, R19.reuse, UR5, R2 ;  /* 0x0000000513097c24 */ /* 0x040fe4000f8e0202 */
[----:B------:R-:W-:Y:S01]  /*8a20*/  IMAD.WIDE.U32 R2, R19, UR4, RZ ;  /* 0x0000000413027c25 */ /* 0x000fe2000f8e00ff */
[----:B------:R-:W-:-:S03]  /*8a30*/  ULDC.64 UR4, c[0x0][0x2e0] ;  /* 0x0000b80000047ab9 */ /* 0x000fc60000000a00 */
[----:B------:R-:W-:Y:S01]  /*8a40*/  IMAD R6, R6, UR4, RZ ;  /* 0x0000000406067c24 */ /* 0x000fe2000f8e02ff */
[----:B------:R-:W-:-:S03]  /*8a50*/  IADD3 R3, R3, R9, RZ ;  /* 0x0000000903037210 */ /* 0x000fc60007ffe0ff */
        /* <DEDUP_REMOVED lines=32> */
[----:B------:R-:W-:Y:S04]  /*8c60*/  @!P0 LDGSTS.E.BYPASS.LTC128B.128 [R8+0x10400], desc[UR48][R2.64], !P4 ;  /* 0x1040000002088fae */ /* 0x000fe8000e101d70 */
[----:B------:R1:W-:Y:S01]  /*8c70*/  @!P0 LDGSTS.E.BYPASS.LTC128B.128 [R8+0x14400], desc[UR48][R2.64+0x80], !P5 ;  /* 0x1440008002088fae */ /* 0x0003e2000e901d70 */
[----:B------:R-:W-:-:S13]  /*8c80*/  ISETP.GE.AND P0, PT, R7, UR38, PT ;  /* 0x0000002607007c0c */ /* 0x000fda000bf06270 */
[----:B0-----:R-:W-:-:S05]  /*8c90*/  @!P0 LEA R14, P1, R34, R14, 0x1 ;  /* 0x0000000e220e8211 */ /* 0x001fca00078208ff */
[----:B-1----:R-:W-:Y:S02]  /*8ca0*/  @!P0 IMAD.MOV.U32 R2, RZ, RZ, R14 ;  /* 0x000000ffff028224 */ /* 0x002fe400078e000e */
[----:B------:R-:W-:Y:S01]  /*8cb0*/  @!P0 IMAD.X R7, RZ, RZ, R6, P1 ;  /* 0x000000ffff078224 */ /* 0x000fe200008e0606 */
[----:B------:R-:W0:Y:S03]  /*8cc0*/  SHFL.IDX PT, R14, R0, 0x2, 0x181f ;  /* 0x00581f00000e7f89 */ /* 0x000e2600000e0000 */
[----:B------:R-:W-:Y:S01]  /*8cd0*/  @!P0 IMAD.MOV.U32 R3, RZ, RZ, R7 ;  /* 0x000000ffff038224 */ /* 0x000fe200078e0007 */
[----:B------:R-:W1:Y:S01]  /*8ce0*/  SHFL.IDX PT, R6, R5, 0x2, 0x181f ;  /* 0x00581f0005067f89 */ /* 0x000e6200000e0000 */
[----:B------:R-:W-:-:S03]  /*8cf0*/  IADD3 R7, R4, 0x20, RZ ;  /* 0x0000002004077810 */ /* 0x000fc60007ffe0ff */
[----:B------:R-:W-:Y:S04]  /*8d00*/  @!P0 LDGSTS.E.BYPASS.LTC128B.128 [R8+0x10c00], desc[UR48][R2.64], !P4 ;  /* 0x10c0000002088fae */ /* 0x000fe8000e101d70 */
[----:B------:R2:W-:Y:S01]  /*8d10*/  @!P0 LDGSTS.E.BYPASS.LTC128B.128 [R8+0x14c00], desc[UR48][R2.64+0x80], !P5 ;  /* 0x14c0008002088fae */ /* 0x0005e2000e901d70 */
[----:B------:R-:W-:-:S13]  /*8d20*/  ISETP.GE.AND P0, PT, R7, UR38, PT ;  /* 0x0000002607007c0c */ /* 0x000fda000bf06270 */
[----:B0-----:R-:W-:-:S05]  /*8d30*/  @!P0 LEA R14, P1, R34, R14, 0x1 ;  /* 0x0000000e220e8211 */ /* 0x001fca00078208ff */
[----:B--2---:R-:W-:Y:S02]  /*8d40*/  @!P0 IMAD.MOV.U32 R2, RZ, RZ, R14 ;  /* 0x000000ffff028224 */ /* 0x004fe400078e000e */
[----:B-1----:R-:W-:Y:S01]  /*8d50*/  @!P0 IMAD.X R7, RZ, RZ, R6, P1 ;  /* 0x000000ffff078224 */ /* 0x002fe200008e0606 */
[----:B------:R-:W0:Y:S03]  /*8d60*/  SHFL.IDX PT, R14, R0, 0x3, 0x181f ;  /* 0x00781f00000e7f89 */ /* 0x000e2600000e0000 */
[----:B------:R-:W-:Y:S01]  /*8d70*/  @!P0 IMAD.MOV.U32 R3, RZ, RZ, R7 ;  /* 0x000000ffff038224 */ /* 0x000fe200078e0007 */
[----:B------:R-:W1:Y:S01]  /*8d80*/  SHFL.IDX PT, R6, R5, 0x3, 0x181f ;  /* 0x00781f0005067f89 */ /* 0x000e6200000e0000 */
[----:B------:R-:W-:-:S03]  /*8d90*/  VIADD R7, R4, 0x30 ;  /* 0x0000003004077836 */ /* 0x000fc60000000000 */
        /* <DEDUP_REMOVED lines=40> */
[----:B------:R0:W-:Y:S02]  /*9020*/  @!P0 LDGSTS.E.BYPASS.LTC128B.128 [R8+0x17400], desc[UR48][R2.64+0x80], !P5 ;  /* 0x1740008002088fae */ /* 0x0001e4000e901d70 */
.L_x_6641:
[----:B------:R-:W-:Y:S01]  /*9030*/  VIADD R4, R4, 0x70 ;  /* 0x0000007004047836 */ /* 0x000fe20000000000 */
[----:B0-----:R-:W-:-:S04]  /*9040*/  LOP3.LUT R0, R37, 0x1, RZ, 0xc, !PT ;  /* 0x0000000125007812 */ /* 0x001fc800078e0cff */
[----:B------:R-:W-:Y:S02]  /*9050*/  ISETP.GE.AND P0, PT, R4, UR38, PT ;  /* 0x0000002604007c0c */ /* 0x000fe4000bf06270 */
[----:B------:R-:W-:-:S11]  /*9060*/  SHF.L.U32 R0, R0, 0x1f, RZ ;  /* 0x0000001f00007819 */ /* 0x000fd600000006ff */
[----:B-1----:R-:W-:-:S05]  /*9070*/  @!P0 LEA R2, P1, R34, R14, 0x1 ;  /* 0x0000000e22028211 */ /* 0x002fca00078208ff */
[----:B--2---:R-:W-:-:S05]  /*9080*/  @!P0 IMAD.X R3, RZ, RZ, R6, P1 ;  /* 0x000000ffff038224 */ /* 0x004fca00008e0606 */
[----:B------:R-:W-:Y:S01]  /*9090*/  @!PT LDS RZ, [RZ] ;  /* 0x00000000fffff984 */ /* 0x000fe20000000800 */
[----:B------:R-:W-:Y:S01]  /*90a0*/  @!PT LDS RZ, [RZ] ;  /* 0x00000000fffff984 */ /* 0x000fe20000000800 */
[----:B------:R-:W-:Y:S01]  /*90b0*/  @!PT LDS RZ, [RZ] ;  /* 0x00000000fffff984 */ /* 0x000fe20000000800 */
[----:B------:R0:W-:Y:S04]  /*90c0*/  @!P0 LDGSTS.E.BYPASS.LTC128B.128 [R8+0x13c00], desc[UR48][R2.64], !P4 ;  /* 0x13c0000002088fae */ /* 0x0001e8000e101d70 */
[----:B------:R0:W-:Y:S01]  /*90d0*/  @!P0 LDGSTS.E.BYPASS.LTC128B.128 [R8+0x17c00], desc[UR48][R2.64+0x80], !P5 ;  /* 0x17c0008002088fae */ /* 0x0001e2000e901d70 */
[----:B------:R-:W-:Y:S01]  /*90e0*/  NOP ;  /* 0x0000000000007918 */ /* 0x000fe20000000000 */
[----:B------:R-:W-:Y:S02]  /*90f0*/  SYNCS.ARRIVE.TRANS64.RED.A0T1 RZ, [UR39+0x28800], RZ ;  /* 0x028800ffffff79a7 */ /* 0x000fe40008200427 */
[----:B------:R-:W-:Y:S01]  /*9100*/  ARRIVES.LDGSTSBAR.64.TRANSCNT [UR39+0x28800] ;  /* 0x02880000ff0079b0 */ /* 0x000fe20008000aa7 */
[----:B------:R-:W-:Y:S01]  /*9110*/  NOP ;  /* 0x0000000000007918 */ /* 0x000fe20000000000 */
[----:B------:R-:W-:Y:S01]  /*9120*/  SYNCS.ARRIVE.TRANS64.A1T0 RZ, [UR39+0x28800], RZ ;  /* 0x028800ffffff79a7 */ /* 0x000fe20008100027 */
[----:B------:R-:W-:Y:S01]  /*9130*/  BSSY B0, `(.L_x_6566) ;  /* 0x0000003000007945 */ /* 0x000fe20003800000 */
[----:B------:R-:W1:Y:S03]  /*9140*/  SYNCS.PHASECHK.TRANS64.TRYWAIT P0, [UR39+0x28820], R0 ;  /* 0x02882000ff0075a7 */ /* 0x000e660008000167 */
[----:B01----:R-:W-:Y:S05]  /*9150*/  @!P0 BRA `(.L_x_6567) ;  /* 0x0000003000888947 */ /* 0x003fea0003800000 */
.L_x_6642:
[----:B------:R-:W-:Y:S05]  /*9160*/  BSYNC B0 ;  /* 0x0000000000007941 */ /* 0x000fea0003800000 */
.L_x_6566:
[----:B------:R-:W-:Y:S01]  /*9170*/  UISETP.GE.AND UP0, UPT, UR37, 0x81, UPT ;  /* 0x000000812500788c */ /* 0x000fe2000bf06270 */
[----:B------:R-:W-:-:S05]  /*9180*/  IMAD.U32 R20, RZ, RZ, UR42 ;  /* 0x0000002aff147e24 */ /* 0x000fca000f8e00ff */
[----:B------:R-:W-:-:S13]  /*9190*/  PLOP3.LUT P0, PT, PT, PT, UP0, 0x40, 0x0 ;  /* 0x000000000000781c */ /* 0x000fda0003f0e808 */
[----:B------:R-:W-:Y:S05]  /*91a0*/  @P0 BRA `(.L_x_6568) ;  /* 0x0000001000180947 */ /* 0x000fea0003800000 */
[----:B------:R-:W-:Y:S01]  /*91b0*/  BSSY B0, `(.L_x_6568) ;  /* 0x0000105000007945 */ /* 0x000fe20003800000 */
[----:B------:R-:W-:Y:S01]  /*91c0*/  IMAD.MOV.U32 R21, RZ, RZ, R25 ;  /* 0x000000ffff157224 */ /* 0x000fe200078e0019 */
[----:B------:R-:W-:Y:S01]  /*91d0*/  MOV R10, R22 ;  /* 0x00000016000a7202 */ /* 0x000fe20000000f00 */
[----:B------:R-:W-:Y:S02]  /*91e0*/  IMAD.U32 R6, RZ, RZ, UR40 ;  /* 0x00000028ff067e24 */ /* 0x000fe4000f8e00ff */
[----:B------:R-:W-:-:S07]  /*91f0*/  IMAD.U32 R26, RZ, RZ, UR42 ;  /* 0x0000002aff1a7e24 */ /* 0x000fce000f8e00ff */
.L_x_6581:
[----:B0-----:R-:W0:Y:S01]  /*9200*/  LDC R0, c[0x0][0x430] ;  /* 0x00010c00ff007b82 */ /* 0x001e220000000800 */
[----:B------:R-:W1:Y:S01]  /*9210*/  S2R R4, SR_TID.X ;  /* 0x0000000000047919 */ /* 0x000e620000002100 */
[----:B------:R-:W-:Y:S01]  /*9220*/  IMAD R7, R6, 0x80, R35 ;  /* 0x0000008006077824 */ /* 0x000fe200078e0223 */
[----:B------:R-:W-:Y:S01]  /*9230*/  ULDC.64 UR4, c[0x0][0x428] ;  /* 0x00010a0000047ab9 */ /* 0x000fe20000000a00 */
[----:B------:R-:W-:Y:S01]  /*9240*/  VIADD R22, R10, 0x1 ;  /* 0x000000010a167836 */ /* 0x000fe20000000000 */
[----:B0-----:R-:W-:Y:S01]  /*9250*/  ISETP.NE.AND P0, PT, R0, 0x1, PT ;  /* 0x000000010000780c */ /* 0x001fe20003f05270 */
[----:B-1----:R-:W-:-:S12]  /*9260*/  IMAD.SHL.U32 R4, R4, 0x10, RZ ;  /* 0x0000001004047824 */ /* 0x002fd800078e00ff */
[----:B------:R-:W0:Y:S01]  /*9270*/  @P0 LDC R0, c[0x0][0x434] ;  /* 0x00010d00ff000b82 */ /* 0x000e220000000800 */
[----:B------:R-:W-:-:S04]  /*9280*/  LOP3.LUT R4, R4, 0x70, RZ, 0xc0, !PT ;  /* 0x0000007004047812 */ /* 0x000fc800078ec0ff */
[----:B------:R-:W-:-:S03]  /*9290*/  IADD3 R7, R4, R7, R32 ;  /* 0x0000000704077210 */ /* 0x000fc60007ffe020 */
[----:B------:R-:W1:Y:S02]  /*92a0*/  @P0 LDC R3, c[0x0][0x438] ;  /* 0x00010e00ff030b82 */ /* 0x000e640000000800 */
[----:B------:R-:W-:Y:S02]  /*92b0*/  IMAD.MOV.U32 R9, RZ, RZ, R7 ;  /* 0x000000ffff097224 */ /* 0x000fe400078e0007 */
[----:B0-----:R-:W-:-:S05]  /*92c0*/  @P0 IMAD.HI.U32 R0, R7, R0, RZ ;  /* 0x0000000007000227 */ /* 0x001fca00078e00ff */
[----:B-1----:R-:W-:Y:S01]  /*92d0*/  @P0 SHF.R.U32.HI R9, RZ, R3, R0 ;  /* 0x00000003ff090219 */ /* 0x002fe20000011600 */
[----:B------:R-:W-:-:S03]  /*92e0*/  IMAD R0, R31, UR4, RZ ;  /* 0x000000041f007c24 */ /* 0x000fc6000f8e02ff */
[----:B------:R-:W-:Y:S01]  /*92f0*/  SHF.R.S32.HI R3, RZ, 0x1f, R9 ;  /* 0x0000001fff037819 */ /* 0x000fe20000011409 */
[----:B------:R-:W-:Y:S01]  /*9300*/  IMAD R5, R29, UR5, R0 ;  /* 0x000000051d057c24 */ /* 0x000fe2000f8e0200 */
[----:B------:R-:W-:-:S05]  /*9310*/  MOV R2, R9 ;  /* 0x0000000900027202 */ /* 0x000fca0000000f00 */
[----:B------:R-:W-:Y:S01]  /*9320*/  IMAD.WIDE.U32 R2, R29, UR4, R2 ;  /* 0x000000041d027c25 */ /* 0x000fe2000f8e0002 */
[----:B------:R-:W-:-:S03]  /*9330*/  ULDC.64 UR4, c[0x0][0x418] ;  /* 0x0001060000047ab9 */ /* 0x000fc60000000a00 */
[----:B------:R-:W-:Y:S01]  /*9340*/  IMAD.IADD R3, R5, 0x1, R3 ;  /* 0x0000000105037824 */ /* 0x000fe200078e0203 */
[C---:B------:R-:W-:Y:S01]  /*9350*/  LEA R4, P0, R2.reuse, UR4, 0x2 ;  /* 0x0000000402047c11 */ /* 0x040fe2000f8010ff */
[----:B------:R-:W-:Y:S01]  /*9360*/  IMAD.U32 R11, RZ, RZ, UR41 ;  /* 0x00000029ff0b7e24 */ /* 0x000fe2000f8e00ff */
[----:B------:R-:W-:Y:S02]  /*9370*/  ULDC UR4, c[0x0][0x430] ;  /* 0x00010c0000047ab9 */ /* 0x000fe40000000800 */
[----:B------:R-:W-:Y:S02]  /*9380*/  LEA.HI.X R5, R2, UR5, R3, 0x2, P0 ;  /* 0x0000000502057c11 */ /* 0x000fe400080f1403 */
[----:B------:R-:W-:Y:S01]  /*9390*/  ISETP.NE.AND P1, PT, R11, 0x3, PT ;  /* 0x000000030b00780c */ /* 0x000fe20003f25270 */
[----:B------:R-:W-:Y:S01]  /*93a0*/  IMAD.MOV R8, RZ, RZ, -R9 ;  /* 0x000000ffff087224 */ /* 0x000fe200078e0a09 */
[C---:B------:R-:W-:Y:S01]  /*93b0*/  ISETP.NE.AND P0, PT, R22.reuse, 0x2, PT ;  /* 0x000000021600780c */ /* 0x040fe20003f05270 */
[----:B------:R0:W2:Y:S03]  /*93c0*/  LDG.E R0, desc[UR48][R4.64] ;  /* 0x0000003004007981 */ /* 0x0000a6000c1e1900 */
[----:B------:R-:W-:Y:S01]  /*93d0*/  SEL R2, RZ, 0x1, P0 ;  /* 0x00000001ff027807 */ /* 0x000fe20000000000 */
[----:B------:R-:W-:Y:S01]  /*93e0*/  IMAD.MOV.U32 R20, RZ, RZ, R6 ;  /* 0x000000ffff147224 */ /* 0x000fe200078e0006 */
[----:B------:R-:W-:-:S02]  /*93f0*/  SEL R22, R22, RZ, P0 ;  /* 0x000000ff16167207 */ /* 0x000fc40000000000 */
[----:B------:R-:W-:Y:S01]  /*9400*/  LOP3.LUT R25, R21, R2, RZ, 0x3c, !PT ;  /* 0x0000000215197212 */ /* 0x000fe200078e3cff */
[----:B0-----:R-:W-:Y:S01]  /*9410*/  IMAD R4, R8, UR4, R7 ;  /* 0x0000000408047c24 */ /* 0x001fe2000f8e0207 */
[----:B--2---:R-:W-:Y:S01]  /*9420*/  SHF.R.S32.HI R24, RZ, 0x1f, R0 ;  /* 0x0000001fff187819 */ /* 0x004fe20000011400 */
[----:B------:R-:W-:Y:S06]  /*9430*/  @!P1 BRA `(.L_x_6569) ;  /* 0x0000000000049947 */ /* 0x000fec0003800000 */
[----:B------:R-:W-:Y:S01]  /*9440*/  BPT.TRAP 0x1 ;  /* 0x000000040000795c */ /* 0x000fe20000300000 */
.L_x_6569:
[----:B------:R-:W-:Y:S01]  /*9450*/  LEA R6, R22, UR39, 0x3 ;  /* 0x0000002716067c11 */ /* 0x000fe2000f8e18ff */
[----:B------:R-:W-:Y:S01]  /*9460*/  BSSY B1, `(.L_x_6570) ;  /* 0x0000004000017945 */ /* 0x000fe20003800000 */
[----:B------:R-:W-:-:S04]  /*9470*/  SHF.L.U32 R3, R25, 0x1f, RZ ;  /* 0x0000001f19037819 */ /* 0x000fc800000006ff */
[----:B------:R-:W0:Y:S02]  /*9480*/  SYNCS.PHASECHK.TRANS64.TRYWAIT P0, [R6+URZ+0x28840], R3 ;  /* 0x02884003060075a7 */ /* 0x000e24000800017f */
[----:B0-----:R-:W-:Y:S05]  /*9490*/  @!P0 BRA `(.L_x_6571) ;  /* 0x0000002c00d08947 */ /* 0x001fea0003800000 */
.L_x_6643:
[----:B------:R-:W-:Y:S05]  /*94a0*/  BSYNC B1 ;  /* 0x0000000000017941 */ /* 0x000fea0003800000 */
.L_x_6570:
[----:B------:R-:W-:Y:S01]  /*94b0*/  SHF.R.S32.HI R23, RZ, 0x1f, R4 ;  /* 0x0000001fff177819 */ /* 0x000fe20000011404 */
[----:B------:R-:W-:Y:S01]  /*94c0*/  ULDC.64 UR4, c[0x0][0x300] ;  /* 0x0000c00000047ab9 */ /* 0x000fe20000000a00 */
[C---:B------:R-:W-:Y:S02]  /*94d0*/  LOP3.LUT P2, RZ, R18.reuse, 0x2, RZ, 0xc0, !PT ;  /* 0x0000000212ff7812 */ /* 0x040fe4000784c0ff */
[----:B------:R-:W-:Y:S01]  /*94e0*/  LOP3.LUT P1, RZ, R18, 0x1, RZ, 0xc0, !PT ;  /* 0x0000000112ff7812 */ /* 0x000fe2000782c0ff */
[----:B0-----:R-:W-:-:S04]  /*94f0*/  IMAD R3, R23, UR4, RZ ;  /* 0x0000000417037c24 */ /* 0x001fc8000f8e02ff */
[C---:B------:R-:W-:Y:S02]  /*9500*/  IMAD R5, R4.reuse, UR5, R3 ;  /* 0x0000000504057c24 */ /* 0x040fe4000f8e0203 */
[----:B------:R-:W-:Y:S01]  /*9510*/  IMAD.WIDE.U32 R2, R4, UR4, RZ ;  /* 0x0000000404027c25 */ /* 0x000fe2000f8e00ff */
        /* <DEDUP_REMOVED lines=14> */
[----:B------:R-:W-:-:S04]  /*9600*/  UMOV UR4, 0xffffffff ;  /* 0xffffffff00047882 */ /* 0x000fc80000000000 */
[----:B------:R-:W-:Y:S01]  /*9610*/  LEA.HI.X R9, R2, UR5, R9, 0x1, P0 ;  /* 0x0000000502097c11 */ /* 0x000fe200080f0c09 */
[----:B------:R-:W-:Y:S06]  /*9620*/  BRA.DIV UR4, `(.L_x_6572) ;  /* 0x0000002e04807947 */ /* 0x000fec000b800000 */
[----:B------:R-:W0:Y:S01]  /*9630*/  SHFL.IDX PT, R14, R7, RZ, 0x181f ;  /* 0x00181fff070e7589 */ /* 0x000e2200000e0000 */
[----:B------:R-:W-:Y:S01]  /*9640*/  IMAD.SHL.U32 R5, R34, 0x2, RZ ;  /* 0x0000000222057824 */ /* 0x000fe200078e00ff */
[----:B------:R-:W-:Y:S02]  /*9650*/  LEA R8, R8, UR39, 0x1 ;  /* 0x0000002708087c11 */ /* 0x000fe4000f8e08ff */
[----:B------:R-:W1:Y:S02]  /*9660*/  SHFL.IDX PT, R3, R9, RZ, 0x181f ;  /* 0x00181fff09037589 */ /* 0x000e6400000e0000 */
[----:B0-----:R-:W-:Y:S02]  /*9670*/  IADD3 R2, P0, R14, R5, RZ ;  /* 0x000000050e027210 */ /* 0x001fe40007f1e0ff */
[----:B------:R-:W0:Y:S03]  /*9680*/  SHFL.IDX PT, R14, R7, 0x1, 0x181f ;  /* 0x00381f00070e7f89 */ /* 0x000e2600000e0000 */
[----:B-1----:R-:W-:-:S05]  /*9690*/  IMAD.X R3, RZ, RZ, R3, P0 ;  /* 0x000000ffff037224 */ /* 0x002fca00000e0603 */
[----:B------:R-:W-:Y:S04]  /*96a0*/  LDGSTS.E.BYPASS.LTC128B.128 [R8+0x18400], desc[UR48][R2.64], !P2 ;  /* 0x1840000002087fae */ /* 0x000fe8000d101d70 */
[----:B------:R1:W-:Y:S04]  /*96b0*/  LDGSTS.E.BYPASS.LTC128B.128 [R8+0x1c400], desc[UR48][R2.64+0x80], !P1 ;  /* 0x1c40008002087fae */ /* 0x0003e8000c901d70 */
[----:B-1----:R-:W1:Y:S01]  /*96c0*/  SHFL.IDX PT, R3, R9, 0x1, 0x181f ;  /* 0x00381f0009037f89 */ /* 0x002e6200000e0000 */
[----:B0-----:R-:W-:-:S03]  /*96d0*/  IADD3 R2, P0, R14, R5, RZ ;  /* 0x000000050e027210 */ /* 0x001fc60007f1e0ff */
[----:B------:R-:W0:Y:S01]  /*96e0*/  SHFL.IDX PT, R14, R7, 0x2, 0x181f ;  /* 0x00581f00070e7f89 */ /* 0x000e2200000e0000 */
[----:B-1----:R-:W-:-:S05]  /*96f0*/  IADD3.X R3, RZ, R3, RZ, P0, !PT ;  /* 0x00000003ff037210 */ /* 0x002fca00007fe4ff */
[----:B------:R-:W-:Y:S04]  /*9700*/  LDGSTS.E.BYPASS.LTC128B.128 [R8+0x18c00], desc[UR48][R2.64], !P2 ;  /* 0x18c0000002087fae */ /* 0x000fe8000d101d70 */
[----:B------:R1:W-:Y:S04]  /*9710*/  LDGSTS.E.BYPASS.LTC128B.128 [R8+0x1cc00], desc[UR48][R2.64+0x80], !P1 ;  /* 0x1cc0008002087fae */ /* 0x0003e8000c901d70 */
[----:B-1----:R-:W1:Y:S01]  /*9720*/  SHFL.IDX PT, R3, R9, 0x2, 0x181f ;  /* 0x00581f0009037f89 */ /* 0x002e6200000e0000 */
[----:B0-----:R-:W-:-:S03]  /*9730*/  IADD3 R2, P0, R14, R5, RZ ;  /* 0x000000050e027210 */ /* 0x001fc60007f1e0ff */
[----:B------:R-:W0:Y:S02]  /*9740*/  SHFL.IDX PT, R14, R7, 0x3, 0x181f ;  /* 0x00781f00070e7f89 */ /* 0x000e2400000e0000 */
[----:B-1----:R-:W-:-:S05]  /*9750*/  IMAD.X R3, RZ, RZ, R3, P0 ;  /* 0x000000ffff037224 */ /* 0x002fca00000e0603 */
        /* <DEDUP_REMOVED lines=22> */
[----:B------:R0:W2:Y:S04]  /*98c0*/  SHFL.IDX PT, R14, R7, 0x7, 0x181f ;  /* 0x00f81f00070e7f89 */ /* 0x0000a800000e0000 */
[----:B------:R-:W3:Y:S01]  /*98d0*/  SHFL.IDX PT, R9, R9, 0x7, 0x181f ;  /* 0x00f81f0009097f89 */ /* 0x000ee200000e0000 */
[----:B-1----:R-:W-:-:S05]  /*98e0*/  IMAD.X R3, RZ, RZ, R3, P0 ;  /* 0x000000ffff037224 */ /* 0x002fca00000e0603 */
[----:B------:R0:W-:Y:S04]  /*98f0*/  LDGSTS.E.BYPASS.LTC128B.128 [R8+0x1b400], desc[UR48][R2.64], !P2 ;  /* 0x1b40000002087fae */ /* 0x0001e8000d101d70 */
[----:B--23--:R0:W-:Y:S02]  /*9900*/  LDGSTS.E.BYPASS.LTC128B.128 [R8+0x1f400], desc[UR48][R2.64+0x80], !P1 ;  /* 0x1f40008002087fae */ /* 0x00c1e4000c901d70 */
.L_x_6661:
[----:B0-----:R-:W-:-:S04]  /*9910*/  IADD3 R2, P0, R14, R5, RZ ;  /* 0x000000050e027210 */ /* 0x001fc80007f1e0ff */
[----:B------:R-:W-:Y:S02]  /*9920*/  IADD3.X R3, RZ, R9, RZ, P0, !PT ;  /* 0x00000009ff037210 */ /* 0x000fe400007fe4ff */
[----:B------:R-:W-:-:S03]  /*9930*/  PLOP3.LUT P0, PT, PT, PT, PT, 0x80, 0x0 ;  /* 0x000000000000781c */ /* 0x000fc60003f0f070 */
[----:B------:R-:W-:Y:S01]  /*9940*/  @!PT LDS RZ, [RZ] ;  /* 0x00000000fffff984 */ /* 0x000fe20000000800 */
[----:B------:R-:W-:Y:S01]  /*9950*/  @!PT LDS RZ, [RZ] ;  /* 0x00000000fffff984 */ /* 0x000fe20000000800 */
[----:B------:R-:W-:Y:S01]  /*9960*/  @!PT LDS RZ, [RZ] ;  /* 0x00000000fffff984 */ /* 0x000fe20000000800 */
[----:B------:R0:W-:Y:S04]  /*9970*/  LDGSTS.E.BYPASS.LTC128B.128 [R8+0x1bc00], desc[UR48][R2.64], !P2 ;  /* 0x1bc0000002087fae */ /* 0x0001e8000d101d70 */
[----:B------:R0:W-:Y:S01]  /*9980*/  LDGSTS.E.BYPASS.LTC128B.128 [R8+0x1fc00], desc[UR48][R2.64+0x80], !P1 ;  /* 0x1fc0008002087fae */ /* 0x0001e2000c901d70 */
[----:B------:R-:W-:-:S05]  /*9990*/  NOP ;  /* 0x0000000000007918 */ /* 0x000fca0000000000 */
.L_x_6573:
        /* <DEDUP_REMOVED lines=11> */
.L_x_6574:
[----:B------:R0:W-:Y:S01]  /*9a50*/  SYNCS.ARRIVE.TRANS64.A1T0 RZ, [R6+URZ+0x28830], RZ ;  /* 0x028830ff06ff79a7 */ /* 0x0001e2000810003f */
[----:B------:R-:W-:Y:S05]  /*9a60*/  @!P2 BRA `(.L_x_6575) ;  /* 0x000000000004a947 */ /* 0x000fea0003800000 */
[----:B------:R-:W-:Y:S01]  /*9a70*/  BPT.TRAP 0x1 ;  /* 0x000000040000795c */ /* 0x000fe20000300000 */
.L_x_6575:
[----:B------:R-:W-:Y:S01]  /*9a80*/  IMAD.MOV.U32 R3, RZ, RZ, -0x80 ;  /* 0xffffff80ff037424 */ /* 0x000fe200078e00ff */
[----:B0-----:R-:W-:Y:S01]  /*9a90*/  LEA R6, R10, UR39, 0x3 ;  /* 0x000000270a067c11 */ /* 0x001fe2000f8e18ff */
[----:B------:R-:W-:Y:S02]  /*9aa0*/  BSSY B1, `(.L_x_6576) ;  /* 0x0000005000017945 */ /* 0x000fe40003800000 */
[----:B------:R-:W-:Y:S01]  /*9ab0*/  IMAD R8, R26, R3, UR37 ;  /* 0x000000251a087e24 */ /* 0x000fe2000f8e0203 */
[----:B------:R-:W-:-:S04]  /*9ac0*/  SHF.L.U32 R3, R21, 0x1f, RZ ;  /* 0x0000001f15037819 */ /* 0x000fc800000006ff */
[----:B------:R-:W0:Y:S02]  /*9ad0*/  SYNCS.PHASECHK.TRANS64.TRYWAIT P0, [R6+URZ+0x28860], R3 ;  /* 0x02886003060075a7 */ /* 0x000e24000800017f */
[----:B0-----:R-:W-:Y:S05]  /*9ae0*/  @!P0 BRA `(.L_x_6577) ;  /* 0x00000030007c8947 */ /* 0x001fea0003800000 */
.L_x_6662:
[----:B------:R-:W-:Y:S05]  /*9af0*/  BSYNC B1 ;  /* 0x0000000000017941 */ /* 0x000fea0003800000 */
.L_x_6576:
[----:B------:R-:W-:Y:S01]  /*9b00*/  UMOV UR4, 0xffffffff ;  /* 0xffffffff00047882 */ /* 0x000fe20000000000 */
[----:B------:R-:W-:Y:S01]  /*9b10*/  LOP3.LUT P2, RZ, R18, 0x8, RZ, 0xc0, !PT ;  /* 0x0000000812ff7812 */ /* 0x000fe2000784c0ff */
[----:B------:R-:W-:Y:S01]  /*9b20*/  IMAD R7, R10, 0x4000, R28 ;  /* 0x000040000a077824 */ /* 0x000fe200078e021c */
[----:B------:R-:W-:Y:S01]  /*9b30*/  LOP3.LUT P1, RZ, R18, 0x4, RZ, 0xc0, !PT ;  /* 0x0000000412ff7812 */ /* 0x000fe2000782c0ff */
[----:B------:R-:W-:Y:S01]  /*9b40*/  IMAD.IADD R8, R8, 0x1, -R35 ;  /* 0x0000000108087824 */ /* 0x000fe200078e0a23 */
[----:B------:R-:W-:Y:S11]  /*9b50*/  BRA.DIV UR4, `(.L_x_6578) ;  /* 0x0000003204747947 */ /* 0x000ff6000b800000 */
[----:B------:R-:W1:Y:S01]  /*9b60*/  SHFL.IDX PT, R14, R16, RZ, 0x181f ;  /* 0x00181fff100e7589 */ /* 0x000e6200000e0000 */
[----:B------:R-:W-:-:S03]  /*9b70*/  LEA R7, R7, UR39, 0x1 ;  /* 0x0000002707077c11 */ /* 0x000fc6000f8e08ff */
[----:B0-----:R-:W0:Y:S01]  /*9b80*/  SHFL.IDX PT, R3, R17, RZ, 0x181f ;  /* 0x00181fff11037589 */ /* 0x001e2200000e0000 */
[----:B-1----:R-:W-:-:S03]  /*9b90*/  IADD3 R2, P0, R14, R5, RZ ;  /* 0x000000050e027210 */ /* 0x002fc60007f1e0ff */
[----:B------:R-:W1:Y:S02]  /*9ba0*/  SHFL.IDX PT, R14, R16, 0x1, 0x181f ;  /* 0x00381f00100e7f89 */ /* 0x000e6400000e0000 */
[----:B0-----:R-:W-:Y:S01]  /*9bb0*/  IMAD.X R3, RZ, RZ, R3, P0 ;  /* 0x000000ffff037224 */ /* 0x001fe200000e0603 */
[----:B------:R-:W-:-:S13]  /*9bc0*/  ISETP.LT.OR P0, PT, R8, 0x1, P2 ;  /* 0x000000010800780c */ /* 0x000fda0001701670 */
[----:B------:R-:W-:Y:S01]  /*9bd0*/  LDGSTS.E.BYPASS.LTC128B.128 [R7+0x400], desc[UR48][R2.64], !P0 ;  /* 0x0040000002077fae */ /* 0x000fe2000c101d70 */
[----:B------:R-:W-:-:S13]  /*9be0*/  ISETP.LT.OR P0, PT, R8, 0x1, P1 ;  /* 0x000000010800780c */ /* 0x000fda0000f01670 */
[----:B------:R0:W-:Y:S04]  /*9bf0*/  LDGSTS.E.BYPASS.LTC128B.128 [R7+0x4400], desc[UR48][R2.64+0x80], !P0 ;  /* 0x0440008002077fae */ /* 0x0001e8000c101d70 */
[----:B0-----:R-:W0:Y:S01]  /*9c00*/  SHFL.IDX PT, R3, R17, 0x1, 0x181f ;  /* 0x00381f0011037f89 */ /* 0x001e2200000e0000 */
[----:B-1----:R-:W-:-:S03]  /*9c10*/  IADD3 R2, P0, R14, R5, RZ ;  /* 0x000000050e027210 */ /* 0x002fc60007f1e0ff */
[----:B------:R-:W1:Y:S01]  /*9c20*/  SHFL.IDX PT, R14, R16, 0x2, 0x181f ;  /* 0x00581f00100e7f89 */ /* 0x000e6200000e0000 */
[----:B0-----:R-:W-:Y:S02]  /*9c30*/  IADD3.X R3, RZ, R3, RZ, P0, !PT ;  /* 0x00000003ff037210 */ /* 0x001fe400007fe4ff */
[----:B------:R-:W-:-:S13]  /*9c40*/  ISETP.LT.OR P0, PT, R8, 0x11, P2 ;  /* 0x000000110800780c */ /* 0x000fda0001701670 */
[----:B------:R-:W-:Y:S01]  /*9c50*/  LDGSTS.E.BYPASS.LTC128B.128 [R7+0xc00], desc[UR48][R2.64], !P0 ;  /* 0x00c0000002077fae */ /* 0x000fe2000c101d70 */
[----:B------:R-:W-:-:S13]  /*9c60*/  ISETP.LT.OR P0, PT, R8, 0x11, P1 ;  /* 0x000000110800780c */ /* 0x000fda0000f01670 */
[----:B------:R0:W-:Y:S04]  /*9c70*/  LDGSTS.E.BYPASS.LTC128B.128 [R7+0x4c00], desc[UR48][R2.64+0x80], !P0 ;  /* 0x04c0008002077fae */ /* 0x0001e8000c101d70 */
[----:B0-----:R-:W0:Y:S01]  /*9c80*/  SHFL.IDX PT, R3, R17, 0x2, 0x181f ;  /* 0x00581f0011037f89 */ /* 0x001e2200000e0000 */
        /* <DEDUP_REMOVED lines=33> */
[----:B------:R-:W1:Y:S04]  /*9ea0*/  SHFL.IDX PT, R17, R17, 0x7, 0x181f ;  /* 0x00f81f0011117f89 */ /* 0x000e6800000e0000 */
[----:B------:R2:W3:Y:S01]  /*9eb0*/  SHFL.IDX PT, R14, R16, 0x7, 0x181f ;  /* 0x00f81f00100e7f89 */ /* 0x0004e200000e0000 */
[----:B0-----:R-:W-:Y:S01]  /*9ec0*/  IMAD.X R3, RZ, RZ, R3, P0 ;  /* 0x000000ffff037224 */ /* 0x001fe200000e0603 */
[----:B------:R-:W-:-:S13]  /*9ed0*/  ISETP.LT.OR P0, PT, R8, 0x61, P2 ;  /* 0x000000610800780c */ /* 0x000fda0001701670 */
[----:B------:R2:W-:Y:S01]  /*9ee0*/  LDGSTS.E.BYPASS.LTC128B.128 [R7+0x3400], desc[UR48][R2.64], !P0 ;  /* 0x0340000002077fae */ /* 0x0005e2000c101d70 */
[----:B------:R-:W-:-:S13]  /*9ef0*/  ISETP.LT.OR P0, PT, R8, 0x61, P1 ;  /* 0x000000610800780c */ /* 0x000fda0000f01670 */
[----:B-1-3--:R2:W-:Y:S02]  /*9f00*/  LDGSTS.E.BYPASS.LTC128B.128 [R7+0x7400], desc[UR48][R2.64+0x80], !P0 ;  /* 0x0740008002077fae */ /* 0x00a5e4000c101d70 */
.L_x_6680:
[----:B0-2---:R-:W-:Y:S01]  /*9f10*/  IADD3 R2, P0, R14, R5, RZ ;  /* 0x000000050e027210 */ /* 0x005fe20007f1e0ff */
[----:B------:R-:W-:Y:S02]  /*9f20*/  ULDC.64 UR4, c[0x0][0x328] ;  /* 0x0000ca0000047ab9 */ /* 0x000fe40000000a00 */
[----:B------:R-:W-:Y:S01]  /*9f30*/  IMAD R23, R23, UR4, RZ ;  /* 0x0000000417177c24 */ /* 0x000fe2000f8e02ff */
[----:B------:R-:W-:Y:S02]  /*9f40*/  IADD3.X R3, RZ, R17, RZ, P0, !PT ;  /* 0x00000011ff037210 */ /* 0x000fe400007fe4ff */
[----:B------:R-:W-:Y:S01]  /*9f50*/  ISETP.LT.OR P0, PT, R8, 0x71, P2 ;  /* 0x000000710800780c */ /* 0x000fe20001701670 */
[----:B------:R-:W-:-:S12]  /*9f60*/  IMAD R23, R4, UR5, R23 ;  /* 0x0000000504177c24 */ /* 0x000fd8000f8e0217 */
[----:B------:R-:W-:Y:S01]  /*9f70*/  @!PT LDS RZ, [RZ] ;  /* 0x00000000fffff984 */ /* 0x000fe20000000800 */
[----:B------:R-:W-:Y:S01]  /*9f80*/  @!PT LDS RZ, [RZ] ;  /* 0x00000000fffff984 */ /* 0x000fe20000000800 */
[----:B------:R-:W-:Y:S01]  /*9f90*/  @!PT LDS RZ, [RZ] ;  /* 0x00000000fffff984 */ /* 0x000fe20000000800 */
        /* <DEDUP_REMOVED lines=20> */
.L_x_6579:
        /* <DEDUP_REMOVED lines=11> */
.L_x_6580:
[C---:B------:R-:W-:Y:S01]  /*a190*/  ISETP.GT.AND P0, PT, R20.reuse, RZ, PT ;  /* 0x000000ff1400720c */ /* 0x040fe20003f04270 */
[----:B------:R0:W-:Y:S01]  /*a1a0*/  SYNCS.ARRIVE.TRANS64.A1T0 RZ, [R6+URZ+0x28850], RZ ;  /* 0x028850ff06ff79a7 */ /* 0x0001e2000810003f */
[----:B------:R-:W-:Y:S01]  /*a1b0*/  MOV R21, R25 ;  /* 0x0000001900157202 */ /* 0x000fe20000000f00 */
[----:B------:R-:W-:Y:S02]  /*a1c0*/  IMAD.MOV.U32 R10, RZ, RZ, R22 ;  /* 0x000000ffff0a7224 */ /* 0x000fe400078e0016 */
[----:B------:R-:W-:Y:S02]  /*a1d0*/  IMAD.MOV.U32 R26, RZ, RZ, R20 ;  /* 0x000000ffff1a7224 */ /* 0x000fe400078e0014 */
[----:B0-----:R-:W-:-:S06]  /*a1e0*/  VIADD R6, R20, 0xffffffff ;  /* 0xffffffff14067836 */ /* 0x001fcc0000000000 */
[----:B------:R-:W-:Y:S05]  /*a1f0*/  @P0 BRA `(.L_x_6581) ;  /* 0xfffffff000000947 */ /* 0x000fea000383ffff */
[----:B------:R-:W-:Y:S05]  /*a200*/  BSYNC B0 ;  /* 0x0000000000007941 */ /* 0x000fea0003800000 */
.L_x_6568:
[----:B0-----:R-:W-:-:S05]  /*a210*/  IMAD.U32 R0, RZ, RZ, UR41 ;  /* 0x00000029ff007e24 */ /* 0x001fca000f8e00ff */
[----:B------:R-:W-:-:S13]  /*a220*/  ISETP.NE.AND P0, PT, R0, 0x3, PT ;  /* 0x000000030000780c */ /* 0x000fda0003f05270 */
[----:B------:R-:W-:Y:S05]  /*a230*/  @!P0 BRA `(.L_x_6582) ;  /* 0x0000000000048947 */ /* 0x000fea0003800000 */
[----:B------:R-:W-:Y:S01]  /*a240*/  BPT.TRAP 0x1 ;  /* 0x000000040000795c */ /* 0x000fe20000300000 */
.L_x_6582:
[----:B------:R-:W-:Y:S01]  /*a250*/  LEA R4, R22, UR39, 0x3 ;  /* 0x0000002716047c11 */ /* 0x000fe2000f8e18ff */
[----:B------:R-:W-:Y:S01]  /*a260*/  IMAD.MOV.U32 R5, RZ, RZ, -0x80 ;  /* 0xffffff80ff057424 */ /* 0x000fe200078e00ff */
[----:B------:R-:W-:Y:S01]  /*a270*/  SHF.L.U32 R3, R25, 0x1f, RZ ;  /* 0x0000001f19037819 */ /* 0x000fe200000006ff */
[----:B------:R-:W-:Y:S02]  /*a280*/  BSSY B0, `(.L_x_6583) ;  /* 0x0000004000007945 */ /* 0x000fe40003800000 */
[----:B------:R-:W-:Y:S01]  /*a290*/  IMAD R20, R20, R5, UR37 ;  /* 0x0000002514147e24 */ /* 0x000fe2000f8e0205 */
[----:B------:R-:W0:Y:S02]  /*a2a0*/  SYNCS.PHASECHK.TRANS64.TRYWAIT P0, [R4+URZ+0x28860], R3 ;  /* 0x02886003040075a7 */ /* 0x000e24000800017f */
[----:B0-----:R-:W-:Y:S05]  /*a2b0*/  @!P0 BRA `(.L_x_6584) ;  /* 0x0000003400088947 */ /* 0x001fea0003800000 */
.L_x_6681:
[----:B------:R-:W-:Y:S05]  /*a2c0*/  BSYNC B0 ;  /* 0x0000000000007941 */ /* 0x000fea0003800000 */
.L_x_6583:
[----:B------:R-:W-:Y:S01]  /*a2d0*/  UMOV UR4, 0xffffffff ;  /* 0xffffffff00047882 */ /* 0x000fe20000000000 */
[----:B------:R-:W-:Y:S01]  /*a2e0*/  LOP3.LUT P2, RZ, R18, 0x8, RZ, 0xc0, !PT ;  /* 0x0000000812ff7812 */ /* 0x000fe2000784c0ff */
[----:B------:R-:W-:Y:S01]  /*a2f0*/  IMAD R7, R22, 0x4000, R28 ;  /* 0x0000400016077824 */ /* 0x000fe200078e021c */
[----:B------:R-:W-:Y:S02]  /*a300*/  LOP3.LUT P1, RZ, R18, 0x4, RZ, 0xc0, !PT ;  /* 0x0000000412ff7812 */ /* 0x000fe4000782c0ff */
[----:B------:R-:W-:Y:S01]  /*a310*/  IADD3 R5, -R35, R20, RZ ;  /* 0x0000001423057210 */ /* 0x000fe20007ffe1ff */
[----:B------:R-:W-:Y:S10]  /*a320*/  BRA.DIV UR4, `(.L_x_6585) ;  /* 0x0000003604007947 */ /* 0x000ff4000b800000 */
        /* <DEDUP_REMOVED lines=53> */
[----:B------:R1:W2:Y:S03]  /*a680*/  SHFL.IDX PT, R14, R16, 0x7, 0x181f ;  /* 0x00f81f00100e7f89 */ /* 0x0002a600000e0000 */
[----:B0-----:R-:W-:Y:S01]  /*a690*/  IMAD.X R3, RZ, RZ, R7, P0 ;  /* 0x000000ffff037224 */ /* 0x001fe200000e0607 */
[----:B------:R-:W-:Y:S01]  /*a6a0*/  ISETP.LT.OR P0, PT, R5, 0x61, P2 ;  /* 0x000000610500780c */ /* 0x000fe20001701670 */
[----:B------:R1:W3:-:S12]  /*a6b0*/  SHFL.IDX PT, R7, R17, 0x7, 0x181f ;  /* 0x00f81f0011077f89 */ /* 0x0002d800000e0000 */
[----:B------:R1:W-:Y:S01]  /*a6c0*/  LDGSTS.E.BYPASS.LTC128B.128 [R0+0x3400], desc[UR48][R2.64], !P0 ;  /* 0x0340000002007fae */ /* 0x0003e2000c101d70 */
[----:B------:R-:W-:-:S13]  /*a6d0*/  ISETP.LT.OR P0, PT, R5, 0x61, P1 ;  /* 0x000000610500780c */ /* 0x000fda0000f01670 */
[----:B--23--:R1:W-:Y:S02]  /*a6e0*/  LDGSTS.E.BYPASS.LTC128B.128 [R0+0x7400], desc[UR48][R2.64+0x80], !P0 ;  /* 0x0740008002007fae */ /* 0x00c3e4000c101d70 */
.L_x_6699:
        /* <DEDUP_REMOVED lines=9> */
[----:B------:R-:W-:Y:S01]  /*a780*/  PLOP3.LUT P0, PT, PT, PT, PT, 0x80, 0x0 ;  /* 0x000000000000781c */ /* 0x000fe20003f0f070 */
[----:B------:R-:W-:-:S12]  /*a790*/  NOP ;  /* 0x0000000000007918 */ /* 0x000fd80000000000 */
.L_x_6586:
        /* <DEDUP_REMOVED lines=11> */
.L_x_6587:
[----:B------:R-:W-:Y:S01]  /*a850*/  VIADD R22, R22, 0x1 ;  /* 0x0000000116167836 */ /* 0x000fe20000000000 */
[----:B------:R-:W-:Y:S01]  /*a860*/  IADD3 R33, R33, UR43, RZ ;  /* 0x0000002b21217c10 */ /* 0x000fe2000fffe0ff */
[----:B------:R-:W-:Y:S01]  /*a870*/  ULDC UR4, c[0x0][0xc34] ;  /* 0x00030d0000047ab9 */ /* 0x000fe20000000800 */
[----:B------:R0:W-:Y:S01]  /*a880*/  SYNCS.ARRIVE.TRANS64.A1T0 RZ, [R4+URZ+0x28850], RZ ;  /* 0x028850ff04ff79a7 */ /* 0x0001e2000810003f */
[----:B------:R-:W-:Y:S01]  /*a890*/  VIADD R37, R37, 0x1 ;  /* 0x0000000125257836 */ /* 0x000fe20000000000 */
[----:B------:R-:W-:-:S04]  /*a8a0*/  ISETP.NE.AND P0, PT, R22, 0x2, PT ;  /* 0x000000021600780c */ /* 0x000fc80003f05270 */
[----:B------:R-:W-:Y:S02]  /*a8b0*/  SEL R22, R22, RZ, P0 ;  /* 0x000000ff16167207 */ /* 0x000fe40000000000 */
[----:B------:R-:W-:Y:S02]  /*a8c0*/  SEL R0, RZ, 0x1, P0 ;  /* 0x00000001ff007807 */ /* 0x000fe40000000000 */
[----:B------:R-:W-:Y:S02]  /*a8d0*/  ISETP.GE.AND P0, PT, R33, UR4, PT ;  /* 0x0000000421007c0c */ /* 0x000fe4000bf06270 */
[----:B------:R-:W-:-:S11]  /*a8e0*/  LOP3.LUT R25, R25, R0, RZ, 0x3c, !PT ;  /* 0x0000000019197212 */ /* 0x000fd600078e3cff */
[----:B0-----:R-:W-:Y:S05]  /*a8f0*/  @!P0 BRA `(.L_x_6588) ;  /* 0xffffffcc00788947 */ /* 0x001fea000383ffff */
[----:B------:R-:W-:-:S07]  /*a900*/  LOP3.LUT R37, R37, 0x1, RZ, 0xc, !PT ;  /* 0x0000000125257812 */ /* 0x000fce00078e0cff */
.L_x_6553:
[----:B------:R-:W0:Y:S01]  /*a910*/  S2R R3, SR_CgaCtaId ;  /* 0x0000000000037919 */ /* 0x000e220000008800 */
[----:B------:R-:W-:Y:S01]  /*a920*/  MOV R0, 0x400 ;  /* 0x0000040000007802 */ /* 0x000fe20000000f00 */
[----:B------:R-:W-:Y:S01]  /*a930*/  BSSY B0, `(.L_x_6589) ;  /* 0x0000005000007945 */ /* 0x000fe20003800000 */
[----:B------:R-:W-:Y:S02]  /*a940*/  SHF.L.U32 R37, R37, 0x1f, RZ ;  /* 0x0000001f25257819 */ /* 0x000fe400000006ff */
[----:B0-----:R-:W-:-:S04]  /*a950*/  LEA R5, R3, R0, 0x18 ;  /* 0x0000000003057211 */ /* 0x001fc800078ec0ff */
[----:B------:R-:W0:Y:S02]  /*a960*/  SYNCS.PHASECHK.TRANS64.TRYWAIT P0, [R5+URZ+0x28820], R37 ;  /* 0x02882025050075a7 */ /* 0x000e24000800017f */
[----:B0-----:R-:W-:Y:S05]  /*a970*/  @!P0 BRA `(.L_x_6590) ;  /* 0x0000003800248947 */ /* 0x001fea0003800000 */
.L_x_6700:
[----:B------:R-:W-:Y:S05]  /*a980*/  BSYNC B0 ;  /* 0x0000000000007941 */ /* 0x000fea0003800000 */
.L_x_6589:
[----:B------:R-:W-:-:S03]  /*a990*/  UMOV UR4, 0xffffffff ;  /* 0xffffffff00047882 */ /* 0x000fc60000000000 */
[----:B------:R-:W-:Y:S05]  /*a9a0*/  BRA.DIV UR4, `(.L_x_6591) ;  /* 0x0000003a042c7947 */ /* 0x000fea000b800000 */
[----:B------:R-:W1:Y:S02]  /*a9b0*/  S2R R0, SR_TID.X ;  /* 0x0000000000007919 */ /* 0x000e640000002100 */
[----:B-1----:R-:W-:-:S04]  /*a9c0*/  SHF.R.U32.HI R0, RZ, 0x5, R0 ;  /* 0x00000005ff007819 */ /* 0x002fc80000011600 */
[----:B------:R-:W-:-:S05]  /*a9d0*/  LOP3.LUT R0, R0, 0x3, RZ, 0xc0, !PT ;  /* 0x0000000300007812 */ /* 0x000fca00078ec0ff */
[----:B------:R1:W2:Y:S02]  /*a9e0*/  SHFL.IDX PT, R14, R0, RZ, 0x1f ;  /* 0x00001fff000e7589 */ /* 0x0002a400000e0000 */
.L_x_6703:
[----:B--2---:R-:W-:Y:S01]  /*a9f0*/  ISETP.NE.AND P0, PT, R14, RZ, PT ;  /* 0x000000ff0e00720c */ /* 0x004fe20003f05270 */
[----:B------:R-:W-:-:S12]  /*aa00*/  BSSY B0, `(.L_x_6592) ;  /* 0x0000024000007945 */ /* 0x000fd80003800000 */
[----:B------:R-:W-:Y:S05]  /*aa10*/  @P0 BRA `(.L_x_6593) ;  /* 0x0000000000880947 */ /* 0x000fea0003800000 */
[----:B------:R-:W-:-:S03]  /*aa20*/  UMOV UR4, 0xffffffff ;  /* 0xffffffff00047882 */ /* 0x000fc60000000000 */
[----:B------:R-:W-:Y:S05]  /*aa30*/  BRA.DIV UR4, `(.L_x_6594) ;  /* 0x0000003a043c7947 */ /* 0x000fea000b800000 */
[----:B------:R-:W-:-:S13]  /*aa40*/  ELECT P6, URZ, PT ;  /* 0x00000000003f782f */ /* 0x000fda00038c0000 */
.L_x_6706:
[----:B------:R-:W-:Y:S05]  /*aa50*/  @!P6 BRA `(.L_x_6593) ;  /* 0x000000000078e947 */ /* 0x000fea0003800000 */
[----:B------:R-:W-:-:S06]  /*aa60*/  ULOP3.LUT UR4, UR36, 0x2, URZ, 0xfc, !UPT ;  /* 0x0000000224047892 */ /* 0x000fcc000f8efc3f */
[----:B-1----:R-:W-:-:S05]  /*aa70*/  IMAD.U32 R0, RZ, RZ, UR4 ;  /* 0x00000004ff007e24 */ /* 0x002fca000f8e00ff */
[----:B------:R-:W-:-:S13]  /*aa80*/  ISETP.NE.AND P0, PT, R0, 0x3, PT ;  /* 0x000000030000780c */ /* 0x000fda0003f05270 */
[----:B------:R-:W-:Y:S05]  /*aa90*/  @!P0 BRA `(.L_x_6595) ;  /* 0x0000000000048947 */ /* 0x000fea0003800000 */
[----:B------:R-:W-:Y:S01]  /*aaa0*/  BPT.TRAP 0x1 ;  /* 0x000000040000795c */ /* 0x000fe20000300000 */
.L_x_6595:
[C---:B------:R-:W-:Y:S01]  /*aab0*/  IMAD R3, R22.reuse, 0x8, R5 ;  /* 0x0000000816037824 */ /* 0x040fe200078e0205 */
[----:B------:R-:W-:Y:S01]  /*aac0*/  SHF.L.U32 R2, R25, 0x1f, RZ ;  /* 0x0000001f19027819 */ /* 0x000fe200000006ff */
[----:B------:R-:W-:-:S03]  /*aad0*/  VIADD R22, R22, 0x1 ;  /* 0x0000000116167836 */ /* 0x000fc60000000000 */
[----:B------:R-:W1:Y:S02]  /*aae0*/  SYNCS.PHASECHK.TRANS64.TRYWAIT P1, [R3+URZ+0x28840], R2 ;  /* 0x02884002030075a7 */ /* 0x000e64000802017f */
[----:B------:R-:W-:-:S04]  /*aaf0*/  ISETP.NE.AND P2, PT, R22, 0x2, PT ;  /* 0x000000021600780c */ /* 0x000fc80003f45270 */
[----:B------:R-:W-:Y:S01]  /*ab00*/  SEL R0, RZ, 0x1, P2 ;  /* 0x00000001ff007807 */ /* 0x000fe20001000000 */
[----:B-1----:R-:W-:Y:S08]  /*ab10*/  @!P1 BRA `(.L_x_6596) ;  /* 0x0000003800249947 */ /* 0x002ff00003800000 */
.L_x_6707:
[----:B------:R-:W-:Y:S02]  /*ab20*/  SEL R22, R22, RZ, P2 ;  /* 0x000000ff16167207 */ /* 0x000fe40001000000 */
[----:B------:R-:W-:Y:S01]  /*ab30*/  LOP3.LUT R0, R25, R0, RZ, 0x3c, !PT ;  /* 0x0000000019007212 */ /* 0x000fe200078e3cff */
[----:B------:R-:W-:Y:S06]  /*ab40*/  @!P0 BRA `(.L_x_6597) ;  /* 0x0000000000048947 */ /* 0x000fec0003800000 */
[----:B------:R-:W-:Y:S01]  /*ab50*/  BPT.TRAP 0x1 ;  /* 0x000000040000795c */ /* 0x000fe20000300000 */
.L_x_6597:
[----:B0-----:R-:W-:Y:S01]  /*ab60*/  IMAD R5, R22, 0x8, R5 ;  /* 0x0000000816057824 */ /* 0x001fe200078e0205 */
[----:B------:R-:W-:-:S04]  /*ab70*/  SHF.L.U32 R0, R0, 0x1f, RZ ;  /* 0x0000001f00007819 */ /* 0x000fc800000006ff */
[----:B------:R-:W0:Y:S02]  /*ab80*/  SYNCS.PHASECHK.TRANS64.TRYWAIT P1, [R5+URZ+0x28840], R0 ;  /* 0x02884000050075a7 */ /* 0x000e24000802017f */
[----:B0-----:R-:W-:Y:S05]  /*ab90*/  @!P1 BRA `(.L_x_6598) ;  /* 0x0000003800189947 */ /* 0x001fea0003800000 */
.L_x_6708:
[----:B------:R-:W-:Y:S05]  /*aba0*/  @!P0 BRA `(.L_x_6599) ;  /* 0x0000000000048947 */ /* 0x000fea0003800000 */
[----:B------:R-:W-:Y:S01]  /*abb0*/  BPT.TRAP 0x1 ;  /* 0x000000040000795c */ /* 0x000fe20000300000 */
.L_x_6599:
[----:B------:R-:W2:Y:S02]  /*abc0*/  SYNCS.PHASECHK.TRANS64.TRYWAIT P1, [R3+URZ+0x28860], R2 ;  /* 0x02886002030075a7 */ /* 0x000ea4000802017f */
[----:B--2---:R-:W-:Y:S05]  /*abd0*/  @!P1 BRA `(.L_x_6600) ;  /* 0x00000038001c9947 */ /* 0x004fea0003800000 */
.L_x_6709:
[----:B------:R-:W-:Y:S05]  /*abe0*/  @!P0 BRA `(.L_x_6601) ;  /* 0x0000000000048947 */ /* 0x000fea0003800000 */
[----:B------:R-:W-:Y:S01]  /*abf0*/  BPT.TRAP 0x1 ;  /* 0x000000040000795c */ /* 0x000fe20000300000 */
.L_x_6601:
[----:B---3--:R3:W4:Y:S02]  /*ac00*/  SYNCS.PHASECHK.TRANS64.TRYWAIT P0, [R5+URZ+0x28860], R0 ;  /* 0x02886000050075a7 */ /* 0x008724000800017f */
[----:B----4-:R-:W-:Y:S05]  /*ac10*/  @!P0 NANOSLEEP.SYNCS 0x989680 ;  /* 0x009896800000895d */ /* 0x010fea0003900000 */
[----:B------:R-:W4:Y:S02]  /*ac20*/  @!P0 SYNCS.PHASECHK.TRANS64 P0, [R5+URZ+0x28860], R0 ;  /* 0x02886000050085a7 */ /* 0x000f24000800007f */
[----:B----4-:R-:W-:Y:S05]  /*ac30*/  @!P0 BRA `(.L_x_6601) ;  /* 0xfffffffc00f08947 */ /* 0x010fea000383ffff */
.L_x_6593:
[----:B------:R-:W-:Y:S05]  /*ac40*/  BSYNC B0 ;  /* 0x0000000000007941 */ /* 0x000fea0003800000 */
.L_x_6592:
[----:B------:R-:W-:Y:S05]  /*ac50*/  EXIT ;  /* 0x000000000000794d */ /* 0x000fea0003800000 */
.L_x_6521:
[----:B0-----:R-:W-:-:S04]  /*ac60*/  MOV R3, UR39 ;  /* 0x0000002700037c02 */ /* 0x001fc80008000f00 */
[----:B------:R0:W1:Y:S03]  /*ac70*/  SYNCS.PHASECHK.TRANS64.TRYWAIT P1, [R3+URZ+0x28800], R0 ;  /* 0x02880000030075a7 */ /* 0x000066000802017f */
[----:B-1----:R-:W-:Y:S05]  /*ac80*/  @!P1 NANOSLEEP.SYNCS 0x989680 ;  /* 0x009896800000995d */ /* 0x002fea0003900000 */
[----:B------:R-:W1:Y:S02]  /*ac90*/  @!P1 SYNCS.PHASECHK.TRANS64 P1, [R3+URZ+0x28800], R0 ;  /* 0x02880000030095a7 */ /* 0x000e64000802007f */
[----:B-1----:R-:W-:Y:S05]  /*aca0*/  @!P1 BRA `(.L_x_6521) ;  /* 0xfffffffc00ec9947 */ /* 0x002fea000383ffff */
[----:B------:R-:W-:Y:S05]  /*acb0*/  BRA `(.L_x_6602) ;  /* 0xffffff6000f47947 */ /* 0x000fea000383ffff */
.L_x_6525:
[----:B-1----:R1:W2:Y:S02]  /*acc0*/  SYNCS.PHASECHK.TRANS64.TRYWAIT P1, [R5+URZ+0x28830], R0 ;  /* 0x02883000050075a7 */ /* 0x0022a4000802017f */
[----:B--2---:R-:W-:Y:S05]  /*acd0*/  @!P1 NANOSLEEP.SYNCS 0x989680 ;  /* 0x009896800000995d */ /* 0x004fea0003900000 */
[----:B------:R-:W2:Y:S02]  /*ace0*/  @!P1 SYNCS.PHASECHK.TRANS64 P1, [R5+URZ+0x28830], R0 ;  /* 0x02883000050095a7 */ /* 0x000ea4000802007f */
[----:B--2---:R-:W-:Y:S05]  /*acf0*/  @!P1 BRA `(.L_x_6525) ;  /* 0xfffffffc00f09947 */ /* 0x004fea000383ffff */
[----:B------:R-:W-:Y:S05]  /*ad00*/  BRA `(.L_x_6524) ;  /* 0xffffff6400147947 */ /* 0x000fea000383ffff */
.L_x_6531:
[----:B-1----:R-:W-:-:S04]  /*ad10*/  IMAD.U32 R3, RZ, RZ, UR6 ;  /* 0x00000006ff037e24 */ /* 0x002fc8000f8e00ff */
[----:B------:R1:W2:Y:S03]  /*ad20*/  SYNCS.PHASECHK.TRANS64.TRYWAIT P1, [R3+URZ+0x28830], R0 ;  /* 0x02883000030075a7 */ /* 0x0002a6000802017f */
[----:B--2---:R-:W-:Y:S05]  /*ad30*/  @!P1 NANOSLEEP.SYNCS 0x989680 ;  /* 0x009896800000995d */ /* 0x004fea0003900000 */
[----:B------:R-:W2:Y:S02]  /*ad40*/  @!P1 SYNCS.PHASECHK.TRANS64 P1, [R3+URZ+0x28830], R0 ;  /* 0x02883000030095a7 */ /* 0x000ea4000802007f */
[----:B--2---:R-:W-:Y:S05]  /*ad50*/  @!P1 BRA `(.L_x_6531) ;  /* 0xfffffffc00ec9947 */ /* 0x004fea000383ffff */
[----:B------:R-:W-:Y:S05]  /*ad60*/  BRA `(.L_x_6528) ;  /* 0xffffff8800607947 */ /* 0x000fea000383ffff */
.L_x_6535:
[----:B-1----:R-:W-:-:S04]  /*ad70*/  IMAD.U32 R3, RZ, RZ, UR6 ;  /* 0x00000006ff037e24 */ /* 0x002fc8000f8e00ff */
[----:B------:R1:W2:Y:S03]  /*ad80*/  SYNCS.PHASECHK.TRANS64.TRYWAIT P1, [R3+URZ+0x28850], R0 ;  /* 0x02885000030075a7 */ /* 0x0002a6000802017f */
[----:B--2---:R-:W-:Y:S05]  /*ad90*/  @!P1 NANOSLEEP.SYNCS 0x989680 ;  /* 0x009896800000995d */ /* 0x004fea0003900000 */
[----:B------:R-:W2:Y:S02]  /*ada0*/  @!P1 SYNCS.PHASECHK.TRANS64 P1, [R3+URZ+0x28850], R0 ;  /* 0x02885000030095a7 */ /* 0x000ea4000802007f */
[----:B--2---:R-:W-:Y:S05]  /*adb0*/  @!P1 BRA `(.L_x_6535) ;  /* 0xfffffffc00ec9947 */ /* 0x004fea000383ffff */
[----:B------:R-:W-:Y:S05]  /*adc0*/  BRA `(.L_x_6532) ;  /* 0xffffff8c002c7947 */ /* 0x000fea000383ffff */
.L_x_6542:
[----:B-1----:R-:W-:-:S04]  /*add0*/  IMAD.U32 R8, RZ, RZ, UR10 ;  /* 0x0000000aff087e24 */ /* 0x002fc8000f8e00ff */
[----:B------:R1:W2:Y:S03]  /*ade0*/  SYNCS.PHASECHK.TRANS64.TRYWAIT P1, [R8+URZ+0x28850], R7 ;  /* 0x02885007080075a7 */ /* 0x0002a6000802017f */
[----:B--2---:R-:W-:Y:S05]  /*adf0*/  @!P1 NANOSLEEP.SYNCS 0x989680 ;  /* 0x009896800000995d */ /* 0x004fea0003900000 */
[----:B------:R-:W2:Y:S02]  /*ae00*/  @!P1 SYNCS.PHASECHK.TRANS64 P1, [R8+URZ+0x28850], R7 ;  /* 0x02885007080095a7 */ /* 0x000ea4000802007f */
[----:B--2---:R-:W-:Y:S05]  /*ae10*/  @!P1 BRA `(.L_x_6542) ;  /* 0xfffffffc00ec9947 */ /* 0x004fea000383ffff */
[----:B------:R-:W-:Y:S05]  /*ae20*/  BRA `(.L_x_6541) ;  /* 0xffffffa800147947 */ /* 0x000fea000383ffff */
.L_x_6557:
[----:B------:R-:W0:Y:S01]  /*ae30*/  S2R R16, SR_TID.X ;  /* 0x0000000000107919 */ /* 0x000e220000002100 */
[----:B------:R-:W-:Y:S01]  /*ae40*/  BSSY B0, `(.L_x_6603) ;  /* 0x000000a000007945 */ /* 0x000fe20003800000 */
[----:B------:R-:W-:Y:S01]  /*ae50*/  IMAD.MOV.U32 R12, RZ, RZ, RZ ;  /* 0x000000ffff0c7224 */ /* 0x000fe200078e00ff */
[----:B------:R-:W-:Y:S01]  /*ae60*/  MOV R11, 0x1f ;  /* 0x0000001f000b7802 */ /* 0x000fe20000000f00 */
[----:B------:R-:W-:Y:S01]  /*ae70*/  IMAD.MOV.U32 R15, RZ, RZ, -0x1 ;  /* 0xffffffffff0f7424 */ /* 0x000fe200078e00ff */
[----:B0-----:R-:W-:-:S04]  /*ae80*/  SHF.R.U32.HI R16, RZ, 0x5, R16 ;  /* 0x00000005ff107819 */ /* 0x001fc80000011610 */
[----:B------:R-:W-:-:S05]  /*ae90*/  LOP3.LUT R16, R16, 0x3, RZ, 0xc0, !PT ;  /* 0x0000000310107812 */ /* 0x000fca00078ec0ff */
[----:B------:R-:W-:-:S07]  /*aea0*/  IMAD.MOV.U32 R13, RZ, RZ, R16 ;  /* 0x000000ffff0d7224 */ /* 0x000fce00078e0010 */
[----:B-----5:R-:W-:Y:S05]  /*aeb0*/  WARPSYNC.COLLECTIVE R15, `(.L_x_6604) ;  /* 0x000000000f087348 */ /* 0x020fea0003c00000 */
[----:B------:R0:W1:Y:S02]  /*aec0*/  SHFL.IDX P6, R14, R13, R12, R11 ;  /* 0x0000000c0d0e7389 */ /* 0x00006400000c000b */
[----:B01---5:R-:W-:Y:S01]  /*aed0*/  ENDCOLLECTIVE ;  /* 0x000000000000791b */ /* 0x023fe20003800000 */
.L_x_6604:
[----:B------:R-:W-:Y:S05]  /*aee0*/  BSYNC B0 ;  /* 0x0000000000007941 */ /* 0x000fea0003800000 */
.L_x_6603:
[----:B------:R-:W-:Y:S05]  /*aef0*/  BRA `(.L_x_6605) ;  /* 0xffffffcc00c47947 */ /* 0x000fea000383ffff */
.L_x_6560:
[----:B0-----:R0:W1:Y:S02]  /*af00*/  SYNCS.PHASECHK.TRANS64.TRYWAIT P0, [R0+URZ+0x28840], R3 ;  /* 0x02884003000075a7 */ /* 0x001064000800017f */
[----:B-1----:R-:W-:Y:S05]  /*af10*/  @!P0 NANOSLEEP.SYNCS 0x989680 ;  /* 0x009896800000895d */ /* 0x002fea0003900000 */
[----:B------:R-:W1:Y:S02]  /*af20*/  @!P0 SYNCS.PHASECHK.TRANS64 P0, [R0+URZ+0x28840], R3 ;  /* 0x02884003000085a7 */ /* 0x000e64000800007f */
[----:B-1----:R-:W-:Y:S05]  /*af30*/  @!P0 BRA `(.L_x_6560) ;  /* 0xfffffffc00f08947 */ /* 0x002fea000383ffff */
[----:B------:R-:W-:Y:S05]  /*af40*/  BRA `(.L_x_6606) ;  /* 0xffffffd0002c7947 */ /* 0x000fea000383ffff */
.L_x_6561:
        /* <DEDUP_REMOVED lines=8> */
.L_x_6608:
[----:B------:R-:W-:Y:S05]  /*afd0*/  BSYNC B0 ;  /* 0x0000000000007941 */ /* 0x000fea0003800000 */
.L_x_6607:
[----:B------:R-:W-:Y:S01]  /*afe0*/  IMAD.MOV.U32 R13, RZ, RZ, R4 ;  /* 0x000000ffff0d7224 */ /* 0x000fe200078e0004 */
[----:B------:R-:W-:Y:S01]  /*aff0*/  MOV R2, R14 ;  /* 0x0000000e00027202 */ /* 0x000fe20000000f00 */
[----:B------:R-:W-:Y:S01]  /*b000*/  IMAD.MOV.U32 R12, RZ, RZ, RZ ;  /* 0x000000ffff0c7224 */ /* 0x000fe200078e00ff */
[----:B------:R-:W-:Y:S01]  /*b010*/  ISETP.GE.AND P0, PT, R30, 0x1, PT ;  /* 0x000000011e00780c */ /* 0x000fe20003f06270 */
[----:B------:R-:W-:Y:S02]  /*b020*/  IMAD.MOV.U32 R11, RZ, RZ, 0x181f ;  /* 0x0000181fff0b7424 */ /* 0x000fe400078e00ff */
[----:B------:R-:W-:-:S10]  /*b030*/  IMAD.MOV.U32 R15, RZ, RZ, -0x1 ;  /* 0xffffffffff0f7424 */ /* 0x000fd400078e00ff */
[----:B------:R-:W-:Y:S05]  /*b040*/  WARPSYNC.COLLECTIVE R15, `(.L_x_6609) ;  /* 0x000000000f087348 */ /* 0x000fea0003c00000 */
[----:B------:R0:W1:Y:S02]  /*b050*/  SHFL.IDX P6, R14, R13, R12, R11 ;  /* 0x0000000c0d0e7389 */ /* 0x00006400000c000b */
[----:B01----:R-:W-:Y:S01]  /*b060*/  ENDCOLLECTIVE ;  /* 0x000000000000791b */ /* 0x003fe20003800000 */
.L_x_6609:
[----:B------:R-:W-:Y:S01]  /*b070*/  @P0 LEA R7, R5, UR39, 0x1 ;  /* 0x0000002705070c11 */ /* 0x000fe2000f8e08ff */
        /* <DEDUP_REMOVED lines=8> */
.L_x_6610:
[----:B------:R-:W-:Y:S01]  /*b100*/  @!PT LDS RZ, [RZ] ;  /* 0x00000000fffff984 */ /* 0x000fe20000000800 */
[----:B------:R-:W-:Y:S01]  /*b110*/  @!PT LDS RZ, [RZ] ;  /* 0x00000000fffff984 */ /* 0x000fe20000000800 */
[----:B------:R-:W-:Y:S01]  /*b120*/  @!PT LDS RZ, [RZ] ;  /* 0x00000000fffff984 */ /* 0x000fe20000000800 */
[----:B------:R0:W-:Y:S04]  /*b130*/  @P0 LDGSTS.E.BYPASS.LTC128B.128 [R7+0x18400], desc[UR48][R2.64], !P3 ;  /* 0x1840000002070fae */ /* 0x0001e8000d901d70 */
[----:B------:R0:W-:Y:S01]  /*b140*/  @P0 LDGSTS.E.BYPASS.LTC128B.128 [R7+0x1c400], desc[UR48][R2.64+0x80], !P2 ;  /* 0x1c40008002070fae */ /* 0x0001e2000d101d70 */
[----:B------:R-:W-:Y:S01]  /*b150*/  ISETP.GE.AND P0, PT, R30, 0x11, PT ;  /* 0x000000111e00780c */ /* 0x000fe20003f06270 */
[----:B------:R-:W-:-:S12]  /*b160*/  IMAD.MOV.U32 R13, RZ, RZ, R4 ;  /* 0x000000ffff0d7224 */ /* 0x000fd800078e0004 */
[----:B------:R-:W-:Y:S01]  /*b170*/  @P0 LEA R21, R5, UR39, 0x1 ;  /* 0x0000002705150c11 */ /* 0x000fe2000f8e08ff */
[----:B0-----:R-:W-:-:S07]  /*b180*/  IMAD.MOV.U32 R8, RZ, RZ, R14 ;  /* 0x000000ffff087224 */ /* 0x001fce00078e000e */
[----:B------:R-:W-:Y:S05]  /*b190*/  WARPSYNC.COLLECTIVE R15, `(.L_x_6611) ;  /* 0x000000000f087348 */ /* 0x000fea0003c00000 */
[----:B------:R0:W1:Y:S02]  /*b1a0*/  SHFL.IDX P6, R14, R13, R12, R11 ;  /* 0x0000000c0d0e7389 */ /* 0x00006400000c000b */
[----:B01----:R-:W-:Y:S01]  /*b1b0*/  ENDCOLLECTIVE ;  /* 0x000000000000791b */ /* 0x003fe20003800000 */
.L_x_6611:
        /* <DEDUP_REMOVED lines=8> */
.L_x_6612:
[----:B------:R-:W-:-:S05]  /*b240*/  @P0 IMAD.MOV.U32 R3, RZ, RZ, R9 ;  /* 0x000000ffff030224 */ /* 0x000fca00078e0009 */
[----:B------:R-:W-:Y:S01]  /*b250*/  @!PT LDS RZ, [RZ] ;  /* 0x00000000fffff984 */ /* 0x000fe20000000800 */
[----:B------:R-:W-:Y:S01]  /*b260*/  @!PT LDS RZ, [RZ] ;  /* 0x00000000fffff984 */ /* 0x000fe20000000800 */
[----:B------:R-:W-:Y:S01]  /*b270*/  @!PT LDS RZ, [RZ] ;  /* 0x00000000fffff984 */ /* 0x000fe20000000800 */
[----:B------:R0:W-:Y:S04]  /*b280*/  @P0 LDGSTS.E.BYPASS.LTC128B.128 [R21+0x18c00], desc[UR48][R2.64], !P3 ;  /* 0x18c0000002150fae */ /* 0x0001e8000d901d70 */
[----:B------:R0:W-:Y:S01]  /*b290*/  @P0 LDGSTS.E.BYPASS.LTC128B.128 [R21+0x1cc00], desc[UR48][R2.64+0x80], !P2 ;  /* 0x1cc0008002150fae */ /* 0x0001e2000d101d70 */
[----:B------:R-:W-:Y:S01]  /*b2a0*/  ISETP.GE.AND P0, PT, R30, 0x21, PT ;  /* 0x000000211e00780c */ /* 0x000fe20003f06270 */
[----:B------:R-:W-:Y:S02]  /*b2b0*/  IMAD.MOV.U32 R13, RZ, RZ, R4 ;  /* 0x000000ffff0d7224 */ /* 0x000fe400078e0004 */
[----:B------:R-:W-:-:S10]  /*b2c0*/  IMAD.MOV.U32 R7, RZ, RZ, R14 ;  /* 0x000000ffff077224 */ /* 0x000fd400078e000e */
[----:B0-----:R-:W-:Y:S05]  /*b2d0*/  WARPSYNC.COLLECTIVE R15, `(.L_x_6613) ;  /* 0x000000000f087348 */ /* 0x001fea0003c00000 */
[----:B------:R1:W2:Y:S02]  /*b2e0*/  SHFL.IDX P6, R14, R13, R12, R11 ;  /* 0x0000000c0d0e7389 */ /* 0x0002a400000c000b */
[----:B012---:R-:W-:Y:S01]  /*b2f0*/  ENDCOLLECTIVE ;  /* 0x000000000000791b */ /* 0x007fe20003800000 */
.L_x_6613:
        /* <DEDUP_REMOVED lines=9> */
.L_x_6614:
[----:B------:R-:W-:-:S05]  /*b390*/  @P0 IMAD.MOV.U32 R3, RZ, RZ, R7 ;  /* 0x000000ffff030224 */ /* 0x000fca00078e0007 */
[----:B------:R-:W-:Y:S01]  /*b3a0*/  @!PT LDS RZ, [RZ] ;  /* 0x00000000fffff984 */ /* 0x000fe20000000800 */
[----:B------:R-:W-:Y:S01]  /*b3b0*/  @!PT LDS RZ, [RZ] ;  /* 0x00000000fffff984 */ /* 0x000fe20000000800 */
[----:B------:R-:W-:Y:S01]  /*b3c0*/  @!PT LDS RZ, [RZ] ;  /* 0x00000000fffff984 */ /* 0x000fe20000000800 */
[----:B------:R0:W-:Y:S04]  /*b3d0*/  @P0 LDGSTS.E.BYPASS.LTC128B.128 [R9+0x19400], desc[UR48][R2.64], !P3 ;  /* 0x1940000002090fae */ /* 0x0001e8000d901d70 */
[----:B------:R0:W-:Y:S01]  /*b3e0*/  @P0 LDGSTS.E.BYPASS.LTC128B.128 [R9+0x1d400], desc[UR48][R2.64+0x80], !P2 ;  /* 0x1d40008002090fae */ /* 0x0001e2000d101d70 */
[----:B------:R-:W-:Y:S02]  /*b3f0*/  ISETP.GE.AND P0, PT, R30, 0x31, PT ;  /* 0x000000311e00780c */ /* 0x000fe40003f06270 */
[----:B------:R-:W-:Y:S01]  /*b400*/  MOV R13, R4 ;  /* 0x00000004000d7202 */ /* 0x000fe20000000f00 */
[----:B------:R-:W-:-:S10]  /*b410*/  IMAD.MOV.U32 R7, RZ, RZ, R14 ;  /* 0x000000ffff077224 */ /* 0x000fd400078e000e */
[----:B0-----:R-:W-:-:S07]  /*b420*/  @P0 LEA R21, R5, UR39, 0x1 ;  /* 0x0000002705150c11 */ /* 0x001fce000f8e08ff */
[----:B------:R-:W-:Y:S05]  /*b430*/  WARPSYNC.COLLECTIVE R15, `(.L_x_6615) ;  /* 0x000000000f087348 */ /* 0x000fea0003c00000 */
[----:B------:R0:W1:Y:S02]  /*b440*/  SHFL.IDX P6, R14, R13, R12, R11 ;  /* 0x0000000c0d0e7389 */ /* 0x00006400000c000b */
[----:B01----:R-:W-:Y:S01]  /*b450*/  ENDCOLLECTIVE ;  /* 0x000000000000791b */ /* 0x003fe20003800000 */
.L_x_6615:
[----:B------:R-:W-:Y:S02]  /*b460*/  IMAD.MOV.U32 R13, RZ, RZ, R6 ;  /* 0x000000ffff0d7224 */ /* 0x000fe400078e0006 */
[----:B------:R-:W-:Y:S01]  /*b470*/  IMAD.MOV.U32 R12, RZ, RZ, 0x4 ;  /* 0x00000004ff0c7424 */ /* 0x000fe200078e00ff */
[----:B------:R-:W-:-:S05]  /*b480*/  @P0 LEA R14, P1, R34, R14, 0x1 ;  /* 0x0000000e220e0211 */ /* 0x000fca00078208ff */
[----:B------:R-:W-:-:S08]  /*b490*/  @P0 IMAD.MOV.U32 R2, RZ, RZ, R14 ;  /* 0x000000ffff020224 */ /* 0x000fd000078e000e */
[----:B------:R-:W-:Y:S05]  /*b4a0*/  WARPSYNC.COLLECTIVE R15, `(.L_x_6616) ;  /* 0x000000000f087348 */ /* 0x000fea0003c00000 */
[----:B------:R0:W1:Y:S02]  /*b4b0*/  SHFL.IDX P6, R14, R13, R12, R11 ;  /* 0x0000000c0d0e7389 */ /* 0x00006400000c000b */
[----:B01----:R-:W-:Y:S01]  /*b4c0*/  ENDCOLLECTIVE ;  /* 0x000000000000791b */ /* 0x003fe20003800000 */
.L_x_6616:
[----:B------:R-:W-:-:S04]  /*b4d0*/  @P0 IMAD.X R7, RZ, RZ, R7, P1 ;  /* 0x000000ffff070224 */ /* 0x000fc800008e0607 */
[----:B------:R-:W-:-:S05]  /*b4e0*/  @P0 IMAD.MOV.U32 R3, RZ, RZ, R7 ;  /* 0x000000ffff030224 */ /* 0x000fca00078e0007 */
[----:B------:R-:W-:Y:S01]  /*b4f0*/  @!PT LDS RZ, [RZ] ;  /* 0x00000000fffff984 */ /* 0x000fe20000000800 */
[----:B------:R-:W-:Y:S01]  /*b500*/  @!PT LDS RZ, [RZ] ;  /* 0x00000000fffff984 */ /* 0x000fe20000000800 */
[----:B------:R-:W-:Y:S01]  /*b510*/  @!PT LDS RZ, [RZ] ;  /* 0x00000000fffff984 */ /* 0x000fe20000000800 */
        /* <DEDUP_REMOVED lines=8> */
.L_x_6617:
[----:B------:R-:W-:Y:S01]  /*b5a0*/  @P0 LEA R9, R5, UR39, 0x1 ;  /* 0x0000002705090c11 */ /* 0x000fe2000f8e08ff */
[----:B------:R-:W-:Y:S01]  /*b5b0*/  IMAD.MOV.U32 R13, RZ, RZ, R6 ;  /* 0x000000ffff0d7224 */ /* 0x000fe200078e0006 */
[----:B------:R-:W-:Y:S02]  /*b5c0*/  MOV R12, 0x5 ;  /* 0x00000005000c7802 */ /* 0x000fe40000000f00 */
[----:B------:R-:W-:-:S05]  /*b5d0*/  @P0 LEA R14, P1, R34, R14, 0x1 ;  /* 0x0000000e220e0211 */ /* 0x000fca00078208ff */
[----:B------:R-:W-:-:S08]  /*b5e0*/  @P0 IMAD.MOV.U32 R2, RZ, RZ, R14 ;  /* 0x000000ffff020224 */ /* 0x000fd000078e000e */
[----:B------:R-:W-:Y:S05]  /*b5f0*/  WARPSYNC.COLLECTIVE R15, `(.L_x_6618) ;  /* 0x000000000f087348 */ /* 0x000fea0003c00000 */
[----:B------:R0:W1:Y:S02]  /*b600*/  SHFL.IDX P6, R14, R13, R12, R11 ;  /* 0x0000000c0d0e7389 */ /* 0x00006400000c000b */
[----:B01----:R-:W-:Y:S01]  /*b610*/  ENDCOLLECTIVE ;  /* 0x000000000000791b */ /* 0x003fe20003800000 */
.L_x_6618:
        /* <DEDUP_REMOVED lines=13> */
.L_x_6619:
        /* <DEDUP_REMOVED lines=8> */
.L_x_6620:
        /* <DEDUP_REMOVED lines=13> */
.L_x_6621:
        /* <DEDUP_REMOVED lines=8> */
.L_x_6622:
[----:B------:R-:W-:-:S05]  /*b8c0*/  @P0 IMAD.X R7, RZ, RZ, R7, P1 ;  /* 0x000000ffff070224 */ /* 0x000fca00008e0607 */
[----:B------:R-:W-:-:S05]  /*b8d0*/  @P0 MOV R3, R7 ;  /* 0x0000000700030202 */ /* 0x000fca0000000f00 */
[----:B------:R-:W-:Y:S01]  /*b8e0*/  @!PT LDS RZ, [RZ] ;  /* 0x00000000fffff984 */ /* 0x000fe20000000800 */
[----:B------:R-:W-:Y:S01]  /*b8f0*/  @!PT LDS RZ, [RZ] ;  /* 0x00000000fffff984 */ /* 0x000fe20000000800 */
[----:B------:R-:W-:Y:S01]  /*b900*/  @!PT LDS RZ, [RZ] ;  /* 0x00000000fffff984 */ /* 0x000fe20000000800 */
[----:B------:R0:W-:Y:S01]  /*b910*/  @P0 LDGSTS.E.BYPASS.LTC128B.128 [R9+0x1b400], desc[UR48][R2.64], !P3 ;  /* 0x1b40000002090fae */ /* 0x0001e2000d901d70 */
[----:B------:R-:W-:-:S03]  /*b920*/  IMAD.MOV.U32 R13, RZ, RZ, R4 ;  /* 0x000000ffff0d7224 */ /* 0x000fc600078e0004 */
[----:B------:R0:W-:Y:S01]  /*b930*/  @P0 LDGSTS.E.BYPASS.LTC128B.128 [R9+0x1f400], desc[UR48][R2.64+0x80], !P2 ;  /* 0x1f40008002090fae */ /* 0x0001e2000d101d70 */
[----:B------:R-:W-:-:S07]  /*b940*/  IMAD.MOV.U32 R7, RZ, RZ, R14 ;  /* 0x000000ffff077224 */ /* 0x000fce00078e000e */
[----:B0-----:R-:W-:Y:S05]  /*b950*/  WARPSYNC.COLLECTIVE R15, `(.L_x_6623) ;  /* 0x000000000f087348 */ /* 0x001fea0003c00000 */
[----:B------:R1:W2:Y:S02]  /*b960*/  SHFL.IDX P6, R14, R13, R12, R11 ;  /* 0x0000000c0d0e7389 */ /* 0x0002a400000c000b */
[----:B012---:R-:W-:Y:S01]  /*b970*/  ENDCOLLECTIVE ;  /* 0x000000000000791b */ /* 0x007fe20003800000 */
.L_x_6623:
[----:B------:R-:W-:Y:S05]  /*b980*/  BRA `(.L_x_6624) ;  /* 0xffffffcc00187947 */ /* 0x000fea000383ffff */
.L_x_6565:
[----:B------:R-:W-:Y:S01]  /*b990*/  IMAD.MOV.U32 R13, RZ, RZ, R5 ;  /* 0x000000ffff0d7224 */ /* 0x000fe200078e0005 */
[----:B------:R-:W-:Y:S01]  /*b9a0*/  MOV R12, RZ ;  /* 0x000000ff000c7202 */ /* 0x000fe20000000f00 */
[----:B------:R-:W-:Y:S02]  /*b9b0*/  IMAD.MOV.U32 R11, RZ, RZ, 0x181f ;  /* 0x0000181fff0b7424 */ /* 0x000fe400078e00ff */
[----:B------:R-:W-:Y:S02]  /*b9c0*/  IMAD.MOV.U32 R15, RZ, RZ, -0x1 ;  /* 0xffffffffff0f7424 */ /* 0x000fe400078e00ff */
[----:B------:R-:W-:-:S07]  /*b9d0*/  IMAD.IADD R4, R35, 0x1, R4 ;  /* 0x0000000123047824 */ /* 0x000fce00078e0204 */
[----:B------:R-:W-:Y:S05]  /*b9e0*/  WARPSYNC.COLLECTIVE R15, `(.L_x_6625) ;  /* 0x000000000f087348 */ /* 0x000fea0003c00000 */
[----:B------:R0:W1:Y:S02]  /*b9f0*/  SHFL.IDX P6, R14, R13, R12, R11 ;  /* 0x0000000c0d0e7389 */ /* 0x00006400000c000b */
[----:B01----:R-:W-:Y:S01]  /*ba00*/  ENDCOLLECTIVE ;  /* 0x000000000000791b */ /* 0x003fe20003800000 */
.L_x_6625:
[C---:B------:R-:W-:Y:S01]  /*ba10*/  VIADD R6, R4.reuse, 0x10 ;  /* 0x0000001004067836 */ /* 0x040fe20000000000 */
[----:B------:R-:W-:Y:S01]  /*ba20*/  ISETP.GE.AND P0, PT, R4, UR38, PT ;  /* 0x0000002604007c0c */ /* 0x000fe2000bf06270 */
[----:B------:R-:W-:Y:S02]  /*ba30*/  IMAD.MOV.U32 R13, RZ, RZ, R0 ;  /* 0x000000ffff0d7224 */ /* 0x000fe400078e0000 */
[----:B------:R-:W-:-:S10]  /*ba40*/  IMAD.MOV.U32 R2, RZ, RZ, R14 ;  /* 0x000000ffff027224 */ /* 0x000fd400078e000e */
[----:B------:R-:W-:Y:S05]  /*ba50*/  WARPSYNC.COLLECTIVE R15, `(.L_x_6626) ;  /* 0x000000000f087348 */ /* 0x000fea0003c00000 */
[----:B------:R0:W1:Y:S02]  /*ba60*/  SHFL.IDX P6, R14, R13, R12, R11 ;  /* 0x0000000c0d0e7389 */ /* 0x00006400000c000b */
[----:B01----:R-:W-:Y:S01]  /*ba70*/  ENDCOLLECTIVE ;  /* 0x000000000000791b */ /* 0x003fe20003800000 */
.L_x_6626:
        /* <DEDUP_REMOVED lines=8> */
.L_x_6627:
[----:B------:R-:W-:Y:S01]  /*bb00*/  @!PT LDS RZ, [RZ] ;  /* 0x00000000fffff984 */ /* 0x000fe20000000800 */
[----:B------:R-:W-:Y:S01]  /*bb10*/  @!PT LDS RZ, [RZ] ;  /* 0x00000000fffff984 */ /* 0x000fe20000000800 */
[----:B------:R-:W-:Y:S01]  /*bb20*/  @!PT LDS RZ, [RZ] ;  /* 0x00000000fffff984 */ /* 0x000fe20000000800 */
[----:B------:R0:W-:Y:S04]  /*bb30*/  @!P0 LDGSTS.E.BYPASS.LTC128B.128 [R8+0x10400], desc[UR48][R2.64], !P4 ;  /* 0x1040000002088fae */ /* 0x0001e8000e101d70 */
[----:B------:R0:W-:Y:S01]  /*bb40*/  @!P0 LDGSTS.E.BYPASS.LTC128B.128 [R8+0x14400], desc[UR48][R2.64+0x80], !P5 ;  /* 0x1440008002088fae */ /* 0x0001e2000e901d70 */
[----:B------:R-:W-:Y:S02]  /*bb50*/  ISETP.GE.AND P0, PT, R6, UR38, PT ;  /* 0x0000002606007c0c */ /* 0x000fe4000bf06270 */
[----:B------:R-:W-:Y:S01]  /*bb60*/  MOV R13, R0 ;  /* 0x00000000000d7202 */ /* 0x000fe20000000f00 */
[----:B------:R-:W-:-:S10]  /*bb70*/  IMAD.MOV.U32 R6, RZ, RZ, R14 ;  /* 0x000000ffff067224 */ /* 0x000fd400078e000e */
[----:B0-----:R-:W-:Y:S05]  /*bb80*/  WARPSYNC.COLLECTIVE R15, `(.L_x_6628) ;  /* 0x000000000f087348 */ /* 0x001fea0003c00000 */
[----:B------:R1:W2:Y:S02]  /*bb90*/  SHFL.IDX P6, R14, R13, R12, R11 ;  /* 0x0000000c0d0e7389 */ /* 0x0002a400000c000b */
[----:B012---:R-:W-:Y:S01]  /*bba0*/  ENDCOLLECTIVE ;  /* 0x000000000000791b */ /* 0x007fe20003800000 */
.L_x_6628:
[----:B------:R-:W-:Y:S01]  /*bbb0*/  IMAD.MOV.U32 R13, RZ, RZ, R5 ;  /* 0x000000ffff0d7224 */ /* 0x000fe200078e0005 */
[----:B------:R-:W-:Y:S02]  /*bbc0*/  MOV R12, 0x2 ;  /* 0x00000002000c7802 */ /* 0x000fe40000000f00 */
[----:B------:R-:W-:-:S05]  /*bbd0*/  @!P0 LEA R14, P1, R34, R14, 0x1 ;  /* 0x0000000e220e8211 */ /* 0x000fca00078208ff */
[----:B------:R-:W-:-:S08]  /*bbe0*/  @!P0 IMAD.MOV.U32 R2, RZ, RZ, R14 ;  /* 0x000000ffff028224 */ /* 0x000fd000078e000e */
[----:B------:R-:W-:Y:S05]  /*bbf0*/  WARPSYNC.COLLECTIVE R15, `(.L_x_6629) ;  /* 0x000000000f087348 */ /* 0x000fea0003c00000 */
[----:B------:R0:W1:Y:S02]  /*bc00*/  SHFL.IDX P6, R14, R13, R12, R11 ;  /* 0x0000000c0d0e7389 */ /* 0x00006400000c000b */
[----:B01----:R-:W-:Y:S01]  /*bc10*/  ENDCOLLECTIVE ;  /* 0x000000000000791b */ /* 0x003fe20003800000 */
.L_x_6629:
        /* <DEDUP_REMOVED lines=14> */
.L_x_6630:
[----:B------:R-:W-:Y:S02]  /*bd00*/  IMAD.MOV.U32 R13, RZ, RZ, R5 ;  /* 0x000000ffff0d7224 */ /* 0x000fe400078e0005 */
[----:B------:R-:W-:Y:S01]  /*bd10*/  IMAD.MOV.U32 R12, RZ, RZ, 0x3 ;  /* 0x00000003ff0c7424 */ /* 0x000fe200078e00ff */
[----:B------:R-:W-:-:S05]  /*bd20*/  @!P0 LEA R14, P1, R34, R14, 0x1 ;  /* 0x0000000e220e8211 */ /* 0x000fca00078208ff */
[----:B------:R-:W-:-:S08]  /*bd30*/  @!P0 IMAD.MOV.U32 R2, RZ, RZ, R14 ;  /* 0x000000ffff028224 */ /* 0x000fd000078e000e */
[----:B------:R-:W-:Y:S05]  /*bd40*/  WARPSYNC.COLLECTIVE R15, `(.L_x_6631) ;  /* 0x000000000f087348 */ /* 0x000fea0003c00000 */
[----:B------:R0:W1:Y:S02]  /*bd50*/  SHFL.IDX P6, R14, R13, R12, R11 ;  /* 0x0000000c0d0e7389 */ /* 0x00006400000c000b */
[----:B01----:R-:W-:Y:S01]  /*bd60*/  ENDCOLLECTIVE ;  /* 0x000000000000791b */ /* 0x003fe20003800000 */
.L_x_6631:
[----:B------:R-:W-:Y:S01]  /*bd70*/  @!P0 IMAD.X R7, RZ, RZ, R6, P1 ;  /* 0x000000ffff078224 */ /* 0x000fe200008e0606 */
[----:B------:R-:W-:-:S03]  /*bd80*/  IADD3 R6, R4, 0x30, RZ ;  /* 0x0000003004067810 */ /* 0x000fc60007ffe0ff */
        /* <DEDUP_REMOVED lines=12> */
.L_x_6632:
[----:B------:R-:W-:Y:S02]  /*be50*/  IMAD.MOV.U32 R13, RZ, RZ, R5 ;  /* 0x000000ffff0d7224 */ /* 0x000fe400078e0005 */
[----:B------:R-:W-:Y:S01]  /*be60*/  IMAD.MOV.U32 R12, RZ, RZ, 0x4 ;  /* 0x00000004ff0c7424 */ /* 0x000fe200078e00ff */
[----:B------:R-:W-:-:S04]  /*be70*/  @!P0 LEA R14, P1, R34, R14, 0x1 ;  /* 0x0000000e220e8211 */ /* 0x000fc800078208ff */
[----:B------:R-:W-:Y:S01]  /*be80*/  @!P0 MOV R2, R14 ;  /* 0x0000000e00028202 */ /* 0x000fe20000000f00 */
[----:B------:R-:W-:-:S08]  /*be90*/  @!P0 IMAD.X R7, RZ, RZ, R6, P1 ;  /* 0x000000ffff078224 */ /* 0x000fd000008e0606 */
[----:B------:R-:W-:Y:S05]  /*bea0*/  WARPSYNC.COLLECTIVE R15, `(.L_x_6633) ;  /* 0x000000000f087348 */ /* 0x000fea0003c00000 */
[----:B------:R0:W1:Y:S02]  /*beb0*/  SHFL.IDX P6, R14, R13, R12, R11 ;  /* 0x0000000c0d0e7389 */ /* 0x00006400000c000b */
[----:B01----:R-:W-:Y:S01]  /*bec0*/  ENDCOLLECTIVE ;  /* 0x000000000000791b */ /* 0x003fe20003800000 */
.L_x_6633:
[----:B------:R-:W-:Y:S02]  /*bed0*/  VIADD R6, R4, 0x40 ;  /* 0x0000004004067836 */ /* 0x000fe40000000000 */
[----:B------:R-:W-:-:S05]  /*bee0*/  @!P0 IMAD.MOV.U32 R3, RZ, RZ, R7 ;  /* 0x000000ffff038224 */ /* 0x000fca00078e0007 */
        /* <DEDUP_REMOVED lines=11> */
.L_x_6634:
[----:B------:R-:W-:Y:S01]  /*bfa0*/  IMAD.MOV.U32 R13, RZ, RZ, R5 ;  /* 0x000000ffff0d7224 */ /* 0x000fe200078e0005 */
[----:B------:R-:W-:Y:S02]  /*bfb0*/  MOV R12, 0x5 ;  /* 0x00000005000c7802 */ /* 0x000fe40000000f00 */
[----:B------:R-:W-:-:S05]  /*bfc0*/  @!P0 LEA R14, P1, R34, R14, 0x1 ;  /* 0x0000000e220e8211 */ /* 0x000fca00078208ff */
[----:B------:R-:W-:-:S08]  /*bfd0*/  @!P0 IMAD.MOV.U32 R2, RZ, RZ, R14 ;  /* 0x000000ffff028224 */ /* 0x000fd000078e000e */
[----:B------:R-:W-:Y:S05]  /*bfe0*/  WARPSYNC.COLLECTIVE R15, `(.L_x_6635) ;  /* 0x000000000f087348 */ /* 0x000fea0003c00000 */
[----:B------:R0:W1:Y:S02]  /*bff0*/  SHFL.IDX P6, R14, R13, R12, R11 ;  /* 0x0000000c0d0e7389 */ /* 0x00006400000c000b */
[----:B01----:R-:W-:Y:S01]  /*c000*/  ENDCOLLECTIVE ;  /* 0x000000000000791b */ /* 0x003fe20003800000 */
.L_x_6635:
        /* <DEDUP_REMOVED lines=14> */
.L_x_6636:
[----:B------:R-:W-:Y:S02]  /*c0f0*/  IMAD.MOV.U32 R13, RZ, RZ, R5 ;  /* 0x000000ffff0d7224 */ /* 0x000fe400078e0005 */
[----:B------:R-:W-:Y:S01]  /*c100*/  IMAD.MOV.U32 R12, RZ, RZ, 0x6 ;  /* 0x00000006ff0c7424 */ /* 0x000fe200078e00ff */
[----:B------:R-:W-:-:S05]  /*c110*/  @!P0 LEA R14, P1, R34, R14, 0x1 ;  /* 0x0000000e220e8211 */ /* 0x000fca00078208ff */
[----:B------:R-:W-:-:S08]  /*c120*/  @!P0 IMAD.MOV.U32 R2, RZ, RZ, R14 ;  /* 0x000000ffff028224 */ /* 0x000fd000078e000e */
[----:B------:R-:W-:Y:S05]  /*c130*/  WARPSYNC.COLLECTIVE R15, `(.L_x_6637) ;  /* 0x000000000f087348 */ /* 0x000fea0003c00000 */
[----:B------:R0:W1:Y:S02]  /*c140*/  SHFL.IDX P6, R14, R13, R12, R11 ;  /* 0x0000000c0d0e7389 */ /* 0x00006400000c000b */
[----:B01----:R-:W-:Y:S01]  /*c150*/  ENDCOLLECTIVE ;  /* 0x000000000000791b */ /* 0x003fe20003800000 */
.L_x_6637:
        /* <DEDUP_REMOVED lines=14> */
.L_x_6638:
        /* <DEDUP_REMOVED lines=8> */
.L_x_6639:
[----:B------:R-:W-:-:S05]  /*c2c0*/  @!P0 IMAD.MOV.U32 R3, RZ, RZ, R7 ;  /* 0x000000ffff038224 */ /* 0x000fca00078e0007 */
[----:B------:R-:W-:Y:S01]  /*c2d0*/  @!PT LDS RZ, [RZ] ;  /* 0x00000000fffff984 */ /* 0x000fe20000000800 */
[----:B------:R-:W-:Y:S01]  /*c2e0*/  @!PT LDS RZ, [RZ] ;  /* 0x00000000fffff984 */ /* 0x000fe20000000800 */
[----:B------:R-:W-:Y:S01]  /*c2f0*/  @!PT LDS RZ, [RZ] ;  /* 0x00000000fffff984 */ /* 0x000fe20000000800 */
[----:B------:R0:W-:Y:S04]  /*c300*/  @!P0 LDGSTS.E.BYPASS.LTC128B.128 [R8+0x13400], desc[UR48][R2.64], !P4 ;  /* 0x1340000002088fae */ /* 0x0001e8000e101d70 */
[----:B------:R0:W-:Y:S01]  /*c310*/  @!P0 LDGSTS.E.BYPASS.LTC128B.128 [R8+0x17400], desc[UR48][R2.64+0x80], !P5 ;  /* 0x1740008002088fae */ /* 0x0001e2000e901d70 */
[----:B------:R-:W-:Y:S02]  /*c320*/  IMAD.MOV.U32 R13, RZ, RZ, R0 ;  /* 0x000000ffff0d7224 */ /* 0x000fe400078e0000 */
[----:B------:R-:W-:-:S07]  /*c330*/  IMAD.MOV.U32 R6, RZ, RZ, R14 ;  /* 0x000000ffff067224 */ /* 0x000fce00078e000e */
[----:B0-----:R-:W-:Y:S05]  /*c340*/  WARPSYNC.COLLECTIVE R15, `(.L_x_6640) ;  /* 0x000000000f087348 */ /* 0x001fea0003c00000 */
[----:B------:R1:W2:Y:S02]  /*c350*/  SHFL.IDX P6, R14, R13, R12, R11 ;  /* 0x0000000c0d0e7389 */ /* 0x0002a400000c000b */
[----:B012---:R-:W-:Y:S01]  /*c360*/  ENDCOLLECTIVE ;  /* 0x000000000000791b */ /* 0x007fe20003800000 */
.L_x_6640:
[----:B------:R-:W-:Y:S05]  /*c370*/  BRA `(.L_x_6641) ;  /* 0xffffffcc002c7947 */ /* 0x000fea000383ffff */
.L_x_6567:
[----:B0-----:R-:W-:-:S04]  /*c380*/  MOV R3, UR39 ;  /* 0x0000002700037c02 */ /* 0x001fc80008000f00 */
[----:B------:R0:W1:Y:S03]  /*c390*/  SYNCS.PHASECHK.TRANS64.TRYWAIT P0, [R3+URZ+0x28820], R0 ;  /* 0x02882000030075a7 */ /* 0x000066000800017f */
[----:B-1----:R-:W-:Y:S05]  /*c3a0*/  @!P0 NANOSLEEP.SYNCS 0x989680 ;  /* 0x009896800000895d */ /* 0x002fea0003900000 */
[----:B------:R-:W1:Y:S02]  /*c3b0*/  @!P0 SYNCS.PHASECHK.TRANS64 P0, [R3+URZ+0x28820], R0 ;  /* 0x02882000030085a7 */ /* 0x000e64000800007f */
[----:B-1----:R-:W-:Y:S05]  /*c3c0*/  @!P0 BRA `(.L_x_6567) ;  /* 0xfffffffc00ec8947 */ /* 0x002fea000383ffff */
[----:B------:R-:W-:Y:S05]  /*c3d0*/  BRA `(.L_x_6642) ;  /* 0xffffffcc00607947 */ /* 0x000fea000383ffff */
.L_x_6571:
[----:B0-----:R0:W1:Y:S02]  /*c3e0*/  SYNCS.PHASECHK.TRANS64.TRYWAIT P0, [R6+URZ+0x28840], R3 ;  /* 0x02884003060075a7 */ /* 0x001064000800017f */
[----:B-1----:R-:W-:Y:S05]  /*c3f0*/  @!P0 NANOSLEEP.SYNCS 0x989680 ;  /* 0x009896800000895d */ /* 0x002fea0003900000 */
[----:B------:R-:W1:Y:S02]  /*c400*/  @!P0 SYNCS.PHASECHK.TRANS64 P0, [R6+URZ+0x28840], R3 ;  /* 0x02884003060085a7 */ /* 0x000e64000800007f */
[----:B-1----:R-:W-:Y:S05]  /*c410*/  @!P0 BRA `(.L_x_6571) ;  /* 0xfffffffc00f08947 */ /* 0x002fea000383ffff */
[----:B------:R-:W-:Y:S05]  /*c420*/  BRA `(.L_x_6643) ;  /* 0xffffffd0001c7947 */ /* 0x000fea000383ffff */
.L_x_6572:
        /* <DEDUP_REMOVED lines=8> */
.L_x_6645:
[----:B------:R-:W-:Y:S05]  /*c4b0*/  BSYNC B1 ;  /* 0x0000000000017941 */ /* 0x000fea0003800000 */
.L_x_6644:
[----:B------:R-:W-:Y:S01]  /*c4c0*/  MOV R13, R7 ;  /* 0x00000007000d7202 */ /* 0x000fe20000000f00 */
[----:B------:R-:W-:Y:S01]  /*c4d0*/  IMAD.MOV.U32 R12, RZ, RZ, RZ ;  /* 0x000000ffff0c7224 */ /* 0x000fe200078e00ff */
[----:B------:R-:W-:Y:S01]  /*c4e0*/  LEA R8, R8, UR39, 0x1 ;  /* 0x0000002708087c11 */ /* 0x000fe2000f8e08ff */
[----:B------:R-:W-:Y:S02]  /*c4f0*/  IMAD.MOV.U32 R11, RZ, RZ, 0x181f ;  /* 0x0000181fff0b7424 */ /* 0x000fe400078e00ff */
[----:B------:R-:W-:Y:S02]  /*c500*/  IMAD.MOV.U32 R15, RZ, RZ, -0x1 ;  /* 0xffffffffff0f7424 */ /* 0x000fe400078e00ff */
[----:B------:R-:W-:Y:S02]  /*c510*/  IMAD.MOV.U32 R3, RZ, RZ, R14 ;  /* 0x000000ffff037224 */ /* 0x000fe400078e000e */
[----:B------:R-:W-:-:S07]  /*c520*/  IMAD.SHL.U32 R5, R34, 0x2, RZ ;  /* 0x0000000222057824 */ /* 0x000fce00078e00ff */
[----:B------:R-:W-:Y:S05]  /*c530*/  WARPSYNC.COLLECTIVE R15, `(.L_x_6646) ;  /* 0x000000000f087348 */ /* 0x000fea0003c00000 */
[----:B------:R0:W1:Y:S02]  /*c540*/  SHFL.IDX P6, R14, R13, R12, R11 ;  /* 0x0000000c0d0e7389 */ /* 0x00006400000c000b */
[----:B01----:R-:W-:Y:S01]  /*c550*/  ENDCOLLECTIVE ;  /* 0x000000000000791b */ /* 0x003fe20003800000 */
.L_x_6646:
[----:B------:R-:W-:Y:S01]  /*c560*/  MOV R13, R9 ;  /* 0x00000009000d7202 */ /* 0x000fe20000000f00 */
[----:B------:R-:W-:Y:S01]  /*c570*/  IMAD.MOV.U32 R12, RZ, RZ, 0x1 ;  /* 0x00000001ff0c7424 */ /* 0x000fe200078e00ff */
[----:B------:R-:W-:-:S13]  /*c580*/  IADD3 R2, P0, R14, R5, RZ ;  /* 0x000000050e027210 */ /* 0x000fda0007f1e0ff */
[----:B------:R-:W-:Y:S05]  /*c590*/  WARPSYNC.COLLECTIVE R15, `(.L_x_6647) ;  /* 0x000000000f087348 */ /* 0x000fea0003c00000 */
[----:B------:R0:W1:Y:S02]  /*c5a0*/  SHFL.IDX P6, R14, R13, R12, R11 ;  /* 0x0000000c0d0e7389 */ /* 0x00006400000c000b */
[----:B01----:R-:W-:Y:S01]  /*c5b0*/  ENDCOLLECTIVE ;  /* 0x000000000000791b */ /* 0x003fe20003800000 */
.L_x_6647:
[----:B------:R-:W-:-:S05]  /*c5c0*/  IMAD.X R3, RZ, RZ, R3, P0 ;  /* 0x000000ffff037224 */ /* 0x000fca00000e0603 */
[----:B------:R-:W-:Y:S01]  /*c5d0*/  @!PT LDS RZ, [RZ] ;  /* 0x00000000fffff984 */ /* 0x000fe20000000800 */
[----:B------:R-:W-:Y:S01]  /*c5e0*/  @!PT LDS RZ, [RZ] ;  /* 0x00000000fffff984 */ /* 0x000fe20000000800 */
[----:B------:R-:W-:Y:S01]  /*c5f0*/  @!PT LDS RZ, [RZ] ;  /* 0x00000000fffff984 */ /* 0x000fe20000000800 */
[----:B------:R-:W-:Y:S04]  /*c600*/  LDGSTS.E.BYPASS.LTC128B.128 [R8+0x18400], desc[UR48][R2.64], !P2 ;  /* 0x1840000002087fae */ /* 0x000fe8000d101d70 */
[----:B------:R0:W-:Y:S01]  /*c610*/  LDGSTS.E.BYPASS.LTC128B.128 [R8+0x1c400], desc[UR48][R2.64+0x80], !P1 ;  /* 0x1c40008002087fae */ /* 0x0001e2000c901d70 */
[----:B------:R-:W-:Y:S02]  /*c620*/  IMAD.MOV.U32 R13, RZ, RZ, R7 ;  /* 0x000000ffff0d7224 */ /* 0x000fe400078e0007 */
[----:B0-----:R-:W-:-:S07]  /*c630*/  IMAD.MOV.U32 R3, RZ, RZ, R14 ;  /* 0x000000ffff037224 */ /* 0x001fce00078e000e */
[----:B------:R-:W-:Y:S05]  /*c640*/  WARPSYNC.COLLECTIVE R15, `(.L_x_6648) ;  /* 0x000000000f087348 */ /* 0x000fea0003c00000 */
[----:B------:R0:W1:Y:S02]  /*c650*/  SHFL.IDX P6, R14, R13, R12, R11 ;  /* 0x0000000c0d0e7389 */ /* 0x00006400000c000b */
[----:B01----:R-:W-:Y:S01]  /*c660*/  ENDCOLLECTIVE ;  /* 0x000000000000791b */ /* 0x003fe20003800000 */
.L_x_6648:
[----:B------:R-:W-:Y:S01]  /*c670*/  IMAD.MOV.U32 R13, RZ, RZ, R9 ;  /* 0x000000ffff0d7224 */ /* 0x000fe200078e0009 */
[----:B------:R-:W-:Y:S02]  /*c680*/  MOV R12, 0x2 ;  /* 0x00000002000c7802 */ /* 0x000fe40000000f00 */
[----:B------:R-:W-:-:S13]  /*c690*/  IADD3 R2, P0, R14, R5, RZ ;  /* 0x000000050e027210 */ /* 0x000fda0007f1e0ff */
[----:B------:R-:W-:Y:S05]  /*c6a0*/  WARPSYNC.COLLECTIVE R15, `(.L_x_6649) ;  /* 0x000000000f087348 */ /* 0x000fea0003c00000 */
[----:B------:R0:W1:Y:S02]  /*c6b0*/  SHFL.IDX P6, R14, R13, R12, R11 ;  /* 0x0000000c0d0e7389 */ /* 0x00006400000c000b */
[----:B01----:R-:W-:Y:S01]  /*c6c0*/  ENDCOLLECTIVE ;  /* 0x000000000000791b */ /* 0x003fe20003800000 */
.L_x_6649:
        /* <DEDUP_REMOVED lines=11> */
.L_x_6650:
[----:B------:R-:W-:Y:S02]  /*c780*/  IMAD.MOV.U32 R13, RZ, RZ, R9 ;  /* 0x000000ffff0d7224 */ /* 0x000fe400078e0009 */
[----:B------:R-:W-:Y:S01]  /*c790*/  IMAD.MOV.U32 R12, RZ, RZ, 0x3 ;  /* 0x00000003ff0c7424 */ /* 0x000fe200078e00ff */
[----:B------:R-:W-:-:S13]  /*c7a0*/  IADD3 R2, P0, R14, R5, RZ ;  /* 0x000000050e027210 */ /* 0x000fda0007f1e0ff */
[----:B------:R-:W-:Y:S05]  /*c7b0*/  WARPSYNC.COLLECTIVE R15, `(.L_x_6651) ;  /* 0x000000000f087348 */ /* 0x000fea0003c00000 */
[----:B------:R0:W1:Y:S02]  /*c7c0*/  SHFL.IDX P6, R14, R13, R12, R11 ;  /* 0x0000000c0d0e7389 */ /* 0x00006400000c000b */
[----:B01----:R-:W-:Y:S01]  /*c7d0*/  ENDCOLLECTIVE ;  /* 0x000000000000791b */ /* 0x003fe20003800000 */
.L_x_6651:
[----:B------:R-:W-:-:S05]  /*c7e0*/  IMAD.X R3, RZ, RZ, R3, P0 ;  /* 0x000000ffff037224 */ /* 0x000fca00000e0603 */
[----:B------:R-:W-:Y:S01]  /*c7f0*/  @!PT LDS RZ, [RZ] ;  /* 0x00000000fffff984 */ /* 0x000fe20000000800 */
[----:B------:R-:W-:Y:S01]  /*c800*/  @!PT LDS RZ, [RZ] ;  /* 0x00000000fffff984 */ /* 0x000fe20000000800 */
[----:B------:R-:W-:Y:S01]  /*c810*/  @!PT LDS RZ, [RZ] ;  /* 0x00000000fffff984 */ /* 0x000fe20000000800 */
[----:B------:R-:W-:Y:S04]  /*c820*/  LDGSTS.E.BYPASS.LTC128B.128 [R8+0x19400], desc[UR48][R2.64], !P2 ;  /* 0x1940000002087fae */ /* 0x000fe8000d101d70 */
[----:B------:R0:W-:Y:S01]  /*c830*/  LDGSTS.E.BYPASS.LTC128B.128 [R8+0x1d400], desc[UR48][R2.64+0x80], !P1 ;  /* 0x1d40008002087fae */ /* 0x0001e2000c901d70 */
[----:B------:R-:W-:Y:S01]  /*c840*/  IMAD.MOV.U32 R13, RZ, RZ, R7 ;  /* 0x000000ffff0d7224 */ /* 0x000fe200078e0007 */
[----:B0-----:R-:W-:-:S07]  /*c850*/  MOV R3, R14 ;  /* 0x0000000e00037202 */ /* 0x001fce0000000f00 */
[----:B------:R-:W-:Y:S05]  /*c860*/  WARPSYNC.COLLECTIVE R15, `(.L_x_6652) ;  /* 0x000000000f087348 */ /* 0x000fea0003c00000 */
[----:B------:R0:W1:Y:S02]  /*c870*/  SHFL.IDX P6, R14, R13, R12, R11 ;  /* 0x0000000c0d0e7389 */ /* 0x00006400000c000b */
[----:B01----:R-:W-:Y:S01]  /*c880*/  ENDCOLLECTIVE ;  /* 0x000000000000791b */ /* 0x003fe20003800000 */
.L_x_6652:
[----:B------:R-:W-:Y:S02]  /*c890*/  IMAD.MOV.U32 R13, RZ, RZ, R9 ;  /* 0x000000ffff0d7224 */ /* 0x000fe400078e0009 */
[----:B------:R-:W-:Y:S01]  /*c8a0*/  IMAD.MOV.U32 R12, RZ, RZ, 0x4 ;  /* 0x00000004ff0c7424 */ /* 0x000fe200078e00ff */
[----:B------:R-:W-:-:S13]  /*c8b0*/  IADD3 R2, P0, R14, R5, RZ ;  /* 0x000000050e027210 */ /* 0x000fda0007f1e0ff */
[----:B------:R-:W-:Y:S05]  /*c8c0*/  WARPSYNC.COLLECTIVE R15, `(.L_x_6653) ;  /* 0x000000000f087348 */ /* 0x000fea0003c00000 */
[----:B------:R0:W1:Y:S02]  /*c8d0*/  SHFL.IDX P6, R14, R13, R12, R11 ;  /* 0x0000000c0d0e7389 */ /* 0x00006400000c000b */
[----:B01----:R-:W-:Y:S01]  /*c8e0*/  ENDCOLLECTIVE ;  /* 0x000000000000791b */ /* 0x003fe20003800000 */
.L_x_6653:
[----:B------:R-:W-:-:S05]  /*c8f0*/  IMAD.X R3, RZ, RZ, R3, P0 ;  /* 0x000000ffff037224 */ /* 0x000fca00000e0603 */
[----:B------:R-:W-:Y:S01]  /*c900*/  @!PT LDS RZ, [RZ] ;  /* 0x00000000fffff984 */ /* 0x000fe20000000800 */
[----:B------:R-:W-:Y:S01]  /*c910*/  @!PT LDS RZ, [RZ] ;  /* 0x00000000fffff984 */ /* 0x000fe20000000800 */
[----:B------:R-:W-:Y:S01]  /*c920*/  @!PT LDS RZ, [RZ] ;  /* 0x00000000fffff984 */ /* 0x000fe20000000800 */
[----:B------:R-:W-:Y:S04]  /*c930*/  LDGSTS.E.BYPASS.LTC128B.128 [R8+0x19c00], desc[UR48][R2.64], !P2 ;  /* 0x19c0000002087fae */ /* 0x000fe8000d101d70 */
[----:B------:R0:W-:Y:S01]  /*c940*/  LDGSTS.E.BYPASS.LTC128B.128 [R8+0x1dc00], desc[UR48][R2.64+0x80], !P1 ;  /* 0x1dc0008002087fae */ /* 0x0001e2000c901d70 */
[----:B------:R-:W-:Y:S01]  /*c950*/  MOV R13, R7 ;  /* 0x00000007000d7202 */ /* 0x000fe20000000f00 */
[----:B0-----:R-:W-:-:S07]  /*c960*/  IMAD.MOV.U32 R3, RZ, RZ, R14 ;  /* 0x000000ffff037224 */ /* 0x001fce00078e000e */
[----:B------:R-:W-:Y:S05]  /*c970*/  WARPSYNC.COLLECTIVE R15, `(.L_x_6654) ;  /* 0x000000000f087348 */ /* 0x000fea0003c00000 */
[----:B------:R0:W1:Y:S02]  /*c980*/  SHFL.IDX P6, R14, R13, R12, R11 ;  /* 0x0000000c0d0e7389 */ /* 0x00006400000c000b */
[----:B01----:R-:W-:Y:S01]  /*c990*/  ENDCOLLECTIVE ;  /* 0x000000000000791b */ /* 0x003fe20003800000 */
.L_x_6654:
[----:B------:R-:W-:Y:S02]  /*c9a0*/  IMAD.MOV.U32 R13, RZ, RZ, R9 ;  /* 0x000000ffff0d7224 */ /* 0x000fe400078e0009 */
[----:B------:R-:W-:Y:S01]  /*c9b0*/  IMAD.MOV.U32 R12, RZ, RZ, 0x5 ;  /* 0x00000005ff0c7424 */ /* 0x000fe200078e00ff */
[----:B------:R-:W-:-:S13]  /*c9c0*/  IADD3 R2, P0, R14, R5, RZ ;  /* 0x000000050e027210 */ /* 0x000fda0007f1e0ff */
[----:B------:R-:W-:Y:S05]  /*c9d0*/  WARPSYNC.COLLECTIVE R15, `(.L_x_6655) ;  /* 0x000000000f087348 */ /* 0x000fea0003c00000 */
[----:B------:R0:W1:Y:S02]  /*c9e0*/  SHFL.IDX P6, R14, R13, R12, R11 ;  /* 0x0000000c0d0e7389 */ /* 0x00006400000c000b */
[----:B01----:R-:W-:Y:S01]  /*c9f0*/  ENDCOLLECTIVE ;  /* 0x000000000000791b */ /* 0x003fe20003800000 */
.L_x_6655:
        /* <DEDUP_REMOVED lines=11> */
.L_x_6656:
[----:B------:R-:W-:Y:S02]  /*cab0*/  IMAD.MOV.U32 R13, RZ, RZ, R9 ;  /* 0x000000ffff0d7224 */ /* 0x000fe400078e0009 */
[----:B------:R-:W-:Y:S01]  /*cac0*/  IMAD.MOV.U32 R12, RZ, RZ, 0x6 ;  /* 0x00000006ff0c7424 */ /* 0x000fe200078e00ff */
[----:B------:R-:W-:-:S13]  /*cad0*/  IADD3 R2, P0, R14, R5, RZ ;  /* 0x000000050e027210 */ /* 0x000fda0007f1e0ff */
[----:B------:R-:W-:Y:S05]  /*cae0*/  WARPSYNC.COLLECTIVE R15, `(.L_x_6657) ;  /* 0x000000000f087348 */ /* 0x000fea0003c00000 */
[----:B------:R0:W1:Y:S02]  /*caf0*/  SHFL.IDX P6, R14, R13, R12, R11 ;  /* 0x0000000c0d0e7389 */ /* 0x00006400000c000b */
[----:B01----:R-:W-:Y:S01]  /*cb00*/  ENDCOLLECTIVE ;  /* 0x000000000000791b */ /* 0x003fe20003800000 */
.L_x_6657:
[----:B------:R-:W-:-:S05]  /*cb10*/  IADD3.X R3, RZ, R3, RZ, P0, !PT ;  /* 0x00000003ff037210 */ /* 0x000fca00007fe4ff */
        /* <DEDUP_REMOVED lines=10> */
.L_x_6658:
[----:B------:R-:W-:Y:S02]  /*cbc0*/  IMAD.MOV.U32 R13, RZ, RZ, R9 ;  /* 0x000000ffff0d7224 */ /* 0x000fe400078e0009 */
[----:B------:R-:W-:Y:S01]  /*cbd0*/  IMAD.MOV.U32 R12, RZ, RZ, 0x7 ;  /* 0x00000007ff0c7424 */ /* 0x000fe200078e00ff */
[----:B------:R-:W-:-:S13]  /*cbe0*/  IADD3 R2, P0, R14, R5, RZ ;  /* 0x000000050e027210 */ /* 0x000fda0007f1e0ff */
[----:B------:R-:W-:Y:S05]  /*cbf0*/  WARPSYNC.COLLECTIVE R15, `(.L_x_6659) ;  /* 0x000000000f087348 */ /* 0x000fea0003c00000 */
[----:B------:R0:W1:Y:S02]  /*cc00*/  SHFL.IDX P6, R14, R13, R12, R11 ;  /* 0x0000000c0d0e7389 */ /* 0x00006400000c000b */
[----:B01----:R-:W-:Y:S01]  /*cc10*/  ENDCOLLECTIVE ;  /* 0x000000000000791b */ /* 0x003fe20003800000 */
.L_x_6659:
[----:B------:R-:W-:-:S05]  /*cc20*/  IADD3.X R3, RZ, R3, RZ, P0, !PT ;  /* 0x00000003ff037210 */ /* 0x000fca00007fe4ff */
[----:B------:R-:W-:Y:S01]  /*cc30*/  @!PT LDS RZ, [RZ] ;  /* 0x00000000fffff984 */ /* 0x000fe20000000800 */
[----:B------:R-:W-:Y:S01]  /*cc40*/  @!PT LDS RZ, [RZ] ;  /* 0x00000000fffff984 */ /* 0x000fe20000000800 */
[----:B------:R-:W-:Y:S01]  /*cc50*/  @!PT LDS RZ, [RZ] ;  /* 0x00000000fffff984 */ /* 0x000fe20000000800 */
[----:B------:R0:W-:Y:S04]  /*cc60*/  LDGSTS.E.BYPASS.LTC128B.128 [R8+0x1b400], desc[UR48][R2.64], !P2 ;  /* 0x1b40000002087fae */ /* 0x0001e8000d101d70 */
[----:B------:R0:W-:Y:S01]  /*cc70*/  LDGSTS.E.BYPASS.LTC128B.128 [R8+0x1f400], desc[UR48][R2.64+0x80], !P1 ;  /* 0x1f40008002087fae */ /* 0x0001e2000c901d70 */
[----:B------:R-:W-:Y:S02]  /*cc80*/  IMAD.MOV.U32 R13, RZ, RZ, R7 ;  /* 0x000000ffff0d7224 */ /* 0x000fe400078e0007 */
[----:B------:R-:W-:-:S07]  /*cc90*/  IMAD.MOV.U32 R9, RZ, RZ, R14 ;  /* 0x000000ffff097224 */ /* 0x000fce00078e000e */
[----:B0-----:R-:W-:Y:S05]  /*cca0*/  WARPSYNC.COLLECTIVE R15, `(.L_x_6660) ;  /* 0x000000000f087348 */ /* 0x001fea0003c00000 */
[----:B------:R1:W2:Y:S02]  /*ccb0*/  SHFL.IDX P6, R14, R13, R12, R11 ;  /* 0x0000000c0d0e7389 */ /* 0x0002a400000c000b */
[----:B012---:R-:W-:Y:S01]  /*ccc0*/  ENDCOLLECTIVE ;  /* 0x000000000000791b */ /* 0x007fe20003800000 */
.L_x_6660:
[----:B------:R-:W-:Y:S05]  /*ccd0*/  BRA `(.L_x_6661) ;  /* 0xffffffcc000c7947 */ /* 0x000fea000383ffff */
.L_x_6577:
[----:B0-----:R0:W1:Y:S02]  /*cce0*/  SYNCS.PHASECHK.TRANS64.TRYWAIT P0, [R6+URZ+0x28860], R3 ;  /* 0x02886003060075a7 */ /* 0x001064000800017f */
[----:B-1----:R-:W-:Y:S05]  /*ccf0*/  @!P0 NANOSLEEP.SYNCS 0x989680 ;  /* 0x009896800000895d */ /* 0x002fea0003900000 */
[----:B------:R-:W1:Y:S02]  /*cd00*/  @!P0 SYNCS.PHASECHK.TRANS64 P0, [R6+URZ+0x28860], R3 ;  /* 0x02886003060085a7 */ /* 0x000e64000800007f */
[----:B-1----:R-:W-:Y:S05]  /*cd10*/  @!P0 BRA `(.L_x_6577) ;  /* 0xfffffffc00f08947 */ /* 0x002fea000383ffff */
[----:B------:R-:W-:Y:S05]  /*cd20*/  BRA `(.L_x_6662) ;  /* 0xffffffcc00707947 */ /* 0x000fea000383ffff */
.L_x_6578:
        /* <DEDUP_REMOVED lines=8> */
.L_x_6664:
[----:B------:R-:W-:Y:S05]  /*cdb0*/  BSYNC B1 ;  /* 0x0000000000017941 */ /* 0x000fea0003800000 */
.L_x_6663:
        /* <DEDUP_REMOVED lines=9> */
.L_x_6665:
[----:B------:R-:W-:Y:S01]  /*ce50*/  MOV R13, R17 ;  /* 0x00000011000d7202 */ /* 0x000fe20000000f00 */
[----:B------:R-:W-:Y:S01]  /*ce60*/  IMAD.MOV.U32 R12, RZ, RZ, 0x1 ;  /* 0x00000001ff0c7424 */ /* 0x000fe200078e00ff */
[----:B------:R-:W-:-:S13]  /*ce70*/  IADD3 R2, P0, R14, R5, RZ ;  /* 0x000000050e027210 */ /* 0x000fda0007f1e0ff */
[----:B------:R-:W-:Y:S05]  /*ce80*/  WARPSYNC.COLLECTIVE R15, `(.L_x_6666) ;  /* 0x000000000f087348 */ /* 0x000fea0003c00000 */
[----:B------:R0:W1:Y:S02]  /*ce90*/  SHFL.IDX P6, R14, R13, R12, R11 ;  /* 0x0000000c0d0e7389 */ /* 0x00006400000c000b */
[----:B01----:R-:W-:Y:S01]  /*cea0*/  ENDCOLLECTIVE ;  /* 0x000000000000791b */ /* 0x003fe20003800000 */
.L_x_6666:
        /* <DEDUP_REMOVED lines=8> */
[----:B------:R0:W-:Y:S02]  /*cf30*/  LDGSTS.E.BYPASS.LTC128B.128 [R7+0x4400], desc[UR48][R2.64+0x80], !P0 ;  /* 0x0440008002077fae */ /* 0x0001e4000c101d70 */
[----:B0-----:R-:W-:-:S07]  /*cf40*/  IMAD.MOV.U32 R3, RZ, RZ, R14 ;  /* 0x000000ffff037224 */ /* 0x001fce00078e000e */
[----:B------:R-:W-:Y:S05]  /*cf50*/  WARPSYNC.COLLECTIVE R15, `(.L_x_6667) ;  /* 0x000000000f087348 */ /* 0x000fea0003c00000 */
[----:B------:R0:W1:Y:S02]  /*cf60*/  SHFL.IDX P6, R14, R13, R12, R11 ;  /* 0x0000000c0d0e7389 */ /* 0x00006400000c000b */
[----:B01----:R-:W-:Y:S01]  /*cf70*/  ENDCOLLECTIVE ;  /* 0x000000000000791b */ /* 0x003fe20003800000 */
.L_x_6667:
[----:B------:R-:W-:Y:S01]  /*cf80*/  MOV R13, R17 ;  /* 0x00000011000d7202 */ /* 0x000fe20000000f00 */
[----:B------:R-:W-:Y:S01]  /*cf90*/  IMAD.MOV.U32 R12, RZ, RZ, 0x2 ;  /* 0x00000002ff0c7424 */ /* 0x000fe200078e00ff */
[----:B------:R-:W-:-:S13]  /*cfa0*/  IADD3 R2, P0, R14, R5, RZ ;  /* 0x000000050e027210 */ /* 0x000fda0007f1e0ff */
[----:B------:R-:W-:Y:S05]  /*cfb0*/  WARPSYNC.COLLECTIVE R15, `(.L_x_6668) ;  /* 0x000000000f087348 */ /* 0x000fea0003c00000 */
[----:B------:R0:W1:Y:S02]  /*cfc0*/  SHFL.IDX P6, R14, R13, R12, R11 ;  /* 0x0000000c0d0e7389 */ /* 0x00006400000c000b */
[----:B01----:R-:W-:Y:S01]  /*cfd0*/  ENDCOLLECTIVE ;  /* 0x000000000000791b */ /* 0x003fe20003800000 */
.L_x_6668:
        /* <DEDUP_REMOVED lines=13> */
.L_x_6669:
[----:B------:R-:W-:Y:S01]  /*d0b0*/  MOV R13, R17 ;  /* 0x00000011000d7202 */ /* 0x000fe20000000f00 */
[----:B------:R-:W-:Y:S01]  /*d0c0*/  IMAD.MOV.U32 R12, RZ, RZ, 0x3 ;  /* 0x00000003ff0c7424 */ /* 0x000fe200078e00ff */
[----:B------:R-:W-:-:S13]  /*d0d0*/  IADD3 R2, P0, R14, R5, RZ ;  /* 0x000000050e027210 */ /* 0x000fda0007f1e0ff */
[----:B------:R-:W-:Y:S05]  /*d0e0*/  WARPSYNC.COLLECTIVE R15, `(.L_x_6670) ;  /* 0x000000000f087348 */ /* 0x000fea0003c00000 */
[----:B------:R0:W1:Y:S02]  /*d0f0*/  SHFL.IDX P6, R14, R13, R12, R11 ;  /* 0x0000000c0d0e7389 */ /* 0x00006400000c000b */
[----:B01----:R-:W-:Y:S01]  /*d100*/  ENDCOLLECTIVE ;  /* 0x000000000000791b */ /* 0x003fe20003800000 */
.L_x_6670:
        /* <DEDUP_REMOVED lines=13> */
.L_x_6671:
[----:B------:R-:W-:Y:S01]  /*d1e0*/  MOV R13, R17 ;  /* 0x00000011000d7202 */ /* 0x000fe20000000f00 */
[----:B------:R-:W-:Y:S01]  /*d1f0*/  IMAD.MOV.U32 R12, RZ, RZ, 0x4 ;  /* 0x00000004ff0c7424 */ /* 0x000fe200078e00ff */
[----:B------:R-:W-:-:S13]  /*d200*/  IADD3 R2, P0, R14, R5, RZ ;  /* 0x000000050e027210 */ /* 0x000fda0007f1e0ff */
[----:B------:R-:W-:Y:S05]  /*d210*/  WARPSYNC.COLLECTIVE R15, `(.L_x_6672) ;  /* 0x000000000f087348 */ /* 0x000fea0003c00000 */
[----:B------:R0:W1:Y:S02]  /*d220*/  SHFL.IDX P6, R14, R13, R12, R11 ;  /* 0x0000000c0d0e7389 */ /* 0x00006400000c000b */
[----:B01----:R-:W-:Y:S01]  /*d230*/  ENDCOLLECTIVE ;  /* 0x000000000000791b */ /* 0x003fe20003800000 */
.L_x_6672:
        /* <DEDUP_REMOVED lines=13> */
.L_x_6673:
[----:B------:R-:W-:Y:S01]  /*d310*/  MOV R13, R17 ;  /* 0x00000011000d7202 */ /* 0x000fe20000000f00 */
[----:B------:R-:W-:Y:S01]  /*d320*/  IMAD.MOV.U32 R12, RZ, RZ, 0x5 ;  /* 0x00000005ff0c7424 */ /* 0x000fe200078e00ff */
[----:B------:R-:W-:-:S13]  /*d330*/  IADD3 R2, P0, R14, R5, RZ ;  /* 0x000000050e027210 */ /* 0x000fda0007f1e0ff */
[----:B------:R-:W-:Y:S05]  /*d340*/  WARPSYNC.COLLECTIVE R15, `(.L_x_6674) ;  /* 0x000000000f087348 */ /* 0x000fea0003c00000 */
[----:B------:R0:W1:Y:S02]  /*d350*/  SHFL.IDX P6, R14, R13, R12, R11 ;  /* 0x0000000c0d0e7389 */ /* 0x00006400000c000b */
[----:B01----:R-:W-:Y:S01]  /*d360*/  ENDCOLLECTIVE ;  /* 0x000000000000791b */ /* 0x003fe20003800000 */
.L_x_6674:
        /* <DEDUP_REMOVED lines=13> */
.L_x_6675:
[----:B------:R-:W-:Y:S01]  /*d440*/  MOV R13, R17 ;  /* 0x00000011000d7202 */ /* 0x000fe20000000f00 */
[----:B------:R-:W-:Y:S01]  /*d450*/  IMAD.MOV.U32 R12, RZ, RZ, 0x6 ;  /* 0x00000006ff0c7424 */ /* 0x000fe200078e00ff */
[----:B------:R-:W-:-:S13]  /*d460*/  IADD3 R2, P0, R14, R5, RZ ;  /* 0x000000050e027210 */ /* 0x000fda0007f1e0ff */
[----:B------:R-:W-:Y:S05]  /*d470*/  WARPSYNC.COLLECTIVE R15, `(.L_x_6676) ;  /* 0x000000000f087348 */ /* 0x000fea0003c00000 */
[----:B------:R0:W1:Y:S02]  /*d480*/  SHFL.IDX P6, R14, R13, R12, R11 ;  /* 0x0000000c0d0e7389 */ /* 0x00006400000c000b */
[----:B01----:R-:W-:Y:S01]  /*d490*/  ENDCOLLECTIVE ;  /* 0x000000000000791b */ /* 0x003fe20003800000 */
.L_x_6676:
        /* <DEDUP_REMOVED lines=13> */
.L_x_6677:
[----:B------:R-:W-:Y:S01]  /*d570*/  MOV R13, R17 ;  /* 0x00000011000d7202 */ /* 0x000fe20000000f00 */
[----:B------:R-:W-:Y:S01]  /*d580*/  IMAD.MOV.U32 R12, RZ, RZ, 0x7 ;  /* 0x00000007ff0c7424 */ /* 0x000fe200078e00ff */
[----:B------:R-:W-:-:S13]  /*d590*/  IADD3 R2, P0, R14, R5, RZ ;  /* 0x000000050e027210 */ /* 0x000fda0007f1e0ff */
[----:B------:R-:W-:Y:S05]  /*d5a0*/  WARPSYNC.COLLECTIVE R15, `(.L_x_6678) ;  /* 0x000000000f087348 */ /* 0x000fea0003c00000 */
[----:B------:R0:W1:Y:S02]  /*d5b0*/  SHFL.IDX P6, R14, R13, R12, R11 ;  /* 0x0000000c0d0e7389 */ /* 0x00006400000c000b */
[----:B01----:R-:W-:Y:S01]  /*d5c0*/  ENDCOLLECTIVE ;  /* 0x000000000000791b */ /* 0x003fe20003800000 */
.L_x_6678:
        /* <DEDUP_REMOVED lines=12> */
.L_x_6679:
[----:B------:R-:W-:Y:S01]  /*d690*/  @!PT LDS RZ, [RZ] ;  /* 0x00000000fffff984 */ /* 0x000fe20000000800 */
[----:B------:R-:W-:Y:S01]  /*d6a0*/  @!PT LDS RZ, [RZ] ;  /* 0x00000000fffff984 */ /* 0x000fe20000000800 */
[----:B------:R-:W-:Y:S01]  /*d6b0*/  @!PT LDS RZ, [RZ] ;  /* 0x00000000fffff984 */ /* 0x000fe20000000800 */
[----:B------:R0:W-:Y:S01]  /*d6c0*/  LDGSTS.E.BYPASS.LTC128B.128 [R7+0x7400], desc[UR48][R2.64+0x80], !P0 ;  /* 0x0740008002077fae */ /* 0x0001e2000c101d70 */
[----:B------:R-:W-:Y:S05]  /*d6d0*/  BRA `(.L_x_6680) ;  /* 0xffffffc8000c7947 */ /* 0x000fea000383ffff */
.L_x_6584:
[----:B0-----:R0:W1:Y:S02]  /*d6e0*/  SYNCS.PHASECHK.TRANS64.TRYWAIT P0, [R4+URZ+0x28860], R3 ;  /* 0x02886003040075a7 */ /* 0x001064000800017f */
[----:B-1----:R-:W-:Y:S05]  /*d6f0*/  @!P0 NANOSLEEP.SYNCS 0x989680 ;  /* 0x009896800000895d */ /* 0x002fea0003900000 */
[----:B------:R-:W1:Y:S02]  /*d700*/  @!P0 SYNCS.PHASECHK.TRANS64 P0, [R4+URZ+0x28860], R3 ;  /* 0x02886003040085a7 */ /* 0x000e64000800007f */
[----:B-1----:R-:W-:Y:S05]  /*d710*/  @!P0 BRA `(.L_x_6584) ;  /* 0xfffffffc00f08947 */ /* 0x002fea000383ffff */
[----:B------:R-:W-:Y:S05]  /*d720*/  BRA `(.L_x_6681) ;  /* 0xffffffc800e47947 */ /* 0x000fea000383ffff */
.L_x_6585:
        /* <DEDUP_REMOVED lines=8> */
.L_x_6683:
[----:B------:R-:W-:Y:S05]  /*d7b0*/  BSYNC B0 ;  /* 0x0000000000007941 */ /* 0x000fea0003800000 */
.L_x_6682:
        /* <DEDUP_REMOVED lines=9> */
.L_x_6684:
[----:B------:R-:W-:Y:S01]  /*d850*/  MOV R13, R17 ;  /* 0x00000011000d7202 */ /* 0x000fe20000000f00 */
[----:B------:R-:W-:Y:S01]  /*d860*/  IMAD.MOV.U32 R12, RZ, RZ, 0x1 ;  /* 0x00000001ff0c7424 */ /* 0x000fe200078e00ff */
[----:B------:R-:W-:-:S13]  /*d870*/  IADD3 R2, P0, R14, R6, RZ ;  /* 0x000000060e027210 */ /* 0x000fda0007f1e0ff */
[----:B------:R-:W-:Y:S05]  /*d880*/  WARPSYNC.COLLECTIVE R15, `(.L_x_6685) ;  /* 0x000000000f087348 */ /* 0x000fea0003c00000 */
[----:B------:R0:W1:Y:S02]  /*d890*/  SHFL.IDX P6, R14, R13, R12, R11 ;  /* 0x0000000c0d0e7389 */ /* 0x00006400000c000b */
[----:B01----:R-:W-:Y:S01]  /*d8a0*/  ENDCOLLECTIVE ;  /* 0x000000000000791b */ /* 0x003fe20003800000 */
.L_x_6685:
        /* <DEDUP_REMOVED lines=13> */
.L_x_6686:
[----:B------:R-:W-:Y:S01]  /*d980*/  @!PT LDS RZ, [RZ] ;  /* 0x00000000fffff984 */ /* 0x000fe20000000800 */
[----:B------:R-:W-:Y:S01]  /*d990*/  @!PT LDS RZ, [RZ] ;  /* 0x00000000fffff984 */ /* 0x000fe20000000800 */
[----:B------:R-:W-:Y:S01]  /*d9a0*/  @!PT LDS RZ, [RZ] ;  /* 0x00000000fffff984 */ /* 0x000fe20000000800 */
[----:B------:R0:W-:Y:S01]  /*d9b0*/  LDGSTS.E.BYPASS.LTC128B.128 [R0+0x4400], desc[UR48][R2.64+0x80], !P0 ;  /* 0x0440008002007fae */ /* 0x0001e2000c101d70 */
[----:B------:R-:W-:Y:S01]  /*d9c0*/  MOV R13, R17 ;  /* 0x00000011000d7202 */ /* 0x000fe20000000f00 */
[----:B------:R-:W-:Y:S01]  /*d9d0*/  IMAD.MOV.U32 R12, RZ, RZ, 0x2 ;  /* 0x00000002ff0c7424 */ /* 0x000fe200078e00ff */
[----:B0-----:R-:W-:-:S13]  /*d9e0*/  IADD3 R2, P0, R14, R6, RZ ;  /* 0x000000060e027210 */ /* 0x001fda0007f1e0ff */
[----:B------:R-:W-:Y:S05]  /*d9f0*/  WARPSYNC.COLLECTIVE R15, `(.L_x_6687) ;  /* 0x000000000f087348 */ /* 0x000fea0003c00000 */
[----:B------:R0:W1:Y:S02]  /*da00*/  SHFL.IDX P6, R14, R13, R12, R11 ;  /* 0x0000000c0d0e7389 */ /* 0x00006400000c000b */
[----:B01----:R-:W-:Y:S01]  /*da10*/  ENDCOLLECTIVE ;  /* 0x000000000000791b */ /* 0x003fe20003800000 */
.L_x_6687:
        /* <DEDUP_REMOVED lines=12> */
.L_x_6688:
        /* <DEDUP_REMOVED lines=10> */
.L_x_6689:
        /* <DEDUP_REMOVED lines=12> */
.L_x_6690:
        /* <DEDUP_REMOVED lines=10> */
.L_x_6691:
        /* <DEDUP_REMOVED lines=12> */
.L_x_6692:
        /* <DEDUP_REMOVED lines=10> */
.L_x_6693:
        /* <DEDUP_REMOVED lines=12> */
.L_x_6694:
        /* <DEDUP_REMOVED lines=10> */
.L_x_6695:
        /* <DEDUP_REMOVED lines=12> */
.L_x_6696:
        /* <DEDUP_REMOVED lines=10> */
.L_x_6697:
        /* <DEDUP_REMOVED lines=12> */
.L_x_6698:
[----:B------:R-:W-:Y:S01]  /*e1c0*/  @!PT LDS RZ, [RZ] ;  /* 0x00000000fffff984 */ /* 0x000fe20000000800 */
[----:B------:R-:W-:Y:S01]  /*e1d0*/  @!PT LDS RZ, [RZ] ;  /* 0x00000000fffff984 */ /* 0x000fe20000000800 */
[----:B------:R-:W-:Y:S01]  /*e1e0*/  @!PT LDS RZ, [RZ] ;  /* 0x00000000fffff984 */ /* 0x000fe20000000800 */
[----:B------:R0:W-:Y:S01]  /*e1f0*/  LDGSTS.E.BYPASS.LTC128B.128 [R0+0x7400], desc[UR48][R2.64+0x80], !P0 ;  /* 0x0740008002007fae */ /* 0x0001e2000c101d70 */
[----:B------:R-:W-:Y:S05]  /*e200*/  BRA `(.L_x_6699) ;  /* 0xffffffc400387947 */ /* 0x000fea000383ffff */
.L_x_6590:
[----:B0-----:R0:W1:Y:S02]  /*e210*/  SYNCS.PHASECHK.TRANS64.TRYWAIT P0, [R5+URZ+0x28820], R37 ;  /* 0x02882025050075a7 */ /* 0x001064000800017f */
[----:B-1----:R-:W-:Y:S05]  /*e220*/  @!P0 NANOSLEEP.SYNCS 0x989680 ;  /* 0x009896800000895d */ /* 0x002fea0003900000 */
[----:B------:R-:W1:Y:S02]  /*e230*/  @!P0 SYNCS.PHASECHK.TRANS64 P0, [R5+URZ+0x28820], R37 ;  /* 0x02882025050085a7 */ /* 0x000e64000800007f */
[----:B-1----:R-:W-:Y:S05]  /*e240*/  @!P0 BRA `(.L_x_6590) ;  /* 0xfffffffc00f08947 */ /* 0x002fea000383ffff */
[----:B------:R-:W-:Y:S05]  /*e250*/  BRA `(.L_x_6700) ;  /* 0xffffffc400c87947 */ /* 0x000fea000383ffff */
.L_x_6591:
[----:B------:R-:W1:Y:S01]  /*e260*/  S2R R0, SR_TID.X ;  /* 0x0000000000007919 */ /* 0x000e620000002100 */
[----:B------:R-:W-:Y:S01]  /*e270*/  BSSY B0, `(.L_x_6701) ;  /* 0x000000a000007945 */ /* 0x000fe20003800000 */
[----:B------:R-:W-:Y:S01]  /*e280*/  MOV R12, RZ ;  /* 0x000000ff000c7202 */ /* 0x000fe20000000f00 */
        /* <DEDUP_REMOVED lines=8> */
.L_x_6702:
[----:B------:R-:W-:Y:S05]  /*e310*/  BSYNC B0 ;  /* 0x0000000000007941 */ /* 0x000fea0003800000 */
.L_x_6701:
[----:B------:R-:W-:Y:S05]  /*e320*/  BRA `(.L_x_6703) ;  /* 0xffffffc400b07947 */ /* 0x000fea000383ffff */
.L_x_6594:
[----:B------:R-:W-:Y:S01]  /*e330*/  BSSY B1, `(.L_x_6704) ;  /* 0x0000006000017945 */ /* 0x000fe20003800000 */
[----:B------:R-:W-:-:S07]  /*e340*/  IMAD.MOV.U32 R15, RZ, RZ, -0x1 ;  /* 0xffffffffff0f7424 */ /* 0x000fce00078e00ff */
[----:B01----:R-:W-:Y:S05]  /*e350*/  WARPSYNC.COLLECTIVE R15, `(.L_x_6705) ;  /* 0x000000000f0c7348 */ /* 0x003fea0003c00000 */
[----:B------:R-:W-:Y:S02]  /*e360*/  ELECT P6, UR62, PT ;  /* 0x00000000003e782f */ /* 0x000fe400038c0000 */
[----:B------:R-:W-:Y:S01]  /*e370*/  MOV R14, UR62 ;  /* 0x0000003e000e7c02 */ /* 0x000fe20008000f00 */
[----:B01----:R-:W-:Y:S10]  /*e380*/  ENDCOLLECTIVE ;  /* 0x000000000000791b */ /* 0x003ff40003800000 */
.L_x_6705:
[----:B------:R-:W-:Y:S05]  /*e390*/  BSYNC B1 ;  /* 0x0000000000017941 */ /* 0x000fea0003800000 */
.L_x_6704:
[----:B------:R-:W-:Y:S05]  /*e3a0*/  BRA `(.L_x_6706) ;  /* 0xffffffc400a87947 */ /* 0x000fea000383ffff */
.L_x_6596:
[----:B-1----:R1:W2:Y:S02]  /*e3b0*/  SYNCS.PHASECHK.TRANS64.TRYWAIT P1, [R3+URZ+0x28840], R2 ;  /* 0x02884002030075a7 */ /* 0x0022a4000802017f */
[----:B--2---:R-:W-:Y:S05]  /*e3c0*/  @!P1 NANOSLEEP.SYNCS 0x989680 ;  /* 0x009896800000995d */ /* 0x004fea0003900000 */
[----:B------:R-:W2:Y:S02]  /*e3d0*/  @!P1 SYNCS.PHASECHK.TRANS64 P1, [R3+URZ+0x28840], R2 ;  /* 0x02884002030095a7 */ /* 0x000ea4000802007f */
[----:B--2---:R-:W-:Y:S05]  /*e3e0*/  @!P1 BRA `(.L_x_6596) ;  /* 0xfffffffc00f09947 */ /* 0x004fea000383ffff */
[----:B------:R-:W-:Y:S05]  /*e3f0*/  BRA `(.L_x_6707) ;  /* 0xffffffc400c87947 */ /* 0x000fea000383ffff */
.L_x_6598:
[----:B0-----:R0:W2:Y:S02]  /*e400*/  SYNCS.PHASECHK.TRANS64.TRYWAIT P1, [R5+URZ+0x28840], R0 ;  /* 0x02884000050075a7 */ /* 0x0010a4000802017f */
[----:B--2---:R-:W-:Y:S05]  /*e410*/  @!P1 NANOSLEEP.SYNCS 0x989680 ;  /* 0x009896800000995d */ /* 0x004fea0003900000 */
[----:B------:R-:W2:Y:S02]  /*e420*/  @!P1 SYNCS.PHASECHK.TRANS64 P1, [R5+URZ+0x28840], R0 ;  /* 0x02884000050095a7 */ /* 0x000ea4000802007f */
[----:B--2---:R-:W-:Y:S05]  /*e430*/  @!P1 BRA `(.L_x_6598) ;  /* 0xfffffffc00f09947 */ /* 0x004fea000383ffff */
[----:B------:R-:W-:Y:S05]  /*e440*/  BRA `(.L_x_6708) ;  /* 0xffffffc400d47947 */ /* 0x000fea000383ffff */
.L_x_6600:
[----:B--2---:R2:W3:Y:S02]  /*e450*/  SYNCS.PHASECHK.TRANS64.TRYWAIT P1, [R3+URZ+0x28860], R2 ;  /* 0x02886002030075a7 */ /* 0x0044e4000802017f */
[----:B---3--:R-:W-:Y:S05]  /*e460*/  @!P1 NANOSLEEP.SYNCS 0x989680 ;  /* 0x009896800000995d */ /* 0x008fea0003900000 */
[----:B------:R-:W3:Y:S02]  /*e470*/  @!P1 SYNCS.PHASECHK.TRANS64 P1, [R3+URZ+0x28860], R2 ;  /* 0x02886002030095a7 */ /* 0x000ee4000802007f */
[----:B---3--:R-:W-:Y:S05]  /*e480*/  @!P1 BRA `(.L_x_6600) ;  /* 0xfffffffc00f09947 */ /* 0x008fea000383ffff */
[----:B------:R-:W-:Y:S05]  /*e490*/  BRA `(.L_x_6709) ;  /* 0xffffffc400d07947 */ /* 0x000fea000383ffff */
.L_x_6710:
        /* <DEDUP_REMOVED lines=14> */
.L_x_15843:


//--------------------- .text._ZN7cutlass13device_kernelIN5flash11enable_sm90INS1_16FlashAttnFwdSm90INS1_25CollectiveMainloopFwdSm90ILi2EN4cute5tupleIJNS5_1CILi1EEES8_S8_EEENS6_IJNS7_ILi128EEESA_SA_EEELi128ENS_10bfloat16_tEfNS_4arch4Sm90ELb0ELb0ELb0ELb1ELb1ELb0ELb0ELb1ELb1ELb1ELb0ELb0EEENS1_21CollectiveEpilogueFwdISB_S9_SC_SE_Li256ELb1ELb1ELb0ELb0EEENS1_36VarlenDynamicPersistentTileSchedulerILi128ELi128ELi256ELi128ELb0ELb1ELb1ELb0ELb1ELb1EEEEEEEEEvNT_6ParamsE --------------------------
	.section	.text._ZN7cutlass13device_kernelIN5flash11enable_sm90INS1_16FlashAttnFwdSm90INS1_25CollectiveMainloopFwdSm90ILi2EN4cute5tupleIJNS5_1CILi1EEES8_S8_EEENS6_IJNS7_ILi128EEESA_SA_EEELi128ENS_10bfloat16_tEfNS_4arch4Sm90ELb0ELb0ELb0ELb1ELb1ELb0ELb0ELb1ELb1ELb1ELb0ELb0EEENS1_21CollectiveEpilogueFwdISB_S9_SC_SE_Li256ELb1ELb1ELb0ELb0EEENS1_36VarlenDynamicPersistentTileSchedulerILi128ELi128ELi256ELi128ELb0ELb1ELb1ELb0ELb1ELb1EEEEEEEEEvNT_6ParamsE,"ax",@progbits
	.align	128
.text._ZN7cutlass13device_kernelIN5flash11enable_sm90INS1_16FlashAttnFwdSm90INS1_25CollectiveMainloopFwdSm90ILi2EN4cute5tupleIJNS5_1CILi1EEES8_S8_EEENS6_IJNS7_ILi128EEESA_SA_EEELi128ENS_10bfloat16_tEfNS_4arch4Sm90ELb0ELb0ELb0ELb1ELb1ELb0ELb0ELb1ELb1ELb1ELb0ELb0EEENS1_21CollectiveEpilogueFwdISB_S9_SC_SE_Li256ELb1ELb1ELb0ELb0EEENS1_36VarlenDynamicPersistentTileSchedulerILi128ELi128ELi256ELi128ELb0ELb1ELb1ELb0ELb1ELb1EEEEEEEEEvNT_6ParamsE:
        .type           _ZN7cutlass13device_kernelIN5flash11enable_sm90INS1_16FlashAttnFwdSm90INS1_25CollectiveMainloopFwdSm90ILi2EN4cute5tupleIJNS5_1CILi1EEES8_S8_EEENS6_IJNS7_ILi128EEESA_SA_EEELi128ENS_10bfloat16_tEfNS_4arch4Sm90ELb0ELb0ELb0ELb1ELb1ELb0ELb0ELb1ELb1ELb1ELb0ELb0EEENS1_21CollectiveEpilogueFwdISB_S9_SC_SE_Li256ELb1ELb1ELb0ELb0EEENS1_36VarlenDynamicPersistentTileSchedulerILi128ELi128ELi256ELi128ELb0ELb1ELb1ELb0ELb1ELb1EEEEEEEEEvNT_6ParamsE,@function
        .size           _ZN7cutlass13device_kernelIN5flash11enable_sm90INS1_16FlashAttnFwdSm90INS1_25CollectiveMainloopFwdSm90ILi2EN4cute5tupleIJNS5_1CILi1EEES8_S8_EEENS6_IJNS7_ILi128EEESA_SA_EEELi128ENS_10bfloat16_tEfNS_4arch4Sm90ELb0ELb0ELb0ELb1ELb1ELb0ELb0ELb1ELb1ELb1ELb0ELb0EEENS1_21CollectiveEpilogueFwdISB_S9_SC_SE_Li256ELb1ELb1ELb0ELb0EEENS1_36VarlenDynamicPersistentTileSchedulerILi128ELi128ELi256ELi128ELb0ELb1ELb1ELb0ELb1ELb1EEEEEEEEEvNT_6ParamsE,(.L_x_15844 - _ZN7cutlass13device_kernelIN5flash11enable_sm90INS1_16FlashAttnFwdSm90INS1_25CollectiveMainloopFwdSm90ILi2EN4cute5tupleIJNS5_1CILi1EEES8_S8_EEENS6_IJNS7_ILi128EEESA_SA_EEELi128ENS_10bfloat16_tEfNS_4arch4Sm90ELb0ELb0ELb0ELb1ELb1ELb0ELb0ELb1ELb1ELb1ELb0ELb0EEENS1_21CollectiveEpilogueFwdISB_S9_SC_SE_Li256ELb1ELb1ELb0ELb0EEENS1_36VarlenDynamicPersistentTileSchedulerILi128ELi128ELi256ELi128ELb0ELb1ELb1ELb0ELb1ELb1EEEEEEEEEvNT_6ParamsE)
        .other          _ZN7cutlass13device_kernelIN5flash11enable_sm90INS1_16FlashAttnFwdSm90INS1_25CollectiveMainloopFwdSm90ILi2EN4cute5tupleIJNS5_1CILi1EEES8_S8_EEENS6_IJNS7_ILi128EEESA_SA_EEELi128ENS_10bfloat16_tEfNS_4arch4Sm90ELb0ELb0ELb0ELb1ELb1ELb0ELb0ELb1ELb1ELb1ELb0ELb0EEENS1_21CollectiveEpilogueFwdISB_S9_SC_SE_Li256ELb1ELb1ELb0ELb0EEENS1_36VarlenDynamicPersistentTileSchedulerILi128ELi128ELi256ELi128ELb0ELb1ELb1ELb0ELb1ELb1EEEEEEEEEvNT_6ParamsE,@"STO_CUDA_ENTRY STV_DEFAULT"
_ZN7cutlass13device_kernelIN5flash11enable_sm90INS1_16FlashAttnFwdSm90INS1_25CollectiveMainloopFwdSm90ILi2EN4cute5tupleIJNS5_1CILi1EEES8_S8_EEENS6_IJNS7_ILi128EEESA_SA_EEELi128ENS_10bfloat16_tEfNS_4arch4Sm90ELb0ELb0ELb0ELb1ELb1ELb0ELb0ELb1ELb1ELb1ELb0ELb0EEENS1_21CollectiveEpilogueFwdISB_S9_SC_SE_Li256ELb1ELb1ELb0ELb0EEENS1_36VarlenDynamicPersistentTileSchedulerILi128ELi128ELi256ELi128ELb0ELb1ELb1ELb0ELb1ELb1EEEEEEEEEvNT_6ParamsE:
        /* <DEDUP_REMOVED lines=10> */
[----:B------:R-:W-:-:S05]  /*00a0*/  SHF.R.U32.HI R2, RZ, 0x7, R3 ;  /* 0x00000007ff027819 */ /* 0x000fca0000011603 */
[----:B------:R0:W1:Y:S04]  /*00b0*/  SHFL.IDX PT, R4, R2, RZ, 0x1f ;  /* 0x00001fff02047589 */ /* 0x00006800000e0000 */
[----:B------:R-:W-:Y:S01]  /*00c0*/  VOTEU.ALL UP0, P0 ;  /* 0x00000000003f7886 */ /* 0x000fe20000000000 */
[----:B------:R-:W-:-:S04]  /*00d0*/  VOTEU.ALL UP1, P0 ;  /* 0x00000000003f7886 */ /* 0x000fc80000020000 */
[----:B------:R-:W2:Y:S01]  /*00e0*/  @!UP0 S2UR UR8, SR_CgaCtaId ;  /* 0x00000000000889c3 */ /* 0x000ea20000008800 */
[----:B------:R-:W-:Y:S01]  /*00f0*/  @!UP0 UMOV UR6, 0x400 ;  /* 0x0000040000068882 */ /* 0x000fe20000000000 */
[----:B------:R-:W-:-:S04]  /*0100*/  @!UP0 UIADD3 UR4, -UR4, 0x100000, URZ ;  /* 0x0010000004048890 */ /* 0x000fc8000fffe13f */
[----:B------:R-:W-:Y:S02]  /*0110*/  @!UP0 USHF.L.U32 UR5, UR4, 0xb, URZ ;  /* 0x0000000b04058899 */ /* 0x000fe4000800063f */
[----:B------:R-:W-:Y:S02]  /*0120*/  @!UP0 USHF.L.U32 UR4, UR4, 0x1, URZ ;  /* 0x0000000104048899 */ /* 0x000fe4000800063f */
[----:B--2---:R-:W-:Y:S02]  /*0130*/  @!UP0 ULEA UR8, UR8, UR6, 0x18 ;  /* 0x0000000608088291 */ /* 0x004fe4000f8ec03f */
        /* <DEDUP_REMOVED lines=25> */
.L_x_6711:
        /* <DEDUP_REMOVED lines=22> */
.L_x_6712:
        /* <DEDUP_REMOVED lines=18> */
.L_x_6713:
        /* <DEDUP_REMOVED lines=22> */
.L_x_6714:
        /* <DEDUP_REMOVED lines=23> */
.L_x_6715:
        /* <DEDUP_REMOVED lines=8> */
.L_x_6717:
[----:B------:R-:W-:-:S08]  /*08a0*/  NOP ;  /* 0x0000000000007918 */ /* 0x000fd00000000000 */
[----:B------:R-:W0:Y:S02]  /*08b0*/  USETMAXREG.TRY_ALLOC.CTAPOOL UP0, 0xe8 ;  /* 0x000000e8000079c8 */ /* 0x000e240008000600 */
[----:B0-----:R-:W-:-:S13]  /*08c0*/  PLOP3.LUT P0, PT, PT, PT, UP0, 0x80, 0x0 ;  /* 0x000000000000781c */ /* 0x001fda0003f0f008 */
[----:B------:R-:W-:Y:S05]  /*08d0*/  @!P0 BRA `(.L_x_6717) ;  /* 0xfffffffc00f08947 */ /* 0x000fea000383ffff */
[----:B------:R-:W0:Y:S01]  /*08e0*/  S2R R3, SR_TID.X ;  /* 0x0000000000037919 */ /* 0x000e220000002100 */
[----:B------:R-:W1:Y:S01]  /*08f0*/  S2UR UR5, SR_CgaCtaId ;  /* 0x00000000000579c3 */ /* 0x000e620000008800 */
[----:B------:R-:W-:-:S07]  /*0900*/  UMOV UR4, 0x400 ;  /* 0x0000040000047882 */ /* 0x000fce0000000000 */
[----:B------:R-:W-:Y:S06]  /*0910*/  BAR.ARV 0x8, 0x180 ;  /* 0x0206000000007b1d */ /* 0x000fec0000002000 */
[----:B-1----:R-:W-:Y:S01]  /*0920*/  ULEA UR4, UR5, UR4, 0x18 ;  /* 0x0000000405047291 */ /* 0x002fe2000f8ec03f */
[----:B0-----:R-:W-:-:S04]  /*0930*/  LOP3.LUT R0, R3, 0xffffff80, RZ, 0xc0, !PT ;  /* 0xffffff8003007812 */ /* 0x001fc800078ec0ff */
[----:B------:R-:W-:-:S13]  /*0940*/  ISETP.NE.AND P0, PT, R0, 0x80, PT ;  /* 0x000000800000780c */ /* 0x000fda0003f05270 */
[----:B------:R-:W-:Y:S08]  /*0950*/  @!P0 BAR.ARV 0x9, 0x100 ;  /* 0x0244000000008b1d */ /* 0x000ff00000002000 */
[----:B------:R-:W-:Y:S06]  /*0960*/  BAR.SYNC.DEFER_BLOCKING 0x5, 0x180 ;  /* 0x0146000000007b1d */ /* 0x000fec0000010000 */
[----:B------:R-:W0:Y:S01]  /*0970*/  LDS.128 R44, [UR4+0x288d0] ;  /* 0x0288d004ff2c7984 */ /* 0x000e220008000c00 */
[----:B------:R-:W-:Y:S01]  /*0980*/  ULDC UR4, c[0x0][0xc3c] ;  /* 0x00030f0000047ab9 */ /* 0x000fe20000000800 */
[----:B------:R-:W-:Y:S06]  /*0990*/  BAR.ARV 0x4, 0x180 ;  /* 0x0106000000007b1d */ /* 0x000fec0000002000 */
[----:B0-----:R-:W-:-:S13]  /*09a0*/  ISETP.GE.AND P0, PT, R47, UR4, PT ;  /* 0x000000042f007c0c */ /* 0x001fda000bf06270 */
[----:B------:R-:W-:Y:S05]  /*09b0*/  @P0 EXIT ;  /* 0x000000000000094d */ /* 0x000fea0003800000 */
[----:B------:R-:W-:Y:S01]  /*09c0*/  VIADD R190, R3, 0xffffff80 ;  /* 0xffffff8003be7836 */ /* 0x000fe20000000000 */
[----:B------:R-:W-:Y:S01]  /*09d0*/  R2UR UR5, R45 ;  /* 0x000000002d0572ca */ /* 0x000fe200000e0000 */
[----:B------:R-:W-:Y:S01]  /*09e0*/  IMAD.MOV.U32 R12, RZ, RZ, -0x2 ;  /* 0xfffffffeff0c7424 */ /* 0x000fe200078e00ff */
[----:B------:R-:W-:Y:S01]  /*09f0*/  R2UR UR6, R46 ;  /* 0x000000002e0672ca */ /* 0x000fe200000e0000 */
[----:B------:R-:W-:Y:S01]  /*0a00*/  ULOP3.LUT UR45, UR36, 0x1, URZ, 0xfc, !UPT ;  /* 0x00000001242d7892 */ /* 0x000fe2000f8efc3f */
[----:B------:R-:W-:Y:S01]  /*0a10*/  SHF.R.S32.HI R3, RZ, 0x1f, R190 ;  /* 0x0000001fff037819 */ /* 0x000fe200000114be */
[----:B------:R-:W-:Y:S01]  /*0a20*/  UMOV UR44, URZ ;  /* 0x0000003f002c7c82 */ /* 0x000fe20008000000 */
[----:B------:R-:W-:Y:S01]  /*0a30*/  UMOV UR43, URZ ;  /* 0x0000003f002b7c82 */ /* 0x000fe20008000000 */
[----:B------:R-:W-:Y:S01]  /*0a40*/  UMOV UR42, URZ ;  /* 0x0000003f002a7c82 */ /* 0x000fe20008000000 */
[CC--:B------:R-:W-:Y:S02]  /*0a50*/  LEA.HI R0, R3.reuse, R190.reuse, RZ, 0x7 ;  /* 0x000000be03007211 */ /* 0x0c0fe400078f38ff */
[----:B------:R-:W-:-:S02]  /*0a60*/  LEA.HI R4, R3, R190, RZ, 0x4 ;  /* 0x000000be03047211 */ /* 0x000fc400078f20ff */
[----:B------:R-:W-:Y:S02]  /*0a70*/  LOP3.LUT R5, R0, 0xffffff80, RZ, 0xc0, !PT ;  /* 0xffffff8000057812 */ /* 0x000fe400078ec0ff */
[----:B------:R-:W-:Y:S02]  /*0a80*/  SHF.R.S32.HI R7, RZ, 0x4, R4 ;  /* 0x00000004ff077819 */ /* 0x000fe40000011404 */
[----:B------:R-:W-:Y:S01]  /*0a90*/  SHF.R.S32.HI R153, RZ, 0x7, R0 ;  /* 0x00000007ff997819 */ /* 0x000fe20000011400 */
[----:B------:R-:W-:Y:S01]  /*0aa0*/  IMAD.IADD R154, R190, 0x1, -R5 ;  /* 0x00000001be9a7824 */ /* 0x000fe200078e0a05 */
[----:B------:R-:W-:Y:S02]  /*0ab0*/  LEA.HI R5, R3, R190, RZ, 0x5 ;  /* 0x000000be03057211 */ /* 0x000fe400078f28ff */
[----:B------:R-:W-:Y:S02]  /*0ac0*/  LEA.HI R0, R0, R153, RZ, 0x1 ;  /* 0x0000009900007211 */ /* 0x000fe400078f08ff */
[----:B------:R-:W-:Y:S01]  /*0ad0*/  SHF.R.S32.HI R9, RZ, 0x1f, R154 ;  /* 0x0000001fff097819 */ /* 0x000fe2000001149a */
[----:B------:R-:W-:Y:S01]  /*0ae0*/  IMAD.SHL.U32 R6, R5, 0x20, RZ ;  /* 0x0000002005067824 */ /* 0x000fe200078e00ff */
        /* <DEDUP_REMOVED lines=9> */
[----:B------:R-:W-:-:S02]  /*0b80*/  SHF.R.S32.HI R10, RZ, 0x2, R8 ;  /* 0x00000002ff0a7819 */ /* 0x000fc40000011408 */
[----:B------:R-:W-:Y:S01]  /*0b90*/  SHF.R.S32.HI R11, RZ, 0x1f, R8 ;  /* 0x0000001fff0b7819 */ /* 0x000fe20000011408 */
[----:B------:R-:W-:Y:S01]  /*0ba0*/  IMAD R155, R4, 0x8, R5 ;  /* 0x00000008049b7824 */ /* 0x000fe200078e0205 */
[----:B------:R-:W-:Y:S02]  /*0bb0*/  LOP3.LUT R5, R6, 0xfffffffc, RZ, 0xc0, !PT ;  /* 0xfffffffc06057812 */ /* 0x000fe400078ec0ff */
[----:B------:R-:W-:Y:S02]  /*0bc0*/  LEA.HI R11, R11, R10, RZ, 0x3 ;  /* 0x0000000a0b0b7211 */ /* 0x000fe400078f18ff */
[----:B------:R-:W-:Y:S01]  /*0bd0*/  LEA.HI R3, R3, R190, RZ, 0x3 ;  /* 0x000000be03037211 */ /* 0x000fe200078f18ff */
[----:B------:R-:W-:Y:S01]  /*0be0*/  IMAD.IADD R4, R190, 0x1, -R5 ;  /* 0x00000001be047824 */ /* 0x000fe200078e0a05 */
[----:B------:R-:W-:Y:S02]  /*0bf0*/  LOP3.LUT R11, R11, 0xfffffff8, RZ, 0xc0, !PT ;  /* 0xfffffff80b0b7812 */ /* 0x000fe400078ec0ff */
[----:B------:R-:W-:-:S02]  /*0c00*/  LEA.HI R9, R9, R154, RZ, 0x5 ;  /* 0x0000009a09097211 */ /* 0x000fc400078f28ff */
[----:B------:R-:W-:Y:S02]  /*0c10*/  LOP3.LUT R5, R3, 0xfffffff8, RZ, 0xc0, !PT ;  /* 0xfffffff803057812 */ /* 0x000fe400078ec0ff */
[----:B------:R-:W-:Y:S02]  /*0c20*/  IADD3 R10, R10, -R11, RZ ;  /* 0x8000000b0a0a7210 */ /* 0x000fe40007ffe0ff */
[----:B------:R-:W-:Y:S01]  /*0c30*/  SHF.R.S32.HI R9, RZ, 0x5, R9 ;  /* 0x00000005ff097819 */ /* 0x000fe20000011409 */
[----:B------:R-:W-:Y:S01]  /*0c40*/  IMAD.IADD R152, R190, 0x1, -R5 ;  /* 0x00000001be987824 */ /* 0x000fe200078e0a05 */
[----:B------:R-:W-:Y:S02]  /*0c50*/  LOP3.LUT R0, R0, 0x3fffffe, RZ, 0xc0, !PT ;  /* 0x03fffffe00007812 */ /* 0x000fe400078ec0ff */
[----:B------:R-:W-:Y:S01]  /*0c60*/  LEA.HI R6, R4, R4, RZ, 0x1 ;  /* 0x0000000404067211 */ /* 0x000fe200078f08ff */
[----:B------:R-:W-:Y:S01]  /*0c70*/  IMAD R9, R9, 0x10, R10 ;  /* 0x0000001009097824 */ /* 0x000fe200078e020a */
[----:B------:R-:W-:Y:S01]  /*0c80*/  LOP3.LUT R11, R8, 0x7ffffffc, RZ, 0xc0, !PT ;  /* 0x7ffffffc080b7812 */ /* 0x000fe200078ec0ff */
[----:B------:R-:W-:Y:S01]  /*0c90*/  IMAD.IADD R0, R153, 0x1, -R0 ;  /* 0x0000000199007824 */ /* 0x000fe200078e0a00 */
[----:B------:R-:W-:Y:S01]  /*0ca0*/  LOP3.LUT R7, R6, 0x1ffffffe, RZ, 0xc0, !PT ;  /* 0x1ffffffe06077812 */ /* 0x000fe200078ec0ff */
[----:B------:R-:W-:Y:S01]  /*0cb0*/  IMAD.SHL.U32 R22, R152, 0x8, RZ ;  /* 0x0000000898167824 */ /* 0x000fe200078e00ff */
[----:B------:R-:W-:Y:S01]  /*0cc0*/  SHF.R.S32.HI R17, RZ, 0x3, R3 ;  /* 0x00000003ff117819 */ /* 0x000fe20000011403 */
[----:B------:R-:W-:Y:S01]  /*0cd0*/  IMAD.IADD R11, R154, 0x1, -R11 ;  /* 0x000000019a0b7824 */ /* 0x000fe200078e0a0b */
[----:B------:R-:W-:Y:S01]  /*0ce0*/  LEA R19, R0, R9, 0x6 ;  /* 0x0000000900137211 */ /* 0x000fe200078e30ff */
[----:B------:R-:W-:Y:S01]  /*0cf0*/  VIADD R18, R22, 0x40 ;  /* 0x0000004016127836 */ /* 0x000fe20000000000 */
[----:B------:R-:W-:Y:S01]  /*0d00*/  SHF.R.S32.HI R189, RZ, 0x1f, R22 ;  /* 0x0000001fffbd7819 */ /* 0x000fe20000011416 */
[----:B------:R-:W-:-:S02]  /*0d10*/  IMAD.IADD R16, R4, 0x1, -R7 ;  /* 0x0000000104107824 */ /* 0x000fc400078e0a07 */
[----:B------:R-:W-:Y:S01]  /*0d20*/  IMAD R23, R11, R12, 0x80 ;  /* 0x000000800b177424 */ /* 0x000fe200078e020c */
[----:B------:R-:W-:Y:S01]  /*0d30*/  SHF.R.S32.HI R188, RZ, 0x1f, R18 ;  /* 0x0000001fffbc7819 */ /* 0x000fe20000011412 */
[----:B------:R-:W-:-:S07]  /*0d40*/  IMAD R16, R16, 0x8, R19 ;  /* 0x0000000810107824 */ /* 0x000fce00078e0213 */
.L_x_6763:
[----:B012---:R-:W0:Y:S01]  /*0d50*/  LDC.64 R4, c[0x0][0xc88] ;  /* 0x00032200ff047b82 */ /* 0x007e220000000a00 */
[----:B------:R-:W-:Y:S01]  /*0d60*/  ULDC.64 UR8, c[0x0][0xa28] ;  /* 0x00028a0000087ab9 */ /* 0x000fe20000000a00 */
[----:B------:R-:W-:Y:S01]  /*0d70*/  ULDC.64 UR10, c[0x0][0xa20] ;  /* 0x00028800000a7ab9 */ /* 0x000fe20000000a00 */
[----:B------:R-:W-:Y:S01]  /*0d80*/  ULDC UR4, c[0x0][0x424] ;  /* 0x0001090000047ab9 */ /* 0x000fe20000000800 */
        /* <DEDUP_REMOVED lines=13> */
[----:B------:R-:W-:Y:S01]  /*0e60*/  @UP1 ULEA.HI.X UR11, UR37, UR11, UR38, 0x2, UP3 ;  /* 0x0000000b250b1291 */ /* 0x000fe200098f1426 */
[----:B------:R-:W-:Y:S02]  /*0e70*/  IMAD.U32 R4, RZ, RZ, UR8 ;  /* 0x00000008ff047e24 */ /* 0x000fe4000f8e00ff */
[----:B------:R-:W-:-:S02]  /*0e80*/  IMAD.U32 R6, RZ, RZ, UR10 ;  /* 0x0000000aff067e24 */ /* 0x000fc4000f8e00ff */
[----:B------:R-:W-:Y:S01]  /*0e90*/  IMAD.U32 R5, RZ, RZ, UR9 ;  /* 0x00000009ff057e24 */ /* 0x000fe2000f8e00ff */
[----:B------:R-:W-:Y:S01]  /*0ea0*/  ULDC.64 UR8, c[0x0][0x418] ;  /* 0x0001060000087ab9 */ /* 0x000fe20000000a00 */
[----:B------:R-:W-:-:S03]  /*0eb0*/  IMAD.U32 R7, RZ, RZ, UR11 ;  /* 0x0000000bff077e24 */ /* 0x000fc6000f8e00ff */
[----:B------:R-:W2:Y:S04]  /*0ec0*/  @P0 LDG.E R4, desc[UR50][R4.64] ;  /* 0x0000003204040981 */ /* 0x000ea8000c1e1900 */
[----:B---3--:R-:W3:Y:S01]  /*0ed0*/  @P1 LDG.E R6, desc[UR50][R6.64] ;  /* 0x0000003206061981 */ /* 0x008ee2000c1e1900 */
[----:B------:R-:W-:Y:S01]  /*0ee0*/  UISETP.NE.U32.AND UP0, UPT, UR8, URZ, UPT ;  /* 0x0000003f0800728c */ /* 0x000fe2000bf05070 */
[----:B------:R-:W-:Y:S01]  /*0ef0*/  CS2R R20, SRZ ;  /* 0x0000000000147805 */ /* 0x000fe2000001ff00 */
[----:B------:R-:W-:Y:S01]  /*0f00*/  UMOV UR39, UR5 ;  /* 0x0000000500277c82 */ /* 0x000fe20008000000 */
[----:B------:R-:W-:Y:S01]  /*0f10*/  ULDC UR5, c[0x0][0x2f0] ;  /* 0x0000bc0000057ab9 */ /* 0x000fe20000000800 */
[----:B------:R-:W-:Y:S01]  /*0f20*/  UISETP.NE.AND.EX UP0, UPT, UR9, URZ, UPT, UP0 ;  /* 0x0000003f0900728c */ /* 0x000fe2000bf05300 */
[----:B------:R-:W-:Y:S01]  /*0f30*/  IMAD.MOV.U32 R151, RZ, RZ, RZ ;  /* 0x000000ffff977224 */ /* 0x000fe200078e00ff */
[----:B------:R-:W-:Y:S01]  /*0f40*/  UMOV UR48, URZ ;  /* 0x0000003f00307c82 */ /* 0x000fe20008000000 */
[----:B------:R-:W-:Y:S01]  /*0f50*/  UMOV UR40, UR6 ;  /* 0x0000000600287c82 */ /* 0x000fe20008000000 */
[----:B------:R-:W-:Y:S01]  /*0f60*/  USEL UR4, UR4, 0x1, UP0 ;  /* 0x0000000104047887 */ /* 0x000fe20008000000 */
[----:B------:R-:W-:Y:S01]  /*0f70*/  CS2R R32, SRZ ;  /* 0x0000000000207805 */ /* 0x000fe2000001ff00 */
[----:B------:R-:W-:Y:S01]  /*0f80*/  IMAD.MOV.U32 R3, RZ, RZ, RZ ;  /* 0x000000ffff037224 */ /* 0x000fe200078e00ff */
[----:B------:R-:W-:Y:S01]  /*0f90*/  CS2R R34, SRZ ;  /* 0x0000000000227805 */ /* 0x000fe2000001ff00 */
[----:B------:R-:W-:Y:S01]  /*0fa0*/  UIMAD UR4, UR4, UR5, URZ ;  /* 0x00000005040472a4 */ /* 0x000fe2000f8e023f */
        /* <DEDUP_REMOVED lines=22> */
[----:B------:R-:W-:Y:S02]  /*1110*/  MOV R84, RZ ;  /* 0x000000ff00547202 */ /* 0x000fe40000000f00 */
[----:B--2---:R-:W-:Y:S02]  /*1120*/  @P0 R2UR UR48, R4 ;  /* 0x00000000043002ca */ /* 0x004fe400000e0000 */
[----:B------:R-:W-:-:S02]  /*1130*/  PLOP3.LUT P0, PT, PT, PT, PT, 0x80, 0x0 ;  /* 0x000000000000781c */ /* 0x000fc40003f0f070 */
        /* <DEDUP_REMOVED lines=15> */
.L_x_6718:
[----:B------:R-:W-:Y:S01]  /*1230*/  UIADD3 UR48, -UR48, UR4, URZ ;  /* 0x0000000430307290 */ /* 0x000fe2000fffe13f */
[----:B------:R-:W-:Y:S01]  /*1240*/  CS2R R86, SRZ ;  /* 0x0000000000567805 */ /* 0x000fe2000001ff00 */
[----:B------:R-:W-:Y:S01]  /*1250*/  IMAD.MOV.U32 R85, RZ, RZ, RZ ;  /* 0x000000ffff557224 */ /* 0x000fe200078e00ff */
[----:B------:R-:W-:Y:S01]  /*1260*/  CS2R R88, SRZ ;  /* 0x0000000000587805 */ /* 0x000fe2000001ff00 */
[----:B------:R-:W-:Y:S01]  /*1270*/  UISETP.GE.AND UP0, UPT, UR48, 0x1, UPT ;  /* 0x000000013000788c */ /* 0x000fe2000bf06270 */
[----:B------:R-:W-:Y:S01]  /*1280*/  CS2R R92, SRZ ;  /* 0x00000000005c7805 */ /* 0x000fe2000001ff00 */
[----:B------:R-:W-:Y:S01]  /*1290*/  UIADD3 UR4, UR48, 0x7f, URZ ;  /* 0x0000007f30047890 */ /* 0x000fe2000fffe03f */
[----:B------:R-:W-:Y:S01]  /*12a0*/  CS2R R6, SRZ ;  /* 0x0000000000067805 */ /* 0x000fe2000001ff00 */
[----:B------:R-:W-:Y:S02]  /*12b0*/  IMAD.MOV.U32 R8, RZ, RZ, RZ ;  /* 0x000000ffff087224 */ /* 0x000fe400078e00ff */
[----:B------:R-:W-:Y:S01]  /*12c0*/  PLOP3.LUT P1, PT, PT, PT, UP0, 0x80, 0x0 ;  /* 0x000000000000781c */ /* 0x000fe20003f2f008 */
[----:B------:R-:W-:Y:S01]  /*12d0*/  USHF.R.S32.HI UR5, URZ, 0x1f, UR4 ;  /* 0x0000001f3f057899 */ /* 0x000fe20008011404 */
[----:B------:R-:W-:-:S02]  /*12e0*/  IMAD.MOV.U32 R10, RZ, RZ, RZ ;  /* 0x000000ffff0a7224 */ /* 0x000fc400078e00ff */
[----:B------:R-:W-:Y:S01]  /*12f0*/  IMAD.MOV.U32 R26, RZ, RZ, RZ ;  /* 0x000000ffff1a7224 */ /* 0x000fe200078e00ff */
[----:B------:R-:W-:Y:S01]  /*1300*/  ULEA.HI UR5, UR5, UR4, URZ, 0x7 ;  /* 0x0000000405057291 */ /* 0x000fe2000f8f383f */
[----:B------:R-:W-:-:S07]  /*1310*/  IMAD.MOV.U32 R157, RZ, RZ, RZ ;  /* 0x000000ffff9d7224 */ /* 0x000fce00078e00ff */
[----:B------:R-:W-:Y:S05]  /*1320*/  @!P1 BRA `(.L_x_6719) ;  /* 0x0000005000b09947 */ /* 0x000fea0003800000 */
[----:B------:R-:W0:Y:S01]  /*1330*/  SHFL.IDX PT, R0, R153, RZ, 0x1f ;  /* 0x00001fff99007589 */ /* 0x000e2200000e0000 */
[----:B------:R-:W1:Y:S01]  /*1340*/  S2UR UR46, SR_CgaCtaId ;  /* 0x00000000002e79c3 */ /* 0x000e620000008800 */
[----:B------:R-:W-:Y:S01]  /*1350*/  UMOV UR49, 0x400 ;  /* 0x0000040000317882 */ /* 0x000fe20000000000 */
[----:B------:R-:W-:Y:S01]  /*1360*/  USHF.R.S32.HI UR47, URZ, 0x7, UR5 ;  /* 0x000000073f2f7899 */ /* 0x000fe20008011405 */
        /* <DEDUP_REMOVED lines=17> */
[----:B------:R-:W-:Y:S01]  /*1480*/  MOV R5, UR5 ;  /* 0x0000000500057c02 */ /* 0x000fe20008000f00 */
        /* <DEDUP_REMOVED lines=10> */
.L_x_6720:
[----:B------:R-:W-:Y:S01]  /*1530*/  ULEA.HI UR4, UR44, UR44, URZ, 0x1 ;  /* 0x0000002c2c047291 */ /* 0x000fe2000f8f083f */
[----:B------:R-:W-:-:S03]  /*1540*/  MOV R3, UR45 ;  /* 0x0000002d00037c02 */ /* 0x000fc60008000f00 */
[----:B------:R-:W-:Y:S01]  /*1550*/  ULOP3.LUT UR4, UR4, 0xfffffffe, URZ, 0xc0, !UPT ;  /* 0xfffffffe04047892 */ /* 0x000fe2000f8ec03f */
[----:B------:R-:W-:-:S03]  /*1560*/  ISETP.NE.AND P0, PT, R3, 0x3, PT ;  /* 0x000000030300780c */ /* 0x000fc60003f05270 */
[----:B------:R-:W-:-:S06]  /*1570*/  UIADD3 UR4, UR44, -UR4, URZ ;  /* 0x800000042c047290 */ /* 0x000fcc000fffe03f */
[----:B------:R-:W-:-:S05]  /*1580*/  IMAD.U32 R0, RZ, RZ, UR4 ;  /* 0x00000004ff007e24 */ /* 0x000fca000f8e00ff */
[----:B------:R-:W-:-:S04]  /*1590*/  SHF.L.U32 R0, R0, 0x1f, RZ ;  /* 0x0000001f00007819 */ /* 0x000fc800000006ff */
[----:B------:R-:W0:Y:S02]  /*15a0*/  SYNCS.PHASECHK.TRANS64.TRYWAIT P1, [UR49+0x28800], R0 ;  /* 0x02880000ff0075a7 */ /* 0x000e240008020171 */
[----:B0-----:R-:W-:Y:S05]  /*15b0*/  @!P1 BRA `(.L_x_6721) ;  /* 0x000000c4006c9947 */ /* 0x001fea0003800000 */
.L_x_6850:
[----:B------:R-:W-:Y:S05]  /*15c0*/  @!P0 BRA `(.L_x_6722) ;  /* 0x0000000000048947 */ /* 0x000fea0003800000 */
[----:B------:R-:W-:Y:S01]  /*15d0*/  BPT.TRAP 0x1 ;  /* 0x000000040000795c */ /* 0x000fe20000300000 */
.L_x_6722:
[----:B------:R-:W-:Y:S02]  /*15e0*/  IMAD.U32 R5, RZ, RZ, UR42 ;  /* 0x0000002aff057e24 */ /* 0x000fe4000f8e00ff */
[----:B0-----:R-:W-:-:S03]  /*15f0*/  IMAD.U32 R0, RZ, RZ, UR43 ;  /* 0x0000002bff007e24 */ /* 0x001fc6000f8e00ff */
[----:B------:R-:W-:Y:S02]  /*1600*/  LEA R5, R5, UR49, 0x3 ;  /* 0x0000003105057c11 */ /* 0x000fe4000f8e18ff */
[----:B------:R-:W-:-:S04]  /*1610*/  SHF.L.U32 R0, R0, 0x1f, RZ ;  /* 0x0000001f00007819 */ /* 0x000fc800000006ff */
[----:B------:R0:W1:Y:S01]  /*1620*/  SYNCS.PHASECHK.TRANS64.TRYWAIT P1, [R5+URZ+0x28830], R0 ;  /* 0x02883000050075a7 */ /* 0x000062000802017f */
[----:B------:R-:W-:Y:S05]  /*1630*/  @!P0 BRA `(.L_x_6723) ;  /* 0x0000000000048947 */ /* 0x000fea0003800000 */
[----:B------:R-:W-:Y:S01]  /*1640*/  BPT.TRAP 0x1 ;  /* 0x000000040000795c */ /* 0x000fe20000300000 */
.L_x_6723:
[----:B------:R-:W-:Y:S01]  /*1650*/  IMAD.MOV.U32 R151, RZ, RZ, RZ ;  /* 0x000000ffff977224 */ /* 0x000fe200078e00ff */
[----:B-1----:R-:W-:Y:S06]  /*1660*/  @P1 BRA `(.L_x_6724) ;  /* 0x0000000000081947 */ /* 0x002fec0003800000 */
[----:B------:R-:W1:Y:S02]  /*1670*/  SYNCS.PHASECHK.TRANS64.TRYWAIT P1, [R5+URZ+0x28830], R0 ;  /* 0x02883000050075a7 */ /* 0x000e64000802017f */
[----:B-1----:R-:W-:Y:S05]  /*1680*/  @!P1 BRA `(.L_x_6725) ;  /* 0x000000c400509947 */ /* 0x002fea0003800000 */
.L_x_6724:
[----:B------:R-:W-:Y:S05]  /*1690*/  WARPSYNC.ALL ;  /* 0x0000000000007948 */ /* 0x000fea0003800000 */
[----:B------:R-:W-:Y:S01]  /*16a0*/  UIADD3 UR49, UR49, 0x18400, URZ ;  /* 0x0001840031317890 */ /* 0x000fe2000fffe03f */
[----:B------:R-:W-:Y:S01]  /*16b0*/  WARPGROUP.ARRIVE ;  /* 0x00000000000079c5 */ /* 0x000fe20000000000 */
[----:B------:R-:W-:Y:S02]  /*16c0*/  ULOP3.LUT UR32, UR52, 0x10000, URZ, 0xfc, !UPT ;  /* 0x0001000034207892 */ /* 0x000fe4000f8efc3f */
[----:B------:R-:W-:Y:S01]  /*16d0*/  USHF.R.U32.HI UR49, URZ, 0x4, UR49 ;  /* 0x000000043f317899 */ /* 0x000fe20008011631 */
[----:B------:R-:W-:Y:S01]  /*16e0*/  UMOV UR33, 0x40000040 ;  /* 0x4000004000217882 */ /* 0x000fe20000000000 */
[----:B------:R-:W-:-:S02]  /*16f0*/  UMOV UR35, 0x40000040 ;  /* 0x4000004000237882 */ /* 0x000fc40000000000 */
[----:B------:R-:W-:Y:S02]  /*1700*/  ULOP3.LUT UR49, UR49, 0x3fff, URZ, 0xc0, !UPT ;  /* 0x00003fff31317892 */ /* 0x000fe4000f8ec03f */
[----:B------:R-:W-:Y:S02]  /*1710*/  UIADD3 UR4, UR32, 0x2, URZ ;  /* 0x0000000220047890 */ /* 0x000fe4000fffe03f */
[----:B------:R-:W-:Y:S01]  /*1720*/  ULOP3.LUT UR49, UR49, 0x10000, URZ, 0xfc, !UPT ;  /* 0x0001000031317892 */ /* 0x000fe2000f8efc3f */
[----:B------:R-:W-:Y:S01]  /*1730*/  UMOV UR5, 0x40000040 ;  /* 0x4000004000057882 */ /* 0x000fe20000000000 */
[----:B------:R-:W-:Y:S02]  /*1740*/  UMOV UR7, 0x40000040 ;  /* 0x4000004000077882 */ /* 0x000fe40000000000 */
        /* <DEDUP_REMOVED lines=51> */
.L_x_6726:
        /* <DEDUP_REMOVED lines=146> */
[----:B------:R-:W-:Y:S02]  /*23a0*/  FSEL R124, R77, -INF , P2 ;  /* 0xff8000004d7c7808 */ /* 0x000fe40001000000 */
[----:B------:R-:W-:Y:S02]  /*23b0*/  FMNMX.FTZ R3, R76, R3, !PT ;  /* 0x000000034c037209 */ /* 0x000fe40007810000 */
[----:B------:R-:W-:Y:S02]  /*23c0*/  ISETP.GT.AND P3, PT, R4, 0x70, PT ;  /* 0x000000700400780c */ /* 0x000fe40003f64270 */
[----:B------:R-:W-:Y:S02]  /*23d0*/  FSEL R62, R62, -INF , P4 ;  /* 0xff8000003e3e7808 */ /* 0x000fe40002000000 */
[----:B------:R-:W-:-:S02]  /*23e0*/  FSEL R80, R80, -INF , P3 ;  /* 0xff80000050507808 */ /* 0x000fc40001800000 */
[----:B------:R-:W-:Y:S02]  /*23f0*/  FMNMX.FTZ R3, R124, R3, !PT ;  /* 0x000000037c037209 */ /* 0x000fe40007810000 */
[----:B------:R-:W-:Y:S02]  /*2400*/  ISETP.GT.AND P4, PT, R4, 0x71, PT ;  /* 0x000000710400780c */ /* 0x000fe40003f84270 */
[----:B------:R-:W-:Y:S02]  /*2410*/  FMNMX.FTZ R3, R80, R3, !PT ;  /* 0x0000000350037209 */ /* 0x000fe40007810000 */
[----:B------:R-:W-:Y:S02]  /*2420*/  FSEL R126, R81, -INF , P4 ;  /* 0xff800000517e7808 */ /* 0x000fe40002000000 */
[----:B------:R-:W-:Y:S02]  /*2430*/  ISETP.GT.AND P5, PT, R4, 0x78, PT ;  /* 0x000000780400780c */ /* 0x000fe40003fa4270 */
[----:B------:R-:W-:-:S02]  /*2440*/  FMNMX.FTZ R3, R126, R3, !PT ;  /* 0x000000037e037209 */ /* 0x000fc40007810000 */
[----:B------:R-:W-:Y:S02]  /*2450*/  FSEL R84, R84, -INF , P5 ;  /* 0xff80000054547808 */ /* 0x000fe40002800000 */
[----:B------:R-:W-:Y:S02]  /*2460*/  ISETP.GT.AND P6, PT, R4, 0x79, PT ;  /* 0x000000790400780c */ /* 0x000fe40003fc4270 */
[----:B------:R-:W-:Y:S02]  /*2470*/  FMNMX.FTZ R3, R84, R3, !PT ;  /* 0x0000000354037209 */ /* 0x000fe40007810000 */
[----:B------:R-:W-:Y:S02]  /*2480*/  FSEL R128, R85, -INF , P6 ;  /* 0xff80000055807808 */ /* 0x000fe40003000000 */
[----:B------:R-:W-:Y:S02]  /*2490*/  P2R R13, PR, RZ, 0x8 ;  /* 0x00000008ff0d7803 */ /* 0x000fe40000000000 */
[----:B------:R-:W-:Y:S01]  /*24a0*/  FMNMX.FTZ R7, R128, R3, !PT ;  /* 0x0000000380077209 */ /* 0x000fe20007810000 */
[----:B------:R-:W-:Y:S01]  /*24b0*/  IMAD.U32 R3, RZ, RZ, UR6 ;  /* 0x00000006ff037e24 */ /* 0x000fe2000f8e00ff */
[----:B------:R-:W-:-:S02]  /*24c0*/  P2R R15, PR, RZ, 0x4 ;  /* 0x00000004ff0f7803 */ /* 0x000fc40000000000 */
[----:B------:R-:W-:Y:S01]  /*24d0*/  ISETP.GT.AND P2, PT, R4, 0x58, PT ;  /* 0x000000580400780c */ /* 0x000fe20003f44270 */
[----:B------:R-:W0:Y:S01]  /*24e0*/  SHFL.BFLY PT, R0, R7, 0x2, 0x1f ;  /* 0x0c401f0007007f89 */ /* 0x000e2200000e0000 */
[----:B------:R-:W-:Y:S02]  /*24f0*/  P2R R21, PR, RZ, 0x2 ;  /* 0x00000002ff157803 */ /* 0x000fe40000000000 */
[----:B------:R-:W-:Y:S02]  /*2500*/  FSEL R70, R70, -INF , P2 ;  /* 0xff80000046467808 */ /* 0x000fe40001000000 */
[----:B------:R-:W-:Y:S02]  /*2510*/  ISETP.NE.AND P2, PT, R15, RZ, PT ;  /* 0x000000ff0f00720c */ /* 0x000fe40003f45270 */
[----:B------:R-:W-:Y:S02]  /*2520*/  ISETP.GT.AND P1, PT, R4, 0x59, PT ;  /* 0x000000590400780c */ /* 0x000fe40003f24270 */
[----:B------:R-:W-:-:S02]  /*2530*/  P2R R29, PR, RZ, 0x1 ;  /* 0x00000001ff1d7803 */ /* 0x000fc40000000000 */
[----:B------:R-:W-:Y:S02]  /*2540*/  FSEL R40, R71, -INF , P1 ;  /* 0xff80000047287808 */ /* 0x000fe40000800000 */
[----:B------:R-:W-:Y:S02]  /*2550*/  ISETP.NE.AND P1, PT, R21, RZ, PT ;  /* 0x000000ff1500720c */ /* 0x000fe40003f25270 */
[----:B------:R-:W-:Y:S02]  /*2560*/  ISETP.GT.AND P0, PT, R4, 0x60, PT ;  /* 0x000000600400780c */ /* 0x000fe40003f04270 */
[----:B------:R-:W-:Y:S02]  /*2570*/  FSEL R78, R78, -INF , P1 ;  /* 0xff8000004e4e7808 */ /* 0x000fe40000800000 */
[----:B------:R-:W-:Y:S02]  /*2580*/  FSEL R74, R74, -INF , P0 ;  /* 0xff8000004a4a7808 */ /* 0x000fe40000000000 */
[----:B------:R-:W-:-:S02]  /*2590*/  ISETP.NE.AND P0, PT, R29, RZ, PT ;  /* 0x000000ff1d00720c */ /* 0x000fc40003f05270 */
[----:B------:R-:W-:Y:S02]  /*25a0*/  FSEL R86, R86, -INF , P5 ;  /* 0xff80000056567808 */ /* 0x000fe40002800000 */
[----:B0-----:R-:W-:Y:S02]  /*25b0*/  FMNMX.FTZ R9, R7, R0, !PT ;  /* 0x0000000007097209 */ /* 0x001fe40007810000 */
[----:B------:R-:W-:Y:S02]  /*25c0*/  FSEL R44, R75, -INF , P0 ;  /* 0xff8000004b2c7808 */ /* 0x000fe40000000000 */
[----:B------:R-:W-:Y:S01]  /*25d0*/  R2UR UR6, R5 ;  /* 0x00000000050672ca */ /* 0x000fe200000e0000 */
[----:B------:R-:W0:Y:S01]  /*25e0*/  SHFL.BFLY PT, R0, R9, 0x1, 0x1f ;  /* 0x0c201f0009007f89 */ /* 0x000e2200000e0000 */
[----:B------:R-:W-:Y:S01]  /*25f0*/  ISETP.NE.AND P0, PT, R89, RZ, PT ;  /* 0x000000ff5900720c */ /* 0x000fe20003f05270 */
[----:B------:R-:W-:Y:S01]  /*2600*/  IMAD.MOV.U32 R89, RZ, RZ, R151 ;  /* 0x000000ffff597224 */ /* 0x000fe200078e0097 */
[----:B------:R-:W-:-:S02]  /*2610*/  MOV R121, R151 ;  /* 0x0000009700797202 */ /* 0x000fc40000000f00 */
[----:B------:R-:W-:-:S07]  /*2620*/  MOV R103, R151 ;  /* 0x0000009700677202 */ /* 0x000fce0000000f00 */
[----:B------:R-:W-:-:S04]  /*2630*/  UIADD3 UR6, UR6, 0x28840, URZ ;  /* 0x0002884006067890 */ /* 0x000fc8000fffe03f */
        /* <DEDUP_REMOVED lines=66> */
[--C-:B------:R-:W-:Y:S01]  /*2a60*/  IMAD.MOV.U32 R106, RZ, RZ, R151.reuse ;  /* 0x000000ffff6a7224 */ /* 0x100fe200078e0097 */
[----:B------:R-:W-:Y:S01]  /*2a70*/  MOV R94, R151 ;  /* 0x00000097005e7202 */ /* 0x000fe20000000f00 */
[----:B------:R-:W5:Y:S01]  /*2a80*/  MUFU.EX2 R162, R162 ;  /* 0x000000a200a27308 */ /* 0x000f620000000800 */
[----:B------:R-:W-:Y:S01]  /*2a90*/  FMNMX.FTZ R25, R28, R21, !PT ;  /* 0x000000151c197209 */ /* 0x000fe20007810000 */
[----:B------:R-:W-:-:S02]  /*2aa0*/  IMAD.MOV.U32 R102, RZ, RZ, R151 ;  /* 0x000000ffff667224 */ /* 0x000fc400078e0097 */
[--C-:B------:R-:W-:Y:S01]  /*2ab0*/  IMAD.MOV.U32 R98, RZ, RZ, R151.reuse ;  /* 0x000000ffff627224 */ /* 0x100fe200078e0097 */
[----:B------:R-:W-:Y:S01]  /*2ac0*/  FMNMX.FTZ R25, R62, R25, !PT ;  /* 0x000000193e197209 */ /* 0x000fe20007810000 */
[--C-:B---3--:R-:W-:Y:S02]  /*2ad0*/  IMAD.MOV.U32 R96, RZ, RZ, R151.reuse ;  /* 0x000000ffff607224 */ /* 0x108fe400078e0097 */
[----:B------:R3:W5:Y:S01]  /*2ae0*/  MUFU.EX2 R13, R100 ;  /* 0x00000064000d7308 */ /* 0x0007620000000800 */
[----:B------:R-:W-:Y:S01]  /*2af0*/  FMNMX.FTZ R25, R32, R25, !PT ;  /* 0x0000001920197209 */ /* 0x000fe20007810000 */
[--C-:B------:R-:W-:Y:S02]  /*2b00*/  IMAD.MOV.U32 R92, RZ, RZ, R151.reuse ;  /* 0x000000ffff5c7224 */ /* 0x100fe400078e0097 */
[--C-:B------:R-:W-:Y:S01]  /*2b10*/  IMAD.MOV.U32 R90, RZ, RZ, R151.reuse ;  /* 0x000000ffff5a7224 */ /* 0x100fe200078e0097 */
[----:B------:R-:W-:Y:S01]  /*2b20*/  FMNMX.FTZ R25, R66, R25, !PT ;  /* 0x0000001942197209 */ /* 0x000fe20007810000 */
[----:B------:R-:W-:-:S02]  /*2b30*/  IMAD.MOV.U32 R88, RZ, RZ, R151 ;  /* 0x000000ffff587224 */ /* 0x000fc400078e0097 */
        /* <DEDUP_REMOVED lines=29> */
[----:B---3--:R-:W-:Y:S02]  /*2d10*/  MOV R112, R151 ;  /* 0x0000009700707202 */ /* 0x008fe40000000f00 */
[----:B-1----:R-:W-:-:S05]  /*2d20*/  FMNMX.FTZ R37, R4, R37, !PT ;  /* 0x0000002504257209 */ /* 0x002fca0007810000 */
        /* <DEDUP_REMOVED lines=57> */
[----:B------:R-:W-:-:S02]  /*30c0*/  F2FP.BF16.F32.PACK_AB R158, R9, R158 ;  /* 0x0000009e099e723e */ /* 0x000fc400000010ff */
[----:B------:R-:W-:Y:S01]  /*30d0*/  F2FP.BF16.F32.PACK_AB R160, R11, R160 ;  /* 0x000000a00ba0723e */ /* 0x000fe200000010ff */
[----:B------:R1:W3:Y:S01]  /*30e0*/  MUFU.EX2 R161, R8 ;  /* 0x0000000800a17308 */ /* 0x0002e20000000800 */
[----:B0-----:R-:W-:Y:S01]  /*30f0*/  FADD.FTZ R6, R30, R49 ;  /* 0x000000311e067221 */ /* 0x001fe20000010000 */
[----:B------:R-:W-:Y:S02]  /*3100*/  F2FP.BF16.F32.PACK_AB R162, R13, R162 ;  /* 0x000000a20da2723e */ /* 0x000fe400000010ff */
[----:B------:R-:W-:Y:S01]  /*3110*/  F2FP.BF16.F32.PACK_AB R157, R27, R26 ;  /* 0x0000001a1b9d723e */ /* 0x000fe200000010ff */
[C---:B------:R-:W-:Y:S01]  /*3120*/  FADD.FTZ R49, R159.reuse, R6 ;  /* 0x000000069f317221 */ /* 0x040fe20000010000 */
[----:B------:R-:W-:Y:S02]  /*3130*/  F2FP.BF16.F32.PACK_AB R159, R159, R30 ;  /* 0x0000001e9f9f723e */ /* 0x000fe400000010ff */
[----:B------:R-:W0:Y:S01]  /*3140*/  MUFU.EX2 R38, R38 ;  /* 0x0000002600267308 */ /* 0x000e220000000800 */
[----:B-1----:R-:W-:Y:S01]  /*3150*/  FADD.FTZ R8, R164, R51 ;  /* 0x00000033a4087221 */ /* 0x002fe20000010000 */
[----:B--2---:R-:W-:Y:S01]  /*3160*/  FADD.FTZ R6, R34, R49 ;  /* 0x0000003122067221 */ /* 0x004fe20000010000 */
[----:B------:R-:W-:-:S02]  /*3170*/  F2FP.BF16.F32.PACK_AB R164, R15, R164 ;  /* 0x000000a40fa4723e */ /* 0x000fc400000010ff */
[----:B------:R-:W-:-:S03]  /*3180*/  FADD.FTZ R51, R15, R8 ;  /* 0x000000080f337221 */ /* 0x000fc60000010000 */
        /* <DEDUP_REMOVED lines=30> */
[----:B------:R-:W-:Y:S01]  /*3370*/  FADD.FTZ R8, R176, R49 ;  /* 0x00000031b0087221 */ /* 0x000fe20000010000 */
[----:B------:R-:W-:Y:S01]  /*3380*/  F2FP.BF16.F32.PACK_AB R176, R35, R176 ;  /* 0x000000b023b0723e */ /* 0x000fe200000010ff */
        /* <DEDUP_REMOVED lines=118> */
.L_x_6738:
[----:B------:R-:W-:Y:S01]  /*3af0*/  ISETP.NE.AND P2, PT, RZ, UR41, PT ;  /* 0x00000029ff007c0c */ /* 0x000fe2000bf45270 */
[----:B------:R-:W-:-:S04]  /*3b00*/  UISETP.NE.AND UP0, UPT, UR46, 0x1, UPT ;  /* 0x000000012e00788c */ /* 0x000fc8000bf05270 */
[----:B------:R-:W-:-:S04]  /*3b10*/  USEL UR43, URZ, 0x1, UP0 ;  /* 0x000000013f2b7887 */ /* 0x000fc80008000000 */
[----:B------:R-:W-:-:S04]  /*3b20*/  ULOP3.LUT UR43, UR48, UR43, URZ, 0x3c, !UPT ;  /* 0x0000002b302b7292 */ /* 0x000fc8000f8e3c3f */
[----:B------:R-:W-:Y:S08]  /*3b30*/  @P2 BRA `(.L_x_6728) ;  /* 0x0000000000442947 */ /* 0x000ff00003800000 */
[----:B------:R-:W-:Y:S05]  /*3b40*/  @!P0 BRA `(.L_x_6729) ;  /* 0x0000000000048947 */ /* 0x000fea0003800000 */
[----:B------:R-:W-:Y:S01]  /*3b50*/  BPT.TRAP 0x1 ;  /* 0x000000040000795c */ /* 0x000fe20000300000 */
.L_x_6729:
        /* <DEDUP_REMOVED lines=12> */
.L_x_6730:
[----:B-1----:R-:W-:Y:S05]  /*3c20*/  @P1 BRA `(.L_x_6728) ;  /* 0x0000000000081947 */ /* 0x002fea0003800000 */
[----:B------:R-:W1:Y:S02]  /*3c30*/  SYNCS.PHASECHK.TRANS64.TRYWAIT P1, [UR6+0x28830], R0 ;  /* 0x02883000ff0075a7 */ /* 0x000e640008020146 */
[----:B-1----:R-:W-:Y:S05]  /*3c40*/  @!P1 BRA `(.L_x_6731) ;  /* 0x0000009c00f49947 */ /* 0x002fea0003800000 */
.L_x_6728:
        /* <DEDUP_REMOVED lines=48> */
.L_x_6733:
        /* <DEDUP_REMOVED lines=9> */
.L_x_6734:
[----:B-1----:R-:W-:Y:S05]  /*3fe0*/  @P1 BRA `(.L_x_6732) ;  /* 0x0000000000081947 */ /* 0x002fea0003800000 */
[----:B------:R-:W1:Y:S02]  /*3ff0*/  SYNCS.PHASECHK.TRANS64.TRYWAIT P1, [UR6+0x28850], R0 ;  /* 0x02885000ff0075a7 */ /* 0x000e640008020146 */
[----:B-1----:R-:W-:Y:S05]  /*4000*/  @!P1 BRA `(.L_x_6735) ;  /* 0x0000009c001c9947 */ /* 0x002fea0003800000 */
.L_x_6732:
[----:B------:R-:W2:Y:S01]  /*4010*/  S2UR UR10, SR_CgaCtaId ;  /* 0x00000000000a79c3 */ /* 0x000ea20000008800 */
[----:B------:R-:W-:Y:S01]  /*4020*/  UMOV UR11, 0x400 ;  /* 0x00000400000b7882 */ /* 0x000fe20000000000 */
[----:B------:R-:W-:Y:S01]  /*4030*/  WARPGROUP.ARRIVE ;  /* 0x00000000000079c5 */ /* 0x000fe20000000000 */
[----:B------:R-:W-:Y:S01]  /*4040*/  UMOV UR7, 0x40000040 ;  /* 0x4000004000077882 */ /* 0x000fe20000000000 */
[----:B01----:R-:W-:Y:S01]  /*4050*/  IADD3 R0, -R2, 0xb, RZ ;  /* 0x0000000b02007810 */ /* 0x003fe20007ffe1ff */
[----:B--2---:R-:W-:-:S04]  /*4060*/  ULEA UR11, UR10, UR11, 0x18 ;  /* 0x0000000b0a0b7291 */ /* 0x004fc8000f8ec03f */
[----:B------:R-:W-:-:S04]  /*4070*/  UIADD3 UR6, UR11, 0x400, URZ ;  /* 0x000004000b067890 */ /* 0x000fc8000fffe03f */
        /* <DEDUP_REMOVED lines=45> */
.L_x_6736:
        /* <DEDUP_REMOVED lines=149> */
[----:B------:R-:W-:-:S06]  /*4ca0*/  FFMA.FTZ R86, R86, R3, -R10 ;  /* 0x0000000356567223 */ /* 0x000fcc000001080a */
        /* <DEDUP_REMOVED lines=129> */
.L_x_6737:
        /* <DEDUP_REMOVED lines=103> */
[-C--:B------:R-:W-:Y:S01]  /*5b30*/  FMUL.FTZ R150, R150, R8.reuse ;  /* 0x0000000896967220 */ /* 0x080fe20000410000 */
[----:B------:R-:W-:Y:S01]  /*5b40*/  FMUL.FTZ R151, R151, R8 ;  /* 0x0000000897977220 */ /* 0x000fe20000410000 */
[----:B------:R-:W-:-:S02]  /*5b50*/  IMAD.MOV.U32 R9, RZ, RZ, R4 ;  /* 0x000000ffff097224 */ /* 0x000fc400078e0004 */
[----:B------:R-:W-:Y:S01]  /*5b60*/  IMAD.MOV.U32 R7, RZ, RZ, R0 ;  /* 0x000000ffff077224 */ /* 0x000fe200078e0000 */
[----:B------:R-:W-:Y:S06]  /*5b70*/  @P1 BRA `(.L_x_6738) ;  /* 0xffffffdc00dc1947 */ /* 0x000fec000383ffff */
.L_x_6727:
[----:B------:R-:W-:Y:S06]  /*5b80*/  BAR.ARV 0x8, 0x180 ;  /* 0x0206000000007b1d */ /* 0x000fec0000002000 */
[----:B------:R-:W-:Y:S05]  /*5b90*/  @!P0 BRA `(.L_x_6739) ;  /* 0x0000000000048947 */ /* 0x000fea0003800000 */
[----:B------:R-:W-:Y:S01]  /*5ba0*/  BPT.TRAP 0x1 ;  /* 0x000000040000795c */ /* 0x000fe20000300000 */
.L_x_6739:
        /* <DEDUP_REMOVED lines=9> */
.L_x_6740:
[----:B-1----:R-:W-:Y:S05]  /*5c40*/  @P1 BRA `(.L_x_6741) ;  /* 0x0000000000081947 */ /* 0x002fea0003800000 */
[----:B------:R-:W1:Y:S02]  /*5c50*/  SYNCS.PHASECHK.TRANS64.TRYWAIT P1, [UR5+0x28850], R7 ;  /* 0x02885007ff0075a7 */ /* 0x000e640008020145 */
[----:B-1----:R-:W-:Y:S05]  /*5c60*/  @!P1 BRA `(.L_x_6742) ;  /* 0x00000080001c9947 */ /* 0x002fea0003800000 */
.L_x_6741:
[----:B------:R-:W-:Y:S01]  /*5c70*/  UIADD3 UR4, UR4, 0x400, URZ ;  /* 0x0000040004047890 */ /* 0x000fe2000fffe03f */
[----:B------:R-:W-:Y:S01]  /*5c80*/  WARPGROUP.ARRIVE ;  /* 0x00000000000079c5 */ /* 0x000fe20000000000 */
[----:B------:R-:W-:Y:S01]  /*5c90*/  UMOV UR11, 0x40000040 ;  /* 0x40000040000b7882 */ /* 0x000fe20000000000 */
[----:B01----:R-:W0:Y:S01]  /*5ca0*/  SHFL.BFLY PT, R7, R6, 0x2, 0x1f ;  /* 0x0c401f0006077f89 */ /* 0x003e2200000e0000 */
[----:B------:R-:W-:Y:S01]  /*5cb0*/  USHF.R.U32.HI UR4, URZ, 0x4, UR4 ;  /* 0x000000043f047899 */ /* 0x000fe20008011604 */
[----:B------:R-:W-:Y:S01]  /*5cc0*/  IMAD.MOV.U32 R11, RZ, RZ, RZ ;  /* 0x000000ffff0b7224 */ /* 0x000fe200078e00ff */
[----:B------:R-:W-:Y:S01]  /*5cd0*/  MOV R21, 0xff800000 ;  /* 0xff80000000157802 */ /* 0x000fe20000000f00 */
[----:B------:R-:W1:Y:S01]  /*5ce0*/  SHFL.BFLY PT, R8, R5, 0x2, 0x1f ;  /* 0x0c401f0005087f89 */ /* 0x000e6200000e0000 */
[----:B------:R-:W-:Y:S01]  /*5cf0*/  ULOP3.LUT UR4, UR4, 0x3fff, URZ, 0xc0, !UPT ;  /* 0x00003fff04047892 */ /* 0x000fe2000f8ec03f */
[----:B------:R-:W-:-:S03]  /*5d00*/  IMAD.MOV.U32 R20, RZ, RZ, -0x800000 ;  /* 0xff800000ff147424 */ /* 0x000fc600078e00ff */
[----:B------:R-:W-:-:S04]  /*5d10*/  ULOP3.LUT UR4, UR4, 0x4000000, URZ, 0xfc, !UPT ;  /* 0x0400000004047892 */ /* 0x000fc8000f8efc3f */
[----:B------:R-:W-:-:S04]  /*5d20*/  ULEA UR4, UR42, UR4, 0xb ;  /* 0x000000042a047291 */ /* 0x000fc8000f8e583f */
[----:B------:R-:W-:-:S03]  /*5d30*/  UIADD3 UR6, UR4, 0x80, URZ ;  /* 0x0000008004067890 */ /* 0x000fc6000fffe03f */
[----:B------:R-:W-:Y:S02]  /*5d40*/  UMOV UR10, UR4 ;  /* 0x00000004000a7c82 */ /* 0x000fe40008000000 */
[----:B------:R-:W-:Y:S01]  /*5d50*/  HGMMA.64x128x16.F32.BF16 R88, R156, gdesc[UR8].tnspB, R88, gsb0 ;  /* 0x41e000089c587df0 */ /* 0x000fe20008001858 */
[----:B------:R-:W-:Y:S01]  /*5d60*/  UMOV UR11, 0x40000040 ;  /* 0x40000040000b7882 */ /* 0x000fe20000000000 */
[----:B------:R-:W-:Y:S01]  /*5d70*/  UMOV UR10, UR6 ;  /* 0x00000006000a7c82 */ /* 0x000fe20008000000 */
[----:B------:R-:W-:Y:S01]  /*5d80*/  UIADD3 UR6, UR4, 0x100, URZ ;  /* 0x0000010004067890 */ /* 0x000fe2000fffe03f */
[----:B0-----:R-:W-:Y:S01]  /*5d90*/  FADD.FTZ R7, R7, R6 ;  /* 0x0000000607077221 */ /* 0x001fe20000010000 */
[----:B-1----:R-:W-:Y:S01]  /*5da0*/  FADD.FTZ R9, R8, R5 ;  /* 0x0000000508097221 */ /* 0x002fe20000010000 */
[----:B------:R-:W-:-:S03]  /*5db0*/  IMAD.MOV.U32 R5, RZ, RZ, RZ ;  /* 0x000000ffff057224 */ /* 0x000fc600078e00ff */
[----:B------:R-:W0:Y:S04]  /*5dc0*/  SHFL.BFLY PT, R8, R7, 0x1, 0x1f ;  /* 0x0c201f0007087f89 */ /* 0x000e2800000e0000 */
[----:B------:R-:W1:Y:S01]  /*5dd0*/  SHFL.BFLY PT, R10, R9, 0x1, 0x1f ;  /* 0x0c201f00090a7f89 */ /* 0x000e6200000e0000 */
[----:B0-----:R-:W-:Y:S01]  /*5de0*/  FADD.FTZ R12, R7, R8 ;  /* 0x00000008070c7221 */ /* 0x001fe20000010000 */
[----:B-1----:R-:W-:-:S04]  /*5df0*/  FADD.FTZ R10, R9, R10 ;  /* 0x0000000a090a7221 */ /* 0x002fc80000010000 */
        /* <DEDUP_REMOVED lines=15> */
[----:B------:R-:W-:Y:S01]  /*5ef0*/  UMOV UR10, UR6 ;  /* 0x00000006000a7c82 */ /* 0x000fe20008000000 */
[----:B------:R-:W-:Y:S01]  /*5f00*/  UMOV UR11, 0x40000040 ;  /* 0x40000040000b7882 */ /* 0x000fe20000000000 */
[----:B------:R-:W-:Y:S01]  /*5f10*/  UIADD3 UR6, UR4, 0x180, URZ ;  /* 0x0000018004067890 */ /* 0x000fe2000fffe03f */
        /* <DEDUP_REMOVED lines=17> */
[----:B------:R-:W-:Y:S02]  /*6030*/  UIADD3 UR6, UR4, 0x300, URZ ;  /* 0x0000030004067890 */ /* 0x000fe4000fffe03f */
        /* <DEDUP_REMOVED lines=17> */
.L_x_6743:
        /* <DEDUP_REMOVED lines=69> */
[-C--:B------:R-:W-:Y:S01]  /*65a0*/  FMUL.FTZ R32, R150, R11.reuse ;  /* 0x0000000b96207220 */ /* 0x080fe20000410000 */
[----:B------:R-:W-:Y:S01]  /*65b0*/  FMUL.FTZ R151, R151, R11 ;  /* 0x0000000b97977220 */ /* 0x000fe20000410000 */
[----:B------:R-:W-:-:S02]  /*65c0*/  UIADD3 UR44, UR44, 0x1, URZ ;  /* 0x000000012c2c7890 */ /* 0x000fc4000fffe03f */
[----:B------:R-:W-:Y:S02]  /*65d0*/  USEL UR42, UR42, URZ, UP0 ;  /* 0x0000003f2a2a7287 */ /* 0x000fe40008000000 */
[----:B------:R-:W-:-:S12]  /*65e0*/  ULOP3.LUT UR43, UR43, UR4, URZ, 0x3c, !UPT ;  /* 0x000000042b2b7292 */ /* 0x000fd8000f8e3c3f */
.L_x_6719:
        /* <DEDUP_REMOVED lines=20> */
[----:B------:R-:W-:-:S02]  /*6730*/  ULDC.64 UR8, c[0x0][0xc00] ;  /* 0x0003000000087ab9 */ /* 0x000fc40000000a00 */
[----:B------:R-:W-:Y:S01]  /*6740*/  UIMAD.WIDE UR8, UR37, 0x4, UR8 ;  /* 0x00000004250878a5 */ /* 0x000fe2000f8e0208 */
[----:B------:R-:W-:Y:S02]  /*6750*/  MOV R24, R0 ;  /* 0x0000000000187202 */ /* 0x000fe40000000f00 */
[----:B0-----:R-:W-:-:S03]  /*6760*/  MOV R25, R5 ;  /* 0x0000000500197202 */ /* 0x001fc60000000f00 */
[----:B------:R-:W-:-:S03]  /*6770*/  IMAD.WIDE R4, R155, 0x2, R24 ;  /* 0x000000029b047825 */ /* 0x000fc600078e0218 */
[C---:B------:R-:W-:Y:S02]  /*6780*/  LOP3.LUT R9, R4.reuse, 0x380, RZ, 0xc0, !PT ;  /* 0x0000038004097812 */ /* 0x040fe400078ec0ff */
[C---:B------:R-:W-:Y:S02]  /*6790*/  IADD3 R91, P5, R4.reuse, 0x40, RZ ;  /* 0x00000040045b7810 */ /* 0x040fe40007fbe0ff */
[C---:B------:R-:W-:Y:S02]  /*67a0*/  IADD3 R95, P4, R4.reuse, 0x60, RZ ;  /* 0x00000060045f7810 */ /* 0x040fe40007f9e0ff */
        /* <DEDUP_REMOVED lines=9> */
[----:B------:R-:W-:Y:S01]  /*6840*/  IADD3 R103, P0, R4, 0x4060, RZ ;  /* 0x0000406004677810 */ /* 0x000fe20007f1e0ff */
[--C-:B------:R-:W-:Y:S01]  /*6850*/  IMAD.X R11, RZ, RZ, R5.reuse, P2 ;  /* 0x000000ffff0b7224 */ /* 0x100fe200010e0605 */
[----:B------:R-:W-:Y:S02]  /*6860*/  LOP3.LUT R14, R91, 0x380, RZ, 0xc0, !PT ;  /* 0x000003805b0e7812 */ /* 0x000fe400078ec0ff */
[----:B------:R-:W-:Y:S01]  /*6870*/  LOP3.LUT R4, R9, R4, RZ, 0x3c, !PT ;  /* 0x0000000409047212 */ /* 0x000fe200078e3cff */
[--C-:B------:R-:W-:Y:S01]  /*6880*/  IMAD.X R9, RZ, RZ, R5.reuse, P1 ;  /* 0x000000ffff097224 */ /* 0x100fe200008e0605 */
[----:B------:R-:W-:Y:S01]  /*6890*/  LOP3.LUT R44, R95, 0x380, RZ, 0xc0, !PT ;  /* 0x000003805f2c7812 */ /* 0x000fe200078ec0ff */
[----:B------:R-:W-:Y:S01]  /*68a0*/  IMAD.X R27, RZ, RZ, R5, P0 ;  /* 0x000000ffff1b7224 */ /* 0x000fe200000e0605 */
[----:B------:R-:W-:-:S02]  /*68b0*/  SHF.R.U64 R14, R14, 0x3, RZ ;  /* 0x000000030e0e7819 */ /* 0x000fc400000012ff */
[----:B------:R-:W-:Y:S02]  /*68c0*/  SHF.R.U64 R44, R44, 0x3, RZ ;  /* 0x000000032c2c7819 */ /* 0x000fe400000012ff */
[----:B------:R-:W-:Y:S02]  /*68d0*/  MOV R94, R4 ;  /* 0x00000004005e7202 */ /* 0x000fe40000000f00 */
[----:B------:R-:W-:Y:S02]  /*68e0*/  F2FP.BF16.F32.PACK_AB R4, R26, R157 ;  /* 0x0000009d1a04723e */ /* 0x000fe400000010ff */
[----:B------:R-:W-:Y:S01]  /*68f0*/  F2FP.BF16.F32.PACK_AB R5, R10, R93 ;  /* 0x0000005d0a05723e */ /* 0x000fe200000010ff */
[----:B------:R-:W-:Y:S01]  /*6900*/  BAR.SYNC.DEFER_BLOCKING 0x1, 0x100 ;  /* 0x0044000000007b1d */ /* 0x000fe20000010000 */
[----:B------:R-:W-:Y:S02]  /*6910*/  LOP3.LUT R10, R99, 0x380, RZ, 0xc0, !PT ;  /* 0x00000380630a7812 */ /* 0x000fe400078ec0ff */
[----:B------:R-:W-:-:S02]  /*6920*/  LOP3.LUT R26, R101, 0x380, RZ, 0xc0, !PT ;  /* 0x00000380651a7812 */ /* 0x000fc400078ec0ff */
[----:B------:R-:W-:Y:S02]  /*6930*/  LOP3.LUT R12, R45, 0x380, RZ, 0xc0, !PT ;  /* 0x000003802d0c7812 */ /* 0x000fe400078ec0ff */
[----:B------:R-:W-:Y:S02]  /*6940*/  LOP3.LUT R28, R14, R91, RZ, 0x3c, !PT ;  /* 0x0000005b0e1c7212 */ /* 0x000fe400078e3cff */
[----:B------:R-:W-:Y:S02]  /*6950*/  LOP3.LUT R14, R44, R95, RZ, 0x3c, !PT ;  /* 0x0000005f2c0e7212 */ /* 0x000fe400078e3cff */
[----:B------:R-:W-:Y:S02]  /*6960*/  LOP3.LUT R46, R97, 0x380, RZ, 0xc0, !PT ;  /* 0x00000380612e7812 */ /* 0x000fe400078ec0ff */
[----:B------:R-:W-:Y:S02]  /*6970*/  LOP3.LUT R44, R103, 0x380, RZ, 0xc0, !PT ;  /* 0x00000380672c7812 */ /* 0x000fe400078ec0ff */
[----:B------:R-:W-:-:S02]  /*6980*/  SHF.R.U64 R10, R10, 0x3, RZ ;  /* 0x000000030a0a7819 */ /* 0x000fc400000012ff */
[----:B------:R-:W-:Y:S02]  /*6990*/  SHF.R.U64 R26, R26, 0x3, RZ ;  /* 0x000000031a1a7819 */ /* 0x000fe400000012ff */
[----:B------:R-:W-:Y:S02]  /*69a0*/  SHF.R.U64 R12, R12, 0x3, RZ ;  /* 0x000000030c0c7819 */ /* 0x000fe400000012ff */
[----:B------:R-:W-:Y:S02]  /*69b0*/  SHF.R.U64 R46, R46, 0x3, RZ ;  /* 0x000000032e2e7819 */ /* 0x000fe400000012ff */
[----:B------:R-:W-:Y:S01]  /*69c0*/  SHF.R.U64 R44, R44, 0x3, RZ ;  /* 0x000000032c2c7819 */ /* 0x000fe200000012ff */
[----:B------:R0:W-:Y:S01]  /*69d0*/  STSM.16.M88.4 [R94], R4 ;  /* 0x000000045e007844 */ /* 0x0001e20000000200 */
[----:B------:R-:W-:Y:S02]  /*69e0*/  LOP3.LUT R10, R10, R99, RZ, 0x3c, !PT ;  /* 0x000000630a0a7212 */ /* 0x000fe400078e3cff */
[----:B------:R-:W-:-:S02]  /*69f0*/  LOP3.LUT R8, R26, R101, RZ, 0x3c, !PT ;  /* 0x000000651a087212 */ /* 0x000fc400078e3cff */
[----:B------:R-:W-:Y:S02]  /*6a00*/  LOP3.LUT R30, R12, R45, RZ, 0x3c, !PT ;  /* 0x0000002d0c1e7212 */ /* 0x000fe400078e3cff */
[----:B------:R-:W-:Y:S02]  /*6a10*/  LOP3.LUT R12, R46, R97, RZ, 0x3c, !PT ;  /* 0x000000612e0c7212 */ /* 0x000fe400078e3cff */
[----:B------:R-:W-:Y:S02]  /*6a20*/  LOP3.LUT R26, R44, R103, RZ, 0x3c, !PT ;  /* 0x000000672c1a7212 */ /* 0x000fe400078e3cff */
[----:B------:R-:W-:Y:S02]  /*6a30*/  MOV R45, R10 ;  /* 0x0000000a002d7202 */ /* 0x000fe40000000f00 */
[----:B------:R-:W-:Y:S02]  /*6a40*/  MOV R44, R8 ;  /* 0x00000008002c7202 */ /* 0x000fe40000000f00 */
[----:B------:R-:W-:-:S02]  /*6a50*/  MOV R91, R30 ;  /* 0x0000001e005b7202 */ /* 0x000fc40000000f00 */
[----:B------:R-:W-:Y:S02]  /*6a60*/  F2FP.BF16.F32.PACK_AB R8, R87, R92 ;  /* 0x0000005c5708723e */ /* 0x000fe400000010ff */
[----:B------:R-:W-:Y:S02]  /*6a70*/  F2FP.BF16.F32.PACK_AB R9, R85, R88 ;  /* 0x000000585509723e */ /* 0x000fe400000010ff */
[----:B------:R-:W-:Y:S02]  /*6a80*/  F2FP.BF16.F32.PACK_AB R10, R83, R86 ;  /* 0x00000056530a723e */ /* 0x000fe400000010ff */
[----:B------:R-:W-:Y:S02]  /*6a90*/  F2FP.BF16.F32.PACK_AB R11, R81, R84 ;  /* 0x00000054510b723e */ /* 0x000fe400000010ff */
[----:B------:R-:W-:Y:S02]  /*6aa0*/  MOV R90, R28 ;  /* 0x0000001c005a7202 */ /* 0x000fe40000000f00 */
[----:B------:R-:W-:Y:S01]  /*6ab0*/  MOV R89, R14 ;  /* 0x0000000e00597202 */ /* 0x000fe20000000f00 */
[----:B------:R-:W-:Y:S01]  /*6ac0*/  STSM.16.M88.4 [R91], R8 ;  /* 0x000000085b007844 */ /* 0x000fe20000000200 */
[----:B------:R-:W-:-:S02]  /*6ad0*/  MOV R46, R12 ;  /* 0x0000000c002e7202 */ /* 0x000fc40000000f00 */
[----:B0-----:R-:W-:Y:S02]  /*6ae0*/  F2FP.BF16.F32.PACK_AB R4, R79, R82 ;  /* 0x000000524f04723e */ /* 0x001fe400000010ff */
[----:B------:R-:W-:Y:S02]  /*6af0*/  F2FP.BF16.F32.PACK_AB R5, R77, R80 ;  /* 0x000000504d05723e */ /* 0x000fe400000010ff */
        /* <DEDUP_REMOVED lines=15> */
[----:B------:R-:W-:Y:S01]  /*6bf0*/  F2FP.BF16.F32.PACK_AB R62, R51, R54 ;  /* 0x00000036333e723e */ /* 0x000fe200000010ff */
[----:B0-----:R-:W-:Y:S01]  /*6c00*/  IMAD.U32 R4, RZ, RZ, UR8 ;  /* 0x00000008ff047e24 */ /* 0x001fe2000f8e00ff */
[----:B------:R-:W-:Y:S02]  /*6c10*/  F2FP.BF16.F32.PACK_AB R63, R49, R52 ;  /* 0x00000034313f723e */ /* 0x000fe400000010ff */
[----:B------:R-:W-:Y:S02]  /*6c20*/  F2FP.BF16.F32.PACK_AB R8, R43, R50 ;  /* 0x000000322b08723e */ /* 0x000fe400000010ff */
[----:B------:R-:W-:Y:S01]  /*6c30*/  F2FP.BF16.F32.PACK_AB R9, R41, R48 ;  /* 0x000000302909723e */ /* 0x000fe200000010ff */
[----:B------:R-:W-:Y:S01]  /*6c40*/  STSM.16.M88.4 [R45], R60 ;  /* 0x0000003c2d007844 */ /* 0x000fe20000000200 */
[----:B------:R-:W-:Y:S01]  /*6c50*/  F2FP.BF16.F32.PACK_AB R10, R39, R42 ;  /* 0x0000002a270a723e */ /* 0x000fe200000010ff */
[----:B------:R-:W-:Y:S01]  /*6c60*/  ULDC UR7, c[0x0][0xa88] ;  /* 0x0002a20000077ab9 */ /* 0x000fe20000000800 */
[----:B------:R-:W-:Y:S01]  /*6c70*/  F2FP.BF16.F32.PACK_AB R11, R37, R40 ;  /* 0x00000028250b723e */ /* 0x000fe200000010ff */
[----:B------:R-:W-:Y:S01]  /*6c80*/  UMOV UR4, URZ ;  /* 0x0000003f00047c82 */ /* 0x000fe20008000000 */
[----:B------:R-:W-:Y:S01]  /*6c90*/  MOV R26, R26 ;  /* 0x0000001a001a7202 */ /* 0x000fe20000000f00 */
[----:B------:R-:W0:Y:S01]  /*6ca0*/  LDC R50, c[0x0][0xbe8] ;  /* 0x0002fa00ff327b82 */ /* 0x000e220000000800 */
[----:B------:R-:W-:Y:S01]  /*6cb0*/  PLOP3.LUT P0, PT, PT, PT, UP0, 0x80, 0x0 ;  /* 0x000000000000781c */ /* 0x000fe20003f0f008 */
[----:B------:R1:W-:Y:S01]  /*6cc0*/  STSM.16.M88.4 [R44], R8 ;  /* 0x000000082c007844 */ /* 0x0003e20000000200 */
[----:B------:R-:W-:Y:S01]  /*6cd0*/  MOV R5, UR9 ;  /* 0x0000000900057c02 */ /* 0x000fe20008000f00 */
[----:B------:R-:W-:-:S02]  /*6ce0*/  ULDC.64 UR8, c[0x0][0xc08] ;  /* 0x0003020000087ab9 */ /* 0x000fc40000000a00 */
[----:B------:R2:W-:Y:S02]  /*6cf0*/  STSM.16.M88.4 [R26], R148 ;  /* 0x000000941a007844 */ /* 0x0005e40000000200 */
[----:B------:R-:W-:Y:S06]  /*6d00*/  BAR.SYNC.DEFER_BLOCKING 0x1, 0x100 ;  /* 0x0044000000007b1d */ /* 0x000fec0000010000 */
[----:B------:R-:W3:Y:S01]  /*6d10*/  @P0 LDG.E R3, desc[UR50][R4.64] ;  /* 0x0000003204030981 */ /* 0x000ee2000c1e1900 */
[----:B------:R-:W-:Y:S01]  /*6d20*/  UISETP.NE.U32.AND UP1, UPT, UR8, URZ, UPT ;  /* 0x0000003f0800728c */ /* 0x000fe2000bf25070 */
[----:B0-----:R-:W-:Y:S01]  /*6d30*/  ISETP.NE.AND P1, PT, R50, 0x1, PT ;  /* 0x000000013200780c */ /* 0x001fe20003f25270 */
[----:B-1----:R-:W-:-:S02]  /*6d40*/  IMAD.U32 R9, RZ, RZ, UR39 ;  /* 0x00000027ff097e24 */ /* 0x002fc4000f8e00ff */
[----:B------:R-:W-:-:S06]  /*6d50*/  UISETP.NE.AND.EX UP1, UPT, UR9, URZ, UPT, UP1 ;  /* 0x0000003f0900728c */ /* 0x000fcc000bf25310 */
[----:B------:R-:W-:-:S04]  /*6d60*/  PLOP3.LUT P2, PT, PT, PT, UP1, 0x80, 0x0 ;  /* 0x000000000000781c */ /* 0x000fc80003f4f018 */
[----:B------:R-:W0:Y:S01]  /*6d70*/  @P1 LDC R6, c[0x0][0xbec] ;  /* 0x0002fb00ff061b82 */ /* 0x000e220000000800 */
[----:B------:R-:W-:-:S04]  /*6d80*/  @UP1 ULEA UR8, UP2, UR37, UR8, 0x2 ;  /* 0x0000000825081291 */ /* 0x000fc8000f84103f */
[----:B------:R-:W-:Y:S02]  /*6d90*/  @UP1 ULEA.HI.X UR9, UR37, UR9, UR38, 0x2, UP2 ;  /* 0x0000000925091291 */ /* 0x000fe400090f1426 */
[----:B------:R-:W-:Y:S01]  /*6da0*/  IMAD.U32 R10, RZ, RZ, UR8 ;  /* 0x00000008ff0a7e24 */ /* 0x000fe2000f8e00ff */
[----:B------:R-:W1:Y:S03]  /*6db0*/  @P1 LDC R12, c[0x0][0xbf0] ;  /* 0x0002fc00ff0c1b82 */ /* 0x000e660000000800 */
[----:B------:R-:W-:Y:S01]  /*6dc0*/  IMAD.U32 R11, RZ, RZ, UR9 ;  /* 0x00000009ff0b7e24 */ /* 0x000fe2000f8e00ff */
[----:B---3--:R-:W-:Y:S01]  /*6dd0*/  @P0 R2UR UR4, R3 ;  /* 0x00000000030402ca */ /* 0x008fe200000e0000 */
[----:B------:R-:W-:-:S06]  /*6de0*/  IMAD.U32 R3, RZ, RZ, UR7 ;  /* 0x00000007ff037e24 */ /* 0x000fcc000f8e00ff */
[----:B------:R2:W5:Y:S01]  /*6df0*/  @P2 LDG.E R3, desc[UR50][R10.64] ;  /* 0x000000320a032981 */ /* 0x000562000c1e1900 */
[----:B01----:R-:W-:Y:S07]  /*6e00*/  @P2 BRA `(.L_x_6746) ;  /* 0x0000000000102947 */ /* 0x003fee0003800000 */
[----:B------:R-:W-:Y:S05]  /*6e10*/  @!P0 BRA `(.L_x_6746) ;  /* 0x00000000000c8947 */ /* 0x000fea0003800000 */
[----:B------:R-:W3:Y:S04]  /*6e20*/  LDG.E R8, desc[UR50][R4.64] ;  /* 0x0000003204087981 */ /* 0x000ee8000c1e1900 */
[----:B-----5:R-:W3:Y:S02]  /*6e30*/  LDG.E R3, desc[UR50][R4.64+0x4] ;  /* 0x0000043204037981 */ /* 0x020ee4000c1e1900 */
[----:B---3--:R-:W-:-:S07]  /*6e40*/  IMAD.IADD R3, R3, 0x1, -R8 ;  /* 0x0000000103037824 */ /* 0x008fce00078e0a08 */
.L_x_6746:
[----:B------:R-:W-:Y:S01]  /*6e50*/  USHF.R.S32.HI UR14, URZ, 0x1f, UR40 ;  /* 0x0000001f3f0e7899 */ /* 0x000fe20008011428 */
[----:B------:R-:W-:Y:S01]  /*6e60*/  IMAD R9, R9, 0x80, R16 ;  /* 0x0000008009097824 */ /* 0x000fe200078e0210 */
[----:B------:R-:W-:Y:S01]  /*6e70*/  ULDC.64 UR12, c[0x0][0xb90] ;  /* 0x0002e400000c7ab9 */ /* 0x000fe20000000a00 */
[----:B------:R-:W-:Y:S01]  /*6e80*/  USHF.R.S32.HI UR11, URZ, 0x1f, UR4 ;  /* 0x0000001f3f0b7899 */ /* 0x000fe20008011404 */
[----:B-----5:R-:W-:Y:S01]  /*6e90*/  IMAD R46, R3, R50, RZ ;  /* 0x00000032032e7224 */ /* 0x020fe200078e02ff */
[----:B------:R-:W-:Y:S01]  /*6ea0*/  UIMAD UR7, UR14, UR12, URZ ;  /* 0x0000000c0e0772a4 */ /* 0x000fe2000f8e023f */
[----:B------:R-:W-:Y:S01]  /*6eb0*/  @P1 IMAD.HI.U32 R5, R9, R6, RZ ;  /* 0x0000000609051227 */ /* 0x000fe200078e00ff */
[----:B------:R-:W-:Y:S01]  /*6ec0*/  UMOV UR10, UR4 ;  /* 0x00000004000a7c82 */ /* 0x000fe20008000000 */
[----:B------:R-:W-:Y:S02]  /*6ed0*/  USEL UR38, UR38, URZ, !UP0 ;  /* 0x0000003f26267287 */ /* 0x000fe4000c000000 */
[----:B------:R-:W-:Y:S01]  /*6ee0*/  UIMAD.WIDE.U32 UR8, UR40, UR12, UR10 ;  /* 0x0000000c280872a5 */ /* 0x000fe2000f8e000a */
[----:B------:R-:W-:Y:S01]  /*6ef0*/  IMAD.MOV.U32 R4, RZ, RZ, R9 ;  /* 0x000000ffff047224 */ /* 0x000fe200078e0009 */
[----:B------:R-:W-:Y:S01]  /*6f00*/  UIMAD UR7, UR40, UR13, UR7 ;  /* 0x0000000d280772a4 */ /* 0x000fe2000f8e0207 */
[----:B------:R-:W-:Y:S01]  /*6f10*/  @P1 SHF.R.U32.HI R4, RZ, R12, R5 ;  /* 0x0000000cff041219 */ /* 0x000fe20000011605 */
[----:B------:R-:W-:Y:S01]  /*6f20*/  USEL UR37, UR37, URZ, !UP0 ;  /* 0x0000003f25257287 */ /* 0x000fe2000c000000 */
[----:B------:R-:W-:Y:S01]  /*6f30*/  IMAD R5, R17, 0x40, R22 ;  /* 0x0000004011057824 */ /* 0x000fe200078e0216 */
[----:B------:R-:W-:Y:S01]  /*6f40*/  ULDC.64 UR12, c[0x0][0xb98] ;  /* 0x0002e600000c7ab9 */ /* 0x000fe20000000a00 */
[----:B------:R-:W-:Y:S01]  /*6f50*/  UIADD3 UR9, UR9, UR7, URZ ;  /* 0x0000000709097290 */ /* 0x000fe2000fffe03f */
[----:B------:R-:W-:Y:S01]  /*6f60*/  IADD3 R7, -R4, RZ, RZ ;  /* 0x000000ff04077210 */ /* 0x000fe20007ffe1ff */
[----:B------:R-:W-:Y:S01]  /*6f70*/  UIMAD UR7, UR38, UR12, URZ ;  /* 0x0000000c260772a4 */ /* 0x000fe2000f8e023f */
[----:B------:R-:W-:Y:S01]  /*6f80*/  IMAD.WIDE R24, R5, 0x2, R24 ;  /* 0x0000000205187825 */ /* 0x000fe200078e0218 */
[----:B------:R-:W-:Y:S01]  /*6f90*/  UIMAD.WIDE.U32 UR8, UR37, UR12, UR8 ;  /* 0x0000000c250872a5 */ /* 0x000fe2000f8e0008 */
[----:B------:R-:W-:Y:S01]  /*6fa0*/  SHF.R.S32.HI R5, RZ, 0x1f, R4 ;  /* 0x0000001fff057819 */ /* 0x000fe20000011404 */
[----:B------:R-:W-:Y:S01]  /*6fb0*/  UIMAD UR7, UR37, UR13, UR7 ;  /* 0x0000000d250772a4 */ /* 0x000fe2000f8e0207 */
[----:B------:R-:W-:Y:S01]  /*6fc0*/  IMAD R7, R50, R7, R9 ;  /* 0x0000000732077224 */ /* 0x000fe200078e0209 */
[----:B--2---:R-:W-:Y:S01]  /*6fd0*/  IADD3 R11, P3, R24, 0x2000, RZ ;  /* 0x00002000180b7810 */ /* 0x004fe20007f7e0ff */
[----:B------:R-:W-:Y:S01]  /*6fe0*/  ULDC.64 UR12, c[0x0][0xaa0] ;  /* 0x0002a800000c7ab9 */ /* 0x000fe20000000a00 */
[----:B------:R-:W-:-:S02]  /*6ff0*/  IADD3 R4, P2, R4, UR8, RZ ;  /* 0x0000000804047c10 */ /* 0x000fc4000ff5e0ff */
[----:B------:R-:W-:Y:S01]  /*7000*/  IMAD.U32 R6, RZ, RZ, UR7 ;  /* 0x00000007ff067e24 */ /* 0x000fe2000f8e00ff */
[----:B------:R-:W-:Y:S02]  /*7010*/  LOP3.LUT R8, R11, 0x380, RZ, 0xc0, !PT ;  /* 0x000003800b087812 */ /* 0x000fe400078ec0ff */
[----:B------:R-:W-:Y:S02]  /*7020*/  IADD3 R13, P0, R24, 0x1000, RZ ;  /* 0x00001000180d7810 */ /* 0x000fe40007f1e0ff */
[----:B------:R-:W-:Y:S01]  /*7030*/  IADD3.X R5, R5, UR9, R6, P2, !PT ;  /* 0x0000000905057c10 */ /* 0x000fe200097fe406 */
[----:B------:R-:W-:Y:S01]  /*7040*/  ULDC.64 UR8, c[0x0][0xb88] ;  /* 0x0002e20000087ab9 */ /* 0x000fe20000000a00 */
[----:B------:R-:W-:Y:S02]  /*7050*/  SHF.R.S32.HI R6, RZ, 0x1f, R7 ;  /* 0x0000001fff067819 */ /* 0x000fe40000011407 */
[----:B------:R-:W-:Y:S01]  /*7060*/  SHF.R.U64 R8, R8, 0x3, RZ ;  /* 0x0000000308087819 */ /* 0x000fe200000012ff */
[----:B------:R-:W-:Y:S01]  /*7070*/  IMAD.WIDE.U32 R4, R7, UR8, R4 ;  /* 0x0000000807047c25 */ /* 0x000fe2000f8e0004 */
[----:B------:R-:W-:-:S02]  /*7080*/  LOP3.LUT R12, R13, 0x380, RZ, 0xc0, !PT ;  /* 0x000003800d0c7812 */ /* 0x000fc400078ec0ff */
[----:B------:R-:W-:Y:S01]  /*7090*/  LOP3.LUT R8, R8, R11, RZ, 0x3c, !PT ;  /* 0x0000000b08087212 */ /* 0x000fe200078e3cff */
[----:B------:R-:W-:Y:S01]  /*70a0*/  IMAD R10, R6, UR8, RZ ;  /* 0x00000008060a7c24 */ /* 0x000fe2000f8e02ff */
[----:B------:R-:W-:Y:S02]  /*70b0*/  SHF.R.U64 R12, R12, 0x3, RZ ;  /* 0x000000030c0c7819 */ /* 0x000fe400000012ff */
[----:B------:R-:W-:Y:S01]  /*70c0*/  IADD3 R9, P2, R24, 0x3000, RZ ;  /* 0x0000300018097810 */ /* 0x000fe20007f5e0ff */
[----:B------:R-:W-:Y:S01]  /*70d0*/  IMAD R11, R7, UR9, R10 ;  /* 0x00000009070b7c24 */ /* 0x000fe2000f8e020a */
[----:B------:R-:W-:Y:S01]  /*70e0*/  ULDC.64 UR8, c[0x0][0xb50] ;  /* 0x0002d40000087ab9 */ /* 0x000fe20000000a00 */
[----:B------:R-:W-:Y:S01]  /*70f0*/  LOP3.LUT R12, R12, R13, RZ, 0x3c, !PT ;  /* 0x0000000d0c0c7212 */ /* 0x000fe200078e3cff */
[----:B------:R-:W-:Y:S01]  /*7100*/  IMAD.X R13, RZ, RZ, R25, P0 ;  /* 0x000000ffff0d7224 */ /* 0x000fe200000e0619 */
[----:B------:R-:W-:Y:S01]  /*7110*/  LOP3.LUT P0, RZ, R154, 0x3, RZ, 0xc0, !PT ;  /* 0x000000039aff7812 */ /* 0x000fe2000780c0ff */
[----:B------:R-:W-:Y:S01]  /*7120*/  IMAD.IADD R5, R5, 0x1, R11 ;  /* 0x0000000105057824 */ /* 0x000fe200078e020b */
[----:B------:R-:W-:Y:S01]  /*7130*/  LEA R11, P4, R4, UR8, 0x2 ;  /* 0x00000008040b7c11 */ /* 0x000fe2000f8810ff */
[----:B------:R-:W-:Y:S01]  /*7140*/  IMAD.X R7, RZ, RZ, R25, P2 ;  /* 0x000000ffff077224 */ /* 0x000fe200010e0619 */
[----:B------:R-:W-:-:S02]  /*7150*/  LOP3.LUT R6, R9, 0x380, RZ, 0xc0, !PT ;  /* 0x0000038009067812 */ /* 0x000fc400078ec0ff */
[----:B------:R-:W-:Y:S01]  /*7160*/  LEA.HI.X R14, R4, UR9, R5, 0x2, P4 ;  /* 0x00000009040e7c11 */ /* 0x000fe2000a0f1405 */
[----:B------:R-:W-:Y:S01]  /*7170*/  SHFL.IDX PT, R44, R11, RZ, 0x1c1f ;  /* 0x001c1fff0b2c7589 */ /* 0x000fe200000e0000 */
[----:B------:R-:W-:Y:S01]  /*7180*/  IMAD.U32 R4, RZ, RZ, UR39 ;  /* 0x00000027ff047e24 */ /* 0x000fe2000f8e00ff */
[----:B------:R-:W-:Y:S02]  /*7190*/  SHF.R.U64 R6, R6, 0x3, RZ ;  /* 0x0000000306067819 */ /* 0x000fe400000012ff */
[----:B------:R-:W0:Y:S01]  /*71a0*/  SHFL.IDX PT, R45, R14, RZ, 0x1c1f ;  /* 0x001c1fff0e2d7589 */ /* 0x000e2200000e0000 */
[----:B------:R-:W-:Y:S01]  /*71b0*/  IMAD R15, R4, 0x80, R19 ;  /* 0x00000080040f7824 */ /* 0x000fe200078e0213 */
[----:B------:R-:W-:Y:S01]  /*71c0*/  LOP3.LUT R6, R6, R9, RZ, 0x3c, !PT ;  /* 0x0000000906067212 */ /* 0x000fe200078e3cff */
[----:B------:R-:W-:Y:S01]  /*71d0*/  IMAD.X R9, RZ, RZ, R25, P3 ;  /* 0x000000ffff097224 */ /* 0x000fe200018e0619 */
[----:B------:R-:W-:Y:S01]  /*71e0*/  SHFL.IDX PT, R48, R11, 0x1, 0x1c1f ;  /* 0x003c1f000b307f89 */ /* 0x000fe200000e0000 */
[C---:B------:R-:W-:Y:S01]  /*71f0*/  VIADD R4, R15.reuse, 0x8 ;  /* 0x000000080f047836 */ /* 0x040fe20000000000 */
[----:B------:R-:W-:-:S02]  /*7200*/  ISETP.GE.OR P2, PT, R15, R46, P0 ;  /* 0x0000002e0f00720c */ /* 0x000fc40000746670 */
[----:B------:R-:W1:Y:S01]  /*7210*/  SHFL.IDX PT, R49, R14, 0x1, 0x1c1f ;  /* 0x003c1f000e317f89 */ /* 0x000e6200000e0000 */
[----:B------:R-:W-:Y:S02]  /*7220*/  IADD3 R10, P3, R24, 0x7000, RZ ;  /* 0x00007000180a7810 */ /* 0x000fe40007f7e0ff */
[----:B------:R-:W-:Y:S01]  /*7230*/  ISETP.GE.OR P0, PT, R4, R46, P0 ;  /* 0x0000002e0400720c */ /* 0x000fe20000706670 */
[----:B------:R-:W-:Y:S01]  /*7240*/  UIMAD UR7, UR11, UR12, URZ ;  /* 0x0000000c0b0772a4 */ /* 0x000fe2000f8e023f */
[----:B------:R-:W-:Y:S01]  /*7250*/  LOP3.LUT R3, R10, 0x380, RZ, 0xc0, !PT ;  /* 0x000003800a037812 */ /* 0x000fe200078ec0ff */
[----:B------:R-:W-:Y:S01]  /*7260*/  UIMAD.WIDE.U32 UR8, UR4, UR12, URZ ;  /* 0x0000000c040872a5 */ /* 0x000fe2000f8e003f */
[C---:B------:R-:W-:Y:S02]  /*7270*/  IADD3 R41, P6, R24.reuse, 0x4000, RZ ;  /* 0x0000400018297810 */ /* 0x040fe40007fde0ff */
[C---:B------:R-:W-:Y:S02]  /*7280*/  IADD3 R37, P5, R24.reuse, 0x5000, RZ ;  /* 0x0000500018257810 */ /* 0x040fe40007fbe0ff */
[----:B------:R-:W-:-:S02]  /*7290*/  IADD3 R33, P4, R24, 0x6000, RZ ;  /* 0x0000600018217810 */ /* 0x000fc40007f9e0ff */
[----:B------:R-:W-:Y:S01]  /*72a0*/  LOP3.LUT R5, R24, 0x380, RZ, 0xc0, !PT ;  /* 0x0000038018057812 */ /* 0x000fe200078ec0ff */
[----:B0-----:R0:W-:Y:S01]  /*72b0*/  @!P2 ST.E desc[UR50][R44.64], R20 ;  /* 0x000000142c00a985 */ /* 0x0011e2000c101932 */
[----:B------:R-:W-:Y:S01]  /*72c0*/  SHF.R.U64 R3, R3, 0x3, RZ ;  /* 0x0000000303037819 */ /* 0x000fe200000012ff */
[----:B------:R-:W-:Y:S01]  /*72d0*/  UIMAD UR7, UR4, UR13, UR7 ;  /* 0x0000000d040772a4 */ /* 0x000fe2000f8e0207 */
[----:B------:R-:W-:Y:S01]  /*72e0*/  LOP3.LUT R40, R41, 0x380, RZ, 0xc0, !PT ;  /* 0x0000038029287812 */ /* 0x000fe200078ec0ff */
[----:B------:R-:W-:Y:S01]  /*72f0*/  ULDC.64 UR10, c[0x0][0xae8] ;  /* 0x0002ba00000a7ab9 */ /* 0x000fe20000000a00 */
[----:B------:R-:W-:Y:S01]  /*7300*/  LOP3.LUT R28, R3, R10, RZ, 0x3c, !PT ;  /* 0x0000000a031c7212 */ /* 0x000fe200078e3cff */
[----:B------:R-:W-:Y:S01]  /*7310*/  IMAD.X R29, RZ, RZ, R25, P3 ;  /* 0x000000ffff1d7224 */ /* 0x000fe200018e0619 */
[----:B------:R-:W-:Y:S01]  /*7320*/  LOP3.LUT R36, R37, 0x380, RZ, 0xc0, !PT ;  /* 0x0000038025247812 */ /* 0x000fe200078ec0ff */
[----:B-1----:R1:W-:Y:S01]  /*7330*/  @!P0 ST.E desc[UR50][R48.64], R21 ;  /* 0x0000001530008985 */ /* 0x0023e2000c101932 */
[----:B------:R-:W-:-:S02]  /*7340*/  LOP3.LUT R32, R33, 0x380, RZ, 0xc0, !PT ;  /* 0x0000038021207812 */ /* 0x000fc400078ec0ff */
[----:B------:R-:W-:Y:S01]  /*7350*/  SHF.R.U64 R5, R5, 0x3, RZ ;  /* 0x0000000305057819 */ /* 0x000fe200000012ff */
[----:B0-----:R-:W0:Y:S01]  /*7360*/  @P1 LDC R45, c[0x0][0xbec] ;  /* 0x0002fb00ff2d1b82 */ /* 0x001e220000000800 */
[----:B------:R-:W-:Y:S01]  /*7370*/  UIADD3 UR9, UR9, UR7, URZ ;  /* 0x0000000709097290 */ /* 0x000fe2000fffe03f */
[----:B------:R-:W-:Y:S01]  /*7380*/  IMAD R3, R152, 0x20, R17 ;  /* 0x0000002098037824 */ /* 0x000fe200078e0211 */
[----:B------:R-:W-:Y:S01]  /*7390*/  UIMAD UR4, UR14, UR10, URZ ;  /* 0x0000000a0e0472a4 */ /* 0x000fe2000f8e023f */
[----:B------:R-:W-:Y:S02]  /*73a0*/  SHF.R.U64 R40, R40, 0x3, RZ ;  /* 0x0000000328287819 */ /* 0x000fe400000012ff */
[----:B------:R-:W-:Y:S02]  /*73b0*/  SHF.R.U64 R36, R36, 0x3, RZ ;  /* 0x0000000324247819 */ /* 0x000fe400000012ff */
[----:B-1----:R-:W1:Y:S01]  /*73c0*/  @P1 LDC R21, c[0x0][0xbf0] ;  /* 0x0002fc00ff151b82 */ /* 0x002e620000000800 */
[----:B------:R-:W-:Y:S01]  /*73d0*/  IMAD.U32 R48, RZ, RZ, UR39 ;  /* 0x00000027ff307e24 */ /* 0x000fe2000f8e00ff */
[----:B------:R-:W-:Y:S01]  /*73e0*/  UIMAD UR4, UR40, UR11, UR4 ;  /* 0x0000000b280472a4 */ /* 0x000fe2000f8e0204 */
[----:B------:R-:W-:Y:S01]  /*73f0*/  SHF.R.U64 R32, R32, 0x3, RZ ;  /* 0x0000000320207819 */ /* 0x000fe200000012ff */
[----:B------:R-:W-:Y:S01]  /*7400*/  UIMAD.WIDE.U32 UR8, UR40, UR10, UR8 ;  /* 0x0000000a280872a5 */ /* 0x000fe2000f8e0008 */
[----:B------:R-:W-:Y:S01]  /*7410*/  IMAD R48, R48, 0x80, R3 ;  /* 0x0000008030307824 */ /* 0x000fe200078e0203 */
[----:B------:R-:W-:Y:S01]  /*7420*/  LOP3.LUT R40, R40, R41, RZ, 0x3c, !PT ;  /* 0x0000002928287212 */ /* 0x000fe200078e3cff */
[----:B------:R-:W-:Y:S01]  /*7430*/  ULDC.64 UR10, c[0x0][0xaf0] ;  /* 0x0002bc00000a7ab9 */ /* 0x000fe20000000a00 */
[----:B------:R-:W-:Y:S01]  /*7440*/  UIADD3 UR9, UR9, UR4, URZ ;  /* 0x0000000409097290 */ /* 0x000fe2000fffe03f */
[----:B------:R-:W-:Y:S01]  /*7450*/  IMAD.MOV.U32 R3, RZ, RZ, R48 ;  /* 0x000000ffff037224 */ /* 0x000fe200078e0030 */
[----:B------:R-:W-:Y:S01]  /*7460*/  UIMAD UR4, UR38, UR10, URZ ;  /* 0x0000000a260472a4 */ /* 0x000fe2000f8e023f */
[----:B------:R-:W-:Y:S01]  /*7470*/  LOP3.LUT R36, R36, R37, RZ, 0x3c, !PT ;  /* 0x0000002524247212 */ /* 0x000fe200078e3cff */
[----:B------:R-:W-:Y:S01]  /*7480*/  UIMAD.WIDE.U32 UR8, UR37, UR10, UR8 ;  /* 0x0000000a250872a5 */ /* 0x000fe2000f8e0008 */
[----:B------:R-:W-:Y:S01]  /*7490*/  LOP3.LUT R32, R32, R33, RZ, 0x3c, !PT ;  /* 0x0000002120207212 */ /* 0x000fe200078e3cff */
[----:B------:R-:W5:Y:S01]  /*74a0*/  LD.E.128 R12, desc[UR50][R12.64] ;  /* 0x000000320c0c7980 */ /* 0x000f62000c101d00 */
[----:B------:R-:W-:Y:S01]  /*74b0*/  LOP3.LUT R24, R5, R24, RZ, 0x3c, !PT ;  /* 0x0000001805187212 */ /* 0x000fe200078e3cff */
[----:B0-----:R-:W-:Y:S01]  /*74c0*/  @P1 IMAD.HI.U32 R20, R48, R45, RZ ;  /* 0x0000002d30141227 */ /* 0x001fe200078e00ff */
[----:B------:R-:W-:Y:S01]  /*74d0*/  UIMAD UR4, UR37, UR11, UR4 ;  /* 0x0000000b250472a4 */ /* 0x000fe2000f8e0204 */
[----:B------:R-:W-:Y:S01]  /*74e0*/  IADD3.X R41, RZ, R25, RZ, P6, !PT ;  /* 0x00000019ff297210 */ /* 0x000fe200037fe4ff */
[----:B------:R-:W5:Y:S01]  /*74f0*/  LD.E.128 R8, desc[UR50][R8.64] ;  /* 0x0000003208087980 */ /* 0x000f62000c101d00 */
[--C-:B------:R-:W-:Y:S01]  /*7500*/  IMAD.X R37, RZ, RZ, R25.reuse, P5 ;  /* 0x000000ffff257224 */ /* 0x100fe200028e0619 */
[----:B------:R-:W-:Y:S01]  /*7510*/  UIADD3 UR4, UR9, UR4, URZ ;  /* 0x0000000409047290 */ /* 0x000fe2000fffe03f */
[----:B------:R-:W-:Y:S01]  /*7520*/  IMAD.X R33, RZ, RZ, R25, P4 ;  /* 0x000000ffff217224 */ /* 0x000fe200020e0619 */
[----:B------:R-:W5:Y:S01]  /*7530*/  LD.E.128 R4, desc[UR50][R6.64] ;  /* 0x0000003206047980 */ /* 0x000f62000c101d00 */
[----:B-1----:R-:W-:Y:S01]  /*7540*/  @P1 SHF.R.U32.HI R3, RZ, R21, R20 ;  /* 0x00000015ff031219 */ /* 0x002fe20000011614 */
[----:B------:R-:W-:Y:S01]  /*7550*/  IMAD.U32 R20, RZ, RZ, UR8 ;  /* 0x00000008ff147e24 */ /* 0x000fe2000f8e00ff */
[----:B------:R-:W-:Y:S01]  /*7560*/  MOV R21, UR9 ;  /* 0x0000000900157c02 */ /* 0x000fe20008000f00 */
[----:B------:R-:W-:Y:S01]  /*7570*/  ULDC.64 UR8, c[0x0][0xae0] ;  /* 0x0002b80000087ab9 */ /* 0x000fe20000000a00 */
[--C-:B------:R-:W-:Y:S01]  /*7580*/  SHF.R.S32.HI R44, RZ, 0x1f, R3.reuse ;  /* 0x0000001fff2c7819 */ /* 0x100fe20000011403 */
[----:B------:R-:W-:Y:S01]  /*7590*/  IMAD.MOV R45, RZ, RZ, -R3 ;  /* 0x000000ffff2d7224 */ /* 0x000fe200078e0a03 */
[----:B------:R-:W5:Y:S01]  /*75a0*/  LD.E.128 R24, desc[UR50][R24.64] ;  /* 0x0000003218187980 */ /* 0x000f62000c101d00 */
[----:B------:R-:W-:-:S02]  /*75b0*/  IMAD.U32 R21, RZ, RZ, UR4 ;  /* 0x00000004ff157e24 */ /* 0x000fc4000f8e00ff */
[----:B------:R-:W-:Y:S01]  /*75c0*/  IMAD R44, R44, UR8, RZ ;  /* 0x000000082c2c7c24 */ /* 0x000fe2000f8e02ff */
[----:B------:R-:W5:Y:S01]  /*75d0*/  LD.E.128 R40, desc[UR50][R40.64] ;  /* 0x0000003228287980 */ /* 0x000f62000c101d00 */
[----:B------:R-:W-:Y:S02]  /*75e0*/  IMAD R45, R50, R45, R48 ;  /* 0x0000002d322d7224 */ /* 0x000fe400078e0230 */
[----:B------:R-:W-:Y:S01]  /*75f0*/  IMAD.U32 R48, RZ, RZ, UR39 ;  /* 0x00000027ff307e24 */ /* 0x000fe2000f8e00ff */
[----:B------:R-:W5:Y:S01]  /*7600*/  LD.E.128 R36, desc[UR50][R36.64] ;  /* 0x0000003224247980 */ /* 0x000f62000c101d00 */
[C---:B------:R-:W-:Y:S02]  /*7610*/  IMAD R49, R3.reuse, UR9, R44 ;  /* 0x0000000903317c24 */ /* 0x040fe4000f8e022c */
[----:B------:R-:W-:Y:S01]  /*7620*/  IMAD.WIDE.U32 R20, R3, UR8, R20 ;  /* 0x0000000803147c25 */ /* 0x000fe2000f8e0014 */
[----:B------:R-:W5:Y:S01]  /*7630*/  LD.E.128 R32, desc[UR50][R32.64] ;  /* 0x0000003220207980 */ /* 0x000f62000c101d00 */
[----:B------:R-:W-:Y:S01]  /*7640*/  SHF.R.S32.HI R3, RZ, 0x1f, R45 ;  /* 0x0000001fff037819 */ /* 0x000fe2000001142d */
[----:B------:R-:W-:-:S02]  /*7650*/  ULDC.64 UR8, c[0x0][0xad8] ;  /* 0x0002b60000087ab9 */ /* 0x000fc40000000a00 */
[----:B------:R-:W5:Y:S01]  /*7660*/  LD.E.128 R28, desc[UR50][R28.64] ;  /* 0x000000321c1c7980 */ /* 0x000f62000c101d00 */
[----:B------:R-:W-:Y:S01]  /*7670*/  IMAD R51, R48, 0x80, R17 ;  /* 0x0000008030337824 */ /* 0x000fe200078e0211 */
[----:B------:R-:W-:Y:S01]  /*7680*/  @!PT LDS RZ, [RZ] ;  /* 0x00000000fffff984 */ /* 0x000fe20000000800 */
[----:B------:R-:W-:Y:S01]  /*7690*/  @!PT LDS RZ, [RZ] ;  /* 0x00000000fffff984 */ /* 0x000fe20000000800 */
[----:B------:R-:W-:Y:S01]  /*76a0*/  @!PT LDS RZ, [RZ] ;  /* 0x00000000fffff984 */ /* 0x000fe20000000800 */
[----:B------:R-:W-:Y:S01]  /*76b0*/  @!PT LDS RZ, [RZ] ;  /* 0x00000000fffff984 */ /* 0x000fe20000000800 */
[----:B------:R0:W-:Y:S06]  /*76c0*/  MEMBAR.ALL.CTA ;  /* 0x0000000000007992 */ /* 0x0001ec0000008000 */
[----:B0-----:R-:W0:Y:S01]  /*76d0*/  FENCE.VIEW.ASYNC.S ;  /* 0x00000000000073c6 */ /* 0x001e220000000000 */
[----:B------:R-:W-:Y:S02]  /*76e0*/  IMAD.IADD R21, R21, 0x1, R49 ;  /* 0x0000000115157824 */ /* 0x000fe400078e0231 */
[----:B------:R-:W-:-:S02]  /*76f0*/  IMAD R44, R3, UR8, RZ ;  /* 0x00000008032c7c24 */ /* 0x000fc4000f8e02ff */
[----:B------:R-:W-:Y:S02]  /*7700*/  VIADD R3, R51, 0x20 ;  /* 0x0000002033037836 */ /* 0x000fe40000000000 */
[C---:B------:R-:W-:Y:S02]  /*7710*/  IMAD R49, R45.reuse, UR9, R44 ;  /* 0x000000092d317c24 */ /* 0x040fe4000f8e022c */
[----:B------:R-:W-:Y:S01]  /*7720*/  IMAD.WIDE.U32 R20, R45, UR8, R20 ;  /* 0x000000082d147c25 */ /* 0x000fe2000f8e0014 */
[-C--:B------:R-:W-:Y:S01]  /*7730*/  ISETP.GE.AND P0, PT, R3, R46.reuse, PT ;  /* 0x0000002e0300720c */ /* 0x080fe20003f06270 */
[----:B------:R-:W-:Y:S01]  /*7740*/  ULDC.64 UR8, c[0x0][0xa80] ;  /* 0x0002a00000087ab9 */ /* 0x000fe20000000a00 */
[C---:B------:R-:W-:Y:S01]  /*7750*/  ISETP.GE.AND P2, PT, R51.reuse, R46, PT ;  /* 0x0000002e3300720c */ /* 0x040fe20003f46270 */
[----:B------:R-:W-:Y:S01]  /*7760*/  VIADD R3, R51, 0x40 ;  /* 0x0000004033037836 */ /* 0x000fe20000000000 */
[----:B------:R-:W-:Y:S01]  /*7770*/  IADD3 R21, R21, R49, RZ ;  /* 0x0000003115157210 */ /* 0x000fe20007ffe0ff */
[----:B------:R-:W-:Y:S01]  /*7780*/  VIADD R0, R0, 0x28820 ;  /* 0x0002882000007836 */ /* 0x000fe20000000000 */
[----:B------:R-:W-:-:S02]  /*7790*/  LEA R48, P3, R20, UR8, 0x1 ;  /* 0x0000000814307c11 */ /* 0x000fc4000f8608ff */
[----:B------:R-:W-:Y:S02]  /*77a0*/  ISETP.GE.AND P1, PT, R3, R46, PT ;  /* 0x0000002e0300720c */ /* 0x000fe40003f26270 */
[----:B------:R-:W-:Y:S02]  /*77b0*/  LEA.HI.X R3, R20, UR9, R21, 0x1, P3 ;  /* 0x0000000914037c11 */ /* 0x000fe400098f0c15 */
[----:B------:R-:W-:Y:S01]  /*77c0*/  PRMT R0, RZ, 0x654, R0 ;  /* 0x00000654ff007816 */ /* 0x000fe20000000000 */
[----:B0-----:R0:W1:Y:S01]  /*77d0*/  SHFL.IDX PT, R21, R48, RZ, 0x181f ;  /* 0x00181fff30157589 */ /* 0x00106200000e0000 */
[----:B------:R-:W-:Y:S02]  /*77e0*/  BSSY B1, `(.L_x_6747) ;  /* 0x000000d000017945 */ /* 0x000fe40003800000 */
[----:B------:R0:W-:Y:S01]  /*77f0*/  SYNCS.ARRIVE.TRANS64.RED.A1T0 RZ, [R0+URZ], RZ ;  /* 0x000000ff00ff79a7 */ /* 0x0001e2000810043f */
[----:B------:R0:W2:Y:S01]  /*7800*/  SHFL.IDX PT, R45, R3, RZ, 0x181f ;  /* 0x00181fff032d7589 */ /* 0x0000a200000e0000 */
[----:B------:R-:W-:Y:S05]  /*7810*/  @P2 BRA `(.L_x_6748) ;  /* 0x0000000000242947 */ /* 0x000fea0003800000 */
[----:B------:R-:W-:Y:S02]  /*7820*/  ULDC UR4, c[0x0][0xac8] ;  /* 0x0002b20000047ab9 */ /* 0x000fe40000000800 */
[----:B------:R-:W-:Y:S02]  /*7830*/  ISETP.GE.AND P2, PT, R22, UR4, PT ;  /* 0x0000000416007c0c */ /* 0x000fe4000bf46270 */
[----:B------:R-:W-:-:S11]  /*7840*/  ISETP.GE.AND P3, PT, R18, UR4, PT ;  /* 0x0000000412007c0c */ /* 0x000fd6000bf66270 */
[-C--:B-1----:R-:W-:Y:S02]  /*7850*/  @!P2 LEA R20, P4, R22, R21.reuse, 0x1 ;  /* 0x000000151614a211 */ /* 0x082fe400078808ff */
[----:B------:R-:W-:Y:S02]  /*7860*/  @!P3 LEA R44, P5, R18, R21, 0x1 ;  /* 0x00000015122cb211 */ /* 0x000fe400078a08ff */
[-C--:B--2---:R-:W-:Y:S02]  /*7870*/  @!P2 LEA.HI.X R21, R22, R45.reuse, R189, 0x1, P4 ;  /* 0x0000002d1615a211 */ /* 0x084fe400020f0cbd */
[----:B------:R-:W-:-:S03]  /*7880*/  @!P3 LEA.HI.X R45, R18, R45, R188, 0x1, P5 ;  /* 0x0000002d122db211 */ /* 0x000fc600028f0cbc */
[----:B-----5:R3:W-:Y:S04]  /*7890*/  @!P2 ST.E.128 desc[UR50][R20.64], R24 ;  /* 0x000000181400a985 */ /* 0x0207e8000c101d32 */
[----:B------:R3:W-:Y:S02]  /*78a0*/  @!P3 ST.E.128 desc[UR50][R44.64], R40 ;  /* 0x000000282c00b985 */ /* 0x0007e4000c101d32 */
.L_x_6748:
[----:B------:R-:W-:Y:S05]  /*78b0*/  BSYNC B1 ;  /* 0x0000000000017941 */ /* 0x000fea0003800000 */
.L_x_6747:
[----:B---3-5:R3:W4:Y:S01]  /*78c0*/  SHFL.IDX PT, R25, R3, 0x1, 0x181f ;  /* 0x00381f0003197f89 */ /* 0x02872200000e0000 */
[----:B------:R-:W-:Y:S03]  /*78d0*/  BSSY B1, `(.L_x_6749) ;  /* 0x000000c000017945 */ /* 0x000fe60003800000 */
[----:B-1----:R3:W1:Y:S01]  /*78e0*/  SHFL.IDX PT, R21, R48, 0x1, 0x181f ;  /* 0x00381f0030157f89 */ /* 0x00266200000e0000 */
[----:B------:R-:W-:Y:S05]  /*78f0*/  @P0 BRA `(.L_x_6750) ;  /* 0x0000000000240947 */ /* 0x000fea0003800000 */
[----:B------:R-:W-:Y:S02]  /*7900*/  ULDC UR4, c[0x0][0xac8] ;  /* 0x0002b20000047ab9 */ /* 0x000fe40000000800 */
[----:B------:R-:W-:Y:S02]  /*7910*/  ISETP.GE.AND P3, PT, R22, UR4, PT ;  /* 0x0000000416007c0c */ /* 0x000fe4000bf66270 */
[----:B------:R-:W-:-:S11]  /*7920*/  ISETP.GE.AND P4, PT, R18, UR4, PT ;  /* 0x0000000412007c0c */ /* 0x000fd6000bf86270 */
[-C--:B-1----:R-:W-:Y:S02]  /*7930*/  @!P3 LEA R20, P0, R22, R21.reuse, 0x1 ;  /* 0x000000151614b211 */ /* 0x082fe400078008ff */
[----:B------:R-:W-:Y:S02]  /*7940*/  @!P4 LEA R24, P2, R18, R21, 0x1 ;  /* 0x000000151218c211 */ /* 0x000fe400078408ff */
[-C--:B----4-:R-:W-:Y:S02]  /*7950*/  @!P3 LEA.HI.X R21, R22, R25.reuse, R189, 0x1, P0 ;  /* 0x000000191615b211 */ /* 0x090fe400000f0cbd */
[----:B------:R-:W-:-:S03]  /*7960*/  @!P4 LEA.HI.X R25, R18, R25, R188, 0x1, P2 ;  /* 0x000000191219c211 */ /* 0x000fc600010f0cbc */
[----:B------:R1:W-:Y:S04]  /*7970*/  @!P3 ST.E.128 desc[UR50][R20.64], R12 ;  /* 0x0000000c1400b985 */ /* 0x0003e8000c101d32 */
[----:B------:R1:W-:Y:S02]  /*7980*/  @!P4 ST.E.128 desc[UR50][R24.64], R36 ;  /* 0x000000241800c985 */ /* 0x0003e4000c101d32 */
.L_x_6750:
[----:B------:R-:W-:Y:S05]  /*7990*/  BSYNC B1 ;  /* 0x0000000000017941 */ /* 0x000fea0003800000 */
.L_x_6749:
[----:B-1----:R1:W0:Y:S01]  /*79a0*/  SHFL.IDX PT, R15, R3, 0x2, 0x181f ;  /* 0x00581f00030f7f89 */ /* 0x00222200000e0000 */
[----:B------:R-:W-:Y:S03]  /*79b0*/  BSSY B1, `(.L_x_6751) ;  /* 0x000000c000017945 */ /* 0x000fe60003800000 */
[----:B------:R1:W0:Y:S01]  /*79c0*/  SHFL.IDX PT, R13, R48, 0x2, 0x181f ;  /* 0x00581f00300d7f89 */ /* 0x00022200000e0000 */
[----:B------:R-:W-:Y:S05]  /*79d0*/  @P1 BRA `(.L_x_6752) ;  /* 0x0000000000241947 */ /* 0x000fea0003800000 */
[----:B------:R-:W-:Y:S02]  /*79e0*/  ULDC UR4, c[0x0][0xac8] ;  /* 0x0002b20000047ab9 */ /* 0x000fe40000000800 */
[----:B------:R-:W-:Y:S02]  /*79f0*/  ISETP.GE.AND P2, PT, R22, UR4, PT ;  /* 0x0000000416007c0c */ /* 0x000fe4000bf46270 */
[----:B------:R-:W-:-:S11]  /*7a00*/  ISETP.GE.AND P3, PT, R18, UR4, PT ;  /* 0x0000000412007c0c */ /* 0x000fd6000bf66270 */
[-C--:B0-----:R-:W-:Y:S02]  /*7a10*/  @!P2 LEA R12, P0, R22, R13.reuse, 0x1 ;  /* 0x0000000d160ca211 */ /* 0x081fe400078008ff */
[----:B------:R-:W-:Y:S02]  /*7a20*/  @!P3 LEA R14, P1, R18, R13, 0x1 ;  /* 0x0000000d120eb211 */ /* 0x000fe400078208ff */
[-C--:B------:R-:W-:Y:S02]  /*7a30*/  @!P2 LEA.HI.X R13, R22, R15.reuse, R189, 0x1, P0 ;  /* 0x0000000f160da211 */ /* 0x080fe400000f0cbd */
[----:B------:R-:W-:-:S03]  /*7a40*/  @!P3 LEA.HI.X R15, R18, R15, R188, 0x1, P1 ;  /* 0x0000000f120fb211 */ /* 0x000fc600008f0cbc */
[----:B------:R0:W-:Y:S04]  /*7a50*/  @!P2 ST.E.128 desc[UR50][R12.64], R8 ;  /* 0x000000080c00a985 */ /* 0x0001e8000c101d32 */
[----:B------:R0:W-:Y:S02]  /*7a60*/  @!P3 ST.E.128 desc[UR50][R14.64], R32 ;  /* 0x000000200e00b985 */ /* 0x0001e4000c101d32 */
.L_x_6752:
[----:B------:R-:W-:Y:S05]  /*7a70*/  BSYNC B1 ;  /* 0x0000000000017941 */ /* 0x000fea0003800000 */
.L_x_6751:
[----:B0-----:R-:W-:Y:S01]  /*7a80*/  VIADD R0, R51, 0x60 ;  /* 0x0000006033007836 */ /* 0x001fe20000000000 */
[----:B-1-3--:R-:W0:Y:S04]  /*7a90*/  SHFL.IDX PT, R3, R3, 0x3, 0x181f ;  /* 0x00781f0003037f89 */ /* 0x00ae2800000e0000 */
[----:B------:R-:W-:Y:S01]  /*7aa0*/  ISETP.GE.AND P0, PT, R0, R46, PT ;  /* 0x0000002e0000720c */ /* 0x000fe20003f06270 */
[----:B------:R1:W3:-:S12]  /*7ab0*/  SHFL.IDX PT, R11, R48, 0x3, 0x181f ;  /* 0x00781f00300b7f89 */ /* 0x0002d800000e0000 */
[----:B-1----:R-:W-:Y:S05]  /*7ac0*/  @P0 BRA `(.L_x_6753) ;  /* 0x0000000c001c0947 */ /* 0x002fea0003800000 */
[----:B------:R-:W-:Y:S02]  /*7ad0*/  ULDC UR4, c[0x0][0xac8] ;  /* 0x0002b20000047ab9 */ /* 0x000fe40000000800 */
[----:B------:R-:W-:-:S13]  /*7ae0*/  ISETP.GE.AND P1, PT, R22, UR4, PT ;  /* 0x0000000416007c0c */ /* 0x000fda000bf26270 */
[----:B---3--:R-:W-:-:S04]  /*7af0*/  @!P1 LEA R8, P0, R22, R11, 0x1 ;  /* 0x0000000b16089211 */ /* 0x008fc800078008ff */
[----:B0-----:R-:W-:Y:S02]  /*7b00*/  @!P1 LEA.HI.X R9, R22, R3, R189, 0x1, P0 ;  /* 0x0000000316099211 */ /* 0x001fe400000f0cbd */
[----:B------:R-:W-:-:S03]  /*7b10*/  ISETP.GE.AND P0, PT, R18, UR4, PT ;  /* 0x0000000412007c0c */ /* 0x000fc6000bf06270 */
[----:B------:R1:W-:Y:S10]  /*7b20*/  @!P1 ST.E.128 desc[UR50][R8.64], R4 ;  /* 0x0000000408009985 */ /* 0x0003f4000c101d32 */
[----:B------:R-:W-:Y:S05]  /*7b30*/  @P0 BRA `(.L_x_6753) ;  /* 0x0000000c00000947 */ /* 0x000fea0003800000 */
[----:B-1----:R-:W-:-:S04]  /*7b40*/  LEA R4, P0, R18, R11, 0x1 ;  /* 0x0000000b12047211 */ /* 0x002fc800078008ff */
[----:B------:R-:W-:-:S05]  /*7b50*/  LEA.HI.X R5, R18, R3, R188, 0x1, P0 ;  /* 0x0000000312057211 */ /* 0x000fca00000f0cbc */
[----:B------:R0:W-:Y:S01]  /*7b60*/  ST.E.128 desc[UR50][R4.64], R28 ;  /* 0x0000001c04007985 */ /* 0x0001e2000c101d32 */
[----:B------:R-:W-:Y:S05]  /*7b70*/  BRA `(.L_x_6753) ;  /* 0x0000000800f07947 */ /* 0x000fea0003800000 */
.L_x_6745:
[----:B------:R-:W-:Y:S01]  /*7b80*/  ULDC.64 UR10, c[0x0][0xc00] ;  /* 0x00030000000a7ab9 */ /* 0x000fe20000000a00 */
[----:B------:R-:W-:Y:S01]  /*7b90*/  USHF.L.U32 UR8, UR37, 0x2, URZ ;  /* 0x0000000225087899 */ /* 0x000fe2000800063f */
[----:B------:R-:W0:Y:S01]  /*7ba0*/  LDC R11, c[0x0][0xbe8] ;  /* 0x0002fa00ff0b7b82 */ /* 0x000e220000000800 */
[----:B------:R-:W-:Y:S02]  /*7bb0*/  UISETP.NE.U32.AND UP0, UPT, UR10, URZ, UPT ;  /* 0x0000003f0a00728c */ /* 0x000fe4000bf05070 */
[----:B------:R-:W-:Y:S02]  /*7bc0*/  USHF.L.U64.HI UR9, UR37, 0x2, UR38 ;  /* 0x0000000225097899 */ /* 0x000fe40008010226 */
[----:B------:R-:W-:Y:S02]  /*7bd0*/  UISETP.NE.AND.EX UP0, UPT, UR11, URZ, UPT, UP0 ;  /* 0x0000003f0b00728c */ /* 0x000fe4000bf05300 */
[----:B------:R-:W-:-:S04]  /*7be0*/  UIADD3 UR4, UP1, UR8, UR10, URZ ;  /* 0x0000000a08047290 */ /* 0x000fc8000ff3e03f */
[----:B------:R-:W-:Y:S01]  /*7bf0*/  PLOP3.LUT P2, PT, PT, PT, UP0, 0x80, 0x0 ;  /* 0x000000000000781c */ /* 0x000fe20003f4f008 */
[----:B------:R-:W-:Y:S01]  /*7c00*/  UIADD3.X UR7, UR9, UR11, URZ, UP1, !UPT ;  /* 0x0000000b09077290 */ /* 0x000fe20008ffe43f */
[----:B------:R-:W-:Y:S02]  /*7c10*/  IMAD.U32 R4, RZ, RZ, UR4 ;  /* 0x00000004ff047e24 */ /* 0x000fe4000f8e00ff */
[----:B------:R-:W-:Y:S02]  /*7c20*/  ULDC.64 UR10, c[0x0][0xc08] ;  /* 0x00030200000a7ab9 */ /* 0x000fe40000000a00 */
[----:B------:R-:W-:Y:S01]  /*7c30*/  UISETP.NE.U32.AND UP1, UPT, UR10, URZ, UPT ;  /* 0x0000003f0a00728c */ /* 0x000fe2000bf25070 */
[----:B------:R-:W-:-:S03]  /*7c40*/  IMAD.U32 R5, RZ, RZ, UR7 ;  /* 0x00000007ff057e24 */ /* 0x000fc6000f8e00ff */
[----:B------:R-:W-:-:S03]  /*7c50*/  UISETP.NE.AND.EX UP1, UPT, UR11, URZ, UPT, UP1 ;  /* 0x0000003f0b00728c */ /* 0x000fc6000bf25310 */
[----:B------:R-:W2:Y:S01]  /*7c60*/  @P2 LDG.E R3, desc[UR50][R4.64] ;  /* 0x0000003204032981 */ /* 0x000ea2000c1e1900 */
[----:B------:R-:W-:Y:S02]  /*7c70*/  ULDC UR4, c[0x0][0xa88] ;  /* 0x0002a20000047ab9 */ /* 0x000fe40000000800 */
[----:B------:R-:W-:Y:S01]  /*7c80*/  PLOP3.LUT P3, PT, PT, PT, UP1, 0x80, 0x0 ;  /* 0x000000000000781c */ /* 0x000fe20003f6f018 */
[----:B------:R-:W-:-:S04]  /*7c90*/  IMAD.U32 R0, RZ, RZ, UR4 ;  /* 0x00000004ff007e24 */ /* 0x000fc8000f8e00ff */
        /* <DEDUP_REMOVED lines=17> */
.L_x_6754:
[----:B------:R-:W-:Y:S01]  /*7db0*/  USEL UR37, UR37, URZ, !UP0 ;  /* 0x0000003f25257287 */ /* 0x000fe2000c000000 */
[----:B------:R-:W-:Y:S01]  /*7dc0*/  BSSY B1, `(.L_x_6755) ;  /* 0x000002d000017945 */ /* 0x000fe20003800000 */
[----:B------:R-:W-:-:S03]  /*7dd0*/  USEL UR38, UR38, URZ, !UP0 ;  /* 0x0000003f26267287 */ /* 0x000fc6000c000000 */
[----:B------:R-:W-:Y:S09]  /*7de0*/  @P1 BRA `(.L_x_6756) ;  /* 0x0000000000a81947 */ /* 0x000ff20003800000 */
[----:B------:R-:W0:Y:S01]  /*7df0*/  S2R R4, SR_TID.X ;  /* 0x0000000000047919 */ /* 0x000e220000002100 */
[----:B------:R-:W1:Y:S01]  /*7e00*/  LDC R6, c[0x0][0xbe8] ;  /* 0x0002fa00ff067b82 */ /* 0x000e620000000800 */
[----:B------:R-:W-:-:S05]  /*7e10*/  IMAD.U32 R3, RZ, RZ, UR39 ;  /* 0x00000027ff037e24 */ /* 0x000fca000f8e00ff */
[----:B0-----:R-:W-:Y:S01]  /*7e20*/  LEA R3, R3, R4, 0x7 ;  /* 0x0000000403037211 */ /* 0x001fe200078e38ff */
[----:B-1---5:R-:W-:-:S04]  /*7e30*/  IMAD R4, R0, R6, RZ ;  /* 0x0000000600047224 */ /* 0x022fc800078e02ff */
[----:B------:R-:W-:-:S05]  /*7e40*/  VIADD R5, R3, 0xffffff80 ;  /* 0xffffff8003057836 */ /* 0x000fca0000000000 */
[----:B------:R-:W-:-:S13]  /*7e50*/  ISETP.GE.AND P1, PT, R5, R4, PT ;  /* 0x000000040500720c */ /* 0x000fda0003f26270 */
[----:B------:R-:W-:Y:S05]  /*7e60*/  @P1 BRA `(.L_x_6756) ;  /* 0x0000000000881947 */ /* 0x000fea0003800000 */
[----:B------:R-:W-:Y:S01]  /*7e70*/  ISETP.NE.AND P1, PT, R6, 0x1, PT ;  /* 0x000000010600780c */ /* 0x000fe20003f25270 */
[----:B------:R-:W-:Y:S01]  /*7e80*/  ULDC.64 UR12, c[0x0][0xb90] ;  /* 0x0002e400000c7ab9 */ /* 0x000fe20000000a00 */
[----:B------:R-:W-:Y:S01]  /*7e90*/  UMOV UR8, UR4 ;  /* 0x0000000400087c82 */ /* 0x000fe20008000000 */
[----:B------:R-:W-:Y:S01]  /*7ea0*/  UIMAD UR7, UR11, UR12, URZ ;  /* 0x0000000c0b0772a4 */ /* 0x000fe2000f8e023f */
[----:B------:R-:W-:Y:S02]  /*7eb0*/  UMOV UR9, UR10 ;  /* 0x0000000a00097c82 */ /* 0x000fe40008000000 */
[----:B------:R-:W-:Y:S02]  /*7ec0*/  UIMAD.WIDE.U32 UR8, UR40, UR12, UR8 ;  /* 0x0000000c280872a5 */ /* 0x000fe4000f8e0008 */
[----:B------:R-:W-:-:S03]  /*7ed0*/  UIMAD UR7, UR40, UR13, UR7 ;  /* 0x0000000d280772a4 */ /* 0x000fc6000f8e0207 */
[----:B------:R-:W-:Y:S02]  /*7ee0*/  ULDC.64 UR12, c[0x0][0xb98] ;  /* 0x0002e600000c7ab9 */ /* 0x000fe40000000a00 */
[----:B------:R-:W0:Y:S01]  /*7ef0*/  @P1 LDC R4, c[0x0][0xbec] ;  /* 0x0002fb00ff041b82 */ /* 0x000e220000000800 */
[----:B------:R-:W-:Y:S02]  /*7f00*/  UIADD3 UR9, UR9, UR7, URZ ;  /* 0x0000000709097290 */ /* 0x000fe4000fffe03f */
[----:B------:R-:W-:Y:S02]  /*7f10*/  UIMAD UR7, UR38, UR12, URZ ;  /* 0x0000000c260772a4 */ /* 0x000fe4000f8e023f */
[----:B------:R-:W-:Y:S02]  /*7f20*/  UIMAD.WIDE.U32 UR8, UR37, UR12, UR8 ;  /* 0x0000000c250872a5 */ /* 0x000fe4000f8e0008 */
[----:B------:R-:W-:Y:S01]  /*7f30*/  UIMAD UR7, UR37, UR13, UR7 ;  /* 0x0000000d250772a4 */ /* 0x000fe2000f8e0207 */
[----:B------:R-:W1:Y:S02]  /*7f40*/  @P1 LDC R8, c[0x0][0xbf0] ;  /* 0x0002fc00ff081b82 */ /* 0x000e640000000800 */
[----:B------:R-:W-:Y:S01]  /*7f50*/  ULDC.64 UR12, c[0x0][0xb88] ;  /* 0x0002e200000c7ab9 */ /* 0x000fe20000000a00 */
[----:B0-----:R-:W-:-:S04]  /*7f60*/  @P1 IMAD.HI.U32 R3, R5, R4, RZ ;  /* 0x0000000405031227 */ /* 0x001fc800078e00ff */
[----:B------:R-:W-:Y:S01]  /*7f70*/  IMAD.MOV.U32 R4, RZ, RZ, R5 ;  /* 0x000000ffff047224 */ /* 0x000fe200078e0005 */
[----:B-1----:R-:W-:Y:S01]  /*7f80*/  @P1 SHF.R.U32.HI R4, RZ, R8, R3 ;  /* 0x00000008ff041219 */ /* 0x002fe20000011603 */
[----:B------:R-:W-:-:S04]  /*7f90*/  IMAD.U32 R8, RZ, RZ, UR7 ;  /* 0x00000007ff087e24 */ /* 0x000fc8000f8e00ff */
[----:B------:R-:W-:-:S04]  /*7fa0*/  IMAD.MOV R3, RZ, RZ, -R4 ;  /* 0x000000ffff037224 */ /* 0x000fc800078e0a04 */
[----:B------:R-:W-:Y:S01]  /*7fb0*/  IMAD R3, R6, R3, R5 ;  /* 0x0000000306037224 */ /* 0x000fe200078e0205 */
[----:B------:R-:W-:Y:S02]  /*7fc0*/  SHF.R.S32.HI R5, RZ, 0x1f, R4 ;  /* 0x0000001fff057819 */ /* 0x000fe40000011404 */
        /* <DEDUP_REMOVED lines=12> */
.L_x_6756:
[----:B------:R-:W-:Y:S05]  /*8090*/  BSYNC B1 ;  /* 0x0000000000017941 */ /* 0x000fea0003800000 */
.L_x_6755:
[----:B------:R-:W1:Y:S01]  /*80a0*/  @P0 LDC R5, c[0x0][0xbf0] ;  /* 0x0002fc00ff050b82 */ /* 0x000e620000000800 */
[----:B------:R-:W-:Y:S01]  /*80b0*/  ULDC.64 UR12, c[0x0][0xaa0] ;  /* 0x0002a800000c7ab9 */ /* 0x000fe20000000a00 */
[----:B0-----:R-:W-:Y:S01]  /*80c0*/  IMAD R3, R152, 0x20, R17 ;  /* 0x0000002098037824 */ /* 0x001fe200078e0211 */
[----:B------:R-:W-:Y:S01]  /*80d0*/  UIMAD UR7, UR10, UR12, URZ ;  /* 0x0000000c0a0772a4 */ /* 0x000fe2000f8e023f */
[----:B------:R-:W-:Y:S01]  /*80e0*/  IMAD.U32 R8, RZ, RZ, UR39 ;  /* 0x00000027ff087e24 */ /* 0x000fe2000f8e00ff */
[----:B------:R-:W-:Y:S01]  /*80f0*/  UIMAD.WIDE.U32 UR8, UR4, UR12, URZ ;  /* 0x0000000c040872a5 */ /* 0x000fe2000f8e003f */
[----:B------:R-:W-:Y:S01]  /*8100*/  BSSY B1, `(.L_x_6757) ;  /* 0x0000039000017945 */ /* 0x000fe20003800000 */
[----:B------:R-:W-:Y:S02]  /*8110*/  UIMAD UR7, UR4, UR13, UR7 ;  /* 0x0000000d040772a4 */ /* 0x000fe4000f8e0207 */
[----:B------:R-:W-:Y:S01]  /*8120*/  LEA R8, R8, R3, 0x7 ;  /* 0x0000000308087211 */ /* 0x000fe200078e38ff */
        /* <DEDUP_REMOVED lines=19> */
[----:B------:R-:W-:Y:S01]  /*8260*/  IMAD.U32 R4, RZ, RZ, UR8 ;  /* 0x00000008ff047e24 */ /* 0x000fe2000f8e00ff */
[----:B------:R-:W-:Y:S01]  /*8270*/  ULDC.64 UR8, c[0x0][0xad8] ;  /* 0x0002b60000087ab9 */ /* 0x000fe20000000a00 */
[----:B------:R-:W-:-:S02]  /*8280*/  IMAD.U32 R5, RZ, RZ, UR4 ;  /* 0x00000004ff057e24 */ /* 0x000fc4000f8e00ff */
[----:B------:R-:W-:Y:S02]  /*8290*/  IMAD R7, R11, R7, R8 ;  /* 0x000000070b077224 */ /* 0x000fe400078e0208 */
[C---:B------:R-:W-:Y:S02]  /*82a0*/  IMAD R9, R3.reuse, UR11, R6 ;  /* 0x0000000b03097c24 */ /* 0x040fe4000f8e0206 */
[----:B------:R-:W-:Y:S01]  /*82b0*/  IMAD.WIDE.U32 R4, R3, UR10, R4 ;  /* 0x0000000a03047c25 */ /* 0x000fe2000f8e0004 */
[----:B------:R-:W-:-:S03]  /*82c0*/  SHF.R.S32.HI R3, RZ, 0x1f, R7 ;  /* 0x0000001fff037819 */ /* 0x000fc60000011407 */
[----:B------:R-:W-:Y:S02]  /*82d0*/  IMAD.U32 R8, RZ, RZ, UR39 ;  /* 0x00000027ff087e24 */ /* 0x000fe4000f8e00ff */
[----:B------:R-:W-:Y:S02]  /*82e0*/  IMAD.IADD R5, R5, 0x1, R9 ;  /* 0x0000000105057824 */ /* 0x000fe400078e0209 */
[----:B------:R-:W-:Y:S02]  /*82f0*/  IMAD R6, R3, UR8, RZ ;  /* 0x0000000803067c24 */ /* 0x000fe4000f8e02ff */
[----:B------:R-:W-:Y:S02]  /*8300*/  IMAD R8, R8, 0x80, R17 ;  /* 0x0000008008087824 */ /* 0x000fe400078e0211 */
[----:B-----5:R-:W-:Y:S02]  /*8310*/  IMAD R11, R0, R11, RZ ;  /* 0x0000000b000b7224 */ /* 0x020fe400078e02ff */
[C---:B------:R-:W-:Y:S01]  /*8320*/  IMAD R3, R7.reuse, UR9, R6 ;  /* 0x0000000907037c24 */ /* 0x040fe2000f8e0206 */
[C---:B------:R-:W-:Y:S01]  /*8330*/  IADD3 R0, R8.reuse, 0x20, RZ ;  /* 0x0000002008007810 */ /* 0x040fe20007ffe0ff */
[----:B------:R-:W-:Y:S01]  /*8340*/  IMAD.WIDE.U32 R4, R7, UR8, R4 ;  /* 0x0000000807047c25 */ /* 0x000fe2000f8e0004 */
[-C--:B------:R-:W-:Y:S01]  /*8350*/  ISETP.GE.AND P2, PT, R8, R11.reuse, PT ;  /* 0x0000000b0800720c */ /* 0x080fe20003f46270 */
[----:B------:R-:W-:Y:S01]  /*8360*/  ULDC.64 UR8, c[0x0][0xa80] ;  /* 0x0002a00000087ab9 */ /* 0x000fe20000000a00 */
[----:B------:R-:W-:Y:S01]  /*8370*/  ISETP.GE.AND P1, PT, R0, R11, PT ;  /* 0x0000000b0000720c */ /* 0x000fe20003f26270 */
[----:B------:R-:W-:Y:S01]  /*8380*/  IMAD.IADD R3, R5, 0x1, R3 ;  /* 0x0000000105037824 */ /* 0x000fe200078e0203 */
[----:B------:R-:W-:Y:S01]  /*8390*/  LEA R6, P3, R4, UR8, 0x1 ;  /* 0x0000000804067c11 */ /* 0x000fe2000f8608ff */
[----:B------:R-:W-:-:S03]  /*83a0*/  VIADD R0, R8, 0x40 ;  /* 0x0000004008007836 */ /* 0x000fc60000000000 */
[----:B------:R-:W-:Y:S01]  /*83b0*/  LEA.HI.X R3, R4, UR9, R3, 0x1, P3 ;  /* 0x0000000904037c11 */ /* 0x000fe200098f0c03 */
[----:B------:R0:W1:Y:S01]  /*83c0*/  SHFL.IDX PT, R7, R6, RZ, 0x181f ;  /* 0x00181fff06077589 */ /* 0x00006200000e0000 */
[----:B------:R-:W-:-:S03]  /*83d0*/  ISETP.GE.AND P0, PT, R0, R11, PT ;  /* 0x0000000b0000720c */ /* 0x000fc60003f06270 */
[----:B------:R0:W2:Y:S01]  /*83e0*/  SHFL.IDX PT, R5, R3, RZ, 0x181f ;  /* 0x00181fff03057589 */ /* 0x0000a200000e0000 */
[----:B------:R-:W-:Y:S09]  /*83f0*/  @P2 BRA `(.L_x_6758) ;  /* 0x0000000000242947 */ /* 0x000ff20003800000 */
[----:B------:R-:W-:Y:S02]  /*8400*/  ULDC UR4, c[0x0][0xac8] ;  /* 0x0002b20000047ab9 */ /* 0x000fe40000000800 */
[----:B------:R-:W-:Y:S02]  /*8410*/  ISETP.GE.AND P4, PT, R22, UR4, PT ;  /* 0x0000000416007c0c */ /* 0x000fe4000bf86270 */
[----:B------:R-:W-:-:S11]  /*8420*/  ISETP.GE.AND P5, PT, R18, UR4, PT ;  /* 0x0000000412007c0c */ /* 0x000fd6000bfa6270 */
[-C--:B-1----:R-:W-:Y:S02]  /*8430*/  @!P4 LEA R12, P2, R22, R7.reuse, 0x1 ;  /* 0x00000007160cc211 */ /* 0x082fe400078408ff */
[----:B------:R-:W-:Y:S02]  /*8440*/  @!P5 LEA R4, P3, R18, R7, 0x1 ;  /* 0x000000071204d211 */ /* 0x000fe400078608ff */
[-C--:B--2---:R-:W-:Y:S02]  /*8450*/  @!P4 LEA.HI.X R13, R22, R5.reuse, R189, 0x1, P2 ;  /* 0x00000005160dc211 */ /* 0x084fe400010f0cbd */
[----:B------:R-:W-:-:S03]  /*8460*/  @!P5 LEA.HI.X R5, R18, R5, R188, 0x1, P3 ;  /* 0x000000051205d211 */ /* 0x000fc600018f0cbc */
[----:B------:R3:W-:Y:S04]  /*8470*/  @!P4 ST.E.128 desc[UR50][R12.64], RZ ;  /* 0x000000ff0c00c985 */ /* 0x0007e8000c101d32 */
[----:B------:R3:W-:Y:S02]  /*8480*/  @!P5 ST.E.128 desc[UR50][R4.64], RZ ;  /* 0x000000ff0400d985 */ /* 0x0007e4000c101d32 */
.L_x_6758:
[----:B------:R-:W-:Y:S05]  /*8490*/  BSYNC B1 ;  /* 0x0000000000017941 */ /* 0x000fea0003800000 */
.L_x_6757:
[----:B--23--:R2:W3:Y:S01]  /*84a0*/  SHFL.IDX PT, R5, R3, 0x1, 0x181f ;  /* 0x00381f0003057f89 */ /* 0x00c4e200000e0000 */
        /* <DEDUP_REMOVED lines=8> */
[-C--:B---3--:R-:W-:Y:S02]  /*8530*/  @!P3 LEA.HI.X R13, R22, R5.reuse, R189, 0x1, P1 ;  /* 0x00000005160db211 */ /* 0x088fe400008f0cbd */
[----:B------:R-:W-:-:S03]  /*8540*/  @!P4 LEA.HI.X R5, R18, R5, R188, 0x1, P2 ;  /* 0x000000051205c211 */ /* 0x000fc600010f0cbc */
[----:B------:R4:W-:Y:S04]  /*8550*/  @!P3 ST.E.128 desc[UR50][R12.64], RZ ;  /* 0x000000ff0c00b985 */ /* 0x0009e8000c101d32 */
[----:B------:R4:W-:Y:S02]  /*8560*/  @!P4 ST.E.128 desc[UR50][R4.64], RZ ;  /* 0x000000ff0400c985 */ /* 0x0009e4000c101d32 */
.L_x_6760:
[----:B------:R-:W-:Y:S05]  /*8570*/  BSYNC B1 ;  /* 0x0000000000017941 */ /* 0x000fea0003800000 */
.L_x_6759:
[----:B---34-:R3:W4:Y:S01]  /*8580*/  SHFL.IDX PT, R5, R3, 0x2, 0x181f ;  /* 0x00581f0003057f89 */ /* 0x01872200000e0000 */
        /* <DEDUP_REMOVED lines=10> */
[----:B------:R1:W-:Y:S04]  /*8630*/  @!P2 ST.E.128 desc[UR50][R12.64], RZ ;  /* 0x000000ff0c00a985 */ /* 0x0003e8000c101d32 */
[----:B------:R1:W-:Y:S02]  /*8640*/  @!P3 ST.E.128 desc[UR50][R4.64], RZ ;  /* 0x000000ff0400b985 */ /* 0x0003e4000c101d32 */
.L_x_6762:
[----:B------:R-:W-:Y:S05]  /*8650*/  BSYNC B1 ;  /* 0x0000000000017941 */ /* 0x000fea0003800000 */
.L_x_6761:
[----:B------:R-:W-:Y:S01]  /*8660*/  VIADD R0, R8, 0x60 ;  /* 0x0000006008007836 */ /* 0x000fe20000000000 */
[----:B0-23--:R-:W0:Y:S04]  /*8670*/  SHFL.IDX PT, R3, R3, 0x3, 0x181f ;  /* 0x00781f0003037f89 */ /* 0x00de2800000e0000 */
[----:B------:R-:W-:Y:S01]  /*8680*/  ISETP.GE.AND P0, PT, R0, R11, PT ;  /* 0x0000000b0000720c */ /* 0x000fe20003f06270 */
[----:B-1--4-:R1:W2:-:S12]  /*8690*/  SHFL.IDX PT, R5, R6, 0x3, 0x181f ;  /* 0x00781f0006057f89 */ /* 0x01229800000e0000 */
[----:B-1----:R-:W-:Y:S05]  /*86a0*/  @P0 BRA `(.L_x_6753) ;  /* 0x0000000000240947 */ /* 0x002fea0003800000 */
[----:B------:R-:W-:Y:S02]  /*86b0*/  ULDC UR4, c[0x0][0xac8] ;  /* 0x0002b20000047ab9 */ /* 0x000fe40000000800 */
[----:B------:R-:W-:Y:S02]  /*86c0*/  ISETP.GE.AND P2, PT, R22, UR4, PT ;  /* 0x0000000416007c0c */ /* 0x000fe4000bf46270 */
[----:B------:R-:W-:-:S11]  /*86d0*/  ISETP.GE.AND P3, PT, R18, UR4, PT ;  /* 0x0000000412007c0c */ /* 0x000fd6000bf66270 */
[-C--:B--2---:R-:W-:Y:S02]  /*86e0*/  @!P2 LEA R6, P0, R22, R5.reuse, 0x1 ;  /* 0x000000051606a211 */ /* 0x084fe400078008ff */
[----:B------:R-:W-:Y:S02]  /*86f0*/  @!P3 LEA R4, P1, R18, R5, 0x1 ;  /* 0x000000051204b211 */ /* 0x000fe400078208ff */
[-C--:B0-----:R-:W-:Y:S02]  /*8700*/  @!P2 LEA.HI.X R7, R22, R3.reuse, R189, 0x1, P0 ;  /* 0x000000031607a211 */ /* 0x081fe400000f0cbd */
[----:B------:R-:W-:-:S03]  /*8710*/  @!P3 LEA.HI.X R5, R18, R3, R188, 0x1, P1 ;  /* 0x000000031205b211 */ /* 0x000fc600008f0cbc */
[----:B------:R0:W-:Y:S04]  /*8720*/  @!P2 ST.E.128 desc[UR50][R6.64], RZ ;  /* 0x000000ff0600a985 */ /* 0x0001e8000c101d32 */
[----:B------:R0:W-:Y:S02]  /*8730*/  @!P3 ST.E.128 desc[UR50][R4.64], RZ ;  /* 0x000000ff0400b985 */ /* 0x0001e4000c101d32 */
.L_x_6753:
[----:B------:R-:W-:Y:S05]  /*8740*/  BSYNC B0 ;  /* 0x0000000000007941 */ /* 0x000fea0003800000 */
.L_x_6744:
[----:B------:R-:W-:Y:S02]  /*8750*/  ULDC UR4, c[0x0][0xc3c] ;  /* 0x00030f0000047ab9 */ /* 0x000fe40000000800 */
[----:B------:R-:W-:-:S13]  /*8760*/  ISETP.GE.AND P0, PT, R47, UR4, PT ;  /* 0x000000042f007c0c */ /* 0x000fda000bf06270 */
[----:B------:R-:W-:Y:S05]  /*8770*/  @!P0 BRA `(.L_x_6763) ;  /* 0xffffff8400748947 */ /* 0x000fea000383ffff */
[----:B------:R-:W-:Y:S05]  /*8780*/  EXIT ;  /* 0x000000000000794d */ /* 0x000fea0003800000 */
.L_x_6716:
[----:B------:R-:W-:-:S08]  /*8790*/  NOP ;  /* 0x0000000000007918 */ /* 0x000fd00000000000 */
[----:B------:R-:W0:-:S00]  /*87a0*/  USETMAXREG.DEALLOC.CTAPOOL 0x28 ;  /* 0x00000028000079c8 */ /* 0x000e0000080e0500 */
        /* <DEDUP_REMOVED lines=14> */
.L_x_6764:
        /* <DEDUP_REMOVED lines=40> */
.L_x_6770:
        /* <DEDUP_REMOVED lines=12> */
.L_x_6769:
[----:B------:R-:W-:Y:S05]  /*8bd0*/  BSYNC B0 ;  /* 0x0000000000007941 */ /* 0x000fea0003800000 */
.L_x_6768:
        /* <DEDUP_REMOVED lines=21> */
.L_x_6766:
        /* <DEDUP_REMOVED lines=15> */
.L_x_6771:
[----:B---3--:R-:W-:Y:S01]  /*8e20*/  IMAD R16, R16, UR5, R8 ;  /* 0x0000000510107c24 */ /* 0x008fe2000f8e0208 */
[----:B0-----:R-:W-:Y:S01]  /*8e30*/  IABS R2, R10 ;  /* 0x0000000a00027213 */ /* 0x001fe20000000000 */
[----:B-1----:R-:W-:Y:S02]  /*8e40*/  IMAD.MOV R0, RZ, RZ, -R3 ;  /* 0x000000ffff007224 */ /* 0x002fe400078e0a03 */
[----:B------:R-:W-:Y:S01]  /*8e50*/  VIADD R19, R19, UR4 ;  /* 0x0000000413137c36 */ /* 0x000fe20008000000 */
        /* <DEDUP_REMOVED lines=20> */
[----:B------:R-:W-:Y:S01]  /*8fa0*/  MOV R18, R2 ;  /* 0x0000000200127202 */ /* 0x000fe20000000f00 */
[----:B------:R-:W-:-:S04]  /*8fb0*/  IMAD.MOV R17, RZ, RZ, -R2 ;  /* 0x000000ffff117224 */ /* 0x000fc800078e0a02 */
[----:B------:R-:W-:Y:S01]  /*8fc0*/  IMAD R17, R10, R17, R11 ;  /* 0x000000110a117224 */ /* 0x000fe200078e020b */
[----:B------:R-:W-:Y:S06]  /*8fd0*/  BRA `(.L_x_6772) ;  /* 0x0000000000147947 */ /* 0x000fec0003800000 */
.L_x_6767:
[----:B------:R-:W-:Y:S01]  /*8fe0*/  ULDC UR4, c[0x0][0xc3c] ;  /* 0x00030f0000047ab9 */ /* 0x000fe20000000800 */
[----:B------:R-:W-:Y:S02]  /*8ff0*/  IMAD.MOV.U32 R17, RZ, RZ, RZ ;  /* 0x000000ffff117224 */ /* 0x000fe400078e00ff */
[----:B------:R-:W-:Y:S02]  /*9000*/  IMAD.U32 R16, RZ, RZ, UR6 ;  /* 0x00000006ff107e24 */ /* 0x000fe4000f8e00ff */
[----:B------:R-:W-:Y:S02]  /*9010*/  IMAD.MOV.U32 R18, RZ, RZ, RZ ;  /* 0x000000ffff127224 */ /* 0x000fe400078e00ff */
[----:B------:R-:W-:-:S07]  /*9020*/  IMAD.U32 R19, RZ, RZ, UR4 ;  /* 0x00000004ff137e24 */ /* 0x000fce000f8e00ff */
.L_x_6772:
[----:B------:R-:W-:-:S13]  /*9030*/  ISETP.NE.AND P0, PT, R5, RZ, PT ;  /* 0x000000ff0500720c */ /* 0x000fda0003f05270 */
[----:B------:R-:W0:Y:S01]  /*9040*/  @!P0 S2R R3, SR_CgaCtaId ;  /* 0x0000000000038919 */ /* 0x000e220000008800 */
[----:B------:R-:W-:-:S04]  /*9050*/  @!P0 MOV R0, 0x400 ;  /* 0x0000040000008802 */ /* 0x000fc80000000f00 */
[----:B0-----:R-:W-:-:S05]  /*9060*/  @!P0 LEA R0, R3, R0, 0x18 ;  /* 0x0000000003008211 */ /* 0x001fca00078ec0ff */
[----:B------:R1:W-:Y:S01]  /*9070*/  @!P0 STS.128 [R0+0x288d0], R16 ;  /* 0x0288d01000008388 */ /* 0x0003e20000000c00 */
[----:B------:R-:W-:Y:S06]  /*9080*/  BAR.ARV 0x5, 0x180 ;  /* 0x0146000000007b1d */ /* 0x000fec0000002000 */
.L_x_6765:
[----:B------:R2:W-:Y:S01]  /*9090*/  STL [R1+0x1c], RZ ;  /* 0x00001cff01007387 */ /* 0x0005e20000100800 */
[----:B------:R-:W-:Y:S01]  /*90a0*/  ULDC UR4, c[0x0][0xc3c] ;  /* 0x00030f0000047ab9 */ /* 0x000fe20000000800 */
[----:B------:R-:W-:Y:S01]  /*90b0*/  IMAD.MOV.U32 R28, RZ, RZ, 0x1 ;  /* 0x00000001ff1c7424 */ /* 0x000fe200078e00ff */
[----:B0-----:R-:W-:Y:S01]  /*90c0*/  ISETP.GE.AND P0, PT, R19, UR4, PT ;  /* 0x0000000413007c0c */ /* 0x001fe2000bf06270 */
[----:B------:R-:W-:-:S12]  /*90d0*/  IMAD.MOV.U32 R25, RZ, RZ, RZ ;  /* 0x000000ffff197224 */ /* 0x000fd800078e00ff */
[----:B--2---:R-:W-:Y:S05]  /*90e0*/  @P0 BRA `(.L_x_6773) ;  /* 0x0000004400b80947 */ /* 0x004fea0003800000 */
[----:B------:R-:W0:Y:S01]  /*90f0*/  S2R R3, SR_TID.X ;  /* 0x0000000000037919 */ /* 0x000e220000002100 */
[----:B------:R-:W2:Y:S01]  /*9100*/  S2UR UR5, SR_CgaCtaId ;  /* 0x00000000000579c3 */ /* 0x000ea20000008800 */
[----:B------:R-:W-:Y:S01]  /*9110*/  UMOV UR4, 0x400 ;  /* 0x0000040000047882 */ /* 0x000fe20000000000 */
[----:B------:R-:W-:Y:S01]  /*9120*/  BSSY B8, `(.L_x_6773) ;  /* 0x000046a000087945 */ /* 0x000fe20003800000 */
[----:B------:R3:W-:Y:S01]  /*9130*/  STL [R1+0x1c], RZ ;  /* 0x00001cff01007387 */ /* 0x0007e20000100800 */
[----:B------:R-:W-:Y:S01]  /*9140*/  IMAD.MOV.U32 R28, RZ, RZ, 0x1 ;  /* 0x00000001ff1c7424 */ /* 0x000fe200078e00ff */
[----:B------:R-:W-:Y:S01]  /*9150*/  MOV R25, RZ ;  /* 0x000000ff00197202 */ /* 0x000fe20000000f00 */
[----:B------:R-:W-:Y:S01]  /*9160*/  ULOP3.LUT UR37, UR36, 0x2, URZ, 0xfc, !UPT ;  /* 0x0000000224257892 */ /* 0x000fe2000f8efc3f */
[----:B------:R-:W-:Y:S01]  /*9170*/  ULDC UR38, c[0x0][0xc] ;  /* 0x0000030000267ab9 */ /* 0x000fe20000000800 */
[----:B--2---:R-:W-:-:S06]  /*9180*/  ULEA UR4, UR5, UR4, 0x18 ;  /* 0x0000000405047291 */ /* 0x004fcc000f8ec03f */
[----:B------:R-:W-:Y:S02]  /*9190*/  IMAD.U32 R22, RZ, RZ, UR4 ;  /* 0x00000004ff167e24 */ /* 0x000fe4000f8e00ff */
[----:B0-----:R-:W-:-:S05]  /*91a0*/  IMAD.SHL.U32 R30, R3, 0x8, RZ ;  /* 0x00000008031e7824 */ /* 0x001fca00078e00ff */
[----:B-1----:R-:W-:-:S04]  /*91b0*/  LOP3.LUT R0, R30, 0x1f8, RZ, 0xc0, !PT ;  /* 0x000001f81e007812 */ /* 0x002fc800078ec0ff */
[----:B------:R-:W-:-:S04]  /*91c0*/  LOP3.LUT R3, R0, 0x38, R3, 0x78, !PT ;  /* 0x0000003800037812 */ /* 0x000fc800078e7803 */
[----:B------:R-:W-:Y:S02]  /*91d0*/  LOP3.LUT R34, R3, 0x200, R30, 0xf8, !PT ;  /* 0x0000020003227812 */ /* 0x000fe400078ef81e */
[----:B------:R-:W-:-:S03]  /*91e0*/  LOP3.LUT R30, R30, 0x38, RZ, 0xc0, !PT ;  /* 0x000000381e1e7812 */ /* 0x000fc600078ec0ff */
[----:B------:R-:W-:Y:S01]  /*91f0*/  IMAD R0, R34, 0x2, R22 ;  /* 0x0000000222007824 */ /* 0x000fe200078e0216 */
[----:B------:R-:W-:-:S04]  /*9200*/  LOP3.LUT R29, R30, 0x40, RZ, 0xfc, !PT ;  /* 0x000000401e1d7812 */ /* 0x000fc800078efcff */
[----:B------:R3:W-:Y:S03]  /*9210*/  STL [R1], R0 ;  /* 0x0000000001007387 */ /* 0x0007e60000100800 */
.L_x_6836:
[----:B0-----:R-:W0:Y:S02]  /*9220*/  LDC.64 R2, c[0x0][0xc88] ;  /* 0x00032200ff027b82 */ /* 0x001e240000000a00 */
[----:B0-----:R-:W-:-:S05]  /*9230*/  IMAD.WIDE R2, R19, 0x4, R2 ;  /* 0x0000000413027825 */ /* 0x001fca00078e0202 */
[----:B---3--:R-:W3:Y:S01]  /*9240*/  LDG.E R31, desc[UR50][R2.64] ;  /* 0x00000032021f7981 */ /* 0x008ee2000c1e1900 */
[----:B------:R-:W-:Y:S05]  /*9250*/  YIELD ;  /* 0x0000000000007946 */ /* 0x000fea0003800000 */
[----:B------:R-:W-:Y:S01]  /*9260*/  ULDC.64 UR4, c[0x0][0xa28] ;  /* 0x00028a0000047ab9 */ /* 0x000fe20000000a00 */
[----:B------:R-:W-:Y:S01]  /*9270*/  IMAD.MOV.U32 R36, RZ, RZ, RZ ;  /* 0x000000ffff247224 */ /* 0x000fe200078e00ff */
[----:B------:R-:W-:Y:S01]  /*9280*/  ISETP.NE.U32.AND P0, PT, RZ, UR4, PT ;  /* 0x00000004ff007c0c */ /* 0x000fe2000bf05070 */
[----:B------:R-:W-:-:S03]  /*9290*/  ULDC.64 UR6, c[0x0][0xa18] ;  /* 0x0002860000067ab9 */ /* 0x000fc60000000a00 */
[----:B------:R-:W-:Y:S02]  /*92a0*/  ISETP.NE.AND.EX P0, PT, RZ, UR5, PT, P0 ;  /* 0x00000005ff007c0c */ /* 0x000fe4000bf05300 */
[----:B---3--:R-:W-:-:S11]  /*92b0*/  SHF.R.S32.HI R0, RZ, 0x1f, R31 ;  /* 0x0000001fff007819 */ /* 0x008fd6000001141f */
[C---:B------:R-:W-:Y:S01]  /*92c0*/  @P0 LEA R2, P1, R31.reuse, UR4, 0x2 ;  /* 0x000000041f020c11 */ /* 0x040fe2000f8210ff */
[C---:B------:R-:W-:Y:S01]  /*92d0*/  IMAD.SHL.U32 R23, R31.reuse, 0x4, RZ ;  /* 0x000000041f177824 */ /* 0x040fe200078e00ff */
[C-C-:B------:R-:W-:Y:S01]  /*92e0*/  SHF.L.U64.HI R24, R31.reuse, 0x2, R0.reuse ;  /* 0x000000021f187819 */ /* 0x140fe20000010200 */
[----:B------:R0:W-:Y:S01]  /*92f0*/  STL [R1+0x10], R0 ;  /* 0x0000100001007387 */ /* 0x0001e20000100800 */
[----:B------:R-:W-:Y:S01]  /*9300*/  @P0 LEA.HI.X R3, R31, UR5, R0, 0x2, P1 ;  /* 0x000000051f030c11 */ /* 0x000fe200088f1400 */
[----:B------:R-:W-:-:S04]  /*9310*/  ULDC.64 UR4, c[0x0][0xa00] ;  /* 0x0002800000047ab9 */ /* 0x000fc80000000a00 */
[----:B-1----:R1:W5:Y:S01]  /*9320*/  @P0 LDG.E R36, desc[UR50][R2.64] ;  /* 0x0000003202240981 */ /* 0x002362000c1e1900 */
[----:B------:R-:W-:Y:S02]  /*9330*/  ISETP.NE.U32.AND P0, PT, RZ, UR4, PT ;  /* 0x00000004ff007c0c */ /* 0x000fe4000bf05070 */
[----:B------:R-:W-:Y:S01]  /*9340*/  LOP3.LUT R27, R27, 0xffffffef, RZ, 0xc0, !PT ;  /* 0xffffffef1b1b7812 */ /* 0x000fe200078ec0ff */
[----:B0-----:R-:W-:Y:S01]  /*9350*/  IMAD.MOV.U32 R0, RZ, RZ, RZ ;  /* 0x000000ffff007224 */ /* 0x001fe200078e00ff */
[----:B------:R-:W-:Y:S02]  /*9360*/  ISETP.NE.AND.EX P2, PT, RZ, UR5, PT, P0 ;  /* 0x00000005ff007c0c */ /* 0x000fe4000bf45300 */
[----:B------:R-:W-:Y:S02]  /*9370*/  ISETP.NE.U32.AND P0, PT, RZ, UR6, PT ;  /* 0x00000006ff007c0c */ /* 0x000fe4000bf05070 */
[----:B-1----:R-:W-:Y:S02]  /*9380*/  IADD3 R2, P1, R23, UR4, RZ ;  /* 0x0000000417027c10 */ /* 0x002fe4000ff3e0ff */
[----:B------:R-:W-:-:S02]  /*9390*/  ISETP.NE.AND.EX P0, PT, RZ, UR7, PT, P0 ;  /* 0x00000007ff007c0c */ /* 0x000fc4000bf05300 */
[----:B------:R-:W-:Y:S01]  /*93a0*/  IADD3.X R3, R24, UR5, RZ, P1, !PT ;  /* 0x0000000518037c10 */ /* 0x000fe20008ffe4ff */
[----:B------:R-:W-:-:S04]  /*93b0*/  ULDC.64 UR4, c[0x0][0x418] ;  /* 0x0001060000047ab9 */ /* 0x000fc80000000a00 */
[----:B------:R-:W-:Y:S01]  /*93c0*/  @P2 LOP3.LUT R27, R27, 0x10, RZ, 0xfc, !PT ;  /* 0x000000101b1b2812 */ /* 0x000fe200078efcff */
[----:B------:R-:W2:Y:S05]  /*93d0*/  @P2 LDG.E R0, desc[UR50][R2.64] ;  /* 0x0000003202002981 */ /* 0x000eaa000c1e1900 */
[----:B------:R-:W-:-:S04]  /*93e0*/  @P0 IADD3 R4, P1, R23, UR6, RZ ;  /* 0x0000000617040c10 */ /* 0x000fc8000ff3e0ff */
[----:B------:R-:W-:Y:S01]  /*93f0*/  @P0 IADD3.X R5, R24, UR7, RZ, P1, !PT ;  /* 0x0000000718050c10 */ /* 0x000fe20008ffe4ff */
[----:B--2---:R0:W-:Y:S04]  /*9400*/  STL [R1+0x4], R0 ;  /* 0x0000040001007387 */ /* 0x0041e80000100800 */
[----:B0-----:R-:W2:Y:S01]  /*9410*/  @P0 LDG.E R0, desc[UR50][R4.64] ;  /* 0x0000003204000981 */ /* 0x001ea2000c1e1900 */
[----:B------:R-:W-:-:S03]  /*9420*/  UISETP.NE.U32.AND UP0, UPT, UR4, URZ, UPT ;  /* 0x0000003f0400728c */ /* 0x000fc6000bf05070 */
[----:B------:R-:W-:Y:S01]  /*9430*/  ULDC UR4, c[0x0][0x424] ;  /* 0x0001090000047ab9 */ /* 0x000fe20000000800 */
[----:B------:R-:W-:-:S03]  /*9440*/  UISETP.NE.AND.EX UP0, UPT, UR5, URZ, UPT, UP0 ;  /* 0x0000003f0500728c */ /* 0x000fc6000bf05300 */
[----:B------:R-:W-:Y:S01]  /*9450*/  ULDC UR5, c[0x0][0x2f0] ;  /* 0x0000bc0000057ab9 */ /* 0x000fe20000000800 */
[----:B------:R-:W-:-:S04]  /*9460*/  USEL UR4, UR4, 0x1, UP0 ;  /* 0x0000000104047887 */ /* 0x000fc80008000000 */
[----:B------:R-:W-:-:S06]  /*9470*/  UIMAD UR4, UR4, UR5, URZ ;  /* 0x00000005040472a4 */ /* 0x000fcc000f8e023f */
[----:B------:R-:W-:Y:S01]  /*9480*/  IMAD.U32 R35, RZ, RZ, UR4 ;  /* 0x00000004ff237e24 */ /* 0x000fe2000f8e00ff */
[----:B--2---:R0:W-:Y:S01]  /*9490*/  @P0 STL [R1+0x14], R0 ;  /* 0x0000140001000387 */ /* 0x0041e20000100800 */
[----:B------:R-:W-:Y:S05]  /*94a0*/  @P0 BRA `(.L_x_6774) ;  /* 0x0000000000200947 */ /* 0x000fea0003800000 */
[----:B------:R-:W-:Y:S02]  /*94b0*/  ULDC UR4, c[0x0][0x288] ;  /* 0x0000a20000047ab9 */ /* 0x000fe40000000800 */
[----:B0-----:R-:W-:-:S05]  /*94c0*/  IMAD.U32 R0, RZ, RZ, UR4 ;  /* 0x00000004ff007e24 */ /* 0x001fca000f8e00ff */
[----:B------:R1:W-:Y:S01]  /*94d0*/  STL [R1+0x14], R0 ;  /* 0x0000140001007387 */ /* 0x0003e20000100800 */
[----:B------:R-:W-:Y:S05]  /*94e0*/  @!P2 BRA `(.L_x_6774) ;  /* 0x000000000010a947 */ /* 0x000fea0003800000 */
[----:B------:R-:W2:Y:S04]  /*94f0*/  LDG.E R5, desc[UR50][R2.64] ;  /* 0x0000003202057981 */ /* 0x000ea8000c1e1900 */
[----:B-1----:R-:W2:Y:S02]  /*9500*/  LDG.E R0, desc[UR50][R2.64+0x4] ;  /* 0x0000043202007981 */ /* 0x002ea4000c1e1900 */
[----:B--2---:R-:W-:-:S05]  /*9510*/  IMAD.IADD R0, R0, 0x1, -R5 ;  /* 0x0000000100007824 */ /* 0x004fca00078e0a05 */
[----:B------:R2:W-:Y:S02]  /*9520*/  STL [R1+0x14], R0 ;  /* 0x0000140001007387 */ /* 0x0005e40000100800 */
.L_x_6774:
[----:B------:R-:W-:Y:S01]  /*9530*/  ULDC.64 UR4, c[0x0][0xa20] ;  /* 0x0002880000047ab9 */ /* 0x000fe20000000a00 */
[----:B------:R-:W-:Y:S02]  /*9540*/  MOV R33, R31 ;  /* 0x0000001f00217202 */ /* 0x000fe40000000f00 */
[----:B------:R-:W-:-:S04]  /*9550*/  ISETP.NE.U32.AND P0, PT, RZ, UR4, PT ;  /* 0x00000004ff007c0c */ /* 0x000fc8000bf05070 */
[----:B------:R-:W-:-:S13]  /*9560*/  ISETP.NE.AND.EX P0, PT, RZ, UR5, PT, P0 ;  /* 0x00000005ff007c0c */ /* 0x000fda000bf05300 */
[----:B------:R-:W-:Y:S05]  /*9570*/  @!P0 BRA `(.L_x_6775) ;  /* 0x0000000000108947 */ /* 0x000fea0003800000 */
[----:B------:R-:W-:-:S04]  /*9580*/  IADD3 R2, P0, R23, UR4, RZ ;  /* 0x0000000417027c10 */ /* 0x000fc8000ff1e0ff */
[----:B------:R-:W-:-:S05]  /*9590*/  IADD3.X R3, R24, UR5, RZ, P0, !PT ;  /* 0x0000000518037c10 */ /* 0x000fca00087fe4ff */
[----:B------:R3:W5:Y:S01]  /*95a0*/  LDG.E R35, desc[UR50][R2.64] ;  /* 0x0000003202237981 */ /* 0x000762000c1e1900 */
[----:B------:R-:W-:Y:S05]  /*95b0*/  BRA `(.L_x_6776) ;  /* 0x0000000000247947 */ /* 0x000fea0003800000 */
.L_x_6775:
[----:B------:R-:W-:Y:S02]  /*95c0*/  ULDC.64 UR4, c[0x0][0xa08] ;  /* 0x0002820000047ab9 */ /* 0x000fe40000000a00 */
[----:B------:R-:W-:-:S04]  /*95d0*/  ISETP.NE.U32.AND P0, PT, RZ, UR4, PT ;  /* 0x00000004ff007c0c */ /* 0x000fc8000bf05070 */
[----:B------:R-:W-:-:S13]  /*95e0*/  ISETP.NE.AND.EX P0, PT, RZ, UR5, PT, P0 ;  /* 0x00000005ff007c0c */ /* 0x000fda000bf05300 */
[----:B------:R-:W-:Y:S05]  /*95f0*/  @!P0 BRA `(.L_x_6776) ;  /* 0x0000000000148947 */ /* 0x000fea0003800000 */
[----:B------:R-:W3:Y:S02]  /*9600*/  LDC.64 R2, c[0x0][0xa08] ;  /* 0x00028200ff027b82 */ /* 0x000ee40000000a00 */
[----:B---3--:R-:W-:-:S05]  /*9610*/  IMAD.WIDE R2, R33, 0x4, R2 ;  /* 0x0000000421027825 */ /* 0x008fca00078e0202 */
[----:B------:R-:W3:Y:S04]  /*9620*/  LDG.E R35, desc[UR50][R2.64] ;  /* 0x0000003202237981 */ /* 0x000ee8000c1e1900 */
[----:B012---:R-:W3:Y:S02]  /*9630*/  LDG.E R0, desc[UR50][R2.64+0x4] ;  /* 0x0000043202007981 */ /* 0x007ee4000c1e1900 */
[----:B---3--:R-:W-:-:S07]  /*9640*/  IMAD.IADD R35, R0, 0x1, -R35 ;  /* 0x0000000100237824 */ /* 0x008fce00078e0a23 */
.L_x_6776:
[----:B-----5:R-:W-:Y:S01]  /*9650*/  IMAD.IADD R35, R35, 0x1, -R36 ;  /* 0x0000000123237824 */ /* 0x020fe200078e0a24 */
[----:B------:R-:W-:Y:S03]  /*9660*/  BSSY B7, `(.L_x_6777) ;  /* 0x0000377000077945 */ /* 0x000fe60003800000 */
[C---:B012---:R-:W-:Y:S01]  /*9670*/  VIADD R0, R35.reuse, 0x7f ;  /* 0x0000007f23007836 */ /* 0x047fe20000000000 */
[----:B------:R-:W-:-:S04]  /*9680*/  ISETP.GT.AND P0, PT, R35, RZ, PT ;  /* 0x000000ff2300720c */ /* 0x000fc80003f04270 */
[----:B---3--:R-:W-:-:S04]  /*9690*/  SHF.R.S32.HI R3, RZ, 0x1f, R0 ;  /* 0x0000001fff037819 */ /* 0x008fc80000011400 */
[----:B------:R-:W-:-:S05]  /*96a0*/  LEA.HI R32, R3, R0, RZ, 0x7 ;  /* 0x0000000003207211 */ /* 0x000fca00078f38ff */
[----:B------:R0:W-:Y:S01]  /*96b0*/  STL [R1+0x18], R32 ;  /* 0x0000182001007387 */ /* 0x0001e20000100800 */
[----:B------:R-:W-:Y:S05]  /*96c0*/  @P0 BRA `(.L_x_6778) ;  /* 0x0000000000440947 */ /* 0x000fea0003800000 */
[----:B------:R-:W1:Y:S02]  /*96d0*/  S2R R2, SR_TID.X ;  /* 0x0000000000027919 */ /* 0x000e640000002100 */
        /* <DEDUP_REMOVED lines=10> */
[----:B------:R-:W1:Y:S02]  /*9780*/  S2R R4, SR_LTMASK ;  /* 0x0000000000047919 */ /* 0x000e640000003900 */
[----:B-1----:R-:W-:-:S04]  /*9790*/  LOP3.LUT R4, R4, UR4, RZ, 0xc0, !PT ;  /* 0x0000000404047c12 */ /* 0x002fc8000f8ec0ff */
[----:B------:R-:W1:Y:S01]  /*97a0*/  POPC R7, R4 ;  /* 0x0000000400077309 */ /* 0x000e620000000000 */
[----:B--2---:R-:W1:Y:S02]  /*97b0*/  SHFL.IDX PT, R0, R3, R0, 0x1f ;  /* 0x00001f0003007589 */ /* 0x004e6400000e0000 */
[----:B-1----:R-:W-:Y:S01]  /*97c0*/  IADD3 R16, R0, UR38, R7 ;  /* 0x0000002600107c10 */ /* 0x002fe2000fffe007 */
[----:B------:R-:W-:Y:S06]  /*97d0*/  BRA `(.L_x_6779) ;  /* 0x00000034007c7947 */ /* 0x000fec0003800000 */
.L_x_6778:
        /* <DEDUP_REMOVED lines=19> */
[----:B01----:R-:W-:Y:S05]  /*9910*/  CALL.ABS.NOINC R2 ;  /* 0x0000000002007343 */ /* 0x003fea0003c00000 */
.L_x_6781:
[----:B------:R-:W-:Y:S05]  /*9920*/  BSYNC B6 ;  /* 0x0000000000067941 */ /* 0x000fea0003800000 */
.L_x_6780:
        /* <DEDUP_REMOVED lines=19> */
[----:B0-2---:R-:W-:Y:S05]  /*9a60*/  CALL.ABS.NOINC R2 ;  /* 0x0000000002007343 */ /* 0x005fea0003c00000 */
.L_x_6784:
        /* <DEDUP_REMOVED lines=15> */
.L_x_6783:
[----:B------:R-:W-:Y:S05]  /*9b60*/  BSYNC B6 ;  /* 0x0000000000067941 */ /* 0x000fea0003800000 */
.L_x_6782:
[----:B------:R-:W-:Y:S01]  /*9b70*/  ULDC.64 UR4, c[0x0][0x9f8] ;  /* 0x00027e0000047ab9 */ /* 0x000fe20000000a00 */
[----:B------:R-:W1:Y:S01]  /*9b80*/  S2R R20, SR_TID.X ;  /* 0x0000000000147919 */ /* 0x000e620000002100 */
[----:B------:R-:W-:Y:S01]  /*9b90*/  ISETP.NE.U32.AND P0, PT, RZ, UR4, PT ;  /* 0x00000004ff007c0c */ /* 0x000fe2000bf05070 */
[----:B------:R-:W2:Y:S03]  /*9ba0*/  LDC R6, c[0x0][0x430] ;  /* 0x00010c00ff067b82 */ /* 0x000ea60000000800 */
[----:B------:R-:W-:-:S13]  /*9bb0*/  ISETP.NE.AND.EX P0, PT, RZ, UR5, PT, P0 ;  /* 0x00000005ff007c0c */ /* 0x000fda000bf05300 */
[----:B------:R-:W-:Y:S01]  /*9bc0*/  @P0 IADD3 R2, P1, R23, UR4, RZ ;  /* 0x0000000417020c10 */ /* 0x000fe2000ff3e0ff */
[----:B------:R-:W3:Y:S01]  /*9bd0*/  S2R R21, SR_TID.X ;  /* 0x0000000000157919 */ /* 0x000ee20000002100 */
[----:B------:R-:W-:Y:S01]  /*9be0*/  LEA.HI.SX32 R26, R32, 0xffffffff, 0x19 ;  /* 0xffffffff201a7811 */ /* 0x000fe200078fcaff */
[----:B------:R-:W-:Y:S01]  /*9bf0*/  IMAD.U32 R10, RZ, RZ, UR37 ;  /* 0x00000025ff0a7e24 */ /* 0x000fe2000f8e00ff */
[----:B------:R-:W-:Y:S01]  /*9c00*/  @P0 IADD3.X R3, R24, UR5, RZ, P1, !PT ;  /* 0x0000000518030c10 */ /* 0x000fe20008ffe4ff */
[----:B------:R-:W-:-:S04]  /*9c10*/  ULDC UR4, c[0x0][0x2f4] ;  /* 0x0000bd0000047ab9 */ /* 0x000fc80000000800 */
[----:B------:R4:W4:Y:S01]  /*9c20*/  @P0 LDG.E R33, desc[UR50][R2.64] ;  /* 0x0000003202210981 */ /* 0x000922000c1e1900 */
[----:B--2---:R-:W-:Y:S01]  /*9c30*/  ISETP.NE.AND P2, PT, R6, 0x1, PT ;  /* 0x000000010600780c */ /* 0x004fe20003f45270 */
[----:B------:R-:W-:Y:S01]  /*9c40*/  IMAD.SHL.U32 R8, R26, 0x80, RZ ;  /* 0x000000801a087824 */ /* 0x000fe200078e00ff */
[----:B------:R-:W-:Y:S02]  /*9c50*/  LOP3.LUT R27, R27, 0xfffffff7, RZ, 0xc0, !PT ;  /* 0xfffffff71b1b7812 */ /* 0x000fe400078ec0ff */
[----:B-1----:R-:W-:-:S04]  /*9c60*/  LOP3.LUT R20, R20, 0x7f, RZ, 0xc0, !PT ;  /* 0x0000007f14147812 */ /* 0x002fc800078ec0ff */
[----:B------:R-:W-:-:S05]  /*9c70*/  SHF.R.U32.HI R20, RZ, 0x3, R20 ;  /* 0x00000003ff147819 */ /* 0x000fca0000011614 */
[----:B------:R-:W1:Y:S01]  /*9c80*/  @P2 LDC R0, c[0x0][0x434] ;  /* 0x00010d00ff002b82 */ /* 0x000e620000000800 */
[----:B------:R-:W-:-:S07]  /*9c90*/  @P2 LOP3.LUT R27, R27, 0x8, RZ, 0xfc, !PT ;  /* 0x000000081b1b2812 */ /* 0x000fce00078efcff */
[----:B------:R-:W2:Y:S01]  /*9ca0*/  @P2 LDC R7, c[0x0][0x438] ;  /* 0x00010e00ff072b82 */ /* 0x000ea20000000800 */
[----:B---3--:R-:W-:-:S05]  /*9cb0*/  IMAD.SHL.U32 R21, R21, 0x10, RZ ;  /* 0x0000001015157824 */ /* 0x008fca00078e00ff */
[----:B------:R-:W-:-:S04]  /*9cc0*/  LOP3.LUT R21, R21, 0x70, RZ, 0xc0, !PT ;  /* 0x0000007015157812 */ /* 0x000fc800078ec0ff */
[----:B------:R-:W-:-:S04]  /*9cd0*/  LOP3.LUT R4, R8, R20, R21, 0xfe, !PT ;  /* 0x0000001408047212 */ /* 0x000fc800078efe15 */
[C---:B------:R-:W-:Y:S01]  /*9ce0*/  ISETP.GE.AND P0, PT, R4.reuse, R35, PT ;  /* 0x000000230400720c */ /* 0x040fe20003f06270 */
[----:B------:R-:W-:-:S04]  /*9cf0*/  IMAD.IADD R9, R4, 0x1, R36 ;  /* 0x0000000104097824 */ /* 0x000fc800078e0224 */
[----:B-1----:R-:W-:Y:S01]  /*9d00*/  @P2 IMAD.HI.U32 R0, R9, R0, RZ ;  /* 0x0000000009002227 */ /* 0x002fe200078e00ff */
[----:B----4-:R-:W-:-:S04]  /*9d10*/  MOV R2, R9 ;  /* 0x0000000900027202 */ /* 0x010fc80000000f00 */
[----:B--2---:R-:W-:-:S03]  /*9d20*/  @P2 SHF.R.U32.HI R2, RZ, R7, R0 ;  /* 0x00000007ff022219 */ /* 0x004fc60000011600 */
[----:B------:R-:W1:Y:S01]  /*9d30*/  @!P0 LDC.64 R4, c[0x0][0x428] ;  /* 0x00010a00ff048b82 */ /* 0x000e620000000a00 */
[--C-:B------:R-:W-:Y:S01]  /*9d40*/  @!P0 SHF.R.S32.HI R3, RZ, 0x1f, R2.reuse ;  /* 0x0000001fff038819 */ /* 0x100fe20000011402 */
[----:B------:R-:W-:-:S04]  /*9d50*/  IMAD.MOV R0, RZ, RZ, -R2 ;  /* 0x000000ffff007224 */ /* 0x000fc800078e0a02 */
[----:B------:R-:W-:Y:S01]  /*9d60*/  IMAD R0, R6, R0, R9 ;  /* 0x0000000006007224 */ /* 0x000fe200078e0209 */
[----:B------:R-:W-:Y:S02]  /*9d70*/  ISETP.NE.AND P2, PT, R10, 0x3, PT ;  /* 0x000000030a00780c */ /* 0x000fe40003f45270 */
[----:B------:R-:W-:-:S11]  /*9d80*/  LOP3.LUT R27, R27, 0xfffffffb, RZ, 0xc0, !PT ;  /* 0xfffffffb1b1b7812 */ /* 0x000fd600078ec0ff */
[----:B------:R-:W-:-:S04]  /*9d90*/  @P2 LOP3.LUT R27, R27, 0x4, RZ, 0xfc, !PT ;  /* 0x000000041b1b2812 */ /* 0x000fc800078efcff */
[----:B------:R-:W-:Y:S01]  /*9da0*/  LOP3.LUT R27, R27, 0xfffffffd, RZ, 0xc0, !PT ;  /* 0xfffffffd1b1b7812 */ /* 0x000fe200078ec0ff */
[----:B------:R-:W-:Y:S01]  /*9db0*/  UMOV UR5, 0xffffffff ;  /* 0xffffffff00057882 */ /* 0x000fe20000000000 */
[-C--:B-1----:R-:W-:Y:S01]  /*9dc0*/  @!P0 IMAD.WIDE.U32 R6, R33, R4.reuse, R2 ;  /* 0x0000000421068225 */ /* 0x082fe200078e0002 */
[----:B------:R-:W-:Y:S01]  /*9dd0*/  SHF.R.S32.HI R37, RZ, 0x1f, R33 ;  /* 0x0000001fff257819 */ /* 0x000fe20000011421 */
[----:B------:R-:W1:Y:S04]  /*9de0*/  @!P0 LDC.64 R2, c[0x0][0x418] ;  /* 0x00010600ff028b82 */ /* 0x000e680000000a00 */
[----:B------:R-:W-:Y:S02]  /*9df0*/  @!P0 IMAD R9, R37, R4, RZ ;  /* 0x0000000425098224 */ /* 0x000fe400078e02ff */
[----:B------:R-:W-:-:S02]  /*9e00*/  IMAD.MOV.U32 R4, RZ, RZ, RZ ;  /* 0x000000ffff047224 */ /* 0x000fc400078e00ff */
[----:B------:R-:W-:-:S04]  /*9e10*/  @!P0 IMAD R5, R33, R5, R9 ;  /* 0x0000000521058224 */ /* 0x000fc800078e0209 */
[----:B------:R-:W-:Y:S01]  /*9e20*/  @!P0 IMAD.IADD R5, R7, 0x1, R5 ;  /* 0x0000000107058824 */ /* 0x000fe200078e0205 */
[----:B-1----:R-:W-:-:S04]  /*9e30*/  @!P0 LEA R2, P1, R6, R2, 0x2 ;  /* 0x0000000206028211 */ /* 0x002fc800078210ff */
[----:B------:R-:W-:-:S05]  /*9e40*/  @!P0 LEA.HI.X R3, R6, R3, R5, 0x2, P1 ;  /* 0x0000000306038211 */ /* 0x000fca00008f1405 */
[----:B------:R1:W5:Y:S01]  /*9e50*/  @!P0 LDG.E R4, desc[UR50][R2.64] ;  /* 0x0000003202048981 */ /* 0x000362000c1e1900 */
[----:B------:R-:W-:-:S13]  /*9e60*/  ISETP.GE.AND P0, PT, R30, UR4, PT ;  /* 0x000000041e007c0c */ /* 0x000fda000bf06270 */
[----:B------:R-:W-:Y:S02]  /*9e70*/  @P0 LOP3.LUT R27, R27, 0x2, RZ, 0xfc, !PT ;  /* 0x000000021b1b0812 */ /* 0x000fe400078efcff */
[----:B------:R-:W-:Y:S02]  /*9e80*/  ISETP.GE.AND P0, PT, R29, UR4, PT ;  /* 0x000000041d007c0c */ /* 0x000fe4000bf06270 */
[----:B------:R-:W-:-:S11]  /*9e90*/  LOP3.LUT R27, R27, 0xfffffffe, RZ, 0xc0, !PT ;  /* 0xfffffffe1b1b7812 */ /* 0x000fd600078ec0ff */
[----:B------:R-:W-:Y:S01]  /*9ea0*/  @P0 LOP3.LUT R27, R27, 0x1, RZ, 0xfc, !PT ;  /* 0x000000011b1b0812 */ /* 0x000fe200078efcff */
[----:B-1----:R-:W-:Y:S06]  /*9eb0*/  BRA.DIV UR5, `(.L_x_6785) ;  /* 0x0000003e05a07947 */ /* 0x002fec000b800000 */
.L_x_6853:
[----:B0-----:R-:W-:Y:S01]  /*9ec0*/  SHF.R.S32.HI R32, RZ, 0x1f, R18 ;  /* 0x0000001fff207819 */ /* 0x001fe20000011412 */
[----:B------:R-:W-:Y:S06]  /*9ed0*/  @!P2 BRA `(.L_x_6786) ;  /* 0x000000000004a947 */ /* 0x000fec0003800000 */
[----:B------:R-:W-:Y:S01]  /*9ee0*/  BPT.TRAP 0x1 ;  /* 0x000000040000795c */ /* 0x000fe20000300000 */
.L_x_6786:
[----:B------:R-:W-:Y:S01]  /*9ef0*/  SHF.R.S32.HI R6, RZ, 0x1f, R0 ;  /* 0x0000001fff067819 */ /* 0x000fe20000011400 */
[----:B------:R-:W-:Y:S01]  /*9f00*/  ULDC.64 UR4, c[0x0][0x328] ;  /* 0x0000ca0000047ab9 */ /* 0x000fe20000000a00 */
[----:B------:R-:W-:Y:S01]  /*9f10*/  BSSY B0, `(.L_x_6787) ;  /* 0x0000017000007945 */ /* 0x000fe20003800000 */
[----:B------:R-:W-:-:S04]  /*9f20*/  IMAD.WIDE.U32 R2, R0, UR4, RZ ;  /* 0x0000000400027c25 */ /* 0x000fc8000f8e00ff */
[----:B------:R-:W-:-:S04]  /*9f30*/  IMAD R5, R6, UR4, RZ ;  /* 0x0000000406057c24 */ /* 0x000fc8000f8e02ff */
[----:B------:R-:W-:Y:S01]  /*9f40*/  IMAD R5, R0, UR5, R5 ;  /* 0x0000000500057c24 */ /* 0x000fe2000f8e0205 */
        /* <DEDUP_REMOVED lines=19> */
.L_x_6854:
[----:B------:R-:W-:Y:S05]  /*a080*/  BSYNC B0 ;  /* 0x0000000000007941 */ /* 0x000fea0003800000 */
.L_x_6787:
[----:B------:R-:W1:Y:S01]  /*a090*/  S2R R9, SR_TID.X ;  /* 0x0000000000097919 */ /* 0x000e620000002100 */
        /* <DEDUP_REMOVED lines=8> */
[----:B------:R-:W-:Y:S02]  /*a120*/  IADD3 R3, R3, R6, RZ ;  /* 0x0000000603037210 */ /* 0x000fe40007ffe0ff */
[C---:B------:R-:W-:Y:S02]  /*a130*/  IMAD R5, R4.reuse, UR5, R5 ;  /* 0x0000000504057c24 */ /* 0x040fe4000f8e0205 */
[----:B------:R-:W-:Y:S01]  /*a140*/  IMAD.WIDE.U32 R2, R4, UR4, R2 ;  /* 0x0000000404027c25 */ /* 0x000fe2000f8e0002 */
[----:B------:R-:W-:-:S03]  /*a150*/  ULDC.64 UR4, c[0x0][0x308] ;  /* 0x0000c20000047ab9 */ /* 0x000fc60000000a00 */
[----:B------:R-:W-:Y:S02]  /*a160*/  IMAD.IADD R3, R3, 0x1, R5 ;  /* 0x0000000103037824 */ /* 0x000fe400078e0205 */
[----:B------:R-:W-:Y:S02]  /*a170*/  IMAD R0, R32, UR4, RZ ;  /* 0x0000000420007c24 */ /* 0x000fe4000f8e02ff */
[----:B------:R-:W-:-:S04]  /*a180*/  IMAD.WIDE.U32 R2, R18, UR4, R2 ;  /* 0x0000000412027c25 */ /* 0x000fc8000f8e0002 */
[----:B------:R-:W-:Y:S01]  /*a190*/  IMAD R0, R18, UR5, R0 ;  /* 0x0000000512007c24 */ /* 0x000fe2000f8e0200 */
[----:B-1----:R-:W-:Y:S01]  /*a1a0*/  LOP3.LUT R9, R9, 0x7f, RZ, 0xc0, !PT ;  /* 0x0000007f09097812 */ /* 0x002fe200078ec0ff */
[----:B------:R-:W-:Y:S01]  /*a1b0*/  ULDC.64 UR4, c[0x0][0x2e8] ;  /* 0x0000ba0000047ab9 */ /* 0x000fe20000000a00 */
[----:B------:R-:W-:Y:S01]  /*a1c0*/  IMAD R5, R25, 0x4000, R34 ;  /* 0x0000400019057824 */ /* 0x000fe200078e0222 */
[----:B------:R-:W-:Y:S01]  /*a1d0*/  LEA R4, P0, R2, UR4, 0x1 ;  /* 0x0000000402047c11 */ /* 0x000fe2000f8008ff */
[----:B------:R-:W-:Y:S01]  /*a1e0*/  IMAD.IADD R0, R3, 0x1, R0 ;  /* 0x0000000103007824 */ /* 0x000fe200078e0200 */
[----:B------:R-:W-:Y:S01]  /*a1f0*/  SHF.R.U32.HI R9, RZ, 0x3, R9 ;  /* 0x00000003ff097819 */ /* 0x000fe20000011609 */
[----:B------:R-:W-:-:S03]  /*a200*/  UMOV UR4, 0xffffffff ;  /* 0xffffffff00047882 */ /* 0x000fc60000000000 */
[----:B------:R-:W-:Y:S02]  /*a210*/  IADD3 R6, -R9, R35, -R8 ;  /* 0x0000002309067210 */ /* 0x000fe40007ffe908 */
        /* <DEDUP_REMOVED lines=24> */
[----:B------:R0:W-:Y:S01]  /*a3a0*/  @P1 LDGSTS.E.BYPASS.LTC128B.128 [R8+0x1cc00], desc[UR50][R2.64+0x80], !P2 ;  /* 0x1cc0008002081fae */ /* 0x0001e2000d101d72 */
[----:B------:R-:W-:-:S03]  /*a3b0*/  ISETP.GE.AND P1, PT, R6, 0x21, PT ;  /* 0x000000210600780c */ /* 0x000fc60003f26270 */
[----:B0-----:R-:W0:Y:S10]  /*a3c0*/  SHFL.IDX PT, R3, R4, 0x2, 0x181f ;  /* 0x00581f0004037f89 */ /* 0x001e3400000e0000 */
[----:B------:R-:W-:Y:S01]  /*a3d0*/  @P1 LEA R8, R5, R22, 0x1 ;  /* 0x0000001605081211 */ /* 0x000fe200078e08ff */
        /* <DEDUP_REMOVED lines=52> */
[----:B------:R0:W-:Y:S04]  /*a720*/  @P1 LDGSTS.E.BYPASS.LTC128B.128 [R8+0x1f400], desc[UR50][R2.64+0x80], !P2 ;  /* 0x1f40008002081fae */ /* 0x0001e8000d101d72 */
[----:B0-2---:R0:W1:Y:S02]  /*a730*/  SHFL.IDX PT, R2, R4, 0x7, 0x181f ;  /* 0x00f81f0004027f89 */ /* 0x00506400000e0000 */
.L_x_6872:
[----:B------:R-:W-:-:S13]  /*a740*/  ISETP.GE.AND P0, PT, R6, 0x71, PT ;  /* 0x000000710600780c */ /* 0x000fda0003f06270 */
[----:B-1----:R-:W-:Y:S01]  /*a750*/  @P0 LEA R2, P1, R30, R2, 0x1 ;  /* 0x000000021e020211 */ /* 0x002fe200078208ff */
[----:B------:R-:W-:-:S03]  /*a760*/  @P0 IMAD R5, R5, 0x2, R22 ;  /* 0x0000000205050824 */ /* 0x000fc600078e0216 */
[----:B------:R-:W-:-:S05]  /*a770*/  @P0 IADD3.X R3, RZ, R0, RZ, P1, !PT ;  /* 0x00000000ff030210 */ /* 0x000fca0000ffe4ff */
[----:B------:R-:W-:Y:S01]  /*a780*/  @!PT LDS RZ, [RZ] ;  /* 0x00000000fffff984 */ /* 0x000fe20000000800 */
[----:B------:R-:W-:Y:S01]  /*a790*/  @!PT LDS RZ, [RZ] ;  /* 0x00000000fffff984 */ /* 0x000fe20000000800 */
[----:B------:R-:W-:Y:S01]  /*a7a0*/  @!PT LDS RZ, [RZ] ;  /* 0x00000000fffff984 */ /* 0x000fe20000000800 */
[----:B------:R1:W-:Y:S04]  /*a7b0*/  @P0 LDGSTS.E.BYPASS.LTC128B.128 [R5+0x1bc00], desc[UR50][R2.64], !P3 ;  /* 0x1bc0000002050fae */ /* 0x0003e8000d901d72 */
[----:B------:R1:W-:Y:S01]  /*a7c0*/  @P0 LDGSTS.E.BYPASS.LTC128B.128 [R5+0x1fc00], desc[UR50][R2.64+0x80], !P2 ;  /* 0x1fc0008002050fae */ /* 0x0003e2000d101d72 */
[----:B------:R-:W-:Y:S01]  /*a7d0*/  PLOP3.LUT P0, PT, PT, PT, PT, 0x80, 0x0 ;  /* 0x000000000000781c */ /* 0x000fe20003f0f070 */
[----:B------:R-:W-:-:S12]  /*a7e0*/  NOP ;  /* 0x0000000000007918 */ /* 0x000fd80000000000 */
.L_x_6790:
        /* <DEDUP_REMOVED lines=11> */
.L_x_6791:
[----:B-1----:R1:W5:Y:S01]  /*a8a0*/  LDL.LU R3, [R1+0x4] ;  /* 0x0000040001037983 */ /* 0x0023620000300800 */
[----:B------:R1:W-:Y:S03]  /*a8b0*/  SYNCS.ARRIVE.TRANS64.A1T0 RZ, [R7+URZ+0x28830], RZ ;  /* 0x028830ff07ff79a7 */ /* 0x0003e6000810003f */
[----:B0-----:R1:W5:Y:S02]  /*a8c0*/  LDL.LU R4, [R1+0x10] ;  /* 0x0000100001047983 */ /* 0x0013640000300800 */
[----:B------:R-:W-:Y:S05]  /*a8d0*/  WARPSYNC.ALL ;  /* 0x0000000000007948 */ /* 0x000fea0003800000 */
[----:B------:R-:W-:Y:S01]  /*a8e0*/  ULDC.64 UR4, c[0x0][0x298] ;  /* 0x0000a60000047ab9 */ /* 0x000fe20000000a00 */
[----:B------:R-:W-:Y:S01]  /*a8f0*/  VIADD R2, R22, 0x10400 ;  /* 0x0001040016027836 */ /* 0x000fe20000000000 */
[----:B------:R-:W-:Y:S01]  /*a900*/  BAR.SYNC.DEFER_BLOCKING 0x8, 0x180 ;  /* 0x0206000000007b1d */ /* 0x000fe20000010000 */
[----:B------:R-:W-:-:S03]  /*a910*/  LOP3.LUT P1, RZ, R27, 0x10, RZ, 0xc0, !PT ;  /* 0x000000101bff7812 */ /* 0x000fc6000782c0ff */
[----:B------:R-:W-:Y:S02]  /*a920*/  LOP3.LUT P0, RZ, R2, 0x3ff, RZ, 0xc0, !PT ;  /* 0x000003ff02ff7812 */ /* 0x000fe4000780c0ff */
[----:B------:R-:W-:Y:S01]  /*a930*/  BSSY B6, `(.L_x_6792) ;  /* 0x000001c000067945 */ /* 0x000fe20003800000 */
[----:B------:R-:W-:Y:S02]  /*a940*/  SEL R31, R31, RZ, !P1 ;  /* 0x000000ff1f1f7207 */ /* 0x000fe40004800000 */
[----:B-----5:R-:W-:Y:S02]  /*a950*/  SHF.R.S32.HI R0, RZ, 0x1f, R3 ;  /* 0x0000001fff007819 */ /* 0x020fe40000011403 */
[----:B------:R-:W-:-:S03]  /*a960*/  SEL R4, R4, RZ, !P1 ;  /* 0x000000ff04047207 */ /* 0x000fc60004800000 */
[----:B------:R-:W-:-:S04]  /*a970*/  IMAD R0, R0, UR4, RZ ;  /* 0x0000000400007c24 */ /* 0x000fc8000f8e02ff */
[C---:B------:R-:W-:Y:S02]  /*a980*/  IMAD R0, R3.reuse, UR5, R0 ;  /* 0x0000000503007c24 */ /* 0x040fe4000f8e0200 */
[----:B------:R-:W-:-:S04]  /*a990*/  IMAD.WIDE.U32 R2, R3, UR4, RZ ;  /* 0x0000000403027c25 */ /* 0x000fc8000f8e00ff */
[----:B------:R-:W-:Y:S01]  /*a9a0*/  IMAD.IADD R0, R3, 0x1, R0 ;  /* 0x0000000103007824 */ /* 0x000fe200078e0200 */
[----:B------:R0:W-:Y:S04]  /*a9b0*/  STL.64 [R1+0x8], R2 ;  /* 0x0000080201007387 */ /* 0x0001e80000100a00 */
[----:B------:R0:W-:Y:S04]  /*a9c0*/  STL [R1+0x10], R4 ;  /* 0x0000100401007387 */ /* 0x0001e80000100800 */
[----:B------:R0:W-:Y:S01]  /*a9d0*/  STL [R1+0x4], R0 ;  /* 0x0000040001007387 */ /* 0x0001e20000100800 */
        /* <DEDUP_REMOVED lines=10> */
[----:B-1----:R-:W-:-:S02]  /*aa80*/  IMAD.U32 R7, RZ, RZ, UR7 ;  /* 0x00000007ff077e24 */ /* 0x002fc4000f8e00ff */
[----:B------:R-:W-:Y:S02]  /*aa90*/  IMAD.U32 R11, RZ, RZ, UR9 ;  /* 0x00000009ff0b7e24 */ /* 0x000fe4000f8e00ff */
[----:B------:R-:W-:Y:S02]  /*aaa0*/  IMAD.MOV.U32 R8, RZ, RZ, 0x70 ;  /* 0x00000070ff087424 */ /* 0x000fe400078e00ff */
[----:B------:R-:W-:Y:S02]  /*aab0*/  IMAD.MOV.U32 R12, RZ, RZ, 0x1 ;  /* 0x00000001ff0c7424 */ /* 0x000fe400078e00ff */
[----:B------:R-:W-:-:S07]  /*aac0*/  IMAD.MOV.U32 R13, RZ, RZ, RZ ;  /* 0x000000ffff0d7224 */ /* 0x000fce00078e00ff */
[----:B------:R-:W-:-:S07]  /*aad0*/  LEPC R20, `(.L_x_6793) ;  /* 0x000000001014794e */ /* 0x000fce0000000000 */
[----:B0-----:R-:W-:Y:S05]  /*aae0*/  CALL.ABS.NOINC R2 ;  /* 0x0000000002007343 */ /* 0x001fea0003c00000 */
.L_x_6793:
[----:B------:R-:W-:Y:S05]  /*aaf0*/  BSYNC B6 ;  /* 0x0000000000067941 */ /* 0x000fea0003800000 */
.L_x_6792:
[----:B------:R-:W2:Y:S01]  /*ab00*/  LDL.LU R21, [R1+0x4] ;  /* 0x0000040001157983 */ /* 0x000ea20000300800 */
[----:B------:R-:W3:Y:S01]  /*ab10*/  LDC R6, c[0x0][0x448] ;  /* 0x00011200ff067b82 */ /* 0x000ee20000000800 */
[----:B------:R-:W-:Y:S02]  /*ab20*/  ULDC.64 UR4, c[0x0][0x2d8] ;  /* 0x0000b60000047ab9 */ /* 0x000fe40000000a00 */
[----:B0-----:R-:W2:Y:S04]  /*ab30*/  LDL.LU.64 R2, [R1+0x8] ;  /* 0x0000080001027983 */ /* 0x001ea80000300a00 */
[----:B------:R-:W4:Y:S01]  /*ab40*/  LDL.LU R20, [R1+0x10] ;  /* 0x0000100001147983 */ /* 0x000f220000300800 */
[----:B------:R-:W-:-:S03]  /*ab50*/  IMAD R0, R32, UR4, RZ ;  /* 0x0000000420007c24 */ /* 0x000fc6000f8e02ff */
[----:B------:R0:W5:Y:S01]  /*ab60*/  LDL R10, [R1] ;  /* 0x00000000010a7983 */ /* 0x0001620000100800 */
[----:B------:R-:W-:Y:S01]  /*ab70*/  IMAD R5, R18, UR5, R0 ;  /* 0x0000000512057c24 */ /* 0x000fe2000f8e0200 */
[----:B------:R-:W0:Y:S01]  /*ab80*/  S2R R4, SR_TID.X ;  /* 0x0000000000047919 */ /* 0x000e220000002100 */
[----:B---3--:R-:W-:-:S13]  /*ab90*/  ISETP.NE.AND P0, PT, R6, 0x1, PT ;  /* 0x000000010600780c */ /* 0x008fda0003f05270 */
[----:B-1----:R-:W1:Y:S01]  /*aba0*/  @P0 LDC R7, c[0x0][0x450] ;  /* 0x00011400ff070b82 */ /* 0x002e620000000800 */
[----:B0-----:R-:W-:Y:S01]  /*abb0*/  IMAD.SHL.U32 R8, R4, 0x10, RZ ;  /* 0x0000001004087824 */ /* 0x001fe200078e00ff */
[----:B------:R-:W-:-:S04]  /*abc0*/  SHF.L.U32 R4, R17, 0x7, RZ ;  /* 0x0000000711047819 */ /* 0x000fc800000006ff */
[----:B------:R-:W-:Y:S01]  /*abd0*/  LOP3.LUT R8, R8, 0x70, RZ, 0xc0, !PT ;  /* 0x0000007008087812 */ /* 0x000fe200078ec0ff */
[----:B--2---:R-:W-:Y:S02]  /*abe0*/  IMAD.MOV.U32 R3, RZ, RZ, R21 ;  /* 0x000000ffff037224 */ /* 0x004fe400078e0015 */
[----:B------:R0:W5:Y:S01]  /*abf0*/  LDL R21, [R1+0x14] ;  /* 0x0000140001157983 */ /* 0x0001620000100800 */
[----:B------:R-:W-:Y:S01]  /*ac00*/  IMAD.WIDE.U32 R2, R18, UR4, R2 ;  /* 0x0000000412027c25 */ /* 0x000fe2000f8e0002 */
[----:B------:R-:W-:-:S03]  /*ac10*/  ULDC.64 UR4, c[0x0][0x2e0] ;  /* 0x0000b80000047ab9 */ /* 0x000fc60000000a00 */
[----:B----4-:R-:W-:Y:S02]  /*ac20*/  IMAD R0, R20, UR4, RZ ;  /* 0x0000000414007c24 */ /* 0x010fe4000f8e02ff */
[----:B------:R-:W2:Y:S01]  /*ac30*/  S2R R20, SR_TID.X ;  /* 0x0000000000147919 */ /* 0x000ea20000002100 */
[----:B------:R-:W-:Y:S02]  /*ac40*/  IMAD.IADD R3, R3, 0x1, R5 ;  /* 0x0000000103037824 */ /* 0x000fe400078e0205 */
[----:B------:R-:W3:Y:S01]  /*ac50*/  @P0 LDC R5, c[0x0][0x44c] ;  /* 0x00011300ff050b82 */ /* 0x000ee20000000800 */
[C---:B------:R-:W-:Y:S02]  /*ac60*/  IMAD R0, R31.reuse, UR5, R0 ;  /* 0x000000051f007c24 */ /* 0x040fe4000f8e0200 */
[----:B------:R-:W-:Y:S01]  /*ac70*/  IMAD.WIDE.U32 R2, R31, UR4, R2 ;  /* 0x000000041f027c25 */ /* 0x000fe2000f8e0002 */
[----:B------:R-:W-:-:S03]  /*ac80*/  ULDC.64 UR4, c[0x0][0x2d0] ;  /* 0x0000b40000047ab9 */ /* 0x000fc60000000a00 */
[----:B------:R-:W-:Y:S01]  /*ac90*/  IMAD.IADD R3, R3, 0x1, R0 ;  /* 0x0000000103037824 */ /* 0x000fe200078e0200 */
[----:B--2---:R-:W-:-:S04]  /*aca0*/  LOP3.LUT R20, R20, 0x7f, RZ, 0xc0, !PT ;  /* 0x0000007f14147812 */ /* 0x004fc800078ec0ff */
[----:B------:R-:W-:-:S04]  /*acb0*/  SHF.R.U32.HI R20, RZ, 0x3, R20 ;  /* 0x00000003ff147819 */ /* 0x000fc80000011614 */
[----:B------:R-:W-:-:S05]  /*acc0*/  LOP3.LUT R0, R4, R20, R8, 0xfe, !PT ;  /* 0x0000001404007212 */ /* 0x000fca00078efe08 */
[----:B---3--:R-:W-:-:S04]  /*acd0*/  @P0 IMAD.HI.U32 R8, R0, R5, RZ ;  /* 0x0000000500080227 */ /* 0x008fc800078e00ff */
[----:B------:R-:W-:Y:S01]  /*ace0*/  IMAD.MOV.U32 R9, RZ, RZ, R0 ;  /* 0x000000ffff097224 */ /* 0x000fe200078e0000 */
[----:B-1----:R-:W-:-:S04]  /*acf0*/  @P0 SHF.R.U32.HI R9, RZ, R7, R8 ;  /* 0x00000007ff090219 */ /* 0x002fc80000011608 */
[--C-:B------:R-:W-:Y:S01]  /*ad00*/  SHF.R.S32.HI R8, RZ, 0x1f, R9.reuse ;  /* 0x0000001fff087819 */ /* 0x100fe20000011409 */
[----:B------:R-:W-:-:S04]  /*ad10*/  IMAD.MOV R5, RZ, RZ, -R9 ;  /* 0x000000ffff057224 */ /* 0x000fc800078e0a09 */
[----:B------:R-:W-:Y:S02]  /*ad20*/  IMAD R0, R6, R5, R0 ;  /* 0x0000000506007224 */ /* 0x000fe400078e0200 */
[----:B------:R-:W-:Y:S02]  /*ad30*/  IMAD R8, R8, UR4, RZ ;  /* 0x0000000408087c24 */ /* 0x000fe4000f8e02ff */
[----:B------:R-:W-:Y:S01]  /*ad40*/  IMAD.WIDE.U32 R2, R9, UR4, R2 ;  /* 0x0000000409027c25 */ /* 0x000fe2000f8e0002 */
[----:B------:R-:W-:-:S03]  /*ad50*/  SHF.R.S32.HI R7, RZ, 0x1f, R0 ;  /* 0x0000001fff077819 */ /* 0x000fc60000011400 */
        /* <DEDUP_REMOVED lines=8> */
[C---:B------:R-:W-:Y:S01]  /*ade0*/  LEA R0, P0, R2.reuse, UR4, 0x1 ;  /* 0x0000000402007c11 */ /* 0x040fe2000f8008ff */
[----:B------:R-:W-:Y:S02]  /*adf0*/  ULDC UR4, c[0x0][0x2b8] ;  /* 0x0000ae0000047ab9 */ /* 0x000fe40000000800 */
[----:B------:R-:W-:Y:S02]  /*ae00*/  ISETP.GE.AND P1, PT, R29, UR4, PT ;  /* 0x000000041d007c0c */ /* 0x000fe4000bf26270 */
[----:B------:R-:W-:Y:S02]  /*ae10*/  LEA.HI.X R5, R2, UR5, R5, 0x1, P0 ;  /* 0x0000000502057c11 */ /* 0x000fe400080f0c05 */
[----:B------:R-:W-:Y:S01]  /*ae20*/  ISETP.GE.AND P0, PT, R30, UR4, PT ;  /* 0x000000041e007c0c */ /* 0x000fe2000bf06270 */
[----:B------:R-:W-:-:S03]  /*ae30*/  UMOV UR4, 0xffffffff ;  /* 0xffffffff00047882 */ /* 0x000fc60000000000 */
[----:B0-----:R-:W-:Y:S09]  /*ae40*/  BRA.DIV UR4, `(.L_x_6794) ;  /* 0x0000003a04d07947 */ /* 0x001ff2000b800000 */
        /* <DEDUP_REMOVED lines=71> */
[----:B0-----:R1:W-:Y:S02]  /*b2c0*/  @!P2 LDGSTS.E.BYPASS.LTC128B.128 [R10+0x17400], desc[UR50][R2.64+0x80], !P1 ;  /* 0x17400080020aafae */ /* 0x0013e4000c901d72 */
.L_x_6889:
        /* <DEDUP_REMOVED lines=10> */
[----:B------:R0:W-:Y:S02]  /*b370*/  LDGSTS.E.BYPASS.LTC128B.128 [R10+0x17c00], desc[UR50][R2.64+0x80], !P1 ;  /* 0x17c00080020a7fae */ /* 0x0001e4000c901d72 */
.L_x_6796:
[----:B------:R-:W-:Y:S05]  /*b380*/  BSYNC B0 ;  /* 0x0000000000007941 */ /* 0x000fea0003800000 */
.L_x_6795:
[----:B------:R-:W-:Y:S01]  /*b390*/  NOP ;  /* 0x0000000000007918 */ /* 0x000fe20000000000 */
[----:B------:R-:W-:-:S13]  /*b3a0*/  PLOP3.LUT P0, PT, PT, PT, PT, 0x80, 0x0 ;  /* 0x000000000000781c */ /* 0x000fda0003f0f070 */
.L_x_6797:
        /* <DEDUP_REMOVED lines=16> */
[----:B------:R-:W-:Y:S01]  /*b4b0*/  ISETP.GE.AND P0, PT, R35, 0x81, PT ;  /* 0x000000812300780c */ /* 0x000fe20003f06270 */
[----:B------:R-:W1:Y:S02]  /*b4c0*/  SYNCS.PHASECHK.TRANS64.TRYWAIT P1, [R22+URZ+0x28820], R3 ;  /* 0x02882003160075a7 */ /* 0x000e64000802017f */
[----:B01----:R-:W-:Y:S10]  /*b4d0*/  @!P1 BRA `(.L_x_6799) ;  /* 0x0000003c00ac9947 */ /* 0x003ff40003800000 */
.L_x_6890:
[----:B------:R-:W-:Y:S05]  /*b4e0*/  BSYNC B0 ;  /* 0x0000000000007941 */ /* 0x000fea0003800000 */
.L_x_6798:
[----:B------:R-:W-:Y:S04]  /*b4f0*/  BSSY B0, `(.L_x_6800) ;  /* 0x000010e000007945 */ /* 0x000fe80003800000 */
[----:B------:R-:W-:Y:S05]  /*b500*/  @!P0 BRA `(.L_x_6801) ;  /* 0x0000001000308947 */ /* 0x000fea0003800000 */
[----:B------:R-:W3:Y:S01]  /*b510*/  LDL.LU R0, [R1+0x18] ;  /* 0x0000180001007983 */ /* 0x000ee20000300800 */
[----:B------:R-:W-:Y:S01]  /*b520*/  ULDC UR4, c[0x0][0x2f4] ;  /* 0x0000bd0000047ab9 */ /* 0x000fe20000000800 */
[----:B------:R-:W-:Y:S01]  /*b530*/  MOV R17, R28 ;  /* 0x0000001c00117202 */ /* 0x000fe20000000f00 */
[----:B------:R-:W-:Y:S01]  /*b540*/  IMAD.MOV.U32 R10, RZ, RZ, R25 ;  /* 0x000000ffff0a7224 */ /* 0x000fe200078e0019 */
[----:B------:R-:W-:Y:S01]  /*b550*/  ISETP.GE.AND P2, PT, R30, UR4, PT ;  /* 0x000000041e007c0c */ /* 0x000fe2000bf46270 */
[----:B------:R-:W-:Y:S01]  /*b560*/  IMAD.MOV.U32 R31, RZ, RZ, R26 ;  /* 0x000000ffff1f7224 */ /* 0x000fe200078e001a */
[----:B------:R-:W-:Y:S02]  /*b570*/  ISETP.GE.AND P1, PT, R29, UR4, PT ;  /* 0x000000041d007c0c */ /* 0x000fe4000bf26270 */
[----:B---3--:R-:W-:-:S11]  /*b580*/  LEA.HI.SX32 R6, R0, 0xfffffffe, 0x19 ;  /* 0xfffffffe00067811 */ /* 0x008fd600078fcaff */
.L_x_6814:
[----:B0-----:R-:W0:Y:S01]  /*b590*/  S2R R3, SR_TID.X ;  /* 0x0000000000037919 */ /* 0x001e220000002100 */
[----:B------:R-:W1:Y:S01]  /*b5a0*/  LDC R4, c[0x0][0x430] ;  /* 0x00010c00ff047b82 */ /* 0x000e620000000800 */
[----:B------:R-:W-:Y:S05]  /*b5b0*/  YIELD ;  /* 0x0000000000007946 */ /* 0x000fea0003800000 */
[----:B------:R-:W-:Y:S01]  /*b5c0*/  ULDC.64 UR4, c[0x0][0x428] ;  /* 0x00010a0000047ab9 */ /* 0x000fe20000000a00 */
[----:B------:R-:W-:Y:S01]  /*b5d0*/  VIADD R25, R10, 0x1 ;  /* 0x000000010a197836 */ /* 0x000fe20000000000 */
[----:B-1----:R-:W-:Y:S02]  /*b5e0*/  ISETP.NE.AND P0, PT, R4, 0x1, PT ;  /* 0x000000010400780c */ /* 0x002fe40003f05270 */
[C---:B0-----:R-:W-:Y:S01]  /*b5f0*/  LOP3.LUT R0, R3.reuse, 0x7f, RZ, 0xc0, !PT ;  /* 0x0000007f03007812 */ /* 0x041fe200078ec0ff */
[----:B------:R-:W-:-:S03]  /*b600*/  IMAD.SHL.U32 R4, R3, 0x10, RZ ;  /* 0x0000001003047824 */ /* 0x000fc600078e00ff */
[----:B------:R-:W-:-:S07]  /*b610*/  SHF.R.U32.HI R5, RZ, 0x3, R0 ;  /* 0x00000003ff057819 */ /* 0x000fce0000011600 */
[----:B------:R-:W0:Y:S01]  /*b620*/  @P0 LDC R0, c[0x0][0x434] ;  /* 0x00010d00ff000b82 */ /* 0x000e220000000800 */
[----:B------:R-:W-:Y:S01]  /*b630*/  LOP3.LUT R4, R4, 0x70, RZ, 0xc0, !PT ;  /* 0x0000007004047812 */ /* 0x000fe200078ec0ff */
[----:B------:R-:W-:-:S06]  /*b640*/  IMAD R7, R6, 0x80, R5 ;  /* 0x0000008006077824 */ /* 0x000fcc00078e0205 */
[----:B------:R-:W1:Y:S01]  /*b650*/  @P0 LDC R3, c[0x0][0x438] ;  /* 0x00010e00ff030b82 */ /* 0x000e620000000800 */
[----:B------:R-:W-:-:S05]  /*b660*/  IADD3 R7, R4, R7, R36 ;  /* 0x0000000704077210 */ /* 0x000fca0007ffe024 */
[----:B------:R-:W-:Y:S02]  /*b670*/  IMAD.MOV.U32 R8, RZ, RZ, R7 ;  /* 0x000000ffff087224 */ /* 0x000fe400078e0007 */
[----:B0-----:R-:W-:-:S05]  /*b680*/  @P0 IMAD.HI.U32 R0, R7, R0, RZ ;  /* 0x0000000007000227 */ /* 0x001fca00078e00ff */
[----:B-1----:R-:W-:Y:S01]  /*b690*/  @P0 SHF.R.U32.HI R8, RZ, R3, R0 ;  /* 0x00000003ff080219 */ /* 0x002fe20000011600 */
[----:B------:R-:W-:-:S03]  /*b6a0*/  IMAD R0, R37, UR4, RZ ;  /* 0x0000000425007c24 */ /* 0x000fc6000f8e02ff */
[--C-:B------:R-:W-:Y:S01]  /*b6b0*/  SHF.R.S32.HI R3, RZ, 0x1f, R8.reuse ;  /* 0x0000001fff037819 */ /* 0x100fe20000011408 */
[----:B------:R-:W-:Y:S02]  /*b6c0*/  IMAD.MOV.U32 R2, RZ, RZ, R8 ;  /* 0x000000ffff027224 */ /* 0x000fe400078e0008 */
[C---:B------:R-:W-:Y:S02]  /*b6d0*/  IMAD R5, R33.reuse, UR5, R0 ;  /* 0x0000000521057c24 */ /* 0x040fe4000f8e0200 */
[----:B------:R-:W-:Y:S01]  /*b6e0*/  IMAD.WIDE.U32 R2, R33, UR4, R2 ;  /* 0x0000000421027c25 */ /* 0x000fe2000f8e0002 */
[----:B------:R-:W-:-:S03]  /*b6f0*/  ULDC.64 UR4, c[0x0][0x418] ;  /* 0x0001060000047ab9 */ /* 0x000fc60000000a00 */
[----:B------:R-:W-:Y:S01]  /*b700*/  IMAD.IADD R3, R5, 0x1, R3 ;  /* 0x0000000105037824 */ /* 0x000fe200078e0203 */
[----:B------:R-:W-:Y:S01]  /*b710*/  LEA R4, P0, R2, UR4, 0x2 ;  /* 0x0000000402047c11 */ /* 0x000fe2000f8010ff */
[----:B------:R-:W-:-:S03]  /*b720*/  ULDC UR4, c[0x0][0x430] ;  /* 0x00010c0000047ab9 */ /* 0x000fc60000000800 */
[----:B------:R-:W-:Y:S02]  /*b730*/  LEA.HI.X R5, R2, UR5, R3, 0x2, P0 ;  /* 0x0000000502057c11 */ /* 0x000fe400080f1403 */
[----:B------:R-:W-:Y:S01]  /*b740*/  MOV R9, UR37 ;  /* 0x0000002500097c02 */ /* 0x000fe20008000f00 */
[----:B------:R-:W-:Y:S01]  /*b750*/  IMAD.MOV R2, RZ, RZ, -R8 ;  /* 0x000000ffff027224 */ /* 0x000fe200078e0a08 */
[----:B------:R-:W-:Y:S01]  /*b760*/  ISETP.NE.AND P0, PT, R25, 0x2, PT ;  /* 0x000000021900780c */ /* 0x000fe20003f05270 */
[----:B------:R0:W3:Y:S01]  /*b770*/  LDG.E R0, desc[UR50][R4.64] ;  /* 0x0000003204007981 */ /* 0x0000e2000c1e1900 */
[----:B------:R-:W-:Y:S02]  /*b780*/  ISETP.NE.AND P3, PT, R9, 0x3, PT ;  /* 0x000000030900780c */ /* 0x000fe40003f65270 */
[----:B------:R-:W-:Y:S01]  /*b790*/  SEL R28, RZ, 0x1, P0 ;  /* 0x00000001ff1c7807 */ /* 0x000fe20000000000 */
[----:B------:R-:W-:Y:S01]  /*b7a0*/  IMAD.MOV.U32 R26, RZ, RZ, R6 ;  /* 0x000000ffff1a7224 */ /* 0x000fe200078e0006 */
[----:B------:R-:W-:-:S02]  /*b7b0*/  SEL R25, R25, RZ, P0 ;  /* 0x000000ff19197207 */ /* 0x000fc40000000000 */
[----:B------:R-:W-:Y:S01]  /*b7c0*/  LOP3.LUT R28, R17, R28, RZ, 0x3c, !PT ;  /* 0x0000001c111c7212 */ /* 0x000fe200078e3cff */
[----:B0-----:R-:W-:Y:S01]  /*b7d0*/  IMAD R4, R2, UR4, R7 ;  /* 0x0000000402047c24 */ /* 0x001fe2000f8e0207 */
[----:B---3--:R-:W-:-:S05]  /*b7e0*/  SHF.R.S32.HI R21, RZ, 0x1f, R0 ;  /* 0x0000001fff157819 */ /* 0x008fca0000011400 */
[----:B------:R-:W-:Y:S05]  /*b7f0*/  @!P3 BRA `(.L_x_6802) ;  /* 0x000000000004b947 */ /* 0x000fea0003800000 */
[----:B------:R-:W-:Y:S01]  /*b800*/  BPT.TRAP 0x1 ;  /* 0x000000040000795c */ /* 0x000fe20000300000 */
.L_x_6802:
[----:B------:R-:W-:Y:S01]  /*b810*/  IMAD R6, R25, 0x8, R22 ;  /* 0x0000000819067824 */ /* 0x000fe200078e0216 */
[----:B------:R-:W-:Y:S01]  /*b820*/  SHF.L.U32 R3, R28, 0x1f, RZ ;  /* 0x0000001f1c037819 */ /* 0x000fe200000006ff */
[----:B------:R-:W-:Y:S03]  /*b830*/  BSSY B1, `(.L_x_6803) ;  /* 0x0000003000017945 */ /* 0x000fe60003800000 */
[----:B------:R-:W0:Y:S02]  /*b840*/  SYNCS.PHASECHK.TRANS64.TRYWAIT P0, [R6+URZ+0x28840], R3 ;  /* 0x02884003060075a7 */ /* 0x000e24000800017f */
[----:B0-----:R-:W-:Y:S05]  /*b850*/  @!P0 BRA `(.L_x_6804) ;  /* 0x0000003800e08947 */ /* 0x001fea0003800000 */
.L_x_6891:
[----:B------:R-:W-:Y:S05]  /*b860*/  BSYNC B1 ;  /* 0x0000000000017941 */ /* 0x000fea0003800000 */
.L_x_6803:
[----:B------:R-:W-:Y:S01]  /*b870*/  SHF.R.S32.HI R20, RZ, 0x1f, R4 ;  /* 0x0000001fff147819 */ /* 0x000fe20000011404 */
[----:B------:R-:W-:Y:S01]  /*b880*/  ULDC.64 UR4, c[0x0][0x300] ;  /* 0x0000c00000047ab9 */ /* 0x000fe20000000a00 */
[C---:B------:R-:W-:Y:S01]  /*b890*/  LOP3.LUT P4, RZ, R27.reuse, 0x2, RZ, 0xc0, !PT ;  /* 0x000000021bff7812 */ /* 0x040fe2000788c0ff */
        /* <DEDUP_REMOVED lines=24> */
[----:B------:R-:W1:Y:S02]  /*ba20*/  SHFL.IDX PT, R3, R9, RZ, 0x181f ;  /* 0x00181fff09037589 */ /* 0x000e6400000e0000 */
[----:B0-----:R-:W-:-:S04]  /*ba30*/  IADD3 R2, P0, R2, R5, RZ ;  /* 0x0000000502027210 */ /* 0x001fc80007f1e0ff */
[----:B-1----:R-:W-:-:S05]  /*ba40*/  IADD3.X R3, RZ, R3, RZ, P0, !PT ;  /* 0x00000003ff037210 */ /* 0x002fca00007fe4ff */
[----:B------:R-:W-:Y:S01]  /*ba50*/  @!PT LDS RZ, [RZ] ;  /* 0x00000000fffff984 */ /* 0x000fe20000000800 */
[----:B------:R-:W-:Y:S04]  /*ba60*/  LDGSTS.E.BYPASS.LTC128B.128 [R8+0x18400], desc[UR50][R2.64], !P4 ;  /* 0x1840000002087fae */ /* 0x000fe8000e101d72 */
[----:B------:R0:W-:Y:S04]  /*ba70*/  LDGSTS.E.BYPASS.LTC128B.128 [R8+0x1c400], desc[UR50][R2.64+0x80], !P3 ;  /* 0x1c40008002087fae */ /* 0x0001e8000d901d72 */
[----:B0-----:R-:W0:Y:S04]  /*ba80*/  SHFL.IDX PT, R2, R7, 0x1, 0x181f ;  /* 0x00381f0007027f89 */ /* 0x001e2800000e0000 */
[----:B------:R-:W1:Y:S01]  /*ba90*/  SHFL.IDX PT, R3, R9, 0x1, 0x181f ;  /* 0x00381f0009037f89 */ /* 0x000e6200000e0000 */
[----:B0-----:R-:W-:-:S05]  /*baa0*/  IADD3 R2, P0, R2, R5, RZ ;  /* 0x0000000502027210 */ /* 0x001fca0007f1e0ff */
[----:B-1----:R-:W-:-:S05]  /*bab0*/  IMAD.X R3, RZ, RZ, R3, P0 ;  /* 0x000000ffff037224 */ /* 0x002fca00000e0603 */
        /* <DEDUP_REMOVED lines=27> */
[----:B------:R-:W1:Y:S04]  /*bc70*/  SHFL.IDX PT, R3, R9, 0x6, 0x181f ;  /* 0x00d81f0009037f89 */ /* 0x000e6800000e0000 */
[----:B------:R-:W3:Y:S01]  /*bc80*/  SHFL.IDX PT, R9, R9, 0x7, 0x181f ;  /* 0x00f81f0009097f89 */ /* 0x000ee200000e0000 */
[----:B0-----:R-:W-:-:S05]  /*bc90*/  IADD3 R2, P0, R2, R5, RZ ;  /* 0x0000000502027210 */ /* 0x001fca0007f1e0ff */
[----:B-1----:R-:W-:-:S05]  /*bca0*/  IMAD.X R3, RZ, RZ, R3, P0 ;  /* 0x000000ffff037224 */ /* 0x002fca00000e0603 */
[----:B------:R-:W-:Y:S04]  /*bcb0*/  LDGSTS.E.BYPASS.LTC128B.128 [R8+0x1b400], desc[UR50][R2.64], !P4 ;  /* 0x1b40000002087fae */ /* 0x000fe8000e101d72 */
[----:B------:R0:W-:Y:S04]  /*bcc0*/  LDGSTS.E.BYPASS.LTC128B.128 [R8+0x1f400], desc[UR50][R2.64+0x80], !P3 ;  /* 0x1f40008002087fae */ /* 0x0001e8000d901d72 */
[----:B0--3--:R0:W1:Y:S02]  /*bcd0*/  SHFL.IDX PT, R2, R7, 0x7, 0x181f ;  /* 0x00f81f0007027f89 */ /* 0x00906400000e0000 */
.L_x_6909:
[----:B-1----:R-:W-:-:S05]  /*bce0*/  IADD3 R2, P0, R2, R5, RZ ;  /* 0x0000000502027210 */ /* 0x002fca0007f1e0ff */
[----:B------:R-:W-:Y:S01]  /*bcf0*/  IMAD.X R3, RZ, RZ, R9, P0 ;  /* 0x000000ffff037224 */ /* 0x000fe200000e0609 */
[----:B------:R-:W-:-:S04]  /*bd00*/  PLOP3.LUT P0, PT, PT, PT, PT, 0x80, 0x0 ;  /* 0x000000000000781c */ /* 0x000fc80003f0f070 */
[----:B------:R-:W-:Y:S01]  /*bd10*/  @!PT LDS RZ, [RZ] ;  /* 0x00000000fffff984 */ /* 0x000fe20000000800 */
[----:B------:R-:W-:Y:S01]  /*bd20*/  @!PT LDS RZ, [RZ] ;  /* 0x00000000fffff984 */ /* 0x000fe20000000800 */
[----:B------:R-:W-:Y:S01]  /*bd30*/  @!PT LDS RZ, [RZ] ;  /* 0x00000000fffff984 */ /* 0x000fe20000000800 */
[----:B------:R1:W-:Y:S04]  /*bd40*/  LDGSTS.E.BYPASS.LTC128B.128 [R8+0x1bc00], desc[UR50][R2.64], !P4 ;  /* 0x1bc0000002087fae */ /* 0x0003e8000e101d72 */
[----:B------:R1:W-:Y:S01]  /*bd50*/  LDGSTS.E.BYPASS.LTC128B.128 [R8+0x1fc00], desc[UR50][R2.64+0x80], !P3 ;  /* 0x1fc0008002087fae */ /* 0x0003e2000d901d72 */
[----:B------:R-:W-:-:S04]  /*bd60*/  NOP ;  /* 0x0000000000007918 */ /* 0x000fc80000000000 */
.L_x_6806:
[----:B------:R-:W-:Y:S02]  /*bd70*/  PLOP3.LUT P3, PT, P3, P0, PT, 0xa2, 0x0 ;  /* 0x000000000000781c */ /* 0x000fe40001f61472 */
[----:B------:R-:W-:-:S08]  /*bd80*/  @P0 R2UR P3, UR4, R6 ;  /* 0x00000000060402ca */ /* 0x000fd00000060000 */
[----:B------:R-:W-:-:S05]  /*bd90*/  @P0 PLOP3.LUT P0, PT, P3, PT, PT, 0x80, 0x0 ;  /* 0x000000000000081c */ /* 0x000fca0001f0f070 */
[----:B------:R-:W-:Y:S01]  /*bda0*/  @!P3 SYNCS.ARRIVE.TRANS64.RED.A0T1 RZ, [UR4+0x28830], RZ ;  /* 0x028830ffffffb9a7 */ /* 0x000fe20008200404 */
[----:B------:R-:W-:Y:S07]  /*bdb0*/  @!P3 ARRIVES.LDGSTSBAR.64.TRANSCNT [UR4+0x28830] ;  /* 0x02883000ff00b9b0 */ /* 0x000fee0008000a84 */
[----:B------:R-:W-:Y:S05]  /*bdc0*/  @P0 BRA.U.ANY `(.L_x_6806) ;  /* 0xfffffffd00e80947 */ /* 0x000fea000393ffff */
[----:B------:R-:W-:Y:S01]  /*bdd0*/  NOP ;  /* 0x0000000000007918 */ /* 0x000fe20000000000 */
[----:B-1----:R-:W-:-:S04]  /*bde0*/  MOV R2, UR37 ;  /* 0x0000002500027c02 */ /* 0x002fc80008000f00 */
[----:B------:R-:W-:-:S13]  /*bdf0*/  ISETP.NE.AND P4, PT, R2, 0x3, PT ;  /* 0x000000030200780c */ /* 0x000fda0003f85270 */
[----:B------:R-:W-:Y:S05]  /*be00*/  @!P4 BRA `(.L_x_6807) ;  /* 0x000000000004c947 */ /* 0x000fea0003800000 */
[----:B------:R-:W-:Y:S01]  /*be10*/  BPT.TRAP 0x1 ;  /* 0x000000040000795c */ /* 0x000fe20000300000 */
.L_x_6807:
[----:B------:R1:W-:Y:S01]  /*be20*/  SYNCS.ARRIVE.TRANS64.A1T0 RZ, [R6+URZ+0x28830], RZ ;  /* 0x028830ff06ff79a7 */ /* 0x0003e2000810003f */
[----:B------:R-:W-:Y:S05]  /*be30*/  @!P4 BRA `(.L_x_6808) ;  /* 0x000000000004c947 */ /* 0x000fea0003800000 */
[----:B------:R-:W-:Y:S01]  /*be40*/  BPT.TRAP 0x1 ;  /* 0x000000040000795c */ /* 0x000fe20000300000 */
.L_x_6808:
[----:B------:R-:W-:Y:S01]  /*be50*/  SHF.L.U32 R3, R17, 0x1f, RZ ;  /* 0x0000001f11037819 */ /* 0x000fe200000006ff */
[----:B-1----:R-:W-:Y:S01]  /*be60*/  IMAD R6, R10, 0x8, R22 ;  /* 0x000000080a067824 */ /* 0x002fe200078e0216 */
[----:B------:R-:W-:Y:S01]  /*be70*/  BSSY B1, `(.L_x_6809) ;  /* 0x0000004000017945 */ /* 0x000fe20003800000 */
[----:B------:R-:W-:Y:S02]  /*be80*/  IMAD R8, R31, -0x80, R35 ;  /* 0xffffff801f087824 */ /* 0x000fe400078e0223 */
[----:B------:R-:W1:Y:S02]  /*be90*/  SYNCS.PHASECHK.TRANS64.TRYWAIT P0, [R6+URZ+0x28860], R3 ;  /* 0x02886003060075a7 */ /* 0x000e64000800017f */
[----:B-1----:R-:W-:Y:S05]  /*bea0*/  @!P0 BRA `(.L_x_6810) ;  /* 0x0000003c00ac8947 */ /* 0x002fea0003800000 */
.L_x_6910:
[----:B------:R-:W-:Y:S05]  /*beb0*/  BSYNC B1 ;  /* 0x0000000000017941 */ /* 0x000fea0003800000 */
.L_x_6809:
[----:B------:R-:W3:Y:S01]  /*bec0*/  S2R R2, SR_TID.X ;  /* 0x0000000000027919 */ /* 0x000ee20000002100 */
[----:B------:R-:W-:Y:S01]  /*bed0*/  UMOV UR4, 0xffffffff ;  /* 0xffffffff00047882 */ /* 0x000fe20000000000 */
[----:B0-----:R-:W-:Y:S01]  /*bee0*/  IMAD R7, R10, 0x4000, R34 ;  /* 0x000040000a077824 */ /* 0x001fe200078e0222 */
[----:B---3--:R-:W-:-:S04]  /*bef0*/  LOP3.LUT R2, R2, 0x7f, RZ, 0xc0, !PT ;  /* 0x0000007f02027812 */ /* 0x008fc800078ec0ff */
[----:B------:R-:W-:-:S05]  /*bf00*/  SHF.R.U32.HI R2, RZ, 0x3, R2 ;  /* 0x00000003ff027819 */ /* 0x000fca0000011602 */
[----:B------:R-:W-:Y:S01]  /*bf10*/  IMAD.IADD R8, R8, 0x1, -R2 ;  /* 0x0000000108087824 */ /* 0x000fe200078e0a02 */
[----:B------:R-:W-:Y:S06]  /*bf20*/  BRA.DIV UR4, `(.L_x_6811) ;  /* 0x0000003e04a07947 */ /* 0x000fec000b800000 */
[----:B--2---:R-:W0:Y:S01]  /*bf30*/  SHFL.IDX PT, R14, R23, RZ, 0x181f ;  /* 0x00181fff170e7589 */ /* 0x004e2200000e0000 */
[----:B------:R-:W-:-:S03]  /*bf40*/  IMAD R7, R7, 0x2, R22 ;  /* 0x0000000207077824 */ /* 0x000fc600078e0216 */
[----:B-1----:R-:W1:Y:S01]  /*bf50*/  SHFL.IDX PT, R3, R24, RZ, 0x181f ;  /* 0x00181fff18037589 */ /* 0x002e6200000e0000 */
[----:B0-----:R-:W-:-:S03]  /*bf60*/  IADD3 R2, P0, R14, R5, RZ ;  /* 0x000000050e027210 */ /* 0x001fc60007f1e0ff */
[----:B------:R-:W0:Y:S02]  /*bf70*/  SHFL.IDX PT, R14, R23, 0x1, 0x181f ;  /* 0x00381f00170e7f89 */ /* 0x000e2400000e0000 */
[----:B-1----:R-:W-:Y:S01]  /*bf80*/  IMAD.X R3, RZ, RZ, R3, P0 ;  /* 0x000000ffff037224 */ /* 0x002fe200000e0603 */
        /* <DEDUP_REMOVED lines=30> */
[----:B------:R-:W0:Y:S01]  /*c170*/  SHFL.IDX PT, R14, R23, 0x5, 0x181f ;  /* 0x00b81f00170e7f89 */ /* 0x000e2200000e0000 */
[----:B-1----:R-:W-:Y:S02]  /*c180*/  IADD3.X R3, RZ, R3, RZ, P0, !PT ;  /* 0x00000003ff037210 */ /* 0x002fe400007fe4ff */
        /* <DEDUP_REMOVED lines=20> */
[----:B--2-4-:R3:W-:Y:S02]  /*c2d0*/  LDGSTS.E.BYPASS.LTC128B.128 [R7+0x7400], desc[UR50][R2.64+0x80], !P0 ;  /* 0x0740008002077fae */ /* 0x0147e4000c101d72 */
.L_x_6928:
        /* <DEDUP_REMOVED lines=29> */
.L_x_6812:
        /* <DEDUP_REMOVED lines=11> */
.L_x_6813:
[C---:B------:R-:W-:Y:S01]  /*c560*/  ISETP.GT.AND P0, PT, R26.reuse, RZ, PT ;  /* 0x000000ff1a00720c */ /* 0x040fe20003f04270 */
[----:B------:R0:W-:Y:S01]  /*c570*/  SYNCS.ARRIVE.TRANS64.A1T0 RZ, [R6+URZ+0x28850], RZ ;  /* 0x028850ff06ff79a7 */ /* 0x0001e2000810003f */
[----:B------:R-:W-:Y:S01]  /*c580*/  MOV R17, R28 ;  /* 0x0000001c00117202 */ /* 0x000fe20000000f00 */
[----:B------:R-:W-:Y:S02]  /*c590*/  IMAD.MOV.U32 R10, RZ, RZ, R25 ;  /* 0x000000ffff0a7224 */ /* 0x000fe400078e0019 */
[----:B------:R-:W-:Y:S02]  /*c5a0*/  IMAD.MOV.U32 R31, RZ, RZ, R26 ;  /* 0x000000ffff1f7224 */ /* 0x000fe400078e001a */
[----:B0-----:R-:W-:-:S06]  /*c5b0*/  VIADD R6, R26, 0xffffffff ;  /* 0xffffffff1a067836 */ /* 0x001fcc0000000000 */
[----:B------:R-:W-:Y:S05]  /*c5c0*/  @P0 BRA `(.L_x_6814) ;  /* 0xffffffec00f00947 */ /* 0x000fea000383ffff */
.L_x_6801:
[----:B------:R-:W-:Y:S05]  /*c5d0*/  BSYNC B0 ;  /* 0x0000000000007941 */ /* 0x000fea0003800000 */
.L_x_6800:
        /* <DEDUP_REMOVED lines=17> */
.L_x_6816:
[----:B------:R-:W-:Y:S05]  /*c6f0*/  BSYNC B0 ;  /* 0x0000000000007941 */ /* 0x000fea0003800000 */
.L_x_6815:
[----:B------:R-:W-:-:S05]  /*c700*/  IMAD.U32 R0, RZ, RZ, UR37 ;  /* 0x00000025ff007e24 */ /* 0x000fca000f8e00ff */
[----:B------:R-:W-:-:S13]  /*c710*/  ISETP.NE.AND P0, PT, R0, 0x3, PT ;  /* 0x000000030000780c */ /* 0x000fda0003f05270 */
[----:B------:R-:W-:Y:S05]  /*c720*/  @!P0 BRA `(.L_x_6817) ;  /* 0x0000000000048947 */ /* 0x000fea0003800000 */
[----:B------:R-:W-:Y:S01]  /*c730*/  BPT.TRAP 0x1 ;  /* 0x000000040000795c */ /* 0x000fe20000300000 */
.L_x_6817:
[----:B------:R-:W-:Y:S01]  /*c740*/  IMAD R0, R25, 0x8, R22 ;  /* 0x0000000819007824 */ /* 0x000fe200078e0216 */
[----:B0-----:R-:W-:Y:S01]  /*c750*/  SHF.L.U32 R3, R28, 0x1f, RZ ;  /* 0x0000001f1c037819 */ /* 0x001fe200000006ff */
[----:B------:R-:W-:Y:S01]  /*c760*/  BSSY B0, `(.L_x_6818) ;  /* 0x0000004000007945 */ /* 0x000fe20003800000 */
[----:B------:R-:W-:Y:S02]  /*c770*/  IMAD R6, R26, -0x80, R35 ;  /* 0xffffff801a067824 */ /* 0x000fe400078e0223 */
[----:B------:R-:W0:Y:S02]  /*c780*/  SYNCS.PHASECHK.TRANS64.TRYWAIT P0, [R0+URZ+0x28860], R3 ;  /* 0x02886003000075a7 */ /* 0x000e24000800017f */
[----:B0-----:R-:W-:Y:S05]  /*c790*/  @!P0 BRA `(.L_x_6819) ;  /* 0x0000003c00f08947 */ /* 0x001fea0003800000 */
.L_x_6929:
[----:B------:R-:W-:Y:S05]  /*c7a0*/  BSYNC B0 ;  /* 0x0000000000007941 */ /* 0x000fea0003800000 */
.L_x_6818:
        /* <DEDUP_REMOVED lines=12> */
[----:B------:R-:W-:Y:S01]  /*c870*/  ISETP.GE.AND P0, PT, R29, UR4, PT ;  /* 0x000000041d007c0c */ /* 0x000fe2000bf06270 */
[----:B------:R-:W-:Y:S01]  /*c880*/  IMAD R4, R9, 0x2, R22 ;  /* 0x0000000209047824 */ /* 0x000fe200078e0216 */
[C---:B------:R-:W-:Y:S01]  /*c890*/  ISETP.LT.OR P2, PT, R6.reuse, 0x1, P1 ;  /* 0x000000010600780c */ /* 0x040fe20000f41670 */
[----:B------:R-:W2:Y:S01]  /*c8a0*/  SHFL.IDX PT, R10, R23, 0x1, 0x181f ;  /* 0x00381f00170a7f89 */ /* 0x000ea200000e0000 */
[----:B------:R-:W-:-:S03]  /*c8b0*/  ISETP.LT.OR P3, PT, R6, 0x1, P0 ;  /* 0x000000010600780c */ /* 0x000fc60000761670 */
[----:B------:R-:W3:Y:S04]  /*c8c0*/  SHFL.IDX PT, R7, R24, 0x1, 0x181f ;  /* 0x00381f0018077f89 */ /* 0x000ee800000e0000 */
[----:B------:R-:W-:Y:S01]  /*c8d0*/  SHFL.IDX PT, R8, R24, 0x2, 0x181f ;  /* 0x00581f0018087f89 */ /* 0x000fe200000e0000 */
[----:B-1----:R-:W-:-:S03]  /*c8e0*/  IADD3 R2, P4, R14, R5, RZ ;  /* 0x000000050e027210 */ /* 0x002fc60007f9e0ff */
[----:B------:R-:W1:Y:S01]  /*c8f0*/  SHFL.IDX PT, R14, R23, 0x2, 0x181f ;  /* 0x00581f00170e7f89 */ /* 0x000e6200000e0000 */
[----:B0-----:R-:W-:-:S05]  /*c900*/  IADD3.X R3, RZ, R3, RZ, P4, !PT ;  /* 0x00000003ff037210 */ /* 0x001fca00027fe4ff */
[----:B------:R-:W-:Y:S01]  /*c910*/  LDGSTS.E.BYPASS.LTC128B.128 [R4+0x400], desc[UR50][R2.64], !P2 ;  /* 0x0040000002047fae */ /* 0x000fe2000d101d72 */
[----:B------:R-:W-:-:S03]  /*c920*/  ISETP.LT.OR P2, PT, R6, 0x11, P1 ;  /* 0x000000110600780c */ /* 0x000fc60000f41670 */
[----:B------:R2:W-:Y:S01]  /*c930*/  LDGSTS.E.BYPASS.LTC128B.128 [R4+0x4400], desc[UR50][R2.64+0x80], !P3 ;  /* 0x0440008002047fae */ /* 0x0005e2000d901d72 */
[----:B------:R-:W-:Y:S02]  /*c940*/  ISETP.LT.OR P3, PT, R6, 0x11, P0 ;  /* 0x000000110600780c */ /* 0x000fe40000761670 */
[----:B--2---:R-:W-:Y:S02]  /*c950*/  IADD3 R2, P4, R10, R5, RZ ;  /* 0x000000050a027210 */ /* 0x004fe40007f9e0ff */
[----:B------:R-:W-:Y:S03]  /*c960*/  SHFL.IDX PT, R10, R23, 0x4, 0x181f ;  /* 0x00981f00170a7f89 */ /* 0x000fe600000e0000 */
[----:B---3--:R-:W-:Y:S02]  /*c970*/  IMAD.X R3, RZ, RZ, R7, P4 ;  /* 0x000000ffff037224 */ /* 0x008fe400020e0607 */
[----:B------:R-:W-:Y:S04]  /*c980*/  SHFL.IDX PT, R7, R24, 0x3, 0x181f ;  /* 0x00781f0018077f89 */ /* 0x000fe800000e0000 */
[----:B------:R-:W-:Y:S01]  /*c990*/  LDGSTS.E.BYPASS.LTC128B.128 [R4+0xc00], desc[UR50][R2.64], !P2 ;  /* 0x00c0000002047fae */ /* 0x000fe2000d101d72 */
[----:B------:R-:W-:-:S03]  /*c9a0*/  ISETP.LT.OR P2, PT, R6, 0x21, P1 ;  /* 0x000000210600780c */ /* 0x000fc60000f41670 */
[----:B------:R1:W-:Y:S01]  /*c9b0*/  LDGSTS.E.BYPASS.LTC128B.128 [R4+0x4c00], desc[UR50][R2.64+0x80], !P3 ;  /* 0x04c0008002047fae */ /* 0x0003e2000d901d72 */
[----:B------:R-:W-:Y:S02]  /*c9c0*/  ISETP.LT.OR P3, PT, R6, 0x21, P0 ;  /* 0x000000210600780c */ /* 0x000fe40000761670 */
[----:B-1----:R-:W-:Y:S02]  /*c9d0*/  IADD3 R2, P4, R14, R5, RZ ;  /* 0x000000050e027210 */ /* 0x002fe40007f9e0ff */
[----:B------:R-:W0:Y:S03]  /*c9e0*/  SHFL.IDX PT, R14, R23, 0x3, 0x181f ;  /* 0x00781f00170e7f89 */ /* 0x000e2600000e0000 */
[----:B------:R-:W-:Y:S02]  /*c9f0*/  IMAD.X R3, RZ, RZ, R8, P4 ;  /* 0x000000ffff037224 */ /* 0x000fe400020e0608 */
[----:B------:R-:W1:Y:S04]  /*ca00*/  SHFL.IDX PT, R8, R24, 0x4, 0x181f ;  /* 0x00981f0018087f89 */ /* 0x000e6800000e0000 */
[----:B------:R-:W-:Y:S01]  /*ca10*/  LDGSTS.E.BYPASS.LTC128B.128 [R4+0x1400], desc[UR50][R2.64], !P2 ;  /* 0x0140000002047fae */ /* 0x000fe2000d101d72 */
[----:B------:R-:W-:-:S03]  /*ca20*/  ISETP.LT.OR P2, PT, R6, 0x31, P1 ;  /* 0x000000310600780c */ /* 0x000fc60000f41670 */
[----:B------:R0:W-:Y:S01]  /*ca30*/  LDGSTS.E.BYPASS.LTC128B.128 [R4+0x5400], desc[UR50][R2.64+0x80], !P3 ;  /* 0x0540008002047fae */ /* 0x0001e2000d901d72 */
[----:B------:R-:W-:Y:S02]  /*ca40*/  ISETP.LT.OR P3, PT, R6, 0x31, P0 ;  /* 0x000000310600780c */ /* 0x000fe40000761670 */
[----:B0-----:R-:W-:Y:S02]  /*ca50*/  IADD3 R2, P4, R14, R5, RZ ;  /* 0x000000050e027210 */ /* 0x001fe40007f9e0ff */
[----:B------:R-:W0:Y:S03]  /*ca60*/  SHFL.IDX PT, R14, R23, 0x5, 0x181f ;  /* 0x00b81f00170e7f89 */ /* 0x000e2600000e0000 */
[----:B------:R-:W-:Y:S02]  /*ca70*/  IMAD.X R3, RZ, RZ, R7, P4 ;  /* 0x000000ffff037224 */ /* 0x000fe400020e0607 */
[----:B------:R-:W2:Y:S04]  /*ca80*/  SHFL.IDX PT, R7, R24, 0x5, 0x181f ;  /* 0x00b81f0018077f89 */ /* 0x000ea800000e0000 */
[----:B------:R-:W-:Y:S01]  /*ca90*/  LDGSTS.E.BYPASS.LTC128B.128 [R4+0x1c00], desc[UR50][R2.64], !P2 ;  /* 0x01c0000002047fae */ /* 0x000fe2000d101d72 */
[----:B------:R-:W-:-:S03]  /*caa0*/  ISETP.LT.OR P2, PT, R6, 0x41, P1 ;  /* 0x000000410600780c */ /* 0x000fc60000f41670 */
[----:B------:R3:W-:Y:S01]  /*cab0*/  LDGSTS.E.BYPASS.LTC128B.128 [R4+0x5c00], desc[UR50][R2.64+0x80], !P3 ;  /* 0x05c0008002047fae */ /* 0x0007e2000d901d72 */
[----:B------:R-:W-:Y:S02]  /*cac0*/  ISETP.LT.OR P3, PT, R6, 0x41, P0 ;  /* 0x000000410600780c */ /* 0x000fe40000761670 */
[----:B---3--:R-:W-:Y:S02]  /*cad0*/  IADD3 R2, P4, R10, R5, RZ ;  /* 0x000000050a027210 */ /* 0x008fe40007f9e0ff */
[----:B------:R-:W3:Y:S03]  /*cae0*/  SHFL.IDX PT, R10, R23, 0x6, 0x181f ;  /* 0x00d81f00170a7f89 */ /* 0x000ee600000e0000 */
[----:B-1----:R-:W-:Y:S02]  /*caf0*/  IMAD.X R3, RZ, RZ, R8, P4 ;  /* 0x000000ffff037224 */ /* 0x002fe400020e0608 */
[----:B------:R-:W1:Y:S04]  /*cb00*/  SHFL.IDX PT, R8, R24, 0x6, 0x181f ;  /* 0x00d81f0018087f89 */ /* 0x000e6800000e0000 */
[----:B------:R-:W-:Y:S01]  /*cb10*/  LDGSTS.E.BYPASS.LTC128B.128 [R4+0x2400], desc[UR50][R2.64], !P2 ;  /* 0x0240000002047fae */ /* 0x000fe2000d101d72 */
[----:B------:R-:W-:-:S03]  /*cb20*/  ISETP.LT.OR P2, PT, R6, 0x51, P1 ;  /* 0x000000510600780c */ /* 0x000fc60000f41670 */
[----:B------:R0:W-:Y:S01]  /*cb30*/  LDGSTS.E.BYPASS.LTC128B.128 [R4+0x6400], desc[UR50][R2.64+0x80], !P3 ;  /* 0x0640008002047fae */ /* 0x0001e2000d901d72 */
[----:B------:R-:W-:-:S03]  /*cb40*/  ISETP.LT.OR P3, PT, R6, 0x51, P0 ;  /* 0x000000510600780c */ /* 0x000fc60000761670 */
[----:B------:R-:W4:Y:S01]  /*cb50*/  SHFL.IDX PT, R24, R24, 0x7, 0x181f ;  /* 0x00f81f0018187f89 */ /* 0x000f2200000e0000 */
[----:B0-----:R-:W-:-:S03]  /*cb60*/  IADD3 R2, P4, R14, R5, RZ ;  /* 0x000000050e027210 */ /* 0x001fc60007f9e0ff */
[----:B------:R0:W0:Y:S02]  /*cb70*/  SHFL.IDX PT, R14, R23, 0x7, 0x181f ;  /* 0x00f81f00170e7f89 */ /* 0x00002400000e0000 */
[----:B--2---:R-:W-:-:S05]  /*cb80*/  IMAD.X R3, RZ, RZ, R7, P4 ;  /* 0x000000ffff037224 */ /* 0x004fca00020e0607 */
[----:B------:R-:W-:Y:S01]  /*cb90*/  LDGSTS.E.BYPASS.LTC128B.128 [R4+0x2c00], desc[UR50][R2.64], !P2 ;  /* 0x02c0000002047fae */ /* 0x000fe2000d101d72 */
[----:B------:R-:W-:-:S03]  /*cba0*/  ISETP.LT.OR P2, PT, R6, 0x61, P1 ;  /* 0x000000610600780c */ /* 0x000fc60000f41670 */
[----:B------:R3:W-:Y:S01]  /*cbb0*/  LDGSTS.E.BYPASS.LTC128B.128 [R4+0x6c00], desc[UR50][R2.64+0x80], !P3 ;  /* 0x06c0008002047fae */ /* 0x0007e2000d901d72 */
[----:B------:R-:W-:Y:S02]  /*cbc0*/  ISETP.LT.OR P3, PT, R6, 0x61, P0 ;  /* 0x000000610600780c */ /* 0x000fe40000761670 */
[----:B---3--:R-:W-:-:S05]  /*cbd0*/  IADD3 R2, P4, R10, R5, RZ ;  /* 0x000000050a027210 */ /* 0x008fca0007f9e0ff */
[----:B-1----:R-:W-:-:S05]  /*cbe0*/  IMAD.X R3, RZ, RZ, R8, P4 ;  /* 0x000000ffff037224 */ /* 0x002fca00020e0608 */
[----:B------:R1:W-:Y:S04]  /*cbf0*/  LDGSTS.E.BYPASS.LTC128B.128 [R4+0x3400], desc[UR50][R2.64], !P2 ;  /* 0x0340000002047fae */ /* 0x0003e8000d101d72 */
[----:B0---4-:R1:W-:Y:S02]  /*cc00*/  LDGSTS.E.BYPASS.LTC128B.128 [R4+0x7400], desc[UR50][R2.64+0x80], !P3 ;  /* 0x0740008002047fae */ /* 0x0113e4000d901d72 */
.L_x_6947:
[C---:B------:R-:W-:Y:S02]  /*cc10*/  ISETP.LT.OR P1, PT, R6.reuse, 0x71, P1 ;  /* 0x000000710600780c */ /* 0x040fe40000f21670 */
[----:B------:R-:W-:Y:S02]  /*cc20*/  ISETP.LT.OR P0, PT, R6, 0x71, P0 ;  /* 0x000000710600780c */ /* 0x000fe40000701670 */
[----:B-1----:R-:W-:-:S05]  /*cc30*/  IADD3 R2, P2, R14, R5, RZ ;  /* 0x000000050e027210 */ /* 0x002fca0007f5e0ff */
[----:B------:R-:W-:-:S05]  /*cc40*/  IMAD.X R3, RZ, RZ, R24, P2 ;  /* 0x000000ffff037224 */ /* 0x000fca00010e0618 */
[----:B------:R-:W-:Y:S01]  /*cc50*/  @!PT LDS RZ, [RZ] ;  /* 0x00000000fffff984 */ /* 0x000fe20000000800 */
[----:B------:R-:W-:Y:S01]  /*cc60*/  @!PT LDS RZ, [RZ] ;  /* 0x00000000fffff984 */ /* 0x000fe20000000800 */
[----:B------:R-:W-:Y:S01]  /*cc70*/  @!PT LDS RZ, [RZ] ;  /* 0x00000000fffff984 */ /* 0x000fe20000000800 */
[----:B------:R0:W-:Y:S04]  /*cc80*/  LDGSTS.E.BYPASS.LTC128B.128 [R4+0x3c00], desc[UR50][R2.64], !P1 ;  /* 0x03c0000002047fae */ /* 0x0001e8000c901d72 */
[----:B------:R0:W-:Y:S01]  /*cc90*/  LDGSTS.E.BYPASS.LTC128B.128 [R4+0x7c00], desc[UR50][R2.64+0x80], !P0 ;  /* 0x07c0008002047fae */ /* 0x0001e2000c101d72 */
[----:B------:R-:W-:Y:S01]  /*cca0*/  PLOP3.LUT P0, PT, PT, PT, PT, 0x80, 0x0 ;  /* 0x000000000000781c */ /* 0x000fe20003f0f070 */
[----:B------:R-:W-:-:S12]  /*ccb0*/  NOP ;  /* 0x0000000000007918 */ /* 0x000fd80000000000 */
.L_x_6821:
[----:B------:R-:W-:Y:S02]  /*ccc0*/  PLOP3.LUT P1, PT, P1, P0, PT, 0xa2, 0x0 ;  /* 0x000000000000781c */ /* 0x000fe40000f21472 */
[----:B------:R-:W-:-:S08]  /*ccd0*/  @P0 R2UR P1, UR4, R0 ;  /* 0x00000000000402ca */ /* 0x000fd00000020000 */
[----:B------:R-:W-:-:S05]  /*cce0*/  @P0 PLOP3.LUT P0, PT, P1, PT, PT, 0x80, 0x0 ;  /* 0x000000000000081c */ /* 0x000fca0000f0f070 */
[----:B------:R-:W-:Y:S01]  /*ccf0*/  @!P1 SYNCS.ARRIVE.TRANS64.RED.A0T1 RZ, [UR4+0x28850], RZ ;  /* 0x028850ffffff99a7 */ /* 0x000fe20008200404 */
[----:B------:R-:W-:Y:S07]  /*cd00*/  @!P1 ARRIVES.LDGSTSBAR.64.TRANSCNT [UR4+0x28850] ;  /* 0x02885000ff0099b0 */ /* 0x000fee0008000a84 */
[----:B------:R-:W-:Y:S05]  /*cd10*/  @P0 BRA.U.ANY `(.L_x_6821) ;  /* 0xfffffffd00e80947 */ /* 0x000fea000393ffff */
[----:B------:R-:W-:Y:S01]  /*cd20*/  NOP ;  /* 0x0000000000007918 */ /* 0x000fe20000000000 */
[----:B0-----:R-:W-:-:S04]  /*cd30*/  MOV R2, UR37 ;  /* 0x0000002500027c02 */ /* 0x001fc80008000f00 */
[----:B------:R-:W-:-:S13]  /*cd40*/  ISETP.NE.AND P2, PT, R2, 0x3, PT ;  /* 0x000000030200780c */ /* 0x000fda0003f45270 */
[----:B------:R-:W-:Y:S05]  /*cd50*/  @!P2 BRA `(.L_x_6822) ;  /* 0x000000000004a947 */ /* 0x000fea0003800000 */
[----:B------:R-:W-:Y:S01]  /*cd60*/  BPT.TRAP 0x1 ;  /* 0x000000040000795c */ /* 0x000fe20000300000 */
.L_x_6822:
[----:B------:R1:W-:Y:S01]  /*cd70*/  SYNCS.ARRIVE.TRANS64.A1T0 RZ, [R0+URZ+0x28850], RZ ;  /* 0x028850ff00ff79a7 */ /* 0x0003e2000810003f */
[----:B------:R-:W-:-:S05]  /*cd80*/  VIADD R25, R25, 0x1 ;  /* 0x0000000119197836 */ /* 0x000fca0000000000 */
[----:B------:R-:W-:-:S04]  /*cd90*/  ISETP.NE.AND P0, PT, R25, 0x2, PT ;  /* 0x000000021900780c */ /* 0x000fc80003f05270 */
[----:B------:R-:W-:Y:S02]  /*cda0*/  SEL R3, RZ, 0x1, P0 ;  /* 0x00000001ff037807 */ /* 0x000fe40000000000 */
[----:B------:R-:W-:Y:S02]  /*cdb0*/  SEL R25, R25, RZ, P0 ;  /* 0x000000ff19197207 */ /* 0x000fe40000000000 */
[----:B-1----:R-:W-:-:S07]  /*cdc0*/  LOP3.LUT R28, R28, R3, RZ, 0x3c, !PT ;  /* 0x000000031c1c7212 */ /* 0x002fce00078e3cff */
.L_x_6779:
[----:B------:R-:W-:Y:S05]  /*cdd0*/  BSYNC B7 ;  /* 0x0000000000077941 */ /* 0x000fea0003800000 */
.L_x_6777:
        /* <DEDUP_REMOVED lines=11> */
.L_x_6823:
        /* <DEDUP_REMOVED lines=19> */
[----:B------:R-:W1:Y:S02]  /*cfc0*/  SHFL.UP PT, R14, R4, 0x1, RZ ;  /* 0x04200000040e7989 */ /* 0x000e6400000e00ff */
[----:B-1----:R-:W-:-:S05]  /*cfd0*/  SEL R5, R14, RZ, P1 ;  /* 0x000000ff0e057207 */ /* 0x002fca0000800000 */
[----:B------:R-:W-:Y:S02]  /*cfe0*/  IMAD.IADD R6, R4, 0x1, R5 ;  /* 0x0000000104067824 */ /* 0x000fe400078e0205 */
[----:B------:R-:W-:Y:S04]  /*cff0*/  SHFL.IDX PT, R5, R16, RZ, 0x1f ;  /* 0x00001fff10057589 */ /* 0x000fe800000e0000 */
[----:B------:R-:W1:Y:S02]  /*d000*/  SHFL.UP PT, R14, R6, 0x2, RZ ;  /* 0x04400000060e7989 */ /* 0x000e6400000e00ff */
[----:B-1----:R-:W-:-:S05]  /*d010*/  SEL R7, R14, RZ, P2 ;  /* 0x000000ff0e077207 */ /* 0x002fca0001000000 */
[----:B------:R-:W-:-:S05]  /*d020*/  IMAD.IADD R7, R6, 0x1, R7 ;  /* 0x0000000106077824 */ /* 0x000fca00078e0207 */
[----:B------:R-:W1:Y:S02]  /*d030*/  SHFL.UP PT, R14, R7, 0x4, RZ ;  /* 0x04800000070e7989 */ /* 0x000e6400000e00ff */
[----:B-1----:R-:W-:-:S04]  /*d040*/  SEL R2, R14, RZ, P3 ;  /* 0x000000ff0e027207 */ /* 0x002fc80001800000 */
[----:B------:R-:W-:-:S05]  /*d050*/  IADD3 R2, R7, R2, RZ ;  /* 0x0000000207027210 */ /* 0x000fca0007ffe0ff */
[----:B------:R-:W1:Y:S02]  /*d060*/  SHFL.UP PT, R14, R2, 0x8, RZ ;  /* 0x05000000020e7989 */ /* 0x000e6400000e00ff */
[----:B-1----:R-:W-:-:S05]  /*d070*/  SEL R3, R14, RZ, P4 ;  /* 0x000000ff0e037207 */ /* 0x002fca0002000000 */
[----:B------:R-:W-:-:S05]  /*d080*/  IMAD.IADD R3, R2, 0x1, R3 ;  /* 0x0000000102037824 */ /* 0x000fca00078e0203 */
[----:B------:R-:W1:Y:S02]  /*d090*/  SHFL.UP PT, R14, R3, 0x10, RZ ;  /* 0x06000000030e7989 */ /* 0x000e6400000e00ff */
[----:B-1----:R-:W-:-:S05]  /*d0a0*/  SEL R6, R14, RZ, P5 ;  /* 0x000000ff0e067207 */ /* 0x002fca0002800000 */
[----:B------:R-:W-:-:S05]  /*d0b0*/  IMAD.IADD R6, R3, 0x1, R6 ;  /* 0x0000000103067824 */ /* 0x000fca00078e0206 */
[----:B------:R1:W2:Y:S02]  /*d0c0*/  SHFL.IDX PT, R14, R6, 0x1f, 0x1f ;  /* 0x03e01f00060e7f89 */ /* 0x0002a400000e0000 */
.L_x_6957:
[----:B------:R-:W-:Y:S02]  /*d0d0*/  ULDC UR4, c[0x0][0xc38] ;  /* 0x00030e0000047ab9 */ /* 0x000fe40000000800 */
[----:B------:R-:W-:-:S04]  /*d0e0*/  IMAD.U32 R7, RZ, RZ, UR4 ;  /* 0x00000004ff077e24 */ /* 0x000fc8000f8e00ff */
[----:B--2---:R-:W-:-:S04]  /*d0f0*/  IMAD R3, R14, R7, RZ ;  /* 0x000000070e037224 */ /* 0x004fc800078e02ff */
[----:B------:R-:W-:-:S05]  /*d100*/  IMAD.IADD R8, R0, 0x1, R3 ;  /* 0x0000000100087824 */ /* 0x000fca00078e0203 */
[----:B------:R-:W-:-:S13]  /*d110*/  ISETP.GT.AND P6, PT, R8, R5, PT ;  /* 0x000000050800720c */ /* 0x000fda0003fc4270 */
[----:B------:R-:W-:Y:S05]  /*d120*/  @P6 BRA `(.L_x_6826) ;  /* 0x00000000009c6947 */ /* 0x000fea0003800000 */
.L_x_6831:
        /* <DEDUP_REMOVED lines=14> */
.L_x_6829:
[----:B------:R-:W-:Y:S05]  /*d210*/  BSYNC B0 ;  /* 0x0000000000007941 */ /* 0x000fea0003800000 */
.L_x_6828:
[----:B------:R-:W-:-:S03]  /*d220*/  UMOV UR4, 0xffffffff ;  /* 0xffffffff00047882 */ /* 0x000fc60000000000 */
[----:B------:R-:W-:Y:S05]  /*d230*/  BRA.DIV UR4, `(.L_x_6830) ;  /* 0x0000004204fc7947 */ /* 0x000fea000b800000 */
[----:B-----5:R-:W3:Y:S02]  /*d240*/  SHFL.UP PT, R14, R4, 0x1, RZ ;  /* 0x04200000040e7989 */ /* 0x020ee400000e00ff */
[----:B---3--:R-:W-:-:S04]  /*d250*/  SEL R13, R14, RZ, P1 ;  /* 0x000000ff0e0d7207 */ /* 0x008fc80000800000 */
[----:B------:R-:W-:-:S05]  /*d260*/  IADD3 R13, R4, R13, RZ ;  /* 0x0000000d040d7210 */ /* 0x000fca0007ffe0ff */
[----:B------:R-:W3:Y:S02]  /*d270*/  SHFL.UP PT, R14, R13, 0x2, RZ ;  /* 0x044000000d0e7989 */ /* 0x000ee400000e00ff */
        /* <DEDUP_REMOVED lines=11> */
[----:B------:R1:W2:Y:S02]  /*d330*/  SHFL.IDX PT, R14, R6, 0x1f, 0x1f ;  /* 0x03e01f00060e7f89 */ /* 0x0002a400000e0000 */
.L_x_6965:
[----:B------:R-:W-:Y:S02]  /*d340*/  ULDC UR4, c[0x0][0xc38] ;  /* 0x00030e0000047ab9 */ /* 0x000fe40000000800 */
[----:B------:R-:W-:-:S04]  /*d350*/  IMAD.U32 R7, RZ, RZ, UR4 ;  /* 0x00000004ff077e24 */ /* 0x000fc8000f8e00ff */
[----:B--2---:R-:W-:-:S04]  /*d360*/  IMAD R3, R14, R7, RZ ;  /* 0x000000070e037224 */ /* 0x004fc800078e02ff */
[----:B------:R-:W-:-:S05]  /*d370*/  IMAD.IADD R8, R3, 0x1, R8 ;  /* 0x0000000103087824 */ /* 0x000fca00078e0208 */
[----:B------:R-:W-:-:S13]  /*d380*/  ISETP.GT.AND P6, PT, R8, R5, PT ;  /* 0x000000050800720c */ /* 0x000fda0003fc4270 */
[----:B------:R-:W-:Y:S05]  /*d390*/  @!P6 BRA `(.L_x_6831) ;  /* 0xfffffffc0064e947 */ /* 0x000fea000383ffff */
.L_x_6826:
        /* <DEDUP_REMOVED lines=8> */
.L_x_6969:
[----:B------:R-:W-:Y:S02]  /*d420*/  ISETP.NE.AND P0, PT, R2, RZ, PT ;  /* 0x000000ff0200720c */ /* 0x000fe40003f05270 */
[----:B------:R-:W-:-:S11]  /*d430*/  MOV R14, RZ ;  /* 0x000000ff000e7202 */ /* 0x000fd60000000f00 */
[----:B------:R-:W-:Y:S05]  /*d440*/  @!P0 BRA `(.L_x_6833) ;  /* 0x0000000000108947 */ /* 0x000fea0003800000 */
[----:B------:R-:W-:Y:S01]  /*d450*/  UMOV UR4, 0xffffffff ;  /* 0xffffffff00047882 */ /* 0x000fe20000000000 */
[----:B------:R-:W-:Y:S02]  /*d460*/  VIADD R12, R0, 0xffffffff ;  /* 0xffffffff000c7836 */ /* 0x000fe40000000000 */
[----:B------:R-:W-:Y:S05]  /*d470*/  BRA.DIV UR4, `(.L_x_6834) ;  /* 0x0000004604707947 */ /* 0x000fea000b800000 */
[----:B------:R4:W0:Y:S02]  /*d480*/  SHFL.IDX PT, R14, R6, R12, 0x1f ;  /* 0x00001f0c060e7589 */ /* 0x00082400000e0000 */
.L_x_6833:
[----:B-1-34-:R-:W-:Y:S01]  /*d490*/  IABS R6, R4 ;  /* 0x0000000400067213 */ /* 0x01afe20000000000 */
[----:B0-----:R-:W-:Y:S02]  /*d4a0*/  IMAD R16, R14, R7, R8 ;  /* 0x000000070e107224 */ /* 0x001fe400078e0208 */
[----:B------:R-:W-:Y:S01]  /*d4b0*/  IMAD.IADD R19, R0, 0x1, R19 ;  /* 0x0000000100137824 */ /* 0x000fe200078e0213 */
[----:B------:R-:W0:Y:S08]  /*d4c0*/  I2F.RP R9, R6 ;  /* 0x0000000600097306 */ /* 0x000e300000209400 */
[----:B0-----:R-:W0:Y:S02]  /*d4d0*/  MUFU.RCP R9, R9 ;  /* 0x0000000900097308 */ /* 0x001e240000001000 */
[----:B0-----:R-:W-:-:S06]  /*d4e0*/  VIADD R2, R9, 0xffffffe ;  /* 0x0ffffffe09027836 */ /* 0x001fcc0000000000 */
[----:B------:R0:W1:Y:S02]  /*d4f0*/  F2I.FTZ.U32.TRUNC.NTZ R3, R2 ;  /* 0x0000000200037305 */ /* 0x000064000021f000 */
[----:B0-----:R-:W-:Y:S02]  /*d500*/  IMAD.MOV.U32 R2, RZ, RZ, RZ ;  /* 0x000000ffff027224 */ /* 0x001fe400078e00ff */
[----:B-1----:R-:W-:-:S04]  /*d510*/  IMAD.MOV R7, RZ, RZ, -R3 ;  /* 0x000000ffff077224 */ /* 0x002fc800078e0a03 */
        /* <DEDUP_REMOVED lines=11> */
[----:B------:R-:W-:Y:S01]  /*d5d0*/  @!P1 IMAD.IADD R5, R5, 0x1, -R6 ;  /* 0x0000000105059824 */ /* 0x000fe200078e0a06 */
[----:B------:R-:W-:Y:S02]  /*d5e0*/  @!P1 IADD3 R3, R3, 0x1, RZ ;  /* 0x0000000103039810 */ /* 0x000fe40007ffe0ff */
        /* <DEDUP_REMOVED lines=9> */
.L_x_6827:
[----:B------:R-:W-:Y:S01]  /*d680*/  UMOV UR4, URZ ;  /* 0x0000003f00047c82 */ /* 0x000fe20008000000 */
[----:B------:R-:W-:Y:S01]  /*d690*/  UMOV UR5, URZ ;  /* 0x0000003f00057c82 */ /* 0x000fe20008000000 */
[----:B------:R-:W-:Y:S01]  /*d6a0*/  ULDC UR6, c[0x0][0xc3c] ;  /* 0x00030f0000067ab9 */ /* 0x000fe20000000800 */
[----:B------:R-:W-:Y:S01]  /*d6b0*/  IMAD.MOV.U32 R16, RZ, RZ, R5 ;  /* 0x000000ffff107224 */ /* 0x000fe200078e0005 */
[----:B------:R-:W-:Y:S01]  /*d6c0*/  MOV R18, UR5 ;  /* 0x0000000500127c02 */ /* 0x000fe20008000f00 */
[----:B------:R-:W-:Y:S02]  /*d6d0*/  IMAD.U32 R17, RZ, RZ, UR4 ;  /* 0x00000004ff117e24 */ /* 0x000fe4000f8e00ff */
[----:B------:R-:W-:-:S07]  /*d6e0*/  IMAD.U32 R19, RZ, RZ, UR6 ;  /* 0x00000006ff137e24 */ /* 0x000fce000f8e00ff */
.L_x_6835:
[----:B--2---:R-:W2:Y:S01]  /*d6f0*/  S2R R0, SR_TID.X ;  /* 0x0000000000007919 */ /* 0x004ea20000002100 */
        /* <DEDUP_REMOVED lines=9> */
.L_x_6824:
[----:B------:R-:W-:Y:S02]  /*d790*/  ULDC UR4, c[0x0][0xc3c] ;  /* 0x00030f0000047ab9 */ /* 0x000fe40000000800 */
[----:B--2---:R-:W-:-:S13]  /*d7a0*/  ISETP.GE.AND P0, PT, R19, UR4, PT ;  /* 0x0000000413007c0c */ /* 0x004fda000bf06270 */
[----:B------:R-:W-:Y:S05]  /*d7b0*/  @!P0 BRA `(.L_x_6836) ;  /* 0xffffffb800988947 */ /* 0x000fea000383ffff */
[----:B------:R-:W-:Y:S05]  /*d7c0*/  BSYNC B8 ;  /* 0x0000000000087941 */ /* 0x000fea0003800000 */
.L_x_6773:
        /* <DEDUP_REMOVED lines=12> */
.L_x_6972:
[----:B------:R-:W-:Y:S05]  /*d890*/  BSYNC B0 ;  /* 0x0000000000007941 */ /* 0x000fea0003800000 */
.L_x_6837:
[----:B------:R-:W-:-:S03]  /*d8a0*/  UMOV UR4, 0xffffffff ;  /* 0xffffffff00047882 */ /* 0x000fc60000000000 */
[----:B------:R-:W-:Y:S05]  /*d8b0*/  BRA.DIV UR4, `(.L_x_6839) ;  /* 0x0000004204987947 */ /* 0x000fea000b800000 */
[----:B-1----:R-:W1:Y:S02]  /*d8c0*/  S2R R0, SR_TID.X ;  /* 0x0000000000007919 */ /* 0x002e640000002100 */
[----:B-1----:R-:W-:-:S04]  /*d8d0*/  SHF.R.U32.HI R0, RZ, 0x5, R0 ;  /* 0x00000005ff007819 */ /* 0x002fc80000011600 */
[----:B------:R-:W-:-:S05]  /*d8e0*/  LOP3.LUT R0, R0, 0x3, RZ, 0xc0, !PT ;  /* 0x0000000300007812 */ /* 0x000fca00078ec0ff */
[----:B------:R1:W2:Y:S02]  /*d8f0*/  SHFL.IDX PT, R14, R0, RZ, 0x1f ;  /* 0x00001fff000e7589 */ /* 0x0002a400000e0000 */
.L_x_6975:
[----:B--2---:R-:W-:Y:S01]  /*d900*/  ISETP.NE.AND P0, PT, R14, RZ, PT ;  /* 0x000000ff0e00720c */ /* 0x004fe20003f05270 */
[----:B------:R-:W-:-:S12]  /*d910*/  BSSY B0, `(.L_x_6840) ;  /* 0x0000024000007945 */ /* 0x000fd80003800000 */
[----:B------:R-:W-:Y:S05]  /*d920*/  @P0 BRA `(.L_x_6841) ;  /* 0x0000000000880947 */ /* 0x000fea0003800000 */
[----:B------:R-:W-:-:S03]  /*d930*/  UMOV UR4, 0xffffffff ;  /* 0xffffffff00047882 */ /* 0x000fc60000000000 */
[----:B------:R-:W-:Y:S05]  /*d940*/  BRA.DIV UR4, `(.L_x_6842) ;  /* 0x0000004204a87947 */ /* 0x000fea000b800000 */
[----:B------:R-:W-:-:S13]  /*d950*/  ELECT P6, URZ, PT ;  /* 0x00000000003f782f */ /* 0x000fda00038c0000 */
.L_x_6978:
[----:B------:R-:W-:Y:S05]  /*d960*/  @!P6 BRA `(.L_x_6841) ;  /* 0x000000000078e947 */ /* 0x000fea0003800000 */
[----:B------:R-:W-:-:S06]  /*d970*/  ULOP3.LUT UR4, UR36, 0x2, URZ, 0xfc, !UPT ;  /* 0x0000000224047892 */ /* 0x000fcc000f8efc3f */
[----:B-1----:R-:W-:-:S05]  /*d980*/  IMAD.U32 R0, RZ, RZ, UR4 ;  /* 0x00000004ff007e24 */ /* 0x002fca000f8e00ff */
[----:B------:R-:W-:-:S13]  /*d990*/  ISETP.NE.AND P0, PT, R0, 0x3, PT ;  /* 0x000000030000780c */ /* 0x000fda0003f05270 */
[----:B------:R-:W-:Y:S05]  /*d9a0*/  @!P0 BRA `(.L_x_6843) ;  /* 0x0000000000048947 */ /* 0x000fea0003800000 */
[----:B------:R-:W-:Y:S01]  /*d9b0*/  BPT.TRAP 0x1 ;  /* 0x000000040000795c */ /* 0x000fe20000300000 */
.L_x_6843:
[C---:B------:R-:W-:Y:S01]  /*d9c0*/  IMAD R5, R25.reuse, 0x8, R4 ;  /* 0x0000000819057824 */ /* 0x040fe200078e0204 */
[----:B------:R-:W-:Y:S01]  /*d9d0*/  SHF.L.U32 R0, R28, 0x1f, RZ ;  /* 0x0000001f1c007819 */ /* 0x000fe200000006ff */
[----:B------:R-:W-:-:S03]  /*d9e0*/  VIADD R25, R25, 0x1 ;  /* 0x0000000119197836 */ /* 0x000fc60000000000 */
[----:B------:R-:W1:Y:S02]  /*d9f0*/  SYNCS.PHASECHK.TRANS64.TRYWAIT P1, [R5+URZ+0x28840], R0 ;  /* 0x02884000050075a7 */ /* 0x000e64000802017f */
[----:B------:R-:W-:-:S04]  /*da00*/  ISETP.NE.AND P2, PT, R25, 0x2, PT ;  /* 0x000000021900780c */ /* 0x000fc80003f45270 */
[----:B------:R-:W-:Y:S01]  /*da10*/  SEL R3, RZ, 0x1, P2 ;  /* 0x00000001ff037807 */ /* 0x000fe20001000000 */
[----:B-1----:R-:W-:Y:S08]  /*da20*/  @!P1 BRA `(.L_x_6844) ;  /* 0x0000004000909947 */ /* 0x002ff00003800000 */
.L_x_6979:
[----:B------:R-:W-:Y:S02]  /*da30*/  SEL R25, R25, RZ, P2 ;  /* 0x000000ff19197207 */ /* 0x000fe40001000000 */
[----:B------:R-:W-:Y:S01]  /*da40*/  LOP3.LUT R2, R28, R3, RZ, 0x3c, !PT ;  /* 0x000000031c027212 */ /* 0x000fe200078e3cff */
[----:B------:R-:W-:Y:S06]  /*da50*/  @!P0 BRA `(.L_x_6845) ;  /* 0x0000000000048947 */ /* 0x000fec0003800000 */
[----:B------:R-:W-:Y:S01]  /*da60*/  BPT.TRAP 0x1 ;  /* 0x000000040000795c */ /* 0x000fe20000300000 */
.L_x_6845:
[----:B------:R-:W-:Y:S01]  /*da70*/  IMAD R25, R25, 0x8, R4 ;  /* 0x0000000819197824 */ /* 0x000fe200078e0204 */
[----:B------:R-:W-:-:S04]  /*da80*/  SHF.L.U32 R2, R2, 0x1f, RZ ;  /* 0x0000001f02027819 */ /* 0x000fc800000006ff */
[----:B------:R-:W2:Y:S02]  /*da90*/  SYNCS.PHASECHK.TRANS64.TRYWAIT P1, [R25+URZ+0x28840], R2 ;  /* 0x02884002190075a7 */ /* 0x000ea4000802017f */
[----:B--2---:R-:W-:Y:S05]  /*daa0*/  @!P1 BRA `(.L_x_6846) ;  /* 0x0000004000849947 */ /* 0x004fea0003800000 */
.L_x_6980:
[----:B------:R-:W-:Y:S05]  /*dab0*/  @!P0 BRA `(.L_x_6847) ;  /* 0x0000000000048947 */ /* 0x000fea0003800000 */
[----:B------:R-:W-:Y:S01]  /*dac0*/  BPT.TRAP 0x1 ;  /* 0x000000040000795c */ /* 0x000fe20000300000 */
.L_x_6847:
[----:B------:R-:W4:Y:S02]  /*dad0*/  SYNCS.PHASECHK.TRANS64.TRYWAIT P1, [R5+URZ+0x28860], R0 ;  /* 0x02886000050075a7 */ /* 0x000f24000802017f */
[----:B----4-:R-:W-:Y:S05]  /*dae0*/  @!P1 BRA `(.L_x_6848) ;  /* 0x0000004000889947 */ /* 0x010fea0003800000 */
.L_x_6981:
[----:B------:R-:W-:Y:S05]  /*daf0*/  @!P0 BRA `(.L_x_6849) ;  /* 0x0000000000048947 */ /* 0x000fea0003800000 */
[----:B------:R-:W-:Y:S01]  /*db00*/  BPT.TRAP 0x1 ;  /* 0x000000040000795c */ /* 0x000fe20000300000 */
.L_x_6849:
[----:B------:R0:W0:Y:S02]  /*db10*/  SYNCS.PHASECHK.TRANS64.TRYWAIT P0, [R25+URZ+0x28860], R2 ;  /* 0x02886002190075a7 */ /* 0x000024000800017f */
[----:B0-----:R-:W-:Y:S05]  /*db20*/  @!P0 NANOSLEEP.SYNCS 0x989680 ;  /* 0x009896800000895d */ /* 0x001fea0003900000 */
[----:B------:R-:W0:Y:S02]  /*db30*/  @!P0 SYNCS.PHASECHK.TRANS64 P0, [R25+URZ+0x28860], R2 ;  /* 0x02886002190085a7 */ /* 0x000e24000800007f */
[----:B0-----:R-:W-:Y:S05]  /*db40*/  @!P0 BRA `(.L_x_6849) ;  /* 0xfffffffc00f08947 */ /* 0x001fea000383ffff */
.L_x_6841:
[----:B------:R-:W-:Y:S05]  /*db50*/  BSYNC B0 ;  /* 0x0000000000007941 */ /* 0x000fea0003800000 */
.L_x_6840:
[----:B------:R-:W-:Y:S05]  /*db60*/  EXIT ;  /* 0x000000000000794d */ /* 0x000fea0003800000 */
.L_x_6721:
[----:B0-----:R-:W-:-:S04]  /*db70*/  MOV R3, UR49 ;  /* 0x0000003100037c02 */ /* 0x001fc80008000f00 */
[----:B------:R0:W1:Y:S03]  /*db80*/  SYNCS.PHASECHK.TRANS64.TRYWAIT P1, [R3+URZ+0x28800], R0 ;  /* 0x02880000030075a7 */ /* 0x000066000802017f */
[----:B-1----:R-:W-:Y:S05]  /*db90*/  @!P1 NANOSLEEP.SYNCS 0x989680 ;  /* 0x009896800000995d */ /* 0x002fea0003900000 */
[----:B------:R-:W1:Y:S02]  /*dba0*/  @!P1 SYNCS.PHASECHK.TRANS64 P1, [R3+URZ+0x28800], R0 ;  /* 0x02880000030095a7 */ /* 0x000e64000802007f */
[----:B-1----:R-:W-:Y:S05]  /*dbb0*/  @!P1 BRA `(.L_x_6721) ;  /* 0xfffffffc00ec9947 */ /* 0x002fea000383ffff */
[----:B------:R-:W-:Y:S05]  /*dbc0*/  BRA `(.L_x_6850) ;  /* 0xffffff38007c7947 */ /* 0x000fea000383ffff */
.L_x_6725:
[----:B-1----:R1:W2:Y:S02]  /*dbd0*/  SYNCS.PHASECHK.TRANS64.TRYWAIT P1, [R5+URZ+0x28830], R0 ;  /* 0x02883000050075a7 */ /* 0x0022a4000802017f */
[----:B--2---:R-:W-:Y:S05]  /*dbe0*/  @!P1 NANOSLEEP.SYNCS 0x989680 ;  /* 0x009896800000995d */ /* 0x004fea0003900000 */
[----:B------:R-:W2:Y:S02]  /*dbf0*/  @!P1 SYNCS.PHASECHK.TRANS64 P1, [R5+URZ+0x28830], R0 ;  /* 0x02883000050095a7 */ /* 0x000ea4000802007f */
[----:B--2---:R-:W-:Y:S05]  /*dc00*/  @!P1 BRA `(.L_x_6725) ;  /* 0xfffffffc00f09947 */ /* 0x004fea000383ffff */
[----:B------:R-:W-:Y:S05]  /*dc10*/  BRA `(.L_x_6724) ;  /* 0xffffff38009c7947 */ /* 0x000fea000383ffff */
.L_x_6731:
[----:B-1----:R-:W-:-:S04]  /*dc20*/  IMAD.U32 R3, RZ, RZ, UR6 ;  /* 0x00000006ff037e24 */ /* 0x002fc8000f8e00ff */
[----:B------:R1:W2:Y:S03]  /*dc30*/  SYNCS.PHASECHK.TRANS64.TRYWAIT P1, [R3+URZ+0x28830], R0 ;  /* 0x02883000030075a7 */ /* 0x0002a6000802017f */
[----:B--2---:R-:W-:Y:S05]  /*dc40*/  @!P1 NANOSLEEP.SYNCS 0x989680 ;  /* 0x009896800000995d */ /* 0x004fea0003900000 */
[----:B------:R-:W2:Y:S02]  /*dc50*/  @!P1 SYNCS.PHASECHK.TRANS64 P1, [R3+URZ+0x28830], R0 ;  /* 0x02883000030095a7 */ /* 0x000ea4000802007f */
[----:B--2---:R-:W-:Y:S05]  /*dc60*/  @!P1 BRA `(.L_x_6731) ;  /* 0xfffffffc00ec9947 */ /* 0x004fea000383ffff */
[----:B------:R-:W-:Y:S05]  /*dc70*/  BRA `(.L_x_6728) ;  /* 0xffffff5c00f47947 */ /* 0x000fea000383ffff */
.L_x_6735:
[----:B-1----:R-:W-:-:S04]  /*dc80*/  IMAD.U32 R3, RZ, RZ, UR6 ;  /* 0x00000006ff037e24 */ /* 0x002fc8000f8e00ff */
[----:B------:R1:W2:Y:S03]  /*dc90*/  SYNCS.PHASECHK.TRANS64.TRYWAIT P1, [R3+URZ+0x28850], R0 ;  /* 0x02885000030075a7 */ /* 0x0002a6000802017f */
[----:B--2---:R-:W-:Y:S05]  /*dca0*/  @!P1 NANOSLEEP.SYNCS 0x989680 ;  /* 0x009896800000995d */ /* 0x004fea0003900000 */
[----:B------:R-:W2:Y:S02]  /*dcb0*/  @!P1 SYNCS.PHASECHK.TRANS64 P1, [R3+URZ+0x28850], R0 ;  /* 0x02885000030095a7 */ /* 0x000ea4000802007f */
[----:B--2---:R-:W-:Y:S05]  /*dcc0*/  @!P1 BRA `(.L_x_6735) ;  /* 0xfffffffc00ec9947 */ /* 0x004fea000383ffff */
[----:B------:R-:W-:Y:S05]  /*dcd0*/  BRA `(.L_x_6732) ;  /* 0xffffff6000cc7947 */ /* 0x000fea000383ffff */
.L_x_6742:
[----:B-1----:R-:W-:-:S04]  /*dce0*/  IMAD.U32 R8, RZ, RZ, UR5 ;  /* 0x00000005ff087e24 */ /* 0x002fc8000f8e00ff */
[----:B------:R1:W2:Y:S03]  /*dcf0*/  SYNCS.PHASECHK.TRANS64.TRYWAIT P1, [R8+URZ+0x28850], R7 ;  /* 0x02885007080075a7 */ /* 0x0002a6000802017f */
[----:B--2---:R-:W-:Y:S05]  /*dd00*/  @!P1 NANOSLEEP.SYNCS 0x989680 ;  /* 0x009896800000995d */ /* 0x004fea0003900000 */
[----:B------:R-:W2:Y:S02]  /*dd10*/  @!P1 SYNCS.PHASECHK.TRANS64 P1, [R8+URZ+0x28850], R7 ;  /* 0x02885007080095a7 */ /* 0x000ea4000802007f */
[----:B--2---:R-:W-:Y:S05]  /*dd20*/  @!P1 BRA `(.L_x_6742) ;  /* 0xfffffffc00ec9947 */ /* 0x004fea000383ffff */
[----:B------:R-:W-:Y:S05]  /*dd30*/  BRA `(.L_x_6741) ;  /* 0xffffff7c00cc7947 */ /* 0x000fea000383ffff */
.L_x_6785:
        /* <DEDUP_REMOVED lines=8> */
[----:B0----5:R-:W-:Y:S05]  /*ddc0*/  WARPSYNC.COLLECTIVE R15, `(.L_x_6852) ;  /* 0x000000000f087348 */ /* 0x021fea0003c00000 */
[----:B------:R1:W2:Y:S02]  /*ddd0*/  SHFL.IDX P6, R14, R13, R12, R11 ;  /* 0x0000000c0d0e7389 */ /* 0x0002a400000c000b */
[----:B012--5:R-:W-:Y:S01]  /*dde0*/  ENDCOLLECTIVE ;  /* 0x000000000000791b */ /* 0x027fe20003800000 */
.L_x_6852:
[----:B------:R-:W-:Y:S05]  /*ddf0*/  BSYNC B0 ;  /* 0x0000000000007941 */ /* 0x000fea0003800000 */
.L_x_6851:
[----:B------:R-:W-:Y:S05]  /*de00*/  BRA `(.L_x_6853) ;  /* 0xffffffc0002c7947 */ /* 0x000fea000383ffff */
.L_x_6788:
[----:B0-----:R0:W1:Y:S02]  /*de10*/  SYNCS.PHASECHK.TRANS64.TRYWAIT P0, [R7+URZ+0x28840], R2 ;  /* 0x02884002070075a7 */ /* 0x001064000800017f */
[----:B-1----:R-:W-:Y:S05]  /*de20*/  @!P0 NANOSLEEP.SYNCS 0x989680 ;  /* 0x009896800000895d */ /* 0x002fea0003900000 */
[----:B------:R-:W1:Y:S02]  /*de30*/  @!P0 SYNCS.PHASECHK.TRANS64 P0, [R7+URZ+0x28840], R2 ;  /* 0x02884002070085a7 */ /* 0x000e64000800007f */
[----:B-1----:R-:W-:Y:S05]  /*de40*/  @!P0 BRA `(.L_x_6788) ;  /* 0xfffffffc00f08947 */ /* 0x002fea000383ffff */
[----:B------:R-:W-:Y:S05]  /*de50*/  BRA `(.L_x_6854) ;  /* 0xffffffc000887947 */ /* 0x000fea000383ffff */
.L_x_6789:
        /* <DEDUP_REMOVED lines=8> */
.L_x_6856:
[----:B------:R-:W-:Y:S05]  /*dee0*/  BSYNC B0 ;  /* 0x0000000000007941 */ /* 0x000fea0003800000 */
.L_x_6855:
[----:B------:R-:W-:Y:S01]  /*def0*/  IMAD.MOV.U32 R13, RZ, RZ, R4 ;  /* 0x000000ffff0d7224 */ /* 0x000fe200078e0004 */
[----:B------:R-:W-:Y:S01]  /*df00*/  MOV R15, 0xffffffff ;  /* 0xffffffff000f7802 */ /* 0x000fe20000000f00 */
[----:B------:R-:W-:Y:S02]  /*df10*/  IMAD.MOV.U32 R12, RZ, RZ, RZ ;  /* 0x000000ffff0c7224 */ /* 0x000fe400078e00ff */
[----:B------:R-:W-:Y:S02]  /*df20*/  IMAD.MOV.U32 R11, RZ, RZ, 0x181f ;  /* 0x0000181fff0b7424 */ /* 0x000fe400078e00ff */
[----:B------:R-:W-:Y:S02]  /*df30*/  IMAD.MOV.U32 R2, RZ, RZ, R14 ;  /* 0x000000ffff027224 */ /* 0x000fe400078e000e */
[----:B------:R-:W-:-:S07]  /*df40*/  @P0 IMAD R8, R5, 0x2, R22 ;  /* 0x0000000205080824 */ /* 0x000fce00078e0216 */
[----:B------:R-:W-:Y:S05]  /*df50*/  WARPSYNC.COLLECTIVE R15, `(.L_x_6857) ;  /* 0x000000000f087348 */ /* 0x000fea0003c00000 */
[----:B------:R0:W1:Y:S02]  /*df60*/  SHFL.IDX P6, R14, R13, R12, R11 ;  /* 0x0000000c0d0e7389 */ /* 0x00006400000c000b */
[----:B01----:R-:W-:Y:S01]  /*df70*/  ENDCOLLECTIVE ;  /* 0x000000000000791b */ /* 0x003fe20003800000 */
.L_x_6857:
[----:B------:R-:W-:Y:S02]  /*df80*/  IMAD.MOV.U32 R13, RZ, RZ, R0 ;  /* 0x000000ffff0d7224 */ /* 0x000fe400078e0000 */
[----:B------:R-:W-:Y:S02]  /*df90*/  IMAD.MOV.U32 R12, RZ, RZ, 0x1 ;  /* 0x00000001ff0c7424 */ /* 0x000fe400078e00ff */
[----:B------:R-:W-:-:S07]  /*dfa0*/  IMAD.MOV.U32 R3, RZ, RZ, R14 ;  /* 0x000000ffff037224 */ /* 0x000fce00078e000e */
[----:B------:R-:W-:Y:S05]  /*dfb0*/  WARPSYNC.COLLECTIVE R15, `(.L_x_6858) ;  /* 0x000000000f087348 */ /* 0x000fea0003c00000 */
[----:B------:R0:W1:Y:S02]  /*dfc0*/  SHFL.IDX P6, R14, R13, R12, R11 ;  /* 0x0000000c0d0e7389 */ /* 0x00006400000c000b */
[----:B01----:R-:W-:Y:S01]  /*dfd0*/  ENDCOLLECTIVE ;  /* 0x000000000000791b */ /* 0x003fe20003800000 */
.L_x_6858:
        /* <DEDUP_REMOVED lines=11> */
[----:B------:R0:W-:Y:S02]  /*e090*/  @P0 LDGSTS.E.BYPASS.LTC128B.128 [R8+0x1c400], desc[UR50][R2.64+0x80], !P2 ;  /* 0x1c40008002080fae */ /* 0x0001e4000d101d72 */
[----:B0-----:R-:W-:-:S07]  /*e0a0*/  IMAD.MOV.U32 R2, RZ, RZ, R14 ;  /* 0x000000ffff027224 */ /* 0x001fce00078e000e */
[----:B------:R-:W-:Y:S05]  /*e0b0*/  WARPSYNC.COLLECTIVE R15, `(.L_x_6859) ;  /* 0x000000000f087348 */ /* 0x000fea0003c00000 */
[----:B------:R0:W1:Y:S02]  /*e0c0*/  SHFL.IDX P6, R14, R13, R12, R11 ;  /* 0x0000000c0d0e7389 */ /* 0x00006400000c000b */
[----:B01----:R-:W-:Y:S01]  /*e0d0*/  ENDCOLLECTIVE ;  /* 0x000000000000791b */ /* 0x003fe20003800000 */
.L_x_6859:
[----:B------:R-:W-:Y:S02]  /*e0e0*/  @P1 IMAD R8, R5, 0x2, R22 ;  /* 0x0000000205081824 */ /* 0x000fe400078e0216 */
[----:B------:R-:W-:Y:S02]  /*e0f0*/  IMAD.MOV.U32 R13, RZ, RZ, R0 ;  /* 0x000000ffff0d7224 */ /* 0x000fe400078e0000 */
[----:B------:R-:W-:Y:S01]  /*e100*/  IMAD.MOV.U32 R12, RZ, RZ, 0x2 ;  /* 0x00000002ff0c7424 */ /* 0x000fe200078e00ff */
[----:B------:R-:W-:-:S07]  /*e110*/  MOV R3, R14 ;  /* 0x0000000e00037202 */ /* 0x000fce0000000f00 */
[----:B------:R-:W-:Y:S05]  /*e120*/  WARPSYNC.COLLECTIVE R15, `(.L_x_6860) ;  /* 0x000000000f087348 */ /* 0x000fea0003c00000 */
[----:B------:R0:W1:Y:S02]  /*e130*/  SHFL.IDX P6, R14, R13, R12, R11 ;  /* 0x0000000c0d0e7389 */ /* 0x00006400000c000b */
[----:B01----:R-:W-:Y:S01]  /*e140*/  ENDCOLLECTIVE ;  /* 0x000000000000791b */ /* 0x003fe20003800000 */
.L_x_6860:
        /* <DEDUP_REMOVED lines=10> */
[----:B------:R0:W-:Y:S01]  /*e1f0*/  @P1 LDGSTS.E.BYPASS.LTC128B.128 [R8+0x1cc00], desc[UR50][R2.64+0x80], !P2 ;  /* 0x1cc0008002081fae */ /* 0x0001e2000d101d72 */
[----:B------:R-:W-:Y:S01]  /*e200*/  ISETP.GE.AND P1, PT, R6, 0x21, PT ;  /* 0x000000210600780c */ /* 0x000fe20003f26270 */
[----:B0-----:R-:W-:-:S12]  /*e210*/  IMAD.MOV.U32 R2, RZ, RZ, R14 ;  /* 0x000000ffff027224 */ /* 0x001fd800078e000e */
[----:B------:R-:W-:Y:S05]  /*e220*/  WARPSYNC.COLLECTIVE R15, `(.L_x_6861) ;  /* 0x000000000f087348 */ /* 0x000fea0003c00000 */
[----:B------:R0:W1:Y:S02]  /*e230*/  SHFL.IDX P6, R14, R13, R12, R11 ;  /* 0x0000000c0d0e7389 */ /* 0x00006400000c000b */
[----:B01----:R-:W-:Y:S01]  /*e240*/  ENDCOLLECTIVE ;  /* 0x000000000000791b */ /* 0x003fe20003800000 */
.L_x_6861:
[----:B------:R-:W-:Y:S02]  /*e250*/  @P1 IMAD R8, R5, 0x2, R22 ;  /* 0x0000000205081824 */ /* 0x000fe400078e0216 */
[----:B------:R-:W-:Y:S02]  /*e260*/  IMAD.MOV.U32 R13, RZ, RZ, R0 ;  /* 0x000000ffff0d7224 */ /* 0x000fe400078e0000 */
[----:B------:R-:W-:Y:S02]  /*e270*/  IMAD.MOV.U32 R12, RZ, RZ, 0x3 ;  /* 0x00000003ff0c7424 */ /* 0x000fe400078e00ff */
[----:B------:R-:W-:-:S07]  /*e280*/  IMAD.MOV.U32 R3, RZ, RZ, R14 ;  /* 0x000000ffff037224 */ /* 0x000fce00078e000e */
[----:B------:R-:W-:Y:S05]  /*e290*/  WARPSYNC.COLLECTIVE R15, `(.L_x_6862) ;  /* 0x000000000f087348 */ /* 0x000fea0003c00000 */
[----:B------:R0:W1:Y:S02]  /*e2a0*/  SHFL.IDX P6, R14, R13, R12, R11 ;  /* 0x0000000c0d0e7389 */ /* 0x00006400000c000b */
[----:B01----:R-:W-:Y:S01]  /*e2b0*/  ENDCOLLECTIVE ;  /* 0x000000000000791b */ /* 0x003fe20003800000 */
.L_x_6862:
[----:B------:R-:W-:-:S04]  /*e2c0*/  @P1 LEA R3, P0, R30, R3, 0x1 ;  /* 0x000000031e031211 */ /* 0x000fc800078008ff */
[----:B------:R-:W-:-:S04]  /*e2d0*/  @P1 IADD3.X R2, RZ, R2, RZ, P0, !PT ;  /* 0x00000002ff021210 */ /* 0x000fc800007fe4ff */
        /* <DEDUP_REMOVED lines=14> */
.L_x_6863:
[----:B------:R-:W-:Y:S01]  /*e3c0*/  @P1 LEA R8, R5, R22, 0x1 ;  /* 0x0000001605081211 */ /* 0x000fe200078e08ff */
[----:B------:R-:W-:Y:S02]  /*e3d0*/  IMAD.MOV.U32 R13, RZ, RZ, R0 ;  /* 0x000000ffff0d7224 */ /* 0x000fe400078e0000 */
[----:B------:R-:W-:Y:S02]  /*e3e0*/  IMAD.MOV.U32 R12, RZ, RZ, 0x4 ;  /* 0x00000004ff0c7424 */ /* 0x000fe400078e00ff */
[----:B------:R-:W-:-:S07]  /*e3f0*/  IMAD.MOV.U32 R3, RZ, RZ, R14 ;  /* 0x000000ffff037224 */ /* 0x000fce00078e000e */
[----:B------:R-:W-:Y:S05]  /*e400*/  WARPSYNC.COLLECTIVE R15, `(.L_x_6864) ;  /* 0x000000000f087348 */ /* 0x000fea0003c00000 */
[----:B------:R0:W1:Y:S02]  /*e410*/  SHFL.IDX P6, R14, R13, R12, R11 ;  /* 0x0000000c0d0e7389 */ /* 0x00006400000c000b */
[----:B01----:R-:W-:Y:S01]  /*e420*/  ENDCOLLECTIVE ;  /* 0x000000000000791b */ /* 0x003fe20003800000 */
.L_x_6864:
        /* <DEDUP_REMOVED lines=16> */
.L_x_6865:
[----:B------:R-:W-:Y:S01]  /*e530*/  @P1 IMAD R8, R5, 0x2, R22 ;  /* 0x0000000205081824 */ /* 0x000fe200078e0216 */
[----:B------:R-:W-:Y:S01]  /*e540*/  MOV R13, R0 ;  /* 0x00000000000d7202 */ /* 0x000fe20000000f00 */
[----:B------:R-:W-:Y:S02]  /*e550*/  IMAD.MOV.U32 R12, RZ, RZ, 0x5 ;  /* 0x00000005ff0c7424 */ /* 0x000fe400078e00ff */
[----:B------:R-:W-:-:S07]  /*e560*/  IMAD.MOV.U32 R3, RZ, RZ, R14 ;  /* 0x000000ffff037224 */ /* 0x000fce00078e000e */
[----:B------:R-:W-:Y:S05]  /*e570*/  WARPSYNC.COLLECTIVE R15, `(.L_x_6866) ;  /* 0x000000000f087348 */ /* 0x000fea0003c00000 */
[----:B------:R0:W1:Y:S02]  /*e580*/  SHFL.IDX P6, R14, R13, R12, R11 ;  /* 0x0000000c0d0e7389 */ /* 0x00006400000c000b */
[----:B01----:R-:W-:Y:S01]  /*e590*/  ENDCOLLECTIVE ;  /* 0x000000000000791b */ /* 0x003fe20003800000 */
.L_x_6866:
        /* <DEDUP_REMOVED lines=16> */
.L_x_6867:
[----:B------:R-:W-:Y:S02]  /*e6a0*/  @P1 IMAD R8, R5, 0x2, R22 ;  /* 0x0000000205081824 */ /* 0x000fe400078e0216 */
[----:B------:R-:W-:Y:S01]  /*e6b0*/  IMAD.MOV.U32 R13, RZ, RZ, R0 ;  /* 0x000000ffff0d7224 */ /* 0x000fe200078e0000 */
[----:B------:R-:W-:Y:S01]  /*e6c0*/  MOV R12, 0x6 ;  /* 0x00000006000c7802 */ /* 0x000fe20000000f00 */
[----:B------:R-:W-:-:S07]  /*e6d0*/  IMAD.MOV.U32 R3, RZ, RZ, R14 ;  /* 0x000000ffff037224 */ /* 0x000fce00078e000e */
[----:B------:R-:W-:Y:S05]  /*e6e0*/  WARPSYNC.COLLECTIVE R15, `(.L_x_6868) ;  /* 0x000000000f087348 */ /* 0x000fea0003c00000 */
[----:B------:R0:W1:Y:S02]  /*e6f0*/  SHFL.IDX P6, R14, R13, R12, R11 ;  /* 0x0000000c0d0e7389 */ /* 0x00006400000c000b */
[----:B01----:R-:W-:Y:S01]  /*e700*/  ENDCOLLECTIVE ;  /* 0x000000000000791b */ /* 0x003fe20003800000 */
.L_x_6868:
        /* <DEDUP_REMOVED lines=16> */
.L_x_6869:
[----:B------:R-:W-:Y:S02]  /*e810*/  @P1 IMAD R8, R5, 0x2, R22 ;  /* 0x0000000205081824 */ /* 0x000fe400078e0216 */
[----:B------:R-:W-:Y:S02]  /*e820*/  IMAD.MOV.U32 R13, RZ, RZ, R0 ;  /* 0x000000ffff0d7224 */ /* 0x000fe400078e0000 */
[----:B------:R-:W-:Y:S02]  /*e830*/  IMAD.MOV.U32 R12, RZ, RZ, 0x7 ;  /* 0x00000007ff0c7424 */ /* 0x000fe400078e00ff */
[----:B------:R-:W-:-:S07]  /*e840*/  IMAD.MOV.U32 R3, RZ, RZ, R14 ;  /* 0x000000ffff037224 */ /* 0x000fce00078e000e */
[----:B------:R-:W-:Y:S05]  /*e850*/  WARPSYNC.COLLECTIVE R15, `(.L_x_6870) ;  /* 0x000000000f087348 */ /* 0x000fea0003c00000 */
[----:B------:R0:W1:Y:S02]  /*e860*/  SHFL.IDX P6, R14, R13, R12, R11 ;  /* 0x0000000c0d0e7389 */ /* 0x00006400000c000b */
[----:B01----:R-:W-:Y:S01]  /*e870*/  ENDCOLLECTIVE ;  /* 0x000000000000791b */ /* 0x003fe20003800000 */
.L_x_6870:
        /* <DEDUP_REMOVED lines=10> */
.L_x_6871:
[----:B------:R-:W-:Y:S01]  /*e920*/  @!PT LDS RZ, [RZ] ;  /* 0x00000000fffff984 */ /* 0x000fe20000000800 */
[----:B------:R-:W-:Y:S01]  /*e930*/  @!PT LDS RZ, [RZ] ;  /* 0x00000000fffff984 */ /* 0x000fe20000000800 */
[----:B------:R-:W-:Y:S01]  /*e940*/  @!PT LDS RZ, [RZ] ;  /* 0x00000000fffff984 */ /* 0x000fe20000000800 */
[----:B------:R-:W-:Y:S04]  /*e950*/  @P1 LDGSTS.E.BYPASS.LTC128B.128 [R8+0x1b400], desc[UR50][R2.64], !P3 ;  /* 0x1b40000002081fae */ /* 0x000fe8000d901d72 */
[----:B------:R0:W-:Y:S02]  /*e960*/  @P1 LDGSTS.E.BYPASS.LTC128B.128 [R8+0x1f400], desc[UR50][R2.64+0x80], !P2 ;  /* 0x1f40008002081fae */ /* 0x0001e4000d101d72 */
[----:B0-----:R-:W-:Y:S01]  /*e970*/  IMAD.MOV.U32 R2, RZ, RZ, R14 ;  /* 0x000000ffff027224 */ /* 0x001fe200078e000e */
[----:B------:R-:W-:Y:S06]  /*e980*/  BRA `(.L_x_6872) ;  /* 0xffffffbc006c7947 */ /* 0x000fec000383ffff */
.L_x_6794:
        /* <DEDUP_REMOVED lines=9> */
.L_x_6873:
[C---:B------:R-:W-:Y:S01]  /*ea20*/  VIADD R7, R4.reuse, 0x10 ;  /* 0x0000001004077836 */ /* 0x040fe20000000000 */
[----:B------:R-:W-:Y:S02]  /*ea30*/  ISETP.GE.AND P2, PT, R4, R6, PT ;  /* 0x000000060400720c */ /* 0x000fe40003f46270 */
[----:B------:R-:W-:Y:S01]  /*ea40*/  MOV R13, R0 ;  /* 0x00000000000d7202 */ /* 0x000fe20000000f00 */
[----:B------:R-:W-:-:S10]  /*ea50*/  IMAD.MOV.U32 R2, RZ, RZ, R14 ;  /* 0x000000ffff027224 */ /* 0x000fd400078e000e */
[----:B------:R-:W-:Y:S05]  /*ea60*/  WARPSYNC.COLLECTIVE R15, `(.L_x_6874) ;  /* 0x000000000f087348 */ /* 0x000fea0003c00000 */
[----:B------:R0:W1:Y:S02]  /*ea70*/  SHFL.IDX P6, R14, R13, R12, R11 ;  /* 0x0000000c0d0e7389 */ /* 0x00006400000c000b */
[----:B01----:R-:W-:Y:S01]  /*ea80*/  ENDCOLLECTIVE ;  /* 0x000000000000791b */ /* 0x003fe20003800000 */
.L_x_6874:
        /* <DEDUP_REMOVED lines=8> */
.L_x_6875:
[----:B------:R-:W-:Y:S01]  /*eb10*/  @!PT LDS RZ, [RZ] ;  /* 0x00000000fffff984 */ /* 0x000fe20000000800 */
[----:B------:R-:W-:Y:S01]  /*eb20*/  @!PT LDS RZ, [RZ] ;  /* 0x00000000fffff984 */ /* 0x000fe20000000800 */
[----:B------:R-:W-:Y:S01]  /*eb30*/  @!PT LDS RZ, [RZ] ;  /* 0x00000000fffff984 */ /* 0x000fe20000000800 */
        /* <DEDUP_REMOVED lines=8> */
.L_x_6876:
        /* <DEDUP_REMOVED lines=8> */
.L_x_6877:
[----:B------:R-:W-:Y:S02]  /*ec40*/  @!P2 IMAD.MOV.U32 R3, RZ, RZ, R7 ;  /* 0x000000ffff03a224 */ /* 0x000fe400078e0007 */
[----:B------:R-:W-:-:S03]  /*ec50*/  VIADD R7, R4, 0x20 ;  /* 0x0000002004077836 */ /* 0x000fc60000000000 */
        /* <DEDUP_REMOVED lines=11> */
.L_x_6878:
        /* <DEDUP_REMOVED lines=8> */
.L_x_6879:
        /* <DEDUP_REMOVED lines=13> */
.L_x_6880:
        /* <DEDUP_REMOVED lines=8> */
.L_x_6881:
        /* <DEDUP_REMOVED lines=13> */
.L_x_6882:
        /* <DEDUP_REMOVED lines=8> */
.L_x_6883:
        /* <DEDUP_REMOVED lines=13> */
.L_x_6884:
        /* <DEDUP_REMOVED lines=8> */
.L_x_6885:
        /* <DEDUP_REMOVED lines=13> */
.L_x_6886:
        /* <DEDUP_REMOVED lines=8> */
.L_x_6887:
        /* <DEDUP_REMOVED lines=11> */
.L_x_6888:
[----:B------:R-:W-:Y:S05]  /*f380*/  BRA `(.L_x_6889) ;  /* 0xffffffbc00d07947 */ /* 0x000fea000383ffff */
.L_x_6799:
[----:B0-----:R0:W1:Y:S02]  /*f390*/  SYNCS.PHASECHK.TRANS64.TRYWAIT P1, [R22+URZ+0x28820], R3 ;  /* 0x02882003160075a7 */ /* 0x001064000802017f */
[----:B-1----:R-:W-:Y:S05]  /*f3a0*/  @!P1 NANOSLEEP.SYNCS 0x989680 ;  /* 0x009896800000995d */ /* 0x002fea0003900000 */
[----:B------:R-:W1:Y:S02]  /*f3b0*/  @!P1 SYNCS.PHASECHK.TRANS64 P1, [R22+URZ+0x28820], R3 ;  /* 0x02882003160095a7 */ /* 0x000e64000802007f */
[----:B-1----:R-:W-:Y:S05]  /*f3c0*/  @!P1 BRA `(.L_x_6799) ;  /* 0xfffffffc00f09947 */ /* 0x002fea000383ffff */
[----:B------:R-:W-:Y:S05]  /*f3d0*/  BRA `(.L_x_6890) ;  /* 0xffffffc000407947 */ /* 0x000fea000383ffff */
.L_x_6804:
[----:B0-----:R0:W1:Y:S02]  /*f3e0*/  SYNCS.PHASECHK.TRANS64.TRYWAIT P0, [R6+URZ+0x28840], R3 ;  /* 0x02884003060075a7 */ /* 0x001064000800017f */
[----:B-1----:R-:W-:Y:S05]  /*f3f0*/  @!P0 NANOSLEEP.SYNCS 0x989680 ;  /* 0x009896800000895d */ /* 0x002fea0003900000 */
[----:B------:R-:W1:Y:S02]  /*f400*/  @!P0 SYNCS.PHASECHK.TRANS64 P0, [R6+URZ+0x28840], R3 ;  /* 0x02884003060085a7 */ /* 0x000e64000800007f */
[----:B-1----:R-:W-:Y:S05]  /*f410*/  @!P0 BRA `(.L_x_6804) ;  /* 0xfffffffc00f08947 */ /* 0x002fea000383ffff */
[----:B------:R-:W-:Y:S05]  /*f420*/  BRA `(.L_x_6891) ;  /* 0xffffffc4000c7947 */ /* 0x000fea000383ffff */
.L_x_6805:
[----:B------:R-:W-:Y:S01]  /*f430*/  BSSY B1, `(.L_x_6892) ;  /* 0x0000008000017945 */ /* 0x000fe20003800000 */
[----:B------:R-:W-:Y:S01]  /*f440*/  MOV R13, R9 ;  /* 0x00000009000d7202 */ /* 0x000fe20000000f00 */
[----:B------:R-:W-:Y:S02]  /*f450*/  IMAD.MOV.U32 R12, RZ, RZ, RZ ;  /* 0x000000ffff0c7224 */ /* 0x000fe400078e00ff */
[----:B------:R-:W-:Y:S02]  /*f460*/  IMAD.MOV.U32 R11, RZ, RZ, 0x181f ;  /* 0x0000181fff0b7424 */ /* 0x000fe400078e00ff */
[----:B------:R-:W-:-:S07]  /*f470*/  IMAD.MOV.U32 R15, RZ, RZ, -0x1 ;  /* 0xffffffffff0f7424 */ /* 0x000fce00078e00ff */
[----:B--2---:R-:W-:Y:S05]  /*f480*/  WARPSYNC.COLLECTIVE R15, `(.L_x_6893) ;  /* 0x000000000f087348 */ /* 0x004fea0003c00000 */
[----:B--2---:R0:W1:Y:S02]  /*f490*/  SHFL.IDX P6, R14, R13, R12, R11 ;  /* 0x0000000c0d0e7389 */ /* 0x00406400000c000b */
[----:B01----:R-:W-:Y:S01]  /*f4a0*/  ENDCOLLECTIVE ;  /* 0x000000000000791b */ /* 0x003fe20003800000 */
.L_x_6893:
[----:B------:R-:W-:Y:S05]  /*f4b0*/  BSYNC B1 ;  /* 0x0000000000017941 */ /* 0x000fea0003800000 */
.L_x_6892:
        /* <DEDUP_REMOVED lines=9> */
.L_x_6894:
[----:B------:R-:W-:Y:S02]  /*f550*/  IMAD R8, R8, 0x2, R22 ;  /* 0x0000000208087824 */ /* 0x000fe400078e0216 */
[----:B------:R-:W-:Y:S02]  /*f560*/  IMAD.MOV.U32 R13, RZ, RZ, R9 ;  /* 0x000000ffff0d7224 */ /* 0x000fe400078e0009 */
[----:B------:R-:W-:Y:S02]  /*f570*/  IMAD.MOV.U32 R12, RZ, RZ, 0x1 ;  /* 0x00000001ff0c7424 */ /* 0x000fe400078e00ff */
[----:B------:R-:W-:-:S07]  /*f580*/  IMAD.MOV.U32 R2, RZ, RZ, R14 ;  /* 0x000000ffff027224 */ /* 0x000fce00078e000e */
[----:B------:R-:W-:Y:S05]  /*f590*/  WARPSYNC.COLLECTIVE R15, `(.L_x_6895) ;  /* 0x000000000f087348 */ /* 0x000fea0003c00000 */
[----:B------:R0:W1:Y:S02]  /*f5a0*/  SHFL.IDX P6, R14, R13, R12, R11 ;  /* 0x0000000c0d0e7389 */ /* 0x00006400000c000b */
[----:B01----:R-:W-:Y:S01]  /*f5b0*/  ENDCOLLECTIVE ;  /* 0x000000000000791b */ /* 0x003fe20003800000 */
.L_x_6895:
[----:B------:R-:W-:-:S05]  /*f5c0*/  IADD3 R2, P0, R2, R5, RZ ;  /* 0x0000000502027210 */ /* 0x000fca0007f1e0ff */
[----:B------:R-:W-:-:S05]  /*f5d0*/  IMAD.X R3, RZ, RZ, R3, P0 ;  /* 0x000000ffff037224 */ /* 0x000fca00000e0603 */
[----:B------:R-:W-:Y:S01]  /*f5e0*/  @!PT LDS RZ, [RZ] ;  /* 0x00000000fffff984 */ /* 0x000fe20000000800 */
[----:B------:R-:W-:Y:S01]  /*f5f0*/  @!PT LDS RZ, [RZ] ;  /* 0x00000000fffff984 */ /* 0x000fe20000000800 */
[----:B------:R-:W-:Y:S01]  /*f600*/  @!PT LDS RZ, [RZ] ;  /* 0x00000000fffff984 */ /* 0x000fe20000000800 */
[----:B------:R-:W-:Y:S01]  /*f610*/  LDGSTS.E.BYPASS.LTC128B.128 [R8+0x18400], desc[UR50][R2.64], !P4 ;  /* 0x1840000002087fae */ /* 0x000fe2000e101d72 */
[----:B------:R-:W-:-:S03]  /*f620*/  MOV R13, R7 ;  /* 0x00000007000d7202 */ /* 0x000fc60000000f00 */
[----:B------:R0:W-:Y:S02]  /*f630*/  LDGSTS.E.BYPASS.LTC128B.128 [R8+0x1c400], desc[UR50][R2.64+0x80], !P3 ;  /* 0x1c40008002087fae */ /* 0x0001e4000d901d72 */
[----:B0-----:R-:W-:-:S07]  /*f640*/  IMAD.MOV.U32 R3, RZ, RZ, R14 ;  /* 0x000000ffff037224 */ /* 0x001fce00078e000e */
[----:B------:R-:W-:Y:S05]  /*f650*/  WARPSYNC.COLLECTIVE R15, `(.L_x_6896) ;  /* 0x000000000f087348 */ /* 0x000fea0003c00000 */
[----:B------:R0:W1:Y:S02]  /*f660*/  SHFL.IDX P6, R14, R13, R12, R11 ;  /* 0x0000000c0d0e7389 */ /* 0x00006400000c000b */
[----:B01----:R-:W-:Y:S01]  /*f670*/  ENDCOLLECTIVE ;  /* 0x000000000000791b */ /* 0x003fe20003800000 */
.L_x_6896:
[----:B------:R-:W-:Y:S02]  /*f680*/  IMAD.MOV.U32 R13, RZ, RZ, R9 ;  /* 0x000000ffff0d7224 */ /* 0x000fe400078e0009 */
[----:B------:R-:W-:Y:S02]  /*f690*/  IMAD.MOV.U32 R12, RZ, RZ, 0x2 ;  /* 0x00000002ff0c7424 */ /* 0x000fe400078e00ff */
[----:B------:R-:W-:-:S07]  /*f6a0*/  IMAD.MOV.U32 R2, RZ, RZ, R14 ;  /* 0x000000ffff027224 */ /* 0x000fce00078e000e */
[----:B------:R-:W-:Y:S05]  /*f6b0*/  WARPSYNC.COLLECTIVE R15, `(.L_x_6897) ;  /* 0x000000000f087348 */ /* 0x000fea0003c00000 */
[----:B------:R0:W1:Y:S02]  /*f6c0*/  SHFL.IDX P6, R14, R13, R12, R11 ;  /* 0x0000000c0d0e7389 */ /* 0x00006400000c000b */
[----:B01----:R-:W-:Y:S01]  /*f6d0*/  ENDCOLLECTIVE ;  /* 0x000000000000791b */ /* 0x003fe20003800000 */
.L_x_6897:
[----:B------:R-:W-:-:S05]  /*f6e0*/  IADD3 R2, P0, R2, R5, RZ ;  /* 0x0000000502027210 */ /* 0x000fca0007f1e0ff */
[----:B------:R-:W-:-:S05]  /*f6f0*/  IMAD.X R3, RZ, RZ, R3, P0 ;  /* 0x000000ffff037224 */ /* 0x000fca00000e0603 */
[----:B------:R-:W-:Y:S01]  /*f700*/  @!PT LDS RZ, [RZ] ;  /* 0x00000000fffff984 */ /* 0x000fe20000000800 */
[----:B------:R-:W-:Y:S01]  /*f710*/  @!PT LDS RZ, [RZ] ;  /* 0x00000000fffff984 */ /* 0x000fe20000000800 */
[----:B------:R-:W-:Y:S01]  /*f720*/  @!PT LDS RZ, [RZ] ;  /* 0x00000000fffff984 */ /* 0x000fe20000000800 */
[----:B------:R-:W-:Y:S01]  /*f730*/  LDGSTS.E.BYPASS.LTC128B.128 [R8+0x18c00], desc[UR50][R2.64], !P4 ;  /* 0x18c0000002087fae */ /* 0x000fe2000e101d72 */
[----:B------:R-:W-:-:S03]  /*f740*/  IMAD.MOV.U32 R13, RZ, RZ, R7 ;  /* 0x000000ffff0d7224 */ /* 0x000fc600078e0007 */
[----:B------:R0:W-:Y:S02]  /*f750*/  LDGSTS.E.BYPASS.LTC128B.128 [R8+0x1cc00], desc[UR50][R2.64+0x80], !P3 ;  /* 0x1cc0008002087fae */ /* 0x0001e4000d901d72 */
[----:B0-----:R-:W-:-:S07]  /*f760*/  IMAD.MOV.U32 R3, RZ, RZ, R14 ;  /* 0x000000ffff037224 */ /* 0x001fce00078e000e */
[----:B------:R-:W-:Y:S05]  /*f770*/  WARPSYNC.COLLECTIVE R15, `(.L_x_6898) ;  /* 0x000000000f087348 */ /* 0x000fea0003c00000 */
[----:B------:R0:W1:Y:S02]  /*f780*/  SHFL.IDX P6, R14, R13, R12, R11 ;  /* 0x0000000c0d0e7389 */ /* 0x00006400000c000b */
[----:B01----:R-:W-:Y:S01]  /*f790*/  ENDCOLLECTIVE ;  /* 0x000000000000791b */ /* 0x003fe20003800000 */
.L_x_6898:
[----:B------:R-:W-:Y:S02]  /*f7a0*/  IMAD.MOV.U32 R13, RZ, RZ, R9 ;  /* 0x000000ffff0d7224 */ /* 0x000fe400078e0009 */
[----:B------:R-:W-:Y:S02]  /*f7b0*/  IMAD.MOV.U32 R12, RZ, RZ, 0x3 ;  /* 0x00000003ff0c7424 */ /* 0x000fe400078e00ff */
[----:B------:R-:W-:-:S07]  /*f7c0*/  IMAD.MOV.U32 R2, RZ, RZ, R14 ;  /* 0x000000ffff027224 */ /* 0x000fce00078e000e */
[----:B------:R-:W-:Y:S05]  /*f7d0*/  WARPSYNC.COLLECTIVE R15, `(.L_x_6899) ;  /* 0x000000000f087348 */ /* 0x000fea0003c00000 */
[----:B------:R0:W1:Y:S02]  /*f7e0*/  SHFL.IDX P6, R14, R13, R12, R11 ;  /* 0x0000000c0d0e7389 */ /* 0x00006400000c000b */
[----:B01----:R-:W-:Y:S01]  /*f7f0*/  ENDCOLLECTIVE ;  /* 0x000000000000791b */ /* 0x003fe20003800000 */
.L_x_6899:
[----:B------:R-:W-:-:S04]  /*f800*/  IADD3 R2, P0, R2, R5, RZ ;  /* 0x0000000502027210 */ /* 0x000fc80007f1e0ff */
[----:B------:R-:W-:-:S05]  /*f810*/  IADD3.X R3, RZ, R3, RZ, P0, !PT ;  /* 0x00000003ff037210 */ /* 0x000fca00007fe4ff */
        /* <DEDUP_REMOVED lines=10> */
.L_x_6900:
[----:B------:R-:W-:Y:S01]  /*f8c0*/  IMAD.MOV.U32 R13, RZ, RZ, R9 ;  /* 0x000000ffff0d7224 */ /* 0x000fe200078e0009 */
[----:B------:R-:W-:Y:S01]  /*f8d0*/  MOV R12, 0x4 ;  /* 0x00000004000c7802 */ /* 0x000fe20000000f00 */
[----:B------:R-:W-:-:S07]  /*f8e0*/  IMAD.MOV.U32 R2, RZ, RZ, R14 ;  /* 0x000000ffff027224 */ /* 0x000fce00078e000e */
[----:B------:R-:W-:Y:S05]  /*f8f0*/  WARPSYNC.COLLECTIVE R15, `(.L_x_6901) ;  /* 0x000000000f087348 */ /* 0x000fea0003c00000 */
[----:B------:R0:W1:Y:S02]  /*f900*/  SHFL.IDX P6, R14, R13, R12, R11 ;  /* 0x0000000c0d0e7389 */ /* 0x00006400000c000b */
[----:B01----:R-:W-:Y:S01]  /*f910*/  ENDCOLLECTIVE ;  /* 0x000000000000791b */ /* 0x003fe20003800000 */
.L_x_6901:
        /* <DEDUP_REMOVED lines=12> */
.L_x_6902:
[----:B------:R-:W-:Y:S02]  /*f9e0*/  IMAD.MOV.U32 R13, RZ, RZ, R9 ;  /* 0x000000ffff0d7224 */ /* 0x000fe400078e0009 */
[----:B------:R-:W-:Y:S02]  /*f9f0*/  IMAD.MOV.U32 R12, RZ, RZ, 0x5 ;  /* 0x00000005ff0c7424 */ /* 0x000fe400078e00ff */
[----:B------:R-:W-:-:S07]  /*fa00*/  IMAD.MOV.U32 R2, RZ, RZ, R14 ;  /* 0x000000ffff027224 */ /* 0x000fce00078e000e */
[----:B------:R-:W-:Y:S05]  /*fa10*/  WARPSYNC.COLLECTIVE R15, `(.L_x_6903) ;  /* 0x000000000f087348 */ /* 0x000fea0003c00000 */
[----:B------:R0:W1:Y:S02]  /*fa20*/  SHFL.IDX P6, R14, R13, R12, R11 ;  /* 0x0000000c0d0e7389 */ /* 0x00006400000c000b */
[----:B01----:R-:W-:Y:S01]  /*fa30*/  ENDCOLLECTIVE ;  /* 0x000000000000791b */ /* 0x003fe20003800000 */
.L_x_6903:
        /* <DEDUP_REMOVED lines=12> */
.L_x_6904:
[----:B------:R-:W-:Y:S02]  /*fb00*/  IMAD.MOV.U32 R13, RZ, RZ, R9 ;  /* 0x000000ffff0d7224 */ /* 0x000fe400078e0009 */
[----:B------:R-:W-:Y:S02]  /*fb10*/  IMAD.MOV.U32 R12, RZ, RZ, 0x6 ;  /* 0x00000006ff0c7424 */ /* 0x000fe400078e00ff */
[----:B------:R-:W-:-:S07]  /*fb20*/  IMAD.MOV.U32 R2, RZ, RZ, R14 ;  /* 0x000000ffff027224 */ /* 0x000fce00078e000e */
[----:B------:R-:W-:Y:S05]  /*fb30*/  WARPSYNC.COLLECTIVE R15, `(.L_x_6905) ;  /* 0x000000000f087348 */ /* 0x000fea0003c00000 */
[----:B------:R0:W1:Y:S02]  /*fb40*/  SHFL.IDX P6, R14, R13, R12, R11 ;  /* 0x0000000c0d0e7389 */ /* 0x00006400000c000b */
[----:B01----:R-:W-:Y:S01]  /*fb50*/  ENDCOLLECTIVE ;  /* 0x000000000000791b */ /* 0x003fe20003800000 */
.L_x_6905:
        /* <DEDUP_REMOVED lines=12> */
.L_x_6906:
[----:B------:R-:W-:Y:S02]  /*fc20*/  IMAD.MOV.U32 R13, RZ, RZ, R9 ;  /* 0x000000ffff0d7224 */ /* 0x000fe400078e0009 */
[----:B------:R-:W-:Y:S02]  /*fc30*/  IMAD.MOV.U32 R12, RZ, RZ, 0x7 ;  /* 0x00000007ff0c7424 */ /* 0x000fe400078e00ff */
[----:B------:R-:W-:-:S07]  /*fc40*/  IMAD.MOV.U32 R2, RZ, RZ, R14 ;  /* 0x000000ffff027224 */ /* 0x000fce00078e000e */
[----:B------:R-:W-:Y:S05]  /*fc50*/  WARPSYNC.COLLECTIVE R15, `(.L_x_6907) ;  /* 0x000000000f087348 */ /* 0x000fea0003c00000 */
[----:B------:R0:W1:Y:S02]  /*fc60*/  SHFL.IDX P6, R14, R13, R12, R11 ;  /* 0x0000000c0d0e7389 */ /* 0x00006400000c000b */
[----:B01----:R-:W-:Y:S01]  /*fc70*/  ENDCOLLECTIVE ;  /* 0x000000000000791b */ /* 0x003fe20003800000 */
.L_x_6907:
[----:B------:R-:W-:-:S04]  /*fc80*/  IADD3 R2, P0, R2, R5, RZ ;  /* 0x0000000502027210 */ /* 0x000fc80007f1e0ff */
[----:B------:R-:W-:-:S05]  /*fc90*/  IADD3.X R3, RZ, R3, RZ, P0, !PT ;  /* 0x00000003ff037210 */ /* 0x000fca00007fe4ff */
[----:B------:R-:W-:Y:S01]  /*fca0*/  @!PT LDS RZ, [RZ] ;  /* 0x00000000fffff984 */ /* 0x000fe20000000800 */
[----:B------:R-:W-:Y:S01]  /*fcb0*/  @!PT LDS RZ, [RZ] ;  /* 0x00000000fffff984 */ /* 0x000fe20000000800 */
[----:B------:R-:W-:Y:S01]  /*fcc0*/  @!PT LDS RZ, [RZ] ;  /* 0x00000000fffff984 */ /* 0x000fe20000000800 */
[----:B------:R0:W-:Y:S01]  /*fcd0*/  LDGSTS.E.BYPASS.LTC128B.128 [R8+0x1b400], desc[UR50][R2.64], !P4 ;  /* 0x1b40000002087fae */ /* 0x0001e2000e101d72 */
[----:B------:R-:W-:-:S03]  /*fce0*/  IMAD.MOV.U32 R13, RZ, RZ, R7 ;  /* 0x000000ffff0d7224 */ /* 0x000fc600078e0007 */
[----:B------:R0:W-:Y:S01]  /*fcf0*/  LDGSTS.E.BYPASS.LTC128B.128 [R8+0x1f400], desc[UR50][R2.64+0x80], !P3 ;  /* 0x1f40008002087fae */ /* 0x0001e2000d901d72 */
[----:B------:R-:W-:-:S07]  /*fd00*/  IMAD.MOV.U32 R9, RZ, RZ, R14 ;  /* 0x000000ffff097224 */ /* 0x000fce00078e000e */
[----:B0-----:R-:W-:Y:S05]  /*fd10*/  WARPSYNC.COLLECTIVE R15, `(.L_x_6908) ;  /* 0x000000000f087348 */ /* 0x001fea0003c00000 */
[----:B------:R1:W2:Y:S02]  /*fd20*/  SHFL.IDX P6, R14, R13, R12, R11 ;  /* 0x0000000c0d0e7389 */ /* 0x0002a400000c000b */
[----:B012---:R-:W-:Y:S01]  /*fd30*/  ENDCOLLECTIVE ;  /* 0x000000000000791b */ /* 0x007fe20003800000 */
.L_x_6908:
[----:B------:R-:W-:Y:S01]  /*fd40*/  IMAD.MOV.U32 R2, RZ, RZ, R14 ;  /* 0x000000ffff027224 */ /* 0x000fe200078e000e */
[----:B------:R-:W-:Y:S06]  /*fd50*/  BRA `(.L_x_6909) ;  /* 0xffffffbc00e07947 */ /* 0x000fec000383ffff */
.L_x_6810:
[----:B-1----:R1:W3:Y:S02]  /*fd60*/  SYNCS.PHASECHK.TRANS64.TRYWAIT P0, [R6+URZ+0x28860], R3 ;  /* 0x02886003060075a7 */ /* 0x0022e4000800017f */
[----:B---3--:R-:W-:Y:S05]  /*fd70*/  @!P0 NANOSLEEP.SYNCS 0x989680 ;  /* 0x009896800000895d */ /* 0x008fea0003900000 */
[----:B------:R-:W3:Y:S02]  /*fd80*/  @!P0 SYNCS.PHASECHK.TRANS64 P0, [R6+URZ+0x28860], R3 ;  /* 0x02886003060085a7 */ /* 0x000ee4000800007f */
[----:B---3--:R-:W-:Y:S05]  /*fd90*/  @!P0 BRA `(.L_x_6810) ;  /* 0xfffffffc00f08947 */ /* 0x008fea000383ffff */
[----:B------:R-:W-:Y:S05]  /*fda0*/  BRA `(.L_x_6910) ;  /* 0xffffffc000407947 */ /* 0x000fea000383ffff */
.L_x_6811:
[----:B------:R-:W-:Y:S01]  /*fdb0*/  BSSY B1, `(.L_x_6911) ;  /* 0x0000008000017945 */ /* 0x000fe20003800000 */
[----:B------:R-:W-:Y:S01]  /*fdc0*/  IMAD.MOV.U32 R13, RZ, RZ, R24 ;  /* 0x000000ffff0d7224 */ /* 0x000fe200078e0018 */
[----:B------:R-:W-:Y:S01]  /*fdd0*/  MOV R11, 0x181f ;  /* 0x0000181f000b7802 */ /* 0x000fe20000000f00 */
[----:B------:R-:W-:Y:S02]  /*fde0*/  IMAD.MOV.U32 R12, RZ, RZ, RZ ;  /* 0x000000ffff0c7224 */ /* 0x000fe400078e00ff */
[----:B------:R-:W-:-:S07]  /*fdf0*/  IMAD.MOV.U32 R15, RZ, RZ, -0x1 ;  /* 0xffffffffff0f7424 */ /* 0x000fce00078e00ff */
[----:B-12---:R-:W-:Y:S05]  /*fe00*/  WARPSYNC.COLLECTIVE R15, `(.L_x_6912) ;  /* 0x000000000f087348 */ /* 0x006fea0003c00000 */
[----:B--2---:R0:W2:Y:S02]  /*fe10*/  SHFL.IDX P6, R14, R13, R12, R11 ;  /* 0x0000000c0d0e7389 */ /* 0x0040a400000c000b */
[----:B012---:R-:W-:Y:S01]  /*fe20*/  ENDCOLLECTIVE ;  /* 0x000000000000791b */ /* 0x007fe20003800000 */
.L_x_6912:
[----:B------:R-:W-:Y:S05]  /*fe30*/  BSYNC B1 ;  /* 0x0000000000017941 */ /* 0x000fea0003800000 */
.L_x_6911:
        /* <DEDUP_REMOVED lines=9> */
.L_x_6913:
[----:B------:R-:W-:Y:S02]  /*fed0*/  IMAD.MOV.U32 R13, RZ, RZ, R24 ;  /* 0x000000ffff0d7224 */ /* 0x000fe400078e0018 */
[----:B------:R-:W-:Y:S01]  /*fee0*/  IMAD.MOV.U32 R12, RZ, RZ, 0x1 ;  /* 0x00000001ff0c7424 */ /* 0x000fe200078e00ff */
[----:B------:R-:W-:-:S13]  /*fef0*/  IADD3 R2, P0, R14, R5, RZ ;  /* 0x000000050e027210 */ /* 0x000fda0007f1e0ff */
[----:B------:R-:W-:Y:S05]  /*ff00*/  WARPSYNC.COLLECTIVE R15, `(.L_x_6914) ;  /* 0x000000000f087348 */ /* 0x000fea0003c00000 */
[----:B------:R0:W1:Y:S02]  /*ff10*/  SHFL.IDX P6, R14, R13, R12, R11 ;  /* 0x0000000c0d0e7389 */ /* 0x00006400000c000b */
[----:B01----:R-:W-:Y:S01]  /*ff20*/  ENDCOLLECTIVE ;  /* 0x000000000000791b */ /* 0x003fe20003800000 */
.L_x_6914:
        /* <DEDUP_REMOVED lines=13> */
.L_x_6915:
[----:B------:R-:W-:Y:S02]  /*10000*/  IMAD.MOV.U32 R13, RZ, RZ, R24 ;  /* 0x000000ffff0d7224 */ /* 0x000fe400078e0018 */
[----:B------:R-:W-:Y:S01]  /*10010*/  IMAD.MOV.U32 R12, RZ, RZ, 0x2 ;  /* 0x00000002ff0c7424 */ /* 0x000fe200078e00ff */
[----:B------:R-:W-:-:S13]  /*10020*/  IADD3 R2, P0, R14, R5, RZ ;  /* 0x000000050e027210 */ /* 0x000fda0007f1e0ff */
[----:B------:R-:W-:Y:S05]  /*10030*/  WARPSYNC.COLLECTIVE R15, `(.L_x_6916) ;  /* 0x000000000f087348 */ /* 0x000fea0003c00000 */
[----:B------:R0:W1:Y:S02]  /*10040*/  SHFL.IDX P6, R14, R13, R12, R11 ;  /* 0x0000000c0d0e7389 */ /* 0x00006400000c000b */
[----:B01----:R-:W-:Y:S01]  /*10050*/  ENDCOLLECTIVE ;  /* 0x000000000000791b */ /* 0x003fe20003800000 */
.L_x_6916:
        /* <DEDUP_REMOVED lines=9> */
[----:B0-----:R-:W-:-:S07]  /*100f0*/  MOV R3, R14 ;  /* 0x0000000e00037202 */ /* 0x001fce0000000f00 */
[----:B------:R-:W-:Y:S05]  /*10100*/  WARPSYNC.COLLECTIVE R15, `(.L_x_6917) ;  /* 0x000000000f087348 */ /* 0x000fea0003c00000 */
[----:B------:R0:W1:Y:S02]  /*10110*/  SHFL.IDX P6, R14, R13, R12, R11 ;  /* 0x0000000c0d0e7389 */ /* 0x00006400000c000b */
[----:B01----:R-:W-:Y:S01]  /*10120*/  ENDCOLLECTIVE ;  /* 0x000000000000791b */ /* 0x003fe20003800000 */
.L_x_6917:
[----:B------:R-:W-:Y:S02]  /*10130*/  IMAD.MOV.U32 R13, RZ, RZ, R24 ;  /* 0x000000ffff0d7224 */ /* 0x000fe400078e0018 */
[----:B------:R-:W-:Y:S01]  /*10140*/  IMAD.MOV.U32 R12, RZ, RZ, 0x3 ;  /* 0x00000003ff0c7424 */ /* 0x000fe200078e00ff */
[----:B------:R-:W-:-:S13]  /*10150*/  IADD3 R2, P0, R14, R5, RZ ;  /* 0x000000050e027210 */ /* 0x000fda0007f1e0ff */
[----:B------:R-:W-:Y:S05]  /*10160*/  WARPSYNC.COLLECTIVE R15, `(.L_x_6918) ;  /* 0x000000000f087348 */ /* 0x000fea0003c00000 */
[----:B------:R0:W1:Y:S02]  /*10170*/  SHFL.IDX P6, R14, R13, R12, R11 ;  /* 0x0000000c0d0e7389 */ /* 0x00006400000c000b */
[----:B01----:R-:W-:Y:S01]  /*10180*/  ENDCOLLECTIVE ;  /* 0x000000000000791b */ /* 0x003fe20003800000 */
.L_x_6918:
        /* <DEDUP_REMOVED lines=13> */
.L_x_6919:
[----:B------:R-:W-:Y:S01]  /*10260*/  MOV R13, R24 ;  /* 0x00000018000d7202 */ /* 0x000fe20000000f00 */
[----:B------:R-:W-:Y:S01]  /*10270*/  IMAD.MOV.U32 R12, RZ, RZ, 0x4 ;  /* 0x00000004ff0c7424 */ /* 0x000fe200078e00ff */
[----:B------:R-:W-:-:S13]  /*10280*/  IADD3 R2, P0, R14, R5, RZ ;  /* 0x000000050e027210 */ /* 0x000fda0007f1e0ff */
[----:B------:R-:W-:Y:S05]  /*10290*/  WARPSYNC.COLLECTIVE R15, `(.L_x_6920) ;  /* 0x000000000f087348 */ /* 0x000fea0003c00000 */
[----:B------:R0:W1:Y:S02]  /*102a0*/  SHFL.IDX P6, R14, R13, R12, R11 ;  /* 0x0000000c0d0e7389 */ /* 0x00006400000c000b */
[----:B01----:R-:W-:Y:S01]  /*102b0*/  ENDCOLLECTIVE ;  /* 0x000000000000791b */ /* 0x003fe20003800000 */
.L_x_6920:
        /* <DEDUP_REMOVED lines=13> */
.L_x_6921:
[----:B------:R-:W-:Y:S02]  /*10390*/  IMAD.MOV.U32 R13, RZ, RZ, R24 ;  /* 0x000000ffff0d7224 */ /* 0x000fe400078e0018 */
[----:B------:R-:W-:Y:S01]  /*103a0*/  IMAD.MOV.U32 R12, RZ, RZ, 0x5 ;  /* 0x00000005ff0c7424 */ /* 0x000fe200078e00ff */
[----:B------:R-:W-:-:S13]  /*103b0*/  IADD3 R2, P0, R14, R5, RZ ;  /* 0x000000050e027210 */ /* 0x000fda0007f1e0ff */
[----:B------:R-:W-:Y:S05]  /*103c0*/  WARPSYNC.COLLECTIVE R15, `(.L_x_6922) ;  /* 0x000000000f087348 */ /* 0x000fea0003c00000 */
[----:B------:R0:W1:Y:S02]  /*103d0*/  SHFL.IDX P6, R14, R13, R12, R11 ;  /* 0x0000000c0d0e7389 */ /* 0x00006400000c000b */
[----:B01----:R-:W-:Y:S01]  /*103e0*/  ENDCOLLECTIVE ;  /* 0x000000000000791b */ /* 0x003fe20003800000 */
.L_x_6922:
        /* <DEDUP_REMOVED lines=13> */
.L_x_6923:
[----:B------:R-:W-:Y:S02]  /*104c0*/  IMAD.MOV.U32 R13, RZ, RZ, R24 ;  /* 0x000000ffff0d7224 */ /* 0x000fe400078e0018 */
[----:B------:R-:W-:Y:S01]  /*104d0*/  IMAD.MOV.U32 R12, RZ, RZ, 0x6 ;  /* 0x00000006ff0c7424 */ /* 0x000fe200078e00ff */
[----:B------:R-:W-:-:S13]  /*104e0*/  IADD3 R2, P0, R14, R5, RZ ;  /* 0x000000050e027210 */ /* 0x000fda0007f1e0ff */
[----:B------:R-:W-:Y:S05]  /*104f0*/  WARPSYNC.COLLECTIVE R15, `(.L_x_6924) ;  /* 0x000000000f087348 */ /* 0x000fea0003c00000 */
[----:B------:R0:W1:Y:S02]  /*10500*/  SHFL.IDX P6, R14, R13, R12, R11 ;  /* 0x0000000c0d0e7389 */ /* 0x00006400000c000b */
[----:B01----:R-:W-:Y:S01]  /*10510*/  ENDCOLLECTIVE ;  /* 0x000000000000791b */ /* 0x003fe20003800000 */
.L_x_6924:
        /* <DEDUP_REMOVED lines=13> */
.L_x_6925:
[----:B------:R-:W-:Y:S01]  /*105f0*/  IMAD.MOV.U32 R13, RZ, RZ, R24 ;  /* 0x000000ffff0d7224 */ /* 0x000fe200078e0018 */
[----:B------:R-:W-:Y:S02]  /*10600*/  MOV R12, 0x7 ;  /* 0x00000007000c7802 */ /* 0x000fe40000000f00 */
[----:B------:R-:W-:-:S13]  /*10610*/  IADD3 R2, P0, R14, R5, RZ ;  /* 0x000000050e027210 */ /* 0x000fda0007f1e0ff */
[----:B------:R-:W-:Y:S05]  /*10620*/  WARPSYNC.COLLECTIVE R15, `(.L_x_6926) ;  /* 0x000000000f087348 */ /* 0x000fea0003c00000 */
[----:B------:R0:W1:Y:S02]  /*10630*/  SHFL.IDX P6, R14, R13, R12, R11 ;  /* 0x0000000c0d0e7389 */ /* 0x00006400000c000b */
[----:B01----:R-:W-:Y:S01]  /*10640*/  ENDCOLLECTIVE ;  /* 0x000000000000791b */ /* 0x003fe20003800000 */
.L_x_6926:
        /* <DEDUP_REMOVED lines=12> */
.L_x_6927:
[----:B------:R-:W-:Y:S01]  /*10710*/  @!PT LDS RZ, [RZ] ;  /* 0x00000000fffff984 */ /* 0x000fe20000000800 */
[----:B------:R-:W-:Y:S01]  /*10720*/  @!PT LDS RZ, [RZ] ;  /* 0x00000000fffff984 */ /* 0x000fe20000000800 */
[----:B------:R-:W-:Y:S01]  /*10730*/  @!PT LDS RZ, [RZ] ;  /* 0x00000000fffff984 */ /* 0x000fe20000000800 */
[----:B------:R0:W-:Y:S01]  /*10740*/  LDGSTS.E.BYPASS.LTC128B.128 [R7+0x7400], desc[UR50][R2.64+0x80], !P0 ;  /* 0x0740008002077fae */ /* 0x0001e2000c101d72 */
[----:B------:R-:W-:Y:S05]  /*10750*/  BRA `(.L_x_6928) ;  /* 0xffffffb800e07947 */ /* 0x000fea000383ffff */
.L_x_6819:
[----:B0-----:R0:W1:Y:S02]  /*10760*/  SYNCS.PHASECHK.TRANS64.TRYWAIT P0, [R0+URZ+0x28860], R3 ;  /* 0x02886003000075a7 */ /* 0x001064000800017f */
[----:B-1----:R-:W-:Y:S05]  /*10770*/  @!P0 NANOSLEEP.SYNCS 0x989680 ;  /* 0x009896800000895d */ /* 0x002fea0003900000 */
[----:B------:R-:W1:Y:S02]  /*10780*/  @!P0 SYNCS.PHASECHK.TRANS64 P0, [R0+URZ+0x28860], R3 ;  /* 0x02886003000085a7 */ /* 0x000e64000800007f */
[----:B-1----:R-:W-:Y:S05]  /*10790*/  @!P0 BRA `(.L_x_6819) ;  /* 0xfffffffc00f08947 */ /* 0x002fea000383ffff */
[----:B------:R-:W-:Y:S05]  /*107a0*/  BRA `(.L_x_6929) ;  /* 0xffffffbc00fc7947 */ /* 0x000fea000383ffff */
.L_x_6820:
        /* <DEDUP_REMOVED lines=8> */
.L_x_6931:
[----:B------:R-:W-:Y:S05]  /*10830*/  BSYNC B0 ;  /* 0x0000000000007941 */ /* 0x000fea0003800000 */
.L_x_6930:
        /* <DEDUP_REMOVED lines=9> */
.L_x_6932:
[----:B------:R-:W-:Y:S01]  /*108d0*/  ULDC UR4, c[0x0][0x2f4] ;  /* 0x0000bd0000047ab9 */ /* 0x000fe20000000800 */
[----:B------:R-:W-:Y:S01]  /*108e0*/  IMAD R4, R9, 0x2, R22 ;  /* 0x0000000209047824 */ /* 0x000fe200078e0216 */
[----:B------:R-:W-:Y:S02]  /*108f0*/  ISETP.GE.AND P1, PT, R30, UR4, PT ;  /* 0x000000041e007c0c */ /* 0x000fe4000bf26270 */
[----:B------:R-:W-:Y:S02]  /*10900*/  ISETP.GE.AND P0, PT, R29, UR4, PT ;  /* 0x000000041d007c0c */ /* 0x000fe4000bf06270 */
[C---:B------:R-:W-:Y:S02]  /*10910*/  ISETP.LT.OR P3, PT, R6.reuse, 0x1, P1 ;  /* 0x000000010600780c */ /* 0x040fe40000f61670 */
[----:B------:R-:W-:Y:S01]  /*10920*/  ISETP.LT.OR P4, PT, R6, 0x1, P0 ;  /* 0x000000010600780c */ /* 0x000fe20000781670 */
[----:B------:R-:W-:Y:S01]  /*10930*/  IMAD.MOV.U32 R13, RZ, RZ, R24 ;  /* 0x000000ffff0d7224 */ /* 0x000fe200078e0018 */
[----:B------:R-:W-:-:S02]  /*10940*/  MOV R12, 0x1 ;  /* 0x00000001000c7802 */ /* 0x000fc40000000f00 */
[----:B------:R-:W-:-:S13]  /*10950*/  IADD3 R2, P2, R14, R5, RZ ;  /* 0x000000050e027210 */ /* 0x000fda0007f5e0ff */
[----:B------:R-:W-:Y:S05]  /*10960*/  WARPSYNC.COLLECTIVE R15, `(.L_x_6933) ;  /* 0x000000000f087348 */ /* 0x000fea0003c00000 */
[----:B------:R0:W1:Y:S02]  /*10970*/  SHFL.IDX P6, R14, R13, R12, R11 ;  /* 0x0000000c0d0e7389 */ /* 0x00006400000c000b */
[----:B01----:R-:W-:Y:S01]  /*10980*/  ENDCOLLECTIVE ;  /* 0x000000000000791b */ /* 0x003fe20003800000 */
.L_x_6933:
[----:B------:R-:W-:-:S05]  /*10990*/  IMAD.X R3, RZ, RZ, R3, P2 ;  /* 0x000000ffff037224 */ /* 0x000fca00010e0603 */
[----:B------:R-:W-:Y:S01]  /*109a0*/  @!PT LDS RZ, [RZ] ;  /* 0x00000000fffff984 */ /* 0x000fe20000000800 */
[----:B------:R-:W-:Y:S01]  /*109b0*/  @!PT LDS RZ, [RZ] ;  /* 0x00000000fffff984 */ /* 0x000fe20000000800 */
[----:B------:R-:W-:Y:S01]  /*109c0*/  @!PT LDS RZ, [RZ] ;  /* 0x00000000fffff984 */ /* 0x000fe20000000800 */
[----:B------:R0:W-:Y:S01]  /*109d0*/  LDGSTS.E.BYPASS.LTC128B.128 [R4+0x400], desc[UR50][R2.64], !P3 ;  /* 0x0040000002047fae */ /* 0x0001e2000d901d72 */
[----:B------:R-:W-:-:S03]  /*109e0*/  ISETP.LT.OR P3, PT, R6, 0x11, P1 ;  /* 0x000000110600780c */ /* 0x000fc60000f61670 */
[----:B------:R0:W-:Y:S01]  /*109f0*/  LDGSTS.E.BYPASS.LTC128B.128 [R4+0x4400], desc[UR50][R2.64+0x80], !P4 ;  /* 0x0440008002047fae */ /* 0x0001e2000e101d72 */
[----:B------:R-:W-:Y:S01]  /*10a00*/  ISETP.LT.OR P4, PT, R6, 0x11, P0 ;  /* 0x000000110600780c */ /* 0x000fe20000781670 */
[----:B------:R-:W-:Y:S02]  /*10a10*/  IMAD.MOV.U32 R13, RZ, RZ, R23 ;  /* 0x000000ffff0d7224 */ /* 0x000fe400078e0017 */
[----:B------:R-:W-:-:S10]  /*10a20*/  IMAD.MOV.U32 R7, RZ, RZ, R14 ;  /* 0x000000ffff077224 */ /* 0x000fd400078e000e */
[----:B0-----:R-:W-:Y:S05]  /*10a30*/  WARPSYNC.COLLECTIVE R15, `(.L_x_6934) ;  /* 0x000000000f087348 */ /* 0x001fea0003c00000 */
[----:B------:R1:W2:Y:S02]  /*10a40*/  SHFL.IDX P6, R14, R13, R12, R11 ;  /* 0x0000000c0d0e7389 */ /* 0x0002a400000c000b */
[----:B012---:R-:W-:Y:S01]  /*10a50*/  ENDCOLLECTIVE ;  /* 0x000000000000791b */ /* 0x007fe20003800000 */
.L_x_6934:
[----:B------:R-:W-:Y:S02]  /*10a60*/  IMAD.MOV.U32 R13, RZ, RZ, R24 ;  /* 0x000000ffff0d7224 */ /* 0x000fe400078e0018 */
[----:B------:R-:W-:Y:S02]  /*10a70*/  IMAD.MOV.U32 R12, RZ, RZ, 0x2 ;  /* 0x00000002ff0c7424 */ /* 0x000fe400078e00ff */
[----:B------:R-:W-:-:S07]  /*10a80*/  IMAD.MOV.U32 R10, RZ, RZ, R14 ;  /* 0x000000ffff0a7224 */ /* 0x000fce00078e000e */
[----:B------:R-:W-:Y:S05]  /*10a90*/  WARPSYNC.COLLECTIVE R15, `(.L_x_6935) ;  /* 0x000000000f087348 */ /* 0x000fea0003c00000 */
[----:B------:R0:W1:Y:S02]  /*10aa0*/  SHFL.IDX P6, R14, R13, R12, R11 ;  /* 0x0000000c0d0e7389 */ /* 0x00006400000c000b */
[----:B01----:R-:W-:Y:S01]  /*10ab0*/  ENDCOLLECTIVE ;  /* 0x000000000000791b */ /* 0x003fe20003800000 */
.L_x_6935:
[----:B------:R-:W-:-:S05]  /*10ac0*/  IADD3 R2, P2, R10, R5, RZ ;  /* 0x000000050a027210 */ /* 0x000fca0007f5e0ff */
[----:B------:R-:W-:-:S05]  /*10ad0*/  IMAD.X R3, RZ, RZ, R7, P2 ;  /* 0x000000ffff037224 */ /* 0x000fca00010e0607 */
[----:B------:R-:W-:Y:S01]  /*10ae0*/  @!PT LDS RZ, [RZ] ;  /* 0x00000000fffff984 */ /* 0x000fe20000000800 */
[----:B------:R-:W-:Y:S01]  /*10af0*/  @!PT LDS RZ, [RZ] ;  /* 0x00000000fffff984 */ /* 0x000fe20000000800 */
[----:B------:R-:W-:Y:S01]  /*10b00*/  @!PT LDS RZ, [RZ] ;  /* 0x00000000fffff984 */ /* 0x000fe20000000800 */
[----:B------:R0:W-:Y:S01]  /*10b10*/  LDGSTS.E.BYPASS.LTC128B.128 [R4+0xc00], desc[UR50][R2.64], !P3 ;  /* 0x00c0000002047fae */ /* 0x0001e2000d901d72 */
[----:B------:R-:W-:Y:S02]  /*10b20*/  MOV R13, R23 ;  /* 0x00000017000d7202 */ /* 0x000fe40000000f00 */
[C---:B------:R-:W-:Y:S01]  /*10b30*/  ISETP.LT.OR P3, PT, R6.reuse, 0x21, P1 ;  /* 0x000000210600780c */ /* 0x040fe20000f61670 */
[----:B------:R0:W-:Y:S01]  /*10b40*/  LDGSTS.E.BYPASS.LTC128B.128 [R4+0x4c00], desc[UR50][R2.64+0x80], !P4 ;  /* 0x04c0008002047fae */ /* 0x0001e2000e101d72 */
[----:B------:R-:W-:Y:S01]  /*10b50*/  ISETP.LT.OR P4, PT, R6, 0x21, P0 ;  /* 0x000000210600780c */ /* 0x000fe20000781670 */
[----:B------:R-:W-:-:S12]  /*10b60*/  IMAD.MOV.U32 R8, RZ, RZ, R14 ;  /* 0x000000ffff087224 */ /* 0x000fd800078e000e */
[----:B0-----:R-:W-:Y:S05]  /*10b70*/  WARPSYNC.COLLECTIVE R15, `(.L_x_6936) ;  /* 0x000000000f087348 */ /* 0x001fea0003c00000 */
[----:B------:R1:W2:Y:S02]  /*10b80*/  SHFL.IDX P6, R14, R13, R12, R11 ;  /* 0x0000000c0d0e7389 */ /* 0x0002a400000c000b */
[----:B012---:R-:W-:Y:S01]  /*10b90*/  ENDCOLLECTIVE ;  /* 0x000000000000791b */ /* 0x007fe20003800000 */
.L_x_6936:
[----:B------:R-:W-:Y:S02]  /*10ba0*/  IMAD.MOV.U32 R13, RZ, RZ, R24 ;  /* 0x000000ffff0d7224 */ /* 0x000fe400078e0018 */
[----:B------:R-:W-:Y:S01]  /*10bb0*/  IMAD.MOV.U32 R12, RZ, RZ, 0x3 ;  /* 0x00000003ff0c7424 */ /* 0x000fe200078e00ff */
[----:B------:R-:W-:-:S13]  /*10bc0*/  IADD3 R2, P2, R14, R5, RZ ;  /* 0x000000050e027210 */ /* 0x000fda0007f5e0ff */
[----:B------:R-:W-:Y:S05]  /*10bd0*/  WARPSYNC.COLLECTIVE R15, `(.L_x_6937) ;  /* 0x000000000f087348 */ /* 0x000fea0003c00000 */
[----:B------:R0:W1:Y:S02]  /*10be0*/  SHFL.IDX P6, R14, R13, R12, R11 ;  /* 0x0000000c0d0e7389 */ /* 0x00006400000c000b */
[----:B01----:R-:W-:Y:S01]  /*10bf0*/  ENDCOLLECTIVE ;  /* 0x000000000000791b */ /* 0x003fe20003800000 */
.L_x_6937:
        /* <DEDUP_REMOVED lines=13> */
.L_x_6938:
[----:B------:R-:W-:Y:S01]  /*10cd0*/  IMAD.MOV.U32 R13, RZ, RZ, R24 ;  /* 0x000000ffff0d7224 */ /* 0x000fe200078e0018 */
[----:B------:R-:W-:Y:S02]  /*10ce0*/  MOV R12, 0x4 ;  /* 0x00000004000c7802 */ /* 0x000fe40000000f00 */
[----:B------:R-:W-:-:S13]  /*10cf0*/  IADD3 R2, P2, R14, R5, RZ ;  /* 0x000000050e027210 */ /* 0x000fda0007f5e0ff */
[----:B------:R-:W-:Y:S05]  /*10d00*/  WARPSYNC.COLLECTIVE R15, `(.L_x_6939) ;  /* 0x000000000f087348 */ /* 0x000fea0003c00000 */
[----:B------:R0:W1:Y:S02]  /*10d10*/  SHFL.IDX P6, R14, R13, R12, R11 ;  /* 0x0000000c0d0e7389 */ /* 0x00006400000c000b */
[----:B01----:R-:W-:Y:S01]  /*10d20*/  ENDCOLLECTIVE ;  /* 0x000000000000791b */ /* 0x003fe20003800000 */
.L_x_6939:
        /* <DEDUP_REMOVED lines=13> */
.L_x_6940:
[----:B------:R-:W-:Y:S02]  /*10e00*/  IMAD.MOV.U32 R13, RZ, RZ, R24 ;  /* 0x000000ffff0d7224 */ /* 0x000fe400078e0018 */
[----:B------:R-:W-:Y:S02]  /*10e10*/  IMAD.MOV.U32 R12, RZ, RZ, 0x5 ;  /* 0x00000005ff0c7424 */ /* 0x000fe400078e00ff */
[----:B------:R-:W-:-:S07]  /*10e20*/  IMAD.MOV.U32 R10, RZ, RZ, R14 ;  /* 0x000000ffff0a7224 */ /* 0x000fce00078e000e */
[----:B------:R-:W-:Y:S05]  /*10e30*/  WARPSYNC.COLLECTIVE R15, `(.L_x_6941) ;  /* 0x000000000f087348 */ /* 0x000fea0003c00000 */
[----:B------:R0:W1:Y:S02]  /*10e40*/  SHFL.IDX P6, R14, R13, R12, R11 ;  /* 0x0000000c0d0e7389 */ /* 0x00006400000c000b */
[----:B01----:R-:W-:Y:S01]  /*10e50*/  ENDCOLLECTIVE ;  /* 0x000000000000791b */ /* 0x003fe20003800000 */
.L_x_6941:
        /* <DEDUP_REMOVED lines=14> */
.L_x_6942:
[----:B------:R-:W-:Y:S02]  /*10f40*/  IMAD.MOV.U32 R13, RZ, RZ, R24 ;  /* 0x000000ffff0d7224 */ /* 0x000fe400078e0018 */
[----:B------:R-:W-:Y:S01]  /*10f50*/  IMAD.MOV.U32 R12, RZ, RZ, 0x6 ;  /* 0x00000006ff0c7424 */ /* 0x000fe200078e00ff */
[----:B------:R-:W-:-:S13]  /*10f60*/  IADD3 R2, P2, R14, R5, RZ ;  /* 0x000000050e027210 */ /* 0x000fda0007f5e0ff */
[----:B------:R-:W-:Y:S05]  /*10f70*/  WARPSYNC.COLLECTIVE R15, `(.L_x_6943) ;  /* 0x000000000f087348 */ /* 0x000fea0003c00000 */
[----:B------:R0:W1:Y:S02]  /*10f80*/  SHFL.IDX P6, R14, R13, R12, R11 ;  /* 0x0000000c0d0e7389 */ /* 0x00006400000c000b */
[----:B01----:R-:W-:Y:S01]  /*10f90*/  ENDCOLLECTIVE ;  /* 0x000000000000791b */ /* 0x003fe20003800000 */
.L_x_6943:
        /* <DEDUP_REMOVED lines=13> */
.L_x_6944:
[----:B------:R-:W-:Y:S01]  /*11070*/  MOV R13, R24 ;  /* 0x00000018000d7202 */ /* 0x000fe20000000f00 */
[----:B------:R-:W-:Y:S02]  /*11080*/  IMAD.MOV.U32 R12, RZ, RZ, 0x7 ;  /* 0x00000007ff0c7424 */ /* 0x000fe400078e00ff */
[----:B------:R-:W-:-:S07]  /*11090*/  IMAD.MOV.U32 R10, RZ, RZ, R14 ;  /* 0x000000ffff0a7224 */ /* 0x000fce00078e000e */
[----:B------:R-:W-:Y:S05]  /*110a0*/  WARPSYNC.COLLECTIVE R15, `(.L_x_6945) ;  /* 0x000000000f087348 */ /* 0x000fea0003c00000 */
[----:B------:R0:W1:Y:S02]  /*110b0*/  SHFL.IDX P6, R14, R13, R12, R11 ;  /* 0x0000000c0d0e7389 */ /* 0x00006400000c000b */
[----:B01----:R-:W-:Y:S01]  /*110c0*/  ENDCOLLECTIVE ;  /* 0x000000000000791b */ /* 0x003fe20003800000 */
.L_x_6945:
[----:B------:R-:W-:-:S05]  /*110d0*/  IADD3 R2, P2, R10, R5, RZ ;  /* 0x000000050a027210 */ /* 0x000fca0007f5e0ff */
[----:B------:R-:W-:-:S05]  /*110e0*/  IMAD.X R3, RZ, RZ, R8, P2 ;  /* 0x000000ffff037224 */ /* 0x000fca00010e0608 */
        /* <DEDUP_REMOVED lines=10> */
.L_x_6946:
[----:B------:R-:W-:Y:S05]  /*11190*/  BRA `(.L_x_6947) ;  /* 0xffffffb8009c7947 */ /* 0x000fea000383ffff */
.L_x_6825:
        /* <DEDUP_REMOVED lines=8> */
.L_x_6949:
[----:B------:R-:W-:Y:S05]  /*11220*/  BSYNC B0 ;  /* 0x0000000000007941 */ /* 0x000fea0003800000 */
.L_x_6948:
        /* <DEDUP_REMOVED lines=9> */
.L_x_6950:
        /* <DEDUP_REMOVED lines=18> */
.L_x_6951:
[----:B------:R-:W-:Y:S01]  /*113e0*/  IMAD.MOV.U32 R12, RZ, RZ, 0x2 ;  /* 0x00000002ff0c7424 */ /* 0x000fe200078e00ff */
[----:B------:R-:W-:-:S05]  /*113f0*/  SEL R7, R14, RZ, P1 ;  /* 0x000000ff0e077207 */ /* 0x000fca0000800000 */
[----:B------:R-:W-:-:S04]  /*11400*/  IMAD.IADD R6, R4, 0x1, R7 ;  /* 0x0000000104067824 */ /* 0x000fc800078e0207 */
[----:B------:R-:W-:-:S07]  /*11410*/  IMAD.MOV.U32 R13, RZ, RZ, R6 ;  /* 0x000000ffff0d7224 */ /* 0x000fce00078e0006 */
[----:B------:R-:W-:Y:S05]  /*11420*/  WARPSYNC.COLLECTIVE R15, `(.L_x_6952) ;  /* 0x000000000f087348 */ /* 0x000fea0003c00000 */
[----:B------:R0:W1:Y:S02]  /*11430*/  SHFL.UP P6, R14, R13, R12, R11 ;  /* 0x0400000c0d0e7389 */ /* 0x00006400000c000b */
[----:B01----:R-:W-:Y:S01]  /*11440*/  ENDCOLLECTIVE ;  /* 0x000000000000791b */ /* 0x003fe20003800000 */
.L_x_6952:
[----:B------:R-:W-:Y:S02]  /*11450*/  MOV R12, 0x4 ;  /* 0x00000004000c7802 */ /* 0x000fe40000000f00 */
[----:B------:R-:W-:-:S05]  /*11460*/  SEL R7, R14, RZ, P2 ;  /* 0x000000ff0e077207 */ /* 0x000fca0001000000 */
[----:B------:R-:W-:-:S04]  /*11470*/  IMAD.IADD R7, R6, 0x1, R7 ;  /* 0x0000000106077824 */ /* 0x000fc800078e0207 */
[----:B------:R-:W-:-:S07]  /*11480*/  IMAD.MOV.U32 R13, RZ, RZ, R7 ;  /* 0x000000ffff0d7224 */ /* 0x000fce00078e0007 */
[----:B------:R-:W-:Y:S05]  /*11490*/  WARPSYNC.COLLECTIVE R15, `(.L_x_6953) ;  /* 0x000000000f087348 */ /* 0x000fea0003c00000 */
[----:B------:R0:W1:Y:S02]  /*114a0*/  SHFL.UP P6, R14, R13, R12, R11 ;  /* 0x0400000c0d0e7389 */ /* 0x00006400000c000b */
[----:B01----:R-:W-:Y:S01]  /*114b0*/  ENDCOLLECTIVE ;  /* 0x000000000000791b */ /* 0x003fe20003800000 */
.L_x_6953:
[----:B------:R-:W-:Y:S01]  /*114c0*/  IMAD.MOV.U32 R12, RZ, RZ, 0x8 ;  /* 0x00000008ff0c7424 */ /* 0x000fe200078e00ff */
[----:B------:R-:W-:-:S05]  /*114d0*/  SEL R2, R14, RZ, P3 ;  /* 0x000000ff0e027207 */ /* 0x000fca0001800000 */
[----:B------:R-:W-:-:S04]  /*114e0*/  IMAD.IADD R2, R7, 0x1, R2 ;  /* 0x0000000107027824 */ /* 0x000fc800078e0202 */
[----:B------:R-:W-:-:S07]  /*114f0*/  IMAD.MOV.U32 R13, RZ, RZ, R2 ;  /* 0x000000ffff0d7224 */ /* 0x000fce00078e0002 */
[----:B------:R-:W-:Y:S05]  /*11500*/  WARPSYNC.COLLECTIVE R15, `(.L_x_6954) ;  /* 0x000000000f087348 */ /* 0x000fea0003c00000 */
[----:B------:R0:W1:Y:S02]  /*11510*/  SHFL.UP P6, R14, R13, R12, R11 ;  /* 0x0400000c0d0e7389 */ /* 0x00006400000c000b */
[----:B01----:R-:W-:Y:S01]  /*11520*/  ENDCOLLECTIVE ;  /* 0x000000000000791b */ /* 0x003fe20003800000 */
.L_x_6954:
[----:B------:R-:W-:Y:S01]  /*11530*/  IMAD.MOV.U32 R12, RZ, RZ, 0x10 ;  /* 0x00000010ff0c7424 */ /* 0x000fe200078e00ff */
[----:B------:R-:W-:-:S05]  /*11540*/  SEL R3, R14, RZ, P4 ;  /* 0x000000ff0e037207 */ /* 0x000fca0002000000 */
[----:B------:R-:W-:-:S04]  /*11550*/  IMAD.IADD R3, R2, 0x1, R3 ;  /* 0x0000000102037824 */ /* 0x000fc800078e0203 */
[----:B------:R-:W-:-:S07]  /*11560*/  IMAD.MOV.U32 R13, RZ, RZ, R3 ;  /* 0x000000ffff0d7224 */ /* 0x000fce00078e0003 */
[----:B------:R-:W-:Y:S05]  /*11570*/  WARPSYNC.COLLECTIVE R15, `(.L_x_6955) ;  /* 0x000000000f087348 */ /* 0x000fea0003c00000 */
[----:B------:R0:W1:Y:S02]  /*11580*/  SHFL.UP P6, R14, R13, R12, R11 ;  /* 0x0400000c0d0e7389 */ /* 0x00006400000c000b */
[----:B01----:R-:W-:Y:S01]  /*11590*/  ENDCOLLECTIVE ;  /* 0x000000000000791b */ /* 0x003fe20003800000 */
.L_x_6955:
        /* <DEDUP_REMOVED lines=8> */
.L_x_6956:
[----:B------:R-:W-:Y:S05]  /*11620*/  BRA `(.L_x_6957) ;  /* 0xffffffb800a87947 */ /* 0x000fea000383ffff */
.L_x_6830:
        /* <DEDUP_REMOVED lines=8> */
.L_x_6959:
[----:B------:R-:W-:Y:S05]  /*116b0*/  BSYNC B0 ;  /* 0x0000000000007941 */ /* 0x000fea0003800000 */
.L_x_6958:
        /* <DEDUP_REMOVED lines=8> */
.L_x_6960:
[----:B------:R-:W-:Y:S01]  /*11740*/  IMAD.MOV.U32 R12, RZ, RZ, 0x4 ;  /* 0x00000004ff0c7424 */ /* 0x000fe200078e00ff */
[----:B------:R-:W-:-:S05]  /*11750*/  SEL R0, R14, RZ, P2 ;  /* 0x000000ff0e007207 */ /* 0x000fca0001000000 */
[----:B------:R-:W-:-:S04]  /*11760*/  IMAD.IADD R0, R13, 0x1, R0 ;  /* 0x000000010d007824 */ /* 0x000fc800078e0200 */
[----:B------:R-:W-:-:S07]  /*11770*/  IMAD.MOV.U32 R13, RZ, RZ, R0 ;  /* 0x000000ffff0d7224 */ /* 0x000fce00078e0000 */
[----:B------:R-:W-:Y:S05]  /*11780*/  WARPSYNC.COLLECTIVE R15, `(.L_x_6961) ;  /* 0x000000000f087348 */ /* 0x000fea0003c00000 */
[----:B------:R0:W1:Y:S02]  /*11790*/  SHFL.UP P6, R14, R13, R12, R11 ;  /* 0x0400000c0d0e7389 */ /* 0x00006400000c000b */
[----:B01----:R-:W-:Y:S01]  /*117a0*/  ENDCOLLECTIVE ;  /* 0x000000000000791b */ /* 0x003fe20003800000 */
.L_x_6961:
[----:B------:R-:W-:Y:S02]  /*117b0*/  MOV R12, 0x8 ;  /* 0x00000008000c7802 */ /* 0x000fe40000000f00 */
[----:B------:R-:W-:-:S05]  /*117c0*/  SEL R3, R14, RZ, P3 ;  /* 0x000000ff0e037207 */ /* 0x000fca0001800000 */
[----:B------:R-:W-:-:S04]  /*117d0*/  IMAD.IADD R2, R0, 0x1, R3 ;  /* 0x0000000100027824 */ /* 0x000fc800078e0203 */
[----:B------:R-:W-:-:S07]  /*117e0*/  IMAD.MOV.U32 R13, RZ, RZ, R2 ;  /* 0x000000ffff0d7224 */ /* 0x000fce00078e0002 */
[----:B------:R-:W-:Y:S05]  /*117f0*/  WARPSYNC.COLLECTIVE R15, `(.L_x_6962) ;  /* 0x000000000f087348 */ /* 0x000fea0003c00000 */
[----:B------:R0:W1:Y:S02]  /*11800*/  SHFL.UP P6, R14, R13, R12, R11 ;  /* 0x0400000c0d0e7389 */ /* 0x00006400000c000b */
[----:B01----:R-:W-:Y:S01]  /*11810*/  ENDCOLLECTIVE ;  /* 0x000000000000791b */ /* 0x003fe20003800000 */
.L_x_6962:
[----:B------:R-:W-:Y:S01]  /*11820*/  IMAD.MOV.U32 R12, RZ, RZ, 0x10 ;  /* 0x00000010ff0c7424 */ /* 0x000fe200078e00ff */
[----:B------:R-:W-:-:S05]  /*11830*/  SEL R3, R14, RZ, P4 ;  /* 0x000000ff0e037207 */ /* 0x000fca0002000000 */
[----:B------:R-:W-:-:S04]  /*11840*/  IMAD.IADD R3, R2, 0x1, R3 ;  /* 0x0000000102037824 */ /* 0x000fc800078e0203 */
[----:B------:R-:W-:-:S07]  /*11850*/  IMAD.MOV.U32 R13, RZ, RZ, R3 ;  /* 0x000000ffff0d7224 */ /* 0x000fce00078e0003 */
[----:B------:R-:W-:Y:S05]  /*11860*/  WARPSYNC.COLLECTIVE R15, `(.L_x_6963) ;  /* 0x000000000f087348 */ /* 0x000fea0003c00000 */
[----:B------:R0:W1:Y:S02]  /*11870*/  SHFL.UP P6, R14, R13, R12, R11 ;  /* 0x0400000c0d0e7389 */ /* 0x00006400000c000b */
[----:B01----:R-:W-:Y:S01]  /*11880*/  ENDCOLLECTIVE ;  /* 0x000000000000791b */ /* 0x003fe20003800000 */
.L_x_6963:
        /* <DEDUP_REMOVED lines=8> */
.L_x_6964:
[----:B------:R-:W-:Y:S05]  /*11910*/  BRA `(.L_x_6965) ;  /* 0xffffffb800887947 */ /* 0x000fea000383ffff */
.L_x_6832:
[----:B------:R-:W-:Y:S01]  /*11920*/  BSSY B0, `(.L_x_6966) ;  /* 0x0000006000007945 */ /* 0x000fe20003800000 */
[----:B------:R-:W-:Y:S02]  /*11930*/  PLOP3.LUT P6, PT, P6, PT, PT, 0x8, 0x0 ;  /* 0x000000000000781c */ /* 0x000fe400037ce170 */
[----:B------:R-:W-:-:S11]  /*11940*/  MOV R15, 0xffffffff ;  /* 0xffffffff000f7802 */ /* 0x000fd60000000f00 */
[----:B01----:R-:W-:Y:S05]  /*11950*/  WARPSYNC.COLLECTIVE R15, `(.L_x_6967) ;  /* 0x000000000f087348 */ /* 0x003fea0003c00000 */
[----:B------:R-:W-:Y:S01]  /*11960*/  VOTE.ANY R14, PT, P6 ;  /* 0x00000000000e7806 */ /* 0x000fe200030e0100 */
[----:B01----:R-:W-:Y:S06]  /*11970*/  ENDCOLLECTIVE ;  /* 0x000000000000791b */ /* 0x003fec0003800000 */
.L_x_6967:
[----:B------:R-:W-:Y:S05]  /*11980*/  BSYNC B0 ;  /* 0x0000000000007941 */ /* 0x000fea0003800000 */
.L_x_6966:
        /* <DEDUP_REMOVED lines=9> */
.L_x_6968:
[----:B------:R-:W-:Y:S01]  /*11a20*/  IMAD.MOV.U32 R4, RZ, RZ, R14 ;  /* 0x000000ffff047224 */ /* 0x000fe200078e000e */
[----:B------:R-:W-:Y:S06]  /*11a30*/  BRA `(.L_x_6969) ;  /* 0xffffffb800787947 */ /* 0x000fec000383ffff */
.L_x_6834:
[----:B------:R-:W-:Y:S01]  /*11a40*/  BSSY B0, `(.L_x_6970) ;  /* 0x0000007000007945 */ /* 0x000fe20003800000 */
[----:B------:R-:W-:Y:S01]  /*11a50*/  IMAD.MOV.U32 R13, RZ, RZ, R6 ;  /* 0x000000ffff0d7224 */ /* 0x000fe200078e0006 */
[----:B------:R-:W-:Y:S01]  /*11a60*/  MOV R11, 0x1f ;  /* 0x0000001f000b7802 */ /* 0x000fe20000000f00 */
[----:B------:R-:W-:-:S07]  /*11a70*/  IMAD.MOV.U32 R15, RZ, RZ, -0x1 ;  /* 0xffffffffff0f7424 */ /* 0x000fce00078e00ff */
[----:B0123--:R-:W-:Y:S05]  /*11a80*/  WARPSYNC.COLLECTIVE R15, `(.L_x_6971) ;  /* 0x000000000f087348 */ /* 0x00ffea0003c00000 */
[----:B------:R4:W0:Y:S02]  /*11a90*/  SHFL.IDX P6, R14, R13, R12, R11 ;  /* 0x0000000c0d0e7389 */ /* 0x00082400000c000b */
[----:B01234-:R-:W-:Y:S01]  /*11aa0*/  ENDCOLLECTIVE ;  /* 0x000000000000791b */ /* 0x01ffe20003800000 */
.L_x_6971:
[----:B------:R-:W-:Y:S05]  /*11ab0*/  BSYNC B0 ;  /* 0x0000000000007941 */ /* 0x000fea0003800000 */
.L_x_6970:
[----:B------:R-:W-:Y:S05]  /*11ac0*/  BRA `(.L_x_6833) ;  /* 0xffffffb800707947 */ /* 0x000fea000383ffff */
.L_x_6838:
[----:B-1----:R1:W2:Y:S02]  /*11ad0*/  SYNCS.PHASECHK.TRANS64.TRYWAIT P0, [R4+URZ+0x28820], R0 ;  /* 0x02882000040075a7 */ /* 0x0022a4000800017f */
[----:B--2---:R-:W-:Y:S05]  /*11ae0*/  @!P0 NANOSLEEP.SYNCS 0x989680 ;  /* 0x009896800000895d */ /* 0x004fea0003900000 */
[----:B------:R-:W2:Y:S02]  /*11af0*/  @!P0 SYNCS.PHASECHK.TRANS64 P0, [R4+URZ+0x28820], R0 ;  /* 0x02882000040085a7 */ /* 0x000ea4000800007f */
[----:B--2---:R-:W-:Y:S05]  /*11b00*/  @!P0 BRA `(.L_x_6838) ;  /* 0xfffffffc00f08947 */ /* 0x004fea000383ffff */
[----:B------:R-:W-:Y:S05]  /*11b10*/  BRA `(.L_x_6972) ;  /* 0xffffffbc005c7947 */ /* 0x000fea000383ffff */
.L_x_6839:
        /* <DEDUP_REMOVED lines=11> */
.L_x_6974:
[----:B------:R-:W-:Y:S05]  /*11bd0*/  BSYNC B0 ;  /* 0x0000000000007941 */ /* 0x000fea0003800000 */
.L_x_6973:
[----:B------:R-:W-:Y:S05]  /*11be0*/  BRA `(.L_x_6975) ;  /* 0xffffffbc00447947 */ /* 0x000fea000383ffff */
.L_x_6842:
[----:B------:R-:W-:Y:S01]  /*11bf0*/  BSSY B1, `(.L_x_6976) ;  /* 0x0000006000017945 */ /* 0x000fe20003800000 */
[----:B------:R-:W-:-:S07]  /*11c00*/  IMAD.MOV.U32 R15, RZ, RZ, -0x1 ;  /* 0xffffffffff0f7424 */ /* 0x000fce00078e00ff */
[----:B01-3--:R-:W-:Y:S05]  /*11c10*/  WARPSYNC.COLLECTIVE R15, `(.L_x_6977) ;  /* 0x000000000f0c7348 */ /* 0x00bfea0003c00000 */
[----:B------:R-:W-:Y:S02]  /*11c20*/  ELECT P6, UR62, PT ;  /* 0x00000000003e782f */ /* 0x000fe400038c0000 */
[----:B------:R-:W-:Y:S01]  /*11c30*/  MOV R14, UR62 ;  /* 0x0000003e000e7c02 */ /* 0x000fe20008000f00 */
[----:B01-3--:R-:W-:Y:S10]  /*11c40*/  ENDCOLLECTIVE ;  /* 0x000000000000791b */ /* 0x00bff40003800000 */
.L_x_6977:
[----:B------:R-:W-:Y:S05]  /*11c50*/  BSYNC B1 ;  /* 0x0000000000017941 */ /* 0x000fea0003800000 */
.L_x_6976:
[----:B------:R-:W-:Y:S05]  /*11c60*/  BRA `(.L_x_6978) ;  /* 0xffffffbc003c7947 */ /* 0x000fea000383ffff */
.L_x_6844:
[----:B-1----:R1:W2:Y:S02]  /*11c70*/  SYNCS.PHASECHK.TRANS64.TRYWAIT P1, [R5+URZ+0x28840], R0 ;  /* 0x02884000050075a7 */ /* 0x0022a4000802017f */
[----:B--2---:R-:W-:Y:S05]  /*11c80*/  @!P1 NANOSLEEP.SYNCS 0x989680 ;  /* 0x009896800000995d */ /* 0x004fea0003900000 */
[----:B------:R-:W2:Y:S02]  /*11c90*/  @!P1 SYNCS.PHASECHK.TRANS64 P1, [R5+URZ+0x28840], R0 ;  /* 0x02884000050095a7 */ /* 0x000ea4000802007f */
[----:B--2---:R-:W-:Y:S05]  /*11ca0*/  @!P1 BRA `(.L_x_6844) ;  /* 0xfffffffc00f09947 */ /* 0x004fea000383ffff */
[----:B------:R-:W-:Y:S05]  /*11cb0*/  BRA `(.L_x_6979) ;  /* 0xffffffbc005c7947 */ /* 0x000fea000383ffff */
.L_x_6846:
[----:B--2---:R2:W4:Y:S02]  /*11cc0*/  SYNCS.PHASECHK.TRANS64.TRYWAIT P1, [R25+URZ+0x28840], R2 ;  /* 0x02884002190075a7 */ /* 0x004524000802017f */
[----:B----4-:R-:W-:Y:S05]  /*11cd0*/  @!P1 NANOSLEEP.SYNCS 0x989680 ;  /* 0x009896800000995d */ /* 0x010fea0003900000 */
[----:B------:R-:W4:Y:S02]  /*11ce0*/  @!P1 SYNCS.PHASECHK.TRANS64 P1, [R25+URZ+0x28840], R2 ;  /* 0x02884002190095a7 */ /* 0x000f24000802007f */
[----:B----4-:R-:W-:Y:S05]  /*11cf0*/  @!P1 BRA `(.L_x_6846) ;  /* 0xfffffffc00f09947 */ /* 0x010fea000383ffff */
[----:B------:R-:W-:Y:S05]  /*11d00*/  BRA `(.L_x_6980) ;  /* 0xffffffbc00687947 */ /* 0x000fea000383ffff */
.L_x_6848:
[----:B----4-:R4:W0:Y:S02]  /*11d10*/  SYNCS.PHASECHK.TRANS64.TRYWAIT P1, [R5+URZ+0x28860], R0 ;  /* 0x02886000050075a7 */ /* 0x010824000802017f */
[----:B0-----:R-:W-:Y:S05]  /*11d20*/  @!P1 NANOSLEEP.SYNCS 0x989680 ;  /* 0x009896800000995d */ /* 0x001fea0003900000 */
[----:B------:R-:W0:Y:S02]  /*11d30*/  @!P1 SYNCS.PHASECHK.TRANS64 P1, [R5+URZ+0x28860], R0 ;  /* 0x02886000050095a7 */ /* 0x000e24000802007f */
[----:B0-----:R-:W-:Y:S05]  /*11d40*/  @!P1 BRA `(.L_x_6848) ;  /* 0xfffffffc00f09947 */ /* 0x001fea000383ffff */
[----:B------:R-:W-:Y:S05]  /*11d50*/  BRA `(.L_x_6981) ;  /* 0xffffffbc00647947 */ /* 0x000fea000383ffff */
.L_x_6982:
        /* <DEDUP_REMOVED lines=10> */
.L_x_15844:


//--------------------- .text._ZN7cutlass13device_kernelIN5flash11enable_sm90INS1_16FlashAttnFwdSm90INS1_25CollectiveMainloopFwdSm90ILi2EN4cute5tupleIJNS5_1CILi1EEES8_S8_EEENS6_IJNS7_ILi128EEESA_SA_EEELi128ENS_10bfloat16_tEfNS_4arch4Sm90ELb0ELb0ELb0ELb1ELb1ELb1ELb0ELb1ELb1ELb1ELb0ELb0EEENS1_21CollectiveEpilogueFwdISB_S9_SC_SE_Li256ELb1ELb1ELb0ELb0EEENS1_36VarlenDynamicPersistentTileSchedulerILi128ELi128ELi256ELi128ELb0ELb1ELb1ELb0ELb1ELb1EEEEEEEEEvNT_6ParamsE --------------------------
	.section	.text._ZN7cutlass13device_kernelIN5flash11enable_sm90INS1_16FlashAttnFwdSm90INS1_25CollectiveMainloopFwdSm90ILi2EN4cute5tupleIJNS5_1CILi1EEES8_S8_EEENS6_IJNS7_ILi128EEESA_SA_EEELi128ENS_10bfloat16_tEfNS_4arch4Sm90ELb0ELb0ELb0ELb1ELb1ELb1ELb0ELb1ELb1ELb1ELb0ELb0EEENS1_21CollectiveEpilogueFwdISB_S9_SC_SE_Li256ELb1ELb1ELb0ELb0EEENS1_36VarlenDynamicPersistentTileSchedulerILi128ELi128ELi256ELi128ELb0ELb1ELb1ELb0ELb1ELb1EEEEEEEEEvNT_6ParamsE,"ax",@progbits
	.align	128
.text._ZN7cutlass13device_kernelIN5flash11enable_sm90INS1_16FlashAttnFwdSm90INS1_25CollectiveMainloopFwdSm90ILi2EN4cute5tupleIJNS5_1CILi1EEES8_S8_EEENS6_IJNS7_ILi128EEESA_SA_EEELi128ENS_10bfloat16_tEfNS_4arch4Sm90ELb0ELb0ELb0ELb1ELb1ELb1ELb0ELb1ELb1ELb1ELb0ELb0EEENS1_21CollectiveEpilogueFwdISB_S9_SC_SE_Li256ELb1ELb1ELb0ELb0EEENS1_36VarlenDynamicPersistentTileSchedulerILi128ELi128ELi256ELi128ELb0ELb1ELb1ELb0ELb1ELb1EEEEEEEEEvNT_6ParamsE:
        .type           _ZN7cutlass13device_kernelIN5flash11enable_sm90INS1_16FlashAttnFwdSm90INS1_25CollectiveMainloopFwdSm90ILi2EN4cute5tupleIJNS5_1CILi1EEES8_S8_EEENS6_IJNS7_ILi128EEESA_SA_EEELi128ENS_10bfloat16_tEfNS_4arch4Sm90ELb0ELb0ELb0ELb1ELb1ELb1ELb0ELb1ELb1ELb1ELb0ELb0EEENS1_21CollectiveEpilogueFwdISB_S9_SC_SE_Li256ELb1ELb1ELb0ELb0EEENS1_36VarlenDynamicPersistentTileSchedulerILi128ELi128ELi256ELi128ELb0ELb1ELb1ELb0ELb1ELb1EEEEEEEEEvNT_6ParamsE,@function
        .size           _ZN7cutlass13device_kernelIN5flash11enable_sm90INS1_16FlashAttnFwdSm90INS1_25CollectiveMainloopFwdSm90ILi2EN4cute5tupleIJNS5_1CILi1EEES8_S8_EEENS6_IJNS7_ILi128EEESA_SA_EEELi128ENS_10bfloat16_tEfNS_4arch4Sm90ELb0ELb0ELb0ELb1ELb1ELb1ELb0ELb1ELb1ELb1ELb0ELb0EEENS1_21CollectiveEpilogueFwdISB_S9_SC_SE_Li256ELb1ELb1ELb0ELb0EEENS1_36VarlenDynamicPersistentTileSchedulerILi128ELi128ELi256ELi128ELb0ELb1ELb1ELb0ELb1ELb1EEEEEEEEEvNT_6ParamsE,(.L_x_15845 - _ZN7cutlass13device_kernelIN5flash11enable_sm90INS1_16FlashAttnFwdSm90INS1_25CollectiveMainloopFwdSm90ILi2EN4cute5tupleIJNS5_1CILi1EEES8_S8_EEENS6_IJNS7_ILi128EEESA_SA_EEELi128ENS_10bfloat16_tEfNS_4arch4Sm90ELb0ELb0ELb0ELb1ELb1ELb1ELb0ELb1ELb1ELb1ELb0ELb0EEENS1_21CollectiveEpilogueFwdISB_S9_SC_SE_Li256ELb1ELb1ELb0ELb0EEENS1_36VarlenDynamicPersistentTileSchedulerILi128ELi128ELi256ELi128ELb0ELb1ELb1ELb0ELb1ELb1EEEEEEEEEvNT_6ParamsE)
        .other          _ZN7cutlass13device_kernelIN5flash11enable_sm90INS1_16FlashAttnFwdSm90INS1_25CollectiveMainloopFwdSm90ILi2EN4cute5tupleIJNS5_1CILi1EEES8_S8_EEENS6_IJNS7_ILi128EEESA_SA_EEELi128ENS_10bfloat16_tEfNS_4arch4Sm90ELb0ELb0ELb0ELb1ELb1ELb1ELb0ELb1ELb1ELb1ELb0ELb0EEENS1_21CollectiveEpilogueFwdISB_S9_SC_SE_Li256ELb1ELb1ELb0ELb0EEENS1_36VarlenDynamicPersistentTileSchedulerILi128ELi128ELi256ELi128ELb0ELb1ELb1ELb0ELb1ELb1EEEEEEEEEvNT_6ParamsE,@"STO_CUDA_ENTRY STV_DEFAULT"
_ZN7cutlass13device_kernelIN5flash11enable_sm90INS1_16FlashAttnFwdSm90INS1_25CollectiveMainloopFwdSm90ILi2EN4cute5tupleIJNS5_1CILi1EEES8_S8_EEENS6_IJNS7_ILi128EEESA_SA_EEELi128ENS_10bfloat16_tEfNS_4arch4Sm90ELb0ELb0ELb0ELb1ELb1ELb1ELb0ELb1ELb1ELb1ELb0ELb0EEENS1_21CollectiveEpilogueFwdISB_S9_SC_SE_Li256ELb1ELb1ELb0ELb0EEENS1_36VarlenDynamicPersistentTileSchedulerILi128ELi128ELi256ELi128ELb0ELb1ELb1ELb0ELb1ELb1EEEEEEEEEvNT_6ParamsE:
        /* <DEDUP_REMOVED lines=17> */
.L_x_6984:
[----:B------:R-:W-:Y:S05]  /*0110*/  BSYNC B0 ;  /* 0x0000000000007941 */ /* 0x000fea0003800000 */
.L_x_6983:
[----:B------:R-:W-:Y:S01]  /*0120*/  VOTEU.ANY UP0, P0 ;  /* 0x00000000003f7886 */ /* 0x000fe20000000100 */
[----:B------:R-:W0:Y:S01]  /*0130*/  SHFL.IDX PT, R3, R2, RZ, 0x1f ;  /* 0x00001fff02037589 */ /* 0x000e2200000e0000 */
[----:B------:R-:W-:Y:S01]  /*0140*/  UMOV UR4, 0x80 ;  /* 0x0000008000047882 */ /* 0x000fe20000000000 */
[----:B------:R-:W-:Y:S01]  /*0150*/  UMOV UR7, 0x100 ;  /* 0x0000010000077882 */ /* 0x000fe20000000000 */
[----:B------:R-:W-:Y:S01]  /*0160*/  SHF.R.U32.HI R4, RZ, 0x7, R0 ;  /* 0x00000007ff047819 */ /* 0x000fe20000011600 */
[----:B------:R-:W1:Y:S01]  /*0170*/  @UP0 S2UR UR8, SR_CgaCtaId ;  /* 0x00000000000809c3 */ /* 0x000e620000008800 */
[----:B------:R-:W-:Y:S01]  /*0180*/  @UP0 UMOV UR6, 0x400 ;  /* 0x0000040000060882 */ /* 0x000fe20000000000 */
[----:B------:R-:W-:-:S04]  /*0190*/  @UP0 UIADD3 UR4, -UR4, 0x100000, URZ ;  /* 0x0010000004040890 */ /* 0x000fc8000fffe13f */
[----:B------:R-:W-:Y:S02]  /*01a0*/  @UP0 USHF.L.U32 UR5, UR4, 0xb, URZ ;  /* 0x0000000b04050899 */ /* 0x000fe4000800063f */
[----:B------:R-:W-:Y:S01]  /*01b0*/  @UP0 USHF.L.U32 UR4, UR4, 0x1, URZ ;  /* 0x0000000104040899 */ /* 0x000fe2000800063f */
[----:B------:R-:W-:Y:S01]  /*01c0*/  VOTEU.ANY UP1, P0 ;  /* 0x00000000003f7886 */ /* 0x000fe20000020100 */
[----:B0-----:R-:W-:Y:S02]  /*01d0*/  ISETP.NE.AND P1, PT, R3, RZ, PT ;  /* 0x000000ff0300720c */ /* 0x001fe40003f25270 */
[----:B------:R0:W2:Y:S01]  /*01e0*/  SHFL.IDX PT, R3, R4, RZ, 0x1f ;  /* 0x00001fff04037589 */ /* 0x0000a200000e0000 */
[----:B-1----:R-:W-:Y:S02]  /*01f0*/  @UP0 ULEA UR8, UR8, UR6, 0x18 ;  /* 0x0000000608080291 */ /* 0x002fe4000f8ec03f */
[----:B------:R-:W-:-:S04]  /*0200*/  @UP0 UIADD3 UR6, -UR7, 0x100000, URZ ;  /* 0x0010000007060890 */ /* 0x000fc8000fffe13f */
[----:B------:R-:W-:Y:S02]  /*0210*/  @UP0 USHF.L.U32 UR7, UR6, 0xb, URZ ;  /* 0x0000000b06070899 */ /* 0x000fe4000800063f */
[----:B------:R-:W-:Y:S01]  /*0220*/  @UP0 USHF.L.U32 UR6, UR6, 0x1, URZ ;  /* 0x0000000106060899 */ /* 0x000fe2000800063f */
[----:B------:R-:W-:Y:S01]  /*0230*/  VOTEU.ANY UP0, P0 ;  /* 0x00000000003f7886 */ /* 0x000fe20000000100 */
[----:B------:R-:W1:Y:S04]  /*0240*/  FENCE.VIEW.ASYNC.S ;  /* 0x00000000000073c6 */ /* 0x000e680000000000 */
[----:B-1----:R0:W1:Y:S06]  /*0250*/  @UP0 SYNCS.EXCH.64 URZ, [UR8+0x28800], UR4 ;  /* 0x02880004083f05b2 */ /* 0x00206c0008000100 */
[----:B------:R0:W3:Y:S02]  /*0260*/  @UP1 SYNCS.EXCH.64 URZ, [UR8+0x28820], UR6 ;  /* 0x02882006083f15b2 */ /* 0x0000e40008000100 */
[----:B0-----:R-:W-:Y:S05]  /*0270*/  @P1 BRA `(.L_x_6985) ;  /* 0x0000000000481947 */ /* 0x001fea0003800000 */
        /* <DEDUP_REMOVED lines=16> */
[----:B------:R0:W0:Y:S01]  /*0380*/  SYNCS.EXCH.64 URZ, [UR8+0x28848], UR6 ;  /* 0x02884806083f75b2 */ /* 0x0000220008000100 */
[----:B------:R-:W-:Y:S01]  /*0390*/  NOP ;  /* 0x0000000000007918 */ /* 0x000fe20000000000 */
.L_x_6985:
        /* <DEDUP_REMOVED lines=22> */
.L_x_6986:
        /* <DEDUP_REMOVED lines=18> */
.L_x_6987:
        /* <DEDUP_REMOVED lines=22> */
.L_x_6988:
        /* <DEDUP_REMOVED lines=22> */
.L_x_6989:
[----:B--2---:R-:W-:Y:S01]  /*08e0*/  ISETP.NE.AND P0, PT, R3, RZ, PT ;  /* 0x000000ff0300720c */ /* 0x004fe20003f05270 */
[----:B------:R-:W-:Y:S01]  /*08f0*/  IMAD.MOV.U32 R3, RZ, RZ, 0x1 ;  /* 0x00000001ff037424 */ /* 0x000fe200078e00ff */
[----:B------:R-:W-:Y:S01]  /*0900*/  NOP ;  /* 0x0000000000007918 */ /* 0x000fe20000000000 */
[----:B------:R-:W-:Y:S01]  /*0910*/  ULDC.64 UR38, c[0x0][0x208] ;  /* 0x0000820000267ab9 */ /* 0x000fe20000000a00 */
[----:B------:R-:W-:Y:S02]  /*0920*/  BSSY B9, `(.L_x_6990) ;  /* 0x000193a000097945 */ /* 0x000fe40003800000 */
[----:B------:R-:W-:-:S05]  /*0930*/  SEL R3, R3, 0x2, !P0 ;  /* 0x0000000203037807 */ /* 0x000fca0004000000 */
[----:B------:R2:W-:Y:S01]  /*0940*/  STL [R1+0xc], R3 ;  /* 0x00000c0301007387 */ /* 0x0005e20000100800 */
[----:B01-34-:R-:W-:Y:S06]  /*0950*/  BAR.SYNC.DEFER_BLOCKING 0x0 ;  /* 0x0000000000007b1d */ /* 0x01bfec0000010000 */
[----:B------:R-:W-:Y:S05]  /*0960*/  @!P0 BRA `(.L_x_6991) ;  /* 0x0000012c00408947 */ /* 0x000fea0003800000 */
.L_x_6992:
[----:B------:R-:W-:-:S08]  /*0970*/  NOP ;  /* 0x0000000000007918 */ /* 0x000fd00000000000 */
[----:B------:R-:W0:Y:S02]  /*0980*/  USETMAXREG.TRY_ALLOC.CTAPOOL UP0, 0xe8 ;  /* 0x000000e8000079c8 */ /* 0x000e240008000600 */
[----:B0-----:R-:W-:-:S13]  /*0990*/  PLOP3.LUT P0, PT, PT, PT, UP0, 0x80, 0x0 ;  /* 0x000000000000781c */ /* 0x001fda0003f0f008 */
[----:B------:R-:W-:Y:S05]  /*09a0*/  @!P0 BRA `(.L_x_6992) ;  /* 0xfffffffc00f08947 */ /* 0x000fea000383ffff */
[----:B------:R-:W-:Y:S01]  /*09b0*/  SHF.R.U32.HI R2, RZ, 0x7, R0 ;  /* 0x00000007ff027819 */ /* 0x000fe20000011600 */
[----:B------:R-:W0:Y:S01]  /*09c0*/  S2R R222, SR_CgaCtaId ;  /* 0x0000000000de7919 */ /* 0x000e220000008800 */
[----:B--2---:R-:W-:Y:S01]  /*09d0*/  MOV R3, 0x400 ;  /* 0x0000040000037802 */ /* 0x004fe20000000f00 */
[----:B------:R-:W-:Y:S01]  /*09e0*/  ULDC UR4, c[0x0][0xc3c] ;  /* 0x00030f0000047ab9 */ /* 0x000fe20000000800 */
[----:B------:R-:W-:Y:S06]  /*09f0*/  BAR.ARV 0x8, 0x180 ;  /* 0x0206000000007b1d */ /* 0x000fec0000002000 */
[----:B------:R-:W-:-:S13]  /*0a00*/  ISETP.NE.AND P0, PT, R2, 0x1, PT ;  /* 0x000000010200780c */ /* 0x000fda0003f05270 */
[----:B------:R-:W-:Y:S08]  /*0a10*/  @!P0 BAR.ARV 0x9, 0x100 ;  /* 0x0244000000008b1d */ /* 0x000ff00000002000 */
[----:B------:R-:W-:Y:S01]  /*0a20*/  BAR.SYNC.DEFER_BLOCKING 0x5, 0x180 ;  /* 0x0146000000007b1d */ /* 0x000fe20000010000 */
[----:B0-----:R-:W-:-:S05]  /*0a30*/  LEA R156, R222, R3, 0x18 ;  /* 0x00000003de9c7211 */ /* 0x001fca00078ec0ff */
[----:B------:R-:W0:Y:S02]  /*0a40*/  LDS.128 R40, [R156+0x288d0] ;  /* 0x0288d0009c287984 */ /* 0x000e240000000c00 */
[----:B------:R-:W-:Y:S06]  /*0a50*/  BAR.ARV 0x4, 0x180 ;  /* 0x0106000000007b1d */ /* 0x000fec0000002000 */
[----:B0-----:R-:W-:-:S13]  /*0a60*/  ISETP.GE.AND P0, PT, R43, UR4, PT ;  /* 0x000000042b007c0c */ /* 0x001fda000bf06270 */
[----:B------:R-:W-:Y:S05]  /*0a70*/  @P0 BRA `(.L_x_6993) ;  /* 0x0000019000900947 */ /* 0x000fea0003800000 */
[----:B------:R-:W2:Y:S01]  /*0a80*/  LDL.LU R14, [R1+0xc] ;  /* 0x00000c00010e7983 */ /* 0x000ea20000300800 */
[----:B------:R-:W-:Y:S01]  /*0a90*/  VIADD R13, R0, 0xffffff80 ;  /* 0xffffff80000d7836 */ /* 0x000fe20000000000 */
[----:B------:R-:W-:Y:S01]  /*0aa0*/  CS2R R154, SRZ ;  /* 0x00000000009a7805 */ /* 0x000fe2000001ff00 */
[----:B------:R-:W-:Y:S02]  /*0ab0*/  IMAD.MOV.U32 R12, RZ, RZ, -0x2 ;  /* 0xfffffffeff0c7424 */ /* 0x000fe400078e00ff */
[----:B------:R-:W-:Y:S01]  /*0ac0*/  VIADD R211, R156, 0x10400 ;  /* 0x000104009cd37836 */ /* 0x000fe20000000000 */
[----:B------:R-:W-:Y:S01]  /*0ad0*/  SHF.R.S32.HI R0, RZ, 0x1f, R13 ;  /* 0x0000001fff007819 */ /* 0x000fe2000001140d */
[----:B------:R-:W-:Y:S02]  /*0ae0*/  IMAD.MOV.U32 R207, RZ, RZ, RZ ;  /* 0x000000ffffcf7224 */ /* 0x000fe400078e00ff */
[----:B------:R-:W-:Y:S01]  /*0af0*/  IMAD.MOV.U32 R158, RZ, RZ, RZ ;  /* 0x000000ffff9e7224 */ /* 0x000fe200078e00ff */
[CC--:B------:R-:W-:Y:S01]  /*0b00*/  LEA.HI R2, R0.reuse, R13.reuse, RZ, 0x7 ;  /* 0x0000000d00027211 */ /* 0x0c0fe200078f38ff */
[----:B------:R-:W-:Y:S01]  /*0b10*/  IMAD.MOV.U32 R152, RZ, RZ, RZ ;  /* 0x000000ffff987224 */ /* 0x000fe200078e00ff */
[----:B------:R-:W-:-:S02]  /*0b20*/  LEA.HI R4, R0, R13, RZ, 0x5 ;  /* 0x0000000d00047211 */ /* 0x000fc400078f28ff */
[----:B------:R-:W-:Y:S02]  /*0b30*/  LOP3.LUT R212, R2, 0xffffff80, RZ, 0xc0, !PT ;  /* 0xffffff8002d47812 */ /* 0x000fe400078ec0ff */
[----:B------:R-:W-:Y:S01]  /*0b40*/  SHF.R.S32.HI R221, RZ, 0x7, R2 ;  /* 0x00000007ffdd7819 */ /* 0x000fe20000011402 */
[----:B------:R-:W-:Y:S01]  /*0b50*/  IMAD.SHL.U32 R5, R4, 0x20, RZ ;  /* 0x0000002004057824 */ /* 0x000fe200078e00ff */
[----:B------:R-:W-:Y:S01]  /*0b60*/  LEA.HI R3, R0, R13, RZ, 0x4 ;  /* 0x0000000d00037211 */ /* 0x000fe200078f20ff */
[----:B------:R-:W-:Y:S01]  /*0b70*/  IMAD.IADD R212, R13, 0x1, -R212 ;  /* 0x000000010dd47824 */ /* 0x000fe200078e0ad4 */
[----:B------:R-:W-:Y:S02]  /*0b80*/  LEA.HI R2, R2, R221, RZ, 0x1 ;  /* 0x000000dd02027211 */ /* 0x000fe400078f08ff */
[----:B------:R-:W-:Y:S02]  /*0b90*/  LEA.HI R11, R0, R13, RZ, 0x2 ;  /* 0x0000000d000b7211 */ /* 0x000fe400078f10ff */
[----:B------:R-:W-:-:S02]  /*0ba0*/  SHF.R.S32.HI R7, RZ, 0x1f, R212 ;  /* 0x0000001fff077819 */ /* 0x000fc400000114d4 */
[----:B------:R-:W-:Y:S02]  /*0bb0*/  LOP3.LUT R2, R2, 0x3fffffe, RZ, 0xc0, !PT ;  /* 0x03fffffe02027812 */ /* 0x000fe400078ec0ff */
[CC--:B------:R-:W-:Y:S02]  /*0bc0*/  LEA.HI R8, R7.reuse, R212.reuse, RZ, 0x2 ;  /* 0x000000d407087211 */ /* 0x0c0fe400078f10ff */
[----:B------:R-:W-:Y:S01]  /*0bd0*/  LEA.HI R7, R7, R212, RZ, 0x5 ;  /* 0x000000d407077211 */ /* 0x000fe200078f28ff */
[----:B------:R-:W-:Y:S01]  /*0be0*/  IMAD.IADD R2, R221, 0x1, -R2 ;  /* 0x00000001dd027824 */ /* 0x000fe200078e0a02 */
[--C-:B------:R-:W-:Y:S02]  /*0bf0*/  SHF.R.S32.HI R9, RZ, 0x2, R8.reuse ;  /* 0x00000002ff097819 */ /* 0x100fe40000011408 */
[----:B------:R-:W-:Y:S02]  /*0c00*/  SHF.R.S32.HI R10, RZ, 0x1f, R8 ;  /* 0x0000001fff0a7819 */ /* 0x000fe40000011408 */
[----:B------:R-:W-:-:S02]  /*0c10*/  SHF.R.S32.HI R7, RZ, 0x5, R7 ;  /* 0x00000005ff077819 */ /* 0x000fc40000011407 */
[----:B------:R-:W-:Y:S02]  /*0c20*/  LEA.HI R10, R10, R9, RZ, 0x3 ;  /* 0x000000090a0a7211 */ /* 0x000fe400078f18ff */
[----:B------:R-:W-:Y:S02]  /*0c30*/  SHF.R.S32.HI R6, RZ, 0x4, R3 ;  /* 0x00000004ff067819 */ /* 0x000fe40000011403 */
[----:B------:R-:W-:Y:S02]  /*0c40*/  LOP3.LUT R10, R10, 0xfffffff8, RZ, 0xc0, !PT ;  /* 0xfffffff80a0a7812 */ /* 0x000fe400078ec0ff */
[----:B------:R-:W-:Y:S02]  /*0c50*/  LOP3.LUT R4, R3, 0x3fffff0, RZ, 0xc0, !PT ;  /* 0x03fffff003047812 */ /* 0x000fe400078ec0ff */
[----:B------:R-:W-:Y:S01]  /*0c60*/  LOP3.LUT R11, R11, 0xfffffffc, RZ, 0xc0, !PT ;  /* 0xfffffffc0b0b7812 */ /* 0x000fe200078ec0ff */
[----:B------:R-:W-:Y:S01]  /*0c70*/  IMAD.IADD R10, R9, 0x1, -R10 ;  /* 0x00000001090a7824 */ /* 0x000fe200078e0a0a */
[----:B------:R-:W-:Y:S01]  /*0c80*/  LOP3.LUT R5, R5, 0xfffffc00, RZ, 0xc0, !PT ;  /* 0xfffffc0005057812 */ /* 0x000fe200078ec0ff */
[----:B------:R-:W-:Y:S01]  /*0c90*/  IMAD.IADD R4, R13, 0x1, -R4 ;  /* 0x000000010d047824 */ /* 0x000fe200078e0a04 */
[----:B------:R-:W-:Y:S01]  /*0ca0*/  LEA.HI R3, R3, R6, RZ, 0x1 ;  /* 0x0000000603037211 */ /* 0x000fe200078f08ff */
[----:B------:R-:W-:Y:S01]  /*0cb0*/  IMAD.IADD R11, R13, 0x1, -R11 ;  /* 0x000000010d0b7824 */ /* 0x000fe200078e0a0b */
[----:B------:R-:W-:Y:S01]  /*0cc0*/  LEA R7, R7, R10, 0x4 ;  /* 0x0000000a07077211 */ /* 0x000fe200078e20ff */
[----:B------:R-:W-:Y:S01]  /*0cd0*/  IMAD R4, R4, 0x40, R5 ;  /* 0x0000004004047824 */ /* 0x000fe200078e0205 */
[----:B------:R-:W-:-:S02]  /*0ce0*/  LOP3.LUT R3, R3, 0x1ffffffe, RZ, 0xc0, !PT ;  /* 0x1ffffffe03037812 */ /* 0x000fc400078ec0ff */
[----:B------:R-:W-:Y:S01]  /*0cf0*/  LEA.HI R5, R11, R11, RZ, 0x1 ;  /* 0x0000000b0b057211 */ /* 0x000fe200078f08ff */
[----:B------:R-:W-:Y:S01]  /*0d00*/  IMAD R223, R2, 0x40, R7 ;  /* 0x0000004002df7824 */ /* 0x000fe200078e0207 */
[-C--:B------:R-:W-:Y:S01]  /*0d10*/  LEA.HI R2, R0, R13.reuse, RZ, 0x6 ;  /* 0x0000000d00027211 */ /* 0x080fe200078f30ff */
[----:B------:R-:W-:Y:S01]  /*0d20*/  IMAD.IADD R3, R6, 0x1, -R3 ;  /* 0x0000000106037824 */ /* 0x000fe200078e0a03 */
[----:B------:R-:W-:Y:S02]  /*0d30*/  LEA.HI R0, R0, R13, RZ, 0x3 ;  /* 0x0000000d00007211 */ /* 0x000fe400078f18ff */
[----:B------:R-:W-:Y:S01]  /*0d40*/  LOP3.LUT R6, R5, 0x1ffffffe, RZ, 0xc0, !PT ;  /* 0x1ffffffe05067812 */ /* 0x000fe200078ec0ff */
[----:B------:R-:W-:Y:S01]  /*0d50*/  IMAD R226, R3, 0x8, R4 ;  /* 0x0000000803e27824 */ /* 0x000fe200078e0204 */
[----:B------:R-:W-:Y:S01]  /*0d60*/  SHF.R.S32.HI R153, RZ, 0x3, R0 ;  /* 0x00000003ff997819 */ /* 0x000fe20000011400 */
[----:B------:R-:W-:Y:S01]  /*0d70*/  IMAD.SHL.U32 R2, R2, 0x8, RZ ;  /* 0x0000000802027824 */ /* 0x000fe200078e00ff */
[----:B------:R-:W-:Y:S01]  /*0d80*/  LOP3.LUT R202, R0, 0xfffffff8, RZ, 0xc0, !PT ;  /* 0xfffffff800ca7812 */ /* 0x000fe200078ec0ff */
[----:B------:R-:W-:Y:S01]  /*0d90*/  IMAD.IADD R6, R11, 0x1, -R6 ;  /* 0x000000010b067824 */ /* 0x000fe200078e0a06 */
[C---:B------:R-:W-:Y:S01]  /*0da0*/  IADD3 R219, R153.reuse, 0x40, RZ ;  /* 0x0000004099db7810 */ /* 0x040fe20007ffe0ff */
[C---:B------:R-:W-:Y:S01]  /*0db0*/  VIADD R220, R153.reuse, 0x20 ;  /* 0x0000002099dc7836 */ /* 0x040fe20000000000 */
[----:B------:R-:W-:Y:S01]  /*0dc0*/  LOP3.LUT R9, R8, 0x7ffffffc, RZ, 0xc0, !PT ;  /* 0x7ffffffc08097812 */ /* 0x000fe200078ec0ff */
[----:B------:R-:W-:Y:S01]  /*0dd0*/  VIADD R218, R153, 0x60 ;  /* 0x0000006099da7836 */ /* 0x000fe20000000000 */
[----:B------:R-:W-:Y:S01]  /*0de0*/  SHF.R.S32.HI R0, RZ, 0x1f, R219 ;  /* 0x0000001fff007819 */ /* 0x000fe200000114db */
[----:B------:R-:W-:Y:S01]  /*0df0*/  IMAD.IADD R202, R13, 0x1, -R202 ;  /* 0x000000010dca7824 */ /* 0x000fe200078e0aca */
[----:B------:R-:W-:Y:S01]  /*0e00*/  SHF.R.S32.HI R5, RZ, 0x1f, R220 ;  /* 0x0000001fff057819 */ /* 0x000fe200000114dc */
[----:B------:R-:W-:Y:S01]  /*0e10*/  IMAD.SHL.U32 R228, R153, 0x40, RZ ;  /* 0x0000004099e47824 */ /* 0x000fe200078e00ff */
[----:B------:R-:W-:Y:S01]  /*0e20*/  SHF.R.S32.HI R7, RZ, 0x1f, R218 ;  /* 0x0000001fff077819 */ /* 0x000fe200000114da */
[----:B------:R-:W-:Y:S01]  /*0e30*/  IMAD.SHL.U32 R193, R220, 0x40, RZ ;  /* 0x00000040dcc17824 */ /* 0x000fe200078e00ff */
[----:B------:R-:W-:Y:S01]  /*0e40*/  LEA.HI R5, R5, R220, RZ, 0x3 ;  /* 0x000000dc05057211 */ /* 0x000fe200078f18ff */
[----:B------:R-:W-:Y:S01]  /*0e50*/  IMAD.SHL.U32 R192, R219, 0x40, RZ ;  /* 0x00000040dbc07824 */ /* 0x000fe200078e00ff */
[----:B------:R-:W-:Y:S01]  /*0e60*/  LEA.HI R0, R0, R219, RZ, 0x3 ;  /* 0x000000db00007211 */ /* 0x000fe200078f18ff */
[----:B------:R-:W-:Y:S01]  /*0e70*/  IMAD.SHL.U32 R159, R218, 0x40, RZ ;  /* 0x00000040da9f7824 */ /* 0x000fe200078e00ff */
[----:B------:R-:W-:Y:S01]  /*0e80*/  LEA.HI R7, R7, R218, RZ, 0x3 ;  /* 0x000000da07077211 */ /* 0x000fe200078f18ff */
[----:B------:R-:W-:Y:S01]  /*0e90*/  IMAD.SHL.U32 R16, R202, 0x8, RZ ;  /* 0x00000008ca107824 */ /* 0x000fe200078e00ff */
[----:B------:R-:W-:Y:S01]  /*0ea0*/  LOP3.LUT R3, R228, 0x1c0, RZ, 0xc0, !PT ;  /* 0x000001c0e4037812 */ /* 0x000fe200078ec0ff */
[----:B------:R-:W-:Y:S01]  /*0eb0*/  IMAD.IADD R9, R212, 0x1, -R9 ;  /* 0x00000001d4097824 */ /* 0x000fe200078e0a09 */
[----:B------:R-:W-:Y:S01]  /*0ec0*/  LOP3.LUT R193, R193, 0x1c0, RZ, 0xc0, !PT ;  /* 0x000001c0c1c17812 */ /* 0x000fe200078ec0ff */
[----:B------:R-:W-:Y:S01]  /*0ed0*/  IMAD.SHL.U32 R5, R5, 0x40, RZ ;  /* 0x0000004005057824 */ /* 0x000fe200078e00ff */
[----:B------:R-:W-:Y:S01]  /*0ee0*/  LOP3.LUT R192, R192, 0x1c0, RZ, 0xc0, !PT ;  /* 0x000001c0c0c07812 */ /* 0x000fe200078ec0ff */
[----:B------:R-:W-:Y:S01]  /*0ef0*/  IMAD.SHL.U32 R0, R0, 0x40, RZ ;  /* 0x0000004000007824 */ /* 0x000fe200078e00ff */
[----:B------:R-:W-:Y:S01]  /*0f00*/  LOP3.LUT R159, R159, 0x1c0, RZ, 0xc0, !PT ;  /* 0x000001c09f9f7812 */ /* 0x000fe200078ec0ff */
[----:B------:R-:W-:Y:S01]  /*0f10*/  IMAD.SHL.U32 R7, R7, 0x40, RZ ;  /* 0x0000004007077824 */ /* 0x000fe200078e00ff */
[----:B------:R-:W-:Y:S01]  /*0f20*/  SHF.R.U32.HI R198, RZ, 0x3, R3 ;  /* 0x00000003ffc67819 */ /* 0x000fe20000011603 */
[----:B------:R-:W-:Y:S01]  /*0f30*/  IMAD.SHL.U32 R18, R202, 0x4, RZ ;  /* 0x00000004ca127824 */ /* 0x000fe200078e00ff */
[--C-:B------:R-:W-:Y:S01]  /*0f40*/  LOP3.LUT R201, R3, 0x38, R16.reuse, 0xf8, !PT ;  /* 0x0000003803c97812 */ /* 0x100fe200078ef810 */
[----:B------:R-:W-:Y:S01]  /*0f50*/  IMAD R225, R9, R12, 0x80 ;  /* 0x0000008009e17424 */ /* 0x000fe200078e020c */
[----:B------:R-:W-:Y:S01]  /*0f60*/  SHF.R.U32.HI R11, RZ, 0x3, R193 ;  /* 0x00000003ff0b7819 */ /* 0x000fe200000116c1 */
[----:B------:R-:W-:Y:S01]  /*0f70*/  VIADD R23, R18, 0x20 ;  /* 0x0000002012177836 */ /* 0x000fe20000000000 */
[----:B------:R-:W-:Y:S01]  /*0f80*/  LOP3.LUT R4, R193, 0x38, R16, 0xf8, !PT ;  /* 0x00000038c1047812 */ /* 0x000fe200078ef810 */
[----:B------:R-:W-:Y:S01]  /*0f90*/  VIADD R22, R16, 0x40 ;  /* 0x0000004010167836 */ /* 0x000fe20000000000 */
[----:B------:R-:W-:Y:S01]  /*0fa0*/  SHF.R.U32.HI R9, RZ, 0x3, R192 ;  /* 0x00000003ff097819 */ /* 0x000fe200000116c0 */
[----:B------:R-:W-:Y:S01]  /*0fb0*/  IMAD.SHL.U32 R214, R23, 0x2, RZ ;  /* 0x0000000217d67824 */ /* 0x000fe200078e00ff */
[----:B------:R-:W-:Y:S01]  /*0fc0*/  LOP3.LUT R3, R192, 0x38, R16, 0xf8, !PT ;  /* 0x00000038c0037812 */ /* 0x000fe200078ef810 */
[----:B------:R-:W-:Y:S01]  /*0fd0*/  IMAD R224, R6, 0x8, R223 ;  /* 0x0000000806e07824 */ /* 0x000fe200078e02df */
[----:B------:R-:W-:-:S02]  /*0fe0*/  SHF.R.U32.HI R229, RZ, 0x3, R159 ;  /* 0x00000003ffe57819 */ /* 0x000fc4000001169f */
[----:B------:R-:W-:Y:S02]  /*0ff0*/  LOP3.LUT R8, R159, 0x38, R16, 0xf8, !PT ;  /* 0x000000389f087812 */ /* 0x000fe400078ef810 */
[----:B------:R-:W-:Y:S02]  /*1000*/  LOP3.LUT R197, R5, 0xfffffe00, RZ, 0xc0, !PT ;  /* 0xfffffe0005c57812 */ /* 0x000fe400078ec0ff */
[----:B------:R-:W-:Y:S02]  /*1010*/  LOP3.LUT R196, R0, 0xfffffe00, RZ, 0xc0, !PT ;  /* 0xfffffe0000c47812 */ /* 0x000fe400078ec0ff */
[----:B------:R-:W-:Y:S02]  /*1020*/  LOP3.LUT R195, R7, 0xfffffe00, RZ, 0xc0, !PT ;  /* 0xfffffe0007c37812 */ /* 0x000fe400078ec0ff */
[----:B------:R-:W-:Y:S02]  /*1030*/  LOP3.LUT R199, R2, 0xfffffe00, RZ, 0xc0, !PT ;  /* 0xfffffe0002c77812 */ /* 0x000fe400078ec0ff */
[----:B------:R-:W-:-:S02]  /*1040*/  LOP3.LUT R4, R197, R4, R11, 0xf6, !PT ;  /* 0x00000004c5047212 */ /* 0x000fc400078ef60b */
[----:B------:R-:W-:Y:S02]  /*1050*/  LOP3.LUT R216, R196, R3, R9, 0xf6, !PT ;  /* 0x00000003c4d87212 */ /* 0x000fe400078ef609 */
[----:B------:R-:W-:Y:S01]  /*1060*/  LOP3.LUT R8, R195, R8, R229, 0xf6, !PT ;  /* 0x00000008c3087212 */ /* 0x000fe200078ef6e5 */
[--C-:B------:R-:W-:Y:S01]  /*1070*/  IMAD R217, R4, 0x2, R211.reuse ;  /* 0x0000000204d97824 */ /* 0x100fe200078e02d3 */
[----:B------:R-:W-:Y:S01]  /*1080*/  LOP3.LUT R201, R199, R201, R198, 0xf6, !PT ;  /* 0x000000c9c7c97212 */ /* 0x000fe200078ef6c6 */
[----:B------:R-:W-:Y:S01]  /*1090*/  IMAD R216, R216, 0x2, R211 ;  /* 0x00000002d8d87824 */ /* 0x000fe200078e02d3 */
[----:B------:R-:W-:Y:S01]  /*10a0*/  SHF.R.S32.HI R10, RZ, 0x1f, R23 ;  /* 0x0000001fff0a7819 */ /* 0x000fe20000011417 */
[----:B------:R-:W-:Y:S01]  /*10b0*/  IMAD R215, R8, 0x2, R211 ;  /* 0x0000000208d77824 */ /* 0x000fe200078e02d3 */
[----:B------:R-:W-:Y:S02]  /*10c0*/  SHF.R.S32.HI R227, RZ, 0x1f, R153 ;  /* 0x0000001fffe37819 */ /* 0x000fe40000011499 */
[----:B------:R-:W-:-:S02]  /*10d0*/  SHF.R.S32.HI R19, RZ, 0x1f, R18 ;  /* 0x0000001fff137819 */ /* 0x000fc40000011412 */
[----:B------:R-:W-:Y:S02]  /*10e0*/  SHF.R.S32.HI R17, RZ, 0x1f, R16 ;  /* 0x0000001fff117819 */ /* 0x000fe40000011410 */
[----:B------:R-:W-:Y:S02]  /*10f0*/  SHF.R.S32.HI R2, RZ, 0x1f, R22 ;  /* 0x0000001fff027819 */ /* 0x000fe40000011416 */
[----:B------:R-:W-:Y:S02]  /*1100*/  SHF.L.U64.HI R213, R23, 0x1, R10 ;  /* 0x0000000117d57819 */ /* 0x000fe4000001020a */
[----:B------:R-:W-:Y:S02]  /*1110*/  LEA R200, R201, R211, 0x1 ;  /* 0x000000d3c9c87211 */ /* 0x000fe400078e08ff */
[----:B--2---:R-:W-:-:S07]  /*1120*/  LOP3.LUT R157, R14, 0x1, RZ, 0xfc, !PT ;  /* 0x000000010e9d7812 */ /* 0x004fce00078efcff */
.L_x_7189:
[----:B0-----:R-:W0:Y:S02]  /*1130*/  LDC.64 R4, c[0x0][0xc88] ;  /* 0x00032200ff047b82 */ /* 0x001e240000000a00 */
[----:B0-----:R-:W-:-:S05]  /*1140*/  IMAD.WIDE R4, R43, 0x4, R4 ;  /* 0x000000042b047825 */ /* 0x001fca00078e0204 */
[----:B--2---:R-:W2:Y:S01]  /*1150*/  LDG.E R206, desc[UR38][R4.64] ;  /* 0x0000002604ce7981 */ /* 0x004ea2000c1e1900 */
[----:B------:R-:W-:Y:S05]  /*1160*/  YIELD ;  /* 0x0000000000007946 */ /* 0x000fea0003800000 */
[----:B------:R-:W-:Y:S01]  /*1170*/  ULDC.64 UR4, c[0x0][0xa28] ;  /* 0x00028a0000047ab9 */ /* 0x000fe20000000a00 */
[----:B------:R-:W-:Y:S01]  /*1180*/  ULDC.64 UR8, c[0x0][0xa18] ;  /* 0x0002860000087ab9 */ /* 0x000fe20000000a00 */
[----:B------:R-:W-:Y:S01]  /*1190*/  ISETP.NE.U32.AND P1, PT, RZ, UR4, PT ;  /* 0x00000004ff007c0c */ /* 0x000fe2000bf25070 */
[----:B------:R-:W-:Y:S01]  /*11a0*/  ULDC.64 UR6, c[0x0][0xa08] ;  /* 0x0002820000067ab9 */ /* 0x000fe20000000a00 */
[----:B------:R-:W-:Y:S01]  /*11b0*/  IMAD.MOV.U32 R0, RZ, RZ, RZ ;  /* 0x000000ffff007224 */ /* 0x000fe200078e00ff */
[----:B------:R-:W-:Y:S01]  /*11c0*/  ISETP.NE.U32.AND P0, PT, RZ, UR6, PT ;  /* 0x00000006ff007c0c */ /* 0x000fe2000bf05070 */
[----:B------:R-:W-:Y:S01]  /*11d0*/  IMAD.MOV.U32 R30, RZ, RZ, RZ ;  /* 0x000000ffff1e7224 */ /* 0x000fe200078e00ff */
[----:B------:R-:W-:-:S02]  /*11e0*/  ISETP.NE.AND.EX P1, PT, RZ, UR5, PT, P1 ;  /* 0x00000005ff007c0c */ /* 0x000fc4000bf25310 */
[----:B------:R-:W-:Y:S02]  /*11f0*/  ISETP.NE.AND.EX P0, PT, RZ, UR7, PT, P0 ;  /* 0x00000007ff007c0c */ /* 0x000fe4000bf05300 */
[----:B--2---:R-:W-:Y:S01]  /*1200*/  SHF.R.S32.HI R209, RZ, 0x1f, R206 ;  /* 0x0000001fffd17819 */ /* 0x004fe200000114ce */
[----:B------:R-:W-:-:S08]  /*1210*/  IMAD.SHL.U32 R204, R206, 0x4, RZ ;  /* 0x00000004cecc7824 */ /* 0x000fd000078e00ff */
[C---:B------:R-:W-:Y:S02]  /*1220*/  @P1 LEA R6, P2, R206.reuse, UR4, 0x2 ;  /* 0x00000004ce061c11 */ /* 0x040fe4000f8410ff */
[C-C-:B------:R-:W-:Y:S02]  /*1230*/  SHF.L.U64.HI R205, R206.reuse, 0x2, R209.reuse ;  /* 0x00000002cecd7819 */ /* 0x140fe400000102d1 */
[----:B----4-:R-:W-:Y:S02]  /*1240*/  @P1 LEA.HI.X R7, R206, UR5, R209, 0x2, P2 ;  /* 0x00000005ce071c11 */ /* 0x010fe400090f14d1 */
[----:B------:R-:W-:Y:S01]  /*1250*/  ISETP.NE.U32.AND P2, PT, RZ, UR8, PT ;  /* 0x00000008ff007c0c */ /* 0x000fe2000bf45070 */
[----:B------:R-:W-:Y:S01]  /*1260*/  ULDC UR4, c[0x0][0x288] ;  /* 0x0000a20000047ab9 */ /* 0x000fe20000000800 */
[----:B------:R-:W-:Y:S01]  /*1270*/  IADD3 R8, P3, R204, UR6, RZ ;  /* 0x00000006cc087c10 */ /* 0x000fe2000ff7e0ff */
[----:B------:R0:W5:Y:S01]  /*1280*/  @P1 LDG.E R0, desc[UR38][R6.64] ;  /* 0x0000002606001981 */ /* 0x000162000c1e1900 */
[----:B------:R-:W-:Y:S01]  /*1290*/  ISETP.NE.AND.EX P2, PT, RZ, UR9, PT, P2 ;  /* 0x00000009ff007c0c */ /* 0x000fe2000bf45320 */
[----:B------:R-:W-:Y:S01]  /*12a0*/  IMAD.U32 R95, RZ, RZ, UR4 ;  /* 0x00000004ff5f7e24 */ /* 0x000fe2000f8e00ff */
[----:B------:R-:W-:Y:S01]  /*12b0*/  IADD3.X R9, R205, UR7, RZ, P3, !PT ;  /* 0x00000007cd097c10 */ /* 0x000fe20009ffe4ff */
[----:B------:R-:W-:-:S04]  /*12c0*/  ULDC.64 UR4, c[0x0][0x418] ;  /* 0x0001060000047ab9 */ /* 0x000fc80000000a00 */
[----:B------:R0:W5:Y:S06]  /*12d0*/  @P0 LDG.E R30, desc[UR38][R8.64] ;  /* 0x00000026081e0981 */ /* 0x00016c000c1e1900 */
[----:B------:R-:W-:-:S04]  /*12e0*/  @P2 IADD3 R4, P1, R204, UR8, RZ ;  /* 0x00000008cc042c10 */ /* 0x000fc8000ff3e0ff */
[----:B------:R-:W-:-:S05]  /*12f0*/  @P2 IADD3.X R5, R205, UR9, RZ, P1, !PT ;  /* 0x00000009cd052c10 */ /* 0x000fca0008ffe4ff */
[----:B------:R0:W5:Y:S01]  /*1300*/  @P2 LDG.E R95, desc[UR38][R4.64] ;  /* 0x00000026045f2981 */ /* 0x000162000c1e1900 */
[----:B------:R-:W-:-:S03]  /*1310*/  UISETP.NE.U32.AND UP0, UPT, UR4, URZ, UPT ;  /* 0x0000003f0400728c */ /* 0x000fc6000bf05070 */
[----:B------:R-:W-:Y:S01]  /*1320*/  ULDC UR4, c[0x0][0x424] ;  /* 0x0001090000047ab9 */ /* 0x000fe20000000800 */
[----:B------:R-:W-:-:S03]  /*1330*/  UISETP.NE.AND.EX UP0, UPT, UR5, URZ, UPT, UP0 ;  /* 0x0000003f0500728c */ /* 0x000fc6000bf05300 */
[----:B------:R-:W-:Y:S01]  /*1340*/  ULDC UR5, c[0x0][0x2f0] ;  /* 0x0000bc0000057ab9 */ /* 0x000fe20000000800 */
[----:B------:R-:W-:-:S04]  /*1350*/  USEL UR4, UR4, 0x1, UP0 ;  /* 0x0000000104047887 */ /* 0x000fc80008000000 */
[----:B------:R-:W-:-:S03]  /*1360*/  UIMAD UR4, UR4, UR5, URZ ;  /* 0x00000005040472a4 */ /* 0x000fc6000f8e023f */
[----:B------:R-:W-:Y:S02]  /*1370*/  ULDC UR5, c[0x0][0x348] ;  /* 0x0000d20000057ab9 */ /* 0x000fe40000000800 */
[----:B------:R-:W-:Y:S02]  /*1380*/  IMAD.U32 R25, RZ, RZ, UR5 ;  /* 0x00000005ff197e24 */ /* 0x000fe4000f8e00ff */
[----:B------:R-:W-:Y:S02]  /*1390*/  IMAD.U32 R29, RZ, RZ, UR4 ;  /* 0x00000004ff1d7e24 */ /* 0x000fe4000f8e00ff */
[----:B------:R-:W-:Y:S01]  /*13a0*/  IMAD.MOV.U32 R26, RZ, RZ, R206 ;  /* 0x000000ffff1a7224 */ /* 0x000fe200078e00ce */
[----:B0--3--:R-:W-:Y:S06]  /*13b0*/  @P2 BRA `(.L_x_6994) ;  /* 0x0000000000242947 */ /* 0x009fec0003800000 */
        /* <DEDUP_REMOVED lines=9> */
.L_x_6994:
[----:B------:R-:W-:Y:S01]  /*1450*/  ULDC.64 UR4, c[0x0][0xa20] ;  /* 0x0002880000047ab9 */ /* 0x000fe20000000a00 */
[----:B------:R-:W-:Y:S01]  /*1460*/  MOV R208, R41 ;  /* 0x0000002900d07202 */ /* 0x000fe20000000f00 */
[----:B------:R-:W-:Y:S01]  /*1470*/  IMAD.MOV.U32 R203, RZ, RZ, R42 ;  /* 0x000000ffffcb7224 */ /* 0x000fe200078e002a */
[----:B------:R-:W-:-:S04]  /*1480*/  ISETP.NE.U32.AND P1, PT, RZ, UR4, PT ;  /* 0x00000004ff007c0c */ /* 0x000fc8000bf25070 */
[----:B------:R-:W-:-:S13]  /*1490*/  ISETP.NE.AND.EX P1, PT, RZ, UR5, PT, P1 ;  /* 0x00000005ff007c0c */ /* 0x000fda000bf25310 */
[----:B------:R-:W-:Y:S05]  /*14a0*/  @!P1 BRA `(.L_x_6995) ;  /* 0x0000000000109947 */ /* 0x000fea0003800000 */
[----:B------:R-:W-:-:S04]  /*14b0*/  IADD3 R4, P0, R204, UR4, RZ ;  /* 0x00000004cc047c10 */ /* 0x000fc8000ff1e0ff */
[----:B------:R-:W-:-:S05]  /*14c0*/  IADD3.X R5, R205, UR5, RZ, P0, !PT ;  /* 0x00000005cd057c10 */ /* 0x000fca00087fe4ff */
[----:B------:R0:W5:Y:S01]  /*14d0*/  LDG.E R29, desc[UR38][R4.64] ;  /* 0x00000026041d7981 */ /* 0x000162000c1e1900 */
[----:B------:R-:W-:Y:S05]  /*14e0*/  BRA `(.L_x_6996) ;  /* 0x0000000000107947 */ /* 0x000fea0003800000 */
.L_x_6995:
[----:B------:R-:W-:Y:S05]  /*14f0*/  @!P0 BRA `(.L_x_6996) ;  /* 0x00000000000c8947 */ /* 0x000fea0003800000 */
[----:B------:R-:W2:Y:S04]  /*1500*/  LDG.E R4, desc[UR38][R8.64] ;  /* 0x0000002608047981 */ /* 0x000ea8000c1e1900 */
[----:B------:R-:W2:Y:S02]  /*1510*/  LDG.E R29, desc[UR38][R8.64+0x4] ;  /* 0x00000426081d7981 */ /* 0x000ea4000c1e1900 */
[----:B--2---:R-:W-:-:S07]  /*1520*/  IMAD.IADD R29, R29, 0x1, -R4 ;  /* 0x000000011d1d7824 */ /* 0x004fce00078e0a04 */
.L_x_6996:
[----:B------:R-:W-:Y:S02]  /*1530*/  ULDC.64 UR4, c[0x0][0xa10] ;  /* 0x0002840000047ab9 */ /* 0x000fe40000000a00 */
[----:B------:R-:W-:-:S04]  /*1540*/  ISETP.NE.U32.AND P0, PT, RZ, UR4, PT ;  /* 0x00000004ff007c0c */ /* 0x000fc8000bf05070 */
[----:B------:R-:W-:Y:S01]  /*1550*/  ISETP.NE.AND.EX P0, PT, RZ, UR5, PT, P0 ;  /* 0x00000005ff007c0c */ /* 0x000fe2000bf05300 */
[----:B-----5:R-:W-:Y:S01]  /*1560*/  IMAD.IADD R10, R29, 0x1, -R0 ;  /* 0x000000011d0a7824 */ /* 0x020fe200078e0a00 */
[----:B------:R-:W-:-:S11]  /*1570*/  ULDC.64 UR4, c[0x0][0xa30] ;  /* 0x00028c0000047ab9 */ /* 0x000fd60000000a00 */
[----:B0-----:R-:W0:Y:S02]  /*1580*/  @P0 LDC.64 R4, c[0x0][0xa10] ;  /* 0x00028400ff040b82 */ /* 0x001e240000000a00 */
        /* <DEDUP_REMOVED lines=13> */
[----:B------:R-:W-:-:S05]  /*1660*/  VIADD R0, R96, 0x7f ;  /* 0x0000007f60007836 */ /* 0x000fca0000000000 */
[----:B------:R-:W-:-:S04]  /*1670*/  SHF.R.S32.HI R3, RZ, 0x1f, R0 ;  /* 0x0000001fff037819 */ /* 0x000fc80000011400 */
[----:B------:R-:W-:-:S04]  /*1680*/  LEA.HI R3, R3, R0, RZ, 0x7 ;  /* 0x0000000003037211 */ /* 0x000fc800078f38ff */
[----:B------:R-:W-:Y:S02]  /*1690*/  LOP3.LUT R0, R3, 0xffffff80, RZ, 0xc0, !PT ;  /* 0xffffff8003007812 */ /* 0x000fe400078ec0ff */
[----:B------:R-:W-:Y:S02]  /*16a0*/  SHF.R.S32.HI R210, RZ, 0x7, R3 ;  /* 0x00000007ffd27819 */ /* 0x000fe40000011403 */
[----:B------:R-:W-:-:S04]  /*16b0*/  VIADDMNMX R0, R0, -R10, R25, PT ;  /* 0x8000000a00007246 */ /* 0x000fc80003800119 */
[----:B------:R-:W-:Y:S02]  /*16c0*/  ISETP.GT.AND P0, PT, R0, R27, PT ;  /* 0x0000001b0000720c */ /* 0x000fe40003f04270 */
[----:B------:R-:W-:-:S05]  /*16d0*/  SHF.R.U32.HI R27, RZ, 0x7, R27 ;  /* 0x00000007ff1b7819 */ /* 0x000fca000001161b */
[----:B------:R-:W-:-:S06]  /*16e0*/  IMAD.MOV.U32 R28, RZ, RZ, R27 ;  /* 0x000000ffff1c7224 */ /* 0x000fcc00078e001b */
[----:B------:R-:W-:-:S05]  /*16f0*/  @P0 VIADD R0, R0, 0x7f ;  /* 0x0000007f00000836 */ /* 0x000fca0000000000 */
[----:B------:R-:W-:-:S04]  /*1700*/  @P0 SHF.R.S32.HI R5, RZ, 0x1f, R0 ;  /* 0x0000001fff050819 */ /* 0x000fc80000011400 */
[----:B------:R-:W-:-:S04]  /*1710*/  @P0 LEA.HI R5, R5, R0, RZ, 0x7 ;  /* 0x0000000005050211 */ /* 0x000fc800078f38ff */
[----:B------:R-:W-:Y:S02]  /*1720*/  @P0 SHF.R.S32.HI R28, RZ, 0x7, R5 ;  /* 0x00000007ff1c0819 */ /* 0x000fe40000011405 */
        /* <DEDUP_REMOVED lines=23> */
.L_x_6999:
[----:B------:R-:W-:Y:S05]  /*18a0*/  BSYNC B6 ;  /* 0x0000000000067941 */ /* 0x000fea0003800000 */
.L_x_6998:
        /* <DEDUP_REMOVED lines=20> */
.L_x_7001:
[----:B------:R-:W-:Y:S05]  /*19f0*/  BSYNC B6 ;  /* 0x0000000000067941 */ /* 0x000fea0003800000 */
.L_x_7000:
[----:B------:R-:W-:Y:S01]  /*1a00*/  ULDC.64 UR4, c[0x0][0x9f8] ;  /* 0x00027e0000047ab9 */ /* 0x000fe20000000a00 */
[----:B------:R-:W0:Y:S01]  /*1a10*/  LDC R37, c[0x0][0x3f4] ;  /* 0x0000fd00ff257b82 */ /* 0x000e220000000800 */
[----:B------:R-:W-:-:S04]  /*1a20*/  ISETP.NE.U32.AND P0, PT, RZ, UR4, PT ;  /* 0x00000004ff007c0c */ /* 0x000fc8000bf05070 */
[----:B------:R-:W-:-:S03]  /*1a30*/  ISETP.NE.AND.EX P0, PT, RZ, UR5, PT, P0 ;  /* 0x00000005ff007c0c */ /* 0x000fc6000bf05300 */
[----:B------:R-:W1:Y:S08]  /*1a40*/  LDC.64 R14, c[0x0][0x3f8] ;  /* 0x0000fe00ff0e7b82 */ /* 0x000e700000000a00 */
[----:B------:R-:W2:Y:S02]  /*1a50*/  LDC.64 R34, c[0x0][0x408] ;  /* 0x00010200ff227b82 */ /* 0x000ea40000000a00 */
[----:B------:R-:W-:-:S04]  /*1a60*/  @P0 IADD3 R4, P1, R204, UR4, RZ ;  /* 0x00000004cc040c10 */ /* 0x000fc8000ff3e0ff */
[----:B------:R-:W-:-:S05]  /*1a70*/  @P0 IADD3.X R5, R205, UR5, RZ, P1, !PT ;  /* 0x00000005cd050c10 */ /* 0x000fca0008ffe4ff */
[----:B------:R3:W4:Y:S01]  /*1a80*/  @P0 LDG.E R26, desc[UR38][R4.64] ;  /* 0x00000026041a0981 */ /* 0x000722000c1e1900 */
[----:B0-----:R-:W-:Y:S01]  /*1a90*/  ISETP.GE.AND P0, PT, R16, R37, PT ;  /* 0x000000251000720c */ /* 0x001fe20003f06270 */
[----:B------:R-:W-:Y:S01]  /*1aa0*/  IMAD.IADD R0, R30, 0x1, R29 ;  /* 0x000000011e007824 */ /* 0x000fe200078e021d */
[----:B------:R-:W-:Y:S01]  /*1ab0*/  SHF.R.U32.HI R21, RZ, 0x3, R193 ;  /* 0x00000003ff157819 */ /* 0x000fe200000116c1 */
[----:B------:R-:W0:Y:S01]  /*1ac0*/  S2R R38, SR_TID.X ;  /* 0x0000000000267919 */ /* 0x000e220000002100 */
[----:B------:R-:W-:Y:S01]  /*1ad0*/  SEL R3, R37, RZ, P0 ;  /* 0x000000ff25037207 */ /* 0x000fe20000000000 */
[----:B-1----:R-:W-:Y:S01]  /*1ae0*/  IMAD.WIDE.U32 R6, R153, R14, R18 ;  /* 0x0000000e99067225 */ /* 0x002fe200078e0012 */
[----:B------:R-:W-:-:S03]  /*1af0*/  SHF.R.U32.HI R20, RZ, 0x3, R192 ;  /* 0x00000003ff147819 */ /* 0x000fc600000116c0 */
[----:B------:R-:W-:Y:S02]  /*1b00*/  IMAD.IADD R3, R16, 0x1, R3 ;  /* 0x0000000110037824 */ /* 0x000fe400078e0203 */
[----:B------:R-:W-:Y:S01]  /*1b10*/  IMAD.MOV.U32 R84, RZ, RZ, R6 ;  /* 0x000000ffff547224 */ /* 0x000fe200078e0006 */
[C---:B--2---:R-:W-:Y:S01]  /*1b20*/  SHF.L.U64.HI R29, R34.reuse, 0x5, R35 ;  /* 0x00000005221d7819 */ /* 0x044fe20000010223 */
[-C--:B------:R-:W-:Y:S01]  /*1b30*/  IMAD R10, R227, R34.reuse, RZ ;  /* 0x00000022e30a7224 */ /* 0x080fe200078e02ff */
[----:B------:R-:W-:Y:S01]  /*1b40*/  SHF.R.S32.HI R6, RZ, 0x1f, R3 ;  /* 0x0000001fff067819 */ /* 0x000fe20000011403 */
[----:B---3--:R-:W-:Y:S01]  /*1b50*/  IMAD.WIDE.U32 R4, R153, R34, R18 ;  /* 0x0000002299047225 */ /* 0x008fe200078e0012 */
[----:B------:R-:W-:Y:S02]  /*1b60*/  SHF.L.U64.HI R30, R34, 0x6, R35 ;  /* 0x00000006221e7819 */ /* 0x000fe40000010223 */
[C---:B------:R-:W-:Y:S01]  /*1b70*/  LEA.HI R12, R6.reuse, R3, RZ, 0x3 ;  /* 0x00000003060c7211 */ /* 0x040fe200078f18ff */
[----:B------:R-:W-:Y:S01]  /*1b80*/  IMAD R8, R227, R14, RZ ;  /* 0x0000000ee3087224 */ /* 0x000fe200078e02ff */
[----:B------:R-:W-:Y:S01]  /*1b90*/  MOV R88, R4 ;  /* 0x0000000400587202 */ /* 0x000fe20000000f00 */
[C---:B------:R-:W-:Y:S01]  /*1ba0*/  IMAD R91, R153.reuse, R35, R10 ;  /* 0x00000023995b7224 */ /* 0x040fe200078e020a */
[----:B------:R-:W-:Y:S01]  /*1bb0*/  LEA.HI R4, R6, R3, RZ, 0x6 ;  /* 0x0000000306047211 */ /* 0x000fe200078f30ff */
[----:B------:R-:W-:Y:S01]  /*1bc0*/  IMAD.WIDE.U32 R10, R153, R34, R16 ;  /* 0x00000022990a7225 */ /* 0x000fe200078e0010 */
[----:B------:R-:W-:-:S02]  /*1bd0*/  LOP3.LUT R3, R12, 0x38, RZ, 0xc0, !PT ;  /* 0x000000380c037812 */ /* 0x000fc400078ec0ff */
[----:B------:R-:W-:Y:S01]  /*1be0*/  LOP3.LUT R43, R12, 0xfffffff8, RZ, 0xc0, !PT ;  /* 0xfffffff80c2b7812 */ /* 0x000fe200078ec0ff */
[----:B------:R-:W-:Y:S01]  /*1bf0*/  IMAD R87, R153, R15, R8 ;  /* 0x0000000f99577224 */ /* 0x000fe200078e0208 */
[----:B------:R-:W-:Y:S01]  /*1c00*/  LOP3.LUT R3, R3, 0x1c0, R228, 0xf8, !PT ;  /* 0x000001c003037812 */ /* 0x000fe200078ef8e4 */
[----:B------:R-:W-:Y:S01]  /*1c10*/  IMAD.IADD R89, R5, 0x1, R91 ;  /* 0x0000000105597824 */ /* 0x000fe200078e025b */
[----:B------:R-:W-:Y:S01]  /*1c20*/  LOP3.LUT R5, R193, 0x38, R12, 0xf8, !PT ;  /* 0x00000038c1057812 */ /* 0x000fe200078ef80c */
[-C--:B------:R-:W-:Y:S01]  /*1c30*/  IMAD.WIDE.U32 R8, R153, R14.reuse, R16 ;  /* 0x0000000e99087225 */ /* 0x080fe200078e0010 */
[----:B------:R-:W-:Y:S02]  /*1c40*/  SHF.L.U64.HI R31, R34, 0x7, R35 ;  /* 0x00000007221f7819 */ /* 0x000fe40000010223 */
[----:B------:R-:W-:Y:S01]  /*1c50*/  LOP3.LUT R5, R5, R21, RZ, 0x3c, !PT ;  /* 0x0000001505057212 */ /* 0x000fe200078e3cff */
[----:B------:R-:W-:Y:S01]  /*1c60*/  IMAD.IADD R91, R91, 0x1, R11 ;  /* 0x000000015b5b7824 */ /* 0x000fe200078e020b */
[----:B0-----:R-:W-:Y:S01]  /*1c70*/  SHF.R.U32.HI R38, RZ, 0x7, R38 ;  /* 0x00000007ff267819 */ /* 0x001fe20000011626 */
[----:B------:R-:W-:Y:S01]  /*1c80*/  IMAD.SHL.U32 R4, R4, 0x80, RZ ;  /* 0x0000008004047824 */ /* 0x000fe200078e00ff */
[----:B-----5:R-:W-:Y:S01]  /*1c90*/  SHF.R.S32.HI R11, RZ, 0x1f, R24 ;  /* 0x0000001fff0b7819 */ /* 0x020fe20000011418 */
[----:B------:R-:W-:Y:S01]  /*1ca0*/  IMAD.IADD R85, R7, 0x1, R87 ;  /* 0x0000000107557824 */ /* 0x000fe200078e0257 */
[----:B------:R-:W-:Y:S01]  /*1cb0*/  ISETP.NE.AND P6, PT, R38, 0x1, PT ;  /* 0x000000012600780c */ /* 0x000fe20003fc5270 */
[----:B------:R-:W-:Y:S01]  /*1cc0*/  IMAD.MOV.U32 R86, RZ, RZ, R8 ;  /* 0x000000ffff567224 */ /* 0x000fe200078e0008 */
[----:B------:R-:W-:Y:S01]  /*1cd0*/  LOP3.LUT R7, R192, 0x38, R12, 0xf8, !PT ;  /* 0x00000038c0077812 */ /* 0x000fe200078ef80c */
[----:B------:R-:W-:Y:S01]  /*1ce0*/  IMAD.MOV.U32 R90, RZ, RZ, R10 ;  /* 0x000000ffff5a7224 */ /* 0x000fe200078e000a */
[----:B------:R-:W-:Y:S01]  /*1cf0*/  LOP3.LUT R8, R159, 0x38, R12, 0xf8, !PT ;  /* 0x000000389f087812 */ /* 0x000fe200078ef80c */
[----:B------:R-:W-:Y:S01]  /*1d00*/  IMAD.IADD R87, R87, 0x1, R9 ;  /* 0x0000000157577824 */ /* 0x000fe200078e0209 */
[----:B------:R-:W-:Y:S01]  /*1d10*/  LOP3.LUT R6, R4, 0xffffe000, RZ, 0xc0, !PT ;  /* 0xffffe00004067812 */ /* 0x000fe200078ec0ff */
[----:B------:R-:W-:Y:S01]  /*1d20*/  IMAD R10, R11, R14, RZ ;  /* 0x0000000e0b0a7224 */ /* 0x000fe200078e02ff */
[----:B------:R-:W-:Y:S01]  /*1d30*/  LOP3.LUT R9, R7, R20, RZ, 0x3c, !PT ;  /* 0x0000001407097212 */ /* 0x000fe200078e3cff */
[----:B------:R-:W-:Y:S01]  /*1d40*/  IMAD R11, R11, R34, RZ ;  /* 0x000000220b0b7224 */ /* 0x000fe200078e02ff */
[----:B------:R-:W-:Y:S01]  /*1d50*/  LOP3.LUT R8, R8, R229, RZ, 0x3c, !PT ;  /* 0x000000e508087212 */ /* 0x000fe200078e3cff */
[C---:B------:R-:W-:Y:S01]  /*1d60*/  IMAD R39, R24.reuse, R15, R10 ;  /* 0x0000000f18277224 */ /* 0x040fe200078e020a */
[----:B------:R-:W-:Y:S01]  /*1d70*/  LOP3.LUT R7, R3, R198, RZ, 0x3c, !PT ;  /* 0x000000c603077212 */ /* 0x000fe200078e3cff */
[----:B------:R-:W-:Y:S05]  /*1d80*/  @!P6 WARPSYNC.ALL ;  /* 0x000000000000e948 */ /* 0x000fea0003800000 */
[C---:B------:R-:W-:Y:S01]  /*1d90*/  IMAD.WIDE.U32 R84, R24.reuse, R14, R84 ;  /* 0x0000000e18547225 */ /* 0x040fe200078e0054 */
[-C--:B------:R-:W-:Y:S01]  /*1da0*/  IADD3 R3, R5, R6.reuse, R197 ;  /* 0x0000000605037210 */ /* 0x080fe20007ffe0c5 */
[----:B------:R-:W-:Y:S01]  /*1db0*/  ULDC UR4, c[0x0][0x2f4] ;  /* 0x0000bd0000047ab9 */ /* 0x000fe20000000800 */
[----:B------:R-:W-:Y:S01]  /*1dc0*/  IADD3 R4, R9, R6, R196 ;  /* 0x0000000609047210 */ /* 0x000fe20007ffe0c4 */
[----:B------:R-:W-:Y:S01]  /*1dd0*/  IMAD.WIDE.U32 R86, R24, R14, R86 ;  /* 0x0000000e18567225 */ /* 0x000fe200078e0056 */
[----:B------:R-:W-:-:S02]  /*1de0*/  IADD3 R5, R8, R6, R195 ;  /* 0x0000000608057210 */ /* 0x000fc40007ffe0c3 */
[----:B------:R-:W-:Y:S01]  /*1df0*/  IADD3 R6, R7, R6, R199 ;  /* 0x0000000607067210 */ /* 0x000fe20007ffe0c7 */
[----:B------:R-:W-:Y:S01]  /*1e00*/  IMAD R11, R24, R35, R11 ;  /* 0x00000023180b7224 */ /* 0x000fe200078e020b */
[----:B------:R-:W-:Y:S01]  /*1e10*/  SHF.L.U64.HI R7, R14, 0x5, R15 ;  /* 0x000000050e077819 */ /* 0x000fe2000001020f */
[-C--:B------:R-:W-:Y:S01]  /*1e20*/  IMAD.WIDE.U32 R88, R24, R34.reuse, R88 ;  /* 0x0000002218587225 */ /* 0x080fe200078e0058 */
[C-C-:B------:R-:W-:Y:S02]  /*1e30*/  SHF.L.U64.HI R8, R14.reuse, 0x6, R15.reuse ;  /* 0x000000060e087819 */ /* 0x140fe4000001020f */
[----:B------:R-:W-:Y:S01]  /*1e40*/  SHF.L.U64.HI R9, R14, 0x7, R15 ;  /* 0x000000070e097819 */ /* 0x000fe2000001020f */
[----:B------:R-:W-:Y:S01]  /*1e50*/  IMAD.WIDE.U32 R90, R24, R34, R90 ;  /* 0x00000022185a7225 */ /* 0x000fe200078e005a */
[----:B------:R-:W-:Y:S02]  /*1e60*/  SHF.R.S32.HI R35, RZ, 0x1f, R42 ;  /* 0x0000001fff237819 */ /* 0x000fe4000001142a */
[----:B------:R-:W-:Y:S01]  /*1e70*/  ISETP.GE.AND P1, PT, R16, UR4, PT ;  /* 0x0000000410007c0c */ /* 0x000fe2000bf26270 */
[----:B------:R-:W-:Y:S01]  /*1e80*/  VIADD R97, R38, 0x8 ;  /* 0x0000000826617836 */ /* 0x000fe20000000000 */
[----:B------:R-:W-:Y:S01]  /*1e90*/  ISETP.GE.AND P2, PT, R22, UR4, PT ;  /* 0x0000000416007c0c */ /* 0x000fe2000bf46270 */
[C---:B------:R-:W-:Y:S01]  /*1ea0*/  IMAD.SHL.U32 R32, R34.reuse, 0x20, RZ ;  /* 0x0000002022207824 */ /* 0x040fe200078e00ff */
[----:B------:R-:W-:Y:S01]  /*1eb0*/  SHF.R.S32.HI R81, RZ, 0x3, R12 ;  /* 0x00000003ff517819 */ /* 0x000fe2000001140c */
[----:B------:R-:W-:Y:S01]  /*1ec0*/  IMAD.SHL.U32 R33, R34, 0x40, RZ ;  /* 0x0000004022217824 */ /* 0x000fe200078e00ff */
[----:B------:R-:W-:Y:S01]  /*1ed0*/  SHF.R.S32.HI R83, RZ, 0x1f, R43 ;  /* 0x0000001fff537819 */ /* 0x000fe2000001142b */
[----:B------:R-:W-:Y:S01]  /*1ee0*/  IMAD.IADD R38, R85, 0x1, R39 ;  /* 0x0000000155267824 */ /* 0x000fe200078e0227 */
[----:B------:R-:W-:Y:S01]  /*1ef0*/  IADD3 R39, R39, R87, RZ ;  /* 0x0000005727277210 */ /* 0x000fe20007ffe0ff */
[----:B------:R-:W-:-:S02]  /*1f00*/  IMAD.SHL.U32 R10, R14, 0x20, RZ ;  /* 0x000000200e0a7824 */ /* 0x000fc400078e00ff */
[C---:B------:R-:W-:Y:S02]  /*1f10*/  IMAD.SHL.U32 R20, R14.reuse, 0x40, RZ ;  /* 0x000000400e147824 */ /* 0x040fe400078e00ff */
[----:B------:R-:W-:Y:S02]  /*1f20*/  IMAD.SHL.U32 R21, R14, 0x80, RZ ;  /* 0x000000800e157824 */ /* 0x000fe400078e00ff */
[----:B------:R-:W-:Y:S02]  /*1f30*/  IMAD.SHL.U32 R34, R34, 0x80, RZ ;  /* 0x0000008022227824 */ /* 0x000fe400078e00ff */
[----:B------:R-:W-:Y:S02]  /*1f40*/  IMAD R36, R202, 0x20, R153 ;  /* 0x00000020ca247824 */ /* 0x000fe400078e0299 */
[----:B------:R-:W-:Y:S02]  /*1f50*/  IMAD.SHL.U32 R37, R37, 0x2, RZ ;  /* 0x0000000225257824 */ /* 0x000fe400078e00ff */
[----:B------:R-:W-:-:S02]  /*1f60*/  IMAD.IADD R40, R89, 0x1, R11 ;  /* 0x0000000159287824 */ /* 0x000fc400078e020b */
[----:B------:R-:W-:Y:S01]  /*1f70*/  IMAD.IADD R80, R11, 0x1, R91 ;  /* 0x000000010b507824 */ /* 0x000fe200078e025b */
[----:B------:R-:W-:Y:S01]  /*1f80*/  @!P6 BAR.SYNC.DEFER_BLOCKING 0x9, 0x100 ;  /* 0x024400000000eb1d */ /* 0x000fe20000010000 */
[----:B----4-:R-:W-:-:S07]  /*1f90*/  SHF.R.S32.HI R82, RZ, 0x1f, R26 ;  /* 0x0000001fff527819 */ /* 0x010fce000001141a */
.L_x_7099:
[----:B------:R-:W0:Y:S01]  /*1fa0*/  LDC R101, c[0x0][0x430] ;  /* 0x00010c00ff657b82 */ /* 0x000e220000000800 */
        /* <DEDUP_REMOVED lines=22> */
[----:B------:R-:W-:-:S05]  /*2110*/  @!P3 LEA.HI.X R15, R12, R47, R13, 0x2, P4 ;  /* 0x0000002f0c0fb211 */ /* 0x000fca00020f140d */
[----:B------:R0:W5:Y:S01]  /*2120*/  @!P3 LDG.E R102, desc[UR38][R14.64] ;  /* 0x000000260e66b981 */ /* 0x000162000c1e1900 */
[----:B-1----:R-:W-:Y:S01]  /*2130*/  ISETP.GE.AND P3, PT, R104, 0x1, PT ;  /* 0x000000016800780c */ /* 0x002fe20003f66270 */
[----:B------:R-:W-:Y:S01]  /*2140*/  IMAD.MOV R12, RZ, RZ, -R11 ;  /* 0x000000ffff0c7224 */ /* 0x000fe200078e0a0b */
[----:B------:R-:W-:Y:S01]  /*2150*/  ISETP.GT.AND P4, PT, R28, R27, PT ;  /* 0x0000001b1c00720c */ /* 0x000fe20003f84270 */
[----:B------:R-:W-:Y:S01]  /*2160*/  IMAD R11, R155, 0x4000, R201 ;  /* 0x000040009b0b7824 */ /* 0x000fe200078e02c9 */
[----:B------:R-:W-:Y:S05]  /*2170*/  YIELD ;  /* 0x0000000000007946 */ /* 0x000fea0003800000 */
[----:B------:R-:W-:Y:S01]  /*2180*/  BSSY B0, `(.L_x_7002) ;  /* 0x00005cb000007945 */ /* 0x000fe20003800000 */
[----:B------:R-:W-:Y:S01]  /*2190*/  IMAD R101, R101, R12, R45 ;  /* 0x0000000c65657224 */ /* 0x000fe200078e022d */
[----:B------:R-:W-:Y:S01]  /*21a0*/  P2R R93, PR, RZ, 0x10 ;  /* 0x00000010ff5d7803 */ /* 0x000fe20000000000 */
        /* <DEDUP_REMOVED lines=9> */
[-C--:B------:R-:W-:Y:S02]  /*2240*/  IMAD R44, R31, R28.reuse, RZ ;  /* 0x0000001c1f2c7224 */ /* 0x080fe400078e02ff */
[----:B------:R-:W-:Y:S01]  /*2250*/  IMAD R11, R101, UR5, R14 ;  /* 0x00000005650b7c24 */ /* 0x000fe2000f8e020e */
[----:B------:R-:W-:Y:S01]  /*2260*/  ULDC.64 UR4, c[0x0][0x310] ;  /* 0x0000c40000047ab9 */ /* 0x000fe20000000a00 */
[----:B------:R-:W-:-:S02]  /*2270*/  IMAD R14, R9, R28, RZ ;  /* 0x0000001c090e7224 */ /* 0x000fc400078e02ff */
[----:B------:R-:W-:Y:S01]  /*2280*/  IMAD R15, R99, UR4, RZ ;  /* 0x00000004630f7c24 */ /* 0x000fe2000f8e02ff */
[----:B------:R-:W-:Y:S01]  /*2290*/  IADD3 R13, R13, R11, RZ ;  /* 0x0000000b0d0d7210 */ /* 0x000fe20007ffe0ff */
[----:B------:R-:W-:Y:S01]  /*22a0*/  IMAD R98, R28, -0x80, R25 ;  /* 0xffffff801c627824 */ /* 0x000fe200078e0219 */
[----:B------:R-:W-:Y:S01]  /*22b0*/  SHF.R.S32.HI R11, RZ, 0x1f, R28 ;  /* 0x0000001fff0b7819 */ /* 0x000fe2000001141c */
[C---:B------:R-:W-:Y:S02]  /*22c0*/  IMAD R15, R102.reuse, UR5, R15 ;  /* 0x00000005660f7c24 */ /* 0x040fe4000f8e020f */
[----:B------:R-:W-:Y:S01]  /*22d0*/  IMAD.WIDE.U32 R12, R102, UR4, R12 ;  /* 0x00000004660c7c25 */ /* 0x000fe2000f8e000c */
[----:B------:R-:W-:Y:S01]  /*22e0*/  ULDC.64 UR4, c[0x0][0x308] ;  /* 0x0000c20000047ab9 */ /* 0x000fe20000000a00 */
[----:B------:R-:W-:Y:S02]  /*22f0*/  VIMNMX R98, R98, 0x80, PT ;  /* 0x0000008062627848 */ /* 0x000fe40003fe0100 */
[----:B------:R-:W-:-:S02]  /*2300*/  IMAD.IADD R13, R13, 0x1, R15 ;  /* 0x000000010d0d7824 */ /* 0x000fc400078e020f */
[----:B------:R-:W-:Y:S02]  /*2310*/  IMAD R15, R35, UR4, RZ ;  /* 0x00000004230f7c24 */ /* 0x000fe4000f8e02ff */
[C---:B------:R-:W-:Y:S02]  /*2320*/  IMAD R103, R11.reuse, R21, R14 ;  /* 0x000000150b677224 */ /* 0x040fe400078e020e */
[----:B------:R-:W-:Y:S02]  /*2330*/  IMAD R45, R11, R34, R44 ;  /* 0x000000220b2d7224 */ /* 0x000fe400078e022c */
[C---:B------:R-:W-:Y:S02]  /*2340*/  IMAD R11, R42.reuse, UR5, R15 ;  /* 0x000000052a0b7c24 */ /* 0x040fe4000f8e020f */
        /* <DEDUP_REMOVED lines=15> */
[----:B------:R-:W-:Y:S02]  /*2440*/  P2R R140, PR, RZ, 0x8 ;  /* 0x00000008ff8c7803 */ /* 0x000fe40000000000 */
[----:B------:R-:W-:-:S02]  /*2450*/  CS2R R70, SRZ ;  /* 0x0000000000467805 */ /* 0x000fc4000001ff00 */
        /* <DEDUP_REMOVED lines=22> */
.L_x_7006:
[----:B------:R-:W-:Y:S05]  /*25c0*/  BSYNC B1 ;  /* 0x0000000000017941 */ /* 0x000fea0003800000 */
.L_x_7005:
[----:B------:R-:W-:Y:S01]  /*25d0*/  ISETP.GE.AND P3, PT, R220, R98, PT ;  /* 0x00000062dc00720c */ /* 0x000fe20003f66270 */
[----:B0----5:R-:W-:Y:S01]  /*25e0*/  IMAD.MOV.U32 R44, RZ, RZ, R68 ;  /* 0x000000ffff2c7224 */ /* 0x021fe200078e0044 */
[----:B------:R-:W-:Y:S01]  /*25f0*/  BSSY B1, `(.L_x_7007) ;  /* 0x0000029000017945 */ /* 0x000fe20003800000 */
[----:B------:R-:W-:Y:S01]  /*2600*/  IMAD.MOV.U32 R45, RZ, RZ, R69 ;  /* 0x000000ffff2d7224 */ /* 0x000fe200078e0045 */
[----:B------:R-:W-:Y:S01]  /*2610*/  P2R R137, PR, RZ, 0x8 ;  /* 0x00000008ff897803 */ /* 0x000fe20000000000 */
        /* <DEDUP_REMOVED lines=10> */
[----:B------:R-:W-:Y:S02]  /*26c0*/  CS2R R64, SRZ ;  /* 0x0000000000407805 */ /* 0x000fe4000001ff00 */
[----:B------:R-:W-:Y:S02]  /*26d0*/  PRMT R125, R44, 0x7610, R125 ;  /* 0x000076102c7d7816 */ /* 0x000fe4000000007d */
[----:B------:R-:W-:Y:S02]  /*26e0*/  CS2R R62, SRZ ;  /* 0x00000000003e7805 */ /* 0x000fe4000001ff00 */
[----:B------:R-:W-:Y:S02]  /*26f0*/  PRMT R126, R45, 0x7610, R126 ;  /* 0x000076102d7e7816 */ /* 0x000fe4000000007e */
[----:B------:R-:W-:Y:S02]  /*2700*/  CS2R R66, SRZ ;  /* 0x0000000000427805 */ /* 0x000fe4000001ff00 */
[----:B------:R-:W-:-:S02]  /*2710*/  PRMT R136, R46, 0x7610, R136 ;  /* 0x000076102e887816 */ /* 0x000fc40000000088 */
[----:B------:R-:W-:Y:S01]  /*2720*/  PRMT R135, R47, 0x7610, R135 ;  /* 0x000076102f877816 */ /* 0x000fe20000000087 */
        /* <DEDUP_REMOVED lines=21> */
.L_x_7008:
[----:B------:R-:W-:Y:S05]  /*2880*/  BSYNC B1 ;  /* 0x0000000000017941 */ /* 0x000fea0003800000 */
.L_x_7007:
[----:B------:R-:W-:Y:S01]  /*2890*/  ISETP.GE.AND P3, PT, R219, R98, PT ;  /* 0x00000062db00720c */ /* 0x000fe20003f66270 */
[----:B0----5:R-:W-:Y:S01]  /*28a0*/  IMAD.MOV.U32 R44, RZ, RZ, R60 ;  /* 0x000000ffff2c7224 */ /* 0x021fe200078e003c */
[----:B------:R-:W-:Y:S01]  /*28b0*/  BSSY B1, `(.L_x_7009) ;  /* 0x000002d000017945 */ /* 0x000fe20003800000 */
[----:B------:R-:W-:Y:S01]  /*28c0*/  IMAD.MOV.U32 R45, RZ, RZ, R61 ;  /* 0x000000ffff2d7224 */ /* 0x000fe200078e003d */
[----:B------:R-:W-:Y:S01]  /*28d0*/  CS2R R52, SRZ ;  /* 0x0000000000347805 */ /* 0x000fe2000001ff00 */
        /* <DEDUP_REMOVED lines=42> */
.L_x_7010:
[----:B------:R-:W-:Y:S05]  /*2b80*/  BSYNC B1 ;  /* 0x0000000000017941 */ /* 0x000fea0003800000 */
.L_x_7009:
[----:B------:R-:W-:Y:S01]  /*2b90*/  ISETP.GE.AND P4, PT, R218, R98, PT ;  /* 0x00000062da00720c */ /* 0x000fe20003f86270 */
[----:B------:R-:W-:-:S12]  /*2ba0*/  BSSY B1, `(.L_x_7011) ;  /* 0x000001e000017945 */ /* 0x000fd80003800000 */
[----:B------:R-:W-:Y:S05]  /*2bb0*/  @P4 BRA `(.L_x_7012) ;  /* 0x0000000000704947 */ /* 0x000fea0003800000 */
[----:B------:R-:W1:Y:S01]  /*2bc0*/  LDC.64 R44, c[0x0][0x3f8] ;  /* 0x0000fe00ff2c7b82 */ /* 0x000e620000000a00 */
[----:B------:R-:W-:Y:S01]  /*2bd0*/  IMAD.MOV.U32 R15, RZ, RZ, R103 ;  /* 0x000000ffff0f7224 */ /* 0x000fe200078e0067 */
[----:B------:R-:W-:Y:S01]  /*2be0*/  ULDC.64 UR4, c[0x0][0x3e8] ;  /* 0x0000fa0000047ab9 */ /* 0x000fe20000000a00 */
[----:B------:R-:W-:Y:S02]  /*2bf0*/  CS2R R48, SRZ ;  /* 0x0000000000307805 */ /* 0x000fe4000001ff00 */
[----:B------:R-:W-:Y:S01]  /*2c00*/  CS2R R50, SRZ ;  /* 0x0000000000327805 */ /* 0x000fe2000001ff00 */
[----:B-1----:R-:W-:-:S04]  /*2c10*/  IMAD.WIDE.U32 R14, R44, 0x60, R14 ;  /* 0x000000602c0e7825 */ /* 0x002fc800078e000e */
[----:B------:R-:W-:Y:S01]  /*2c20*/  IMAD R13, R45, 0x60, RZ ;  /* 0x000000602d0d7824 */ /* 0x000fe200078e02ff */
[----:B------:R-:W-:-:S04]  /*2c30*/  IADD3 R45, P5, R84, R14, RZ ;  /* 0x0000000e542d7210 */ /* 0x000fc80007fbe0ff */
[----:B------:R-:W-:Y:S01]  /*2c40*/  IADD3.X R46, R38, R15, R13, P5, !PT ;  /* 0x0000000f262e7210 */ /* 0x000fe20002ffe40d */
[----:B------:R-:W-:Y:S01]  /*2c50*/  IMAD.MOV.U32 R13, RZ, RZ, R11 ;  /* 0x000000ffff0d7224 */ /* 0x000fe200078e000b */
[----:B------:R-:W1:Y:S02]  /*2c60*/  LDC.64 R14, c[0x0][0x408] ;  /* 0x00010200ff0e7b82 */ /* 0x000e640000000a00 */
[----:B-1----:R-:W-:-:S04]  /*2c70*/  IMAD.WIDE.U32 R12, R14, 0x60, R12 ;  /* 0x000000600e0c7825 */ /* 0x002fc800078e000c */
[----:B------:R-:W-:Y:S01]  /*2c80*/  IMAD R15, R15, 0x60, RZ ;  /* 0x000000600f0f7824 */ /* 0x000fe200078e02ff */
[----:B------:R-:W-:-:S04]  /*2c90*/  IADD3 R11, P5, R88, R12, RZ ;  /* 0x0000000c580b7210 */ /* 0x000fc80007fbe0ff */
[----:B------:R-:W-:Y:S02]  /*2ca0*/  IADD3.X R44, R40, R13, R15, P5, !PT ;  /* 0x0000000d282c7210 */ /* 0x000fe40002ffe40f */
        /* <DEDUP_REMOVED lines=13> */
.L_x_7012:
[----:B------:R-:W-:Y:S05]  /*2d80*/  BSYNC B1 ;  /* 0x0000000000017941 */ /* 0x000fea0003800000 */
.L_x_7011:
[----:B-----5:R-:W-:Y:S01]  /*2d90*/  IMAD.MOV.U32 R11, RZ, RZ, R52 ;  /* 0x000000ffff0b7224 */ /* 0x020fe200078e0034 */
[----:B-1----:R-:W-:Y:S01]  /*2da0*/  MOV R12, R53 ;  /* 0x00000035000c7202 */ /* 0x002fe20000000f00 */
[----:B------:R-:W-:Y:S01]  /*2db0*/  IMAD.MOV.U32 R13, RZ, RZ, R56 ;  /* 0x000000ffff0d7224 */ /* 0x000fe200078e0038 */
[----:B------:R-:W-:Y:S01]  /*2dc0*/  ISETP.NE.AND P5, PT, R157, 0x3, PT ;  /* 0x000000039d00780c */ /* 0x000fe20003fa5270 */
        /* <DEDUP_REMOVED lines=17> */
[----:B0-----:R-:W-:Y:S01]  /*2ee0*/  PRMT R78, R11, 0x7610, R78 ;  /* 0x000076100b4e7816 */ /* 0x001fe2000000004e */
        /* <DEDUP_REMOVED lines=10> */
[----:B------:R-:W-:Y:S01]  /*2f90*/  PRMT R118, R14, 0x7610, R118 ;  /* 0x000076100e767816 */ /* 0x000fe20000000076 */
[----:B------:R-:W-:Y:S06]  /*2fa0*/  @!P5 BRA `(.L_x_7013) ;  /* 0x000000000004d947 */ /* 0x000fec0003800000 */
[----:B------:R-:W-:Y:S01]  /*2fb0*/  BPT.TRAP 0x1 ;  /* 0x000000040000795c */ /* 0x000fe20000300000 */
.L_x_7013:
[----:B------:R-:W-:Y:S01]  /*2fc0*/  IMAD R92, R155, 0x8, R156 ;  /* 0x000000089b5c7824 */ /* 0x000fe200078e029c */
[----:B------:R-:W-:Y:S01]  /*2fd0*/  SHF.L.U32 R103, R154, 0x1f, RZ ;  /* 0x0000001f9a677819 */ /* 0x000fe200000006ff */
[----:B------:R-:W-:Y:S03]  /*2fe0*/  BSSY B1, `(.L_x_7014) ;  /* 0x0000003000017945 */ /* 0x000fe60003800000 */
[----:B------:R-:W0:Y:S02]  /*2ff0*/  SYNCS.PHASECHK.TRANS64.TRYWAIT P6, [R92+URZ+0x28890], R103 ;  /* 0x028890675c0075a7 */ /* 0x000e2400080c017f */
[----:B0-----:R-:W-:Y:S05]  /*3000*/  @!P6 BRA `(.L_x_7015) ;  /* 0x0000016c0034e947 */ /* 0x001fea0003800000 */
.L_x_7310:
[----:B------:R-:W-:Y:S05]  /*3010*/  BSYNC B1 ;  /* 0x0000000000017941 */ /* 0x000fea0003800000 */
.L_x_7014:
[----:B------:R-:W-:-:S03]  /*3020*/  UMOV UR4, 0xffffffff ;  /* 0xffffffff00047882 */ /* 0x000fc60000000000 */
[----:B------:R-:W-:Y:S05]  /*3030*/  BRA.DIV UR4, `(.L_x_7016) ;  /* 0x0000016e043c7947 */ /* 0x000fea000b800000 */
[----:B------:R1:W2:Y:S04]  /*3040*/  SHFL.IDX PT, R79, R108, RZ, 0x181f ;  /* 0x00181fff6c4f7589 */ /* 0x0002a800000e0000 */
[----:B------:R1:W3:Y:S02]  /*3050*/  SHFL.IDX PT, R105, R109, RZ, 0x181f ;  /* 0x00181fff6d697589 */ /* 0x0002e400000e0000 */
.L_x_7314:
[----:B------:R-:W-:Y:S01]  /*3060*/  ISETP.NE.AND P6, PT, R140, RZ, PT ;  /* 0x000000ff8c00720c */ /* 0x000fe20003fc5270 */
[----:B------:R-:W-:-:S12]  /*3070*/  BSSY B1, `(.L_x_7017) ;  /* 0x0000072000017945 */ /* 0x000fd80003800000 */
[----:B------:R-:W-:Y:S05]  /*3080*/  @P6 BRA `(.L_x_7018) ;  /* 0x0000000400c06947 */ /* 0x000fea0003800000 */
[----:B------:R-:W-:Y:S04]  /*3090*/  BSSY B2, `(.L_x_7019) ;  /* 0x0000038000027945 */ /* 0x000fe80003800000 */
[----:B------:R-:W-:Y:S05]  /*30a0*/  @P1 BRA `(.L_x_7020) ;  /* 0x0000000000d81947 */ /* 0x000fea0003800000 */
[----:B------:R4:W0:Y:S01]  /*30b0*/  LDS.128 R12, [R94+0x18400] ;  /* 0x018400005e0c7984 */ /* 0x0008220000000c00 */
[C---:B---3--:R-:W-:Y:S01]  /*30c0*/  LEA R76, P6, R16.reuse, R105, 0x1 ;  /* 0x00000069104c7211 */ /* 0x048fe200078c08ff */
[----:B------:R-:W-:Y:S03]  /*30d0*/  BSSY B3, `(.L_x_7021) ;  /* 0x0000032000037945 */ /* 0x000fe60003800000 */
[----:B--2---:R-:W-:Y:S02]  /*30e0*/  LEA.HI.X R77, R16, R79, R17, 0x1, P6 ;  /* 0x0000004f104d7211 */ /* 0x004fe400030f0c11 */
[----:B------:R-:W-:-:S13]  /*30f0*/  ISETP.GE.AND P6, PT, R18, R104, PT ;  /* 0x000000681200720c */ /* 0x000fda0003fc6270 */
[----:B----4-:R-:W-:Y:S05]  /*3100*/  @P6 BRA `(.L_x_7022) ;  /* 0x0000000000b86947 */ /* 0x010fea0003800000 */
[----:B------:R-:W-:Y:S02]  /*3110*/  SHF.R.U32.HI R141, RZ, 0x10, R73 ;  /* 0x00000010ff8d7819 */ /* 0x000fe40000011649 */
[--C-:B------:R-:W-:Y:S02]  /*3120*/  SHF.R.U64 R11, R74, 0x10, R75.reuse ;  /* 0x000000104a0b7819 */ /* 0x100fe4000000124b */
[----:B------:R-:W-:Y:S02]  /*3130*/  SHF.R.U32.HI R140, RZ, 0x10, R75 ;  /* 0x00000010ff8c7819 */ /* 0x000fe4000001164b */
[----:B------:R-:W-:Y:S01]  /*3140*/  SHF.R.U64 R142, R72, 0x10, R73 ;  /* 0x00000010488e7819 */ /* 0x000fe20000001249 */
[----:B0-----:R-:W-:Y:S01]  /*3150*/  IMAD.U32 R72, R14, 0x10000, RZ ;  /* 0x000100000e487824 */ /* 0x001fe200078e00ff */
[----:B------:R-:W-:Y:S02]  /*3160*/  PRMT R138, R138, 0x5410, R141 ;  /* 0x000054108a8a7816 */ /* 0x000fe4000000008d */
[----:B------:R-:W-:Y:S01]  /*3170*/  PRMT R136, R136, 0x5410, R11 ;  /* 0x0000541088887816 */ /* 0x000fe2000000000b */
[----:B------:R-:W-:Y:S01]  /*3180*/  IMAD.U32 R11, R12, 0x10000, RZ ;  /* 0x000100000c0b7824 */ /* 0x000fe200078e00ff */
[----:B------:R-:W-:Y:S01]  /*3190*/  PRMT R141, R135, 0x5410, R140 ;  /* 0x00005410878d7816 */ /* 0x000fe2000000008c */
[----:B------:R-:W-:Y:S01]  /*31a0*/  IMAD.U32 R135, R138, 0x10000, RZ ;  /* 0x000100008a877824 */ /* 0x000fe200078e00ff */
[----:B------:R-:W-:-:S02]  /*31b0*/  PRMT R139, R139, 0x5410, R142 ;  /* 0x000054108b8b7816 */ /* 0x000fc4000000008e */
[----:B------:R-:W-:Y:S01]  /*31c0*/  LOP3.LUT R73, R14, 0xffff0000, RZ, 0xc0, !PT ;  /* 0xffff00000e497812 */ /* 0x000fe200078ec0ff */
[C---:B------:R-:W-:Y:S01]  /*31d0*/  IMAD.U32 R14, R13.reuse, 0x10000, RZ ;  /* 0x000100000d0e7824 */ /* 0x040fe200078e00ff */
[----:B------:R-:W-:Y:S01]  /*31e0*/  LOP3.LUT R13, R13, 0xffff0000, RZ, 0xc0, !PT ;  /* 0xffff00000d0d7812 */ /* 0x000fe200078ec0ff */
[----:B------:R-:W-:Y:S01]  /*31f0*/  IMAD.U32 R142, R141, 0x10000, RZ ;  /* 0x000100008d8e7824 */ /* 0x000fe200078e00ff */
[C---:B------:R-:W-:Y:S01]  /*3200*/  LOP3.LUT R140, R136.reuse, 0xffff0000, RZ, 0xc0, !PT ;  /* 0xffff0000888c7812 */ /* 0x040fe200078ec0ff */
[----:B------:R-:W-:Y:S01]  /*3210*/  IMAD.U32 R136, R136, 0x10000, RZ ;  /* 0x0001000088887824 */ /* 0x000fe200078e00ff */
[----:B------:R-:W-:Y:S01]  /*3220*/  LOP3.LUT R75, R139, 0xffff0000, RZ, 0xc0, !PT ;  /* 0xffff00008b4b7812 */ /* 0x000fe200078ec0ff */
[----:B------:R-:W-:Y:S01]  /*3230*/  FMUL.FTZ R145, R73, R142 ;  /* 0x0000008e49917220 */ /* 0x000fe20000410000 */
[----:B------:R-:W-:Y:S01]  /*3240*/  LOP3.LUT R74, R15, 0xffff0000, RZ, 0xc0, !PT ;  /* 0xffff00000f4a7812 */ /* 0x000fe200078ec0ff */
[CC--:B------:R-:W-:Y:S01]  /*3250*/  FMUL.FTZ R143, R13.reuse, R140.reuse ;  /* 0x0000008c0d8f7220 */ /* 0x0c0fe20000410000 */
[----:B------:R-:W-:Y:S01]  /*3260*/  LOP3.LUT R12, R12, 0xffff0000, RZ, 0xc0, !PT ;  /* 0xffff00000c0c7812 */ /* 0x000fe200078ec0ff */
[----:B------:R-:W-:Y:S01]  /*3270*/  FMUL.FTZ R13, R13, R75 ;  /* 0x0000004b0d0d7220 */ /* 0x000fe20000410000 */
[-C--:B------:R-:W-:Y:S01]  /*3280*/  FMUL.FTZ R73, R73, R135.reuse ;  /* 0x0000008749497220 */ /* 0x080fe20000410000 */
[----:B------:R-:W-:Y:S01]  /*3290*/  LOP3.LUT R141, R141, 0xffff0000, RZ, 0xc0, !PT ;  /* 0xffff00008d8d7812 */ /* 0x000fe200078ec0ff */
[----:B------:R-:W-:Y:S01]  /*32a0*/  IMAD.U32 R139, R139, 0x10000, RZ ;  /* 0x000100008b8b7824 */ /* 0x000fe200078e00ff */
[----:B------:R-:W-:Y:S01]  /*32b0*/  LOP3.LUT R138, R138, 0xffff0000, RZ, 0xc0, !PT ;  /* 0xffff00008a8a7812 */ /* 0x000fe200078ec0ff */
[----:B------:R-:W-:Y:S01]  /*32c0*/  FFMA.FTZ R145, R72, R135, -R145 ;  /* 0x0000008748917223 */ /* 0x000fe20000010891 */
[C---:B------:R-:W-:Y:S01]  /*32d0*/  FFMA.FTZ R143, R14.reuse, R75, -R143 ;  /* 0x0000004b0e8f7223 */ /* 0x040fe2000001088f */
[----:B------:R-:W-:Y:S01]  /*32e0*/  FFMA.FTZ R140, R14, R140, R13 ;  /* 0x0000008c0e8c7223 */ /* 0x000fe2000001000d */
        /* <DEDUP_REMOVED lines=14> */
[----:B------:R-:W-:Y:S02]  /*33d0*/  F2FP.BF16.F32.PACK_AB R15, R15, R142 ;  /* 0x0000008e0f0f723e */ /* 0x000fe400000010ff */
[----:B------:R-:W-:-:S07]  /*33e0*/  MOV R14, R72 ;  /* 0x00000048000e7202 */ /* 0x000fce0000000f00 */
.L_x_7022:
[----:B------:R-:W-:Y:S05]  /*33f0*/  BSYNC B3 ;  /* 0x0000000000037941 */ /* 0x000fea0003800000 */
.L_x_7021:
[----:B0-----:R4:W-:Y:S02]  /*3400*/  ST.E.128 desc[UR38][R76.64], R12 ;  /* 0x0000000c4c007985 */ /* 0x0019e4000c101d26 */
.L_x_7020:
[----:B------:R-:W-:Y:S05]  /*3410*/  BSYNC B2 ;  /* 0x0000000000027941 */ /* 0x000fea0003800000 */
.L_x_7019:
[----:B------:R-:W-:Y:S05]  /*3420*/  @P2 BRA `(.L_x_7018) ;  /* 0x0000000000d82947 */ /* 0x000fea0003800000 */
        /* <DEDUP_REMOVED lines=52> */
.L_x_7024:
[----:B------:R-:W-:Y:S05]  /*3770*/  BSYNC B2 ;  /* 0x0000000000027941 */ /* 0x000fea0003800000 */
.L_x_7023:
[----:B0-----:R0:W-:Y:S02]  /*3780*/  ST.E.128 desc[UR38][R72.64], R12 ;  /* 0x0000000c48007985 */ /* 0x0011e4000c101d26 */
.L_x_7018:
[----:B------:R-:W-:Y:S05]  /*3790*/  BSYNC B1 ;  /* 0x0000000000017941 */ /* 0x000fea0003800000 */
.L_x_7017:
[----:B------:R-:W-:-:S03]  /*37a0*/  UMOV UR4, 0xffffffff ;  /* 0xffffffff00047882 */ /* 0x000fc60000000000 */
[----:B------:R-:W-:Y:S05]  /*37b0*/  BRA.DIV UR4, `(.L_x_7025) ;  /* 0x0000016604a87947 */ /* 0x000fea000b800000 */
[----:B------:R1:W1:Y:S04]  /*37c0*/  SHFL.IDX PT, R71, R108, 0x1, 0x181f ;  /* 0x00381f006c477f89 */ /* 0x00026800000e0000 */
[----:B0-----:R0:W0:Y:S02]  /*37d0*/  SHFL.IDX PT, R73, R109, 0x1, 0x181f ;  /* 0x00381f006d497f89 */ /* 0x00102400000e0000 */
.L_x_7318:
[----:B------:R-:W-:Y:S01]  /*37e0*/  ISETP.NE.AND P6, PT, R137, RZ, PT ;  /* 0x000000ff8900720c */ /* 0x000fe20003fc5270 */
[----:B------:R-:W-:-:S12]  /*37f0*/  BSSY B1, `(.L_x_7026) ;  /* 0x0000072000017945 */ /* 0x000fd80003800000 */
[----:B------:R-:W-:Y:S05]  /*3800*/  @P6 BRA `(.L_x_7027) ;  /* 0x0000000400c06947 */ /* 0x000fea0003800000 */
[----:B------:R-:W-:Y:S04]  /*3810*/  BSSY B2, `(.L_x_7028) ;  /* 0x0000038000027945 */ /* 0x000fe80003800000 */
[----:B------:R-:W-:Y:S05]  /*3820*/  @P1 BRA `(.L_x_7029) ;  /* 0x0000000000d81947 */ /* 0x000fea0003800000 */
[----:B----4-:R4:W2:Y:S01]  /*3830*/  LDS.128 R12, [R94+0x19400] ;  /* 0x019400005e0c7984 */ /* 0x0108a20000000c00 */
[C---:B0-----:R-:W-:Y:S01]  /*3840*/  LEA R68, P6, R16.reuse, R73, 0x1 ;  /* 0x0000004910447211 */ /* 0x041fe200078c08ff */
[----:B------:R-:W-:Y:S03]  /*3850*/  BSSY B3, `(.L_x_7030) ;  /* 0x0000032000037945 */ /* 0x000fe60003800000 */
[----:B-1----:R-:W-:Y:S02]  /*3860*/  LEA.HI.X R69, R16, R71, R17, 0x1, P6 ;  /* 0x0000004710457211 */ /* 0x002fe400030f0c11 */
[----:B------:R-:W-:-:S13]  /*3870*/  ISETP.GE.AND P6, PT, R18, R104, PT ;  /* 0x000000681200720c */ /* 0x000fda0003fc6270 */
[----:B----4-:R-:W-:Y:S05]  /*3880*/  @P6 BRA `(.L_x_7031) ;  /* 0x0000000000b86947 */ /* 0x010fea0003800000 */
[----:B------:R-:W-:Y:S02]  /*3890*/  SHF.R.U64 R70, R66, 0x10, R67 ;  /* 0x0000001042467819 */ /* 0x000fe40000001243 */
[----:B------:R-:W-:Y:S02]  /*38a0*/  SHF.R.U64 R72, R64, 0x10, R65 ;  /* 0x0000001040487819 */ /* 0x000fe40000001241 */
[----:B------:R-:W-:Y:S02]  /*38b0*/  SHF.R.U32.HI R67, RZ, 0x10, R67 ;  /* 0x00000010ff437819 */ /* 0x000fe40000011643 */
[----:B------:R-:W-:Y:S02]  /*38c0*/  SHF.R.U32.HI R11, RZ, 0x10, R65 ;  /* 0x00000010ff0b7819 */ /* 0x000fe40000011641 */
[----:B------:R-:W-:Y:S02]  /*38d0*/  PRMT R121, R121, 0x5410, R70 ;  /* 0x0000541079797816 */ /* 0x000fe40000000046 */
[----:B------:R-:W-:-:S02]  /*38e0*/  PRMT R119, R119, 0x5410, R72 ;  /* 0x0000541077777816 */ /* 0x000fc40000000048 */
[C---:B--2---:R-:W-:Y:S02]  /*38f0*/  SHF.L.U32 R64, R14.reuse, 0x10, RZ ;  /* 0x000000100e407819 */ /* 0x044fe400000006ff */
[----:B------:R-:W-:Y:S01]  /*3900*/  LOP3.LUT R65, R14, 0xffff0000, RZ, 0xc0, !PT ;  /* 0xffff00000e417812 */ /* 0x000fe200078ec0ff */
[C---:B------:R-:W-:Y:S01]  /*3910*/  IMAD.U32 R14, R13.reuse, 0x10000, RZ ;  /* 0x000100000d0e7824 */ /* 0x040fe200078e00ff */
[----:B------:R-:W-:Y:S02]  /*3920*/  PRMT R122, R122, 0x5410, R67 ;  /* 0x000054107a7a7816 */ /* 0x000fe40000000043 */
[----:B------:R-:W-:Y:S01]  /*3930*/  PRMT R120, R120, 0x5410, R11 ;  /* 0x0000541078787816 */ /* 0x000fe2000000000b */
        /* <DEDUP_REMOVED lines=12> */
[----:B------:R-:W-:Y:S01]  /*3a00*/  IMAD.U32 R121, R121, 0x10000, RZ ;  /* 0x0001000079797824 */ /* 0x000fe200078e00ff */
[----:B------:R-:W-:Y:S01]  /*3a10*/  LOP3.LUT R120, R120, 0xffff0000, RZ, 0xc0, !PT ;  /* 0xffff000078787812 */ /* 0x000fe200078ec0ff */
[----:B------:R-:W-:Y:S01]  /*3a20*/  FMUL.FTZ R65, R65, R70 ;  /* 0x0000004641417220 */ /* 0x000fe20000410000 */
[----:B------:R-:W-:-:S02]  /*3a30*/  IMAD.U32 R119, R119, 0x10000, RZ ;  /* 0x0001000077777824 */ /* 0x000fc400078e00ff */
[C---:B------:R-:W-:Y:S01]  /*3a40*/  FFMA.FTZ R75, R14.reuse, R67, -R75 ;  /* 0x000000430e4b7223 */ /* 0x040fe2000001084b */
[----:B------:R-:W-:Y:S01]  /*3a50*/  FFMA.FTZ R72, R14, R72, R13 ;  /* 0x000000480e487223 */ /* 0x000fe2000001000d */
[----:B------:R-:W-:Y:S01]  /*3a60*/  FFMA.FTZ R77, R64, R70, -R77 ;  /* 0x00000046404d7223 */ /* 0x000fe2000001084d */
[----:B------:R-:W-:Y:S01]  /*3a70*/  FMUL.FTZ R14, R12, R121 ;  /* 0x000000790c0e7220 */ /* 0x000fe20000410000 */
[----:B------:R-:W-:Y:S02]  /*3a80*/  IMAD.U32 R15, R15, 0x10000, RZ ;  /* 0x000100000f0f7824 */ /* 0x000fe400078e00ff */
[----:B------:R-:W-:Y:S01]  /*3a90*/  FFMA.FTZ R64, R64, R74, R65 ;  /* 0x0000004a40407223 */ /* 0x000fe20000010041 */
        /* <DEDUP_REMOVED lines=13> */
.L_x_7031:
[----:B------:R-:W-:Y:S05]  /*3b70*/  BSYNC B3 ;  /* 0x0000000000037941 */ /* 0x000fea0003800000 */
.L_x_7030:
[----:B--2---:R0:W-:Y:S02]  /*3b80*/  ST.E.128 desc[UR38][R68.64], R12 ;  /* 0x0000000c44007985 */ /* 0x0041e4000c101d26 */
.L_x_7029:
[----:B------:R-:W-:Y:S05]  /*3b90*/  BSYNC B2 ;  /* 0x0000000000027941 */ /* 0x000fea0003800000 */
.L_x_7028:
[----:B------:R-:W-:Y:S05]  /*3ba0*/  @P2 BRA `(.L_x_7027) ;  /* 0x0000000000d82947 */ /* 0x000fea0003800000 */
        /* <DEDUP_REMOVED lines=17> */
[C---:B------:R-:W-:Y:S01]  /*3cc0*/  SHF.L.U32 R14, R13.reuse, 0x10, RZ ;  /* 0x000000100d0e7819 */ /* 0x040fe200000006ff */
[----:B------:R-:W-:Y:S01]  /*3cd0*/  IMAD.U32 R11, R12, 0x10000, RZ ;  /* 0x000100000c0b7824 */ /* 0x000fe200078e00ff */
[----:B------:R-:W-:Y:S01]  /*3ce0*/  LOP3.LUT R13, R13, 0xffff0000, RZ, 0xc0, !PT ;  /* 0xffff00000d0d7812 */ /* 0x000fe200078ec0ff */
[----:B------:R-:W-:Y:S01]  /*3cf0*/  IMAD.U32 R66, R112, 0x10000, RZ ;  /* 0x0001000070427824 */ /* 0x000fe200078e00ff */
[C---:B------:R-:W-:Y:S01]  /*3d00*/  LOP3.LUT R67, R113.reuse, 0xffff0000, RZ, 0xc0, !PT ;  /* 0xffff000071437812 */ /* 0x040fe200078ec0ff */
[----:B------:R-:W-:Y:S01]  /*3d10*/  IMAD.U32 R113, R113, 0x10000, RZ ;  /* 0x0001000071717824 */ /* 0x000fe200078e00ff */
[C---:B------:R-:W-:Y:S01]  /*3d20*/  LOP3.LUT R63, R111.reuse, 0xffff0000, RZ, 0xc0, !PT ;  /* 0xffff00006f3f7812 */ /* 0x040fe200078ec0ff */
        /* <DEDUP_REMOVED lines=28> */
.L_x_7033:
[----:B------:R-:W-:Y:S05]  /*3ef0*/  BSYNC B2 ;  /* 0x0000000000027941 */ /* 0x000fea0003800000 */
.L_x_7032:
[----:B----4-:R0:W-:Y:S02]  /*3f00*/  ST.E.128 desc[UR38][R64.64], R12 ;  /* 0x0000000c40007985 */ /* 0x0101e4000c101d26 */
.L_x_7027:
[----:B------:R-:W-:Y:S05]  /*3f10*/  BSYNC B1 ;  /* 0x0000000000017941 */ /* 0x000fea0003800000 */
.L_x_7026:
[----:B------:R-:W-:-:S03]  /*3f20*/  UMOV UR4, 0xffffffff ;  /* 0xffffffff00047882 */ /* 0x000fc60000000000 */
[----:B------:R-:W-:Y:S05]  /*3f30*/  BRA.DIV UR4, `(.L_x_7034) ;  /* 0x0000016204147947 */ /* 0x000fea000b800000 */
[----:B------:R1:W1:Y:S04]  /*3f40*/  SHFL.IDX PT, R63, R108, 0x2, 0x181f ;  /* 0x00581f006c3f7f89 */ /* 0x00026800000e0000 */
[----:B0-----:R0:W0:Y:S02]  /*3f50*/  SHFL.IDX PT, R65, R109, 0x2, 0x181f ;  /* 0x00581f006d417f89 */ /* 0x00102400000e0000 */
.L_x_7322:
[----:B------:R-:W-:Y:S04]  /*3f60*/  BSSY B1, `(.L_x_7035) ;  /* 0x0000072000017945 */ /* 0x000fe80003800000 */
        /* <DEDUP_REMOVED lines=10> */
[----:B------:R-:W-:Y:S01]  /*4010*/  SHF.R.U64 R64, R56, 0x10, R57 ;  /* 0x0000001038407819 */ /* 0x000fe20000001239 */
[----:B--2---:R-:W-:Y:S01]  /*4020*/  IMAD.U32 R56, R14, 0x10000, RZ ;  /* 0x000100000e387824 */ /* 0x004fe200078e00ff */
[----:B------:R-:W-:Y:S02]  /*4030*/  SHF.R.U32.HI R59, RZ, 0x10, R59 ;  /* 0x00000010ff3b7819 */ /* 0x000fe4000001163b */
[----:B------:R-:W-:Y:S02]  /*4040*/  SHF.R.U32.HI R11, RZ, 0x10, R57 ;  /* 0x00000010ff0b7819 */ /* 0x000fe40000011639 */
[----:B------:R-:W-:Y:S02]  /*4050*/  PRMT R133, R133, 0x5410, R62 ;  /* 0x0000541085857816 */ /* 0x000fe4000000003e */
[----:B------:R-:W-:-:S02]  /*4060*/  PRMT R131, R131, 0x5410, R64 ;  /* 0x0000541083837816 */ /* 0x000fc40000000040 */
[----:B------:R-:W-:Y:S01]  /*4070*/  LOP3.LUT R57, R14, 0xffff0000, RZ, 0xc0, !PT ;  /* 0xffff00000e397812 */ /* 0x000fe200078ec0ff */
[C---:B------:R-:W-:Y:S01]  /*4080*/  IMAD.U32 R14, R13.reuse, 0x10000, RZ ;  /* 0x000100000d0e7824 */ /* 0x040fe200078e00ff */
[----:B------:R-:W-:Y:S02]  /*4090*/  PRMT R134, R134, 0x5410, R59 ;  /* 0x0000541086867816 */ /* 0x000fe4000000003b */
[----:B------:R-:W-:Y:S01]  /*40a0*/  PRMT R132, R132, 0x5410, R11 ;  /* 0x0000541084847816 */ /* 0x000fe2000000000b */
[----:B------:R-:W-:Y:S01]  /*40b0*/  IMAD.U32 R11, R12, 0x10000, RZ ;  /* 0x000100000c0b7824 */ /* 0x000fe200078e00ff */
[----:B------:R-:W-:Y:S02]  /*40c0*/  LOP3.LUT R13, R13, 0xffff0000, RZ, 0xc0, !PT ;  /* 0xffff00000d0d7812 */ /* 0x000fe400078ec0ff */
[----:B------:R-:W-:Y:S01]  /*40d0*/  LOP3.LUT R64, R133, 0xffff0000, RZ, 0xc0, !PT ;  /* 0xffff000085407812 */ /* 0x000fe200078ec0ff */
[----:B------:R-:W-:Y:S01]  /*40e0*/  IMAD.U32 R62, R132, 0x10000, RZ ;  /* 0x00010000843e7824 */ /* 0x000fe200078e00ff */
[----:B------:R-:W-:Y:S01]  /*40f0*/  LOP3.LUT R59, R131, 0xffff0000, RZ, 0xc0, !PT ;  /* 0xffff0000833b7812 */ /* 0x000fe200078ec0ff */
[----:B------:R-:W-:Y:S01]  /*4100*/  IMAD.U32 R133, R133, 0x10000, RZ ;  /* 0x0001000085857824 */ /* 0x000fe200078e00ff */
[----:B------:R-:W-:Y:S01]  /*4110*/  SHF.L.U32 R66, R134, 0x10, RZ ;  /* 0x0000001086427819 */ /* 0x000fe200000006ff */
[C---:B------:R-:W-:Y:S01]  /*4120*/  FMUL.FTZ R67, R13.reuse, R64 ;  /* 0x000000400d437220 */ /* 0x040fe20000410000 */
[----:B------:R-:W-:Y:S01]  /*4130*/  LOP3.LUT R12, R12, 0xffff0000, RZ, 0xc0, !PT ;  /* 0xffff00000c0c7812 */ /* 0x000fe200078ec0ff */
[----:B------:R-:W-:Y:S01]  /*4140*/  FMUL.FTZ R13, R13, R59 ;  /* 0x0000003b0d0d7220 */ /* 0x000fe20000410000 */
[----:B------:R-:W-:Y:S01]  /*4150*/  LOP3.LUT R58, R15, 0xffff0000, RZ, 0xc0, !PT ;  /* 0xffff00000f3a7812 */ /* 0x000fe200078ec0ff */
[C---:B------:R-:W-:Y:S01]  /*4160*/  FMUL.FTZ R69, R57.reuse, R66 ;  /* 0x0000004239457220 */ /* 0x040fe20000410000 */
        /* <DEDUP_REMOVED lines=23> */
.L_x_7040:
[----:B------:R-:W-:Y:S05]  /*42e0*/  BSYNC B3 ;  /* 0x0000000000037941 */ /* 0x000fea0003800000 */
.L_x_7039:
[----:B--2---:R0:W-:Y:S02]  /*42f0*/  ST.E.128 desc[UR38][R60.64], R12 ;  /* 0x0000000c3c007985 */ /* 0x0041e4000c101d26 */
.L_x_7038:
[----:B------:R-:W-:Y:S05]  /*4300*/  BSYNC B2 ;  /* 0x0000000000027941 */ /* 0x000fea0003800000 */
.L_x_7037:
        /* <DEDUP_REMOVED lines=53> */
.L_x_7042:
[----:B------:R-:W-:Y:S05]  /*4660*/  BSYNC B2 ;  /* 0x0000000000027941 */ /* 0x000fea0003800000 */
.L_x_7041:
[----:B----4-:R0:W-:Y:S02]  /*4670*/  ST.E.128 desc[UR38][R56.64], R12 ;  /* 0x0000000c38007985 */ /* 0x0101e4000c101d26 */
.L_x_7036:
[----:B------:R-:W-:Y:S05]  /*4680*/  BSYNC B1 ;  /* 0x0000000000017941 */ /* 0x000fea0003800000 */
.L_x_7035:
[----:B------:R-:W-:-:S03]  /*4690*/  UMOV UR4, 0xffffffff ;  /* 0xffffffff00047882 */ /* 0x000fc60000000000 */
[----:B------:R-:W-:Y:S05]  /*46a0*/  BRA.DIV UR4, `(.L_x_7043) ;  /* 0x0000015a04847947 */ /* 0x000fea000b800000 */
[----:B------:R2:W2:Y:S04]  /*46b0*/  SHFL.IDX PT, R55, R108, 0x3, 0x181f ;  /* 0x00781f006c377f89 */ /* 0x0004a800000e0000 */
[----:B01----:R-:W0:Y:S02]  /*46c0*/  SHFL.IDX PT, R109, R109, 0x3, 0x181f ;  /* 0x00781f006d6d7f89 */ /* 0x003e2400000e0000 */
.L_x_7326:
[----:B------:R-:W-:Y:S05]  /*46d0*/  @P4 BRA `(.L_x_7044) ;  /* 0x0000003400d44947 */ /* 0x000fea0003800000 */
[----:B------:R-:W-:Y:S04]  /*46e0*/  BSSY B1, `(.L_x_7045) ;  /* 0x0000038000017945 */ /* 0x000fe80003800000 */
[----:B------:R-:W-:Y:S05]  /*46f0*/  @P1 BRA `(.L_x_7046) ;  /* 0x0000000000d81947 */ /* 0x000fea0003800000 */
[----:B----4-:R1:W4:Y:S01]  /*4700*/  LDS.128 R12, [R94+0x1b400] ;  /* 0x01b400005e0c7984 */ /* 0x0103220000000c00 */
[C---:B0-----:R-:W-:Y:S01]  /*4710*/  LEA R52, P3, R16.reuse, R109, 0x1 ;  /* 0x0000006d10347211 */ /* 0x041fe200078608ff */
[----:B------:R-:W-:Y:S03]  /*4720*/  BSSY B2, `(.L_x_7047) ;  /* 0x0000032000027945 */ /* 0x000fe60003800000 */
[----:B--2---:R-:W-:Y:S02]  /*4730*/  LEA.HI.X R53, R16, R55, R17, 0x1, P3 ;  /* 0x0000003710357211 */ /* 0x004fe400018f0c11 */
[----:B------:R-:W-:-:S13]  /*4740*/  ISETP.GE.AND P3, PT, R18, R104, PT ;  /* 0x000000681200720c */ /* 0x000fda0003f66270 */
[----:B-1----:R-:W-:Y:S05]  /*4750*/  @P3 BRA `(.L_x_7048) ;  /* 0x0000000000b83947 */ /* 0x002fea0003800000 */
[----:B------:R-:W-:Y:S02]  /*4760*/  SHF.R.U64 R54, R50, 0x10, R51 ;  /* 0x0000001032367819 */ /* 0x000fe40000001233 */
[----:B------:R-:W-:Y:S01]  /*4770*/  SHF.R.U64 R56, R48, 0x10, R49 ;  /* 0x0000001030387819 */ /* 0x000fe20000001231 */
[----:B----4-:R-:W-:Y:S01]  /*4780*/  IMAD.U32 R48, R14, 0x10000, RZ ;  /* 0x000100000e307824 */ /* 0x010fe200078e00ff */
        /* <DEDUP_REMOVED lines=22> */
[----:B------:R-:W-:-:S02]  /*48f0*/  IMAD.U32 R115, R115, 0x10000, RZ ;  /* 0x0001000073737824 */ /* 0x000fc400078e00ff */
[----:B------:R-:W-:Y:S01]  /*4900*/  FMUL.FTZ R49, R49, R54 ;  /* 0x0000003631317220 */ /* 0x000fe20000410000 */
[C---:B------:R-:W-:Y:S01]  /*4910*/  FFMA.FTZ R59, R14.reuse, R51, -R59 ;  /* 0x000000330e3b7223 */ /* 0x040fe2000001083b */
[----:B------:R-:W-:Y:S01]  /*4920*/  FFMA.FTZ R56, R14, R56, R13 ;  /* 0x000000380e387223 */ /* 0x000fe2000001000d */
[----:B------:R-:W-:Y:S01]  /*4930*/  FFMA.FTZ R61, R48, R54, -R61 ;  /* 0x00000036303d7223 */ /* 0x000fe2000001083d */
[----:B------:R-:W-:Y:S01]  /*4940*/  FMUL.FTZ R14, R12, R117 ;  /* 0x000000750c0e7220 */ /* 0x000fe20000410000 */
[----:B------:R-:W-:Y:S02]  /*4950*/  IMAD.U32 R15, R15, 0x10000, RZ ;  /* 0x000100000f0f7824 */ /* 0x000fe400078e00ff */
[C---:B------:R-:W-:Y:S01]  /*4960*/  FMUL.FTZ R54, R50.reuse, R118 ;  /* 0x0000007632367220 */ /* 0x040fe20000410000 */
[-C--:B------:R-:W-:Y:S01]  /*4970*/  FMUL.FTZ R13, R50, R116.reuse ;  /* 0x00000074320d7220 */ /* 0x080fe20000410000 */
[----:B------:R-:W-:Y:S01]  /*4980*/  FMUL.FTZ R12, R12, R115 ;  /* 0x000000730c0c7220 */ /* 0x000fe20000410000 */
[----:B------:R-:W-:Y:S01]  /*4990*/  FFMA.FTZ R48, R48, R57, R49 ;  /* 0x0000003930307223 */ /* 0x000fe20000010031 */
        /* <DEDUP_REMOVED lines=10> */
.L_x_7048:
[----:B------:R-:W-:Y:S05]  /*4a40*/  BSYNC B2 ;  /* 0x0000000000027941 */ /* 0x000fea0003800000 */
.L_x_7047:
[----:B----4-:R1:W-:Y:S02]  /*4a50*/  ST.E.128 desc[UR38][R52.64], R12 ;  /* 0x0000000c34007985 */ /* 0x0103e4000c101d26 */
.L_x_7046:
[----:B------:R-:W-:Y:S05]  /*4a60*/  BSYNC B1 ;  /* 0x0000000000017941 */ /* 0x000fea0003800000 */
.L_x_7045:
[----:B------:R-:W-:Y:S05]  /*4a70*/  @P2 BRA `(.L_x_7044) ;  /* 0x0000003000ec2947 */ /* 0x000fea0003800000 */
[----:B-1--4-:R1:W4:Y:S01]  /*4a80*/  LDS.128 R12, [R94+0x1f400] ;  /* 0x01f400005e0c7984 */ /* 0x0123220000000c00 */
[C---:B0-----:R-:W-:Y:S01]  /*4a90*/  LEA R48, P3, R22.reuse, R109, 0x1 ;  /* 0x0000006d16307211 */ /* 0x041fe200078608ff */
[----:B------:R-:W-:Y:S03]  /*4aa0*/  BSSY B1, `(.L_x_7049) ;  /* 0x0000032000017945 */ /* 0x000fe60003800000 */
[----:B--2---:R-:W-:Y:S02]  /*4ab0*/  LEA.HI.X R49, R22, R55, R2, 0x1, P3 ;  /* 0x0000003716317211 */ /* 0x004fe400018f0c02 */
[----:B------:R-:W-:-:S13]  /*4ac0*/  ISETP.GE.AND P3, PT, R23, R104, PT ;  /* 0x000000681700720c */ /* 0x000fda0003f66270 */
[----:B-1----:R-:W-:Y:S05]  /*4ad0*/  @P3 BRA `(.L_x_7050) ;  /* 0x0000000000b83947 */ /* 0x002fea0003800000 */
        /* <DEDUP_REMOVED lines=46> */
.L_x_7050:
[----:B------:R-:W-:Y:S05]  /*4dc0*/  BSYNC B1 ;  /* 0x0000000000017941 */ /* 0x000fea0003800000 */
.L_x_7049:
[----:B----4-:R0:W-:Y:S01]  /*4dd0*/  ST.E.128 desc[UR38][R48.64], R12 ;  /* 0x0000000c30007985 */ /* 0x0101e2000c101d26 */
[----:B------:R-:W-:Y:S05]  /*4de0*/  BRA `(.L_x_7044) ;  /* 0x0000003000107947 */ /* 0x000fea0003800000 */
.L_x_7004:
[----:B------:R-:W-:Y:S02]  /*4df0*/  ISETP.GE.AND P4, PT, R220, R98, PT ;  /* 0x00000062dc00720c */ /* 0x000fe40003f86270 */
[----:B------:R-:W-:Y:S02]  /*4e00*/  CS2R R50, SRZ ;  /* 0x0000000000327805 */ /* 0x000fe4000001ff00 */
[----:B------:R-:W-:-:S13]  /*4e10*/  ISETP.GE.OR P4, PT, R16, R104, P4 ;  /* 0x000000681000720c */ /* 0x000fda0002786670 */
[----:B------:R-:W-:Y:S01]  /*4e20*/  @!P4 IADD3 R46, P3, P5, R86, R14, R10 ;  /* 0x0000000e562ec210 */ /* 0x000fe20007d7e00a */
[----:B------:R-:W0:Y:S03]  /*4e30*/  @!P4 LDC.64 R60, c[0x0][0x3e8] ;  /* 0x0000fa00ff3ccb82 */ /* 0x000e260000000a00 */
[----:B------:R-:W-:Y:S02]  /*4e40*/  @!P4 IADD3.X R47, R39, R103, R7, P3, P5 ;  /* 0x00000067272fc210 */ /* 0x000fe40001fea407 */
[----:B------:R-:W-:-:S03]  /*4e50*/  @!P4 IADD3 R44, P3, P5, R90, R12, R32 ;  /* 0x0000000c5a2cc210 */ /* 0x000fc60007d7e020 */
[----:B------:R-:W1:Y:S01]  /*4e60*/  @!P4 LDC.64 R62, c[0x0][0x400] ;  /* 0x00010000ff3ecb82 */ /* 0x000e620000000a00 */
[----:B------:R-:W-:Y:S02]  /*4e70*/  @!P4 IADD3.X R45, R80, R11, R29, P3, P5 ;  /* 0x0000000b502dc210 */ /* 0x000fe40001fea41d */
[----:B------:R-:W-:-:S04]  /*4e80*/  ISETP.GE.AND P3, PT, R219, R98, PT ;  /* 0x00000062db00720c */ /* 0x000fc80003f66270 */
[----:B------:R-:W-:-:S13]  /*4e90*/  ISETP.GE.OR P3, PT, R16, R104, P3 ;  /* 0x000000681000720c */ /* 0x000fda0001f66670 */
[----:B------:R-:W-:Y:S01]  /*4ea0*/  @!P3 IADD3 R66, P5, P6, R86, R20, R14 ;  /* 0x000000145642b210 */ /* 0x000fe20007ebe00e */
[----:B------:R-:W2:Y:S03]  /*4eb0*/  @!P3 LDC.64 R68, c[0x0][0x3e8] ;  /* 0x0000fa00ff44bb82 */ /* 0x000ea60000000a00 */
[----:B------:R-:W-:Y:S02]  /*4ec0*/  @!P3 IADD3.X R67, R39, R8, R103, P5, P6 ;  /* 0x000000082743b210 */ /* 0x000fe40002fec467 */
[----:B------:R-:W-:-:S03]  /*4ed0*/  @!P3 IADD3 R64, P5, P6, R90, R33, R12 ;  /* 0x000000215a40b210 */ /* 0x000fc60007ebe00c */
[----:B------:R-:W3:Y:S01]  /*4ee0*/  @!P3 LDC.64 R70, c[0x0][0x400] ;  /* 0x00010000ff46bb82 */ /* 0x000ee20000000a00 */
[----:B------:R-:W-:Y:S02]  /*4ef0*/  @!P3 IADD3.X R65, R80, R30, R11, P5, P6 ;  /* 0x0000001e5041b210 */ /* 0x000fe40002fec40b */
[----:B------:R-:W-:-:S04]  /*4f00*/  ISETP.GE.AND P5, PT, R153, R98, PT ;  /* 0x000000629900720c */ /* 0x000fc80003fa6270 */
[----:B------:R-:W-:-:S13]  /*4f10*/  ISETP.GE.OR P5, PT, R16, R104, P5 ;  /* 0x000000681000720c */ /* 0x000fda0002fa6670 */
[----:B------:R-:W4:Y:S01]  /*4f20*/  @!P5 LDC.64 R52, c[0x0][0x3e8] ;  /* 0x0000fa00ff34db82 */ /* 0x000f220000000a00 */
[----:B------:R-:W-:-:S04]  /*4f30*/  @!P5 IADD3 R48, P6, R86, R14, RZ ;  /* 0x0000000e5630d210 */ /* 0x000fc80007fde0ff */
[----:B------:R-:W-:-:S03]  /*4f40*/  @!P5 IADD3.X R49, R103, R39, RZ, P6, !PT ;  /* 0x000000276731d210 */ /* 0x000fc600037fe4ff */
[----:B------:R-:W0:Y:S01]  /*4f50*/  @!P5 LDC.64 R54, c[0x0][0x400] ;  /* 0x00010000ff36db82 */ /* 0x000e220000000a00 */
[----:B----4-:R-:W-:-:S04]  /*4f60*/  @!P5 LEA R52, P6, R48, R52, 0x1 ;  /* 0x000000343034d211 */ /* 0x010fc800078c08ff */
[----:B------:R-:W-:Y:S02]  /*4f70*/  @!P5 LEA.HI.X R53, R48, R53, R49, 0x1, P6 ;  /* 0x000000353035d211 */ /* 0x000fe400030f0c31 */
[----:B------:R-:W-:-:S05]  /*4f80*/  @!P5 IADD3 R48, P6, R90, R12, RZ ;  /* 0x0000000c5a30d210 */ /* 0x000fca0007fde0ff */
[----:B------:R-:W-:Y:S01]  /*4f90*/  @!P5 IMAD.X R49, R11, 0x1, R80, P6 ;  /* 0x000000010b31d824 */ /* 0x000fe200030e0650 */
[----:B0-----:R-:W-:-:S04]  /*4fa0*/  @!P5 LEA R54, P6, R48, R54, 0x1 ;  /* 0x000000363036d211 */ /* 0x001fc800078c08ff */
[----:B------:R-:W-:Y:S02]  /*4fb0*/  @!P5 LEA.HI.X R55, R48, R55, R49, 0x1, P6 ;  /* 0x000000373037d211 */ /* 0x000fe400030f0c31 */
[----:B------:R-:W-:Y:S02]  /*4fc0*/  CS2R R48, SRZ ;  /* 0x0000000000307805 */ /* 0x000fe4000001ff00 */
[----:B------:R-:W-:-:S04]  /*4fd0*/  @!P4 LEA R60, P6, R46, R60, 0x1 ;  /* 0x0000003c2e3cc211 */ /* 0x000fc800078c08ff */
[----:B------:R-:W-:Y:S02]  /*4fe0*/  @!P4 LEA.HI.X R61, R46, R61, R47, 0x1, P6 ;  /* 0x0000003d2e3dc211 */ /* 0x000fe400030f0c2f */
[----:B------:R-:W-:Y:S02]  /*4ff0*/  CS2R R46, SRZ ;  /* 0x00000000002e7805 */ /* 0x000fe4000001ff00 */
[C---:B-1----:R-:W-:Y:S01]  /*5000*/  @!P4 LEA R62, P6, R44.reuse, R62, 0x1 ;  /* 0x0000003e2c3ec211 */ /* 0x042fe200078c08ff */
[----:B------:R0:W5:Y:S03]  /*5010*/  @!P5 LDG.E.128 R48, desc[UR38][R54.64] ;  /* 0x000000263630d981 */ /* 0x000166000c1e1d00 */
[----:B------:R-:W-:Y:S02]  /*5020*/  @!P4 LEA.HI.X R63, R44, R63, R45, 0x1, P6 ;  /* 0x0000003f2c3fc211 */ /* 0x000fe400030f0c2d */
[----:B------:R-:W-:-:S02]  /*5030*/  CS2R R44, SRZ ;  /* 0x00000000002c7805 */ /* 0x000fc4000001ff00 */
[----:B------:R-:W-:Y:S02]  /*5040*/  CS2R R58, SRZ ;  /* 0x00000000003a7805 */ /* 0x000fe4000001ff00 */
[----:B------:R-:W-:Y:S02]  /*5050*/  CS2R R56, SRZ ;  /* 0x0000000000387805 */ /* 0x000fe4000001ff00 */
[----:B------:R1:W5:Y:S01]  /*5060*/  @!P5 LDG.E.128 R44, desc[UR38][R52.64] ;  /* 0x00000026342cd981 */ /* 0x000362000c1e1d00 */
[----:B0-----:R-:W-:-:S03]  /*5070*/  CS2R R54, SRZ ;  /* 0x0000000000367805 */ /* 0x001fc6000001ff00 */
[----:B------:R0:W5:Y:S01]  /*5080*/  @!P4 LDG.E.128 R56, desc[UR38][R62.64] ;  /* 0x000000263e38c981 */ /* 0x000162000c1e1d00 */
[----:B-1----:R-:W-:-:S06]  /*5090*/  CS2R R52, SRZ ;  /* 0x0000000000347805 */ /* 0x002fcc000001ff00 */
[----:B------:R1:W5:Y:S01]  /*50a0*/  @!P4 LDG.E.128 R52, desc[UR38][R60.64] ;  /* 0x000000263c34c981 */ /* 0x000362000c1e1d00 */
[----:B--2---:R-:W-:-:S04]  /*50b0*/  @!P3 LEA R68, P4, R66, R68, 0x1 ;  /* 0x000000444244b211 */ /* 0x004fc800078808ff */
[----:B------:R-:W-:Y:S02]  /*50c0*/  @!P3 LEA.HI.X R69, R66, R69, R67, 0x1, P4 ;  /* 0x000000454245b211 */ /* 0x000fe400020f0c43 */
[----:B---3--:R-:W-:-:S04]  /*50d0*/  @!P3 LEA R70, P4, R64, R70, 0x1 ;  /* 0x000000464046b211 */ /* 0x008fc800078808ff */
[----:B------:R-:W-:Y:S02]  /*50e0*/  @!P3 LEA.HI.X R71, R64, R71, R65, 0x1, P4 ;  /* 0x000000474047b211 */ /* 0x000fe400020f0c41 */
[----:B------:R-:W-:-:S04]  /*50f0*/  ISETP.GE.AND P4, PT, R218, R98, PT ;  /* 0x00000062da00720c */ /* 0x000fc80003f86270 */
[----:B------:R-:W-:Y:S02]  /*5100*/  ISETP.GE.OR P4, PT, R16, R104, P4 ;  /* 0x000000681000720c */ /* 0x000fe40002786670 */
[----:B0-----:R-:W-:Y:S02]  /*5110*/  CS2R R62, SRZ ;  /* 0x00000000003e7805 */ /* 0x001fe4000001ff00 */
[----:B-1----:R-:W-:Y:S02]  /*5120*/  CS2R R60, SRZ ;  /* 0x00000000003c7805 */ /* 0x002fe4000001ff00 */
[----:B------:R-:W-:Y:S02]  /*5130*/  CS2R R66, SRZ ;  /* 0x0000000000427805 */ /* 0x000fe4000001ff00 */
[----:B------:R-:W-:Y:S01]  /*5140*/  CS2R R64, SRZ ;  /* 0x0000000000407805 */ /* 0x000fe2000001ff00 */
[----:B------:R-:W-:Y:S01]  /*5150*/  BSSY B1, `(.L_x_7051) ;  /* 0x000001d000017945 */ /* 0x000fe20003800000 */
[----:B------:R-:W-:-:S02]  /*5160*/  CS2R R74, SRZ ;  /* 0x00000000004a7805 */ /* 0x000fc4000001ff00 */
[----:B------:R-:W-:Y:S01]  /*5170*/  CS2R R72, SRZ ;  /* 0x0000000000487805 */ /* 0x000fe2000001ff00 */
[----:B------:R0:W5:Y:S04]  /*5180*/  @!P3 LDG.E.128 R60, desc[UR38][R68.64] ;  /* 0x00000026443cb981 */ /* 0x000168000c1e1d00 */
[----:B------:R1:W5:Y:S01]  /*5190*/  @!P3 LDG.E.128 R64, desc[UR38][R70.64] ;  /* 0x000000264640b981 */ /* 0x000362000c1e1d00 */
[----:B------:R-:W-:Y:S02]  /*51a0*/  ISETP.GE.AND P3, PT, R16, R104, PT ;  /* 0x000000681000720c */ /* 0x000fe40003f66270 */
[----:B0-----:R-:W-:Y:S02]  /*51b0*/  CS2R R68, SRZ ;  /* 0x0000000000447805 */ /* 0x001fe4000001ff00 */
[----:B-1----:R-:W-:Y:S01]  /*51c0*/  CS2R R70, SRZ ;  /* 0x0000000000467805 */ /* 0x002fe2000001ff00 */
[----:B------:R-:W-:Y:S08]  /*51d0*/  @P4 BRA `(.L_x_7052) ;  /* 0x0000000000504947 */ /* 0x000ff00003800000 */
[----:B------:R-:W0:Y:S01]  /*51e0*/  LDC.64 R68, c[0x0][0x3f8] ;  /* 0x0000fe00ff447b82 */ /* 0x000e220000000a00 */
[----:B------:R-:W-:Y:S01]  /*51f0*/  IMAD.MOV.U32 R15, RZ, RZ, R103 ;  /* 0x000000ffff0f7224 */ /* 0x000fe200078e0067 */
[----:B------:R-:W-:Y:S01]  /*5200*/  ULDC.64 UR4, c[0x0][0x3e8] ;  /* 0x0000fa0000047ab9 */ /* 0x000fe20000000a00 */
[----:B------:R-:W-:Y:S01]  /*5210*/  IMAD.MOV.U32 R13, RZ, RZ, R11 ;  /* 0x000000ffff0d7224 */ /* 0x000fe200078e000b */
[----:B------:R-:W-:-:S04]  /*5220*/  ULDC.64 UR6, c[0x0][0x400] ;  /* 0x0001000000067ab9 */ /* 0x000fc80000000a00 */
[----:B------:R-:W1:Y:S01]  /*5230*/  LDC.64 R70, c[0x0][0x408] ;  /* 0x00010200ff467b82 */ /* 0x000e620000000a00 */
[----:B0-----:R-:W-:-:S04]  /*5240*/  IMAD.WIDE.U32 R14, R68, 0x60, R14 ;  /* 0x00000060440e7825 */ /* 0x001fc800078e000e */
[----:B------:R-:W-:Y:S01]  /*5250*/  IMAD R69, R69, 0x60, RZ ;  /* 0x0000006045457824 */ /* 0x000fe200078e02ff */
[----:B------:R-:W-:Y:S01]  /*5260*/  IADD3 R14, P4, R86, R14, RZ ;  /* 0x0000000e560e7210 */ /* 0x000fe20007f9e0ff */
[----:B-1----:R-:W-:-:S03]  /*5270*/  IMAD.WIDE.U32 R12, R70, 0x60, R12 ;  /* 0x00000060460c7825 */ /* 0x002fc600078e000c */
[----:B------:R-:W-:Y:S01]  /*5280*/  IADD3.X R15, R39, R15, R69, P4, !PT ;  /* 0x0000000f270f7210 */ /* 0x000fe200027fe445 */
[----:B------:R-:W-:Y:S01]  /*5290*/  IMAD R71, R71, 0x60, RZ ;  /* 0x0000006047477824 */ /* 0x000fe200078e02ff */
[----:B------:R-:W-:-:S04]  /*52a0*/  IADD3 R11, P4, R90, R12, RZ ;  /* 0x0000000c5a0b7210 */ /* 0x000fc80007f9e0ff */
[----:B------:R-:W-:Y:S02]  /*52b0*/  IADD3.X R12, R80, R13, R71, P4, !PT ;  /* 0x0000000d500c7210 */ /* 0x000fe400027fe447 */
[----:B------:R-:W-:-:S04]  /*52c0*/  LEA R68, P4, R14, UR4, 0x1 ;  /* 0x000000040e447c11 */ /* 0x000fc8000f8808ff */
[----:B------:R-:W-:Y:S02]  /*52d0*/  LEA.HI.X R69, R14, UR5, R15, 0x1, P4 ;  /* 0x000000050e457c11 */ /* 0x000fe4000a0f0c0f */
[----:B------:R-:W-:-:S04]  /*52e0*/  LEA R72, P4, R11, UR6, 0x1 ;  /* 0x000000060b487c11 */ /* 0x000fc8000f8808ff */
[----:B------:R-:W-:Y:S01]  /*52f0*/  LEA.HI.X R73, R11, UR7, R12, 0x1, P4 ;  /* 0x000000070b497c11 */ /* 0x000fe2000a0f0c0c */
[----:B------:R-:W5:Y:S05]  /*5300*/  LDG.E.128 R68, desc[UR38][R68.64] ;  /* 0x0000002644447981 */ /* 0x000f6a000c1e1d00 */
[----:B------:R-:W5:Y:S03]  /*5310*/  LDG.E.128 R72, desc[UR38][R72.64] ;  /* 0x0000002648487981 */ /* 0x000f66000c1e1d00 */
.L_x_7052:
[----:B------:R-:W-:Y:S05]  /*5320*/  BSYNC B1 ;  /* 0x0000000000017941 */ /* 0x000fea0003800000 */
.L_x_7051:
[----:B-----5:R-:W-:Y:S01]  /*5330*/  IMAD.MOV.U32 R12, RZ, RZ, R71 ;  /* 0x000000ffff0c7224 */ /* 0x020fe200078e0047 */
[----:B------:R-:W-:Y:S01]  /*5340*/  ISETP.NE.AND P5, PT, R157, 0x3, PT ;  /* 0x000000039d00780c */ /* 0x000fe20003fa5270 */
        /* <DEDUP_REMOVED lines=65> */
.L_x_7053:
[----:B------:R-:W-:Y:S01]  /*5760*/  LEA R92, R155, R156, 0x3 ;  /* 0x0000009c9b5c7211 */ /* 0x000fe200078e18ff */
[----:B------:R-:W0:Y:S01]  /*5770*/  LDC R110, c[0x0][0x2f4] ;  /* 0x0000bd00ff6e7b82 */ /* 0x000e220000000800 */
[----:B------:R-:W-:Y:S01]  /*5780*/  SHF.L.U32 R103, R154, 0x1f, RZ ;  /* 0x0000001f9a677819 */ /* 0x000fe200000006ff */
[----:B------:R-:W-:Y:S03]  /*5790*/  BSSY B1, `(.L_x_7054) ;  /* 0x0000003000017945 */ /* 0x000fe60003800000 */
[----:B------:R-:W1:Y:S02]  /*57a0*/  SYNCS.PHASECHK.TRANS64.TRYWAIT P4, [R92+URZ+0x28890], R103 ;  /* 0x028890675c0075a7 */ /* 0x000e64000808017f */
[----:B-1----:R-:W-:Y:S05]  /*57b0*/  @!P4 BRA `(.L_x_7055) ;  /* 0x00000148008cc947 */ /* 0x002fea0003800000 */
.L_x_7327:
[----:B------:R-:W-:Y:S05]  /*57c0*/  BSYNC B1 ;  /* 0x0000000000017941 */ /* 0x000fea0003800000 */
.L_x_7054:
[----:B------:R-:W-:Y:S01]  /*57d0*/  UMOV UR4, 0xffffffff ;  /* 0xffffffff00047882 */ /* 0x000fe20000000000 */
[----:B0-----:R-:W-:Y:S02]  /*57e0*/  IMAD.IADD R112, R110, 0x1, -R37 ;  /* 0x000000016e707824 */ /* 0x001fe400078e0a25 */
[----:B------:R-:W-:Y:S05]  /*57f0*/  BRA.DIV UR4, `(.L_x_7056) ;  /* 0x0000014a04907947 */ /* 0x000fea000b800000 */
[----:B------:R0:W2:Y:S04]  /*5800*/  SHFL.IDX PT, R107, R108, RZ, 0x181f ;  /* 0x00181fff6c6b7589 */ /* 0x0000a800000e0000 */
[----:B------:R0:W3:Y:S02]  /*5810*/  SHFL.IDX PT, R106, R109, RZ, 0x181f ;  /* 0x00181fff6d6a7589 */ /* 0x0000e400000e0000 */
.L_x_7331:
[----:B------:R-:W-:Y:S01]  /*5820*/  ISETP.GE.OR P4, PT, R153, R98, P1 ;  /* 0x000000629900720c */ /* 0x000fe20000f86670 */
[----:B------:R-:W-:-:S12]  /*5830*/  BSSY B1, `(.L_x_7057) ;  /* 0x000007a000017945 */ /* 0x000fd80003800000 */
[----:B------:R-:W-:Y:S05]  /*5840*/  @P4 BRA `(.L_x_7058) ;  /* 0x0000000400e04947 */ /* 0x000fea0003800000 */
[----:B------:R-:W-:Y:S01]  /*5850*/  SEL R11, R37, R112, !P0 ;  /* 0x00000070250b7207 */ /* 0x000fe20004000000 */
[----:B------:R-:W-:Y:S01]  /*5860*/  BSSY B2, `(.L_x_7059) ;  /* 0x0000072000027945 */ /* 0x000fe20003800000 */
[C---:B---3--:R-:W-:Y:S02]  /*5870*/  LEA R104, P4, R43.reuse, R106, 0x1 ;  /* 0x0000006a2b687211 */ /* 0x048fe400078808ff */
[----:B------:R-:W-:Y:S02]  /*5880*/  SHF.R.S32.HI R12, RZ, 0x1f, R11 ;  /* 0x0000001fff0c7819 */ /* 0x000fe4000001140b */
[----:B--2---:R-:W-:Y:S02]  /*5890*/  LEA.HI.X R105, R43, R107, R83, 0x1, P4 ;  /* 0x0000006b2b697211 */ /* 0x004fe400020f0c53 */
[----:B------:R-:W-:-:S04]  /*58a0*/  LEA.HI R12, R12, R11, RZ, 0x4 ;  /* 0x0000000b0c0c7211 */ /* 0x000fc800078f20ff */
[----:B------:R-:W-:-:S04]  /*58b0*/  LEA.HI.SX32 R12, R12, R81, 0x1c ;  /* 0x000000510c0c7211 */ /* 0x000fc800078fe2ff */
[----:B------:R-:W-:Y:S01]  /*58c0*/  SHF.R.S32.HI R13, RZ, 0x1f, R12 ;  /* 0x0000001fff0d7819 */ /* 0x000fe2000001140c */
[----:B------:R-:W-:-:S03]  /*58d0*/  IMAD.SHL.U32 R11, R12, 0x8, RZ ;  /* 0x000000080c0b7824 */ /* 0x000fc600078e00ff */
[----:B------:R-:W-:Y:S02]  /*58e0*/  LEA.HI R12, R13, R12, RZ, 0x3 ;  /* 0x0000000c0d0c7211 */ /* 0x000fe400078f18ff */
[----:B------:R-:W-:-:S03]  /*58f0*/  LOP3.LUT R13, R11, 0x38, RZ, 0xc0, !PT ;  /* 0x000000380b0d7812 */ /* 0x000fc600078ec0ff */
[----:B------:R-:W-:Y:S01]  /*5900*/  IMAD.SHL.U32 R12, R12, 0x400, RZ ;  /* 0x000004000c0c7824 */ /* 0x000fe200078e00ff */
[----:B------:R-:W-:-:S04]  /*5910*/  LOP3.LUT R13, R13, 0x1c0, R228, 0xf8, !PT ;  /* 0x000001c00d0d7812 */ /* 0x000fc800078ef8e4 */
[----:B------:R-:W-:Y:S02]  /*5920*/  LOP3.LUT R12, R12, 0x7fffe000, RZ, 0xc0, !PT ;  /* 0x7fffe0000c0c7812 */ /* 0x000fe400078ec0ff */
[----:B------:R-:W-:-:S04]  /*5930*/  LOP3.LUT R13, R13, R198, RZ, 0x3c, !PT ;  /* 0x000000c60d0d7212 */ /* 0x000fc800078e3cff */
[----:B------:R-:W-:Y:S01]  /*5940*/  IADD3 R12, R13, R12, R199 ;  /* 0x0000000c0d0c7210 */ /* 0x000fe20007ffe0c7 */
[----:B------:R-:W-:-:S04]  /*5950*/  IMAD R13, R155, 0x4000, R6 ;  /* 0x000040009b0d7824 */ /* 0x000fc800078e0206 */
[----:B------:R-:W-:Y:S02]  /*5960*/  IMAD R15, R155, 0x4000, R12 ;  /* 0x000040009b0f7824 */ /* 0x000fe400078e020c */
[--C-:B------:R-:W-:Y:S02]  /*5970*/  IMAD R13, R13, 0x2, R156.reuse ;  /* 0x000000020d0d7824 */ /* 0x100fe400078e029c */
[----:B------:R-:W-:-:S04]  /*5980*/  IMAD R76, R15, 0x2, R156 ;  /* 0x000000020f4c7824 */ /* 0x000fc800078e029c */
[----:B------:R-:W2:Y:S04]  /*5990*/  LDS.128 R12, [R13+0x18400] ;  /* 0x018400000d0c7984 */ /* 0x000ea80000000c00 */
[----:B------:R-:W3:Y:S01]  /*59a0*/  LDS.128 R76, [R76+0x18400] ;  /* 0x018400004c4c7984 */ /* 0x000ee20000000c00 */
[----:B------:R-:W-:Y:S05]  /*59b0*/  @P3 BRA `(.L_x_7060) ;  /* 0x0000000400703947 */ /* 0x000fea0003800000 */
[----:B------:R-:W-:Y:S01]  /*59c0*/  SHF.R.U32.HI R147, RZ, 0x10, R49 ;  /* 0x00000010ff937819 */ /* 0x000fe20000011631 */
[C---:B---3--:R-:W-:Y:S01]  /*59d0*/  IMAD.U32 R144, R79.reuse, 0x10000, RZ ;  /* 0x000100004f907824 */ /* 0x048fe200078e00ff */
[--C-:B------:R-:W-:Y:S02]  /*59e0*/  SHF.R.U64 R50, R50, 0x10, R51.reuse ;  /* 0x0000001032327819 */ /* 0x100fe40000001233 */
[----:B------:R-:W-:Y:S02]  /*59f0*/  SHF.R.U32.HI R145, RZ, 0x10, R51 ;  /* 0x00000010ff917819 */ /* 0x000fe40000011633 */
[----:B------:R-:W-:Y:S02]  /*5a00*/  SHF.R.U32.HI R146, RZ, 0x10, R45 ;  /* 0x00000010ff927819 */ /* 0x000fe4000001162d */
[----:B------:R-:W-:Y:S02]  /*5a10*/  LOP3.LUT R51, R79, 0xffff0000, RZ, 0xc0, !PT ;  /* 0xffff00004f337812 */ /* 0x000fe400078ec0ff */
[----:B------:R-:W-:-:S02]  /*5a20*/  PRMT R79, R142, 0x5410, R147 ;  /* 0x000054108e4f7816 */ /* 0x000fc40000000093 */
[----:B------:R-:W-:Y:S01]  /*5a30*/  SHF.R.U64 R149, R48, 0x10, R49 ;  /* 0x0000001030957819 */ /* 0x000fe20000001231 */
[----:B--2---:R-:W-:Y:S01]  /*5a40*/  IMAD.U32 R49, R13, 0x10000, RZ ;  /* 0x000100000d317824 */ /* 0x004fe200078e00ff */
[----:B------:R-:W-:Y:S01]  /*5a50*/  PRMT R141, R141, 0x5410, R146 ;  /* 0x000054108d8d7816 */ /* 0x000fe20000000092 */
[----:B------:R-:W-:Y:S01]  /*5a60*/  IMAD.U32 R146, R79, 0x10000, RZ ;  /* 0x000100004f927824 */ /* 0x000fe200078e00ff */
[----:B------:R-:W-:Y:S01]  /*5a70*/  SHF.R.U64 R161, R44, 0x10, R45 ;  /* 0x000000102ca17819 */ /* 0x000fe2000000122d */
[----:B------:R-:W-:Y:S01]  /*5a80*/  IMAD.U32 R45, R77, 0x10000, RZ ;  /* 0x000100004d2d7824 */ /* 0x000fe200078e00ff */
[----:B------:R-:W-:Y:S01]  /*5a90*/  SHF.R.U32.HI R151, RZ, 0x10, R47 ;  /* 0x00000010ff977819 */ /* 0x000fe2000001162f */
[----:B------:R-:W-:Y:S01]  /*5aa0*/  IMAD.U32 R44, R12, 0x10000, RZ ;  /* 0x000100000c2c7824 */ /* 0x000fe200078e00ff */
[----:B------:R-:W-:Y:S01]  /*5ab0*/  PRMT R142, R138, 0x5410, R149 ;  /* 0x000054108a8e7816 */ /* 0x000fe20000000095 */
[----:B------:R-:W-:Y:S01]  /*5ac0*/  IMAD.U32 R138, R141, 0x10000, RZ ;  /* 0x000100008d8a7824 */ /* 0x000fe200078e00ff */
[----:B------:R-:W-:Y:S01]  /*5ad0*/  LOP3.LUT R143, R77, 0xffff0000, RZ, 0xc0, !PT ;  /* 0xffff00004d8f7812 */ /* 0x000fe200078ec0ff */
[----:B------:R-:W-:Y:S01]  /*5ae0*/  FMUL.FTZ R150, R45, R146 ;  /* 0x000000922d967220 */ /* 0x000fe20000410000 */
        /* <DEDUP_REMOVED lines=9> */
[----:B------:R-:W-:-:S02]  /*5b80*/  IMAD.U32 R138, R145, 0x10000, RZ ;  /* 0x00010000918a7824 */ /* 0x000fc400078e00ff */
[----:B------:R-:W-:Y:S01]  /*5b90*/  FFMA.FTZ R49, R49, R146, R160 ;  /* 0x0000009231317223 */ /* 0x000fe200000100a0 */
[-C--:B------:R-:W-:Y:S01]  /*5ba0*/  FMUL.FTZ R146, R143, R136.reuse ;  /* 0x000000888f927220 */ /* 0x080fe20000410000 */
[----:B------:R-:W-:Y:S01]  /*5bb0*/  SHF.L.U32 R139, R15, 0x10, RZ ;  /* 0x000000100f8b7819 */ /* 0x000fe200000006ff */
[----:B------:R-:W-:Y:S01]  /*5bc0*/  FFMA.FTZ R136, R137, R136, -R150 ;  /* 0x0000008889887223 */ /* 0x000fe20000010896 */
[CC--:B------:R-:W-:Y:S01]  /*5bd0*/  FMUL.FTZ R150, R144.reuse, R138.reuse ;  /* 0x0000008a90967220 */ /* 0x0c0fe20000410000 */
[----:B------:R-:W-:Y:S01]  /*5be0*/  LOP3.LUT R145, R145, 0xffff0000, RZ, 0xc0, !PT ;  /* 0xffff000091917812 */ /* 0x000fe200078ec0ff */
[-C--:B------:R-:W-:Y:S01]  /*5bf0*/  FMUL.FTZ R141, R144, R79.reuse ;  /* 0x0000004f908d7220 */ /* 0x080fe20000410000 */
[----:B------:R-:W-:Y:S01]  /*5c00*/  LOP3.LUT R140, R140, 0xffff0000, RZ, 0xc0, !PT ;  /* 0xffff00008c8c7812 */ /* 0x000fe200078ec0ff */
[C---:B------:R-:W-:Y:S01]  /*5c10*/  FFMA.FTZ R150, R139.reuse, R79, -R150 ;  /* 0x0000004f8b967223 */ /* 0x040fe20000010896 */
[----:B------:R-:W-:Y:S01]  /*5c20*/  PRMT R77, R114, 0x5432, R161 ;  /* 0x00005432724d7816 */ /* 0x000fe200000000a1 */
[----:B------:R-:W-:Y:S01]  /*5c30*/  FFMA.FTZ R141, R139, R138, R141 ;  /* 0x0000008a8b8d7223 */ /* 0x000fe2000001008d */
[----:B------:R-:W-:Y:S01]  /*5c40*/  SHF.R.U64 R46, R46, 0x10, R47 ;  /* 0x000000102e2e7819 */ /* 0x000fe2000000122f */
[C---:B------:R-:W-:Y:S01]  /*5c50*/  IMAD.U32 R47, R76.reuse, 0x10000, RZ ;  /* 0x000100004c2f7824 */ /* 0x040fe200078e00ff */
[----:B------:R-:W-:Y:S01]  /*5c60*/  LOP3.LUT R48, R15, 0xffff0000, RZ, 0xc0, !PT ;  /* 0xffff00000f307812 */ /* 0x000fe200078ec0ff */
[----:B------:R-:W-:Y:S01]  /*5c70*/  FFMA.FTZ R146, R137, R148, R146 ;  /* 0x0000009489927223 */ /* 0x000fe20000010092 */
[C---:B------:R-:W-:Y:S01]  /*5c80*/  FMUL.FTZ R139, R51.reuse, R145 ;  /* 0x00000091338b7220 */ /* 0x040fe20000410000 */
[----:B------:R-:W-:Y:S01]  /*5c90*/  FMUL.FTZ R147, R51, R140 ;  /* 0x0000008c33937220 */ /* 0x000fe20000410000 */
[----:B------:R-:W-:Y:S01]  /*5ca0*/  LOP3.LUT R76, R76, 0xffff0000, RZ, 0xc0, !PT ;  /* 0xffff00004c4c7812 */ /* 0x000fe200078ec0ff */
[----:B------:R-:W-:Y:S01]  /*5cb0*/  IMAD.U32 R79, R77, 0x10000, RZ ;  /* 0x000100004d4f7824 */ /* 0x000fe200078e00ff */
[C---:B------:R-:W-:Y:S01]  /*5cc0*/  LOP3.LUT R51, R142.reuse, 0xffff0000, RZ, 0xc0, !PT ;  /* 0xffff00008e337812 */ /* 0x040fe200078ec0ff */
[----:B------:R-:W-:-:S02]  /*5cd0*/  IMAD.U32 R137, R142, 0x10000, RZ ;  /* 0x000100008e897824 */ /* 0x000fc400078e00ff */
[----:B------:R-:W-:Y:S01]  /*5ce0*/  FFMA.FTZ R143, R48, R140, -R139 ;  /* 0x0000008c308f7223 */ /* 0x000fe2000001088b */
[----:B------:R-:W-:Y:S01]  /*5cf0*/  LOP3.LUT R12, R12, 0xffff0000, RZ, 0xc0, !PT ;  /* 0xffff00000c0c7812 */ /* 0x000fe200078ec0ff */
[----:B------:R-:W-:Y:S01]  /*5d00*/  FMUL.FTZ R138, R47, R79 ;  /* 0x0000004f2f8a7220 */ /* 0x000fe20000410000 */
[----:B------:R-:W-:Y:S01]  /*5d10*/  LOP3.LUT R77, R77, 0xffff0000, RZ, 0xc0, !PT ;  /* 0xffff00004d4d7812 */ /* 0x000fe200078ec0ff */
[----:B------:R-:W-:Y:S01]  /*5d20*/  FMUL.FTZ R139, R47, R137 ;  /* 0x000000892f8b7220 */ /* 0x000fe20000410000 */
[----:B------:R-:W-:Y:S01]  /*5d30*/  PRMT R50, R111, 0x5432, R50 ;  /* 0x000054326f327816 */ /* 0x000fe20000000032 */
[----:B------:R-:W-:Y:S01]  /*5d40*/  FMUL.FTZ R47, R76, R51 ;  /* 0x000000334c2f7220 */ /* 0x000fe20000410000 */
[----:B------:R-:W-:Y:S01]  /*5d50*/  PRMT R46, R113, 0x5432, R46 ;  /* 0x00005432712e7816 */ /* 0x000fe2000000002e */
[----:B------:R-:W-:Y:S01]  /*5d60*/  FFMA.FTZ R140, R48, R145, R147 ;  /* 0x00000091308c7223 */ /* 0x000fe20000010093 */
[----:B------:R-:W-:Y:S01]  /*5d70*/  FFMA.FTZ R139, R44, R79, -R139 ;  /* 0x0000004f2c8b7223 */ /* 0x000fe2000001088b */
[C---:B------:R-:W-:Y:S01]  /*5d80*/  IMAD.U32 R13, R14.reuse, 0x10000, RZ ;  /* 0x000100000e0d7824 */ /* 0x040fe200078e00ff */
[----:B------:R-:W-:Y:S01]  /*5d90*/  LOP3.LUT R15, R14, 0xffff0000, RZ, 0xc0, !PT ;  /* 0xffff00000e0f7812 */ /* 0x000fe200078ec0ff */
[-C--:B------:R-:W-:Y:S01]  /*5da0*/  FMUL.FTZ R79, R76, R77.reuse ;  /* 0x0000004d4c4f7220 */ /* 0x080fe20000410000 */
        /* <DEDUP_REMOVED lines=8> */
[----:B------:R-:W-:Y:S01]  /*5e30*/  FMUL.FTZ R12, R14, R47 ;  /* 0x0000002f0e0c7220 */ /* 0x000fe20000410000 */
[----:B------:R-:W-:Y:S01]  /*5e40*/  LOP3.LUT R46, R46, 0xffff0000, RZ, 0xc0, !PT ;  /* 0xffff00002e2e7812 */ /* 0x000fe200078ec0ff */
[----:B------:R-:W-:Y:S01]  /*5e50*/  FMUL.FTZ R14, R14, R44 ;  /* 0x0000002c0e0e7220 */ /* 0x000fe20000410000 */
[----:B------:R-:W-:Y:S01]  /*5e60*/  FMUL.FTZ R76, R78, R50 ;  /* 0x000000324e4c7220 */ /* 0x000fe20000410000 */
[C---:B------:R-:W-:Y:S01]  /*5e70*/  FFMA.FTZ R12, R13.reuse, R44, -R12 ;  /* 0x0000002c0d0c7223 */ /* 0x040fe2000001080c */
[----:B------:R-:W-:Y:S01]  /*5e80*/  F2FP.BF16.F32.PACK_AB R45, R136, R45 ;  /* 0x0000002d882d723e */ /* 0x000fe200000010ff */
[----:B------:R-:W-:Y:S01]  /*5e90*/  FFMA.FTZ R14, R13, R47, R14 ;  /* 0x0000002f0d0e7223 */ /* 0x000fe2000001000e */
[-C--:B------:R-:W-:Y:S01]  /*5ea0*/  FMUL.FTZ R51, R78, R46.reuse ;  /* 0x0000002e4e337220 */ /* 0x080fe20000410000 */
[----:B------:R-:W-:Y:S01]  /*5eb0*/  FFMA.FTZ R13, R15, R46, -R76 ;  /* 0x0000002e0f0d7223 */ /* 0x000fe2000001084c */
[----:B------:R-:W-:-:S02]  /*5ec0*/  F2FP.BF16.F32.PACK_AB R140, R140, R141 ;  /* 0x0000008d8c8c723e */ /* 0x000fc400000010ff */
[----:B------:R-:W-:Y:S01]  /*5ed0*/  FFMA.FTZ R51, R15, R50, R51 ;  /* 0x000000320f337223 */ /* 0x000fe20000010033 */
        /* <DEDUP_REMOVED lines=8> */
[----:B------:R-:W-:-:S02]  /*5f60*/  F2FP.BF16.F32.PACK_AB R77, R146, R49 ;  /* 0x00000031924d723e */ /* 0x000fc400000010ff */
[----:B------:R-:W-:-:S07]  /*5f70*/  MOV R12, R44 ;  /* 0x0000002c000c7202 */ /* 0x000fce0000000f00 */
.L_x_7060:
[----:B------:R-:W-:Y:S05]  /*5f80*/  BSYNC B2 ;  /* 0x0000000000027941 */ /* 0x000fea0003800000 */
.L_x_7059:
[----:B------:R-:W-:Y:S01]  /*5f90*/  ISETP.GE.AND P4, PT, R11, R110, PT ;  /* 0x0000006e0b00720c */ /* 0x000fe20003f86270 */
[----:B--2---:R4:W-:-:S12]  /*5fa0*/  ST.E.128 desc[UR38][R104.64], R12 ;  /* 0x0000000c68007985 */ /* 0x0049d8000c101d26 */
[----:B------:R-:W-:-:S05]  /*5fb0*/  @!P4 IMAD.WIDE R106, R11, 0x2, R106 ;  /* 0x000000020b6ac825 */ /* 0x000fca00078e026a */
[----:B---3--:R4:W-:Y:S02]  /*5fc0*/  @!P4 ST.E.128 desc[UR38][R106.64], R76 ;  /* 0x0000004c6a00c985 */ /* 0x0089e4000c101d26 */
.L_x_7058:
[----:B------:R-:W-:Y:S05]  /*5fd0*/  BSYNC B1 ;  /* 0x0000000000017941 */ /* 0x000fea0003800000 */
.L_x_7057:
[----:B------:R-:W-:-:S03]  /*5fe0*/  UMOV UR4, 0xffffffff ;  /* 0xffffffff00047882 */ /* 0x000fc60000000000 */
[----:B------:R-:W-:Y:S05]  /*5ff0*/  BRA.DIV UR4, `(.L_x_7061) ;  /* 0x0000014204dc7947 */ /* 0x000fea000b800000 */
[----:B------:R0:W0:Y:S04]  /*6000*/  SHFL.IDX PT, R51, R108, 0x1, 0x181f ;  /* 0x00381f006c337f89 */ /* 0x00002800000e0000 */
[----:B------:R0:W0:Y:S02]  /*6010*/  SHFL.IDX PT, R50, R109, 0x1, 0x181f ;  /* 0x00381f006d327f89 */ /* 0x00002400000e0000 */
.L_x_7335:
[----:B------:R-:W-:Y:S01]  /*6020*/  ISETP.GE.OR P4, PT, R220, R98, P1 ;  /* 0x00000062dc00720c */ /* 0x000fe20000f86670 */
[----:B------:R-:W-:-:S12]  /*6030*/  BSSY B1, `(.L_x_7062) ;  /* 0x0000078000017945 */ /* 0x000fd80003800000 */
[----:B------:R-:W-:Y:S05]  /*6040*/  @P4 BRA `(.L_x_7063) ;  /* 0x0000000400d84947 */ /* 0x000fea0003800000 */
[----:B------:R-:W-:Y:S01]  /*6050*/  SEL R11, R37, R112, !P0 ;  /* 0x00000070250b7207 */ /* 0x000fe20004000000 */
[----:B------:R-:W-:Y:S01]  /*6060*/  BSSY B2, `(.L_x_7064) ;  /* 0x0000070000027945 */ /* 0x000fe20003800000 */
[----:B----4-:R-:W-:Y:S02]  /*6070*/  SHF.R.U32.HI R14, RZ, 0x3, R193 ;  /* 0x00000003ff0e7819 */ /* 0x010fe400000116c1 */
        /* <DEDUP_REMOVED lines=8> */
[----:B------:R-:W-:-:S03]  /*6100*/  LOP3.LUT R12, R193, 0x38, R11, 0xf8, !PT ;  /* 0x00000038c10c7812 */ /* 0x000fc600078ef80b */
[----:B------:R-:W-:Y:S01]  /*6110*/  IMAD.SHL.U32 R13, R13, 0x400, RZ ;  /* 0x000004000d0d7824 */ /* 0x000fe200078e00ff */
[----:B------:R-:W-:-:S04]  /*6120*/  LOP3.LUT R12, R12, R14, RZ, 0x3c, !PT ;  /* 0x0000000e0c0c7212 */ /* 0x000fc800078e3cff */
[----:B------:R-:W-:-:S04]  /*6130*/  LOP3.LUT R13, R13, 0x7fffe000, RZ, 0xc0, !PT ;  /* 0x7fffe0000d0d7812 */ /* 0x000fc800078ec0ff */
[----:B------:R-:W-:Y:S01]  /*6140*/  IADD3 R12, R12, R13, R197 ;  /* 0x0000000d0c0c7210 */ /* 0x000fe20007ffe0c5 */
[----:B------:R-:W-:-:S04]  /*6150*/  IMAD R13, R155, 0x4000, R3 ;  /* 0x000040009b0d7824 */ /* 0x000fc800078e0203 */
[----:B------:R-:W-:Y:S02]  /*6160*/  IMAD R15, R155, 0x4000, R12 ;  /* 0x000040009b0f7824 */ /* 0x000fe400078e020c */
[--C-:B------:R-:W-:Y:S02]  /*6170*/  IMAD R13, R13, 0x2, R156.reuse ;  /* 0x000000020d0d7824 */ /* 0x100fe400078e029c */
[----:B------:R-:W-:-:S04]  /*6180*/  IMAD R44, R15, 0x2, R156 ;  /* 0x000000020f2c7824 */ /* 0x000fc800078e029c */
[----:B------:R-:W0:Y:S04]  /*6190*/  LDS.128 R12, [R13+0x18400] ;  /* 0x018400000d0c7984 */ /* 0x000e280000000c00 */
[----:B------:R-:W4:Y:S01]  /*61a0*/  LDS.128 R44, [R44+0x18400] ;  /* 0x018400002c2c7984 */ /* 0x000f220000000c00 */
[----:B------:R-:W-:Y:S05]  /*61b0*/  @P3 BRA `(.L_x_7065) ;  /* 0x0000000400683947 */ /* 0x000fea0003800000 */
[----:B------:R-:W-:Y:S02]  /*61c0*/  SHF.R.U32.HI R76, RZ, 0x10, R57 ;  /* 0x00000010ff4c7819 */ /* 0x000fe40000011639 */
[----:B------:R-:W-:Y:S02]  /*61d0*/  SHF.R.U32.HI R78, RZ, 0x10, R53 ;  /* 0x00000010ff4e7819 */ /* 0x000fe40000011635 */
[----:B------:R-:W-:Y:S02]  /*61e0*/  PRMT R135, R135, 0x5410, R76 ;  /* 0x0000541087877816 */ /* 0x000fe4000000004c */
[----:B------:R-:W-:Y:S02]  /*61f0*/  PRMT R131, R131, 0x5410, R78 ;  /* 0x0000541083837816 */ /* 0x000fe4000000004e */
[----:B------:R-:W-:Y:S01]  /*6200*/  SHF.R.U64 R79, R56, 0x10, R57 ;  /* 0x00000010384f7819 */ /* 0x000fe20000001239 */
[----:B------:R-:W-:Y:S01]  /*6210*/  IMAD.U32 R78, R135, 0x10000, RZ ;  /* 0x00010000874e7824 */ /* 0x000fe200078e00ff */
[----:B------:R-:W-:Y:S01]  /*6220*/  SHF.R.U32.HI R104, RZ, 0x10, R55 ;  /* 0x00000010ff687819 */ /* 0x000fe20000011637 */
[----:B------:R-:W-:Y:S01]  /*6230*/  IMAD.U32 R76, R131, 0x10000, RZ ;  /* 0x00010000834c7824 */ /* 0x000fe200078e00ff */
[----:B----4-:R-:W-:Y:S01]  /*6240*/  SHF.L.U32 R57, R45, 0x10, RZ ;  /* 0x000000102d397819 */ /* 0x010fe200000006ff */
[----:B------:R-:W-:Y:S01]  /*6250*/  IMAD.U32 R56, R44, 0x10000, RZ ;  /* 0x000100002c387824 */ /* 0x000fe200078e00ff */
[----:B---3--:R-:W-:-:S02]  /*6260*/  SHF.R.U32.HI R106, RZ, 0x10, R59 ;  /* 0x00000010ff6a7819 */ /* 0x008fc4000001163b */
[----:B--2---:R-:W-:Y:S01]  /*6270*/  SHF.R.U64 R107, R52, 0x10, R53 ;  /* 0x00000010346b7819 */ /* 0x004fe20000001235 */
[----:B0-----:R-:W-:Y:S01]  /*6280*/  IMAD.U32 R53, R13, 0x10000, RZ ;  /* 0x000100000d357824 */ /* 0x001fe200078e00ff */
        /* <DEDUP_REMOVED lines=17> */
[----:B------:R-:W-:Y:S01]  /*63a0*/  FMUL.FTZ R77, R58, R135 ;  /* 0x000000873a4d7220 */ /* 0x000fe20000410000 */
[----:B------:R-:W-:Y:S01]  /*63b0*/  PRMT R134, R134, 0x5410, R79 ;  /* 0x0000541086867816 */ /* 0x000fe2000000004f */
[----:B------:R-:W-:Y:S01]  /*63c0*/  FMUL.FTZ R136, R59, R104 ;  /* 0x000000683b887220 */ /* 0x000fe20000410000 */
[----:B------:R-:W-:Y:S01]  /*63d0*/  IMAD.U32 R45, R15, 0x10000, RZ ;  /* 0x000100000f2d7824 */ /* 0x000fe200078e00ff */
[----:B------:R-:W-:Y:S01]  /*63e0*/  PRMT R130, R130, 0x5410, R107 ;  /* 0x0000541082827816 */ /* 0x000fe2000000006b */
[-C--:B------:R-:W-:Y:S01]  /*63f0*/  FMUL.FTZ R59, R59, R76.reuse ;  /* 0x0000004c3b3b7220 */ /* 0x080fe20000410000 */
[C---:B------:R-:W-:Y:S01]  /*6400*/  FFMA.FTZ R78, R54.reuse, R131, -R77 ;  /* 0x00000083364e7223 */ /* 0x040fe2000001084d */
[----:B------:R-:W-:Y:S01]  /*6410*/  FFMA.FTZ R135, R54, R135, R53 ;  /* 0x0000008736877223 */ /* 0x000fe20000010035 */
[----:B------:R-:W-:Y:S01]  /*6420*/  LOP3.LUT R47, R47, 0xffff0000, RZ, 0xc0, !PT ;  /* 0xffff00002f2f7812 */ /* 0x000fe200078ec0ff */
[----:B------:R-:W-:Y:S01]  /*6430*/  FFMA.FTZ R136, R45, R76, -R136 ;  /* 0x0000004c2d887223 */ /* 0x000fe20000010888 */
[----:B------:R-:W-:Y:S01]  /*6440*/  LOP3.LUT R58, R133, 0xffff0000, RZ, 0xc0, !PT ;  /* 0xffff0000853a7812 */ /* 0x000fe200078ec0ff */
[----:B------:R-:W-:Y:S01]  /*6450*/  FFMA.FTZ R104, R45, R104, R59 ;  /* 0x000000682d687223 */ /* 0x000fe2000001003b */
[----:B------:R-:W-:Y:S01]  /*6460*/  LOP3.LUT R54, R129, 0xffff0000, RZ, 0xc0, !PT ;  /* 0xffff000081367812 */ /* 0x000fe200078ec0ff */
[----:B------:R-:W-:Y:S01]  /*6470*/  IMAD.U32 R53, R134, 0x10000, RZ ;  /* 0x0001000086357824 */ /* 0x000fe200078e00ff */
[----:B------:R-:W-:Y:S01]  /*6480*/  LOP3.LUT R55, R15, 0xffff0000, RZ, 0xc0, !PT ;  /* 0xffff00000f377812 */ /* 0x000fe200078ec0ff */
[----:B------:R-:W-:-:S02]  /*6490*/  IMAD.U32 R45, R130, 0x10000, RZ ;  /* 0x00010000822d7824 */ /* 0x000fc400078e00ff */
[C---:B------:R-:W-:Y:S01]  /*64a0*/  FMUL.FTZ R76, R47.reuse, R58 ;  /* 0x0000003a2f4c7220 */ /* 0x040fe20000410000 */
[-C--:B------:R-:W-:Y:S01]  /*64b0*/  FMUL.FTZ R138, R47, R54.reuse ;  /* 0x000000362f8a7220 */ /* 0x080fe20000410000 */
[----:B------:R-:W-:Y:S01]  /*64c0*/  LOP3.LUT R44, R44, 0xffff0000, RZ, 0xc0, !PT ;  /* 0xffff00002c2c7812 */ /* 0x000fe200078ec0ff */
[----:B------:R-:W-:Y:S01]  /*64d0*/  FMUL.FTZ R47, R56, R53 ;  /* 0x00000035382f7220 */ /* 0x000fe20000410000 */
[----:B------:R-:W-:Y:S01]  /*64e0*/  LOP3.LUT R134, R134, 0xffff0000, RZ, 0xc0, !PT ;  /* 0xffff000086867812 */ /* 0x000fe200078ec0ff */
[----:B------:R-:W-:Y:S01]  /*64f0*/  IMAD.U32 R52, R12, 0x10000, RZ ;  /* 0x000100000c347824 */ /* 0x000fe200078e00ff */
[----:B------:R-:W-:Y:S01]  /*6500*/  LOP3.LUT R130, R130, 0xffff0000, RZ, 0xc0, !PT ;  /* 0xffff000082827812 */ /* 0x000fe200078ec0ff */
[-C--:B------:R-:W-:Y:S01]  /*6510*/  FMUL.FTZ R56, R56, R45.reuse ;  /* 0x0000002d38387220 */ /* 0x080fe20000410000 */
[----:B------:R-:W-:Y:S01]  /*6520*/  PRMT R128, R128, 0x5410, R105 ;  /* 0x0000541080807816 */ /* 0x000fe20000000069 */
[C---:B------:R-:W-:Y:S01]  /*6530*/  FFMA.FTZ R77, R55.reuse, R54, -R76 ;  /* 0x00000036374d7223 */ /* 0x040fe2000001084c */
[----:B------:R-:W-:Y:S01]  /*6540*/  LOP3.LUT R13, R12, 0xffff0000, RZ, 0xc0, !PT ;  /* 0xffff00000c0d7812 */ /* 0x000fe200078ec0ff */
[----:B------:R-:W-:Y:S01]  /*6550*/  FFMA.FTZ R79, R55, R58, R138 ;  /* 0x0000003a374f7223 */ /* 0x000fe2000001008a */
[----:B------:R-:W-:Y:S01]  /*6560*/  FMUL.FTZ R58, R44, R134 ;  /* 0x000000862c3a7220 */ /* 0x000fe20000410000 */
[C---:B------:R-:W-:Y:S01]  /*6570*/  FFMA.FTZ R54, R52.reuse, R45, -R47 ;  /* 0x0000002d34367223 */ /* 0x040fe2000001082f */
[----:B------:R-:W-:Y:S01]  /*6580*/  FFMA.FTZ R56, R52, R53, R56 ;  /* 0x0000003534387223 */ /* 0x000fe20000010038 */
[----:B------:R-:W-:-:S02]  /*6590*/  IMAD.U32 R15, R46, 0x10000, RZ ;  /* 0x000100002e0f7824 */ /* 0x000fc400078e00ff */
[-C--:B------:R-:W-:Y:S01]  /*65a0*/  FMUL.FTZ R52, R44, R130.reuse ;  /* 0x000000822c347220 */ /* 0x080fe20000410000 */
[----:B------:R-:W-:Y:S01]  /*65b0*/  SHF.L.U32 R47, R132, 0x10, RZ ;  /* 0x00000010842f7819 */ /* 0x000fe200000006ff */
[----:B------:R-:W-:Y:S01]  /*65c0*/  IMAD.U32 R44, R128, 0x10000, RZ ;  /* 0x00010000802c7824 */ /* 0x000fe200078e00ff */
[----:B------:R-:W-:Y:S01]  /*65d0*/  LOP3.LUT R46, R46, 0xffff0000, RZ, 0xc0, !PT ;  /* 0xffff00002e2e7812 */ /* 0x000fe200078ec0ff */
[C---:B------:R-:W-:Y:S01]  /*65e0*/  FFMA.FTZ R55, R13.reuse, R130, -R58 ;  /* 0x000000820d377223 */ /* 0x040fe2000001083a */
        /* <DEDUP_REMOVED lines=23> */
.L_x_7065:
[----:B------:R-:W-:Y:S05]  /*6760*/  BSYNC B2 ;  /* 0x0000000000027941 */ /* 0x000fea0003800000 */
.L_x_7064:
[----:B------:R-:W-:Y:S01]  /*6770*/  ISETP.GE.AND P4, PT, R11, R110, PT ;  /* 0x0000006e0b00720c */ /* 0x000fe20003f86270 */
[----:B0-----:R0:W-:-:S12]  /*6780*/  ST.E.128 desc[UR38][R48.64], R12 ;  /* 0x0000000c30007985 */ /* 0x0011d8000c101d26 */
[----:B------:R-:W-:-:S05]  /*6790*/  @!P4 IMAD.WIDE R50, R11, 0x2, R50 ;  /* 0x000000020b32c825 */ /* 0x000fca00078e0232 */
[----:B----4-:R0:W-:Y:S02]  /*67a0*/  @!P4 ST.E.128 desc[UR38][R50.64], R44 ;  /* 0x0000002c3200c985 */ /* 0x0101e4000c101d26 */
.L_x_7063:
[----:B------:R-:W-:Y:S05]  /*67b0*/  BSYNC B1 ;  /* 0x0000000000017941 */ /* 0x000fea0003800000 */
.L_x_7062:
[----:B------:R-:W-:-:S03]  /*67c0*/  UMOV UR4, 0xffffffff ;  /* 0xffffffff00047882 */ /* 0x000fc60000000000 */
[----:B------:R-:W-:Y:S05]  /*67d0*/  BRA.DIV UR4, `(.L_x_7066) ;  /* 0x0000013e04307947 */ /* 0x000fea000b800000 */
[----:B0-----:R0:W0:Y:S04]  /*67e0*/  SHFL.IDX PT, R51, R108, 0x2, 0x181f ;  /* 0x00581f006c337f89 */ /* 0x00102800000e0000 */
[----:B------:R0:W0:Y:S02]  /*67f0*/  SHFL.IDX PT, R50, R109, 0x2, 0x181f ;  /* 0x00581f006d327f89 */ /* 0x00002400000e0000 */
.L_x_7339:
        /* <DEDUP_REMOVED lines=26> */
[--C-:B------:R-:W-:Y:S01]  /*69a0*/  SHF.R.U64 R79, R60, 0x10, R61.reuse ;  /* 0x000000103c4f7819 */ /* 0x100fe2000000123d */
[----:B0-----:R-:W-:Y:S01]  /*69b0*/  IMAD.U32 R52, R13, 0x10000, RZ ;  /* 0x000100000d347824 */ /* 0x001fe200078e00ff */
[----:B------:R-:W-:Y:S01]  /*69c0*/  SHF.R.U32.HI R60, RZ, 0x10, R61 ;  /* 0x00000010ff3c7819 */ /* 0x000fe2000001163d */
[----:B----4-:R-:W-:Y:S01]  /*69d0*/  IMAD.U32 R58, R47, 0x10000, RZ ;  /* 0x000100002f3a7824 */ /* 0x010fe200078e00ff */
[--C-:B------:R-:W-:Y:S01]  /*69e0*/  SHF.R.U64 R61, R64, 0x10, R65.reuse ;  /* 0x00000010403d7819 */ /* 0x100fe20000001241 */
[----:B------:R-:W-:Y:S01]  /*69f0*/  IMAD.U32 R54, R44, 0x10000, RZ ;  /* 0x000100002c367824 */ /* 0x000fe200078e00ff */
[----:B------:R-:W-:Y:S02]  /*6a00*/  SHF.R.U32.HI R64, RZ, 0x10, R65 ;  /* 0x00000010ff407819 */ /* 0x000fe40000011641 */
[----:B------:R-:W-:Y:S02]  /*6a10*/  PRMT R123, R123, 0x5410, R60 ;  /* 0x000054107b7b7816 */ /* 0x000fe4000000003c */
[----:B------:R-:W-:-:S02]  /*6a20*/  PRMT R127, R127, 0x5410, R64 ;  /* 0x000054107f7f7816 */ /* 0x000fc40000000040 */
[--C-:B------:R-:W-:Y:S02]  /*6a30*/  SHF.R.U64 R77, R62, 0x10, R63.reuse ;  /* 0x000000103e4d7819 */ /* 0x100fe4000000123f */
[----:B------:R-:W-:Y:S01]  /*6a40*/  SHF.R.U32.HI R62, RZ, 0x10, R63 ;  /* 0x00000010ff3e7819 */ /* 0x000fe2000001163f */
[----:B------:R-:W-:Y:S01]  /*6a50*/  IMAD.U32 R63, R127, 0x10000, RZ ;  /* 0x000100007f3f7824 */ /* 0x000fe200078e00ff */
[----:B------:R-:W-:Y:S02]  /*6a60*/  SHF.R.U64 R65, R66, 0x10, R67 ;  /* 0x0000001042417819 */ /* 0x000fe40000001243 */
[----:B------:R-:W-:Y:S02]  /*6a70*/  SHF.L.U32 R56, R45, 0x10, RZ ;  /* 0x000000102d387819 */ /* 0x000fe400000006ff */
[----:B------:R-:W-:Y:S01]  /*6a80*/  PRMT R126, R126, 0x5410, R61 ;  /* 0x000054107e7e7816 */ /* 0x000fe2000000003d */
[----:B------:R-:W-:Y:S01]  /*6a90*/  IMAD.U32 R61, R123, 0x10000, RZ ;  /* 0x000100007b3d7824 */ /* 0x000fe200078e00ff */
[----:B------:R-:W-:-:S02]  /*6aa0*/  SHF.R.U32.HI R66, RZ, 0x10, R67 ;  /* 0x00000010ff427819 */ /* 0x000fc40000011643 */
[----:B------:R-:W-:Y:S01]  /*6ab0*/  PRMT R124, R124, 0x5410, R65 ;  /* 0x000054107c7c7816 */ /* 0x000fe20000000041 */
[C---:B------:R-:W-:Y:S01]  /*6ac0*/  FMUL.FTZ R65, R56.reuse, R63 ;  /* 0x0000003f38417220 */ /* 0x040fe20000410000 */
[----:B------:R-:W-:Y:S01]  /*6ad0*/  LOP3.LUT R57, R45, 0xffff0000, RZ, 0xc0, !PT ;  /* 0xffff00002d397812 */ /* 0x000fe200078ec0ff */
[----:B------:R-:W-:Y:S01]  /*6ae0*/  FMUL.FTZ R67, R56, R61 ;  /* 0x0000003d38437220 */ /* 0x000fe20000410000 */
[----:B------:R-:W-:Y:S02]  /*6af0*/  PRMT R125, R125, 0x5410, R66 ;  /* 0x000054107d7d7816 */ /* 0x000fe40000000042 */
[----:B------:R-:W-:Y:S01]  /*6b00*/  LOP3.LUT R60, R127, 0xffff0000, RZ, 0xc0, !PT ;  /* 0xffff00007f3c7812 */ /* 0x000fe200078ec0ff */
[C---:B------:R-:W-:Y:S01]  /*6b10*/  FFMA.FTZ R67, R52.reuse, R63, R67 ;  /* 0x0000003f34437223 */ /* 0x040fe20000010043 */
[----:B------:R-:W-:Y:S01]  /*6b20*/  PRMT R121, R121, 0x5410, R62 ;  /* 0x0000541079797816 */ /* 0x000fe2000000003e */
[----:B------:R-:W-:Y:S01]  /*6b30*/  FFMA.FTZ R62, R52, R61, -R65 ;  /* 0x0000003d343e7223 */ /* 0x000fe20000010841 */
[----:B------:R-:W-:Y:S01]  /*6b40*/  LOP3.LUT R56, R123, 0xffff0000, RZ, 0xc0, !PT ;  /* 0xffff00007b387812 */ /* 0x000fe200078ec0ff */
[----:B------:R-:W-:Y:S01]  /*6b50*/  IMAD.U32 R65, R125, 0x10000, RZ ;  /* 0x000100007d417824 */ /* 0x000fe200078e00ff */
[----:B------:R-:W-:Y:S01]  /*6b60*/  LOP3.LUT R53, R13, 0xffff0000, RZ, 0xc0, !PT ;  /* 0xffff00000d357812 */ /* 0x000fe200078ec0ff */
[----:B------:R-:W-:Y:S01]  /*6b70*/  FMUL.FTZ R64, R57, R60 ;  /* 0x0000003c39407220 */ /* 0x000fe20000410000 */
[----:B------:R-:W-:-:S02]  /*6b80*/  IMAD.U32 R61, R121, 0x10000, RZ ;  /* 0x00010000793d7824 */ /* 0x000fc400078e00ff */
[-C--:B------:R-:W-:Y:S01]  /*6b90*/  FMUL.FTZ R52, R57, R56.reuse ;  /* 0x0000003839347220 */ /* 0x080fe20000410000 */
[----:B------:R-:W-:Y:S01]  /*6ba0*/  LOP3.LUT R55, R44, 0xffff0000, RZ, 0xc0, !PT ;  /* 0xffff00002c377812 */ /* 0x000fe200078ec0ff */
[----:B------:R-:W-:Y:S01]  /*6bb0*/  FFMA.FTZ R57, R53, R56, -R64 ;  /* 0x0000003835397223 */ /* 0x000fe20000010840 */
[C---:B------:R-:W-:Y:S01]  /*6bc0*/  FMUL.FTZ R63, R58.reuse, R65 ;  /* 0x000000413a3f7220 */ /* 0x040fe20000410000 */
[----:B------:R-:W-:Y:S01]  /*6bd0*/  IMAD.U32 R44, R15, 0x10000, RZ ;  /* 0x000100000f2c7824 */ /* 0x000fe200078e00ff */
[----:B------:R-:W-:Y:S01]  /*6be0*/  LOP3.LUT R59, R47, 0xffff0000, RZ, 0xc0, !PT ;  /* 0xffff00002f3b7812 */ /* 0x000fe200078ec0ff */
[----:B------:R-:W-:Y:S01]  /*6bf0*/  FMUL.FTZ R58, R58, R61 ;  /* 0x0000003d3a3a7220 */ /* 0x000fe20000410000 */
[----:B------:R-:W-:Y:S01]  /*6c00*/  LOP3.LUT R56, R125, 0xffff0000, RZ, 0xc0, !PT ;  /* 0xffff00007d387812 */ /* 0x000fe200078ec0ff */
[----:B------:R-:W-:Y:S01]  /*6c10*/  FFMA.FTZ R60, R53, R60, R52 ;  /* 0x0000003c353c7223 */ /* 0x000fe20000010034 */
[----:B------:R-:W-:Y:S01]  /*6c20*/  PRMT R122, R122, 0x5410, R79 ;  /* 0x000054107a7a7816 */ /* 0x000fe2000000004f */
[C---:B------:R-:W-:Y:S01]  /*6c30*/  FFMA.FTZ R65, R44.reuse, R65, R58 ;  /* 0x000000412c417223 */ /* 0x040fe2000001003a */
[----:B------:R-:W-:Y:S01]  /*6c40*/  LOP3.LUT R52, R121, 0xffff0000, RZ, 0xc0, !PT ;  /* 0xffff000079347812 */ /* 0x000fe200078ec0ff */
[----:B------:R-:W-:Y:S01]  /*6c50*/  FFMA.FTZ R63, R44, R61, -R63 ;  /* 0x0000003d2c3f7223 */ /* 0x000fe2000001083f */
[----:B------:R-:W-:Y:S01]  /*6c60*/  LOP3.LUT R45, R15, 0xffff0000, RZ, 0xc0, !PT ;  /* 0xffff00000f2d7812 */ /* 0x000fe200078ec0ff */
        /* <DEDUP_REMOVED lines=11> */
[-C--:B------:R-:W-:Y:S01]  /*6d20*/  FMUL.FTZ R52, R54, R53.reuse ;  /* 0x0000003536347220 */ /* 0x080fe20000410000 */
[----:B------:R-:W-:Y:S01]  /*6d30*/  FMUL.FTZ R45, R55, R126 ;  /* 0x0000007e372d7220 */ /* 0x000fe20000410000 */
[----:B------:R-:W-:Y:S01]  /*6d40*/  PRMT R120, R120, 0x5410, R77 ;  /* 0x0000541078787816 */ /* 0x000fe2000000004d */
[----:B------:R-:W-:Y:S01]  /*6d50*/  FFMA.FTZ R58, R13, R53, R58 ;  /* 0x000000350d3a7223 */ /* 0x000fe2000001003a */
[----:B------:R-:W-:-:S02]  /*6d60*/  IMAD.U32 R47, R46, 0x10000, RZ ;  /* 0x000100002e2f7824 */ /* 0x000fc400078e00ff */
[----:B------:R-:W-:Y:S01]  /*6d70*/  FFMA.FTZ R54, R13, R44, -R52 ;  /* 0x0000002c0d367223 */ /* 0x000fe20000010834 */
[-C--:B------:R-:W-:Y:S01]  /*6d80*/  FFMA.FTZ R53, R12, R122.reuse, -R45 ;  /* 0x0000007a0c357223 */ /* 0x080fe2000001082d */
[----:B------:R-:W-:Y:S01]  /*6d90*/  LOP3.LUT R46, R46, 0xffff0000, RZ, 0xc0, !PT ;  /* 0xffff00002e2e7812 */ /* 0x000fe200078ec0ff */
[----:B------:R-:W-:Y:S01]  /*6da0*/  FMUL.FTZ R55, R55, R122 ;  /* 0x0000007a37377220 */ /* 0x000fe20000410000 */
[----:B------:R-:W-:Y:S01]  /*6db0*/  SHF.L.U32 R52, R124, 0x10, RZ ;  /* 0x000000107c347819 */ /* 0x000fe200000006ff */
[----:B------:R-:W-:Y:S01]  /*6dc0*/  IMAD.U32 R44, R120, 0x10000, RZ ;  /* 0x00010000782c7824 */ /* 0x000fe200078e00ff */
[----:B------:R-:W-:Y:S01]  /*6dd0*/  LOP3.LUT R45, R124, 0xffff0000, RZ, 0xc0, !PT ;  /* 0xffff00007c2d7812 */ /* 0x000fe200078ec0ff */
[----:B------:R-:W-:Y:S01]  /*6de0*/  IMAD.U32 R15, R14, 0x10000, RZ ;  /* 0x000100000e0f7824 */ /* 0x000fe200078e00ff */
[----:B------:R-:W-:Y:S01]  /*6df0*/  LOP3.LUT R13, R120, 0xffff0000, RZ, 0xc0, !PT ;  /* 0xffff0000780d7812 */ /* 0x000fe200078ec0ff */
        /* <DEDUP_REMOVED lines=20> */
.L_x_7070:
[----:B------:R-:W-:Y:S05]  /*6f40*/  BSYNC B2 ;  /* 0x0000000000027941 */ /* 0x000fea0003800000 */
.L_x_7069:
[----:B------:R-:W-:Y:S01]  /*6f50*/  ISETP.GE.AND P4, PT, R11, R110, PT ;  /* 0x0000006e0b00720c */ /* 0x000fe20003f86270 */
[----:B0-----:R0:W-:-:S12]  /*6f60*/  ST.E.128 desc[UR38][R48.64], R12 ;  /* 0x0000000c30007985 */ /* 0x0011d8000c101d26 */
[----:B------:R-:W-:-:S05]  /*6f70*/  @!P4 IMAD.WIDE R50, R11, 0x2, R50 ;  /* 0x000000020b32c825 */ /* 0x000fca00078e0232 */
[----:B----4-:R0:W-:Y:S02]  /*6f80*/  @!P4 ST.E.128 desc[UR38][R50.64], R44 ;  /* 0x0000002c3200c985 */ /* 0x0101e4000c101d26 */
.L_x_7068:
[----:B------:R-:W-:Y:S05]  /*6f90*/  BSYNC B1 ;  /* 0x0000000000017941 */ /* 0x000fea0003800000 */
.L_x_7067:
[----:B------:R-:W-:-:S03]  /*6fa0*/  UMOV UR4, 0xffffffff ;  /* 0xffffffff00047882 */ /* 0x000fc60000000000 */
[----:B------:R-:W-:Y:S05]  /*6fb0*/  BRA.DIV UR4, `(.L_x_7071) ;  /* 0x0000013604847947 */ /* 0x000fea000b800000 */
[----:B0-----:R-:W0:Y:S04]  /*6fc0*/  SHFL.IDX PT, R108, R108, 0x3, 0x181f ;  /* 0x00781f006c6c7f89 */ /* 0x001e2800000e0000 */
[----:B------:R0:W0:Y:S02]  /*6fd0*/  SHFL.IDX PT, R50, R109, 0x3, 0x181f ;  /* 0x00781f006d327f89 */ /* 0x00002400000e0000 */
.L_x_7343:
[----:B------:R-:W-:-:S13]  /*6fe0*/  ISETP.GE.OR P4, PT, R218, R98, P1 ;  /* 0x00000062da00720c */ /* 0x000fda0000f86670 */
[----:B------:R-:W-:Y:S05]  /*6ff0*/  @P4 BRA `(.L_x_7044) ;  /* 0x0000000c008c4947 */ /* 0x000fea0003800000 */
[----:B------:R-:W-:Y:S01]  /*7000*/  SEL R112, R37, R112, !P0 ;  /* 0x0000007025707207 */ /* 0x000fe20004000000 */
[----:B------:R-:W-:Y:S01]  /*7010*/  BSSY B1, `(.L_x_7072) ;  /* 0x0000070000017945 */ /* 0x000fe20003800000 */
[C---:B0-----:R-:W-:Y:S02]  /*7020*/  LEA R48, P4, R43.reuse, R50, 0x1 ;  /* 0x000000322b307211 */ /* 0x041fe400078808ff */
[----:B------:R-:W-:Y:S02]  /*7030*/  SHF.R.S32.HI R11, RZ, 0x1f, R112 ;  /* 0x0000001fff0b7819 */ /* 0x000fe40000011470 */
[----:B------:R-:W-:Y:S02]  /*7040*/  LEA.HI.X R49, R43, R108, R83, 0x1, P4 ;  /* 0x0000006c2b317211 */ /* 0x000fe400020f0c53 */
[----:B------:R-:W-:-:S04]  /*7050*/  LEA.HI R112, R11, R112, RZ, 0x4 ;  /* 0x000000700b707211 */ /* 0x000fc800078f20ff */
[----:B------:R-:W-:-:S04]  /*7060*/  LEA.HI.SX32 R112, R112, R81, 0x1c ;  /* 0x0000005170707211 */ /* 0x000fc800078fe2ff */
[----:B----4-:R-:W-:Y:S01]  /*7070*/  SHF.R.S32.HI R13, RZ, 0x1f, R112 ;  /* 0x0000001fff0d7819 */ /* 0x010fe20000011470 */
        /* <DEDUP_REMOVED lines=14> */
[----:B------:R-:W-:Y:S01]  /*7160*/  SHF.R.U64 R63, R68, 0x10, R69 ;  /* 0x00000010443f7819 */ /* 0x000fe20000001245 */
[----:B0-----:R-:W-:Y:S01]  /*7170*/  IMAD.U32 R51, R13, 0x10000, RZ ;  /* 0x000100000d337824 */ /* 0x001fe200078e00ff */
[----:B------:R-:W-:Y:S01]  /*7180*/  SHF.R.U64 R61, R72, 0x10, R73 ;  /* 0x00000010483d7819 */ /* 0x000fe20000001249 */
[----:B----4-:R-:W-:Y:S01]  /*7190*/  IMAD.U32 R57, R47, 0x10000, RZ ;  /* 0x000100002f397824 */ /* 0x010fe200078e00ff */
[----:B------:R-:W-:Y:S01]  /*71a0*/  SHF.R.U32.HI R68, RZ, 0x10, R69 ;  /* 0x00000010ff447819 */ /* 0x000fe20000011645 */
[----:B------:R-:W-:Y:S01]  /*71b0*/  IMAD.U32 R53, R44, 0x10000, RZ ;  /* 0x000100002c357824 */ /* 0x000fe200078e00ff */
[----:B------:R-:W-:Y:S02]  /*71c0*/  SHF.R.U32.HI R72, RZ, 0x10, R73 ;  /* 0x00000010ff487819 */ /* 0x000fe40000011649 */
[----:B------:R-:W-:Y:S02]  /*71d0*/  SHF.R.U64 R60, R70, 0x10, R71 ;  /* 0x00000010463c7819 */ /* 0x000fe40000001247 */
[----:B------:R-:W-:-:S02]  /*71e0*/  PRMT R115, R115, 0x5410, R68 ;  /* 0x0000541073737816 */ /* 0x000fc40000000044 */
[----:B------:R-:W-:Y:S02]  /*71f0*/  PRMT R119, R119, 0x5410, R72 ;  /* 0x0000541077777816 */ /* 0x000fe40000000048 */
[----:B------:R-:W-:Y:S02]  /*7200*/  SHF.L.U32 R55, R45, 0x10, RZ ;  /* 0x000000102d377819 */ /* 0x000fe400000006ff */
[----:B------:R-:W-:Y:S01]  /*7210*/  PRMT R111, R111, 0x5410, R60 ;  /* 0x000054106f6f7816 */ /* 0x000fe2000000003c */
[----:B------:R-:W-:Y:S01]  /*7220*/  IMAD.U32 R62, R119, 0x10000, RZ ;  /* 0x00010000773e7824 */ /* 0x000fe200078e00ff */
[----:B------:R-:W-:Y:S01]  /*7230*/  SHF.R.U32.HI R70, RZ, 0x10, R71 ;  /* 0x00000010ff467819 */ /* 0x000fe20000011647 */
[----:B------:R-:W-:Y:S01]  /*7240*/  IMAD.U32 R60, R115, 0x10000, RZ ;  /* 0x00010000733c7824 */ /* 0x000fe200078e00ff */
[--C-:B------:R-:W-:Y:S01]  /*7250*/  SHF.R.U64 R59, R74, 0x10, R75.reuse ;  /* 0x000000104a3b7819 */ /* 0x100fe2000000124b */
[C---:B------:R-:W-:Y:S01]  /*7260*/  FMUL.FTZ R64, R55.reuse, R62 ;  /* 0x0000003e37407220 */ /* 0x040fe20000410000 */
[----:B------:R-:W-:Y:S01]  /*7270*/  SHF.R.U32.HI R74, RZ, 0x10, R75 ;  /* 0x00000010ff4a7819 */ /* 0x000fe2000001164b */
[-C--:B------:R-:W-:Y:S01]  /*7280*/  FMUL.FTZ R66, R55, R60.reuse ;  /* 0x0000003c37427220 */ /* 0x080fe20000410000 */
[----:B------:R-:W-:Y:S01]  /*7290*/  PRMT R113, R113, 0x5410, R70 ;  /* 0x0000541071717816 */ /* 0x000fe20000000046 */
[----:B------:R-:W-:Y:S01]  /*72a0*/  FFMA.FTZ R64, R51, R60, -R64 ;  /* 0x0000003c33407223 */ /* 0x000fe20000010840 */
[----:B------:R-:W-:Y:S01]  /*72b0*/  PRMT R117, R117, 0x5410, R74 ;  /* 0x0000541075757816 */ /* 0x000fe2000000004a */
[----:B------:R-:W-:Y:S01]  /*72c0*/  FFMA.FTZ R66, R51, R62, R66 ;  /* 0x0000003e33427223 */ /* 0x000fe20000010042 */
[----:B------:R-:W-:Y:S01]  /*72d0*/  LOP3.LUT R56, R45, 0xffff0000, RZ, 0xc0, !PT ;  /* 0xffff00002d387812 */ /* 0x000fe200078ec0ff */
[----:B------:R-:W-:Y:S01]  /*72e0*/  IMAD.U32 R51, R113, 0x10000, RZ ;  /* 0x0001000071337824 */ /* 0x000fe200078e00ff */
[----:B------:R-:W-:Y:S01]  /*72f0*/  LOP3.LUT R119, R119, 0xffff0000, RZ, 0xc0, !PT ;  /* 0xffff000077777812 */ /* 0x000fe200078ec0ff */
[----:B------:R-:W-:Y:S01]  /*7300*/  IMAD.U32 R55, R117, 0x10000, RZ ;  /* 0x0001000075377824 */ /* 0x000fe200078e00ff */
[----:B------:R-:W-:-:S02]  /*7310*/  LOP3.LUT R115, R115, 0xffff0000, RZ, 0xc0, !PT ;  /* 0xffff000073737812 */ /* 0x000fc400078ec0ff */
[----:B------:R-:W-:Y:S02]  /*7320*/  PRMT R118, R118, 0x5410, R61 ;  /* 0x0000541076767816 */ /* 0x000fe4000000003d */
[----:B------:R-:W-:Y:S01]  /*7330*/  PRMT R116, R116, 0x5410, R59 ;  /* 0x0000541074747816 */ /* 0x000fe2000000003b */
[----:B------:R-:W-:Y:S01]  /*7340*/  FMUL.FTZ R59, R56, R119 ;  /* 0x00000077383b7220 */ /* 0x000fe20000410000 */
[----:B------:R-:W-:Y:S01]  /*7350*/  LOP3.LUT R54, R44, 0xffff0000, RZ, 0xc0, !PT ;  /* 0xffff00002c367812 */ /* 0x000fe200078ec0ff */
[----:B------:R-:W-:Y:S01]  /*7360*/  FMUL.FTZ R61, R56, R115 ;  /* 0x00000073383d7220 */ /* 0x000fe20000410000 */
[----:B------:R-:W-:Y:S01]  /*7370*/  LOP3.LUT R52, R13, 0xffff0000, RZ, 0xc0, !PT ;  /* 0xffff00000d347812 */ /* 0x000fe200078ec0ff */
[----:B------:R-:W-:Y:S01]  /*7380*/  IMAD.U32 R44, R15, 0x10000, RZ ;  /* 0x000100000f2c7824 */ /* 0x000fe200078e00ff */
[----:B------:R-:W-:Y:S01]  /*7390*/  LOP3.LUT R58, R47, 0xffff0000, RZ, 0xc0, !PT ;  /* 0xffff00002f3a7812 */ /* 0x000fe200078ec0ff */
[----:B------:R-:W-:Y:S01]  /*73a0*/  FMUL.FTZ R56, R57, R51 ;  /* 0x0000003339387220 */ /* 0x000fe20000410000 */
[----:B------:R-:W-:Y:S01]  /*73b0*/  LOP3.LUT R117, R117, 0xffff0000, RZ, 0xc0, !PT ;  /* 0xffff000075757812 */ /* 0x000fe200078ec0ff */
[----:B------:R-:W-:Y:S01]  /*73c0*/  FFMA.FTZ R59, R52, R115, -R59 ;  /* 0x00000073343b7223 */ /* 0x000fe2000001083b */
[----:B------:R-:W-:Y:S01]  /*73d0*/  PRMT R114, R114, 0x5410, R63 ;  /* 0x0000541072727816 */ /* 0x000fe2000000003f */
[-C--:B------:R-:W-:Y:S01]  /*73e0*/  FMUL.FTZ R63, R57, R55.reuse ;  /* 0x00000037393f7220 */ /* 0x080fe20000410000 */
[----:B------:R-:W-:Y:S01]  /*73f0*/  LOP3.LUT R113, R113, 0xffff0000, RZ, 0xc0, !PT ;  /* 0xffff000071717812 */ /* 0x000fe200078ec0ff */
[----:B------:R-:W-:Y:S01]  /*7400*/  FFMA.FTZ R60, R44, R55, R56 ;  /* 0x000000372c3c7223 */ /* 0x000fe20000010038 */
[----:B------:R-:W-:Y:S01]  /*7410*/  LOP3.LUT R45, R15, 0xffff0000, RZ, 0xc0, !PT ;  /* 0xffff00000f2d7812 */ /* 0x000fe200078ec0ff */
[----:B------:R-:W-:Y:S01]  /*7420*/  FFMA.FTZ R61, R52, R119, R61 ;  /* 0x00000077343d7223 */ /* 0x000fe2000001003d */
[----:B------:R-:W-:Y:S01]  /*7430*/  FMUL.FTZ R56, R58, R117 ;  /* 0x000000753a387220 */ /* 0x000fe20000410000 */
[----:B------:R-:W-:Y:S01]  /*7440*/  FFMA.FTZ R63, R44, R51, -R63 ;  /* 0x000000332c3f7223 */ /* 0x000fe2000001083f */
[----:B------:R-:W-:-:S02]  /*7450*/  IMAD.U32 R52, R118, 0x10000, RZ ;  /* 0x0001000076347824 */ /* 0x000fc400078e00ff */
[-C--:B------:R-:W-:Y:S01]  /*7460*/  FMUL.FTZ R62, R58, R113.reuse ;  /* 0x000000713a3e7220 */ /* 0x080fe20000410000 */
[----:B------:R-:W-:Y:S02]  /*7470*/  IMAD.U32 R44, R114, 0x10000, RZ ;  /* 0x00010000722c7824 */ /* 0x000fe400078e00ff */
[----:B------:R-:W-:Y:S01]  /*7480*/  FFMA.FTZ R58, R45, R113, -R56 ;  /* 0x000000712d3a7223 */ /* 0x000fe20000010838 */
[C---:B------:R-:W-:Y:S01]  /*7490*/  FMUL.FTZ R56, R53.reuse, R52 ;  /* 0x0000003435387220 */ /* 0x040fe20000410000 */
[----:B------:R-:W-:Y:S01]  /*74a0*/  IMAD.U32 R13, R12, 0x10000, RZ ;  /* 0x000100000c0d7824 */ /* 0x000fe200078e00ff */
[----:B------:R-:W-:Y:S01]  /*74b0*/  LOP3.LUT R55, R118, 0xffff0000, RZ, 0xc0, !PT ;  /* 0xffff000076377812 */ /* 0x000fe200078ec0ff */
[-C--:B------:R-:W-:Y:S01]  /*74c0*/  FMUL.FTZ R53, R53, R44.reuse ;  /* 0x0000002c35357220 */ /* 0x080fe20000410000 */
[----:B------:R-:W-:Y:S01]  /*74d0*/  LOP3.LUT R12, R12, 0xffff0000, RZ, 0xc0, !PT ;  /* 0xffff00000c0c7812 */ /* 0x000fe200078ec0ff */
[----:B------:R-:W-:Y:S01]  /*74e0*/  IMAD.U32 R47, R46, 0x10000, RZ ;  /* 0x000100002e2f7824 */ /* 0x000fe200078e00ff */
[----:B------:R-:W-:Y:S01]  /*74f0*/  LOP3.LUT R51, R114, 0xffff0000, RZ, 0xc0, !PT ;  /* 0xffff000072337812 */ /* 0x000fe200078ec0ff */
[----:B------:R-:W-:Y:S01]  /*7500*/  FFMA.FTZ R117, R45, R117, R62 ;  /* 0x000000752d757223 */ /* 0x000fe2000001003e */
[C---:B------:R-:W-:Y:S01]  /*7510*/  FFMA.FTZ R56, R13.reuse, R44, -R56 ;  /* 0x0000002c0d387223 */ /* 0x040fe20000010838 */
[----:B------:R-:W-:Y:S01]  /*7520*/  FFMA.FTZ R53, R13, R52, R53 ;  /* 0x000000340d357223 */ /* 0x000fe20000010035 */
[----:B------:R-:W-:Y:S01]  /*7530*/  LOP3.LUT R46, R46, 0xffff0000, RZ, 0xc0, !PT ;  /* 0xffff00002e2e7812 */ /* 0x000fe200078ec0ff */
[----:B------:R-:W-:Y:S01]  /*7540*/  FMUL.FTZ R45, R54, R55 ;  /* 0x00000037362d7220 */ /* 0x000fe20000410000 */
[C---:B------:R-:W-:Y:S01]  /*7550*/  SHF.L.U32 R52, R116.reuse, 0x10, RZ ;  /* 0x0000001074347819 */ /* 0x040fe200000006ff */
[C---:B------:R-:W-:Y:S01]  /*7560*/  IMAD.U32 R44, R111.reuse, 0x10000, RZ ;  /* 0x000100006f2c7824 */ /* 0x040fe200078e00ff */
[----:B------:R-:W-:Y:S01]  /*7570*/  LOP3.LUT R13, R116, 0xffff0000, RZ, 0xc0, !PT ;  /* 0xffff0000740d7812 */ /* 0x000fe200078ec0ff */
[----:B------:R-:W-:Y:S01]  /*7580*/  IMAD.U32 R15, R14, 0x10000, RZ ;  /* 0x000100000e0f7824 */ /* 0x000fe200078e00ff */
[----:B------:R-:W-:Y:S01]  /*7590*/  LOP3.LUT R111, R111, 0xffff0000, RZ, 0xc0, !PT ;  /* 0xffff00006f6f7812 */ /* 0x000fe200078ec0ff */
[-C--:B------:R-:W-:Y:S01]  /*75a0*/  FMUL.FTZ R57, R54, R51.reuse ;  /* 0x0000003336397220 */ /* 0x080fe20000410000 */
[----:B------:R-:W-:Y:S01]  /*75b0*/  FFMA.FTZ R45, R12, R51, -R45 ;  /* 0x000000330c2d7223 */ /* 0x000fe2000001082d */
[----:B------:R-:W-:Y:S01]  /*75c0*/  LOP3.LUT R14, R14, 0xffff0000, RZ, 0xc0, !PT ;  /* 0xffff00000e0e7812 */ /* 0x000fe200078ec0ff */
[C---:B------:R-:W-:Y:S01]  /*75d0*/  FMUL.FTZ R54, R47.reuse, R52 ;  /* 0x000000342f367220 */ /* 0x040fe20000410000 */
[C---:B------:R-:W-:Y:S01]  /*75e0*/  FMUL.FTZ R51, R46.reuse, R13 ;  /* 0x0000000d2e337220 */ /* 0x040fe20000410000 */
[-C--:B------:R-:W-:Y:S01]  /*75f0*/  FMUL.FTZ R47, R47, R44.reuse ;  /* 0x0000002c2f2f7220 */ /* 0x080fe20000410000 */
[----:B------:R-:W-:Y:S01]  /*7600*/  FMUL.FTZ R46, R46, R111 ;  /* 0x0000006f2e2e7220 */ /* 0x000fe20000410000 */
[----:B------:R-:W-:Y:S01]  /*7610*/  FFMA.FTZ R12, R12, R55, R57 ;  /* 0x000000370c0c7223 */ /* 0x000fe20000010039 */
[C---:B------:R-:W-:Y:S01]  /*7620*/  FFMA.FTZ R54, R15.reuse, R44, -R54 ;  /* 0x0000002c0f367223 */ /* 0x040fe20000010836 */
[----:B------:R-:W-:Y:S01]  /*7630*/  FFMA.FTZ R47, R15, R52, R47 ;  /* 0x000000340f2f7223 */ /* 0x000fe2000001002f */
[C---:B------:R-:W-:Y:S01]  /*7640*/  FFMA.FTZ R46, R14.reuse, R13, R46 ;  /* 0x0000000d0e2e7223 */ /* 0x040fe2000001002e */
[----:B------:R-:W-:Y:S01]  /*7650*/  FFMA.FTZ R51, R14, R111, -R51 ;  /* 0x0000006f0e337223 */ /* 0x000fe20000010833 */
        /* <DEDUP_REMOVED lines=11> */
.L_x_7073:
[----:B------:R-:W-:Y:S05]  /*7710*/  BSYNC B1 ;  /* 0x0000000000017941 */ /* 0x000fea0003800000 */
.L_x_7072:
[----:B0-----:R0:W-:Y:S01]  /*7720*/  ST.E.128 desc[UR38][R48.64], R12 ;  /* 0x0000000c30007985 */ /* 0x0011e2000c101d26 */
[----:B------:R-:W-:Y:S01]  /*7730*/  ISETP.GE.AND P3, PT, R11, R110, PT ;  /* 0x0000006e0b00720c */ /* 0x000fe20003f66270 */
[----:B------:R-:W-:-:S12]  /*7740*/  IMAD.MOV.U32 R51, RZ, RZ, R108 ;  /* 0x000000ffff337224 */ /* 0x000fd800078e006c */
[----:B------:R-:W-:Y:S05]  /*7750*/  @P3 BRA `(.L_x_7044) ;  /* 0x0000000400b43947 */ /* 0x000fea0003800000 */
[----:B0-----:R-:W-:-:S05]  /*7760*/  IMAD.WIDE R12, R11, 0x2, R50 ;  /* 0x000000020b0c7825 */ /* 0x001fca00078e0232 */
[----:B----4-:R0:W-:Y:S01]  /*7770*/  ST.E.128 desc[UR38][R12.64], R44 ;  /* 0x0000002c0c007985 */ /* 0x0101e2000c101d26 */
[----:B------:R-:W-:Y:S05]  /*7780*/  BRA `(.L_x_7044) ;  /* 0x0000000400a87947 */ /* 0x000fea0003800000 */
.L_x_7003:
[----:B------:R-:W-:-:S13]  /*7790*/  ISETP.NE.AND P5, PT, R157, 0x3, PT ;  /* 0x000000039d00780c */ /* 0x000fda0003fa5270 */
[----:B------:R-:W-:Y:S05]  /*77a0*/  @!P5 BRA `(.L_x_7074) ;  /* 0x000000000004d947 */ /* 0x000fea0003800000 */
[----:B------:R-:W-:Y:S01]  /*77b0*/  BPT.TRAP 0x1 ;  /* 0x000000040000795c */ /* 0x000fe20000300000 */
.L_x_7074:
[----:B------:R-:W-:Y:S01]  /*77c0*/  IMAD R92, R155, 0x8, R156 ;  /* 0x000000089b5c7824 */ /* 0x000fe200078e029c */
[----:B------:R-:W-:Y:S01]  /*77d0*/  SHF.L.U32 R103, R154, 0x1f, RZ ;  /* 0x0000001f9a677819 */ /* 0x000fe200000006ff */
[----:B------:R-:W-:Y:S01]  /*77e0*/  BSSY B1, `(.L_x_7075) ;  /* 0x0000004000017945 */ /* 0x000fe20003800000 */
[----:B------:R-:W-:Y:S02]  /*77f0*/  SHF.R.S32.HI R100, RZ, 0x1f, R101 ;  /* 0x0000001fff647819 */ /* 0x000fe40000011465 */
[----:B------:R-:W0:Y:S02]  /*7800*/  SYNCS.PHASECHK.TRANS64.TRYWAIT P3, [R92+URZ+0x28890], R103 ;  /* 0x028890675c0075a7 */ /* 0x000e24000806017f */
[----:B0-----:R-:W-:Y:S05]  /*7810*/  @!P3 BRA `(.L_x_7076) ;  /* 0x0000012c00b8b947 */ /* 0x001fea0003800000 */
.L_x_7344:
[----:B------:R-:W-:Y:S05]  /*7820*/  BSYNC B1 ;  /* 0x0000000000017941 */ /* 0x000fea0003800000 */
.L_x_7075:
        /* <DEDUP_REMOVED lines=27> */
.L_x_7348:
[----:B------:R-:W-:Y:S04]  /*79e0*/  BSSY B1, `(.L_x_7078) ;  /* 0x000000d000017945 */ /* 0x000fe80003800000 */
[----:B------:R-:W-:Y:S05]  /*79f0*/  @!P3 BRA `(.L_x_7079) ;  /* 0x00000000002cb947 */ /* 0x000fea0003800000 */
[----:B------:R-:W-:Y:S02]  /*7a00*/  ULDC UR4, c[0x0][0x2f4] ;  /* 0x0000bd0000047ab9 */ /* 0x000fe40000000800 */
[----:B------:R-:W-:-:S13]  /*7a10*/  ISETP.GE.AND P3, PT, R16, UR4, PT ;  /* 0x0000000410007c0c */ /* 0x000fda000bf66270 */
[----:B---3--:R-:W-:-:S04]  /*7a20*/  @!P3 LEA R50, P4, R16, R14, 0x1 ;  /* 0x0000000e1032b211 */ /* 0x008fc800078808ff */
[----:B--2---:R-:W-:Y:S02]  /*7a30*/  @!P3 LEA.HI.X R51, R16, R45, R17, 0x1, P4 ;  /* 0x0000002d1033b211 */ /* 0x004fe400020f0c11 */
[----:B------:R-:W-:-:S13]  /*7a40*/  ISETP.GE.AND P4, PT, R22, UR4, PT ;  /* 0x0000000416007c0c */ /* 0x000fda000bf86270 */
[C---:B------:R-:W-:Y:S02]  /*7a50*/  @!P4 LEA R48, P6, R22.reuse, R14, 0x1 ;  /* 0x0000000e1630c211 */ /* 0x040fe400078c08ff */
[----:B------:R-:W2:Y:S02]  /*7a60*/  @!P3 LDS.128 R12, [R94+0x18400] ;  /* 0x018400005e0cb984 */ /* 0x000ea40000000c00 */
[----:B------:R-:W-:Y:S02]  /*7a70*/  @!P4 LEA.HI.X R49, R22, R45, R2, 0x1, P6 ;  /* 0x0000002d1631c211 */ /* 0x000fe400030f0c02 */
[----:B--2---:R-:W-:Y:S04]  /*7a80*/  @!P3 ST.E.128 desc[UR38][R50.64], R12 ;  /* 0x0000000c3200b985 */ /* 0x004fe8000c101d26 */
[----:B------:R-:W2:Y:S04]  /*7a90*/  @!P4 LDS.128 R12, [R94+0x1c400] ;  /* 0x01c400005e0cc984 */ /* 0x000ea80000000c00 */
[----:B--2---:R4:W-:Y:S02]  /*7aa0*/  @!P4 ST.E.128 desc[UR38][R48.64], R12 ;  /* 0x0000000c3000c985 */ /* 0x0049e4000c101d26 */
.L_x_7079:
[----:B------:R-:W-:Y:S05]  /*7ab0*/  BSYNC B1 ;  /* 0x0000000000017941 */ /* 0x000fea0003800000 */
.L_x_7078:
[----:B------:R-:W-:-:S03]  /*7ac0*/  UMOV UR4, 0xffffffff ;  /* 0xffffffff00047882 */ /* 0x000fc60000000000 */
[----:B------:R-:W-:Y:S05]  /*7ad0*/  BRA.DIV UR4, `(.L_x_7080) ;  /* 0x0000012e04647947 */ /* 0x000fea000b800000 */
[----:B--2---:R2:W0:Y:S04]  /*7ae0*/  SHFL.IDX PT, R45, R46, 0x1, 0x181f ;  /* 0x00381f002e2d7f89 */ /* 0x00442800000e0000 */
[----:B---34-:R2:W3:Y:S02]  /*7af0*/  SHFL.IDX PT, R14, R44, 0x1, 0x181f ;  /* 0x00381f002c0e7f89 */ /* 0x0184e400000e0000 */
.L_x_7352:
[----:B------:R-:W-:Y:S01]  /*7b00*/  ISETP.GE.AND P3, PT, R47, 0x21, PT ;  /* 0x000000212f00780c */ /* 0x000fe20003f66270 */
[----:B------:R-:W-:-:S12]  /*7b10*/  BSSY B1, `(.L_x_7081) ;  /* 0x000000d000017945 */ /* 0x000fd80003800000 */
[----:B------:R-:W-:Y:S05]  /*7b20*/  @!P3 BRA `(.L_x_7082) ;  /* 0x00000000002cb947 */ /* 0x000fea0003800000 */
[----:B------:R-:W-:Y:S02]  /*7b30*/  ULDC UR4, c[0x0][0x2f4] ;  /* 0x0000bd0000047ab9 */ /* 0x000fe40000000800 */
[----:B------:R-:W-:-:S13]  /*7b40*/  ISETP.GE.AND P3, PT, R16, UR4, PT ;  /* 0x0000000410007c0c */ /* 0x000fda000bf66270 */
[----:B---3--:R-:W-:-:S04]  /*7b50*/  @!P3 LEA R50, P4, R16, R14, 0x1 ;  /* 0x0000000e1032b211 */ /* 0x008fc800078808ff */
[----:B0-----:R-:W-:Y:S02]  /*7b60*/  @!P3 LEA.HI.X R51, R16, R45, R17, 0x1, P4 ;  /* 0x0000002d1033b211 */ /* 0x001fe400020f0c11 */
[----:B------:R-:W-:-:S13]  /*7b70*/  ISETP.GE.AND P4, PT, R22, UR4, PT ;  /* 0x0000000416007c0c */ /* 0x000fda000bf86270 */
[C---:B------:R-:W-:Y:S02]  /*7b80*/  @!P4 LEA R48, P6, R22.reuse, R14, 0x1 ;  /* 0x0000000e1630c211 */ /* 0x040fe400078c08ff */
[----:B------:R-:W0:Y:S02]  /*7b90*/  @!P3 LDS.128 R12, [R94+0x19400] ;  /* 0x019400005e0cb984 */ /* 0x000e240000000c00 */
[----:B------:R-:W-:Y:S02]  /*7ba0*/  @!P4 LEA.HI.X R49, R22, R45, R2, 0x1, P6 ;  /* 0x0000002d1631c211 */ /* 0x000fe400030f0c02 */
[----:B0-----:R-:W-:Y:S04]  /*7bb0*/  @!P3 ST.E.128 desc[UR38][R50.64], R12 ;  /* 0x0000000c3200b985 */ /* 0x001fe8000c101d26 */
[----:B------:R-:W0:Y:S04]  /*7bc0*/  @!P4 LDS.128 R12, [R94+0x1d400] ;  /* 0x01d400005e0cc984 */ /* 0x000e280000000c00 */
[----:B0-----:R4:W-:Y:S02]  /*7bd0*/  @!P4 ST.E.128 desc[UR38][R48.64], R12 ;  /* 0x0000000c3000c985 */ /* 0x0019e4000c101d26 */
.L_x_7082:
[----:B------:R-:W-:Y:S05]  /*7be0*/  BSYNC B1 ;  /* 0x0000000000017941 */ /* 0x000fea0003800000 */
.L_x_7081:
[----:B------:R-:W-:-:S03]  /*7bf0*/  UMOV UR4, 0xffffffff ;  /* 0xffffffff00047882 */ /* 0x000fc60000000000 */
[----:B------:R-:W-:Y:S05]  /*7c00*/  BRA.DIV UR4, `(.L_x_7083) ;  /* 0x0000012e04607947 */ /* 0x000fea000b800000 */
[----:B0-----:R0:W0:Y:S04]  /*7c10*/  SHFL.IDX PT, R45, R46, 0x2, 0x181f ;  /* 0x00581f002e2d7f89 */ /* 0x00102800000e0000 */
[----:B---34-:R3:W4:Y:S02]  /*7c20*/  SHFL.IDX PT, R14, R44, 0x2, 0x181f ;  /* 0x00581f002c0e7f89 */ /* 0x01872400000e0000 */
.L_x_7356:
[----:B------:R-:W-:Y:S01]  /*7c30*/  ISETP.GE.AND P3, PT, R47, 0x41, PT ;  /* 0x000000412f00780c */ /* 0x000fe20003f66270 */
[----:B------:R-:W-:-:S12]  /*7c40*/  BSSY B1, `(.L_x_7084) ;  /* 0x000000d000017945 */ /* 0x000fd80003800000 */
[----:B------:R-:W-:Y:S05]  /*7c50*/  @!P3 BRA `(.L_x_7085) ;  /* 0x00000000002cb947 */ /* 0x000fea0003800000 */
[----:B------:R-:W-:Y:S02]  /*7c60*/  ULDC UR4, c[0x0][0x2f4] ;  /* 0x0000bd0000047ab9 */ /* 0x000fe40000000800 */
[----:B------:R-:W-:-:S13]  /*7c70*/  ISETP.GE.AND P3, PT, R16, UR4, PT ;  /* 0x0000000410007c0c */ /* 0x000fda000bf66270 */
[----:B----4-:R-:W-:-:S04]  /*7c80*/  @!P3 LEA R50, P4, R16, R14, 0x1 ;  /* 0x0000000e1032b211 */ /* 0x010fc800078808ff */
        /* <DEDUP_REMOVED lines=8> */
.L_x_7085:
[----:B------:R-:W-:Y:S05]  /*7d10*/  BSYNC B1 ;  /* 0x0000000000017941 */ /* 0x000fea0003800000 */
.L_x_7084:
[----:B------:R-:W-:-:S03]  /*7d20*/  UMOV UR4, 0xffffffff ;  /* 0xffffffff00047882 */ /* 0x000fc60000000000 */
[----:B------:R-:W-:Y:S05]  /*7d30*/  BRA.DIV UR4, `(.L_x_7086) ;  /* 0x0000012e045c7947 */ /* 0x000fea000b800000 */
[----:B0-----:R0:W0:Y:S04]  /*7d40*/  SHFL.IDX PT, R45, R46, 0x3, 0x181f ;  /* 0x00781f002e2d7f89 */ /* 0x00102800000e0000 */
[----:B----4-:R4:W0:Y:S02]  /*7d50*/  SHFL.IDX PT, R14, R44, 0x3, 0x181f ;  /* 0x00781f002c0e7f89 */ /* 0x01082400000e0000 */
.L_x_7360:
[----:B------:R-:W-:-:S13]  /*7d60*/  ISETP.GE.AND P3, PT, R47, 0x61, PT ;  /* 0x000000612f00780c */ /* 0x000fda0003f66270 */
[----:B------:R-:W-:Y:S05]  /*7d70*/  @!P3 BRA `(.L_x_7044) ;  /* 0x00000000002cb947 */ /* 0x000fea0003800000 */
[----:B------:R-:W-:Y:S02]  /*7d80*/  ULDC UR4, c[0x0][0x2f4] ;  /* 0x0000bd0000047ab9 */ /* 0x000fe40000000800 */
[----:B------:R-:W-:-:S13]  /*7d90*/  ISETP.GE.AND P3, PT, R16, UR4, PT ;  /* 0x0000000410007c0c */ /* 0x000fda000bf66270 */
[----:B012---:R-:W-:-:S04]  /*7da0*/  @!P3 LEA R46, P4, R16, R14, 0x1 ;  /* 0x0000000e102eb211 */ /* 0x007fc800078808ff */
[----:B------:R-:W-:Y:S02]  /*7db0*/  @!P3 LEA.HI.X R47, R16, R45, R17, 0x1, P4 ;  /* 0x0000002d102fb211 */ /* 0x000fe400020f0c11 */
[----:B------:R-:W-:-:S13]  /*7dc0*/  ISETP.GE.AND P4, PT, R22, UR4, PT ;  /* 0x0000000416007c0c */ /* 0x000fda000bf86270 */
[C---:B---34-:R-:W-:Y:S02]  /*7dd0*/  @!P4 LEA R44, P6, R22.reuse, R14, 0x1 ;  /* 0x0000000e162cc211 */ /* 0x058fe400078c08ff */
[----:B------:R-:W0:Y:S02]  /*7de0*/  @!P3 LDS.128 R12, [R94+0x1b400] ;  /* 0x01b400005e0cb984 */ /* 0x000e240000000c00 */
[----:B------:R-:W-:Y:S02]  /*7df0*/  @!P4 LEA.HI.X R45, R22, R45, R2, 0x1, P6 ;  /* 0x0000002d162dc211 */ /* 0x000fe400030f0c02 */
[----:B0-----:R-:W-:Y:S04]  /*7e00*/  @!P3 ST.E.128 desc[UR38][R46.64], R12 ;  /* 0x0000000c2e00b985 */ /* 0x001fe8000c101d26 */
[----:B------:R-:W0:Y:S04]  /*7e10*/  @!P4 LDS.128 R12, [R94+0x1f400] ;  /* 0x01f400005e0cc984 */ /* 0x000e280000000c00 */
[----:B0-----:R0:W-:Y:S02]  /*7e20*/  @!P4 ST.E.128 desc[UR38][R44.64], R12 ;  /* 0x0000000c2c00c985 */ /* 0x0011e4000c101d26 */
.L_x_7044:
[----:B------:R-:W-:Y:S05]  /*7e30*/  BSYNC B0 ;  /* 0x0000000000007941 */ /* 0x000fea0003800000 */
.L_x_7002:
[----:B------:R-:W5:Y:S01]  /*7e40*/  S2R R11, SR_TID.X ;  /* 0x00000000000b7919 */ /* 0x000f620000002100 */
        /* <DEDUP_REMOVED lines=8> */
[----:B-----5:R-:W-:Y:S01]  /*7ed0*/  LOP3.LUT R11, R11, 0x7f, RZ, 0xc0, !PT ;  /* 0x0000007f0b0b7812 */ /* 0x020fe200078ec0ff */
[----:B---3--:R3:W-:Y:S03]  /*7ee0*/  BAR.SYNC.DEFER_BLOCKING R97, 0x80 ;  /* 0x000200610000751d */ /* 0x0087e60000010000 */
[----:B------:R-:W-:-:S13]  /*7ef0*/  ISETP.NE.AND P3, PT, R11, RZ, PT ;  /* 0x000000ff0b00720c */ /* 0x000fda0003f65270 */
[----:B------:R-:W-:-:S05]  /*7f00*/  @!P3 VIADD R11, R92, 0x288a0 ;  /* 0x000288a05c0bb836 */ /* 0x000fca0000000000 */
[----:B------:R-:W-:-:S04]  /*7f10*/  @!P3 PRMT R11, RZ, 0x654, R11 ;  /* 0x00000654ff0bb816 */ /* 0x000fc8000000000b */
[----:B------:R3:W-:Y:S01]  /*7f20*/  @!P3 SYNCS.ARRIVE.TRANS64.RED.A1T0 RZ, [R11+URZ], RZ ;  /* 0x000000ff0bffb9a7 */ /* 0x0007e2000810043f */
[----:B------:R-:W-:Y:S05]  /*7f30*/  @!P5 BRA `(.L_x_7088) ;  /* 0x000000000004d947 */ /* 0x000fea0003800000 */
[----:B------:R-:W-:Y:S01]  /*7f40*/  BPT.TRAP 0x1 ;  /* 0x000000040000795c */ /* 0x000fe20000300000 */
.L_x_7088:
[----:B------:R-:W-:Y:S05]  /*7f50*/  BSYNC B0 ;  /* 0x0000000000007941 */ /* 0x000fea0003800000 */
.L_x_7087:
[----:B------:R-:W5:Y:S01]  /*7f60*/  SYNCS.PHASECHK.TRANS64.TRYWAIT P4, [R92+URZ+0x288b0], R103 ;  /* 0x0288b0675c0075a7 */ /* 0x000f62000808017f */
[----:B------:R-:W-:Y:S01]  /*7f70*/  ULDC UR36, c[0x0][0x2f4] ;  /* 0x0000bd0000247ab9 */ /* 0x000fe20000000800 */
[----:B------:R-:W-:Y:S04]  /*7f80*/  BSSY B0, `(.L_x_7089) ;  /* 0x0000002000007945 */ /* 0x000fe80003800000 */
[----:B-----5:R-:W-:Y:S05]  /*7f90*/  @!P4 BRA `(.L_x_7090) ;  /* 0x0000012c000cc947 */ /* 0x020fea0003800000 */
.L_x_7361:
[----:B------:R-:W-:Y:S05]  /*7fa0*/  BSYNC B0 ;  /* 0x0000000000007941 */ /* 0x000fea0003800000 */
.L_x_7089:
[----:B------:R-:W-:Y:S01]  /*7fb0*/  ULDC.64 UR4, c[0x0][0x328] ;  /* 0x0000ca0000047ab9 */ /* 0x000fe20000000a00 */
[----:B------:R-:W-:Y:S01]  /*7fc0*/  IMAD.IADD R98, R98, 0x1, -R153 ;  /* 0x0000000162627824 */ /* 0x000fe200078e0a99 */
[----:B------:R-:W-:Y:S01]  /*7fd0*/  BSSY B0, `(.L_x_7091) ;  /* 0x0000020000007945 */ /* 0x000fe20003800000 */
[----:B------:R-:W-:Y:S02]  /*7fe0*/  IMAD R100, R100, UR4, RZ ;  /* 0x0000000464647c24 */ /* 0x000fe4000f8e02ff */
[----:B01--4-:R-:W-:-:S04]  /*7ff0*/  IMAD.WIDE.U32 R12, R101, UR4, RZ ;  /* 0x00000004650c7c25 */ /* 0x013fc8000f8e00ff */
[----:B------:R-:W-:Y:S01]  /*8000*/  IMAD R101, R101, UR5, R100 ;  /* 0x0000000565657c24 */ /* 0x000fe2000f8e0264 */
[----:B------:R-:W-:Y:S02]  /*8010*/  ULDC.64 UR4, c[0x0][0x338] ;  /* 0x0000ce0000047ab9 */ /* 0x000fe40000000a00 */
[----:B------:R-:W-:Y:S02]  /*8020*/  IMAD R99, R99, UR4, RZ ;  /* 0x0000000463637c24 */ /* 0x000fe4000f8e02ff */
[----:B------:R-:W-:Y:S02]  /*8030*/  IADD3 R13, R13, R101, RZ ;  /* 0x000000650d0d7210 */ /* 0x000fe40007ffe0ff */
[C---:B------:R-:W-:Y:S02]  /*8040*/  IMAD R99, R102.reuse, UR5, R99 ;  /* 0x0000000566637c24 */ /* 0x040fe4000f8e0263 */
[----:B------:R-:W-:Y:S01]  /*8050*/  IMAD.WIDE.U32 R102, R102, UR4, R12 ;  /* 0x0000000466667c25 */ /* 0x000fe2000f8e000c */
[----:B------:R-:W-:-:S03]  /*8060*/  ULDC.64 UR4, c[0x0][0x330] ;  /* 0x0000cc0000047ab9 */ /* 0x000fc60000000a00 */
[----:B---3--:R-:W-:Y:S02]  /*8070*/  IMAD R11, R35, UR4, RZ ;  /* 0x00000004230b7c24 */ /* 0x008fe4000f8e02ff */
[----:B------:R-:W-:Y:S02]  /*8080*/  IMAD.IADD R103, R103, 0x1, R99 ;  /* 0x0000000167677824 */ /* 0x000fe400078e0263 */
[C---:B------:R-:W-:Y:S02]  /*8090*/  IMAD R11, R42.reuse, UR5, R11 ;  /* 0x000000052a0b7c24 */ /* 0x040fe4000f8e020b */
[----:B------:R-:W-:Y:S01]  /*80a0*/  IMAD.WIDE.U32 R12, R42, UR4, R102 ;  /* 0x000000042a0c7c25 */ /* 0x000fe2000f8e0066 */
[----:B------:R-:W-:-:S03]  /*80b0*/  ULDC.64 UR4, c[0x0][0x318] ;  /* 0x0000c60000047ab9 */ /* 0x000fc60000000a00 */
[----:B------:R-:W-:Y:S01]  /*80c0*/  IMAD.IADD R11, R13, 0x1, R11 ;  /* 0x000000010d0b7824 */ /* 0x000fe200078e020b */
[----:B------:R-:W-:-:S04]  /*80d0*/  LEA R48, P4, R12, UR4, 0x1 ;  /* 0x000000040c307c11 */ /* 0x000fc8000f8808ff */
[----:B------:R-:W-:Y:S01]  /*80e0*/  LEA.HI.X R11, R12, UR5, R11, 0x1, P4 ;  /* 0x000000050c0b7c11 */ /* 0x000fe2000a0f0c0b */
[----:B------:R0:W1:Y:S01]  /*80f0*/  SHFL.IDX PT, R47, R48, RZ, 0x181f ;  /* 0x00181fff302f7589 */ /* 0x00006200000e0000 */
[----:B------:R-:W-:-:S03]  /*8100*/  ISETP.GE.AND P4, PT, R98, 0x1, PT ;  /* 0x000000016200780c */ /* 0x000fc60003f86270 */
[----:B------:R0:W3:Y:S10]  /*8110*/  SHFL.IDX PT, R13, R11, RZ, 0x181f ;  /* 0x00181fff0b0d7589 */ /* 0x0000f400000e0000 */
[----:B0-----:R-:W-:Y:S05]  /*8120*/  @!P4 BRA `(.L_x_7092) ;  /* 0x000000000028c947 */ /* 0x001fea0003800000 */
[----:B------:R-:W-:-:S13]  /*8130*/  ISETP.GE.AND P4, PT, R16, UR36, PT ;  /* 0x0000002410007c0c */ /* 0x000fda000bf86270 */
[----:B-12---:R-:W-:-:S04]  /*8140*/  @!P4 LEA R44, P5, R16, R47, 0x1 ;  /* 0x0000002f102cc211 */ /* 0x006fc800078a08ff */
[----:B---3--:R-:W-:Y:S02]  /*8150*/  @!P4 LEA.HI.X R45, R16, R13, R17, 0x1, P5 ;  /* 0x0000000d102dc211 */ /* 0x008fe400028f0c11 */
[----:B------:R-:W-:-:S13]  /*8160*/  ISETP.GE.AND P5, PT, R22, UR36, PT ;  /* 0x0000002416007c0c */ /* 0x000fda000bfa6270 */
[----:B------:R-:W-:-:S04]  /*8170*/  @!P5 LEA R46, P6, R22, R47, 0x1 ;  /* 0x0000002f162ed211 */ /* 0x000fc800078c08ff */
[----:B------:R-:W-:Y:S02]  /*8180*/  @!P5 LEA.HI.X R47, R22, R13, R2, 0x1, P6 ;  /* 0x0000000d162fd211 */ /* 0x000fe400030f0c02 */
[----:B------:R-:W0:Y:S04]  /*8190*/  @!P4 LDS.128 R12, [R94+0x400] ;  /* 0x000400005e0cc984 */ /* 0x000e280000000c00 */
[----:B0-----:R-:W-:Y:S04]  /*81a0*/  @!P4 ST.E.128 desc[UR38][R44.64], R12 ;  /* 0x0000000c2c00c985 */ /* 0x001fe8000c101d26 */
[----:B------:R-:W0:Y:S04]  /*81b0*/  @!P5 LDS.128 R12, [R94+0x4400] ;  /* 0x004400005e0cd984 */ /* 0x000e280000000c00 */
[----:B0-----:R0:W-:Y:S02]  /*81c0*/  @!P5 ST.E.128 desc[UR38][R46.64], R12 ;  /* 0x0000000c2e00d985 */ /* 0x0011e4000c101d26 */
.L_x_7092:
[----:B------:R-:W-:Y:S05]  /*81d0*/  BSYNC B0 ;  /* 0x0000000000007941 */ /* 0x000fea0003800000 */
.L_x_7091:
[----:B------:R-:W-:Y:S01]  /*81e0*/  ISETP.GE.AND P4, PT, R98, 0x21, PT ;  /* 0x000000216200780c */ /* 0x000fe20003f86270 */
[----:B0--3--:R0:W3:Y:S01]  /*81f0*/  SHFL.IDX PT, R13, R11, 0x1, 0x181f ;  /* 0x00381f000b0d7f89 */ /* 0x0090e200000e0000 */
[----:B------:R-:W-:Y:S03]  /*8200*/  BSSY B0, `(.L_x_7093) ;  /* 0x000000d000007945 */ /* 0x000fe60003800000 */
[----:B-1----:R0:W1:Y:S08]  /*8210*/  SHFL.IDX PT, R47, R48, 0x1, 0x181f ;  /* 0x00381f00302f7f89 */ /* 0x00207000000e0000 */
        /* <DEDUP_REMOVED lines=11> */
.L_x_7094:
[----:B------:R-:W-:Y:S05]  /*82d0*/  BSYNC B0 ;  /* 0x0000000000007941 */ /* 0x000fea0003800000 */
.L_x_7093:
        /* <DEDUP_REMOVED lines=15> */
.L_x_7096:
[----:B------:R-:W-:Y:S05]  /*83d0*/  BSYNC B0 ;  /* 0x0000000000007941 */ /* 0x000fea0003800000 */
.L_x_7095:
[----:B------:R-:W-:Y:S01]  /*83e0*/  ISETP.GE.AND P4, PT, R98, 0x61, PT ;  /* 0x000000616200780c */ /* 0x000fe20003f86270 */
[----:B------:R-:W4:Y:S01]  /*83f0*/  SHFL.IDX PT, R11, R11, 0x3, 0x181f ;  /* 0x00781f000b0b7f89 */ /* 0x000f2200000e0000 */
[----:B------:R-:W-:Y:S03]  /*8400*/  BSSY B0, `(.L_x_7097) ;  /* 0x000000d000007945 */ /* 0x000fe60003800000 */
[----:B01----:R0:W1:Y:S08]  /*8410*/  SHFL.IDX PT, R47, R48, 0x3, 0x181f ;  /* 0x00781f00302f7f89 */ /* 0x00307000000e0000 */
[----:B0-----:R-:W-:Y:S05]  /*8420*/  @!P4 BRA `(.L_x_7098) ;  /* 0x000000000028c947 */ /* 0x001fea0003800000 */
[----:B------:R-:W-:-:S13]  /*8430*/  ISETP.GE.AND P4, PT, R16, UR36, PT ;  /* 0x0000002410007c0c */ /* 0x000fda000bf86270 */
[----:B---3--:R-:W0:Y:S01]  /*8440*/  @!P4 LDS.128 R12, [R94+0x3400] ;  /* 0x003400005e0cc984 */ /* 0x008e220000000c00 */
[----:B-12---:R-:W-:-:S04]  /*8450*/  @!P4 LEA R44, P5, R16, R47, 0x1 ;  /* 0x0000002f102cc211 */ /* 0x006fc800078a08ff */
[----:B----4-:R-:W-:Y:S02]  /*8460*/  @!P4 LEA.HI.X R45, R16, R11, R17, 0x1, P5 ;  /* 0x0000000b102dc211 */ /* 0x010fe400028f0c11 */
[----:B------:R-:W-:-:S13]  /*8470*/  ISETP.GE.AND P5, PT, R22, UR36, PT ;  /* 0x0000002416007c0c */ /* 0x000fda000bfa6270 */
[----:B------:R-:W-:-:S04]  /*8480*/  @!P5 LEA R46, P6, R22, R47, 0x1 ;  /* 0x0000002f162ed211 */ /* 0x000fc800078c08ff */
[----:B------:R-:W-:Y:S01]  /*8490*/  @!P5 LEA.HI.X R47, R22, R11, R2, 0x1, P6 ;  /* 0x0000000b162fd211 */ /* 0x000fe200030f0c02 */
[----:B0-----:R-:W-:Y:S04]  /*84a0*/  @!P4 ST.E.128 desc[UR38][R44.64], R12 ;  /* 0x0000000c2c00c985 */ /* 0x001fe8000c101d26 */
[----:B------:R-:W0:Y:S04]  /*84b0*/  @!P5 LDS.128 R12, [R94+0x7400] ;  /* 0x007400005e0cd984 */ /* 0x000e280000000c00 */
[----:B0-----:R0:W-:Y:S02]  /*84c0*/  @!P5 ST.E.128 desc[UR38][R46.64], R12 ;  /* 0x0000000c2e00d985 */ /* 0x0011e4000c101d26 */
.L_x_7098:
[----:B------:R-:W-:Y:S05]  /*84d0*/  BSYNC B0 ;  /* 0x0000000000007941 */ /* 0x000fea0003800000 */
.L_x_7097:
[----:B------:R-:W-:Y:S01]  /*84e0*/  @!PT LDS RZ, [RZ] ;  /* 0x00000000fffff984 */ /* 0x000fe20000000800 */
[----:B------:R-:W-:Y:S01]  /*84f0*/  @!PT LDS RZ, [RZ] ;  /* 0x00000000fffff984 */ /* 0x000fe20000000800 */
[----:B------:R-:W-:Y:S01]  /*8500*/  @!PT LDS RZ, [RZ] ;  /* 0x00000000fffff984 */ /* 0x000fe20000000800 */
[----:B------:R-:W-:Y:S01]  /*8510*/  @!PT LDS RZ, [RZ] ;  /* 0x00000000fffff984 */ /* 0x000fe20000000800 */
[----:B------:R5:W-:Y:S06]  /*8520*/  MEMBAR.ALL.CTA ;  /* 0x0000000000007992 */ /* 0x000bec0000008000 */
[----:B-----5:R-:W5:Y:S01]  /*8530*/  FENCE.VIEW.ASYNC.S ;  /* 0x00000000000073c6 */ /* 0x020f620000000000 */
[----:B------:R-:W-:Y:S01]  /*8540*/  @!P3 VIADD R92, R92, 0x288c0 ;  /* 0x000288c05c5cb836 */ /* 0x000fe20000000000 */
[----:B-----5:R0:W-:Y:S01]  /*8550*/  BAR.SYNC.DEFER_BLOCKING R97, 0x80 ;  /* 0x000200610000751d */ /* 0x0201e20000010000 */
[----:B------:R-:W-:Y:S01]  /*8560*/  ISETP.NE.AND P4, PT, R93, RZ, PT ;  /* 0x000000ff5d00720c */ /* 0x000fe20003f85270 */
[----:B------:R-:W-:-:S02]  /*8570*/  VIADD R155, R155, 0x1 ;  /* 0x000000019b9b7836 */ /* 0x000fc40000000000 */
[----:B------:R-:W-:-:S04]  /*8580*/  @!P3 PRMT R92, RZ, 0x654, R92 ;  /* 0x00000654ff5cb816 */ /* 0x000fc8000000005c */
[----:B------:R0:W-:Y:S01]  /*8590*/  @!P3 SYNCS.ARRIVE.TRANS64.RED.A1T0 RZ, [R92+URZ], RZ ;  /* 0x000000ff5cffb9a7 */ /* 0x0001e2000810043f */
[----:B------:R-:W-:-:S04]  /*85a0*/  ISETP.NE.AND P3, PT, R155, 0x2, PT ;  /* 0x000000029b00780c */ /* 0x000fc80003f65270 */
[----:B----4-:R-:W-:Y:S02]  /*85b0*/  SEL R11, RZ, 0x1, P3 ;  /* 0x00000001ff0b7807 */ /* 0x010fe40001800000 */
[----:B------:R-:W-:Y:S02]  /*85c0*/  SEL R155, R155, RZ, P3 ;  /* 0x000000ff9b9b7207 */ /* 0x000fe40001800000 */
[----:B------:R-:W-:Y:S01]  /*85d0*/  LOP3.LUT R154, R154, R11, RZ, 0x3c, !PT ;  /* 0x0000000b9a9a7212 */ /* 0x000fe200078e3cff */
[----:B0-----:R-:W-:Y:S06]  /*85e0*/  @P4 BRA `(.L_x_7099) ;  /* 0xffffff98006c4947 */ /* 0x001fec000383ffff */
[----:B------:R-:W0:Y:S01]  /*85f0*/  S2R R12, SR_TID.X ;  /* 0x00000000000c7919 */ /* 0x000e220000002100 */
[----:B------:R-:W-:Y:S02]  /*8600*/  PLOP3.LUT P0, PT, PT, PT, PT, 0x8, 0x0 ;  /* 0x000000000000781c */ /* 0x000fe40003f0e170 */
[----:B0-----:R-:W-:-:S04]  /*8610*/  SHF.R.U32.HI R12, RZ, 0x7, R12 ;  /* 0x00000007ff0c7819 */ /* 0x001fc8000001160c */
[----:B------:R-:W-:-:S13]  /*8620*/  ISETP.NE.AND P4, PT, R12, 0x1, PT ;  /* 0x000000010c00780c */ /* 0x000fda0003f85270 */
[----:B------:R-:W-:Y:S06]  /*8630*/  @!P4 BAR.ARV 0x9, 0x100 ;  /* 0x024400000000cb1d */ /* 0x000fec0000002000 */
.L_x_6997:
[----:B------:R-:W-:Y:S01]  /*8640*/  ISETP.GE.AND P2, PT, R96, 0x1, PT ;  /* 0x000000016000780c */ /* 0x000fe20003f46270 */
[----:B------:R-:W-:Y:S01]  /*8650*/  IMAD.MOV.U32 R3, RZ, RZ, RZ ;  /* 0x000000ffff037224 */ /* 0x000fe200078e00ff */
[----:B------:R-:W-:Y:S01]  /*8660*/  PLOP3.LUT P1, PT, PT, PT, PT, 0x80, 0x0 ;  /* 0x000000000000781c */ /* 0x000fe20003f2f070 */
[----:B------:R-:W-:Y:S01]  /*8670*/  IMAD.MOV.U32 R0, RZ, RZ, RZ ;  /* 0x000000ffff007224 */ /* 0x000fe200078e00ff */
        /* <DEDUP_REMOVED lines=8> */
[----:B--2---:R-:W-:Y:S02]  /*8700*/  CS2R R44, SRZ ;  /* 0x00000000002c7805 */ /* 0x004fe4000001ff00 */
[----:B------:R-:W-:Y:S02]  /*8710*/  CS2R R32, SRZ ;  /* 0x0000000000207805 */ /* 0x000fe4000001ff00 */
[----:B------:R-:W-:-:S02]  /*8720*/  CS2R R72, SRZ ;  /* 0x0000000000487805 */ /* 0x000fc4000001ff00 */
[----:B------:R-:W-:Y:S02]  /*8730*/  CS2R R30, SRZ ;  /* 0x00000000001e7805 */ /* 0x000fe4000001ff00 */
[----:B------:R-:W-:Y:S02]  /*8740*/  CS2R R74, SRZ ;  /* 0x00000000004a7805 */ /* 0x000fe4000001ff00 */
[----:B------:R-:W-:Y:S02]  /*8750*/  CS2R R76, SRZ ;  /* 0x00000000004c7805 */ /* 0x000fe4000001ff00 */
[----:B------:R-:W-:Y:S02]  /*8760*/  CS2R R54, SRZ ;  /* 0x0000000000367805 */ /* 0x000fe4000001ff00 */
[----:B-1----:R-:W-:Y:S02]  /*8770*/  CS2R R46, SRZ ;  /* 0x00000000002e7805 */ /* 0x002fe4000001ff00 */
        /* <DEDUP_REMOVED lines=16> */
[----:B------:R-:W-:Y:S06]  /*8880*/  @P0 BRA `(.L_x_7100) ;  /* 0x00000000000c0947 */ /* 0x000fec0003800000 */
[----:B------:R-:W0:Y:S01]  /*8890*/  FENCE.VIEW.ASYNC.G ;  /* 0x00000000000073c6 */ /* 0x000e220000000100 */
[----:B------:R-:W-:Y:S05]  /*88a0*/  WARPSYNC.ALL ;  /* 0x0000000000007948 */ /* 0x000fea0003800000 */
[----:B0-----:R-:W-:Y:S06]  /*88b0*/  BAR.ARV 0xc, 0x180 ;  /* 0x0306000000007b1d */ /* 0x001fec0000002000 */
.L_x_7100:
[----:B------:R-:W-:Y:S01]  /*88c0*/  CS2R R10, SRZ ;  /* 0x00000000000a7805 */ /* 0x000fe2000001ff00 */
[----:B------:R-:W-:Y:S06]  /*88d0*/  @!P2 BRA `(.L_x_7101) ;  /* 0x0000008c0054a947 */ /* 0x000fec0003800000 */
[----:B------:R-:W-:-:S03]  /*88e0*/  UMOV UR4, 0xffffffff ;  /* 0xffffffff00047882 */ /* 0x000fc60000000000 */
[----:B------:R-:W-:Y:S05]  /*88f0*/  BRA.DIV UR4, `(.L_x_7102) ;  /* 0x0000012204c87947 */ /* 0x000fea000b800000 */
[----:B------:R0:W1:Y:S02]  /*8900*/  SHFL.IDX PT, R194, R221, RZ, 0x1f ;  /* 0x00001fffddc27589 */ /* 0x00006400000e0000 */
.L_x_7364:
[----:B-1----:R-:W-:Y:S02]  /*8910*/  LEA.HI R0, R194, R194, RZ, 0x1 ;  /* 0x000000c2c2007211 */ /* 0x002fe400078f08ff */
[----:B------:R-:W-:Y:S02]  /*8920*/  LOP3.LUT P0, RZ, R211, 0x3ff, RZ, 0xc0, !PT ;  /* 0x000003ffd3ff7812 */ /* 0x000fe4000780c0ff */
[----:B------:R-:W-:Y:S02]  /*8930*/  LOP3.LUT R3, R0, 0x1e, RZ, 0xc0, !PT ;  /* 0x0000001e00037812 */ /* 0x000fe400078ec0ff */
[----:B------:R-:W-:-:S03]  /*8940*/  P2R R25, PR, RZ, 0x1 ;  /* 0x00000001ff197803 */ /* 0x000fc60000000000 */
[----:B------:R-:W-:-:S04]  /*8950*/  IMAD.IADD R0, R194, 0x1, -R3 ;  /* 0x00000001c2007824 */ /* 0x000fc800078e0a03 */
[----:B------:R-:W-:-:S05]  /*8960*/  IMAD R0, R0, 0x2000, R211 ;  /* 0x0000200000007824 */ /* 0x000fca00078e02d3 */
[----:B------:R-:W-:-:S04]  /*8970*/  SHF.R.U32.HI R0, RZ, 0x4, R0 ;  /* 0x00000004ff007819 */ /* 0x000fc80000011600 */
[----:B------:R-:W-:Y:S01]  /*8980*/  LOP3.LUT R26, R0, 0x3fff, RZ, 0xc0, !PT ;  /* 0x00003fff001a7812 */ /* 0x000fe200078ec0ff */
[----:B------:R-:W-:Y:S06]  /*8990*/  @!P0 BRA `(.L_x_7103) ;  /* 0x0000000000408947 */ /* 0x000fec0003800000 */
[----:B------:R-:W-:Y:S01]  /*89a0*/  MOV R0, 0x0 ;  /* 0x0000000000007802 */ /* 0x000fe20000000f00 */
[----:B------:R-:W-:Y:S01]  /*89b0*/  ULDC.64 UR4, c[0x4][0x138] ;  /* 0x01004e0000047ab9 */ /* 0x000fe20000000a00 */
[----:B------:R-:W-:Y:S01]  /*89c0*/  ULDC.64 UR6, c[0x4][0x140] ;  /* 0x0100500000067ab9 */ /* 0x000fe20000000a00 */
[----:B------:R-:W-:Y:S01]  /*89d0*/  MOV R4, UR4 ;  /* 0x0000000400047c02 */ /* 0x000fe20008000f00 */
        /* <DEDUP_REMOVED lines=9> */
[----:B-1-3--:R-:W-:-:S07]  /*8a70*/  IMAD.MOV.U32 R13, RZ, RZ, RZ ;  /* 0x000000ffff0d7224 */ /* 0x00afce00078e00ff */
[----:B------:R-:W-:-:S07]  /*8a80*/  LEPC R20, `(.L_x_7103) ;  /* 0x000000001014794e */ /* 0x000fce0000000000 */
[----:B0-2--5:R-:W-:Y:S05]  /*8a90*/  CALL.ABS.NOINC R14 ;  /* 0x000000000e007343 */ /* 0x025fea0003c00000 */
.L_x_7103:
[----:B------:R-:W-:Y:S02]  /*8aa0*/  ULDC UR4, c[0x0][0x3f4] ;  /* 0x0000fd0000047ab9 */ /* 0x000fe40000000800 */
[----:B------:R-:W-:-:S13]  /*8ab0*/  ISETP.LT.AND P0, PT, RZ, UR4, PT ;  /* 0x00000004ff007c0c */ /* 0x000fda000bf01270 */
[----:B------:R-:W-:Y:S05]  /*8ac0*/  @P0 BRA `(.L_x_7104) ;  /* 0x00000000003c0947 */ /* 0x000fea0003800000 */
[----:B------:R-:W-:-:S04]  /*8ad0*/  LEA.HI R0, R207, R207, RZ, 0x1 ;  /* 0x000000cfcf007211 */ /* 0x000fc800078f08ff */
[----:B------:R-:W-:-:S05]  /*8ae0*/  LOP3.LUT R0, R0, 0xfffffffe, RZ, 0xc0, !PT ;  /* 0xfffffffe00007812 */ /* 0x000fca00078ec0ff */
[----:B------:R-:W-:-:S05]  /*8af0*/  IMAD.IADD R0, R207, 0x1, -R0 ;  /* 0x00000001cf007824 */ /* 0x000fca00078e0a00 */
[----:B------:R-:W-:-:S04]  /*8b00*/  SHF.L.U32 R3, R0, 0x1f, RZ ;  /* 0x0000001f00037819 */ /* 0x000fc800000006ff */
[----:B------:R1:W2:Y:S03]  /*8b10*/  SYNCS.PHASECHK.TRANS64.TRYWAIT P0, [R156+URZ+0x28800], R3 ;  /* 0x028800039c0075a7 */ /* 0x0002a6000800017f */
[----:B--2---:R-:W-:Y:S05]  /*8b20*/  @!P0 NANOSLEEP.SYNCS 0x989680 ;  /* 0x009896800000895d */ /* 0x004fea0003900000 */
[----:B------:R-:W2:Y:S01]  /*8b30*/  @!P0 SYNCS.PHASECHK.TRANS64 P0, [R156+URZ+0x28800], R3 ;  /* 0x028800039c0085a7 */ /* 0x000ea2000800007f */
[----:B------:R-:W-:Y:S04]  /*8b40*/  BSSY B0, `(.L_x_7105) ;  /* 0x0000006000007945 */ /* 0x000fe80003800000 */
[----:B--2---:R-:W-:Y:S05]  /*8b50*/  @P0 BRA `(.L_x_7106) ;  /* 0x0000000000100947 */ /* 0x004fea0003800000 */
.L_x_7107:
[----:B--2---:R2:W4:Y:S02]  /*8b60*/  SYNCS.PHASECHK.TRANS64.TRYWAIT P0, [R156+URZ+0x28800], R3 ;  /* 0x028800039c0075a7 */ /* 0x004524000800017f */
[----:B----4-:R-:W-:Y:S05]  /*8b70*/  @!P0 NANOSLEEP.SYNCS 0x989680 ;  /* 0x009896800000895d */ /* 0x010fea0003900000 */
[----:B------:R-:W4:Y:S02]  /*8b80*/  @!P0 SYNCS.PHASECHK.TRANS64 P0, [R156+URZ+0x28800], R3 ;  /* 0x028800039c0085a7 */ /* 0x000f24000800007f */
[----:B----4-:R-:W-:Y:S05]  /*8b90*/  @!P0 BRA `(.L_x_7107) ;  /* 0xfffffffc00f08947 */ /* 0x010fea000383ffff */
.L_x_7106:
[----:B------:R-:W-:Y:S05]  /*8ba0*/  BSYNC B0 ;  /* 0x0000000000007941 */ /* 0x000fea0003800000 */
.L_x_7105:
[----:B------:R-:W-:Y:S05]  /*8bb0*/  BRA `(.L_x_7108) ;  /* 0x0000003400f07947 */ /* 0x000fea0003800000 */
.L_x_7104:
[----:B-----5:R-:W-:Y:S01]  /*8bc0*/  SHF.R.S32.HI R0, RZ, 0x1f, R24 ;  /* 0x0000001fff007819 */ /* 0x020fe20000011418 */
[----:B------:R-:W-:Y:S01]  /*8bd0*/  ULDC.64 UR4, c[0x0][0x3f8] ;  /* 0x0000fe0000047ab9 */ /* 0x000fe20000000a00 */
[----:B------:R-:W-:Y:S01]  /*8be0*/  ULDC.64 UR6, c[0x0][0x408] ;  /* 0x0001020000067ab9 */ /* 0x000fe20000000a00 */
[----:B------:R-:W-:Y:S01]  /*8bf0*/  ISETP.NE.AND P2, PT, R25, RZ, PT ;  /* 0x000000ff1900720c */ /* 0x000fe20003f45270 */
[----:B------:R-:W-:-:S04]  /*8c00*/  IMAD.WIDE.U32 R4, R24, UR4, RZ ;  /* 0x0000000418047c25 */ /* 0x000fc8000f8e00ff */
[C---:B------:R-:W-:Y:S02]  /*8c10*/  IMAD R3, R0.reuse, UR4, RZ ;  /* 0x0000000400037c24 */ /* 0x040fe4000f8e02ff */
[----:B------:R-:W-:Y:S02]  /*8c20*/  IMAD R7, R0, UR6, RZ ;  /* 0x0000000600077c24 */ /* 0x000fe4000f8e02ff */
[C---:B------:R-:W-:Y:S01]  /*8c30*/  IMAD R3, R24.reuse, UR5, R3 ;  /* 0x0000000518037c24 */ /* 0x040fe2000f8e0203 */
[----:B------:R-:W-:Y:S01]  /*8c40*/  ULDC.64 UR4, c[0x0][0x3e8] ;  /* 0x0000fa0000047ab9 */ /* 0x000fe20000000a00 */
[----:B------:R-:W-:-:S04]  /*8c50*/  IMAD.WIDE.U32 R28, R24, UR6, RZ ;  /* 0x00000006181c7c25 */ /* 0x000fc8000f8e00ff */
[----:B------:R-:W-:Y:S01]  /*8c60*/  IMAD R7, R24, UR7, R7 ;  /* 0x0000000718077c24 */ /* 0x000fe2000f8e0207 */
[----:B------:R-:W-:Y:S01]  /*8c70*/  ULDC.64 UR6, c[0x0][0x400] ;  /* 0x0001000000067ab9 */ /* 0x000fe20000000a00 */
[----:B------:R-:W-:Y:S01]  /*8c80*/  IMAD.IADD R25, R3, 0x1, R5 ;  /* 0x0000000103197824 */ /* 0x000fe200078e0205 */
[----:B------:R-:W-:Y:S01]  /*8c90*/  LEA R24, P0, R4, UR4, 0x1 ;  /* 0x0000000404187c11 */ /* 0x000fe2000f8008ff */
[----:B------:R-:W-:Y:S01]  /*8ca0*/  IMAD.IADD R3, R7, 0x1, R29 ;  /* 0x0000000107037824 */ /* 0x000fe200078e021d */
[----:B------:R-:W-:Y:S02]  /*8cb0*/  LEA R27, P1, R28, UR6, 0x1 ;  /* 0x000000061c1b7c11 */ /* 0x000fe4000f8208ff */
[----:B------:R-:W-:Y:S02]  /*8cc0*/  LEA.HI.X R25, R4, UR5, R25, 0x1, P0 ;  /* 0x0000000504197c11 */ /* 0x000fe400080f0c19 */
[----:B------:R-:W-:Y:S01]  /*8cd0*/  LEA.HI.X R28, R28, UR7, R3, 0x1, P1 ;  /* 0x000000071c1c7c11 */ /* 0x000fe200088f0c03 */
[----:B------:R-:W-:Y:S08]  /*8ce0*/  @!P2 BRA `(.L_x_7109) ;  /* 0x000000000040a947 */ /* 0x000ff00003800000 */
        /* <DEDUP_REMOVED lines=15> */
[----:B0-2---:R-:W-:Y:S05]  /*8de0*/  CALL.ABS.NOINC R14 ;  /* 0x000000000e007343 */ /* 0x005fea0003c00000 */
.L_x_7109:
[----:B------:R-:W-:Y:S01]  /*8df0*/  ULDC.U8 UR4, c[0x0][0x410] ;  /* 0x0001040000047ab9 */ /* 0x000fe20000000000 */
[----:B------:R-:W-:Y:S01]  /*8e00*/  BSSY B0, `(.L_x_7110) ;  /* 0x000034f000007945 */ /* 0x000fe20003800000 */
[----:B------:R-:W-:Y:S01]  /*8e10*/  ISETP.NE.AND P0, PT, RZ, UR4, PT ;  /* 0x00000004ff007c0c */ /* 0x000fe2000bf05270 */
[----:B------:R-:W-:-:S12]  /*8e20*/  IMAD R5, R41, 0x80, R153 ;  /* 0x0000008029057824 */ /* 0x000fd800078e0299 */
[----:B------:R-:W-:Y:S05]  /*8e30*/  @!P0 BRA `(.L_x_7111) ;  /* 0x0000001800888947 */ /* 0x000fea0003800000 */
[----:B------:R-:W-:-:S03]  /*8e40*/  UMOV UR4, 0xffffffff ;  /* 0xffffffff00047882 */ /* 0x000fc60000000000 */
[----:B------:R-:W-:Y:S05]  /*8e50*/  BRA.DIV UR4, `(.L_x_7112) ;  /* 0x0000011e049c7947 */ /* 0x000fea000b800000 */
[----:B------:R1:W2:Y:S04]  /*8e60*/  SHFL.IDX PT, R0, R25, RZ, 0x181f ;  /* 0x00181fff19007589 */ /* 0x0002a800000e0000 */
[----:B------:R1:W4:Y:S04]  /*8e70*/  SHFL.IDX PT, R3, R24, RZ, 0x181f ;  /* 0x00181fff18037589 */ /* 0x00032800000e0000 */
[----:B------:R1:W0:Y:S04]  /*8e80*/  SHFL.IDX PT, R4, R28, RZ, 0x181f ;  /* 0x00181fff1c047589 */ /* 0x00022800000e0000 */
[----:B------:R1:W0:Y:S02]  /*8e90*/  SHFL.IDX PT, R14, R27, RZ, 0x181f ;  /* 0x00181fff1b0e7589 */ /* 0x00022400000e0000 */
.L_x_7370:
[----:B------:R-:W-:Y:S01]  /*8ea0*/  ULDC UR4, c[0x0][0x448] ;  /* 0x0001120000047ab9 */ /* 0x000fe20000000800 */
[----:B------:R-:W-:Y:S01]  /*8eb0*/  LEA.HI R6, R207, R207, RZ, 0x1 ;  /* 0x000000cfcf067211 */ /* 0x000fe200078f08ff */
[----:B------:R-:W-:Y:S01]  /*8ec0*/  IMAD R30, R95, UR4, RZ ;  /* 0x000000045f1e7c24 */ /* 0x000fe2000f8e02ff */
[----:B------:R-:W-:Y:S01]  /*8ed0*/  BSSY B1, `(.L_x_7113) ;  /* 0x000001f000017945 */ /* 0x000fe20003800000 */
[----:B------:R-:W-:Y:S02]  /*8ee0*/  CS2R R8, SRZ ;  /* 0x0000000000087805 */ /* 0x000fe4000001ff00 */
[----:B------:R-:W-:Y:S02]  /*8ef0*/  LOP3.LUT R6, R6, 0xfffffffe, RZ, 0xc0, !PT ;  /* 0xfffffffe06067812 */ /* 0x000fe400078ec0ff */
[----:B------:R-:W-:Y:S02]  /*8f00*/  CS2R R10, SRZ ;  /* 0x00000000000a7805 */ /* 0x000fe4000001ff00 */
[----:B------:R-:W-:-:S02]  /*8f10*/  ISETP.GE.AND P0, PT, R5, R30, PT ;  /* 0x0000001e0500720c */ /* 0x000fc40003f06270 */
[----:B---3--:R-:W-:Y:S01]  /*8f20*/  CS2R R12, SRZ ;  /* 0x00000000000c7805 */ /* 0x008fe2000001ff00 */
[----:B------:R-:W-:Y:S01]  /*8f30*/  IMAD.IADD R5, R207, 0x1, -R6 ;  /* 0x00000001cf057824 */ /* 0x000fe200078e0a06 */
[----:B------:R-:W-:-:S04]  /*8f40*/  CS2R R6, SRZ ;  /* 0x0000000000067805 */ /* 0x000fc8000001ff00 */
[----:B------:R-:W-:-:S05]  /*8f50*/  SHF.L.U32 R5, R5, 0x1f, RZ ;  /* 0x0000001f05057819 */ /* 0x000fca00000006ff */
[----:B------:R-:W-:Y:S05]  /*8f60*/  @P0 BRA `(.L_x_7114) ;  /* 0x0000000000540947 */ /* 0x000fea0003800000 */
[----:B------:R-:W-:Y:S01]  /*8f70*/  ULDC UR4, c[0x0][0x3f4] ;  /* 0x0000fd0000047ab9 */ /* 0x000fe20000000800 */
[----:B------:R-:W-:Y:S02]  /*8f80*/  CS2R R12, SRZ ;  /* 0x00000000000c7805 */ /* 0x000fe4000001ff00 */
[----:B------:R-:W-:Y:S02]  /*8f90*/  ISETP.GE.AND P4, PT, R18, UR4, PT ;  /* 0x0000000412007c0c */ /* 0x000fe4000bf86270 */
[----:B------:R-:W-:Y:S02]  /*8fa0*/  CS2R R8, SRZ ;  /* 0x0000000000087805 */ /* 0x000fe4000001ff00 */
[----:B------:R-:W-:-:S09]  /*8fb0*/  ISETP.GE.AND P5, PT, R23, UR4, PT ;  /* 0x0000000417007c0c */ /* 0x000fd2000bfa6270 */
[C---:B-1----:R-:W-:Y:S01]  /*8fc0*/  @!P4 IMAD.SHL.U32 R24, R18.reuse, 0x2, RZ ;  /* 0x000000021218c824 */ /* 0x042fe200078e00ff */
[----:B------:R-:W-:-:S03]  /*8fd0*/  @!P4 SHF.L.U64.HI R7, R18, 0x1, R19 ;  /* 0x000000011207c819 */ /* 0x000fc60000010213 */
[C---:B----4-:R-:W-:Y:S02]  /*8fe0*/  @!P5 IADD3 R28, P2, R3.reuse, R214, RZ ;  /* 0x000000d6031cd210 */ /* 0x050fe40007f5e0ff */
[-C--:B------:R-:W-:Y:S02]  /*8ff0*/  @!P4 IADD3 R20, P0, R3, R24.reuse, RZ ;  /* 0x000000180314c210 */ /* 0x080fe40007f1e0ff */
[C---:B0-----:R-:W-:Y:S02]  /*9000*/  @!P4 IADD3 R24, P1, R14.reuse, R24, RZ ;  /* 0x000000180e18c210 */ /* 0x041fe40007f3e0ff */
[----:B------:R-:W-:Y:S01]  /*9010*/  @!P5 IADD3 R14, P3, R14, R214, RZ ;  /* 0x000000d60e0ed210 */ /* 0x000fe20007f7e0ff */
[--C-:B--2---:R-:W-:Y:S01]  /*9020*/  @!P4 IMAD.X R21, R0, 0x1, R7.reuse, P0 ;  /* 0x000000010015c824 */ /* 0x104fe200000e0607 */
[----:B------:R-:W-:Y:S01]  /*9030*/  CS2R R10, SRZ ;  /* 0x00000000000a7805 */ /* 0x000fe2000001ff00 */
[----:B------:R-:W-:Y:S01]  /*9040*/  @!P4 IMAD.X R25, R4, 0x1, R7, P1 ;  /* 0x000000010419c824 */ /* 0x000fe200008e0607 */
[----:B------:R-:W-:-:S02]  /*9050*/  CS2R R6, SRZ ;  /* 0x0000000000067805 */ /* 0x000fc4000001ff00 */
[----:B------:R-:W-:Y:S01]  /*9060*/  @!P5 IADD3.X R29, R0, R213, RZ, P2, !PT ;  /* 0x000000d5001dd210 */ /* 0x000fe200017fe4ff */
[----:B------:R-:W-:Y:S01]  /*9070*/  @!P5 IMAD.X R15, R4, 0x1, R213, P3 ;  /* 0x00000001040fd824 */ /* 0x000fe200018e06d5 */
[----:B------:R3:W5:Y:S04]  /*9080*/  @!P4 LD.E.64 R10, desc[UR38][R20.64] ;  /* 0x00000026140ac980 */ /* 0x000768000c101b00 */
[----:B------:R3:W5:Y:S04]  /*9090*/  @!P5 LD.E.64 R12, desc[UR38][R28.64] ;  /* 0x000000261c0cd980 */ /* 0x000768000c101b00 */
[----:B------:R3:W5:Y:S04]  /*90a0*/  @!P5 LD.E.64 R8, desc[UR38][R14.64] ;  /* 0x000000260e08d980 */ /* 0x000768000c101b00 */
[----:B------:R3:W5:Y:S02]  /*90b0*/  @!P4 LD.E.64 R6, desc[UR38][R24.64] ;  /* 0x000000261806c980 */ /* 0x000764000c101b00 */
.L_x_7114:
[----:B------:R-:W-:Y:S05]  /*90c0*/  BSYNC B1 ;  /* 0x0000000000017941 */ /* 0x000fea0003800000 */
.L_x_7113:
[----:B------:R-:W0:Y:S01]  /*90d0*/  SYNCS.PHASECHK.TRANS64.TRYWAIT P0, [R156+URZ+0x28800], R5 ;  /* 0x028800059c0075a7 */ /* 0x000e22000800017f */
[----:B--2---:R-:W-:Y:S01]  /*90e0*/  IMAD R0, R41, -0x80, R30 ;  /* 0xffffff8029007824 */ /* 0x004fe200078e021e */
[--C-:B-----5:R-:W-:Y:S01]  /*90f0*/  SHF.R.U64 R32, R10, 0x10, R11.reuse ;  /* 0x000000100a207819 */ /* 0x120fe2000000120b */
[----:B----4-:R-:W-:Y:S01]  /*9100*/  IMAD.MOV.U32 R3, RZ, RZ, R10 ;  /* 0x000000ffff037224 */ /* 0x010fe200078e000a */
[--C-:B------:R-:W-:Y:S01]  /*9110*/  SHF.R.U32.HI R30, RZ, 0x10, R11.reuse ;  /* 0x00000010ff1e7819 */ /* 0x100fe2000001160b */
[----:B---3--:R-:W-:Y:S01]  /*9120*/  IMAD.MOV.U32 R15, RZ, RZ, R11 ;  /* 0x000000ffff0f7224 */ /* 0x008fe200078e000b */
[--C-:B-1----:R-:W-:Y:S01]  /*9130*/  SHF.R.U64 R27, R12, 0x10, R13.reuse ;  /* 0x000000100c1b7819 */ /* 0x102fe2000000120d */
[----:B------:R-:W-:Y:S01]  /*9140*/  IMAD.MOV.U32 R20, RZ, RZ, R12 ;  /* 0x000000ffff147224 */ /* 0x000fe200078e000c */
[--C-:B------:R-:W-:Y:S01]  /*9150*/  SHF.R.U32.HI R28, RZ, 0x10, R13.reuse ;  /* 0x00000010ff1c7819 */ /* 0x100fe2000001160d */
[----:B------:R-:W-:Y:S01]  /*9160*/  IMAD.MOV.U32 R21, RZ, RZ, R13 ;  /* 0x000000ffff157224 */ /* 0x000fe200078e000d */
[----:B------:R-:W-:Y:S01]  /*9170*/  VIMNMX R10, R0, 0x80, PT ;  /* 0x00000080000a7848 */ /* 0x000fe20003fe0100 */
[----:B------:R-:W-:Y:S01]  /*9180*/  BSSY B1, `(.L_x_7115) ;  /* 0x000000f000017945 */ /* 0x000fe20003800000 */
[----:B------:R-:W-:Y:S01]  /*9190*/  IMAD.MOV.U32 R13, RZ, RZ, R6 ;  /* 0x000000ffff0d7224 */ /* 0x000fe200078e0006 */
[--C-:B------:R-:W-:Y:S01]  /*91a0*/  SHF.R.U64 R24, R6, 0x10, R7.reuse ;  /* 0x0000001006187819 */ /* 0x100fe20000001207 */
[--C-:B0-----:R-:W-:Y:S01]  /*91b0*/  IMAD.MOV.U32 R14, RZ, RZ, R7.reuse ;  /* 0x000000ffff0e7224 */ /* 0x101fe200078e0007 */
[----:B------:R-:W-:Y:S01]  /*91c0*/  SHF.R.U32.HI R25, RZ, 0x10, R7 ;  /* 0x00000010ff197819 */ /* 0x000fe20000011607 */
[--C-:B------:R-:W-:Y:S01]  /*91d0*/  IMAD.MOV.U32 R6, RZ, RZ, R9.reuse ;  /* 0x000000ffff067224 */ /* 0x100fe200078e0009 */
[----:B------:R-:W-:Y:S01]  /*91e0*/  SHF.R.U64 R7, R8, 0x10, R9 ;  /* 0x0000001008077819 */ /* 0x000fe20000001209 */
[----:B------:R-:W-:Y:S01]  /*91f0*/  IMAD.MOV.U32 R4, RZ, RZ, R8 ;  /* 0x000000ffff047224 */ /* 0x000fe200078e0008 */
[----:B------:R-:W-:-:S02]  /*9200*/  PRMT R11, R3, 0x5410, R32 ;  /* 0x00005410030b7816 */ /* 0x000fc40000000020 */
[----:B------:R-:W-:Y:S02]  /*9210*/  ISETP.GE.AND P1, PT, R153, R10, PT ;  /* 0x0000000a9900720c */ /* 0x000fe40003f26270 */
[----:B------:R-:W-:Y:S02]  /*9220*/  SHF.R.U32.HI R9, RZ, 0x10, R9 ;  /* 0x00000010ff097819 */ /* 0x000fe40000011609 */
[----:B------:R-:W-:Y:S02]  /*9230*/  PRMT R12, R15, 0x5410, R30 ;  /* 0x000054100f0c7816 */ /* 0x000fe4000000001e */
[----:B------:R-:W-:Y:S02]  /*9240*/  PRMT R0, R20, 0x5410, R27 ;  /* 0x0000541014007816 */ /* 0x000fe4000000001b */
[----:B------:R-:W-:Y:S01]  /*9250*/  PRMT R3, R21, 0x5410, R28 ;  /* 0x0000541015037816 */ /* 0x000fe2000000001c */
[----:B------:R-:W-:Y:S06]  /*9260*/  @!P0 BRA `(.L_x_7116) ;  /* 0x0000011c00088947 */ /* 0x000fec0003800000 */
.L_x_7371:
[----:B------:R-:W-:Y:S05]  /*9270*/  BSYNC B1 ;  /* 0x0000000000017941 */ /* 0x000fea0003800000 */
.L_x_7115:
        /* <DEDUP_REMOVED lines=9> */
[----:B------:R-:W-:-:S11]  /*9310*/  ISETP.GE.AND P1, PT, R23, R4, PT ;  /* 0x000000041700720c */ /* 0x000fd60003f26270 */
[----:B------:R-:W-:Y:S05]  /*9320*/  @P0 BRA `(.L_x_7120) ;  /* 0x0000000000980947 */ /* 0x000fea0003800000 */
[----:B0-----:R-:W0:Y:S01]  /*9330*/  LDS.128 R4, [R200] ;  /* 0x00000000c8047984 */ /* 0x001e220000000c00 */
        /* <DEDUP_REMOVED lines=11> */
[CC--:B------:R-:W-:Y:S01]  /*93f0*/  FMUL.FTZ R30, R4.reuse, R28.reuse ;  /* 0x0000001c041e7220 */ /* 0x0c0fe20000410000 */
[----:B------:R-:W-:Y:S01]  /*9400*/  FMUL.FTZ R31, R4, R25 ;  /* 0x00000019041f7220 */ /* 0x000fe20000410000 */
[C---:B------:R-:W-:Y:S01]  /*9410*/  FMUL.FTZ R33, R5.reuse, R29 ;  /* 0x0000001d05217220 */ /* 0x040fe20000410000 */
[----:B------:R-:W-:Y:S01]  /*9420*/  FMUL.FTZ R35, R5, R27 ;  /* 0x0000001b05237220 */ /* 0x000fe20000410000 */
[----:B------:R-:W-:Y:S01]  /*9430*/  FFMA.FTZ R30, R15, R25, -R30 ;  /* 0x000000190f1e7223 */ /* 0x000fe2000001081e */
[----:B------:R-:W-:Y:S01]  /*9440*/  LOP3.LUT R7, R7, 0xffff0000, RZ, 0xc0, !PT ;  /* 0xffff000007077812 */ /* 0x000fe200078ec0ff */
[----:B------:R-:W-:Y:S01]  /*9450*/  FFMA.FTZ R31, R15, R28, R31 ;  /* 0x0000001c0f1f7223 */ /* 0x000fe2000001001f */
[C---:B------:R-:W-:Y:S01]  /*9460*/  LOP3.LUT R25, R14.reuse, 0xffff0000, RZ, 0xc0, !PT ;  /* 0xffff00000e197812 */ /* 0x040fe200078ec0ff */
[----:B------:R-:W-:Y:S01]  /*9470*/  IMAD.U32 R15, R14, 0x10000, RZ ;  /* 0x000100000e0f7824 */ /* 0x000fe200078e00ff */
[C---:B------:R-:W-:Y:S01]  /*9480*/  LOP3.LUT R5, R12.reuse, 0xffff0000, RZ, 0xc0, !PT ;  /* 0xffff00000c057812 */ /* 0x040fe200078ec0ff */
[----:B------:R-:W-:-:S02]  /*9490*/  IMAD.U32 R4, R12, 0x10000, RZ ;  /* 0x000100000c047824 */ /* 0x000fc400078e00ff */
[----:B------:R-:W-:Y:S01]  /*94a0*/  FFMA.FTZ R33, R20, R27, -R33 ;  /* 0x0000001b14217223 */ /* 0x000fe20000010821 */
[C---:B------:R-:W-:Y:S01]  /*94b0*/  FMUL.FTZ R28, R6.reuse, R15 ;  /* 0x0000000f061c7220 */ /* 0x040fe20000410000 */
[C---:B------:R-:W-:Y:S01]  /*94c0*/  FMUL.FTZ R27, R7.reuse, R25 ;  /* 0x00000019071b7220 */ /* 0x040fe20000410000 */
        /* <DEDUP_REMOVED lines=12> */
.L_x_7120:
[----:B------:R-:W-:Y:S05]  /*9590*/  BSYNC B2 ;  /* 0x0000000000027941 */ /* 0x000fea0003800000 */
.L_x_7119:
[----:B------:R-:W-:Y:S05]  /*95a0*/  @P1 BRA `(.L_x_7118) ;  /* 0x0000000000981947 */ /* 0x000fea0003800000 */
[----:B01----:R-:W0:Y:S01]  /*95b0*/  LDS.128 R4, [R200+0x4000] ;  /* 0x00400000c8047984 */ /* 0x003e220000000c00 */
        /* <DEDUP_REMOVED lines=8> */
[----:B------:R-:W-:Y:S01]  /*9640*/  IMAD.U32 R24, R7, 0x10000, RZ ;  /* 0x0001000007187824 */ /* 0x000fe200078e00ff */
[----:B------:R-:W-:Y:S01]  /*9650*/  SHF.L.U32 R21, R6, 0x10, RZ ;  /* 0x0000001006157819 */ /* 0x000fe200000006ff */
[CC--:B------:R-:W-:Y:S01]  /*9660*/  FMUL.FTZ R30, R4.reuse, R28.reuse ;  /* 0x0000001c041e7220 */ /* 0x0c0fe20000410000 */
[----:B------:R-:W-:Y:S01]  /*9670*/  FMUL.FTZ R31, R4, R25 ;  /* 0x00000019041f7220 */ /* 0x000fe20000410000 */
[C---:B------:R-:W-:Y:S01]  /*9680*/  FMUL.FTZ R33, R5.reuse, R29 ;  /* 0x0000001d05217220 */ /* 0x040fe20000410000 */
[----:B------:R-:W-:Y:S01]  /*9690*/  FMUL.FTZ R35, R5, R27 ;  /* 0x0000001b05237220 */ /* 0x000fe20000410000 */
[C---:B------:R-:W-:Y:S01]  /*96a0*/  FFMA.FTZ R30, R15.reuse, R25, -R30 ;  /* 0x000000190f1e7223 */ /* 0x040fe2000001081e */
[----:B------:R-:W-:Y:S01]  /*96b0*/  LOP3.LUT R6, R6, 0xffff0000, RZ, 0xc0, !PT ;  /* 0xffff000006067812 */ /* 0x000fe200078ec0ff */
[----:B------:R-:W-:Y:S01]  /*96c0*/  FFMA.FTZ R31, R15, R28, R31 ;  /* 0x0000001c0f1f7223 */ /* 0x000fe2000001001f */
[----:B------:R-:W-:Y:S01]  /*96d0*/  LOP3.LUT R7, R7, 0xffff0000, RZ, 0xc0, !PT ;  /* 0xffff000007077812 */ /* 0x000fe200078ec0ff */
[C---:B------:R-:W-:Y:S01]  /*96e0*/  IMAD.U32 R15, R9.reuse, 0x10000, RZ ;  /* 0x00010000090f7824 */ /* 0x040fe200078e00ff */
[----:B------:R-:W-:Y:S01]  /*96f0*/  LOP3.LUT R25, R9, 0xffff0000, RZ, 0xc0, !PT ;  /* 0xffff000009197812 */ /* 0x000fe200078ec0ff */
[C---:B------:R-:W-:Y:S01]  /*9700*/  IMAD.U32 R4, R3.reuse, 0x10000, RZ ;  /* 0x0001000003047824 */ /* 0x040fe200078e00ff */
[----:B------:R-:W-:Y:S01]  /*9710*/  LOP3.LUT R5, R3, 0xffff0000, RZ, 0xc0, !PT ;  /* 0xffff000003057812 */ /* 0x000fe200078ec0ff */
[----:B------:R-:W-:Y:S01]  /*9720*/  FFMA.FTZ R33, R20, R27, -R33 ;  /* 0x0000001b14217223 */ /* 0x000fe20000010821 */
[C---:B------:R-:W-:Y:S01]  /*9730*/  FMUL.FTZ R28, R6.reuse, R15 ;  /* 0x0000000f061c7220 */ /* 0x040fe20000410000 */
[-C--:B------:R-:W-:Y:S01]  /*9740*/  FMUL.FTZ R32, R6, R4.reuse ;  /* 0x0000000406207220 */ /* 0x080fe20000410000 */
        /* <DEDUP_REMOVED lines=12> */
.L_x_7118:
[----:B------:R-:W-:Y:S05]  /*9810*/  BSYNC B1 ;  /* 0x0000000000017941 */ /* 0x000fea0003800000 */
.L_x_7117:
[----:B------:R-:W-:Y:S01]  /*9820*/  ISETP.GE.AND P0, PT, R220, R10, PT ;  /* 0x0000000adc00720c */ /* 0x000fe20003f06270 */
[----:B------:R-:W-:-:S12]  /*9830*/  BSSY B1, `(.L_x_7121) ;  /* 0x0000055000017945 */ /* 0x000fd80003800000 */
[----:B------:R-:W-:Y:S05]  /*9840*/  @P0 BRA `(.L_x_7122) ;  /* 0x00000004004c0947 */ /* 0x000fea0003800000 */
[----:B-12---:R-:W1:Y:S01]  /*9850*/  LDC R4, c[0x0][0x3f4] ;  /* 0x0000fd00ff047b82 */ /* 0x006e620000000800 */
[----:B------:R-:W-:Y:S01]  /*9860*/  BSSY B2, `(.L_x_7123) ;  /* 0x000002a000027945 */ /* 0x000fe20003800000 */
[-C--:B-1----:R-:W-:Y:S02]  /*9870*/  ISETP.GE.AND P0, PT, R18, R4.reuse, PT ;  /* 0x000000041200720c */ /* 0x082fe40003f06270 */
[----:B------:R-:W-:-:S11]  /*9880*/  ISETP.GE.AND P1, PT, R23, R4, PT ;  /* 0x000000041700720c */ /* 0x000fd60003f26270 */
        /* <DEDUP_REMOVED lines=19> */
[C---:B------:R-:W-:Y:S01]  /*99c0*/  FMUL.FTZ R27, R32.reuse, R5 ;  /* 0x00000005201b7220 */ /* 0x040fe20000410000 */
[----:B------:R-:W-:Y:S01]  /*99d0*/  LOP3.LUT R7, R7, 0xffff0000, RZ, 0xc0, !PT ;  /* 0xffff000007077812 */ /* 0x000fe200078ec0ff */
[-C--:B------:R-:W-:Y:S01]  /*99e0*/  FFMA.FTZ R5, R32, R20.reuse, -R25 ;  /* 0x0000001420057223 */ /* 0x080fe20000010819 */
[----:B------:R-:W-:Y:S01]  /*99f0*/  FFMA.FTZ R15, R29, R15, R30 ;  /* 0x0000000f1d0f7223 */ /* 0x000fe2000001001e */
[C---:B------:R-:W-:Y:S01]  /*9a00*/  LOP3.LUT R32, R12.reuse, 0xffff0000, RZ, 0xc0, !PT ;  /* 0xffff00000c207812 */ /* 0x040fe200078ec0ff */
        /* <DEDUP_REMOVED lines=15> */
.L_x_7124:
[----:B------:R-:W-:Y:S05]  /*9b00*/  BSYNC B2 ;  /* 0x0000000000027941 */ /* 0x000fea0003800000 */
.L_x_7123:
[----:B------:R-:W-:Y:S05]  /*9b10*/  @P1 BRA `(.L_x_7122) ;  /* 0x0000000000981947 */ /* 0x000fea0003800000 */
[----:B01----:R-:W0:Y:S01]  /*9b20*/  LDS.128 R4, [R200+0x5000] ;  /* 0x00500000c8047984 */ /* 0x003e220000000c00 */
[C---:B------:R-:W-:Y:S01]  /*9b30*/  IMAD.U32 R29, R8.reuse, 0x10000, RZ ;  /* 0x00010000081d7824 */ /* 0x040fe200078e00ff */
[----:B------:R-:W-:Y:S01]  /*9b40*/  LOP3.LUT R34, R8, 0xffff0000, RZ, 0xc0, !PT ;  /* 0xffff000008227812 */ /* 0x000fe200078ec0ff */
[C---:B------:R-:W-:Y:S01]  /*9b50*/  IMAD.U32 R27, R0.reuse, 0x10000, RZ ;  /* 0x00010000001b7824 */ /* 0x040fe200078e00ff */
[----:B------:R-:W-:Y:S01]  /*9b60*/  LOP3.LUT R32, R0, 0xffff0000, RZ, 0xc0, !PT ;  /* 0xffff000000207812 */ /* 0x000fe200078ec0ff */
[C---:B------:R-:W-:Y:S01]  /*9b70*/  IMAD.U32 R31, R9.reuse, 0x10000, RZ ;  /* 0x00010000091f7824 */ /* 0x040fe200078e00ff */
        /* <DEDUP_REMOVED lines=8> */
[-C--:B------:R-:W-:Y:S01]  /*9c00*/  FMUL.FTZ R28, R29, R4.reuse ;  /* 0x000000041d1c7220 */ /* 0x080fe20000410000 */
[----:B------:R-:W-:Y:S01]  /*9c10*/  FMUL.FTZ R30, R27, R4 ;  /* 0x000000041b1e7220 */ /* 0x000fe20000410000 */
[----:B------:R-:W-:Y:S01]  /*9c20*/  FMUL.FTZ R25, R34, R5 ;  /* 0x0000000522197220 */ /* 0x000fe20000410000 */
[----:B------:R-:W-:Y:S01]  /*9c30*/  LOP3.LUT R7, R7, 0xffff0000, RZ, 0xc0, !PT ;  /* 0xffff000007077812 */ /* 0x000fe200078ec0ff */
[----:B------:R-:W-:Y:S01]  /*9c40*/  FFMA.FTZ R4, R27, R15, -R28 ;  /* 0x0000000f1b047223 */ /* 0x000fe2000001081c */
[C---:B------:R-:W-:Y:S01]  /*9c50*/  FMUL.FTZ R27, R32.reuse, R5 ;  /* 0x00000005201b7220 */ /* 0x040fe20000410000 */
[----:B------:R-:W-:Y:S01]  /*9c60*/  FFMA.FTZ R5, R32, R20, -R25 ;  /* 0x0000001420057223 */ /* 0x000fe20000010819 */
[----:B------:R-:W-:Y:S01]  /*9c70*/  FFMA.FTZ R15, R29, R15, R30 ;  /* 0x0000000f1d0f7223 */ /* 0x000fe2000001001e */
[C---:B------:R-:W-:Y:S01]  /*9c80*/  LOP3.LUT R32, R3.reuse, 0xffff0000, RZ, 0xc0, !PT ;  /* 0xffff000003207812 */ /* 0x040fe200078ec0ff */
[----:B------:R-:W-:-:S02]  /*9c90*/  IMAD.U32 R29, R3, 0x10000, RZ ;  /* 0x00010000031d7824 */ /* 0x000fc400078e00ff */
        /* <DEDUP_REMOVED lines=9> */
[----:B------:R-:W-:Y:S02]  /*9d30*/  F2FP.BF16.F32.PACK_AB R4, R15, R4 ;  /* 0x000000040f04723e */ /* 0x000fe400000010ff */
[----:B------:R-:W-:-:S02]  /*9d40*/  F2FP.BF16.F32.PACK_AB R5, R20, R5 ;  /* 0x000000051405723e */ /* 0x000fc400000010ff */
[----:B------:R-:W-:Y:S02]  /*9d50*/  F2FP.BF16.F32.PACK_AB R6, R21, R6 ;  /* 0x000000061506723e */ /* 0x000fe400000010ff */
[----:B------:R-:W-:-:S05]  /*9d60*/  F2FP.BF16.F32.PACK_AB R7, R24, R7 ;  /* 0x000000071807723e */ /* 0x000fca00000010ff */
[----:B------:R3:W-:Y:S02]  /*9d70*/  STS.128 [R200+0x5000], R4 ;  /* 0x00500004c8007388 */ /* 0x0007e40000000c00 */
.L_x_7122:
[----:B------:R-:W-:Y:S05]  /*9d80*/  BSYNC B1 ;  /* 0x0000000000017941 */ /* 0x000fea0003800000 */
.L_x_7121:
[----:B------:R-:W-:Y:S01]  /*9d90*/  ISETP.GE.AND P0, PT, R219, R10, PT ;  /* 0x0000000adb00720c */ /* 0x000fe20003f06270 */
[----:B------:R-:W-:-:S12]  /*9da0*/  BSSY B1, `(.L_x_7125) ;  /* 0x0000055000017945 */ /* 0x000fd80003800000 */
[----:B------:R-:W-:Y:S05]  /*9db0*/  @P0 BRA `(.L_x_7126) ;  /* 0x00000004004c0947 */ /* 0x000fea0003800000 */
[----:B-123--:R-:W1:Y:S01]  /*9dc0*/  LDC R4, c[0x0][0x3f4] ;  /* 0x0000fd00ff047b82 */ /* 0x00ee620000000800 */
        /* <DEDUP_REMOVED lines=15> */
[----:B------:R-:W-:Y:S01]  /*9ec0*/  IMAD.U32 R24, R7, 0x10000, RZ ;  /* 0x0001000007187824 */ /* 0x000fe200078e00ff */
[----:B------:R-:W-:Y:S01]  /*9ed0*/  SHF.L.U32 R21, R6, 0x10, RZ ;  /* 0x0000001006157819 */ /* 0x000fe200000006ff */
[-C--:B------:R-:W-:Y:S01]  /*9ee0*/  FMUL.FTZ R28, R29, R4.reuse ;  /* 0x000000041d1c7220 */ /* 0x080fe20000410000 */
[C---:B------:R-:W-:Y:S01]  /*9ef0*/  FMUL.FTZ R30, R27.reuse, R4 ;  /* 0x000000041b1e7220 */ /* 0x040fe20000410000 */
[----:B------:R-:W-:Y:S01]  /*9f00*/  FMUL.FTZ R25, R34, R5 ;  /* 0x0000000522197220 */ /* 0x000fe20000410000 */
[----:B------:R-:W-:Y:S01]  /*9f10*/  LOP3.LUT R6, R6, 0xffff0000, RZ, 0xc0, !PT ;  /* 0xffff000006067812 */ /* 0x000fe200078ec0ff */
[----:B------:R-:W-:Y:S01]  /*9f20*/  FFMA.FTZ R4, R27, R15, -R28 ;  /* 0x0000000f1b047223 */ /* 0x000fe2000001081c */
[C---:B------:R-:W-:Y:S01]  /*9f30*/  FMUL.FTZ R27, R32.reuse, R5 ;  /* 0x00000005201b7220 */ /* 0x040fe20000410000 */
[----:B------:R-:W-:Y:S01]  /*9f40*/  LOP3.LUT R7, R7, 0xffff0000, RZ, 0xc0, !PT ;  /* 0xffff000007077812 */ /* 0x000fe200078ec0ff */
        /* <DEDUP_REMOVED lines=18> */
.L_x_7128:
[----:B------:R-:W-:Y:S05]  /*a070*/  BSYNC B2 ;  /* 0x0000000000027941 */ /* 0x000fea0003800000 */
.L_x_7127:
        /* <DEDUP_REMOVED lines=39> */
.L_x_7126:
[----:B------:R-:W-:Y:S05]  /*a2f0*/  BSYNC B1 ;  /* 0x0000000000017941 */ /* 0x000fea0003800000 */
.L_x_7125:
[----:B------:R-:W-:-:S13]  /*a300*/  ISETP.GE.AND P0, PT, R218, R10, PT ;  /* 0x0000000ada00720c */ /* 0x000fda0003f06270 */
[----:B------:R-:W-:Y:S05]  /*a310*/  @P0 BRA `(.L_x_7129) ;  /* 0x0000001c00f40947 */ /* 0x000fea0003800000 */
[----:B-1234-:R-:W1:Y:S01]  /*a320*/  LDC R4, c[0x0][0x3f4] ;  /* 0x0000fd00ff047b82 */ /* 0x01ee620000000800 */
[----:B------:R-:W-:Y:S01]  /*a330*/  BSSY B1, `(.L_x_7130) ;  /* 0x000002a000017945 */ /* 0x000fe20003800000 */
[-C--:B-1----:R-:W-:Y:S02]  /*a340*/  ISETP.GE.AND P0, PT, R18, R4.reuse, PT ;  /* 0x000000041200720c */ /* 0x082fe40003f06270 */
[----:B------:R-:W-:-:S11]  /*a350*/  ISETP.GE.AND P1, PT, R23, R4, PT ;  /* 0x000000041700720c */ /* 0x000fd60003f26270 */
[----:B------:R-:W-:Y:S05]  /*a360*/  @P0 BRA `(.L_x_7131) ;  /* 0x0000000000980947 */ /* 0x000fea0003800000 */
[----:B0-----:R-:W0:Y:S01]  /*a370*/  LDS.128 R4, [R200+0x3000] ;  /* 0x00300000c8047984 */ /* 0x001e220000000c00 */
[----:B------:R-:W-:Y:S01]  /*a380*/  IMAD.U32 R24, R11, 0x10000, RZ ;  /* 0x000100000b187824 */ /* 0x000fe200078e00ff */
[C---:B------:R-:W-:Y:S01]  /*a390*/  LOP3.LUT R29, R13.reuse, 0xffff0000, RZ, 0xc0, !PT ;  /* 0xffff00000d1d7812 */ /* 0x040fe200078ec0ff */
[----:B------:R-:W-:Y:S01]  /*a3a0*/  IMAD.U32 R28, R13, 0x10000, RZ ;  /* 0x000100000d1c7824 */ /* 0x000fe200078e00ff */
        /* <DEDUP_REMOVED lines=11> */
[C---:B------:R-:W-:Y:S01]  /*a460*/  FMUL.FTZ R25, R24.reuse, R4 ;  /* 0x0000000418197220 */ /* 0x040fe20000410000 */
[-C--:B------:R-:W-:Y:S01]  /*a470*/  FMUL.FTZ R20, R29, R5.reuse ;  /* 0x000000051d147220 */ /* 0x080fe20000410000 */
[----:B------:R-:W-:Y:S01]  /*a480*/  LOP3.LUT R7, R7, 0xffff0000, RZ, 0xc0, !PT ;  /* 0xffff000007077812 */ /* 0x000fe200078ec0ff */
[-C--:B------:R-:W-:Y:S01]  /*a490*/  FFMA.FTZ R4, R24, R10.reuse, -R21 ;  /* 0x0000000a18047223 */ /* 0x080fe20000010815 */
[----:B------:R-:W-:Y:S01]  /*a4a0*/  FFMA.FTZ R25, R28, R10, R25 ;  /* 0x0000000a1c197223 */ /* 0x000fe20000010019 */
[C---:B------:R-:W-:Y:S01]  /*a4b0*/  FMUL.FTZ R10, R27.reuse, R5 ;  /* 0x000000051b0a7220 */ /* 0x040fe20000410000 */
[----:B------:R-:W-:Y:S01]  /*a4c0*/  FFMA.FTZ R5, R27, R15, -R20 ;  /* 0x0000000f1b057223 */ /* 0x000fe20000010814 */
[C---:B------:R-:W-:Y:S01]  /*a4d0*/  LOP3.LUT R27, R12.reuse, 0xffff0000, RZ, 0xc0, !PT ;  /* 0xffff00000c1b7812 */ /* 0x040fe200078ec0ff */
[----:B------:R-:W-:-:S02]  /*a4e0*/  IMAD.U32 R21, R12, 0x10000, RZ ;  /* 0x000100000c157824 */ /* 0x000fc400078e00ff */
[-C--:B------:R-:W-:Y:S01]  /*a4f0*/  FMUL.FTZ R12, R31, R6.reuse ;  /* 0x000000061f0c7220 */ /* 0x080fe20000410000 */
[----:B------:R-:W-:Y:S01]  /*a500*/  FMUL.FTZ R20, R33, R7 ;  /* 0x0000000721147220 */ /* 0x000fe20000410000 */
[----:B------:R-:W-:Y:S01]  /*a510*/  FFMA.FTZ R10, R29, R15, R10 ;  /* 0x0000000f1d0a7223 */ /* 0x000fe2000001000a */
        /* <DEDUP_REMOVED lines=11> */
.L_x_7131:
[----:B------:R-:W-:Y:S05]  /*a5d0*/  BSYNC B1 ;  /* 0x0000000000017941 */ /* 0x000fea0003800000 */
.L_x_7130:
        /* <DEDUP_REMOVED lines=15> */
[-C--:B------:R-:W-:Y:S01]  /*a6d0*/  FMUL.FTZ R12, R25, R5.reuse ;  /* 0x00000005190c7220 */ /* 0x080fe20000410000 */
[----:B------:R-:W-:Y:S01]  /*a6e0*/  LOP3.LUT R7, R7, 0xffff0000, RZ, 0xc0, !PT ;  /* 0xffff000007077812 */ /* 0x000fe200078ec0ff */
[-C--:B------:R-:W-:Y:S01]  /*a6f0*/  FFMA.FTZ R4, R14, R10.reuse, -R13 ;  /* 0x0000000a0e047223 */ /* 0x080fe2000001080d */
[----:B------:R-:W-:Y:S01]  /*a700*/  FFMA.FTZ R15, R20, R10, R15 ;  /* 0x0000000a140f7223 */ /* 0x000fe2000001000f */
[C---:B------:R-:W-:Y:S01]  /*a710*/  FMUL.FTZ R10, R21.reuse, R5 ;  /* 0x00000005150a7220 */ /* 0x040fe20000410000 */
[----:B------:R-:W-:Y:S01]  /*a720*/  LOP3.LUT R6, R6, 0xffff0000, RZ, 0xc0, !PT ;  /* 0xffff000006067812 */ /* 0x000fe200078ec0ff */
[----:B------:R-:W-:Y:S01]  /*a730*/  FFMA.FTZ R5, R21, R11, -R12 ;  /* 0x0000000b15057223 */ /* 0x000fe2000001080c */
[----:B------:R-:W-:Y:S01]  /*a740*/  LOP3.LUT R14, R3, 0xffff0000, RZ, 0xc0, !PT ;  /* 0xffff0000030e7812 */ /* 0x000fe200078ec0ff */
[----:B------:R-:W-:-:S02]  /*a750*/  IMAD.U32 R20, R9, 0x10000, RZ ;  /* 0x0001000009147824 */ /* 0x000fc400078e00ff */
        /* <DEDUP_REMOVED lines=16> */
.L_x_7111:
[----:B------:R-:W-:-:S03]  /*a860*/  UMOV UR4, 0xffffffff ;  /* 0xffffffff00047882 */ /* 0x000fc60000000000 */
[----:B------:R-:W-:Y:S05]  /*a870*/  BRA.DIV UR4, `(.L_x_7132) ;  /* 0x0000010604987947 */ /* 0x000fea000b800000 */
[----:B------:R1:W2:Y:S04]  /*a880*/  SHFL.IDX PT, R0, R25, RZ, 0x181f ;  /* 0x00181fff19007589 */ /* 0x0002a800000e0000 */
[----:B------:R1:W4:Y:S04]  /*a890*/  SHFL.IDX PT, R3, R24, RZ, 0x181f ;  /* 0x00181fff18037589 */ /* 0x00032800000e0000 */
[----:B------:R1:W0:Y:S04]  /*a8a0*/  SHFL.IDX PT, R20, R28, RZ, 0x181f ;  /* 0x00181fff1c147589 */ /* 0x00022800000e0000 */
[----:B------:R1:W0:Y:S02]  /*a8b0*/  SHFL.IDX PT, R14, R27, RZ, 0x181f ;  /* 0x00181fff1b0e7589 */ /* 0x00022400000e0000 */
.L_x_7377:
[----:B------:R-:W-:Y:S01]  /*a8c0*/  ULDC UR4, c[0x0][0x448] ;  /* 0x0001120000047ab9 */ /* 0x000fe20000000800 */
[----:B---3--:R-:W3:Y:S01]  /*a8d0*/  LDC R13, c[0x0][0x3f4] ;  /* 0x0000fd00ff0d7b82 */ /* 0x008ee20000000800 */
[----:B------:R-:W-:Y:S01]  /*a8e0*/  IMAD R12, R95, UR4, RZ ;  /* 0x000000045f0c7c24 */ /* 0x000fe2000f8e02ff */
[----:B------:R-:W-:Y:S01]  /*a8f0*/  LEA.HI R4, R207, R207, RZ, 0x1 ;  /* 0x000000cfcf047211 */ /* 0x000fe200078f08ff */
[----:B------:R-:W-:Y:S01]  /*a900*/  BSSY B1, `(.L_x_7133) ;  /* 0x0000016000017945 */ /* 0x000fe20003800000 */
[----:B------:R-:W-:Y:S02]  /*a910*/  CS2R R6, SRZ ;  /* 0x0000000000067805 */ /* 0x000fe4000001ff00 */
[----:B------:R-:W-:Y:S02]  /*a920*/  CS2R R8, SRZ ;  /* 0x0000000000087805 */ /* 0x000fe4000001ff00 */
[----:B------:R-:W-:Y:S02]  /*a930*/  ISETP.GE.AND P0, PT, R5, R12, PT ;  /* 0x0000000c0500720c */ /* 0x000fe40003f06270 */
[----:B------:R-:W-:-:S02]  /*a940*/  CS2R R10, SRZ ;  /* 0x00000000000a7805 */ /* 0x000fc4000001ff00 */
[----:B------:R-:W-:-:S05]  /*a950*/  LOP3.LUT R4, R4, 0xfffffffe, RZ, 0xc0, !PT ;  /* 0xfffffffe04047812 */ /* 0x000fca00078ec0ff */
[----:B-1----:R-:W-:Y:S01]  /*a960*/  IMAD.IADD R27, R207, 0x1, -R4 ;  /* 0x00000001cf1b7824 */ /* 0x002fe200078e0a04 */
[----:B------:R-:W-:-:S04]  /*a970*/  CS2R R4, SRZ ;  /* 0x0000000000047805 */ /* 0x000fc8000001ff00 */
[----:B------:R-:W-:Y:S01]  /*a980*/  SHF.L.U32 R27, R27, 0x1f, RZ ;  /* 0x0000001f1b1b7819 */ /* 0x000fe200000006ff */
[----:B------:R-:W-:Y:S06]  /*a990*/  @P0 BRA `(.L_x_7134) ;  /* 0x0000000000300947 */ /* 0x000fec0003800000 */
[----:B------:R-:W-:Y:S01]  /*a9a0*/  ULDC UR4, c[0x0][0x3f4] ;  /* 0x0000fd0000047ab9 */ /* 0x000fe20000000800 */
[C---:B------:R-:W-:Y:S01]  /*a9b0*/  IMAD.SHL.U32 R15, R16.reuse, 0x2, RZ ;  /* 0x00000002100f7824 */ /* 0x040fe200078e00ff */
[C---:B------:R-:W-:Y:S02]  /*a9c0*/  ISETP.GE.AND P2, PT, R16.reuse, UR4, PT ;  /* 0x0000000410007c0c */ /* 0x040fe4000bf46270 */
[----:B------:R-:W-:Y:S02]  /*a9d0*/  SHF.L.U64.HI R5, R16, 0x1, R17 ;  /* 0x0000000110057819 */ /* 0x000fe40000010211 */
[-C--:B----4-:R-:W-:Y:S02]  /*a9e0*/  IADD3 R24, P0, R3, R15.reuse, RZ ;  /* 0x0000000f03187210 */ /* 0x090fe40007f1e0ff */
[----:B0-----:R-:W-:-:S03]  /*a9f0*/  IADD3 R14, P1, R14, R15, RZ ;  /* 0x0000000f0e0e7210 */ /* 0x001fc60007f3e0ff */
[--C-:B--2---:R-:W-:Y:S02]  /*aa00*/  IMAD.X R25, R0, 0x1, R5.reuse, P0 ;  /* 0x0000000100197824 */ /* 0x104fe400000e0605 */
[----:B------:R-:W-:Y:S01]  /*aa10*/  IMAD.X R15, R20, 0x1, R5, P1 ;  /* 0x00000001140f7824 */ /* 0x000fe200008e0605 */
[----:B------:R-:W-:Y:S01]  /*aa20*/  CS2R R4, SRZ ;  /* 0x0000000000047805 */ /* 0x000fe2000001ff00 */
[----:B------:R-:W-:Y:S06]  /*aa30*/  @P2 BRA `(.L_x_7134) ;  /* 0x0000000000082947 */ /* 0x000fec0003800000 */
[----:B------:R1:W5:Y:S04]  /*aa40*/  LD.E.128 R4, desc[UR38][R24.64] ;  /* 0x0000002618047980 */ /* 0x000368000c101d00 */
[----:B------:R1:W5:Y:S02]  /*aa50*/  LD.E.128 R8, desc[UR38][R14.64] ;  /* 0x000000260e087980 */ /* 0x000364000c101d00 */
.L_x_7134:
[----:B------:R-:W-:Y:S05]  /*aa60*/  BSYNC B1 ;  /* 0x0000000000017941 */ /* 0x000fea0003800000 */
.L_x_7133:
[----:B------:R-:W3:Y:S01]  /*aa70*/  SYNCS.PHASECHK.TRANS64.TRYWAIT P4, [R156+URZ+0x28800], R27 ;  /* 0x0288001b9c0075a7 */ /* 0x000ee2000808017f */
[----:B--2---:R-:W-:Y:S01]  /*aa80*/  IMAD R0, R41, -0x80, R12 ;  /* 0xffffff8029007824 */ /* 0x004fe200078e020c */
[--C-:B-----5:R-:W-:Y:S01]  /*aa90*/  SHF.R.U64 R29, R6, 0x10, R7.reuse ;  /* 0x00000010061d7819 */ /* 0x120fe20000001207 */
[----:B----4-:R-:W-:Y:S01]  /*aaa0*/  IMAD.MOV.U32 R3, RZ, RZ, R4 ;  /* 0x000000ffff037224 */ /* 0x010fe200078e0004 */
[--C-:B-1----:R-:W-:Y:S01]  /*aab0*/  SHF.R.U32.HI R25, RZ, 0x10, R7.reuse ;  /* 0x00000010ff197819 */ /* 0x102fe20000011607 */
[----:B0-----:R-:W-:Y:S01]  /*aac0*/  IMAD.MOV.U32 R14, RZ, RZ, R7 ;  /* 0x000000ffff0e7224 */ /* 0x001fe200078e0007 */
[----:B------:R-:W-:Y:S01]  /*aad0*/  MOV R15, R8 ;  /* 0x00000008000f7202 */ /* 0x000fe20000000f00 */
[--C-:B------:R-:W-:Y:S01]  /*aae0*/  IMAD.MOV.U32 R12, RZ, RZ, R5.reuse ;  /* 0x000000ffff0c7224 */ /* 0x100fe200078e0005 */
[----:B------:R-:W-:Y:S01]  /*aaf0*/  SHF.R.U64 R28, R4, 0x10, R5 ;  /* 0x00000010041c7819 */ /* 0x000fe20000001205 */
[--C-:B------:R-:W-:Y:S01]  /*ab00*/  IMAD.MOV.U32 R20, RZ, RZ, R9.reuse ;  /* 0x000000ffff147224 */ /* 0x100fe200078e0009 */
[--C-:B------:R-:W-:Y:S01]  /*ab10*/  SHF.R.U64 R8, R8, 0x10, R9.reuse ;  /* 0x0000001008087819 */ /* 0x100fe20000001209 */
[----:B------:R-:W-:Y:S01]  /*ab20*/  IMAD.MOV.U32 R4, RZ, RZ, R6 ;  /* 0x000000ffff047224 */ /* 0x000fe200078e0006 */
[----:B------:R-:W-:Y:S01]  /*ab30*/  SHF.R.U32.HI R7, RZ, 0x10, R9 ;  /* 0x00000010ff077819 */ /* 0x000fe20000011609 */
[----:B------:R-:W-:Y:S01]  /*ab40*/  IMAD.MOV.U32 R21, RZ, RZ, R10 ;  /* 0x000000ffff157224 */ /* 0x000fe200078e000a */
[----:B------:R-:W-:Y:S01]  /*ab50*/  SHF.R.U32.HI R31, RZ, 0x10, R5 ;  /* 0x00000010ff1f7819 */ /* 0x000fe20000011605 */
[----:B------:R-:W-:Y:S01]  /*ab60*/  IMAD.MOV.U32 R24, RZ, RZ, R11 ;  /* 0x000000ffff187224 */ /* 0x000fe200078e000b */
[----:B---3--:R-:W-:Y:S01]  /*ab70*/  ISETP.GE.AND P0, PT, R16, R13, PT ;  /* 0x0000000d1000720c */ /* 0x008fe20003f06270 */
[----:B------:R-:W-:Y:S01]  /*ab80*/  BSSY B1, `(.L_x_7135) ;  /* 0x0000011000017945 */ /* 0x000fe20003800000 */
[----:B------:R-:W-:-:S02]  /*ab90*/  VIMNMX R9, R0, 0x80, PT ;  /* 0x0000008000097848 */ /* 0x000fc40003fe0100 */
[--C-:B------:R-:W-:Y:S02]  /*aba0*/  SHF.R.U64 R6, R10, 0x10, R11.reuse ;  /* 0x000000100a067819 */ /* 0x100fe4000000120b */
[----:B------:R-:W-:Y:S02]  /*abb0*/  SHF.R.U32.HI R5, RZ, 0x10, R11 ;  /* 0x00000010ff057819 */ /* 0x000fe4000001160b */
[----:B------:R-:W-:Y:S02]  /*abc0*/  PRMT R0, R3, 0x5410, R28 ;  /* 0x0000541003007816 */ /* 0x000fe4000000001c */
[-C--:B------:R-:W-:Y:S02]  /*abd0*/  ISETP.GE.OR P3, PT, R153, R9.reuse, P0 ;  /* 0x000000099900720c */ /* 0x080fe40000766670 */
[-C--:B------:R-:W-:Y:S02]  /*abe0*/  ISETP.GE.OR P2, PT, R220, R9.reuse, P0 ;  /* 0x00000009dc00720c */ /* 0x080fe40000746670 */
[----:B------:R-:W-:-:S02]  /*abf0*/  ISETP.GE.OR P1, PT, R219, R9, P0 ;  /* 0x00000009db00720c */ /* 0x000fc40000726670 */
[----:B------:R-:W-:Y:S02]  /*ac00*/  PRMT R3, R12, 0x5410, R31 ;  /* 0x000054100c037816 */ /* 0x000fe4000000001f */
[----:B------:R-:W-:Y:S02]  /*ac10*/  ISETP.GE.OR P0, PT, R218, R9, P0 ;  /* 0x00000009da00720c */ /* 0x000fe40000706670 */
[----:B------:R-:W-:Y:S02]  /*ac20*/  PRMT R12, R4, 0x5410, R29 ;  /* 0x00005410040c7816 */ /* 0x000fe4000000001d */
[----:B------:R-:W-:Y:S02]  /*ac30*/  PRMT R14, R14, 0x5410, R25 ;  /* 0x000054100e0e7816 */ /* 0x000fe40000000019 */
[----:B------:R-:W-:Y:S02]  /*ac40*/  PRMT R15, R15, 0x5410, R8 ;  /* 0x000054100f0f7816 */ /* 0x000fe40000000008 */
[----:B------:R-:W-:-:S02]  /*ac50*/  PRMT R20, R20, 0x5410, R7 ;  /* 0x0000541014147816 */ /* 0x000fc40000000007 */
[----:B------:R-:W-:Y:S02]  /*ac60*/  PRMT R21, R21, 0x5410, R6 ;  /* 0x0000541015157816 */ /* 0x000fe40000000006 */
[----:B------:R-:W-:Y:S01]  /*ac70*/  PRMT R24, R24, 0x5410, R5 ;  /* 0x0000541018187816 */ /* 0x000fe20000000005 */
[----:B------:R-:W-:Y:S06]  /*ac80*/  @!P4 BRA `(.L_x_7136) ;  /* 0x000001040004c947 */ /* 0x000fec0003800000 */
.L_x_7378:
[----:B------:R-:W-:Y:S05]  /*ac90*/  BSYNC B1 ;  /* 0x0000000000017941 */ /* 0x000fea0003800000 */
.L_x_7135:
[----:B------:R-:W-:Y:S04]  /*aca0*/  BSSY B1, `(.L_x_7137) ;  /* 0x0000059000017945 */ /* 0x000fe80003800000 */
[----:B------:R-:W-:Y:S05]  /*acb0*/  @P3 BRA `(.L_x_7138) ;  /* 0x00000004005c3947 */ /* 0x000fea0003800000 */
[----:B------:R-:W-:Y:S01]  /*acc0*/  LEA.HI R4, R13, R202, RZ, 0x1d ;  /* 0x000000ca0d047211 */ /* 0x000fe200078fe8ff */
[C---:B------:R-:W-:Y:S01]  /*acd0*/  IMAD.U32 R38, R15.reuse, 0x10000, RZ ;  /* 0x000100000f267824 */ /* 0x040fe200078e00ff */
[----:B------:R-:W-:Y:S01]  /*ace0*/  LOP3.LUT R35, R15, 0xffff0000, RZ, 0xc0, !PT ;  /* 0xffff00000f237812 */ /* 0x000fe200078ec0ff */
[----:B------:R-:W-:Y:S01]  /*acf0*/  IMAD.U32 R36, R0, 0x10000, RZ ;  /* 0x0001000000247824 */ /* 0x000fe200078e00ff */
[----:B------:R-:W-:Y:S01]  /*ad00*/  SHF.R.S32.HI R7, RZ, 0x1f, R4 ;  /* 0x0000001fff077819 */ /* 0x000fe20000011404 */
[----:B------:R-:W-:Y:S02]  /*ad10*/  IMAD.SHL.U32 R5, R4, 0x8, RZ ;  /* 0x0000000804057824 */ /* 0x000fe400078e00ff */
[----:B------:R-:W-:Y:S01]  /*ad20*/  IMAD.U32 R37, R20, 0x10000, RZ ;  /* 0x0001000014257824 */ /* 0x000fe200078e00ff */
[----:B------:R-:W-:Y:S02]  /*ad30*/  LEA.HI R7, R7, R4, RZ, 0x3 ;  /* 0x0000000407077211 */ /* 0x000fe400078f18ff */
[----:B------:R-:W-:-:S03]  /*ad40*/  LOP3.LUT R5, R5, 0x38, RZ, 0xc0, !PT ;  /* 0x0000003805057812 */ /* 0x000fc600078ec0ff */
[----:B------:R-:W-:Y:S01]  /*ad50*/  IMAD.SHL.U32 R7, R7, 0x400, RZ ;  /* 0x0000040007077824 */ /* 0x000fe200078e00ff */
[----:B------:R-:W-:-:S04]  /*ad60*/  LOP3.LUT R5, R5, 0x1c0, R228, 0xf8, !PT ;  /* 0x000001c005057812 */ /* 0x000fc800078ef8e4 */
        /* <DEDUP_REMOVED lines=17> */
[----:B------:R-:W-:Y:S01]  /*ae80*/  SHF.L.U32 R32, R9, 0x10, RZ ;  /* 0x0000001009207819 */ /* 0x000fe200000006ff */
        /* <DEDUP_REMOVED lines=9> */
[C---:B------:R-:W-:Y:S01]  /*af20*/  FMUL.FTZ R31, R32.reuse, R37 ;  /* 0x00000025201f7220 */ /* 0x040fe20000410000 */
        /* <DEDUP_REMOVED lines=10> */
[C---:B------:R-:W-:Y:S01]  /*afd0*/  FMUL.FTZ R28, R33.reuse, R8 ;  /* 0x00000008211c7220 */ /* 0x040fe20000410000 */
[-C--:B------:R-:W-:Y:S01]  /*afe0*/  FMUL.FTZ R38, R33, R4.reuse ;  /* 0x0000000421267220 */ /* 0x080fe20000410000 */
[----:B------:R-:W-:Y:S01]  /*aff0*/  FMUL.FTZ R10, R10, R27 ;  /* 0x0000001b0a0a7220 */ /* 0x000fe20000410000 */
[----:B------:R-:W-:Y:S02]  /*b000*/  IMAD.U32 R34, R11, 0x10000, RZ ;  /* 0x000100000b227824 */ /* 0x000fe400078e00ff */
[C---:B------:R-:W-:Y:S01]  /*b010*/  FFMA.FTZ R37, R29.reuse, R4, -R28 ;  /* 0x000000041d257223 */ /* 0x040fe2000001081c */
[----:B------:R-:W-:Y:S02]  /*b020*/  IMAD.U32 R33, R24, 0x10000, RZ ;  /* 0x0001000018217824 */ /* 0x000fe400078e00ff */
[----:B------:R-:W-:Y:S01]  /*b030*/  FFMA.FTZ R38, R29, R8, R38 ;  /* 0x000000081d267223 */ /* 0x000fe20000010026 */
[----:B------:R-:W-:-:S02]  /*b040*/  IMAD.U32 R31, R14, 0x10000, RZ ;  /* 0x000100000e1f7824 */ /* 0x000fc400078e00ff */
[----:B------:R-:W-:Y:S01]  /*b050*/  FFMA.FTZ R35, R6, R35, R10 ;  /* 0x0000002306237223 */ /* 0x000fe2000001000a */
[----:B------:R-:W-:Y:S01]  /*b060*/  LOP3.LUT R9, R9, 0xffff0000, RZ, 0xc0, !PT ;  /* 0xffff000009097812 */ /* 0x000fe200078ec0ff */
[----:B------:R-:W-:Y:S01]  /*b070*/  FMUL.FTZ R29, R34, R33 ;  /* 0x00000021221d7220 */ /* 0x000fe20000410000 */
[----:B------:R-:W-:Y:S01]  /*b080*/  LOP3.LUT R11, R11, 0xffff0000, RZ, 0xc0, !PT ;  /* 0xffff00000b0b7812 */ /* 0x000fe200078ec0ff */
[----:B------:R-:W-:Y:S01]  /*b090*/  FFMA.FTZ R44, R6, R27, -R43 ;  /* 0x0000001b062c7223 */ /* 0x000fe2000001082b */
[----:B------:R-:W-:Y:S01]  /*b0a0*/  LOP3.LUT R8, R20, 0xffff0000, RZ, 0xc0, !PT ;  /* 0xffff000014087812 */ /* 0x000fe200078ec0ff */
[-C--:B------:R-:W-:Y:S01]  /*b0b0*/  FMUL.FTZ R27, R34, R31.reuse ;  /* 0x0000001f221b7220 */ /* 0x080fe20000410000 */
[----:B------:R-:W-:Y:S01]  /*b0c0*/  LOP3.LUT R10, R24, 0xffff0000, RZ, 0xc0, !PT ;  /* 0xffff0000180a7812 */ /* 0x000fe200078ec0ff */
[C---:B------:R-:W-:Y:S01]  /*b0d0*/  FFMA.FTZ R29, R30.reuse, R31, -R29 ;  /* 0x0000001f1e1d7223 */ /* 0x040fe2000001081d */
        /* <DEDUP_REMOVED lines=21> */
.L_x_7138:
[----:B------:R-:W-:Y:S05]  /*b230*/  BSYNC B1 ;  /* 0x0000000000017941 */ /* 0x000fea0003800000 */
.L_x_7137:
[----:B------:R-:W-:Y:S04]  /*b240*/  BSSY B1, `(.L_x_7139) ;  /* 0x0000059000017945 */ /* 0x000fe80003800000 */
[----:B------:R-:W-:Y:S05]  /*b250*/  @P2 BRA `(.L_x_7140) ;  /* 0x00000004005c2947 */ /* 0x000fea0003800000 */
[----:B-1----:R-:W-:Y:S01]  /*b260*/  LEA.HI R4, R13, R202, RZ, 0x1d ;  /* 0x000000ca0d047211 */ /* 0x002fe200078fe8ff */
[C---:B------:R-:W-:Y:S01]  /*b270*/  IMAD.U32 R37, R15.reuse, 0x10000, RZ ;  /* 0x000100000f257824 */ /* 0x040fe200078e00ff */
[----:B------:R-:W-:Y:S01]  /*b280*/  SHF.R.U32.HI R7, RZ, 0x3, R193 ;  /* 0x00000003ff077819 */ /* 0x000fe200000116c1 */
[----:B------:R-:W-:Y:S01]  /*b290*/  IMAD.U32 R35, R0, 0x10000, RZ ;  /* 0x0001000000237824 */ /* 0x000fe200078e00ff */
[----:B------:R-:W-:Y:S01]  /*b2a0*/  SHF.R.S32.HI R5, RZ, 0x1f, R4 ;  /* 0x0000001fff057819 */ /* 0x000fe20000011404 */
[----:B------:R-:W-:Y:S01]  /*b2b0*/  IMAD.SHL.U32 R6, R4, 0x8, RZ ;  /* 0x0000000804067824 */ /* 0x000fe200078e00ff */
[----:B------:R-:W-:Y:S01]  /*b2c0*/  LOP3.LUT R44, R15, 0xffff0000, RZ, 0xc0, !PT ;  /* 0xffff00000f2c7812 */ /* 0x000fe200078ec0ff */
[----:B------:R-:W-:Y:S01]  /*b2d0*/  IMAD.U32 R42, R3, 0x10000, RZ ;  /* 0x00010000032a7824 */ /* 0x000fe200078e00ff */
[----:B------:R-:W-:Y:S01]  /*b2e0*/  LEA.HI R5, R5, R4, RZ, 0x3 ;  /* 0x0000000405057211 */ /* 0x000fe200078f18ff */
[----:B------:R-:W-:Y:S01]  /*b2f0*/  IMAD.U32 R41, R21, 0x10000, RZ ;  /* 0x0001000015297824 */ /* 0x000fe200078e00ff */
[----:B------:R-:W-:Y:S01]  /*b300*/  LOP3.LUT R4, R193, 0x38, R6, 0xf8, !PT ;  /* 0x00000038c1047812 */ /* 0x000fe200078ef806 */
[----:B------:R-:W-:Y:S01]  /*b310*/  IMAD.U32 R39, R12, 0x10000, RZ ;  /* 0x000100000c277824 */ /* 0x000fe200078e00ff */
[----:B------:R-:W-:-:S02]  /*b320*/  SHF.L.U32 R5, R5, 0xa, RZ ;  /* 0x0000000a05057819 */ /* 0x000fc400000006ff */
[----:B------:R-:W-:Y:S02]  /*b330*/  LOP3.LUT R4, R4, R7, RZ, 0x3c, !PT ;  /* 0x0000000704047212 */ /* 0x000fe400078e3cff */
[----:B------:R-:W-:Y:S02]  /*b340*/  LOP3.LUT R5, R5, 0x7fffe000, RZ, 0xc0, !PT ;  /* 0x7fffe00005057812 */ /* 0x000fe400078ec0ff */
[----:B------:R-:W-:Y:S02]  /*b350*/  LOP3.LUT R40, R0, 0xffff0000, RZ, 0xc0, !PT ;  /* 0xffff000000287812 */ /* 0x000fe400078ec0ff */
[----:B------:R-:W-:Y:S02]  /*b360*/  IADD3 R9, R4, R5, R197 ;  /* 0x0000000504097210 */ /* 0x000fe40007ffe0c5 */
[----:B------:R-:W0:Y:S01]  /*b370*/  LDS.128 R4, [R217] ;  /* 0x00000000d9047984 */ /* 0x000e220000000c00 */
[C---:B------:R-:W-:Y:S02]  /*b380*/  SHF.L.U32 R46, R20.reuse, 0x10, RZ ;  /* 0x00000010142e7819 */ /* 0x040fe400000006ff */
[----:B------:R-:W-:Y:S01]  /*b390*/  IMAD R25, R9, 0x2, R156 ;  /* 0x0000000209197824 */ /* 0x000fe200078e029c */
[----:B------:R-:W-:-:S02]  /*b3a0*/  LOP3.LUT R47, R20, 0xffff0000, RZ, 0xc0, !PT ;  /* 0xffff0000142f7812 */ /* 0x000fc400078ec0ff */
[----:B------:R-:W-:Y:S02]  /*b3b0*/  LOP3.LUT R49, R24, 0xffff0000, RZ, 0xc0, !PT ;  /* 0xffff000018317812 */ /* 0x000fe400078ec0ff */
[----:B------:R-:W1:Y:S01]  /*b3c0*/  LDS.128 R8, [R25+0x10400] ;  /* 0x0104000019087984 */ /* 0x000e620000000c00 */
        /* <DEDUP_REMOVED lines=21> */
[-C--:B------:R-:W-:Y:S01]  /*b520*/  FMUL.FTZ R35, R46, R32.reuse ;  /* 0x000000202e237220 */ /* 0x080fe20000410000 */
[----:B------:R-:W-:Y:S01]  /*b530*/  FMUL.FTZ R37, R42, R32 ;  /* 0x000000202a257220 */ /* 0x000fe20000410000 */
[-C--:B------:R-:W-:Y:S01]  /*b540*/  FFMA.FTZ R31, R40, R4.reuse, -R31 ;  /* 0x00000004281f7223 */ /* 0x080fe2000001081f */
[----:B------:R-:W-:Y:S01]  /*b550*/  FFMA.FTZ R27, R44, R4, R27 ;  /* 0x000000042c1b7223 */ /* 0x000fe2000001001b */
[----:B------:R-:W-:Y:S01]  /*b560*/  LOP3.LUT R10, R10, 0xffff0000, RZ, 0xc0, !PT ;  /* 0xffff00000a0a7812 */ /* 0x000fe200078ec0ff */
[-C--:B------:R-:W-:Y:S01]  /*b570*/  FMUL.FTZ R4, R41, R33.reuse ;  /* 0x0000002129047220 */ /* 0x080fe20000410000 */
[----:B------:R-:W-:Y:S01]  /*b580*/  LOP3.LUT R32, R12, 0xffff0000, RZ, 0xc0, !PT ;  /* 0xffff00000c207812 */ /* 0x000fe200078ec0ff */
[-C--:B------:R-:W-:Y:S01]  /*b590*/  FFMA.FTZ R35, R42, R28.reuse, -R35 ;  /* 0x0000001c2a237223 */ /* 0x080fe20000010823 */
[----:B------:R-:W-:Y:S01]  /*b5a0*/  LOP3.LUT R40, R21, 0xffff0000, RZ, 0xc0, !PT ;  /* 0xffff000015287812 */ /* 0x000fe200078ec0ff */
[----:B------:R-:W-:Y:S01]  /*b5b0*/  FFMA.FTZ R37, R46, R28, R37 ;  /* 0x0000001c2e257223 */ /* 0x000fe20000010025 */
[----:B------:R-:W-:Y:S01]  /*b5c0*/  FMUL.FTZ R28, R39, R33 ;  /* 0x00000021271c7220 */ /* 0x000fe20000410000 */
[----:B------:R-:W-:-:S02]  /*b5d0*/  IMAD.U32 R34, R11, 0x10000, RZ ;  /* 0x000100000b227824 */ /* 0x000fc400078e00ff */
[-C--:B------:R-:W-:Y:S01]  /*b5e0*/  FFMA.FTZ R8, R39, R29.reuse, -R4 ;  /* 0x0000001d27087223 */ /* 0x080fe20000010804 */
[----:B------:R-:W-:Y:S02]  /*b5f0*/  IMAD.U32 R42, R24, 0x10000, RZ ;  /* 0x00010000182a7824 */ /* 0x000fe400078e00ff */
[-C--:B------:R-:W-:Y:S01]  /*b600*/  FMUL.FTZ R33, R40, R10.reuse ;  /* 0x0000000a28217220 */ /* 0x080fe20000410000 */
[----:B------:R-:W-:Y:S01]  /*b610*/  FMUL.FTZ R39, R32, R10 ;  /* 0x0000000a20277220 */ /* 0x000fe20000410000 */
[----:B------:R-:W-:Y:S01]  /*b620*/  FFMA.FTZ R10, R41, R29, R28 ;  /* 0x0000001d290a7223 */ /* 0x000fe2000001001c */
[----:B------:R-:W-:Y:S01]  /*b630*/  LOP3.LUT R11, R11, 0xffff0000, RZ, 0xc0, !PT ;  /* 0xffff00000b0b7812 */ /* 0x000fe200078ec0ff */
[----:B------:R-:W-:Y:S02]  /*b640*/  IMAD.U32 R4, R14, 0x10000, RZ ;  /* 0x000100000e047824 */ /* 0x000fe400078e00ff */
[----:B------:R-:W-:Y:S01]  /*b650*/  FMUL.FTZ R29, R42, R34 ;  /* 0x000000222a1d7220 */ /* 0x000fe20000410000 */
[-C--:B------:R-:W-:Y:S01]  /*b660*/  FFMA.FTZ R33, R32, R6.reuse, -R33 ;  /* 0x0000000620217223 */ /* 0x080fe20000010821 */
[----:B------:R-:W-:Y:S01]  /*b670*/  FFMA.FTZ R39, R40, R6, R39 ;  /* 0x0000000628277223 */ /* 0x000fe20000010027 */
[C---:B------:R-:W-:Y:S01]  /*b680*/  FMUL.FTZ R41, R4.reuse, R34 ;  /* 0x0000002204297220 */ /* 0x040fe20000410000 */
[-C--:B------:R-:W-:Y:S01]  /*b690*/  FFMA.FTZ R29, R4, R30.reuse, -R29 ;  /* 0x0000001e041d7223 */ /* 0x080fe2000001081d */
[----:B------:R-:W-:Y:S01]  /*b6a0*/  FMUL.FTZ R4, R47, R9 ;  /* 0x000000092f047220 */ /* 0x000fe20000410000 */
[----:B------:R-:W-:Y:S01]  /*b6b0*/  FMUL.FTZ R32, R49, R11 ;  /* 0x0000000b31207220 */ /* 0x000fe20000410000 */
[----:B------:R-:W-:Y:S01]  /*b6c0*/  FMUL.FTZ R6, R43, R9 ;  /* 0x000000092b067220 */ /* 0x000fe20000410000 */
[----:B------:R-:W-:Y:S01]  /*b6d0*/  FMUL.FTZ R34, R45, R11 ;  /* 0x0000000b2d227220 */ /* 0x000fe20000410000 */
        /* <DEDUP_REMOVED lines=15> */
.L_x_7140:
[----:B------:R-:W-:Y:S05]  /*b7d0*/  BSYNC B1 ;  /* 0x0000000000017941 */ /* 0x000fea0003800000 */
.L_x_7139:
[----:B------:R-:W-:Y:S04]  /*b7e0*/  BSSY B1, `(.L_x_7141) ;  /* 0x0000059000017945 */ /* 0x000fe80003800000 */
[----:B------:R-:W-:Y:S05]  /*b7f0*/  @P1 BRA `(.L_x_7142) ;  /* 0x00000004005c1947 */ /* 0x000fea0003800000 */
[----:B-12---:R-:W-:Y:S01]  /*b800*/  LEA.HI R4, R13, R202, RZ, 0x1d ;  /* 0x000000ca0d047211 */ /* 0x006fe200078fe8ff */
        /* <DEDUP_REMOVED lines=11> */
[----:B------:R-:W-:Y:S01]  /*b8c0*/  LOP3.LUT R40, R0, 0xffff0000, RZ, 0xc0, !PT ;  /* 0xffff000000287812 */ /* 0x000fe200078ec0ff */
[----:B------:R-:W-:Y:S01]  /*b8d0*/  IMAD.SHL.U32 R7, R7, 0x400, RZ ;  /* 0x0000040007077824 */ /* 0x000fe200078e00ff */
[----:B------:R-:W-:Y:S01]  /*b8e0*/  LOP3.LUT R5, R4, R6, RZ, 0x3c, !PT ;  /* 0x0000000604057212 */ /* 0x000fe200078e3cff */
[----:B------:R-:W-:Y:S01]  /*b8f0*/  IMAD.U32 R39, R12, 0x10000, RZ ;  /* 0x000100000c277824 */ /* 0x000fe200078e00ff */
[----:B------:R-:W-:-:S02]  /*b900*/  LOP3.LUT R47, R20, 0xffff0000, RZ, 0xc0, !PT ;  /* 0xffff0000142f7812 */ /* 0x000fc400078ec0ff */
[----:B------:R-:W-:Y:S02]  /*b910*/  LOP3.LUT R7, R7, 0x7fffe000, RZ, 0xc0, !PT ;  /* 0x7fffe00007077812 */ /* 0x000fe400078ec0ff */
[----:B------:R-:W-:Y:S02]  /*b920*/  LOP3.LUT R49, R24, 0xffff0000, RZ, 0xc0, !PT ;  /* 0xffff000018317812 */ /* 0x000fe400078ec0ff */
[----:B------:R-:W-:Y:S02]  /*b930*/  IADD3 R9, R5, R7, R196 ;  /* 0x0000000705097210 */ /* 0x000fe40007ffe0c4 */
[----:B------:R-:W0:Y:S01]  /*b940*/  LDS.128 R4, [R216] ;  /* 0x00000000d8047984 */ /* 0x000e220000000c00 */
[----:B------:R-:W-:Y:S02]  /*b950*/  LOP3.LUT R43, R3, 0xffff0000, RZ, 0xc0, !PT ;  /* 0xffff0000032b7812 */ /* 0x000fe400078ec0ff */
[----:B------:R-:W-:Y:S01]  /*b960*/  IMAD R25, R9, 0x2, R156 ;  /* 0x0000000209197824 */ /* 0x000fe200078e029c */
[----:B------:R-:W-:-:S04]  /*b970*/  LOP3.LUT R45, R14, 0xffff0000, RZ, 0xc0, !PT ;  /* 0xffff00000e2d7812 */ /* 0x000fc800078ec0ff */
[----:B------:R-:W1:Y:S01]  /*b980*/  LDS.128 R8, [R25+0x10400] ;  /* 0x0104000019087984 */ /* 0x000e620000000c00 */
[C---:B0-----:R-:W-:Y:S01]  /*b990*/  IMAD.U32 R27, R4.reuse, 0x10000, RZ ;  /* 0x00010000041b7824 */ /* 0x041fe200078e00ff */
[----:B------:R-:W-:Y:S01]  /*b9a0*/  LOP3.LUT R4, R4, 0xffff0000, RZ, 0xc0, !PT ;  /* 0xffff000004047812 */ /* 0x000fe200078ec0ff */
[----:B------:R-:W-:Y:S01]  /*b9b0*/  IMAD.U32 R28, R5, 0x10000, RZ ;  /* 0x00010000051c7824 */ /* 0x000fe200078e00ff */
[----:B------:R-:W-:Y:S01]  /*b9c0*/  SHF.L.U32 R30, R7, 0x10, RZ ;  /* 0x00000010071e7819 */ /* 0x000fe200000006ff */
[C---:B------:R-:W-:Y:S01]  /*b9d0*/  IMAD.U32 R29, R6.reuse, 0x10000, RZ ;  /* 0x00010000061d7824 */ /* 0x040fe200078e00ff */
[----:B------:R-:W-:Y:S02]  /*b9e0*/  LOP3.LUT R6, R6, 0xffff0000, RZ, 0xc0, !PT ;  /* 0xffff000006067812 */ /* 0x000fe400078ec0ff */
        /* <DEDUP_REMOVED lines=28> */
[----:B------:R-:W-:Y:S01]  /*bbb0*/  SHF.L.U32 R4, R14, 0x10, RZ ;  /* 0x000000100e047819 */ /* 0x000fe200000006ff */
[----:B------:R-:W-:Y:S01]  /*bbc0*/  FFMA.FTZ R10, R41, R29, R28 ;  /* 0x0000001d290a7223 */ /* 0x000fe2000001001c */
[----:B------:R-:W-:Y:S01]  /*bbd0*/  LOP3.LUT R11, R11, 0xffff0000, RZ, 0xc0, !PT ;  /* 0xffff00000b0b7812 */ /* 0x000fe200078ec0ff */
[----:B------:R-:W-:Y:S01]  /*bbe0*/  FMUL.FTZ R29, R42, R34 ;  /* 0x000000222a1d7220 */ /* 0x000fe20000410000 */
[----:B------:R-:W-:Y:S01]  /*bbf0*/  LOP3.LUT R7, R7, 0xffff0000, RZ, 0xc0, !PT ;  /* 0xffff000007077812 */ /* 0x000fe200078ec0ff */
[----:B------:R-:W-:Y:S01]  /*bc00*/  FFMA.FTZ R33, R32, R6, -R33 ;  /* 0x0000000620217223 */ /* 0x000fe20000010821 */
[C---:B------:R-:W-:Y:S01]  /*bc10*/  FMUL.FTZ R41, R4.reuse, R34 ;  /* 0x0000002204297220 */ /* 0x040fe20000410000 */
[----:B------:R-:W-:Y:S01]  /*bc20*/  FFMA.FTZ R29, R4, R30, -R29 ;  /* 0x0000001e041d7223 */ /* 0x000fe2000001081d */
[----:B------:R-:W-:Y:S01]  /*bc30*/  FFMA.FTZ R39, R40, R6, R39 ;  /* 0x0000000628277223 */ /* 0x000fe20000010027 */
        /* <DEDUP_REMOVED lines=19> */
.L_x_7142:
[----:B------:R-:W-:Y:S05]  /*bd70*/  BSYNC B1 ;  /* 0x0000000000017941 */ /* 0x000fea0003800000 */
.L_x_7141:
[----:B------:R-:W-:Y:S05]  /*bd80*/  @P0 BRA `(.L_x_7129) ;  /* 0x0000000400580947 */ /* 0x000fea0003800000 */
[----:B------:R-:W-:Y:S01]  /*bd90*/  LEA.HI R13, R13, R202, RZ, 0x1d ;  /* 0x000000ca0d0d7211 */ /* 0x000fe200078fe8ff */
[C---:B------:R-:W-:Y:S01]  /*bda0*/  IMAD.U32 R37, R15.reuse, 0x10000, RZ ;  /* 0x000100000f257824 */ /* 0x040fe200078e00ff */
[----:B------:R-:W-:Y:S01]  /*bdb0*/  LOP3.LUT R36, R15, 0xffff0000, RZ, 0xc0, !PT ;  /* 0xffff00000f247812 */ /* 0x000fe200078ec0ff */
[C---:B------:R-:W-:Y:S01]  /*bdc0*/  IMAD.U32 R35, R0.reuse, 0x10000, RZ ;  /* 0x0001000000237824 */ /* 0x040fe200078e00ff */
[----:B-123--:R-:W-:Y:S01]  /*bdd0*/  SHF.R.S32.HI R6, RZ, 0x1f, R13 ;  /* 0x0000001fff067819 */ /* 0x00efe2000001140d */
[----:B------:R-:W-:Y:S01]  /*bde0*/  IMAD.SHL.U32 R4, R13, 0x8, RZ ;  /* 0x000000080d047824 */ /* 0x000fe200078e00ff */
[----:B------:R-:W-:Y:S01]  /*bdf0*/  LOP3.LUT R0, R0, 0xffff0000, RZ, 0xc0, !PT ;  /* 0xffff000000007812 */ /* 0x000fe200078ec0ff */
[----:B------:R-:W-:Y:S01]  /*be00*/  IMAD.U32 R39, R20, 0x10000, RZ ;  /* 0x0001000014277824 */ /* 0x000fe200078e00ff */
[----:B------:R-:W-:Y:S01]  /*be10*/  LEA.HI R6, R6, R13, RZ, 0x3 ;  /* 0x0000000d06067211 */ /* 0x000fe200078f18ff */
[----:B------:R-:W-:Y:S01]  /*be20*/  IMAD.U32 R38, R21, 0x10000, RZ ;  /* 0x0001000015267824 */ /* 0x000fe200078e00ff */
[----:B------:R-:W-:Y:S01]  /*be30*/  LOP3.LUT R4, R159, 0x38, R4, 0xf8, !PT ;  /* 0x000000389f047812 */ /* 0x000fe200078ef804 */
[----:B------:R-:W-:-:S02]  /*be40*/  IMAD.U32 R41, R24, 0x10000, RZ ;  /* 0x0001000018297824 */ /* 0x000fc400078e00ff */
[----:B------:R-:W-:Y:S01]  /*be50*/  IMAD.SHL.U32 R6, R6, 0x400, RZ ;  /* 0x0000040006067824 */ /* 0x000fe200078e00ff */
[----:B------:R-:W-:-:S04]  /*be60*/  LOP3.LUT R4, R4, R229, RZ, 0x3c, !PT ;  /* 0x000000e504047212 */ /* 0x000fc800078e3cff */
[----:B------:R-:W-:-:S04]  /*be70*/  LOP3.LUT R6, R6, 0x7fffe000, RZ, 0xc0, !PT ;  /* 0x7fffe00006067812 */ /* 0x000fc800078ec0ff */
[----:B------:R-:W-:Y:S02]  /*be80*/  IADD3 R9, R4, R6, R195 ;  /* 0x0000000604097210 */ /* 0x000fe40007ffe0c3 */
[----:B------:R-:W1:Y:S03]  /*be90*/  LDS.128 R4, [R215] ;  /* 0x00000000d7047984 */ /* 0x000e660000000c00 */
[----:B------:R-:W-:-:S05]  /*bea0*/  IMAD R13, R9, 0x2, R156 ;  /* 0x00000002090d7824 */ /* 0x000fca00078e029c */
[----:B------:R-:W2:Y:S01]  /*beb0*/  LDS.128 R8, [R13+0x10400] ;  /* 0x010400000d087984 */ /* 0x000ea20000000c00 */
[C---:B-1----:R-:W-:Y:S01]  /*bec0*/  IMAD.U32 R25, R4.reuse, 0x10000, RZ ;  /* 0x0001000004197824 */ /* 0x042fe200078e00ff */
[----:B------:R-:W-:Y:S01]  /*bed0*/  LOP3.LUT R4, R4, 0xffff0000, RZ, 0xc0, !PT ;  /* 0xffff000004047812 */ /* 0x000fe200078ec0ff */
[C---:B0-----:R-:W-:Y:S01]  /*bee0*/  IMAD.U32 R27, R5.reuse, 0x10000, RZ ;  /* 0x00010000051b7824 */ /* 0x041fe200078e00ff */
[----:B------:R-:W-:Y:S01]  /*bef0*/  LOP3.LUT R5, R5, 0xffff0000, RZ, 0xc0, !PT ;  /* 0xffff000005057812 */ /* 0x000fe200078ec0ff */
[C---:B------:R-:W-:Y:S01]  /*bf00*/  IMAD.U32 R28, R6.reuse, 0x10000, RZ ;  /* 0x00010000061c7824 */ /* 0x040fe200078e00ff */
[----:B------:R-:W-:Y:S01]  /*bf10*/  LOP3.LUT R6, R6, 0xffff0000, RZ, 0xc0, !PT ;  /* 0xffff000006067812 */ /* 0x000fe200078ec0ff */
[C---:B------:R-:W-:Y:S01]  /*bf20*/  IMAD.U32 R29, R7.reuse, 0x10000, RZ ;  /* 0x00010000071d7824 */ /* 0x040fe200078e00ff */
[----:B------:R-:W-:Y:S01]  /*bf30*/  LOP3.LUT R7, R7, 0xffff0000, RZ, 0xc0, !PT ;  /* 0xffff000007077812 */ /* 0x000fe200078ec0ff */
[C---:B--2---:R-:W-:Y:S01]  /*bf40*/  IMAD.U32 R30, R8.reuse, 0x10000, RZ ;  /* 0x00010000081e7824 */ /* 0x044fe200078e00ff */
        /* <DEDUP_REMOVED lines=8> */
[----:B------:R-:W-:-:S02]  /*bfd0*/  IMAD.U32 R35, R3, 0x10000, RZ ;  /* 0x0001000003237824 */ /* 0x000fc400078e00ff */
[----:B------:R-:W-:Y:S01]  /*bfe0*/  FFMA.FTZ R30, R37, R25, R30 ;  /* 0x00000019251e7223 */ /* 0x000fe2000001001e */
[C---:B------:R-:W-:Y:S01]  /*bff0*/  FMUL.FTZ R25, R0.reuse, R8 ;  /* 0x0000000800197220 */ /* 0x040fe20000410000 */
[-C--:B------:R-:W-:Y:S01]  /*c000*/  FFMA.FTZ R15, R0, R4.reuse, -R15 ;  /* 0x00000004000f7223 */ /* 0x080fe2000001080f */
[-C--:B------:R-:W-:Y:S01]  /*c010*/  FMUL.FTZ R0, R39, R31.reuse ;  /* 0x0000001f27007220 */ /* 0x080fe20000410000 */
[C---:B------:R-:W-:Y:S01]  /*c020*/  FMUL.FTZ R8, R35.reuse, R31 ;  /* 0x0000001f23087220 */ /* 0x040fe20000410000 */
[----:B------:R-:W-:Y:S01]  /*c030*/  FFMA.FTZ R25, R36, R4, R25 ;  /* 0x0000000424197223 */ /* 0x000fe20000010019 */
[C---:B------:R-:W-:Y:S02]  /*c040*/  IMAD.U32 R4, R12.reuse, 0x10000, RZ ;  /* 0x000100000c047824 */ /* 0x040fe400078e00ff */
[-C--:B------:R-:W-:Y:S01]  /*c050*/  FFMA.FTZ R0, R35, R27.reuse, -R0 ;  /* 0x0000001b23007223 */ /* 0x080fe20000010800 */
[----:B------:R-:W-:Y:S01]  /*c060*/  FFMA.FTZ R27, R39, R27, R8 ;  /* 0x0000001b271b7223 */ /* 0x000fe20000010008 */
[----:B------:R-:W-:Y:S01]  /*c070*/  LOP3.LUT R8, R12, 0xffff0000, RZ, 0xc0, !PT ;  /* 0xffff00000c087812 */ /* 0x000fe200078ec0ff */
[----:B------:R-:W-:Y:S01]  /*c080*/  FMUL.FTZ R31, R38, R32 ;  /* 0x00000020261f7220 */ /* 0x000fe20000410000 */
[----:B------:R-:W-:Y:S01]  /*c090*/  LOP3.LUT R12, R21, 0xffff0000, RZ, 0xc0, !PT ;  /* 0xffff0000150c7812 */ /* 0x000fe200078ec0ff */
[----:B------:R-:W-:-:S02]  /*c0a0*/  IMAD.U32 R33, R11, 0x10000, RZ ;  /* 0x000100000b217824 */ /* 0x000fc400078e00ff */
[C---:B------:R-:W-:Y:S01]  /*c0b0*/  FMUL.FTZ R21, R4.reuse, R32 ;  /* 0x0000002004157220 */ /* 0x040fe20000410000 */
[----:B------:R-:W-:Y:S01]  /*c0c0*/  FFMA.FTZ R31, R4, R28, -R31 ;  /* 0x0000001c041f7223 */ /* 0x000fe2000001081f */
[-C--:B------:R-:W-:Y:S01]  /*c0d0*/  FMUL.FTZ R37, R8, R10.reuse ;  /* 0x0000000a08257220 */ /* 0x080fe20000410000 */
[----:B------:R-:W-:Y:S01]  /*c0e0*/  FMUL.FTZ R35, R12, R10 ;  /* 0x0000000a0c237220 */ /* 0x000fe20000410000 */
[----:B------:R-:W-:Y:S02]  /*c0f0*/  IMAD.U32 R39, R14, 0x10000, RZ ;  /* 0x000100000e277824 */ /* 0x000fe400078e00ff */
[-C--:B------:R-:W-:Y:S01]  /*c100*/  FMUL.FTZ R4, R41, R33.reuse ;  /* 0x0000002129047220 */ /* 0x080fe20000410000 */
[----:B------:R-:W-:Y:S01]  /*c110*/  FFMA.FTZ R10, R38, R28, R21 ;  /* 0x0000001c260a7223 */ /* 0x000fe20000010015 */
[-C--:B------:R-:W-:Y:S01]  /*c120*/  FFMA.FTZ R8, R8, R6.reuse, -R35 ;  /* 0x0000000608087223 */ /* 0x080fe20000010823 */
[----:B------:R-:W-:Y:S01]  /*c130*/  FFMA.FTZ R37, R12, R6, R37 ;  /* 0x000000060c257223 */ /* 0x000fe20000010025 */
[C---:B------:R-:W-:Y:S01]  /*c140*/  FMUL.FTZ R6, R39.reuse, R33 ;  /* 0x0000002127067220 */ /* 0x040fe20000410000 */
[----:B------:R-:W-:Y:S01]  /*c150*/  FFMA.FTZ R21, R39, R29, -R4 ;  /* 0x0000001d27157223 */ /* 0x000fe20000010804 */
[----:B------:R-:W-:-:S02]  /*c160*/  LOP3.LUT R9, R9, 0xffff0000, RZ, 0xc0, !PT ;  /* 0xffff000009097812 */ /* 0x000fc400078ec0ff */
[----:B------:R-:W-:Y:S01]  /*c170*/  LOP3.LUT R11, R11, 0xffff0000, RZ, 0xc0, !PT ;  /* 0xffff00000b0b7812 */ /* 0x000fe200078ec0ff */
[----:B------:R-:W-:Y:S01]  /*c180*/  FFMA.FTZ R29, R41, R29, R6 ;  /* 0x0000001d291d7223 */ /* 0x000fe20000010006 */
[----:B------:R-:W-:Y:S02]  /*c190*/  LOP3.LUT R35, R20, 0xffff0000, RZ, 0xc0, !PT ;  /* 0xffff000014237812 */ /* 0x000fe400078ec0ff */
[----:B------:R-:W-:Y:S02]  /*c1a0*/  LOP3.LUT R39, R24, 0xffff0000, RZ, 0xc0, !PT ;  /* 0xffff000018277812 */ /* 0x000fe400078ec0ff */
        /* <DEDUP_REMOVED lines=20> */
.L_x_7129:
[----:B------:R-:W-:Y:S05]  /*c2f0*/  BSYNC B0 ;  /* 0x0000000000007941 */ /* 0x000fea0003800000 */
.L_x_7110:
        /* <DEDUP_REMOVED lines=8> */
.L_x_7108:
[----:B------:R-:W-:-:S13]  /*c380*/  ISETP.NE.AND P0, PT, R157, 0x3, PT ;  /* 0x000000039d00780c */ /* 0x000fda0003f05270 */
[----:B------:R-:W-:Y:S05]  /*c390*/  @!P0 BRA `(.L_x_7143) ;  /* 0x0000000000048947 */ /* 0x000fea0003800000 */
[----:B------:R-:W-:Y:S01]  /*c3a0*/  BPT.TRAP 0x1 ;  /* 0x000000040000795c */ /* 0x000fe20000300000 */
.L_x_7143:
[----:B-12---:R-:W-:Y:S01]  /*c3b0*/  IMAD R3, R152, 0x8, R156 ;  /* 0x0000000898037824 */ /* 0x006fe200078e029c */
[----:B------:R-:W-:-:S04]  /*c3c0*/  SHF.L.U32 R0, R158, 0x1f, RZ ;  /* 0x0000001f9e007819 */ /* 0x000fc800000006ff */
[----:B------:R1:W2:Y:S01]  /*c3d0*/  SYNCS.PHASECHK.TRANS64.TRYWAIT P1, [R3+URZ+0x28830], R0 ;  /* 0x02883000030075a7 */ /* 0x0002a2000802017f */
[----:B------:R-:W-:Y:S05]  /*c3e0*/  @!P0 BRA `(.L_x_7144) ;  /* 0x0000000000048947 */ /* 0x000fea0003800000 */
[----:B------:R-:W-:Y:S01]  /*c3f0*/  BPT.TRAP 0x1 ;  /* 0x000000040000795c */ /* 0x000fe20000300000 */
.L_x_7144:
[----:B------:R-:W-:Y:S01]  /*c400*/  IMAD.MOV.U32 R151, RZ, RZ, RZ ;  /* 0x000000ffff977224 */ /* 0x000fe200078e00ff */
[----:B--2---:R-:W-:Y:S06]  /*c410*/  @P1 BRA `(.L_x_7145) ;  /* 0x0000000000081947 */ /* 0x004fec0003800000 */
[----:B------:R-:W2:Y:S02]  /*c420*/  SYNCS.PHASECHK.TRANS64.TRYWAIT P1, [R3+URZ+0x28830], R0 ;  /* 0x02883000030075a7 */ /* 0x000ea4000802017f */
[----:B--2---:R-:W-:Y:S05]  /*c430*/  @!P1 BRA `(.L_x_7146) ;  /* 0x000000ec002c9947 */ /* 0x004fea0003800000 */
.L_x_7145:
[----:B------:R-:W-:Y:S05]  /*c440*/  WARPSYNC.ALL ;  /* 0x0000000000007948 */ /* 0x000fea0003800000 */
[----:B-12---:R-:W-:Y:S01]  /*c450*/  VIADD R0, R156, 0x18400 ;  /* 0x000184009c007836 */ /* 0x006fe20000000000 */
[----:B------:R-:W-:Y:S01]  /*c460*/  R2UR UR4, R26 ;  /* 0x000000001a0472ca */ /* 0x000fe200000e0000 */
[----:B------:R-:W-:Y:S01]  /*c470*/  UMOV UR5, 0x40000040 ;  /* 0x4000004000057882 */ /* 0x000fe20000000000 */
[----:B0--34-:R-:W-:Y:S01]  /*c480*/  MOV R5, 0x40000040 ;  /* 0x4000004000057802 */ /* 0x019fe20000000f00 */
[----:B-----5:R-:W-:Y:S01]  /*c490*/  WARPGROUP.ARRIVE ;  /* 0x00000000000079c5 */ /* 0x020fe20000000000 */
[----:B------:R-:W-:Y:S01]  /*c4a0*/  SHF.R.U32.HI R0, RZ, 0x4, R0 ;  /* 0x00000004ff007819 */ /* 0x000fe20000011600 */
[----:B------:R-:W-:Y:S01]  /*c4b0*/  IMAD.MOV.U32 R7, RZ, RZ, 0x40000040 ;  /* 0x40000040ff077424 */ /* 0x000fe200078e00ff */
[----:B------:R-:W-:Y:S01]  /*c4c0*/  R2UR UR7, R5 ;  /* 0x00000000050772ca */ /* 0x000fe200000e0000 */
[----:B------:R-:W-:Y:S01]  /*c4d0*/  UMOV UR9, 0x40000040 ;  /* 0x4000004000097882 */ /* 0x000fe20000000000 */
[----:B------:R-:W-:Y:S01]  /*c4e0*/  LOP3.LUT R0, R0, 0x3fff, RZ, 0xc0, !PT ;  /* 0x00003fff00007812 */ /* 0x000fe200078ec0ff */
[----:B------:R-:W-:Y:S01]  /*c4f0*/  UMOV UR13, 0x40000040 ;  /* 0x40000040000d7882 */ /* 0x000fe20000000000 */
[----:B------:R-:W-:Y:S01]  /*c500*/  R2UR UR11, R7 ;  /* 0x00000000070b72ca */ /* 0x000fe200000e0000 */
[----:B------:R-:W-:Y:S01]  /*c510*/  IMAD.MOV.U32 R7, RZ, RZ, 0x40000040 ;  /* 0x40000040ff077424 */ /* 0x000fe200078e00ff */
[----:B------:R-:W-:Y:S01]  /*c520*/  LOP3.LUT R0, R0, 0x10000, RZ, 0xfc, !PT ;  /* 0x0001000000007812 */ /* 0x000fe200078efcff */
[----:B------:R-:W-:Y:S01]  /*c530*/  ULOP3.LUT UR4, UR4, 0x10000, URZ, 0xfc, !UPT ;  /* 0x0001000004047892 */ /* 0x000fe2000f8efc3f */
[----:B------:R-:W-:Y:S01]  /*c540*/  IMAD.MOV.U32 R5, RZ, RZ, 0x40000040 ;  /* 0x40000040ff057424 */ /* 0x000fe200078e00ff */
[----:B------:R-:W-:Y:S01]  /*c550*/  UMOV UR17, 0x40000040 ;  /* 0x4000004000117882 */ /* 0x000fe20000000000 */
[----:B------:R-:W-:Y:S01]  /*c560*/  R2UR UR15, R7 ;  /* 0x00000000070f72ca */ /* 0x000fe200000e0000 */
[----:B------:R-:W-:Y:S01]  /*c570*/  IMAD R4, R152, 0x800, R0 ;  /* 0x0000080098047824 */ /* 0x000fe200078e0200 */
[----:B------:R-:W-:Y:S01]  /*c580*/  UIADD3 UR8, UR4, 0x2, URZ ;  /* 0x0000000204087890 */ /* 0x000fe2000fffe03f */
[----:B------:R-:W-:Y:S01]  /*c590*/  IMAD.MOV.U32 R7, RZ, RZ, 0x40000040 ;  /* 0x40000040ff077424 */ /* 0x000fe200078e00ff */
[----:B------:R-:W-:Y:S01]  /*c5a0*/  UIADD3 UR12, UR4, 0x4, URZ ;  /* 0x00000004040c7890 */ /* 0x000fe2000fffe03f */
[C---:B------:R-:W-:Y:S01]  /*c5b0*/  VIADD R6, R4.reuse, 0x2 ;  /* 0x0000000204067836 */ /* 0x040fe20000000000 */
[----:B------:R-:W-:Y:S01]  /*c5c0*/  R2UR UR6, R4 ;  /* 0x00000000040672ca */ /* 0x000fe200000e0000 */
[----:B------:R-:W-:Y:S01]  /*c5d0*/  UIADD3 UR16, UR4, 0x6, URZ ;  /* 0x0000000604107890 */ /* 0x000fe2000fffe03f */
[----:B------:R-:W-:Y:S01]  /*c5e0*/  R2UR UR19, R7 ;  /* 0x00000000071372ca */ /* 0x000fe200000e0000 */
[----:B------:R-:W-:Y:S01]  /*c5f0*/  IMAD.MOV.U32 R7, RZ, RZ, 0x40000040 ;  /* 0x40000040ff077424 */ /* 0x000fe200078e00ff */
[----:B------:R-:W-:Y:S01]  /*c600*/  R2UR UR10, R6 ;  /* 0x00000000060a72ca */ /* 0x000fe200000e0000 */
[----:B------:R-:W-:Y:S01]  /*c610*/  VIADD R6, R4, 0x4 ;  /* 0x0000000404067836 */ /* 0x000fe20000000000 */
[----:B------:R-:W-:Y:S01]  /*c620*/  UIADD3 UR20, UR4, 0x400, URZ ;  /* 0x0000040004147890 */ /* 0x000fe2000fffe03f */
[----:B------:R-:W-:Y:S01]  /*c630*/  R2UR UR35, R5 ;  /* 0x00000000052372ca */ /* 0x000fe200000e0000 */
[----:B------:R-:W-:Y:S01]  /*c640*/  UMOV UR21, 0x40000040 ;  /* 0x4000004000157882 */ /* 0x000fe20000000000 */
[----:B------:R-:W-:Y:S01]  /*c650*/  R2UR UR23, R7 ;  /* 0x00000000071772ca */ /* 0x000fe200000e0000 */
[----:B------:R-:W-:Y:S01]  /*c660*/  IMAD.MOV.U32 R7, RZ, RZ, 0x40000040 ;  /* 0x40000040ff077424 */ /* 0x000fe200078e00ff */
[----:B------:R-:W-:Y:S01]  /*c670*/  R2UR UR14, R6 ;  /* 0x00000000060e72ca */ /* 0x000fe200000e0000 */
[----:B------:R-:W-:Y:S01]  /*c680*/  VIADD R6, R4, 0x6 ;  /* 0x0000000604067836 */ /* 0x000fe20000000000 */
[----:B------:R-:W-:Y:S01]  /*c690*/  HGMMA.64x128x16.F32.BF16 R24, gdesc[UR4], RZ, !UPT, gsb0 ;  /* 0x01e00000041879f0 */ /* 0x000fe2000c0018ff */
[----:B------:R-:W-:Y:S01]  /*c6a0*/  UIADD3 UR24, UR4, 0x402, URZ ;  /* 0x0000040204187890 */ /* 0x000fe2000fffe03f */
[----:B------:R-:W-:Y:S01]  /*c6b0*/  R2UR UR27, R7 ;  /* 0x00000000071b72ca */ /* 0x000fe200000e0000 */
[----:B------:R-:W-:Y:S01]  /*c6c0*/  UMOV UR25, 0x40000040 ;  /* 0x4000004000197882 */ /* 0x000fe20000000000 */
[----:B------:R-:W-:Y:S01]  /*c6d0*/  R2UR UR18, R6 ;  /* 0x00000000061272ca */ /* 0x000fe200000e0000 */
[----:B------:R-:W-:Y:S01]  /*c6e0*/  VIADD R6, R4, 0x400 ;  /* 0x0000040004067836 */ /* 0x000fe20000000000 */
[----:B------:R-:W-:Y:S01]  /*c6f0*/  MOV R7, 0x40000040 ;  /* 0x4000004000077802 */ /* 0x000fe20000000f00 */
[----:B------:R-:W-:Y:S01]  /*c700*/  UIADD3 UR28, UR4, 0x404, URZ ;  /* 0x00000404041c7890 */ /* 0x000fe2000fffe03f */
[----:B------:R-:W-:-:S02]  /*c710*/  UMOV UR29, 0x40000040 ;  /* 0x40000040001d7882 */ /* 0x000fc40000000000 */
[----:B------:R-:W-:Y:S01]  /*c720*/  R2UR UR22, R6 ;  /* 0x00000000061672ca */ /* 0x000fe200000e0000 */
[----:B------:R-:W-:Y:S01]  /*c730*/  VIADD R6, R4, 0x402 ;  /* 0x0000040204067836 */ /* 0x000fe20000000000 */
[----:B------:R-:W-:Y:S01]  /*c740*/  R2UR UR31, R7 ;  /* 0x00000000071f72ca */ /* 0x000fe200000e0000 */
[----:B------:R-:W-:Y:S01]  /*c750*/  UIADD3 UR32, UR4, 0x406, URZ ;  /* 0x0000040604207890 */ /* 0x000fe2000fffe03f */
[----:B------:R-:W-:Y:S02]  /*c760*/  UMOV UR33, 0x40000040 ;  /* 0x4000004000217882 */ /* 0x000fe40000000000 */
[----:B------:R-:W-:Y:S01]  /*c770*/  R2UR UR26, R6 ;  /* 0x00000000061a72ca */ /* 0x000fe200000e0000 */
[C---:B------:R-:W-:Y:S02]  /*c780*/  VIADD R6, R4.reuse, 0x404 ;  /* 0x0000040404067836 */ /* 0x040fe40000000000 */
[----:B------:R-:W-:-:S03]  /*c790*/  VIADD R4, R4, 0x406 ;  /* 0x0000040604047836 */ /* 0x000fc60000000000 */
[----:B------:R-:W-:Y:S02]  /*c7a0*/  R2UR UR30, R6 ;  /* 0x00000000061e72ca */ /* 0x000fe400000e0000 */
[----:B------:R-:W-:Y:S01]  /*c7b0*/  R2UR UR34, R4 ;  /* 0x00000000042272ca */ /* 0x000fe200000e0000 */
        /* <DEDUP_REMOVED lines=24> */
.L_x_7147:
[----:B------:R-:W-:Y:S01]  /*c940*/  IMAD.IADD R5, R225, 0x1, R96 ;  /* 0x00000001e1057824 */ /* 0x000fe200078e0260 */
[----:B------:R-:W-:Y:S01]  /*c950*/  P2R R89, PR, RZ, 0x1 ;  /* 0x00000001ff597803 */ /* 0x000fe20000000000 */
[----:B------:R-:W-:Y:S01]  /*c960*/  ULDC UR6, c[0x0][0x988] ;  /* 0x0002620000067ab9 */ /* 0x000fe20000000800 */
[----:B------:R-:W-:Y:S01]  /*c970*/  VIADD R3, R3, 0x28840 ;  /* 0x0002884003037836 */ /* 0x000fe20000000000 */
[----:B------:R-:W-:Y:S01]  /*c980*/  MOV R144, R151 ;  /* 0x0000009700907202 */ /* 0x000fe20000000f00 */
[----:B------:R-:W-:Y:S02]  /*c990*/  IMAD R7, R210, -0x80, R5 ;  /* 0xffffff80d2077824 */ /* 0x000fe400078e0205 */
[----:B------:R-:W-:Y:S01]  /*c9a0*/  IMAD.MOV.U32 R150, RZ, RZ, R151 ;  /* 0x000000ffff967224 */ /* 0x000fe200078e0097 */
[----:B------:R-:W-:Y:S01]  /*c9b0*/  PRMT R3, R222, 0x654, R3 ;  /* 0x00000654de037816 */ /* 0x000fe20000000003 */
[--C-:B------:R-:W-:Y:S01]  /*c9c0*/  IMAD.MOV.U32 R149, RZ, RZ, R151.reuse ;  /* 0x000000ffff957224 */ /* 0x100fe200078e0097 */
[C---:B------:R-:W-:Y:S01]  /*c9d0*/  ISETP.GT.AND P3, PT, R7.reuse, RZ, PT ;  /* 0x000000ff0700720c */ /* 0x040fe20003f64270 */
[--C-:B------:R-:W-:Y:S01]  /*c9e0*/  IMAD.MOV.U32 R148, RZ, RZ, R151.reuse ;  /* 0x000000ffff947224 */ /* 0x100fe200078e0097 */
[C---:B------:R-:W-:Y:S01]  /*c9f0*/  ISETP.GT.AND P1, PT, R7.reuse, 0x1, PT ;  /* 0x000000010700780c */ /* 0x040fe20003f24270 */
[----:B------:R0:W-:Y:S01]  /*ca00*/  SYNCS.ARRIVE.TRANS64.RED.A1T0 RZ, [R3+URZ], RZ ;  /* 0x000000ff03ff79a7 */ /* 0x0001e2000810043f */
[----:B------:R-:W-:Y:S01]  /*ca10*/  ISETP.GT.AND P2, PT, R7, 0x8, PT ;  /* 0x000000080700780c */ /* 0x000fe20003f44270 */
[--C-:B------:R-:W-:Y:S01]  /*ca20*/  IMAD.MOV.U32 R147, RZ, RZ, R151.reuse ;  /* 0x000000ffff937224 */ /* 0x100fe200078e0097 */
[----:B------:R-:W-:Y:S01]  /*ca30*/  FSEL R128, R24, -INF , P3 ;  /* 0xff80000018807808 */ /* 0x000fe20001800000 */
        /* <DEDUP_REMOVED lines=131> */
[----:B------:R-:W-:Y:S02]  /*d270*/  FSEL R114, R77, -INF , P2 ;  /* 0xff8000004d727808 */ /* 0x000fe40001000000 */
[----:B------:R-:W-:Y:S02]  /*d280*/  FMNMX.FTZ R5, R76, R5, !PT ;  /* 0x000000054c057209 */ /* 0x000fe40007810000 */
[----:B------:R-:W-:-:S02]  /*d290*/  ISETP.GT.AND P3, PT, R7, 0x70, PT ;  /* 0x000000700700780c */ /* 0x000fc40003f64270 */
[----:B------:R-:W-:Y:S02]  /*d2a0*/  FSEL R36, R63, -INF , P4 ;  /* 0xff8000003f247808 */ /* 0x000fe40002000000 */
[----:B------:R-:W-:Y:S02]  /*d2b0*/  FSEL R80, R80, -INF , P3 ;  /* 0xff80000050507808 */ /* 0x000fe40001800000 */
[----:B------:R-:W-:Y:S02]  /*d2c0*/  FMNMX.FTZ R5, R114, R5, !PT ;  /* 0x0000000572057209 */ /* 0x000fe40007810000 */
[----:B------:R-:W-:Y:S02]  /*d2d0*/  ISETP.GT.AND P4, PT, R7, 0x71, PT ;  /* 0x000000710700780c */ /* 0x000fe40003f84270 */
[----:B------:R-:W-:Y:S02]  /*d2e0*/  FSEL R62, R62, -INF , P5 ;  /* 0xff8000003e3e7808 */ /* 0x000fe40002800000 */
[----:B------:R-:W-:-:S02]  /*d2f0*/  FSEL R116, R81, -INF , P4 ;  /* 0xff80000051747808 */ /* 0x000fc40002000000 */
[----:B------:R-:W-:Y:S02]  /*d300*/  FMNMX.FTZ R5, R80, R5, !PT ;  /* 0x0000000550057209 */ /* 0x000fe40007810000 */
[C---:B------:R-:W-:Y:S02]  /*d310*/  ISETP.GT.AND P5, PT, R7.reuse, 0x78, PT ;  /* 0x000000780700780c */ /* 0x040fe40003fa4270 */
[----:B------:R-:W-:Y:S02]  /*d320*/  FMNMX.FTZ R5, R116, R5, !PT ;  /* 0x0000000574057209 */ /* 0x000fe40007810000 */
[----:B------:R-:W-:Y:S02]  /*d330*/  FSEL R84, R84, -INF , P5 ;  /* 0xff80000054547808 */ /* 0x000fe40002800000 */
[----:B------:R-:W-:Y:S02]  /*d340*/  ISETP.GT.AND P6, PT, R7, 0x79, PT ;  /* 0x000000790700780c */ /* 0x000fe40003fc4270 */
[----:B------:R-:W-:-:S02]  /*d350*/  FMNMX.FTZ R5, R84, R5, !PT ;  /* 0x0000000554057209 */ /* 0x000fc40007810000 */
[----:B------:R-:W-:Y:S02]  /*d360*/  FSEL R118, R85, -INF , P6 ;  /* 0xff80000055767808 */ /* 0x000fe40003000000 */
[----:B------:R-:W-:Y:S02]  /*d370*/  P2R R15, PR, RZ, 0x4 ;  /* 0x00000004ff0f7803 */ /* 0x000fe40000000000 */
[----:B------:R-:W-:Y:S01]  /*d380*/  FMNMX.FTZ R9, R118, R5, !PT ;  /* 0x0000000576097209 */ /* 0x000fe20007810000 */
[----:B------:R-:W-:Y:S01]  /*d390*/  IMAD.U32 R5, RZ, RZ, UR6 ;  /* 0x00000006ff057e24 */ /* 0x000fe2000f8e00ff */
[----:B------:R-:W-:Y:S02]  /*d3a0*/  P2R R21, PR, RZ, 0x2 ;  /* 0x00000002ff157803 */ /* 0x000fe40000000000 */
[----:B------:R-:W-:Y:S01]  /*d3b0*/  ISETP.GT.AND P1, PT, R7, 0x59, PT ;  /* 0x000000590700780c */ /* 0x000fe20003f24270 */
[----:B------:R-:W1:Y:S01]  /*d3c0*/  SHFL.BFLY PT, R4, R9, 0x2, 0x1f ;  /* 0x0c401f0009047f89 */ /* 0x000e6200000e0000 */
        /* <DEDUP_REMOVED lines=8> */
[----:B------:R-:W-:Y:S02]  /*d450*/  FSEL R52, R75, -INF , P0 ;  /* 0xff8000004b347808 */ /* 0x000fe40000000000 */
[----:B------:R-:W-:Y:S02]  /*d460*/  FSEL R86, R86, -INF , P5 ;  /* 0xff80000056567808 */ /* 0x000fe40002800000 */
[----:B------:R-:W-:Y:S01]  /*d470*/  ISETP.NE.AND P0, PT, R89, RZ, PT ;  /* 0x000000ff5900720c */ /* 0x000fe20003f05270 */
[----:B------:R-:W-:Y:S01]  /*d480*/  IMAD.MOV.U32 R89, RZ, RZ, R151 ;  /* 0x000000ffff597224 */ /* 0x000fe200078e0097 */
[----:B-1----:R-:W-:-:S05]  /*d490*/  FMNMX.FTZ R11, R9, R4, !PT ;  /* 0x00000004090b7209 */ /* 0x002fca0007810000 */
[----:B------:R-:W1:Y:S02]  /*d4a0*/  SHFL.BFLY PT, R4, R11, 0x1, 0x1f ;  /* 0x0c201f000b047f89 */ /* 0x000e6400000e0000 */
[----:B-1----:R-:W-:Y:S02]  /*d4b0*/  FMNMX.FTZ R4, R11, R4, !PT ;  /* 0x000000040b047209 */ /* 0x002fe40007810000 */
[----:B------:R-:W-:Y:S02]  /*d4c0*/  FMNMX.FTZ R11, R26, R27, !PT ;  /* 0x0000001b1a0b7209 */ /* 0x000fe40007810000 */
[C---:B------:R-:W-:Y:S01]  /*d4d0*/  FSETP.NEU.FTZ.AND P2, PT, R4.reuse, -INF , PT ;  /* 0xff8000000400780b */ /* 0x040fe20003f5d000 */
[----:B------:R-:W-:Y:S01]  /*d4e0*/  FMUL.FTZ R13, R4, R5 ;  /* 0x00000005040d7220 */ /* 0x000fe20000410000 */
[----:B------:R-:W-:-:S04]  /*d4f0*/  FMNMX.FTZ R11, R30, R11, !PT ;  /* 0x0000000b1e0b7209 */ /* 0x000fc80007810000 */
[----:B------:R-:W-:Y:S02]  /*d500*/  FMNMX.FTZ R11, R8, R11, !PT ;  /* 0x0000000b080b7209 */ /* 0x000fe40007810000 */
        /* <DEDUP_REMOVED lines=38> */
[-CC-:B------:R-:W-:Y:S01]  /*d770*/  FFMA.FTZ R184, R72, R5.reuse, -R13.reuse ;  /* 0x0000000548b87223 */ /* 0x180fe2000001080d */
[--C-:B------:R-:W-:Y:S01]  /*d780*/  FFMA.FTZ R186, R76, R5, -R13.reuse ;  /* 0x000000054cba7223 */ /* 0x100fe2000001080d */
[----:B------:R-:W-:Y:S01]  /*d790*/  FMNMX.FTZ R25, R54, R25, !PT ;  /* 0x0000001936197209 */ /* 0x000fe20007810000 */
[----:B------:R3:W-:Y:S01]  /*d7a0*/  MUFU.EX2 R21, R92 ;  /* 0x0000005c00157308 */ /* 0x0007e20000000800 */
[-CC-:B------:R-:W-:Y:S01]  /*d7b0*/  FFMA.FTZ R43, R114, R5.reuse, -R13.reuse ;  /* 0x00000005722b7223 */ /* 0x180fe2000001080d */
[--C-:B------:R-:W-:Y:S01]  /*d7c0*/  FFMA.FTZ R188, R80, R5, -R13.reuse ;  /* 0x0000000550bc7223 */ /* 0x100fe2000001080d */
[----:B------:R-:W-:Y:S01]  /*d7d0*/  FMNMX.FTZ R25, R28, R25, !PT ;  /* 0x000000191c197209 */ /* 0x000fe20007810000 */
[-CC-:B------:R-:W-:Y:S01]  /*d7e0*/  FFMA.FTZ R116, R116, R5.reuse, -R13.reuse ;  /* 0x0000000574747223 */ /* 0x180fe2000001080d */
[----:B------:R-:W-:Y:S01]  /*d7f0*/  FFMA.FTZ R190, R84, R5, -R13 ;  /* 0x0000000554be7223 */ /* 0x000fe2000001080d */
[----:B------:R-:W-:Y:S01]  /*d800*/  MOV R132, R151 ;  /* 0x0000009700847202 */ /* 0x000fe20000000f00 */
[--C-:B------:R-:W-:Y:S01]  /*d810*/  IMAD.MOV.U32 R130, RZ, RZ, R151.reuse ;  /* 0x000000ffff827224 */ /* 0x100fe200078e0097 */
[----:B------:R-:W-:Y:S01]  /*d820*/  FMNMX.FTZ R25, R58, R25, !PT ;  /* 0x000000193a197209 */ /* 0x000fe20007810000 */
[----:B------:R-:W4:Y:S01]  /*d830*/  MUFU.EX2 R9, R9 ;  /* 0x0000000900097308 */ /* 0x000f220000000800 */
[----:B---3--:R-:W-:Y:S01]  /*d840*/  FSEL R92, R87, -INF , P6 ;  /* 0xff800000575c7808 */ /* 0x008fe20003000000 */
[--C-:B------:R-:W-:Y:S01]  /*d850*/  IMAD.MOV.U32 R128, RZ, RZ, R151.reuse ;  /* 0x000000ffff807224 */ /* 0x100fe200078e0097 */
[----:B------:R-:W-:Y:S01]  /*d860*/  FMNMX.FTZ R29, R32, R25, !PT ;  /* 0x00000019201d7209 */ /* 0x000fe20007810000 */
[--C-:B------:R-:W-:Y:S01]  /*d870*/  IMAD.MOV.U32 R126, RZ, RZ, R151.reuse ;  /* 0x000000ffff7e7224 */ /* 0x100fe200078e0097 */
[----:B------:R-:W-:Y:S01]  /*d880*/  MOV R120, R151 ;  /* 0x0000009700787202 */ /* 0x000fe20000000f00 */
[--C-:B------:R-:W-:Y:S01]  /*d890*/  IMAD.MOV.U32 R124, RZ, RZ, R151.reuse ;  /* 0x000000ffff7c7224 */ /* 0x100fe200078e0097 */
[----:B------:R-:W-:Y:S01]  /*d8a0*/  FMNMX.FTZ R29, R62, R29, !PT ;  /* 0x0000001d3e1d7209 */ /* 0x000fe20007810000 */
[----:B------:R-:W3:Y:S01]  /*d8b0*/  MUFU.EX2 R164, R164 ;  /* 0x000000a400a47308 */ /* 0x000ee20000000800 */
[--C-:B------:R-:W-:Y:S01]  /*d8c0*/  IMAD.MOV.U32 R114, RZ, RZ, R151.reuse ;  /* 0x000000ffff727224 */ /* 0x100fe200078e0097 */
[----:B------:R-:W-:Y:S01]  /*d8d0*/  MOV R108, R151 ;  /* 0x00000097006c7202 */ /* 0x000fe20000000f00 */
[--C-:B------:R-:W-:Y:S01]  /*d8e0*/  IMAD.MOV.U32 R106, RZ, RZ, R151.reuse ;  /* 0x000000ffff6a7224 */ /* 0x100fe200078e0097 */
[----:B------:R-:W-:Y:S01]  /*d8f0*/  FMNMX.FTZ R29, R36, R29, !PT ;  /* 0x0000001d241d7209 */ /* 0x000fe20007810000 */
[----:B------:R-:W-:-:S02]  /*d900*/  IMAD.MOV.U32 R104, RZ, RZ, R151 ;  /* 0x000000ffff687224 */ /* 0x000fc400078e0097 */
[----:B------:R-:W-:Y:S01]  /*d910*/  IMAD.MOV.U32 R102, RZ, RZ, R151 ;  /* 0x000000ffff667224 */ /* 0x000fe200078e0097 */
[----:B------:R-:W-:Y:S01]  /*d920*/  FMNMX.FTZ R29, R66, R29, !PT ;  /* 0x0000001d421d7209 */ /* 0x000fe20007810000 */
[----:B------:R5:W0:Y:S03]  /*d930*/  MUFU.EX2 R11, R122 ;  /* 0x0000007a000b7308 */ /* 0x000a260000000800 */
[----:B------:R-:W-:-:S04]  /*d940*/  FMNMX.FTZ R31, R40, R29, !PT ;  /* 0x0000001d281f7209 */ /* 0x000fc80007810000 */
[----:B------:R-:W-:Y:S01]  /*d950*/  FMNMX.FTZ R31, R70, R31, !PT ;  /* 0x0000001f461f7209 */ /* 0x000fe20007810000 */
[----:B------:R-:W0:Y:S01]  /*d960*/  MUFU.EX2 R166, R166 ;  /* 0x000000a600a67308 */ /* 0x000e220000000800 */
[----:B-----5:R-:W-:Y:S02]  /*d970*/  IMAD.MOV.U32 R122, RZ, RZ, R151 ;  /* 0x000000ffff7a7224 */ /* 0x020fe400078e0097 */
[----:B------:R-:W-:-:S04]  /*d980*/  FMNMX.FTZ R31, R48, R31, !PT ;  /* 0x0000001f301f7209 */ /* 0x000fc80007810000 */
        /* <DEDUP_REMOVED lines=8> */
[----:B------:R-:W-:Y:S03]  /*da10*/  MUFU.EX2 R170, R170 ;  /* 0x000000aa00aa7308 */ /* 0x000fe60000000800 */
[----:B------:R-:W-:-:S04]  /*da20*/  FMNMX.FTZ R35, R56, R33, !PT ;  /* 0x0000002138237209 */ /* 0x000fc80007810000 */
[----:B------:R-:W-:Y:S01]  /*da30*/  FMNMX.FTZ R35, R86, R35, !PT ;  /* 0x0000002356237209 */ /* 0x000fe20007810000 */
[----:B------:R5:W-:Y:S03]  /*da40*/  MUFU.EX2 R25, R94 ;  /* 0x0000005e00197308 */ /* 0x000be60000000800 */
[----:B------:R-:W-:Y:S01]  /*da50*/  FMNMX.FTZ R6, R92, R35, !PT ;  /* 0x000000235c067209 */ /* 0x000fe20007810000 */
[----:B------:R-:W-:-:S04]  /*da60*/  FFMA.FTZ R35, R44, R5, -R13 ;  /* 0x000000052c237223 */ /* 0x000fc8000001080d */
[----:B------:R-:W1:Y:S01]  /*da70*/  SHFL.BFLY PT, R41, R6, 0x2, 0x1f ;  /* 0x0c401f0006297f89 */ /* 0x000e6200000e0000 */
[----:B------:R-:W-:Y:S01]  /*da80*/  MUFU.EX2 R172, R172 ;  /* 0x000000ac00ac7308 */ /* 0x000fe20000000800 */
[----:B-----5:R-:W-:-:S07]  /*da90*/  IMAD.MOV.U32 R94, RZ, RZ, R151 ;  /* 0x000000ffff5e7224 */ /* 0x020fce00078e0097 */
[----:B------:R5:W-:Y:S08]  /*daa0*/  MUFU.EX2 R29, R100 ;  /* 0x00000064001d7308 */ /* 0x000bf00000000800 */
[----:B------:R-:W-:Y:S01]  /*dab0*/  MUFU.EX2 R174, R174 ;  /* 0x000000ae00ae7308 */ /* 0x000fe20000000800 */
[----:B-----5:R-:W-:Y:S01]  /*dac0*/  IMAD.MOV.U32 R100, RZ, RZ, R151 ;  /* 0x000000ffff647224 */ /* 0x020fe200078e0097 */
[----:B-1----:R-:W-:-:S06]  /*dad0*/  FMNMX.FTZ R44, R6, R41, !PT ;  /* 0x00000029062c7209 */ /* 0x002fcc0007810000 */
[----:B------:R1:W-:Y:S01]  /*dae0*/  MUFU.EX2 R31, R37 ;  /* 0x00000025001f7308 */ /* 0x0003e20000000800 */
[-C--:B------:R-:W-:Y:S01]  /*daf0*/  FFMA.FTZ R41, R112, R5.reuse, -R13 ;  /* 0x0000000570297223 */ /* 0x080fe2000001080d */
[----:B------:R-:W-:Y:S01]  /*db00*/  IMAD.MOV.U32 R112, RZ, RZ, R151 ;  /* 0x000000ffff707224 */ /* 0x000fe200078e0097 */
[----:B------:R-:W5:Y:S05]  /*db10*/  SHFL.BFLY PT, R45, R44, 0x1, 0x1f ;  /* 0x0c201f002c2d7f89 */ /* 0x000f6a00000e0000 */
[----:B------:R-:W-:Y:S01]  /*db20*/  MUFU.EX2 R176, R176 ;  /* 0x000000b000b07308 */ /* 0x000fe20000000800 */
[----:B-1----:R-:W-:Y:S01]  /*db30*/  FFMA.FTZ R37, R88, R5, -R13 ;  /* 0x0000000558257223 */ /* 0x002fe2000001080d */
[----:B------:R-:W-:-:S06]  /*db40*/  IMAD.MOV.U32 R88, RZ, RZ, R151 ;  /* 0x000000ffff587224 */ /* 0x000fcc00078e0097 */
[----:B------:R1:W-:Y:S08]  /*db50*/  MUFU.EX2 R33, R39 ;  /* 0x0000002700217308 */ /* 0x0003f00000000800 */
[----:B------:R-:W-:Y:S01]  /*db60*/  MUFU.EX2 R178, R178 ;  /* 0x000000b200b27308 */ /* 0x000fe20000000800 */
[-CC-:B-1----:R-:W-:Y:S01]  /*db70*/  FFMA.FTZ R39, R110, R5.reuse, -R13.reuse ;  /* 0x000000056e277223 */ /* 0x182fe2000001080d */
[----:B------:R-:W-:Y:S01]  /*db80*/  FFMA.FTZ R13, R118, R5, -R13 ;  /* 0x00000005760d7223 */ /* 0x000fe2000001080d */
[--C-:B------:R-:W-:Y:S01]  /*db90*/  IMAD.MOV.U32 R118, RZ, RZ, R151.reuse ;  /* 0x000000ffff767224 */ /* 0x100fe200078e0097 */
[----:B-----5:R-:W-:Y:S01]  /*dba0*/  FMNMX.FTZ R6, R44, R45, !PT ;  /* 0x0000002d2c067209 */ /* 0x020fe20007810000 */
[----:B------:R-:W-:-:S03]  /*dbb0*/  IMAD.MOV.U32 R110, RZ, RZ, R151 ;  /* 0x000000ffff6e7224 */ /* 0x000fc600078e0097 */
[C---:B------:R-:W-:Y:S01]  /*dbc0*/  FSETP.NEU.FTZ.AND P1, PT, R6.reuse, -INF , PT ;  /* 0xff8000000600780b */ /* 0x040fe20003f3d000 */
[-C--:B------:R-:W-:Y:S01]  /*dbd0*/  FMUL.FTZ R44, R6, R5.reuse ;  /* 0x00000005062c7220 */ /* 0x080fe20000410000 */
[----:B------:R-:W-:Y:S04]  /*dbe0*/  MUFU.EX2 R35, R35 ;  /* 0x0000002300237308 */ /* 0x000fe80000000800 */
[----:B------:R-:W-:Y:S02]  /*dbf0*/  FSEL R47, R44, RZ, P1 ;  /* 0x000000ff2c2f7208 */ /* 0x000fe40000800000 */
[----:B------:R-:W-:Y:S02]  /*dc00*/  ISETP.GE.AND P1, PT, R96, 0x81, PT ;  /* 0x000000816000780c */ /* 0x000fe40003f26270 */
[----:B------:R-:W-:Y:S01]  /*dc10*/  MUFU.EX2 R180, R180 ;  /* 0x000000b400b47308 */ /* 0x000fe20000000800 */
[-CC-:B------:R-:W-:Y:S01]  /*dc20*/  FFMA.FTZ R161, R26, R5.reuse, -R47.reuse ;  /* 0x000000051aa17223 */ /* 0x180fe2000001082f */
[-C--:B------:R-:W-:Y:S01]  /*dc30*/  FFMA.FTZ R26, R27, R5.reuse, -R47 ;  /* 0x000000051b1a7223 */ /* 0x080fe2000001082f */
[----:B------:R-:W-:Y:S01]  /*dc40*/  FADD.FTZ R27, R160, R7 ;  /* 0x00000007a01b7221 */ /* 0x000fe20000010000 */
[-CC-:B------:R-:W-:Y:S01]  /*dc50*/  FFMA.FTZ R163, R30, R5.reuse, -R47.reuse ;  /* 0x000000051ea37223 */ /* 0x180fe2000001082f */
[-CC-:B------:R-:W-:Y:S01]  /*dc60*/  FFMA.FTZ R30, R8, R5.reuse, -R47.reuse ;  /* 0x00000005081e7223 */ /* 0x180fe2000001082f */
[-C--:B------:R-:W-:Y:S01]  /*dc70*/  FFMA.FTZ R165, R34, R5.reuse, -R47 ;  /* 0x0000000522a57223 */ /* 0x080fe2000001082f */
[----:B--2---:R-:W-:Y:S01]  /*dc80*/  FADD.FTZ R8, R162, R27 ;  /* 0x0000001ba2087221 */ /* 0x004fe20000010000 */
[----:B------:R-:W-:Y:S01]  /*dc90*/  MUFU.EX2 R161, R161 ;  /* 0x000000a100a17308 */ /* 0x000fe20000000800 */
[-CC-:B------:R-:W-:Y:S01]  /*dca0*/  FFMA.FTZ R10, R10, R5.reuse, -R47.reuse ;  /* 0x000000050a0a7223 */ /* 0x180fe2000001082f */
[-CC-:B------:R-:W-:Y:S01]  /*dcb0*/  FFMA.FTZ R167, R38, R5.reuse, -R47.reuse ;  /* 0x0000000526a77223 */ /* 0x180fe2000001082f */
[----:B----4-:R-:W-:Y:S01]  /*dcc0*/  FADD.FTZ R27, R9, R8 ;  /* 0x00000008091b7221 */ /* 0x010fe20000010000 */
[-CC-:B------:R-:W-:Y:S01]  /*dcd0*/  FFMA.FTZ R12, R12, R5.reuse, -R47.reuse ;  /* 0x000000050c0c7223 */ /* 0x180fe2000001082f */
[-CC-:B------:R-:W-:Y:S01]  /*dce0*/  FFMA.FTZ R169, R42, R5.reuse, -R47.reuse ;  /* 0x000000052aa97223 */ /* 0x180fe2000001082f */
[-C--:B------:R-:W-:Y:S01]  /*dcf0*/  FFMA.FTZ R14, R14, R5.reuse, -R47 ;  /* 0x000000050e0e7223 */ /* 0x080fe2000001082f */
[----:B---3--:R-:W-:Y:S01]  /*dd00*/  FADD.FTZ R8, R164, R27 ;  /* 0x0000001ba4087221 */ /* 0x008fe20000010000 */
[----:B------:R-:W1:Y:S01]  /*dd10*/  MUFU.EX2 R26, R26 ;  /* 0x0000001a001a7308 */ /* 0x000e620000000800 */
[-CC-:B------:R-:W-:Y:S01]  /*dd20*/  FFMA.FTZ R171, R46, R5.reuse, -R47.reuse ;  /* 0x000000052eab7223 */ /* 0x180fe2000001082f */
[-CC-:B------:R-:W-:Y:S01]  /*dd30*/  FFMA.FTZ R20, R20, R5.reuse, -R47.reuse ;  /* 0x0000000514147223 */ /* 0x180fe2000001082f */
[----:B0-----:R-:W-:Y:S01]  /*dd40*/  FADD.FTZ R27, R11, R8 ;  /* 0x000000080b1b7221 */ /* 0x001fe20000010000 */
[-CC-:B------:R-:W-:Y:S01]  /*dd50*/  FFMA.FTZ R173, R50, R5.reuse, -R47.reuse ;  /* 0x0000000532ad7223 */ /* 0x180fe2000001082f */
[-CC-:B------:R-:W-:Y:S01]  /*dd60*/  FFMA.FTZ R24, R24, R5.reuse, -R47.reuse ;  /* 0x0000000518187223 */ /* 0x180fe2000001082f */
[-C--:B------:R-:W-:Y:S01]  /*dd70*/  FFMA.FTZ R175, R54, R5.reuse, -R47 ;  /* 0x0000000536af7223 */ /* 0x080fe2000001082f */
[----:B------:R-:W-:Y:S01]  /*dd80*/  FADD.FTZ R34, R166, R27 ;  /* 0x0000001ba6227221 */ /* 0x000fe20000010000 */
[----:B------:R-:W0:Y:S01]  /*dd90*/  MUFU.EX2 R163, R163 ;  /* 0x000000a300a37308 */ /* 0x000e220000000800 */
[-CC-:B------:R-:W-:Y:S01]  /*dda0*/  FFMA.FTZ R28, R28, R5.reuse, -R47.reuse ;  /* 0x000000051c1c7223 */ /* 0x180fe2000001082f */
[-CC-:B------:R-:W-:Y:S01]  /*ddb0*/  FFMA.FTZ R177, R58, R5.reuse, -R47.reuse ;  /* 0x000000053ab17223 */ /* 0x180fe2000001082f */
[----:B------:R-:W-:Y:S01]  /*ddc0*/  FADD.FTZ R49, R15, R34 ;  /* 0x000000220f317221 */ /* 0x000fe20000010000 */
[-CC-:B------:R-:W-:Y:S01]  /*ddd0*/  FFMA.FTZ R34, R36, R5.reuse, -R47.reuse ;  /* 0x0000000524227223 */ /* 0x180fe2000001082f */
[-CC-:B------:R-:W-:Y:S01]  /*dde0*/  FFMA.FTZ R32, R32, R5.reuse, -R47.reuse ;  /* 0x0000000520207223 */ /* 0x180fe2000001082f */
[-C--:B------:R-:W-:Y:S01]  /*ddf0*/  FFMA.FTZ R179, R62, R5.reuse, -R47 ;  /* 0x000000053eb37223 */ /* 0x080fe2000001082f */
[----:B------:R-:W-:Y:S01]  /*de00*/  FADD.FTZ R36, R168, R49 ;  /* 0x00000031a8247221 */ /* 0x000fe20000010000 */
[----:B------:R-:W2:Y:S01]  /*de10*/  MUFU.EX2 R30, R30 ;  /* 0x0000001e001e7308 */ /* 0x000ea20000000800 */
[----:B-1----:R-:W-:Y:S01]  /*de20*/  FADD.FTZ R8, R161, R26 ;  /* 0x0000001aa1087221 */ /* 0x002fe20000010000 */
[-CC-:B------:R-:W-:Y:S01]  /*de30*/  FFMA.FTZ R66, R66, R5.reuse, -R47.reuse ;  /* 0x0000000542427223 */ /* 0x180fe2000001082f */
[----:B------:R-:W-:Y:S01]  /*de40*/  FADD.FTZ R49, R21, R36 ;  /* 0x0000002415317221 */ /* 0x000fe20000010000 */
[-CC-:B------:R-:W-:Y:S01]  /*de50*/  FFMA.FTZ R40, R40, R5.reuse, -R47.reuse ;  /* 0x0000000528287223 */ /* 0x180fe2000001082f */
[-C--:B------:R-:W-:Y:S01]  /*de60*/  FFMA.FTZ R70, R70, R5.reuse, -R47 ;  /* 0x0000000546467223 */ /* 0x080fe2000001082f */
[----:B------:R-:W-:Y:S01]  /*de70*/  F2FP.BF16.F32.PACK_AB R160, R7, R160 ;  /* 0x000000a007a0723e */ /* 0x000fe200000010ff */
[----:B------:R-:W-:Y:S01]  /*de80*/  FADD.FTZ R36, R170, R49 ;  /* 0x00000031aa247221 */ /* 0x000fe20000010000 */
[----:B------:R-:W1:Y:S01]  /*de90*/  MUFU.EX2 R165, R165 ;  /* 0x000000a500a57308 */ /* 0x000e620000000800 */
[----:B0-----:R-:W-:Y:S01]  /*dea0*/  FADD.FTZ R27, R163, R8 ;  /* 0x00000008a31b7221 */ /* 0x001fe20000010000 */
[-CC-:B------:R-:W-:Y:S01]  /*deb0*/  FFMA.FTZ R48, R48, R5.reuse, -R47.reuse ;  /* 0x0000000530307223 */ /* 0x180fe2000001082f */
[----:B------:R-:W-:Y:S01]  /*dec0*/  FADD.FTZ R49, R25, R36 ;  /* 0x0000002419317221 */ /* 0x000fe20000010000 */
[-CC-:B------:R-:W-:Y:S01]  /*ded0*/  FFMA.FTZ R74, R74, R5.reuse, -R47.reuse ;  /* 0x000000054a4a7223 */ /* 0x180fe2000001082f */
[-CC-:B------:R-:W-:Y:S01]  /*dee0*/  FFMA.FTZ R52, R52, R5.reuse, -R47.reuse ;  /* 0x0000000534347223 */ /* 0x180fe2000001082f */
[-C--:B------:R-:W-:Y:S01]  /*def0*/  FFMA.FTZ R78, R78, R5.reuse, -R47 ;  /* 0x000000054e4e7223 */ /* 0x080fe2000001082f */
[----:B------:R-:W-:Y:S01]  /*df00*/  FADD.FTZ R36, R172, R49 ;  /* 0x00000031ac247221 */ /* 0x000fe20000010000 */
[----:B------:R-:W0:Y:S01]  /*df10*/  MUFU.EX2 R10, R10 ;  /* 0x0000000a000a7308 */ /* 0x000e220000000800 */
[----:B--2---:R-:W-:Y:S01]  /*df20*/  FADD.FTZ R8, R30, R27 ;  /* 0x0000001b1e087221 */ /* 0x004fe20000010000 */
        /* <DEDUP_REMOVED lines=8> */
[----:B------:R-:W-:Y:S01]  /*dfb0*/  FFMA.FTZ R47, R92, R5, -R47 ;  /* 0x000000055c2f7223 */ /* 0x000fe2000001082f */
[----:B------:R-:W-:Y:S01]  /*dfc0*/  F2FP.BF16.F32.PACK_AB R161, R26, R161 ;  /* 0x000000a11aa1723e */ /* 0x000fe200000010ff */
[----:B------:R-:W-:Y:S01]  /*dfd0*/  IMAD.MOV.U32 R92, RZ, RZ, R151 ;  /* 0x000000ffff5c7224 */ /* 0x000fe200078e0097 */
[----:B------:R-:W-:-:S02]  /*dfe0*/  F2FP.BF16.F32.PACK_AB R162, R9, R162 ;  /* 0x000000a209a2723e */ /* 0x000fc400000010ff */
[----:B------:R-:W-:Y:S01]  /*dff0*/  F2FP.BF16.F32.PACK_AB R164, R11, R164 ;  /* 0x000000a40ba4723e */ /* 0x000fe200000010ff */
[----:B------:R-:W1:Y:S01]  /*e000*/  MUFU.EX2 R12, R12 ;  /* 0x0000000c000c7308 */ /* 0x000e620000000800 */
[C---:B0-----:R-:W-:Y:S01]  /*e010*/  FADD.FTZ R8, R10.reuse, R27 ;  /* 0x0000001b0a087221 */ /* 0x041fe20000010000 */
[----:B------:R-:W-:Y:S02]  /*e020*/  F2FP.BF16.F32.PACK_AB R165, R10, R165 ;  /* 0x000000a50aa5723e */ /* 0x000fe400000010ff */
[----:B------:R-:W-:Y:S02]  /*e030*/  F2FP.BF16.F32.PACK_AB R166, R15, R166 ;  /* 0x000000a60fa6723e */ /* 0x000fe400000010ff */
[----:B------:R-:W-:Y:S02]  /*e040*/  F2FP.BF16.F32.PACK_AB R168, R21, R168 ;  /* 0x000000a815a8723e */ /* 0x000fe400000010ff */
[----:B------:R-:W0:Y:S01]  /*e050*/  MUFU.EX2 R169, R169 ;  /* 0x000000a900a97308 */ /* 0x000e220000000800 */
[----:B--2---:R-:W-:Y:S01]  /*e060*/  FADD.FTZ R27, R167, R8 ;  /* 0x00000008a71b7221 */ /* 0x004fe20000010000 */
[----:B------:R-:W-:-:S02]  /*e070*/  F2FP.BF16.F32.PACK_AB R170, R25, R170 ;  /* 0x000000aa19aa723e */ /* 0x000fc400000010ff */
[----:B------:R-:W-:Y:S02]  /*e080*/  F2FP.BF16.F32.PACK_AB R172, R29, R172 ;  /* 0x000000ac1dac723e */ /* 0x000fe400000010ff */
[----:B------:R-:W-:Y:S02]  /*e090*/  F2FP.BF16.F32.PACK_AB R174, R31, R174 ;  /* 0x000000ae1fae723e */ /* 0x000fe400000010ff */
[----:B------:R-:W2:Y:S01]  /*e0a0*/  MUFU.EX2 R14, R14 ;  /* 0x0000000e000e7308 */ /* 0x000ea20000000800 */
[----:B-1----:R-:W-:Y:S01]  /*e0b0*/  FADD.FTZ R8, R12, R27 ;  /* 0x0000001b0c087221 */ /* 0x002fe20000010000 */
[----:B------:R-:W-:Y:S02]  /*e0c0*/  F2FP.BF16.F32.PACK_AB R163, R30, R163 ;  /* 0x000000a31ea3723e */ /* 0x000fe400000010ff */
[----:B------:R-:W-:Y:S02]  /*e0d0*/  F2FP.BF16.F32.PACK_AB R167, R12, R167 ;  /* 0x000000a70ca7723e */ /* 0x000fe400000010ff */
[----:B------:R-:W-:-:S02]  /*e0e0*/  MOV R96, R151 ;  /* 0x0000009700607202 */ /* 0x000fc40000000f00 */
[----:B------:R-:W1:Y:S01]  /*e0f0*/  MUFU.EX2 R171, R171 ;  /* 0x000000ab00ab7308 */ /* 0x000e620000000800 */
[----:B0-----:R-:W-:-:S07]  /*e100*/  FADD.FTZ R27, R169, R8 ;  /* 0x00000008a91b7221 */ /* 0x001fce0000010000 */
[----:B------:R-:W0:Y:S01]  /*e110*/  MUFU.EX2 R20, R20 ;  /* 0x0000001400147308 */ /* 0x000e220000000800 */
[C---:B--2---:R-:W-:Y:S01]  /*e120*/  FADD.FTZ R8, R14.reuse, R27 ;  /* 0x0000001b0e087221 */ /* 0x044fe20000010000 */
[----:B------:R-:W-:Y:S01]  /*e130*/  FADD.FTZ R27, R31, R36 ;  /* 0x000000241f1b7221 */ /* 0x000fe20000010000 */
[----:B------:R-:W-:-:S03]  /*e140*/  F2FP.BF16.F32.PACK_AB R169, R14, R169 ;  /* 0x000000a90ea9723e */ /* 0x000fc600000010ff */
[----:B------:R-:W-:Y:S01]  /*e150*/  FADD.FTZ R36, R176, R27 ;  /* 0x0000001bb0247221 */ /* 0x000fe20000010000 */
[----:B------:R-:W-:Y:S01]  /*e160*/  F2FP.BF16.F32.PACK_AB R176, R33, R176 ;  /* 0x000000b021b0723e */ /* 0x000fe200000010ff */
[----:B------:R-:W2:Y:S01]  /*e170*/  MUFU.EX2 R173, R173 ;  /* 0x000000ad00ad7308 */ /* 0x000ea20000000800 */
[----:B-1----:R-:W-:Y:S01]  /*e180*/  FADD.FTZ R3, R171, R8 ;  /* 0x00000008ab037221 */ /* 0x002fe20000010000 */
[----:B------:R-:W-:-:S04]  /*e190*/  FADD.FTZ R27, R33, R36 ;  /* 0x00000024211b7221 */ /* 0x000fc80000010000 */
[----:B------:R-:W-:Y:S01]  /*e1a0*/  FADD.FTZ R36, R178, R27 ;  /* 0x0000001bb2247221 */ /* 0x000fe20000010000 */
[C---:B------:R-:W-:Y:S01]  /*e1b0*/  F2FP.BF16.F32.PACK_AB R178, R35.reuse, R178 ;  /* 0x000000b223b2723e */ /* 0x040fe200000010ff */
[----:B------:R-:W1:Y:S01]  /*e1c0*/  MUFU.EX2 R24, R24 ;  /* 0x0000001800187308 */ /* 0x000e620000000800 */
[C---:B0-----:R-:W-:Y:S01]  /*e1d0*/  FADD.FTZ R8, R20.reuse, R3 ;  /* 0x0000000314087221 */ /* 0x041fe20000010000 */
[----:B------:R-:W-:Y:S01]  /*e1e0*/  FADD.FTZ R27, R35, R36 ;  /* 0x00000024231b7221 */ /* 0x000fe20000010000 */
[----:B------:R-:W-:-:S03]  /*e1f0*/  F2FP.BF16.F32.PACK_AB R171, R20, R171 ;  /* 0x000000ab14ab723e */ /* 0x000fc600000010ff */
[----:B------:R-:W-:Y:S02]  /*e200*/  FADD.FTZ R36, R180, R27 ;  /* 0x0000001bb4247221 */ /* 0x000fe40000010000 */
[----:B------:R-:W0:Y:S01]  /*e210*/  MUFU.EX2 R175, R175 ;  /* 0x000000af00af7308 */ /* 0x000e220000000800 */
[----:B--2---:R-:W-:-:S07]  /*e220*/  FADD.FTZ R3, R173, R8 ;  /* 0x00000008ad037221 */ /* 0x004fce0000010000 */
[----:B------:R-:W2:Y:S01]  /*e230*/  MUFU.EX2 R28, R28 ;  /* 0x0000001c001c7308 */ /* 0x000ea20000000800 */
[C---:B-1----:R-:W-:Y:S01]  /*e240*/  FADD.FTZ R8, R24.reuse, R3 ;  /* 0x0000000318087221 */ /* 0x042fe20000010000 */
[----:B------:R-:W-:-:S06]  /*e250*/  F2FP.BF16.F32.PACK_AB R173, R24, R173 ;  /* 0x000000ad18ad723e */ /* 0x000fcc00000010ff */
[----:B------:R-:W1:Y:S01]  /*e260*/  MUFU.EX2 R37, R37 ;  /* 0x0000002500257308 */ /* 0x000e620000000800 */
[----:B0-----:R-:W-:-:S07]  /*e270*/  FADD.FTZ R3, R175, R8 ;  /* 0x00000008af037221 */ /* 0x001fce0000010000 */
[----:B------:R-:W0:Y:S01]  /*e280*/  MUFU.EX2 R177, R177 ;  /* 0x000000b100b17308 */ /* 0x000e220000000800 */
[C---:B--2---:R-:W-:Y:S01]  /*e290*/  FADD.FTZ R8, R28.reuse, R3 ;  /* 0x000000031c087221 */ /* 0x044fe20000010000 */
[----:B------:R-:W-:-:S06]  /*e2a0*/  F2FP.BF16.F32.PACK_AB R175, R28, R175 ;  /* 0x000000af1caf723e */ /* 0x000fcc00000010ff */
[----:B------:R-:W2:Y:S01]  /*e2b0*/  MUFU.EX2 R182, R182 ;  /* 0x000000b600b67308 */ /* 0x000ea20000000800 */
[C---:B-1----:R-:W-:Y:S01]  /*e2c0*/  FADD.FTZ R27, R37.reuse, R36 ;  /* 0x00000024251b7221 */ /* 0x042fe20000010000 */
[----:B------:R-:W-:-:S06]  /*e2d0*/  F2FP.BF16.F32.PACK_AB R180, R37, R180 ;  /* 0x000000b425b4723e */ /* 0x000fcc00000010ff */
[----:B------:R-:W1:Y:S01]  /*e2e0*/  MUFU.EX2 R32, R32 ;  /* 0x0000002000207308 */ /* 0x000e620000000800 */
[----:B0-----:R-:W-:-:S07]  /*e2f0*/  FADD.FTZ R3, R177, R8 ;  /* 0x00000008b1037221 */ /* 0x001fce0000010000 */
[----:B------:R-:W0:Y:S01]  /*e300*/  MUFU.EX2 R39, R39 ;  /* 0x0000002700277308 */ /* 0x000e220000000800 */
[----:B--2---:R-:W-:-:S07]  /*e310*/  FADD.FTZ R36, R182, R27 ;  /* 0x0000001bb6247221 */ /* 0x004fce0000010000 */
[----:B------:R-:W2:Y:S01]  /*e320*/  MUFU.EX2 R179, R179 ;  /* 0x000000b300b37308 */ /* 0x000ea20000000800 */
[C---:B-1----:R-:W-:Y:S01]  /*e330*/  FADD.FTZ R8, R32.reuse, R3 ;  /* 0x0000000320087221 */ /* 0x042fe20000010000 */
[----:B------:R-:W-:-:S06]  /*e340*/  F2FP.BF16.F32.PACK_AB R177, R32, R177 ;  /* 0x000000b120b1723e */ /* 0x000fcc00000010ff */
[----:B------:R-:W1:Y:S01]  /*e350*/  MUFU.EX2 R184, R184 ;  /* 0x000000b800b87308 */ /* 0x000e620000000800 */
[C---:B0-----:R-:W-:Y:S01]  /*e360*/  FADD.FTZ R7, R39.reuse, R36 ;  /* 0x0000002427077221 */ /* 0x041fe20000010000 */
[----:B------:R-:W-:-:S06]  /*e370*/  F2FP.BF16.F32.PACK_AB R182, R39, R182 ;  /* 0x000000b627b6723e */ /* 0x000fcc00000010ff */
[----:B------:R-:W0:Y:S01]  /*e380*/  MUFU.EX2 R34, R34 ;  /* 0x0000002200227308 */ /* 0x000e220000000800 */
[----:B--2---:R-:W-:-:S07]  /*e390*/  FADD.FTZ R3, R179, R8 ;  /* 0x00000008b3037221 */ /* 0x004fce0000010000 */
[----:B------:R-:W2:Y:S01]  /*e3a0*/  MUFU.EX2 R41, R41 ;  /* 0x0000002900297308 */ /* 0x000ea20000000800 */
[----:B-1----:R-:W-:-:S07]  /*e3b0*/  FADD.FTZ R8, R184, R7 ;  /* 0x00000007b8087221 */ /* 0x002fce0000010000 */
[----:B------:R-:W1:Y:S01]  /*e3c0*/  MUFU.EX2 R66, R66 ;  /* 0x0000004200427308 */ /* 0x000e620000000800 */
[C---:B0-----:R-:W-:Y:S01]  /*e3d0*/  FADD.FTZ R3, R34.reuse, R3 ;  /* 0x0000000322037221 */ /* 0x041fe20000010000 */
[----:B------:R-:W-:-:S06]  /*e3e0*/  F2FP.BF16.F32.PACK_AB R179, R34, R179 ;  /* 0x000000b322b3723e */ /* 0x000fcc00000010ff */
[----:B------:R-:W0:Y:S01]  /*e3f0*/  MUFU.EX2 R181, R40 ;  /* 0x0000002800b57308 */ /* 0x000e220000000800 */
[C---:B--2---:R-:W-:Y:S01]  /*e400*/  FADD.FTZ R7, R41.reuse, R8 ;  /* 0x0000000829077221 */ /* 0x044fe20000010000 */
[----:B------:R-:W-:-:S06]  /*e410*/  F2FP.BF16.F32.PACK_AB R184, R41, R184 ;  /* 0x000000b829b8723e */ /* 0x000fcc00000010ff */
[----:B------:R-:W2:Y:S01]  /*e420*/  MUFU.EX2 R70, R70 ;  /* 0x0000004600467308 */ /* 0x000ea20000000800 */
[----:B-1----:R-:W-:-:S07]  /*e430*/  FADD.FTZ R8, R66, R3 ;  /* 0x0000000342087221 */ /* 0x002fce0000010000 */
[----:B------:R-:W1:Y:S01]  /*e440*/  MUFU.EX2 R183, R48 ;  /* 0x0000003000b77308 */ /* 0x000e620000000800 */
[C---:B0-----:R-:W-:Y:S01]  /*e450*/  FADD.FTZ R3, R181.reuse, R8 ;  /* 0x00000008b5037221 */ /* 0x041fe20000010000 */
[----:B------:R-:W-:-:S06]  /*e460*/  F2FP.BF16.F32.PACK_AB R181, R181, R66 ;  /* 0x00000042b5b5723e */ /* 0x000fcc00000010ff */
        /* <DEDUP_REMOVED lines=21> */
[----:B------:R2:W3:Y:S01]  /*e5c0*/  MUFU.EX2 R45, R116 ;  /* 0x00000074002d7308 */ /* 0x0004e20000000800 */
[----:B0-----:R-:W-:-:S07]  /*e5d0*/  FADD.FTZ R36, R188, R7 ;  /* 0x00000007bc247221 */ /* 0x001fce0000010000 */
[----:B------:R-:W0:Y:S01]  /*e5e0*/  MUFU.EX2 R189, R56 ;  /* 0x0000003800bd7308 */ /* 0x000e220000000800 */
[----:B-1----:R-:W-:Y:S01]  /*e5f0*/  FADD.FTZ R10, R82, R3 ;  /* 0x00000003520a7221 */ /* 0x002fe20000010000 */
[----:B--2---:R-:W-:-:S06]  /*e600*/  IMAD.MOV.U32 R116, RZ, RZ, R151 ;  /* 0x000000ffff747224 */ /* 0x004fcc00078e0097 */
[----:B------:R-:W1:Y:S01]  /*e610*/  MUFU.EX2 R190, R190 ;  /* 0x000000be00be7308 */ /* 0x000e620000000800 */
[C---:B---3--:R-:W-:Y:S01]  /*e620*/  FADD.FTZ R7, R45.reuse, R36 ;  /* 0x000000242d077221 */ /* 0x048fe20000010000 */
[----:B------:R-:W-:-:S06]  /*e630*/  F2FP.BF16.F32.PACK_AB R188, R45, R188 ;  /* 0x000000bc2dbc723e */ /* 0x000fcc00000010ff */
[----:B------:R-:W2:Y:S01]  /*e640*/  MUFU.EX2 R86, R86 ;  /* 0x0000005600567308 */ /* 0x000ea20000000800 */
[C---:B0-----:R-:W-:Y:S01]  /*e650*/  FADD.FTZ R3, R189.reuse, R10 ;  /* 0x0000000abd037221 */ /* 0x041fe20000010000 */
[----:B------:R-:W-:-:S06]  /*e660*/  F2FP.BF16.F32.PACK_AB R189, R189, R82 ;  /* 0x00000052bdbd723e */ /* 0x000fcc00000010ff */
[----:B------:R-:W0:Y:S01]  /*e670*/  MUFU.EX2 R13, R13 ;  /* 0x0000000d000d7308 */ /* 0x000e220000000800 */
[----:B-1----:R-:W-:-:S07]  /*e680*/  FADD.FTZ R36, R190, R7 ;  /* 0x00000007be247221 */ /* 0x002fce0000010000 */
[----:B------:R-:W1:Y:S01]  /*e690*/  MUFU.EX2 R47, R47 ;  /* 0x0000002f002f7308 */ /* 0x000e620000000800 */
[----:B--2---:R-:W-:Y:S01]  /*e6a0*/  FADD.FTZ R10, R86, R3 ;  /* 0x00000003560a7221 */ /* 0x004fe20000010000 */
[C---:B0-----:R-:W-:Y:S01]  /*e6b0*/  FADD.FTZ R8, R13.reuse, R36 ;  /* 0x000000240d087221 */ /* 0x041fe20000010000 */
[----:B------:R-:W-:Y:S02]  /*e6c0*/  F2FP.BF16.F32.PACK_AB R190, R13, R190 ;  /* 0x000000be0dbe723e */ /* 0x000fe400000010ff */
[C---:B-1----:R-:W-:Y:S01]  /*e6d0*/  FADD.FTZ R3, R47.reuse, R10 ;  /* 0x0000000a2f037221 */ /* 0x042fe20000010000 */
[----:B------:R-:W-:Y:S01]  /*e6e0*/  F2FP.BF16.F32.PACK_AB R191, R47, R86 ;  /* 0x000000562fbf723e */ /* 0x000fe200000010ff */
        /* <DEDUP_REMOVED lines=37> */
[----:B------:R-:W-:-:S07]  /*e940*/  CS2R R88, SRZ ;  /* 0x0000000000587805 */ /* 0x000fce000001ff00 */
.L_x_7160:
[----:B------:R-:W-:Y:S01]  /*e950*/  ISETP.NE.AND P1, PT, R11, 0x1, PT ;  /* 0x000000010b00780c */ /* 0x000fe20003f25270 */
[----:B------:R-:W-:Y:S05]  /*e960*/  YIELD ;  /* 0x0000000000007946 */ /* 0x000fea0003800000 */
[----:B------:R-:W-:Y:S02]  /*e970*/  SEL R158, RZ, 0x1, P1 ;  /* 0x00000001ff9e7807 */ /* 0x000fe40000800000 */
[----:B------:R-:W-:Y:S02]  /*e980*/  ISETP.NE.AND P1, PT, R194, RZ, PT ;  /* 0x000000ffc200720c */ /* 0x000fe40003f25270 */
[----:B------:R-:W-:-:S11]  /*e990*/  LOP3.LUT R158, R7, R158, RZ, 0x3c, !PT ;  /* 0x0000009e079e7212 */ /* 0x000fd600078e3cff */
[----:B------:R-:W-:Y:S05]  /*e9a0*/  @P1 BRA `(.L_x_7149) ;  /* 0x00000000003c1947 */ /* 0x000fea0003800000 */
[----:B------:R-:W-:Y:S05]  /*e9b0*/  @!P0 BRA `(.L_x_7150) ;  /* 0x0000000000048947 */ /* 0x000fea0003800000 */
[----:B------:R-:W-:Y:S01]  /*e9c0*/  BPT.TRAP 0x1 ;  /* 0x000000040000795c */ /* 0x000fe20000300000 */
.L_x_7150:
[----:B------:R-:W-:-:S05]  /*e9d0*/  VIADD R4, R11, 0x1 ;  /* 0x000000010b047836 */ /* 0x000fca0000000000 */
[----:B------:R-:W-:-:S04]  /*e9e0*/  ISETP.NE.AND P2, PT, R4, 0x2, PT ;  /* 0x000000020400780c */ /* 0x000fc80003f45270 */
[----:B------:R-:W-:Y:S02]  /*e9f0*/  SEL R5, R4, RZ, P2 ;  /* 0x000000ff04057207 */ /* 0x000fe40001000000 */
[----:B------:R-:W-:-:S03]  /*ea00*/  SHF.L.U32 R4, R158, 0x1f, RZ ;  /* 0x0000001f9e047819 */ /* 0x000fc600000006ff */
[----:B------:R-:W-:-:S04]  /*ea10*/  IMAD R5, R5, 0x8, R156 ;  /* 0x0000000805057824 */ /* 0x000fc800078e029c */
[----:B------:R0:W1:Y:S01]  /*ea20*/  SYNCS.PHASECHK.TRANS64.TRYWAIT P2, [R5+URZ+0x28830], R4 ;  /* 0x02883004050075a7 */ /* 0x000062000804017f */
[----:B------:R-:W-:Y:S05]  /*ea30*/  @!P0 BRA `(.L_x_7151) ;  /* 0x0000000000048947 */ /* 0x000fea0003800000 */
[----:B------:R-:W-:Y:S01]  /*ea40*/  BPT.TRAP 0x1 ;  /* 0x000000040000795c */ /* 0x000fe20000300000 */
.L_x_7151:
[----:B------:R-:W-:Y:S04]  /*ea50*/  BSSY B0, `(.L_x_7149) ;  /* 0x0000004000007945 */ /* 0x000fe80003800000 */
[----:B-1----:R-:W-:Y:S05]  /*ea60*/  @P2 BRA `(.L_x_7152) ;  /* 0x0000000000082947 */ /* 0x002fea0003800000 */
[----:B------:R-:W1:Y:S02]  /*ea70*/  SYNCS.PHASECHK.TRANS64.TRYWAIT P2, [R5+URZ+0x28830], R4 ;  /* 0x02883004050075a7 */ /* 0x000e64000804017f */
[----:B-1----:R-:W-:Y:S05]  /*ea80*/  @!P2 BRA `(.L_x_7153) ;  /* 0x000000c400aca947 */ /* 0x002fea0003800000 */
.L_x_7152:
[----:B------:R-:W-:Y:S05]  /*ea90*/  BSYNC B0 ;  /* 0x0000000000007941 */ /* 0x000fea0003800000 */
.L_x_7149:
[----:B01----:R-:W0:Y:S01]  /*eaa0*/  S2R R4, SR_TID.X ;  /* 0x0000000000047919 */ /* 0x003e220000002100 */
[----:B------:R-:W-:Y:S01]  /*eab0*/  VIADD R152, R11, 0x1 ;  /* 0x000000010b987836 */ /* 0x000fe20000000000 */
[----:B------:R-:W-:Y:S05]  /*eac0*/  WARPSYNC.ALL ;  /* 0x0000000000007948 */ /* 0x000fea0003800000 */
[C---:B------:R-:W-:Y:S01]  /*ead0*/  ISETP.NE.AND P2, PT, R152.reuse, 0x2, PT ;  /* 0x000000029800780c */ /* 0x040fe20003f45270 */
[----:B------:R-:W-:Y:S01]  /*eae0*/  IMAD.MOV.U32 R5, RZ, RZ, 0x40000040 ;  /* 0x40000040ff057424 */ /* 0x000fe200078e00ff */
[----:B------:R-:W-:Y:S01]  /*eaf0*/  MOV R21, 0x40000040 ;  /* 0x4000004000157802 */ /* 0x000fe20000000f00 */
[----:B------:R-:W-:Y:S01]  /*eb00*/  IMAD.MOV.U32 R15, RZ, RZ, 0x40000040 ;  /* 0x40000040ff0f7424 */ /* 0x000fe200078e00ff */
[----:B------:R-:W-:Y:S01]  /*eb10*/  SEL R152, R152, RZ, P2 ;  /* 0x000000ff98987207 */ /* 0x000fe20001000000 */
[----:B------:R-:W-:Y:S01]  /*eb20*/  IMAD.MOV.U32 R13, RZ, RZ, 0x40000040 ;  /* 0x40000040ff0d7424 */ /* 0x000fe200078e00ff */
        /* <DEDUP_REMOVED lines=8> */
[----:B0-----:R-:W-:-:S05]  /*ebb0*/  SHF.R.U32.HI R4, RZ, 0x7, R4 ;  /* 0x00000007ff047819 */ /* 0x001fca0000011604 */
[----:B------:R-:W-:Y:S02]  /*ebc0*/  VIADD R6, R4, 0x8 ;  /* 0x0000000804067836 */ /* 0x000fe40000000000 */
[----:B------:R-:W-:-:S03]  /*ebd0*/  IMAD R4, R152, 0x800, R0 ;  /* 0x0000080098047824 */ /* 0x000fc600078e0200 */
[----:B------:R0:W-:Y:S01]  /*ebe0*/  BAR.SYNC.DEFER_BLOCKING R6, 0x100 ;  /* 0x000400060000751d */ /* 0x0001e20000010000 */
[C---:B------:R-:W-:Y:S01]  /*ebf0*/  VIADD R14, R4.reuse, 0x2 ;  /* 0x00000002040e7836 */ /* 0x040fe20000000000 */
[C---:B------:R-:W-:Y:S01]  /*ec00*/  R2UR UR6, R4.reuse ;  /* 0x00000000040672ca */ /* 0x040fe200000e0000 */
[C---:B------:R-:W-:Y:S02]  /*ec10*/  VIADD R20, R4.reuse, 0x4 ;  /* 0x0000000404147836 */ /* 0x040fe40000000000 */
        /* <DEDUP_REMOVED lines=9> */
[----:B------:R-:W-:-:S02]  /*ecb0*/  R2UR UR30, R20 ;  /* 0x00000000141e72ca */ /* 0x000fc400000e0000 */
[----:B------:R-:W-:Y:S02]  /*ecc0*/  R2UR UR26, R12 ;  /* 0x000000000c1a72ca */ /* 0x000fe400000e0000 */
[----:B------:R-:W-:Y:S01]  /*ecd0*/  R2UR UR34, R4 ;  /* 0x00000000042272ca */ /* 0x000fe200000e0000 */
[----:B------:R-:W-:-:S06]  /*ece0*/  WARPGROUP.ARRIVE ;  /* 0x00000000000079c5 */ /* 0x000fcc0000000000 */
        /* <DEDUP_REMOVED lines=26> */
.L_x_7155:
[----:B------:R-:W-:Y:S01]  /*ee90*/  SHF.L.U32 R4, R7, 0x1f, RZ ;  /* 0x0000001f07047819 */ /* 0x000fe200000006ff */
[----:B------:R-:W-:-:S04]  /*eea0*/  IMAD R5, R11, 0x8, R156 ;  /* 0x000000080b057824 */ /* 0x000fc800078e029c */
[----:B------:R0:W1:Y:S01]  /*eeb0*/  SYNCS.PHASECHK.TRANS64.TRYWAIT P1, [R5+URZ+0x28850], R4 ;  /* 0x02885004050075a7 */ /* 0x000062000802017f */
[----:B------:R-:W-:Y:S05]  /*eec0*/  @!P0 BRA `(.L_x_7156) ;  /* 0x0000000000048947 */ /* 0x000fea0003800000 */
[----:B------:R-:W-:Y:S01]  /*eed0*/  BPT.TRAP 0x1 ;  /* 0x000000040000795c */ /* 0x000fe20000300000 */
.L_x_7156:
[----:B-1----:R-:W-:Y:S05]  /*eee0*/  @P1 BRA `(.L_x_7154) ;  /* 0x0000000000081947 */ /* 0x002fea0003800000 */
[----:B------:R-:W1:Y:S02]  /*eef0*/  SYNCS.PHASECHK.TRANS64.TRYWAIT P1, [R5+URZ+0x28850], R4 ;  /* 0x02885004050075a7 */ /* 0x000e64000802017f */
[----:B-1----:R-:W-:Y:S05]  /*ef00*/  @!P1 BRA `(.L_x_7157) ;  /* 0x000000c000a09947 */ /* 0x002fea0003800000 */
.L_x_7154:
[----:B01----:R-:W-:Y:S01]  /*ef10*/  VIADD R4, R156, 0x400 ;  /* 0x000004009c047836 */ /* 0x003fe20000000000 */
[----:B------:R-:W-:Y:S05]  /*ef20*/  WARPSYNC.ALL ;  /* 0x0000000000007948 */ /* 0x000fea0003800000 */
[----:B------:R-:W-:Y:S01]  /*ef30*/  SHF.R.U32.HI R4, RZ, 0x4, R4 ;  /* 0x00000004ff047819 */ /* 0x000fe20000011604 */
[----:B------:R-:W-:Y:S01]  /*ef40*/  IMAD.MOV.U32 R5, RZ, RZ, 0x40000040 ;  /* 0x40000040ff057424 */ /* 0x000fe200078e00ff */
[----:B------:R-:W-:Y:S01]  /*ef50*/  WARPGROUP.ARRIVE ;  /* 0x00000000000079c5 */ /* 0x000fe20000000000 */
[----:B------:R-:W-:Y:S01]  /*ef60*/  IMAD.MOV.U32 R7, RZ, RZ, 0x40000040 ;  /* 0x40000040ff077424 */ /* 0x000fe200078e00ff */
[----:B------:R-:W-:-:S04]  /*ef70*/  LOP3.LUT R4, R4, 0x3fff, RZ, 0xc0, !PT ;  /* 0x00003fff04047812 */ /* 0x000fc800078ec0ff */
[----:B------:R-:W0:Y:S01]  /*ef80*/  S2R R12, SR_TID.X ;  /* 0x00000000000c7919 */ /* 0x000e220000002100 */
[----:B------:R-:W-:Y:S01]  /*ef90*/  R2UR UR7, R5 ;  /* 0x00000000050772ca */ /* 0x000fe200000e0000 */
[----:B------:R-:W-:Y:S01]  /*efa0*/  IMAD.MOV.U32 R5, RZ, RZ, 0x40000040 ;  /* 0x40000040ff057424 */ /* 0x000fe200078e00ff */
[----:B------:R-:W-:-:S05]  /*efb0*/  LOP3.LUT R4, R4, 0x4000000, RZ, 0xfc, !PT ;  /* 0x0400000004047812 */ /* 0x000fca00078efcff */
[----:B------:R-:W-:-:S04]  /*efc0*/  IMAD R4, R11, 0x800, R4 ;  /* 0x000008000b047824 */ /* 0x000fc800078e0204 */
[C---:B------:R-:W-:Y:S01]  /*efd0*/  VIADD R6, R4.reuse, 0x80 ;  /* 0x0000008004067836 */ /* 0x040fe20000000000 */
[----:B------:R-:W-:-:S13]  /*efe0*/  R2UR UR6, R4 ;  /* 0x00000000040672ca */ /* 0x000fda00000e0000 */
[----:B------:R-:W-:Y:S01]  /*eff0*/  HGMMA.64x128x16.F32.BF16 R88, R160, gdesc[UR4].tnspB, R88, gsb0 ;  /* 0x41e00004a0587df0 */ /* 0x000fe20008001858 */
[----:B------:R-:W-:Y:S02]  /*f000*/  R2UR UR6, R6 ;  /* 0x00000000060672ca */ /* 0x000fe400000e0000 */
[----:B------:R-:W-:Y:S01]  /*f010*/  R2UR UR7, R7 ;  /* 0x00000000070772ca */ /* 0x000fe200000e0000 */
[----:B------:R-:W-:Y:S01]  /*f020*/  IMAD.MOV.U32 R7, RZ, RZ, 0x40000040 ;  /* 0x40000040ff077424 */ /* 0x000fe200078e00ff */
[----:B------:R-:W-:Y:S02]  /*f030*/  IADD3 R6, R4, 0x100, RZ ;  /* 0x0000010004067810 */ /* 0x000fe40007ffe0ff */
[----:B0-----:R-:W-:Y:S01]  /*f040*/  SHF.R.U32.HI R12, RZ, 0x7, R12 ;  /* 0x00000007ff0c7819 */ /* 0x001fe2000001160c */
[----:B------:R-:W-:Y:S02]  /*f050*/  WARPGROUP.DEPBAR.LE gsb0, 0x0 ;  /* 0x00008000000079c5 */ /* 0x000fe40000010000 */
[----:B------:R-:W-:-:S06]  /*f060*/  WARPGROUP.ARRIVE ;  /* 0x00000000000079c5 */ /* 0x000fcc0000000000 */
[----:B------:R-:W-:Y:S01]  /*f070*/  HGMMA.64x128x16.F32.BF16 R88, R164, gdesc[UR4].tnspB, R88, gsb0 ;  /* 0x41e00004a4587df0 */ /* 0x000fe20008001858 */
[----:B------:R-:W-:Y:S01]  /*f080*/  R2UR UR6, R6 ;  /* 0x00000000060672ca */ /* 0x000fe200000e0000 */
[----:B------:R-:W-:Y:S01]  /*f090*/  VIADD R6, R4, 0x180 ;  /* 0x0000018004067836 */ /* 0x000fe20000000000 */
[----:B------:R-:W-:Y:S01]  /*f0a0*/  R2UR UR7, R7 ;  /* 0x00000000070772ca */ /* 0x000fe200000e0000 */
[----:B------:R-:W-:Y:S01]  /*f0b0*/  IMAD.MOV.U32 R7, RZ, RZ, 0x40000040 ;  /* 0x40000040ff077424 */ /* 0x000fe200078e00ff */
[----:B------:R-:W-:Y:S02]  /*f0c0*/  WARPGROUP.DEPBAR.LE gsb0, 0x0 ;  /* 0x00008000000079c5 */ /* 0x000fe40000010000 */
[----:B------:R-:W-:-:S09]  /*f0d0*/  WARPGROUP.ARRIVE ;  /* 0x00000000000079c5 */ /* 0x000fd20000000000 */
        /* <DEDUP_REMOVED lines=16> */
[C---:B------:R-:W-:Y:S01]  /*f1e0*/  VIADD R6, R4.reuse, 0x300 ;  /* 0x0000030004067836 */ /* 0x040fe20000000000 */
[----:B------:R-:W-:Y:S01]  /*f1f0*/  R2UR UR7, R7 ;  /* 0x00000000070772ca */ /* 0x000fe200000e0000 */
[----:B------:R-:W-:Y:S02]  /*f200*/  IMAD.MOV.U32 R7, RZ, RZ, 0x40000040 ;  /* 0x40000040ff077424 */ /* 0x000fe400078e00ff */
[----:B------:R-:W-:Y:S01]  /*f210*/  VIADD R4, R4, 0x380 ;  /* 0x0000038004047836 */ /* 0x000fe20000000000 */
[----:B------:R-:W-:Y:S02]  /*f220*/  WARPGROUP.DEPBAR.LE gsb0, 0x0 ;  /* 0x00008000000079c5 */ /* 0x000fe40000010000 */
[----:B------:R-:W-:-:S07]  /*f230*/  WARPGROUP.ARRIVE ;  /* 0x00000000000079c5 */ /* 0x000fce0000000000 */
[----:B------:R-:W-:Y:S01]  /*f240*/  HGMMA.64x128x16.F32.BF16 R88, R180, gdesc[UR4].tnspB, R88, gsb0 ;  /* 0x41e00004b4587df0 */ /* 0x000fe20008001858 */
[----:B------:R-:W-:Y:S02]  /*f250*/  R2UR UR6, R6 ;  /* 0x00000000060672ca */ /* 0x000fe400000e0000 */
[----:B------:R-:W-:Y:S01]  /*f260*/  R2UR UR7, R7 ;  /* 0x00000000070772ca */ /* 0x000fe200000e0000 */
[----:B------:R-:W-:Y:S02]  /*f270*/  WARPGROUP.DEPBAR.LE gsb0, 0x0 ;  /* 0x00008000000079c5 */ /* 0x000fe40000010000 */
[----:B------:R-:W-:-:S10]  /*f280*/  WARPGROUP.ARRIVE ;  /* 0x00000000000079c5 */ /* 0x000fd40000000000 */
[----:B------:R-:W-:Y:S01]  /*f290*/  HGMMA.64x128x16.F32.BF16 R88, R184, gdesc[UR4].tnspB, R88, gsb0 ;  /* 0x41e00004b8587df0 */ /* 0x000fe20008001858 */
[----:B------:R-:W-:Y:S02]  /*f2a0*/  R2UR UR6, R4 ;  /* 0x00000000040672ca */ /* 0x000fe400000e0000 */
[----:B------:R-:W-:Y:S02]  /*f2b0*/  R2UR UR7, R5 ;  /* 0x00000000050772ca */ /* 0x000fe400000e0000 */
[----:B------:R-:W-:Y:S01]  /*f2c0*/  IADD3 R4, -R12, 0xb, RZ ;  /* 0x0000000b0c047810 */ /* 0x000fe20007ffe1ff */
[----:B------:R-:W-:Y:S02]  /*f2d0*/  WARPGROUP.DEPBAR.LE gsb0, 0x0 ;  /* 0x00008000000079c5 */ /* 0x000fe40000010000 */
[----:B------:R-:W-:-:S08]  /*f2e0*/  WARPGROUP.ARRIVE ;  /* 0x00000000000079c5 */ /* 0x000fd00000000000 */
[----:B------:R-:W-:Y:S03]  /*f2f0*/  HGMMA.64x128x16.F32.BF16 R88, R188, gdesc[UR4].tnspB, R88, gsb0 ;  /* 0x41e00004bc587df0 */ /* 0x000fe60008001858 */
[----:B------:R-:W-:Y:S02]  /*f300*/  WARPGROUP.DEPBAR.LE gsb0, 0x0 ;  /* 0x00008000000079c5 */ /* 0x000fe40000010000 */
[----:B------:R0:W-:Y:S06]  /*f310*/  BAR.ARV R4, 0x100 ;  /* 0x000400040000751d */ /* 0x0001ec0000002000 */
[----:B------:R-:W-:Y:S05]  /*f320*/  @!P0 BRA `(.L_x_7158) ;  /* 0x0000000000048947 */ /* 0x000fea0003800000 */
[----:B------:R-:W-:Y:S01]  /*f330*/  BPT.TRAP 0x1 ;  /* 0x000000040000795c */ /* 0x000fe20000300000 */
.L_x_7158:
[----:B0-----:R-:W-:Y:S02]  /*f340*/  FMNMX.FTZ R4, R24, R10, !PT ;  /* 0x0000000a18047209 */ /* 0x001fe40007810000 */
        /* <DEDUP_REMOVED lines=67> */
[----:B------:R-:W0:Y:S01]  /*f780*/  SHFL.BFLY PT, R4, R13, 0x1, 0x1f ;  /* 0x0c201f000d047f89 */ /* 0x000e2200000e0000 */
[----:B------:R-:W1:Y:S03]  /*f790*/  LDC R5, c[0x0][0x988] ;  /* 0x00026200ff057b82 */ /* 0x000e660000000800 */
[----:B------:R-:W2:Y:S01]  /*f7a0*/  SHFL.BFLY PT, R15, R14, 0x1, 0x1f ;  /* 0x0c201f000e0f7f89 */ /* 0x000ea200000e0000 */
[----:B0-----:R-:W-:Y:S02]  /*f7b0*/  FMNMX.FTZ R4, R13, R4, !PT ;  /* 0x000000040d047209 */ /* 0x001fe40007810000 */
[----:B--2---:R-:W-:-:S03]  /*f7c0*/  FMNMX.FTZ R6, R14, R15, !PT ;  /* 0x0000000f0e067209 */ /* 0x004fc60007810000 */
[C---:B------:R-:W-:Y:S01]  /*f7d0*/  FADD.FTZ R10, -R4.reuse, R10 ;  /* 0x0000000a040a7221 */ /* 0x040fe20000010100 */
[----:B-1----:R-:W-:-:S03]  /*f7e0*/  FMUL.FTZ R12, R4, R5 ;  /* 0x00000005040c7220 */ /* 0x002fc60000410000 */
[-C--:B------:R-:W-:Y:S01]  /*f7f0*/  FMUL.FTZ R15, R10, R5.reuse ;  /* 0x000000050a0f7220 */ /* 0x080fe20000410000 */
[-CC-:B------:R-:W-:Y:S01]  /*f800*/  FFMA.FTZ R162, R28, R5.reuse, -R12.reuse ;  /* 0x000000051ca27223 */ /* 0x180fe2000001080c */
[C---:B------:R-:W-:Y:S01]  /*f810*/  FADD.FTZ R10, -R6.reuse, R9 ;  /* 0x00000009060a7221 */ /* 0x040fe20000010100 */
[-C--:B------:R-:W-:Y:S01]  /*f820*/  FMUL.FTZ R28, R6, R5.reuse ;  /* 0x00000005061c7220 */ /* 0x080fe20000410000 */
[-CC-:B------:R-:W-:Y:S01]  /*f830*/  FFMA.FTZ R171, R45, R5.reuse, -R12.reuse ;  /* 0x000000052dab7223 */ /* 0x180fe2000001080c */
[-CC-:B------:R-:W-:Y:S01]  /*f840*/  FFMA.FTZ R160, R24, R5.reuse, -R12.reuse ;  /* 0x0000000518a07223 */ /* 0x180fe2000001080c */
[-C--:B------:R-:W-:Y:S01]  /*f850*/  FFMA.FTZ R45, R49, R5.reuse, -R12 ;  /* 0x00000005312d7223 */ /* 0x080fe2000001080c */
[-C--:B------:R-:W-:Y:S01]  /*f860*/  FMUL.FTZ R10, R10, R5.reuse ;  /* 0x000000050a0a7220 */ /* 0x080fe20000410000 */
[-C--:B------:R-:W-:Y:S01]  /*f870*/  FFMA.FTZ R49, R26, R5.reuse, -R28 ;  /* 0x000000051a317223 */ /* 0x080fe2000001081c */
[-CC-:B------:R-:W-:Y:S01]  /*f880*/  FFMA.FTZ R161, R25, R5.reuse, -R12.reuse ;  /* 0x0000000519a17223 */ /* 0x180fe2000001080c */
[-C--:B------:R-:W-:Y:S01]  /*f890*/  FFMA.FTZ R164, R32, R5.reuse, -R12 ;  /* 0x0000000520a47223 */ /* 0x080fe2000001080c */
[-C--:B------:R-:W-:Y:S01]  /*f8a0*/  FFMA.FTZ R32, R27, R5.reuse, -R28 ;  /* 0x000000051b207223 */ /* 0x080fe2000001081c */
        /* <DEDUP_REMOVED lines=25> */
[-CC-:B0-----:R-:W-:Y:S01]  /*fa40*/  FFMA.FTZ R15, R77, R5.reuse, -R12.reuse ;  /* 0x000000054d0f7223 */ /* 0x181fe2000001080c */
[-CC-:B------:R-:W-:Y:S01]  /*fa50*/  FFMA.FTZ R188, R80, R5.reuse, -R12.reuse ;  /* 0x0000000550bc7223 */ /* 0x180fe2000001080c */
[-CC-:B------:R-:W-:Y:S01]  /*fa60*/  FFMA.FTZ R13, R81, R5.reuse, -R12.reuse ;  /* 0x00000005510d7223 */ /* 0x180fe2000001080c */
[-CC-:B------:R-:W-:Y:S01]  /*fa70*/  FFMA.FTZ R190, R84, R5.reuse, -R12.reuse ;  /* 0x0000000554be7223 */ /* 0x180fe2000001080c */
[-C--:B------:R-:W-:Y:S01]  /*fa80*/  FFMA.FTZ R9, R85, R5.reuse, -R12 ;  /* 0x0000000555097223 */ /* 0x080fe2000001080c */
[-CC-:B------:R-:W-:Y:S01]  /*fa90*/  FFMA.FTZ R12, R30, R5.reuse, -R28.reuse ;  /* 0x000000051e0c7223 */ /* 0x180fe2000001081c */
[-CC-:B------:R-:W-:Y:S01]  /*faa0*/  FFMA.FTZ R27, R31, R5.reuse, -R28.reuse ;  /* 0x000000051f1b7223 */ /* 0x180fe2000001081c */
[----:B------:R-:W0:Y:S01]  /*fab0*/  MUFU.EX2 R161, R161 ;  /* 0x000000a100a17308 */ /* 0x000e220000000800 */
[-CC-:B------:R-:W-:Y:S01]  /*fac0*/  FFMA.FTZ R14, R34, R5.reuse, -R28.reuse ;  /* 0x00000005220e7223 */ /* 0x180fe2000001081c */
[-C--:B------:R-:W-:Y:S01]  /*fad0*/  FFMA.FTZ R31, R35, R5.reuse, -R28 ;  /* 0x00000005231f7223 */ /* 0x080fe2000001081c */
[----:B-1----:R-:W-:Y:S01]  /*fae0*/  FFMA.FTZ R8, R7, R8, R160 ;  /* 0x0000000807087223 */ /* 0x002fe200000100a0 */
[-CC-:B------:R-:W-:Y:S01]  /*faf0*/  FFMA.FTZ R35, R39, R5.reuse, -R28.reuse ;  /* 0x0000000527237223 */ /* 0x180fe2000001081c */
[-CC-:B------:R-:W-:Y:S01]  /*fb00*/  FFMA.FTZ R20, R38, R5.reuse, -R28.reuse ;  /* 0x0000000526147223 */ /* 0x180fe2000001081c */
[-CC-:B------:R-:W-:Y:S01]  /*fb10*/  FFMA.FTZ R39, R43, R5.reuse, -R28.reuse ;  /* 0x000000052b277223 */ /* 0x180fe2000001081c */
[--C-:B------:R-:W-:Y:S01]  /*fb20*/  FFMA.FTZ R43, R47, R5, -R28.reuse ;  /* 0x000000052f2b7223 */ /* 0x100fe2000001081c */
        /* <DEDUP_REMOVED lines=13> */
[-CC-:B------:R-:W-:Y:S01]  /*fc00*/  FFMA.FTZ R38, R63, R5.reuse, -R28.reuse ;  /* 0x000000053f267223 */ /* 0x180fe2000001081c */
[-CC-:B------:R-:W-:Y:S01]  /*fc10*/  FFMA.FTZ R181, R66, R5.reuse, -R28.reuse ;  /* 0x0000000542b57223 */ /* 0x180fe2000001081c */
[-CC-:B------:R-:W-:Y:S01]  /*fc20*/  FFMA.FTZ R183, R70, R5.reuse, -R28.reuse ;  /* 0x0000000546b77223 */ /* 0x180fe2000001081c */
[----:B------:R-:W0:Y:S01]  /*fc30*/  MUFU.EX2 R12, R12 ;  /* 0x0000000c000c7308 */ /* 0x000e220000000800 */
[----:B-1----:R-:W-:Y:S01]  /*fc40*/  FADD.FTZ R3, R32, R3 ;  /* 0x0000000320037221 */ /* 0x002fe20000010000 */
[-CC-:B------:R-:W-:Y:S01]  /*fc50*/  FFMA.FTZ R185, R74, R5.reuse, -R28.reuse ;  /* 0x000000054ab97223 */ /* 0x180fe2000001081c */
[-CC-:B------:R-:W-:Y:S01]  /*fc60*/  FFMA.FTZ R187, R78, R5.reuse, -R28.reuse ;  /* 0x000000054ebb7223 */ /* 0x180fe2000001081c */
[-CC-:B------:R-:W-:Y:S01]  /*fc70*/  FFMA.FTZ R189, R82, R5.reuse, -R28.reuse ;  /* 0x0000000552bd7223 */ /* 0x180fe2000001081c */
[----:B------:R-:W-:-:S03]  /*fc80*/  FFMA.FTZ R191, R86, R5, -R28 ;  /* 0x0000000556bf7223 */ /* 0x000fc6000001081c */
        /* <DEDUP_REMOVED lines=33> */
[----:B------:R-:W-:-:S06]  /*fea0*/  FFMA.FTZ R42, R71, R5, -R28 ;  /* 0x00000005472a7223 */ /* 0x000fcc000001081c */
        /* <DEDUP_REMOVED lines=48> */
[-CC-:B------:R-:W-:Y:S01]  /*101b0*/  FFMA.FTZ R48, R83, R5.reuse, -R28.reuse ;  /* 0x0000000553307223 */ /* 0x180fe2000001081c */
[----:B------:R-:W-:-:S05]  /*101c0*/  FFMA.FTZ R28, R87, R5, -R28 ;  /* 0x00000005571c7223 */ /* 0x000fca000001081c */
        /* <DEDUP_REMOVED lines=10> */
[----:B------:R-:W-:-:S05]  /*10270*/  LEA R3, R152, R156, 0x3 ;  /* 0x0000009c98037211 */ /* 0x000fca00078e18ff */
[----:B------:R-:W-:Y:S01]  /*10280*/  VIADD R3, R3, 0x28840 ;  /* 0x0002884003037836 */ /* 0x000fe20000000000 */
[----:B------:R-:W0:Y:S01]  /*10290*/  MUFU.EX2 R21, R21 ;  /* 0x0000001500157308 */ /* 0x000e220000000800 */
[----:B-1----:R-:W-:-:S03]  /*102a0*/  FADD.FTZ R50, R184, R47 ;  /* 0x0000002fb8327221 */ /* 0x002fc60000010000 */
[----:B------:R-:W-:-:S04]  /*102b0*/  PRMT R3, R222, 0x654, R3 ;  /* 0x00000654de037816 */ /* 0x000fc80000000003 */
[----:B------:R-:W1:Y:S01]  /*102c0*/  MUFU.EX2 R44, R44 ;  /* 0x0000002c002c7308 */ /* 0x000e620000000800 */
[----:B--2---:R-:W-:Y:S01]  /*102d0*/  FADD.FTZ R47, R185, R8 ;  /* 0x00000008b92f7221 */ /* 0x004fe20000010000 */
[----:B------:R2:W-:Y:S06]  /*102e0*/  SYNCS.ARRIVE.TRANS64.RED.A1T0 RZ, [R3+URZ], RZ ;  /* 0x000000ff03ff79a7 */ /* 0x0005ec000810043f */
[----:B------:R-:W3:Y:S01]  /*102f0*/  MUFU.EX2 R186, R186 ;  /* 0x000000ba00ba7308 */ /* 0x000ee20000000800 */
[----:B0-----:R-:W-:-:S07]  /*10300*/  FADD.FTZ R51, R21, R50 ;  /* 0x0000003215337221 */ /* 0x001fce0000010000 */
[----:B------:R-:W0:Y:S01]  /*10310*/  MUFU.EX2 R187, R187 ;  /* 0x000000bb00bb7308 */ /* 0x000e220000000800 */
[----:B-1----:R-:W-:-:S07]  /*10320*/  FADD.FTZ R8, R44, R47 ;  /* 0x0000002f2c087221 */ /* 0x002fce0000010000 */
[----:B------:R-:W2:Y:S01]  /*10330*/  MUFU.EX2 R15, R15 ;  /* 0x0000000f000f7308 */ /* 0x000ea20000000800 */
[----:B---3--:R-:W-:-:S07]  /*10340*/  FADD.FTZ R50, R186, R51 ;  /* 0x00000033ba327221 */ /* 0x008fce0000010000 */
        /* <DEDUP_REMOVED lines=22> */
.L_x_7159:
[----:B------:R-:W-:Y:S01]  /*104b0*/  IMAD R11, R11, 0x8, R156 ;  /* 0x000000080b0b7824 */ /* 0x000fe200078e029c */
[----:B------:R-:W-:Y:S01]  /*104c0*/  ISETP.GT.AND P1, PT, R210, RZ, PT ;  /* 0x000000ffd200720c */ /* 0x000fe20003f24270 */
[-C--:B------:R-:W-:Y:S01]  /*104d0*/  FMUL.FTZ R88, R88, R7.reuse ;  /* 0x0000000758587220 */ /* 0x080fe20000410000 */
[----:B------:R-:W-:Y:S01]  /*104e0*/  F2FP.BF16.F32.PACK_AB R160, R161, R160 ;  /* 0x000000a0a1a0723e */ /* 0x000fe200000010ff */
[----:B------:R-:W-:Y:S01]  /*104f0*/  VIADD R11, R11, 0x28860 ;  /* 0x000288600b0b7836 */ /* 0x000fe20000000000 */
[----:B------:R-:W-:Y:S01]  /*10500*/  F2FP.BF16.F32.PACK_AB R162, R163, R162 ;  /* 0x000000a2a3a2723e */ /* 0x000fe200000010ff */
[-C--:B------:R-:W-:Y:S01]  /*10510*/  FMUL.FTZ R89, R89, R7.reuse ;  /* 0x0000000759597220 */ /* 0x080fe20000410000 */
[----:B------:R-:W-:Y:S01]  /*10520*/  F2FP.BF16.F32.PACK_AB R164, R165, R164 ;  /* 0x000000a4a5a4723e */ /* 0x000fe200000010ff */
[-C--:B------:R-:W-:Y:S01]  /*10530*/  FMUL.FTZ R92, R92, R7.reuse ;  /* 0x000000075c5c7220 */ /* 0x080fe20000410000 */
[----:B------:R-:W-:Y:S01]  /*10540*/  PRMT R11, R222, 0x654, R11 ;  /* 0x00000654de0b7816 */ /* 0x000fe2000000000b */
[-C--:B------:R-:W-:Y:S01]  /*10550*/  FMUL.FTZ R93, R93, R7.reuse ;  /* 0x000000075d5d7220 */ /* 0x080fe20000410000 */
[----:B------:R-:W-:Y:S01]  /*10560*/  F2FP.BF16.F32.PACK_AB R166, R167, R166 ;  /* 0x000000a6a7a6723e */ /* 0x000fe200000010ff */
[-C--:B------:R-:W-:Y:S01]  /*10570*/  FMUL.FTZ R96, R96, R7.reuse ;  /* 0x0000000760607220 */ /* 0x080fe20000410000 */
[----:B------:R0:W-:Y:S01]  /*10580*/  SYNCS.ARRIVE.TRANS64.RED.A1T0 RZ, [R11+URZ], RZ ;  /* 0x000000ff0bff79a7 */ /* 0x0001e2000810043f */
[----:B------:R-:W-:Y:S01]  /*10590*/  F2FP.BF16.F32.PACK_AB R168, R169, R168 ;  /* 0x000000a8a9a8723e */ /* 0x000fe200000010ff */
[-C--:B------:R-:W-:Y:S01]  /*105a0*/  FMUL.FTZ R97, R97, R7.reuse ;  /* 0x0000000761617220 */ /* 0x080fe20000410000 */
[----:B------:R-:W-:Y:S01]  /*105b0*/  F2FP.BF16.F32.PACK_AB R170, R171, R170 ;  /* 0x000000aaabaa723e */ /* 0x000fe200000010ff */
[-C--:B------:R-:W-:Y:S01]  /*105c0*/  FMUL.FTZ R100, R100, R7.reuse ;  /* 0x0000000764647220 */ /* 0x080fe20000410000 */
[----:B------:R-:W-:Y:S01]  /*105d0*/  F2FP.BF16.F32.PACK_AB R190, R9, R190 ;  /* 0x000000be09be723e */ /* 0x000fe200000010ff */
        /* <DEDUP_REMOVED lines=58> */
[----:B------:R-:W-:Y:S01]  /*10980*/  VIADD R210, R210, 0xffffffff ;  /* 0xffffffffd2d27836 */ /* 0x000fe20000000000 */
[----:B------:R-:W-:Y:S01]  /*10990*/  F2FP.BF16.F32.PACK_AB R163, R27, R12 ;  /* 0x0000000c1ba3723e */ /* 0x000fe200000010ff */
[----:B------:R-:W-:Y:S01]  /*109a0*/  IMAD.MOV.U32 R9, RZ, RZ, R6 ;  /* 0x000000ffff097224 */ /* 0x000fe200078e0006 */
[----:B------:R-:W-:Y:S01]  /*109b0*/  F2FP.BF16.F32.PACK_AB R165, R31, R14 ;  /* 0x0000000e1fa5723e */ /* 0x000fe200000010ff */
[----:B------:R-:W-:Y:S01]  /*109c0*/  IMAD.MOV.U32 R10, RZ, RZ, R4 ;  /* 0x000000ffff0a7224 */ /* 0x000fe200078e0004 */
[----:B------:R-:W-:Y:S01]  /*109d0*/  F2FP.BF16.F32.PACK_AB R167, R35, R20 ;  /* 0x0000001423a7723e */ /* 0x000fe200000010ff */
[----:B------:R-:W-:Y:S01]  /*109e0*/  IMAD.MOV.U32 R7, RZ, RZ, R158 ;  /* 0x000000ffff077224 */ /* 0x000fe200078e009e */
[----:B------:R-:W-:Y:S01]  /*109f0*/  F2FP.BF16.F32.PACK_AB R169, R39, R24 ;  /* 0x0000001827a9723e */ /* 0x000fe200000010ff */
[----:B0-----:R-:W-:Y:S01]  /*10a00*/  IMAD.MOV.U32 R11, RZ, RZ, R152 ;  /* 0x000000ffff0b7224 */ /* 0x001fe200078e0098 */
        /* <DEDUP_REMOVED lines=21> */
.L_x_7148:
[----:B------:R-:W-:Y:S05]  /*10b60*/  WARPSYNC.ALL ;  /* 0x0000000000007948 */ /* 0x000fea0003800000 */
[----:B------:R-:W-:Y:S06]  /*10b70*/  BAR.ARV 0x8, 0x180 ;  /* 0x0206000000007b1d */ /* 0x000fec0000002000 */
[----:B------:R-:W-:Y:S05]  /*10b80*/  @!P0 BRA `(.L_x_7161) ;  /* 0x0000000000048947 */ /* 0x000fea0003800000 */
[----:B------:R-:W-:Y:S01]  /*10b90*/  BPT.TRAP 0x1 ;  /* 0x000000040000795c */ /* 0x000fe20000300000 */
.L_x_7161:
[----:B------:R-:W-:Y:S01]  /*10ba0*/  IMAD R13, R152, 0x8, R156 ;  /* 0x00000008980d7824 */ /* 0x000fe200078e029c */
[----:B------:R-:W-:-:S04]  /*10bb0*/  SHF.L.U32 R0, R158, 0x1f, RZ ;  /* 0x0000001f9e007819 */ /* 0x000fc800000006ff */
[----:B------:R0:W1:Y:S01]  /*10bc0*/  SYNCS.PHASECHK.TRANS64.TRYWAIT P1, [R13+URZ+0x28850], R0 ;  /* 0x028850000d0075a7 */ /* 0x000062000802017f */
[----:B------:R-:W-:Y:S05]  /*10bd0*/  @!P0 BRA `(.L_x_7162) ;  /* 0x0000000000048947 */ /* 0x000fea0003800000 */
[----:B------:R-:W-:Y:S01]  /*10be0*/  BPT.TRAP 0x1 ;  /* 0x000000040000795c */ /* 0x000fe20000300000 */
.L_x_7162:
[----:B------:R-:W-:-:S05]  /*10bf0*/  VIADD R156, R156, 0x400 ;  /* 0x000004009c9c7836 */ /* 0x000fca0000000000 */
[----:B------:R-:W-:-:S04]  /*10c00*/  SHF.R.U32.HI R156, RZ, 0x4, R156 ;  /* 0x00000004ff9c7819 */ /* 0x000fc8000001169c */
[----:B------:R-:W-:-:S04]  /*10c10*/  LOP3.LUT R156, R156, 0x3fff, RZ, 0xc0, !PT ;  /* 0x00003fff9c9c7812 */ /* 0x000fc800078ec0ff */
[----:B------:R-:W-:Y:S01]  /*10c20*/  LOP3.LUT R11, R156, 0x4000000, RZ, 0xfc, !PT ;  /* 0x040000009c0b7812 */ /* 0x000fe200078efcff */
[----:B-1----:R-:W-:Y:S06]  /*10c30*/  @P1 BRA `(.L_x_7163) ;  /* 0x0000000000081947 */ /* 0x002fec0003800000 */
[----:B------:R-:W1:Y:S02]  /*10c40*/  SYNCS.PHASECHK.TRANS64.TRYWAIT P1, [R13+URZ+0x28850], R0 ;  /* 0x028850000d0075a7 */ /* 0x000e64000802017f */
[----:B-1----:R-:W-:Y:S05]  /*10c50*/  @!P1 BRA `(.L_x_7164) ;  /* 0x000000a400609947 */ /* 0x002fea0003800000 */
.L_x_7163:
[----:B------:R-:W-:Y:S01]  /*10c60*/  IMAD R10, R152, 0x800, R11 ;  /* 0x00000800980a7824 */ /* 0x000fe200078e020b */
[----:B------:R-:W-:Y:S01]  /*10c70*/  MOV R11, 0x40000040 ;  /* 0x40000040000b7802 */ /* 0x000fe20000000f00 */
[----:B------:R-:W-:Y:S05]  /*10c80*/  WARPSYNC.ALL ;  /* 0x0000000000007948 */ /* 0x000fea0003800000 */
[C---:B------:R-:W-:Y:S01]  /*10c90*/  R2UR UR6, R10.reuse ;  /* 0x000000000a0672ca */ /* 0x040fe200000e0000 */
[----:B------:R-:W-:Y:S01]  /*10ca0*/  WARPGROUP.ARRIVE ;  /* 0x00000000000079c5 */ /* 0x000fe20000000000 */
[----:B------:R-:W-:Y:S01]  /*10cb0*/  R2UR UR7, R11 ;  /* 0x000000000b0772ca */ /* 0x000fe200000e0000 */
[----:B------:R-:W-:Y:S01]  /*10cc0*/  VIADD R14, R10, 0x80 ;  /* 0x000000800a0e7836 */ /* 0x000fe20000000000 */
[----:B------:R-:W2:Y:S01]  /*10cd0*/  SHFL.BFLY PT, R7, R8, 0x2, 0x1f ;  /* 0x0c401f0008077f89 */ /* 0x000ea200000e0000 */
[----:B------:R-:W-:-:S02]  /*10ce0*/  IMAD.MOV.U32 R15, RZ, RZ, 0x40000040 ;  /* 0x40000040ff0f7424 */ /* 0x000fc400078e00ff */
[----:B------:R-:W-:Y:S01]  /*10cf0*/  IMAD.MOV.U32 R11, RZ, RZ, 0x40000040 ;  /* 0x40000040ff0b7424 */ /* 0x000fe200078e00ff */
[----:B01----:R-:W0:Y:S01]  /*10d00*/  SHFL.BFLY PT, R0, R3, 0x2, 0x1f ;  /* 0x0c401f0003007f89 */ /* 0x003e2200000e0000 */
[----:B------:R-:W-:Y:S02]  /*10d10*/  IMAD.MOV.U32 R37, RZ, RZ, RZ ;  /* 0x000000ffff257224 */ /* 0x000fe400078e00ff */
[----:B------:R-:W-:-:S04]  /*10d20*/  IMAD.MOV.U32 R12, RZ, RZ, RZ ;  /* 0x000000ffff0c7224 */ /* 0x000fc800078e00ff */
[----:B------:R-:W-:Y:S01]  /*10d30*/  HGMMA.64x128x16.F32.BF16 R88, R160, gdesc[UR4].tnspB, R88, gsb0 ;  /* 0x41e00004a0587df0 */ /* 0x000fe20008001858 */
[----:B------:R-:W-:Y:S01]  /*10d40*/  R2UR UR6, R14 ;  /* 0x000000000e0672ca */ /* 0x000fe200000e0000 */
[----:B------:R-:W-:Y:S01]  /*10d50*/  VIADD R14, R10, 0x100 ;  /* 0x000001000a0e7836 */ /* 0x000fe20000000000 */
[----:B------:R-:W-:Y:S01]  /*10d60*/  R2UR UR7, R15 ;  /* 0x000000000f0772ca */ /* 0x000fe200000e0000 */
[----:B------:R-:W-:Y:S02]  /*10d70*/  IMAD.MOV.U32 R15, RZ, RZ, 0x40000040 ;  /* 0x40000040ff0f7424 */ /* 0x000fe400078e00ff */
[----:B--2---:R-:W-:Y:S01]  /*10d80*/  FADD.FTZ R7, R7, R8 ;  /* 0x0000000807077221 */ /* 0x004fe20000010000 */
[----:B0-----:R-:W-:Y:S01]  /*10d90*/  FADD.FTZ R9, R0, R3 ;  /* 0x0000000300097221 */ /* 0x001fe20000010000 */
[----:B------:R-:W-:-:S03]  /*10da0*/  IMAD.MOV.U32 R3, RZ, RZ, -0x800000 ;  /* 0xff800000ff037424 */ /* 0x000fc600078e00ff */
[----:B------:R-:W0:Y:S01]  /*10db0*/  SHFL.BFLY PT, R0, R7, 0x1, 0x1f ;  /* 0x0c201f0007007f89 */ /* 0x000e2200000e0000 */
        /* <DEDUP_REMOVED lines=27> */
[----:B------:R-:W-:Y:S01]  /*10f70*/  VIADD R10, R10, 0x380 ;  /* 0x000003800a0a7836 */ /* 0x000fe20000000000 */
[----:B------:R-:W-:Y:S01]  /*10f80*/  MOV R15, 0x40000040 ;  /* 0x40000040000f7802 */ /* 0x000fe20000000f00 */
[----:B------:R-:W-:Y:S02]  /*10f90*/  WARPGROUP.DEPBAR.LE gsb0, 0x0 ;  /* 0x00008000000079c5 */ /* 0x000fe40000010000 */
[----:B------:R-:W-:-:S08]  /*10fa0*/  WARPGROUP.ARRIVE ;  /* 0x00000000000079c5 */ /* 0x000fd00000000000 */
[----:B------:R-:W-:Y:S01]  /*10fb0*/  HGMMA.64x128x16.F32.BF16 R88, R180, gdesc[UR4].tnspB, R88, gsb0 ;  /* 0x41e00004b4587df0 */ /* 0x000fe20008001858 */
[----:B------:R-:W-:Y:S02]  /*10fc0*/  R2UR UR6, R14 ;  /* 0x000000000e0672ca */ /* 0x000fe400000e0000 */
[----:B------:R-:W-:Y:S01]  /*10fd0*/  R2UR UR7, R15 ;  /* 0x000000000f0772ca */ /* 0x000fe200000e0000 */
[----:B------:R-:W-:Y:S02]  /*10fe0*/  WARPGROUP.DEPBAR.LE gsb0, 0x0 ;  /* 0x00008000000079c5 */ /* 0x000fe40000010000 */
[----:B------:R-:W-:-:S10]  /*10ff0*/  WARPGROUP.ARRIVE ;  /* 0x00000000000079c5 */ /* 0x000fd40000000000 */
[----:B------:R-:W-:Y:S01]  /*11000*/  HGMMA.64x128x16.F32.BF16 R88, R184, gdesc[UR4].tnspB, R88, gsb0 ;  /* 0x41e00004b8587df0 */ /* 0x000fe20008001858 */
[----:B------:R-:W-:Y:S02]  /*11010*/  R2UR UR6, R10 ;  /* 0x000000000a0672ca */ /* 0x000fe400000e0000 */
[----:B------:R-:W-:Y:S01]  /*11020*/  R2UR UR7, R11 ;  /* 0x000000000b0772ca */ /* 0x000fe200000e0000 */
[----:B------:R-:W1:Y:S01]  /*11030*/  SHFL.BFLY PT, R10, R9, 0x1, 0x1f ;  /* 0x0c201f00090a7f89 */ /* 0x000e6200000e0000 */
[----:B0-----:R-:W-:Y:S01]  /*11040*/  FADD.FTZ R11, R7, R0 ;  /* 0x00000000070b7221 */ /* 0x001fe20000010000 */
[----:B------:R-:W-:-:S04]  /*11050*/  IMAD.MOV.U32 R0, RZ, RZ, -0x800000 ;  /* 0xff800000ff007424 */ /* 0x000fc800078e00ff */
[----:B------:R-:W-:-:S13]  /*11060*/  FSETP.NE.FTZ.AND P1, PT, R11, RZ, PT ;  /* 0x000000ff0b00720b */ /* 0x000fda0003f35000 */
[----:B------:R-:W0:Y:S01]  /*11070*/  @P1 MUFU.LG2 R8, R11 ;  /* 0x0000000b00081308 */ /* 0x000e220000000c00 */
[----:B------:R-:W-:Y:S01]  /*11080*/  @P1 FMUL.FTZ R7, R5, 0.69314718246459960938 ;  /* 0x3f31721805071820 */ /* 0x000fe20000410000 */
[----:B-1----:R-:W-:-:S06]  /*11090*/  FADD.FTZ R14, R9, R10 ;  /* 0x0000000a090e7221 */ /* 0x002fcc0000010000 */
[----:B------:R-:W-:Y:S01]  /*110a0*/  @P1 MUFU.RCP R37, R11 ;  /* 0x0000000b00251308 */ /* 0x000fe20000001000 */
[----:B------:R-:W-:Y:S01]  /*110b0*/  FSETP.NE.FTZ.AND P2, PT, R14, RZ, PT ;  /* 0x000000ff0e00720b */ /* 0x000fe20003f55000 */
[----:B0-----:R-:W-:-:S04]  /*110c0*/  @P1 FMUL.FTZ R8, R8, 0.69314718246459960938 ;  /* 0x3f31721808081820 */ /* 0x001fc80000410000 */
[----:B------:R-:W-:-:S08]  /*110d0*/  @P1 FFMA.FTZ R0, R7, R4, R8 ;  /* 0x0000000407001223 */ /* 0x000fd00000010008 */
[----:B------:R-:W0:Y:S01]  /*110e0*/  @P2 MUFU.LG2 R10, R14 ;  /* 0x0000000e000a2308 */ /* 0x000e220000000c00 */
[----:B------:R-:W-:-:S07]  /*110f0*/  @P2 FMUL.FTZ R20, R5, 0.69314718246459960938 ;  /* 0x3f31721805142820 */ /* 0x000fce0000410000 */
[----:B------:R1:W2:Y:S01]  /*11100*/  @P2 MUFU.RCP R12, R14 ;  /* 0x0000000e000c2308 */ /* 0x0002a20000001000 */
[----:B0-----:R-:W-:-:S04]  /*11110*/  @P2 FMUL.FTZ R5, R10, 0.69314718246459960938 ;  /* 0x3f3172180a052820 */ /* 0x001fc80000410000 */
[----:B------:R-:W-:Y:S01]  /*11120*/  @P2 FFMA.FTZ R3, R20, R6, R5 ;  /* 0x0000000614032223 */ /* 0x000fe20000010005 */
[----:B------:R-:W-:Y:S02]  /*11130*/  WARPGROUP.DEPBAR.LE gsb0, 0x0 ;  /* 0x00008000000079c5 */ /* 0x000fe40000010000 */
[----:B------:R-:W-:-:S06]  /*11140*/  WARPGROUP.ARRIVE ;  /* 0x00000000000079c5 */ /* 0x000fcc0000000000 */
[----:B------:R-:W-:Y:S03]  /*11150*/  HGMMA.64x128x16.F32.BF16 R88, R188, gdesc[UR4].tnspB, R88, gsb0 ;  /* 0x41e00004bc587df0 */ /* 0x000fe60008001858 */
[----:B------:R-:W-:Y:S02]  /*11160*/  WARPGROUP.DEPBAR.LE gsb0, 0x0 ;  /* 0x00008000000079c5 */ /* 0x000fe40000010000 */
[----:B-12---:R-:W-:Y:S05]  /*11170*/  @!P0 BRA `(.L_x_7165) ;  /* 0x0000000000048947 */ /* 0x006fea0003800000 */
[----:B------:R-:W-:Y:S01]  /*11180*/  BPT.TRAP 0x1 ;  /* 0x000000040000795c */ /* 0x000fe20000300000 */
.L_x_7165:
        /* <DEDUP_REMOVED lines=71> */
[----:B------:R-:W-:Y:S01]  /*11600*/  LOP3.LUT R158, R158, R5, RZ, 0x3c, !PT ;  /* 0x000000059e9e7212 */ /* 0x000fe200078e3cff */
[----:B------:R-:W-:Y:S01]  /*11610*/  VIADD R207, R207, 0x1 ;  /* 0x00000001cfcf7836 */ /* 0x000fe20000000000 */
[----:B------:R-:W-:-:S07]  /*11620*/  SEL R152, R152, RZ, P0 ;  /* 0x000000ff98987207 */ /* 0x000fce0000000000 */
.L_x_7101:
[----:B------:R-:W-:Y:S05]  /*11630*/  WARPSYNC.ALL ;  /* 0x0000000000007948 */ /* 0x000fea0003800000 */
        /* <DEDUP_REMOVED lines=9> */
[----:B------:R-:W-:Y:S05]  /*116d0*/  WARPSYNC.ALL ;  /* 0x0000000000007948 */ /* 0x000fea0003800000 */
[----:B------:R-:W-:Y:S01]  /*116e0*/  BAR.SYNC.DEFER_BLOCKING 0x1, 0x100 ;  /* 0x0044000000007b1d */ /* 0x000fe20000010000 */
[----:B------:R-:W-:Y:S02]  /*116f0*/  F2FP.BF16.F32.PACK_AB R30, R33, R30 ;  /* 0x0000001e211e723e */ /* 0x000fe400000010ff */
[----:B------:R-:W-:Y:S02]  /*11700*/  F2FP.BF16.F32.PACK_AB R34, R35, R34 ;  /* 0x000000222322723e */ /* 0x000fe400000010ff */
[----:B------:R-:W-:Y:S01]  /*11710*/  F2FP.BF16.F32.PACK_AB R32, R45, R32 ;  /* 0x000000202d20723e */ /* 0x000fe200000010ff */
[----:B------:R-:W-:Y:S01]  /*11720*/  ULDC.64 UR4, c[0x0][0xc00] ;  /* 0x0003000000047ab9 */ /* 0x000fe20000000a00 */
[----:B------:R-:W-:-:S02]  /*11730*/  F2FP.BF16.F32.PACK_AB R33, R69, R70 ;  /* 0x000000464521723e */ /* 0x000fc400000010ff */
[----:B------:R-:W-:Y:S02]  /*11740*/  F2FP.BF16.F32.PACK_AB R35, R67, R68 ;  /* 0x000000444323723e */ /* 0x000fe400000010ff */
[----:B------:R-:W-:Y:S02]  /*11750*/  MOV R20, R156 ;  /* 0x0000009c00147202 */ /* 0x000fe40000000f00 */
[----:B--2---:R-:W-:-:S03]  /*11760*/  MOV R21, R5 ;  /* 0x0000000500157202 */ /* 0x004fc60000000f00 */
[----:B------:R-:W-:-:S03]  /*11770*/  IMAD.WIDE R8, R226, 0x2, R20 ;  /* 0x00000002e2087825 */ /* 0x000fc600078e0214 */
[C---:B------:R-:W-:Y:S02]  /*11780*/  LOP3.LUT R29, R8.reuse, 0x380, RZ, 0xc0, !PT ;  /* 0x00000380081d7812 */ /* 0x040fe400078ec0ff */
[C---:B------:R-:W-:Y:S02]  /*11790*/  IADD3 R95, P5, R8.reuse, 0x20, RZ ;  /* 0x00000020085f7810 */ /* 0x040fe40007fbe0ff */
[----:B------:R-:W-:Y:S02]  /*117a0*/  IADD3 R97, P0, R8, 0x40, RZ ;  /* 0x0000004008617810 */ /* 0x000fe40007f1e0ff */
[----:B------:R-:W-:Y:S01]  /*117b0*/  SHF.R.U64 R29, R29, 0x3, RZ ;  /* 0x000000031d1d7819 */ /* 0x000fe200000012ff */
[--C-:B------:R-:W-:Y:S01]  /*117c0*/  IMAD.X R5, RZ, RZ, R9.reuse, P5 ;  /* 0x000000ffff057224 */ /* 0x100fe200028e0609 */
[----:B------:R-:W-:Y:S01]  /*117d0*/  LOP3.LUT R4, R95, 0x380, RZ, 0xc0, !PT ;  /* 0x000003805f047812 */ /* 0x000fe200078ec0ff */
[----:B------:R-:W-:Y:S01]  /*117e0*/  IMAD.X R7, RZ, RZ, R9, P0 ;  /* 0x000000ffff077224 */ /* 0x000fe200000e0609 */
[----:B------:R-:W-:-:S02]  /*117f0*/  LOP3.LUT R6, R97, 0x380, RZ, 0xc0, !PT ;  /* 0x0000038061067812 */ /* 0x000fc400078ec0ff */
[C---:B------:R-:W-:Y:S02]  /*11800*/  IADD3 R99, P1, R8.reuse, 0x60, RZ ;  /* 0x0000006008637810 */ /* 0x040fe40007f3e0ff */
[C---:B------:R-:W-:Y:S02]  /*11810*/  IADD3 R101, P2, R8.reuse, 0x4000, RZ ;  /* 0x0000400008657810 */ /* 0x040fe40007f5e0ff */
[C---:B------:R-:W-:Y:S02]  /*11820*/  IADD3 R103, P3, R8.reuse, 0x4020, RZ ;  /* 0x0000402008677810 */ /* 0x040fe40007f7e0ff */
        /* <DEDUP_REMOVED lines=8> */
[----:B------:R-:W-:-:S02]  /*118b0*/  SHF.R.U64 R6, R6, 0x3, RZ ;  /* 0x0000000306067819 */ /* 0x000fc400000012ff */
[----:B------:R-:W-:Y:S02]  /*118c0*/  LOP3.LUT R12, R99, 0x380, RZ, 0xc0, !PT ;  /* 0x00000380630c7812 */ /* 0x000fe400078ec0ff */
[----:B------:R-:W-:Y:S02]  /*118d0*/  LOP3.LUT R14, R101, 0x380, RZ, 0xc0, !PT ;  /* 0x00000380650e7812 */ /* 0x000fe400078ec0ff */
[----:B-1----:R-:W-:Y:S02]  /*118e0*/  MOV R40, R8 ;  /* 0x0000000800287202 */ /* 0x002fe40000000f00 */
[----:B---3--:R-:W-:Y:S02]  /*118f0*/  IADD3.X R13, RZ, R9, RZ, P1, !PT ;  /* 0x00000009ff0d7210 */ /* 0x008fe40000ffe4ff */
[----:B-----5:R-:W-:Y:S02]  /*11900*/  LOP3.LUT R24, R103, 0x380, RZ, 0xc0, !PT ;  /* 0x0000038067187812 */ /* 0x020fe400078ec0ff */
[----:B------:R-:W-:-:S02]  /*11910*/  LOP3.LUT R26, R105, 0x380, RZ, 0xc0, !PT ;  /* 0x00000380691a7812 */ /* 0x000fc400078ec0ff */
[----:B------:R-:W-:Y:S02]  /*11920*/  LOP3.LUT R28, R107, 0x380, RZ, 0xc0, !PT ;  /* 0x000003806b1c7812 */ /* 0x000fe400078ec0ff */
[----:B------:R-:W-:Y:S02]  /*11930*/  F2FP.BF16.F32.PACK_AB R8, R11, R10 ;  /* 0x0000000a0b08723e */ /* 0x000fe400000010ff */
[----:B------:R-:W-:Y:S02]  /*11940*/  LOP3.LUT R4, R4, R95, RZ, 0x3c, !PT ;  /* 0x0000005f04047212 */ /* 0x000fe400078e3cff */
[----:B------:R-:W-:Y:S02]  /*11950*/  LOP3.LUT R6, R6, R97, RZ, 0x3c, !PT ;  /* 0x0000006106067212 */ /* 0x000fe400078e3cff */
[----:B------:R-:W-:Y:S02]  /*11960*/  F2FP.BF16.F32.PACK_AB R9, R93, R100 ;  /* 0x000000645d09723e */ /* 0x000fe400000010ff */
[----:B------:R-:W-:-:S02]  /*11970*/  F2FP.BF16.F32.PACK_AB R10, R63, R62 ;  /* 0x0000003e3f0a723e */ /* 0x000fc400000010ff */
[----:B------:R-:W-:Y:S02]  /*11980*/  F2FP.BF16.F32.PACK_AB R11, R91, R92 ;  /* 0x0000005c5b0b723e */ /* 0x000fe400000010ff */
[----:B------:R-:W-:Y:S02]  /*11990*/  SHF.R.U64 R12, R12, 0x3, RZ ;  /* 0x000000030c0c7819 */ /* 0x000fe400000012ff */
[----:B------:R-:W-:Y:S01]  /*119a0*/  SHF.R.U64 R14, R14, 0x3, RZ ;  /* 0x000000030e0e7819 */ /* 0x000fe200000012ff */
[----:B------:R1:W-:Y:S01]  /*119b0*/  STSM.16.M88.4 [R40], R8 ;  /* 0x0000000828007844 */ /* 0x0003e20000000200 */
[----:B------:R-:W-:Y:S02]  /*119c0*/  SHF.R.U64 R24, R24, 0x3, RZ ;  /* 0x0000000318187819 */ /* 0x000fe400000012ff */
[----:B------:R-:W-:Y:S02]  /*119d0*/  SHF.R.U64 R26, R26, 0x3, RZ ;  /* 0x000000031a1a7819 */ /* 0x000fe400000012ff */
[----:B------:R-:W-:-:S02]  /*119e0*/  SHF.R.U64 R28, R28, 0x3, RZ ;  /* 0x000000031c1c7819 */ /* 0x000fc400000012ff */
[----:B------:R-:W-:Y:S02]  /*119f0*/  MOV R94, R4 ;  /* 0x00000004005e7202 */ /* 0x000fe40000000f00 */
[----:B------:R-:W-:Y:S02]  /*11a00*/  MOV R93, R6 ;  /* 0x00000006005d7202 */ /* 0x000fe40000000f00 */
[----:B------:R-:W-:Y:S02]  /*11a10*/  F2FP.BF16.F32.PACK_AB R4, R54, R53 ;  /* 0x000000353604723e */ /* 0x000fe400000010ff */
[----:B------:R-:W-:Y:S02]  /*11a20*/  F2FP.BF16.F32.PACK_AB R5, R89, R90 ;  /* 0x0000005a5905723e */ /* 0x000fe400000010ff */
[----:B------:R-:W-:Y:S02]  /*11a30*/  F2FP.BF16.F32.PACK_AB R6, R61, R52 ;  /* 0x000000343d06723e */ /* 0x000fe400000010ff */
[----:B------:R-:W-:-:S02]  /*11a40*/  F2FP.BF16.F32.PACK_AB R7, R87, R88 ;  /* 0x000000585707723e */ /* 0x000fc400000010ff */
[----:B------:R-:W-:Y:S02]  /*11a50*/  LOP3.LUT R12, R12, R99, RZ, 0x3c, !PT ;  /* 0x000000630c0c7212 */ /* 0x000fe400078e3cff */
[----:B------:R-:W-:Y:S01]  /*11a60*/  LOP3.LUT R14, R14, R101, RZ, 0x3c, !PT ;  /* 0x000000650e0e7212 */ /* 0x000fe200078e3cff */
[----:B------:R-:W-:Y:S01]  /*11a70*/  STSM.16.M88.4 [R94], R4 ;  /* 0x000000045e007844 */ /* 0x000fe20000000200 */
[----:B-1----:R-:W-:Y:S02]  /*11a80*/  F2FP.BF16.F32.PACK_AB R8, R60, R51 ;  /* 0x000000333c08723e */ /* 0x002fe400000010ff */
[----:B------:R-:W-:Y:S02]  /*11a90*/  F2FP.BF16.F32.PACK_AB R9, R85, R86 ;  /* 0x000000565509723e */ /* 0x000fe400000010ff */
[----:B------:R-:W-:Y:S02]  /*11aa0*/  F2FP.BF16.F32.PACK_AB R10, R59, R50 ;  /* 0x000000323b0a723e */ /* 0x000fe400000010ff */
[----:B------:R-:W-:-:S02]  /*11ab0*/  F2FP.BF16.F32.PACK_AB R11, R83, R84 ;  /* 0x00000054530b723e */ /* 0x000fc400000010ff */
[----:B------:R-:W-:Y:S02]  /*11ac0*/  LOP3.LUT R24, R24, R103, RZ, 0x3c, !PT ;  /* 0x0000006718187212 */ /* 0x000fe400078e3cff */
[----:B------:R-:W-:Y:S01]  /*11ad0*/  LOP3.LUT R26, R26, R105, RZ, 0x3c, !PT ;  /* 0x000000691a1a7212 */ /* 0x000fe200078e3cff */
[----:B------:R1:W-:Y:S01]  /*11ae0*/  STSM.16.M88.4 [R93], R8 ;  /* 0x000000085d007844 */ /* 0x0003e20000000200 */
[----:B------:R-:W-:Y:S02]  /*11af0*/  LOP3.LUT R28, R28, R107, RZ, 0x3c, !PT ;  /* 0x0000006b1c1c7212 */ /* 0x000fe400078e3cff */
[----:B------:R-:W-:Y:S02]  /*11b00*/  MOV R92, R12 ;  /* 0x0000000c005c7202 */ /* 0x000fe40000000f00 */
[----:B------:R-:W-:Y:S02]  /*11b10*/  MOV R91, R14 ;  /* 0x0000000e005b7202 */ /* 0x000fe40000000f00 */
[----:B------:R-:W-:-:S02]  /*11b20*/  MOV R63, R24 ;  /* 0x00000018003f7202 */ /* 0x000fc40000000f00 */
[----:B------:R-:W-:Y:S02]  /*11b30*/  MOV R62, R26 ;  /* 0x0000001a003e7202 */ /* 0x000fe40000000f00 */
[----:B------:R-:W-:Y:S02]  /*11b40*/  F2FP.BF16.F32.PACK_AB R12, R58, R49 ;  /* 0x000000313a0c723e */ /* 0x000fe400000010ff */
[----:B------:R-:W-:Y:S02]  /*11b50*/  F2FP.BF16.F32.PACK_AB R13, R81, R82 ;  /* 0x00000052510d723e */ /* 0x000fe400000010ff */
[----:B------:R-:W-:Y:S01]  /*11b60*/  F2FP.BF16.F32.PACK_AB R14, R57, R48 ;  /* 0x00000030390e723e */ /* 0x000fe200000010ff */
[----:B------:R-:W-:Y:S01]  /*11b70*/  IMAD.MOV.U32 R48, RZ, RZ, RZ ;  /* 0x000000ffff307224 */ /* 0x000fe200078e00ff */
[----:B------:R-:W-:Y:S02]  /*11b80*/  F2FP.BF16.F32.PACK_AB R15, R79, R80 ;  /* 0x000000504f0f723e */ /* 0x000fe400000010ff */
[----:B------:R-:W-:-:S02]  /*11b90*/  MOV R40, R28 ;  /* 0x0000001c00287202 */ /* 0x000fc40000000f00 */
[----:B------:R-:W-:Y:S01]  /*11ba0*/  F2FP.BF16.F32.PACK_AB R24, R56, R47 ;  /* 0x0000002f3818723e */ /* 0x000fe200000010ff */
[----:B------:R-:W-:Y:S01]  /*11bb0*/  STSM.16.M88.4 [R92], R12 ;  /* 0x0000000c5c007844 */ /* 0x000fe20000000200 */
[----:B------:R-:W-:Y:S02]  /*11bc0*/  F2FP.BF16.F32.PACK_AB R25, R77, R78 ;  /* 0x0000004e4d19723e */ /* 0x000fe400000010ff */
[----:B------:R-:W-:Y:S02]  /*11bd0*/  F2FP.BF16.F32.PACK_AB R26, R55, R46 ;  /* 0x0000002e371a723e */ /* 0x000fe400000010ff */
[----:B------:R-:W-:Y:S01]  /*11be0*/  F2FP.BF16.F32.PACK_AB R27, R75, R76 ;  /* 0x0000004c4b1b723e */ /* 0x000fe200000010ff */
[----:B------:R-:W2:Y:S01]  /*11bf0*/  LDC R55, c[0x0][0xbe8] ;  /* 0x0002fa00ff377b82 */ /* 0x000ea20000000800 */
[----:B------:R-:W-:Y:S02]  /*11c00*/  F2FP.BF16.F32.PACK_AB R28, R44, R31 ;  /* 0x0000001f2c1c723e */ /* 0x000fe400000010ff */
[----:B------:R-:W-:Y:S01]  /*11c10*/  ISETP.NE.U32.AND P0, PT, RZ, UR4, PT ;  /* 0x00000004ff007c0c */ /* 0x000fe2000bf05070 */
[----:B------:R-:W-:Y:S01]  /*11c20*/  STSM.16.M88.4 [R91], R24 ;  /* 0x000000185b007844 */ /* 0x000fe20000000200 */
[----:B-1----:R-:W-:-:S02]  /*11c30*/  IADD3 R8, P1, R204, UR4, RZ ;  /* 0x00000004cc087c10 */ /* 0x002fc4000ff3e0ff */
[----:B------:R-:W-:Y:S02]  /*11c40*/  F2FP.BF16.F32.PACK_AB R29, R73, R74 ;  /* 0x0000004a491d723e */ /* 0x000fe400000010ff */
[----:B------:R-:W-:Y:S02]  /*11c50*/  F2FP.BF16.F32.PACK_AB R31, R71, R72 ;  /* 0x00000048471f723e */ /* 0x000fe400000010ff */
[----:B------:R-:W-:Y:S02]  /*11c60*/  F2FP.BF16.F32.PACK_AB R4, R39, R38 ;  /* 0x000000262704723e */ /* 0x000fe400000010ff */
[----:B------:R-:W-:Y:S01]  /*11c70*/  F2FP.BF16.F32.PACK_AB R5, R65, R66 ;  /* 0x000000424105723e */ /* 0x000fe200000010ff */
[----:B------:R-:W-:Y:S01]  /*11c80*/  STSM.16.M88.4 [R63], R28 ;  /* 0x0000001c3f007844 */ /* 0x000fe20000000200 */
[----:B------:R-:W-:Y:S02]  /*11c90*/  F2FP.BF16.F32.PACK_AB R6, R37, R36 ;  /* 0x000000242506723e */ /* 0x000fe400000010ff */
[----:B------:R-:W-:Y:S01]  /*11ca0*/  F2FP.BF16.F32.PACK_AB R7, R151, R64 ;  /* 0x000000409707723e */ /* 0x000fe200000010ff */
[----:B------:R-:W-:Y:S01]  /*11cb0*/  STSM.16.M88.4 [R62], R32 ;  /* 0x000000203e007844 */ /* 0x000fe20000000200 */
[----:B------:R-:W-:-:S02]  /*11cc0*/  ISETP.NE.AND.EX P0, PT, RZ, UR5, PT, P0 ;  /* 0x00000005ff007c0c */ /* 0x000fc4000bf05300 */
[----:B------:R-:W-:Y:S01]  /*11cd0*/  IADD3.X R9, R205, UR5, RZ, P1, !PT ;  /* 0x00000005cd097c10 */ /* 0x000fe20008ffe4ff */
[----:B------:R-:W-:Y:S01]  /*11ce0*/  ULDC.64 UR4, c[0x0][0xc08] ;  /* 0x0003020000047ab9 */ /* 0x000fe20000000a00 */
[----:B------:R1:W-:Y:S01]  /*11cf0*/  STSM.16.M88.4 [R40], R4 ;  /* 0x0000000428007844 */ /* 0x0003e20000000200 */
[----:B------:R-:W-:Y:S01]  /*11d00*/  BAR.SYNC.DEFER_BLOCKING 0x1, 0x100 ;  /* 0x0044000000007b1d */ /* 0x000fe20000010000 */
[----:B------:R-:W-:-:S04]  /*11d10*/  ISETP.NE.U32.AND P2, PT, RZ, UR4, PT ;  /* 0x00000004ff007c0c */ /* 0x000fc8000bf45070 */
[----:B------:R-:W-:-:S13]  /*11d20*/  ISETP.NE.AND.EX P2, PT, RZ, UR5, PT, P2 ;  /* 0x00000005ff007c0c */ /* 0x000fda000bf45320 */
[----:B------:R-:W-:Y:S01]  /*11d30*/  @P2 IADD3 R204, P3, R204, UR4, RZ ;  /* 0x00000004cccc2c10 */ /* 0x000fe2000ff7e0ff */
[----:B------:R-:W-:Y:S02]  /*11d40*/  ULDC UR4, c[0x0][0xa88] ;  /* 0x0002a20000047ab9 */ /* 0x000fe40000000800 */
[----:B-1----:R-:W-:Y:S01]  /*11d50*/  IMAD.U32 R6, RZ, RZ, UR4 ;  /* 0x00000004ff067e24 */ /* 0x002fe2000f8e00ff */
[----:B------:R-:W-:Y:S01]  /*11d60*/  @P2 IADD3.X R205, R205, UR5, RZ, P3, !PT ;  /* 0x00000005cdcd2c10 */ /* 0x000fe20009ffe4ff */
[----:B------:R1:W5:Y:S01]  /*11d70*/  @P0 LDG.E R48, desc[UR38][R8.64] ;  /* 0x0000002608300981 */ /* 0x000362000c1e1900 */
[----:B--2---:R-:W-:Y:S01]  /*11d80*/  ISETP.NE.AND P1, PT, R55, 0x1, PT ;  /* 0x000000013700780c */ /* 0x004fe20003f25270 */
[----:B------:R-:W-:Y:S02]  /*11d90*/  IMAD R13, R208, 0x80, R224 ;  /* 0x00000080d00d7824 */ /* 0x000fe400078e02e0 */
[----:B------:R1:W5:Y:S10]  /*11da0*/  @P2 LDG.E R6, desc[UR38][R204.64] ;  /* 0x00000026cc062981 */ /* 0x000374000c1e1900 */
[----:B------:R-:W2:Y:S08]  /*11db0*/  @P1 LDC R10, c[0x0][0xbec] ;  /* 0x0002fb00ff0a1b82 */ /* 0x000eb00000000800 */
[----:B------:R-:W3:Y:S01]  /*11dc0*/  @P1 LDC R11, c[0x0][0xbf0] ;  /* 0x0002fc00ff0b1b82 */ /* 0x000ee20000000800 */
[----:B-1----:R-:W-:Y:S05]  /*11dd0*/  @P2 BRA `(.L_x_7168) ;  /* 0x0000000000102947 */ /* 0x002fea0003800000 */
[----:B------:R-:W-:Y:S05]  /*11de0*/  @!P0 BRA `(.L_x_7168) ;  /* 0x00000000000c8947 */ /* 0x000fea0003800000 */
[----:B------:R-:W4:Y:S04]  /*11df0*/  LDG.E R5, desc[UR38][R8.64] ;  /* 0x0000002608057981 */ /* 0x000f28000c1e1900 */
[----:B-----5:R-:W4:Y:S02]  /*11e00*/  LDG.E R6, desc[UR38][R8.64+0x4] ;  /* 0x0000042608067981 */ /* 0x020f24000c1e1900 */
[----:B----4-:R-:W-:-:S07]  /*11e10*/  IMAD.IADD R6, R6, 0x1, -R5 ;  /* 0x0000000106067824 */ /* 0x010fce00078e0a05 */
.L_x_7168:
[----:B------:R-:W-:Y:S01]  /*11e20*/  SHF.R.S32.HI R54, RZ, 0x1f, R203 ;  /* 0x0000001fff367819 */ /* 0x000fe200000114cb */
[----:B--2---:R-:W-:Y:S01]  /*11e30*/  @P1 IMAD.HI.U32 R4, R13, R10, RZ ;  /* 0x0000000a0d041227 */ /* 0x004fe200078e00ff */
[----:B------:R-:W-:Y:S01]  /*11e40*/  ULDC.64 UR4, c[0x0][0xb90] ;  /* 0x0002e40000047ab9 */ /* 0x000fe20000000a00 */
[----:B-----5:R-:W-:Y:S02]  /*11e50*/  SHF.R.S32.HI R49, RZ, 0x1f, R48 ;  /* 0x0000001fff317819 */ /* 0x020fe40000011430 */
[----:B------:R-:W-:Y:S01]  /*11e60*/  IMAD R8, R54, UR4, RZ ;  /* 0x0000000436087c24 */ /* 0x000fe2000f8e02ff */
[----:B------:R-:W-:Y:S01]  /*11e70*/  SEL R40, R209, RZ, !P0 ;  /* 0x000000ffd1287207 */ /* 0x000fe20004000000 */
[----:B------:R-:W-:Y:S01]  /*11e80*/  IMAD.MOV.U32 R7, RZ, RZ, R13 ;  /* 0x000000ffff077224 */ /* 0x000fe200078e000d */
[----:B---3--:R-:W-:Y:S01]  /*11e90*/  @P1 SHF.R.U32.HI R7, RZ, R11, R4 ;  /* 0x0000000bff071219 */ /* 0x008fe20000011604 */
[----:B------:R-:W-:Y:S01]  /*11ea0*/  IMAD.WIDE.U32 R4, R203, UR4, R48 ;  /* 0x00000004cb047c25 */ /* 0x000fe2000f8e0030 */
[----:B------:R-:W-:-:S03]  /*11eb0*/  SEL R57, R206, RZ, !P0 ;  /* 0x000000ffce397207 */ /* 0x000fc60004000000 */
[----:B------:R-:W-:Y:S01]  /*11ec0*/  IMAD R9, R203, UR5, R8 ;  /* 0x00000005cb097c24 */ /* 0x000fe2000f8e0208 */
[----:B------:R-:W-:Y:S01]  /*11ed0*/  ULDC.64 UR4, c[0x0][0xb98] ;  /* 0x0002e60000047ab9 */ /* 0x000fe20000000a00 */
[----:B------:R-:W-:Y:S02]  /*11ee0*/  IMAD.MOV R8, RZ, RZ, -R7 ;  /* 0x000000ffff087224 */ /* 0x000fe400078e0a07 */
[----:B------:R-:W-:Y:S01]  /*11ef0*/  IMAD.IADD R11, R16, 0x1, R228 ;  /* 0x00000001100b7824 */ /* 0x000fe200078e02e4 */
[----:B------:R-:W-:Y:S01]  /*11f00*/  IADD3 R5, R5, R9, RZ ;  /* 0x0000000905057210 */ /* 0x000fe20007ffe0ff */
[----:B------:R-:W-:Y:S02]  /*11f10*/  IMAD R9, R55, R8, R13 ;  /* 0x0000000837097224 */ /* 0x000fe400078e020d */
[----:B------:R-:W-:Y:S02]  /*11f20*/  IMAD R8, R40, UR4, RZ ;  /* 0x0000000428087c24 */ /* 0x000fe4000f8e02ff */
[----:B------:R-:W-:-:S04]  /*11f30*/  IMAD.WIDE.U32 R4, R57, UR4, R4 ;  /* 0x0000000439047c25 */ /* 0x000fc8000f8e0004 */
[----:B------:R-:W-:Y:S01]  /*11f40*/  IMAD.WIDE R20, R11, 0x2, R20 ;  /* 0x000000020b147825 */ /* 0x000fe200078e0214 */
[----:B------:R-:W-:Y:S02]  /*11f50*/  SHF.R.S32.HI R11, RZ, 0x1f, R7 ;  /* 0x0000001fff0b7819 */ /* 0x000fe40000011407 */
[----:B------:R-:W-:Y:S01]  /*11f60*/  IADD3 R4, P2, R7, R4, RZ ;  /* 0x0000000407047210 */ /* 0x000fe20007f5e0ff */
[----:B------:R-:W-:Y:S01]  /*11f70*/  IMAD R10, R57, UR5, R8 ;  /* 0x00000005390a7c24 */ /* 0x000fe2000f8e0208 */
[----:B------:R-:W-:Y:S01]  /*11f80*/  SHF.R.S32.HI R8, RZ, 0x1f, R9 ;  /* 0x0000001fff087819 */ /* 0x000fe20000011409 */
[----:B------:R-:W-:Y:S01]  /*11f90*/  ULDC.64 UR4, c[0x0][0xb88] ;  /* 0x0002e20000047ab9 */ /* 0x000fe20000000a00 */
[----:B------:R-:W-:Y:S01]  /*11fa0*/  IADD3 R7, P0, R20, 0x1000, RZ ;  /* 0x0000100014077810 */ /* 0x000fe20007f1e0ff */
[----:B------:R-:W-:Y:S01]  /*11fb0*/  IMAD R59, R6, R55, RZ ;  /* 0x00000037063b7224 */ /* 0x000fe200078e02ff */
[----:B------:R-:W-:Y:S01]  /*11fc0*/  IADD3.X R5, R11, R5, R10, P2, !PT ;  /* 0x000000050b057210 */ /* 0x000fe200017fe40a */
[----:B------:R-:W-:Y:S01]  /*11fd0*/  IMAD R12, R8, UR4, RZ ;  /* 0x00000004080c7c24 */ /* 0x000fe2000f8e02ff */
[----:B------:R-:W-:-:S02]  /*11fe0*/  IADD3 R29, P3, R20, 0x4000, RZ ;  /* 0x00004000141d7810 */ /* 0x000fc40007f7e0ff */
[----:B------:R-:W-:Y:S01]  /*11ff0*/  IADD3 R13, P4, R20, 0x2000, RZ ;  /* 0x00002000140d7810 */ /* 0x000fe20007f9e0ff */
[----:B------:R-:W-:Y:S01]  /*12000*/  IMAD R11, R9, UR5, R12 ;  /* 0x00000005090b7c24 */ /* 0x000fe2000f8e020c */
[----:B------:R-:W-:Y:S01]  /*12010*/  LOP3.LUT R28, R29, 0x380, RZ, 0xc0, !PT ;  /* 0x000003801d1c7812 */ /* 0x000fe200078ec0ff */
[----:B------:R-:W-:Y:S01]  /*12020*/  IMAD.WIDE.U32 R4, R9, UR4, R4 ;  /* 0x0000000409047c25 */ /* 0x000fe2000f8e0004 */
[----:B------:R-:W-:Y:S01]  /*12030*/  ULDC.64 UR4, c[0x0][0xb50] ;  /* 0x0002d40000047ab9 */ /* 0x000fe20000000a00 */
[----:B------:R-:W-:Y:S02]  /*12040*/  LOP3.LUT R12, R13, 0x380, RZ, 0xc0, !PT ;  /* 0x000003800d0c7812 */ /* 0x000fe400078ec0ff */
[----:B------:R-:W-:Y:S01]  /*12050*/  IMAD.IADD R5, R5, 0x1, R11 ;  /* 0x0000000105057824 */ /* 0x000fe200078e020b */
[----:B------:R-:W-:Y:S01]  /*12060*/  LEA R10, P2, R4, UR4, 0x2 ;  /* 0x00000004040a7c11 */ /* 0x000fe2000f8410ff */
[----:B------:R-:W-:Y:S01]  /*12070*/  IMAD.X R9, RZ, RZ, R21, P0 ;  /* 0x000000ffff097224 */ /* 0x000fe200000e0615 */
[----:B------:R-:W-:-:S02]  /*12080*/  LOP3.LUT P0, RZ, R212, 0x3, RZ, 0xc0, !PT ;  /* 0x00000003d4ff7812 */ /* 0x000fc4000780c0ff */
[----:B------:R-:W-:Y:S01]  /*12090*/  LEA.HI.X R11, R4, UR5, R5, 0x2, P2 ;  /* 0x00000005040b7c11 */ /* 0x000fe200090f1405 */
[----:B------:R-:W-:Y:S01]  /*120a0*/  SHFL.IDX PT, R50, R10, RZ, 0x1c1f ;  /* 0x001c1fff0a327589 */ /* 0x000fe200000e0000 */
[----:B------:R-:W-:Y:S01]  /*120b0*/  IADD3 R25, P2, R20, 0x3000, RZ ;  /* 0x0000300014197810 */ /* 0x000fe20007f5e0ff */
[----:B------:R-:W-:Y:S01]  /*120c0*/  IMAD R4, R208, 0x80, R223 ;  /* 0x00000080d0047824 */ /* 0x000fe200078e02df */
[----:B------:R-:W-:Y:S01]  /*120d0*/  LOP3.LUT R8, R7, 0x380, RZ, 0xc0, !PT ;  /* 0x0000038007087812 */ /* 0x000fe200078ec0ff */
[----:B------:R-:W1:Y:S01]  /*120e0*/  SHFL.IDX PT, R51, R11, RZ, 0x1c1f ;  /* 0x001c1fff0b337589 */ /* 0x000e6200000e0000 */
[----:B------:R-:W-:Y:S01]  /*120f0*/  LOP3.LUT R24, R25, 0x380, RZ, 0xc0, !PT ;  /* 0x0000038019187812 */ /* 0x000fe200078ec0ff */
[----:B------:R-:W-:Y:S01]  /*12100*/  ULDC.64 UR4, c[0x0][0xaa0] ;  /* 0x0002a80000047ab9 */ /* 0x000fe20000000a00 */
[----:B------:R-:W-:Y:S01]  /*12110*/  SHF.R.U64 R28, R28, 0x3, RZ ;  /* 0x000000031c1c7819 */ /* 0x000fe200000012ff */
[----:B------:R-:W-:Y:S01]  /*12120*/  SHFL.IDX PT, R52, R10, 0x1, 0x1c1f ;  /* 0x003c1f000a347f89 */ /* 0x000fe200000e0000 */
[----:B------:R-:W-:-:S02]  /*12130*/  SHF.R.U64 R24, R24, 0x3, RZ ;  /* 0x0000000318187819 */ /* 0x000fc400000012ff */
[----:B------:R-:W-:Y:S01]  /*12140*/  SHF.R.U64 R12, R12, 0x3, RZ ;  /* 0x000000030c0c7819 */ /* 0x000fe200000012ff */
[----:B------:R-:W2:Y:S01]  /*12150*/  SHFL.IDX PT, R53, R11, 0x1, 0x1c1f ;  /* 0x003c1f000b357f89 */ /* 0x000ea200000e0000 */
[----:B------:R-:W-:Y:S01]  /*12160*/  LOP3.LUT R24, R24, R25, RZ, 0x3c, !PT ;  /* 0x0000001918187212 */ /* 0x000fe200078e3cff */
[--C-:B------:R-:W-:Y:S01]  /*12170*/  IMAD.X R25, RZ, RZ, R21.reuse, P2 ;  /* 0x000000ffff197224 */ /* 0x100fe200010e0615 */
[C---:B------:R-:W-:Y:S01]  /*12180*/  ISETP.GE.OR P2, PT, R4.reuse, R59, P0 ;  /* 0x0000003b0400720c */ /* 0x040fe20000746670 */
[----:B------:R-:W-:Y:S01]  /*12190*/  VIADD R4, R4, 0x8 ;  /* 0x0000000804047836 */ /* 0x000fe20000000000 */
[----:B------:R-:W-:Y:S02]  /*121a0*/  SHF.R.U64 R8, R8, 0x3, RZ ;  /* 0x0000000308087819 */ /* 0x000fe400000012ff */
[----:B------:R-:W-:Y:S01]  /*121b0*/  LOP3.LUT R28, R28, R29, RZ, 0x3c, !PT ;  /* 0x0000001d1c1c7212 */ /* 0x000fe200078e3cff */
[----:B------:R-:W-:Y:S01]  /*121c0*/  IMAD.X R29, RZ, RZ, R21, P3 ;  /* 0x000000ffff1d7224 */ /* 0x000fe200018e0615 */
[----:B------:R-:W-:-:S02]  /*121d0*/  ISETP.GE.OR P0, PT, R4, R59, P0 ;  /* 0x0000003b0400720c */ /* 0x000fc40000706670 */
[----:B------:R-:W-:Y:S01]  /*121e0*/  LOP3.LUT R12, R12, R13, RZ, 0x3c, !PT ;  /* 0x0000000d0c0c7212 */ /* 0x000fe200078e3cff */
[--C-:B------:R-:W-:Y:S01]  /*121f0*/  IMAD.X R13, RZ, RZ, R21.reuse, P4 ;  /* 0x000000ffff0d7224 */ /* 0x100fe200020e0615 */
[----:B------:R-:W-:Y:S02]  /*12200*/  LOP3.LUT R8, R8, R7, RZ, 0x3c, !PT ;  /* 0x0000000708087212 */ /* 0x000fe400078e3cff */
[C---:B------:R-:W-:Y:S01]  /*12210*/  IADD3 R5, P3, R20.reuse, 0x7000, RZ ;  /* 0x0000700014057810 */ /* 0x040fe20007f7e0ff */
[----:B-1----:R1:W-:Y:S01]  /*12220*/  @!P2 ST.E desc[UR38][R50.64], R0 ;  /* 0x000000003200a985 */ /* 0x0023e2000c101926 */
[C---:B------:R-:W-:Y:S02]  /*12230*/  IADD3 R33, P5, R20.reuse, 0x5000, RZ ;  /* 0x0000500014217810 */ /* 0x040fe40007fbe0ff */
[C---:B------:R-:W-:Y:S01]  /*12240*/  IADD3 R37, P4, R20.reuse, 0x6000, RZ ;  /* 0x0000600014257810 */ /* 0x040fe20007f9e0ff */
[----:B------:R-:W-:Y:S01]  /*12250*/  IMAD.X R45, RZ, RZ, R21, P3 ;  /* 0x000000ffff2d7224 */ /* 0x000fe200018e0615 */
[----:B------:R-:W-:-:S02]  /*12260*/  LOP3.LUT R7, R20, 0x380, RZ, 0xc0, !PT ;  /* 0x0000038014077812 */ /* 0x000fc400078ec0ff */
[----:B------:R-:W-:Y:S01]  /*12270*/  LOP3.LUT R4, R5, 0x380, RZ, 0xc0, !PT ;  /* 0x0000038005047812 */ /* 0x000fe200078ec0ff */
[----:B--2---:R2:W-:Y:S01]  /*12280*/  @!P0 ST.E desc[UR38][R52.64], R3 ;  /* 0x0000000334008985 */ /* 0x0045e2000c101926 */
[----:B------:R-:W-:Y:S02]  /*12290*/  LOP3.LUT R32, R33, 0x380, RZ, 0xc0, !PT ;  /* 0x0000038021207812 */ /* 0x000fe400078ec0ff */
[----:B------:R-:W-:Y:S01]  /*122a0*/  LOP3.LUT R36, R37, 0x380, RZ, 0xc0, !PT ;  /* 0x0000038025247812 */ /* 0x000fe200078ec0ff */
[----:B-1----:R-:W1:Y:S01]  /*122b0*/  @P1 LDC R51, c[0x0][0xbec] ;  /* 0x0002fb00ff331b82 */ /* 0x002e620000000800 */
[----:B------:R-:W-:Y:S01]  /*122c0*/  SHF.R.U64 R7, R7, 0x3, RZ ;  /* 0x0000000307077819 */ /* 0x000fe200000012ff */
[----:B------:R-:W5:Y:S01]  /*122d0*/  LD.E.128 R8, desc[UR38][R8.64] ;  /* 0x0000002608087980 */ /* 0x000f62000c101d00 */
[----:B------:R-:W-:Y:S02]  /*122e0*/  SHF.R.U64 R4, R4, 0x3, RZ ;  /* 0x0000000304047819 */ /* 0x000fe400000012ff */
[----:B------:R-:W-:Y:S01]  /*122f0*/  SHF.R.U64 R32, R32, 0x3, RZ ;  /* 0x0000000320207819 */ /* 0x000fe200000012ff */
[----:B------:R-:W5:Y:S01]  /*12300*/  LD.E.128 R12, desc[UR38][R12.64] ;  /* 0x000000260c0c7980 */ /* 0x000f62000c101d00 */
[----:B------:R-:W-:Y:S01]  /*12310*/  SHF.R.U64 R36, R36, 0x3, RZ ;  /* 0x0000000324247819 */ /* 0x000fe200000012ff */
[----:B--2---:R-:W-:Y:S01]  /*12320*/  IMAD R3, R49, UR4, RZ ;  /* 0x0000000431037c24 */ /* 0x004fe2000f8e02ff */
[----:B------:R-:W-:Y:S01]  /*12330*/  LOP3.LUT R20, R7, R20, RZ, 0x3c, !PT ;  /* 0x0000001407147212 */ /* 0x000fe200078e3cff */
[----:B------:R-:W2:Y:S01]  /*12340*/  @P1 LDC R49, c[0x0][0xbf0] ;  /* 0x0002fc00ff311b82 */ /* 0x000ea20000000800 */
[----:B------:R-:W-:Y:S01]  /*12350*/  LOP3.LUT R32, R32, R33, RZ, 0x3c, !PT ;  /* 0x0000002120207212 */ /* 0x000fe200078e3cff */
[--C-:B------:R-:W-:Y:S01]  /*12360*/  IMAD.X R33, RZ, RZ, R21.reuse, P5 ;  /* 0x000000ffff217224 */ /* 0x100fe200028e0615 */
[----:B------:R-:W-:Y:S01]  /*12370*/  LOP3.LUT R36, R36, R37, RZ, 0x3c, !PT ;  /* 0x0000002524247212 */ /* 0x000fe200078e3cff */
[----:B------:R-:W-:Y:S01]  /*12380*/  IMAD.X R37, RZ, RZ, R21, P4 ;  /* 0x000000ffff257224 */ /* 0x000fe200020e0615 */
[----:B------:R-:W-:Y:S01]  /*12390*/  LOP3.LUT R44, R4, R5, RZ, 0x3c, !PT ;  /* 0x00000005042c7212 */ /* 0x000fe200078e3cff */
[C---:B------:R-:W-:Y:S01]  /*123a0*/  IMAD R3, R48.reuse, UR5, R3 ;  /* 0x0000000530037c24 */ /* 0x040fe2000f8e0203 */
[----:B------:R3:W5:Y:S04]  /*123b0*/  LD.E.128 R4, desc[UR38][R20.64] ;  /* 0x0000002614047980 */ /* 0x000768000c101d00 */
[----:B------:R-:W5:Y:S04]  /*123c0*/  LD.E.128 R24, desc[UR38][R24.64] ;  /* 0x0000002618187980 */ /* 0x000f68000c101d00 */
[----:B------:R-:W5:Y:S01]  /*123d0*/  LD.E.128 R28, desc[UR38][R28.64] ;  /* 0x000000261c1c7980 */ /* 0x000f62000c101d00 */
[----:B---3--:R-:W-:Y:S01]  /*123e0*/  IMAD.WIDE.U32 R20, R48, UR4, RZ ;  /* 0x0000000430147c25 */ /* 0x008fe2000f8e00ff */
[----:B------:R-:W-:-:S02]  /*123f0*/  ULDC.64 UR4, c[0x0][0xae8] ;  /* 0x0002ba0000047ab9 */ /* 0x000fc40000000a00 */
[----:B------:R-:W5:Y:S01]  /*12400*/  LD.E.128 R32, desc[UR38][R32.64] ;  /* 0x0000002620207980 */ /* 0x000f62000c101d00 */
[----:B------:R-:W-:Y:S01]  /*12410*/  IMAD.IADD R21, R21, 0x1, R3 ;  /* 0x0000000115157824 */ /* 0x000fe200078e0203 */
[----:B------:R-:W-:Y:S01]  /*12420*/  LEA R3, R202, R153, 0x5 ;  /* 0x00000099ca037211 */ /* 0x000fe200078e28ff */
[----:B------:R-:W-:Y:S01]  /*12430*/  IMAD R0, R54, UR4, RZ ;  /* 0x0000000436007c24 */ /* 0x000fe2000f8e02ff */
[----:B------:R-:W5:Y:S03]  /*12440*/  LD.E.128 R36, desc[UR38][R36.64] ;  /* 0x0000002624247980 */ /* 0x000f66000c101d00 */
[----:B------:R-:W-:Y:S01]  /*12450*/  IMAD R48, R208, 0x80, R3 ;  /* 0x00000080d0307824 */ /* 0x000fe200078e0203 */
[----:B------:R-:W5:Y:S01]  /*12460*/  LD.E.128 R44, desc[UR38][R44.64] ;  /* 0x000000262c2c7980 */ /* 0x000f62000c101d00 */
[C---:B------:R-:W-:Y:S02]  /*12470*/  IMAD R3, R203.reuse, UR5, R0 ;  /* 0x00000005cb037c24 */ /* 0x040fe4000f8e0200 */
[----:B------:R-:W-:Y:S01]  /*12480*/  IMAD.WIDE.U32 R20, R203, UR4, R20 ;  /* 0x00000004cb147c25 */ /* 0x000fe2000f8e0014 */
[----:B------:R-:W-:Y:S01]  /*12490*/  ULDC.64 UR4, c[0x0][0xaf0] ;  /* 0x0002bc0000047ab9 */ /* 0x000fe20000000a00 */
[----:B------:R-:W-:Y:S01]  /*124a0*/  @!PT LDS RZ, [RZ] ;  /* 0x00000000fffff984 */ /* 0x000fe20000000800 */
[----:B------:R-:W-:Y:S01]  /*124b0*/  @!PT LDS RZ, [RZ] ;  /* 0x00000000fffff984 */ /* 0x000fe20000000800 */
[----:B------:R-:W-:Y:S01]  /*124c0*/  @!PT LDS RZ, [RZ] ;  /* 0x00000000fffff984 */ /* 0x000fe20000000800 */
[----:B------:R-:W-:Y:S01]  /*124d0*/  @!PT LDS RZ, [RZ] ;  /* 0x00000000fffff984 */ /* 0x000fe20000000800 */
[----:B------:R3:W-:Y:S06]  /*124e0*/  MEMBAR.ALL.CTA ;  /* 0x0000000000007992 */ /* 0x0007ec0000008000 */
[----:B---3--:R-:W3:Y:S01]  /*124f0*/  FENCE.VIEW.ASYNC.S ;  /* 0x00000000000073c6 */ /* 0x008ee20000000000 */
[----:B-1----:R-:W-:-:S04]  /*12500*/  @P1 IMAD.HI.U32 R0, R48, R51, RZ ;  /* 0x0000003330001227 */ /* 0x002fc800078e00ff */
[----:B------:R-:W-:Y:S02]  /*12510*/  IMAD.IADD R21, R21, 0x1, R3 ;  /* 0x0000000115157824 */ /* 0x000fe400078e0203 */
[----:B------:R-:W-:Y:S01]  /*12520*/  IMAD.MOV.U32 R3, RZ, RZ, R48 ;  /* 0x000000ffff037224 */ /* 0x000fe200078e0030 */
[----:B--2---:R-:W-:Y:S01]  /*12530*/  @P1 SHF.R.U32.HI R3, RZ, R49, R0 ;  /* 0x00000031ff031219 */ /* 0x004fe20000011600 */
[----:B------:R-:W-:Y:S02]  /*12540*/  IMAD R40, R40, UR4, RZ ;  /* 0x0000000428287c24 */ /* 0x000fe4000f8e02ff */
[----:B------:R-:W-:Y:S01]  /*12550*/  IMAD.WIDE.U32 R20, R57, UR4, R20 ;  /* 0x0000000439147c25 */ /* 0x000fe2000f8e0014 */
[----:B------:R-:W-:-:S03]  /*12560*/  SHF.R.S32.HI R0, RZ, 0x1f, R3 ;  /* 0x0000001fff007819 */ /* 0x000fc60000011403 */
        /* <DEDUP_REMOVED lines=10> */
[----:B------:R-:W-:Y:S02]  /*12610*/  IMAD R50, R208, 0x80, R153 ;  /* 0x00000080d0327824 */ /* 0x000fe400078e0299 */
[----:B------:R-:W-:Y:S02]  /*12620*/  IMAD.IADD R21, R21, 0x1, R51 ;  /* 0x0000000115157824 */ /* 0x000fe400078e0233 */
[----:B------:R-:W-:Y:S02]  /*12630*/  IMAD R40, R0, UR4, RZ ;  /* 0x0000000400287c24 */ /* 0x000fe4000f8e02ff */
[----:B------:R-:W-:-:S02]  /*12640*/  VIADD R0, R50, 0x20 ;  /* 0x0000002032007836 */ /* 0x000fc40000000000 */
[C---:B------:R-:W-:Y:S02]  /*12650*/  IMAD R51, R49.reuse, UR5, R40 ;  /* 0x0000000531337c24 */ /* 0x040fe4000f8e0228 */
[----:B------:R-:W-:Y:S01]  /*12660*/  IMAD.WIDE.U32 R20, R49, UR4, R20 ;  /* 0x0000000431147c25 */ /* 0x000fe2000f8e0014 */
[-C--:B------:R-:W-:Y:S01]  /*12670*/  ISETP.GE.AND P2, PT, R50, R59.reuse, PT ;  /* 0x0000003b3200720c */ /* 0x080fe20003f46270 */
[----:B------:R-:W-:Y:S01]  /*12680*/  ULDC.64 UR4, c[0x0][0xa80] ;  /* 0x0002a00000047ab9 */ /* 0x000fe20000000a00 */
[-C--:B------:R-:W-:Y:S01]  /*12690*/  ISETP.GE.AND P0, PT, R0, R59.reuse, PT ;  /* 0x0000003b0000720c */ /* 0x080fe20003f06270 */
[----:B------:R-:W-:Y:S01]  /*126a0*/  VIADD R3, R50, 0x40 ;  /* 0x0000004032037836 */ /* 0x000fe20000000000 */
[----:B------:R-:W-:Y:S01]  /*126b0*/  LEA R40, P3, R20, UR4, 0x1 ;  /* 0x0000000414287c11 */ /* 0x000fe2000f8608ff */
[----:B------:R-:W-:Y:S02]  /*126c0*/  IMAD.IADD R21, R21, 0x1, R51 ;  /* 0x0000000115157824 */ /* 0x000fe400078e0233 */
[----:B------:R-:W-:Y:S01]  /*126d0*/  VIADD R0, R156, 0x28820 ;  /* 0x000288209c007836 */ /* 0x000fe20000000000 */
[----:B------:R-:W-:-:S02]  /*126e0*/  ISETP.GE.AND P1, PT, R3, R59, PT ;  /* 0x0000003b0300720c */ /* 0x000fc40003f26270 */
[----:B------:R-:W-:Y:S02]  /*126f0*/  LEA.HI.X R3, R20, UR5, R21, 0x1, P3 ;  /* 0x0000000514037c11 */ /* 0x000fe400098f0c15 */
[----:B------:R-:W-:Y:S01]  /*12700*/  PRMT R0, RZ, 0x654, R0 ;  /* 0x00000654ff007816 */ /* 0x000fe20000000000 */
[----:B---3--:R1:W2:Y:S01]  /*12710*/  SHFL.IDX PT, R21, R40, RZ, 0x181f ;  /* 0x00181fff28157589 */ /* 0x0082a200000e0000 */
[----:B------:R-:W-:Y:S02]  /*12720*/  BSSY B1, `(.L_x_7169) ;  /* 0x000000d000017945 */ /* 0x000fe40003800000 */
[----:B------:R1:W-:Y:S01]  /*12730*/  SYNCS.ARRIVE.TRANS64.RED.A1T0 RZ, [R0+URZ], RZ ;  /* 0x000000ff00ff79a7 */ /* 0x0003e2000810043f */
[----:B------:R1:W3:Y:S01]  /*12740*/  SHFL.IDX PT, R49, R3, RZ, 0x181f ;  /* 0x00181fff03317589 */ /* 0x0002e200000e0000 */
[----:B------:R-:W-:Y:S05]  /*12750*/  @P2 BRA `(.L_x_7170) ;  /* 0x0000000000242947 */ /* 0x000fea0003800000 */
[----:B------:R-:W-:Y:S02]  /*12760*/  ULDC UR4, c[0x0][0xac8] ;  /* 0x0002b20000047ab9 */ /* 0x000fe40000000800 */
[----:B------:R-:W-:Y:S02]  /*12770*/  ISETP.GE.AND P2, PT, R16, UR4, PT ;  /* 0x0000000410007c0c */ /* 0x000fe4000bf46270 */
[----:B------:R-:W-:-:S11]  /*12780*/  ISETP.GE.AND P3, PT, R22, UR4, PT ;  /* 0x0000000416007c0c */ /* 0x000fd6000bf66270 */
[-C--:B--2---:R-:W-:Y:S02]  /*12790*/  @!P2 LEA R20, P4, R16, R21.reuse, 0x1 ;  /* 0x000000151014a211 */ /* 0x084fe400078808ff */
[----:B------:R-:W-:Y:S02]  /*127a0*/  @!P3 LEA R48, P5, R22, R21, 0x1 ;  /* 0x000000151630b211 */ /* 0x000fe400078a08ff */
[-C--:B---3--:R-:W-:Y:S02]  /*127b0*/  @!P2 LEA.HI.X R21, R16, R49.reuse, R17, 0x1, P4 ;  /* 0x000000311015a211 */ /* 0x088fe400020f0c11 */
[----:B------:R-:W-:-:S03]  /*127c0*/  @!P3 LEA.HI.X R49, R22, R49, R2, 0x1, P5 ;  /* 0x000000311631b211 */ /* 0x000fc600028f0c02 */
[----:B-----5:R4:W-:Y:S04]  /*127d0*/  @!P2 ST.E.128 desc[UR38][R20.64], R4 ;  /* 0x000000041400a985 */ /* 0x0209e8000c101d26 */
[----:B------:R4:W-:Y:S02]  /*127e0*/  @!P3 ST.E.128 desc[UR38][R48.64], R28 ;  /* 0x0000001c3000b985 */ /* 0x0009e4000c101d26 */
.L_x_7170:
[----:B------:R-:W-:Y:S05]  /*127f0*/  BSYNC B1 ;  /* 0x0000000000017941 */ /* 0x000fea0003800000 */
.L_x_7169:
[----:B----45:R4:W0:Y:S01]  /*12800*/  SHFL.IDX PT, R7, R3, 0x1, 0x181f ;  /* 0x00381f0003077f89 */ /* 0x03082200000e0000 */
        /* <DEDUP_REMOVED lines=12> */
.L_x_7172:
[----:B------:R-:W-:Y:S05]  /*128d0*/  BSYNC B1 ;  /* 0x0000000000017941 */ /* 0x000fea0003800000 */
.L_x_7171:
[----:B0-----:R0:W0:Y:S01]  /*128e0*/  SHFL.IDX PT, R7, R3, 0x2, 0x181f ;  /* 0x00581f0003077f89 */ /* 0x00102200000e0000 */
        /* <DEDUP_REMOVED lines=12> */
.L_x_7174:
[----:B------:R-:W-:Y:S05]  /*129b0*/  BSYNC B1 ;  /* 0x0000000000017941 */ /* 0x000fea0003800000 */
.L_x_7173:
[----:B-1----:R-:W-:Y:S01]  /*129c0*/  IADD3 R0, R50, 0x60, RZ ;  /* 0x0000006032007810 */ /* 0x002fe20007ffe0ff */
[----:B0---4-:R-:W0:Y:S03]  /*129d0*/  SHFL.IDX PT, R3, R3, 0x3, 0x181f ;  /* 0x00781f0003037f89 */ /* 0x011e2600000e0000 */
[----:B------:R-:W-:Y:S01]  /*129e0*/  ISETP.GE.AND P0, PT, R0, R59, PT ;  /* 0x0000003b0000720c */ /* 0x000fe20003f06270 */
[----:B------:R1:W4:-:S12]  /*129f0*/  SHFL.IDX PT, R7, R40, 0x3, 0x181f ;  /* 0x00781f0028077f89 */ /* 0x00031800000e0000 */
[----:B-1----:R-:W-:Y:S05]  /*12a00*/  @P0 BRA `(.L_x_7175) ;  /* 0x0000000c00040947 */ /* 0x002fea0003800000 */
[----:B------:R-:W-:Y:S02]  /*12a10*/  ULDC UR4, c[0x0][0xac8] ;  /* 0x0002b20000047ab9 */ /* 0x000fe40000000800 */
[----:B------:R-:W-:-:S13]  /*12a20*/  ISETP.GE.AND P1, PT, R16, UR4, PT ;  /* 0x0000000410007c0c */ /* 0x000fda000bf26270 */
[----:B----4-:R-:W-:-:S04]  /*12a30*/  @!P1 LEA R4, P0, R16, R7, 0x1 ;  /* 0x0000000710049211 */ /* 0x010fc800078008ff */
        /* <DEDUP_REMOVED lines=8> */
.L_x_7167:
[----:B------:R-:W-:Y:S01]  /*12ac0*/  ULDC.64 UR4, c[0x0][0xc00] ;  /* 0x0003000000047ab9 */ /* 0x000fe20000000a00 */
[----:B------:R-:W-:Y:S01]  /*12ad0*/  IMAD.MOV.U32 R0, RZ, RZ, RZ ;  /* 0x000000ffff007224 */ /* 0x000fe200078e00ff */
[----:B------:R-:W-:Y:S01]  /*12ae0*/  ISETP.NE.U32.AND P0, PT, RZ, UR4, PT ;  /* 0x00000004ff007c0c */ /* 0x000fe2000bf05070 */
[----:B------:R-:W2:Y:S01]  /*12af0*/  LDC R21, c[0x0][0xbe8] ;  /* 0x0002fa00ff157b82 */ /* 0x000ea20000000800 */
        /* <DEDUP_REMOVED lines=10> */
[----:B------:R-:W-:-:S05]  /*12ba0*/  @P1 IADD3.X R205, R205, UR5, RZ, P2, !PT ;  /* 0x00000005cdcd1c10 */ /* 0x000fca00097fe4ff */
[----:B------:R4:W5:Y:S01]  /*12bb0*/  @P1 LDG.E R8, desc[UR38][R204.64] ;  /* 0x00000026cc081981 */ /* 0x000962000c1e1900 */
[----:B--2---:R-:W-:Y:S01]  /*12bc0*/  ISETP.NE.AND P2, PT, R21, 0x1, PT ;  /* 0x000000011500780c */ /* 0x004fe20003f45270 */
[----:B------:R-:W2:-:S12]  /*12bd0*/  S2R R3, SR_TID.X ;  /* 0x0000000000037919 */ /* 0x000e980000002100 */
[----:B------:R-:W0:Y:S08]  /*12be0*/  @P2 LDC R20, c[0x0][0xbec] ;  /* 0x0002fb00ff142b82 */ /* 0x000e300000000800 */
[----:B------:R-:W0:Y:S01]  /*12bf0*/  @P2 LDC R25, c[0x0][0xbf0] ;  /* 0x0002fc00ff192b82 */ /* 0x000e220000000800 */
[----:B--2---:R-:W-:-:S05]  /*12c00*/  VIADD R3, R3, 0xffffff80 ;  /* 0xffffff8003037836 */ /* 0x004fca0000000000 */
[----:B------:R-:W-:Y:S01]  /*12c10*/  ISETP.GE.AND P3, PT, R3, 0x80, PT ;  /* 0x000000800300780c */ /* 0x000fe20003f66270 */
[----:B----4-:R-:W-:-:S12]  /*12c20*/  @P1 BRA `(.L_x_7176) ;  /* 0x0000000000101947 */ /* 0x010fd80003800000 */
[----:B------:R-:W-:Y:S05]  /*12c30*/  @!P0 BRA `(.L_x_7176) ;  /* 0x00000000000c8947 */ /* 0x000fea0003800000 */
[----:B------:R-:W2:Y:S04]  /*12c40*/  LDG.E R3, desc[UR38][R4.64] ;  /* 0x0000002604037981 */ /* 0x000ea8000c1e1900 */
[----:B-----5:R-:W2:Y:S02]  /*12c50*/  LDG.E R8, desc[UR38][R4.64+0x4] ;  /* 0x0000042604087981 */ /* 0x020ea4000c1e1900 */
[----:B--2---:R-:W-:-:S07]  /*12c60*/  IMAD.IADD R8, R8, 0x1, -R3 ;  /* 0x0000000108087824 */ /* 0x004fce00078e0a03 */
.L_x_7176:
[----:B------:R-:W-:Y:S01]  /*12c70*/  BSSY B1, `(.L_x_7177) ;  /* 0x000002e000017945 */ /* 0x000fe20003800000 */
[----:B------:R-:W-:Y:S02]  /*12c80*/  SHF.R.S32.HI R12, RZ, 0x1f, R203 ;  /* 0x0000001fff0c7819 */ /* 0x000fe400000114cb */
[----:B---3--:R-:W-:Y:S02]  /*12c90*/  SEL R13, R206, RZ, !P0 ;  /* 0x000000ffce0d7207 */ /* 0x008fe40004000000 */
[----:B------:R-:W-:Y:S02]  /*12ca0*/  SEL R209, R209, RZ, !P0 ;  /* 0x000000ffd1d17207 */ /* 0x000fe40004000000 */
[----:B-----5:R-:W-:Y:S01]  /*12cb0*/  SHF.R.S32.HI R11, RZ, 0x1f, R0 ;  /* 0x0000001fff0b7819 */ /* 0x020fe20000011400 */
[----:B------:R-:W-:Y:S06]  /*12cc0*/  @P3 BRA `(.L_x_7178) ;  /* 0x0000000000a03947 */ /* 0x000fec0003800000 */
[----:B------:R-:W2:Y:S01]  /*12cd0*/  S2R R3, SR_TID.X ;  /* 0x0000000000037919 */ /* 0x000ea20000002100 */
[----:B------:R-:W3:Y:S02]  /*12ce0*/  LDC R14, c[0x0][0xbe8] ;  /* 0x0002fa00ff0e7b82 */ /* 0x000ee40000000800 */
[----:B---3--:R-:W-:Y:S02]  /*12cf0*/  IMAD R4, R8, R14, RZ ;  /* 0x0000000e08047224 */ /* 0x008fe400078e02ff */
[----:B--2---:R-:W-:-:S04]  /*12d00*/  IMAD R3, R208, 0x80, R3 ;  /* 0x00000080d0037824 */ /* 0x004fc800078e0203 */
        /* <DEDUP_REMOVED lines=14> */
[----:B------:R-:W3:Y:S01]  /*12df0*/  @P0 LDC R15, c[0x0][0xbf0] ;  /* 0x0002fc00ff0f0b82 */ /* 0x000ee20000000800 */
[----:B------:R-:W-:-:S04]  /*12e00*/  IMAD.WIDE.U32 R4, R13, UR4, R4 ;  /* 0x000000040d047c25 */ /* 0x000fc8000f8e0004 */
[----:B--2---:R-:W-:-:S05]  /*12e10*/  @P0 IMAD.HI.U32 R6, R9, R6, RZ ;  /* 0x0000000609060227 */ /* 0x004fca00078e00ff */
[----:B---3--:R-:W-:Y:S01]  /*12e20*/  @P0 SHF.R.U32.HI R3, RZ, R15, R6 ;  /* 0x0000000fff030219 */ /* 0x008fe20000011606 */
        /* <DEDUP_REMOVED lines=13> */
[----:B------:R-:W-:Y:S02]  /*12f00*/  LEA R6, P0, R4, UR4, 0x2 ;  /* 0x0000000404067c11 */ /* 0x000fe4000f8010ff */
[----:B------:R-:W-:-:S04]  /*12f10*/  IADD3 R3, R5, R3, RZ ;  /* 0x0000000305037210 */ /* 0x000fc80007ffe0ff */
[----:B------:R-:W-:Y:S01]  /*12f20*/  LEA.HI.X R7, R4, UR5, R3, 0x2, P0 ;  /* 0x0000000504077c11 */ /* 0x000fe200080f1403 */
[----:B------:R-:W-:-:S05]  /*12f30*/  IMAD.MOV.U32 R3, RZ, RZ, -0x800000 ;  /* 0xff800000ff037424 */ /* 0x000fca00078e00ff */
[----:B------:R2:W-:Y:S02]  /*12f40*/  STG.E desc[UR38][R6.64], R3 ;  /* 0x0000000306007986 */ /* 0x0005e4000c101926 */
.L_x_7178:
[----:B------:R-:W-:Y:S05]  /*12f50*/  BSYNC B1 ;  /* 0x0000000000017941 */ /* 0x000fea0003800000 */
.L_x_7177:
[----:B------:R-:W-:Y:S01]  /*12f60*/  ULDC.64 UR4, c[0x0][0xaa0] ;  /* 0x0002a80000047ab9 */ /* 0x000fe20000000a00 */
[----:B--2---:R-:W-:Y:S02]  /*12f70*/  IMAD R7, R202, 0x20, R153 ;  /* 0x00000020ca077824 */ /* 0x004fe400078e0299 */
[----:B------:R-:W-:Y:S02]  /*12f80*/  IMAD R3, R11, UR4, RZ ;  /* 0x000000040b037c24 */ /* 0x000fe4000f8e02ff */
[----:B------:R-:W-:-:S04]  /*12f90*/  IMAD.WIDE.U32 R4, R0, UR4, RZ ;  /* 0x0000000400047c25 */ /* 0x000fc8000f8e00ff */
[----:B------:R-:W-:Y:S01]  /*12fa0*/  IMAD R3, R0, UR5, R3 ;  /* 0x0000000500037c24 */ /* 0x000fe2000f8e0203 */
[----:B------:R-:W-:Y:S01]  /*12fb0*/  ULDC.64 UR4, c[0x0][0xae8] ;  /* 0x0002ba0000047ab9 */ /* 0x000fe20000000a00 */
[----:B------:R-:W-:Y:S02]  /*12fc0*/  IMAD R9, R208, 0x80, R7 ;  /* 0x00000080d0097824 */ /* 0x000fe400078e0207 */
[----:B------:R-:W-:Y:S02]  /*12fd0*/  IMAD.IADD R5, R5, 0x1, R3 ;  /* 0x0000000105057824 */ /* 0x000fe400078e0203 */
[----:B------:R-:W-:Y:S02]  /*12fe0*/  IMAD R6, R12, UR4, RZ ;  /* 0x000000040c067c24 */ /* 0x000fe4000f8e02ff */
[----:B0-----:R-:W-:-:S04]  /*12ff0*/  @P2 IMAD.HI.U32 R0, R9, R20, RZ ;  /* 0x0000001409002227 */ /* 0x001fc800078e00ff */
[C---:B------:R-:W-:Y:S02]  /*13000*/  IMAD R7, R203.reuse, UR5, R6 ;  /* 0x00000005cb077c24 */ /* 0x040fe4000f8e0206 */
[----:B------:R-:W-:Y:S01]  /*13010*/  IMAD.WIDE.U32 R4, R203, UR4, R4 ;  /* 0x00000004cb047c25 */ /* 0x000fe2000f8e0004 */
[----:B------:R-:W-:-:S03]  /*13020*/  ULDC.64 UR4, c[0x0][0xaf0] ;  /* 0x0002bc0000047ab9 */ /* 0x000fc60000000a00 */
[----:B------:R-:W-:Y:S01]  /*13030*/  IMAD.MOV.U32 R3, RZ, RZ, R9 ;  /* 0x000000ffff037224 */ /* 0x000fe200078e0009 */
[----:B------:R-:W-:Y:S01]  /*13040*/  @P2 SHF.R.U32.HI R3, RZ, R25, R0 ;  /* 0x00000019ff032219 */ /* 0x000fe20000011600 */
        /* <DEDUP_REMOVED lines=25> */
[----:B------:R0:W2:Y:S04]  /*131e0*/  SHFL.IDX PT, R3, R4, RZ, 0x181f ;  /* 0x00181fff04037589 */ /* 0x0000a800000e0000 */
[----:B------:R0:W3:Y:S02]  /*131f0*/  SHFL.IDX PT, R14, R0, RZ, 0x181f ;  /* 0x00181fff000e7589 */ /* 0x0000e400000e0000 */
.L_x_7381:
[----:B------:R-:W-:Y:S01]  /*13200*/  IMAD R8, R8, R21, RZ ;  /* 0x0000001508087224 */ /* 0x000fe200078e02ff */
[----:B------:R-:W-:Y:S04]  /*13210*/  BSSY B1, `(.L_x_7180) ;  /* 0x000000c000017945 */ /* 0x000fe80003800000 */
[----:B------:R-:W-:-:S13]  /*13220*/  ISETP.GE.AND P0, PT, R6, R8, PT ;  /* 0x000000080600720c */ /* 0x000fda0003f06270 */
[----:B------:R-:W-:Y:S05]  /*13230*/  @P0 BRA `(.L_x_7181) ;  /* 0x0000000000240947 */ /* 0x000fea0003800000 */
[----:B------:R-:W-:Y:S02]  /*13240*/  ULDC UR4, c[0x0][0xac8] ;  /* 0x0002b20000047ab9 */ /* 0x000fe40000000800 */
[----:B------:R-:W-:Y:S02]  /*13250*/  ISETP.GE.AND P2, PT, R16, UR4, PT ;  /* 0x0000000410007c0c */ /* 0x000fe4000bf46270 */
[----:B------:R-:W-:-:S11]  /*13260*/  ISETP.GE.AND P3, PT, R22, UR4, PT ;  /* 0x0000000416007c0c */ /* 0x000fd6000bf66270 */
[-C--:B---3--:R-:W-:Y:S02]  /*13270*/  @!P2 LEA R10, P0, R16, R14.reuse, 0x1 ;  /* 0x0000000e100aa211 */ /* 0x088fe400078008ff */
[----:B------:R-:W-:Y:S02]  /*13280*/  @!P3 LEA R14, P1, R22, R14, 0x1 ;  /* 0x0000000e160eb211 */ /* 0x000fe400078208ff */
[-C--:B--2---:R-:W-:Y:S02]  /*13290*/  @!P2 LEA.HI.X R11, R16, R3.reuse, R17, 0x1, P0 ;  /* 0x00000003100ba211 */ /* 0x084fe400000f0c11 */
[----:B------:R-:W-:-:S03]  /*132a0*/  @!P3 LEA.HI.X R15, R22, R3, R2, 0x1, P1 ;  /* 0x00000003160fb211 */ /* 0x000fc600008f0c02 */
[----:B------:R4:W-:Y:S04]  /*132b0*/  @!P2 ST.E.128 desc[UR38][R10.64], RZ ;  /* 0x000000ff0a00a985 */ /* 0x0009e8000c101d26 */
[----:B------:R4:W-:Y:S02]  /*132c0*/  @!P3 ST.E.128 desc[UR38][R14.64], RZ ;  /* 0x000000ff0e00b985 */ /* 0x0009e4000c101d26 */
.L_x_7181:
[----:B------:R-:W-:Y:S05]  /*132d0*/  BSYNC B1 ;  /* 0x0000000000017941 */ /* 0x000fea0003800000 */
.L_x_7180:
[----:B------:R-:W-:-:S03]  /*132e0*/  UMOV UR4, 0xffffffff ;  /* 0xffffffff00047882 */ /* 0x000fc60000000000 */
[----:B------:R-:W-:Y:S05]  /*132f0*/  BRA.DIV UR4, `(.L_x_7182) ;  /* 0x0000008204007947 */ /* 0x000fea000b800000 */
[----:B--2---:R2:W0:Y:S04]  /*13300*/  SHFL.IDX PT, R3, R4, 0x1, 0x181f ;  /* 0x00381f0004037f89 */ /* 0x00442800000e0000 */
[----:B---34-:R2:W3:Y:S02]  /*13310*/  SHFL.IDX PT, R14, R0, 0x1, 0x181f ;  /* 0x00381f00000e7f89 */ /* 0x0184e400000e0000 */
.L_x_7385:
[----:B------:R-:W-:Y:S01]  /*13320*/  IADD3 R5, R6, 0x20, RZ ;  /* 0x0000002006057810 */ /* 0x000fe20007ffe0ff */
[----:B------:R-:W-:Y:S03]  /*13330*/  BSSY B1, `(.L_x_7183) ;  /* 0x000000c000017945 */ /* 0x000fe60003800000 */
[----:B------:R-:W-:-:S13]  /*13340*/  ISETP.GE.AND P0, PT, R5, R8, PT ;  /* 0x000000080500720c */ /* 0x000fda0003f06270 */
[----:B------:R-:W-:Y:S05]  /*13350*/  @P0 BRA `(.L_x_7184) ;  /* 0x0000000000240947 */ /* 0x000fea0003800000 */
[----:B------:R-:W-:Y:S02]  /*13360*/  ULDC UR4, c[0x0][0xac8] ;  /* 0x0002b20000047ab9 */ /* 0x000fe40000000800 */
[----:B------:R-:W-:Y:S02]  /*13370*/  ISETP.GE.AND P2, PT, R16, UR4, PT ;  /* 0x0000000410007c0c */ /* 0x000fe4000bf46270 */
[----:B------:R-:W-:-:S11]  /*13380*/  ISETP.GE.AND P3, PT, R22, UR4, PT ;  /* 0x0000000416007c0c */ /* 0x000fd6000bf66270 */
[-C--:B---3--:R-:W-:Y:S02]  /*13390*/  @!P2 LEA R10, P0, R16, R14.reuse, 0x1 ;  /* 0x0000000e100aa211 */ /* 0x088fe400078008ff */
[----:B------:R-:W-:Y:S02]  /*133a0*/  @!P3 LEA R14, P1, R22, R14, 0x1 ;  /* 0x0000000e160eb211 */ /* 0x000fe400078208ff */
[-C--:B0-----:R-:W-:Y:S02]  /*133b0*/  @!P2 LEA.HI.X R11, R16, R3.reuse, R17, 0x1, P0 ;  /* 0x00000003100ba211 */ /* 0x081fe400000f0c11 */
[----:B------:R-:W-:-:S03]  /*133c0*/  @!P3 LEA.HI.X R15, R22, R3, R2, 0x1, P1 ;  /* 0x00000003160fb211 */ /* 0x000fc600008f0c02 */
[----:B------:R4:W-:Y:S04]  /*133d0*/  @!P2 ST.E.128 desc[UR38][R10.64], RZ ;  /* 0x000000ff0a00a985 */ /* 0x0009e8000c101d26 */
[----:B------:R4:W-:Y:S02]  /*133e0*/  @!P3 ST.E.128 desc[UR38][R14.64], RZ ;  /* 0x000000ff0e00b985 */ /* 0x0009e4000c101d26 */
.L_x_7184:
[----:B------:R-:W-:Y:S05]  /*133f0*/  BSYNC B1 ;  /* 0x0000000000017941 */ /* 0x000fea0003800000 */
.L_x_7183:
[----:B------:R-:W-:-:S03]  /*13400*/  UMOV UR4, 0xffffffff ;  /* 0xffffffff00047882 */ /* 0x000fc60000000000 */
[----:B------:R-:W-:Y:S05]  /*13410*/  BRA.DIV UR4, `(.L_x_7185) ;  /* 0x0000008204007947 */ /* 0x000fea000b800000 */
[----:B0-----:R0:W0:Y:S04]  /*13420*/  SHFL.IDX PT, R3, R4, 0x2, 0x181f ;  /* 0x00581f0004037f89 */ /* 0x00102800000e0000 */
[----:B---34-:R3:W4:Y:S02]  /*13430*/  SHFL.IDX PT, R14, R0, 0x2, 0x181f ;  /* 0x00581f00000e7f89 */ /* 0x01872400000e0000 */
.L_x_7389:
[----:B------:R-:W-:Y:S01]  /*13440*/  VIADD R5, R6, 0x40 ;  /* 0x0000004006057836 */ /* 0x000fe20000000000 */
[----:B------:R-:W-:Y:S04]  /*13450*/  BSSY B1, `(.L_x_7186) ;  /* 0x000000c000017945 */ /* 0x000fe80003800000 */
[----:B------:R-:W-:-:S13]  /*13460*/  ISETP.GE.AND P0, PT, R5, R8, PT ;  /* 0x000000080500720c */ /* 0x000fda0003f06270 */
[----:B------:R-:W-:Y:S05]  /*13470*/  @P0 BRA `(.L_x_7187) ;  /* 0x0000000000240947 */ /* 0x000fea0003800000 */
[----:B------:R-:W-:Y:S02]  /*13480*/  ULDC UR4, c[0x0][0xac8] ;  /* 0x0002b20000047ab9 */ /* 0x000fe40000000800 */
[----:B------:R-:W-:Y:S02]  /*13490*/  ISETP.GE.AND P2, PT, R16, UR4, PT ;  /* 0x0000000410007c0c */ /* 0x000fe4000bf46270 */
[----:B------:R-:W-:-:S11]  /*134a0*/  ISETP.GE.AND P3, PT, R22, UR4, PT ;  /* 0x0000000416007c0c */ /* 0x000fd6000bf66270 */
[-C--:B----4-:R-:W-:Y:S02]  /*134b0*/  @!P2 LEA R10, P0, R16, R14.reuse, 0x1 ;  /* 0x0000000e100aa211 */ /* 0x090fe400078008ff */
[----:B------:R-:W-:Y:S02]  /*134c0*/  @!P3 LEA R14, P1, R22, R14, 0x1 ;  /* 0x0000000e160eb211 */ /* 0x000fe400078208ff */
[-C--:B0-----:R-:W-:Y:S02]  /*134d0*/  @!P2 LEA.HI.X R11, R16, R3.reuse, R17, 0x1, P0 ;  /* 0x00000003100ba211 */ /* 0x081fe400000f0c11 */
[----:B------:R-:W-:-:S03]  /*134e0*/  @!P3 LEA.HI.X R15, R22, R3, R2, 0x1, P1 ;  /* 0x00000003160fb211 */ /* 0x000fc600008f0c02 */
[----:B------:R0:W-:Y:S04]  /*134f0*/  @!P2 ST.E.128 desc[UR38][R10.64], RZ ;  /* 0x000000ff0a00a985 */ /* 0x0001e8000c101d26 */
[----:B------:R0:W-:Y:S02]  /*13500*/  @!P3 ST.E.128 desc[UR38][R14.64], RZ ;  /* 0x000000ff0e00b985 */ /* 0x0001e4000c101d26 */
.L_x_7187:
[----:B------:R-:W-:Y:S05]  /*13510*/  BSYNC B1 ;  /* 0x0000000000017941 */ /* 0x000fea0003800000 */
.L_x_7186:
[----:B------:R-:W-:-:S03]  /*13520*/  UMOV UR4, 0xffffffff ;  /* 0xffffffff00047882 */ /* 0x000fc60000000000 */
[----:B------:R-:W-:Y:S05]  /*13530*/  BRA.DIV UR4, `(.L_x_7188) ;  /* 0x0000008204007947 */ /* 0x000fea000b800000 */
[----:B0-----:R0:W0:Y:S04]  /*13540*/  SHFL.IDX PT, R3, R4, 0x3, 0x181f ;  /* 0x00781f0004037f89 */ /* 0x00102800000e0000 */
[----:B----4-:R4:W0:Y:S02]  /*13550*/  SHFL.IDX PT, R14, R0, 0x3, 0x181f ;  /* 0x00781f00000e7f89 */ /* 0x01082400000e0000 */
.L_x_7393:
[----:B--234-:R-:W-:-:S05]  /*13560*/  VIADD R0, R6, 0x60 ;  /* 0x0000006006007836 */ /* 0x01cfca0000000000 */
[----:B------:R-:W-:-:S13]  /*13570*/  ISETP.GE.AND P0, PT, R0, R8, PT ;  /* 0x000000080000720c */ /* 0x000fda0003f06270 */
        /* <DEDUP_REMOVED lines=8> */
[----:B------:R0:W-:Y:S04]  /*13600*/  @!P2 ST.E.128 desc[UR38][R4.64], RZ ;  /* 0x000000ff0400a985 */ /* 0x0001e8000c101d26 */
[----:B------:R0:W-:Y:S02]  /*13610*/  @!P3 ST.E.128 desc[UR38][R14.64], RZ ;  /* 0x000000ff0e00b985 */ /* 0x0001e4000c101d26 */
.L_x_7175:
[----:B------:R-:W-:Y:S05]  /*13620*/  BSYNC B0 ;  /* 0x0000000000007941 */ /* 0x000fea0003800000 */
.L_x_7166:
[----:B------:R-:W-:Y:S02]  /*13630*/  ULDC UR4, c[0x0][0xc3c] ;  /* 0x00030f0000047ab9 */ /* 0x000fe40000000800 */
[----:B-1----:R-:W-:-:S13]  /*13640*/  ISETP.GE.AND P0, PT, R43, UR4, PT ;  /* 0x000000042b007c0c */ /* 0x002fda000bf06270 */
[----:B------:R-:W-:Y:S05]  /*13650*/  @!P0 BRA `(.L_x_7189) ;  /* 0xfffffed800b48947 */ /* 0x000fea000383ffff */
[----:B------:R-:W-:Y:S05]  /*13660*/  BRA `(.L_x_6993) ;  /* 0x0000006400947947 */ /* 0x000fea0003800000 */
.L_x_6991:
[----:B------:R-:W-:-:S08]  /*13670*/  NOP ;  /* 0x0000000000007918 */ /* 0x000fd00000000000 */
[----:B--2---:R-:W0:-:S00]  /*13680*/  USETMAXREG.DEALLOC.CTAPOOL 0x28 ;  /* 0x00000028000079c8 */ /* 0x004e0000080e0500 */
        /* <DEDUP_REMOVED lines=14> */
.L_x_7190:
        /* <DEDUP_REMOVED lines=41> */
.L_x_7196:
[----:B------:R-:W-:Y:S01]  /*13a00*/  UIADD3 UR4, UR4, 0x1f, URZ ;  /* 0x0000001f04047890 */ /* 0x000fe2000fffe03f */
[----:B------:R-:W-:-:S05]  /*13a10*/  MOV R19, UR7 ;  /* 0x0000000700137c02 */ /* 0x000fca0008000f00 */
        /* <DEDUP_REMOVED lines=10> */
.L_x_7195:
[----:B------:R-:W-:Y:S05]  /*13ac0*/  BSYNC B0 ;  /* 0x0000000000007941 */ /* 0x000fea0003800000 */
.L_x_7194:
        /* <DEDUP_REMOVED lines=21> */
.L_x_7192:
        /* <DEDUP_REMOVED lines=13> */
[----:B------:R-:W-:-:S06]  /*13cf0*/  IADD3 R16, R19, -0x1, RZ ;  /* 0xffffffff13107810 */ /* 0x000fcc0007ffe0ff */
[----:B------:R2:W3:Y:S02]  /*13d00*/  SHFL.IDX PT, R16, R7, R16, 0x1f ;  /* 0x00001f1007107589 */ /* 0x0004e400000e0000 */
.L_x_7197:
        /* <DEDUP_REMOVED lines=28> */
.L_x_7193:
[----:B------:R-:W-:Y:S02]  /*13ed0*/  IMAD.MOV.U32 R17, RZ, RZ, RZ ;  /* 0x000000ffff117224 */ /* 0x000fe400078e00ff */
[----:B------:R-:W-:Y:S02]  /*13ee0*/  IMAD.U32 R16, RZ, RZ, UR6 ;  /* 0x00000006ff107e24 */ /* 0x000fe4000f8e00ff */
[----:B------:R-:W-:-:S07]  /*13ef0*/  IMAD.MOV.U32 R18, RZ, RZ, RZ ;  /* 0x000000ffff127224 */ /* 0x000fce00078e00ff */
.L_x_7198:
[----:B------:R-:W-:-:S13]  /*13f00*/  ISETP.NE.AND P0, PT, R5, RZ, PT ;  /* 0x000000ff0500720c */ /* 0x000fda0003f05270 */
[----:B------:R-:W0:Y:S01]  /*13f10*/  @!P0 S2R R3, SR_CgaCtaId ;  /* 0x0000000000038919 */ /* 0x000e220000008800 */
[----:B------:R-:W-:-:S04]  /*13f20*/  @!P0 MOV R2, 0x400 ;  /* 0x0000040000028802 */ /* 0x000fc80000000f00 */
[----:B0-----:R-:W-:-:S05]  /*13f30*/  @!P0 LEA R2, R3, R2, 0x18 ;  /* 0x0000000203028211 */ /* 0x001fca00078ec0ff */
[----:B------:R1:W-:Y:S01]  /*13f40*/  @!P0 STS.128 [R2+0x288d0], R16 ;  /* 0x0288d01002008388 */ /* 0x0003e20000000c00 */
[----:B------:R-:W-:Y:S06]  /*13f50*/  BAR.ARV 0x5, 0x180 ;  /* 0x0146000000007b1d */ /* 0x000fec0000002000 */
.L_x_7191:
        /* <DEDUP_REMOVED lines=8> */
[C---:B------:R-:W-:Y:S01]  /*13fe0*/  IMAD.SHL.U32 R31, R0.reuse, 0x8, RZ ;  /* 0x00000008001f7824 */ /* 0x040fe200078e00ff */
[----:B------:R-:W-:Y:S01]  /*13ff0*/  LOP3.LUT R4, R0, 0x7f, RZ, 0xc0, !PT ;  /* 0x0000007f00047812 */ /* 0x000fe200078ec0ff */
[----:B------:R-:W-:Y:S01]  /*14000*/  UMOV UR4, 0x400 ;  /* 0x0000040000047882 */ /* 0x000fe20000000000 */
[----:B------:R-:W-:Y:S01]  /*14010*/  BSSY B8, `(.L_x_7199) ;  /* 0x0000593000087945 */ /* 0x000fe20003800000 */
[----:B------:R-:W-:Y:S01]  /*14020*/  IMAD.MOV.U32 R29, RZ, RZ, 0x1 ;  /* 0x00000001ff1d7424 */ /* 0x000fe200078e00ff */
[C---:B------:R-:W-:Y:S01]  /*14030*/  LOP3.LUT R3, R31.reuse, 0x1f8, RZ, 0xc0, !PT ;  /* 0x000001f81f037812 */ /* 0x040fe200078ec0ff */
[----:B------:R-:W-:Y:S01]  /*14040*/  IMAD.SHL.U32 R36, R4, 0x8, RZ ;  /* 0x0000000804247824 */ /* 0x000fe200078e00ff */
[----:B------:R-:W-:Y:S01]  /*14050*/  LOP3.LUT R31, R31, 0x38, RZ, 0xc0, !PT ;  /* 0x000000381f1f7812 */ /* 0x000fe200078ec0ff */
[----:B------:R-:W-:Y:S01]  /*14060*/  IMAD.MOV.U32 R27, RZ, RZ, RZ ;  /* 0x000000ffff1b7224 */ /* 0x000fe200078e00ff */
[----:B------:R-:W-:Y:S01]  /*14070*/  LOP3.LUT R3, R3, 0x38, R0, 0x78, !PT ;  /* 0x0000003803037812 */ /* 0x000fe200078e7800 */
[----:B------:R-:W-:Y:S01]  /*14080*/  IMAD.MOV.U32 R28, RZ, RZ, 0x1 ;  /* 0x00000001ff1c7424 */ /* 0x000fe200078e00ff */
[----:B------:R-:W-:Y:S01]  /*14090*/  MOV R25, RZ ;  /* 0x000000ff00197202 */ /* 0x000fe20000000f00 */
[----:B------:R-:W-:Y:S01]  /*140a0*/  ULDC.64 UR40, c[0x0][0x198] ;  /* 0x0000660000287ab9 */ /* 0x000fe20000000a00 */
[----:B------:R-:W-:Y:S01]  /*140b0*/  LOP3.LUT R36, R3, 0x200, R36, 0xf8, !PT ;  /* 0x0000020003247812 */ /* 0x000fe200078ef824 */
[----:B------:R-:W-:Y:S01]  /*140c0*/  ULDC UR36, c[0x0][0xc] ;  /* 0x0000030000247ab9 */ /* 0x000fe20000000800 */
[----:B------:R-:W-:Y:S01]  /*140d0*/  LOP3.LUT R30, R31, 0x40, RZ, 0xfc, !PT ;  /* 0x000000401f1e7812 */ /* 0x000fe200078efcff */
[----:B0-----:R-:W-:-:S06]  /*140e0*/  ULEA UR4, UR5, UR4, 0x18 ;  /* 0x0000000405047291 */ /* 0x001fcc000f8ec03f */
[----:B------:R-:W-:Y:S01]  /*140f0*/  IMAD.U32 R22, RZ, RZ, UR4 ;  /* 0x00000004ff167e24 */ /* 0x000fe2000f8e00ff */
[----:B--2---:R-:W-:-:S05]  /*14100*/  LOP3.LUT R0, R2, 0x2, RZ, 0xfc, !PT ;  /* 0x0000000202007812 */ /* 0x004fca00078efcff */
[----:B------:R0:W-:Y:S04]  /*14110*/  STL [R1+0x2c], R0 ;  /* 0x00002c0001007387 */ /* 0x0001e80000100800 */
[----:B------:R1:W-:Y:S01]  /*14120*/  STL [R1+0x24], RZ ;  /* 0x000024ff01007387 */ /* 0x0003e20000100800 */
[----:B0-----:R-:W-:-:S05]  /*14130*/  IMAD R0, R36, 0x2, R22 ;  /* 0x0000000224007824 */ /* 0x001fca00078e0216 */
[----:B------:R1:W-:Y:S02]  /*14140*/  STL [R1+0x8], R0 ;  /* 0x0000080001007387 */ /* 0x0003e40000100800 */
.L_x_7298:
[----:B0-----:R-:W0:Y:S02]  /*14150*/  LDC.64 R2, c[0x0][0xc88] ;  /* 0x00032200ff027b82 */ /* 0x001e240000000a00 */
[----:B0-----:R-:W-:-:S05]  /*14160*/  IMAD.WIDE R2, R19, 0x4, R2 ;  /* 0x0000000413027825 */ /* 0x001fca00078e0202 */
[----:B-1----:R-:W1:Y:S01]  /*14170*/  LDG.E R33, desc[UR38][R2.64] ;  /* 0x0000002602217981 */ /* 0x002e62000c1e1900 */
[----:B------:R-:W-:Y:S05]  /*14180*/  YIELD ;  /* 0x0000000000007946 */ /* 0x000fea0003800000 */
[----:B------:R-:W-:Y:S01]  /*14190*/  ULDC.64 UR4, c[0x0][0xa28] ;  /* 0x00028a0000047ab9 */ /* 0x000fe20000000a00 */
[----:B------:R-:W-:Y:S01]  /*141a0*/  IMAD.MOV.U32 R9, RZ, RZ, RZ ;  /* 0x000000ffff097224 */ /* 0x000fe200078e00ff */
[----:B------:R-:W-:Y:S01]  /*141b0*/  ISETP.NE.U32.AND P0, PT, RZ, UR4, PT ;  /* 0x00000004ff007c0c */ /* 0x000fe2000bf05070 */
[----:B------:R-:W-:Y:S01]  /*141c0*/  IMAD.MOV.U32 R6, RZ, RZ, RZ ;  /* 0x000000ffff067224 */ /* 0x000fe200078e00ff */
[----:B------:R-:W-:Y:S01]  /*141d0*/  ULDC.64 UR8, c[0x0][0xa18] ;  /* 0x0002860000087ab9 */ /* 0x000fe20000000a00 */
[----:B------:R-:W-:Y:S01]  /*141e0*/  ULDC.64 UR6, c[0x0][0xa10] ;  /* 0x0002840000067ab9 */ /* 0x000fe20000000a00 */
[----:B------:R-:W-:-:S02]  /*141f0*/  ISETP.NE.AND.EX P0, PT, RZ, UR5, PT, P0 ;  /* 0x00000005ff007c0c */ /* 0x000fc4000bf05300 */
[----:B-1----:R-:W-:-:S11]  /*14200*/  SHF.R.S32.HI R0, RZ, 0x1f, R33 ;  /* 0x0000001fff007819 */ /* 0x002fd60000011421 */
        /* <DEDUP_REMOVED lines=12> */
[----:B------:R-:W-:Y:S02]  /*142d0*/  ISETP.NE.U32.AND P1, PT, RZ, UR6, PT ;  /* 0x00000006ff007c0c */ /* 0x000fe4000bf25070 */
[----:B-1----:R-:W-:-:S02]  /*142e0*/  IADD3 R2, P3, R23, UR4, RZ ;  /* 0x0000000417027c10 */ /* 0x002fc4000ff7e0ff */
[----:B------:R-:W-:Y:S02]  /*142f0*/  ISETP.NE.AND.EX P1, PT, RZ, UR7, PT, P1 ;  /* 0x00000007ff007c0c */ /* 0x000fe4000bf25310 */
[----:B------:R-:W-:Y:S02]  /*14300*/  IADD3.X R3, R24, UR5, RZ, P3, !PT ;  /* 0x0000000518037c10 */ /* 0x000fe40009ffe4ff */
[----:B------:R-:W-:-:S03]  /*14310*/  IADD3 R4, P4, R23, UR6, RZ ;  /* 0x0000000617047c10 */ /* 0x000fc6000ff9e0ff */
[----:B------:R-:W3:Y:S01]  /*14320*/  @P0 LDG.E R6, desc[UR38][R2.64] ;  /* 0x0000002602060981 */ /* 0x000ee2000c1e1900 */
[----:B------:R-:W-:Y:S01]  /*14330*/  ULDC UR4, c[0x0][0x288] ;  /* 0x0000a20000047ab9 */ /* 0x000fe20000000800 */
[----:B------:R-:W-:Y:S01]  /*14340*/  IADD3.X R5, R24, UR7, RZ, P4, !PT ;  /* 0x0000000718057c10 */ /* 0x000fe2000a7fe4ff */
[----:B------:R-:W-:Y:S01]  /*14350*/  IMAD.U32 R8, RZ, RZ, UR4 ;  /* 0x00000004ff087e24 */ /* 0x000fe2000f8e00ff */
[----:B------:R-:W-:-:S03]  /*14360*/  ULDC.64 UR4, c[0x0][0x418] ;  /* 0x0001060000047ab9 */ /* 0x000fc60000000a00 */
[----:B------:R-:W5:Y:S04]  /*14370*/  @P1 LDG.E R0, desc[UR38][R4.64] ;  /* 0x0000002604001981 */ /* 0x000f68000c1e1900 */
[----:B---3--:R0:W-:Y:S02]  /*14380*/  STL [R1+0x10], R6 ;  /* 0x0000100601007387 */ /* 0x0081e40000100800 */
[----:B0-----:R-:W-:-:S04]  /*14390*/  @P2 IADD3 R6, P3, R23, UR8, RZ ;  /* 0x0000000817062c10 */ /* 0x001fc8000ff7e0ff */
[----:B------:R-:W-:-:S05]  /*143a0*/  @P2 IADD3.X R7, R24, UR9, RZ, P3, !PT ;  /* 0x0000000918072c10 */ /* 0x000fca0009ffe4ff */
[----:B------:R0:W3:Y:S01]  /*143b0*/  @P2 LDG.E R8, desc[UR38][R6.64] ;  /* 0x0000002606082981 */ /* 0x0000e2000c1e1900 */
[----:B------:R-:W-:-:S03]  /*143c0*/  UISETP.NE.U32.AND UP0, UPT, UR4, URZ, UPT ;  /* 0x0000003f0400728c */ /* 0x000fc6000bf05070 */
[----:B------:R-:W-:Y:S01]  /*143d0*/  ULDC UR4, c[0x0][0x424] ;  /* 0x0001090000047ab9 */ /* 0x000fe20000000800 */
[----:B------:R-:W-:-:S03]  /*143e0*/  UISETP.NE.AND.EX UP0, UPT, UR5, URZ, UPT, UP0 ;  /* 0x0000003f0500728c */ /* 0x000fc6000bf05300 */
[----:B------:R-:W-:Y:S01]  /*143f0*/  ULDC UR5, c[0x0][0x2f0] ;  /* 0x0000bc0000057ab9 */ /* 0x000fe20000000800 */
[----:B------:R-:W-:-:S04]  /*14400*/  USEL UR4, UR4, 0x1, UP0 ;  /* 0x0000000104047887 */ /* 0x000fc80008000000 */
[----:B------:R-:W-:Y:S01]  /*14410*/  UIMAD UR4, UR4, UR5, URZ ;  /* 0x00000005040472a4 */ /* 0x000fe2000f8e023f */
[----:B--2---:R-:W-:Y:S02]  /*14420*/  STL [R1], R9 ;  /* 0x0000000901007387 */ /* 0x004fe40000100800 */
[----:B------:R-:W-:Y:S02]  /*14430*/  ULDC UR5, c[0x0][0x348] ;  /* 0x0000d20000057ab9 */ /* 0x000fe40000000800 */
[----:B0-----:R-:W-:Y:S01]  /*14440*/  IMAD.U32 R6, RZ, RZ, UR5 ;  /* 0x00000005ff067e24 */ /* 0x001fe2000f8e00ff */
        /* <DEDUP_REMOVED lines=8> */
.L_x_7200:
        /* <DEDUP_REMOVED lines=9> */
.L_x_7201:
        /* <DEDUP_REMOVED lines=9> */
.L_x_7202:
[----:B-1----:R-:W2:Y:S04]  /*145f0*/  @P1 LDG.E R3, desc[UR38][R4.64] ;  /* 0x0000002604031981 */ /* 0x002ea8000c1e1900 */
[----:B0-----:R-:W2:Y:S01]  /*14600*/  @P1 LDG.E R2, desc[UR38][R4.64+0x4] ;  /* 0x0000042604021981 */ /* 0x001ea2000c1e1900 */
[----:B------:R-:W-:Y:S01]  /*14610*/  BSSY B0, `(.L_x_7203) ;  /* 0x000011a000007945 */ /* 0x000fe20003800000 */
[----:B--2---:R-:W-:Y:S01]  /*14620*/  @P1 IADD3 R6, -R3, R2, RZ ;  /* 0x0000000203061210 */ /* 0x004fe20007ffe1ff */
[----:B-----5:R-:W-:-:S04]  /*14630*/  IMAD.IADD R3, R8, 0x1, -R9 ;  /* 0x0000000108037824 */ /* 0x020fc800078e0a09 */
[----:B------:R-:W-:-:S04]  /*14640*/  IMAD.IADD R37, R3, 0x1, R6 ;  /* 0x0000000103257824 */ /* 0x000fc800078e0206 */
[----:B------:R-:W-:-:S05]  /*14650*/  VIADD R2, R37, 0x7f ;  /* 0x0000007f25027836 */ /* 0x000fca0000000000 */
[----:B------:R-:W-:-:S04]  /*14660*/  SHF.R.S32.HI R7, RZ, 0x1f, R2 ;  /* 0x0000001fff077819 */ /* 0x000fc80000011402 */
[----:B------:R-:W-:-:S04]  /*14670*/  LEA.HI R4, R7, R2, RZ, 0x7 ;  /* 0x0000000207047211 */ /* 0x000fc800078f38ff */
[----:B------:R-:W-:Y:S01]  /*14680*/  LOP3.LUT R2, R4, 0xffffff80, RZ, 0xc0, !PT ;  /* 0xffffff8004027812 */ /* 0x000fe200078ec0ff */
[----:B------:R0:W-:Y:S03]  /*14690*/  STL [R1+0x20], R4 ;  /* 0x0000200401007387 */ /* 0x0001e60000100800 */
[----:B------:R-:W-:Y:S01]  /*146a0*/  VIADDMNMX R7, R2, -R3, R6, PT ;  /* 0x8000000302077246 */ /* 0x000fe20003800106 */
[----:B------:R-:W-:-:S05]  /*146b0*/  IMAD.MOV R2, RZ, RZ, -R3 ;  /* 0x000000ffff027224 */ /* 0x000fca00078e0a03 */
[----:B------:R-:W-:-:S04]  /*146c0*/  VIMNMX R2, RZ, R2, !PT ;  /* 0x00000002ff027248 */ /* 0x000fc80007fe0100 */
[----:B------:R-:W-:Y:S02]  /*146d0*/  ISETP.GT.AND P0, PT, R7, R2, PT ;  /* 0x000000020700720c */ /* 0x000fe40003f04270 */
[----:B0-----:R-:W-:-:S11]  /*146e0*/  SHF.R.U32.HI R4, RZ, 0x7, R2 ;  /* 0x00000007ff047819 */ /* 0x001fd60000011602 */
        /* <DEDUP_REMOVED lines=15> */
.L_x_7396:
[----:B-1----:R-:W-:Y:S02]  /*147e0*/  ISETP.NE.AND P0, PT, R14, RZ, PT ;  /* 0x000000ff0e00720c */ /* 0x002fe40003f05270 */
[----:B------:R-:W-:-:S11]  /*147f0*/  PLOP3.LUT P6, PT, PT, PT, PT, 0x8, 0x0 ;  /* 0x000000000000781c */ /* 0x000fd60003fce170 */
[----:B------:R-:W-:Y:S05]  /*14800*/  @P0 BRA `(.L_x_7206) ;  /* 0x00000000000c0947 */ /* 0x000fea0003800000 */
[----:B------:R-:W-:-:S03]  /*14810*/  UMOV UR4, 0xffffffff ;  /* 0xffffffff00047882 */ /* 0x000fc60000000000 */
[----:B------:R-:W-:Y:S05]  /*14820*/  BRA.DIV UR4, `(.L_x_7207) ;  /* 0x0000006e04c07947 */ /* 0x000fea000b800000 */
[----:B------:R-:W-:-:S13]  /*14830*/  ELECT P6, URZ, PT ;  /* 0x00000000003f782f */ /* 0x000fda00038c0000 */
.L_x_7206:
        /* <DEDUP_REMOVED lines=9> */
.L_x_7399:
[----:B------:R-:W-:Y:S05]  /*148d0*/  BSYNC B1 ;  /* 0x0000000000017941 */ /* 0x000fea0003800000 */
.L_x_7208:
[----:B------:R-:W-:Y:S04]  /*148e0*/  BSSY B1, `(.L_x_7210) ;  /* 0x000006e000017945 */ /* 0x000fe80003800000 */
[----:B------:R-:W-:Y:S05]  /*148f0*/  @!P6 BRA `(.L_x_7211) ;  /* 0x0000000400b0e947 */ /* 0x000fea0003800000 */
[----:B0-----:R-:W-:Y:S01]  /*14900*/  IMAD R5, R27, 0x8, R22 ;  /* 0x000000081b057824 */ /* 0x001fe200078e0216 */
[----:B------:R-:W-:Y:S01]  /*14910*/  SHF.L.U32 R6, R29, 0x1f, RZ ;  /* 0x0000001f1d067819 */ /* 0x000fe200000006ff */
[----:B------:R-:W0:Y:S01]  /*14920*/  S2R R7, SR_TID.X ;  /* 0x0000000000077919 */ /* 0x000e220000002100 */
[----:B------:R-:W-:Y:S02]  /*14930*/  BSSY B2, `(.L_x_7212) ;  /* 0x0000005000027945 */ /* 0x000fe40003800000 */
[----:B------:R-:W1:Y:S01]  /*14940*/  SYNCS.PHASECHK.TRANS64.TRYWAIT P0, [R5+URZ+0x288a0], R6 ;  /* 0x0288a006050075a7 */ /* 0x000e62000800017f */
[----:B0-----:R-:W-:-:S04]  /*14950*/  LOP3.LUT R7, R7, 0x7f, RZ, 0xc0, !PT ;  /* 0x0000007f07077812 */ /* 0x001fc800078ec0ff */
[----:B------:R-:W-:Y:S01]  /*14960*/  ISETP.NE.AND P1, PT, R7, RZ, PT ;  /* 0x000000ff0700720c */ /* 0x000fe20003f25270 */
[----:B-1----:R-:W-:-:S12]  /*14970*/  @!P0 BRA `(.L_x_7213) ;  /* 0x0000006c00a08947 */ /* 0x002fd80003800000 */
.L_x_7400:
[----:B------:R-:W-:Y:S05]  /*14980*/  BSYNC B2 ;  /* 0x0000000000027941 */ /* 0x000fea0003800000 */
.L_x_7212:
[----:B------:R-:W-:Y:S04]  /*14990*/  BSSY B2, `(.L_x_7214) ;  /* 0x0000009000027945 */ /* 0x000fe80003800000 */
[----:B------:R-:W-:Y:S05]  /*149a0*/  @P1 BRA `(.L_x_7215) ;  /* 0x00000000001c1947 */ /* 0x000fea0003800000 */
[----:B------:R-:W1:Y:S01]  /*149b0*/  S2R R8, SR_TID.X ;  /* 0x0000000000087919 */ /* 0x000e620000002100 */
[----:B------:R-:W-:-:S04]  /*149c0*/  IMAD.MOV.U32 R7, RZ, RZ, 0x8000 ;  /* 0x00008000ff077424 */ /* 0x000fc800078e00ff */
[----:B------:R2:W-:Y:S01]  /*149d0*/  SYNCS.ARRIVE.TRANS64 RZ, [R5+URZ+0x28890], R7 ;  /* 0x0288900705ff79a7 */ /* 0x0005e2000800003f */
[----:B-1----:R-:W-:-:S04]  /*149e0*/  LOP3.LUT R8, R8, 0x1f, RZ, 0xc0, !PT ;  /* 0x0000001f08087812 */ /* 0x002fc800078ec0ff */
[----:B------:R-:W-:-:S13]  /*149f0*/  ISETP.NE.AND P0, PT, R8, RZ, PT ;  /* 0x000000ff0800720c */ /* 0x000fda0003f05270 */
[----:B--2---:R-:W-:Y:S05]  /*14a00*/  @!P0 BRA `(.L_x_7215) ;  /* 0x0000000000048947 */ /* 0x004fea0003800000 */
[----:B------:R-:W-:Y:S01]  /*14a10*/  BPT.TRAP 0x1 ;  /* 0x000000040000795c */ /* 0x000fe20000300000 */
.L_x_7215:
[----:B------:R-:W-:Y:S05]  /*14a20*/  BSYNC B2 ;  /* 0x0000000000027941 */ /* 0x000fea0003800000 */
.L_x_7214:
[----:B------:R-:W-:Y:S01]  /*14a30*/  IMAD.MOV.U32 R12, RZ, RZ, RZ ;  /* 0x000000ffff0c7224 */ /* 0x000fe200078e00ff */
[----:B------:R-:W-:Y:S01]  /*14a40*/  LEA R7, R3, R0, 0x7 ;  /* 0x0000000003077211 */ /* 0x000fe200078e38ff */
[C---:B------:R-:W-:Y:S01]  /*14a50*/  IMAD R8, R27.reuse, 0x8000, R22 ;  /* 0x000080001b087824 */ /* 0x040fe200078e0216 */
[----:B------:R-:W-:Y:S01]  /*14a60*/  UIADD3 UR4, UP0, UR40, 0x570, URZ ;  /* 0x0000057028047890 */ /* 0x000fe2000ff1e03f */
[----:B------:R-:W-:Y:S01]  /*14a70*/  PLOP3.LUT P0, PT, PT, PT, PT, 0x80, 0x0 ;  /* 0x000000000000781c */ /* 0x000fe20003f0f070 */
[----:B------:R-:W-:Y:S01]  /*14a80*/  IMAD.SHL.U32 R9, R27, 0x4000, RZ ;  /* 0x000040001b097824 */ /* 0x000fe200078e00ff */
[----:B------:R-:W-:Y:S01]  /*14a90*/  R2UR UR10, R12 ;  /* 0x000000000c0a72ca */ /* 0x000fe200000e0000 */
[----:B------:R-:W-:Y:S01]  /*14aa0*/  VIADD R7, R7, 0xffffff80 ;  /* 0xffffff8007077836 */ /* 0x000fe20000000000 */
[----:B------:R-:W-:Y:S01]  /*14ab0*/  UIADD3.X UR5, URZ, UR41, URZ, UP0, !UPT ;  /* 0x000000293f057290 */ /* 0x000fe200087fe43f */
[----:B------:R-:W-:Y:S01]  /*14ac0*/  VIADD R10, R5, 0x28890 ;  /* 0x00028890050a7836 */ /* 0x000fe20000000000 */
[----:B------:R-:W-:Y:S01]  /*14ad0*/  UMOV UR6, 0x0 ;  /* 0x0000000000067882 */ /* 0x000fe20000000000 */
[----:B------:R-:W-:Y:S01]  /*14ae0*/  VIADD R11, R8, 0x18400 ;  /* 0x00018400080b7836 */ /* 0x000fe20000000000 */
[----:B------:R-:W-:-:S09]  /*14af0*/  UMOV UR7, 0x12f00000 ;  /* 0x12f0000000077882 */ /* 0x000fd20000000000 */
.L_x_7216:
        /* <DEDUP_REMOVED lines=16> */
.L_x_7217:
        /* <DEDUP_REMOVED lines=13> */
.L_x_7401:
[----:B------:R-:W-:Y:S05]  /*14cd0*/  BSYNC B2 ;  /* 0x0000000000027941 */ /* 0x000fea0003800000 */
.L_x_7218:
[----:B------:R-:W-:Y:S01]  /*14ce0*/  BSSY B2, `(.L_x_7220) ;  /* 0x000000b000027945 */ /* 0x000fe20003800000 */
[----:B------:R-:W-:Y:S02]  /*14cf0*/  IMAD.MOV.U32 R10, RZ, RZ, 0x0 ;  /* 0x00000000ff0a7424 */ /* 0x000fe400078e00ff */
[----:B------:R-:W-:Y:S01]  /*14d00*/  IMAD.MOV.U32 R11, RZ, RZ, 0x12f00000 ;  /* 0x12f00000ff0b7424 */ /* 0x000fe200078e00ff */
[----:B------:R-:W-:Y:S06]  /*14d10*/  @P1 BRA `(.L_x_7221) ;  /* 0x00000000001c1947 */ /* 0x000fec0003800000 */
[----:B------:R-:W2:Y:S01]  /*14d20*/  S2R R8, SR_TID.X ;  /* 0x0000000000087919 */ /* 0x000ea20000002100 */
[----:B01----:R-:W-:-:S04]  /*14d30*/  IMAD.MOV.U32 R6, RZ, RZ, 0x8000 ;  /* 0x00008000ff067424 */ /* 0x003fc800078e00ff */
[----:B------:R3:W-:Y:S01]  /*14d40*/  SYNCS.ARRIVE.TRANS64 RZ, [R5+URZ+0x288b0], R6 ;  /* 0x0288b00605ff79a7 */ /* 0x0007e2000800003f */
[----:B--2---:R-:W-:-:S04]  /*14d50*/  LOP3.LUT R8, R8, 0x1f, RZ, 0xc0, !PT ;  /* 0x0000001f08087812 */ /* 0x004fc800078ec0ff */
[----:B------:R-:W-:-:S13]  /*14d60*/  ISETP.NE.AND P0, PT, R8, RZ, PT ;  /* 0x000000ff0800720c */ /* 0x000fda0003f05270 */
[----:B---3--:R-:W-:Y:S05]  /*14d70*/  @!P0 BRA `(.L_x_7221) ;  /* 0x0000000000048947 */ /* 0x008fea0003800000 */
[----:B------:R-:W-:Y:S01]  /*14d80*/  BPT.TRAP 0x1 ;  /* 0x000000040000795c */ /* 0x000fe20000300000 */
.L_x_7221:
[----:B------:R-:W-:Y:S05]  /*14d90*/  BSYNC B2 ;  /* 0x0000000000027941 */ /* 0x000fea0003800000 */
.L_x_7220:
[----:B------:R-:W-:Y:S01]  /*14da0*/  R2UR UR10, R12 ;  /* 0x000000000c0a72ca */ /* 0x000fe200000e0000 */
[----:B------:R-:W-:Y:S01]  /*14db0*/  IMAD R9, R9, 0x2, R22 ;  /* 0x0000000209097824 */ /* 0x000fe200078e0216 */
[----:B------:R-:W-:Y:S01]  /*14dc0*/  R2UR UR6, R10 ;  /* 0x000000000a0672ca */ /* 0x000fe200000e0000 */
[----:B------:R-:W-:Y:S01]  /*14dd0*/  UIADD3 UR4, UP0, UR40, 0x670, URZ ;  /* 0x0000067028047890 */ /* 0x000fe2000ff1e03f */
[----:B------:R-:W-:Y:S01]  /*14de0*/  R2UR UR7, R11 ;  /* 0x000000000b0772ca */ /* 0x000fe200000e0000 */
[----:B01----:R-:W-:Y:S01]  /*14df0*/  VIADD R6, R9, 0x400 ;  /* 0x0000040009067836 */ /* 0x003fe20000000000 */
[----:B------:R-:W-:Y:S01]  /*14e00*/  PLOP3.LUT P0, PT, PT, PT, PT, 0x80, 0x0 ;  /* 0x000000000000781c */ /* 0x000fe20003f0f070 */
[----:B------:R-:W-:Y:S01]  /*14e10*/  UIADD3.X UR5, URZ, UR41, URZ, UP0, !UPT ;  /* 0x000000293f057290 */ /* 0x000fe200087fe43f */
[----:B------:R-:W-:-:S11]  /*14e20*/  IADD3 R5, R5, 0x288b0, RZ ;  /* 0x000288b005057810 */ /* 0x000fd60007ffe0ff */
.L_x_7222:
        /* <DEDUP_REMOVED lines=15> */
.L_x_7223:
        /* <DEDUP_REMOVED lines=10> */
.L_x_7211:
[----:B------:R-:W-:Y:S05]  /*14fc0*/  BSYNC B1 ;  /* 0x0000000000017941 */ /* 0x000fea0003800000 */
.L_x_7210:
        /* <DEDUP_REMOVED lines=9> */
.L_x_7238:
        /* <DEDUP_REMOVED lines=11> */
.L_x_7402:
[----:B------:R-:W-:Y:S05]  /*15110*/  BSYNC B2 ;  /* 0x0000000000027941 */ /* 0x000fea0003800000 */
.L_x_7226:
        /* <DEDUP_REMOVED lines=9> */
.L_x_7229:
[----:B------:R-:W-:Y:S05]  /*151b0*/  BSYNC B2 ;  /* 0x0000000000027941 */ /* 0x000fea0003800000 */
.L_x_7228:
        /* <DEDUP_REMOVED lines=11> */
.L_x_7230:
        /* <DEDUP_REMOVED lines=10> */
[----:B------:R-:W-:Y:S01]  /*15310*/  MOV R13, 0x40 ;  /* 0x00000040000d7802 */ /* 0x000fe20000000f00 */
[----:B------:R-:W-:Y:S01]  /*15320*/  VIADD R10, R6, 0x1c400 ;  /* 0x0001c400060a7836 */ /* 0x000fe20000000000 */
[----:B------:R-:W-:Y:S01]  /*15330*/  PLOP3.LUT P1, PT, PT, PT, PT, 0x80, 0x0 ;  /* 0x000000000000781c */ /* 0x000fe20003f2f070 */
[----:B------:R-:W-:Y:S01]  /*15340*/  UMOV UR6, 0x0 ;  /* 0x0000000000067882 */ /* 0x000fe20000000000 */
[----:B------:R-:W-:Y:S01]  /*15350*/  R2UR UR10, R13 ;  /* 0x000000000d0a72ca */ /* 0x000fe200000e0000 */
[----:B------:R-:W-:-:S14]  /*15360*/  UMOV UR7, 0x12f00000 ;  /* 0x12f0000000077882 */ /* 0x000fdc0000000000 */
.L_x_7231:
        /* <DEDUP_REMOVED lines=13> */
.L_x_7403:
[----:B------:R-:W-:Y:S05]  /*15440*/  BSYNC B2 ;  /* 0x0000000000027941 */ /* 0x000fea0003800000 */
.L_x_7232:
        /* <DEDUP_REMOVED lines=11> */
.L_x_7235:
[----:B------:R-:W-:Y:S05]  /*15500*/  BSYNC B2 ;  /* 0x0000000000027941 */ /* 0x000fea0003800000 */
.L_x_7234:
        /* <DEDUP_REMOVED lines=8> */
.L_x_7236:
        /* <DEDUP_REMOVED lines=15> */
.L_x_7237:
        /* <DEDUP_REMOVED lines=10> */
.L_x_7225:
[----:B------:R-:W-:Y:S05]  /*15720*/  BSYNC B1 ;  /* 0x0000000000017941 */ /* 0x000fea0003800000 */
.L_x_7224:
        /* <DEDUP_REMOVED lines=8> */
.L_x_7204:
[----:B------:R-:W-:Y:S05]  /*157b0*/  BSYNC B0 ;  /* 0x0000000000007941 */ /* 0x000fea0003800000 */
.L_x_7203:
[----:B------:R-:W-:Y:S05]  /*157c0*/  @!P0 WARPSYNC.ALL ;  /* 0x0000000000008948 */ /* 0x000fea0003800000 */
[----:B------:R-:W-:Y:S01]  /*157d0*/  @!P0 BAR.SYNC.DEFER_BLOCKING 0xc, 0x180 ;  /* 0x0306000000008b1d */ /* 0x000fe20000010000 */
[----:B------:R-:W-:-:S05]  /*157e0*/  ISETP.GT.AND P0, PT, R37, RZ, PT ;  /* 0x000000ff2500720c */ /* 0x000fca0003f04270 */
[----:B------:R-:W-:Y:S08]  /*157f0*/  BSSY B7, `(.L_x_7239) ;  /* 0x0000376000077945 */ /* 0x000ff00003800000 */
        /* <DEDUP_REMOVED lines=18> */
.L_x_7240:
        /* <DEDUP_REMOVED lines=9> */
[----:B0-----:R-:W-:Y:S01]  /*159b0*/  MOV R5, UR7 ;  /* 0x0000000700057c02 */ /* 0x001fe20008000f00 */
        /* <DEDUP_REMOVED lines=10> */
.L_x_7243:
[----:B------:R-:W-:Y:S05]  /*15a60*/  BSYNC B6 ;  /* 0x0000000000067941 */ /* 0x000fea0003800000 */
.L_x_7242:
        /* <DEDUP_REMOVED lines=11> */
[----:B0-----:R-:W-:Y:S02]  /*15b20*/  IMAD.U32 R5, RZ, RZ, UR7 ;  /* 0x00000007ff057e24 */ /* 0x001fe4000f8e00ff */
        /* <DEDUP_REMOVED lines=8> */
.L_x_7246:
        /* <DEDUP_REMOVED lines=15> */
.L_x_7245:
[----:B------:R-:W-:Y:S05]  /*15ca0*/  BSYNC B6 ;  /* 0x0000000000067941 */ /* 0x000fea0003800000 */
.L_x_7244:
[----:B------:R-:W2:Y:S01]  /*15cb0*/  LDL R26, [R1+0x20] ;  /* 0x00002000011a7983 */ /* 0x000ea20000100800 */
[----:B------:R-:W-:Y:S01]  /*15cc0*/  ULDC.64 UR4, c[0x0][0x9f8] ;  /* 0x00027e0000047ab9 */ /* 0x000fe20000000a00 */
[----:B------:R-:W1:Y:S01]  /*15cd0*/  LDC R7, c[0x0][0x430] ;  /* 0x00010c00ff077b82 */ /* 0x000e620000000800 */
[----:B------:R-:W-:Y:S01]  /*15ce0*/  ISETP.NE.U32.AND P0, PT, RZ, UR4, PT ;  /* 0x00000004ff007c0c */ /* 0x000fe2000bf05070 */
[----:B------:R-:W0:Y:S03]  /*15cf0*/  LDL R21, [R1] ;  /* 0x0000000001157983 */ /* 0x000e260000100800 */
[----:B------:R-:W-:Y:S01]  /*15d00*/  ISETP.NE.AND.EX P0, PT, RZ, UR5, PT, P0 ;  /* 0x00000005ff007c0c */ /* 0x000fe2000bf05300 */
[----:B------:R-:W3:Y:S01]  /*15d10*/  LDL R20, [R1+0x2c] ;  /* 0x00002c0001147983 */ /* 0x000ee20000100800 */
[----:B------:R-:W4:Y:S11]  /*15d20*/  S2R R35, SR_TID.X ;  /* 0x0000000000237919 */ /* 0x000f360000002100 */
[----:B------:R-:W-:Y:S01]  /*15d30*/  @P0 IADD3 R2, P1, R23, UR4, RZ ;  /* 0x0000000417020c10 */ /* 0x000fe2000ff3e0ff */
[----:B------:R-:W4:Y:S01]  /*15d40*/  S2R R0, SR_TID.X ;  /* 0x0000000000007919 */ /* 0x000f220000002100 */
[----:B------:R-:W-:-:S02]  /*15d50*/  ULDC UR4, c[0x0][0x2f4] ;  /* 0x0000bd0000047ab9 */ /* 0x000fc40000000800 */
[----:B------:R-:W-:-:S05]  /*15d60*/  @P0 IADD3.X R3, R24, UR5, RZ, P1, !PT ;  /* 0x0000000518030c10 */ /* 0x000fca0008ffe4ff */
[----:B------:R0:W3:Y:S01]  /*15d70*/  @P0 LDG.E R34, desc[UR38][R2.64] ;  /* 0x0000002602220981 */ /* 0x0000e2000c1e1900 */
[----:B-1----:R-:W-:-:S13]  /*15d80*/  ISETP.NE.AND P1, PT, R7, 0x1, PT ;  /* 0x000000010700780c */ /* 0x002fda0003f25270 */
[----:B------:R-:W1:Y:S01]  /*15d90*/  @P1 LDC R6, c[0x0][0x434] ;  /* 0x00010d00ff061b82 */ /* 0x000e620000000800 */
[----:B----4-:R-:W-:-:S04]  /*15da0*/  LOP3.LUT R35, R35, 0x7f, RZ, 0xc0, !PT ;  /* 0x0000007f23237812 */ /* 0x010fc800078ec0ff */
[----:B------:R-:W-:Y:S01]  /*15db0*/  SHF.R.U32.HI R35, RZ, 0x3, R35 ;  /* 0x00000003ff237819 */ /* 0x000fe20000011623 */
[----:B------:R-:W-:-:S05]  /*15dc0*/  IMAD.SHL.U32 R0, R0, 0x10, RZ ;  /* 0x0000001000007824 */ /* 0x000fca00078e00ff */
[----:B------:R-:W-:Y:S02]  /*15dd0*/  LOP3.LUT R0, R0, 0x70, RZ, 0xc0, !PT ;  /* 0x0000007000007812 */ /* 0x000fe400078ec0ff */
[----:B------:R-:W-:Y:S01]  /*15de0*/  LOP3.LUT R32, R32, 0xfffffffb, RZ, 0xc0, !PT ;  /* 0xfffffffb20207812 */ /* 0x000fe200078ec0ff */
[----:B------:R-:W-:Y:S01]  /*15df0*/  UMOV UR5, 0xffffffff ;  /* 0xffffffff00057882 */ /* 0x000fe20000000000 */
[----:B--2---:R-:W-:-:S05]  /*15e00*/  LEA.HI.SX32 R26, R26, 0xffffffff, 0x19 ;  /* 0xffffffff1a1a7811 */ /* 0x004fca00078fcaff */
[----:B------:R-:W-:-:S05]  /*15e10*/  IMAD.SHL.U32 R8, R26, 0x80, RZ ;  /* 0x000000801a087824 */ /* 0x000fca00078e00ff */
[----:B------:R-:W-:Y:S02]  /*15e20*/  LOP3.LUT R4, R8, R35, R0, 0xfe, !PT ;  /* 0x0000002308047212 */ /* 0x000fe400078efe00 */
[----:B------:R-:W2:Y:S02]  /*15e30*/  @P1 LDC R0, c[0x0][0x438] ;  /* 0x00010e00ff001b82 */ /* 0x000ea40000000800 */
[C---:B------:R-:W-:Y:S01]  /*15e40*/  ISETP.GE.AND P0, PT, R4.reuse, R37, PT ;  /* 0x000000250400720c */ /* 0x040fe20003f06270 */
[----:B0-----:R-:W-:-:S04]  /*15e50*/  IMAD.IADD R5, R4, 0x1, R21 ;  /* 0x0000000104057824 */ /* 0x001fc800078e0215 */
[----:B-1----:R-:W-:-:S08]  /*15e60*/  @P1 IMAD.HI.U32 R6, R5, R6, RZ ;  /* 0x0000000605061227 */ /* 0x002fd000078e00ff */
[----:B------:R-:W0:Y:S01]  /*15e70*/  @!P0 LDC.64 R2, c[0x0][0x428] ;  /* 0x00010a00ff028b82 */ /* 0x000e220000000a00 */
[----:B------:R-:W-:Y:S01]  /*15e80*/  IMAD.MOV.U32 R4, RZ, RZ, R5 ;  /* 0x000000ffff047224 */ /* 0x000fe200078e0005 */
[----:B---3--:R-:W-:Y:S02]  /*15e90*/  SHF.R.S32.HI R9, RZ, 0x1f, R34 ;  /* 0x0000001fff097819 */ /* 0x008fe40000011422 */
[----:B--2---:R-:W-:-:S05]  /*15ea0*/  @P1 SHF.R.U32.HI R4, RZ, R0, R6 ;  /* 0x00000000ff041219 */ /* 0x004fca0000011606 */
[----:B------:R-:W-:-:S04]  /*15eb0*/  IMAD.MOV R0, RZ, RZ, -R4 ;  /* 0x000000ffff007224 */ /* 0x000fc800078e0a04 */
[----:B------:R-:W-:Y:S01]  /*15ec0*/  IMAD R0, R7, R0, R5 ;  /* 0x0000000007007224 */ /* 0x000fe200078e0205 */
[--C-:B------:R-:W-:Y:S01]  /*15ed0*/  @!P0 SHF.R.S32.HI R5, RZ, 0x1f, R4.reuse ;  /* 0x0000001fff058819 */ /* 0x100fe20000011404 */
[-C--:B0-----:R-:W-:Y:S02]  /*15ee0*/  @!P0 IMAD R6, R9, R2.reuse, RZ ;  /* 0x0000000209068224 */ /* 0x081fe400078e02ff */
[----:B------:R-:W-:-:S04]  /*15ef0*/  @!P0 IMAD.WIDE.U32 R4, R34, R2, R4 ;  /* 0x0000000222048225 */ /* 0x000fc800078e0004 */
[----:B------:R-:W-:Y:S02]  /*15f00*/  @!P0 IMAD R6, R34, R3, R6 ;  /* 0x0000000322068224 */ /* 0x000fe400078e0206 */
[----:B------:R-:W0:Y:S02]  /*15f10*/  @!P0 LDC.64 R2, c[0x0][0x418] ;  /* 0x00010600ff028b82 */ /* 0x000e240000000a00 */
[----:B------:R-:W-:Y:S01]  /*15f20*/  @!P0 IMAD.IADD R6, R5, 0x1, R6 ;  /* 0x0000000105068824 */ /* 0x000fe200078e0206 */
[----:B------:R-:W-:Y:S01]  /*15f30*/  ISETP.NE.AND P2, PT, R20, 0x3, PT ;  /* 0x000000031400780c */ /* 0x000fe20003f45270 */
[----:B------:R1:W-:Y:S01]  /*15f40*/  STL [R1+0x4], R9 ;  /* 0x0000040901007387 */ /* 0x0003e20000100800 */
[----:B0-----:R-:W-:-:S04]  /*15f50*/  @!P0 LEA R2, P1, R4, R2, 0x2 ;  /* 0x0000000204028211 */ /* 0x001fc800078210ff */
[----:B------:R-:W-:Y:S01]  /*15f60*/  @!P0 LEA.HI.X R3, R4, R3, R6, 0x2, P1 ;  /* 0x0000000304038211 */ /* 0x000fe200008f1406 */
[----:B------:R-:W-:-:S06]  /*15f70*/  IMAD.MOV.U32 R4, RZ, RZ, RZ ;  /* 0x000000ffff047224 */ /* 0x000fcc00078e00ff */
[----:B------:R1:W5:Y:S01]  /*15f80*/  @!P0 LDG.E R4, desc[UR38][R2.64] ;  /* 0x0000002602048981 */ /* 0x000362000c1e1900 */
[----:B------:R-:W-:Y:S02]  /*15f90*/  ISETP.GE.AND P0, PT, R31, UR4, PT ;  /* 0x000000041f007c0c */ /* 0x000fe4000bf06270 */
[----:B------:R-:W-:-:S04]  /*15fa0*/  @P2 LOP3.LUT R32, R32, 0x4, RZ, 0xfc, !PT ;  /* 0x0000000420202812 */ /* 0x000fc800078efcff */
[----:B------:R-:W-:-:S07]  /*15fb0*/  LOP3.LUT R32, R32, 0xfffffffd, RZ, 0xc0, !PT ;  /* 0xfffffffd20207812 */ /* 0x000fce00078ec0ff */
[----:B------:R-:W-:Y:S02]  /*15fc0*/  @P0 LOP3.LUT R32, R32, 0x2, RZ, 0xfc, !PT ;  /* 0x0000000220200812 */ /* 0x000fe400078efcff */
[----:B------:R-:W-:Y:S02]  /*15fd0*/  ISETP.GE.AND P0, PT, R30, UR4, PT ;  /* 0x000000041e007c0c */ /* 0x000fe4000bf06270 */
[----:B------:R-:W-:-:S11]  /*15fe0*/  LOP3.LUT R32, R32, 0xfffffffe, RZ, 0xc0, !PT ;  /* 0xfffffffe20207812 */ /* 0x000fd600078ec0ff */
[----:B------:R-:W-:Y:S01]  /*15ff0*/  @P0 LOP3.LUT R32, R32, 0x1, RZ, 0xfc, !PT ;  /* 0x0000000120200812 */ /* 0x000fe200078efcff */
[----:B-1----:R-:W-:Y:S06]  /*16000*/  BRA.DIV UR5, `(.L_x_7247) ;  /* 0x0000005a054c7947 */ /* 0x002fec000b800000 */
.L_x_7406:
[----:B------:R-:W-:Y:S01]  /*16010*/  SHF.R.S32.HI R35, RZ, 0x1f, R18 ;  /* 0x0000001fff237819 */ /* 0x000fe20000011412 */
[----:B------:R-:W-:Y:S06]  /*16020*/  @!P2 BRA `(.L_x_7248) ;  /* 0x000000000004a947 */ /* 0x000fec0003800000 */
[----:B------:R-:W-:Y:S01]  /*16030*/  BPT.TRAP 0x1 ;  /* 0x000000040000795c */ /* 0x000fe20000300000 */
.L_x_7248:
        /* <DEDUP_REMOVED lines=25> */
.L_x_7407:
[----:B------:R-:W-:Y:S05]  /*161d0*/  BSYNC B0 ;  /* 0x0000000000007941 */ /* 0x000fea0003800000 */
.L_x_7249:
        /* <DEDUP_REMOVED lines=18> */
[----:B-1----:R-:W-:Y:S01]  /*16300*/  LOP3.LUT R9, R9, 0x7f, RZ, 0xc0, !PT ;  /* 0x0000007f09097812 */ /* 0x002fe200078ec0ff */
        /* <DEDUP_REMOVED lines=13> */
[----:B-1----:R-:W-:-:S05]  /*163e0*/  @P0 IMAD.X R2, RZ, RZ, R2, P1 ;  /* 0x000000ffff020224 */ /* 0x002fca00008e0602 */
[----:B------:R-:W-:-:S04]  /*163f0*/  @P0 LOP3.LUT R3, R3, R2, RZ, 0x3c, !PT ;  /* 0x0000000203030212 */ /* 0x000fc800078e3cff */
[----:B------:R-:W-:-:S04]  /*16400*/  @P0 LOP3.LUT R2, R3, R2, RZ, 0x3c, !PT ;  /* 0x0000000203020212 */ /* 0x000fc800078e3cff */
[----:B------:R-:W-:-:S05]  /*16410*/  @P0 LOP3.LUT R3, R3, R2, RZ, 0x3c, !PT ;  /* 0x0000000203030212 */ /* 0x000fca00078e3cff */
[----:B------:R-:W-:Y:S01]  /*16420*/  @!PT LDS RZ, [RZ] ;  /* 0x00000000fffff984 */ /* 0x000fe20000000800 */
        /* <DEDUP_REMOVED lines=70> */
.L_x_7425:
        /* <DEDUP_REMOVED lines=8> */
[----:B------:R1:W-:Y:S01]  /*16910*/  @P0 LDGSTS.E.BYPASS.LTC128B.128 [R5+0x1fc00], desc[UR38][R2.64+0x80], !P2 ;  /* 0x1fc0008002050fae */ /* 0x0003e2000d101d66 */
[----:B------:R-:W-:Y:S01]  /*16920*/  PLOP3.LUT P0, PT, PT, PT, PT, 0x80, 0x0 ;  /* 0x000000000000781c */ /* 0x000fe20003f0f070 */
[----:B------:R-:W-:-:S12]  /*16930*/  NOP ;  /* 0x0000000000007918 */ /* 0x000fd80000000000 */
.L_x_7252:
        /* <DEDUP_REMOVED lines=11> */
.L_x_7253:
[----:B-1----:R1:W5:Y:S01]  /*169f0*/  LDL.LU R3, [R1+0x10] ;  /* 0x0000100001037983 */ /* 0x0023620000300800 */
[----:B------:R1:W-:Y:S03]  /*16a00*/  SYNCS.ARRIVE.TRANS64.A1T0 RZ, [R7+URZ+0x28830], RZ ;  /* 0x028830ff07ff79a7 */ /* 0x0003e6000810003f */
[----:B0-----:R1:W5:Y:S02]  /*16a10*/  LDL.LU R4, [R1+0x18] ;  /* 0x0000180001047983 */ /* 0x0013640000300800 */
[----:B------:R-:W-:Y:S05]  /*16a20*/  WARPSYNC.ALL ;  /* 0x0000000000007948 */ /* 0x000fea0003800000 */
[----:B------:R-:W-:Y:S01]  /*16a30*/  ULDC.64 UR4, c[0x0][0x298] ;  /* 0x0000a60000047ab9 */ /* 0x000fe20000000a00 */
[----:B------:R-:W-:Y:S01]  /*16a40*/  ULDC.64 UR6, c[0x0][0xa00] ;  /* 0x0002800000067ab9 */ /* 0x000fe20000000a00 */
[----:B------:R-:W-:Y:S01]  /*16a50*/  VIADD R2, R22, 0x10400 ;  /* 0x0001040016027836 */ /* 0x000fe20000000000 */
[----:B------:R-:W-:Y:S01]  /*16a60*/  BAR.SYNC.DEFER_BLOCKING 0x8, 0x180 ;  /* 0x0206000000007b1d */ /* 0x000fe20000010000 */
[----:B------:R-:W-:-:S03]  /*16a70*/  ISETP.NE.U32.AND P0, PT, RZ, UR6, PT ;  /* 0x00000006ff007c0c */ /* 0x000fc6000bf05070 */
[----:B------:R-:W-:Y:S02]  /*16a80*/  LOP3.LUT P1, RZ, R2, 0x3ff, RZ, 0xc0, !PT ;  /* 0x000003ff02ff7812 */ /* 0x000fe4000782c0ff */
[----:B------:R-:W-:Y:S01]  /*16a90*/  ISETP.NE.AND.EX P0, PT, RZ, UR7, PT, P0 ;  /* 0x00000007ff007c0c */ /* 0x000fe2000bf05300 */
[----:B------:R-:W-:Y:S03]  /*16aa0*/  BSSY B6, `(.L_x_7254) ;  /* 0x000001c000067945 */ /* 0x000fe60003800000 */
        /* <DEDUP_REMOVED lines=15> */
[----:B------:R-:W-:Y:S01]  /*16ba0*/  MOV R4, UR4 ;  /* 0x0000000400047c02 */ /* 0x000fe20008000f00 */
[----:B------:R-:W-:Y:S01]  /*16bb0*/  IMAD.U32 R5, RZ, RZ, UR5 ;  /* 0x00000005ff057e24 */ /* 0x000fe2000f8e00ff */
[----:B------:R-:W0:Y:S01]  /*16bc0*/  LDC.64 R2, c[0x4][R2] ;  /* 0x0100000002027b82 */ /* 0x000e220000000a00 */
[----:B------:R-:W-:Y:S02]  /*16bd0*/  IMAD.U32 R6, RZ, RZ, UR6 ;  /* 0x00000006ff067e24 */ /* 0x000fe4000f8e00ff */
[----:B-1----:R-:W-:Y:S02]  /*16be0*/  IMAD.U32 R7, RZ, RZ, UR7 ;  /* 0x00000007ff077e24 */ /* 0x002fe4000f8e00ff */
[----:B------:R-:W-:-:S02]  /*16bf0*/  IMAD.U32 R10, RZ, RZ, UR8 ;  /* 0x00000008ff0a7e24 */ /* 0x000fc4000f8e00ff */
[----:B------:R-:W-:Y:S02]  /*16c00*/  IMAD.U32 R11, RZ, RZ, UR9 ;  /* 0x00000009ff0b7e24 */ /* 0x000fe4000f8e00ff */
[----:B------:R-:W-:Y:S02]  /*16c10*/  IMAD.MOV.U32 R8, RZ, RZ, 0x70 ;  /* 0x00000070ff087424 */ /* 0x000fe400078e00ff */
[----:B------:R-:W-:Y:S02]  /*16c20*/  IMAD.MOV.U32 R12, RZ, RZ, 0x1 ;  /* 0x00000001ff0c7424 */ /* 0x000fe400078e00ff */
[----:B------:R-:W-:-:S07]  /*16c30*/  IMAD.MOV.U32 R13, RZ, RZ, RZ ;  /* 0x000000ffff0d7224 */ /* 0x000fce00078e00ff */
[----:B------:R-:W-:-:S07]  /*16c40*/  LEPC R20, `(.L_x_7255) ;  /* 0x000000001014794e */ /* 0x000fce0000000000 */
[----:B0-----:R-:W-:Y:S05]  /*16c50*/  CALL.ABS.NOINC R2 ;  /* 0x0000000002007343 */ /* 0x001fea0003c00000 */
.L_x_7255:
[----:B------:R-:W-:Y:S05]  /*16c60*/  BSYNC B6 ;  /* 0x0000000000067941 */ /* 0x000fea0003800000 */
.L_x_7254:
[----:B------:R-:W2:Y:S01]  /*16c70*/  LDL.LU R20, [R1+0x28] ;  /* 0x0000280001147983 */ /* 0x000ea20000300800 */
[----:B------:R-:W-:Y:S01]  /*16c80*/  ULDC.64 UR4, c[0x0][0x2d8] ;  /* 0x0000b60000047ab9 */ /* 0x000fe20000000a00 */
[----:B------:R-:W3:Y:S01]  /*16c90*/  LDC R8, c[0x0][0x448] ;  /* 0x00011200ff087b82 */ /* 0x000ee20000000800 */
[----:B------:R-:W4:Y:S01]  /*16ca0*/  S2R R6, SR_TID.X ;  /* 0x0000000000067919 */ /* 0x000f220000002100 */
[----:B0-----:R-:W-:Y:S01]  /*16cb0*/  IMAD.SHL.U32 R4, R17, 0x80, RZ ;  /* 0x0000008011047824 */ /* 0x001fe200078e00ff */
[----:B------:R-:W-:Y:S01]  /*16cc0*/  ULDC.64 UR6, c[0x0][0x280] ;  /* 0x0000a00000067ab9 */ /* 0x000fe20000000a00 */
[----:B------:R-:W4:Y:S04]  /*16cd0*/  LDL.LU R21, [R1+0x18] ;  /* 0x0000180001157983 */ /* 0x000f280000300800 */
[----:B------:R-:W4:Y:S01]  /*16ce0*/  LDL.LU.64 R2, [R1+0x10] ;  /* 0x0000100001027983 */ /* 0x000f220000300a00 */
[----:B------:R-:W-:-:S03]  /*16cf0*/  IMAD R0, R35, UR4, RZ ;  /* 0x0000000423007c24 */ /* 0x000fc6000f8e02ff */
[----:B------:R0:W5:Y:S01]  /*16d00*/  LDL R9, [R1+0x8] ;  /* 0x0000080001097983 */ /* 0x0001620000100800 */
[----:B------:R-:W-:Y:S01]  /*16d10*/  IMAD R5, R18, UR5, R0 ;  /* 0x0000000512057c24 */ /* 0x000fe2000f8e0200 */
[----:B---3--:R-:W-:Y:S01]  /*16d20*/  ISETP.NE.AND P0, PT, R8, 0x1, PT ;  /* 0x000000010800780c */ /* 0x008fe20003f05270 */
[----:B----4-:R-:W-:Y:S02]  /*16d30*/  IMAD.MOV.U32 R3, RZ, RZ, R21 ;  /* 0x000000ffff037224 */ /* 0x010fe400078e0015 */
[----:B------:R-:W-:Y:S01]  /*16d40*/  IMAD.WIDE.U32 R2, R18, UR4, R2 ;  /* 0x0000000412027c25 */ /* 0x000fe2000f8e0002 */
[----:B------:R-:W-:-:S03]  /*16d50*/  ULDC.64 UR4, c[0x0][0x2e0] ;  /* 0x0000b80000047ab9 */ /* 0x000fc60000000a00 */
[----:B--2---:R-:W-:Y:S02]  /*16d60*/  IMAD R0, R20, UR4, RZ ;  /* 0x0000000414007c24 */ /* 0x004fe4000f8e02ff */
[----:B------:R-:W2:Y:S01]  /*16d70*/  S2R R20, SR_TID.X ;  /* 0x0000000000147919 */ /* 0x000ea20000002100 */
[----:B------:R-:W-:Y:S02]  /*16d80*/  IMAD.IADD R3, R3, 0x1, R5 ;  /* 0x0000000103037824 */ /* 0x000fe400078e0205 */
[C---:B------:R-:W-:Y:S01]  /*16d90*/  IMAD R0, R33.reuse, UR5, R0 ;  /* 0x0000000521007c24 */ /* 0x040fe2000f8e0200 */
[----:B------:R-:W1:Y:S01]  /*16da0*/  @P0 LDC R5, c[0x0][0x44c] ;  /* 0x00011300ff050b82 */ /* 0x000e620000000800 */
[----:B------:R-:W-:Y:S01]  /*16db0*/  IMAD.WIDE.U32 R2, R33, UR4, R2 ;  /* 0x0000000421027c25 */ /* 0x000fe2000f8e0002 */
[----:B------:R-:W-:Y:S01]  /*16dc0*/  SHF.L.U32 R6, R6, 0x4, RZ ;  /* 0x0000000406067819 */ /* 0x000fe200000006ff */
[----:B------:R-:W-:Y:S02]  /*16dd0*/  ULDC.64 UR4, c[0x0][0x2d0] ;  /* 0x0000b40000047ab9 */ /* 0x000fe40000000a00 */
[----:B------:R-:W-:-:S03]  /*16de0*/  IMAD.IADD R3, R3, 0x1, R0 ;  /* 0x0000000103037824 */ /* 0x000fc600078e0200 */
[----:B------:R-:W3:Y:S01]  /*16df0*/  @P0 LDC R0, c[0x0][0x450] ;  /* 0x00011400ff000b82 */ /* 0x000ee20000000800 */
[----:B--2---:R-:W-:-:S04]  /*16e00*/  LOP3.LUT R20, R20, 0x7f, RZ, 0xc0, !PT ;  /* 0x0000007f14147812 */ /* 0x004fc800078ec0ff */
[----:B------:R-:W-:Y:S02]  /*16e10*/  SHF.R.U32.HI R10, RZ, 0x3, R20 ;  /* 0x00000003ff0a7819 */ /* 0x000fe40000011614 */
[----:B------:R0:W5:Y:S01]  /*16e20*/  LDL R20, [R1+0x1c] ;  /* 0x00001c0001147983 */ /* 0x0001620000100800 */
[----:B------:R-:W-:-:S04]  /*16e30*/  LOP3.LUT R6, R6, 0x70, RZ, 0xc0, !PT ;  /* 0x0000007006067812 */ /* 0x000fc800078ec0ff */
[----:B------:R-:W-:-:S05]  /*16e40*/  LOP3.LUT R6, R4, R10, R6, 0xfe, !PT ;  /* 0x0000000a04067212 */ /* 0x000fca00078efe06 */
[----:B-1----:R-:W-:-:S04]  /*16e50*/  @P0 IMAD.HI.U32 R7, R6, R5, RZ ;  /* 0x0000000506070227 */ /* 0x002fc800078e00ff */
[----:B------:R-:W-:Y:S01]  /*16e60*/  IMAD.MOV.U32 R5, RZ, RZ, R6 ;  /* 0x000000ffff057224 */ /* 0x000fe200078e0006 */
[----:B---3--:R-:W-:-:S05]  /*16e70*/  @P0 SHF.R.U32.HI R5, RZ, R0, R7 ;  /* 0x00000000ff050219 */ /* 0x008fca0000011607 */
[----:B------:R-:W-:-:S04]  /*16e80*/  IMAD.MOV R0, RZ, RZ, -R5 ;  /* 0x000000ffff007224 */ /* 0x000fc800078e0a05 */
        /* <DEDUP_REMOVED lines=9> */
[----:B------:R-:W-:Y:S01]  /*16f20*/  IMAD.WIDE.U32 R2, R0, UR4, R2 ;  /* 0x0000000400027c25 */ /* 0x000fe2000f8e0002 */
[----:B------:R-:W-:-:S03]  /*16f30*/  ULDC UR4, c[0x0][0x2b8] ;  /* 0x0000ae0000047ab9 */ /* 0x000fc60000000800 */
[----:B------:R-:W-:Y:S01]  /*16f40*/  IMAD R5, R0, UR5, R5 ;  /* 0x0000000500057c24 */ /* 0x000fe2000f8e0205 */
[----:B------:R-:W-:-:S03]  /*16f50*/  LEA R0, P2, R2, UR6, 0x1 ;  /* 0x0000000602007c11 */ /* 0x000fc6000f8408ff */
[----:B------:R-:W-:Y:S01]  /*16f60*/  IMAD.IADD R5, R3, 0x1, R5 ;  /* 0x0000000103057824 */ /* 0x000fe200078e0205 */
[----:B------:R-:W-:Y:S02]  /*16f70*/  ISETP.GE.AND P0, PT, R31, UR4, PT ;  /* 0x000000041f007c0c */ /* 0x000fe4000bf06270 */
[----:B------:R-:W-:Y:S01]  /*16f80*/  ISETP.GE.AND P1, PT, R30, UR4, PT ;  /* 0x000000041e007c0c */ /* 0x000fe2000bf26270 */
[----:B------:R-:W-:Y:S01]  /*16f90*/  UMOV UR4, 0xffffffff ;  /* 0xffffffff00047882 */ /* 0x000fe20000000000 */
[----:B------:R-:W-:Y:S02]  /*16fa0*/  LEA.HI.X R5, R2, UR7, R5, 0x1, P2 ;  /* 0x0000000702057c11 */ /* 0x000fe400090f0c05 */
        /* <DEDUP_REMOVED lines=73> */
.L_x_7442:
        /* <DEDUP_REMOVED lines=11> */
.L_x_7258:
[----:B------:R-:W-:Y:S05]  /*174f0*/  BSYNC B0 ;  /* 0x0000000000007941 */ /* 0x000fea0003800000 */
.L_x_7257:
[----:B------:R-:W-:Y:S01]  /*17500*/  NOP ;  /* 0x0000000000007918 */ /* 0x000fe20000000000 */
[----:B------:R-:W-:-:S13]  /*17510*/  PLOP3.LUT P0, PT, PT, PT, PT, 0x80, 0x0 ;  /* 0x000000000000781c */ /* 0x000fda0003f0f070 */
.L_x_7259:
        /* <DEDUP_REMOVED lines=10> */
[----:B------:R-:W-:-:S04]  /*175c0*/  LOP3.LUT R0, R0, 0xfffffffe, RZ, 0xc0, !PT ;  /* 0xfffffffe00007812 */ /* 0x000fc800078ec0ff */
[----:B------:R-:W-:-:S04]  /*175d0*/  IADD3 R0, R2, -R0, RZ ;  /* 0x8000000002007210 */ /* 0x000fc80007ffe0ff */
[----:B------:R-:W-:Y:S01]  /*175e0*/  SHF.L.U32 R3, R0, 0x1f, RZ ;  /* 0x0000001f00037819 */ /* 0x000fe200000006ff */
[----:B------:R-:W-:Y:S01]  /*175f0*/  NOP ;  /* 0x0000000000007918 */ /* 0x000fe20000000000 */
[----:B------:R0:W-:Y:S01]  /*17600*/  SYNCS.ARRIVE.TRANS64.A1T0 RZ, [R22+URZ+0x28800], RZ ;  /* 0x028800ff16ff79a7 */ /* 0x0001e2000810003f */
[----:B------:R-:W-:Y:S01]  /*17610*/  BSSY B0, `(.L_x_7260) ;  /* 0x0000004000007945 */ /* 0x000fe20003800000 */
[----:B------:R-:W-:Y:S01]  /*17620*/  ISETP.GE.AND P1, PT, R37, 0x81, PT ;  /* 0x000000812500780c */ /* 0x000fe20003f26270 */
[----:B------:R-:W1:Y:S02]  /*17630*/  SYNCS.PHASECHK.TRANS64.TRYWAIT P0, [R22+URZ+0x28820], R3 ;  /* 0x02882003160075a7 */ /* 0x000e64000800017f */
[----:B01----:R-:W-:Y:S10]  /*17640*/  @!P0 BRA `(.L_x_7261) ;  /* 0x0000005800508947 */ /* 0x003ff40003800000 */
.L_x_7443:
[----:B------:R-:W-:Y:S05]  /*17650*/  BSYNC B0 ;  /* 0x0000000000007941 */ /* 0x000fea0003800000 */
.L_x_7260:
[----:B------:R-:W-:Y:S04]  /*17660*/  BSSY B0, `(.L_x_7262) ;  /* 0x000010f000007945 */ /* 0x000fe80003800000 */
        /* <DEDUP_REMOVED lines=8> */
[----:B---3--:R-:W-:-:S11]  /*176f0*/  LEA.HI.SX32 R6, R0, 0xfffffffe, 0x19 ;  /* 0xfffffffe00067811 */ /* 0x008fd600078fcaff */
.L_x_7276:
[----:B------:R-:W3:Y:S01]  /*17700*/  LDL R9, [R1] ;  /* 0x0000000001097983 */ /* 0x000ee20000100800 */
[----:B------:R-:W1:Y:S03]  /*17710*/  LDC R0, c[0x0][0x430] ;  /* 0x00010c00ff007b82 */ /* 0x000e660000000800 */
[----:B------:R-:W4:Y:S01]  /*17720*/  LDL R5, [R1+0x4] ;  /* 0x0000040001057983 */ /* 0x000f220000100800 */
[----:B------:R-:W5:Y:S01]  /*17730*/  S2R R2, SR_TID.X ;  /* 0x0000000000027919 */ /* 0x000f620000002100 */
[----:B------:R-:W2:Y:S02]  /*17740*/  S2R R4, SR_TID.X ;  /* 0x0000000000047919 */ /* 0x000ea40000002100 */
[----:B------:R-:W4:Y:S01]  /*17750*/  LDL R7, [R1+0x2c] ;  /* 0x00002c0001077983 */ /* 0x000f220000100800 */
[----:B------:R-:W-:Y:S05]  /*17760*/  YIELD ;  /* 0x0000000000007946 */ /* 0x000fea0003800000 */
[----:B------:R-:W-:Y:S01]  /*17770*/  ULDC.64 UR4, c[0x0][0x428] ;  /* 0x00010a0000047ab9 */ /* 0x000fe20000000a00 */
[----:B-1----:R-:W-:-:S13]  /*17780*/  ISETP.NE.AND P0, PT, R0, 0x1, PT ;  /* 0x000000010000780c */ /* 0x002fda0003f05270 */
[----:B0-----:R-:W0:Y:S01]  /*17790*/  @P0 LDC R3, c[0x0][0x434] ;  /* 0x00010d00ff030b82 */ /* 0x001e220000000800 */
[----:B-----5:R-:W-:-:S04]  /*177a0*/  LOP3.LUT R2, R2, 0x7f, RZ, 0xc0, !PT ;  /* 0x0000007f02027812 */ /* 0x020fc800078ec0ff */
[----:B------:R-:W-:Y:S01]  /*177b0*/  SHF.R.U32.HI R2, RZ, 0x3, R2 ;  /* 0x00000003ff027819 */ /* 0x000fe20000011602 */
[----:B--2---:R-:W-:Y:S02]  /*177c0*/  IMAD.SHL.U32 R4, R4, 0x10, RZ ;  /* 0x0000001004047824 */ /* 0x004fe400078e00ff */
[----:B------:R-:W1:Y:S02]  /*177d0*/  @P0 LDC R8, c[0x0][0x438] ;  /* 0x00010e00ff080b82 */ /* 0x000e640000000800 */
[----:B------:R-:W-:Y:S01]  /*177e0*/  IMAD R2, R6, 0x80, R2 ;  /* 0x0000008006027824 */ /* 0x000fe200078e0202 */
[----:B------:R-:W-:-:S04]  /*177f0*/  LOP3.LUT R4, R4, 0x70, RZ, 0xc0, !PT ;  /* 0x0000007004047812 */ /* 0x000fc800078ec0ff */
[----:B---3--:R-:W-:Y:S01]  /*17800*/  IADD3 R4, R4, R2, R9 ;  /* 0x0000000204047210 */ /* 0x008fe20007ffe009 */
[----:B----4-:R-:W-:-:S04]  /*17810*/  IMAD R5, R5, UR4, RZ ;  /* 0x0000000405057c24 */ /* 0x010fc8000f8e02ff */
[----:B0-----:R-:W-:-:S04]  /*17820*/  @P0 IMAD.HI.U32 R3, R4, R3, RZ ;  /* 0x0000000304030227 */ /* 0x001fc800078e00ff */
[----:B------:R-:W-:Y:S01]  /*17830*/  IMAD.MOV.U32 R2, RZ, RZ, R4 ;  /* 0x000000ffff027224 */ /* 0x000fe200078e0004 */
[----:B-1----:R-:W-:Y:S01]  /*17840*/  @P0 SHF.R.U32.HI R2, RZ, R8, R3 ;  /* 0x00000008ff020219 */ /* 0x002fe20000011603 */
[----:B------:R-:W-:-:S04]  /*17850*/  IMAD R5, R34, UR5, R5 ;  /* 0x0000000522057c24 */ /* 0x000fc8000f8e0205 */
[----:B------:R-:W-:-:S04]  /*17860*/  IMAD.MOV R3, RZ, RZ, -R2 ;  /* 0x000000ffff037224 */ /* 0x000fc800078e0a02 */
[----:B------:R-:W-:Y:S01]  /*17870*/  IMAD R0, R0, R3, R4 ;  /* 0x0000000300007224 */ /* 0x000fe200078e0204 */
[----:B------:R-:W-:-:S03]  /*17880*/  SHF.R.S32.HI R3, RZ, 0x1f, R2 ;  /* 0x0000001fff037819 */ /* 0x000fc60000011402 */
[----:B------:R-:W-:Y:S01]  /*17890*/  IMAD.WIDE.U32 R2, R34, UR4, R2 ;  /* 0x0000000422027c25 */ /* 0x000fe2000f8e0002 */
[----:B------:R-:W-:-:S03]  /*178a0*/  ULDC.64 UR4, c[0x0][0x418] ;  /* 0x0001060000047ab9 */ /* 0x000fc60000000a00 */
[----:B------:R-:W-:Y:S01]  /*178b0*/  IMAD.IADD R3, R5, 0x1, R3 ;  /* 0x0000000105037824 */ /* 0x000fe200078e0203 */
[----:B------:R-:W-:-:S04]  /*178c0*/  LEA R4, P0, R2, UR4, 0x2 ;  /* 0x0000000402047c11 */ /* 0x000fc8000f8010ff */
[----:B------:R-:W-:-:S05]  /*178d0*/  LEA.HI.X R5, R2, UR5, R3, 0x2, P0 ;  /* 0x0000000502057c11 */ /* 0x000fca00080f1403 */
[----:B------:R-:W2:Y:S01]  /*178e0*/  LDG.E R4, desc[UR38][R4.64] ;  /* 0x0000002604047981 */ /* 0x000ea2000c1e1900 */
[----:B------:R-:W-:Y:S01]  /*178f0*/  ISETP.NE.AND P3, PT, R7, 0x3, PT ;  /* 0x000000030700780c */ /* 0x000fe20003f65270 */
[----:B------:R-:W-:Y:S02]  /*17900*/  VIADD R25, R10, 0x1 ;  /* 0x000000010a197836 */ /* 0x000fe40000000000 */
[----:B------:R-:W-:-:S03]  /*17910*/  IMAD.MOV.U32 R26, RZ, RZ, R6 ;  /* 0x000000ffff1a7224 */ /* 0x000fc600078e0006 */
[----:B------:R-:W-:-:S04]  /*17920*/  ISETP.NE.AND P0, PT, R25, 0x2, PT ;  /* 0x000000021900780c */ /* 0x000fc80003f05270 */
[----:B------:R-:W-:Y:S02]  /*17930*/  SEL R28, RZ, 0x1, P0 ;  /* 0x00000001ff1c7807 */ /* 0x000fe40000000000 */
[----:B------:R-:W-:Y:S02]  /*17940*/  SEL R25, R25, RZ, P0 ;  /* 0x000000ff19197207 */ /* 0x000fe40000000000 */
[----:B------:R-:W-:Y:S02]  /*17950*/  LOP3.LUT R28, R17, R28, RZ, 0x3c, !PT ;  /* 0x0000001c111c7212 */ /* 0x000fe400078e3cff */
[----:B--2---:R-:W-:Y:S01]  /*17960*/  SHF.R.S32.HI R21, RZ, 0x1f, R4 ;  /* 0x0000001fff157819 */ /* 0x004fe20000011404 */
[----:B------:R-:W-:Y:S06]  /*17970*/  @!P3 BRA `(.L_x_7264) ;  /* 0x000000000004b947 */ /* 0x000fec0003800000 */
[----:B------:R-:W-:Y:S01]  /*17980*/  BPT.TRAP 0x1 ;  /* 0x000000040000795c */ /* 0x000fe20000300000 */
.L_x_7264:
[----:B------:R-:W-:Y:S01]  /*17990*/  IMAD R6, R25, 0x8, R22 ;  /* 0x0000000819067824 */ /* 0x000fe200078e0216 */
[----:B------:R-:W-:Y:S01]  /*179a0*/  SHF.L.U32 R3, R28, 0x1f, RZ ;  /* 0x0000001f1c037819 */ /* 0x000fe200000006ff */
[----:B------:R-:W-:Y:S03]  /*179b0*/  BSSY B1, `(.L_x_7265) ;  /* 0x0000003000017945 */ /* 0x000fe60003800000 */
[----:B------:R-:W0:Y:S02]  /*179c0*/  SYNCS.PHASECHK.TRANS64.TRYWAIT P0, [R6+URZ+0x28840], R3 ;  /* 0x02884003060075a7 */ /* 0x000e24000800017f */
[----:B0-----:R-:W-:Y:S05]  /*179d0*/  @!P0 BRA `(.L_x_7266) ;  /* 0x0000005400808947 */ /* 0x001fea0003800000 */
.L_x_7444:
[----:B------:R-:W-:Y:S05]  /*179e0*/  BSYNC B1 ;  /* 0x0000000000017941 */ /* 0x000fea0003800000 */
.L_x_7265:
[----:B------:R-:W-:Y:S01]  /*179f0*/  SHF.R.S32.HI R20, RZ, 0x1f, R0 ;  /* 0x0000001fff147819 */ /* 0x000fe20000011400 */
[----:B------:R-:W-:Y:S01]  /*17a00*/  ULDC.64 UR4, c[0x0][0x300] ;  /* 0x0000c00000047ab9 */ /* 0x000fe20000000a00 */
[----:B------:R-:W-:Y:S01]  /*17a10*/  LOP3.LUT P4, RZ, R32, 0x2, RZ, 0xc0, !PT ;  /* 0x0000000220ff7812 */ /* 0x000fe2000788c0ff */
[----:B0-----:R-:W-:Y:S01]  /*17a20*/  IMAD.WIDE.U32 R2, R0, UR4, RZ ;  /* 0x0000000400027c25 */ /* 0x001fe2000f8e00ff */
[----:B------:R-:W-:-:S03]  /*17a30*/  LOP3.LUT P3, RZ, R32, 0x1, RZ, 0xc0, !PT ;  /* 0x0000000120ff7812 */ /* 0x000fc6000786c0ff */
        /* <DEDUP_REMOVED lines=23> */
[----:B0-----:R-:W-:-:S05]  /*17bb0*/  IADD3 R2, P0, R2, R5, RZ ;  /* 0x0000000502027210 */ /* 0x001fca0007f1e0ff */
[----:B-1----:R-:W-:-:S05]  /*17bc0*/  IMAD.X R3, RZ, RZ, R3, P0 ;  /* 0x000000ffff037224 */ /* 0x002fca00000e0603 */
        /* <DEDUP_REMOVED lines=35> */
[----:B------:R-:W2:Y:S01]  /*17e00*/  SHFL.IDX PT, R9, R9, 0x7, 0x181f ;  /* 0x00f81f0009097f89 */ /* 0x000ea200000e0000 */
[----:B0-----:R-:W-:-:S04]  /*17e10*/  IADD3 R2, P0, R2, R5, RZ ;  /* 0x0000000502027210 */ /* 0x001fc80007f1e0ff */
[----:B-1----:R-:W-:-:S05]  /*17e20*/  IADD3.X R3, RZ, R3, RZ, P0, !PT ;  /* 0x00000003ff037210 */ /* 0x002fca00007fe4ff */
[----:B------:R-:W-:Y:S04]  /*17e30*/  LDGSTS.E.BYPASS.LTC128B.128 [R8+0x1b400], desc[UR38][R2.64], !P4 ;  /* 0x1b40000002087fae */ /* 0x000fe8000e101d66 */
[----:B------:R0:W-:Y:S04]  /*17e40*/  LDGSTS.E.BYPASS.LTC128B.128 [R8+0x1f400], desc[UR38][R2.64+0x80], !P3 ;  /* 0x1f40008002087fae */ /* 0x0001e8000d901d66 */
[----:B0-2---:R0:W1:Y:S02]  /*17e50*/  SHFL.IDX PT, R2, R7, 0x7, 0x181f ;  /* 0x00f81f0007027f89 */ /* 0x00506400000e0000 */
.L_x_7462:
        /* <DEDUP_REMOVED lines=9> */
.L_x_7268:
        /* <DEDUP_REMOVED lines=11> */
.L_x_7269:
[----:B------:R1:W-:Y:S01]  /*17fa0*/  SYNCS.ARRIVE.TRANS64.A1T0 RZ, [R6+URZ+0x28830], RZ ;  /* 0x028830ff06ff79a7 */ /* 0x0003e2000810003f */
[----:B------:R-:W-:Y:S05]  /*17fb0*/  @!P4 BRA `(.L_x_7270) ;  /* 0x000000000004c947 */ /* 0x000fea0003800000 */
[----:B------:R-:W-:Y:S01]  /*17fc0*/  BPT.TRAP 0x1 ;  /* 0x000000040000795c */ /* 0x000fe20000300000 */
.L_x_7270:
[----:B------:R-:W-:Y:S01]  /*17fd0*/  SHF.L.U32 R2, R17, 0x1f, RZ ;  /* 0x0000001f11027819 */ /* 0x000fe200000006ff */
[----:B-1----:R-:W-:Y:S01]  /*17fe0*/  IMAD R6, R10, 0x8, R22 ;  /* 0x000000080a067824 */ /* 0x002fe200078e0216 */
[----:B------:R-:W-:Y:S03]  /*17ff0*/  BSSY B1, `(.L_x_7271) ;  /* 0x0000003000017945 */ /* 0x000fe60003800000 */
[----:B------:R-:W1:Y:S02]  /*18000*/  SYNCS.PHASECHK.TRANS64.TRYWAIT P0, [R6+URZ+0x28860], R2 ;  /* 0x02886002060075a7 */ /* 0x000e64000800017f */
[----:B-1----:R-:W-:Y:S05]  /*18010*/  @!P0 BRA `(.L_x_7272) ;  /* 0x0000005800508947 */ /* 0x002fea0003800000 */
.L_x_7463:
[----:B------:R-:W-:Y:S05]  /*18020*/  BSYNC B1 ;  /* 0x0000000000017941 */ /* 0x000fea0003800000 */
.L_x_7271:
[----:B------:R-:W2:Y:S01]  /*18030*/  S2R R3, SR_TID.X ;  /* 0x0000000000037919 */ /* 0x000ea20000002100 */
[----:B------:R-:W-:Y:S01]  /*18040*/  UMOV UR4, 0xffffffff ;  /* 0xffffffff00047882 */ /* 0x000fe20000000000 */
[----:B------:R-:W-:Y:S02]  /*18050*/  IMAD R8, R33, -0x80, R37 ;  /* 0xffffff8021087824 */ /* 0x000fe400078e0225 */
[----:B0-----:R-:W-:Y:S01]  /*18060*/  IMAD R7, R10, 0x4000, R36 ;  /* 0x000040000a077824 */ /* 0x001fe200078e0224 */
[----:B--2---:R-:W-:-:S04]  /*18070*/  LOP3.LUT R3, R3, 0x7f, RZ, 0xc0, !PT ;  /* 0x0000007f03037812 */ /* 0x004fc800078ec0ff */
[----:B------:R-:W-:-:S05]  /*18080*/  SHF.R.U32.HI R3, RZ, 0x3, R3 ;  /* 0x00000003ff037819 */ /* 0x000fca0000011603 */
        /* <DEDUP_REMOVED lines=60> */
[----:B--2---:R1:W-:Y:S02]  /*18450*/  LDGSTS.E.BYPASS.LTC128B.128 [R7+0x7400], desc[UR38][R2.64+0x80], !P0 ;  /* 0x0740008002077fae */ /* 0x0043e4000c101d66 */
.L_x_7481:
        /* <DEDUP_REMOVED lines=13> */
[----:B------:R-:W-:Y:S01]  /*18530*/  ULDC.64 UR4, c[0x0][0x338] ;  /* 0x0000ce0000047ab9 */ /* 0x000fe20000000a00 */
[----:B------:R-:W-:Y:S02]  /*18540*/  NOP ;  /* 0x0000000000007918 */ /* 0x000fe40000000000 */
        /* <DEDUP_REMOVED lines=14> */
.L_x_7274:
        /* <DEDUP_REMOVED lines=11> */
.L_x_7275:
[C---:B------:R-:W-:Y:S01]  /*186e0*/  ISETP.GT.AND P0, PT, R26.reuse, RZ, PT ;  /* 0x000000ff1a00720c */ /* 0x040fe20003f04270 */
[----:B------:R0:W-:Y:S01]  /*186f0*/  SYNCS.ARRIVE.TRANS64.A1T0 RZ, [R6+URZ+0x28850], RZ ;  /* 0x028850ff06ff79a7 */ /* 0x0001e2000810003f */
[----:B------:R-:W-:Y:S02]  /*18700*/  IMAD.MOV.U32 R17, RZ, RZ, R28 ;  /* 0x000000ffff117224 */ /* 0x000fe400078e001c */
[----:B------:R-:W-:Y:S02]  /*18710*/  IMAD.MOV.U32 R10, RZ, RZ, R25 ;  /* 0x000000ffff0a7224 */ /* 0x000fe400078e0019 */
[----:B------:R-:W-:Y:S02]  /*18720*/  IMAD.MOV.U32 R33, RZ, RZ, R26 ;  /* 0x000000ffff217224 */ /* 0x000fe400078e001a */
[----:B0-----:R-:W-:-:S05]  /*18730*/  VIADD R6, R26, 0xffffffff ;  /* 0xffffffff1a067836 */ /* 0x001fca0000000000 */
[----:B------:R-:W-:Y:S05]  /*18740*/  @P0 BRA `(.L_x_7276) ;  /* 0xffffffec00ec0947 */ /* 0x000fea000383ffff */
.L_x_7263:
[----:B------:R-:W-:Y:S05]  /*18750*/  BSYNC B0 ;  /* 0x0000000000007941 */ /* 0x000fea0003800000 */
.L_x_7262:
        /* <DEDUP_REMOVED lines=17> */
.L_x_7278:
[----:B------:R-:W-:Y:S05]  /*18870*/  BSYNC B0 ;  /* 0x0000000000007941 */ /* 0x000fea0003800000 */
.L_x_7277:
[----:B------:R-:W3:Y:S02]  /*18880*/  LDL R0, [R1+0x2c] ;  /* 0x00002c0001007983 */ /* 0x000ee40000100800 */
[----:B---3--:R-:W-:-:S13]  /*18890*/  ISETP.NE.AND P0, PT, R0, 0x3, PT ;  /* 0x000000030000780c */ /* 0x008fda0003f05270 */
[----:B------:R-:W-:Y:S05]  /*188a0*/  @!P0 BRA `(.L_x_7279) ;  /* 0x0000000000048947 */ /* 0x000fea0003800000 */
[----:B------:R-:W-:Y:S01]  /*188b0*/  BPT.TRAP 0x1 ;  /* 0x000000040000795c */ /* 0x000fe20000300000 */
.L_x_7279:
[----:B------:R-:W-:Y:S01]  /*188c0*/  IMAD R0, R25, 0x8, R22 ;  /* 0x0000000819007824 */ /* 0x000fe200078e0216 */
[----:B0-----:R-:W-:Y:S01]  /*188d0*/  SHF.L.U32 R3, R28, 0x1f, RZ ;  /* 0x0000001f1c037819 */ /* 0x001fe200000006ff */
[----:B------:R-:W-:Y:S01]  /*188e0*/  BSSY B0, `(.L_x_7280) ;  /* 0x0000004000007945 */ /* 0x000fe20003800000 */
[----:B------:R-:W-:Y:S02]  /*188f0*/  IMAD R6, R26, -0x80, R37 ;  /* 0xffffff801a067824 */ /* 0x000fe400078e0225 */
[----:B------:R-:W0:Y:S02]  /*18900*/  SYNCS.PHASECHK.TRANS64.TRYWAIT P0, [R0+URZ+0x28860], R3 ;  /* 0x02886003000075a7 */ /* 0x000e24000800017f */
[----:B0-----:R-:W-:Y:S05]  /*18910*/  @!P0 BRA `(.L_x_7281) ;  /* 0x0000005800ac8947 */ /* 0x001fea0003800000 */
.L_x_7482:
[----:B------:R-:W-:Y:S05]  /*18920*/  BSYNC B0 ;  /* 0x0000000000007941 */ /* 0x000fea0003800000 */
.L_x_7280:
        /* <DEDUP_REMOVED lines=9> */
[----:B------:R-:W-:Y:S01]  /*189c0*/  SHF.L.U32 R5, R31, 0x1, RZ ;  /* 0x000000011f057819 */ /* 0x000fe200000006ff */
[----:B------:R-:W-:Y:S01]  /*189d0*/  IMAD R4, R9, 0x2, R22 ;  /* 0x0000000209047824 */ /* 0x000fe200078e0216 */
[----:B0-----:R-:W0:Y:S01]  /*189e0*/  SHFL.IDX PT, R3, R24, RZ, 0x181f ;  /* 0x00181fff18037589 */ /* 0x001e2200000e0000 */
[----:B------:R-:W-:Y:S02]  /*189f0*/  ISETP.GE.AND P1, PT, R31, UR4, PT ;  /* 0x000000041f007c0c */ /* 0x000fe4000bf26270 */
[----:B------:R-:W-:Y:S01]  /*18a00*/  ISETP.GE.AND P0, PT, R30, UR4, PT ;  /* 0x000000041e007c0c */ /* 0x000fe2000bf06270 */
[----:B------:R-:W2:Y:S01]  /*18a10*/  SHFL.IDX PT, R10, R23, 0x1, 0x181f ;  /* 0x00381f00170a7f89 */ /* 0x000ea200000e0000 */
[C---:B------:R-:W-:Y:S02]  /*18a20*/  ISETP.LT.OR P2, PT, R6.reuse, 0x1, P1 ;  /* 0x000000010600780c */ /* 0x040fe40000f41670 */
[----:B------:R-:W-:Y:S01]  /*18a30*/  ISETP.LT.OR P3, PT, R6, 0x1, P0 ;  /* 0x000000010600780c */ /* 0x000fe20000761670 */
[----:B------:R-:W3:Y:S04]  /*18a40*/  SHFL.IDX PT, R7, R24, 0x1, 0x181f ;  /* 0x00381f0018077f89 */ /* 0x000ee800000e0000 */
[----:B------:R-:W-:Y:S01]  /*18a50*/  SHFL.IDX PT, R8, R24, 0x2, 0x181f ;  /* 0x00581f0018087f89 */ /* 0x000fe200000e0000 */
[----:B-1----:R-:W-:-:S03]  /*18a60*/  IADD3 R2, P4, R14, R5, RZ ;  /* 0x000000050e027210 */ /* 0x002fc60007f9e0ff */
[----:B------:R-:W1:Y:S02]  /*18a70*/  SHFL.IDX PT, R14, R23, 0x2, 0x181f ;  /* 0x00581f00170e7f89 */ /* 0x000e6400000e0000 */
[----:B0-----:R-:W-:-:S05]  /*18a80*/  IMAD.X R3, RZ, RZ, R3, P4 ;  /* 0x000000ffff037224 */ /* 0x001fca00020e0603 */
        /* <DEDUP_REMOVED lines=48> */
.L_x_7500:
        /* <DEDUP_REMOVED lines=11> */
.L_x_7283:
        /* <DEDUP_REMOVED lines=11> */
.L_x_7284:
[----:B------:R0:W-:Y:S01]  /*18ef0*/  SYNCS.ARRIVE.TRANS64.A1T0 RZ, [R0+URZ+0x28850], RZ ;  /* 0x028850ff00ff79a7 */ /* 0x0001e2000810003f */
[----:B------:R-:W-:-:S05]  /*18f00*/  VIADD R25, R25, 0x1 ;  /* 0x0000000119197836 */ /* 0x000fca0000000000 */
[----:B------:R-:W-:-:S04]  /*18f10*/  ISETP.NE.AND P0, PT, R25, 0x2, PT ;  /* 0x000000021900780c */ /* 0x000fc80003f05270 */
[----:B------:R-:W-:Y:S02]  /*18f20*/  SEL R3, RZ, 0x1, P0 ;  /* 0x00000001ff037807 */ /* 0x000fe40000000000 */
[----:B------:R-:W-:Y:S02]  /*18f30*/  SEL R25, R25, RZ, P0 ;  /* 0x000000ff19197207 */ /* 0x000fe40000000000 */
[----:B0-----:R-:W-:-:S07]  /*18f40*/  LOP3.LUT R28, R28, R3, RZ, 0x3c, !PT ;  /* 0x000000031c1c7212 */ /* 0x001fce00078e3cff */
.L_x_7241:
[----:B------:R-:W-:Y:S05]  /*18f50*/  BSYNC B7 ;  /* 0x0000000000077941 */ /* 0x000fea0003800000 */
.L_x_7239:
[----:B------:R-:W-:-:S13]  /*18f60*/  LOP3.LUT P0, RZ, R32, 0x8, RZ, 0xc0, !PT ;  /* 0x0000000820ff7812 */ /* 0x000fda000780c0ff */
[----:B------:R-:W-:Y:S05]  /*18f70*/  @!P0 BRA `(.L_x_7285) ;  /* 0x0000000000248947 */ /* 0x000fea0003800000 */
[----:B------:R-:W-:Y:S05]  /*18f80*/  WARPSYNC.ALL ;  /* 0x0000000000007948 */ /* 0x000fea0003800000 */
[----:B------:R-:W1:Y:S08]  /*18f90*/  S2UR UR5, SR_CgaCtaId ;  /* 0x00000000000579c3 */ /* 0x000e700000008800 */
[----:B------:R-:W-:Y:S06]  /*18fa0*/  BAR.SYNC.DEFER_BLOCKING 0x5, 0x180 ;  /* 0x0146000000007b1d */ /* 0x000fec0000010000 */
[----:B------:R-:W-:-:S02]  /*18fb0*/  UMOV UR4, 0x400 ;  /* 0x0000040000047882 */ /* 0x000fc40000000000 */
[----:B-1----:R-:W-:-:S06]  /*18fc0*/  ULEA UR4, UR5, UR4, 0x18 ;  /* 0x0000000405047291 */ /* 0x002fcc000f8ec03f */
[----:B0-----:R-:W-:-:S05]  /*18fd0*/  IMAD.U32 R22, RZ, RZ, UR4 ;  /* 0x00000004ff167e24 */ /* 0x001fca000f8e00ff */
[----:B------:R2:W3:Y:S01]  /*18fe0*/  LDS.128 R16, [R22+0x288d0] ;  /* 0x0288d00016107984 */ /* 0x0004e20000000c00 */
[----:B------:R-:W-:Y:S06]  /*18ff0*/  BAR.ARV 0x4, 0x180 ;  /* 0x0106000000007b1d */ /* 0x000fec0000002000 */
[----:B------:R-:W-:Y:S05]  /*19000*/  BRA `(.L_x_7286) ;  /* 0x0000000800407947 */ /* 0x000fea0003800000 */
.L_x_7285:
[----:B------:R-:W1:Y:S01]  /*19010*/  S2R R8, SR_TID.X ;  /* 0x0000000000087919 */ /* 0x000e620000002100 */
[----:B------:R-:W-:Y:S01]  /*19020*/  UMOV UR4, 0xffffffff ;  /* 0xffffffff00047882 */ /* 0x000fe20000000000 */
[----:B-1----:R-:W-:-:S04]  /*19030*/  LOP3.LUT R8, R8, 0x1f, RZ, 0xc0, !PT ;  /* 0x0000001f08087812 */ /* 0x002fc800078ec0ff */
[----:B------:R-:W-:Y:S01]  /*19040*/  ISETP.NE.AND P0, PT, R8, 0x1f, PT ;  /* 0x0000001f0800780c */ /* 0x000fe20003f05270 */
[----:B------:R-:W-:-:S12]  /*19050*/  BRA.DIV UR4, `(.L_x_7287) ;  /* 0x0000005e046c7947 */ /* 0x000fd8000b800000 */
[----:B0-----:R-:W-:Y:S01]  /*19060*/  IADD3 R5, R19, R8, RZ ;  /* 0x0000000813057210 */ /* 0x001fe20007ffe0ff */
[----:B------:R-:W-:-:S03]  /*19070*/  ULDC UR4, c[0x0][0xc3c] ;  /* 0x00030f0000047ab9 */ /* 0x000fc60000000800 */
        /* <DEDUP_REMOVED lines=29> */
.L_x_7510:
[----:B------:R-:W-:Y:S02]  /*19250*/  ULDC UR4, c[0x0][0xc38] ;  /* 0x00030e0000047ab9 */ /* 0x000fe40000000800 */
[----:B------:R-:W-:-:S04]  /*19260*/  IMAD.U32 R7, RZ, RZ, UR4 ;  /* 0x00000004ff077e24 */ /* 0x000fc8000f8e00ff */
[----:B-1----:R-:W-:-:S04]  /*19270*/  IMAD R3, R14, R7, RZ ;  /* 0x000000070e037224 */ /* 0x002fc800078e02ff */
[----:B------:R-:W-:-:S05]  /*19280*/  IMAD.IADD R6, R0, 0x1, R3 ;  /* 0x0000000100067824 */ /* 0x000fca00078e0203 */
[----:B------:R-:W-:-:S13]  /*19290*/  ISETP.GT.AND P6, PT, R6, R5, PT ;  /* 0x000000050600720c */ /* 0x000fda0003fc4270 */
[----:B------:R-:W-:Y:S05]  /*192a0*/  @P6 BRA `(.L_x_7288) ;  /* 0x00000000009c6947 */ /* 0x000fea0003800000 */
.L_x_7293:
[----:B------:R-:W1:Y:S01]  /*192b0*/  LDC R0, c[0x0][0xc3c] ;  /* 0x00030f00ff007b82 */ /* 0x000e620000000800 */
[----:B------:R-:W-:-:S05]  /*192c0*/  VIADD R19, R19, 0x1f ;  /* 0x0000001f13137836 */ /* 0x000fca0000000000 */
[----:B-1----:R-:W-:-:S13]  /*192d0*/  ISETP.GE.AND P6, PT, R19, R0, PT ;  /* 0x000000001300720c */ /* 0x002fda0003fc6270 */
[----:B------:R-:W-:Y:S05]  /*192e0*/  @P6 BRA `(.L_x_7289) ;  /* 0x0000000400446947 */ /* 0x000fea0003800000 */
[----:B0-----:R-:W0:Y:S01]  /*192f0*/  S2R R2, SR_TID.X ;  /* 0x0000000000027919 */ /* 0x001e220000002100 */
[----:B------:R-:W-:Y:S01]  /*19300*/  BSSY B0, `(.L_x_7290) ;  /* 0x0000009000007945 */ /* 0x000fe20003800000 */
[----:B------:R-:W-:Y:S02]  /*19310*/  MOV R4, RZ ;  /* 0x000000ff00047202 */ /* 0x000fe40000000f00 */
[----:B0-----:R-:W-:-:S05]  /*19320*/  LOP3.LUT R2, R2, 0x1f, RZ, 0xc0, !PT ;  /* 0x0000001f02027812 */ /* 0x001fca00078ec0ff */
[----:B------:R-:W-:-:S05]  /*19330*/  IMAD.IADD R7, R19, 0x1, R2 ;  /* 0x0000000113077824 */ /* 0x000fca00078e0202 */
[----:B------:R-:W-:-:S13]  /*19340*/  ISETP.GE.OR P6, PT, R7, R0, !P0 ;  /* 0x000000000700720c */ /* 0x000fda00047c6670 */
[----:B------:R-:W-:Y:S05]  /*19350*/  @P6 BRA `(.L_x_7291) ;  /* 0x00000000000c6947 */ /* 0x000fea0003800000 */
[----:B------:R-:W0:Y:S02]  /*19360*/  LDC.64 R2, c[0x0][0xc80] ;  /* 0x00032000ff027b82 */ /* 0x000e240000000a00 */
[----:B0-----:R-:W-:-:S05]  /*19370*/  IMAD.WIDE R2, R7, 0x4, R2 ;  /* 0x0000000407027825 */ /* 0x001fca00078e0202 */
[----:B------:R0:W5:Y:S02]  /*19380*/  LDG.E R4, desc[UR38][R2.64] ;  /* 0x0000002602047981 */ /* 0x000164000c1e1900 */
.L_x_7291:
[----:B------:R-:W-:Y:S05]  /*19390*/  BSYNC B0 ;  /* 0x0000000000007941 */ /* 0x000fea0003800000 */
.L_x_7290:
        /* <DEDUP_REMOVED lines=18> */
.L_x_7518:
[----:B------:R-:W-:Y:S02]  /*194c0*/  ULDC UR4, c[0x0][0xc38] ;  /* 0x00030e0000047ab9 */ /* 0x000fe40000000800 */
[----:B------:R-:W-:-:S04]  /*194d0*/  IMAD.U32 R7, RZ, RZ, UR4 ;  /* 0x00000004ff077e24 */ /* 0x000fc8000f8e00ff */
[----:B-1----:R-:W-:-:S04]  /*194e0*/  IMAD R3, R14, R7, RZ ;  /* 0x000000070e037224 */ /* 0x002fc800078e02ff */
[----:B------:R-:W-:-:S05]  /*194f0*/  IMAD.IADD R6, R3, 0x1, R6 ;  /* 0x0000000103067824 */ /* 0x000fca00078e0206 */
[----:B------:R-:W-:-:S13]  /*19500*/  ISETP.GT.AND P6, PT, R6, R5, PT ;  /* 0x000000050600720c */ /* 0x000fda0003fc4270 */
[----:B------:R-:W-:Y:S05]  /*19510*/  @!P6 BRA `(.L_x_7293) ;  /* 0xfffffffc0064e947 */ /* 0x000fea000383ffff */
.L_x_7288:
        /* <DEDUP_REMOVED lines=8> */
.L_x_7522:
[----:B------:R-:W-:Y:S01]  /*195a0*/  ISETP.NE.AND P0, PT, R3, RZ, PT ;  /* 0x000000ff0300720c */ /* 0x000fe20003f05270 */
[----:B------:R-:W-:-:S12]  /*195b0*/  IMAD.MOV.U32 R14, RZ, RZ, RZ ;  /* 0x000000ffff0e7224 */ /* 0x000fd800078e00ff */
[----:B------:R-:W-:Y:S05]  /*195c0*/  @!P0 BRA `(.L_x_7295) ;  /* 0x0000000000108947 */ /* 0x000fea0003800000 */
[----:B------:R-:W-:Y:S01]  /*195d0*/  UMOV UR4, 0xffffffff ;  /* 0xffffffff00047882 */ /* 0x000fe20000000000 */
[----:B------:R-:W-:Y:S02]  /*195e0*/  VIADD R12, R0, 0xffffffff ;  /* 0xffffffff000c7836 */ /* 0x000fe40000000000 */
[----:B------:R-:W-:Y:S05]  /*195f0*/  BRA.DIV UR4, `(.L_x_7296) ;  /* 0x00000062042c7947 */ /* 0x000fea000b800000 */
[----:B------:R3:W4:Y:S02]  /*19600*/  SHFL.IDX PT, R14, R2, R12, 0x1f ;  /* 0x00001f0c020e7589 */ /* 0x00072400000e0000 */
.L_x_7295:
[----:B--2---:R-:W-:Y:S01]  /*19610*/  IABS R8, R4 ;  /* 0x0000000400087213 */ /* 0x004fe20000000000 */
[----:B----4-:R-:W-:Y:S02]  /*19620*/  IMAD R16, R14, R7, R6 ;  /* 0x000000070e107224 */ /* 0x010fe400078e0206 */
[----:B------:R-:W-:Y:S01]  /*19630*/  IMAD.IADD R19, R0, 0x1, R19 ;  /* 0x0000000100137824 */ /* 0x000fe200078e0213 */
[----:B------:R-:W2:Y:S08]  /*19640*/  I2F.RP R9, R8 ;  /* 0x0000000800097306 */ /* 0x000eb00000209400 */
[----:B--2---:R-:W0:Y:S02]  /*19650*/  MUFU.RCP R9, R9 ;  /* 0x0000000900097308 */ /* 0x004e240000001000 */
[----:B0--3--:R-:W-:-:S06]  /*19660*/  VIADD R2, R9, 0xffffffe ;  /* 0x0ffffffe09027836 */ /* 0x009fcc0000000000 */
[----:B------:R0:W2:Y:S02]  /*19670*/  F2I.FTZ.U32.TRUNC.NTZ R3, R2 ;  /* 0x0000000200037305 */ /* 0x0000a4000021f000 */
[----:B0-----:R-:W-:Y:S01]  /*19680*/  IMAD.MOV.U32 R2, RZ, RZ, RZ ;  /* 0x000000ffff027224 */ /* 0x001fe200078e00ff */
[----:B--2---:R-:W-:-:S05]  /*19690*/  IADD3 R7, RZ, -R3, RZ ;  /* 0x80000003ff077210 */ /* 0x004fca0007ffe0ff */
        /* <DEDUP_REMOVED lines=22> */
.L_x_7289:
[----:B------:R-:W-:Y:S01]  /*19800*/  UMOV UR4, URZ ;  /* 0x0000003f00047c82 */ /* 0x000fe20008000000 */
[----:B------:R-:W-:Y:S01]  /*19810*/  UMOV UR5, URZ ;  /* 0x0000003f00057c82 */ /* 0x000fe20008000000 */
[----:B------:R-:W-:Y:S01]  /*19820*/  ULDC UR6, c[0x0][0xc3c] ;  /* 0x00030f0000067ab9 */ /* 0x000fe20000000800 */
[----:B------:R-:W-:Y:S01]  /*19830*/  IMAD.MOV.U32 R16, RZ, RZ, R5 ;  /* 0x000000ffff107224 */ /* 0x000fe200078e0005 */
[----:B------:R-:W-:Y:S01]  /*19840*/  MOV R17, UR4 ;  /* 0x0000000400117c02 */ /* 0x000fe20008000f00 */
[----:B------:R-:W-:Y:S02]  /*19850*/  IMAD.U32 R18, RZ, RZ, UR5 ;  /* 0x00000005ff127e24 */ /* 0x000fe4000f8e00ff */
[----:B------:R-:W-:-:S07]  /*19860*/  IMAD.U32 R19, RZ, RZ, UR6 ;  /* 0x00000006ff137e24 */ /* 0x000fce000f8e00ff */
.L_x_7297:
        /* <DEDUP_REMOVED lines=10> */
.L_x_7286:
[----:B------:R-:W-:Y:S02]  /*19910*/  ULDC UR4, c[0x0][0xc3c] ;  /* 0x00030f0000047ab9 */ /* 0x000fe40000000800 */
[----:B---3--:R-:W-:-:S13]  /*19920*/  ISETP.GE.AND P0, PT, R19, UR4, PT ;  /* 0x0000000413007c0c */ /* 0x008fda000bf06270 */
[----:B------:R-:W-:Y:S05]  /*19930*/  @!P0 BRA `(.L_x_7298) ;  /* 0xffffffa800048947 */ /* 0x000fea000383ffff */
[----:B------:R-:W-:Y:S05]  /*19940*/  BSYNC B8 ;  /* 0x0000000000087941 */ /* 0x000fea0003800000 */
.L_x_7199:
        /* <DEDUP_REMOVED lines=12> */
.L_x_7525:
[----:B------:R-:W-:Y:S05]  /*19a10*/  BSYNC B0 ;  /* 0x0000000000007941 */ /* 0x000fea0003800000 */
.L_x_7299:
[----:B------:R-:W-:-:S03]  /*19a20*/  UMOV UR4, 0xffffffff ;  /* 0xffffffff00047882 */ /* 0x000fc60000000000 */
[----:B------:R-:W-:Y:S05]  /*19a30*/  BRA.DIV UR4, `(.L_x_7301) ;  /* 0x0000005e04547947 */ /* 0x000fea000b800000 */
[----:B0-----:R-:W0:Y:S02]  /*19a40*/  S2R R0, SR_TID.X ;  /* 0x0000000000007919 */ /* 0x001e240000002100 */
[----:B0-----:R-:W-:-:S04]  /*19a50*/  SHF.R.U32.HI R0, RZ, 0x5, R0 ;  /* 0x00000005ff007819 */ /* 0x001fc80000011600 */
[----:B------:R-:W-:-:S05]  /*19a60*/  LOP3.LUT R0, R0, 0x3, RZ, 0xc0, !PT ;  /* 0x0000000300007812 */ /* 0x000fca00078ec0ff */
[----:B------:R0:W1:Y:S02]  /*19a70*/  SHFL.IDX PT, R14, R0, RZ, 0x1f ;  /* 0x00001fff000e7589 */ /* 0x00006400000e0000 */
.L_x_7528:
[----:B-1----:R-:W-:-:S13]  /*19a80*/  ISETP.NE.AND P0, PT, R14, RZ, PT ;  /* 0x000000ff0e00720c */ /* 0x002fda0003f05270 */
[----:B------:R-:W-:Y:S05]  /*19a90*/  @P0 BRA `(.L_x_6993) ;  /* 0x0000000000880947 */ /* 0x000fea0003800000 */
[----:B------:R-:W-:-:S03]  /*19aa0*/  UMOV UR4, 0xffffffff ;  /* 0xffffffff00047882 */ /* 0x000fc60000000000 */
[----:B------:R-:W-:Y:S05]  /*19ab0*/  BRA.DIV UR4, `(.L_x_7302) ;  /* 0x0000005e04687947 */ /* 0x000fea000b800000 */
[----:B------:R-:W-:-:S13]  /*19ac0*/  ELECT P6, URZ, PT ;  /* 0x00000000003f782f */ /* 0x000fda00038c0000 */
.L_x_7531:
[----:B------:R-:W-:Y:S05]  /*19ad0*/  @!P6 BRA `(.L_x_6993) ;  /* 0x000000000078e947 */ /* 0x000fea0003800000 */
[----:B0-----:R-:W3:Y:S02]  /*19ae0*/  LDL.LU R0, [R1+0xc] ;  /* 0x00000c0001007983 */ /* 0x001ee40000300800 */
[----:B---3--:R-:W-:-:S04]  /*19af0*/  LOP3.LUT R0, R0, 0x2, RZ, 0xfc, !PT ;  /* 0x0000000200007812 */ /* 0x008fc800078efcff */
[----:B------:R-:W-:-:S13]  /*19b00*/  ISETP.NE.AND P0, PT, R0, 0x3, PT ;  /* 0x000000030000780c */ /* 0x000fda0003f05270 */
[----:B------:R-:W-:Y:S05]  /*19b10*/  @!P0 BRA `(.L_x_7303) ;  /* 0x0000000000048947 */ /* 0x000fea0003800000 */
[----:B------:R-:W-:Y:S01]  /*19b20*/  BPT.TRAP 0x1 ;  /* 0x000000040000795c */ /* 0x000fe20000300000 */
.L_x_7303:
[C---:B------:R-:W-:Y:S01]  /*19b30*/  IMAD R5, R25.reuse, 0x8, R4 ;  /* 0x0000000819057824 */ /* 0x040fe200078e0204 */
[----:B------:R-:W-:Y:S01]  /*19b40*/  SHF.L.U32 R0, R28, 0x1f, RZ ;  /* 0x0000001f1c007819 */ /* 0x000fe200000006ff */
[----:B------:R-:W-:-:S03]  /*19b50*/  VIADD R25, R25, 0x1 ;  /* 0x0000000119197836 */ /* 0x000fc60000000000 */
[----:B------:R-:W0:Y:S02]  /*19b60*/  SYNCS.PHASECHK.TRANS64.TRYWAIT P1, [R5+URZ+0x28840], R0 ;  /* 0x02884000050075a7 */ /* 0x000e24000802017f */
[----:B------:R-:W-:-:S04]  /*19b70*/  ISETP.NE.AND P2, PT, R25, 0x2, PT ;  /* 0x000000021900780c */ /* 0x000fc80003f45270 */
[----:B------:R-:W-:Y:S01]  /*19b80*/  SEL R3, RZ, 0x1, P2 ;  /* 0x00000001ff037807 */ /* 0x000fe20001000000 */
[----:B0-----:R-:W-:Y:S08]  /*19b90*/  @!P1 BRA `(.L_x_7304) ;  /* 0x0000005c00509947 */ /* 0x001ff00003800000 */
.L_x_7532:
[----:B------:R-:W-:Y:S02]  /*19ba0*/  SEL R25, R25, RZ, P2 ;  /* 0x000000ff19197207 */ /* 0x000fe40001000000 */
[----:B------:R-:W-:Y:S01]  /*19bb0*/  LOP3.LUT R2, R28, R3, RZ, 0x3c, !PT ;  /* 0x000000031c027212 */ /* 0x000fe200078e3cff */
[----:B------:R-:W-:Y:S06]  /*19bc0*/  @!P0 BRA `(.L_x_7305) ;  /* 0x0000000000048947 */ /* 0x000fec0003800000 */
[----:B------:R-:W-:Y:S01]  /*19bd0*/  BPT.TRAP 0x1 ;  /* 0x000000040000795c */ /* 0x000fe20000300000 */
.L_x_7305:
[----:B------:R-:W-:Y:S01]  /*19be0*/  IMAD R25, R25, 0x8, R4 ;  /* 0x0000000819197824 */ /* 0x000fe200078e0204 */
[----:B------:R-:W-:-:S04]  /*19bf0*/  SHF.L.U32 R2, R2, 0x1f, RZ ;  /* 0x0000001f02027819 */ /* 0x000fc800000006ff */
[----:B------:R-:W1:Y:S02]  /*19c00*/  SYNCS.PHASECHK.TRANS64.TRYWAIT P1, [R25+URZ+0x28840], R2 ;  /* 0x02884002190075a7 */ /* 0x000e64000802017f */
[----:B-1----:R-:W-:Y:S05]  /*19c10*/  @!P1 BRA `(.L_x_7306) ;  /* 0x0000005c00449947 */ /* 0x002fea0003800000 */
.L_x_7533:
[----:B------:R-:W-:Y:S05]  /*19c20*/  @!P0 BRA `(.L_x_7307) ;  /* 0x0000000000048947 */ /* 0x000fea0003800000 */
[----:B------:R-:W-:Y:S01]  /*19c30*/  BPT.TRAP 0x1 ;  /* 0x000000040000795c */ /* 0x000fe20000300000 */
.L_x_7307:
[----:B------:R-:W3:Y:S02]  /*19c40*/  SYNCS.PHASECHK.TRANS64.TRYWAIT P1, [R5+URZ+0x28860], R0 ;  /* 0x02886000050075a7 */ /* 0x000ee4000802017f */
[----:B---3--:R-:W-:Y:S05]  /*19c50*/  @!P1 BRA `(.L_x_7308) ;  /* 0x0000005c00489947 */ /* 0x008fea0003800000 */
.L_x_7534:
[----:B------:R-:W-:Y:S05]  /*19c60*/  @!P0 BRA `(.L_x_7309) ;  /* 0x0000000000048947 */ /* 0x000fea0003800000 */
[----:B------:R-:W-:Y:S01]  /*19c70*/  BPT.TRAP 0x1 ;  /* 0x000000040000795c */ /* 0x000fe20000300000 */
.L_x_7309:
[----:B----4-:R4:W0:Y:S02]  /*19c80*/  SYNCS.PHASECHK.TRANS64.TRYWAIT P0, [R25+URZ+0x28860], R2 ;  /* 0x02886002190075a7 */ /* 0x010824000800017f */
[----:B0-----:R-:W-:Y:S05]  /*19c90*/  @!P0 NANOSLEEP.SYNCS 0x989680 ;  /* 0x009896800000895d */ /* 0x001fea0003900000 */
[----:B------:R-:W0:Y:S02]  /*19ca0*/  @!P0 SYNCS.PHASECHK.TRANS64 P0, [R25+URZ+0x28860], R2 ;  /* 0x02886002190085a7 */ /* 0x000e24000800007f */
[----:B0-----:R-:W-:Y:S05]  /*19cb0*/  @!P0 BRA `(.L_x_7309) ;  /* 0xfffffffc00f08947 */ /* 0x001fea000383ffff */
.L_x_6993:
[----:B------:R-:W-:Y:S05]  /*19cc0*/  BSYNC B9 ;  /* 0x0000000000097941 */ /* 0x000fea0003800000 */
.L_x_6990:
[----:B------:R-:W-:Y:S05]  /*19cd0*/  EXIT ;  /* 0x000000000000794d */ /* 0x000fea0003800000 */
.L_x_7015:
[----:B0-----:R0:W1:Y:S02]  /*19ce0*/  SYNCS.PHASECHK.TRANS64.TRYWAIT P6, [R92+URZ+0x28890], R103 ;  /* 0x028890675c0075a7 */ /* 0x00106400080c017f */
[----:B-1----:R-:W-:Y:S05]  /*19cf0*/  @!P6 NANOSLEEP.SYNCS 0x989680 ;  /* 0x009896800000e95d */ /* 0x002fea0003900000 */
[----:B------:R-:W1:Y:S02]  /*19d00*/  @!P6 SYNCS.PHASECHK.TRANS64 P6, [R92+URZ+0x28890], R103 ;  /* 0x028890675c00e5a7 */ /* 0x000e6400080c007f */
[----:B-1----:R-:W-:Y:S05]  /*19d10*/  @!P6 BRA `(.L_x_7015) ;  /* 0xfffffffc00f0e947 */ /* 0x002fea000383ffff */
[----:B------:R-:W-:Y:S05]  /*19d20*/  BRA `(.L_x_7310) ;  /* 0xfffffe9000b87947 */ /* 0x000fea000383ffff */
.L_x_7016:
        /* <DEDUP_REMOVED lines=8> */
.L_x_7312:
[----:B------:R-:W-:Y:S05]  /*19db0*/  BSYNC B1 ;  /* 0x0000000000017941 */ /* 0x000fea0003800000 */
.L_x_7311:
        /* <DEDUP_REMOVED lines=8> */
.L_x_7313:
[----:B------:R-:W-:Y:S01]  /*19e40*/  IMAD.MOV.U32 R105, RZ, RZ, R14 ;  /* 0x000000ffff697224 */ /* 0x000fe200078e000e */
[----:B------:R-:W-:Y:S06]  /*19e50*/  BRA `(.L_x_7314) ;  /* 0xfffffe9000807947 */ /* 0x000fec000383ffff */
.L_x_7025:
        /* <DEDUP_REMOVED lines=8> */
.L_x_7316:
[----:B------:R-:W-:Y:S05]  /*19ee0*/  BSYNC B1 ;  /* 0x0000000000017941 */ /* 0x000fea0003800000 */
.L_x_7315:
[----:B------:R-:W-:Y:S01]  /*19ef0*/  IMAD.MOV.U32 R13, RZ, RZ, R109 ;  /* 0x000000ffff0d7224 */ /* 0x000fe200078e006d */
[----:B------:R-:W-:Y:S01]  /*19f00*/  MOV R12, 0x1 ;  /* 0x00000001000c7802 */ /* 0x000fe20000000f00 */
[----:B------:R-:W-:Y:S02]  /*19f10*/  IMAD.MOV.U32 R11, RZ, RZ, 0x181f ;  /* 0x0000181fff0b7424 */ /* 0x000fe400078e00ff */
[----:B------:R-:W-:Y:S02]  /*19f20*/  IMAD.MOV.U32 R15, RZ, RZ, -0x1 ;  /* 0xffffffffff0f7424 */ /* 0x000fe400078e00ff */
[----:B------:R-:W-:-:S07]  /*19f30*/  IMAD.MOV.U32 R71, RZ, RZ, R14 ;  /* 0x000000ffff477224 */ /* 0x000fce00078e000e */
[----:B------:R-:W-:Y:S05]  /*19f40*/  WARPSYNC.COLLECTIVE R15, `(.L_x_7317) ;  /* 0x000000000f087348 */ /* 0x000fea0003c00000 */
[----:B------:R0:W1:Y:S02]  /*19f50*/  SHFL.IDX P6, R14, R13, R12, R11 ;  /* 0x0000000c0d0e7389 */ /* 0x00006400000c000b */
[----:B01----:R-:W-:Y:S01]  /*19f60*/  ENDCOLLECTIVE ;  /* 0x000000000000791b */ /* 0x003fe20003800000 */
.L_x_7317:
[----:B------:R-:W-:Y:S01]  /*19f70*/  IMAD.MOV.U32 R73, RZ, RZ, R14 ;  /* 0x000000ffff497224 */ /* 0x000fe200078e000e */
[----:B------:R-:W-:Y:S06]  /*19f80*/  BRA `(.L_x_7318) ;  /* 0xfffffe9800147947 */ /* 0x000fec000383ffff */
.L_x_7034:
        /* <DEDUP_REMOVED lines=8> */
.L_x_7320:
[----:B------:R-:W-:Y:S05]  /*1a010*/  BSYNC B1 ;  /* 0x0000000000017941 */ /* 0x000fea0003800000 */
.L_x_7319:
        /* <DEDUP_REMOVED lines=8> */
.L_x_7321:
[----:B------:R-:W-:Y:S01]  /*1a0a0*/  IMAD.MOV.U32 R65, RZ, RZ, R14 ;  /* 0x000000ffff417224 */ /* 0x000fe200078e000e */
[----:B------:R-:W-:Y:S06]  /*1a0b0*/  BRA `(.L_x_7322) ;  /* 0xfffffe9c00a87947 */ /* 0x000fec000383ffff */
.L_x_7043:
        /* <DEDUP_REMOVED lines=8> */
.L_x_7324:
[----:B------:R-:W-:Y:S05]  /*1a140*/  BSYNC B1 ;  /* 0x0000000000017941 */ /* 0x000fea0003800000 */
.L_x_7323:
        /* <DEDUP_REMOVED lines=8> */
.L_x_7325:
[----:B------:R-:W-:Y:S01]  /*1a1d0*/  IMAD.MOV.U32 R109, RZ, RZ, R14 ;  /* 0x000000ffff6d7224 */ /* 0x000fe200078e000e */
[----:B------:R-:W-:Y:S06]  /*1a1e0*/  BRA `(.L_x_7326) ;  /* 0xfffffea400387947 */ /* 0x000fec000383ffff */
.L_x_7055:
[----:B-1----:R1:W2:Y:S02]  /*1a1f0*/  SYNCS.PHASECHK.TRANS64.TRYWAIT P4, [R92+URZ+0x28890], R103 ;  /* 0x028890675c0075a7 */ /* 0x0022a4000808017f */
[----:B--2---:R-:W-:Y:S05]  /*1a200*/  @!P4 NANOSLEEP.SYNCS 0x989680 ;  /* 0x009896800000c95d */ /* 0x004fea0003900000 */
[----:B------:R-:W2:Y:S02]  /*1a210*/  @!P4 SYNCS.PHASECHK.TRANS64 P4, [R92+URZ+0x28890], R103 ;  /* 0x028890675c00c5a7 */ /* 0x000ea4000808007f */
[----:B--2---:R-:W-:Y:S05]  /*1a220*/  @!P4 BRA `(.L_x_7055) ;  /* 0xfffffffc00f0c947 */ /* 0x004fea000383ffff */
[----:B------:R-:W-:Y:S05]  /*1a230*/  BRA `(.L_x_7327) ;  /* 0xfffffeb400607947 */ /* 0x000fea000383ffff */
.L_x_7056:
        /* <DEDUP_REMOVED lines=8> */
.L_x_7329:
[----:B------:R-:W-:Y:S05]  /*1a2c0*/  BSYNC B1 ;  /* 0x0000000000017941 */ /* 0x000fea0003800000 */
.L_x_7328:
        /* <DEDUP_REMOVED lines=8> */
.L_x_7330:
[----:B------:R-:W-:Y:S01]  /*1a350*/  IMAD.MOV.U32 R106, RZ, RZ, R14 ;  /* 0x000000ffff6a7224 */ /* 0x000fe200078e000e */
[----:B------:R-:W-:Y:S06]  /*1a360*/  BRA `(.L_x_7331) ;  /* 0xfffffeb4002c7947 */ /* 0x000fec000383ffff */
.L_x_7061:
[----:B------:R-:W-:Y:S01]  /*1a370*/  BSSY B1, `(.L_x_7332) ;  /* 0x0000008000017945 */ /* 0x000fe20003800000 */
[----:B----4-:R-:W-:Y:S01]  /*1a380*/  IMAD.MOV.U32 R13, RZ, RZ, R108 ;  /* 0x000000ffff0d7224 */ /* 0x010fe200078e006c */
[----:B------:R-:W-:Y:S01]  /*1a390*/  MOV R11, 0x181f ;  /* 0x0000181f000b7802 */ /* 0x000fe20000000f00 */
[----:B------:R-:W-:Y:S02]  /*1a3a0*/  IMAD.MOV.U32 R12, RZ, RZ, 0x1 ;  /* 0x00000001ff0c7424 */ /* 0x000fe400078e00ff */
[----:B------:R-:W-:-:S07]  /*1a3b0*/  IMAD.MOV.U32 R15, RZ, RZ, -0x1 ;  /* 0xffffffffff0f7424 */ /* 0x000fce00078e00ff */
[----:B0123--:R-:W-:Y:S05]  /*1a3c0*/  WARPSYNC.COLLECTIVE R15, `(.L_x_7333) ;  /* 0x000000000f087348 */ /* 0x00ffea0003c00000 */
[----:B------:R4:W0:Y:S02]  /*1a3d0*/  SHFL.IDX P6, R14, R13, R12, R11 ;  /* 0x0000000c0d0e7389 */ /* 0x00082400000c000b */
[----:B01234-:R-:W-:Y:S01]  /*1a3e0*/  ENDCOLLECTIVE ;  /* 0x000000000000791b */ /* 0x01ffe20003800000 */
.L_x_7333:
[----:B------:R-:W-:Y:S05]  /*1a3f0*/  BSYNC B1 ;  /* 0x0000000000017941 */ /* 0x000fea0003800000 */
.L_x_7332:
        /* <DEDUP_REMOVED lines=8> */
.L_x_7334:
[----:B------:R-:W-:Y:S01]  /*1a480*/  IMAD.MOV.U32 R50, RZ, RZ, R14 ;  /* 0x000000ffff327224 */ /* 0x000fe200078e000e */
[----:B------:R-:W-:Y:S06]  /*1a490*/  BRA `(.L_x_7335) ;  /* 0xfffffeb800e07947 */ /* 0x000fec000383ffff */
.L_x_7066:
        /* <DEDUP_REMOVED lines=8> */
.L_x_7337:
[----:B------:R-:W-:Y:S05]  /*1a520*/  BSYNC B1 ;  /* 0x0000000000017941 */ /* 0x000fea0003800000 */
.L_x_7336:
[----:B------:R-:W-:Y:S01]  /*1a530*/  IMAD.MOV.U32 R13, RZ, RZ, R109 ;  /* 0x000000ffff0d7224 */ /* 0x000fe200078e006d */
[----:B------:R-:W-:Y:S01]  /*1a540*/  MOV R51, R14 ;  /* 0x0000000e00337202 */ /* 0x000fe20000000f00 */
[----:B------:R-:W-:Y:S02]  /*1a550*/  IMAD.MOV.U32 R12, RZ, RZ, 0x2 ;  /* 0x00000002ff0c7424 */ /* 0x000fe400078e00ff */
[----:B------:R-:W-:Y:S02]  /*1a560*/  IMAD.MOV.U32 R11, RZ, RZ, 0x181f ;  /* 0x0000181fff0b7424 */ /* 0x000fe400078e00ff */
[----:B------:R-:W-:-:S07]  /*1a570*/  IMAD.MOV.U32 R15, RZ, RZ, -0x1 ;  /* 0xffffffffff0f7424 */ /* 0x000fce00078e00ff */
[----:B------:R-:W-:Y:S05]  /*1a580*/  WARPSYNC.COLLECTIVE R15, `(.L_x_7338) ;  /* 0x000000000f087348 */ /* 0x000fea0003c00000 */
[----:B------:R0:W1:Y:S02]  /*1a590*/  SHFL.IDX P6, R14, R13, R12, R11 ;  /* 0x0000000c0d0e7389 */ /* 0x00006400000c000b */
[----:B01----:R-:W-:Y:S01]  /*1a5a0*/  ENDCOLLECTIVE ;  /* 0x000000000000791b */ /* 0x003fe20003800000 */
.L_x_7338:
[----:B------:R-:W-:Y:S01]  /*1a5b0*/  IMAD.MOV.U32 R50, RZ, RZ, R14 ;  /* 0x000000ffff327224 */ /* 0x000fe200078e000e */
[----:B------:R-:W-:Y:S06]  /*1a5c0*/  BRA `(.L_x_7339) ;  /* 0xfffffec0008c7947 */ /* 0x000fec000383ffff */
.L_x_7071:
        /* <DEDUP_REMOVED lines=8> */
.L_x_7341:
[----:B------:R-:W-:Y:S05]  /*1a650*/  BSYNC B1 ;  /* 0x0000000000017941 */ /* 0x000fea0003800000 */
.L_x_7340:
        /* <DEDUP_REMOVED lines=8> */
.L_x_7342:
[----:B------:R-:W-:Y:S01]  /*1a6e0*/  IMAD.MOV.U32 R50, RZ, RZ, R14 ;  /* 0x000000ffff327224 */ /* 0x000fe200078e000e */
[----:B------:R-:W-:Y:S06]  /*1a6f0*/  BRA `(.L_x_7343) ;  /* 0xfffffec800387947 */ /* 0x000fec000383ffff */
.L_x_7076:
[----:B0-----:R0:W1:Y:S02]  /*1a700*/  SYNCS.PHASECHK.TRANS64.TRYWAIT P3, [R92+URZ+0x28890], R103 ;  /* 0x028890675c0075a7 */ /* 0x001064000806017f */
[----:B-1----:R-:W-:Y:S05]  /*1a710*/  @!P3 NANOSLEEP.SYNCS 0x989680 ;  /* 0x009896800000b95d */ /* 0x002fea0003900000 */
[----:B------:R-:W1:Y:S02]  /*1a720*/  @!P3 SYNCS.PHASECHK.TRANS64 P3, [R92+URZ+0x28890], R103 ;  /* 0x028890675c00b5a7 */ /* 0x000e64000806007f */
[----:B-1----:R-:W-:Y:S05]  /*1a730*/  @!P3 BRA `(.L_x_7076) ;  /* 0xfffffffc00f0b947 */ /* 0x002fea000383ffff */
[----:B------:R-:W-:Y:S05]  /*1a740*/  BRA `(.L_x_7344) ;  /* 0xfffffed000347947 */ /* 0x000fea000383ffff */
.L_x_7077:
        /* <DEDUP_REMOVED lines=8> */
.L_x_7346:
[----:B------:R-:W-:Y:S05]  /*1a7d0*/  BSYNC B1 ;  /* 0x0000000000017941 */ /* 0x000fea0003800000 */
.L_x_7345:
        /* <DEDUP_REMOVED lines=8> */
.L_x_7347:
[----:B------:R-:W-:Y:S05]  /*1a860*/  BRA `(.L_x_7348) ;  /* 0xfffffed0005c7947 */ /* 0x000fea000383ffff */
.L_x_7080:
[----:B------:R-:W-:Y:S01]  /*1a870*/  BSSY B1, `(.L_x_7349) ;  /* 0x0000008000017945 */ /* 0x000fe20003800000 */
[----:B----4-:R-:W-:Y:S02]  /*1a880*/  IMAD.MOV.U32 R13, RZ, RZ, R46 ;  /* 0x000000ffff0d7224 */ /* 0x010fe400078e002e */
[----:B------:R-:W-:Y:S02]  /*1a890*/  IMAD.MOV.U32 R12, RZ, RZ, 0x1 ;  /* 0x00000001ff0c7424 */ /* 0x000fe400078e00ff */
[----:B------:R-:W-:Y:S02]  /*1a8a0*/  IMAD.MOV.U32 R11, RZ, RZ, 0x181f ;  /* 0x0000181fff0b7424 */ /* 0x000fe400078e00ff */
[----:B------:R-:W-:-:S07]  /*1a8b0*/  IMAD.MOV.U32 R15, RZ, RZ, -0x1 ;  /* 0xffffffffff0f7424 */ /* 0x000fce00078e00ff */
[----:B0123--:R-:W-:Y:S05]  /*1a8c0*/  WARPSYNC.COLLECTIVE R15, `(.L_x_7350) ;  /* 0x000000000f087348 */ /* 0x00ffea0003c00000 */
[----:B---3--:R3:W4:Y:S02]  /*1a8d0*/  SHFL.IDX P6, R14, R13, R12, R11 ;  /* 0x0000000c0d0e7389 */ /* 0x00872400000c000b */
[----:B01234-:R-:W-:Y:S01]  /*1a8e0*/  ENDCOLLECTIVE ;  /* 0x000000000000791b */ /* 0x01ffe20003800000 */
.L_x_7350:
[----:B------:R-:W-:Y:S05]  /*1a8f0*/  BSYNC B1 ;  /* 0x0000000000017941 */ /* 0x000fea0003800000 */
.L_x_7349:
        /* <DEDUP_REMOVED lines=8> */
.L_x_7351:
[----:B------:R-:W-:Y:S05]  /*1a980*/  BRA `(.L_x_7352) ;  /* 0xfffffed0005c7947 */ /* 0x000fea000383ffff */
.L_x_7083:
[----:B------:R-:W-:Y:S01]  /*1a990*/  BSSY B1, `(.L_x_7353) ;  /* 0x0000008000017945 */ /* 0x000fe20003800000 */
[----:B----4-:R-:W-:Y:S01]  /*1a9a0*/  IMAD.MOV.U32 R13, RZ, RZ, R46 ;  /* 0x000000ffff0d7224 */ /* 0x010fe200078e002e */
[----:B------:R-:W-:Y:S01]  /*1a9b0*/  MOV R11, 0x181f ;  /* 0x0000181f000b7802 */ /* 0x000fe20000000f00 */
[----:B------:R-:W-:Y:S02]  /*1a9c0*/  IMAD.MOV.U32 R12, RZ, RZ, 0x2 ;  /* 0x00000002ff0c7424 */ /* 0x000fe400078e00ff */
[----:B------:R-:W-:-:S07]  /*1a9d0*/  IMAD.MOV.U32 R15, RZ, RZ, -0x1 ;  /* 0xffffffffff0f7424 */ /* 0x000fce00078e00ff */
[----:B0123--:R-:W-:Y:S05]  /*1a9e0*/  WARPSYNC.COLLECTIVE R15, `(.L_x_7354) ;  /* 0x000000000f087348 */ /* 0x00ffea0003c00000 */
[----:B---3--:R3:W4:Y:S02]  /*1a9f0*/  SHFL.IDX P6, R14, R13, R12, R11 ;  /* 0x0000000c0d0e7389 */ /* 0x00872400000c000b */
[----:B01234-:R-:W-:Y:S01]  /*1aa00*/  ENDCOLLECTIVE ;  /* 0x000000000000791b */ /* 0x01ffe20003800000 */
.L_x_7354:
[----:B------:R-:W-:Y:S05]  /*1aa10*/  BSYNC B1 ;  /* 0x0000000000017941 */ /* 0x000fea0003800000 */
.L_x_7353:
        /* <DEDUP_REMOVED lines=8> */
.L_x_7355:
[----:B------:R-:W-:Y:S05]  /*1aaa0*/  BRA `(.L_x_7356) ;  /* 0xfffffed000607947 */ /* 0x000fea000383ffff */
.L_x_7086:
[----:B------:R-:W-:Y:S01]  /*1aab0*/  BSSY B1, `(.L_x_7357) ;  /* 0x0000008000017945 */ /* 0x000fe20003800000 */
[----:B0-----:R-:W-:Y:S02]  /*1aac0*/  IMAD.MOV.U32 R13, RZ, RZ, R46 ;  /* 0x000000ffff0d7224 */ /* 0x001fe400078e002e */
[----:B------:R-:W-:Y:S02]  /*1aad0*/  IMAD.MOV.U32 R12, RZ, RZ, 0x3 ;  /* 0x00000003ff0c7424 */ /* 0x000fe400078e00ff */
[----:B------:R-:W-:Y:S02]  /*1aae0*/  IMAD.MOV.U32 R11, RZ, RZ, 0x181f ;  /* 0x0000181fff0b7424 */ /* 0x000fe400078e00ff */
[----:B------:R-:W-:-:S07]  /*1aaf0*/  IMAD.MOV.U32 R15, RZ, RZ, -0x1 ;  /* 0xffffffffff0f7424 */ /* 0x000fce00078e00ff */
[----:B-1234-:R-:W-:Y:S05]  /*1ab00*/  WARPSYNC.COLLECTIVE R15, `(.L_x_7358) ;  /* 0x000000000f087348 */ /* 0x01efea0003c00000 */
[----:B----4-:R0:W4:Y:S02]  /*1ab10*/  SHFL.IDX P6, R14, R13, R12, R11 ;  /* 0x0000000c0d0e7389 */ /* 0x01012400000c000b */
[----:B01234-:R-:W-:Y:S01]  /*1ab20*/  ENDCOLLECTIVE ;  /* 0x000000000000791b */ /* 0x01ffe20003800000 */
.L_x_7358:
[----:B------:R-:W-:Y:S05]  /*1ab30*/  BSYNC B1 ;  /* 0x0000000000017941 */ /* 0x000fea0003800000 */
.L_x_7357:
[----:B------:R-:W-:Y:S01]  /*1ab40*/  MOV R13, R44 ;  /* 0x0000002c000d7202 */ /* 0x000fe20000000f00 */
[----:B------:R-:W-:Y:S02]  /*1ab50*/  IMAD.MOV.U32 R12, RZ, RZ, 0x3 ;  /* 0x00000003ff0c7424 */ /* 0x000fe400078e00ff */
[----:B------:R-:W-:Y:S02]  /*1ab60*/  IMAD.MOV.U32 R11, RZ, RZ, 0x181f ;  /* 0x0000181fff0b7424 */ /* 0x000fe400078e00ff */
[----:B------:R-:W-:Y:S02]  /*1ab70*/  IMAD.MOV.U32 R15, RZ, RZ, -0x1 ;  /* 0xffffffffff0f7424 */ /* 0x000fe400078e00ff */
[----:B------:R-:W-:-:S07]  /*1ab80*/  IMAD.MOV.U32 R45, RZ, RZ, R14 ;  /* 0x000000ffff2d7224 */ /* 0x000fce00078e000e */
[----:B------:R-:W-:Y:S05]  /*1ab90*/  WARPSYNC.COLLECTIVE R15, `(.L_x_7359) ;  /* 0x000000000f087348 */ /* 0x000fea0003c00000 */
[----:B------:R0:W1:Y:S02]  /*1aba0*/  SHFL.IDX P6, R14, R13, R12, R11 ;  /* 0x0000000c0d0e7389 */ /* 0x00006400000c000b */
[----:B01----:R-:W-:Y:S01]  /*1abb0*/  ENDCOLLECTIVE ;  /* 0x000000000000791b */ /* 0x003fe20003800000 */
.L_x_7359:
[----:B------:R-:W-:Y:S05]  /*1abc0*/  BRA `(.L_x_7360) ;  /* 0xfffffed000647947 */ /* 0x000fea000383ffff */
.L_x_7090:
[----:B------:R0:W0:Y:S02]  /*1abd0*/  SYNCS.PHASECHK.TRANS64.TRYWAIT P4, [R92+URZ+0x288b0], R103 ;  /* 0x0288b0675c0075a7 */ /* 0x000024000808017f */
[----:B0-----:R-:W-:Y:S05]  /*1abe0*/  @!P4 NANOSLEEP.SYNCS 0x989680 ;  /* 0x009896800000c95d */ /* 0x001fea0003900000 */
[----:B------:R-:W0:Y:S02]  /*1abf0*/  @!P4 SYNCS.PHASECHK.TRANS64 P4, [R92+URZ+0x288b0], R103 ;  /* 0x0288b0675c00c5a7 */ /* 0x000e24000808007f */
[----:B0-----:R-:W-:Y:S05]  /*1ac00*/  @!P4 BRA `(.L_x_7090) ;  /* 0xfffffffc00f0c947 */ /* 0x001fea000383ffff */
[----:B------:R-:W-:Y:S05]  /*1ac10*/  BRA `(.L_x_7361) ;  /* 0xfffffed000e07947 */ /* 0x000fea000383ffff */
.L_x_7102:
[----:B------:R-:W-:Y:S01]  /*1ac20*/  BSSY B0, `(.L_x_7362) ;  /* 0x0000008000007945 */ /* 0x000fe20003800000 */
[----:B---3--:R-:W-:Y:S02]  /*1ac30*/  IMAD.MOV.U32 R13, RZ, RZ, R221 ;  /* 0x000000ffff0d7224 */ /* 0x008fe400078e00dd */
[----:B------:R-:W-:Y:S02]  /*1ac40*/  IMAD.MOV.U32 R12, RZ, RZ, RZ ;  /* 0x000000ffff0c7224 */ /* 0x000fe400078e00ff */
[----:B------:R-:W-:Y:S02]  /*1ac50*/  IMAD.MOV.U32 R11, RZ, RZ, 0x1f ;  /* 0x0000001fff0b7424 */ /* 0x000fe400078e00ff */
[----:B------:R-:W-:-:S07]  /*1ac60*/  IMAD.MOV.U32 R15, RZ, RZ, -0x1 ;  /* 0xffffffffff0f7424 */ /* 0x000fce00078e00ff */
[----:B-----5:R-:W-:Y:S05]  /*1ac70*/  WARPSYNC.COLLECTIVE R15, `(.L_x_7363) ;  /* 0x000000000f087348 */ /* 0x020fea0003c00000 */
[----:B------:R0:W1:Y:S02]  /*1ac80*/  SHFL.IDX P6, R14, R13, R12, R11 ;  /* 0x0000000c0d0e7389 */ /* 0x00006400000c000b */
[----:B01---5:R-:W-:Y:S01]  /*1ac90*/  ENDCOLLECTIVE ;  /* 0x000000000000791b */ /* 0x023fe20003800000 */
.L_x_7363:
[----:B------:R-:W-:Y:S05]  /*1aca0*/  BSYNC B0 ;  /* 0x0000000000007941 */ /* 0x000fea0003800000 */
.L_x_7362:
[----:B------:R-:W-:Y:S01]  /*1acb0*/  IMAD.MOV.U32 R194, RZ, RZ, R14 ;  /* 0x000000ffffc27224 */ /* 0x000fe200078e000e */
[----:B------:R-:W-:Y:S06]  /*1acc0*/  BRA `(.L_x_7364) ;  /* 0xfffffedc00107947 */ /* 0x000fec000383ffff */
.L_x_7112:
[----:B------:R-:W-:Y:S01]  /*1acd0*/  BSSY B1, `(.L_x_7365) ;  /* 0x0000008000017945 */ /* 0x000fe20003800000 */
[----:B---3--:R-:W-:Y:S01]  /*1ace0*/  IMAD.MOV.U32 R13, RZ, RZ, R25 ;  /* 0x000000ffff0d7224 */ /* 0x008fe200078e0019 */
[----:B------:R-:W-:Y:S01]  /*1acf0*/  MOV R15, 0xffffffff ;  /* 0xffffffff000f7802 */ /* 0x000fe20000000f00 */
[----:B------:R-:W-:Y:S02]  /*1ad00*/  IMAD.MOV.U32 R12, RZ, RZ, RZ ;  /* 0x000000ffff0c7224 */ /* 0x000fe400078e00ff */
[----:B------:R-:W-:-:S07]  /*1ad10*/  IMAD.MOV.U32 R11, RZ, RZ, 0x181f ;  /* 0x0000181fff0b7424 */ /* 0x000fce00078e00ff */
[----:B0-----:R-:W-:Y:S05]  /*1ad20*/  WARPSYNC.COLLECTIVE R15, `(.L_x_7366) ;  /* 0x000000000f087348 */ /* 0x001fea0003c00000 */
[----:B------:R1:W2:Y:S02]  /*1ad30*/  SHFL.IDX P6, R14, R13, R12, R11 ;  /* 0x0000000c0d0e7389 */ /* 0x0002a400000c000b */
[----:B012---:R-:W-:Y:S01]  /*1ad40*/  ENDCOLLECTIVE ;  /* 0x000000000000791b */ /* 0x007fe20003800000 */
.L_x_7366:
[----:B------:R-:W-:Y:S05]  /*1ad50*/  BSYNC B1 ;  /* 0x0000000000017941 */ /* 0x000fea0003800000 */
.L_x_7365:
        /* <DEDUP_REMOVED lines=8> */
.L_x_7367:
[----:B------:R-:W-:Y:S02]  /*1ade0*/  IMAD.MOV.U32 R13, RZ, RZ, R28 ;  /* 0x000000ffff0d7224 */ /* 0x000fe400078e001c */
[----:B------:R-:W-:-:S07]  /*1adf0*/  IMAD.MOV.U32 R3, RZ, RZ, R14 ;  /* 0x000000ffff037224 */ /* 0x000fce00078e000e */
[----:B------:R-:W-:Y:S05]  /*1ae00*/  WARPSYNC.COLLECTIVE R15, `(.L_x_7368) ;  /* 0x000000000f087348 */ /* 0x000fea0003c00000 */
[----:B------:R0:W1:Y:S02]  /*1ae10*/  SHFL.IDX P6, R14, R13, R12, R11 ;  /* 0x0000000c0d0e7389 */ /* 0x00006400000c000b */
[----:B01----:R-:W-:Y:S01]  /*1ae20*/  ENDCOLLECTIVE ;  /* 0x000000000000791b */ /* 0x003fe20003800000 */
.L_x_7368:
[----:B------:R-:W-:Y:S02]  /*1ae30*/  IMAD.MOV.U32 R13, RZ, RZ, R27 ;  /* 0x000000ffff0d7224 */ /* 0x000fe400078e001b */
[----:B------:R-:W-:-:S07]  /*1ae40*/  IMAD.MOV.U32 R4, RZ, RZ, R14 ;  /* 0x000000ffff047224 */ /* 0x000fce00078e000e */
[----:B------:R-:W-:Y:S05]  /*1ae50*/  WARPSYNC.COLLECTIVE R15, `(.L_x_7369) ;  /* 0x000000000f087348 */ /* 0x000fea0003c00000 */
[----:B------:R0:W1:Y:S02]  /*1ae60*/  SHFL.IDX P6, R14, R13, R12, R11 ;  /* 0x0000000c0d0e7389 */ /* 0x00006400000c000b */
[----:B01----:R-:W-:Y:S01]  /*1ae70*/  ENDCOLLECTIVE ;  /* 0x000000000000791b */ /* 0x003fe20003800000 */
.L_x_7369:
[----:B------:R-:W-:Y:S05]  /*1ae80*/  BRA `(.L_x_7370) ;  /* 0xfffffee000047947 */ /* 0x000fea000383ffff */
.L_x_7116:
[----:B0-----:R0:W1:Y:S02]  /*1ae90*/  SYNCS.PHASECHK.TRANS64.TRYWAIT P0, [R156+URZ+0x28800], R5 ;  /* 0x028800059c0075a7 */ /* 0x001064000800017f */
[----:B-1----:R-:W-:Y:S05]  /*1aea0*/  @!P0 NANOSLEEP.SYNCS 0x989680 ;  /* 0x009896800000895d */ /* 0x002fea0003900000 */
[----:B------:R-:W1:Y:S02]  /*1aeb0*/  @!P0 SYNCS.PHASECHK.TRANS64 P0, [R156+URZ+0x28800], R5 ;  /* 0x028800059c0085a7 */ /* 0x000e64000800007f */
[----:B-1----:R-:W-:Y:S05]  /*1aec0*/  @!P0 BRA `(.L_x_7116) ;  /* 0xfffffffc00f08947 */ /* 0x002fea000383ffff */
[----:B------:R-:W-:Y:S05]  /*1aed0*/  BRA `(.L_x_7371) ;  /* 0xfffffee000e47947 */ /* 0x000fea000383ffff */
.L_x_7132:
[----:B------:R-:W-:Y:S01]  /*1aee0*/  BSSY B1, `(.L_x_7372) ;  /* 0x0000008000017945 */ /* 0x000fe20003800000 */
[----:B---3--:R-:W-:Y:S01]  /*1aef0*/  IMAD.MOV.U32 R13, RZ, RZ, R25 ;  /* 0x000000ffff0d7224 */ /* 0x008fe200078e0019 */
[----:B------:R-:W-:Y:S01]  /*1af00*/  MOV R11, 0x181f ;  /* 0x0000181f000b7802 */ /* 0x000fe20000000f00 */
[----:B------:R-:W-:Y:S02]  /*1af10*/  IMAD.MOV.U32 R12, RZ, RZ, RZ ;  /* 0x000000ffff0c7224 */ /* 0x000fe400078e00ff */
[----:B------:R-:W-:-:S07]  /*1af20*/  IMAD.MOV.U32 R15, RZ, RZ, -0x1 ;  /* 0xffffffffff0f7424 */ /* 0x000fce00078e00ff */
[----:B0-----:R-:W-:Y:S05]  /*1af30*/  WARPSYNC.COLLECTIVE R15, `(.L_x_7373) ;  /* 0x000000000f087348 */ /* 0x001fea0003c00000 */
[----:B------:R1:W2:Y:S02]  /*1af40*/  SHFL.IDX P6, R14, R13, R12, R11 ;  /* 0x0000000c0d0e7389 */ /* 0x0002a400000c000b */
[----:B012---:R-:W-:Y:S01]  /*1af50*/  ENDCOLLECTIVE ;  /* 0x000000000000791b */ /* 0x007fe20003800000 */
.L_x_7373:
[----:B------:R-:W-:Y:S05]  /*1af60*/  BSYNC B1 ;  /* 0x0000000000017941 */ /* 0x000fea0003800000 */
.L_x_7372:
        /* <DEDUP_REMOVED lines=8> */
.L_x_7374:
[----:B------:R-:W-:Y:S02]  /*1aff0*/  IMAD.MOV.U32 R13, RZ, RZ, R28 ;  /* 0x000000ffff0d7224 */ /* 0x000fe400078e001c */
[----:B------:R-:W-:-:S07]  /*1b000*/  IMAD.MOV.U32 R3, RZ, RZ, R14 ;  /* 0x000000ffff037224 */ /* 0x000fce00078e000e */
[----:B------:R-:W-:Y:S05]  /*1b010*/  WARPSYNC.COLLECTIVE R15, `(.L_x_7375) ;  /* 0x000000000f087348 */ /* 0x000fea0003c00000 */
[----:B------:R0:W1:Y:S02]  /*1b020*/  SHFL.IDX P6, R14, R13, R12, R11 ;  /* 0x0000000c0d0e7389 */ /* 0x00006400000c000b */
[----:B01----:R-:W-:Y:S01]  /*1b030*/  ENDCOLLECTIVE ;  /* 0x000000000000791b */ /* 0x003fe20003800000 */
.L_x_7375:
[----:B------:R-:W-:Y:S02]  /*1b040*/  IMAD.MOV.U32 R13, RZ, RZ, R27 ;  /* 0x000000ffff0d7224 */ /* 0x000fe400078e001b */
[----:B------:R-:W-:-:S07]  /*1b050*/  IMAD.MOV.U32 R20, RZ, RZ, R14 ;  /* 0x000000ffff147224 */ /* 0x000fce00078e000e */
[----:B------:R-:W-:Y:S05]  /*1b060*/  WARPSYNC.COLLECTIVE R15, `(.L_x_7376) ;  /* 0x000000000f087348 */ /* 0x000fea0003c00000 */
[----:B------:R0:W1:Y:S02]  /*1b070*/  SHFL.IDX P6, R14, R13, R12, R11 ;  /* 0x0000000c0d0e7389 */ /* 0x00006400000c000b */
[----:B01----:R-:W-:Y:S01]  /*1b080*/  ENDCOLLECTIVE ;  /* 0x000000000000791b */ /* 0x003fe20003800000 */
.L_x_7376:
[----:B------:R-:W-:Y:S05]  /*1b090*/  BRA `(.L_x_7377) ;  /* 0xfffffef800087947 */ /* 0x000fea000383ffff */
.L_x_7136:
[----:B0-----:R0:W1:Y:S02]  /*1b0a0*/  SYNCS.PHASECHK.TRANS64.TRYWAIT P4, [R156+URZ+0x28800], R27 ;  /* 0x0288001b9c0075a7 */ /* 0x001064000808017f */
[----:B-1----:R-:W-:Y:S05]  /*1b0b0*/  @!P4 NANOSLEEP.SYNCS 0x989680 ;  /* 0x009896800000c95d */ /* 0x002fea0003900000 */
[----:B------:R-:W1:Y:S02]  /*1b0c0*/  @!P4 SYNCS.PHASECHK.TRANS64 P4, [R156+URZ+0x28800], R27 ;  /* 0x0288001b9c00c5a7 */ /* 0x000e64000808007f */
[----:B-1----:R-:W-:Y:S05]  /*1b0d0*/  @!P4 BRA `(.L_x_7136) ;  /* 0xfffffffc00f0c947 */ /* 0x002fea000383ffff */
[----:B------:R-:W-:Y:S05]  /*1b0e0*/  BRA `(.L_x_7378) ;  /* 0xfffffef800e87947 */ /* 0x000fea000383ffff */
.L_x_7146:
[----:B--2---:R2:W0:Y:S02]  /*1b0f0*/  SYNCS.PHASECHK.TRANS64.TRYWAIT P1, [R3+URZ+0x28830], R0 ;  /* 0x02883000030075a7 */ /* 0x004424000802017f */
[----:B0-----:R-:W-:Y:S05]  /*1b100*/  @!P1 NANOSLEEP.SYNCS 0x989680 ;  /* 0x009896800000995d */ /* 0x001fea0003900000 */
[----:B------:R-:W0:Y:S02]  /*1b110*/  @!P1 SYNCS.PHASECHK.TRANS64 P1, [R3+URZ+0x28830], R0 ;  /* 0x02883000030095a7 */ /* 0x000e24000802007f */
[----:B0-----:R-:W-:Y:S05]  /*1b120*/  @!P1 BRA `(.L_x_7146) ;  /* 0xfffffffc00f09947 */ /* 0x001fea000383ffff */
[----:B------:R-:W-:Y:S05]  /*1b130*/  BRA `(.L_x_7145) ;  /* 0xffffff1000c07947 */ /* 0x000fea000383ffff */
.L_x_7153:
[----:B-1----:R1:W2:Y:S02]  /*1b140*/  SYNCS.PHASECHK.TRANS64.TRYWAIT P2, [R5+URZ+0x28830], R4 ;  /* 0x02883004050075a7 */ /* 0x0022a4000804017f */
[----:B--2---:R-:W-:Y:S05]  /*1b150*/  @!P2 NANOSLEEP.SYNCS 0x989680 ;  /* 0x009896800000a95d */ /* 0x004fea0003900000 */
[----:B------:R-:W2:Y:S02]  /*1b160*/  @!P2 SYNCS.PHASECHK.TRANS64 P2, [R5+URZ+0x28830], R4 ;  /* 0x028830040500a5a7 */ /* 0x000ea4000804007f */
[----:B--2---:R-:W-:Y:S05]  /*1b170*/  @!P2 BRA `(.L_x_7153) ;  /* 0xfffffffc00f0a947 */ /* 0x004fea000383ffff */
[----:B------:R-:W-:Y:S05]  /*1b180*/  BRA `(.L_x_7152) ;  /* 0xffffff3800407947 */ /* 0x000fea000383ffff */
.L_x_7157:
[----:B-1----:R1:W2:Y:S02]  /*1b190*/  SYNCS.PHASECHK.TRANS64.TRYWAIT P1, [R5+URZ+0x28850], R4 ;  /* 0x02885004050075a7 */ /* 0x0022a4000802017f */
[----:B--2---:R-:W-:Y:S05]  /*1b1a0*/  @!P1 NANOSLEEP.SYNCS 0x989680 ;  /* 0x009896800000995d */ /* 0x004fea0003900000 */
[----:B------:R-:W2:Y:S02]  /*1b1b0*/  @!P1 SYNCS.PHASECHK.TRANS64 P1, [R5+URZ+0x28850], R4 ;  /* 0x02885004050095a7 */ /* 0x000ea4000802007f */
[----:B--2---:R-:W-:Y:S05]  /*1b1c0*/  @!P1 BRA `(.L_x_7157) ;  /* 0xfffffffc00f09947 */ /* 0x004fea000383ffff */
[----:B------:R-:W-:Y:S05]  /*1b1d0*/  BRA `(.L_x_7154) ;  /* 0xffffff3c004c7947 */ /* 0x000fea000383ffff */
.L_x_7164:
[----:B-1----:R1:W2:Y:S02]  /*1b1e0*/  SYNCS.PHASECHK.TRANS64.TRYWAIT P1, [R13+URZ+0x28850], R0 ;  /* 0x028850000d0075a7 */ /* 0x0022a4000802017f */
[----:B--2---:R-:W-:Y:S05]  /*1b1f0*/  @!P1 NANOSLEEP.SYNCS 0x989680 ;  /* 0x009896800000995d */ /* 0x004fea0003900000 */
[----:B------:R-:W2:Y:S02]  /*1b200*/  @!P1 SYNCS.PHASECHK.TRANS64 P1, [R13+URZ+0x28850], R0 ;  /* 0x028850000d0095a7 */ /* 0x000ea4000802007f */
[----:B--2---:R-:W-:Y:S05]  /*1b210*/  @!P1 BRA `(.L_x_7164) ;  /* 0xfffffffc00f09947 */ /* 0x004fea000383ffff */
[----:B------:R-:W-:Y:S05]  /*1b220*/  BRA `(.L_x_7163) ;  /* 0xffffff58008c7947 */ /* 0x000fea000383ffff */
.L_x_7179:
[----:B------:R-:W-:Y:S01]  /*1b230*/  IMAD.MOV.U32 R13, RZ, RZ, R4 ;  /* 0x000000ffff0d7224 */ /* 0x000fe200078e0004 */
[----:B------:R-:W-:Y:S01]  /*1b240*/  MOV R12, RZ ;  /* 0x000000ff000c7202 */ /* 0x000fe20000000f00 */
[----:B------:R-:W-:Y:S02]  /*1b250*/  IMAD.MOV.U32 R11, RZ, RZ, 0x181f ;  /* 0x0000181fff0b7424 */ /* 0x000fe400078e00ff */
[----:B------:R-:W-:-:S07]  /*1b260*/  IMAD.MOV.U32 R15, RZ, RZ, -0x1 ;  /* 0xffffffffff0f7424 */ /* 0x000fce00078e00ff */
[----:B-1----:R-:W-:Y:S05]  /*1b270*/  WARPSYNC.COLLECTIVE R15, `(.L_x_7379) ;  /* 0x000000000f087348 */ /* 0x002fea0003c00000 */
[----:B------:R0:W2:Y:S02]  /*1b280*/  SHFL.IDX P6, R14, R13, R12, R11 ;  /* 0x0000000c0d0e7389 */ /* 0x0000a400000c000b */
[----:B012---:R-:W-:Y:S01]  /*1b290*/  ENDCOLLECTIVE ;  /* 0x000000000000791b */ /* 0x007fe20003800000 */
.L_x_7379:
[----:B------:R-:W-:Y:S02]  /*1b2a0*/  IMAD.MOV.U32 R13, RZ, RZ, R0 ;  /* 0x000000ffff0d7224 */ /* 0x000fe400078e0000 */
[----:B------:R-:W-:-:S07]  /*1b2b0*/  IMAD.MOV.U32 R3, RZ, RZ, R14 ;  /* 0x000000ffff037224 */ /* 0x000fce00078e000e */
[----:B------:R-:W-:Y:S05]  /*1b2c0*/  WARPSYNC.COLLECTIVE R15, `(.L_x_7380) ;  /* 0x000000000f087348 */ /* 0x000fea0003c00000 */
[----:B------:R0:W1:Y:S02]  /*1b2d0*/  SHFL.IDX P6, R14, R13, R12, R11 ;  /* 0x0000000c0d0e7389 */ /* 0x00006400000c000b */
[----:B01----:R-:W-:Y:S01]  /*1b2e0*/  ENDCOLLECTIVE ;  /* 0x000000000000791b */ /* 0x003fe20003800000 */
.L_x_7380:
[----:B------:R-:W-:Y:S05]  /*1b2f0*/  BRA `(.L_x_7381) ;  /* 0xffffff7c00c07947 */ /* 0x000fea000383ffff */
.L_x_7182:
[----:B------:R-:W-:Y:S01]  /*1b300*/  BSSY B1, `(.L_x_7382) ;  /* 0x0000008000017945 */ /* 0x000fe20003800000 */
[----:B------:R-:W-:Y:S02]  /*1b310*/  IMAD.MOV.U32 R13, RZ, RZ, R4 ;  /* 0x000000ffff0d7224 */ /* 0x000fe400078e0004 */
[----:B------:R-:W-:Y:S02]  /*1b320*/  IMAD.MOV.U32 R12, RZ, RZ, 0x1 ;  /* 0x00000001ff0c7424 */ /* 0x000fe400078e00ff */
[----:B----4-:R-:W-:Y:S02]  /*1b330*/  IMAD.MOV.U32 R11, RZ, RZ, 0x181f ;  /* 0x0000181fff0b7424 */ /* 0x010fe400078e00ff */
[----:B------:R-:W-:-:S07]  /*1b340*/  IMAD.MOV.U32 R15, RZ, RZ, -0x1 ;  /* 0xffffffffff0f7424 */ /* 0x000fce00078e00ff */
[----:B0123--:R-:W-:Y:S05]  /*1b350*/  WARPSYNC.COLLECTIVE R15, `(.L_x_7383) ;  /* 0x000000000f087348 */ /* 0x00ffea0003c00000 */
[----:B---3--:R3:W4:Y:S02]  /*1b360*/  SHFL.IDX P6, R14, R13, R12, R11 ;  /* 0x0000000c0d0e7389 */ /* 0x00872400000c000b */
[----:B01234-:R-:W-:Y:S01]  /*1b370*/  ENDCOLLECTIVE ;  /* 0x000000000000791b */ /* 0x01ffe20003800000 */
.L_x_7383:
[----:B------:R-:W-:Y:S05]  /*1b380*/  BSYNC B1 ;  /* 0x0000000000017941 */ /* 0x000fea0003800000 */
.L_x_7382:
        /* <DEDUP_REMOVED lines=8> */
.L_x_7384:
[----:B------:R-:W-:Y:S05]  /*1b410*/  BRA `(.L_x_7385) ;  /* 0xffffff7c00c07947 */ /* 0x000fea000383ffff */
.L_x_7185:
        /* <DEDUP_REMOVED lines=8> */
.L_x_7387:
[----:B------:R-:W-:Y:S05]  /*1b4a0*/  BSYNC B1 ;  /* 0x0000000000017941 */ /* 0x000fea0003800000 */
.L_x_7386:
        /* <DEDUP_REMOVED lines=8> */
.L_x_7388:
[----:B------:R-:W-:Y:S05]  /*1b530*/  BRA `(.L_x_7389) ;  /* 0xffffff7c00c07947 */ /* 0x000fea000383ffff */
.L_x_7188:
[----:B------:R-:W-:Y:S01]  /*1b540*/  BSSY B1, `(.L_x_7390) ;  /* 0x0000008000017945 */ /* 0x000fe20003800000 */
[----:B------:R-:W-:Y:S01]  /*1b550*/  IMAD.MOV.U32 R13, RZ, RZ, R4 ;  /* 0x000000ffff0d7224 */ /* 0x000fe200078e0004 */
[----:B------:R-:W-:Y:S01]  /*1b560*/  MOV R12, 0x3 ;  /* 0x00000003000c7802 */ /* 0x000fe20000000f00 */
[----:B0-----:R-:W-:Y:S02]  /*1b570*/  IMAD.MOV.U32 R11, RZ, RZ, 0x181f ;  /* 0x0000181fff0b7424 */ /* 0x001fe400078e00ff */
[----:B------:R-:W-:-:S07]  /*1b580*/  IMAD.MOV.U32 R15, RZ, RZ, -0x1 ;  /* 0xffffffffff0f7424 */ /* 0x000fce00078e00ff */
[----:B-1234-:R-:W-:Y:S05]  /*1b590*/  WARPSYNC.COLLECTIVE R15, `(.L_x_7391) ;  /* 0x000000000f087348 */ /* 0x01efea0003c00000 */
[----:B----4-:R0:W4:Y:S02]  /*1b5a0*/  SHFL.IDX P6, R14, R13, R12, R11 ;  /* 0x0000000c0d0e7389 */ /* 0x01012400000c000b */
[----:B01234-:R-:W-:Y:S01]  /*1b5b0*/  ENDCOLLECTIVE ;  /* 0x000000000000791b */ /* 0x01ffe20003800000 */
.L_x_7391:
[----:B------:R-:W-:Y:S05]  /*1b5c0*/  BSYNC B1 ;  /* 0x0000000000017941 */ /* 0x000fea0003800000 */
.L_x_7390:
        /* <DEDUP_REMOVED lines=8> */
.L_x_7392:
[----:B------:R-:W-:Y:S05]  /*1b650*/  BRA `(.L_x_7393) ;  /* 0xffffff7c00c07947 */ /* 0x000fea000383ffff */
.L_x_7205:
        /* <DEDUP_REMOVED lines=11> */
.L_x_7395:
[----:B------:R-:W-:Y:S05]  /*1b710*/  BSYNC B1 ;  /* 0x0000000000017941 */ /* 0x000fea0003800000 */
.L_x_7394:
[----:B------:R-:W-:Y:S05]  /*1b720*/  BRA `(.L_x_7396) ;  /* 0xffffff90002c7947 */ /* 0x000fea000383ffff */
.L_x_7207:
[----:B------:R-:W-:Y:S01]  /*1b730*/  BSSY B1, `(.L_x_7397) ;  /* 0x0000006000017945 */ /* 0x000fe20003800000 */
[----:B------:R-:W-:-:S07]  /*1b740*/  MOV R15, 0xffffffff ;  /* 0xffffffff000f7802 */ /* 0x000fce0000000f00 */
[----:B0-----:R-:W-:Y:S05]  /*1b750*/  WARPSYNC.COLLECTIVE R15, `(.L_x_7398) ;  /* 0x000000000f0c7348 */ /* 0x001fea0003c00000 */
[----:B------:R-:W-:Y:S02]  /*1b760*/  ELECT P6, UR62, PT ;  /* 0x00000000003e782f */ /* 0x000fe400038c0000 */
[----:B------:R-:W-:Y:S01]  /*1b770*/  MOV R14, UR62 ;  /* 0x0000003e000e7c02 */ /* 0x000fe20008000f00 */
[----:B0-----:R-:W-:Y:S10]  /*1b780*/  ENDCOLLECTIVE ;  /* 0x000000000000791b */ /* 0x001ff40003800000 */
.L_x_7398:
[----:B------:R-:W-:Y:S05]  /*1b790*/  BSYNC B1 ;  /* 0x0000000000017941 */ /* 0x000fea0003800000 */
.L_x_7397:
[----:B------:R-:W-:Y:S05]  /*1b7a0*/  BRA `(.L_x_7206) ;  /* 0xffffff9000247947 */ /* 0x000fea000383ffff */
.L_x_7209:
[----:B0-----:R0:W1:Y:S02]  /*1b7b0*/  SYNCS.PHASECHK.TRANS64.TRYWAIT P0, [R22+URZ+0x28820], R5 ;  /* 0x02882005160075a7 */ /* 0x001064000800017f */
[----:B-1----:R-:W-:Y:S05]  /*1b7c0*/  @!P0 NANOSLEEP.SYNCS 0x989680 ;  /* 0x009896800000895d */ /* 0x002fea0003900000 */
[----:B------:R-:W1:Y:S02]  /*1b7d0*/  @!P0 SYNCS.PHASECHK.TRANS64 P0, [R22+URZ+0x28820], R5 ;  /* 0x02882005160085a7 */ /* 0x000e64000800007f */
[----:B-1----:R-:W-:Y:S05]  /*1b7e0*/  @!P0 BRA `(.L_x_7209) ;  /* 0xfffffffc00f08947 */ /* 0x002fea000383ffff */
[----:B------:R-:W-:Y:S05]  /*1b7f0*/  BRA `(.L_x_7399) ;  /* 0xffffff9000347947 */ /* 0x000fea000383ffff */
.L_x_7213:
[----:B0-----:R0:W1:Y:S02]  /*1b800*/  SYNCS.PHASECHK.TRANS64.TRYWAIT P0, [R5+URZ+0x288a0], R6 ;  /* 0x0288a006050075a7 */ /* 0x001064000800017f */
[----:B-1----:R-:W-:Y:S05]  /*1b810*/  @!P0 NANOSLEEP.SYNCS 0x989680 ;  /* 0x009896800000895d */ /* 0x002fea0003900000 */
[----:B------:R-:W1:Y:S02]  /*1b820*/  @!P0 SYNCS.PHASECHK.TRANS64 P0, [R5+URZ+0x288a0], R6 ;  /* 0x0288a006050085a7 */ /* 0x000e64000800007f */
[----:B-1----:R-:W-:Y:S05]  /*1b830*/  @!P0 BRA `(.L_x_7213) ;  /* 0xfffffffc00f08947 */ /* 0x002fea000383ffff */
[----:B------:R-:W-:Y:S05]  /*1b840*/  BRA `(.L_x_7400) ;  /* 0xffffff90004c7947 */ /* 0x000fea000383ffff */
.L_x_7219:
[----:B-1----:R1:W2:Y:S02]  /*1b850*/  SYNCS.PHASECHK.TRANS64.TRYWAIT P0, [R5+URZ+0x288c0], R6 ;  /* 0x0288c006050075a7 */ /* 0x0022a4000800017f */
[----:B--2---:R-:W-:Y:S05]  /*1b860*/  @!P0 NANOSLEEP.SYNCS 0x989680 ;  /* 0x009896800000895d */ /* 0x004fea0003900000 */
[----:B------:R-:W2:Y:S02]  /*1b870*/  @!P0 SYNCS.PHASECHK.TRANS64 P0, [R5+URZ+0x288c0], R6 ;  /* 0x0288c006050085a7 */ /* 0x000ea4000800007f */
[----:B--2---:R-:W-:Y:S05]  /*1b880*/  @!P0 BRA `(.L_x_7219) ;  /* 0xfffffffc00f08947 */ /* 0x004fea000383ffff */
[----:B------:R-:W-:Y:S05]  /*1b890*/  BRA `(.L_x_7401) ;  /* 0xffffff94000c7947 */ /* 0x000fea000383ffff */
.L_x_7227:
[----:B-1----:R1:W2:Y:S02]  /*1b8a0*/  SYNCS.PHASECHK.TRANS64.TRYWAIT P1, [R8+URZ+0x288a0], R7 ;  /* 0x0288a007080075a7 */ /* 0x0022a4000802017f */
[----:B--2---:R-:W-:Y:S05]  /*1b8b0*/  @!P1 NANOSLEEP.SYNCS 0x989680 ;  /* 0x009896800000995d */ /* 0x004fea0003900000 */
[----:B------:R-:W2:Y:S02]  /*1b8c0*/  @!P1 SYNCS.PHASECHK.TRANS64 P1, [R8+URZ+0x288a0], R7 ;  /* 0x0288a007080095a7 */ /* 0x000ea4000802007f */
[----:B--2---:R-:W-:Y:S05]  /*1b8d0*/  @!P1 BRA `(.L_x_7227) ;  /* 0xfffffffc00f09947 */ /* 0x004fea000383ffff */
[----:B------:R-:W-:Y:S05]  /*1b8e0*/  BRA `(.L_x_7402) ;  /* 0xffffff9800087947 */ /* 0x000fea000383ffff */
.L_x_7233:
[----:B0-----:R0:W2:Y:S02]  /*1b8f0*/  SYNCS.PHASECHK.TRANS64.TRYWAIT P1, [R8+URZ+0x288c0], R7 ;  /* 0x0288c007080075a7 */ /* 0x0010a4000802017f */
[----:B--2---:R-:W-:Y:S05]  /*1b900*/  @!P1 NANOSLEEP.SYNCS 0x989680 ;  /* 0x009896800000995d */ /* 0x004fea0003900000 */
[----:B------:R-:W2:Y:S02]  /*1b910*/  @!P1 SYNCS.PHASECHK.TRANS64 P1, [R8+URZ+0x288c0], R7 ;  /* 0x0288c007080095a7 */ /* 0x000ea4000802007f */
[----:B--2---:R-:W-:Y:S05]  /*1b920*/  @!P1 BRA `(.L_x_7233) ;  /* 0xfffffffc00f09947 */ /* 0x004fea000383ffff */
[----:B------:R-:W-:Y:S05]  /*1b930*/  BRA `(.L_x_7403) ;  /* 0xffffff9800c07947 */ /* 0x000fea000383ffff */
.L_x_7247:
        /* <DEDUP_REMOVED lines=11> */
.L_x_7405:
[----:B------:R-:W-:Y:S05]  /*1b9f0*/  BSYNC B0 ;  /* 0x0000000000007941 */ /* 0x000fea0003800000 */
.L_x_7404:
[----:B------:R-:W-:Y:S05]  /*1ba00*/  BRA `(.L_x_7406) ;  /* 0xffffffa400807947 */ /* 0x000fea000383ffff */
.L_x_7250:
[----:B0-----:R0:W1:Y:S02]  /*1ba10*/  SYNCS.PHASECHK.TRANS64.TRYWAIT P0, [R7+URZ+0x28840], R2 ;  /* 0x02884002070075a7 */ /* 0x001064000800017f */
[----:B-1----:R-:W-:Y:S05]  /*1ba20*/  @!P0 NANOSLEEP.SYNCS 0x989680 ;  /* 0x009896800000895d */ /* 0x002fea0003900000 */
[----:B------:R-:W1:Y:S02]  /*1ba30*/  @!P0 SYNCS.PHASECHK.TRANS64 P0, [R7+URZ+0x28840], R2 ;  /* 0x02884002070085a7 */ /* 0x000e64000800007f */
[----:B-1----:R-:W-:Y:S05]  /*1ba40*/  @!P0 BRA `(.L_x_7250) ;  /* 0xfffffffc00f08947 */ /* 0x002fea000383ffff */
[----:B------:R-:W-:Y:S05]  /*1ba50*/  BRA `(.L_x_7407) ;  /* 0xffffffa400dc7947 */ /* 0x000fea000383ffff */
.L_x_7251:
        /* <DEDUP_REMOVED lines=8> */
.L_x_7409:
[----:B------:R-:W-:Y:S05]  /*1bae0*/  BSYNC B0 ;  /* 0x0000000000007941 */ /* 0x000fea0003800000 */
.L_x_7408:
        /* <DEDUP_REMOVED lines=9> */
.L_x_7410:
[----:B------:R-:W-:Y:S02]  /*1bb80*/  IMAD.MOV.U32 R13, RZ, RZ, R0 ;  /* 0x000000ffff0d7224 */ /* 0x000fe400078e0000 */
[----:B------:R-:W-:Y:S02]  /*1bb90*/  IMAD.MOV.U32 R12, RZ, RZ, 0x1 ;  /* 0x00000001ff0c7424 */ /* 0x000fe400078e00ff */
[----:B------:R-:W-:-:S07]  /*1bba0*/  IMAD.MOV.U32 R3, RZ, RZ, R14 ;  /* 0x000000ffff037224 */ /* 0x000fce00078e000e */
[----:B------:R-:W-:Y:S05]  /*1bbb0*/  WARPSYNC.COLLECTIVE R15, `(.L_x_7411) ;  /* 0x000000000f087348 */ /* 0x000fea0003c00000 */
[----:B------:R0:W1:Y:S02]  /*1bbc0*/  SHFL.IDX P6, R14, R13, R12, R11 ;  /* 0x0000000c0d0e7389 */ /* 0x00006400000c000b */
[----:B01----:R-:W-:Y:S01]  /*1bbd0*/  ENDCOLLECTIVE ;  /* 0x000000000000791b */ /* 0x003fe20003800000 */
.L_x_7411:
        /* <DEDUP_REMOVED lines=16> */
.L_x_7412:
[----:B------:R-:W-:Y:S01]  /*1bce0*/  @P0 IMAD R8, R5, 0x2, R22 ;  /* 0x0000000205080824 */ /* 0x000fe200078e0216 */
[----:B------:R-:W-:Y:S01]  /*1bcf0*/  MOV R13, R0 ;  /* 0x00000000000d7202 */ /* 0x000fe20000000f00 */
[----:B------:R-:W-:Y:S02]  /*1bd00*/  IMAD.MOV.U32 R12, RZ, RZ, 0x2 ;  /* 0x00000002ff0c7424 */ /* 0x000fe400078e00ff */
[----:B------:R-:W-:-:S07]  /*1bd10*/  IMAD.MOV.U32 R3, RZ, RZ, R14 ;  /* 0x000000ffff037224 */ /* 0x000fce00078e000e */
[----:B------:R-:W-:Y:S05]  /*1bd20*/  WARPSYNC.COLLECTIVE R15, `(.L_x_7413) ;  /* 0x000000000f087348 */ /* 0x000fea0003c00000 */
[----:B------:R0:W1:Y:S02]  /*1bd30*/  SHFL.IDX P6, R14, R13, R12, R11 ;  /* 0x0000000c0d0e7389 */ /* 0x00006400000c000b */
[----:B01----:R-:W-:Y:S01]  /*1bd40*/  ENDCOLLECTIVE ;  /* 0x000000000000791b */ /* 0x003fe20003800000 */
.L_x_7413:
        /* <DEDUP_REMOVED lines=16> */
.L_x_7414:
[----:B------:R-:W-:Y:S02]  /*1be50*/  @P0 IMAD R8, R5, 0x2, R22 ;  /* 0x0000000205080824 */ /* 0x000fe400078e0216 */
[----:B------:R-:W-:Y:S02]  /*1be60*/  IMAD.MOV.U32 R13, RZ, RZ, R0 ;  /* 0x000000ffff0d7224 */ /* 0x000fe400078e0000 */
[----:B------:R-:W-:Y:S02]  /*1be70*/  IMAD.MOV.U32 R12, RZ, RZ, 0x3 ;  /* 0x00000003ff0c7424 */ /* 0x000fe400078e00ff */
[----:B------:R-:W-:-:S07]  /*1be80*/  IMAD.MOV.U32 R3, RZ, RZ, R14 ;  /* 0x000000ffff037224 */ /* 0x000fce00078e000e */
[----:B------:R-:W-:Y:S05]  /*1be90*/  WARPSYNC.COLLECTIVE R15, `(.L_x_7415) ;  /* 0x000000000f087348 */ /* 0x000fea0003c00000 */
[----:B------:R0:W1:Y:S02]  /*1bea0*/  SHFL.IDX P6, R14, R13, R12, R11 ;  /* 0x0000000c0d0e7389 */ /* 0x00006400000c000b */
[----:B01----:R-:W-:Y:S01]  /*1beb0*/  ENDCOLLECTIVE ;  /* 0x000000000000791b */ /* 0x003fe20003800000 */
.L_x_7415:
        /* <DEDUP_REMOVED lines=16> */
.L_x_7416:
[----:B------:R-:W-:Y:S02]  /*1bfc0*/  @P0 IMAD R8, R5, 0x2, R22 ;  /* 0x0000000205080824 */ /* 0x000fe400078e0216 */
[----:B------:R-:W-:Y:S02]  /*1bfd0*/  IMAD.MOV.U32 R13, RZ, RZ, R0 ;  /* 0x000000ffff0d7224 */ /* 0x000fe400078e0000 */
[----:B------:R-:W-:Y:S02]  /*1bfe0*/  IMAD.MOV.U32 R12, RZ, RZ, 0x4 ;  /* 0x00000004ff0c7424 */ /* 0x000fe400078e00ff */
[----:B------:R-:W-:-:S07]  /*1bff0*/  IMAD.MOV.U32 R3, RZ, RZ, R14 ;  /* 0x000000ffff037224 */ /* 0x000fce00078e000e */
[----:B------:R-:W-:Y:S05]  /*1c000*/  WARPSYNC.COLLECTIVE R15, `(.L_x_7417) ;  /* 0x000000000f087348 */ /* 0x000fea0003c00000 */
[----:B------:R0:W1:Y:S02]  /*1c010*/  SHFL.IDX P6, R14, R13, R12, R11 ;  /* 0x0000000c0d0e7389 */ /* 0x00006400000c000b */
[----:B01----:R-:W-:Y:S01]  /*1c020*/  ENDCOLLECTIVE ;  /* 0x000000000000791b */ /* 0x003fe20003800000 */
.L_x_7417:
        /* <DEDUP_REMOVED lines=16> */
.L_x_7418:
[----:B------:R-:W-:Y:S02]  /*1c130*/  @P0 IMAD R8, R5, 0x2, R22 ;  /* 0x0000000205080824 */ /* 0x000fe400078e0216 */
[----:B------:R-:W-:Y:S02]  /*1c140*/  IMAD.MOV.U32 R13, RZ, RZ, R0 ;  /* 0x000000ffff0d7224 */ /* 0x000fe400078e0000 */
[----:B------:R-:W-:Y:S02]  /*1c150*/  IMAD.MOV.U32 R12, RZ, RZ, 0x5 ;  /* 0x00000005ff0c7424 */ /* 0x000fe400078e00ff */
[----:B------:R-:W-:-:S07]  /*1c160*/  IMAD.MOV.U32 R3, RZ, RZ, R14 ;  /* 0x000000ffff037224 */ /* 0x000fce00078e000e */
[----:B------:R-:W-:Y:S05]  /*1c170*/  WARPSYNC.COLLECTIVE R15, `(.L_x_7419) ;  /* 0x000000000f087348 */ /* 0x000fea0003c00000 */
[----:B------:R0:W1:Y:S02]  /*1c180*/  SHFL.IDX P6, R14, R13, R12, R11 ;  /* 0x0000000c0d0e7389 */ /* 0x00006400000c000b */
[----:B01----:R-:W-:Y:S01]  /*1c190*/  ENDCOLLECTIVE ;  /* 0x000000000000791b */ /* 0x003fe20003800000 */
.L_x_7419:
        /* <DEDUP_REMOVED lines=16> */
.L_x_7420:
[----:B------:R-:W-:Y:S02]  /*1c2a0*/  @P0 IMAD R8, R5, 0x2, R22 ;  /* 0x0000000205080824 */ /* 0x000fe400078e0216 */
[----:B------:R-:W-:Y:S02]  /*1c2b0*/  IMAD.MOV.U32 R13, RZ, RZ, R0 ;  /* 0x000000ffff0d7224 */ /* 0x000fe400078e0000 */
[----:B------:R-:W-:Y:S02]  /*1c2c0*/  IMAD.MOV.U32 R12, RZ, RZ, 0x6 ;  /* 0x00000006ff0c7424 */ /* 0x000fe400078e00ff */
[----:B------:R-:W-:-:S07]  /*1c2d0*/  IMAD.MOV.U32 R3, RZ, RZ, R14 ;  /* 0x000000ffff037224 */ /* 0x000fce00078e000e */
[----:B------:R-:W-:Y:S05]  /*1c2e0*/  WARPSYNC.COLLECTIVE R15, `(.L_x_7421) ;  /* 0x000000000f087348 */ /* 0x000fea0003c00000 */
[----:B------:R0:W1:Y:S02]  /*1c2f0*/  SHFL.IDX P6, R14, R13, R12, R11 ;  /* 0x0000000c0d0e7389 */ /* 0x00006400000c000b */
[----:B01----:R-:W-:Y:S01]  /*1c300*/  ENDCOLLECTIVE ;  /* 0x000000000000791b */ /* 0x003fe20003800000 */
.L_x_7421:
        /* <DEDUP_REMOVED lines=16> */
.L_x_7422:
[----:B------:R-:W-:Y:S02]  /*1c410*/  @P0 IMAD R8, R5, 0x2, R22 ;  /* 0x0000000205080824 */ /* 0x000fe400078e0216 */
[----:B------:R-:W-:Y:S01]  /*1c420*/  IMAD.MOV.U32 R13, RZ, RZ, R0 ;  /* 0x000000ffff0d7224 */ /* 0x000fe200078e0000 */
[----:B------:R-:W-:Y:S01]  /*1c430*/  MOV R12, 0x7 ;  /* 0x00000007000c7802 */ /* 0x000fe20000000f00 */
[----:B------:R-:W-:-:S07]  /*1c440*/  IMAD.MOV.U32 R3, RZ, RZ, R14 ;  /* 0x000000ffff037224 */ /* 0x000fce00078e000e */
[----:B------:R-:W-:Y:S05]  /*1c450*/  WARPSYNC.COLLECTIVE R15, `(.L_x_7423) ;  /* 0x000000000f087348 */ /* 0x000fea0003c00000 */
[----:B------:R0:W1:Y:S02]  /*1c460*/  SHFL.IDX P6, R14, R13, R12, R11 ;  /* 0x0000000c0d0e7389 */ /* 0x00006400000c000b */
[----:B01----:R-:W-:Y:S01]  /*1c470*/  ENDCOLLECTIVE ;  /* 0x000000000000791b */ /* 0x003fe20003800000 */
.L_x_7423:
        /* <DEDUP_REMOVED lines=10> */
.L_x_7424:
[----:B------:R-:W-:Y:S01]  /*1c520*/  @!PT LDS RZ, [RZ] ;  /* 0x00000000fffff984 */ /* 0x000fe20000000800 */
[----:B------:R-:W-:Y:S01]  /*1c530*/  @!PT LDS RZ, [RZ] ;  /* 0x00000000fffff984 */ /* 0x000fe20000000800 */
[----:B------:R-:W-:Y:S01]  /*1c540*/  @!PT LDS RZ, [RZ] ;  /* 0x00000000fffff984 */ /* 0x000fe20000000800 */
[----:B------:R-:W-:Y:S04]  /*1c550*/  @P0 LDGSTS.E.BYPASS.LTC128B.128 [R8+0x1b400], desc[UR38][R2.64], !P3 ;  /* 0x1b40000002080fae */ /* 0x000fe8000d901d66 */
[----:B------:R0:W-:Y:S02]  /*1c560*/  @P0 LDGSTS.E.BYPASS.LTC128B.128 [R8+0x1f400], desc[UR38][R2.64+0x80], !P2 ;  /* 0x1f40008002080fae */ /* 0x0001e4000d101d66 */
[----:B0-----:R-:W-:Y:S01]  /*1c570*/  IMAD.MOV.U32 R2, RZ, RZ, R14 ;  /* 0x000000ffff027224 */ /* 0x001fe200078e000e */
[----:B------:R-:W-:Y:S06]  /*1c580*/  BRA `(.L_x_7425) ;  /* 0xffffffa000c07947 */ /* 0x000fec000383ffff */
.L_x_7256:
        /* <DEDUP_REMOVED lines=9> */
.L_x_7426:
[C---:B------:R-:W-:Y:S01]  /*1c620*/  VIADD R7, R4.reuse, 0x10 ;  /* 0x0000001004077836 */ /* 0x040fe20000000000 */
[----:B------:R-:W-:Y:S01]  /*1c630*/  ISETP.GE.AND P3, PT, R4, R6, PT ;  /* 0x000000060400720c */ /* 0x000fe20003f66270 */
[----:B------:R-:W-:Y:S02]  /*1c640*/  IMAD.MOV.U32 R13, RZ, RZ, R0 ;  /* 0x000000ffff0d7224 */ /* 0x000fe400078e0000 */
[----:B------:R-:W-:-:S10]  /*1c650*/  IMAD.MOV.U32 R2, RZ, RZ, R14 ;  /* 0x000000ffff027224 */ /* 0x000fd400078e000e */
[----:B------:R-:W-:Y:S05]  /*1c660*/  WARPSYNC.COLLECTIVE R15, `(.L_x_7427) ;  /* 0x000000000f087348 */ /* 0x000fea0003c00000 */
[----:B------:R0:W1:Y:S02]  /*1c670*/  SHFL.IDX P6, R14, R13, R12, R11 ;  /* 0x0000000c0d0e7389 */ /* 0x00006400000c000b */
[----:B01----:R-:W-:Y:S01]  /*1c680*/  ENDCOLLECTIVE ;  /* 0x000000000000791b */ /* 0x003fe20003800000 */
.L_x_7427:
        /* <DEDUP_REMOVED lines=8> */
.L_x_7428:
[----:B------:R-:W-:Y:S01]  /*1c710*/  @!PT LDS RZ, [RZ] ;  /* 0x00000000fffff984 */ /* 0x000fe20000000800 */
[----:B------:R-:W-:Y:S01]  /*1c720*/  @!PT LDS RZ, [RZ] ;  /* 0x00000000fffff984 */ /* 0x000fe20000000800 */
[----:B------:R-:W-:Y:S01]  /*1c730*/  @!PT LDS RZ, [RZ] ;  /* 0x00000000fffff984 */ /* 0x000fe20000000800 */
[----:B------:R-:W-:Y:S04]  /*1c740*/  @!P3 LDGSTS.E.BYPASS.LTC128B.128 [R9+0x10400], desc[UR38][R2.64], !P0 ;  /* 0x104000000209bfae */ /* 0x000fe8000c101d66 */
[----:B------:R0:W-:Y:S01]  /*1c750*/  @!P3 LDGSTS.E.BYPASS.LTC128B.128 [R9+0x14400], desc[UR38][R2.64+0x80], !P1 ;  /* 0x144000800209bfae */ /* 0x0001e2000c901d66 */
[----:B------:R-:W-:Y:S01]  /*1c760*/  ISETP.GE.AND P3, PT, R7, R6, PT ;  /* 0x000000060700720c */ /* 0x000fe20003f66270 */
[----:B------:R-:W-:Y:S02]  /*1c770*/  IMAD.MOV.U32 R13, RZ, RZ, R0 ;  /* 0x000000ffff0d7224 */ /* 0x000fe400078e0000 */
[----:B0-----:R-:W-:-:S10]  /*1c780*/  IMAD.MOV.U32 R2, RZ, RZ, R14 ;  /* 0x000000ffff027224 */ /* 0x001fd400078e000e */
[----:B------:R-:W-:Y:S05]  /*1c790*/  WARPSYNC.COLLECTIVE R15, `(.L_x_7429) ;  /* 0x000000000f087348 */ /* 0x000fea0003c00000 */
[----:B------:R0:W1:Y:S02]  /*1c7a0*/  SHFL.IDX P6, R14, R13, R12, R11 ;  /* 0x0000000c0d0e7389 */ /* 0x00006400000c000b */
[----:B01----:R-:W-:Y:S01]  /*1c7b0*/  ENDCOLLECTIVE ;  /* 0x000000000000791b */ /* 0x003fe20003800000 */
.L_x_7429:
        /* <DEDUP_REMOVED lines=8> */
.L_x_7430:
[----:B------:R-:W-:Y:S02]  /*1c840*/  @!P3 IMAD.MOV.U32 R3, RZ, RZ, R7 ;  /* 0x000000ffff03b224 */ /* 0x000fe400078e0007 */
[----:B------:R-:W-:-:S03]  /*1c850*/  VIADD R7, R4, 0x20 ;  /* 0x0000002004077836 */ /* 0x000fc60000000000 */
[----:B------:R-:W-:Y:S01]  /*1c860*/  @!PT LDS RZ, [RZ] ;  /* 0x00000000fffff984 */ /* 0x000fe20000000800 */
[----:B------:R-:W-:Y:S01]  /*1c870*/  @!PT LDS RZ, [RZ] ;  /* 0x00000000fffff984 */ /* 0x000fe20000000800 */
[----:B------:R-:W-:Y:S01]  /*1c880*/  @!PT LDS RZ, [RZ] ;  /* 0x00000000fffff984 */ /* 0x000fe20000000800 */
[----:B------:R-:W-:Y:S04]  /*1c890*/  @!P3 LDGSTS.E.BYPASS.LTC128B.128 [R9+0x10c00], desc[UR38][R2.64], !P0 ;  /* 0x10c000000209bfae */ /* 0x000fe8000c101d66 */
[----:B------:R0:W-:Y:S01]  /*1c8a0*/  @!P3 LDGSTS.E.BYPASS.LTC128B.128 [R9+0x14c00], desc[UR38][R2.64+0x80], !P1 ;  /* 0x14c000800209bfae */ /* 0x0001e2000c901d66 */
[----:B------:R-:W-:Y:S01]  /*1c8b0*/  ISETP.GE.AND P3, PT, R7, R6, PT ;  /* 0x000000060700720c */ /* 0x000fe20003f66270 */
[----:B------:R-:W-:Y:S01]  /*1c8c0*/  IMAD.MOV.U32 R13, RZ, RZ, R0 ;  /* 0x000000ffff0d7224 */ /* 0x000fe200078e0000 */
[----:B0-----:R-:W-:-:S11]  /*1c8d0*/  MOV R2, R14 ;  /* 0x0000000e00027202 */ /* 0x001fd60000000f00 */
[----:B------:R-:W-:Y:S05]  /*1c8e0*/  WARPSYNC.COLLECTIVE R15, `(.L_x_7431) ;  /* 0x000000000f087348 */ /* 0x000fea0003c00000 */
[----:B------:R0:W1:Y:S02]  /*1c8f0*/  SHFL.IDX P6, R14, R13, R12, R11 ;  /* 0x0000000c0d0e7389 */ /* 0x00006400000c000b */
[----:B01----:R-:W-:Y:S01]  /*1c900*/  ENDCOLLECTIVE ;  /* 0x000000000000791b */ /* 0x003fe20003800000 */
.L_x_7431:
        /* <DEDUP_REMOVED lines=8> */
.L_x_7432:
        /* <DEDUP_REMOVED lines=13> */
.L_x_7433:
        /* <DEDUP_REMOVED lines=8> */
.L_x_7434:
[----:B------:R-:W-:Y:S01]  /*1cae0*/  @!P3 MOV R3, R7 ;  /* 0x000000070003b202 */ /* 0x000fe20000000f00 */
[----:B------:R-:W-:-:S04]  /*1caf0*/  VIADD R7, R4, 0x40 ;  /* 0x0000004004077836 */ /* 0x000fc80000000000 */
        /* <DEDUP_REMOVED lines=11> */
.L_x_7435:
        /* <DEDUP_REMOVED lines=8> */
.L_x_7436:
        /* <DEDUP_REMOVED lines=13> */
.L_x_7437:
        /* <DEDUP_REMOVED lines=8> */
.L_x_7438:
[----:B------:R-:W-:-:S05]  /*1cd80*/  @!P3 IMAD.MOV.U32 R3, RZ, RZ, R7 ;  /* 0x000000ffff03b224 */ /* 0x000fca00078e0007 */
[----:B------:R-:W-:Y:S01]  /*1cd90*/  @!PT LDS RZ, [RZ] ;  /* 0x00000000fffff984 */ /* 0x000fe20000000800 */
[----:B------:R-:W-:Y:S01]  /*1cda0*/  @!PT LDS RZ, [RZ] ;  /* 0x00000000fffff984 */ /* 0x000fe20000000800 */
[----:B------:R-:W-:Y:S01]  /*1cdb0*/  @!PT LDS RZ, [RZ] ;  /* 0x00000000fffff984 */ /* 0x000fe20000000800 */
[----:B------:R-:W-:Y:S04]  /*1cdc0*/  @!P3 LDGSTS.E.BYPASS.LTC128B.128 [R9+0x12c00], desc[UR38][R2.64], !P0 ;  /* 0x12c000000209bfae */ /* 0x000fe8000c101d66 */
[----:B------:R0:W-:Y:S01]  /*1cdd0*/  @!P3 LDGSTS.E.BYPASS.LTC128B.128 [R9+0x16c00], desc[UR38][R2.64+0x80], !P1 ;  /* 0x16c000800209bfae */ /* 0x0001e2000c901d66 */
[----:B------:R-:W-:Y:S02]  /*1cde0*/  IMAD.MOV.U32 R13, RZ, RZ, R0 ;  /* 0x000000ffff0d7224 */ /* 0x000fe400078e0000 */
[----:B0-----:R-:W-:Y:S02]  /*1cdf0*/  VIADD R3, R4, 0x60 ;  /* 0x0000006004037836 */ /* 0x001fe40000000000 */
[----:B------:R-:W-:-:S07]  /*1ce00*/  IMAD.MOV.U32 R2, RZ, RZ, R14 ;  /* 0x000000ffff027224 */ /* 0x000fce00078e000e */
[----:B------:R-:W-:Y:S05]  /*1ce10*/  WARPSYNC.COLLECTIVE R15, `(.L_x_7439) ;  /* 0x000000000f087348 */ /* 0x000fea0003c00000 */
[----:B------:R0:W1:Y:S02]  /*1ce20*/  SHFL.IDX P6, R14, R13, R12, R11 ;  /* 0x0000000c0d0e7389 */ /* 0x00006400000c000b */
[----:B01----:R-:W-:Y:S01]  /*1ce30*/  ENDCOLLECTIVE ;  /* 0x000000000000791b */ /* 0x003fe20003800000 */
.L_x_7439:
[----:B------:R-:W-:Y:S01]  /*1ce40*/  ISETP.GE.AND P3, PT, R3, R6, PT ;  /* 0x000000060300720c */ /* 0x000fe20003f66270 */
[----:B------:R-:W-:Y:S02]  /*1ce50*/  IMAD.MOV.U32 R13, RZ, RZ, R5 ;  /* 0x000000ffff0d7224 */ /* 0x000fe400078e0005 */
[----:B------:R-:W-:-:S10]  /*1ce60*/  IMAD.MOV.U32 R12, RZ, RZ, 0x7 ;  /* 0x00000007ff0c7424 */ /* 0x000fd400078e00ff */
[----:B------:R-:W-:-:S05]  /*1ce70*/  @!P3 LEA R14, P2, R31, R14, 0x1 ;  /* 0x0000000e1f0eb211 */ /* 0x000fca00078408ff */
[----:B------:R-:W-:Y:S02]  /*1ce80*/  @!P3 IMAD.X R7, RZ, RZ, R2, P2 ;  /* 0x000000ffff07b224 */ /* 0x000fe400010e0602 */
[----:B------:R-:W-:-:S07]  /*1ce90*/  @!P3 IMAD.MOV.U32 R2, RZ, RZ, R14 ;  /* 0x000000ffff02b224 */ /* 0x000fce00078e000e */
[----:B------:R-:W-:Y:S05]  /*1cea0*/  WARPSYNC.COLLECTIVE R15, `(.L_x_7440) ;  /* 0x000000000f087348 */ /* 0x000fea0003c00000 */
[----:B------:R0:W1:Y:S02]  /*1ceb0*/  SHFL.IDX P6, R14, R13, R12, R11 ;  /* 0x0000000c0d0e7389 */ /* 0x00006400000c000b */
[----:B01----:R-:W-:Y:S01]  /*1cec0*/  ENDCOLLECTIVE ;  /* 0x000000000000791b */ /* 0x003fe20003800000 */
.L_x_7440:
[----:B------:R-:W-:-:S05]  /*1ced0*/  @!P3 MOV R3, R7 ;  /* 0x000000070003b202 */ /* 0x000fca0000000f00 */
        /* <DEDUP_REMOVED lines=10> */
.L_x_7441:
[----:B------:R-:W-:Y:S05]  /*1cf80*/  BRA `(.L_x_7442) ;  /* 0xffffffa4002c7947 */ /* 0x000fea000383ffff */
.L_x_7261:
[----:B0-----:R0:W1:Y:S02]  /*1cf90*/  SYNCS.PHASECHK.TRANS64.TRYWAIT P0, [R22+URZ+0x28820], R3 ;  /* 0x02882003160075a7 */ /* 0x001064000800017f */
[----:B-1----:R-:W-:Y:S05]  /*1cfa0*/  @!P0 NANOSLEEP.SYNCS 0x989680 ;  /* 0x009896800000895d */ /* 0x002fea0003900000 */
[----:B------:R-:W1:Y:S02]  /*1cfb0*/  @!P0 SYNCS.PHASECHK.TRANS64 P0, [R22+URZ+0x28820], R3 ;  /* 0x02882003160085a7 */ /* 0x000e64000800007f */
[----:B-1----:R-:W-:Y:S05]  /*1cfc0*/  @!P0 BRA `(.L_x_7261) ;  /* 0xfffffffc00f08947 */ /* 0x002fea000383ffff */
[----:B------:R-:W-:Y:S05]  /*1cfd0*/  BRA `(.L_x_7443) ;  /* 0xffffffa4009c7947 */ /* 0x000fea000383ffff */
.L_x_7266:
[----:B0-----:R0:W1:Y:S02]  /*1cfe0*/  SYNCS.PHASECHK.TRANS64.TRYWAIT P0, [R6+URZ+0x28840], R3 ;  /* 0x02884003060075a7 */ /* 0x001064000800017f */
[----:B-1----:R-:W-:Y:S05]  /*1cff0*/  @!P0 NANOSLEEP.SYNCS 0x989680 ;  /* 0x009896800000895d */ /* 0x002fea0003900000 */
[----:B------:R-:W1:Y:S02]  /*1d000*/  @!P0 SYNCS.PHASECHK.TRANS64 P0, [R6+URZ+0x28840], R3 ;  /* 0x02884003060085a7 */ /* 0x000e64000800007f */
[----:B-1----:R-:W-:Y:S05]  /*1d010*/  @!P0 BRA `(.L_x_7266) ;  /* 0xfffffffc00f08947 */ /* 0x002fea000383ffff */
[----:B------:R-:W-:Y:S05]  /*1d020*/  BRA `(.L_x_7444) ;  /* 0xffffffa8006c7947 */ /* 0x000fea000383ffff */
.L_x_7267:
        /* <DEDUP_REMOVED lines=8> */
.L_x_7446:
[----:B------:R-:W-:Y:S05]  /*1d0b0*/  BSYNC B1 ;  /* 0x0000000000017941 */ /* 0x000fea0003800000 */
.L_x_7445:
[----:B------:R-:W-:Y:S01]  /*1d0c0*/  IMAD.MOV.U32 R13, RZ, RZ, R7 ;  /* 0x000000ffff0d7224 */ /* 0x000fe200078e0007 */
[----:B------:R-:W-:Y:S01]  /*1d0d0*/  MOV R11, 0x181f ;  /* 0x0000181f000b7802 */ /* 0x000fe20000000f00 */
[----:B------:R-:W-:Y:S02]  /*1d0e0*/  IMAD.MOV.U32 R12, RZ, RZ, RZ ;  /* 0x000000ffff0c7224 */ /* 0x000fe400078e00ff */
[----:B------:R-:W-:Y:S02]  /*1d0f0*/  IMAD.MOV.U32 R15, RZ, RZ, -0x1 ;  /* 0xffffffffff0f7424 */ /* 0x000fe400078e00ff */
[----:B------:R-:W-:Y:S02]  /*1d100*/  IMAD.MOV.U32 R3, RZ, RZ, R14 ;  /* 0x000000ffff037224 */ /* 0x000fe400078e000e */
[----:B------:R-:W-:-:S07]  /*1d110*/  IMAD.SHL.U32 R5, R31, 0x2, RZ ;  /* 0x000000021f057824 */ /* 0x000fce00078e00ff */
[----:B------:R-:W-:Y:S05]  /*1d120*/  WARPSYNC.COLLECTIVE R15, `(.L_x_7447) ;  /* 0x000000000f087348 */ /* 0x000fea0003c00000 */
[----:B------:R0:W1:Y:S02]  /*1d130*/  SHFL.IDX P6, R14, R13, R12, R11 ;  /* 0x0000000c0d0e7389 */ /* 0x00006400000c000b */
[----:B01----:R-:W-:Y:S01]  /*1d140*/  ENDCOLLECTIVE ;  /* 0x000000000000791b */ /* 0x003fe20003800000 */
.L_x_7447:
[----:B------:R-:W-:Y:S02]  /*1d150*/  IMAD R8, R8, 0x2, R22 ;  /* 0x0000000208087824 */ /* 0x000fe400078e0216 */
[----:B------:R-:W-:Y:S02]  /*1d160*/  IMAD.MOV.U32 R13, RZ, RZ, R9 ;  /* 0x000000ffff0d7224 */ /* 0x000fe400078e0009 */
[----:B------:R-:W-:Y:S02]  /*1d170*/  IMAD.MOV.U32 R12, RZ, RZ, 0x1 ;  /* 0x00000001ff0c7424 */ /* 0x000fe400078e00ff */
[----:B------:R-:W-:-:S07]  /*1d180*/  IMAD.MOV.U32 R2, RZ, RZ, R14 ;  /* 0x000000ffff027224 */ /* 0x000fce00078e000e */
[----:B------:R-:W-:Y:S05]  /*1d190*/  WARPSYNC.COLLECTIVE R15, `(.L_x_7448) ;  /* 0x000000000f087348 */ /* 0x000fea0003c00000 */
[----:B------:R0:W1:Y:S02]  /*1d1a0*/  SHFL.IDX P6, R14, R13, R12, R11 ;  /* 0x0000000c0d0e7389 */ /* 0x00006400000c000b */
[----:B01----:R-:W-:Y:S01]  /*1d1b0*/  ENDCOLLECTIVE ;  /* 0x000000000000791b */ /* 0x003fe20003800000 */
.L_x_7448:
        /* <DEDUP_REMOVED lines=12> */
.L_x_7449:
[----:B------:R-:W-:Y:S01]  /*1d280*/  MOV R13, R9 ;  /* 0x00000009000d7202 */ /* 0x000fe20000000f00 */
[----:B------:R-:W-:Y:S02]  /*1d290*/  IMAD.MOV.U32 R12, RZ, RZ, 0x2 ;  /* 0x00000002ff0c7424 */ /* 0x000fe400078e00ff */
[----:B------:R-:W-:-:S07]  /*1d2a0*/  IMAD.MOV.U32 R2, RZ, RZ, R14 ;  /* 0x000000ffff027224 */ /* 0x000fce00078e000e */
[----:B------:R-:W-:Y:S05]  /*1d2b0*/  WARPSYNC.COLLECTIVE R15, `(.L_x_7450) ;  /* 0x000000000f087348 */ /* 0x000fea0003c00000 */
[----:B------:R0:W1:Y:S02]  /*1d2c0*/  SHFL.IDX P6, R14, R13, R12, R11 ;  /* 0x0000000c0d0e7389 */ /* 0x00006400000c000b */
[----:B01----:R-:W-:Y:S01]  /*1d2d0*/  ENDCOLLECTIVE ;  /* 0x000000000000791b */ /* 0x003fe20003800000 */
.L_x_7450:
        /* <DEDUP_REMOVED lines=12> */
.L_x_7451:
[----:B------:R-:W-:Y:S02]  /*1d3a0*/  IMAD.MOV.U32 R13, RZ, RZ, R9 ;  /* 0x000000ffff0d7224 */ /* 0x000fe400078e0009 */
[----:B------:R-:W-:Y:S02]  /*1d3b0*/  IMAD.MOV.U32 R12, RZ, RZ, 0x3 ;  /* 0x00000003ff0c7424 */ /* 0x000fe400078e00ff */
[----:B------:R-:W-:-:S07]  /*1d3c0*/  IMAD.MOV.U32 R2, RZ, RZ, R14 ;  /* 0x000000ffff027224 */ /* 0x000fce00078e000e */
[----:B------:R-:W-:Y:S05]  /*1d3d0*/  WARPSYNC.COLLECTIVE R15, `(.L_x_7452) ;  /* 0x000000000f087348 */ /* 0x000fea0003c00000 */
[----:B------:R0:W1:Y:S02]  /*1d3e0*/  SHFL.IDX P6, R14, R13, R12, R11 ;  /* 0x0000000c0d0e7389 */ /* 0x00006400000c000b */
[----:B01----:R-:W-:Y:S01]  /*1d3f0*/  ENDCOLLECTIVE ;  /* 0x000000000000791b */ /* 0x003fe20003800000 */
.L_x_7452:
        /* <DEDUP_REMOVED lines=12> */
.L_x_7453:
[----:B------:R-:W-:Y:S01]  /*1d4c0*/  MOV R13, R9 ;  /* 0x00000009000d7202 */ /* 0x000fe20000000f00 */
[----:B------:R-:W-:Y:S02]  /*1d4d0*/  IMAD.MOV.U32 R12, RZ, RZ, 0x4 ;  /* 0x00000004ff0c7424 */ /* 0x000fe400078e00ff */
[----:B------:R-:W-:-:S07]  /*1d4e0*/  IMAD.MOV.U32 R2, RZ, RZ, R14 ;  /* 0x000000ffff027224 */ /* 0x000fce00078e000e */
[----:B------:R-:W-:Y:S05]  /*1d4f0*/  WARPSYNC.COLLECTIVE R15, `(.L_x_7454) ;  /* 0x000000000f087348 */ /* 0x000fea0003c00000 */
[----:B------:R0:W1:Y:S02]  /*1d500*/  SHFL.IDX P6, R14, R13, R12, R11 ;  /* 0x0000000c0d0e7389 */ /* 0x00006400000c000b */
[----:B01----:R-:W-:Y:S01]  /*1d510*/  ENDCOLLECTIVE ;  /* 0x000000000000791b */ /* 0x003fe20003800000 */
.L_x_7454:
        /* <DEDUP_REMOVED lines=12> */
.L_x_7455:
[----:B------:R-:W-:Y:S02]  /*1d5e0*/  IMAD.MOV.U32 R13, RZ, RZ, R9 ;  /* 0x000000ffff0d7224 */ /* 0x000fe400078e0009 */
[----:B------:R-:W-:Y:S02]  /*1d5f0*/  IMAD.MOV.U32 R12, RZ, RZ, 0x5 ;  /* 0x00000005ff0c7424 */ /* 0x000fe400078e00ff */
[----:B------:R-:W-:-:S07]  /*1d600*/  IMAD.MOV.U32 R2, RZ, RZ, R14 ;  /* 0x000000ffff027224 */ /* 0x000fce00078e000e */
[----:B------:R-:W-:Y:S05]  /*1d610*/  WARPSYNC.COLLECTIVE R15, `(.L_x_7456) ;  /* 0x000000000f087348 */ /* 0x000fea0003c00000 */
[----:B------:R0:W1:Y:S02]  /*1d620*/  SHFL.IDX P6, R14, R13, R12, R11 ;  /* 0x0000000c0d0e7389 */ /* 0x00006400000c000b */
[----:B01----:R-:W-:Y:S01]  /*1d630*/  ENDCOLLECTIVE ;  /* 0x000000000000791b */ /* 0x003fe20003800000 */
.L_x_7456:
        /* <DEDUP_REMOVED lines=12> */
.L_x_7457:
[----:B------:R-:W-:Y:S01]  /*1d700*/  MOV R13, R9 ;  /* 0x00000009000d7202 */ /* 0x000fe20000000f00 */
[----:B------:R-:W-:Y:S02]  /*1d710*/  IMAD.MOV.U32 R12, RZ, RZ, 0x6 ;  /* 0x00000006ff0c7424 */ /* 0x000fe400078e00ff */
[----:B------:R-:W-:-:S07]  /*1d720*/  IMAD.MOV.U32 R2, RZ, RZ, R14 ;  /* 0x000000ffff027224 */ /* 0x000fce00078e000e */
[----:B------:R-:W-:Y:S05]  /*1d730*/  WARPSYNC.COLLECTIVE R15, `(.L_x_7458) ;  /* 0x000000000f087348 */ /* 0x000fea0003c00000 */
[----:B------:R0:W1:Y:S02]  /*1d740*/  SHFL.IDX P6, R14, R13, R12, R11 ;  /* 0x0000000c0d0e7389 */ /* 0x00006400000c000b */
[----:B01----:R-:W-:Y:S01]  /*1d750*/  ENDCOLLECTIVE ;  /* 0x000000000000791b */ /* 0x003fe20003800000 */
.L_x_7458:
        /* <DEDUP_REMOVED lines=12> */
.L_x_7459:
[----:B------:R-:W-:Y:S02]  /*1d820*/  IMAD.MOV.U32 R13, RZ, RZ, R9 ;  /* 0x000000ffff0d7224 */ /* 0x000fe400078e0009 */
[----:B------:R-:W-:Y:S02]  /*1d830*/  IMAD.MOV.U32 R12, RZ, RZ, 0x7 ;  /* 0x00000007ff0c7424 */ /* 0x000fe400078e00ff */
[----:B------:R-:W-:-:S07]  /*1d840*/  IMAD.MOV.U32 R2, RZ, RZ, R14 ;  /* 0x000000ffff027224 */ /* 0x000fce00078e000e */
[----:B------:R-:W-:Y:S05]  /*1d850*/  WARPSYNC.COLLECTIVE R15, `(.L_x_7460) ;  /* 0x000000000f087348 */ /* 0x000fea0003c00000 */
[----:B------:R0:W1:Y:S02]  /*1d860*/  SHFL.IDX P6, R14, R13, R12, R11 ;  /* 0x0000000c0d0e7389 */ /* 0x00006400000c000b */
[----:B01----:R-:W-:Y:S01]  /*1d870*/  ENDCOLLECTIVE ;  /* 0x000000000000791b */ /* 0x003fe20003800000 */
.L_x_7460:
        /* <DEDUP_REMOVED lines=12> */
.L_x_7461:
[----:B------:R-:W-:Y:S01]  /*1d940*/  IMAD.MOV.U32 R2, RZ, RZ, R14 ;  /* 0x000000ffff027224 */ /* 0x000fe200078e000e */
[----:B------:R-:W-:Y:S06]  /*1d950*/  BRA `(.L_x_7462) ;  /* 0xffffffa400407947 */ /* 0x000fec000383ffff */
.L_x_7272:
[----:B-1----:R1:W2:Y:S02]  /*1d960*/  SYNCS.PHASECHK.TRANS64.TRYWAIT P0, [R6+URZ+0x28860], R2 ;  /* 0x02886002060075a7 */ /* 0x0022a4000800017f */
[----:B--2---:R-:W-:Y:S05]  /*1d970*/  @!P0 NANOSLEEP.SYNCS 0x989680 ;  /* 0x009896800000895d */ /* 0x004fea0003900000 */
[----:B------:R-:W2:Y:S02]  /*1d980*/  @!P0 SYNCS.PHASECHK.TRANS64 P0, [R6+URZ+0x28860], R2 ;  /* 0x02886002060085a7 */ /* 0x000ea4000800007f */
[----:B--2---:R-:W-:Y:S05]  /*1d990*/  @!P0 BRA `(.L_x_7272) ;  /* 0xfffffffc00f08947 */ /* 0x004fea000383ffff */
[----:B------:R-:W-:Y:S05]  /*1d9a0*/  BRA `(.L_x_7463) ;  /* 0xffffffa4009c7947 */ /* 0x000fea000383ffff */
.L_x_7273:
[----:B------:R-:W-:Y:S01]  /*1d9b0*/  BSSY B1, `(.L_x_7464) ;  /* 0x0000008000017945 */ /* 0x000fe20003800000 */
[----:B------:R-:W-:Y:S01]  /*1d9c0*/  IMAD.MOV.U32 R13, RZ, RZ, R24 ;  /* 0x000000ffff0d7224 */ /* 0x000fe200078e0018 */
[----:B------:R-:W-:Y:S01]  /*1d9d0*/  MOV R12, RZ ;  /* 0x000000ff000c7202 */ /* 0x000fe20000000f00 */
[----:B------:R-:W-:Y:S02]  /*1d9e0*/  IMAD.MOV.U32 R11, RZ, RZ, 0x181f ;  /* 0x0000181fff0b7424 */ /* 0x000fe400078e00ff */
[----:B------:R-:W-:-:S07]  /*1d9f0*/  IMAD.MOV.U32 R15, RZ, RZ, -0x1 ;  /* 0xffffffffff0f7424 */ /* 0x000fce00078e00ff */
[----:B-1----:R-:W-:Y:S05]  /*1da00*/  WARPSYNC.COLLECTIVE R15, `(.L_x_7465) ;  /* 0x000000000f087348 */ /* 0x002fea0003c00000 */
[----:B------:R0:W2:Y:S02]  /*1da10*/  SHFL.IDX P6, R14, R13, R12, R11 ;  /* 0x0000000c0d0e7389 */ /* 0x0000a400000c000b */
[----:B012---:R-:W-:Y:S01]  /*1da20*/  ENDCOLLECTIVE ;  /* 0x000000000000791b */ /* 0x007fe20003800000 */
.L_x_7465:
[----:B------:R-:W-:Y:S05]  /*1da30*/  BSYNC B1 ;  /* 0x0000000000017941 */ /* 0x000fea0003800000 */
.L_x_7464:
        /* <DEDUP_REMOVED lines=9> */
.L_x_7466:
[----:B------:R-:W-:Y:S01]  /*1dad0*/  IMAD.MOV.U32 R13, RZ, RZ, R24 ;  /* 0x000000ffff0d7224 */ /* 0x000fe200078e0018 */
[----:B------:R-:W-:Y:S01]  /*1dae0*/  MOV R12, 0x1 ;  /* 0x00000001000c7802 */ /* 0x000fe20000000f00 */
[----:B------:R-:W-:-:S07]  /*1daf0*/  IMAD.MOV.U32 R2, RZ, RZ, R14 ;  /* 0x000000ffff027224 */ /* 0x000fce00078e000e */
[----:B------:R-:W-:Y:S05]  /*1db00*/  WARPSYNC.COLLECTIVE R15, `(.L_x_7467) ;  /* 0x000000000f087348 */ /* 0x000fea0003c00000 */
[----:B------:R0:W1:Y:S02]  /*1db10*/  SHFL.IDX P6, R14, R13, R12, R11 ;  /* 0x0000000c0d0e7389 */ /* 0x00006400000c000b */
[----:B01----:R-:W-:Y:S01]  /*1db20*/  ENDCOLLECTIVE ;  /* 0x000000000000791b */ /* 0x003fe20003800000 */
.L_x_7467:
        /* <DEDUP_REMOVED lines=14> */
.L_x_7468:
[----:B------:R-:W-:Y:S02]  /*1dc10*/  IMAD.MOV.U32 R13, RZ, RZ, R24 ;  /* 0x000000ffff0d7224 */ /* 0x000fe400078e0018 */
[----:B------:R-:W-:Y:S02]  /*1dc20*/  IMAD.MOV.U32 R12, RZ, RZ, 0x2 ;  /* 0x00000002ff0c7424 */ /* 0x000fe400078e00ff */
[----:B------:R-:W-:-:S07]  /*1dc30*/  IMAD.MOV.U32 R2, RZ, RZ, R14 ;  /* 0x000000ffff027224 */ /* 0x000fce00078e000e */
[----:B------:R-:W-:Y:S05]  /*1dc40*/  WARPSYNC.COLLECTIVE R15, `(.L_x_7469) ;  /* 0x000000000f087348 */ /* 0x000fea0003c00000 */
[----:B------:R0:W1:Y:S02]  /*1dc50*/  SHFL.IDX P6, R14, R13, R12, R11 ;  /* 0x0000000c0d0e7389 */ /* 0x00006400000c000b */
[----:B01----:R-:W-:Y:S01]  /*1dc60*/  ENDCOLLECTIVE ;  /* 0x000000000000791b */ /* 0x003fe20003800000 */
.L_x_7469:
        /* <DEDUP_REMOVED lines=14> */
.L_x_7470:
[----:B------:R-:W-:Y:S01]  /*1dd50*/  IMAD.MOV.U32 R13, RZ, RZ, R24 ;  /* 0x000000ffff0d7224 */ /* 0x000fe200078e0018 */
[----:B------:R-:W-:Y:S01]  /*1dd60*/  MOV R12, 0x3 ;  /* 0x00000003000c7802 */ /* 0x000fe20000000f00 */
[----:B------:R-:W-:-:S07]  /*1dd70*/  IMAD.MOV.U32 R2, RZ, RZ, R14 ;  /* 0x000000ffff027224 */ /* 0x000fce00078e000e */
[----:B------:R-:W-:Y:S05]  /*1dd80*/  WARPSYNC.COLLECTIVE R15, `(.L_x_7471) ;  /* 0x000000000f087348 */ /* 0x000fea0003c00000 */
[----:B------:R0:W1:Y:S02]  /*1dd90*/  SHFL.IDX P6, R14, R13, R12, R11 ;  /* 0x0000000c0d0e7389 */ /* 0x00006400000c000b */
[----:B01----:R-:W-:Y:S01]  /*1dda0*/  ENDCOLLECTIVE ;  /* 0x000000000000791b */ /* 0x003fe20003800000 */
.L_x_7471:
        /* <DEDUP_REMOVED lines=14> */
.L_x_7472:
[----:B------:R-:W-:Y:S02]  /*1de90*/  IMAD.MOV.U32 R13, RZ, RZ, R24 ;  /* 0x000000ffff0d7224 */ /* 0x000fe400078e0018 */
[----:B------:R-:W-:Y:S02]  /*1dea0*/  IMAD.MOV.U32 R12, RZ, RZ, 0x4 ;  /* 0x00000004ff0c7424 */ /* 0x000fe400078e00ff */
[----:B------:R-:W-:-:S07]  /*1deb0*/  IMAD.MOV.U32 R2, RZ, RZ, R14 ;  /* 0x000000ffff027224 */ /* 0x000fce00078e000e */
[----:B------:R-:W-:Y:S05]  /*1dec0*/  WARPSYNC.COLLECTIVE R15, `(.L_x_7473) ;  /* 0x000000000f087348 */ /* 0x000fea0003c00000 */
[----:B------:R0:W1:Y:S02]  /*1ded0*/  SHFL.IDX P6, R14, R13, R12, R11 ;  /* 0x0000000c0d0e7389 */ /* 0x00006400000c000b */
[----:B01----:R-:W-:Y:S01]  /*1dee0*/  ENDCOLLECTIVE ;  /* 0x000000000000791b */ /* 0x003fe20003800000 */
.L_x_7473:
        /* <DEDUP_REMOVED lines=14> */
.L_x_7474:
[----:B------:R-:W-:Y:S01]  /*1dfd0*/  IMAD.MOV.U32 R13, RZ, RZ, R24 ;  /* 0x000000ffff0d7224 */ /* 0x000fe200078e0018 */
[----:B------:R-:W-:Y:S01]  /*1dfe0*/  MOV R12, 0x5 ;  /* 0x00000005000c7802 */ /* 0x000fe20000000f00 */
[----:B------:R-:W-:-:S07]  /*1dff0*/  IMAD.MOV.U32 R2, RZ, RZ, R14 ;  /* 0x000000ffff027224 */ /* 0x000fce00078e000e */
[----:B------:R-:W-:Y:S05]  /*1e000*/  WARPSYNC.COLLECTIVE R15, `(.L_x_7475) ;  /* 0x000000000f087348 */ /* 0x000fea0003c00000 */
[----:B------:R0:W1:Y:S02]  /*1e010*/  SHFL.IDX P6, R14, R13, R12, R11 ;  /* 0x0000000c0d0e7389 */ /* 0x00006400000c000b */
[----:B01----:R-:W-:Y:S01]  /*1e020*/  ENDCOLLECTIVE ;  /* 0x000000000000791b */ /* 0x003fe20003800000 */
.L_x_7475:
        /* <DEDUP_REMOVED lines=14> */
.L_x_7476:
[----:B------:R-:W-:Y:S02]  /*1e110*/  IMAD.MOV.U32 R13, RZ, RZ, R24 ;  /* 0x000000ffff0d7224 */ /* 0x000fe400078e0018 */
[----:B------:R-:W-:Y:S02]  /*1e120*/  IMAD.MOV.U32 R12, RZ, RZ, 0x6 ;  /* 0x00000006ff0c7424 */ /* 0x000fe400078e00ff */
[----:B------:R-:W-:-:S07]  /*1e130*/  IMAD.MOV.U32 R2, RZ, RZ, R14 ;  /* 0x000000ffff027224 */ /* 0x000fce00078e000e */
[----:B------:R-:W-:Y:S05]  /*1e140*/  WARPSYNC.COLLECTIVE R15, `(.L_x_7477) ;  /* 0x000000000f087348 */ /* 0x000fea0003c00000 */
[----:B------:R0:W1:Y:S02]  /*1e150*/  SHFL.IDX P6, R14, R13, R12, R11 ;  /* 0x0000000c0d0e7389 */ /* 0x00006400000c000b */
[----:B01----:R-:W-:Y:S01]  /*1e160*/  ENDCOLLECTIVE ;  /* 0x000000000000791b */ /* 0x003fe20003800000 */
.L_x_7477:
        /* <DEDUP_REMOVED lines=14> */
.L_x_7478:
[----:B------:R-:W-:Y:S01]  /*1e250*/  IMAD.MOV.U32 R13, RZ, RZ, R24 ;  /* 0x000000ffff0d7224 */ /* 0x000fe200078e0018 */
[----:B------:R-:W-:Y:S01]  /*1e260*/  MOV R12, 0x7 ;  /* 0x00000007000c7802 */ /* 0x000fe20000000f00 */
[----:B------:R-:W-:-:S07]  /*1e270*/  IMAD.MOV.U32 R2, RZ, RZ, R14 ;  /* 0x000000ffff027224 */ /* 0x000fce00078e000e */
[----:B------:R-:W-:Y:S05]  /*1e280*/  WARPSYNC.COLLECTIVE R15, `(.L_x_7479) ;  /* 0x000000000f087348 */ /* 0x000fea0003c00000 */
[----:B------:R0:W1:Y:S02]  /*1e290*/  SHFL.IDX P6, R14, R13, R12, R11 ;  /* 0x0000000c0d0e7389 */ /* 0x00006400000c000b */
[----:B01----:R-:W-:Y:S01]  /*1e2a0*/  ENDCOLLECTIVE ;  /* 0x000000000000791b */ /* 0x003fe20003800000 */
.L_x_7479:
        /* <DEDUP_REMOVED lines=13> */
.L_x_7480:
[----:B------:R-:W-:Y:S01]  /*1e380*/  @!PT LDS RZ, [RZ] ;  /* 0x00000000fffff984 */ /* 0x000fe20000000800 */
[----:B------:R-:W-:Y:S01]  /*1e390*/  @!PT LDS RZ, [RZ] ;  /* 0x00000000fffff984 */ /* 0x000fe20000000800 */
[----:B------:R-:W-:Y:S01]  /*1e3a0*/  @!PT LDS RZ, [RZ] ;  /* 0x00000000fffff984 */ /* 0x000fe20000000800 */
[----:B------:R0:W-:Y:S01]  /*1e3b0*/  LDGSTS.E.BYPASS.LTC128B.128 [R7+0x7400], desc[UR38][R2.64+0x80], !P0 ;  /* 0x0740008002077fae */ /* 0x0001e2000c101d66 */
[----:B------:R-:W-:Y:S05]  /*1e3c0*/  BRA `(.L_x_7481) ;  /* 0xffffffa000247947 */ /* 0x000fea000383ffff */
.L_x_7281:
[----:B0-----:R0:W1:Y:S02]  /*1e3d0*/  SYNCS.PHASECHK.TRANS64.TRYWAIT P0, [R0+URZ+0x28860], R3 ;  /* 0x02886003000075a7 */ /* 0x001064000800017f */
[----:B-1----:R-:W-:Y:S05]  /*1e3e0*/  @!P0 NANOSLEEP.SYNCS 0x989680 ;  /* 0x009896800000895d */ /* 0x002fea0003900000 */
[----:B------:R-:W1:Y:S02]  /*1e3f0*/  @!P0 SYNCS.PHASECHK.TRANS64 P0, [R0+URZ+0x28860], R3 ;  /* 0x02886003000085a7 */ /* 0x000e64000800007f */
[----:B-1----:R-:W-:Y:S05]  /*1e400*/  @!P0 BRA `(.L_x_7281) ;  /* 0xfffffffc00f08947 */ /* 0x002fea000383ffff */
[----:B------:R-:W-:Y:S05]  /*1e410*/  BRA `(.L_x_7482) ;  /* 0xffffffa400407947 */ /* 0x000fea000383ffff */
.L_x_7282:
        /* <DEDUP_REMOVED lines=8> */
.L_x_7484:
[----:B------:R-:W-:Y:S05]  /*1e4a0*/  BSYNC B0 ;  /* 0x0000000000007941 */ /* 0x000fea0003800000 */
.L_x_7483:
[----:B------:R-:W-:Y:S01]  /*1e4b0*/  IMAD.MOV.U32 R13, RZ, RZ, R23 ;  /* 0x000000ffff0d7224 */ /* 0x000fe200078e0017 */
[----:B------:R-:W-:Y:S01]  /*1e4c0*/  SHF.L.U32 R5, R31, 0x1, RZ ;  /* 0x000000011f057819 */ /* 0x000fe200000006ff */
        /* <DEDUP_REMOVED lines=8> */
.L_x_7485:
[----:B------:R-:W-:Y:S02]  /*1e550*/  ULDC UR4, c[0x0][0x2f4] ;  /* 0x0000bd0000047ab9 */ /* 0x000fe40000000800 */
[----:B------:R-:W-:Y:S02]  /*1e560*/  ISETP.GE.AND P1, PT, R31, UR4, PT ;  /* 0x000000041f007c0c */ /* 0x000fe4000bf26270 */
[----:B------:R-:W-:Y:S02]  /*1e570*/  ISETP.GE.AND P0, PT, R30, UR4, PT ;  /* 0x000000041e007c0c */ /* 0x000fe4000bf06270 */
[C---:B------:R-:W-:Y:S02]  /*1e580*/  ISETP.LT.OR P3, PT, R6.reuse, 0x1, P1 ;  /* 0x000000010600780c */ /* 0x040fe40000f61670 */
[----:B------:R-:W-:Y:S01]  /*1e590*/  ISETP.LT.OR P4, PT, R6, 0x1, P0 ;  /* 0x000000010600780c */ /* 0x000fe20000781670 */
[----:B------:R-:W-:Y:S02]  /*1e5a0*/  IMAD.MOV.U32 R13, RZ, RZ, R24 ;  /* 0x000000ffff0d7224 */ /* 0x000fe400078e0018 */
[----:B------:R-:W-:Y:S01]  /*1e5b0*/  IMAD.MOV.U32 R12, RZ, RZ, 0x1 ;  /* 0x00000001ff0c7424 */ /* 0x000fe200078e00ff */
[----:B------:R-:W-:-:S13]  /*1e5c0*/  IADD3 R2, P2, R14, R5, RZ ;  /* 0x000000050e027210 */ /* 0x000fda0007f5e0ff */
[----:B------:R-:W-:Y:S05]  /*1e5d0*/  WARPSYNC.COLLECTIVE R15, `(.L_x_7486) ;  /* 0x000000000f087348 */ /* 0x000fea0003c00000 */
[----:B------:R0:W1:Y:S02]  /*1e5e0*/  SHFL.IDX P6, R14, R13, R12, R11 ;  /* 0x0000000c0d0e7389 */ /* 0x00006400000c000b */
[----:B01----:R-:W-:Y:S01]  /*1e5f0*/  ENDCOLLECTIVE ;  /* 0x000000000000791b */ /* 0x003fe20003800000 */
.L_x_7486:
        /* <DEDUP_REMOVED lines=13> */
.L_x_7487:
[----:B------:R-:W-:Y:S02]  /*1e6d0*/  IMAD.MOV.U32 R13, RZ, RZ, R24 ;  /* 0x000000ffff0d7224 */ /* 0x000fe400078e0018 */
[----:B------:R-:W-:Y:S02]  /*1e6e0*/  IMAD.MOV.U32 R12, RZ, RZ, 0x2 ;  /* 0x00000002ff0c7424 */ /* 0x000fe400078e00ff */
[----:B------:R-:W-:-:S07]  /*1e6f0*/  IMAD.MOV.U32 R10, RZ, RZ, R14 ;  /* 0x000000ffff0a7224 */ /* 0x000fce00078e000e */
[----:B------:R-:W-:Y:S05]  /*1e700*/  WARPSYNC.COLLECTIVE R15, `(.L_x_7488) ;  /* 0x000000000f087348 */ /* 0x000fea0003c00000 */
[----:B------:R0:W1:Y:S02]  /*1e710*/  SHFL.IDX P6, R14, R13, R12, R11 ;  /* 0x0000000c0d0e7389 */ /* 0x00006400000c000b */
[----:B01----:R-:W-:Y:S01]  /*1e720*/  ENDCOLLECTIVE ;  /* 0x000000000000791b */ /* 0x003fe20003800000 */
.L_x_7488:
        /* <DEDUP_REMOVED lines=14> */
.L_x_7489:
[----:B------:R-:W-:Y:S02]  /*1e810*/  IMAD.MOV.U32 R13, RZ, RZ, R24 ;  /* 0x000000ffff0d7224 */ /* 0x000fe400078e0018 */
[----:B------:R-:W-:Y:S01]  /*1e820*/  IMAD.MOV.U32 R12, RZ, RZ, 0x3 ;  /* 0x00000003ff0c7424 */ /* 0x000fe200078e00ff */
[----:B------:R-:W-:-:S13]  /*1e830*/  IADD3 R2, P2, R14, R5, RZ ;  /* 0x000000050e027210 */ /* 0x000fda0007f5e0ff */
[----:B------:R-:W-:Y:S05]  /*1e840*/  WARPSYNC.COLLECTIVE R15, `(.L_x_7490) ;  /* 0x000000000f087348 */ /* 0x000fea0003c00000 */
[----:B------:R0:W1:Y:S02]  /*1e850*/  SHFL.IDX P6, R14, R13, R12, R11 ;  /* 0x0000000c0d0e7389 */ /* 0x00006400000c000b */
[----:B01----:R-:W-:Y:S01]  /*1e860*/  ENDCOLLECTIVE ;  /* 0x000000000000791b */ /* 0x003fe20003800000 */
.L_x_7490:
        /* <DEDUP_REMOVED lines=13> */
.L_x_7491:
[----:B------:R-:W-:Y:S02]  /*1e940*/  IMAD.MOV.U32 R13, RZ, RZ, R24 ;  /* 0x000000ffff0d7224 */ /* 0x000fe400078e0018 */
[----:B------:R-:W-:Y:S01]  /*1e950*/  IMAD.MOV.U32 R12, RZ, RZ, 0x4 ;  /* 0x00000004ff0c7424 */ /* 0x000fe200078e00ff */
[----:B------:R-:W-:-:S13]  /*1e960*/  IADD3 R2, P2, R14, R5, RZ ;  /* 0x000000050e027210 */ /* 0x000fda0007f5e0ff */
[----:B------:R-:W-:Y:S05]  /*1e970*/  WARPSYNC.COLLECTIVE R15, `(.L_x_7492) ;  /* 0x000000000f087348 */ /* 0x000fea0003c00000 */
[----:B------:R0:W1:Y:S02]  /*1e980*/  SHFL.IDX P6, R14, R13, R12, R11 ;  /* 0x0000000c0d0e7389 */ /* 0x00006400000c000b */
[----:B01----:R-:W-:Y:S01]  /*1e990*/  ENDCOLLECTIVE ;  /* 0x000000000000791b */ /* 0x003fe20003800000 */
.L_x_7492:
        /* <DEDUP_REMOVED lines=13> */
.L_x_7493:
[----:B------:R-:W-:Y:S02]  /*1ea70*/  IMAD.MOV.U32 R13, RZ, RZ, R24 ;  /* 0x000000ffff0d7224 */ /* 0x000fe400078e0018 */
[----:B------:R-:W-:Y:S02]  /*1ea80*/  IMAD.MOV.U32 R12, RZ, RZ, 0x5 ;  /* 0x00000005ff0c7424 */ /* 0x000fe400078e00ff */
[----:B------:R-:W-:-:S07]  /*1ea90*/  IMAD.MOV.U32 R10, RZ, RZ, R14 ;  /* 0x000000ffff0a7224 */ /* 0x000fce00078e000e */
[----:B------:R-:W-:Y:S05]  /*1eaa0*/  WARPSYNC.COLLECTIVE R15, `(.L_x_7494) ;  /* 0x000000000f087348 */ /* 0x000fea0003c00000 */
[----:B------:R0:W1:Y:S02]  /*1eab0*/  SHFL.IDX P6, R14, R13, R12, R11 ;  /* 0x0000000c0d0e7389 */ /* 0x00006400000c000b */
[----:B01----:R-:W-:Y:S01]  /*1eac0*/  ENDCOLLECTIVE ;  /* 0x000000000000791b */ /* 0x003fe20003800000 */
.L_x_7494:
[----:B------:R-:W-:-:S04]  /*1ead0*/  IADD3 R2, P2, R10, R5, RZ ;  /* 0x000000050a027210 */ /* 0x000fc80007f5e0ff */
[----:B------:R-:W-:-:S05]  /*1eae0*/  IADD3.X R3, RZ, R8, RZ, P2, !PT ;  /* 0x00000008ff037210 */ /* 0x000fca00017fe4ff */
[----:B------:R-:W-:Y:S01]  /*1eaf0*/  @!PT LDS RZ, [RZ] ;  /* 0x00000000fffff984 */ /* 0x000fe20000000800 */
[----:B------:R-:W-:Y:S01]  /*1eb00*/  @!PT LDS RZ, [RZ] ;  /* 0x00000000fffff984 */ /* 0x000fe20000000800 */
[----:B------:R-:W-:Y:S01]  /*1eb10*/  @!PT LDS RZ, [RZ] ;  /* 0x00000000fffff984 */ /* 0x000fe20000000800 */
[----:B------:R0:W-:Y:S01]  /*1eb20*/  LDGSTS.E.BYPASS.LTC128B.128 [R4+0x2400], desc[UR38][R2.64], !P3 ;  /* 0x0240000002047fae */ /* 0x0001e2000d901d66 */
[C---:B------:R-:W-:Y:S01]  /*1eb30*/  ISETP.LT.OR P3, PT, R6.reuse, 0x51, P1 ;  /* 0x000000510600780c */ /* 0x040fe20000f61670 */
[----:B------:R-:W-:Y:S02]  /*1eb40*/  IMAD.MOV.U32 R13, RZ, RZ, R23 ;  /* 0x000000ffff0d7224 */ /* 0x000fe400078e0017 */
[----:B------:R0:W-:Y:S01]  /*1eb50*/  LDGSTS.E.BYPASS.LTC128B.128 [R4+0x6400], desc[UR38][R2.64+0x80], !P4 ;  /* 0x0640008002047fae */ /* 0x0001e2000e101d66 */
[----:B------:R-:W-:Y:S01]  /*1eb60*/  ISETP.LT.OR P4, PT, R6, 0x51, P0 ;  /* 0x000000510600780c */ /* 0x000fe20000781670 */
[----:B------:R-:W-:-:S12]  /*1eb70*/  IMAD.MOV.U32 R7, RZ, RZ, R14 ;  /* 0x000000ffff077224 */ /* 0x000fd800078e000e */
[----:B0-----:R-:W-:Y:S05]  /*1eb80*/  WARPSYNC.COLLECTIVE R15, `(.L_x_7495) ;  /* 0x000000000f087348 */ /* 0x001fea0003c00000 */
[----:B------:R1:W2:Y:S02]  /*1eb90*/  SHFL.IDX P6, R14, R13, R12, R11 ;  /* 0x0000000c0d0e7389 */ /* 0x0002a400000c000b */
[----:B012---:R-:W-:Y:S01]  /*1eba0*/  ENDCOLLECTIVE ;  /* 0x000000000000791b */ /* 0x007fe20003800000 */
.L_x_7495:
[----:B------:R-:W-:Y:S02]  /*1ebb0*/  IMAD.MOV.U32 R13, RZ, RZ, R24 ;  /* 0x000000ffff0d7224 */ /* 0x000fe400078e0018 */
[----:B------:R-:W-:Y:S01]  /*1ebc0*/  IMAD.MOV.U32 R12, RZ, RZ, 0x6 ;  /* 0x00000006ff0c7424 */ /* 0x000fe200078e00ff */
[----:B------:R-:W-:-:S13]  /*1ebd0*/  IADD3 R2, P2, R14, R5, RZ ;  /* 0x000000050e027210 */ /* 0x000fda0007f5e0ff */
[----:B------:R-:W-:Y:S05]  /*1ebe0*/  WARPSYNC.COLLECTIVE R15, `(.L_x_7496) ;  /* 0x000000000f087348 */ /* 0x000fea0003c00000 */
[----:B------:R0:W1:Y:S02]  /*1ebf0*/  SHFL.IDX P6, R14, R13, R12, R11 ;  /* 0x0000000c0d0e7389 */ /* 0x00006400000c000b */
[----:B01----:R-:W-:Y:S01]  /*1ec00*/  ENDCOLLECTIVE ;  /* 0x000000000000791b */ /* 0x003fe20003800000 */
.L_x_7496:
        /* <DEDUP_REMOVED lines=13> */
.L_x_7497:
[----:B------:R-:W-:Y:S01]  /*1ece0*/  MOV R13, R24 ;  /* 0x00000018000d7202 */ /* 0x000fe20000000f00 */
[----:B------:R-:W-:Y:S02]  /*1ecf0*/  IMAD.MOV.U32 R12, RZ, RZ, 0x7 ;  /* 0x00000007ff0c7424 */ /* 0x000fe400078e00ff */
[----:B------:R-:W-:-:S07]  /*1ed00*/  IMAD.MOV.U32 R10, RZ, RZ, R14 ;  /* 0x000000ffff0a7224 */ /* 0x000fce00078e000e */
[----:B------:R-:W-:Y:S05]  /*1ed10*/  WARPSYNC.COLLECTIVE R15, `(.L_x_7498) ;  /* 0x000000000f087348 */ /* 0x000fea0003c00000 */
[----:B------:R0:W1:Y:S02]  /*1ed20*/  SHFL.IDX P6, R14, R13, R12, R11 ;  /* 0x0000000c0d0e7389 */ /* 0x00006400000c000b */
[----:B01----:R-:W-:Y:S01]  /*1ed30*/  ENDCOLLECTIVE ;  /* 0x000000000000791b */ /* 0x003fe20003800000 */
.L_x_7498:
        /* <DEDUP_REMOVED lines=12> */
.L_x_7499:
[----:B------:R-:W-:Y:S05]  /*1ee00*/  BRA `(.L_x_7500) ;  /* 0xffffff9c00e07947 */ /* 0x000fea000383ffff */
.L_x_7287:
        /* <DEDUP_REMOVED lines=8> */
.L_x_7502:
[----:B------:R-:W-:Y:S05]  /*1ee90*/  BSYNC B0 ;  /* 0x0000000000007941 */ /* 0x000fea0003800000 */
.L_x_7501:
        /* <DEDUP_REMOVED lines=9> */
.L_x_7503:
        /* <DEDUP_REMOVED lines=18> */
.L_x_7504:
[----:B------:R-:W-:Y:S01]  /*1f050*/  IMAD.MOV.U32 R12, RZ, RZ, 0x2 ;  /* 0x00000002ff0c7424 */ /* 0x000fe200078e00ff */
[----:B------:R-:W-:-:S05]  /*1f060*/  SEL R7, R14, RZ, P1 ;  /* 0x000000ff0e077207 */ /* 0x000fca0000800000 */
[----:B------:R-:W-:-:S04]  /*1f070*/  IMAD.IADD R6, R4, 0x1, R7 ;  /* 0x0000000104067824 */ /* 0x000fc800078e0207 */
[----:B------:R-:W-:-:S07]  /*1f080*/  IMAD.MOV.U32 R13, RZ, RZ, R6 ;  /* 0x000000ffff0d7224 */ /* 0x000fce00078e0006 */
[----:B------:R-:W-:Y:S05]  /*1f090*/  WARPSYNC.COLLECTIVE R15, `(.L_x_7505) ;  /* 0x000000000f087348 */ /* 0x000fea0003c00000 */
[----:B------:R0:W1:Y:S02]  /*1f0a0*/  SHFL.UP P6, R14, R13, R12, R11 ;  /* 0x0400000c0d0e7389 */ /* 0x00006400000c000b */
[----:B01----:R-:W-:Y:S01]  /*1f0b0*/  ENDCOLLECTIVE ;  /* 0x000000000000791b */ /* 0x003fe20003800000 */
.L_x_7505:
[----:B------:R-:W-:Y:S02]  /*1f0c0*/  MOV R12, 0x4 ;  /* 0x00000004000c7802 */ /* 0x000fe40000000f00 */
[----:B------:R-:W-:-:S05]  /*1f0d0*/  SEL R7, R14, RZ, P2 ;  /* 0x000000ff0e077207 */ /* 0x000fca0001000000 */
[----:B------:R-:W-:-:S04]  /*1f0e0*/  IMAD.IADD R7, R6, 0x1, R7 ;  /* 0x0000000106077824 */ /* 0x000fc800078e0207 */
[----:B------:R-:W-:-:S07]  /*1f0f0*/  IMAD.MOV.U32 R13, RZ, RZ, R7 ;  /* 0x000000ffff0d7224 */ /* 0x000fce00078e0007 */
[----:B------:R-:W-:Y:S05]  /*1f100*/  WARPSYNC.COLLECTIVE R15, `(.L_x_7506) ;  /* 0x000000000f087348 */ /* 0x000fea0003c00000 */
[----:B------:R0:W1:Y:S02]  /*1f110*/  SHFL.UP P6, R14, R13, R12, R11 ;  /* 0x0400000c0d0e7389 */ /* 0x00006400000c000b */
[----:B01----:R-:W-:Y:S01]  /*1f120*/  ENDCOLLECTIVE ;  /* 0x000000000000791b */ /* 0x003fe20003800000 */
.L_x_7506:
[----:B------:R-:W-:Y:S01]  /*1f130*/  IMAD.MOV.U32 R12, RZ, RZ, 0x8 ;  /* 0x00000008ff0c7424 */ /* 0x000fe200078e00ff */
[----:B------:R-:W-:-:S05]  /*1f140*/  SEL R2, R14, RZ, P3 ;  /* 0x000000ff0e027207 */ /* 0x000fca0001800000 */
[----:B------:R-:W-:-:S04]  /*1f150*/  IMAD.IADD R2, R7, 0x1, R2 ;  /* 0x0000000107027824 */ /* 0x000fc800078e0202 */
[----:B------:R-:W-:-:S07]  /*1f160*/  IMAD.MOV.U32 R13, RZ, RZ, R2 ;  /* 0x000000ffff0d7224 */ /* 0x000fce00078e0002 */
[----:B------:R-:W-:Y:S05]  /*1f170*/  WARPSYNC.COLLECTIVE R15, `(.L_x_7507) ;  /* 0x000000000f087348 */ /* 0x000fea0003c00000 */
[----:B------:R0:W1:Y:S02]  /*1f180*/  SHFL.UP P6, R14, R13, R12, R11 ;  /* 0x0400000c0d0e7389 */ /* 0x00006400000c000b */
[----:B01----:R-:W-:Y:S01]  /*1f190*/  ENDCOLLECTIVE ;  /* 0x000000000000791b */ /* 0x003fe20003800000 */
.L_x_7507:
[----:B------:R-:W-:Y:S01]  /*1f1a0*/  IMAD.MOV.U32 R12, RZ, RZ, 0x10 ;  /* 0x00000010ff0c7424 */ /* 0x000fe200078e00ff */
[----:B------:R-:W-:-:S05]  /*1f1b0*/  SEL R3, R14, RZ, P4 ;  /* 0x000000ff0e037207 */ /* 0x000fca0002000000 */
[----:B------:R-:W-:-:S04]  /*1f1c0*/  IMAD.IADD R3, R2, 0x1, R3 ;  /* 0x0000000102037824 */ /* 0x000fc800078e0203 */
[----:B------:R-:W-:-:S07]  /*1f1d0*/  IMAD.MOV.U32 R13, RZ, RZ, R3 ;  /* 0x000000ffff0d7224 */ /* 0x000fce00078e0003 */
[----:B------:R-:W-:Y:S05]  /*1f1e0*/  WARPSYNC.COLLECTIVE R15, `(.L_x_7508) ;  /* 0x000000000f087348 */ /* 0x000fea0003c00000 */
[----:B------:R0:W1:Y:S02]  /*1f1f0*/  SHFL.UP P6, R14, R13, R12, R11 ;  /* 0x0400000c0d0e7389 */ /* 0x00006400000c000b */
[----:B01----:R-:W-:Y:S01]  /*1f200*/  ENDCOLLECTIVE ;  /* 0x000000000000791b */ /* 0x003fe20003800000 */
.L_x_7508:
        /* <DEDUP_REMOVED lines=8> */
.L_x_7509:
[----:B------:R-:W-:Y:S05]  /*1f290*/  BRA `(.L_x_7510) ;  /* 0xffffff9c00ec7947 */ /* 0x000fea000383ffff */
.L_x_7292:
[----:B------:R-:W-:Y:S01]  /*1f2a0*/  BSSY B0, `(.L_x_7511) ;  /* 0x0000008000007945 */ /* 0x000fe20003800000 */
[----:B-----5:R-:W-:Y:S01]  /*1f2b0*/  IMAD.MOV.U32 R13, RZ, RZ, R4 ;  /* 0x000000ffff0d7224 */ /* 0x020fe200078e0004 */
[----:B------:R-:W-:Y:S01]  /*1f2c0*/  MOV R12, 0x1 ;  /* 0x00000001000c7802 */ /* 0x000fe20000000f00 */
[----:B------:R-:W-:Y:S02]  /*1f2d0*/  IMAD.MOV.U32 R11, RZ, RZ, RZ ;  /* 0x000000ffff0b7224 */ /* 0x000fe400078e00ff */
[----:B------:R-:W-:-:S07]  /*1f2e0*/  IMAD.MOV.U32 R15, RZ, RZ, -0x1 ;  /* 0xffffffffff0f7424 */ /* 0x000fce00078e00ff */
[----:B0-----:R-:W-:Y:S05]  /*1f2f0*/  WARPSYNC.COLLECTIVE R15, `(.L_x_7512) ;  /* 0x000000000f087348 */ /* 0x001fea0003c00000 */
[----:B------:R1:W2:Y:S02]  /*1f300*/  SHFL.UP P6, R14, R13, R12, R11 ;  /* 0x0400000c0d0e7389 */ /* 0x0002a400000c000b */
[----:B012---:R-:W-:Y:S01]  /*1f310*/  ENDCOLLECTIVE ;  /* 0x000000000000791b */ /* 0x007fe20003800000 */
.L_x_7512:
[----:B------:R-:W-:Y:S05]  /*1f320*/  BSYNC B0 ;  /* 0x0000000000007941 */ /* 0x000fea0003800000 */
.L_x_7511:
        /* <DEDUP_REMOVED lines=8> */
.L_x_7513:
[----:B------:R-:W-:Y:S01]  /*1f3b0*/  IMAD.MOV.U32 R12, RZ, RZ, 0x4 ;  /* 0x00000004ff0c7424 */ /* 0x000fe200078e00ff */
[----:B------:R-:W-:-:S05]  /*1f3c0*/  SEL R0, R14, RZ, P2 ;  /* 0x000000ff0e007207 */ /* 0x000fca0001000000 */
[----:B------:R-:W-:-:S04]  /*1f3d0*/  IMAD.IADD R0, R13, 0x1, R0 ;  /* 0x000000010d007824 */ /* 0x000fc800078e0200 */
[----:B------:R-:W-:-:S07]  /*1f3e0*/  IMAD.MOV.U32 R13, RZ, RZ, R0 ;  /* 0x000000ffff0d7224 */ /* 0x000fce00078e0000 */
[----:B------:R-:W-:Y:S05]  /*1f3f0*/  WARPSYNC.COLLECTIVE R15, `(.L_x_7514) ;  /* 0x000000000f087348 */ /* 0x000fea0003c00000 */
[----:B------:R0:W1:Y:S02]  /*1f400*/  SHFL.UP P6, R14, R13, R12, R11 ;  /* 0x0400000c0d0e7389 */ /* 0x00006400000c000b */
[----:B01----:R-:W-:Y:S01]  /*1f410*/  ENDCOLLECTIVE ;  /* 0x000000000000791b */ /* 0x003fe20003800000 */
.L_x_7514:
[----:B------:R-:W-:Y:S02]  /*1f420*/  MOV R12, 0x8 ;  /* 0x00000008000c7802 */ /* 0x000fe40000000f00 */
[----:B------:R-:W-:-:S05]  /*1f430*/  SEL R3, R14, RZ, P3 ;  /* 0x000000ff0e037207 */ /* 0x000fca0001800000 */
[----:B------:R-:W-:-:S04]  /*1f440*/  IMAD.IADD R2, R0, 0x1, R3 ;  /* 0x0000000100027824 */ /* 0x000fc800078e0203 */
[----:B------:R-:W-:-:S07]  /*1f450*/  IMAD.MOV.U32 R13, RZ, RZ, R2 ;  /* 0x000000ffff0d7224 */ /* 0x000fce00078e0002 */
[----:B------:R-:W-:Y:S05]  /*1f460*/  WARPSYNC.COLLECTIVE R15, `(.L_x_7515) ;  /* 0x000000000f087348 */ /* 0x000fea0003c00000 */
[----:B------:R0:W1:Y:S02]  /*1f470*/  SHFL.UP P6, R14, R13, R12, R11 ;  /* 0x0400000c0d0e7389 */ /* 0x00006400000c000b */
[----:B01----:R-:W-:Y:S01]  /*1f480*/  ENDCOLLECTIVE ;  /* 0x000000000000791b */ /* 0x003fe20003800000 */
.L_x_7515:
[----:B------:R-:W-:Y:S01]  /*1f490*/  IMAD.MOV.U32 R12, RZ, RZ, 0x10 ;  /* 0x00000010ff0c7424 */ /* 0x000fe200078e00ff */
[----:B------:R-:W-:-:S05]  /*1f4a0*/  SEL R3, R14, RZ, P4 ;  /* 0x000000ff0e037207 */ /* 0x000fca0002000000 */
[----:B------:R-:W-:-:S04]  /*1f4b0*/  IMAD.IADD R3, R2, 0x1, R3 ;  /* 0x0000000102037824 */ /* 0x000fc800078e0203 */
[----:B------:R-:W-:-:S07]  /*1f4c0*/  IMAD.MOV.U32 R13, RZ, RZ, R3 ;  /* 0x000000ffff0d7224 */ /* 0x000fce00078e0003 */
[----:B------:R-:W-:Y:S05]  /*1f4d0*/  WARPSYNC.COLLECTIVE R15, `(.L_x_7516) ;  /* 0x000000000f087348 */ /* 0x000fea0003c00000 */
[----:B------:R0:W1:Y:S02]  /*1f4e0*/  SHFL.UP P6, R14, R13, R12, R11 ;  /* 0x0400000c0d0e7389 */ /* 0x00006400000c000b */
[----:B01----:R-:W-:Y:S01]  /*1f4f0*/  ENDCOLLECTIVE ;  /* 0x000000000000791b */ /* 0x003fe20003800000 */
.L_x_7516:
        /* <DEDUP_REMOVED lines=8> */
.L_x_7517:
[----:B------:R-:W-:Y:S05]  /*1f580*/  BRA `(.L_x_7518) ;  /* 0xffffff9c00cc7947 */ /* 0x000fea000383ffff */
.L_x_7294:
[----:B------:R-:W-:Y:S01]  /*1f590*/  BSSY B0, `(.L_x_7519) ;  /* 0x0000006000007945 */ /* 0x000fe20003800000 */
[----:B------:R-:W-:Y:S01]  /*1f5a0*/  PLOP3.LUT P6, PT, P6, PT, PT, 0x8, 0x0 ;  /* 0x000000000000781c */ /* 0x000fe200037ce170 */
[----:B------:R-:W-:-:S12]  /*1f5b0*/  IMAD.MOV.U32 R15, RZ, RZ, -0x1 ;  /* 0xffffffffff0f7424 */ /* 0x000fd800078e00ff */
[----:B0-----:R-:W-:Y:S05]  /*1f5c0*/  WARPSYNC.COLLECTIVE R15, `(.L_x_7520) ;  /* 0x000000000f087348 */ /* 0x001fea0003c00000 */
[----:B------:R-:W-:Y:S01]  /*1f5d0*/  VOTE.ANY R14, PT, P6 ;  /* 0x00000000000e7806 */ /* 0x000fe200030e0100 */
[----:B0-----:R-:W-:Y:S06]  /*1f5e0*/  ENDCOLLECTIVE ;  /* 0x000000000000791b */ /* 0x001fec0003800000 */
.L_x_7520:
[----:B------:R-:W-:Y:S05]  /*1f5f0*/  BSYNC B0 ;  /* 0x0000000000007941 */ /* 0x000fea0003800000 */
.L_x_7519:
        /* <DEDUP_REMOVED lines=9> */
.L_x_7521:
[----:B------:R-:W-:Y:S01]  /*1f690*/  IMAD.MOV.U32 R4, RZ, RZ, R14 ;  /* 0x000000ffff047224 */ /* 0x000fe200078e000e */
[----:B------:R-:W-:Y:S06]  /*1f6a0*/  BRA `(.L_x_7522) ;  /* 0xffffff9c00bc7947 */ /* 0x000fec000383ffff */
.L_x_7296:
[----:B------:R-:W-:Y:S01]  /*1f6b0*/  BSSY B0, `(.L_x_7523) ;  /* 0x0000007000007945 */ /* 0x000fe20003800000 */
[----:B------:R-:W-:Y:S02]  /*1f6c0*/  IMAD.MOV.U32 R13, RZ, RZ, R2 ;  /* 0x000000ffff0d7224 */ /* 0x000fe400078e0002 */
[----:B------:R-:W-:Y:S02]  /*1f6d0*/  IMAD.MOV.U32 R11, RZ, RZ, 0x1f ;  /* 0x0000001fff0b7424 */ /* 0x000fe400078e00ff */
[----:B------:R-:W-:-:S07]  /*1f6e0*/  IMAD.MOV.U32 R15, RZ, RZ, -0x1 ;  /* 0xffffffffff0f7424 */ /* 0x000fce00078e00ff */
[----:B012---:R-:W-:Y:S05]  /*1f6f0*/  WARPSYNC.COLLECTIVE R15, `(.L_x_7524) ;  /* 0x000000000f087348 */ /* 0x007fea0003c00000 */
[----:B------:R3:W4:Y:S02]  /*1f700*/  SHFL.IDX P6, R14, R13, R12, R11 ;  /* 0x0000000c0d0e7389 */ /* 0x00072400000c000b */
[----:B01234-:R-:W-:Y:S01]  /*1f710*/  ENDCOLLECTIVE ;  /* 0x000000000000791b */ /* 0x01ffe20003800000 */
.L_x_7524:
[----:B------:R-:W-:Y:S05]  /*1f720*/  BSYNC B0 ;  /* 0x0000000000007941 */ /* 0x000fea0003800000 */
.L_x_7523:
[----:B------:R-:W-:Y:S05]  /*1f730*/  BRA `(.L_x_7295) ;  /* 0xffffff9c00b47947 */ /* 0x000fea000383ffff */
.L_x_7300:
[----:B0-----:R0:W1:Y:S02]  /*1f740*/  SYNCS.PHASECHK.TRANS64.TRYWAIT P0, [R4+URZ+0x28820], R0 ;  /* 0x02882000040075a7 */ /* 0x001064000800017f */
[----:B-1----:R-:W-:Y:S05]  /*1f750*/  @!P0 NANOSLEEP.SYNCS 0x989680 ;  /* 0x009896800000895d */ /* 0x002fea0003900000 */
[----:B------:R-:W1:Y:S02]  /*1f760*/  @!P0 SYNCS.PHASECHK.TRANS64 P0, [R4+URZ+0x28820], R0 ;  /* 0x02882000040085a7 */ /* 0x000e64000800007f */
[----:B-1----:R-:W-:Y:S05]  /*1f770*/  @!P0 BRA `(.L_x_7300) ;  /* 0xfffffffc00f08947 */ /* 0x002fea000383ffff */
[----:B------:R-:W-:Y:S05]  /*1f780*/  BRA `(.L_x_7525) ;  /* 0xffffffa000a07947 */ /* 0x000fea000383ffff */
.L_x_7301:
        /* <DEDUP_REMOVED lines=11> */
.L_x_7527:
[----:B------:R-:W-:Y:S05]  /*1f840*/  BSYNC B0 ;  /* 0x0000000000007941 */ /* 0x000fea0003800000 */
.L_x_7526:
[----:B------:R-:W-:Y:S05]  /*1f850*/  BRA `(.L_x_7528) ;  /* 0xffffffa000887947 */ /* 0x000fea000383ffff */
.L_x_7302:
[----:B------:R-:W-:Y:S01]  /*1f860*/  BSSY B0, `(.L_x_7529) ;  /* 0x0000006000007945 */ /* 0x000fe20003800000 */
[----:B------:R-:W-:-:S07]  /*1f870*/  IMAD.MOV.U32 R15, RZ, RZ, -0x1 ;  /* 0xffffffffff0f7424 */ /* 0x000fce00078e00ff */
[----:B0-2---:R-:W-:Y:S05]  /*1f880*/  WARPSYNC.COLLECTIVE R15, `(.L_x_7530) ;  /* 0x000000000f0c7348 */ /* 0x005fea0003c00000 */
[----:B------:R-:W-:Y:S02]  /*1f890*/  ELECT P6, UR62, PT ;  /* 0x00000000003e782f */ /* 0x000fe400038c0000 */
[----:B------:R-:W-:Y:S01]  /*1f8a0*/  MOV R14, UR62 ;  /* 0x0000003e000e7c02 */ /* 0x000fe20008000f00 */
[----:B0-2---:R-:W-:Y:S10]  /*1f8b0*/  ENDCOLLECTIVE ;  /* 0x000000000000791b */ /* 0x005ff40003800000 */
.L_x_7530:
[----:B------:R-:W-:Y:S05]  /*1f8c0*/  BSYNC B0 ;  /* 0x0000000000007941 */ /* 0x000fea0003800000 */
.L_x_7529:
[----:B------:R-:W-:Y:S05]  /*1f8d0*/  BRA `(.L_x_7531) ;  /* 0xffffffa0007c7947 */ /* 0x000fea000383ffff */
.L_x_7304:
[----:B0-----:R0:W1:Y:S02]  /*1f8e0*/  SYNCS.PHASECHK.TRANS64.TRYWAIT P1, [R5+URZ+0x28840], R0 ;  /* 0x02884000050075a7 */ /* 0x001064000802017f */
[----:B-1----:R-:W-:Y:S05]  /*1f8f0*/  @!P1 NANOSLEEP.SYNCS 0x989680 ;  /* 0x009896800000995d */ /* 0x002fea0003900000 */
[----:B------:R-:W1:Y:S02]  /*1f900*/  @!P1 SYNCS.PHASECHK.TRANS64 P1, [R5+URZ+0x28840], R0 ;  /* 0x02884000050095a7 */ /* 0x000e64000802007f */
[----:B-1----:R-:W-:Y:S05]  /*1f910*/  @!P1 BRA `(.L_x_7304) ;  /* 0xfffffffc00f09947 */ /* 0x002fea000383ffff */
[----:B------:R-:W-:Y:S05]  /*1f920*/  BRA `(.L_x_7532) ;  /* 0xffffffa0009c7947 */ /* 0x000fea000383ffff */
.L_x_7306:
[----:B-1----:R1:W3:Y:S02]  /*1f930*/  SYNCS.PHASECHK.TRANS64.TRYWAIT P1, [R25+URZ+0x28840], R2 ;  /* 0x02884002190075a7 */ /* 0x0022e4000802017f */
[----:B---3--:R-:W-:Y:S05]  /*1f940*/  @!P1 NANOSLEEP.SYNCS 0x989680 ;  /* 0x009896800000995d */ /* 0x008fea0003900000 */
[----:B------:R-:W3:Y:S02]  /*1f950*/  @!P1 SYNCS.PHASECHK.TRANS64 P1, [R25+URZ+0x28840], R2 ;  /* 0x02884002190095a7 */ /* 0x000ee4000802007f */
[----:B---3--:R-:W-:Y:S05]  /*1f960*/  @!P1 BRA `(.L_x_7306) ;  /* 0xfffffffc00f09947 */ /* 0x008fea000383ffff */
[----:B------:R-:W-:Y:S05]  /*1f970*/  BRA `(.L_x_7533) ;  /* 0xffffffa000a87947 */ /* 0x000fea000383ffff */
.L_x_7308:
[----:B---3--:R3:W4:Y:S02]  /*1f980*/  SYNCS.PHASECHK.TRANS64.TRYWAIT P1, [R5+URZ+0x28860], R0 ;  /* 0x02886000050075a7 */ /* 0x008724000802017f */
[----:B----4-:R-:W-:Y:S05]  /*1f990*/  @!P1 NANOSLEEP.SYNCS 0x989680 ;  /* 0x009896800000995d */ /* 0x010fea0003900000 */
[----:B------:R-:W4:Y:S02]  /*1f9a0*/  @!P1 SYNCS.PHASECHK.TRANS64 P1, [R5+URZ+0x28860], R0 ;  /* 0x02886000050095a7 */ /* 0x000f24000802007f */
[----:B----4-:R-:W-:Y:S05]  /*1f9b0*/  @!P1 BRA `(.L_x_7308) ;  /* 0xfffffffc00f09947 */ /* 0x010fea000383ffff */
[----:B------:R-:W-:Y:S05]  /*1f9c0*/  BRA `(.L_x_7534) ;  /* 0xffffffa000a47947 */ /* 0x000fea000383ffff */
.L_x_7535:
        /* <DEDUP_REMOVED lines=11> */
.L_x_15845:


//--------------------- .text._ZN7cutlass13device_kernelIN5flash11enable_sm90INS1_16FlashAttnFwdSm90INS1_25CollectiveMainloopFwdSm90ILi2EN4cute5tupleIJNS5_1CILi1EEES8_S8_EEENS6_IJNS7_ILi128EEESA_SA_EEELi128ENS_10bfloat16_tEfNS_4arch4Sm90ELb0ELb1ELb0ELb0ELb1ELb0ELb0ELb1ELb1ELb1ELb0ELb0EEENS1_21CollectiveEpilogueFwdISB_S9_SC_SE_Li256ELb0ELb1ELb0ELb0EEENS1_30DynamicPersistentTileSchedulerILi256ELi128ELb0ELb1ELb1EEEEEEEEEvNT_6ParamsE --------------------------
	.section	.text._ZN7cutlass13device_kernelIN5flash11enable_sm90INS1_16FlashAttnFwdSm90INS1_25CollectiveMainloopFwdSm90ILi2EN4cute5tupleIJNS5_1CILi1EEES8_S8_EEENS6_IJNS7_ILi128EEESA_SA_EEELi128ENS_10bfloat16_tEfNS_4arch4Sm90ELb0ELb1ELb0ELb0ELb1ELb0ELb0ELb1ELb1ELb1ELb0ELb0EEENS1_21CollectiveEpilogueFwdISB_S9_SC_SE_Li256ELb0ELb1ELb0ELb0EEENS1_30DynamicPersistentTileSchedulerILi256ELi128ELb0ELb1ELb1EEEEEEEEEvNT_6ParamsE,"ax",@progbits
	.align	128
.text._ZN7cutlass13device_kernelIN5flash11enable_sm90INS1_16FlashAttnFwdSm90INS1_25CollectiveMainloopFwdSm90ILi2EN4cute5tupleIJNS5_1CILi1EEES8_S8_EEENS6_IJNS7_ILi128EEESA_SA_EEELi128ENS_10bfloat16_tEfNS_4arch4Sm90ELb0ELb1ELb0ELb0ELb1ELb0ELb0ELb1ELb1ELb1ELb0ELb0EEENS1_21CollectiveEpilogueFwdISB_S9_SC_SE_Li256ELb0ELb1ELb0ELb0EEENS1_30DynamicPersistentTileSchedulerILi256ELi128ELb0ELb1ELb1EEEEEEEEEvNT_6ParamsE:
        .type           _ZN7cutlass13device_kernelIN5flash11enable_sm90INS1_16FlashAttnFwdSm90INS1_25CollectiveMainloopFwdSm90ILi2EN4cute5tupleIJNS5_1CILi1EEES8_S8_EEENS6_IJNS7_ILi128EEESA_SA_EEELi128ENS_10bfloat16_tEfNS_4arch4Sm90ELb0ELb1ELb0ELb0ELb1ELb0ELb0ELb1ELb1ELb1ELb0ELb0EEENS1_21CollectiveEpilogueFwdISB_S9_SC_SE_Li256ELb0ELb1ELb0ELb0EEENS1_30DynamicPersistentTileSchedulerILi256ELi128ELb0ELb1ELb1EEEEEEEEEvNT_6ParamsE,@function
        .size           _ZN7cutlass13device_kernelIN5flash11enable_sm90INS1_16FlashAttnFwdSm90INS1_25CollectiveMainloopFwdSm90ILi2EN4cute5tupleIJNS5_1CILi1EEES8_S8_EEENS6_IJNS7_ILi128EEESA_SA_EEELi128ENS_10bfloat16_tEfNS_4arch4Sm90ELb0ELb1ELb0ELb0ELb1ELb0ELb0ELb1ELb1ELb1ELb0ELb0EEENS1_21CollectiveEpilogueFwdISB_S9_SC_SE_Li256ELb0ELb1ELb0ELb0EEENS1_30DynamicPersistentTileSchedulerILi256ELi128ELb0ELb1ELb1EEEEEEEEEvNT_6ParamsE,(.L_x_15846 - _ZN7cutlass13device_kernelIN5flash11enable_sm90INS1_16FlashAttnFwdSm90INS1_25CollectiveMainloopFwdSm90ILi2EN4cute5tupleIJNS5_1CILi1EEES8_S8_EEENS6_IJNS7_ILi128EEESA_SA_EEELi128ENS_10bfloat16_tEfNS_4arch4Sm90ELb0ELb1ELb0ELb0ELb1ELb0ELb0ELb1ELb1ELb1ELb0ELb0EEENS1_21CollectiveEpilogueFwdISB_S9_SC_SE_Li256ELb0ELb1ELb0ELb0EEENS1_30DynamicPersistentTileSchedulerILi256ELi128ELb0ELb1ELb1EEEEEEEEEvNT_6ParamsE)
        .other          _ZN7cutlass13device_kernelIN5flash11enable_sm90INS1_16FlashAttnFwdSm90INS1_25CollectiveMainloopFwdSm90ILi2EN4cute5tupleIJNS5_1CILi1EEES8_S8_EEENS6_IJNS7_ILi128EEESA_SA_EEELi128ENS_10bfloat16_tEfNS_4arch4Sm90ELb0ELb1ELb0ELb0ELb1ELb0ELb0ELb1ELb1ELb1ELb0ELb0EEENS1_21CollectiveEpilogueFwdISB_S9_SC_SE_Li256ELb0ELb1ELb0ELb0EEENS1_30DynamicPersistentTileSchedulerILi256ELi128ELb0ELb1ELb1EEEEEEEEEvNT_6ParamsE,@"STO_CUDA_ENTRY STV_DEFAULT"
_ZN7cutlass13device_kernelIN5flash11enable_sm90INS1_16FlashAttnFwdSm90INS1_25CollectiveMainloopFwdSm90ILi2EN4cute5tupleIJNS5_1CILi1EEES8_S8_EEENS6_IJNS7_ILi128EEESA_SA_EEELi128ENS_10bfloat16_tEfNS_4arch4Sm90ELb0ELb1ELb0ELb0ELb1ELb0ELb0ELb1ELb1ELb1ELb0ELb0EEENS1_21CollectiveEpilogueFwdISB_S9_SC_SE_Li256ELb0ELb1ELb0ELb0EEENS1_30DynamicPersistentTileSchedulerILi256ELi128ELb0ELb1ELb1EEEEEEEEEvNT_6ParamsE:
[----:B------:R-:W0:Y:S01]  /*0000*/  LDC R1, c[0x0][0x28] ;  /* 0x00000a00ff017b82 */ /* 0x000e220000000800 */
[----:B------:R-:W1:Y:S01]  /*0010*/  S2R R3, SR_TID.X ;  /* 0x0000000000037919 */ /* 0x000e620000002100 */
[----:B------:R-:W-:Y:S01]  /*0020*/  ELECT P0, URZ, PT ;  /* 0x00000000003f782f */ /* 0x000fe20003800000 */
[----:B------:R-:W-:Y:S01]  /*0030*/  UMOV UR4, 0x80 ;  /* 0x0000008000047882 */ /* 0x000fe20000000000 */
[----:B------:R-:W-:Y:S01]  /*0040*/  UMOV UR7, 0x100 ;  /* 0x0000010000077882 */ /* 0x000fe20000000000 */
[--C-:B-1----:R-:W-:Y:S02]  /*0050*/  SHF.R.U32.HI R0, RZ, 0x5, R3.reuse ;  /* 0x00000005ff007819 */ /* 0x102fe40000011603 */
[----:B------:R-:W-:-:S03]  /*0060*/  SHF.R.U32.HI R23, RZ, 0x7, R3 ;  /* 0x00000007ff177819 */ /* 0x000fc60000011603 */
[----:B------:R-:W1:Y:S04]  /*0070*/  SHFL.IDX PT, R2, R0, RZ, 0x1f ;  /* 0x00001fff00027589 */ /* 0x000e6800000e0000 */
[----:B------:R2:W3:Y:S01]  /*0080*/  SHFL.IDX PT, R3, R23, RZ, 0x1f ;  /* 0x00001fff17037589 */ /* 0x0004e200000e0000 */
[C---:B-1----:R-:W-:Y:S02]  /*0090*/  ISETP.NE.OR P0, PT, R2.reuse, RZ, !P0 ;  /* 0x000000ff0200720c */ /* 0x042fe40004705670 */
[----:B------:R-:W-:-:S11]  /*00a0*/  ISETP.NE.AND P1, PT, R2, RZ, PT ;  /* 0x000000ff0200720c */ /* 0x000fd60003f25270 */
        /* <DEDUP_REMOVED lines=12> */
[----:B------:R2:W1:Y:S06]  /*0170*/  @!UP0 SYNCS.EXCH.64 URZ, [UR8+0x28800], UR4 ;  /* 0x02880004083f85b2 */ /* 0x00046c0008000100 */
[----:B------:R2:W4:Y:S02]  /*0180*/  @!UP1 SYNCS.EXCH.64 URZ, [UR8+0x28820], UR6 ;  /* 0x02882006083f95b2 */ /* 0x0005240008000100 */
[----:B0-23--:R-:W-:Y:S05]  /*0190*/  @P1 BRA `(.L_x_7536) ;  /* 0x0000000000481947 */ /* 0x00dfea0003800000 */
        /* <DEDUP_REMOVED lines=13> */
[----:B0-----:R0:W2:Y:S08]  /*0270*/  SYNCS.EXCH.64 URZ, [UR8+0x28830], UR4 ;  /* 0x02883004083f75b2 */ /* 0x0010b00008000100 */
[----:B------:R0:W3:Y:S01]  /*0280*/  SYNCS.EXCH.64 URZ, [UR8+0x28840], UR6 ;  /* 0x02884006083f75b2 */ /* 0x0000e20008000100 */
[----:B------:R0:W0:Y:S01]  /*0290*/  SYNCS.EXCH.64 URZ, [UR8+0x28838], UR4 ;  /* 0x02883804083f75b2 */ /* 0x0000220008000100 */
[----:B------:R0:W0:Y:S01]  /*02a0*/  SYNCS.EXCH.64 URZ, [UR8+0x28848], UR6 ;  /* 0x02884806083f75b2 */ /* 0x0000220008000100 */
[----:B------:R-:W-:Y:S01]  /*02b0*/  NOP ;  /* 0x0000000000007918 */ /* 0x000fe20000000000 */
.L_x_7536:
        /* <DEDUP_REMOVED lines=22> */
.L_x_7537:
        /* <DEDUP_REMOVED lines=18> */
.L_x_7538:
        /* <DEDUP_REMOVED lines=22> */
.L_x_7539:
        /* <DEDUP_REMOVED lines=23> */
.L_x_7540:
        /* <DEDUP_REMOVED lines=8> */
.L_x_7542:
[----:B------:R-:W-:-:S08]  /*0890*/  NOP ;  /* 0x0000000000007918 */ /* 0x000fd00000000000 */
[----:B------:R-:W0:Y:S02]  /*08a0*/  USETMAXREG.TRY_ALLOC.CTAPOOL UP0, 0xe8 ;  /* 0x000000e8000079c8 */ /* 0x000e240008000600 */
[----:B0-----:R-:W-:-:S13]  /*08b0*/  PLOP3.LUT P0, PT, PT, PT, UP0, 0x80, 0x0 ;  /* 0x000000000000781c */ /* 0x001fda0003f0f008 */
[----:B------:R-:W-:Y:S05]  /*08c0*/  @!P0 BRA `(.L_x_7542) ;  /* 0xfffffffc00f08947 */ /* 0x000fea000383ffff */
[----:B------:R-:W0:Y:S01]  /*08d0*/  S2R R2, SR_TID.X ;  /* 0x0000000000027919 */ /* 0x000e220000002100 */
[----:B------:R-:W1:Y:S08]  /*08e0*/  S2UR UR4, SR_CTAID.X ;  /* 0x00000000000479c3 */ /* 0x000e700000002500 */
[----:B------:R-:W-:Y:S08]  /*08f0*/  BAR.ARV 0x4, 0x180 ;  /* 0x0106000000007b1d */ /* 0x000ff00000002000 */
[----:B------:R-:W-:Y:S06]  /*0900*/  BAR.ARV 0x8, 0x180 ;  /* 0x0206000000007b1d */ /* 0x000fec0000002000 */
[----:B0-----:R-:W-:-:S04]  /*0910*/  LOP3.LUT R0, R2, 0xffffff80, RZ, 0xc0, !PT ;  /* 0xffffff8002007812 */ /* 0x001fc800078ec0ff */
[----:B------:R-:W-:Y:S02]  /*0920*/  ISETP.NE.AND P0, PT, R0, 0x80, PT ;  /* 0x000000800000780c */ /* 0x000fe40003f05270 */
[----:B------:R-:W1:Y:S11]  /*0930*/  LDC R0, c[0x0][0xc38] ;  /* 0x00030e00ff007b82 */ /* 0x000e760000000800 */
[----:B------:R-:W-:Y:S06]  /*0940*/  @!P0 BAR.ARV 0x9, 0x100 ;  /* 0x0244000000008b1d */ /* 0x000fec0000002000 */
[----:B-1----:R-:W-:-:S13]  /*0950*/  ISETP.LE.AND P0, PT, R0, UR4, PT ;  /* 0x0000000400007c0c */ /* 0x002fda000bf03270 */
        /* <DEDUP_REMOVED lines=10> */
[----:B------:R-:W-:Y:S01]  /*0a00*/  SHF.R.S32.HI R186, RZ, 0x7, R3 ;  /* 0x00000007ffba7819 */ /* 0x000fe20000011403 */
[----:B------:R-:W-:Y:S02]  /*0a10*/  IMAD.SHL.U32 R6, R4, 0x20, RZ ;  /* 0x0000002004067824 */ /* 0x000fe400078e00ff */
[----:B------:R-:W-:Y:S01]  /*0a20*/  IMAD.IADD R185, R191, 0x1, -R2 ;  /* 0x00000001bfb97824 */ /* 0x000fe200078e0a02 */
[----:B------:R-:W-:-:S02]  /*0a30*/  LEA.HI R2, R0, R191, RZ, 0x4 ;  /* 0x000000bf00027211 */ /* 0x000fc400078f20ff */
[----:B------:R-:W-:Y:S02]  /*0a40*/  LOP3.LUT R7, R6, 0xfffffc00, RZ, 0xc0, !PT ;  /* 0xfffffc0006077812 */ /* 0x000fe400078ec0ff */
[----:B------:R-:W-:Y:S02]  /*0a50*/  LOP3.LUT R4, R2, 0x3fffff0, RZ, 0xc0, !PT ;  /* 0x03fffff002047812 */ /* 0x000fe400078ec0ff */
[----:B------:R-:W-:Y:S02]  /*0a60*/  SHF.R.S32.HI R8, RZ, 0x1f, R185 ;  /* 0x0000001fff087819 */ /* 0x000fe400000114b9 */
[----:B------:R-:W-:Y:S01]  /*0a70*/  SHF.R.S32.HI R5, RZ, 0x4, R2 ;  /* 0x00000004ff057819 */ /* 0x000fe20000011402 */
[----:B------:R-:W-:Y:S01]  /*0a80*/  IMAD.IADD R4, R191, 0x1, -R4 ;  /* 0x00000001bf047824 */ /* 0x000fe200078e0a04 */
[----:B------:R-:W-:Y:S02]  /*0a90*/  LEA.HI R9, R8, R185, RZ, 0x2 ;  /* 0x000000b908097211 */ /* 0x000fe400078f10ff */
[----:B------:R-:W-:Y:S01]  /*0aa0*/  LEA.HI R2, R2, R5, RZ, 0x1 ;  /* 0x0000000502027211 */ /* 0x000fe200078f08ff */
[----:B------:R-:W-:Y:S01]  /*0ab0*/  IMAD R7, R4, 0x40, R7 ;  /* 0x0000004004077824 */ /* 0x000fe200078e0207 */
[----:B------:R-:W-:-:S02]  /*0ac0*/  LEA.HI R4, R0, R191, RZ, 0x2 ;  /* 0x000000bf00047211 */ /* 0x000fc400078f10ff */
[--C-:B------:R-:W-:Y:S02]  /*0ad0*/  SHF.R.S32.HI R6, RZ, 0x2, R9.reuse ;  /* 0x00000002ff067819 */ /* 0x100fe40000011409 */
[----:B------:R-:W-:Y:S02]  /*0ae0*/  SHF.R.S32.HI R11, RZ, 0x1f, R9 ;  /* 0x0000001fff0b7819 */ /* 0x000fe40000011409 */
[----:B------:R-:W-:Y:S02]  /*0af0*/  LOP3.LUT R2, R2, 0x1ffffffe, RZ, 0xc0, !PT ;  /* 0x1ffffffe02027812 */ /* 0x000fe400078ec0ff */
[----:B------:R-:W-:Y:S02]  /*0b00*/  LOP3.LUT R4, R4, 0xfffffffc, RZ, 0xc0, !PT ;  /* 0xfffffffc04047812 */ /* 0x000fe400078ec0ff */
[----:B------:R-:W-:Y:S01]  /*0b10*/  LEA.HI R0, R0, R191, RZ, 0x3 ;  /* 0x000000bf00007211 */ /* 0x000fe200078f18ff */
[----:B------:R-:W-:Y:S01]  /*0b20*/  IMAD.IADD R2, R5, 0x1, -R2 ;  /* 0x0000000105027824 */ /* 0x000fe200078e0a02 */
[----:B------:R-:W-:Y:S01]  /*0b30*/  LEA.HI R11, R11, R6, RZ, 0x3 ;  /* 0x000000060b0b7211 */ /* 0x000fe200078f18ff */
[----:B------:R-:W-:Y:S01]  /*0b40*/  IMAD.IADD R4, R191, 0x1, -R4 ;  /* 0x00000001bf047824 */ /* 0x000fe200078e0a04 */
[----:B------:R-:W-:Y:S01]  /*0b50*/  LOP3.LUT R22, R0, 0xfffffff8, RZ, 0xc0, !PT ;  /* 0xfffffff800167812 */ /* 0x000fe200078ec0ff */
[----:B------:R-:W-:Y:S01]  /*0b60*/  IMAD R188, R2, 0x8, R7 ;  /* 0x0000000802bc7824 */ /* 0x000fe200078e0207 */
[----:B------:R-:W-:-:S02]  /*0b70*/  LOP3.LUT R11, R11, 0xfffffff8, RZ, 0xc0, !PT ;  /* 0xfffffff80b0b7812 */ /* 0x000fc400078ec0ff */
[----:B------:R-:W-:Y:S01]  /*0b80*/  LEA.HI R8, R8, R185, RZ, 0x5 ;  /* 0x000000b908087211 */ /* 0x000fe200078f28ff */
[----:B------:R-:W-:Y:S01]  /*0b90*/  IMAD.IADD R22, R191, 0x1, -R22 ;  /* 0x00000001bf167824 */ /* 0x000fe200078e0a16 */
[----:B------:R-:W-:Y:S01]  /*0ba0*/  LEA.HI R3, R3, R186, RZ, 0x1 ;  /* 0x000000ba03037211 */ /* 0x000fe200078f08ff */
[----:B------:R-:W-:Y:S01]  /*0bb0*/  IMAD.IADD R11, R6, 0x1, -R11 ;  /* 0x00000001060b7824 */ /* 0x000fe200078e0a0b */
[----:B------:R-:W-:Y:S01]  /*0bc0*/  LEA.HI R2, R4, R4, RZ, 0x1 ;  /* 0x0000000404027211 */ /* 0x000fe200078f08ff */
[----:B------:R-:W-:Y:S01]  /*0bd0*/  IMAD.SHL.U32 R18, R22, 0x8, RZ ;  /* 0x0000000816127824 */ /* 0x000fe200078e00ff */
[----:B------:R-:W-:Y:S02]  /*0be0*/  SHF.R.S32.HI R8, RZ, 0x5, R8 ;  /* 0x00000005ff087819 */ /* 0x000fe40000011408 */
[----:B------:R-:W-:Y:S01]  /*0bf0*/  LOP3.LUT R3, R3, 0x3fffffe, RZ, 0xc0, !PT ;  /* 0x03fffffe03037812 */ /* 0x000fe200078ec0ff */
[----:B------:R-:W-:Y:S01]  /*0c00*/  VIADD R19, R18, 0x40 ;  /* 0x0000004012137836 */ /* 0x000fe20000000000 */
[----:B------:R-:W-:Y:S01]  /*0c10*/  LOP3.LUT R5, R2, 0x1ffffffe, RZ, 0xc0, !PT ;  /* 0x1ffffffe02057812 */ /* 0x000fe200078ec0ff */
[----:B------:R-:W-:Y:S01]  /*0c20*/  IMAD R8, R8, 0x10, R11 ;  /* 0x0000001008087824 */ /* 0x000fe200078e020b */
[----:B------:R-:W-:Y:S01]  /*0c30*/  LOP3.LUT R16, R9, 0x7ffffffc, RZ, 0xc0, !PT ;  /* 0x7ffffffc09107812 */ /* 0x000fe200078ec0ff */
[----:B------:R-:W-:Y:S01]  /*0c40*/  IMAD.IADD R3, R186, 0x1, -R3 ;  /* 0x00000001ba037824 */ /* 0x000fe200078e0a03 */
[----:B------:R-:W-:Y:S01]  /*0c50*/  SHF.R.S32.HI R184, RZ, 0x3, R0 ;  /* 0x00000003ffb87819 */ /* 0x000fe20000011400 */
[----:B------:R-:W-:Y:S01]  /*0c60*/  IMAD.IADD R4, R4, 0x1, -R5 ;  /* 0x0000000104047824 */ /* 0x000fe200078e0a05 */
[----:B------:R-:W-:Y:S01]  /*0c70*/  SHF.R.S32.HI R190, RZ, 0x1f, R18 ;  /* 0x0000001fffbe7819 */ /* 0x000fe20000011412 */
[----:B------:R-:W-:Y:S01]  /*0c80*/  IMAD R187, R3, 0x40, R8 ;  /* 0x0000004003bb7824 */ /* 0x000fe200078e0208 */
[----:B------:R-:W-:Y:S01]  /*0c90*/  SHF.R.S32.HI R189, RZ, 0x1f, R19 ;  /* 0x0000001fffbd7819 */ /* 0x000fe20000011413 */
[----:B------:R-:W-:-:S02]  /*0ca0*/  IMAD.IADD R16, R185, 0x1, -R16 ;  /* 0x00000001b9107824 */ /* 0x000fc400078e0a10 */
[----:B------:R-:W-:-:S07]  /*0cb0*/  IMAD R17, R4, 0x8, R187 ;  /* 0x0000000804117824 */ /* 0x000fce00078e02bb */
.L_x_7647:
        /* <DEDUP_REMOVED lines=12> */
[----:B012345:R-:W-:Y:S05]  /*0d80*/  @!P0 BRA `(.L_x_7543) ;  /* 0x0000000000208947 */ /* 0x03ffea0003800000 */
        /* <DEDUP_REMOVED lines=8> */
.L_x_7543:
[----:B------:R-:W-:Y:S01]  /*0e10*/  ULDC UR7, c[0x0][0xc54] ;  /* 0x0003150000077ab9 */ /* 0x000fe20000000800 */
[----:B------:R-:W-:Y:S01]  /*0e20*/  UMOV UR6, UR9 ;  /* 0x0000000900067c82 */ /* 0x000fe20008000000 */
[----:B------:R-:W-:-:S11]  /*0e30*/  UISETP.NE.AND UP0, UPT, UR7, 0x1, UPT ;  /* 0x000000010700788c */ /* 0x000fd6000bf05270 */
[----:B------:R-:W-:Y:S02]  /*0e40*/  @UP0 ULDC.64 UR10, c[0x0][0xc58] ;  /* 0x00031600000a0ab9 */ /* 0x000fe40000000a00 */
[----:B------:R-:W-:-:S04]  /*0e50*/  UIMAD.WIDE.U32 UR4, UR9, UR10, URZ ;  /* 0x0000000a090472a5 */ /* 0x000fc8000f8e003f */
[----:B------:R-:W-:-:S04]  /*0e60*/  @UP0 USHF.R.U32.HI UR6, URZ, UR11, UR5 ;  /* 0x0000000b3f060299 */ /* 0x000fc80008011605 */
[----:B------:R-:W-:-:S12]  /*0e70*/  UIMAD UR4, UR6, UR7, URZ ;  /* 0x00000007060472a4 */ /* 0x000fd8000f8e023f */
.L_x_7544:
[----:B------:R-:W-:Y:S01]  /*0e80*/  ULOP3.LUT UR6, URZ, UR6, URZ, 0x33, !UPT ;  /* 0x000000063f067292 */ /* 0x000fe2000f8e333f */
[----:B------:R-:W-:Y:S01]  /*0e90*/  ULDC UR7, c[0x0][0x448] ;  /* 0x0001120000077ab9 */ /* 0x000fe20000000800 */
[----:B------:R-:W-:Y:S01]  /*0ea0*/  ULDC UR5, c[0x0][0xc3c] ;  /* 0x00030f0000057ab9 */ /* 0x000fe20000000800 */
[----:B------:R-:W-:Y:S02]  /*0eb0*/  UISETP.NE.AND UP3, UPT, UR7, 0x1, UPT ;  /* 0x000000010700788c */ /* 0x000fe4000bf65270 */
[----:B------:R-:W-:Y:S01]  /*0ec0*/  UIADD3 UR6, UR6, UR5, URZ ;  /* 0x0000000506067290 */ /* 0x000fe2000fffe03f */
[----:B------:R-:W-:Y:S01]  /*0ed0*/  ULDC.64 UR10, c[0x0][0x418] ;  /* 0x00010600000a7ab9 */ /* 0x000fe20000000a00 */
[----:B------:R-:W-:Y:S01]  /*0ee0*/  UIADD3 UR4, UR9, -UR4, URZ ;  /* 0x8000000409047290 */ /* 0x000fe2000fffe03f */
[----:B------:R-:W-:Y:S01]  /*0ef0*/  ULDC UR38, c[0x0][0xc48] ;  /* 0x0003120000267ab9 */ /* 0x000fe20000000800 */
[----:B------:R-:W-:Y:S02]  /*0f00*/  UISETP.NE.U32.AND UP0, UPT, UR10, URZ, UPT ;  /* 0x0000003f0a00728c */ /* 0x000fe4000bf05070 */
[----:B------:R-:W-:-:S02]  /*0f10*/  USHF.L.U32 UR37, UR6, 0x7, URZ ;  /* 0x0000000706257899 */ /* 0x000fc4000800063f */
[----:B------:R-:W-:Y:S01]  /*0f20*/  UISETP.NE.AND UP1, UPT, UR38, 0x1, UPT ;  /* 0x000000012600788c */ /* 0x000fe2000bf25270 */
[----:B------:R-:W-:Y:S01]  /*0f30*/  ULDC UR13, c[0x0][0xc54] ;  /* 0x00031500000d7ab9 */ /* 0x000fe20000000800 */
[----:B------:R-:W-:Y:S02]  /*0f40*/  UISETP.NE.AND.EX UP0, UPT, UR11, URZ, UPT, UP0 ;  /* 0x0000003f0b00728c */ /* 0x000fe4000bf05300 */
[----:B------:R-:W-:Y:S02]  /*0f50*/  UIADD3 UR10, UR37, 0x7f, URZ ;  /* 0x0000007f250a7890 */ /* 0x000fe4000fffe03f */
[----:B------:R-:W-:Y:S01]  /*0f60*/  UIMAD UR13, UR8, UR13, UR4 ;  /* 0x0000000d080d72a4 */ /* 0x000fe2000f8e0204 */
[----:B------:R-:W-:Y:S01]  /*0f70*/  ULDC UR43, c[0x0][0x424] ;  /* 0x00010900002b7ab9 */ /* 0x000fe20000000800 */
[----:B------:R-:W-:Y:S01]  /*0f80*/  ULDC UR54, c[0x0][0x288] ;  /* 0x0000a20000367ab9 */ /* 0x000fe20000000800 */
[----:B------:R-:W-:Y:S01]  /*0f90*/  ULDC.64 UR4, c[0x0][0x9e0] ;  /* 0x0002780000047ab9 */ /* 0x000fe20000000a00 */
[----:B------:R-:W-:Y:S01]  /*0fa0*/  @UP3 ULDC UR8, c[0x0][0x44c] ;  /* 0x0001130000083ab9 */ /* 0x000fe20000000800 */
[----:B------:R-:W-:-:S02]  /*0fb0*/  UIADD3 UR11, -UR54, 0x1, URZ ;  /* 0x00000001360b7890 */ /* 0x000fc4000fffe13f */
[----:B------:R-:W-:Y:S02]  /*0fc0*/  UISETP.GE.AND UP2, UPT, UR5, 0x1, UPT ;  /* 0x000000010500788c */ /* 0x000fe4000bf46270 */
[----:B------:R-:W-:Y:S02]  /*0fd0*/  USEL UR43, UR43, 0x1, UP0 ;  /* 0x000000012b2b7887 */ /* 0x000fe40008000000 */
[----:B------:R-:W-:Y:S01]  /*0fe0*/  UIMAD.WIDE.U32 UR8, UR10, UR8, URZ ;  /* 0x000000080a0872a5 */ /* 0x000fe2000f8e003f */
[----:B------:R-:W-:Y:S01]  /*0ff0*/  ULDC UR12, c[0x0][0x2f0] ;  /* 0x0000bc00000c7ab9 */ /* 0x000fe20000000800 */
[----:B------:R-:W-:Y:S01]  /*1000*/  @UP3 ULDC UR15, c[0x0][0x450] ;  /* 0x00011400000f3ab9 */ /* 0x000fe20000000800 */
[----:B------:R-:W-:Y:S01]  /*1010*/  @UP1 ULDC UR6, c[0x0][0xc4c] ;  /* 0x0003130000061ab9 */ /* 0x000fe20000000800 */
[----:B------:R-:W-:Y:S01]  /*1020*/  UIMAD UR11, UR43, UR12, UR11 ;  /* 0x0000000c2b0b72a4 */ /* 0x000fe2000f8e020b */
[----:B------:R-:W-:Y:S01]  /*1030*/  PLOP3.LUT P0, PT, PT, PT, UP2, 0x40, 0x0 ;  /* 0x000000000000781c */ /* 0x000fe20003f0e828 */
[----:B------:R-:W-:-:S02]  /*1040*/  @UP3 USHF.R.U32.HI UR10, URZ, UR15, UR9 ;  /* 0x0000000f3f0a3299 */ /* 0x000fc40008011609 */
[----:B------:R-:W-:Y:S01]  /*1050*/  UIMAD.WIDE.U32 UR6, UR13, UR6, URZ ;  /* 0x000000060d0672a5 */ /* 0x000fe2000f8e003f */
[----:B------:R-:W-:Y:S01]  /*1060*/  @UP1 ULDC UR14, c[0x0][0xc50] ;  /* 0x00031400000e1ab9 */ /* 0x000fe20000000800 */
[----:B------:R-:W-:Y:S01]  /*1070*/  UIADD3 UR10, UR11, UR10, URZ ;  /* 0x0000000a0b0a7290 */ /* 0x000fe2000fffe03f */
[----:B------:R-:W-:Y:S01]  /*1080*/  UMOV UR44, UR13 ;  /* 0x0000000d002c7c82 */ /* 0x000fe20008000000 */
[----:B------:R-:W-:Y:S02]  /*1090*/  @UP1 USHF.R.U32.HI UR44, URZ, UR14, UR7 ;  /* 0x0000000e3f2c1299 */ /* 0x000fe40008011607 */
[----:B------:R-:W-:Y:S02]  /*10a0*/  UIADD3 UR4, UR10, UR4, URZ ;  /* 0x000000040a047290 */ /* 0x000fe4000fffe03f */
[----:B------:R-:W-:Y:S02]  /*10b0*/  UIADD3 UR6, -UR44, URZ, URZ ;  /* 0x0000003f2c067290 */ /* 0x000fe4000fffe13f */
[----:B------:R-:W-:-:S02]  /*10c0*/  UP2UR UR50, UPR, URZ, 0x8 ;  /* 0x000000083f327883 */ /* 0x000fc40008000000 */
[----:B------:R-:W-:Y:S01]  /*10d0*/  UP2UR UR49, UPR, URZ, 0x4 ;  /* 0x000000043f317883 */ /* 0x000fe20008000000 */
[----:B------:R-:W-:Y:S01]  /*10e0*/  IMAD.U32 R0, RZ, RZ, UR4 ;  /* 0x00000004ff007e24 */ /* 0x000fe2000f8e00ff */
[----:B------:R-:W-:Y:S01]  /*10f0*/  UIMAD UR38, UR38, UR6, UR13 ;  /* 0x00000006262672a4 */ /* 0x000fe2000f8e020d */
[----:B------:R-:W-:Y:S11]  /*1100*/  @P0 BRA `(.L_x_7545) ;  /* 0x0000000000400947 */ /* 0x000ff60003800000 */
        /* <DEDUP_REMOVED lines=10> */
.L_x_7546:
[----:B------:R-:W-:-:S11]  /*11b0*/  UISETP.NE.AND UP0, UPT, UR5, 0x1, UPT ;  /* 0x000000010500788c */ /* 0x000fd6000bf05270 */
[----:B------:R-:W-:Y:S02]  /*11c0*/  @UP0 ULDC.64 UR8, c[0x0][0x9e8] ;  /* 0x00027a0000080ab9 */ /* 0x000fe40000000a00 */
[----:B------:R-:W-:-:S04]  /*11d0*/  UIMAD.WIDE.U32 UR6, UR4, UR8, URZ ;  /* 0x00000008040672a5 */ /* 0x000fc8000f8e003f */
[----:B------:R-:W-:-:S12]  /*11e0*/  @UP0 USHF.R.U32.HI UR4, URZ, UR9, UR7 ;  /* 0x000000093f040299 */ /* 0x000fd80008011607 */
.L_x_7547:
[----:B------:R-:W-:-:S06]  /*11f0*/  UIMAD UR4, UR4, UR5, UR5 ;  /* 0x00000005040472a4 */ /* 0x000fcc000f8e0205 */
[----:B------:R-:W-:-:S07]  /*1200*/  VIMNMX R0, R0, UR4, PT ;  /* 0x0000000400007c48 */ /* 0x000fce000bfe0100 */
.L_x_7545:
        /* <DEDUP_REMOVED lines=32> */
.L_x_7549:
[----:B------:R-:W-:-:S11]  /*1410*/  UISETP.NE.AND UP0, UPT, UR5, 0x1, UPT ;  /* 0x000000010500788c */ /* 0x000fd6000bf05270 */
[----:B------:R-:W-:Y:S02]  /*1420*/  @UP0 ULDC.64 UR10, c[0x0][0x9e8] ;  /* 0x00027a00000a0ab9 */ /* 0x000fe40000000a00 */
[----:B------:R-:W-:-:S04]  /*1430*/  UIMAD.WIDE.U32 UR6, UR4, UR10, URZ ;  /* 0x0000000a040672a5 */ /* 0x000fc8000f8e003f */
[----:B------:R-:W-:-:S12]  /*1440*/  @UP0 USHF.R.U32.HI UR4, URZ, UR11, UR7 ;  /* 0x0000000b3f040299 */ /* 0x000fd80008011607 */
.L_x_7550:
[----:B------:R-:W-:-:S04]  /*1450*/  UIMAD UR4, UR4, UR5, URZ ;  /* 0x00000005040472a4 */ /* 0x000fc8000f8e023f */
[----:B------:R-:W-:-:S04]  /*1460*/  UISETP.LT.AND UP0, UPT, UR9, UR4, UPT ;  /* 0x000000040900728c */ /* 0x000fc8000bf01270 */
[----:B------:R-:W-:-:S12]  /*1470*/  USEL UR9, UR9, UR4, !UP0 ;  /* 0x0000000409097287 */ /* 0x000fd8000c000000 */
.L_x_7548:
[----:B------:R-:W-:Y:S01]  /*1480*/  USHF.R.S32.HI UR4, URZ, 0x1f, UR9 ;  /* 0x0000001f3f047899 */ /* 0x000fe20008011409 */
[----:B------:R-:W-:Y:S02]  /*1490*/  PLOP3.LUT P0, PT, PT, PT, PT, 0x80, 0x0 ;  /* 0x000000000000781c */ /* 0x000fe40003f0f070 */
[----:B------:R-:W-:Y:S02]  /*14a0*/  CS2R R36, SRZ ;  /* 0x0000000000247805 */ /* 0x000fe4000001ff00 */
[----:B------:R-:W-:Y:S01]  /*14b0*/  CS2R R150, SRZ ;  /* 0x0000000000967805 */ /* 0x000fe2000001ff00 */
        /* <DEDUP_REMOVED lines=18> */
[----:B------:R-:W-:Y:S02]  /*15e0*/  ISETP.GT.AND P1, PT, R88, UR39, PT ;  /* 0x0000002758007c0c */ /* 0x000fe4000bf24270 */
        /* <DEDUP_REMOVED lines=50> */
.L_x_7552:
[----:B------:R-:W-:Y:S01]  /*1910*/  ULEA.HI UR4, UR47, UR47, URZ, 0x1 ;  /* 0x0000002f2f047291 */ /* 0x000fe2000f8f083f */
[----:B------:R-:W-:-:S03]  /*1920*/  IMAD.U32 R2, RZ, RZ, UR48 ;  /* 0x00000030ff027e24 */ /* 0x000fc6000f8e00ff */
[----:B------:R-:W-:Y:S02]  /*1930*/  ULOP3.LUT UR4, UR4, 0xfffffffe, URZ, 0xc0, !UPT ;  /* 0xfffffffe04047892 */ /* 0x000fe4000f8ec03f */
[----:B------:R-:W-:Y:S02]  /*1940*/  ISETP.NE.AND P0, PT, R2, 0x3, PT ;  /* 0x000000030200780c */ /* 0x000fe40003f05270 */
[----:B------:R-:W-:-:S06]  /*1950*/  UIADD3 UR4, UR47, -UR4, URZ ;  /* 0x800000042f047290 */ /* 0x000fcc000fffe03f */
[----:B------:R-:W-:-:S05]  /*1960*/  IMAD.U32 R0, RZ, RZ, UR4 ;  /* 0x00000004ff007e24 */ /* 0x000fca000f8e00ff */
[----:B------:R-:W-:-:S04]  /*1970*/  SHF.L.U32 R0, R0, 0x1f, RZ ;  /* 0x0000001f00007819 */ /* 0x000fc800000006ff */
[----:B------:R-:W0:Y:S02]  /*1980*/  SYNCS.PHASECHK.TRANS64.TRYWAIT P1, [UR41+0x28800], R0 ;  /* 0x02880000ff0075a7 */ /* 0x000e240008020169 */
[----:B0-----:R-:W-:Y:S05]  /*1990*/  @!P1 BRA `(.L_x_7553) ;  /* 0x0000012400509947 */ /* 0x001fea0003800000 */
.L_x_7717:
[----:B------:R-:W-:Y:S05]  /*19a0*/  @!P0 BRA `(.L_x_7554) ;  /* 0x0000000000048947 */ /* 0x000fea0003800000 */
[----:B------:R-:W-:Y:S01]  /*19b0*/  BPT.TRAP 0x1 ;  /* 0x000000040000795c */ /* 0x000fe20000300000 */
.L_x_7554:
[----:B0-----:R-:W-:Y:S02]  /*19c0*/  IMAD.U32 R3, RZ, RZ, UR45 ;  /* 0x0000002dff037e24 */ /* 0x001fe4000f8e00ff */
[----:B------:R-:W-:-:S03]  /*19d0*/  IMAD.U32 R0, RZ, RZ, UR46 ;  /* 0x0000002eff007e24 */ /* 0x000fc6000f8e00ff */
[----:B------:R-:W-:Y:S02]  /*19e0*/  LEA R3, R3, UR41, 0x3 ;  /* 0x0000002903037c11 */ /* 0x000fe4000f8e18ff */
[----:B------:R-:W-:-:S04]  /*19f0*/  SHF.L.U32 R0, R0, 0x1f, RZ ;  /* 0x0000001f00007819 */ /* 0x000fc800000006ff */
[----:B------:R0:W1:Y:S01]  /*1a00*/  SYNCS.PHASECHK.TRANS64.TRYWAIT P1, [R3+URZ+0x28830], R0 ;  /* 0x02883000030075a7 */ /* 0x000062000802017f */
[----:B------:R-:W-:Y:S05]  /*1a10*/  @!P0 BRA `(.L_x_7555) ;  /* 0x0000000000048947 */ /* 0x000fea0003800000 */
[----:B------:R-:W-:Y:S01]  /*1a20*/  BPT.TRAP 0x1 ;  /* 0x000000040000795c */ /* 0x000fe20000300000 */
.L_x_7555:
[----:B-1----:R-:W-:Y:S05]  /*1a30*/  @P1 BRA `(.L_x_7556) ;  /* 0x0000000000081947 */ /* 0x002fea0003800000 */
[----:B------:R-:W1:Y:S02]  /*1a40*/  SYNCS.PHASECHK.TRANS64.TRYWAIT P1, [R3+URZ+0x28830], R0 ;  /* 0x02883000030075a7 */ /* 0x000e64000802017f */
[----:B-1----:R-:W-:Y:S05]  /*1a50*/  @!P1 BRA `(.L_x_7557) ;  /* 0x0000012400389947 */ /* 0x002fea0003800000 */
.L_x_7556:
        /* <DEDUP_REMOVED lines=63> */
.L_x_7558:
[----:B------:R-:W-:Y:S01]  /*1e50*/  UISETP.NE.AND UP1, UPT, UR50, URZ, UPT ;  /* 0x0000003f3200728c */ /* 0x000fe2000bf25270 */
[----:B01----:R-:W-:Y:S01]  /*1e60*/  VIADD R0, R17, UR37 ;  /* 0x0000002511007c36 */ /* 0x003fe20008000000 */
[----:B------:R-:W-:Y:S01]  /*1e70*/  R2UR UR6, R3 ;  /* 0x00000000030672ca */ /* 0x000fe200000e0000 */
[----:B------:R-:W0:Y:S01]  /*1e80*/  LDC R5, c[0x0][0x2f0] ;  /* 0x0000bc00ff057b82 */ /* 0x000e220000000800 */
[----:B------:R-:W-:Y:S01]  /*1e90*/  IMAD.MOV.U32 R3, RZ, RZ, -0x80 ;  /* 0xffffff80ff037424 */ /* 0x000fe200078e00ff */
[----:B------:R-:W-:Y:S01]  /*1ea0*/  UISETP.NE.AND UP0, UPT, UR49, URZ, UPT ;  /* 0x0000003f3100728c */ /* 0x000fe2000bf05270 */
[----:B------:R-:W-:Y:S01]  /*1eb0*/  PLOP3.LUT P1, PT, PT, PT, UP1, 0x80, 0x0 ;  /* 0x000000000000781c */ /* 0x000fe20003f2f018 */
[----:B------:R-:W-:Y:S01]  /*1ec0*/  ULDC UR55, c[0x0][0x9dc] ;  /* 0x0002770000377ab9 */ /* 0x000fe20000000800 */
[----:B------:R-:W-:Y:S01]  /*1ed0*/  PLOP3.LUT P2, PT, PT, PT, UP1, 0x80, 0x0 ;  /* 0x000000000000781c */ /* 0x000fe20003f4f018 */
[----:B------:R-:W-:Y:S01]  /*1ee0*/  IMAD R12, R88, R3, 0x80 ;  /* 0x00000080580c7424 */ /* 0x000fe200078e0203 */
[----:B------:R-:W-:Y:S01]  /*1ef0*/  ULDC UR14, c[0x0][0x9e0] ;  /* 0x00027800000e7ab9 */ /* 0x000fe20000000800 */
[----:B------:R-:W-:Y:S01]  /*1f00*/  @UP1 ULDC UR7, c[0x0][0x44c] ;  /* 0x0001130000071ab9 */ /* 0x000fe20000000800 */
[----:B------:R-:W1:Y:S01]  /*1f10*/  LDC R6, c[0x0][0x288] ;  /* 0x0000a200ff067b82 */ /* 0x000e620000000800 */
[----:B------:R-:W-:Y:S01]  /*1f20*/  VIADD R3, R12, 0x1 ;  /* 0x000000010c037836 */ /* 0x000fe20000000000 */
[----:B------:R-:W-:Y:S01]  /*1f30*/  LEA R10, R88, 0xffffff80, 0x7 ;  /* 0xffffff80580a7811 */ /* 0x000fe200078e38ff */
[----:B------:R-:W-:-:S04]  /*1f40*/  UIADD3 UR6, UR6, 0x28840, URZ ;  /* 0x0002884006067890 */ /* 0x000fc8000fffe03f */
[----:B------:R-:W-:Y:S01]  /*1f50*/  @P1 IMAD.HI.U32 R2, R0, UR7, RZ ;  /* 0x0000000700021c27 */ /* 0x000fe2000f8e00ff */
[----:B------:R-:W-:Y:S01]  /*1f60*/  @UP1 ULDC UR7, c[0x0][0x450] ;  /* 0x0001140000071ab9 */ /* 0x000fe20000000800 */
[----:B------:R-:W-:Y:S01]  /*1f70*/  UPRMT UR6, UR40, 0x654, UR6 ;  /* 0x0000065428067896 */ /* 0x000fe20008000006 */
[----:B------:R-:W-:Y:S02]  /*1f80*/  PLOP3.LUT P1, PT, PT, PT, UP0, 0x40, 0x0 ;  /* 0x000000000000781c */ /* 0x000fe40003f2e808 */
[----:B------:R-:W-:Y:S01]  /*1f90*/  @P2 SHF.R.U32.HI R0, RZ, UR7, R2 ;  /* 0x00000007ff002c19 */ /* 0x000fe20008011602 */
[C---:B------:R-:W-:Y:S02]  /*1fa0*/  IMAD R2, R16.reuse, -0x2, R3 ;  /* 0xfffffffe10027824 */ /* 0x040fe400078e0203 */
[C---:B0-----:R-:W-:Y:S02]  /*1fb0*/  IMAD R3, R5.reuse, UR43, R12 ;  /* 0x0000002b05037c24 */ /* 0x041fe4000f8e020c */
[----:B------:R-:W0:Y:S01]  /*1fc0*/  SHFL.IDX PT, R8, R0, RZ, 0x1c1f ;  /* 0x001c1fff00087589 */ /* 0x000e2200000e0000 */
[----:B------:R-:W-:Y:S01]  /*1fd0*/  IMAD R7, R5, UR43, R2 ;  /* 0x0000002b05077c24 */ /* 0x000fe2000f8e0202 */
[----:B------:R-:W-:Y:S01]  /*1fe0*/  SYNCS.ARRIVE.TRANS64.RED.A1T0 RZ, [UR6], RZ ;  /* 0x000000ffffff79a7 */ /* 0x000fe20008100406 */
[----:B------:R-:W-:Y:S01]  /*1ff0*/  ULOP3.LUT UR6, URZ, UR55, URZ, 0x33, !UPT ;  /* 0x000000373f067292 */ /* 0x000fe2000f8e333f */
[----:B------:R-:W-:-:S02]  /*2000*/  IMAD R14, R16, -0x2, R3 ;  /* 0xfffffffe100e7824 */ /* 0x000fc400078e0203 */
[----:B-1----:R-:W-:-:S04]  /*2010*/  IMAD.IADD R7, R7, 0x1, -R6 ;  /* 0x0000000107077824 */ /* 0x002fc800078e0a06 */
[C---:B------:R-:W-:Y:S02]  /*2020*/  VIADD R89, R7.reuse, UR14 ;  /* 0x0000000e07597c36 */ /* 0x040fe40008000000 */
[----:B------:R-:W-:-:S03]  /*2030*/  VIADD R20, R7, UR6 ;  /* 0x0000000607147c36 */ /* 0x000fc60008000000 */
[----:B0-----:R-:W-:Y:S01]  /*2040*/  VIADDMNMX R2, R8, R89, R14, PT ;  /* 0x0000005908027246 */ /* 0x001fe2000380010e */
        /* <DEDUP_REMOVED lines=16> */
.L_x_7561:
[----:B------:R-:W-:Y:S02]  /*2150*/  ULDC UR6, c[0x0][0x9e4] ;  /* 0x0002790000067ab9 */ /* 0x000fe40000000800 */
[----:B------:R-:W-:-:S05]  /*2160*/  IMAD.U32 R7, RZ, RZ, UR6 ;  /* 0x00000006ff077e24 */ /* 0x000fca000f8e00ff */
[----:B------:R-:W-:-:S13]  /*2170*/  ISETP.NE.AND P1, PT, R7, 0x1, PT ;  /* 0x000000010700780c */ /* 0x000fda0003f25270 */
[----:B------:R-:W0:Y:S02]  /*2180*/  @P1 LDC.64 R8, c[0x0][0x9e8] ;  /* 0x00027a00ff081b82 */ /* 0x000e240000000a00 */
[----:B0-----:R-:W-:-:S05]  /*2190*/  @P1 IMAD.HI.U32 R8, R3, R8, RZ ;  /* 0x0000000803081227 */ /* 0x001fca00078e00ff */
[----:B------:R-:W-:-:S07]  /*21a0*/  @P1 SHF.R.U32.HI R3, RZ, R9, R8 ;  /* 0x00000009ff031219 */ /* 0x000fce0000011608 */
.L_x_7562:
[----:B------:R-:W-:Y:S05]  /*21b0*/  BSYNC B0 ;  /* 0x0000000000007941 */ /* 0x000fea0003800000 */
.L_x_7560:
[----:B------:R-:W-:-:S04]  /*21c0*/  IMAD R3, R3, R7, -R10 ;  /* 0x0000000703037224 */ /* 0x000fc800078e0a0a */
[----:B------:R-:W-:-:S05]  /*21d0*/  IMAD R3, R16, -0x2, R3 ;  /* 0xfffffffe10037824 */ /* 0x000fca00078e0203 */
[----:B------:R-:W-:Y:S02]  /*21e0*/  VIADDMNMX R2, R3, R7, R2, PT ;  /* 0x0000000703027246 */ /* 0x000fe40003800102 */
[----:B------:R-:W-:-:S07]  /*21f0*/  VIMNMX R4, R4, R3, !PT ;  /* 0x0000000304047248 */ /* 0x000fce0007fe0100 */
.L_x_7559:
        /* <DEDUP_REMOVED lines=14> */
[----:B------:R-:W-:Y:S01]  /*22e0*/  ISETP.LT.OR P3, PT, R2, 0x11, P3 ;  /* 0x000000110200780c */ /* 0x000fe20001f61670 */
[----:B0-----:R-:W-:Y:S01]  /*22f0*/  IMAD.IADD R8, R20, 0x1, R0 ;  /* 0x0000000114087824 */ /* 0x001fe200078e0200 */
        /* <DEDUP_REMOVED lines=117> */
[----:B------:R-:W-:Y:S02]  /*2a50*/  P2R R92, PR, RZ, 0x20 ;  /* 0x00000020ff5c7803 */ /* 0x000fe40000000000 */
[----:B------:R-:W-:-:S02]  /*2a60*/  FSEL R77, R77, -INF , !P3 ;  /* 0xff8000004d4d7808 */ /* 0x000fc40005800000 */
        /* <DEDUP_REMOVED lines=20> */
[----:B------:R-:W-:Y:S02]  /*2bb0*/  ISETP.GT.AND P6, PT, R4, 0x79, !P6 ;  /* 0x000000790400780c */ /* 0x000fe400077c4270 */
[----:B------:R-:W-:Y:S02]  /*2bc0*/  VIADDMNMX R4, R0, R89, R14, PT ;  /* 0x0000005900047246 */ /* 0x000fe4000380010e */
[----:B------:R-:W-:-:S04]  /*2bd0*/  ISETP.LT.OR P6, PT, R2, 0x7a, P6 ;  /* 0x0000007a0200780c */ /* 0x000fc800037c1670 */
        /* <DEDUP_REMOVED lines=17> */
.L_x_7565:
[----:B------:R-:W-:Y:S02]  /*2cf0*/  ULDC UR6, c[0x0][0x9e4] ;  /* 0x0002790000067ab9 */ /* 0x000fe40000000800 */
[----:B------:R-:W-:-:S05]  /*2d00*/  IMAD.U32 R2, RZ, RZ, UR6 ;  /* 0x00000006ff027e24 */ /* 0x000fca000f8e00ff */
[----:B------:R-:W-:-:S13]  /*2d10*/  ISETP.NE.AND P6, PT, R2, 0x1, PT ;  /* 0x000000010200780c */ /* 0x000fda0003fc5270 */
[----:B------:R-:W0:Y:S02]  /*2d20*/  @P6 LDC.64 R32, c[0x0][0x9e8] ;  /* 0x00027a00ff206b82 */ /* 0x000e240000000a00 */
[----:B0-----:R-:W-:-:S05]  /*2d30*/  @P6 IMAD.HI.U32 R0, R29, R32, RZ ;  /* 0x000000201d006227 */ /* 0x001fca00078e00ff */
[----:B------:R-:W-:-:S07]  /*2d40*/  @P6 SHF.R.U32.HI R29, RZ, R33, R0 ;  /* 0x00000021ff1d6219 */ /* 0x000fce0000011600 */
.L_x_7566:
[----:B------:R-:W-:Y:S05]  /*2d50*/  BSYNC B0 ;  /* 0x0000000000007941 */ /* 0x000fea0003800000 */
.L_x_7564:
[----:B------:R-:W-:-:S04]  /*2d60*/  IMAD R29, R29, R2, -R10 ;  /* 0x000000021d1d7224 */ /* 0x000fc800078e0a0a */
[----:B------:R-:W-:-:S05]  /*2d70*/  IMAD R29, R16, -0x2, R29 ;  /* 0xfffffffe101d7824 */ /* 0x000fca00078e021d */
[----:B------:R-:W-:Y:S02]  /*2d80*/  VIADDMNMX R4, R29, R2, R4, PT ;  /* 0x000000021d047246 */ /* 0x000fe40003800104 */
[----:B------:R-:W-:-:S07]  /*2d90*/  VIMNMX R8, R8, R29, !PT ;  /* 0x0000001d08087248 */ /* 0x000fce0007fe0100 */
.L_x_7563:
[----:B------:R-:W-:Y:S01]  /*2da0*/  ISETP.GT.AND P1, PT, R8, 0x1, !P1 ;  /* 0x000000010800780c */ /* 0x000fe20004f24270 */
[----:B------:R-:W-:Y:S01]  /*2db0*/  ULDC UR6, c[0x0][0x988] ;  /* 0x0002620000067ab9 */ /* 0x000fe20000000800 */
[----:B------:R-:W-:Y:S01]  /*2dc0*/  ISETP.NE.AND P6, PT, R90, RZ, PT ;  /* 0x000000ff5a00720c */ /* 0x000fe20003fc5270 */
[----:B------:R-:W-:Y:S01]  /*2dd0*/  UISETP.NE.AND UP1, UPT, UR50, URZ, UPT ;  /* 0x0000003f3200728c */ /* 0x000fe2000bf25270 */
[----:B------:R-:W-:Y:S01]  /*2de0*/  ISETP.LT.OR P1, PT, R4, 0x2, P1 ;  /* 0x000000020400780c */ /* 0x000fe20000f21670 */
[----:B------:R-:W-:Y:S01]  /*2df0*/  UISETP.NE.AND UP0, UPT, UR49, URZ, UPT ;  /* 0x0000003f3100728c */ /* 0x000fe2000bf05270 */
[C---:B------:R-:W-:Y:S01]  /*2e00*/  ISETP.GT.AND P2, PT, R8.reuse, 0x8, !P2 ;  /* 0x000000080800780c */ /* 0x040fe20005744270 */
[----:B------:R-:W-:Y:S01]  /*2e10*/  UMOV UR10, UR37 ;  /* 0x00000025000a7c82 */ /* 0x000fe20008000000 */
[----:B------:R-:W-:Y:S02]  /*2e20*/  FSEL R27, R27, -INF , !P1 ;  /* 0xff8000001b1b7808 */ /* 0x000fe40004800000 */
[----:B------:R-:W-:-:S02]  /*2e30*/  ISETP.GT.AND P1, PT, R8, 0x9, !P6 ;  /* 0x000000090800780c */ /* 0x000fc40007724270 */
[C---:B------:R-:W-:Y:S02]  /*2e40*/  ISETP.LT.OR P2, PT, R4.reuse, 0x9, P2 ;  /* 0x000000090400780c */ /* 0x040fe40001741670 */
[----:B------:R-:W-:Y:S01]  /*2e50*/  ISETP.LT.OR P1, PT, R4, 0xa, P1 ;  /* 0x0000000a0400780c */ /* 0x000fe20000f21670 */
[----:B------:R-:W-:Y:S01]  /*2e60*/  @UP1 ULDC UR11, c[0x0][0x450] ;  /* 0x00011400000b1ab9 */ /* 0x000fe20000000800 */
[----:B------:R-:W-:Y:S02]  /*2e70*/  FSEL R29, R30, -INF , !P2 ;  /* 0xff8000001e1d7808 */ /* 0x000fe40005000000 */
[----:B------:R-:W-:Y:S02]  /*2e80*/  FSEL R31, R31, -INF , !P1 ;  /* 0xff8000001f1f7808 */ /* 0x000fe40004800000 */
[----:B------:R-:W-:Y:S02]  /*2e90*/  ISETP.NE.AND P1, PT, R91, RZ, PT ;  /* 0x000000ff5b00720c */ /* 0x000fe40003f25270 */
[----:B------:R-:W-:-:S02]  /*2ea0*/  ISETP.NE.AND P2, PT, R37, RZ, PT ;  /* 0x000000ff2500720c */ /* 0x000fc40003f45270 */
[----:B------:R-:W-:Y:S02]  /*2eb0*/  ISETP.GT.AND P1, PT, R8, 0x10, !P1 ;  /* 0x000000100800780c */ /* 0x000fe40004f24270 */
[----:B------:R-:W-:Y:S02]  /*2ec0*/  ISETP.NE.AND P6, PT, R41, RZ, PT ;  /* 0x000000ff2900720c */ /* 0x000fe40003fc5270 */
        /* <DEDUP_REMOVED lines=59> */
[----:B------:R-:W-:Y:S02]  /*3280*/  ISETP.GT.AND P1, PT, R8, 0x31, !P2 ;  /* 0x000000310800780c */ /* 0x000fe40005724270 */
[----:B------:R-:W-:Y:S02]  /*3290*/  ISETP.NE.AND P2, PT, R53, RZ, PT ;  /* 0x000000ff3500720c */ /* 0x000fe40003f45270 */
        /* <DEDUP_REMOVED lines=13> */
[----:B------:R-:W-:Y:S01]  /*3370*/  FMNMX.FTZ R10, R85, R0, !PT ;  /* 0x00000000550a7209 */ /* 0x000fe20007810000 */
[----:B------:R-:W-:Y:S01]  /*3380*/  IMAD.U32 R0, RZ, RZ, UR6 ;  /* 0x00000006ff007e24 */ /* 0x000fe2000f8e00ff */
[----:B------:R-:W-:Y:S01]  /*3390*/  FSEL R55, R55, -INF , !P1 ;  /* 0xff80000037377808 */ /* 0x000fe20004800000 */
[----:B------:R-:W-:Y:S01]  /*33a0*/  @UP1 ULDC UR6, c[0x0][0x44c] ;  /* 0x0001130000061ab9 */ /* 0x000fe20000000800 */
[----:B------:R-:W-:Y:S01]  /*33b0*/  ISETP.NE.AND P1, PT, R52, RZ, PT ;  /* 0x000000ff3400720c */ /* 0x000fe20003f25270 */
[----:B------:R-:W-:Y:S01]  /*33c0*/  UIMAD.WIDE.U32 UR6, UR37, UR6, URZ ;  /* 0x00000006250672a5 */ /* 0x000fe2000f8e003f */
[----:B------:R-:W-:-:S02]  /*33d0*/  ISETP.NE.AND P6, PT, R72, RZ, PT ;  /* 0x000000ff4800720c */ /* 0x000fc40003fc5270 */
[C---:B------:R-:W-:Y:S01]  /*33e0*/  ISETP.GT.AND P1, PT, R8.reuse, 0x40, !P1 ;  /* 0x000000400800780c */ /* 0x040fe20004f24270 */
[----:B------:R-:W-:Y:S01]  /*33f0*/  @UP1 USHF.R.U32.HI UR10, URZ, UR11, UR7 ;  /* 0x0000000b3f0a1299 */ /* 0x000fe20008011607 */
[----:B------:R-:W-:Y:S02]  /*3400*/  ISETP.GT.AND P3, PT, R8, 0x70, !P3 ;  /* 0x000000700800780c */ /* 0x000fe40005f64270 */
[----:B------:R-:W-:Y:S01]  /*3410*/  ISETP.LT.OR P1, PT, R4, 0x41, P1 ;  /* 0x000000410400780c */ /* 0x000fe20000f21670 */
[----:B------:R-:W-:Y:S01]  /*3420*/  UIADD3 UR54, UR54, UR10, URZ ;  /* 0x0000000a36367290 */ /* 0x000fe2000fffe03f */
[----:B------:R-:W-:Y:S02]  /*3430*/  ISETP.GT.AND P4, PT, R8, 0x71, !P4 ;  /* 0x000000710800780c */ /* 0x000fe40006784270 */
[----:B------:R-:W-:Y:S01]  /*3440*/  FSEL R89, R58, -INF , !P1 ;  /* 0xff8000003a597808 */ /* 0x000fe20004800000 */
[----:B------:R-:W-:Y:S01]  /*3450*/  UIADD3 UR14, UR54, UR14, URZ ;  /* 0x0000000e360e7290 */ /* 0x000fe2000fffe03f */
[----:B------:R-:W-:-:S02]  /*3460*/  ISETP.NE.AND P1, PT, R56, RZ, PT ;  /* 0x000000ff3800720c */ /* 0x000fc40003f25270 */
[----:B------:R-:W-:Y:S02]  /*3470*/  ISETP.LT.OR P3, PT, R4, 0x71, P3 ;  /* 0x000000710400780c */ /* 0x000fe40001f61670 */
[C---:B------:R-:W-:Y:S02]  /*3480*/  ISETP.GT.AND P1, PT, R8.reuse, 0x41, !P1 ;  /* 0x000000410800780c */ /* 0x040fe40004f24270 */
[----:B------:R-:W-:Y:S02]  /*3490*/  ISETP.GT.AND P5, PT, R8, 0x78, !P5 ;  /* 0x000000780800780c */ /* 0x000fe40006fa4270 */
[C---:B------:R-:W-:Y:S02]  /*34a0*/  ISETP.LT.OR P1, PT, R4.reuse, 0x42, P1 ;  /* 0x000000420400780c */ /* 0x040fe40000f21670 */
[----:B------:R-:W-:Y:S02]  /*34b0*/  ISETP.LT.OR P4, PT, R4, 0x72, P4 ;  /* 0x000000720400780c */ /* 0x000fe40002781670 */
[----:B------:R-:W-:-:S02]  /*34c0*/  FSEL R59, R59, -INF , !P1 ;  /* 0xff8000003b3b7808 */ /* 0x000fc40004800000 */
[----:B------:R-:W-:Y:S02]  /*34d0*/  ISETP.NE.AND P1, PT, R97, RZ, PT ;  /* 0x000000ff6100720c */ /* 0x000fe40003f25270 */
[----:B------:R-:W-:Y:S02]  /*34e0*/  ISETP.LT.OR P5, PT, R4, 0x79, P5 ;  /* 0x000000790400780c */ /* 0x000fe40002fa1670 */
[----:B------:R-:W-:Y:S02]  /*34f0*/  ISETP.GT.AND P1, PT, R8, 0x48, !P1 ;  /* 0x000000480800780c */ /* 0x000fe40004f24270 */
[----:B------:R-:W-:Y:S02]  /*3500*/  FSEL R83, R83, -INF , !P4 ;  /* 0xff80000053537808 */ /* 0x000fe40006000000 */
[----:B------:R-:W-:-:S04]  /*3510*/  ISETP.LT.OR P1, PT, R4, 0x49, P1 ;  /* 0x000000490400780c */ /* 0x000fc80000f21670 */
[----:B------:R-:W-:Y:S02]  /*3520*/  FSEL R91, R62, -INF , !P1 ;  /* 0xff8000003e5b7808 */ /* 0x000fe40004800000 */
[----:B------:R-:W-:-:S04]  /*3530*/  ISETP.NE.AND P1, PT, R60, RZ, PT ;  /* 0x000000ff3c00720c */ /* 0x000fc80003f25270 */
[----:B------:R-:W-:-:S04]  /*3540*/  ISETP.GT.AND P1, PT, R8, 0x49, !P1 ;  /* 0x000000490800780c */ /* 0x000fc80004f24270 */
        /* <DEDUP_REMOVED lines=10> */
[----:B------:R-:W-:Y:S02]  /*35f0*/  ISETP.NE.AND P1, PT, R99, RZ, PT ;  /* 0x000000ff6300720c */ /* 0x000fe40003f25270 */
[----:B------:R-:W0:Y:S02]  /*3600*/  SHFL.BFLY PT, R99, R10, 0x2, 0x1f ;  /* 0x0c401f000a637f89 */ /* 0x000e2400000e0000 */
[----:B------:R-:W-:-:S04]  /*3610*/  ISETP.GT.AND P1, PT, R8, 0x58, !P1 ;  /* 0x000000580800780c */ /* 0x000fc80004f24270 */
[----:B------:R-:W-:-:S04]  /*3620*/  ISETP.LT.OR P1, PT, R4, 0x59, P1 ;  /* 0x000000590400780c */ /* 0x000fc80000f21670 */
[----:B------:R-:W-:Y:S02]  /*3630*/  FSEL R95, R70, -INF , !P1 ;  /* 0xff800000465f7808 */ /* 0x000fe40004800000 */
[----:B------:R-:W-:-:S04]  /*3640*/  ISETP.NE.AND P1, PT, R68, RZ, PT ;  /* 0x000000ff4400720c */ /* 0x000fc80003f25270 */
[----:B------:R-:W-:-:S04]  /*3650*/  ISETP.GT.AND P1, PT, R8, 0x59, !P1 ;  /* 0x000000590800780c */ /* 0x000fc80004f24270 */
[----:B------:R-:W-:Y:S02]  /*3660*/  ISETP.LT.OR P1, PT, R4, 0x5a, P1 ;  /* 0x0000005a0400780c */ /* 0x000fe40000f21670 */
[----:B0-----:R-:W-:Y:S02]  /*3670*/  FMNMX.FTZ R99, R10, R99, !PT ;  /* 0x000000630a637209 */ /* 0x001fe40007810000 */
[----:B------:R-:W-:Y:S02]  /*3680*/  FSEL R71, R71, -INF , !P1 ;  /* 0xff80000047477808 */ /* 0x000fe40004800000 */
[----:B------:R-:W-:Y:S01]  /*3690*/  ISETP.GT.AND P1, PT, R8, 0x60, !P2 ;  /* 0x000000600800780c */ /* 0x000fe20005724270 */
[----:B------:R-:W0:Y:S01]  /*36a0*/  SHFL.BFLY PT, R2, R99, 0x1, 0x1f ;  /* 0x0c201f0063027f89 */ /* 0x000e2200000e0000 */
[----:B------:R-:W-:Y:S02]  /*36b0*/  ISETP.NE.AND P2, PT, R76, RZ, PT ;  /* 0x000000ff4c00720c */ /* 0x000fe40003f45270 */
[----:B------:R-:W-:-:S02]  /*36c0*/  ISETP.LT.OR P1, PT, R4, 0x61, P1 ;  /* 0x000000610400780c */ /* 0x000fc40000f21670 */
[----:B------:R-:W-:Y:S02]  /*36d0*/  ISETP.GT.AND P2, PT, R8, 0x69, !P2 ;  /* 0x000000690800780c */ /* 0x000fe40005744270 */
[----:B------:R-:W-:Y:S02]  /*36e0*/  FSEL R97, R74, -INF , !P1 ;  /* 0xff8000004a617808 */ /* 0x000fe40004800000 */
[----:B------:R-:W-:Y:S02]  /*36f0*/  ISETP.GT.AND P1, PT, R8, 0x61, !P6 ;  /* 0x000000610800780c */ /* 0x000fe40007724270 */
[----:B------:R-:W-:Y:S02]  /*3700*/  ISETP.NE.AND P6, PT, R28, RZ, PT ;  /* 0x000000ff1c00720c */ /* 0x000fe40003fc5270 */
[C---:B------:R-:W-:Y:S02]  /*3710*/  ISETP.LT.OR P1, PT, R4.reuse, 0x62, P1 ;  /* 0x000000620400780c */ /* 0x040fe40000f21670 */
[----:B------:R-:W-:-:S02]  /*3720*/  ISETP.LT.OR P2, PT, R4, 0x6a, P2 ;  /* 0x0000006a0400780c */ /* 0x000fc40001741670 */
[----:B------:R-:W-:Y:S02]  /*3730*/  FSEL R75, R75, -INF , !P1 ;  /* 0xff8000004b4b7808 */ /* 0x000fe40004800000 */
[----:B------:R-:W-:Y:S02]  /*3740*/  FSEL R79, R79, -INF , !P2 ;  /* 0xff8000004f4f7808 */ /* 0x000fe40005000000 */
[----:B0-----:R-:W-:-:S04]  /*3750*/  FMNMX.FTZ R2, R99, R2, !PT ;  /* 0x0000000263027209 */ /* 0x001fc80007810000 */
[C---:B------:R-:W-:Y:S01]  /*3760*/  FSETP.NEU.FTZ.AND P1, PT, R2.reuse, -INF , PT ;  /* 0xff8000000200780b */ /* 0x040fe20003f3d000 */
[----:B------:R-:W-:-:S05]  /*3770*/  FMUL.FTZ R12, R2, R0 ;  /* 0x00000000020c7220 */ /* 0x000fca0000410000 */
[----:B------:R-:W-:Y:S02]  /*3780*/  FSEL R12, R12, RZ, P1 ;  /* 0x000000ff0c0c7208 */ /* 0x000fe40000800000 */
[----:B------:R-:W-:Y:S02]  /*3790*/  ISETP.GT.AND P1, PT, R8, RZ, !P6 ;  /* 0x000000ff0800720c */ /* 0x000fe40007724270 */
[----:B------:R-:W-:Y:S01]  /*37a0*/  ISETP.NE.AND P6, PT, R24, RZ, PT ;  /* 0x000000ff1800720c */ /* 0x000fe20003fc5270 */
[-CC-:B------:R-:W-:Y:S01]  /*37b0*/  FFMA.FTZ R170, R115, R0.reuse, -R12.reuse ;  /* 0x0000000073aa7223 */ /* 0x180fe2000001080c */
[----:B------:R-:W-:Y:S01]  /*37c0*/  ISETP.LT.OR P1, PT, R4, 0x1, P1 ;  /* 0x000000010400780c */ /* 0x000fe20000f21670 */
[-CC-:B------:R-:W-:Y:S01]  /*37d0*/  FFMA.FTZ R168, R117, R0.reuse, -R12.reuse ;  /* 0x0000000075a87223 */ /* 0x180fe2000001080c */
[----:B------:R-:W-:Y:S01]  /*37e0*/  FSEL R117, R82, -INF , !P3 ;  /* 0xff80000052757808 */ /* 0x000fe20005800000 */
[-CC-:B------:R-:W-:Y:S01]  /*37f0*/  FFMA.FTZ R164, R25, R0.reuse, -R12.reuse ;  /* 0x0000000019a47223 */ /* 0x180fe2000001080c */
[----:B------:R-:W-:Y:S01]  /*3800*/  FSEL R26, R26, -INF , !P1 ;  /* 0xff8000001a1a7808 */ /* 0x000fe20004800000 */
[-CC-:B------:R-:W-:Y:S01]  /*3810*/  FFMA.FTZ R25, R57, R0.reuse, -R12.reuse ;  /* 0x0000000039197223 */ /* 0x180fe2000001080c */
[----:B------:R-:W-:Y:S01]  /*3820*/  ISETP.NE.AND P1, PT, R100, RZ, PT ;  /* 0x000000ff6400720c */ /* 0x000fe20003f25270 */
[-CC-:B------:R-:W-:Y:S01]  /*3830*/  FFMA.FTZ R166, R9, R0.reuse, -R12.reuse ;  /* 0x0000000009a67223 */ /* 0x180fe2000001080c */
[----:B------:R-:W-:Y:S01]  /*3840*/  FMNMX.FTZ R10, R26, R27, !PT ;  /* 0x0000001b1a0a7209 */ /* 0x000fe20007810000 */
[-CC-:B------:R-:W-:Y:S01]  /*3850*/  FFMA.FTZ R180, R129, R0.reuse, -R12.reuse ;  /* 0x0000000081b47223 */ /* 0x180fe2000001080c */
[----:B------:R-:W-:Y:S01]  /*3860*/  ISETP.GT.AND P1, PT, R8, 0x68, !P1 ;  /* 0x000000680800780c */ /* 0x000fe20004f24270 */
[--C-:B------:R-:W-:Y:S01]  /*3870*/  FFMA.FTZ R99, R131, R0, -R12.reuse ;  /* 0x0000000083637223 */ /* 0x100fe2000001080c */
[----:B------:R-:W-:Y:S01]  /*3880*/  FMNMX.FTZ R10, R29, R10, !PT ;  /* 0x0000000a1d0a7209 */ /* 0x000fe20007810000 */
[--C-:B------:R-:W-:Y:S01]  /*3890*/  FFMA.FTZ R182, R127, R0, -R12.reuse ;  /* 0x000000007fb67223 */ /* 0x100fe2000001080c */
[----:B------:R-:W-:Y:S01]  /*38a0*/  ISETP.LT.OR P1, PT, R4, 0x69, P1 ;  /* 0x000000690400780c */ /* 0x000fe20000f21670 */
[----:B------:R-:W-:Y:S01]  /*38b0*/  MUFU.EX2 R180, R180 ;  /* 0x000000b400b47308 */ /* 0x000fe20000000800 */
[----:B------:R-:W-:Y:S01]  /*38c0*/  FMNMX.FTZ R10, R31, R10, !PT ;  /* 0x0000000a1f0a7209 */ /* 0x000fe20007810000 */
[-CC-:B------:R-:W-:Y:S01]  /*38d0*/  FFMA.FTZ R101, R101, R0.reuse, -R12.reuse ;  /* 0x0000000065657223 */ /* 0x180fe2000001080c */
[----:B------:R-:W-:Y:S01]  /*38e0*/  FSEL R115, R78, -INF , !P1 ;  /* 0xff8000004e737808 */ /* 0x000fe20004800000 */
[--C-:B------:R-:W-:Y:S01]  /*38f0*/  FFMA.FTZ R176, R125, R0, -R12.reuse ;  /* 0x000000007db07223 */ /* 0x100fe2000001080c */
[----:B------:R-:W-:Y:S01]  /*3900*/  FMNMX.FTZ R10, R33, R10, !PT ;  /* 0x0000000a210a7209 */ /* 0x000fe20007810000 */
[--C-:B------:R-:W-:Y:S01]  /*3910*/  FFMA.FTZ R103, R103, R0, -R12.reuse ;  /* 0x0000000067677223 */ /* 0x100fe2000001080c */
[----:B------:R-:W-:Y:S01]  /*3920*/  ISETP.GT.AND P6, PT, R8, 0x79, !P6 ;  /* 0x000000790800780c */ /* 0x000fe200077c4270 */
[----:B------:R-:W0:Y:S01]  /*3930*/  MUFU.EX2 R99, R99 ;  /* 0x0000006300637308 */ /* 0x000e220000000800 */
[----:B------:R-:W-:Y:S01]  /*3940*/  FMNMX.FTZ R10, R35, R10, !PT ;  /* 0x0000000a230a7209 */ /* 0x000fe20007810000 */
[-CC-:B------:R-:W-:Y:S01]  /*3950*/  FFMA.FTZ R7, R7, R0.reuse, -R12.reuse ;  /* 0x0000000007077223 */ /* 0x180fe2000001080c */
[----:B------:R-:W-:Y:S01]  /*3960*/  ISETP.LT.OR P6, PT, R4, 0x7a, P6 ;  /* 0x0000007a0400780c */ /* 0x000fe200037c1670 */
[--C-:B------:R-:W-:Y:S01]  /*3970*/  FFMA.FTZ R178, R123, R0, -R12.reuse ;  /* 0x000000007bb27223 */ /* 0x100fe2000001080c */
[----:B------:R-:W-:Y:S01]  /*3980*/  FMNMX.FTZ R10, R37, R10, !PT ;  /* 0x0000000a250a7209 */ /* 0x000fe20007810000 */
[--C-:B------:R-:W-:Y:S01]  /*3990*/  FFMA.FTZ R105, R105, R0, -R12.reuse ;  /* 0x0000000069697223 */ /* 0x100fe2000001080c */
[----:B------:R-:W-:Y:S01]  /*39a0*/  FSEL R57, R86, -INF , !P5 ;  /* 0xff80000056397808 */ /* 0x000fe20006800000 */
[----:B------:R-:W1:Y:S01]  /*39b0*/  MUFU.EX2 R182, R182 ;  /* 0x000000b600b67308 */ /* 0x000e620000000800 */
[----:B------:R-:W-:Y:S01]  /*39c0*/  FMNMX.FTZ R10, R39, R10, !PT ;  /* 0x0000000a270a7209 */ /* 0x000fe20007810000 */
[-CC-:B------:R-:W-:Y:S01]  /*39d0*/  FFMA.FTZ R172, R121, R0.reuse, -R12.reuse ;  /* 0x0000000079ac7223 */ /* 0x180fe2000001080c */
[----:B------:R-:W-:Y:S01]  /*39e0*/  FSEL R87, R87, -INF , !P6 ;  /* 0xff80000057577808 */ /* 0x000fe20007000000 */
[--C-:B------:R-:W-:Y:S01]  /*39f0*/  FFMA.FTZ R107, R107, R0, -R12.reuse ;  /* 0x000000006b6b7223 */ /* 0x100fe2000001080c */
[----:B------:R-:W-:Y:S01]  /*3a00*/  FMNMX.FTZ R10, R41, R10, !PT ;  /* 0x0000000a290a7209 */ /* 0x000fe20007810000 */
[-CC-:B------:R-:W-:Y:S01]  /*3a10*/  FFMA.FTZ R174, R119, R0.reuse, -R12.reuse ;  /* 0x0000000077ae7223 */ /* 0x180fe2000001080c */
[--C-:B------:R-:W-:Y:S01]  /*3a20*/  FFMA.FTZ R109, R109, R0, -R12.reuse ;  /* 0x000000006d6d7223 */ /* 0x100fe2000001080c */
[----:B------:R-:W2:Y:S01]  /*3a30*/  MUFU.EX2 R101, R101 ;  /* 0x0000006500657308 */ /* 0x000ea20000000800 */
[----:B------:R-:W-:Y:S01]  /*3a40*/  FMNMX.FTZ R10, R43, R10, !PT ;  /* 0x0000000a2b0a7209 */ /* 0x000fe20007810000 */
[-CC-:B------:R-:W-:Y:S01]  /*3a50*/  FFMA.FTZ R111, R111, R0.reuse, -R12.reuse ;  /* 0x000000006f6f7223 */ /* 0x180fe2000001080c */
[-CC-:B------:R-:W-:Y:S01]  /*3a60*/  FFMA.FTZ R113, R113, R0.reuse, -R12.reuse ;  /* 0x0000000071717223 */ /* 0x180fe2000001080c */
[--C-:B------:R-:W-:Y:S01]  /*3a70*/  FFMA.FTZ R61, R61, R0, -R12.reuse ;  /* 0x000000003d3d7223 */ /* 0x100fe2000001080c */
[----:B------:R-:W-:Y:S01]  /*3a80*/  FMNMX.FTZ R10, R45, R10, !PT ;  /* 0x0000000a2d0a7209 */ /* 0x000fe20007810000 */
[-CC-:B------:R-:W-:Y:S01]  /*3a90*/  FFMA.FTZ R3, R3, R0.reuse, -R12.reuse ;  /* 0x0000000003037223 */ /* 0x180fe2000001080c */
[--C-:B------:R-:W-:Y:S01]  /*3aa0*/  FFMA.FTZ R65, R65, R0, -R12.reuse ;  /* 0x0000000041417223 */ /* 0x100fe2000001080c */
[----:B------:R-:W3:Y:S01]  /*3ab0*/  MUFU.EX2 R176, R176 ;  /* 0x000000b000b07308 */ /* 0x000ee20000000800 */
        /* <DEDUP_REMOVED lines=13> */
[----:B------:R-:W-:-:S02]  /*3b90*/  FFMA.FTZ R12, R85, R0, -R12 ;  /* 0x00000000550c7223 */ /* 0x000fc4000001080c */
[----:B------:R-:W5:Y:S01]  /*3ba0*/  MUFU.EX2 R103, R103 ;  /* 0x0000006700677308 */ /* 0x000f620000000800 */
[----:B------:R-:W-:-:S04]  /*3bb0*/  FMNMX.FTZ R10, R55, R10, !PT ;  /* 0x0000000a370a7209 */ /* 0x000fc80007810000 */
[----:B------:R-:W-:-:S03]  /*3bc0*/  FMNMX.FTZ R10, R89, R10, !PT ;  /* 0x0000000a590a7209 */ /* 0x000fc60007810000 */
        /* <DEDUP_REMOVED lines=29> */
[----:B------:R-:W4:Y:S07]  /*3da0*/  SHFL.BFLY PT, R4, R9, 0x1, 0x1f ;  /* 0x0c201f0009047f89 */ /* 0x000f2e00000e0000 */
[----:B------:R-:W-:Y:S08]  /*3db0*/  MUFU.EX2 R166, R166 ;  /* 0x000000a600a67308 */ /* 0x000ff00000000800 */
[----:B------:R-:W-:Y:S08]  /*3dc0*/  MUFU.EX2 R61, R61 ;  /* 0x0000003d003d7308 */ /* 0x000ff00000000800 */
[----:B------:R-:W-:Y:S01]  /*3dd0*/  MUFU.EX2 R3, R3 ;  /* 0x0000000300037308 */ /* 0x000fe20000000800 */
[----:B----4-:R-:W-:Y:S01]  /*3de0*/  FMNMX.FTZ R7, R9, R4, !PT ;  /* 0x0000000409077209 */ /* 0x010fe20007810000 */
[----:B------:R-:W-:Y:S01]  /*3df0*/  FADD.FTZ R9, R180, R99 ;  /* 0x00000063b4097221 */ /* 0x000fe20000010000 */
[----:B------:R-:W-:-:S02]  /*3e00*/  F2FP.BF16.F32.PACK_AB R180, R99, R180 ;  /* 0x000000b463b4723e */ /* 0x000fc400000010ff */
[C---:B------:R-:W-:Y:S01]  /*3e10*/  FSETP.NEU.FTZ.AND P1, PT, R7.reuse, -INF , PT ;  /* 0xff8000000700780b */ /* 0x040fe20003f3d000 */
[----:B------:R-:W-:Y:S01]  /*3e20*/  FMUL.FTZ R4, R7, R0 ;  /* 0x0000000007047220 */ /* 0x000fe20000410000 */
[----:B-1----:R-:W-:Y:S01]  /*3e30*/  FADD.FTZ R30, R182, R9 ;  /* 0x00000009b61e7221 */ /* 0x002fe20000010000 */
[----:B------:R-:W-:Y:S01]  /*3e40*/  MUFU.EX2 R160, R65 ;  /* 0x0000004100a07308 */ /* 0x000fe20000000800 */
[C---:B--2---:R-:W-:Y:S02]  /*3e50*/  F2FP.BF16.F32.PACK_AB R182, R101.reuse, R182 ;  /* 0x000000b665b6723e */ /* 0x044fe400000010ff */
[----:B------:R-:W-:Y:S01]  /*3e60*/  FADD.FTZ R9, R101, R30 ;  /* 0x0000001e65097221 */ /* 0x000fe20000010000 */
[----:B------:R-:W-:Y:S02]  /*3e70*/  FSEL R4, R4, RZ, P1 ;  /* 0x000000ff04047208 */ /* 0x000fe40000800000 */
[----:B------:R-:W-:Y:S01]  /*3e80*/  PLOP3.LUT P1, PT, PT, PT, UP0, 0x40, 0x0 ;  /* 0x000000000000781c */ /* 0x000fe20003f2e808 */
[----:B---3--:R-:W-:Y:S01]  /*3e90*/  FADD.FTZ R32, R176, R9 ;  /* 0x00000009b0207221 */ /* 0x008fe20000010000 */
[----:B------:R-:W-:Y:S01]  /*3ea0*/  MUFU.EX2 R69, R69 ;  /* 0x0000004500457308 */ /* 0x000fe20000000800 */
[-CC-:B------:R-:W-:Y:S01]  /*3eb0*/  FFMA.FTZ R26, R26, R0.reuse, -R4.reuse ;  /* 0x000000001a1a7223 */ /* 0x180fe20000010804 */
[-C--:B------:R-:W-:Y:S01]  /*3ec0*/  FFMA.FTZ R27, R27, R0.reuse, -R4 ;  /* 0x000000001b1b7223 */ /* 0x080fe20000010804 */
[----:B-----5:R-:W-:Y:S01]  /*3ed0*/  FADD.FTZ R9, R103, R32 ;  /* 0x0000002067097221 */ /* 0x020fe20000010000 */
[-CC-:B------:R-:W-:Y:S01]  /*3ee0*/  FFMA.FTZ R29, R29, R0.reuse, -R4.reuse ;  /* 0x000000001d1d7223 */ /* 0x180fe20000010804 */
[-CC-:B------:R-:W-:Y:S01]  /*3ef0*/  FFMA.FTZ R31, R31, R0.reuse, -R4.reuse ;  /* 0x000000001f1f7223 */ /* 0x180fe20000010804 */
[-CC-:B------:R-:W-:Y:S01]  /*3f00*/  FFMA.FTZ R33, R33, R0.reuse, -R4.reuse ;  /* 0x0000000021217223 */ /* 0x180fe20000010804 */
[----:B------:R-:W-:Y:S01]  /*3f10*/  FADD.FTZ R32, R178, R9 ;  /* 0x00000009b2207221 */ /* 0x000fe20000010000 */
[----:B------:R-:W-:Y:S01]  /*3f20*/  MUFU.EX2 R26, R26 ;  /* 0x0000001a001a7308 */ /* 0x000fe20000000800 */
[-CC-:B------:R-:W-:Y:S01]  /*3f30*/  FFMA.FTZ R35, R35, R0.reuse, -R4.reuse ;  /* 0x0000000023237223 */ /* 0x180fe20000010804 */
[-C--:B------:R-:W-:Y:S01]  /*3f40*/  FFMA.FTZ R37, R37, R0.reuse, -R4 ;  /* 0x0000000025257223 */ /* 0x080fe20000010804 */
[----:B------:R-:W-:Y:S01]  /*3f50*/  FADD.FTZ R9, R105, R32 ;  /* 0x0000002069097221 */ /* 0x000fe20000010000 */
[-CC-:B------:R-:W-:Y:S01]  /*3f60*/  FFMA.FTZ R39, R39, R0.reuse, -R4.reuse ;  /* 0x0000000027277223 */ /* 0x180fe20000010804 */
[-CC-:B------:R-:W-:Y:S01]  /*3f70*/  FFMA.FTZ R41, R41, R0.reuse, -R4.reuse ;  /* 0x0000000029297223 */ /* 0x180fe20000010804 */
[-CC-:B------:R-:W-:Y:S01]  /*3f80*/  FFMA.FTZ R43, R43, R0.reuse, -R4.reuse ;  /* 0x000000002b2b7223 */ /* 0x180fe20000010804 */
[----:B------:R-:W-:Y:S01]  /*3f90*/  FADD.FTZ R34, R172, R9 ;  /* 0x00000009ac227221 */ /* 0x000fe20000010000 */
[----:B------:R-:W0:Y:S01]  /*3fa0*/  MUFU.EX2 R27, R27 ;  /* 0x0000001b001b7308 */ /* 0x000e220000000800 */
[-CC-:B------:R-:W-:Y:S01]  /*3fb0*/  FFMA.FTZ R45, R45, R0.reuse, -R4.reuse ;  /* 0x000000002d2d7223 */ /* 0x180fe20000010804 */
[-C--:B------:R-:W-:Y:S01]  /*3fc0*/  FFMA.FTZ R47, R47, R0.reuse, -R4 ;  /* 0x000000002f2f7223 */ /* 0x080fe20000010804 */
[----:B------:R-:W-:Y:S01]  /*3fd0*/  FADD.FTZ R9, R107, R34 ;  /* 0x000000226b097221 */ /* 0x000fe20000010000 */
[-CC-:B------:R-:W-:Y:S01]  /*3fe0*/  FFMA.FTZ R49, R49, R0.reuse, -R4.reuse ;  /* 0x0000000031317223 */ /* 0x180fe20000010804 */
[-CC-:B------:R-:W-:Y:S01]  /*3ff0*/  FFMA.FTZ R51, R51, R0.reuse, -R4.reuse ;  /* 0x0000000033337223 */ /* 0x180fe20000010804 */
[-CC-:B------:R-:W-:Y:S01]  /*4000*/  FFMA.FTZ R53, R53, R0.reuse, -R4.reuse ;  /* 0x0000000035357223 */ /* 0x180fe20000010804 */
[----:B------:R-:W-:Y:S01]  /*4010*/  FADD.FTZ R36, R174, R9 ;  /* 0x00000009ae247221 */ /* 0x000fe20000010000 */
        /* <DEDUP_REMOVED lines=9> */
[----:B0-----:R-:W-:Y:S01]  /*40b0*/  FADD.FTZ R34, R26, R27 ;  /* 0x0000001b1a227221 */ /* 0x001fe20000010000 */
[-CC-:B------:R-:W-:Y:S01]  /*40c0*/  FFMA.FTZ R95, R95, R0.reuse, -R4.reuse ;  /* 0x000000005f5f7223 */ /* 0x180fe20000010804 */
[-CC-:B------:R-:W-:Y:S01]  /*40d0*/  FFMA.FTZ R71, R71, R0.reuse, -R4.reuse ;  /* 0x0000000047477223 */ /* 0x180fe20000010804 */
[-CC-:B------:R-:W-:Y:S01]  /*40e0*/  FFMA.FTZ R97, R97, R0.reuse, -R4.reuse ;  /* 0x0000000061617223 */ /* 0x180fe20000010804 */
[-CC-:B------:R-:W-:Y:S01]  /*40f0*/  FFMA.FTZ R75, R75, R0.reuse, -R4.reuse ;  /* 0x000000004b4b7223 */ /* 0x180fe20000010804 */
[-CC-:B------:R-:W-:Y:S01]  /*4100*/  FFMA.FTZ R115, R115, R0.reuse, -R4.reuse ;  /* 0x0000000073737223 */ /* 0x180fe20000010804 */
[-C--:B------:R-:W-:Y:S01]  /*4110*/  FFMA.FTZ R79, R79, R0.reuse, -R4 ;  /* 0x000000004f4f7223 */ /* 0x080fe20000010804 */
[----:B------:R-:W0:Y:S01]  /*4120*/  MUFU.EX2 R33, R33 ;  /* 0x0000002100217308 */ /* 0x000e220000000800 */
[----:B--2---:R-:W-:Y:S01]  /*4130*/  FADD.FTZ R31, R109, R36 ;  /* 0x000000246d1f7221 */ /* 0x004fe20000010000 */
[----:B-1----:R-:W-:Y:S01]  /*4140*/  FADD.FTZ R9, R29, R34 ;  /* 0x000000221d097221 */ /* 0x002fe20000010000 */
[-CC-:B------:R-:W-:Y:S01]  /*4150*/  FFMA.FTZ R117, R117, R0.reuse, -R4.reuse ;  /* 0x0000000075757223 */ /* 0x180fe20000010804 */
[-CC-:B------:R-:W-:Y:S01]  /*4160*/  FFMA.FTZ R83, R83, R0.reuse, -R4.reuse ;  /* 0x0000000053537223 */ /* 0x180fe20000010804 */
[----:B------:R-:W-:Y:S01]  /*4170*/  FADD.FTZ R38, R168, R31 ;  /* 0x0000001fa8267221 */ /* 0x000fe20000010000 */
[-CC-:B------:R-:W-:Y:S01]  /*4180*/  FFMA.FTZ R57, R57, R0.reuse, -R4.reuse ;  /* 0x0000000039397223 */ /* 0x180fe20000010804 */
[----:B------:R-:W-:Y:S01]  /*4190*/  FFMA.FTZ R87, R87, R0, -R4 ;  /* 0x0000000057577223 */ /* 0x000fe20000010804 */
[----:B------:R-:W1:Y:S01]  /*41a0*/  MUFU.EX2 R10, R35 ;  /* 0x00000023000a7308 */ /* 0x000e620000000800 */
[C---:B---3--:R-:W-:Y:S01]  /*41b0*/  FADD.FTZ R36, R8.reuse, R9 ;  /* 0x0000000908247221 */ /* 0x048fe20000010000 */
[----:B------:R-:W-:Y:S01]  /*41c0*/  FADD.FTZ R31, R111, R38 ;  /* 0x000000266f1f7221 */ /* 0x000fe20000010000 */
[----:B------:R-:W-:-:S02]  /*41d0*/  F2FP.BF16.F32.PACK_AB R183, R8, R29 ;  /* 0x0000001d08b7723e */ /* 0x000fc400000010ff */
[----:B------:R-:W-:Y:S01]  /*41e0*/  F2FP.BF16.F32.PACK_AB R176, R103, R176 ;  /* 0x000000b067b0723e */ /* 0x000fe200000010ff */
[----:B------:R-:W-:Y:S01]  /*41f0*/  FADD.FTZ R38, R170, R31 ;  /* 0x0000001faa267221 */ /* 0x000fe20000010000 */
[----:B------:R-:W-:Y:S01]  /*4200*/  F2FP.BF16.F32.PACK_AB R178, R105, R178 ;  /* 0x000000b269b2723e */ /* 0x000fe200000010ff */
[----:B------:R-:W2:Y:S01]  /*4210*/  MUFU.EX2 R37, R37 ;  /* 0x0000002500257308 */ /* 0x000ea20000000800 */
[----:B0-----:R-:W-:Y:S01]  /*4220*/  FADD.FTZ R9, R33, R36 ;  /* 0x0000002421097221 */ /* 0x001fe20000010000 */
[----:B------:R-:W-:Y:S01]  /*4230*/  FADD.FTZ R31, R113, R38 ;  /* 0x00000026711f7221 */ /* 0x000fe20000010000 */
[----:B------:R-:W-:Y:S02]  /*4240*/  F2FP.BF16.F32.PACK_AB R172, R107, R172 ;  /* 0x000000ac6bac723e */ /* 0x000fe400000010ff */
[----:B------:R-:W-:Y:S01]  /*4250*/  F2FP.BF16.F32.PACK_AB R174, R109, R174 ;  /* 0x000000ae6dae723e */ /* 0x000fe200000010ff */
[----:B------:R-:W-:Y:S01]  /*4260*/  FADD.FTZ R40, R164, R31 ;  /* 0x0000001fa4287221 */ /* 0x000fe20000010000 */
[----:B------:R-:W-:Y:S01]  /*4270*/  F2FP.BF16.F32.PACK_AB R168, R111, R168 ;  /* 0x000000a86fa8723e */ /* 0x000fe200000010ff */
[----:B------:R-:W0:Y:S01]  /*4280*/  MUFU.EX2 R14, R39 ;  /* 0x00000027000e7308 */ /* 0x000e220000000800 */
[C---:B-1----:R-:W-:Y:S01]  /*4290*/  FADD.FTZ R36, R10.reuse, R9 ;  /* 0x000000090a247221 */ /* 0x042fe20000010000 */
[----:B------:R-:W-:Y:S01]  /*42a0*/  FADD.FTZ R31, R25, R40 ;  /* 0x00000028191f7221 */ /* 0x000fe20000010000 */
[----:B------:R-:W-:-:S02]  /*42b0*/  F2FP.BF16.F32.PACK_AB R177, R10, R33 ;  /* 0x000000210ab1723e */ /* 0x000fc400000010ff */
[----:B------:R-:W-:Y:S01]  /*42c0*/  F2FP.BF16.F32.PACK_AB R170, R113, R170 ;  /* 0x000000aa71aa723e */ /* 0x000fe200000010ff */
[----:B------:R-:W-:Y:S01]  /*42d0*/  FADD.FTZ R40, R166, R31 ;  /* 0x0000001fa6287221 */ /* 0x000fe20000010000 */
[----:B------:R-:W-:Y:S01]  /*42e0*/  F2FP.BF16.F32.PACK_AB R164, R25, R164 ;  /* 0x000000a419a4723e */ /* 0x000fe200000010ff */
[----:B------:R-:W1:Y:S01]  /*42f0*/  MUFU.EX2 R41, R41 ;  /* 0x0000002900297308 */ /* 0x000e620000000800 */
[----:B--2---:R-:W-:Y:S01]  /*4300*/  FADD.FTZ R9, R37, R36 ;  /* 0x0000002425097221 */ /* 0x004fe20000010000 */
[C---:B------:R-:W-:Y:S01]  /*4310*/  FADD.FTZ R40, R61.reuse, R40 ;  /* 0x000000283d287221 */ /* 0x040fe20000010000 */
[----:B------:R-:W-:Y:S02]  /*4320*/  F2FP.BF16.F32.PACK_AB R166, R61, R166 ;  /* 0x000000a63da6723e */ /* 0x000fe400000010ff */
[----:B------:R-:W-:Y:S01]  /*4330*/  F2FP.BF16.F32.PACK_AB R181, R27, R26 ;  /* 0x0000001a1bb5723e */ /* 0x000fe200000010ff */
[----:B------:R-:W-:Y:S02]  /*4340*/  FADD.FTZ R31, R3, R40 ;  /* 0x00000028031f7221 */ /* 0x000fe40000010000 */
[----:B------:R-:W2:Y:S01]  /*4350*/  MUFU.EX2 R20, R43 ;  /* 0x0000002b00147308 */ /* 0x000ea20000000800 */
[----:B0-----:R-:W-:Y:S01]  /*4360*/  FADD.FTZ R38, R14, R9 ;  /* 0x000000090e267221 */ /* 0x001fe20000010000 */
[C---:B------:R-:W-:Y:S01]  /*4370*/  FADD.FTZ R31, R160.reuse, R31 ;  /* 0x0000001fa01f7221 */ /* 0x040fe20000010000 */
[----:B------:R-:W-:-:S02]  /*4380*/  F2FP.BF16.F32.PACK_AB R160, R160, R3 ;  /* 0x00000003a0a0723e */ /* 0x000fc400000010ff */
[----:B------:R-:W-:-:S03]  /*4390*/  F2FP.BF16.F32.PACK_AB R179, R14, R37 ;  /* 0x000000250eb3723e */ /* 0x000fc600000010ff */
        /* <DEDUP_REMOVED lines=12> */
[----:B------:R-:W-:Y:S01]  /*4460*/  FADD.FTZ R40, R162, R31 ;  /* 0x0000001fa2287221 */ /* 0x000fe20000010000 */
[----:B------:R-:W-:-:S03]  /*4470*/  F2FP.BF16.F32.PACK_AB R162, R69, R162 ;  /* 0x000000a245a2723e */ /* 0x000fc600000010ff */
[----:B------:R-:W-:Y:S02]  /*4480*/  FADD.FTZ R40, R69, R40 ;  /* 0x0000002845287221 */ /* 0x000fe40000010000 */
        /* <DEDUP_REMOVED lines=66> */
[----:B------:R-:W-:Y:S01]  /*48b0*/  VIADD R10, R88, 0xfffffffe ;  /* 0xfffffffe580a7836 */ /* 0x000fe20000000000 */
        /* <DEDUP_REMOVED lines=12> */
.L_x_7568:
[----:B------:R-:W-:Y:S02]  /*4980*/  ULDC UR18, c[0x0][0x9e4] ;  /* 0x0002790000127ab9 */ /* 0x000fe40000000800 */
[----:B------:R-:W-:-:S11]  /*4990*/  UISETP.NE.AND UP0, UPT, UR18, 0x1, UPT ;  /* 0x000000011200788c */ /* 0x000fd6000bf05270 */
[----:B------:R-:W-:Y:S02]  /*49a0*/  @UP0 ULDC.64 UR6, c[0x0][0x9e8] ;  /* 0x00027a0000060ab9 */ /* 0x000fe40000000a00 */
[----:B------:R-:W-:-:S04]  /*49b0*/  UIMAD.WIDE.U32 UR10, UR15, UR6, URZ ;  /* 0x000000060f0a72a5 */ /* 0x000fc8000f8e003f */
[----:B------:R-:W-:-:S12]  /*49c0*/  @UP0 USHF.R.U32.HI UR15, URZ, UR7, UR11 ;  /* 0x000000073f0f0299 */ /* 0x000fd8000801160b */
.L_x_7569:
[----:B------:R-:W-:-:S04]  /*49d0*/  UIMAD UR15, UR15, UR18, UR18 ;  /* 0x000000120f0f72a4 */ /* 0x000fc8000f8e0212 */
[----:B------:R-:W-:-:S04]  /*49e0*/  UISETP.LT.AND UP0, UPT, UR14, UR15, UPT ;  /* 0x0000000f0e00728c */ /* 0x000fc8000bf01270 */
[----:B------:R-:W-:-:S12]  /*49f0*/  USEL UR14, UR14, UR15, UP0 ;  /* 0x0000000f0e0e7287 */ /* 0x000fd80008000000 */
.L_x_7567:
[----:B------:R-:W-:Y:S01]  /*4a00*/  USHF.R.S32.HI UR6, URZ, 0x1f, UR14 ;  /* 0x0000001f3f067899 */ /* 0x000fe2000801140e */
[----:B------:R-:W-:Y:S02]  /*4a10*/  CS2R R150, SRZ ;  /* 0x0000000000967805 */ /* 0x000fe4000001ff00 */
        /* <DEDUP_REMOVED lines=41> */
[----:B------:R-:W-:Y:S01]  /*4cb0*/  IMAD.MOV.U32 R151, RZ, RZ, RZ ;  /* 0x000000ffff977224 */ /* 0x000fe200078e00ff */
[----:B------:R-:W-:Y:S01]  /*4cc0*/  ULDC UR54, c[0x0][0x9e4] ;  /* 0x0002790000367ab9 */ /* 0x000fe20000000800 */
[----:B------:R-:W-:Y:S01]  /*4cd0*/  ULDC UR55, c[0x0][0x9dc] ;  /* 0x0002770000377ab9 */ /* 0x000fe20000000800 */
[----:B------:R-:W-:-:S05]  /*4ce0*/  ULDC UR56, c[0x0][0x9e0] ;  /* 0x0002780000387ab9 */ /* 0x000fca0000000800 */
.L_x_7589:
[----:B------:R-:W-:Y:S01]  /*4cf0*/  ISETP.NE.AND P2, PT, RZ, UR42, PT ;  /* 0x0000002aff007c0c */ /* 0x000fe2000bf45270 */
[----:B------:R-:W-:-:S04]  /*4d00*/  UISETP.NE.AND UP0, UPT, UR58, 0x1, UPT ;  /* 0x000000013a00788c */ /* 0x000fc8000bf05270 */
[----:B------:R-:W-:-:S04]  /*4d10*/  USEL UR46, URZ, 0x1, UP0 ;  /* 0x000000013f2e7887 */ /* 0x000fc80008000000 */
[----:B------:R-:W-:-:S04]  /*4d20*/  ULOP3.LUT UR46, UR59, UR46, URZ, 0x3c, !UPT ;  /* 0x0000002e3b2e7292 */ /* 0x000fc8000f8e3c3f */
[----:B------:R-:W-:Y:S08]  /*4d30*/  @P2 BRA `(.L_x_7571) ;  /* 0x0000000000382947 */ /* 0x000ff00003800000 */
[----:B------:R-:W-:Y:S05]  /*4d40*/  @!P0 BRA `(.L_x_7572) ;  /* 0x0000000000048947 */ /* 0x000fea0003800000 */
[----:B------:R-:W-:Y:S01]  /*4d50*/  BPT.TRAP 0x1 ;  /* 0x000000040000795c */ /* 0x000fe20000300000 */
.L_x_7572:
        /* <DEDUP_REMOVED lines=9> */
.L_x_7573:
[----:B-1----:R-:W-:Y:S05]  /*4df0*/  @P1 BRA `(.L_x_7571) ;  /* 0x0000000000081947 */ /* 0x002fea0003800000 */
[----:B------:R-:W1:Y:S02]  /*4e00*/  SYNCS.PHASECHK.TRANS64.TRYWAIT P1, [UR6+0x28830], R0 ;  /* 0x02883000ff0075a7 */ /* 0x000e640008020146 */
[----:B-1----:R-:W-:Y:S05]  /*4e10*/  @!P1 BRA `(.L_x_7574) ;  /* 0x000000f0005c9947 */ /* 0x002fea0003800000 */
.L_x_7571:
        /* <DEDUP_REMOVED lines=48> */
.L_x_7576:
[----:B------:R-:W-:Y:S01]  /*5120*/  ULEA UR6, UR58, UR41, 0x3 ;  /* 0x000000293a067291 */ /* 0x000fe2000f8e183f */
[----:B------:R-:W-:-:S05]  /*5130*/  IMAD.U32 R0, RZ, RZ, UR59 ;  /* 0x0000003bff007e24 */ /* 0x000fca000f8e00ff */
[----:B------:R-:W-:-:S04]  /*5140*/  SHF.L.U32 R0, R0, 0x1f, RZ ;  /* 0x0000001f00007819 */ /* 0x000fc800000006ff */
[----:B------:R0:W1:Y:S01]  /*5150*/  SYNCS.PHASECHK.TRANS64.TRYWAIT P1, [UR6+0x28850], R0 ;  /* 0x02885000ff0075a7 */ /* 0x0000620008020146 */
[----:B------:R-:W-:Y:S05]  /*5160*/  @!P0 BRA `(.L_x_7577) ;  /* 0x0000000000048947 */ /* 0x000fea0003800000 */
[----:B------:R-:W-:Y:S01]  /*5170*/  BPT.TRAP 0x1 ;  /* 0x000000040000795c */ /* 0x000fe20000300000 */
.L_x_7577:
[----:B-1----:R-:W-:Y:S05]  /*5180*/  @P1 BRA `(.L_x_7575) ;  /* 0x0000000000081947 */ /* 0x002fea0003800000 */
[----:B------:R-:W1:Y:S02]  /*5190*/  SYNCS.PHASECHK.TRANS64.TRYWAIT P1, [UR6+0x28850], R0 ;  /* 0x02885000ff0075a7 */ /* 0x000e640008020146 */
[----:B-1----:R-:W-:Y:S05]  /*51a0*/  @!P1 BRA `(.L_x_7578) ;  /* 0x000000ec00909947 */ /* 0x002fea0003800000 */
.L_x_7575:
        /* <DEDUP_REMOVED lines=49> */
.L_x_7579:
[----:B------:R-:W-:Y:S01]  /*54c0*/  UISETP.NE.AND UP1, UPT, UR50, URZ, UPT ;  /* 0x0000003f3200728c */ /* 0x000fe2000bf25270 */
[----:B0-----:R-:W-:Y:S01]  /*54d0*/  VIADD R0, R17, UR37 ;  /* 0x0000002511007c36 */ /* 0x001fe20008000000 */
[----:B------:R-:W0:Y:S01]  /*54e0*/  LDC R5, c[0x0][0x2f0] ;  /* 0x0000bc00ff057b82 */ /* 0x000e220000000800 */
[----:B------:R-:W-:Y:S01]  /*54f0*/  ULEA UR6, UR45, UR41, 0x3 ;  /* 0x000000292d067291 */ /* 0x000fe2000f8e183f */
[----:B------:R-:W-:Y:S01]  /*5500*/  IMAD.SHL.U32 R20, R10, 0x80, RZ ;  /* 0x000000800a147824 */ /* 0x000fe200078e00ff */
[----:B------:R-:W-:Y:S01]  /*5510*/  UISETP.NE.AND UP0, UPT, UR49, URZ, UPT ;  /* 0x0000003f3100728c */ /* 0x000fe2000bf05270 */
[----:B------:R-:W-:Y:S01]  /*5520*/  PLOP3.LUT P1, PT, PT, PT, UP1, 0x80, 0x0 ;  /* 0x000000000000781c */ /* 0x000fe20003f2f018 */
[----:B------:R-:W-:Y:S01]  /*5530*/  UIADD3 UR6, UR6, 0x28840, URZ ;  /* 0x0002884006067890 */ /* 0x000fe2000fffe03f */
[----:B------:R-:W-:Y:S02]  /*5540*/  PLOP3.LUT P2, PT, PT, PT, UP1, 0x80, 0x0 ;  /* 0x000000000000781c */ /* 0x000fe40003f4f018 */
[----:B------:R-:W1:Y:S01]  /*5550*/  LDC R6, c[0x0][0x288] ;  /* 0x0000a200ff067b82 */ /* 0x000e620000000800 */
[----:B------:R-:W-:Y:S01]  /*5560*/  @UP1 ULDC UR7, c[0x0][0x44c] ;  /* 0x0001130000071ab9 */ /* 0x000fe20000000800 */
[----:B------:R-:W-:Y:S01]  /*5570*/  IADD3 R7, -R20, 0x1, RZ ;  /* 0x0000000114077810 */ /* 0x000fe20007ffe1ff */
[----:B------:R-:W-:-:S06]  /*5580*/  UPRMT UR6, UR40, 0x654, UR6 ;  /* 0x0000065428067896 */ /* 0x000fcc0008000006 */
[----:B------:R-:W-:Y:S01]  /*5590*/  @P1 IMAD.HI.U32 R2, R0, UR7, RZ ;  /* 0x0000000700021c27 */ /* 0x000fe2000f8e00ff */
[----:B------:R-:W-:Y:S01]  /*55a0*/  @UP1 ULDC UR7, c[0x0][0x450] ;  /* 0x0001140000071ab9 */ /* 0x000fe20000000800 */
[----:B------:R-:W-:Y:S01]  /*55b0*/  PLOP3.LUT P1, PT, PT, PT, UP0, 0x40, 0x0 ;  /* 0x000000000000781c */ /* 0x000fe20003f2e808 */
[----:B------:R-:W-:Y:S01]  /*55c0*/  SYNCS.ARRIVE.TRANS64.RED.A1T0 RZ, [UR6], RZ ;  /* 0x000000ffffff79a7 */ /* 0x000fe20008100406 */
[----:B------:R-:W-:Y:S01]  /*55d0*/  ULOP3.LUT UR6, URZ, UR55, URZ, 0x33, !UPT ;  /* 0x000000373f067292 */ /* 0x000fe2000f8e333f */
[----:B------:R-:W-:Y:S01]  /*55e0*/  @P2 SHF.R.U32.HI R0, RZ, UR7, R2 ;  /* 0x00000007ff002c19 */ /* 0x000fe20008011602 */
[----:B------:R-:W-:-:S04]  /*55f0*/  IMAD R2, R16, -0x2, R7 ;  /* 0xfffffffe10027824 */ /* 0x000fc800078e0207 */
[----:B------:R-:W2:Y:S01]  /*5600*/  SHFL.IDX PT, R11, R0, RZ, 0x1c1f ;  /* 0x001c1fff000b7589 */ /* 0x000ea200000e0000 */
[----:B0-----:R-:W-:-:S04]  /*5610*/  IMAD R7, R5, UR43, R2 ;  /* 0x0000002b05077c24 */ /* 0x001fc8000f8e0202 */
[----:B-1----:R-:W-:-:S04]  /*5620*/  IMAD.IADD R7, R7, 0x1, -R6 ;  /* 0x0000000107077824 */ /* 0x002fc800078e0a06 */
[C---:B------:R-:W-:Y:S02]  /*5630*/  VIADD R152, R7.reuse, UR56 ;  /* 0x0000003807987c36 */ /* 0x040fe40008000000 */
[----:B------:R-:W-:Y:S02]  /*5640*/  VIADD R154, R7, UR6 ;  /* 0x00000006079a7c36 */ /* 0x000fe40008000000 */
[--C-:B--2---:R-:W-:Y:S02]  /*5650*/  IMAD.IADD R2, R152, 0x1, R11.reuse ;  /* 0x0000000198027824 */ /* 0x104fe400078e020b */
        /* <DEDUP_REMOVED lines=15> */
.L_x_7582:
[----:B------:R-:W-:-:S05]  /*5750*/  IMAD.U32 R11, RZ, RZ, UR54 ;  /* 0x00000036ff0b7e24 */ /* 0x000fca000f8e00ff */
[----:B------:R-:W-:-:S13]  /*5760*/  ISETP.NE.AND P1, PT, R11, 0x1, PT ;  /* 0x000000010b00780c */ /* 0x000fda0003f25270 */
[----:B------:R-:W0:Y:S02]  /*5770*/  @P1 LDC.64 R14, c[0x0][0x9e8] ;  /* 0x00027a00ff0e1b82 */ /* 0x000e240000000a00 */
[----:B0-----:R-:W-:-:S05]  /*5780*/  @P1 IMAD.HI.U32 R14, R7, R14, RZ ;  /* 0x0000000e070e1227 */ /* 0x001fca00078e00ff */
[----:B------:R-:W-:-:S07]  /*5790*/  @P1 SHF.R.U32.HI R7, RZ, R15, R14 ;  /* 0x0000000fff071219 */ /* 0x000fce000001160e */
.L_x_7583:
[----:B------:R-:W-:Y:S05]  /*57a0*/  BSYNC B0 ;  /* 0x0000000000007941 */ /* 0x000fea0003800000 */
.L_x_7581:
[----:B------:R-:W-:-:S04]  /*57b0*/  IMAD R7, R7, R11, -R20 ;  /* 0x0000000b07077224 */ /* 0x000fc800078e0a14 */
[----:B------:R-:W-:-:S05]  /*57c0*/  IMAD R7, R16, -0x2, R7 ;  /* 0xfffffffe10077824 */ /* 0x000fca00078e0207 */
[----:B------:R-:W-:Y:S02]  /*57d0*/  VIADDMNMX R2, R7, R11, R2, PT ;  /* 0x0000000b07027246 */ /* 0x000fe40003800102 */
[----:B------:R-:W-:-:S07]  /*57e0*/  VIMNMX R12, R12, R7, !PT ;  /* 0x000000070c0c7248 */ /* 0x000fce0007fe0100 */
.L_x_7580:
[----:B------:R-:W-:Y:S01]  /*57f0*/  ISETP.GT.AND P1, PT, R10, -0x1, PT ;  /* 0xffffffff0a00780c */ /* 0x000fe20003f24270 */
[----:B------:R-:W0:Y:S01]  /*5800*/  SHFL.IDX PT, R161, R0, 0x1, 0x1c1f ;  /* 0x003c1f0000a17f89 */ /* 0x000e2200000e0000 */
[----:B------:R-:W-:Y:S02]  /*5810*/  UISETP.NE.AND UP0, UPT, UR49, URZ, UPT ;  /* 0x0000003f3100728c */ /* 0x000fe4000bf05270 */
[C---:B------:R-:W-:Y:S02]  /*5820*/  ISETP.GT.AND P3, PT, R12.reuse, 0x8, P1 ;  /* 0x000000080c00780c */ /* 0x040fe40000f64270 */
[----:B------:R-:W-:Y:S02]  /*5830*/  ISETP.GT.AND P6, PT, R12, RZ, P1 ;  /* 0x000000ff0c00720c */ /* 0x000fe40000fc4270 */
[----:B------:R-:W-:Y:S02]  /*5840*/  ISETP.LT.OR P3, PT, R2, 0x9, P3 ;  /* 0x000000090200780c */ /* 0x000fe40001f61670 */
[----:B------:R-:W-:-:S02]  /*5850*/  ISETP.GT.AND P2, PT, R12, 0x1, P1 ;  /* 0x000000010c00780c */ /* 0x000fc40000f44270 */
[----:B------:R-:W-:Y:S02]  /*5860*/  FSEL R175, R28, -INF , !P3 ;  /* 0xff8000001caf7808 */ /* 0x000fe40005800000 */
[----:B------:R-:W-:Y:S02]  /*5870*/  ISETP.GT.AND P3, PT, R12, 0x19, P1 ;  /* 0x000000190c00780c */ /* 0x000fe40000f64270 */
[C---:B------:R-:W-:Y:S02]  /*5880*/  ISETP.LT.OR P6, PT, R2.reuse, 0x1, P6 ;  /* 0x000000010200780c */ /* 0x040fe400037c1670 */
[C---:B------:R-:W-:Y:S02]  /*5890*/  ISETP.LT.OR P2, PT, R2.reuse, 0x2, P2 ;  /* 0x000000020200780c */ /* 0x040fe40001741670 */
[----:B------:R-:W-:Y:S02]  /*58a0*/  ISETP.LT.OR P3, PT, R2, 0x1a, P3 ;  /* 0x0000001a0200780c */ /* 0x000fe40001f61670 */
[----:B------:R-:W-:-:S02]  /*58b0*/  ISETP.GT.AND P5, PT, R12, 0x9, P1 ;  /* 0x000000090c00780c */ /* 0x000fc40000fa4270 */
[----:B------:R-:W-:Y:S01]  /*58c0*/  FSEL R11, R24, -INF , !P6 ;  /* 0xff800000180b7808 */ /* 0x000fe20007000000 */
[----:B0-----:R-:W-:Y:S01]  /*58d0*/  IMAD.IADD R14, R154, 0x1, R161 ;  /* 0x000000019a0e7824 */ /* 0x001fe200078e02a1 */
[----:B------:R-:W-:Y:S02]  /*58e0*/  FSEL R173, R25, -INF , !P2 ;  /* 0xff80000019ad7808 */ /* 0x000fe40005000000 */
[C---:B------:R-:W-:Y:S02]  /*58f0*/  ISETP.GT.AND P4, PT, R12.reuse, 0x10, P1 ;  /* 0x000000100c00780c */ /* 0x040fe40000f84270 */
[C---:B------:R-:W-:Y:S02]  /*5900*/  ISETP.GT.AND P6, PT, R12.reuse, 0x11, P1 ;  /* 0x000000110c00780c */ /* 0x040fe40000fc4270 */
[----:B------:R-:W-:Y:S02]  /*5910*/  ISETP.GT.AND P2, PT, R12, 0x18, P1 ;  /* 0x000000180c00780c */ /* 0x000fe40000f44270 */
[----:B------:R-:W-:-:S02]  /*5920*/  FSEL R21, R37, -INF , !P3 ;  /* 0xff80000025157808 */ /* 0x000fc40005800000 */
[----:B------:R-:W-:Y:S02]  /*5930*/  ISETP.GT.AND P3, PT, R12, 0x30, P1 ;  /* 0x000000300c00780c */ /* 0x000fe40000f64270 */
[C---:B------:R-:W-:Y:S02]  /*5940*/  ISETP.LT.OR P5, PT, R2.reuse, 0xa, P5 ;  /* 0x0000000a0200780c */ /* 0x040fe40002fa1670 */
[C---:B------:R-:W-:Y:S02]  /*5950*/  ISETP.LT.OR P4, PT, R2.reuse, 0x11, P4 ;  /* 0x000000110200780c */ /* 0x040fe40002781670 */
[C---:B------:R-:W-:Y:S02]  /*5960*/  ISETP.LT.OR P6, PT, R2.reuse, 0x12, P6 ;  /* 0x000000120200780c */ /* 0x040fe400037c1670 */
[C---:B------:R-:W-:Y:S02]  /*5970*/  ISETP.LT.OR P2, PT, R2.reuse, 0x19, P2 ;  /* 0x000000190200780c */ /* 0x040fe40001741670 */
[----:B------:R-:W-:-:S02]  /*5980*/  ISETP.LT.OR P3, PT, R2, 0x31, P3 ;  /* 0x000000310200780c */ /* 0x000fc40001f61670 */
[----:B------:R-:W-:Y:S02]  /*5990*/  FSEL R13, R29, -INF , !P5 ;  /* 0xff8000001d0d7808 */ /* 0x000fe40006800000 */
[----:B------:R-:W-:Y:S02]  /*59a0*/  ISETP.GT.AND P5, PT, R12, 0x20, P1 ;  /* 0x000000200c00780c */ /* 0x000fe40000fa4270 */
[----:B------:R-:W-:Y:S02]  /*59b0*/  FSEL R177, R32, -INF , !P4 ;  /* 0xff80000020b17808 */ /* 0x000fe40006000000 */
[----:B------:R-:W-:Y:S02]  /*59c0*/  FSEL R15, R33, -INF , !P6 ;  /* 0xff800000210f7808 */ /* 0x000fe40007000000 */
[----:B------:R-:W-:Y:S02]  /*59d0*/  FSEL R179, R36, -INF , !P2 ;  /* 0xff80000024b37808 */ /* 0x000fe40005000000 */
[----:B------:R-:W-:-:S02]  /*59e0*/  ISETP.GT.AND P4, PT, R12, 0x21, P1 ;  /* 0x000000210c00780c */ /* 0x000fc40000f84270 */
[C---:B------:R-:W-:Y:S02]  /*59f0*/  ISETP.GT.AND P6, PT, R12.reuse, 0x28, P1 ;  /* 0x000000280c00780c */ /* 0x040fe40000fc4270 */
[----:B------:R-:W-:Y:S02]  /*5a00*/  ISETP.GT.AND P2, PT, R12, 0x29, P1 ;  /* 0x000000290c00780c */ /* 0x000fe40000f44270 */
        /* <DEDUP_REMOVED lines=8> */
[----:B------:R-:W-:Y:S02]  /*5a90*/  ISETP.GT.AND P5, PT, R12, 0x31, P1 ;  /* 0x000000310c00780c */ /* 0x000fe40000fa4270 */
[----:B------:R-:W-:-:S02]  /*5aa0*/  FSEL R167, R41, -INF , !P4 ;  /* 0xff80000029a77808 */ /* 0x000fc40006000000 */
[----:B------:R-:W-:Y:S02]  /*5ab0*/  FSEL R165, R44, -INF , !P6 ;  /* 0xff8000002ca57808 */ /* 0x000fe40007000000 */
        /* <DEDUP_REMOVED lines=12> */
[----:B------:R-:W-:Y:S02]  /*5b80*/  FSEL R153, R52, -INF , !P4 ;  /* 0xff80000034997808 */ /* 0x000fe40006000000 */
[----:B------:R-:W-:Y:S02]  /*5b90*/  FSEL R53, R53, -INF , !P6 ;  /* 0xff80000035357808 */ /* 0x000fe40007000000 */
[----:B------:R-:W-:Y:S02]  /*5ba0*/  FSEL R49, R56, -INF , !P2 ;  /* 0xff80000038317808 */ /* 0x000fe40005000000 */
[C---:B------:R-:W-:Y:S02]  /*5bb0*/  ISETP.GT.AND P5, PT, R12.reuse, 0x48, P1 ;  /* 0x000000480c00780c */ /* 0x040fe40000fa4270 */
        /* <DEDUP_REMOVED lines=31> */
[----:B------:R-:W-:Y:S01]  /*5db0*/  ISETP.GT.AND P2, PT, R12, 0x79, P1 ;  /* 0x000000790c00780c */ /* 0x000fe20000f44270 */
[----:B------:R-:W-:Y:S01]  /*5dc0*/  IMAD.IADD R12, R152, 0x1, R161 ;  /* 0x00000001980c7824 */ /* 0x000fe200078e02a1 */
        /* <DEDUP_REMOVED lines=22> */
.L_x_7586:
[----:B------:R-:W-:-:S05]  /*5f30*/  IMAD.U32 R2, RZ, RZ, UR54 ;  /* 0x00000036ff027e24 */ /* 0x000fca000f8e00ff */
[----:B------:R-:W-:-:S13]  /*5f40*/  ISETP.NE.AND P2, PT, R2, 0x1, PT ;  /* 0x000000010200780c */ /* 0x000fda0003f45270 */
[----:B------:R-:W0:Y:S02]  /*5f50*/  @P2 LDC.64 R162, c[0x0][0x9e8] ;  /* 0x00027a00ffa22b82 */ /* 0x000e240000000a00 */
[----:B0-----:R-:W-:-:S05]  /*5f60*/  @P2 IMAD.HI.U32 R0, R161, R162, RZ ;  /* 0x000000a2a1002227 */ /* 0x001fca00078e00ff */
[----:B------:R-:W-:-:S07]  /*5f70*/  @P2 SHF.R.U32.HI R161, RZ, R163, R0 ;  /* 0x000000a3ffa12219 */ /* 0x000fce0000011600 */
.L_x_7587:
[----:B------:R-:W-:Y:S05]  /*5f80*/  BSYNC B0 ;  /* 0x0000000000007941 */ /* 0x000fea0003800000 */
.L_x_7585:
[----:B------:R-:W-:-:S04]  /*5f90*/  IMAD R161, R161, R2, -R20 ;  /* 0x00000002a1a17224 */ /* 0x000fc800078e0a14 */
[----:B------:R-:W-:-:S05]  /*5fa0*/  IMAD R161, R16, -0x2, R161 ;  /* 0xfffffffe10a17824 */ /* 0x000fca00078e02a1 */
[----:B------:R-:W-:Y:S02]  /*5fb0*/  VIADDMNMX R12, R161, R2, R12, PT ;  /* 0x00000002a10c7246 */ /* 0x000fe4000380010c */
[----:B------:R-:W-:-:S07]  /*5fc0*/  VIMNMX R14, R14, R161, !PT ;  /* 0x000000a10e0e7248 */ /* 0x000fce0007fe0100 */
.L_x_7584:
[----:B------:R-:W-:Y:S02]  /*5fd0*/  FMNMX.FTZ R0, R11, R8, !PT ;  /* 0x000000080b007209 */ /* 0x000fe40007810000 */
[C---:B------:R-:W-:Y:S02]  /*5fe0*/  ISETP.GT.AND P6, PT, R14.reuse, 0x1, P1 ;  /* 0x000000010e00780c */ /* 0x040fe40000fc4270 */
        /* <DEDUP_REMOVED lines=11> */
[----:B------:R-:W-:Y:S02]  /*60a0*/  ISETP.GT.AND P5, PT, R14, 0x20, P1 ;  /* 0x000000200e00780c */ /* 0x000fe40000fa4270 */
[----:B------:R-:W-:Y:S02]  /*60b0*/  FMNMX.FTZ R0, R21, R0, !PT ;  /* 0x0000000015007209 */ /* 0x000fe40007810000 */
[----:B------:R-:W-:Y:S02]  /*60c0*/  ISETP.LT.OR P5, PT, R12, 0x21, P5 ;  /* 0x000000210c00780c */ /* 0x000fe40002fa1670 */
[----:B------:R-:W-:Y:S02]  /*60d0*/  FMNMX.FTZ R0, R171, R0, !PT ;  /* 0x00000000ab007209 */ /* 0x000fe40007810000 */
[----:B------:R-:W-:-:S02]  /*60e0*/  ISETP.GT.AND P3, PT, R14, 0x8, P1 ;  /* 0x000000080e00780c */ /* 0x000fc40000f64270 */
[----:B------:R-:W-:Y:S02]  /*60f0*/  FMNMX.FTZ R0, R167, R0, !PT ;  /* 0x00000000a7007209 */ /* 0x000fe40007810000 */
[----:B------:R-:W-:Y:S02]  /*6100*/  ISETP.GT.AND P4, PT, R14, 0x9, P1 ;  /* 0x000000090e00780c */ /* 0x000fe40000f84270 */
[----:B------:R-:W-:Y:S02]  /*6110*/  FMNMX.FTZ R0, R165, R0, !PT ;  /* 0x00000000a5007209 */ /* 0x000fe40007810000 */
[C---:B------:R-:W-:Y:S02]  /*6120*/  ISETP.LT.OR P3, PT, R12.reuse, 0x9, P3 ;  /* 0x000000090c00780c */ /* 0x040fe40001f61670 */
[----:B------:R-:W-:Y:S02]  /*6130*/  FMNMX.FTZ R0, R159, R0, !PT ;  /* 0x000000009f007209 */ /* 0x000fe40007810000 */
[----:B------:R-:W-:-:S02]  /*6140*/  ISETP.LT.OR P4, PT, R12, 0xa, P4 ;  /* 0x0000000a0c00780c */ /* 0x000fc40002781670 */
[----:B------:R-:W-:Y:S02]  /*6150*/  FMNMX.FTZ R0, R157, R0, !PT ;  /* 0x000000009d007209 */ /* 0x000fe40007810000 */
[----:B------:R-:W-:Y:S02]  /*6160*/  ISETP.GT.AND P2, PT, R14, 0x11, P1 ;  /* 0x000000110e00780c */ /* 0x000fe40000f44270 */
[----:B------:R-:W-:Y:S02]  /*6170*/  FMNMX.FTZ R0, R155, R0, !PT ;  /* 0x000000009b007209 */ /* 0x000fe40007810000 */
[----:B------:R-:W-:Y:S02]  /*6180*/  FSEL R31, R31, -INF , !P4 ;  /* 0xff8000001f1f7808 */ /* 0x000fe40006000000 */
        /* <DEDUP_REMOVED lines=16> */
[----:B------:R-:W-:Y:S02]  /*6290*/  FMNMX.FTZ R0, R29, R0, !PT ;  /* 0x000000001d007209 */ /* 0x000fe40007810000 */
[----:B------:R-:W-:Y:S02]  /*62a0*/  FSEL R43, R43, -INF , !P2 ;  /* 0xff8000002b2b7808 */ /* 0x000fe40005000000 */
[----:B------:R-:W-:Y:S02]  /*62b0*/  FMNMX.FTZ R0, R69, R0, !PT ;  /* 0x0000000045007209 */ /* 0x000fe40007810000 */
[----:B------:R-:W-:-:S02]  /*62c0*/  ISETP.GT.AND P2, PT, R14, 0x30, P1 ;  /* 0x000000300e00780c */ /* 0x000fc40000f44270 */
[----:B------:R-:W-:Y:S02]  /*62d0*/  FMNMX.FTZ R0, R33, R0, !PT ;  /* 0x0000000021007209 */ /* 0x000fe40007810000 */
[C---:B------:R-:W-:Y:S02]  /*62e0*/  ISETP.LT.OR P4, PT, R12.reuse, 0x2a, P4 ;  /* 0x0000002a0c00780c */ /* 0x040fe40002781670 */
        /* <DEDUP_REMOVED lines=13> */
[----:B------:R-:W0:Y:S01]  /*63c0*/  LDC R0, c[0x0][0x988] ;  /* 0x00026200ff007b82 */ /* 0x000e220000000800 */
[----:B------:R-:W-:Y:S02]  /*63d0*/  ISETP.LT.OR P2, PT, R12, 0x51, P2 ;  /* 0x000000510c00780c */ /* 0x000fe40001741670 */
[----:B------:R-:W1:Y:S02]  /*63e0*/  SHFL.BFLY PT, R161, R20, 0x2, 0x1f ;  /* 0x0c401f0014a17f89 */ /* 0x000e6400000e0000 */
[----:B-1----:R-:W-:-:S05]  /*63f0*/  FMNMX.FTZ R161, R20, R161, !PT ;  /* 0x000000a114a17209 */ /* 0x002fca0007810000 */
[----:B------:R-:W1:Y:S02]  /*6400*/  SHFL.BFLY PT, R2, R161, 0x1, 0x1f ;  /* 0x0c201f00a1027f89 */ /* 0x000e6400000e0000 */
[----:B-1----:R-:W-:Y:S02]  /*6410*/  FMNMX.FTZ R2, R161, R2, !PT ;  /* 0x00000002a1027209 */ /* 0x002fe40007810000 */
[----:B------:R-:W-:Y:S02]  /*6420*/  FSEL R161, R30, -INF , !P3 ;  /* 0xff8000001ea17808 */ /* 0x000fe40005800000 */
[C---:B------:R-:W-:Y:S01]  /*6430*/  FSETP.NEU.FTZ.AND P6, PT, R2.reuse, -INF , PT ;  /* 0xff8000000200780b */ /* 0x040fe20003fdd000 */
[----:B0-----:R-:W-:Y:S01]  /*6440*/  FMUL.FTZ R20, R2, R0 ;  /* 0x0000000002147220 */ /* 0x001fe20000410000 */
[----:B------:R-:W-:-:S04]  /*6450*/  ISETP.GT.AND P3, PT, R14, 0x18, P1 ;  /* 0x000000180e00780c */ /* 0x000fc80000f64270 */
[----:B------:R-:W-:Y:S02]  /*6460*/  FSEL R20, R20, RZ, P6 ;  /* 0x000000ff14147208 */ /* 0x000fe40003000000 */
[----:B------:R-:W-:-:S03]  /*6470*/  ISETP.LT.OR P3, PT, R12, 0x19, P3 ;  /* 0x000000190c00780c */ /* 0x000fc60001f61670 */
[-CC-:B------:R-:W-:Y:S01]  /*6480*/  FFMA.FTZ R180, R173, R0.reuse, -R20.reuse ;  /* 0x00000000adb47223 */ /* 0x180fe20000010814 */
[----:B------:R-:W-:Y:S01]  /*6490*/  FSEL R173, R42, -INF , !P5 ;  /* 0xff8000002aad7808 */ /* 0x000fe20006800000 */
[-CC-:B------:R-:W-:Y:S01]  /*64a0*/  FFMA.FTZ R182, R175, R0.reuse, -R20.reuse ;  /* 0x00000000afb67223 */ /* 0x180fe20000010814 */
[----:B------:R-:W-:Y:S01]  /*64b0*/  ISETP.GT.AND P5, PT, R14, RZ, P1 ;  /* 0x000000ff0e00720c */ /* 0x000fe20000fa4270 */
[-CC-:B------:R-:W-:Y:S01]  /*64c0*/  FFMA.FTZ R176, R177, R0.reuse, -R20.reuse ;  /* 0x00000000b1b07223 */ /* 0x180fe20000010814 */
[----:B------:R-:W-:Y:S01]  /*64d0*/  FSEL R169, R38, -INF , !P3 ;  /* 0xff80000026a97808 */ /* 0x000fe20005800000 */
[-CC-:B------:R-:W-:Y:S01]  /*64e0*/  FFMA.FTZ R178, R179, R0.reuse, -R20.reuse ;  /* 0x00000000b3b27223 */ /* 0x180fe20000010814 */
[----:B------:R-:W-:Y:S01]  /*64f0*/  ISETP.LT.OR P5, PT, R12, 0x1, P5 ;  /* 0x000000010c00780c */ /* 0x000fe20002fa1670 */
[-CC-:B------:R-:W-:Y:S01]  /*6500*/  FFMA.FTZ R172, R171, R0.reuse, -R20.reuse ;  /* 0x00000000abac7223 */ /* 0x180fe20000010814 */
[----:B------:R-:W-:Y:S01]  /*6510*/  ISETP.GT.AND P3, PT, R14, 0x28, P1 ;  /* 0x000000280e00780c */ /* 0x000fe20000f64270 */
[-CC-:B------:R-:W-:Y:S01]  /*6520*/  FFMA.FTZ R174, R165, R0.reuse, -R20.reuse ;  /* 0x00000000a5ae7223 */ /* 0x180fe20000010814 */
[----:B------:R-:W-:Y:S01]  /*6530*/  FSEL R26, R26, -INF , !P5 ;  /* 0xff8000001a1a7808 */ /* 0x000fe20006800000 */
[-CC-:B------:R-:W-:Y:S01]  /*6540*/  FFMA.FTZ R168, R157, R0.reuse, -R20.reuse ;  /* 0x000000009da87223 */ /* 0x180fe20000010814 */
[----:B------:R-:W-:Y:S01]  /*6550*/  ISETP.LT.OR P3, PT, R12, 0x29, P3 ;  /* 0x000000290c00780c */ /* 0x000fe20001f61670 */
[-CC-:B------:R-:W-:Y:S01]  /*6560*/  FFMA.FTZ R170, R153, R0.reuse, -R20.reuse ;  /* 0x0000000099aa7223 */ /* 0x180fe20000010814 */
[----:B------:R-:W-:Y:S01]  /*6570*/  FMNMX.FTZ R24, R26, R9, !PT ;  /* 0x000000091a187209 */ /* 0x000fe20007810000 */
[-CC-:B------:R-:W-:Y:S01]  /*6580*/  FFMA.FTZ R164, R49, R0.reuse, -R20.reuse ;  /* 0x0000000031a47223 */ /* 0x180fe20000010814 */
[----:B------:R-:W-:Y:S01]  /*6590*/  FSEL R175, R46, -INF , !P3 ;  /* 0xff8000002eaf7808 */ /* 0x000fe20005800000 */
[--C-:B------:R-:W-:Y:S01]  /*65a0*/  FFMA.FTZ R49, R57, R0, -R20.reuse ;  /* 0x0000000039317223 */ /* 0x100fe20000010814 */
[----:B------:R-:W-:Y:S01]  /*65b0*/  FMNMX.FTZ R24, R27, R24, !PT ;  /* 0x000000181b187209 */ /* 0x000fe20007810000 */
[-CC-:B------:R-:W-:Y:S01]  /*65c0*/  FFMA.FTZ R166, R37, R0.reuse, -R20.reuse ;  /* 0x0000000025a67223 */ /* 0x180fe20000010814 */
[C---:B------:R-:W-:Y:S01]  /*65d0*/  ISETP.GT.AND P3, PT, R14.reuse, 0x31, P1 ;  /* 0x000000310e00780c */ /* 0x040fe20000f64270 */
[--C-:B------:R-:W-:Y:S01]  /*65e0*/  FFMA.FTZ R37, R61, R0, -R20.reuse ;  /* 0x000000003d257223 */ /* 0x100fe20000010814 */
[----:B------:R-:W-:Y:S01]  /*65f0*/  FMNMX.FTZ R24, R161, R24, !PT ;  /* 0x00000018a1187209 */ /* 0x000fe20007810000 */
[-CC-:B------:R-:W-:Y:S01]  /*6600*/  FFMA.FTZ R158, R7, R0.reuse, -R20.reuse ;  /* 0x00000000079e7223 */ /* 0x180fe20000010814 */
[----:B------:R-:W-:Y:S01]  /*6610*/  FSEL R177, R47, -INF , !P4 ;  /* 0xff8000002fb17808 */ /* 0x000fe20006000000 */
[--C-:B------:R-:W-:Y:S01]  /*6620*/  FFMA.FTZ R47, R167, R0, -R20.reuse ;  /* 0x00000000a72f7223 */ /* 0x100fe20000010814 */
[----:B------:R-:W-:Y:S01]  /*6630*/  FMNMX.FTZ R24, R31, R24, !PT ;  /* 0x000000181f187209 */ /* 0x000fe20007810000 */
[-CC-:B------:R-:W-:Y:S01]  /*6640*/  FFMA.FTZ R160, R25, R0.reuse, -R20.reuse ;  /* 0x0000000019a07223 */ /* 0x180fe20000010814 */
[----:B------:R-:W-:Y:S01]  /*6650*/  ISETP.GT.AND P5, PT, R14, 0x38, P1 ;  /* 0x000000380e00780c */ /* 0x000fe20000fa4270 */
[--C-:B------:R-:W-:Y:S01]  /*6660*/  FFMA.FTZ R25, R65, R0, -R20.reuse ;  /* 0x0000000041197223 */ /* 0x100fe20000010814 */
[----:B------:R-:W-:Y:S01]  /*6670*/  FMNMX.FTZ R24, R163, R24, !PT ;  /* 0x00000018a3187209 */ /* 0x000fe20007810000 */
[-CC-:B------:R-:W-:Y:S01]  /*6680*/  FFMA.FTZ R11, R11, R0.reuse, -R20.reuse ;  /* 0x000000000b0b7223 */ /* 0x180fe20000010814 */
[----:B------:R-:W-:Y:S01]  /*6690*/  ISETP.LT.OR P3, PT, R12, 0x32, P3 ;  /* 0x000000320c00780c */ /* 0x000fe20001f61670 */
[--C-:B------:R-:W-:Y:S01]  /*66a0*/  FFMA.FTZ R162, R29, R0, -R20.reuse ;  /* 0x000000001da27223 */ /* 0x100fe20000010814 */
[----:B------:R-:W-:Y:S01]  /*66b0*/  FMNMX.FTZ R24, R35, R24, !PT ;  /* 0x0000001823187209 */ /* 0x000fe20007810000 */
[--C-:B------:R-:W-:Y:S01]  /*66c0*/  FFMA.FTZ R156, R33, R0, -R20.reuse ;  /* 0x00000000219c7223 */ /* 0x100fe20000010814 */
[----:B------:R-:W-:Y:S01]  /*66d0*/  ISETP.GT.AND P4, PT, R14, 0x39, P1 ;  /* 0x000000390e00780c */ /* 0x000fe20000f84270 */
[----:B------:R-:W-:Y:S01]  /*66e0*/  MUFU.EX2 R11, R11 ;  /* 0x0000000b000b7308 */ /* 0x000fe20000000800 */
[----:B------:R-:W-:Y:S01]  /*66f0*/  FMNMX.FTZ R24, R169, R24, !PT ;  /* 0x00000018a9187209 */ /* 0x000fe20007810000 */
[-CC-:B------:R-:W-:Y:S01]  /*6700*/  FFMA.FTZ R152, R45, R0.reuse, -R20.reuse ;  /* 0x000000002d987223 */ /* 0x180fe20000010814 */
        /* <DEDUP_REMOVED lines=13> */
[--C-:B------:R-:W-:Y:S01]  /*67e0*/  FFMA.FTZ R33, R73, R0, -R20.reuse ;  /* 0x0000000049217223 */ /* 0x100fe20000010814 */
[----:B------:R-:W-:Y:S01]  /*67f0*/  FMNMX.FTZ R24, R175, R24, !PT ;  /* 0x00000018af187209 */ /* 0x000fe20007810000 */
[-CC-:B------:R-:W-:Y:S01]  /*6800*/  FFMA.FTZ R45, R81, R0.reuse, -R20.reuse ;  /* 0x00000000512d7223 */ /* 0x180fe20000010814 */
[----:B------:R-:W-:Y:S01]  /*6810*/  ISETP.GT.AND P3, PT, R14, 0x41, P1 ;  /* 0x000000410e00780c */ /* 0x000fe20000f64270 */
[--C-:B------:R-:W-:Y:S01]  /*6820*/  FFMA.FTZ R41, R85, R0, -R20.reuse ;  /* 0x0000000055297223 */ /* 0x100fe20000010814 */
[----:B------:R-:W-:Y:S01]  /*6830*/  FMNMX.FTZ R24, R177, R24, !PT ;  /* 0x00000018b1187209 */ /* 0x000fe20007810000 */
[----:B------:R-:W-:Y:S01]  /*6840*/  MUFU.EX2 R180, R180 ;  /* 0x000000b400b47308 */ /* 0x000fe20000000800 */
[----:B------:R-:W-:Y:S01]  /*6850*/  FSEL R183, R55, -INF , !P4 ;  /* 0xff80000037b77808 */ /* 0x000fe20006000000 */
[----:B------:R-:W-:Y:S01]  /*6860*/  FFMA.FTZ R55, R159, R0, -R20 ;  /* 0x000000009f377223 */ /* 0x000fe20000010814 */
[----:B------:R-:W-:-:S02]  /*6870*/  FMNMX.FTZ R24, R181, R24, !PT ;  /* 0x00000018b5187209 */ /* 0x000fc40007810000 */
[----:B------:R-:W-:Y:S02]  /*6880*/  ISETP.GT.AND P5, PT, R14, 0x48, P1 ;  /* 0x000000480e00780c */ /* 0x000fe40000fa4270 */
[----:B------:R-:W-:Y:S01]  /*6890*/  FMNMX.FTZ R24, R51, R24, !PT ;  /* 0x0000001833187209 */ /* 0x000fe20007810000 */
[----:B------:R-:W-:Y:S01]  /*68a0*/  MUFU.EX2 R182, R182 ;  /* 0x000000b600b67308 */ /* 0x000fe20000000800 */
[----:B------:R-:W-:Y:S02]  /*68b0*/  ISETP.LT.OR P3, PT, R12, 0x42, P3 ;  /* 0x000000420c00780c */ /* 0x000fe40001f61670 */
[----:B------:R-:W-:Y:S02]  /*68c0*/  FMNMX.FTZ R24, R179, R24, !PT ;  /* 0x00000018b3187209 */ /* 0x000fe40007810000 */
[----:B------:R-:W-:Y:S02]  /*68d0*/  ISETP.GT.AND P4, PT, R14, 0x49, P1 ;  /* 0x000000490e00780c */ /* 0x000fe40000f84270 */
[----:B------:R-:W-:Y:S01]  /*68e0*/  FMNMX.FTZ R24, R183, R24, !PT ;  /* 0x00000018b7187209 */ /* 0x000fe20007810000 */
[----:B------:R-:W-:Y:S01]  /*68f0*/  MUFU.EX2 R13, R13 ;  /* 0x0000000d000d7308 */ /* 0x000fe20000000800 */
[----:B------:R-:W-:-:S02]  /*6900*/  ISETP.LT.OR P5, PT, R12, 0x49, P5 ;  /* 0x000000490c00780c */ /* 0x000fc40002fa1670 */
[----:B------:R-:W-:Y:S01]  /*6910*/  FSEL R171, R59, -INF , !P3 ;  /* 0xff8000003bab7808 */ /* 0x000fe20005800000 */
[----:B------:R-:W-:Y:S01]  /*6920*/  FFMA.FTZ R59, R155, R0, -R20 ;  /* 0x000000009b3b7223 */ /* 0x000fe20000010814 */
[----:B------:R-:W-:Y:S02]  /*6930*/  FMNMX.FTZ R24, R193, R24, !PT ;  /* 0x00000018c1187209 */ /* 0x000fe40007810000 */
[----:B------:R-:W-:Y:S01]  /*6940*/  FSEL R167, R62, -INF , !P5 ;  /* 0xff8000003ea77808 */ /* 0x000fe20006800000 */
[----:B------:R-:W-:Y:S01]  /*6950*/  MUFU.EX2 R176, R176 ;  /* 0x000000b000b07308 */ /* 0x000fe20000000800 */
[----:B------:R-:W-:Y:S02]  /*6960*/  ISETP.LT.OR P4, PT, R12, 0x4a, P4 ;  /* 0x0000004a0c00780c */ /* 0x000fe40002781670 */
[----:B------:R-:W-:Y:S02]  /*6970*/  FMNMX.FTZ R24, R171, R24, !PT ;  /* 0x00000018ab187209 */ /* 0x000fe40007810000 */
[----:B------:R-:W-:-:S02]  /*6980*/  ISETP.GT.AND P3, PT, R14, 0x51, P1 ;  /* 0x000000510e00780c */ /* 0x000fc40000f64270 */
[----:B------:R-:W-:Y:S01]  /*6990*/  FSEL R63, R63, -INF , !P4 ;  /* 0xff8000003f3f7808 */ /* 0x000fe20006000000 */
[----:B------:R-:W-:Y:S01]  /*69a0*/  MUFU.EX2 R15, R15 ;  /* 0x0000000f000f7308 */ /* 0x000fe20000000800 */
[----:B------:R-:W-:Y:S02]  /*69b0*/  FMNMX.FTZ R24, R167, R24, !PT ;  /* 0x00000018a7187209 */ /* 0x000fe40007810000 */
[----:B------:R-:W-:Y:S02]  /*69c0*/  ISETP.GT.AND P5, PT, R14, 0x58, P1 ;  /* 0x000000580e00780c */ /* 0x000fe40000fa4270 */
[----:B------:R-:W-:Y:S02]  /*69d0*/  FSEL R165, R66, -INF , !P2 ;  /* 0xff80000042a57808 */ /* 0x000fe40005000000 */
[----:B------:R-:W-:Y:S01]  /*69e0*/  ISETP.LT.OR P3, PT, R12, 0x52, P3 ;  /* 0x000000520c00780c */ /* 0x000fe20001f61670 */
[----:B------:R-:W-:Y:S01]  /*69f0*/  MUFU.EX2 R178, R178 ;  /* 0x000000b200b27308 */ /* 0x000fe20000000800 */
[----:B------:R-:W-:-:S02]  /*6a00*/  FMNMX.FTZ R24, R63, R24, !PT ;  /* 0x000000183f187209 */ /* 0x000fc40007810000 */
[----:B------:R-:W-:Y:S02]  /*6a10*/  ISETP.GT.AND P4, PT, R14, 0x59, P1 ;  /* 0x000000590e00780c */ /* 0x000fe40000f84270 */
[----:B------:R-:W-:Y:S02]  /*6a20*/  ISETP.LT.OR P5, PT, R12, 0x59, P5 ;  /* 0x000000590c00780c */ /* 0x000fe40002fa1670 */
[----:B------:R-:W-:Y:S01]  /*6a30*/  FSEL R67, R67, -INF , !P3 ;  /* 0xff80000043437808 */ /* 0x000fe20005800000 */
[----:B------:R-:W-:Y:S01]  /*6a40*/  MUFU.EX2 R21, R21 ;  /* 0x0000001500157308 */ /* 0x000fe20000000800 */
[----:B------:R-:W-:Y:S02]  /*6a50*/  FMNMX.FTZ R24, R165, R24, !PT ;  /* 0x00000018a5187209 */ /* 0x000fe40007810000 */
[----:B------:R-:W-:Y:S02]  /*6a60*/  ISETP.GT.AND P2, PT, R14, 0x60, P1 ;  /* 0x000000600e00780c */ /* 0x000fe40000f44270 */
[----:B------:R-:W-:-:S02]  /*6a70*/  FSEL R157, R70, -INF , !P5 ;  /* 0xff800000469d7808 */ /* 0x000fc40006800000 */
[----:B------:R-:W-:Y:S01]  /*6a80*/  ISETP.LT.OR P4, PT, R12, 0x5a, P4 ;  /* 0x0000005a0c00780c */ /* 0x000fe20002781670 */
[----:B------:R-:W-:Y:S01]  /*6a90*/  MUFU.EX2 R172, R172 ;  /* 0x000000ac00ac7308 */ /* 0x000fe20000000800 */
[----:B------:R-:W-:Y:S02]  /*6aa0*/  FMNMX.FTZ R24, R67, R24, !PT ;  /* 0x0000001843187209 */ /* 0x000fe40007810000 */
[----:B------:R-:W-:Y:S02]  /*6ab0*/  ISETP.GT.AND P3, PT, R14, 0x61, P1 ;  /* 0x000000610e00780c */ /* 0x000fe40000f64270 */
[----:B------:R-:W-:Y:S02]  /*6ac0*/  ISETP.LT.OR P2, PT, R12, 0x61, P2 ;  /* 0x000000610c00780c */ /* 0x000fe40001741670 */
[----:B------:R-:W-:Y:S01]  /*6ad0*/  FSEL R71, R71, -INF , !P4 ;  /* 0xff80000047477808 */ /* 0x000fe20006000000 */
[----:B------:R-:W-:Y:S01]  /*6ae0*/  MUFU.EX2 R47, R47 ;  /* 0x0000002f002f7308 */ /* 0x000fe20000000800 */
[----:B------:R-:W-:-:S02]  /*6af0*/  FMNMX.FTZ R24, R157, R24, !PT ;  /* 0x000000189d187209 */ /* 0x000fc40007810000 */
[----:B------:R-:W-:Y:S02]  /*6b00*/  ISETP.GT.AND P5, PT, R14, 0x68, P1 ;  /* 0x000000680e00780c */ /* 0x000fe40000fa4270 */
[----:B------:R-:W-:Y:S02]  /*6b10*/  FSEL R155, R74, -INF , !P2 ;  /* 0xff8000004a9b7808 */ /* 0x000fe40005000000 */
[----:B------:R-:W-:Y:S01]  /*6b20*/  ISETP.LT.OR P3, PT, R12, 0x62, P3 ;  /* 0x000000620c00780c */ /* 0x000fe20001f61670 */
[----:B------:R-:W-:Y:S01]  /*6b30*/  MUFU.EX2 R174, R174 ;  /* 0x000000ae00ae7308 */ /* 0x000fe20000000800 */
[----:B------:R-:W-:Y:S02]  /*6b40*/  FMNMX.FTZ R24, R71, R24, !PT ;  /* 0x0000001847187209 */ /* 0x000fe40007810000 */
[----:B------:R-:W-:Y:S02]  /*6b50*/  ISETP.GT.AND P4, PT, R14, 0x69, P1 ;  /* 0x000000690e00780c */ /* 0x000fe40000f84270 */
[----:B------:R-:W-:-:S02]  /*6b60*/  ISETP.LT.OR P5, PT, R12, 0x69, P5 ;  /* 0x000000690c00780c */ /* 0x000fc40002fa1670 */
        /* <DEDUP_REMOVED lines=19> */
[----:B------:R-:W-:Y:S02]  /*6ca0*/  ISETP.LT.OR P5, PT, R12, 0x79, P5 ;  /* 0x000000790c00780c */ /* 0x000fe40002fa1670 */
[----:B------:R-:W-:Y:S01]  /*6cb0*/  FSEL R83, R83, -INF , !P3 ;  /* 0xff80000053537808 */ /* 0x000fe20005800000 */
[----:B------:R-:W-:Y:S01]  /*6cc0*/  MUFU.EX2 R53, R53 ;  /* 0x0000003500357308 */ /* 0x000fe20000000800 */
[----:B------:R-:W-:-:S02]  /*6cd0*/  FMNMX.FTZ R24, R159, R24, !PT ;  /* 0x000000189f187209 */ /* 0x000fc40007810000 */
[----:B------:R-:W-:Y:S02]  /*6ce0*/  ISETP.LT.OR P1, PT, R12, 0x7a, P1 ;  /* 0x0000007a0c00780c */ /* 0x000fe40000f21670 */
[----:B------:R-:W-:Y:S02]  /*6cf0*/  FSEL R195, R86, -INF , !P5 ;  /* 0xff80000056c37808 */ /* 0x000fe40006800000 */
[----:B------:R-:W-:Y:S01]  /*6d00*/  FMNMX.FTZ R24, R83, R24, !PT ;  /* 0x0000001853187209 */ /* 0x000fe20007810000 */
[----:B------:R-:W-:Y:S01]  /*6d10*/  MUFU.EX2 R164, R164 ;  /* 0x000000a400a47308 */ /* 0x000fe20000000800 */
[----:B------:R-:W-:Y:S02]  /*6d20*/  FSEL R87, R87, -INF , !P1 ;  /* 0xff80000057577808 */ /* 0x000fe40004800000 */
[----:B------:R-:W-:Y:S02]  /*6d30*/  FMNMX.FTZ R24, R195, R24, !PT ;  /* 0x00000018c3187209 */ /* 0x000fe40007810000 */
[----:B------:R-:W-:-:S02]  /*6d40*/  FSEL R65, R2, RZ, P6 ;  /* 0x000000ff02417208 */ /* 0x000fc40003000000 */
[----:B------:R-:W-:Y:S01]  /*6d50*/  FMNMX.FTZ R24, R87, R24, !PT ;  /* 0x0000001857187209 */ /* 0x000fe20007810000 */
[----:B------:R-:W-:Y:S02]  /*6d60*/  MUFU.EX2 R49, R49 ;  /* 0x0000003100317308 */ /* 0x000fe40000000800 */
[----:B------:R-:W-:Y:S02]  /*6d70*/  FADD.FTZ R65, -R65, R8 ;  /* 0x0000000841417221 */ /* 0x000fe40000010100 */
[----:B------:R-:W0:Y:S02]  /*6d80*/  SHFL.BFLY PT, R57, R24, 0x2, 0x1f ;  /* 0x0c401f0018397f89 */ /* 0x000e2400000e0000 */
[-C--:B------:R-:W-:Y:S02]  /*6d90*/  FMUL.FTZ R8, R65, R0.reuse ;  /* 0x0000000041087220 */ /* 0x080fe40000410000 */
[----:B------:R-:W-:Y:S08]  /*6da0*/  MUFU.EX2 R166, R166 ;  /* 0x000000a600a67308 */ /* 0x000ff00000000800 */
[----:B------:R-:W1:Y:S08]  /*6db0*/  MUFU.EX2 R8, R8 ;  /* 0x0000000800087308 */ /* 0x000e700000000800 */
        /* <DEDUP_REMOVED lines=9> */
[----:B-1----:R-:W-:-:S03]  /*6e50*/  FFMA.FTZ R61, R8, R4, R11 ;  /* 0x00000004083d7223 */ /* 0x002fc6000001000b */
[C---:B------:R-:W-:Y:S01]  /*6e60*/  FSETP.NEU.FTZ.AND P1, PT, R7.reuse, -INF , PT ;  /* 0xff8000000700780b */ /* 0x040fe20003f3d000 */
[C---:B------:R-:W-:Y:S01]  /*6e70*/  FMUL.FTZ R12, R7.reuse, R0 ;  /* 0x00000000070c7220 */ /* 0x040fe20000410000 */
[----:B------:R-:W-:Y:S01]  /*6e80*/  FADD.FTZ R61, R180, R61 ;  /* 0x0000003db43d7221 */ /* 0x000fe20000010000 */
[----:B------:R-:W-:Y:S01]  /*6e90*/  MUFU.EX2 R156, R156 ;  /* 0x0000009c009c7308 */ /* 0x000fe20000000800 */
[----:B------:R-:W-:Y:S02]  /*6ea0*/  FSEL R34, R7, RZ, P1 ;  /* 0x000000ff07227208 */ /* 0x000fe40000800000 */
[----:B------:R-:W-:-:S03]  /*6eb0*/  FSEL R12, R12, RZ, P1 ;  /* 0x000000ff0c0c7208 */ /* 0x000fc60000800000 */
[----:B------:R-:W-:Y:S02]  /*6ec0*/  FADD.FTZ R9, -R34, R9 ;  /* 0x0000000922097221 */ /* 0x000fe40000010100 */
[-CC-:B------:R-:W-:Y:S01]  /*6ed0*/  FFMA.FTZ R14, R26, R0.reuse, -R12.reuse ;  /* 0x000000001a0e7223 */ /* 0x180fe2000001080c */
[-CC-:B------:R-:W-:Y:S01]  /*6ee0*/  FFMA.FTZ R27, R27, R0.reuse, -R12.reuse ;  /* 0x000000001b1b7223 */ /* 0x180fe2000001080c */
[-C--:B------:R-:W-:Y:S01]  /*6ef0*/  FMUL.FTZ R9, R9, R0.reuse ;  /* 0x0000000009097220 */ /* 0x080fe20000410000 */
        /* <DEDUP_REMOVED lines=26> */
[-C--:B------:R-:W-:Y:S01]  /*70a0*/  FFMA.FTZ R79, R79, R0.reuse, -R12 ;  /* 0x000000004f4f7223 */ /* 0x080fe2000001080c */
[----:B------:R-:W2:Y:S01]  /*70b0*/  MUFU.EX2 R20, R20 ;  /* 0x0000001400147308 */ /* 0x000ea20000000800 */
[----:B0-----:R-:W-:Y:S01]  /*70c0*/  FFMA.FTZ R4, R9, R3, R14 ;  /* 0x0000000309047223 */ /* 0x001fe2000001000e */
[-CC-:B------:R-:W-:Y:S01]  /*70d0*/  FFMA.FTZ R159, R159, R0.reuse, -R12.reuse ;  /* 0x000000009f9f7223 */ /* 0x180fe2000001080c */
[-CC-:B------:R-:W-:Y:S01]  /*70e0*/  FFMA.FTZ R83, R83, R0.reuse, -R12.reuse ;  /* 0x0000000053537223 */ /* 0x180fe2000001080c */
[----:B------:R-:W-:-:S04]  /*70f0*/  FFMA.FTZ R195, R195, R0, -R12 ;  /* 0x00000000c3c37223 */ /* 0x000fc8000001080c */
[----:B------:R-:W0:Y:S01]  /*7100*/  MUFU.EX2 R31, R31 ;  /* 0x0000001f001f7308 */ /* 0x000e220000000800 */
[----:B-1----:R-:W-:Y:S01]  /*7110*/  FADD.FTZ R3, R27, R4 ;  /* 0x000000041b037221 */ /* 0x002fe20000010000 */
[----:B------:R-:W-:-:S06]  /*7120*/  FADD.FTZ R4, R182, R61 ;  /* 0x0000003db6047221 */ /* 0x000fcc0000010000 */
        /* <DEDUP_REMOVED lines=14> */
[----:B------:R-:W-:-:S06]  /*7210*/  FFMA.FTZ R40, R67, R0, -R12 ;  /* 0x0000000043287223 */ /* 0x000fcc000001080c */
        /* <DEDUP_REMOVED lines=10> */
[----:B------:R-:W-:Y:S01]  /*72c0*/  FADD.FTZ R61, R59, R44 ;  /* 0x0000002c3b3d7221 */ /* 0x000fe20000010000 */
[-CC-:B------:R-:W-:Y:S01]  /*72d0*/  FFMA.FTZ R42, R71, R0.reuse, -R12.reuse ;  /* 0x00000000472a7223 */ /* 0x180fe2000001080c */
[----:B------:R-:W-:-:S04]  /*72e0*/  FFMA.FTZ R12, R87, R0, -R12 ;  /* 0x00000000570c7223 */ /* 0x000fc8000001080c */
        /* <DEDUP_REMOVED lines=8> */
[----:B------:R-:W-:-:S06]  /*7370*/  FADD.FTZ R4, R170, R61 ;  /* 0x0000003daa047221 */ /* 0x000fcc0000010000 */
        /* <DEDUP_REMOVED lines=62> */
.L_x_7588:
[----:B------:R-:W-:Y:S01]  /*7760*/  ULEA UR6, UR58, UR41, 0x3 ;  /* 0x000000293a067291 */ /* 0x000fe2000f8e183f */
[----:B------:R-:W-:Y:S01]  /*7770*/  ISETP.GT.AND P1, PT, R10, UR57, PT ;  /* 0x000000390a007c0c */ /* 0x000fe2000bf24270 */
[----:B------:R-:W-:Y:S01]  /*7780*/  UMOV UR59, UR46 ;  /* 0x0000002e003b7c82 */ /* 0x000fe20008000000 */
[----:B------:R-:W-:Y:S01]  /*7790*/  UMOV UR58, UR45 ;  /* 0x0000002d003a7c82 */ /* 0x000fe20008000000 */
[----:B------:R-:W-:Y:S01]  /*77a0*/  UIADD3 UR6, UR6, 0x28860, URZ ;  /* 0x0002886006067890 */ /* 0x000fe2000fffe03f */
[----:B------:R-:W-:Y:S01]  /*77b0*/  F2FP.BF16.F32.PACK_AB R159, R79, R153 ;  /* 0x000000994f9f723e */ /* 0x000fe200000010ff */
[-C--:B------:R-:W-:Y:S01]  /*77c0*/  FMUL.FTZ R88, R88, R8.reuse ;  /* 0x0000000858587220 */ /* 0x080fe20000410000 */
[-C--:B------:R-:W-:Y:S01]  /*77d0*/  FMUL.FTZ R89, R89, R8.reuse ;  /* 0x0000000859597220 */ /* 0x080fe20000410000 */
[----:B------:R-:W-:Y:S01]  /*77e0*/  UPRMT UR6, UR40, 0x654, UR6 ;  /* 0x0000065428067896 */ /* 0x000fe20008000006 */
        /* <DEDUP_REMOVED lines=97> */
[----:B------:R-:W-:Y:S06]  /*7e00*/  @P1 BRA `(.L_x_7589) ;  /* 0xffffffcc00b81947 */ /* 0x000fec000383ffff */
.L_x_7570:
        /* <DEDUP_REMOVED lines=23> */
.L_x_7591:
[----:B------:R-:W0:Y:S02]  /*7f80*/  LDC R12, c[0x0][0x9e4] ;  /* 0x00027900ff0c7b82 */ /* 0x000e240000000800 */
[----:B0-----:R-:W-:-:S13]  /*7f90*/  ISETP.NE.AND P1, PT, R12, 0x1, PT ;  /* 0x000000010c00780c */ /* 0x001fda0003f25270 */
[----:B------:R-:W0:Y:S02]  /*7fa0*/  @P1 LDC.64 R8, c[0x0][0x9e8] ;  /* 0x00027a00ff081b82 */ /* 0x000e240000000a00 */
[----:B0-----:R-:W-:-:S05]  /*7fb0*/  @P1 IMAD.HI.U32 R8, R5, R8, RZ ;  /* 0x0000000805081227 */ /* 0x001fca00078e00ff */
[----:B------:R-:W-:-:S07]  /*7fc0*/  @P1 SHF.R.U32.HI R5, RZ, R9, R8 ;  /* 0x00000009ff051219 */ /* 0x000fce0000011608 */
.L_x_7592:
[----:B------:R-:W-:-:S05]  /*7fd0*/  IMAD R5, R5, R12, RZ ;  /* 0x0000000c05057224 */ /* 0x000fca00078e02ff */
[----:B------:R-:W-:-:S07]  /*7fe0*/  VIMNMX R6, R6, R5, !PT ;  /* 0x0000000506067248 */ /* 0x000fce0007fe0100 */
.L_x_7590:
[----:B------:R-:W-:-:S05]  /*7ff0*/  VIADD R6, R6, 0x7f ;  /* 0x0000007f06067836 */ /* 0x000fca0000000000 */
        /* <DEDUP_REMOVED lines=10> */
[----:B------:R-:W-:-:S07]  /*80a0*/  IMAD.MOV.U32 R6, RZ, RZ, R10 ;  /* 0x000000ffff067224 */ /* 0x000fce00078e000a */
.L_x_7604:
[----:B------:R-:W-:Y:S01]  /*80b0*/  ISETP.NE.AND P2, PT, RZ, UR42, PT ;  /* 0x0000002aff007c0c */ /* 0x000fe2000bf45270 */
[----:B------:R-:W-:-:S04]  /*80c0*/  UISETP.NE.AND UP0, UPT, UR54, 0x1, UPT ;  /* 0x000000013600788c */ /* 0x000fc8000bf05270 */
[----:B------:R-:W-:-:S04]  /*80d0*/  USEL UR46, URZ, 0x1, UP0 ;  /* 0x000000013f2e7887 */ /* 0x000fc80008000000 */
[----:B------:R-:W-:-:S04]  /*80e0*/  ULOP3.LUT UR46, UR55, UR46, URZ, 0x3c, !UPT ;  /* 0x0000002e372e7292 */ /* 0x000fc8000f8e3c3f */
[----:B------:R-:W-:Y:S08]  /*80f0*/  @P2 BRA `(.L_x_7594) ;  /* 0x0000000000382947 */ /* 0x000ff00003800000 */
[----:B------:R-:W-:Y:S05]  /*8100*/  @!P0 BRA `(.L_x_7595) ;  /* 0x0000000000048947 */ /* 0x000fea0003800000 */
[----:B------:R-:W-:Y:S01]  /*8110*/  BPT.TRAP 0x1 ;  /* 0x000000040000795c */ /* 0x000fe20000300000 */
.L_x_7595:
        /* <DEDUP_REMOVED lines=9> */
.L_x_7596:
[----:B-1----:R-:W-:Y:S05]  /*81b0*/  @P1 BRA `(.L_x_7594) ;  /* 0x0000000000081947 */ /* 0x002fea0003800000 */
[----:B------:R-:W1:Y:S02]  /*81c0*/  SYNCS.PHASECHK.TRANS64.TRYWAIT P1, [UR6+0x28830], R0 ;  /* 0x02883000ff0075a7 */ /* 0x000e640008020146 */
[----:B-1----:R-:W-:Y:S05]  /*81d0*/  @!P1 BRA `(.L_x_7597) ;  /* 0x000000bc009c9947 */ /* 0x002fea0003800000 */
.L_x_7594:
        /* <DEDUP_REMOVED lines=48> */
.L_x_7599:
[----:B------:R-:W-:Y:S01]  /*84e0*/  ULEA UR6, UR54, UR41, 0x3 ;  /* 0x0000002936067291 */ /* 0x000fe2000f8e183f */
[----:B------:R-:W-:-:S05]  /*84f0*/  IMAD.U32 R0, RZ, RZ, UR55 ;  /* 0x00000037ff007e24 */ /* 0x000fca000f8e00ff */
[----:B------:R-:W-:-:S04]  /*8500*/  SHF.L.U32 R0, R0, 0x1f, RZ ;  /* 0x0000001f00007819 */ /* 0x000fc800000006ff */
[----:B------:R0:W1:Y:S01]  /*8510*/  SYNCS.PHASECHK.TRANS64.TRYWAIT P1, [UR6+0x28850], R0 ;  /* 0x02885000ff0075a7 */ /* 0x0000620008020146 */
[----:B------:R-:W-:Y:S05]  /*8520*/  @!P0 BRA `(.L_x_7600) ;  /* 0x0000000000048947 */ /* 0x000fea0003800000 */
[----:B------:R-:W-:Y:S01]  /*8530*/  BPT.TRAP 0x1 ;  /* 0x000000040000795c */ /* 0x000fe20000300000 */
.L_x_7600:
[----:B-1----:R-:W-:Y:S05]  /*8540*/  @P1 BRA `(.L_x_7598) ;  /* 0x0000000000081947 */ /* 0x002fea0003800000 */
[----:B------:R-:W1:Y:S02]  /*8550*/  SYNCS.PHASECHK.TRANS64.TRYWAIT P1, [UR6+0x28850], R0 ;  /* 0x02885000ff0075a7 */ /* 0x000e640008020146 */
[----:B-1----:R-:W-:Y:S05]  /*8560*/  @!P1 BRA `(.L_x_7601) ;  /* 0x000000b800d09947 */ /* 0x002fea0003800000 */
.L_x_7598:
        /* <DEDUP_REMOVED lines=49> */
.L_x_7602:
        /* <DEDUP_REMOVED lines=77> */
[C---:B-1----:R-:W-:Y:S01]  /*8d50*/  FMUL.FTZ R153, R2.reuse, R0 ;  /* 0x0000000002997220 */ /* 0x042fe20000410000 */
[----:B------:R-:W-:-:S03]  /*8d60*/  FADD.FTZ R9, -R2, R9 ;  /* 0x0000000902097221 */ /* 0x000fc60000010100 */
[-CC-:B------:R-:W-:Y:S01]  /*8d70*/  FFMA.FTZ R11, R25, R0.reuse, -R153.reuse ;  /* 0x00000000190b7223 */ /* 0x180fe20000010899 */
[-CC-:B------:R-:W-:Y:S01]  /*8d80*/  FFMA.FTZ R25, R41, R0.reuse, -R153.reuse ;  /* 0x0000000029197223 */ /* 0x180fe20000010899 */
[-CC-:B------:R-:W-:Y:S01]  /*8d90*/  FFMA.FTZ R41, R57, R0.reuse, -R153.reuse ;  /* 0x0000000039297223 */ /* 0x180fe20000010899 */
[-CC-:B------:R-:W-:Y:S01]  /*8da0*/  FFMA.FTZ R57, R73, R0.reuse, -R153.reuse ;  /* 0x0000000049397223 */ /* 0x180fe20000010899 */
[C---:B------:R-:W-:Y:S01]  /*8db0*/  FADD.FTZ R15, -R7.reuse, R8 ;  /* 0x00000008070f7221 */ /* 0x040fe20000010100 */
[-C--:B------:R-:W-:Y:S01]  /*8dc0*/  FMUL.FTZ R73, R7, R0.reuse ;  /* 0x0000000007497220 */ /* 0x080fe20000410000 */
[-C--:B------:R-:W-:Y:S01]  /*8dd0*/  FMUL.FTZ R9, R9, R0.reuse ;  /* 0x0000000009097220 */ /* 0x080fe20000410000 */
[-C--:B------:R-:W-:Y:S01]  /*8de0*/  FFMA.FTZ R180, R24, R0.reuse, -R153 ;  /* 0x0000000018b47223 */ /* 0x080fe20000010899 */
[-C--:B------:R-:W-:Y:S01]  /*8df0*/  FMUL.FTZ R8, R15, R0.reuse ;  /* 0x000000000f087220 */ /* 0x080fe20000410000 */
[-CC-:B------:R-:W-:Y:S01]  /*8e00*/  FFMA.FTZ R181, R26, R0.reuse, -R73.reuse ;  /* 0x000000001ab57223 */ /* 0x180fe20000010849 */
[-C--:B------:R-:W-:Y:S01]  /*8e10*/  FFMA.FTZ R10, R27, R0.reuse, -R73 ;  /* 0x000000001b0a7223 */ /* 0x080fe20000010849 */
[-C--:B------:R-:W-:Y:S01]  /*8e20*/  FFMA.FTZ R182, R28, R0.reuse, -R153 ;  /* 0x000000001cb67223 */ /* 0x080fe20000010899 */
[----:B------:R-:W-:Y:S01]  /*8e30*/  MUFU.EX2 R9, R9 ;  /* 0x0000000900097308 */ /* 0x000fe20000000800 */
[-C--:B------:R-:W-:Y:S01]  /*8e40*/  FFMA.FTZ R183, R30, R0.reuse, -R73 ;  /* 0x000000001eb77223 */ /* 0x080fe20000010849 */
        /* <DEDUP_REMOVED lines=39> */
[----:B-1----:R-:W-:Y:S01]  /*90c0*/  FFMA.FTZ R3, R8, R3, R181 ;  /* 0x0000000308037223 */ /* 0x002fe200000100b5 */
[-C--:B------:R-:W-:Y:S01]  /*90d0*/  FFMA.FTZ R161, R66, R0.reuse, -R73 ;  /* 0x0000000042a17223 */ /* 0x080fe20000010849 */
[-CC-:B------:R-:W-:Y:S01]  /*90e0*/  FFMA.FTZ R49, R65, R0.reuse, -R153.reuse ;  /* 0x0000000041317223 */ /* 0x180fe20000010899 */
[-C--:B------:R-:W-:Y:S01]  /*90f0*/  FFMA.FTZ R162, R68, R0.reuse, -R153 ;  /* 0x0000000044a27223 */ /* 0x080fe20000010899 */
[-C--:B------:R-:W-:Y:S01]  /*9100*/  FFMA.FTZ R163, R70, R0.reuse, -R73 ;  /* 0x0000000046a37223 */ /* 0x080fe20000010849 */
[-CC-:B------:R-:W-:Y:S01]  /*9110*/  FFMA.FTZ R53, R69, R0.reuse, -R153.reuse ;  /* 0x0000000045357223 */ /* 0x180fe20000010899 */
[-C--:B------:R-:W-:Y:S01]  /*9120*/  FFMA.FTZ R156, R72, R0.reuse, -R153 ;  /* 0x00000000489c7223 */ /* 0x080fe20000010899 */
[----:B------:R-:W1:Y:S01]  /*9130*/  MUFU.EX2 R182, R182 ;  /* 0x000000b600b67308 */ /* 0x000e620000000800 */
[----:B0-----:R-:W-:Y:S01]  /*9140*/  FADD.FTZ R27, R11, R4 ;  /* 0x000000040b1b7221 */ /* 0x001fe20000010000 */
[-CC-:B------:R-:W-:Y:S01]  /*9150*/  FFMA.FTZ R157, R74, R0.reuse, -R73.reuse ;  /* 0x000000004a9d7223 */ /* 0x180fe20000010849 */
[-C--:B------:R-:W-:Y:S01]  /*9160*/  FFMA.FTZ R75, R75, R0.reuse, -R73 ;  /* 0x000000004b4b7223 */ /* 0x080fe20000010849 */
[-C--:B------:R-:W-:Y:S01]  /*9170*/  FFMA.FTZ R158, R76, R0.reuse, -R153 ;  /* 0x000000004c9e7223 */ /* 0x080fe20000010899 */
[-C--:B------:R-:W-:Y:S01]  /*9180*/  FFMA.FTZ R78, R78, R0.reuse, -R73 ;  /* 0x000000004e4e7223 */ /* 0x080fe20000010849 */
[-C--:B------:R-:W-:Y:S01]  /*9190*/  FFMA.FTZ R61, R77, R0.reuse, -R153 ;  /* 0x000000004d3d7223 */ /* 0x080fe20000010899 */
[-C--:B------:R-:W-:Y:S01]  /*91a0*/  FFMA.FTZ R79, R79, R0.reuse, -R73 ;  /* 0x000000004f4f7223 */ /* 0x080fe20000010849 */
[----:B------:R-:W0:Y:S01]  /*91b0*/  MUFU.EX2 R183, R183 ;  /* 0x000000b700b77308 */ /* 0x000e220000000800 */
[----:B--2---:R-:W-:Y:S01]  /*91c0*/  FADD.FTZ R4, R10, R3 ;  /* 0x000000030a047221 */ /* 0x004fe20000010000 */
[-C--:B------:R-:W-:Y:S01]  /*91d0*/  FFMA.FTZ R152, R80, R0.reuse, -R153 ;  /* 0x0000000050987223 */ /* 0x080fe20000010899 */
[-C--:B------:R-:W-:Y:S01]  /*91e0*/  FFMA.FTZ R82, R82, R0.reuse, -R73 ;  /* 0x0000000052527223 */ /* 0x080fe20000010849 */
[-C--:B------:R-:W-:Y:S01]  /*91f0*/  FFMA.FTZ R65, R81, R0.reuse, -R153 ;  /* 0x0000000051417223 */ /* 0x080fe20000010899 */
[-C--:B------:R-:W-:Y:S01]  /*9200*/  FFMA.FTZ R83, R83, R0.reuse, -R73 ;  /* 0x0000000053537223 */ /* 0x080fe20000010849 */
[-CC-:B------:R-:W-:Y:S01]  /*9210*/  FFMA.FTZ R154, R84, R0.reuse, -R153.reuse ;  /* 0x00000000549a7223 */ /* 0x180fe20000010899 */
[-C--:B------:R-:W-:Y:S01]  /*9220*/  FFMA.FTZ R69, R85, R0.reuse, -R153 ;  /* 0x0000000055457223 */ /* 0x080fe20000010899 */
        /* <DEDUP_REMOVED lines=124> */
.L_x_7603:
[----:B------:R-:W-:Y:S01]  /*99f0*/  ULEA UR6, UR54, UR41, 0x3 ;  /* 0x0000002936067291 */ /* 0x000fe2000f8e183f */
[----:B------:R-:W-:Y:S01]  /*9a00*/  ISETP.GT.AND P1, PT, R6, R5, PT ;  /* 0x000000050600720c */ /* 0x000fe20003f24270 */
[----:B------:R-:W-:Y:S01]  /*9a10*/  UMOV UR55, UR46 ;  /* 0x0000002e00377c82 */ /* 0x000fe20008000000 */
[----:B------:R-:W-:Y:S01]  /*9a20*/  UMOV UR54, UR45 ;  /* 0x0000002d00367c82 */ /* 0x000fe20008000000 */
[----:B------:R-:W-:Y:S01]  /*9a30*/  UIADD3 UR6, UR6, 0x28860, URZ ;  /* 0x0002886006067890 */ /* 0x000fe2000fffe03f */
[-C--:B------:R-:W-:Y:S01]  /*9a40*/  FMUL.FTZ R88, R88, R9.reuse ;  /* 0x0000000958587220 */ /* 0x080fe20000410000 */
        /* <DEDUP_REMOVED lines=101> */
[----:B------:R-:W-:-:S07]  /*a0a0*/  IMAD.MOV.U32 R10, RZ, RZ, R6 ;  /* 0x000000ffff0a7224 */ /* 0x000fce00078e0006 */
.L_x_7593:
        /* <DEDUP_REMOVED lines=10> */
.L_x_7624:
[----:B------:R-:W-:Y:S01]  /*a150*/  UIADD3 UR45, UR58, 0x1, URZ ;  /* 0x000000013a2d7890 */ /* 0x000fe2000fffe03f */
[----:B------:R-:W-:-:S03]  /*a160*/  ISETP.NE.AND P2, PT, RZ, UR42, PT ;  /* 0x0000002aff007c0c */ /* 0x000fc6000bf45270 */
[----:B------:R-:W-:-:S04]  /*a170*/  UISETP.NE.AND UP0, UPT, UR45, 0x2, UPT ;  /* 0x000000022d00788c */ /* 0x000fc8000bf05270 */
[----:B------:R-:W-:Y:S02]  /*a180*/  USEL UR46, URZ, 0x1, UP0 ;  /* 0x000000013f2e7887 */ /* 0x000fe40008000000 */
[----:B------:R-:W-:Y:S02]  /*a190*/  USEL UR45, UR45, URZ, UP0 ;  /* 0x0000003f2d2d7287 */ /* 0x000fe40008000000 */
[----:B------:R-:W-:Y:S02]  /*a1a0*/  ULOP3.LUT UR46, UR59, UR46, URZ, 0x3c, !UPT ;  /* 0x0000002e3b2e7292 */ /* 0x000fe4000f8e3c3f */
[----:B------:R-:W-:Y:S10]  /*a1b0*/  @P2 BRA `(.L_x_7606) ;  /* 0x00000000002c2947 */ /* 0x000ff40003800000 */
[----:B------:R-:W-:Y:S05]  /*a1c0*/  @!P0 BRA `(.L_x_7607) ;  /* 0x0000000000048947 */ /* 0x000fea0003800000 */
[----:B------:R-:W-:Y:S01]  /*a1d0*/  BPT.TRAP 0x1 ;  /* 0x000000040000795c */ /* 0x000fe20000300000 */
.L_x_7607:
[----:B------:R-:W-:Y:S01]  /*a1e0*/  ULEA UR6, UR45, UR41, 0x3 ;  /* 0x000000292d067291 */ /* 0x000fe2000f8e183f */
[----:B------:R-:W-:-:S05]  /*a1f0*/  IMAD.U32 R0, RZ, RZ, UR46 ;  /* 0x0000002eff007e24 */ /* 0x000fca000f8e00ff */
[----:B------:R-:W-:-:S04]  /*a200*/  SHF.L.U32 R0, R0, 0x1f, RZ ;  /* 0x0000001f00007819 */ /* 0x000fc800000006ff */
[----:B------:R0:W1:Y:S01]  /*a210*/  SYNCS.PHASECHK.TRANS64.TRYWAIT P1, [UR6+0x28830], R0 ;  /* 0x02883000ff0075a7 */ /* 0x0000620008020146 */
[----:B------:R-:W-:Y:S05]  /*a220*/  @!P0 BRA `(.L_x_7608) ;  /* 0x0000000000048947 */ /* 0x000fea0003800000 */
[----:B------:R-:W-:Y:S01]  /*a230*/  BPT.TRAP 0x1 ;  /* 0x000000040000795c */ /* 0x000fe20000300000 */
.L_x_7608:
[----:B-1----:R-:W-:Y:S05]  /*a240*/  @P1 BRA `(.L_x_7606) ;  /* 0x0000000000081947 */ /* 0x002fea0003800000 */
[----:B------:R-:W1:Y:S02]  /*a250*/  SYNCS.PHASECHK.TRANS64.TRYWAIT P1, [UR6+0x28830], R0 ;  /* 0x02883000ff0075a7 */ /* 0x000e640008020146 */
[----:B-1----:R-:W-:Y:S05]  /*a260*/  @!P1 BRA `(.L_x_7609) ;  /* 0x0000009c00a89947 */ /* 0x002fea0003800000 */
.L_x_7606:
[----:B01----:R-:W-:Y:S01]  /*a270*/  VIADD R0, R23, 0x8 ;  /* 0x0000000817007836 */ /* 0x003fe20000000000 */
[----:B------:R-:W-:Y:S01]  /*a280*/  ULEA UR34, UR45, UR51, 0xb ;  /* 0x000000332d227291 */ /* 0x000fe2000f8e583f */
[----:B------:R-:W-:Y:S01]  /*a290*/  UMOV UR35, 0x40000040 ;  /* 0x4000004000237882 */ /* 0x000fe20000000000 */
[----:B------:R-:W-:Y:S02]  /*a2a0*/  UMOV UR7, 0x40000040 ;  /* 0x4000004000077882 */ /* 0x000fe40000000000 */
[----:B------:R0:W-:Y:S01]  /*a2b0*/  BAR.SYNC.DEFER_BLOCKING R0, 0x100 ;  /* 0x000400000000751d */ /* 0x0001e20000010000 */
[----:B------:R-:W-:Y:S02]  /*a2c0*/  UIADD3 UR6, UR34, 0x2, URZ ;  /* 0x0000000222067890 */ /* 0x000fe4000fffe03f */
[----:B------:R-:W-:Y:S02]  /*a2d0*/  UIADD3 UR10, UR34, 0x4, URZ ;  /* 0x00000004220a7890 */ /* 0x000fe4000fffe03f */
[----:B------:R-:W-:Y:S01]  /*a2e0*/  UIADD3 UR14, UR34, 0x6, URZ ;  /* 0x00000006220e7890 */ /* 0x000fe2000fffe03f */
[----:B------:R-:W-:Y:S01]  /*a2f0*/  UMOV UR11, 0x40000040 ;  /* 0x40000040000b7882 */ /* 0x000fe20000000000 */
        /* <DEDUP_REMOVED lines=36> */
.L_x_7611:
[----:B------:R-:W-:Y:S01]  /*a540*/  ULEA UR6, UR58, UR41, 0x3 ;  /* 0x000000293a067291 */ /* 0x000fe2000f8e183f */
[----:B------:R-:W-:-:S05]  /*a550*/  IMAD.U32 R0, RZ, RZ, UR59 ;  /* 0x0000003bff007e24 */ /* 0x000fca000f8e00ff */
[----:B------:R-:W-:-:S04]  /*a560*/  SHF.L.U32 R0, R0, 0x1f, RZ ;  /* 0x0000001f00007819 */ /* 0x000fc800000006ff */
[----:B------:R0:W1:Y:S01]  /*a570*/  SYNCS.PHASECHK.TRANS64.TRYWAIT P1, [UR6+0x28850], R0 ;  /* 0x02885000ff0075a7 */ /* 0x0000620008020146 */
[----:B------:R-:W-:Y:S05]  /*a580*/  @!P0 BRA `(.L_x_7612) ;  /* 0x0000000000048947 */ /* 0x000fea0003800000 */
[----:B------:R-:W-:Y:S01]  /*a590*/  BPT.TRAP 0x1 ;  /* 0x000000040000795c */ /* 0x000fe20000300000 */
.L_x_7612:
[----:B-1----:R-:W-:Y:S05]  /*a5a0*/  @P1 BRA `(.L_x_7610) ;  /* 0x0000000000081947 */ /* 0x002fea0003800000 */
[----:B------:R-:W1:Y:S02]  /*a5b0*/  SYNCS.PHASECHK.TRANS64.TRYWAIT P1, [UR6+0x28850], R0 ;  /* 0x02885000ff0075a7 */ /* 0x000e640008020146 */
[----:B-1----:R-:W-:Y:S05]  /*a5c0*/  @!P1 BRA `(.L_x_7613) ;  /* 0x0000009800e89947 */ /* 0x002fea0003800000 */
.L_x_7610:
        /* <DEDUP_REMOVED lines=49> */
.L_x_7614:
        /* <DEDUP_REMOVED lines=9> */
[----:B------:R-:W-:Y:S01]  /*a970*/  IADD3 R7, -R14, 0x1, RZ ;  /* 0x000000010e077810 */ /* 0x000fe20007ffe1ff */
[----:B------:R-:W-:Y:S01]  /*a980*/  @UP1 ULDC UR7, c[0x0][0x44c] ;  /* 0x0001130000071ab9 */ /* 0x000fe20000000800 */
[----:B------:R-:W-:-:S03]  /*a990*/  UPRMT UR6, UR40, 0x654, UR6 ;  /* 0x0000065428067896 */ /* 0x000fc60008000006 */
[----:B------:R-:W-:-:S04]  /*a9a0*/  IMAD R7, R16, -0x2, R7 ;  /* 0xfffffffe10077824 */ /* 0x000fc800078e0207 */
[----:B------:R-:W-:Y:S01]  /*a9b0*/  @P1 IMAD.HI.U32 R2, R0, UR7, RZ ;  /* 0x0000000700021c27 */ /* 0x000fe2000f8e00ff */
[----:B------:R-:W-:Y:S01]  /*a9c0*/  @UP1 ULDC UR7, c[0x0][0x450] ;  /* 0x0001140000071ab9 */ /* 0x000fe20000000800 */
[----:B------:R-:W-:Y:S01]  /*a9d0*/  PLOP3.LUT P1, PT, PT, PT, UP0, 0x40, 0x0 ;  /* 0x000000000000781c */ /* 0x000fe20003f2e808 */
[----:B------:R-:W-:Y:S01]  /*a9e0*/  SYNCS.ARRIVE.TRANS64.RED.A1T0 RZ, [UR6], RZ ;  /* 0x000000ffffff79a7 */ /* 0x000fe20008100406 */
[----:B------:R-:W-:Y:S01]  /*a9f0*/  ULOP3.LUT UR6, URZ, UR57, URZ, 0x33, !UPT ;  /* 0x000000393f067292 */ /* 0x000fe2000f8e333f */
[----:B------:R-:W-:Y:S01]  /*aa00*/  @P2 SHF.R.U32.HI R0, RZ, UR7, R2 ;  /* 0x00000007ff002c19 */ /* 0x000fe20008011602 */
[----:B0-----:R-:W-:-:S04]  /*aa10*/  IMAD R7, R154, UR43, R7 ;  /* 0x0000002b9a077c24 */ /* 0x001fc8000f8e0207 */
[----:B------:R-:W0:Y:S01]  /*aa20*/  SHFL.IDX PT, R9, R0, RZ, 0x1c1f ;  /* 0x001c1fff00097589 */ /* 0x000e2200000e0000 */
[----:B------:R-:W-:-:S04]  /*aa30*/  VIADD R7, R7, -UR56 ;  /* 0x8000003807077c36 */ /* 0x000fc80008000000 */
        /* <DEDUP_REMOVED lines=18> */
.L_x_7617:
[----:B------:R-:W-:-:S05]  /*ab60*/  IMAD.U32 R9, RZ, RZ, UR54 ;  /* 0x00000036ff097e24 */ /* 0x000fca000f8e00ff */
[----:B------:R-:W-:-:S13]  /*ab70*/  ISETP.NE.AND P1, PT, R9, 0x1, PT ;  /* 0x000000010900780c */ /* 0x000fda0003f25270 */
[----:B------:R-:W0:Y:S02]  /*ab80*/  @P1 LDC.64 R12, c[0x0][0x9e8] ;  /* 0x00027a00ff0c1b82 */ /* 0x000e240000000a00 */
[----:B0-----:R-:W-:-:S05]  /*ab90*/  @P1 IMAD.HI.U32 R12, R7, R12, RZ ;  /* 0x0000000c070c1227 */ /* 0x001fca00078e00ff */
[----:B------:R-:W-:-:S07]  /*aba0*/  @P1 SHF.R.U32.HI R7, RZ, R13, R12 ;  /* 0x0000000dff071219 */ /* 0x000fce000001160c */
.L_x_7618:
[----:B------:R-:W-:Y:S05]  /*abb0*/  BSYNC B0 ;  /* 0x0000000000007941 */ /* 0x000fea0003800000 */
.L_x_7616:
[----:B------:R-:W-:-:S04]  /*abc0*/  IMAD R7, R7, R9, -R14 ;  /* 0x0000000907077224 */ /* 0x000fc800078e0a0e */
[----:B------:R-:W-:-:S05]  /*abd0*/  IMAD R7, R16, -0x2, R7 ;  /* 0xfffffffe10077824 */ /* 0x000fca00078e0207 */
[----:B------:R-:W-:Y:S02]  /*abe0*/  VIADDMNMX R2, R7, R9, R2, PT ;  /* 0x0000000907027246 */ /* 0x000fe40003800102 */
[----:B------:R-:W-:-:S07]  /*abf0*/  VIMNMX R8, R8, R7, !PT ;  /* 0x0000000708087248 */ /* 0x000fce0007fe0100 */
.L_x_7615:
        /* <DEDUP_REMOVED lines=14> */
[----:B0-----:R-:W-:Y:S01]  /*ace0*/  IMAD.IADD R12, R152, 0x1, R161 ;  /* 0x00000001980c7824 */ /* 0x001fe200078e02a1 */
[C---:B------:R-:W-:Y:S02]  /*acf0*/  ISETP.GT.AND P5, PT, R8.reuse, 0x9, P1 ;  /* 0x000000090800780c */ /* 0x040fe40000fa4270 */
        /* <DEDUP_REMOVED lines=100> */
.L_x_7621:
[----:B------:R-:W-:-:S05]  /*b340*/  IMAD.U32 R2, RZ, RZ, UR54 ;  /* 0x00000036ff027e24 */ /* 0x000fca000f8e00ff */
[----:B------:R-:W-:-:S13]  /*b350*/  ISETP.NE.AND P2, PT, R2, 0x1, PT ;  /* 0x000000010200780c */ /* 0x000fda0003f45270 */
[----:B------:R-:W0:Y:S02]  /*b360*/  @P2 LDC.64 R162, c[0x0][0x9e8] ;  /* 0x00027a00ffa22b82 */ /* 0x000e240000000a00 */
[----:B0-----:R-:W-:-:S05]  /*b370*/  @P2 IMAD.HI.U32 R0, R161, R162, RZ ;  /* 0x000000a2a1002227 */ /* 0x001fca00078e00ff */
[----:B------:R-:W-:-:S07]  /*b380*/  @P2 SHF.R.U32.HI R161, RZ, R163, R0 ;  /* 0x000000a3ffa12219 */ /* 0x000fce0000011600 */
.L_x_7622:
[----:B------:R-:W-:Y:S05]  /*b390*/  BSYNC B0 ;  /* 0x0000000000007941 */ /* 0x000fea0003800000 */
.L_x_7620:
[----:B------:R-:W-:-:S04]  /*b3a0*/  IMAD R161, R161, R2, -R14 ;  /* 0x00000002a1a17224 */ /* 0x000fc800078e0a0e */
[----:B------:R-:W-:-:S05]  /*b3b0*/  IMAD R161, R16, -0x2, R161 ;  /* 0xfffffffe10a17824 */ /* 0x000fca00078e02a1 */
[----:B------:R-:W-:Y:S02]  /*b3c0*/  VIADDMNMX R8, R161, R2, R8, PT ;  /* 0x00000002a1087246 */ /* 0x000fe40003800108 */
[----:B------:R-:W-:-:S07]  /*b3d0*/  VIMNMX R12, R12, R161, !PT ;  /* 0x000000a10c0c7248 */ /* 0x000fce0007fe0100 */
.L_x_7619:
        /* <DEDUP_REMOVED lines=11> */
[----:B------:R-:W-:-:S02]  /*b490*/  ISETP.GT.AND P5, PT, R12, 0x20, P1 ;  /* 0x000000200c00780c */ /* 0x000fc40000fa4270 */
[----:B------:R-:W-:Y:S02]  /*b4a0*/  FMNMX.FTZ R0, R179, R0, !PT ;  /* 0x00000000b3007209 */ /* 0x000fe40007810000 */
[----:B------:R-:W-:Y:S02]  /*b4b0*/  ISETP.LT.OR P5, PT, R8, 0x21, P5 ;  /* 0x000000210800780c */ /* 0x000fe40002fa1670 */
[----:B------:R-:W-:Y:S02]  /*b4c0*/  FMNMX.FTZ R0, R175, R0, !PT ;  /* 0x00000000af007209 */ /* 0x000fe40007810000 */
[C---:B------:R-:W-:Y:S02]  /*b4d0*/  ISETP.GT.AND P3, PT, R12.reuse, 0x8, P1 ;  /* 0x000000080c00780c */ /* 0x040fe40000f64270 */
        /* <DEDUP_REMOVED lines=9> */
[C---:B------:R-:W-:Y:S02]  /*b570*/  ISETP.GT.AND P2, PT, R12.reuse, 0x11, P1 ;  /* 0x000000110c00780c */ /* 0x040fe40000f44270 */
[----:B------:R-:W-:Y:S02]  /*b580*/  FMNMX.FTZ R0, R49, R0, !PT ;  /* 0x0000000031007209 */ /* 0x000fe40007810000 */
[----:B------:R-:W-:Y:S02]  /*b590*/  FSEL R31, R31, -INF , !P4 ;  /* 0xff8000001f1f7808 */ /* 0x000fe40006000000 */
[----:B------:R-:W-:Y:S02]  /*b5a0*/  FMNMX.FTZ R0, R45, R0, !PT ;  /* 0x000000002d007209 */ /* 0x000fe40007810000 */
[----:B------:R-:W-:-:S02]  /*b5b0*/  ISETP.GT.AND P3, PT, R12, 0x18, P1 ;  /* 0x000000180c00780c */ /* 0x000fc40000f64270 */
[----:B------:R-:W-:Y:S02]  /*b5c0*/  FMNMX.FTZ R0, R53, R0, !PT ;  /* 0x0000000035007209 */ /* 0x000fe40007810000 */
[----:B------:R-:W-:Y:S02]  /*b5d0*/  ISETP.LT.OR P2, PT, R8, 0x12, P2 ;  /* 0x000000120800780c */ /* 0x000fe40001741670 */
[----:B------:R-:W-:Y:S02]  /*b5e0*/  FMNMX.FTZ R0, R41, R0, !PT ;  /* 0x0000000029007209 */ /* 0x000fe40007810000 */
[----:B------:R-:W-:Y:S02]  /*b5f0*/  ISETP.GT.AND P4, PT, R12, 0x19, P1 ;  /* 0x000000190c00780c */ /* 0x000fe40000f84270 */
[----:B------:R-:W-:Y:S02]  /*b600*/  FMNMX.FTZ R0, R57, R0, !PT ;  /* 0x0000000039007209 */ /* 0x000fe40007810000 */
[----:B------:R-:W-:-:S02]  /*b610*/  ISETP.LT.OR P3, PT, R8, 0x19, P3 ;  /* 0x000000190800780c */ /* 0x000fc40001f61670 */
[----:B------:R-:W-:Y:S02]  /*b620*/  FMNMX.FTZ R0, R29, R0, !PT ;  /* 0x000000001d007209 */ /* 0x000fe40007810000 */
[----:B------:R-:W-:Y:S02]  /*b630*/  FSEL R35, R35, -INF , !P2 ;  /* 0xff80000023237808 */ /* 0x000fe40005000000 */
        /* <DEDUP_REMOVED lines=19> */
[----:B------:R-:W-:Y:S02]  /*b770*/  ISETP.GT.AND P2, PT, R12, 0x30, P1 ;  /* 0x000000300c00780c */ /* 0x000fe40000f44270 */
[----:B------:R-:W-:Y:S02]  /*b780*/  FMNMX.FTZ R0, R81, R0, !PT ;  /* 0x0000000051007209 */ /* 0x000fe40007810000 */
[----:B------:R-:W-:-:S02]  /*b790*/  ISETP.LT.OR P4, PT, R8, 0x2a, P4 ;  /* 0x0000002a0800780c */ /* 0x000fc40002781670 */
[----:B------:R-:W-:Y:S02]  /*b7a0*/  FMNMX.FTZ R0, R33, R0, !PT ;  /* 0x0000000021007209 */ /* 0x000fe40007810000 */
[----:B------:R-:W-:Y:S02]  /*b7b0*/  ISETP.LT.OR P2, PT, R8, 0x31, P2 ;  /* 0x000000310800780c */ /* 0x000fe40001741670 */
[----:B------:R-:W-:Y:S02]  /*b7c0*/  FMNMX.FTZ R14, R85, R0, !PT ;  /* 0x00000000550e7209 */ /* 0x000fe40007810000 */
[----:B------:R-:W0:Y:S01]  /*b7d0*/  LDC R0, c[0x0][0x988] ;  /* 0x00026200ff007b82 */ /* 0x000e220000000800 */
[----:B------:R-:W-:Y:S02]  /*b7e0*/  FSEL R181, R50, -INF , !P2 ;  /* 0xff80000032b57808 */ /* 0x000fe40005000000 */
[----:B------:R-:W1:Y:S01]  /*b7f0*/  SHFL.BFLY PT, R161, R14, 0x2, 0x1f ;  /* 0x0c401f000ea17f89 */ /* 0x000e6200000e0000 */
[----:B------:R-:W-:-:S04]  /*b800*/  ISETP.GT.AND P2, PT, R12, 0x40, P1 ;  /* 0x000000400c00780c */ /* 0x000fc80000f44270 */
[----:B------:R-:W-:-:S04]  /*b810*/  ISETP.LT.OR P2, PT, R8, 0x41, P2 ;  /* 0x000000410800780c */ /* 0x000fc80001741670 */
[----:B------:R-:W-:Y:S02]  /*b820*/  FSEL R193, R58, -INF , !P2 ;  /* 0xff8000003ac17808 */ /* 0x000fe40005000000 */
[----:B------:R-:W-:-:S04]  /*b830*/  ISETP.GT.AND P2, PT, R12, 0x50, P1 ;  /* 0x000000500c00780c */ /* 0x000fc80000f44270 */
[----:B------:R-:W-:Y:S02]  /*b840*/  ISETP.LT.OR P2, PT, R8, 0x51, P2 ;  /* 0x000000510800780c */ /* 0x000fe40001741670 */
[----:B-1----:R-:W-:-:S05]  /*b850*/  FMNMX.FTZ R161, R14, R161, !PT ;  /* 0x000000a10ea17209 */ /* 0x002fca0007810000 */
[----:B------:R-:W1:Y:S02]  /*b860*/  SHFL.BFLY PT, R2, R161, 0x1, 0x1f ;  /* 0x0c201f00a1027f89 */ /* 0x000e6400000e0000 */
[----:B-1----:R-:W-:Y:S02]  /*b870*/  FMNMX.FTZ R2, R161, R2, !PT ;  /* 0x00000002a1027209 */ /* 0x002fe40007810000 */
[----:B------:R-:W-:Y:S02]  /*b880*/  FSEL R161, R27, -INF , !P6 ;  /* 0xff8000001ba17808 */ /* 0x000fe40007000000 */
[C---:B------:R-:W-:Y:S01]  /*b890*/  FSETP.NEU.FTZ.AND P6, PT, R2.reuse, -INF , PT ;  /* 0xff8000000200780b */ /* 0x040fe20003fdd000 */
[----:B0-----:R-:W-:-:S05]  /*b8a0*/  FMUL.FTZ R14, R2, R0 ;  /* 0x00000000020e7220 */ /* 0x001fca0000410000 */
[----:B------:R-:W-:-:S05]  /*b8b0*/  FSEL R14, R14, RZ, P6 ;  /* 0x000000ff0e0e7208 */ /* 0x000fca0003000000 */
        /* <DEDUP_REMOVED lines=58> */
[----:B------:R-:W-:Y:S01]  /*bc60*/  FFMA.FTZ R37, R81, R0, -R14 ;  /* 0x0000000051257223 */ /* 0x000fe2000001080e */
[----:B------:R-:W-:Y:S01]  /*bc70*/  FMNMX.FTZ R20, R177, R20, !PT ;  /* 0x00000014b1147209 */ /* 0x000fe20007810000 */
[----:B------:R-:W-:Y:S01]  /*bc80*/  MUFU.EX2 R9, R9 ;  /* 0x0000000900097308 */ /* 0x000fe20000000800 */
[----:B------:R-:W-:-:S02]  /*bc90*/  ISETP.GT.AND P4, PT, R12, 0x49, P1 ;  /* 0x000000490c00780c */ /* 0x000fc40000f84270 */
[----:B------:R-:W-:Y:S02]  /*bca0*/  FMNMX.FTZ R20, R181, R20, !PT ;  /* 0x00000014b5147209 */ /* 0x000fe40007810000 */
[----:B------:R-:W-:Y:S02]  /*bcb0*/  ISETP.LT.OR P5, PT, R8, 0x49, P5 ;  /* 0x000000490800780c */ /* 0x000fe40002fa1670 */
[----:B------:R-:W-:Y:S01]  /*bcc0*/  FMNMX.FTZ R20, R51, R20, !PT ;  /* 0x0000001433147209 */ /* 0x000fe20007810000 */
[----:B------:R-:W-:Y:S01]  /*bcd0*/  MUFU.EX2 R180, R180 ;  /* 0x000000b400b47308 */ /* 0x000fe20000000800 */
[----:B------:R-:W-:Y:S02]  /*bce0*/  FSEL R59, R59, -INF , !P3 ;  /* 0xff8000003b3b7808 */ /* 0x000fe40005800000 */
[----:B------:R-:W-:Y:S02]  /*bcf0*/  FMNMX.FTZ R20, R179, R20, !PT ;  /* 0x00000014b3147209 */ /* 0x000fe40007810000 */
[----:B------:R-:W-:-:S02]  /*bd00*/  FSEL R159, R62, -INF , !P5 ;  /* 0xff8000003e9f7808 */ /* 0x000fc40006800000 */
[----:B------:R-:W-:Y:S01]  /*bd10*/  FMNMX.FTZ R20, R175, R20, !PT ;  /* 0x00000014af147209 */ /* 0x000fe20007810000 */
[----:B------:R-:W-:Y:S01]  /*bd20*/  MUFU.EX2 R182, R182 ;  /* 0x000000b600b67308 */ /* 0x000fe20000000800 */
[----:B------:R-:W-:Y:S02]  /*bd30*/  ISETP.LT.OR P4, PT, R8, 0x4a, P4 ;  /* 0x0000004a0800780c */ /* 0x000fe40002781670 */
[----:B------:R-:W-:Y:S02]  /*bd40*/  FMNMX.FTZ R20, R193, R20, !PT ;  /* 0x00000014c1147209 */ /* 0x000fe40007810000 */
[----:B------:R-:W-:Y:S02]  /*bd50*/  ISETP.GT.AND P3, PT, R12, 0x51, P1 ;  /* 0x000000510c00780c */ /* 0x000fe40000f64270 */
[----:B------:R-:W-:Y:S01]  /*bd60*/  FMNMX.FTZ R20, R59, R20, !PT ;  /* 0x000000143b147209 */ /* 0x000fe20007810000 */
[----:B------:R-:W-:Y:S01]  /*bd70*/  MUFU.EX2 R11, R11 ;  /* 0x0000000b000b7308 */ /* 0x000fe20000000800 */
[----:B------:R-:W-:-:S02]  /*bd80*/  FSEL R63, R63, -INF , !P4 ;  /* 0xff8000003f3f7808 */ /* 0x000fc40006000000 */
[----:B------:R-:W-:Y:S02]  /*bd90*/  FMNMX.FTZ R20, R159, R20, !PT ;  /* 0x000000149f147209 */ /* 0x000fe40007810000 */
[----:B------:R-:W-:Y:S02]  /*bda0*/  ISETP.GT.AND P5, PT, R12, 0x58, P1 ;  /* 0x000000580c00780c */ /* 0x000fe40000fa4270 */
[----:B------:R-:W-:Y:S01]  /*bdb0*/  FSEL R157, R66, -INF , !P2 ;  /* 0xff800000429d7808 */ /* 0x000fe20005000000 */
[----:B------:R-:W-:Y:S01]  /*bdc0*/  MUFU.EX2 R176, R176 ;  /* 0x000000b000b07308 */ /* 0x000fe20000000800 */
[----:B------:R-:W-:Y:S02]  /*bdd0*/  ISETP.LT.OR P3, PT, R8, 0x52, P3 ;  /* 0x000000520800780c */ /* 0x000fe40001f61670 */
[----:B------:R-:W-:Y:S02]  /*bde0*/  FMNMX.FTZ R20, R63, R20, !PT ;  /* 0x000000143f147209 */ /* 0x000fe40007810000 */
[----:B------:R-:W-:-:S02]  /*bdf0*/  ISETP.GT.AND P4, PT, R12, 0x59, P1 ;  /* 0x000000590c00780c */ /* 0x000fc40000f84270 */
[----:B------:R-:W-:Y:S01]  /*be00*/  ISETP.LT.OR P5, PT, R8, 0x59, P5 ;  /* 0x000000590800780c */ /* 0x000fe20002fa1670 */
[----:B------:R-:W-:Y:S01]  /*be10*/  MUFU.EX2 R13, R13 ;  /* 0x0000000d000d7308 */ /* 0x000fe20000000800 */
[----:B------:R-:W-:Y:S02]  /*be20*/  FSEL R67, R67, -INF , !P3 ;  /* 0xff80000043437808 */ /* 0x000fe40005800000 */
[----:B------:R-:W-:Y:S02]  /*be30*/  FMNMX.FTZ R20, R157, R20, !PT ;  /* 0x000000149d147209 */ /* 0x000fe40007810000 */
[----:B------:R-:W-:Y:S02]  /*be40*/  ISETP.GT.AND P2, PT, R12, 0x60, P1 ;  /* 0x000000600c00780c */ /* 0x000fe40000f44270 */
[----:B------:R-:W-:Y:S01]  /*be50*/  FSEL R153, R70, -INF , !P5 ;  /* 0xff80000046997808 */ /* 0x000fe20006800000 */
[----:B------:R-:W-:Y:S01]  /*be60*/  MUFU.EX2 R178, R178 ;  /* 0x000000b200b27308 */ /* 0x000fe20000000800 */
[----:B------:R-:W-:-:S02]  /*be70*/  ISETP.LT.OR P4, PT, R8, 0x5a, P4 ;  /* 0x0000005a0800780c */ /* 0x000fc40002781670 */
[----:B------:R-:W-:Y:S02]  /*be80*/  FMNMX.FTZ R20, R67, R20, !PT ;  /* 0x0000001443147209 */ /* 0x000fe40007810000 */
[----:B------:R-:W-:Y:S02]  /*be90*/  ISETP.GT.AND P3, PT, R12, 0x61, P1 ;  /* 0x000000610c00780c */ /* 0x000fe40000f64270 */
[----:B------:R-:W-:Y:S01]  /*bea0*/  ISETP.LT.OR P2, PT, R8, 0x61, P2 ;  /* 0x000000610800780c */ /* 0x000fe20001741670 */
[----:B------:R-:W-:Y:S01]  /*beb0*/  MUFU.EX2 R27, R27 ;  /* 0x0000001b001b7308 */ /* 0x000fe20000000800 */
[----:B------:R-:W-:Y:S02]  /*bec0*/  FSEL R71, R71, -INF , !P4 ;  /* 0xff80000047477808 */ /* 0x000fe40006000000 */
[----:B------:R-:W-:Y:S02]  /*bed0*/  FMNMX.FTZ R20, R153, R20, !PT ;  /* 0x0000001499147209 */ /* 0x000fe40007810000 */
[----:B------:R-:W-:-:S02]  /*bee0*/  ISETP.GT.AND P5, PT, R12, 0x68, P1 ;  /* 0x000000680c00780c */ /* 0x000fc40000fa4270 */
[----:B------:R-:W-:Y:S01]  /*bef0*/  FSEL R155, R74, -INF , !P2 ;  /* 0xff8000004a9b7808 */ /* 0x000fe20005000000 */
[----:B------:R-:W-:Y:S01]  /*bf00*/  MUFU.EX2 R172, R172 ;  /* 0x000000ac00ac7308 */ /* 0x000fe20000000800 */
[----:B------:R-:W-:Y:S02]  /*bf10*/  ISETP.LT.OR P3, PT, R8, 0x62, P3 ;  /* 0x000000620800780c */ /* 0x000fe40001f61670 */
[----:B------:R-:W-:Y:S02]  /*bf20*/  FMNMX.FTZ R20, R71, R20, !PT ;  /* 0x0000001447147209 */ /* 0x000fe40007810000 */
[----:B------:R-:W-:Y:S02]  /*bf30*/  ISETP.GT.AND P4, PT, R12, 0x69, P1 ;  /* 0x000000690c00780c */ /* 0x000fe40000f84270 */
[----:B------:R-:W-:Y:S01]  /*bf40*/  ISETP.LT.OR P5, PT, R8, 0x69, P5 ;  /* 0x000000690800780c */ /* 0x000fe20002fa1670 */
        /* <DEDUP_REMOVED lines=14> */
[----:B------:R-:W-:Y:S01]  /*c030*/  ISETP.LT.OR P3, PT, R8, 0x72, P3 ;  /* 0x000000720800780c */ /* 0x000fe20001f61670 */
[----:B------:R-:W-:Y:S01]  /*c040*/  MUFU.EX2 R168, R168 ;  /* 0x000000a800a87308 */ /* 0x000fe20000000800 */
[----:B------:R-:W-:-:S02]  /*c050*/  FSEL R167, R82, -INF , !P2 ;  /* 0xff80000052a77808 */ /* 0x000fc40005000000 */
[----:B------:R-:W-:Y:S02]  /*c060*/  FMNMX.FTZ R20, R79, R20, !PT ;  /* 0x000000144f147209 */ /* 0x000fe40007810000 */
[----:B------:R-:W-:Y:S02]  /*c070*/  ISETP.GT.AND P1, PT, R12, 0x79, P1 ;  /* 0x000000790c00780c */ /* 0x000fe40000f24270 */
[C---:B------:R-:W-:Y:S01]  /*c080*/  ISETP.LT.OR P5, PT, R8.reuse, 0x79, P5 ;  /* 0x000000790800780c */ /* 0x040fe20002fa1670 */
[----:B------:R-:W-:Y:S01]  /*c090*/  MUFU.EX2 R49, R49 ;  /* 0x0000003100317308 */ /* 0x000fe20000000800 */
[----:B------:R-:W-:Y:S02]  /*c0a0*/  FSEL R83, R83, -INF , !P3 ;  /* 0xff80000053537808 */ /* 0x000fe40005800000 */
[----:B------:R-:W-:Y:S02]  /*c0b0*/  FMNMX.FTZ R20, R167, R20, !PT ;  /* 0x00000014a7147209 */ /* 0x000fe40007810000 */
[----:B------:R-:W-:-:S02]  /*c0c0*/  ISETP.LT.OR P1, PT, R8, 0x7a, P1 ;  /* 0x0000007a0800780c */ /* 0x000fc40000f21670 */
[----:B------:R-:W-:Y:S01]  /*c0d0*/  FSEL R195, R86, -INF , !P5 ;  /* 0xff80000056c37808 */ /* 0x000fe20006800000 */
[----:B------:R-:W-:Y:S01]  /*c0e0*/  MUFU.EX2 R170, R170 ;  /* 0x000000aa00aa7308 */ /* 0x000fe20000000800 */
[----:B------:R-:W-:Y:S02]  /*c0f0*/  FMNMX.FTZ R20, R83, R20, !PT ;  /* 0x0000001453147209 */ /* 0x000fe40007810000 */
[----:B------:R-:W-:Y:S02]  /*c100*/  FSEL R87, R87, -INF , !P1 ;  /* 0xff80000057577808 */ /* 0x000fe40004800000 */
[----:B------:R-:W-:Y:S02]  /*c110*/  FMNMX.FTZ R20, R195, R20, !PT ;  /* 0x00000014c3147209 */ /* 0x000fe40007810000 */
[----:B------:R-:W-:Y:S01]  /*c120*/  FSEL R12, R2, RZ, P6 ;  /* 0x000000ff020c7208 */ /* 0x000fe20003000000 */
[----:B------:R-:W-:Y:S01]  /*c130*/  MUFU.EX2 R45, R45 ;  /* 0x0000002d002d7308 */ /* 0x000fe20000000800 */
[----:B------:R-:W-:-:S03]  /*c140*/  FMNMX.FTZ R20, R87, R20, !PT ;  /* 0x0000001457147209 */ /* 0x000fc60007810000 */
[----:B------:R-:W-:Y:S01]  /*c150*/  FADD.FTZ R33, -R12, R5 ;  /* 0x000000050c217221 */ /* 0x000fe20000010100 */
[-CC-:B------:R-:W-:Y:S01]  /*c160*/  FFMA.FTZ R5, R85, R0.reuse, -R14.reuse ;  /* 0x0000000055057223 */ /* 0x180fe2000001080e */
        /* <DEDUP_REMOVED lines=12> */
[----:B------:R-:W-:-:S03]  /*c230*/  FMUL.FTZ R8, R33, R0 ;  /* 0x0000000021087220 */ /* 0x000fc60000410000 */
[C---:B------:R-:W-:Y:S01]  /*c240*/  FSETP.NEU.FTZ.AND P1, PT, R7.reuse, -INF , PT ;  /* 0xff8000000700780b */ /* 0x040fe20003f3d000 */
[----:B------:R-:W-:Y:S02]  /*c250*/  FMUL.FTZ R12, R7, R0 ;  /* 0x00000000070c7220 */ /* 0x000fe40000410000 */
[----:B------:R-:W-:Y:S03]  /*c260*/  MUFU.EX2 R21, R21 ;  /* 0x0000001500157308 */ /* 0x000fe60000000800 */
[----:B------:R-:W-:-:S05]  /*c270*/  FSEL R12, R12, RZ, P1 ;  /* 0x000000ff0c0c7208 */ /* 0x000fca0000800000 */
[----:B------:R-:W0:Y:S01]  /*c280*/  MUFU.EX2 R8, R8 ;  /* 0x0000000800087308 */ /* 0x000e220000000800 */
[-CC-:B------:R-:W-:Y:S01]  /*c290*/  FFMA.FTZ R20, R31, R0.reuse, -R12.reuse ;  /* 0x000000001f147223 */ /* 0x180fe2000001080c */
[----:B------:R-:W-:Y:S01]  /*c2a0*/  FSEL R31, R7, RZ, P1 ;  /* 0x000000ff071f7208 */ /* 0x000fe20000800000 */
[-CC-:B------:R-:W-:Y:S01]  /*c2b0*/  FFMA.FTZ R14, R183, R0.reuse, -R12.reuse ;  /* 0x00000000b70e7223 */ /* 0x180fe2000001080c */
[-CC-:B------:R-:W-:Y:S01]  /*c2c0*/  FFMA.FTZ R33, R161, R0.reuse, -R12.reuse ;  /* 0x00000000a1217223 */ /* 0x180fe2000001080c */
[-CC-:B------:R-:W-:Y:S01]  /*c2d0*/  FFMA.FTZ R183, R163, R0.reuse, -R12.reuse ;  /* 0x00000000a3b77223 */ /* 0x180fe2000001080c */
[-C--:B------:R-:W-:Y:S01]  /*c2e0*/  FFMA.FTZ R24, R165, R0.reuse, -R12 ;  /* 0x00000000a5187223 */ /* 0x080fe2000001080c */
[----:B------:R-:W-:Y:S01]  /*c2f0*/  FADD.FTZ R31, -R31, R6 ;  /* 0x000000061f1f7221 */ /* 0x000fe20000010100 */
[----:B------:R-:W-:Y:S01]  /*c300*/  MUFU.EX2 R20, R20 ;  /* 0x0000001400147308 */ /* 0x000fe20000000800 */
[-CC-:B------:R-:W-:Y:S01]  /*c310*/  FFMA.FTZ R35, R35, R0.reuse, -R12.reuse ;  /* 0x0000000023237223 */ /* 0x180fe2000001080c */
[-CC-:B------:R-:W-:Y:S01]  /*c320*/  FFMA.FTZ R32, R51, R0.reuse, -R12.reuse ;  /* 0x0000000033207223 */ /* 0x180fe2000001080c */
[-C--:B------:R-:W-:Y:S01]  /*c330*/  FMUL.FTZ R31, R31, R0.reuse ;  /* 0x000000001f1f7220 */ /* 0x080fe20000410000 */
[-CC-:B------:R-:W-:Y:S01]  /*c340*/  FFMA.FTZ R26, R169, R0.reuse, -R12.reuse ;  /* 0x00000000a91a7223 */ /* 0x180fe2000001080c */
[-CC-:B------:R-:W-:Y:S01]  /*c350*/  FFMA.FTZ R39, R39, R0.reuse, -R12.reuse ;  /* 0x0000000027277223 */ /* 0x180fe2000001080c */
[-CC-:B------:R-:W-:Y:S01]  /*c360*/  FFMA.FTZ R28, R171, R0.reuse, -R12.reuse ;  /* 0x00000000ab1c7223 */ /* 0x180fe2000001080c */
[--C-:B------:R-:W-:Y:S01]  /*c370*/  FFMA.FTZ R34, R59, R0, -R12.reuse ;  /* 0x000000003b227223 */ /* 0x100fe2000001080c */
[----:B------:R-:W-:Y:S01]  /*c380*/  MUFU.EX2 R14, R14 ;  /* 0x0000000e000e7308 */ /* 0x000fe20000000800 */
        /* <DEDUP_REMOVED lines=19> */
[----:B------:R-:W-:-:S04]  /*c4c0*/  FFMA.FTZ R195, R195, R0, -R12 ;  /* 0x00000000c3c37223 */ /* 0x000fc8000001080c */
[----:B------:R-:W2:Y:S01]  /*c4d0*/  MUFU.EX2 R183, R183 ;  /* 0x000000b700b77308 */ /* 0x000ea20000000800 */
[----:B0-----:R-:W-:Y:S01]  /*c4e0*/  FFMA.FTZ R4, R31, R3, R14 ;  /* 0x000000031f047223 */ /* 0x001fe2000001000e */
[----:B------:R-:W-:Y:S01]  /*c4f0*/  FADD.FTZ R3, R180, R51 ;  /* 0x00000033b4037221 */ /* 0x000fe20000010000 */
[----:B------:R-:W-:-:S03]  /*c500*/  FFMA.FTZ R51, R63, R0, -R12 ;  /* 0x000000003f337223 */ /* 0x000fc6000001080c */
[----:B------:R-:W-:Y:S02]  /*c510*/  FADD.FTZ R38, R182, R3 ;  /* 0x00000003b6267221 */ /* 0x000fe40000010000 */
[----:B------:R-:W0:Y:S01]  /*c520*/  MUFU.EX2 R24, R24 ;  /* 0x0000001800187308 */ /* 0x000e220000000800 */
[----:B-1----:R-:W-:Y:S01]  /*c530*/  FADD.FTZ R4, R33, R4 ;  /* 0x0000000421047221 */ /* 0x002fe20000010000 */
[----:B------:R-:W-:-:S06]  /*c540*/  FADD.FTZ R59, R11, R38 ;  /* 0x000000260b3b7221 */ /* 0x000fcc0000010000 */
[----:B------:R-:W1:Y:S01]  /*c550*/  MUFU.EX2 R35, R35 ;  /* 0x0000002300237308 */ /* 0x000e620000000800 */
[----:B--2---:R-:W-:Y:S01]  /*c560*/  FADD.FTZ R3, R183, R4 ;  /* 0x00000004b7037221 */ /* 0x004fe20000010000 */
[----:B------:R-:W-:-:S03]  /*c570*/  FADD.FTZ R4, R176, R59 ;  /* 0x0000003bb0047221 */ /* 0x000fc60000010000 */
[----:B------:R-:W-:-:S03]  /*c580*/  FADD.FTZ R3, R20, R3 ;  /* 0x0000000314037221 */ /* 0x000fc60000010000 */
[----:B------:R-:W2:Y:S01]  /*c590*/  MUFU.EX2 R26, R26 ;  /* 0x0000001a001a7308 */ /* 0x000ea20000000800 */
[----:B0-----:R-:W-:Y:S01]  /*c5a0*/  FADD.FTZ R38, R24, R3 ;  /* 0x0000000318267221 */ /* 0x001fe20000010000 */
[----:B------:R-:W-:-:S04]  /*c5b0*/  FADD.FTZ R3, R13, R4 ;  /* 0x000000040d037221 */ /* 0x000fc80000010000 */
[----:B------:R-:W-:Y:S02]  /*c5c0*/  FADD.FTZ R4, R178, R3 ;  /* 0x00000003b2047221 */ /* 0x000fe40000010000 */
[----:B------:R-:W0:Y:S01]  /*c5d0*/  MUFU.EX2 R39, R39 ;  /* 0x0000002700277308 */ /* 0x000e220000000800 */
[----:B-1----:R-:W-:Y:S01]  /*c5e0*/  FADD.FTZ R59, R35, R38 ;  /* 0x00000026233b7221 */ /* 0x002fe20000010000 */
[----:B------:R-:W-:Y:S01]  /*c5f0*/  FADD.FTZ R3, R27, R4 ;  /* 0x000000041b037221 */ /* 0x000fe20000010000 */
[----:B------:R-:W-:-:S03]  /*c600*/  FFMA.FTZ R38, R67, R0, -R12 ;  /* 0x0000000043267223 */ /* 0x000fc6000001080c */
        /* <DEDUP_REMOVED lines=12> */
[----:B--2---:R-:W-:Y:S01]  /*c6d0*/  FADD.FTZ R59, R43, R40 ;  /* 0x000000282b3b7221 */ /* 0x004fe20000010000 */
[-CC-:B------:R-:W-:Y:S01]  /*c6e0*/  FFMA.FTZ R40, R71, R0.reuse, -R12.reuse ;  /* 0x0000000047287223 */ /* 0x180fe2000001080c */
[----:B------:R-:W-:-:S05]  /*c6f0*/  FFMA.FTZ R12, R87, R0, -R12 ;  /* 0x00000000570c7223 */ /* 0x000fca000001080c */
        /* <DEDUP_REMOVED lines=27> */
[----:B0-----:R-:W-:-:S07]  /*c8b0*/  FADD.FTZ R42, R51, R42 ;  /* 0x0000002a332a7221 */ /* 0x001fce0000010000 */
[----:B------:R-:W0:Y:S01]  /*c8c0*/  MUFU.EX2 R163, R163 ;  /* 0x000000a300a37308 */ /* 0x000e220000000800 */
[----:B-1----:R-:W-:-:S07]  /*c8d0*/  FADD.FTZ R3, R161, R42 ;  /* 0x0000002aa1037221 */ /* 0x002fce0000010000 */
[----:B------:R-:W1:Y:S08]  /*c8e0*/  MUFU.EX2 R40, R40 ;  /* 0x0000002800287308 */ /* 0x000e700000000800 */
[----:B------:R-:W3:Y:S08]  /*c8f0*/  MUFU.EX2 R156, R156 ;  /* 0x0000009c009c7308 */ /* 0x000ef00000000800 */
[----:B------:R-:W4:Y:S08]  /*c900*/  MUFU.EX2 R44, R155 ;  /* 0x0000009b002c7308 */ /* 0x000f300000000800 */
[----:B------:R5:W-:Y:S08]  /*c910*/  MUFU.EX2 R46, R53 ;  /* 0x00000035002e7308 */ /* 0x000bf00000000800 */
[----:B------:R-:W4:Y:S01]  /*c920*/  MUFU.EX2 R25, R25 ;  /* 0x0000001900197308 */ /* 0x000f220000000800 */
[----:B-----5:R-:W-:Y:S01]  /*c930*/  FADD.FTZ R53, R15, R4 ;  /* 0x000000040f357221 */ /* 0x020fe20000010000 */
[----:B--2---:R-:W-:-:S03]  /*c940*/  FADD.FTZ R4, R38, R3 ;  /* 0x0000000326047221 */ /* 0x004fc60000010000 */
[----:B------:R-:W-:Y:S01]  /*c950*/  FADD.FTZ R42, R162, R53 ;  /* 0x00000035a22a7221 */ /* 0x000fe20000010000 */
[----:B0-----:R-:W-:Y:S02]  /*c960*/  FADD.FTZ R3, R163, R4 ;  /* 0x00000004a3037221 */ /* 0x001fe40000010000 */
[----:B------:R-:W0:Y:S01]  /*c970*/  MUFU.EX2 R75, R75 ;  /* 0x0000004b004b7308 */ /* 0x000e220000000800 */
[----:B------:R-:W-:Y:S01]  /*c980*/  FADD.FTZ R53, R21, R42 ;  /* 0x0000002a15357221 */ /* 0x000fe20000010000 */
[----:B-1----:R-:W-:-:S03]  /*c990*/  FADD.FTZ R3, R40, R3 ;  /* 0x0000000328037221 */ /* 0x002fc60000010000 */
[----:B---3--:R-:W-:Y:S01]  /*c9a0*/  FADD.FTZ R4, R156, R53 ;  /* 0x000000359c047221 */ /* 0x008fe20000010000 */
[----:B----4-:R-:W-:Y:S02]  /*c9b0*/  FADD.FTZ R3, R44, R3 ;  /* 0x000000032c037221 */ /* 0x010fe40000010000 */
[----:B------:R-:W1:Y:S01]  /*c9c0*/  MUFU.EX2 R158, R158 ;  /* 0x0000009e009e7308 */ /* 0x000e620000000800 */
[----:B------:R-:W-:-:S07]  /*c9d0*/  FADD.FTZ R53, R25, R4 ;  /* 0x0000000419357221 */ /* 0x000fce0000010000 */
[----:B------:R-:W2:Y:S01]  /*c9e0*/  MUFU.EX2 R57, R57 ;  /* 0x0000003900397308 */ /* 0x000ea20000000800 */
[----:B0-----:R-:W-:-:S04]  /*c9f0*/  FADD.FTZ R3, R75, R3 ;  /* 0x000000034b037221 */ /* 0x001fc80000010000 */
[----:B------:R-:W-:-:S03]  /*ca00*/  FADD.FTZ R3, R46, R3 ;  /* 0x000000032e037221 */ /* 0x000fc60000010000 */
        /* <DEDUP_REMOVED lines=22> */
.L_x_7623:
[----:B------:R-:W-:Y:S01]  /*cb70*/  ULEA UR6, UR58, UR41, 0x3 ;  /* 0x000000293a067291 */ /* 0x000fe2000f8e183f */
[----:B------:R-:W-:Y:S01]  /*cb80*/  ISETP.GT.AND P1, PT, R10, UR39, PT ;  /* 0x000000270a007c0c */ /* 0x000fe2000bf24270 */
[----:B------:R-:W-:Y:S01]  /*cb90*/  UMOV UR59, UR46 ;  /* 0x0000002e003b7c82 */ /* 0x000fe20008000000 */
[----:B------:R-:W-:Y:S01]  /*cba0*/  UMOV UR58, UR45 ;  /* 0x0000002d003a7c82 */ /* 0x000fe20008000000 */
[----:B------:R-:W-:Y:S01]  /*cbb0*/  UIADD3 UR6, UR6, 0x28860, URZ ;  /* 0x0002886006067890 */ /* 0x000fe2000fffe03f */
[----:B------:R-:W-:Y:S01]  /*cbc0*/  F2FP.BF16.F32.PACK_AB R171, R6, R171 ;  /* 0x000000ab06ab723e */ /* 0x000fe200000010ff */
[----:B------:R-:W-:Y:S01]  /*cbd0*/  FMUL.FTZ R88, R88, R8 ;  /* 0x0000000858587220 */ /* 0x000fe20000410000 */
[----:B------:R-:W-:Y:S01]  /*cbe0*/  F2FP.BF16.F32.PACK_AB R154, R5, R154 ;  /* 0x0000009a059a723e */ /* 0x000fe200000010ff */
[----:B------:R-:W-:Y:S01]  /*cbf0*/  UPRMT UR6, UR40, 0x654, UR6 ;  /* 0x0000065428067896 */ /* 0x000fe20008000006 */
[----:B------:R-:W-:Y:S01]  /*cc00*/  F2FP.BF16.F32.PACK_AB R180, R180, R9 ;  /* 0x00000009b4b4723e */ /* 0x000fe200000010ff */
[----:B------:R-:W-:Y:S01]  /*cc10*/  FMUL.FTZ R89, R89, R8 ;  /* 0x0000000859597220 */ /* 0x000fe20000410000 */
[----:B------:R-:W-:Y:S01]  /*cc20*/  F2FP.BF16.F32.PACK_AB R181, R33, R14 ;  /* 0x0000000e21b5723e */ /* 0x000fe200000010ff */
[----:B------:R-:W-:Y:S01]  /*cc30*/  FMUL.FTZ R92, R92, R8 ;  /* 0x000000085c5c7220 */ /* 0x000fe20000410000 */
[----:B------:R-:W-:Y:S01]  /*cc40*/  F2FP.BF16.F32.PACK_AB R182, R11, R182 ;  /* 0x000000b60bb6723e */ /* 0x000fe200000010ff */
[-C--:B------:R-:W-:Y:S01]  /*cc50*/  FMUL.FTZ R93, R93, R8.reuse ;  /* 0x000000085d5d7220 */ /* 0x080fe20000410000 */
[----:B------:R-:W-:Y:S01]  /*cc60*/  F2FP.BF16.F32.PACK_AB R183, R20, R183 ;  /* 0x000000b714b7723e */ /* 0x000fe200000010ff */
[----:B------:R-:W-:Y:S01]  /*cc70*/  FMUL.FTZ R96, R96, R8 ;  /* 0x0000000860607220 */ /* 0x000fe20000410000 */
[----:B------:R-:W-:Y:S01]  /*cc80*/  SYNCS.ARRIVE.TRANS64.RED.A1T0 RZ, [UR6], RZ ;  /* 0x000000ffffff79a7 */ /* 0x000fe20008100406 */
        /* <DEDUP_REMOVED lines=86> */
[----:B------:R-:W-:-:S02]  /*d1f0*/  IMAD.MOV.U32 R6, RZ, RZ, R7 ;  /* 0x000000ffff067224 */ /* 0x000fc400078e0007 */
[----:B------:R-:W-:Y:S01]  /*d200*/  IMAD.MOV.U32 R5, RZ, RZ, R2 ;  /* 0x000000ffff057224 */ /* 0x000fe200078e0002 */
[----:B------:R-:W-:Y:S06]  /*d210*/  @P1 BRA `(.L_x_7624) ;  /* 0xffffffcc00cc1947 */ /* 0x000fec000383ffff */
.L_x_7605:
[----:B------:R-:W-:Y:S06]  /*d220*/  BAR.ARV 0x8, 0x180 ;  /* 0x0206000000007b1d */ /* 0x000fec0000002000 */
[----:B------:R-:W-:Y:S05]  /*d230*/  @!P0 BRA `(.L_x_7625) ;  /* 0x0000000000048947 */ /* 0x000fea0003800000 */
[----:B------:R-:W-:Y:S01]  /*d240*/  BPT.TRAP 0x1 ;  /* 0x000000040000795c */ /* 0x000fe20000300000 */
.L_x_7625:
[----:B------:R-:W-:Y:S01]  /*d250*/  ULEA UR5, UR45, UR41, 0x3 ;  /* 0x000000292d057291 */ /* 0x000fe2000f8e183f */
[----:B------:R-:W-:-:S05]  /*d260*/  IMAD.U32 R5, RZ, RZ, UR46 ;  /* 0x0000002eff057e24 */ /* 0x000fca000f8e00ff */
[----:B------:R-:W-:-:S04]  /*d270*/  SHF.L.U32 R5, R5, 0x1f, RZ ;  /* 0x0000001f05057819 */ /* 0x000fc800000006ff */
[----:B------:R0:W1:Y:S01]  /*d280*/  SYNCS.PHASECHK.TRANS64.TRYWAIT P1, [UR5+0x28850], R5 ;  /* 0x02885005ff0075a7 */ /* 0x0000620008020145 */
[----:B------:R-:W-:Y:S05]  /*d290*/  @!P0 BRA `(.L_x_7626) ;  /* 0x0000000000048947 */ /* 0x000fea0003800000 */
[----:B------:R-:W-:Y:S01]  /*d2a0*/  BPT.TRAP 0x1 ;  /* 0x000000040000795c */ /* 0x000fe20000300000 */
.L_x_7626:
[----:B-1----:R-:W-:Y:S05]  /*d2b0*/  @P1 BRA `(.L_x_7627) ;  /* 0x0000000000081947 */ /* 0x002fea0003800000 */
[----:B------:R-:W1:Y:S02]  /*d2c0*/  SYNCS.PHASECHK.TRANS64.TRYWAIT P1, [UR5+0x28850], R5 ;  /* 0x02885005ff0075a7 */ /* 0x000e640008020145 */
[----:B-1----:R-:W-:Y:S05]  /*d2d0*/  @!P1 BRA `(.L_x_7628) ;  /* 0x0000006c00bc9947 */ /* 0x002fea0003800000 */
.L_x_7627:
[----:B------:R-:W-:Y:S01]  /*d2e0*/  UIADD3 UR41, UR41, 0x400, URZ ;  /* 0x0000040029297890 */ /* 0x000fe2000fffe03f */
[----:B------:R-:W-:Y:S01]  /*d2f0*/  WARPGROUP.ARRIVE ;  /* 0x00000000000079c5 */ /* 0x000fe20000000000 */
[----:B------:R-:W-:Y:S01]  /*d300*/  UMOV UR7, 0x40000040 ;  /* 0x4000004000077882 */ /* 0x000fe20000000000 */
[----:B01----:R-:W0:Y:S01]  /*d310*/  SHFL.BFLY PT, R5, R4, 0x2, 0x1f ;  /* 0x0c401f0004057f89 */ /* 0x003e2200000e0000 */
[----:B------:R-:W-:Y:S01]  /*d320*/  USHF.R.U32.HI UR41, URZ, 0x4, UR41 ;  /* 0x000000043f297899 */ /* 0x000fe20008011629 */
[----:B------:R-:W-:Y:S02]  /*d330*/  IMAD.MOV.U32 R37, RZ, RZ, -0x800000 ;  /* 0xff800000ff257424 */ /* 0x000fe400078e00ff */
        /* <DEDUP_REMOVED lines=10> */
[----:B-1----:R-:W-:Y:S01]  /*d3e0*/  FADD.FTZ R8, R6, R3 ;  /* 0x0000000306087221 */ /* 0x002fe20000010000 */
[----:B------:R-:W-:Y:S02]  /*d3f0*/  IMAD.MOV.U32 R3, RZ, RZ, RZ ;  /* 0x000000ffff037224 */ /* 0x000fe400078e00ff */
[----:B------:R-:W0:Y:S04]  /*d400*/  SHFL.BFLY PT, R6, R5, 0x1, 0x1f ;  /* 0x0c201f0005067f89 */ /* 0x000e2800000e0000 */
[----:B------:R-:W1:Y:S01]  /*d410*/  SHFL.BFLY PT, R9, R8, 0x1, 0x1f ;  /* 0x0c201f0008097f89 */ /* 0x000e6200000e0000 */
[----:B0-----:R-:W-:Y:S01]  /*d420*/  FADD.FTZ R10, R5, R6 ;  /* 0x00000006050a7221 */ /* 0x001fe20000010000 */
[----:B-1----:R-:W-:-:S04]  /*d430*/  FADD.FTZ R11, R8, R9 ;  /* 0x00000009080b7221 */ /* 0x002fc80000010000 */
[----:B------:R-:W-:Y:S01]  /*d440*/  FSETP.NE.FTZ.AND P1, PT, R10, RZ, PT ;  /* 0x000000ff0a00720b */ /* 0x000fe20003f35000 */
[----:B------:R-:W-:Y:S01]  /*d450*/  IMAD.MOV.U32 R9, RZ, RZ, RZ ;  /* 0x000000ffff097224 */ /* 0x000fe200078e00ff */
        /* <DEDUP_REMOVED lines=48> */
.L_x_7629:
        /* <DEDUP_REMOVED lines=74> */
.L_x_7551:
        /* <DEDUP_REMOVED lines=12> */
[----:B------:R-:W-:Y:S01]  /*dcc0*/  USHF.R.S32.HI UR12, URZ, 0x1f, UR38 ;  /* 0x0000001f3f0c7899 */ /* 0x000fe20008011426 */
[----:B------:R-:W-:Y:S01]  /*dcd0*/  F2FP.BF16.F32.PACK_AB R136, R137, R136 ;  /* 0x000000888988723e */ /* 0x000fe200000010ff */
[----:B------:R-:W-:Y:S01]  /*dce0*/  ULDC.64 UR8, c[0x0][0xb90] ;  /* 0x0002e40000087ab9 */ /* 0x000fe20000000a00 */
[----:B------:R-:W-:Y:S01]  /*dcf0*/  USHF.R.S32.HI UR13, URZ, 0x1f, UR44 ;  /* 0x0000001f3f0d7899 */ /* 0x000fe2000801142c */
[----:B------:R-:W-:Y:S01]  /*dd00*/  F2FP.BF16.F32.PACK_AB R137, R139, R138 ;  /* 0x0000008a8b89723e */ /* 0x000fe200000010ff */
[----:B------:R-:W-:Y:S01]  /*dd10*/  UIMAD UR5, UR12, UR8, URZ ;  /* 0x000000080c0572a4 */ /* 0x000fe2000f8e023f */
[----:B------:R-:W-:Y:S01]  /*dd20*/  F2FP.BF16.F32.PACK_AB R144, R145, R144 ;  /* 0x000000909190723e */ /* 0x000fe200000010ff */
[----:B------:R-:W-:Y:S01]  /*dd30*/  UIMAD.WIDE.U32 UR6, UR38, UR8, URZ ;  /* 0x00000008260672a5 */ /* 0x000fe2000f8e003f */
[----:B------:R-:W-:Y:S01]  /*dd40*/  F2FP.BF16.F32.PACK_AB R138, R141, R140 ;  /* 0x0000008c8d8a723e */ /* 0x000fe200000010ff */
[----:B------:R-:W-:Y:S01]  /*dd50*/  UIMAD UR5, UR38, UR9, UR5 ;  /* 0x00000009260572a4 */ /* 0x000fe2000f8e0205 */
[----:B------:R-:W-:Y:S01]  /*dd60*/  F2FP.BF16.F32.PACK_AB R139, R143, R142 ;  /* 0x0000008e8f8b723e */ /* 0x000fe200000010ff */
[----:B------:R-:W-:Y:S01]  /*dd70*/  ULDC.64 UR10, c[0x0][0xb98] ;  /* 0x0002e600000a7ab9 */ /* 0x000fe20000000a00 */
[----:B------:R-:W-:Y:S01]  /*dd80*/  F2FP.BF16.F32.PACK_AB R145, R147, R146 ;  /* 0x000000929391723e */ /* 0x000fe200000010ff */
[----:B------:R-:W-:Y:S01]  /*dd90*/  UIMAD UR8, UR13, UR10, URZ ;  /* 0x0000000a0d0872a4 */ /* 0x000fe2000f8e023f */
[----:B------:R-:W-:Y:S01]  /*dda0*/  F2FP.BF16.F32.PACK_AB R146, R149, R148 ;  /* 0x000000949592723e */ /* 0x000fe200000010ff */
[----:B------:R-:W-:Y:S01]  /*ddb0*/  UIADD3 UR7, UR7, UR5, URZ ;  /* 0x0000000507077290 */ /* 0x000fe2000fffe03f */
[----:B------:R-:W-:Y:S01]  /*ddc0*/  F2FP.BF16.F32.PACK_AB R147, R151, R150 ;  /* 0x000000969793723e */ /* 0x000fe200000010ff */
[----:B------:R-:W-:-:S02]  /*ddd0*/  UIMAD UR8, UR44, UR11, UR8 ;  /* 0x0000000b2c0872a4 */ /* 0x000fc4000f8e0208 */
[----:B------:R-:W-:Y:S01]  /*dde0*/  UIMAD.WIDE.U32 UR6, UR44, UR10, UR6 ;  /* 0x0000000a2c0672a5 */ /* 0x000fe2000f8e0006 */
[----:B------:R-:W-:Y:S02]  /*ddf0*/  ULDC UR5, c[0x0][0xa88] ;  /* 0x0002a20000057ab9 */ /* 0x000fe40000000800 */
[----:B------:R-:W-:Y:S01]  /*de00*/  ULDC.64 UR10, c[0x0][0xaf0] ;  /* 0x0002bc00000a7ab9 */ /* 0x000fe20000000a00 */
[----:B------:R-:W-:Y:S02]  /*de10*/  MOV R34, R0 ;  /* 0x0000000000227202 */ /* 0x000fe40000000f00 */
[----:B0-----:R-:W-:Y:S01]  /*de20*/  MOV R35, R3 ;  /* 0x0000000300237202 */ /* 0x001fe20000000f00 */
[----:B------:R-:W-:Y:S02]  /*de30*/  IMAD R3, R184, 0x40, R18 ;  /* 0x00000040b8037824 */ /* 0x000fe400078e0212 */
[----:B------:R-:W-:-:S04]  /*de40*/  IMAD.WIDE R4, R188, 0x2, R34 ;  /* 0x00000002bc047825 */ /* 0x000fc800078e0222 */
[----:B------:R-:W-:Y:S01]  /*de50*/  IMAD.WIDE R34, R3, 0x2, R34 ;  /* 0x0000000203227825 */ /* 0x000fe200078e0222 */
        /* <DEDUP_REMOVED lines=12> */
[----:B------:R-:W-:Y:S02]  /*df20*/  IADD3 R25, P5, R4, 0x40, RZ ;  /* 0x0000004004197810 */ /* 0x000fe40007fbe0ff */
[----:B------:R-:W-:Y:S01]  /*df30*/  LOP3.LUT R4, R3, R4, RZ, 0x3c, !PT ;  /* 0x0000000403047212 */ /* 0x000fe200078e3cff */
[--C-:B------:R-:W-:Y:S01]  /*df40*/  IMAD.X R11, RZ, RZ, R5.reuse, P4 ;  /* 0x000000ffff0b7224 */ /* 0x100fe200020e0605 */
[----:B------:R-:W-:Y:S01]  /*df50*/  LOP3.LUT R14, R29, 0x380, RZ, 0xc0, !PT ;  /* 0x000003801d0e7812 */ /* 0x000fe200078ec0ff */
[----:B------:R-:W-:Y:S01]  /*df60*/  IMAD.X R9, RZ, RZ, R5, P5 ;  /* 0x000000ffff097224 */ /* 0x000fe200028e0605 */
[----:B------:R-:W-:-:S02]  /*df70*/  LOP3.LUT R12, R27, 0x380, RZ, 0xc0, !PT ;  /* 0x000003801b0c7812 */ /* 0x000fc400078ec0ff */
[----:B------:R-:W-:Y:S02]  /*df80*/  LOP3.LUT R3, R10, 0x380, RZ, 0xc0, !PT ;  /* 0x000003800a037812 */ /* 0x000fe400078ec0ff */
[----:B------:R-:W-:Y:S02]  /*df90*/  LOP3.LUT R2, R21, 0x380, RZ, 0xc0, !PT ;  /* 0x0000038015027812 */ /* 0x000fe400078ec0ff */
[----:B------:R-:W-:Y:S02]  /*dfa0*/  IADD3 R33, P6, R34, 0x1000, RZ ;  /* 0x0000100022217810 */ /* 0x000fe40007fde0ff */
[----:B------:R-:W-:Y:S02]  /*dfb0*/  SHF.R.U64 R14, R14, 0x3, RZ ;  /* 0x000000030e0e7819 */ /* 0x000fe400000012ff */
[----:B------:R-:W-:Y:S02]  /*dfc0*/  SHF.R.U64 R12, R12, 0x3, RZ ;  /* 0x000000030c0c7819 */ /* 0x000fe400000012ff */
[----:B------:R-:W-:-:S02]  /*dfd0*/  SHF.R.U64 R3, R3, 0x3, RZ ;  /* 0x0000000303037819 */ /* 0x000fc400000012ff */
[----:B------:R-:W-:Y:S02]  /*dfe0*/  SHF.R.U64 R2, R2, 0x3, RZ ;  /* 0x0000000302027819 */ /* 0x000fe400000012ff */
[----:B------:R-:W-:Y:S02]  /*dff0*/  LOP3.LUT R32, R33, 0x380, RZ, 0xc0, !PT ;  /* 0x0000038021207812 */ /* 0x000fe400078ec0ff */
[----:B------:R-:W-:Y:S02]  /*e000*/  LOP3.LUT R40, R14, R29, RZ, 0x3c, !PT ;  /* 0x0000001d0e287212 */ /* 0x000fe400078e3cff */
[----:B------:R-:W-:Y:S02]  /*e010*/  LOP3.LUT R38, R12, R27, RZ, 0x3c, !PT ;  /* 0x0000001b0c267212 */ /* 0x000fe400078e3cff */
[----:B------:R-:W-:Y:S02]  /*e020*/  LOP3.LUT R14, R3, R10, RZ, 0x3c, !PT ;  /* 0x0000000a030e7212 */ /* 0x000fe400078e3cff */
[----:B------:R-:W-:-:S02]  /*e030*/  LOP3.LUT R12, R2, R21, RZ, 0x3c, !PT ;  /* 0x00000015020c7212 */ /* 0x000fc400078e3cff */
[----:B------:R-:W-:Y:S02]  /*e040*/  LOP3.LUT R3, R8, 0x380, RZ, 0xc0, !PT ;  /* 0x0000038008037812 */ /* 0x000fe400078ec0ff */
[----:B------:R-:W-:Y:S02]  /*e050*/  SHF.R.U64 R32, R32, 0x3, RZ ;  /* 0x0000000320207819 */ /* 0x000fe400000012ff */
[----:B------:R-:W-:Y:S02]  /*e060*/  LOP3.LUT R2, R25, 0x380, RZ, 0xc0, !PT ;  /* 0x0000038019027812 */ /* 0x000fe400078ec0ff */
[----:B-1----:R-:W-:Y:S02]  /*e070*/  ISETP.NE.AND P1, PT, R44, 0x1, PT ;  /* 0x000000012c00780c */ /* 0x002fe40003f25270 */
[----:B------:R-:W-:Y:S02]  /*e080*/  SHF.R.U64 R3, R3, 0x3, RZ ;  /* 0x0000000303037819 */ /* 0x000fe400000012ff */
[----:B------:R-:W-:Y:S01]  /*e090*/  LOP3.LUT R32, R32, R33, RZ, 0x3c, !PT ;  /* 0x0000002120207212 */ /* 0x000fe200078e3cff */
[----:B------:R-:W-:Y:S01]  /*e0a0*/  IMAD.X R33, RZ, RZ, R35, P6 ;  /* 0x000000ffff217224 */ /* 0x000fe200030e0623 */
[----:B------:R-:W-:-:S02]  /*e0b0*/  SHF.R.U64 R2, R2, 0x3, RZ ;  /* 0x0000000302027819 */ /* 0x000fc400000012ff */
[----:B------:R-:W-:Y:S02]  /*e0c0*/  IADD3 R45, P6, R34, 0x7000, RZ ;  /* 0x00007000222d7810 */ /* 0x000fe40007fde0ff */
[----:B------:R-:W-:Y:S02]  /*e0d0*/  LOP3.LUT R10, R3, R8, RZ, 0x3c, !PT ;  /* 0x00000008030a7212 */ /* 0x000fe400078e3cff */
[----:B------:R-:W-:Y:S01]  /*e0e0*/  LOP3.LUT R8, R2, R25, RZ, 0x3c, !PT ;  /* 0x0000001902087212 */ /* 0x000fe200078e3cff */
[----:B------:R-:W0:Y:S01]  /*e0f0*/  @P1 LDC R47, c[0x0][0xbec] ;  /* 0x0002fb00ff2f1b82 */ /* 0x000e220000000800 */
[----:B------:R-:W-:Y:S02]  /*e100*/  LOP3.LUT R2, R45, 0x380, RZ, 0xc0, !PT ;  /* 0x000003802d027812 */ /* 0x000fe400078ec0ff */
[----:B------:R-:W-:Y:S02]  /*e110*/  LOP3.LUT R42, R43, 0x380, RZ, 0xc0, !PT ;  /* 0x000003802b2a7812 */ /* 0x000fe400078ec0ff */
[----:B------:R-:W-:-:S02]  /*e120*/  SHF.R.U64 R2, R2, 0x3, RZ ;  /* 0x0000000302027819 */ /* 0x000fc400000012ff */
[----:B------:R-:W-:Y:S02]  /*e130*/  SHF.R.U64 R42, R42, 0x3, RZ ;  /* 0x000000032a2a7819 */ /* 0x000fe400000012ff */
[----:B------:R-:W-:Y:S02]  /*e140*/  LOP3.LUT R2, R2, R45, RZ, 0x3c, !PT ;  /* 0x0000002d02027212 */ /* 0x000fe400078e3cff */
[----:B------:R-:W-:Y:S02]  /*e150*/  MOV R45, R4 ;  /* 0x00000004002d7202 */ /* 0x000fe40000000f00 */
[----:B------:R-:W-:Y:S02]  /*e160*/  F2FP.BF16.F32.PACK_AB R4, R46, R7 ;  /* 0x000000072e04723e */ /* 0x000fe400000010ff */
[----:B------:R-:W1:Y:S01]  /*e170*/  @P1 LDC R46, c[0x0][0xbf0] ;  /* 0x0002fc00ff2e1b82 */ /* 0x000e620000000800 */
[----:B------:R-:W-:Y:S01]  /*e180*/  LOP3.LUT R42, R42, R43, RZ, 0x3c, !PT ;  /* 0x0000002b2a2a7212 */ /* 0x000fe200078e3cff */
[----:B------:R-:W-:Y:S01]  /*e190*/  IMAD.X R43, RZ, RZ, R5, P0 ;  /* 0x000000ffff2b7224 */ /* 0x000fe200000e0605 */
[----:B------:R-:W-:-:S02]  /*e1a0*/  F2FP.BF16.F32.PACK_AB R5, R91, R90 ;  /* 0x0000005a5b05723e */ /* 0x000fc400000010ff */
[----:B------:R-:W-:-:S03]  /*e1b0*/  F2FP.BF16.F32.PACK_AB R7, R95, R94 ;  /* 0x0000005e5f07723e */ /* 0x000fc600000010ff */
[----:B------:R-:W-:Y:S01]  /*e1c0*/  BAR.SYNC.DEFER_BLOCKING 0x1, 0x100 ;  /* 0x0044000000007b1d */ /* 0x000fe20000010000 */
[----:B------:R-:W-:Y:S01]  /*e1d0*/  MOV R65, R40 ;  /* 0x0000002800417202 */ /* 0x000fe20000000f00 */
[----:B------:R-:W-:Y:S01]  /*e1e0*/  VIADD R40, R17, UR37 ;  /* 0x0000002511287c36 */ /* 0x000fe20008000000 */
[----:B------:R-:W-:Y:S02]  /*e1f0*/  IADD3 R21, P0, R34, 0x6000, RZ ;  /* 0x0000600022157810 */ /* 0x000fe40007f1e0ff */
[----:B------:R-:W-:Y:S02]  /*e200*/  MOV R58, R10 ;  /* 0x0000000a003a7202 */ /* 0x000fe40000000f00 */
[----:B------:R-:W-:Y:S02]  /*e210*/  LOP3.LUT R20, R21, 0x380, RZ, 0xc0, !PT ;  /* 0x0000038015147812 */ /* 0x000fe400078ec0ff */
[----:B------:R-:W-:Y:S02]  /*e220*/  MOV R57, R14 ;  /* 0x0000000e00397202 */ /* 0x000fe40000000f00 */
[----:B------:R-:W-:-:S02]  /*e230*/  SHF.R.U64 R20, R20, 0x3, RZ ;  /* 0x0000000314147819 */ /* 0x000fc400000012ff */
[----:B------:R-:W-:Y:S02]  /*e240*/  MOV R15, R12 ;  /* 0x0000000c000f7202 */ /* 0x000fe40000000f00 */
[----:B------:R-:W-:Y:S01]  /*e250*/  LOP3.LUT R20, R20, R21, RZ, 0x3c, !PT ;  /* 0x0000001514147212 */ /* 0x000fe200078e3cff */
[----:B------:R-:W-:Y:S01]  /*e260*/  IMAD.X R21, RZ, RZ, R35, P0 ;  /* 0x000000ffff157224 */ /* 0x000fe200000e0623 */
[C---:B------:R-:W-:Y:S02]  /*e270*/  IADD3 R27, P3, R34.reuse, 0x4000, RZ ;  /* 0x00004000221b7810 */ /* 0x040fe40007f7e0ff */
[----:B------:R-:W-:Y:S02]  /*e280*/  IADD3 R25, P2, R34, 0x5000, RZ ;  /* 0x0000500022197810 */ /* 0x000fe40007f5e0ff */
[----:B------:R-:W-:Y:S02]  /*e290*/  LOP3.LUT R26, R27, 0x380, RZ, 0xc0, !PT ;  /* 0x000003801b1a7812 */ /* 0x000fe400078ec0ff */
[----:B------:R-:W-:Y:S01]  /*e2a0*/  LOP3.LUT R24, R25, 0x380, RZ, 0xc0, !PT ;  /* 0x0000038019187812 */ /* 0x000fe200078ec0ff */
[----:B------:R0:W-:Y:S01]  /*e2b0*/  STSM.16.M88.4 [R45], R4 ;  /* 0x000000042d007844 */ /* 0x0001e20000000200 */
[----:B------:R-:W-:-:S02]  /*e2c0*/  SHF.R.U64 R26, R26, 0x3, RZ ;  /* 0x000000031a1a7819 */ /* 0x000fc400000012ff */
[----:B------:R-:W-:Y:S01]  /*e2d0*/  MOV R56, R38 ;  /* 0x0000002600387202 */ /* 0x000fe20000000f00 */
[----:B------:R-:W-:Y:S01]  /*e2e0*/  VIADD R38, R187, UR37 ;  /* 0x00000025bb267c36 */ /* 0x000fe20008000000 */
[----:B------:R-:W-:Y:S02]  /*e2f0*/  SHF.R.U64 R24, R24, 0x3, RZ ;  /* 0x0000000318187819 */ /* 0x000fe400000012ff */
[----:B------:R-:W-:Y:S01]  /*e300*/  LOP3.LUT R26, R26, R27, RZ, 0x3c, !PT ;  /* 0x0000001b1a1a7212 */ /* 0x000fe200078e3cff */
[----:B------:R-:W-:Y:S01]  /*e310*/  IMAD.X R27, RZ, RZ, R35, P3 ;  /* 0x000000ffff1b7224 */ /* 0x000fe200018e0623 */
[----:B------:R-:W-:Y:S02]  /*e320*/  MOV R14, R8 ;  /* 0x00000008000e7202 */ /* 0x000fe40000000f00 */
[----:B------:R-:W-:Y:S02]  /*e330*/  F2FP.BF16.F32.PACK_AB R8, R105, R104 ;  /* 0x000000686908723e */ /* 0x000fe400000010ff */
[----:B------:R-:W-:-:S02]  /*e340*/  F2FP.BF16.F32.PACK_AB R9, R107, R106 ;  /* 0x0000006a6b09723e */ /* 0x000fc400000010ff */
[----:B------:R-:W-:Y:S01]  /*e350*/  LOP3.LUT R24, R24, R25, RZ, 0x3c, !PT ;  /* 0x0000001918187212 */ /* 0x000fe200078e3cff */
[----:B0-----:R-:W-:Y:S01]  /*e360*/  @P1 IMAD.HI.U32 R5, R40, R47, RZ ;  /* 0x0000002f28051227 */ /* 0x001fe200078e00ff */
[----:B------:R-:W-:Y:S02]  /*e370*/  MOV R64, R42 ;  /* 0x0000002a00407202 */ /* 0x000fe40000000f00 */
[----:B------:R-:W-:Y:S01]  /*e380*/  IADD3 R29, P4, R34, 0x3000, RZ ;  /* 0x00003000221d7810 */ /* 0x000fe20007f9e0ff */
[----:B------:R-:W-:Y:S01]  /*e390*/  IMAD.MOV.U32 R4, RZ, RZ, R40 ;  /* 0x000000ffff047224 */ /* 0x000fe200078e0028 */
[----:B-1----:R-:W-:Y:S01]  /*e3a0*/  @P1 SHF.R.U32.HI R4, RZ, R46, R5 ;  /* 0x0000002eff041219 */ /* 0x002fe20000011605 */
[----:B------:R-:W-:Y:S01]  /*e3b0*/  IMAD.U32 R6, RZ, RZ, UR8 ;  /* 0x00000008ff067e24 */ /* 0x000fe2000f8e00ff */
[----:B------:R-:W-:Y:S01]  /*e3c0*/  LOP3.LUT R28, R29, 0x380, RZ, 0xc0, !PT ;  /* 0x000003801d1c7812 */ /* 0x000fe200078ec0ff */
[----:B------:R-:W-:Y:S01]  /*e3d0*/  IMAD R45, R44, UR5, RZ ;  /* 0x000000052c2d7c24 */ /* 0x000fe2000f8e02ff */
[--C-:B------:R-:W-:Y:S01]  /*e3e0*/  SHF.R.S32.HI R5, RZ, 0x1f, R4.reuse ;  /* 0x0000001fff057819 */ /* 0x100fe20000011404 */
[----:B------:R-:W-:Y:S01]  /*e3f0*/  IMAD.MOV R7, RZ, RZ, -R4 ;  /* 0x000000ffff077224 */ /* 0x000fe200078e0a04 */
[----:B------:R-:W-:Y:S01]  /*e400*/  IADD3 R12, P0, R4, UR6, RZ ;  /* 0x00000006040c7c10 */ /* 0x000fe2000ff1e0ff */
[----:B------:R-:W-:Y:S01]  /*e410*/  IMAD.X R25, RZ, RZ, R35, P2 ;  /* 0x000000ffff197224 */ /* 0x000fe200010e0623 */
[----:B------:R-:W-:Y:S01]  /*e420*/  F2FP.BF16.F32.PACK_AB R4, R97, R96 ;  /* 0x000000606104723e */ /* 0x000fe200000010ff */
[----:B------:R-:W-:Y:S01]  /*e430*/  IMAD R11, R44, R7, R40 ;  /* 0x000000072c0b7224 */ /* 0x000fe200078e0228 */
[----:B------:R-:W-:Y:S01]  /*e440*/  IADD3.X R13, R5, UR7, R6, P0, !PT ;  /* 0x00000007050d7c10 */ /* 0x000fe200087fe406 */
[----:B------:R-:W-:Y:S01]  /*e450*/  ULDC.64 UR6, c[0x0][0xb88] ;  /* 0x0002e20000067ab9 */ /* 0x000fe20000000a00 */
[----:B------:R-:W-:Y:S01]  /*e460*/  F2FP.BF16.F32.PACK_AB R5, R99, R98 ;  /* 0x000000626305723e */ /* 0x000fe200000010ff */
[----:B------:R-:W-:Y:S01]  /*e470*/  ULDC.64 UR8, c[0x0][0xae8] ;  /* 0x0002ba0000087ab9 */ /* 0x000fe20000000a00 */
[----:B------:R-:W-:Y:S01]  /*e480*/  SHF.R.S32.HI R10, RZ, 0x1f, R11 ;  /* 0x0000001fff0a7819 */ /* 0x000fe2000001140b */
[----:B------:R-:W-:Y:S01]  /*e490*/  IMAD.WIDE.U32 R12, R11, UR6, R12 ;  /* 0x000000060b0c7c25 */ /* 0x000fe2000f8e000c */
[----:B------:R-:W-:-:S02]  /*e4a0*/  F2FP.BF16.F32.PACK_AB R6, R101, R100 ;  /* 0x000000646506723e */ /* 0x000fc400000010ff */
[----:B------:R-:W-:Y:S01]  /*e4b0*/  F2FP.BF16.F32.PACK_AB R7, R103, R102 ;  /* 0x000000666707723e */ /* 0x000fe200000010ff */
[----:B------:R-:W-:Y:S01]  /*e4c0*/  IMAD R10, R10, UR6, RZ ;  /* 0x000000060a0a7c24 */ /* 0x000fe2000f8e02ff */
[----:B------:R-:W-:Y:S02]  /*e4d0*/  LOP3.LUT P0, RZ, R185, 0x3, RZ, 0xc0, !PT ;  /* 0x00000003b9ff7812 */ /* 0x000fe4000780c0ff */
[----:B------:R-:W-:Y:S01]  /*e4e0*/  SHF.R.U64 R28, R28, 0x3, RZ ;  /* 0x000000031c1c7819 */ /* 0x000fe200000012ff */
[----:B------:R-:W-:Y:S01]  /*e4f0*/  IMAD R39, R11, UR7, R10 ;  /* 0x000000070b277c24 */ /* 0x000fe2000f8e020a */
[----:B------:R0:W-:Y:S01]  /*e500*/  STSM.16.M88.4 [R15], R4 ;  /* 0x000000040f007844 */ /* 0x0001e20000000200 */
[----:B------:R-:W-:Y:S01]  /*e510*/  ULDC.64 UR6, c[0x0][0xb50] ;  /* 0x0002d40000067ab9 */ /* 0x000fe20000000a00 */
[----:B------:R-:W-:Y:S02]  /*e520*/  F2FP.BF16.F32.PACK_AB R10, R109, R108 ;  /* 0x0000006c6d0a723e */ /* 0x000fe400000010ff */
[----:B------:R-:W-:-:S02]  /*e530*/  F2FP.BF16.F32.PACK_AB R11, R111, R110 ;  /* 0x0000006e6f0b723e */ /* 0x000fc400000010ff */
[----:B------:R-:W-:Y:S02]  /*e540*/  LEA R40, P3, R12, UR6, 0x2 ;  /* 0x000000060c287c11 */ /* 0x000fe4000f8610ff */
[----:B------:R-:W-:Y:S01]  /*e550*/  ISETP.GE.OR P2, PT, R38, R45, P0 ;  /* 0x0000002d2600720c */ /* 0x000fe20000746670 */
[----:B------:R1:W-:Y:S01]  /*e560*/  STSM.16.M88.4 [R14], R8 ;  /* 0x000000080e007844 */ /* 0x0003e20000000200 */
[----:B------:R-:W-:Y:S01]  /*e570*/  LOP3.LUT R28, R28, R29, RZ, 0x3c, !PT ;  /* 0x0000001d1c1c7212 */ /* 0x000fe200078e3cff */
[----:B------:R-:W-:Y:S01]  /*e580*/  IMAD.X R29, RZ, RZ, R35, P4 ;  /* 0x000000ffff1d7224 */ /* 0x000fe200020e0623 */
[C---:B------:R-:W-:Y:S01]  /*e590*/  LOP3.LUT R3, R34.reuse, 0x380, RZ, 0xc0, !PT ;  /* 0x0000038022037812 */ /* 0x040fe200078ec0ff */
[----:B------:R-:W-:Y:S01]  /*e5a0*/  SHFL.IDX PT, R46, R40, 0x1, 0x1c1f ;  /* 0x003c1f00282e7f89 */ /* 0x000fe200000e0000 */
[----:B------:R-:W-:Y:S01]  /*e5b0*/  IADD3 R31, P5, R34, 0x2000, RZ ;  /* 0x00002000221f7810 */ /* 0x000fe20007fbe0ff */
[----:B0-----:R-:W-:Y:S01]  /*e5c0*/  VIADD R4, R38, 0x8 ;  /* 0x0000000826047836 */ /* 0x001fe20000000000 */
[----:B------:R-:W-:Y:S01]  /*e5d0*/  F2FP.BF16.F32.PACK_AB R6, R117, R116 ;  /* 0x000000747506723e */ /* 0x000fe200000010ff */
[----:B------:R-:W-:Y:S01]  /*e5e0*/  IMAD.IADD R5, R13, 0x1, R39 ;  /* 0x000000010d057824 */ /* 0x000fe200078e0227 */
[----:B------:R-:W-:Y:S01]  /*e5f0*/  F2FP.BF16.F32.PACK_AB R7, R119, R118 ;  /* 0x000000767707723e */ /* 0x000fe200000010ff */
[----:B------:R-:W-:Y:S01]  /*e600*/  SHFL.IDX PT, R38, R40, RZ, 0x1c1f ;  /* 0x001c1fff28267589 */ /* 0x000fe200000e0000 */
[----:B------:R-:W-:-:S02]  /*e610*/  ISETP.GE.OR P0, PT, R4, R45, P0 ;  /* 0x0000002d0400720c */ /* 0x000fc40000706670 */
[----:B------:R-:W-:Y:S02]  /*e620*/  LEA.HI.X R41, R12, UR7, R5, 0x2, P3 ;  /* 0x000000070c297c11 */ /* 0x000fe400098f1405 */
[----:B------:R-:W-:Y:S02]  /*e630*/  F2FP.BF16.F32.PACK_AB R4, R113, R112 ;  /* 0x000000707104723e */ /* 0x000fe400000010ff */
[----:B------:R-:W-:Y:S01]  /*e640*/  F2FP.BF16.F32.PACK_AB R5, R115, R114 ;  /* 0x000000727305723e */ /* 0x000fe200000010ff */
[----:B------:R-:W0:Y:S01]  /*e650*/  SHFL.IDX PT, R39, R41, RZ, 0x1c1f ;  /* 0x001c1fff29277589 */ /* 0x000e2200000e0000 */
[----:B------:R-:W-:Y:S02]  /*e660*/  F2FP.BF16.F32.PACK_AB R12, R121, R120 ;  /* 0x00000078790c723e */ /* 0x000fe400000010ff */
[----:B------:R-:W-:Y:S01]  /*e670*/  F2FP.BF16.F32.PACK_AB R13, R123, R122 ;  /* 0x0000007a7b0d723e */ /* 0x000fe200000010ff */
[----:B------:R-:W-:Y:S01]  /*e680*/  STSM.16.M88.4 [R58], R4 ;  /* 0x000000043a007844 */ /* 0x000fe20000000200 */
[----:B-1----:R-:W-:-:S02]  /*e690*/  F2FP.BF16.F32.PACK_AB R14, R125, R124 ;  /* 0x0000007c7d0e723e */ /* 0x002fc400000010ff */
[----:B------:R-:W-:Y:S01]  /*e6a0*/  F2FP.BF16.F32.PACK_AB R15, R127, R126 ;  /* 0x0000007e7f0f723e */ /* 0x000fe200000010ff */
[----:B------:R-:W1:Y:S01]  /*e6b0*/  SHFL.IDX PT, R47, R41, 0x1, 0x1c1f ;  /* 0x003c1f00292f7f89 */ /* 0x000e6200000e0000 */
[----:B------:R-:W-:Y:S02]  /*e6c0*/  F2FP.BF16.F32.PACK_AB R8, R129, R128 ;  /* 0x000000808108723e */ /* 0x000fe400000010ff */
[----:B------:R-:W-:Y:S01]  /*e6d0*/  F2FP.BF16.F32.PACK_AB R9, R131, R130 ;  /* 0x000000828309723e */ /* 0x000fe200000010ff */
[----:B------:R-:W-:Y:S01]  /*e6e0*/  STSM.16.M88.4 [R57], R12 ;  /* 0x0000000c39007844 */ /* 0x000fe20000000200 */
[----:B------:R-:W-:Y:S02]  /*e6f0*/  F2FP.BF16.F32.PACK_AB R10, R133, R132 ;  /* 0x00000084850a723e */ /* 0x000fe400000010ff */
[----:B------:R-:W-:Y:S02]  /*e700*/  F2FP.BF16.F32.PACK_AB R11, R135, R134 ;  /* 0x00000086870b723e */ /* 0x000fe400000010ff */
[----:B------:R-:W-:Y:S01]  /*e710*/  SHF.R.U64 R3, R3, 0x3, RZ ;  /* 0x0000000303037819 */ /* 0x000fe200000012ff */
[----:B------:R-:W-:Y:S01]  /*e720*/  UIMAD UR5, UR12, UR8, URZ ;  /* 0x000000080c0572a4 */ /* 0x000fe2000f8e023f */
[----:B------:R-:W-:Y:S01]  /*e730*/  LOP3.LUT R30, R31, 0x380, RZ, 0xc0, !PT ;  /* 0x000003801f1e7812 */ /* 0x000fe200078ec0ff */
[----:B------:R-:W-:Y:S01]  /*e740*/  STSM.16.M88.4 [R56], R8 ;  /* 0x0000000838007844 */ /* 0x000fe20000000200 */
[----:B------:R-:W-:Y:S01]  /*e750*/  LOP3.LUT R34, R3, R34, RZ, 0x3c, !PT ;  /* 0x0000002203227212 */ /* 0x000fe200078e3cff */
[----:B------:R-:W-:Y:S01]  /*e760*/  IMAD.X R3, RZ, RZ, R35, P6 ;  /* 0x000000ffff037224 */ /* 0x000fe200030e0623 */
[----:B------:R-:W-:Y:S01]  /*e770*/  UIMAD.WIDE.U32 UR6, UR38, UR8, URZ ;  /* 0x00000008260672a5 */ /* 0x000fe2000f8e003f */
[----:B------:R2:W-:Y:S01]  /*e780*/  STSM.16.M88.4 [R65], R136 ;  /* 0x0000008841007844 */ /* 0x0005e20000000200 */
[----:B------:R-:W-:Y:S01]  /*e790*/  UIMAD UR5, UR38, UR9, UR5 ;  /* 0x00000009260572a4 */ /* 0x000fe2000f8e0205 */
[----:B------:R-:W-:-:S02]  /*e7a0*/  SHF.R.U64 R30, R30, 0x3, RZ ;  /* 0x000000031e1e7819 */ /* 0x000fc400000012ff */
[----:B------:R-:W-:Y:S01]  /*e7b0*/  STSM.16.M88.4 [R64], R144 ;  /* 0x0000009040007844 */ /* 0x000fe20000000200 */
[----:B--2---:R-:W2:Y:S08]  /*e7c0*/  @P1 LDC R65, c[0x0][0xbec] ;  /* 0x0002fb00ff411b82 */ /* 0x004eb00000000800 */
[----:B------:R-:W-:Y:S01]  /*e7d0*/  BAR.SYNC.DEFER_BLOCKING 0x1, 0x100 ;  /* 0x0044000000007b1d */ /* 0x000fe20000010000 */
[----:B------:R-:W-:Y:S01]  /*e7e0*/  UIMAD UR8, UR13, UR10, URZ ;  /* 0x0000000a0d0872a4 */ /* 0x000fe2000f8e023f */
[----:B------:R-:W-:Y:S01]  /*e7f0*/  LOP3.LUT R30, R30, R31, RZ, 0x3c, !PT ;  /* 0x0000001f1e1e7212 */ /* 0x000fe200078e3cff */
[----:B------:R-:W-:Y:S01]  /*e800*/  UIADD3 UR7, UR7, UR5, URZ ;  /* 0x0000000507077290 */ /* 0x000fe2000fffe03f */
[----:B------:R-:W-:-:S02]  /*e810*/  IMAD.X R31, RZ, RZ, R35, P5 ;  /* 0x000000ffff1f7224 */ /* 0x000fc400028e0623 */
[----:B0-----:R0:W-:Y:S04]  /*e820*/  @!P2 ST.E desc[UR52][R38.64], R37 ;  /* 0x000000252600a985 */ /* 0x0011e8000c101934 */
[----:B-1----:R1:W-:Y:S04]  /*e830*/  @!P0 ST.E desc[UR52][R46.64], R36 ;  /* 0x000000242e008985 */ /* 0x0023e8000c101934 */
[----:B------:R3:W5:Y:S01]  /*e840*/  LD.E.128 R4, desc[UR52][R28.64] ;  /* 0x000000341c047980 */ /* 0x000762000c101d00 */
[----:B0-----:R-:W0:Y:S03]  /*e850*/  @P1 LDC R37, c[0x0][0xbf0] ;  /* 0x0002fc00ff251b82 */ /* 0x001e260000000800 */
[----:B------:R2:W5:Y:S01]  /*e860*/  LD.E.128 R8, desc[UR52][R2.64] ;  /* 0x0000003402087980 */ /* 0x000562000c101d00 */
[----:B------:R-:W-:-:S03]  /*e870*/  UIMAD UR5, UR44, UR11, UR8 ;  /* 0x0000000b2c0572a4 */ /* 0x000fc6000f8e0208 */
[----:B------:R4:W5:Y:S01]  /*e880*/  LD.E.128 R12, desc[UR52][R20.64] ;  /* 0x00000034140c7980 */ /* 0x000962000c101d00 */
[----:B---3--:R-:W-:Y:S01]  /*e890*/  IMAD R28, R22, 0x20, R184 ;  /* 0x00000020161c7824 */ /* 0x008fe200078e02b8 */
[----:B------:R-:W-:Y:S02]  /*e8a0*/  UIMAD.WIDE.U32 UR6, UR44, UR10, UR6 ;  /* 0x0000000a2c0672a5 */ /* 0x000fe4000f8e0006 */
[----:B------:R3:W5:Y:S01]  /*e8b0*/  LD.E.128 R56, desc[UR52][R24.64] ;  /* 0x0000003418387980 */ /* 0x000762000c101d00 */
[----:B------:R-:W-:Y:S01]  /*e8c0*/  VIADD R28, R28, UR37 ;  /* 0x000000251c1c7c36 */ /* 0x000fe20008000000 */
[----:B------:R-:W-:Y:S02]  /*e8d0*/  ULDC.64 UR8, c[0x0][0xae0] ;  /* 0x0002b80000087ab9 */ /* 0x000fe40000000a00 */
[----:B------:R-:W5:Y:S01]  /*e8e0*/  LD.E.128 R52, desc[UR52][R34.64] ;  /* 0x0000003422347980 */ /* 0x000f62000c101d00 */
[----:B--2---:R-:W-:-:S03]  /*e8f0*/  @P1 IMAD.HI.U32 R2, R28, R65, RZ ;  /* 0x000000411c021227 */ /* 0x004fc600078e00ff */
[----:B------:R-:W5:Y:S01]  /*e900*/  LD.E.128 R48, desc[UR52][R32.64] ;  /* 0x0000003420307980 */ /* 0x000f62000c101d00 */
[----:B----4-:R-:W-:Y:S01]  /*e910*/  IMAD.MOV.U32 R21, RZ, RZ, R28 ;  /* 0x000000ffff157224 */ /* 0x010fe200078e001c */
[----:B------:R-:W-:Y:S02]  /*e920*/  UIADD3 UR5, UR7, UR5, URZ ;  /* 0x0000000507057290 */ /* 0x000fe4000fffe03f */
[----:B------:R-:W5:Y:S01]  /*e930*/  LD.E.128 R40, desc[UR52][R30.64] ;  /* 0x000000341e287980 */ /* 0x000f62000c101d00 */
[----:B0-----:R-:W-:-:S03]  /*e940*/  @P1 SHF.R.U32.HI R21, RZ, R37, R2 ;  /* 0x00000025ff151219 */ /* 0x001fc60000011602 */
[----:B------:R0:W5:Y:S01]  /*e950*/  LD.E.128 R60, desc[UR52][R26.64] ;  /* 0x000000341a3c7980 */ /* 0x000162000c101d00 */
[--C-:B------:R-:W-:Y:S01]  /*e960*/  SHF.R.S32.HI R20, RZ, 0x1f, R21.reuse ;  /* 0x0000001fff147819 */ /* 0x100fe20000011415 */
[----:B---3--:R-:W-:Y:S01]  /*e970*/  IMAD.MOV R25, RZ, RZ, -R21 ;  /* 0x000000ffff197224 */ /* 0x008fe200078e0a15 */
[----:B------:R-:W-:Y:S01]  /*e980*/  @!PT LDS RZ, [RZ] ;  /* 0x00000000fffff984 */ /* 0x000fe20000000800 */
[----:B------:R-:W-:Y:S01]  /*e990*/  @!PT LDS RZ, [RZ] ;  /* 0x00000000fffff984 */ /* 0x000fe20000000800 */
[----:B------:R-:W-:Y:S01]  /*e9a0*/  @!PT LDS RZ, [RZ] ;  /* 0x00000000fffff984 */ /* 0x000fe20000000800 */
[----:B------:R-:W-:Y:S01]  /*e9b0*/  @!PT LDS RZ, [RZ] ;  /* 0x00000000fffff984 */ /* 0x000fe20000000800 */
[----:B------:R2:W-:Y:S06]  /*e9c0*/  MEMBAR.ALL.CTA ;  /* 0x0000000000007992 */ /* 0x0005ec0000008000 */
[----:B--2---:R-:W2:Y:S01]  /*e9d0*/  FENCE.VIEW.ASYNC.S ;  /* 0x00000000000073c6 */ /* 0x004ea20000000000 */
[----:B------:R-:W-:-:S02]  /*e9e0*/  IMAD.U32 R3, RZ, RZ, UR7 ;  /* 0x00000007ff037e24 */ /* 0x000fc4000f8e00ff */
[----:B------:R-:W-:Y:S02]  /*e9f0*/  IMAD R20, R20, UR8, RZ ;  /* 0x0000000814147c24 */ /* 0x000fe4000f8e02ff */
[----:B------:R-:W-:Y:S02]  /*ea00*/  IMAD R25, R44, R25, R28 ;  /* 0x000000192c197224 */ /* 0x000fe400078e021c */
[----:B------:R-:W-:Y:S01]  /*ea10*/  IMAD.U32 R2, RZ, RZ, UR6 ;  /* 0x00000006ff027e24 */ /* 0x000fe2000f8e00ff */
[----:B------:R-:W-:Y:S01]  /*ea20*/  ULDC.64 UR6, c[0x0][0xad8] ;  /* 0x0002b60000067ab9 */ /* 0x000fe20000000a00 */
[----:B------:R-:W-:Y:S02]  /*ea30*/  IMAD.U32 R3, RZ, RZ, UR5 ;  /* 0x00000005ff037e24 */ /* 0x000fe4000f8e00ff */
[C---:B0-----:R-:W-:Y:S01]  /*ea40*/  IMAD R27, R21.reuse, UR9, R20 ;  /* 0x00000009151b7c24 */ /* 0x041fe2000f8e0214 */
[----:B------:R-:W-:Y:S01]  /*ea50*/  SHF.R.S32.HI R20, RZ, 0x1f, R25 ;  /* 0x0000001fff147819 */ /* 0x000fe20000011419 */
[----:B------:R-:W-:-:S04]  /*ea60*/  IMAD.WIDE.U32 R2, R21, UR8, R2 ;  /* 0x0000000815027c25 */ /* 0x000fc8000f8e0002 */
[----:B------:R-:W-:Y:S02]  /*ea70*/  IMAD.IADD R3, R3, 0x1, R27 ;  /* 0x0000000103037824 */ /* 0x000fe400078e021b */
[----:B------:R-:W-:Y:S02]  /*ea80*/  IMAD R24, R20, UR6, RZ ;  /* 0x0000000614187c24 */ /* 0x000fe4000f8e02ff */
[----:B------:R-:W-:Y:S02]  /*ea90*/  VIADD R26, R184, UR37 ;  /* 0x00000025b81a7c36 */ /* 0x000fe40008000000 */
[C---:B------:R-:W-:Y:S02]  /*eaa0*/  IMAD R21, R25.reuse, UR7, R24 ;  /* 0x0000000719157c24 */ /* 0x040fe4000f8e0218 */
[----:B------:R-:W-:Y:S01]  /*eab0*/  IMAD.WIDE.U32 R2, R25, UR6, R2 ;  /* 0x0000000619027c25 */ /* 0x000fe2000f8e0002 */
[----:B------:R-:W-:Y:S01]  /*eac0*/  ISETP.GE.AND P2, PT, R26, R45, PT ;  /* 0x0000002d1a00720c */ /* 0x000fe20003f46270 */
[----:B------:R-:W-:-:S02]  /*ead0*/  ULDC.64 UR6, c[0x0][0xa80] ;  /* 0x0002a00000067ab9 */ /* 0x000fc40000000a00 */
[----:B------:R-:W-:Y:S02]  /*eae0*/  VIADD R20, R26, 0x20 ;  /* 0x000000201a147836 */ /* 0x000fe40000000000 */
[----:B------:R-:W-:Y:S01]  /*eaf0*/  VIADD R0, R0, 0x28820 ;  /* 0x0002882000007836 */ /* 0x000fe20000000000 */
[----:B------:R-:W-:Y:S01]  /*eb00*/  LEA R24, P3, R2, UR6, 0x1 ;  /* 0x0000000602187c11 */ /* 0x000fe2000f8608ff */
[----:B------:R-:W-:Y:S01]  /*eb10*/  IMAD.IADD R3, R3, 0x1, R21 ;  /* 0x0000000103037824 */ /* 0x000fe200078e0215 */
[-C--:B------:R-:W-:Y:S01]  /*eb20*/  ISETP.GE.AND P0, PT, R20, R45.reuse, PT ;  /* 0x0000002d1400720c */ /* 0x080fe20003f06270 */
[----:B------:R-:W-:Y:S01]  /*eb30*/  VIADD R20, R26, 0x40 ;  /* 0x000000401a147836 */ /* 0x000fe20000000000 */
[----:B------:R-:W-:Y:S02]  /*eb40*/  PRMT R0, RZ, 0x654, R0 ;  /* 0x00000654ff007816 */ /* 0x000fe40000000000 */
[----:B------:R-:W-:Y:S01]  /*eb50*/  LEA.HI.X R25, R2, UR7, R3, 0x1, P3 ;  /* 0x0000000702197c11 */ /* 0x000fe200098f0c03 */
[----:B------:R-:W-:Y:S01]  /*eb60*/  BSSY B1, `(.L_x_7632) ;  /* 0x000000f000017945 */ /* 0x000fe20003800000 */
[----:B------:R-:W-:Y:S01]  /*eb70*/  ISETP.GE.AND P1, PT, R20, R45, PT ;  /* 0x0000002d1400720c */ /* 0x000fe20003f26270 */
[----:B--2---:R0:W-:Y:S01]  /*eb80*/  SYNCS.ARRIVE.TRANS64.RED.A1T0 RZ, [R0+URZ], RZ ;  /* 0x000000ff00ff79a7 */ /* 0x0041e2000810043f */
[----:B------:R1:W2:Y:S04]  /*eb90*/  SHFL.IDX PT, R20, R24, RZ, 0x181f ;  /* 0x00181fff18147589 */ /* 0x0002a800000e0000 */
[----:B0-----:R1:W0:Y:S01]  /*eba0*/  SHFL.IDX PT, R0, R25, RZ, 0x181f ;  /* 0x00181fff19007589 */ /* 0x00122200000e0000 */
[----:B------:R-:W-:Y:S06]  /*ebb0*/  @P2 BRA `(.L_x_7633) ;  /* 0x0000000000242947 */ /* 0x000fec0003800000 */
[----:B------:R-:W-:Y:S02]  /*ebc0*/  ULDC UR5, c[0x0][0xac8] ;  /* 0x0002b20000057ab9 */ /* 0x000fe40000000800 */
[----:B------:R-:W-:Y:S02]  /*ebd0*/  ISETP.GE.AND P2, PT, R18, UR5, PT ;  /* 0x0000000512007c0c */ /* 0x000fe4000bf46270 */
[----:B------:R-:W-:-:S11]  /*ebe0*/  ISETP.GE.AND P3, PT, R19, UR5, PT ;  /* 0x0000000513007c0c */ /* 0x000fd6000bf66270 */
[CC--:B--2---:R-:W-:Y:S02]  /*ebf0*/  @!P2 LEA R2, P4, R18.reuse, R20.reuse, 0x1 ;  /* 0x000000141202a211 */ /* 0x0c4fe400078808ff */
[C---:B------:R-:W-:Y:S02]  /*ec00*/  @!P3 LEA R20, P5, R19.reuse, R20, 0x1 ;  /* 0x000000141314b211 */ /* 0x040fe400078a08ff */
[-C--:B0-----:R-:W-:Y:S02]  /*ec10*/  @!P2 LEA.HI.X R3, R18, R0.reuse, R190, 0x1, P4 ;  /* 0x000000001203a211 */ /* 0x081fe400020f0cbe */
[----:B------:R-:W-:-:S03]  /*ec20*/  @!P3 LEA.HI.X R21, R19, R0, R189, 0x1, P5 ;  /* 0x000000001315b211 */ /* 0x000fc600028f0cbd */
[----:B-----5:R3:W-:Y:S04]  /*ec30*/  @!P2 ST.E.128 desc[UR52][R2.64], R52 ;  /* 0x000000340200a985 */ /* 0x0207e8000c101d34 */
[----:B------:R3:W-:Y:S02]  /*ec40*/  @!P3 ST.E.128 desc[UR52][R20.64], R60 ;  /* 0x0000003c1400b985 */ /* 0x0007e4000c101d34 */
.L_x_7633:
[----:B------:R-:W-:Y:S05]  /*ec50*/  BSYNC B1 ;  /* 0x0000000000017941 */ /* 0x000fea0003800000 */
.L_x_7632:
[----:B0-----:R0:W4:Y:S01]  /*ec60*/  SHFL.IDX PT, R0, R25, 0x1, 0x181f ;  /* 0x00381f0019007f89 */ /* 0x00112200000e0000 */
[----:B------:R-:W-:Y:S03]  /*ec70*/  BSSY B1, `(.L_x_7634) ;  /* 0x000000c000017945 */ /* 0x000fe60003800000 */
[----:B--23--:R0:W2:Y:S01]  /*ec80*/  SHFL.IDX PT, R20, R24, 0x1, 0x181f ;  /* 0x00381f0018147f89 */ /* 0x00c0a200000e0000 */
[----:B------:R-:W-:Y:S05]  /*ec90*/  @P0 BRA `(.L_x_7635) ;  /* 0x0000000000240947 */ /* 0x000fea0003800000 */
[----:B------:R-:W-:Y:S02]  /*eca0*/  ULDC UR5, c[0x0][0xac8] ;  /* 0x0002b20000057ab9 */ /* 0x000fe40000000800 */
[----:B------:R-:W-:Y:S02]  /*ecb0*/  ISETP.GE.AND P3, PT, R18, UR5, PT ;  /* 0x0000000512007c0c */ /* 0x000fe4000bf66270 */
[----:B------:R-:W-:-:S11]  /*ecc0*/  ISETP.GE.AND P4, PT, R19, UR5, PT ;  /* 0x0000000513007c0c */ /* 0x000fd6000bf86270 */
[CC--:B--2---:R-:W-:Y:S02]  /*ecd0*/  @!P3 LEA R2, P0, R18.reuse, R20.reuse, 0x1 ;  /* 0x000000141202b211 */ /* 0x0c4fe400078008ff */
[C---:B------:R-:W-:Y:S02]  /*ece0*/  @!P4 LEA R20, P2, R19.reuse, R20, 0x1 ;  /* 0x000000141314c211 */ /* 0x040fe400078408ff */
[-C--:B----4-:R-:W-:Y:S02]  /*ecf0*/  @!P3 LEA.HI.X R3, R18, R0.reuse, R190, 0x1, P0 ;  /* 0x000000001203b211 */ /* 0x090fe400000f0cbe */
[----:B------:R-:W-:-:S03]  /*ed00*/  @!P4 LEA.HI.X R21, R19, R0, R189, 0x1, P2 ;  /* 0x000000001315c211 */ /* 0x000fc600010f0cbd */
[----:B-----5:R3:W-:Y:S04]  /*ed10*/  @!P3 ST.E.128 desc[UR52][R2.64], R48 ;  /* 0x000000300200b985 */ /* 0x0207e8000c101d34 */
[----:B------:R3:W-:Y:S02]  /*ed20*/  @!P4 ST.E.128 desc[UR52][R20.64], R56 ;  /* 0x000000381400c985 */ /* 0x0007e4000c101d34 */
.L_x_7635:
[----:B------:R-:W-:Y:S05]  /*ed30*/  BSYNC B1 ;  /* 0x0000000000017941 */ /* 0x000fea0003800000 */
.L_x_7634:
[----:B----4-:R4:W0:Y:S01]  /*ed40*/  SHFL.IDX PT, R0, R25, 0x2, 0x181f ;  /* 0x00581f0019007f89 */ /* 0x01082200000e0000 */
        /* <DEDUP_REMOVED lines=12> */
.L_x_7637:
[----:B------:R-:W-:Y:S05]  /*ee10*/  BSYNC B1 ;  /* 0x0000000000017941 */ /* 0x000fea0003800000 */
.L_x_7636:
[----:B0-----:R-:W-:Y:S01]  /*ee20*/  VIADD R0, R26, 0x60 ;  /* 0x000000601a007836 */ /* 0x001fe20000000000 */
[----:B-1--4-:R-:W0:Y:S04]  /*ee30*/  SHFL.IDX PT, R25, R25, 0x3, 0x181f ;  /* 0x00781f0019197f89 */ /* 0x012e2800000e0000 */
[----:B------:R-:W-:Y:S01]  /*ee40*/  ISETP.GE.AND P0, PT, R0, R45, PT ;  /* 0x0000002d0000720c */ /* 0x000fe20003f06270 */
[----:B------:R-:W1:-:S12]  /*ee50*/  SHFL.IDX PT, R24, R24, 0x3, 0x181f ;  /* 0x00781f0018187f89 */ /* 0x000e5800000e0000 */
[----:B------:R-:W-:Y:S05]  /*ee60*/  @P0 BRA `(.L_x_7638) ;  /* 0x0000000800800947 */ /* 0x000fea0003800000 */
[----:B------:R-:W-:Y:S02]  /*ee70*/  ULDC UR5, c[0x0][0xac8] ;  /* 0x0002b20000057ab9 */ /* 0x000fe40000000800 */
[----:B------:R-:W-:-:S13]  /*ee80*/  ISETP.GE.AND P1, PT, R18, UR5, PT ;  /* 0x0000000512007c0c */ /* 0x000fda000bf26270 */
[----:B-1-3--:R-:W-:-:S04]  /*ee90*/  @!P1 LEA R2, P0, R18, R24, 0x1 ;  /* 0x0000001812029211 */ /* 0x00afc800078008ff */
[----:B0-----:R-:W-:Y:S02]  /*eea0*/  @!P1 LEA.HI.X R3, R18, R25, R190, 0x1, P0 ;  /* 0x0000001912039211 */ /* 0x001fe400000f0cbe */
[----:B------:R-:W-:-:S03]  /*eeb0*/  ISETP.GE.AND P0, PT, R19, UR5, PT ;  /* 0x0000000513007c0c */ /* 0x000fc6000bf06270 */
[----:B-----5:R4:W-:Y:S10]  /*eec0*/  @!P1 ST.E.128 desc[UR52][R2.64], R4 ;  /* 0x0000000402009985 */ /* 0x0209f4000c101d34 */
[----:B------:R-:W-:Y:S05]  /*eed0*/  @P0 BRA `(.L_x_7638) ;  /* 0x0000000800640947 */ /* 0x000fea0003800000 */
[----:B----4-:R-:W-:-:S04]  /*eee0*/  LEA R2, P0, R19, R24, 0x1 ;  /* 0x0000001813027211 */ /* 0x010fc800078008ff */
[----:B------:R-:W-:-:S05]  /*eef0*/  LEA.HI.X R3, R19, R25, R189, 0x1, P0 ;  /* 0x0000001913037211 */ /* 0x000fca00000f0cbd */
[----:B------:R0:W-:Y:S01]  /*ef00*/  ST.E.128 desc[UR52][R2.64], R8 ;  /* 0x0000000802007985 */ /* 0x0001e2000c101d34 */
[----:B------:R-:W-:Y:S05]  /*ef10*/  BRA `(.L_x_7638) ;  /* 0x0000000800547947 */ /* 0x000fea0003800000 */
.L_x_7631:
[----:B------:R-:W0:Y:S01]  /*ef20*/  LDC R8, c[0x0][0xbe8] ;  /* 0x0002fa00ff087b82 */ /* 0x000e220000000800 */
[----:B------:R-:W-:Y:S01]  /*ef30*/  ISETP.GE.AND P0, PT, R191, 0x80, PT ;  /* 0x00000080bf00780c */ /* 0x000fe20003f06270 */
[----:B------:R-:W-:Y:S01]  /*ef40*/  USHF.R.S32.HI UR8, URZ, 0x1f, UR38 ;  /* 0x0000001f3f087899 */ /* 0x000fe20008011426 */
[----:B------:R-:W-:Y:S01]  /*ef50*/  BSSY B1, `(.L_x_7639) ;  /* 0x000002f000017945 */ /* 0x000fe20003800000 */
[----:B------:R-:W-:Y:S01]  /*ef60*/  USHF.R.S32.HI UR9, URZ, 0x1f, UR44 ;  /* 0x0000001f3f097899 */ /* 0x000fe2000801142c */
[----:B------:R-:W-:Y:S01]  /*ef70*/  IMAD R6, R22, 0x20, R184 ;  /* 0x0000002016067824 */ /* 0x000fe200078e02b8 */
        /* <DEDUP_REMOVED lines=14> */
[----:B------:R-:W-:Y:S01]  /*f060*/  IMAD.MOV.U32 R2, RZ, RZ, R4 ;  /* 0x000000ffff027224 */ /* 0x000fe200078e0004 */
[----:B------:R-:W-:Y:S02]  /*f070*/  UIMAD UR5, UR8, UR10, URZ ;  /* 0x0000000a080572a4 */ /* 0x000fe4000f8e023f */
[----:B------:R-:W-:Y:S02]  /*f080*/  UIMAD.WIDE.U32 UR6, UR38, UR10, URZ ;  /* 0x0000000a260672a5 */ /* 0x000fe4000f8e003f */
[----:B------:R-:W-:-:S03]  /*f090*/  UIMAD UR5, UR38, UR11, UR5 ;  /* 0x0000000b260572a4 */ /* 0x000fc6000f8e0205 */
[----:B------:R-:W-:Y:S01]  /*f0a0*/  ULDC.64 UR10, c[0x0][0xb98] ;  /* 0x0002e600000a7ab9 */ /* 0x000fe20000000a00 */
[----:B------:R-:W-:Y:S02]  /*f0b0*/  UIADD3 UR7, UR7, UR5, URZ ;  /* 0x0000000507077290 */ /* 0x000fe4000fffe03f */
[----:B------:R-:W2:Y:S01]  /*f0c0*/  @P0 LDC R5, c[0x0][0xbec] ;  /* 0x0002fb00ff050b82 */ /* 0x000ea20000000800 */
[----:B------:R-:W-:Y:S02]  /*f0d0*/  UIMAD UR5, UR9, UR10, URZ ;  /* 0x0000000a090572a4 */ /* 0x000fe4000f8e023f */
[----:B------:R-:W-:Y:S02]  /*f0e0*/  UIMAD.WIDE.U32 UR6, UR44, UR10, UR6 ;  /* 0x0000000a2c0672a5 */ /* 0x000fe4000f8e0006 */
[----:B------:R-:W-:-:S03]  /*f0f0*/  UIMAD UR5, UR44, UR11, UR5 ;  /* 0x0000000b2c0572a4 */ /* 0x000fc6000f8e0205 */
[----:B------:R-:W3:Y:S01]  /*f100*/  @P0 LDC R7, c[0x0][0xbf0] ;  /* 0x0002fc00ff070b82 */ /* 0x000ee20000000800 */
        /* <DEDUP_REMOVED lines=19> */
.L_x_7640:
[----:B------:R-:W-:Y:S05]  /*f240*/  BSYNC B1 ;  /* 0x0000000000017941 */ /* 0x000fea0003800000 */
.L_x_7639:
[----:B------:R-:W-:Y:S01]  /*f250*/  ULDC.64 UR10, c[0x0][0xae8] ;  /* 0x0002ba00000a7ab9 */ /* 0x000fe20000000a00 */
[----:B------:R-:W-:Y:S01]  /*f260*/  VIADD R6, R6, UR37 ;  /* 0x0000002506067c36 */ /* 0x000fe20008000000 */
[----:B------:R-:W-:Y:S01]  /*f270*/  UIMAD UR5, UR8, UR10, URZ ;  /* 0x0000000a080572a4 */ /* 0x000fe2000f8e023f */
[----:B------:R-:W-:Y:S01]  /*f280*/  BSSY B1, `(.L_x_7641) ;  /* 0x0000034000017945 */ /* 0x000fe20003800000 */
[----:B------:R-:W-:Y:S01]  /*f290*/  UIMAD.WIDE.U32 UR6, UR38, UR10, URZ ;  /* 0x0000000a260672a5 */ /* 0x000fe2000f8e003f */
[----:B0-----:R-:W-:Y:S01]  /*f2a0*/  @P1 IMAD.HI.U32 R0, R6, R9, RZ ;  /* 0x0000000906001227 */ /* 0x001fe200078e00ff */
[----:B------:R-:W-:-:S03]  /*f2b0*/  UIMAD UR5, UR38, UR11, UR5 ;  /* 0x0000000b260572a4 */ /* 0x000fc6000f8e0205 */
[----:B------:R-:W-:Y:S01]  /*f2c0*/  ULDC.64 UR10, c[0x0][0xaf0] ;  /* 0x0002bc00000a7ab9 */ /* 0x000fe20000000a00 */
[----:B------:R-:W-:Y:S01]  /*f2d0*/  UIADD3 UR7, UR7, UR5, URZ ;  /* 0x0000000507077290 */ /* 0x000fe2000fffe03f */
[----:B--2---:R-:W-:Y:S01]  /*f2e0*/  IMAD.MOV.U32 R5, RZ, RZ, R6 ;  /* 0x000000ffff057224 */ /* 0x004fe200078e0006 */
[----:B------:R-:W-:Y:S01]  /*f2f0*/  UIMAD UR5, UR9, UR10, URZ ;  /* 0x0000000a090572a4 */ /* 0x000fe2000f8e023f */
[----:B-1----:R-:W-:Y:S01]  /*f300*/  @P1 SHF.R.U32.HI R5, RZ, R11, R0 ;  /* 0x0000000bff051219 */ /* 0x002fe20000011600 */
[----:B------:R-:W-:Y:S02]  /*f310*/  UIMAD.WIDE.U32 UR6, UR44, UR10, UR6 ;  /* 0x0000000a2c0672a5 */ /* 0x000fe4000f8e0006 */
[----:B------:R-:W-:Y:S01]  /*f320*/  UIMAD UR5, UR44, UR11, UR5 ;  /* 0x0000000b2c0572a4 */ /* 0x000fe2000f8e0205 */
[--C-:B------:R-:W-:Y:S01]  /*f330*/  SHF.R.S32.HI R0, RZ, 0x1f, R5.reuse ;  /* 0x0000001fff007819 */ /* 0x100fe20000011405 */
[----:B------:R-:W-:Y:S01]  /*f340*/  IMAD.MOV R7, RZ, RZ, -R5 ;  /* 0x000000ffff077224 */ /* 0x000fe200078e0a05 */
[----:B------:R-:W-:Y:S01]  /*f350*/  ULDC.64 UR8, c[0x0][0xae0] ;  /* 0x0002b80000087ab9 */ /* 0x000fe20000000a00 */
[----:B------:R-:W-:-:S02]  /*f360*/  UIADD3 UR5, UR7, UR5, URZ ;  /* 0x0000000507057290 */ /* 0x000fc4000fffe03f */
[----:B------:R-:W-:Y:S02]  /*f370*/  IMAD.U32 R3, RZ, RZ, UR7 ;  /* 0x00000007ff037e24 */ /* 0x000fe4000f8e00ff */
[----:B------:R-:W-:Y:S02]  /*f380*/  IMAD R0, R0, UR8, RZ ;  /* 0x0000000800007c24 */ /* 0x000fe4000f8e02ff */
[----:B------:R-:W-:Y:S02]  /*f390*/  IMAD R7, R8, R7, R6 ;  /* 0x0000000708077224 */ /* 0x000fe400078e0206 */
        /* <DEDUP_REMOVED lines=27> */
[----:B------:R-:W-:-:S11]  /*f550*/  ISETP.GE.AND P5, PT, R19, UR5, PT ;  /* 0x0000000513007c0c */ /* 0x000fd6000bfa6270 */
[CC--:B-1----:R-:W-:Y:S02]  /*f560*/  @!P4 LEA R10, P2, R18.reuse, R2.reuse, 0x1 ;  /* 0x00000002120ac211 */ /* 0x0c2fe400078408ff */
[C---:B------:R-:W-:Y:S02]  /*f570*/  @!P5 LEA R2, P3, R19.reuse, R2, 0x1 ;  /* 0x000000021302d211 */ /* 0x040fe400078608ff */
[-C--:B--2---:R-:W-:Y:S02]  /*f580*/  @!P4 LEA.HI.X R11, R18, R0.reuse, R190, 0x1, P2 ;  /* 0x00000000120bc211 */ /* 0x084fe400010f0cbe */
[----:B------:R-:W-:-:S03]  /*f590*/  @!P5 LEA.HI.X R3, R19, R0, R189, 0x1, P3 ;  /* 0x000000001303d211 */ /* 0x000fc600018f0cbd */
[----:B------:R3:W-:Y:S04]  /*f5a0*/  @!P4 ST.E.128 desc[UR52][R10.64], RZ ;  /* 0x000000ff0a00c985 */ /* 0x0007e8000c101d34 */
[----:B------:R3:W-:Y:S02]  /*f5b0*/  @!P5 ST.E.128 desc[UR52][R2.64], RZ ;  /* 0x000000ff0200d985 */ /* 0x0007e4000c101d34 */
.L_x_7642:
[----:B------:R-:W-:Y:S05]  /*f5c0*/  BSYNC B1 ;  /* 0x0000000000017941 */ /* 0x000fea0003800000 */
.L_x_7641:
[----:B--2---:R2:W4:Y:S01]  /*f5d0*/  SHFL.IDX PT, R0, R5, 0x1, 0x181f ;  /* 0x00381f0005007f89 */ /* 0x00452200000e0000 */
[----:B------:R-:W-:Y:S03]  /*f5e0*/  BSSY B1, `(.L_x_7643) ;  /* 0x000000c000017945 */ /* 0x000fe60003800000 */
[----:B-1-3--:R2:W1:Y:S01]  /*f5f0*/  SHFL.IDX PT, R2, R4, 0x1, 0x181f ;  /* 0x00381f0004027f89 */ /* 0x00a46200000e0000 */
[----:B------:R-:W-:Y:S05]  /*f600*/  @P1 BRA `(.L_x_7644) ;  /* 0x0000000000241947 */ /* 0x000fea0003800000 */
[----:B------:R-:W-:Y:S02]  /*f610*/  ULDC UR5, c[0x0][0xac8] ;  /* 0x0002b20000057ab9 */ /* 0x000fe40000000800 */
[----:B------:R-:W-:Y:S02]  /*f620*/  ISETP.GE.AND P3, PT, R18, UR5, PT ;  /* 0x0000000512007c0c */ /* 0x000fe4000bf66270 */
[----:B------:R-:W-:-:S11]  /*f630*/  ISETP.GE.AND P4, PT, R19, UR5, PT ;  /* 0x0000000513007c0c */ /* 0x000fd6000bf86270 */
[CC--:B-1----:R-:W-:Y:S02]  /*f640*/  @!P3 LEA R10, P1, R18.reuse, R2.reuse, 0x1 ;  /* 0x00000002120ab211 */ /* 0x0c2fe400078208ff */
[C---:B------:R-:W-:Y:S02]  /*f650*/  @!P4 LEA R2, P2, R19.reuse, R2, 0x1 ;  /* 0x000000021302c211 */ /* 0x040fe400078408ff */
[-C--:B----4-:R-:W-:Y:S02]  /*f660*/  @!P3 LEA.HI.X R11, R18, R0.reuse, R190, 0x1, P1 ;  /* 0x00000000120bb211 */ /* 0x090fe400008f0cbe */
[----:B------:R-:W-:-:S03]  /*f670*/  @!P4 LEA.HI.X R3, R19, R0, R189, 0x1, P2 ;  /* 0x000000001303c211 */ /* 0x000fc600010f0cbd */
[----:B------:R3:W-:Y:S04]  /*f680*/  @!P3 ST.E.128 desc[UR52][R10.64], RZ ;  /* 0x000000ff0a00b985 */ /* 0x0007e8000c101d34 */
[----:B------:R3:W-:Y:S02]  /*f690*/  @!P4 ST.E.128 desc[UR52][R2.64], RZ ;  /* 0x000000ff0200c985 */ /* 0x0007e4000c101d34 */
.L_x_7644:
[----:B------:R-:W-:Y:S05]  /*f6a0*/  BSYNC B1 ;  /* 0x0000000000017941 */ /* 0x000fea0003800000 */
.L_x_7643:
[----:B----4-:R4:W0:Y:S01]  /*f6b0*/  SHFL.IDX PT, R0, R5, 0x2, 0x181f ;  /* 0x00581f0005007f89 */ /* 0x01082200000e0000 */
        /* <DEDUP_REMOVED lines=8> */
[-C--:B0-----:R-:W-:Y:S02]  /*f740*/  @!P2 LEA.HI.X R11, R18, R0.reuse, R190, 0x1, P0 ;  /* 0x00000000120ba211 */ /* 0x081fe400000f0cbe */
[----:B------:R-:W-:-:S03]  /*f750*/  @!P3 LEA.HI.X R3, R19, R0, R189, 0x1, P1 ;  /* 0x000000001303b211 */ /* 0x000fc600008f0cbd */
[----:B------:R3:W-:Y:S04]  /*f760*/  @!P2 ST.E.128 desc[UR52][R10.64], RZ ;  /* 0x000000ff0a00a985 */ /* 0x0007e8000c101d34 */
[----:B------:R3:W-:Y:S02]  /*f770*/  @!P3 ST.E.128 desc[UR52][R2.64], RZ ;  /* 0x000000ff0200b985 */ /* 0x0007e4000c101d34 */
.L_x_7646:
[----:B------:R-:W-:Y:S05]  /*f780*/  BSYNC B1 ;  /* 0x0000000000017941 */ /* 0x000fea0003800000 */
.L_x_7645:
[----:B---3--:R-:W-:Y:S01]  /*f790*/  VIADD R3, R6, 0x60 ;  /* 0x0000006006037836 */ /* 0x008fe20000000000 */
[----:B0-----:R0:W3:Y:S04]  /*f7a0*/  SHFL.IDX PT, R0, R5, 0x3, 0x181f ;  /* 0x00781f0005007f89 */ /* 0x0010e800000e0000 */
[----:B------:R-:W-:Y:S01]  /*f7b0*/  ISETP.GE.AND P0, PT, R3, R9, PT ;  /* 0x000000090300720c */ /* 0x000fe20003f06270 */
[----:B-1----:R0:W1:-:S12]  /*f7c0*/  SHFL.IDX PT, R2, R4, 0x3, 0x181f ;  /* 0x00781f0004027f89 */ /* 0x00205800000e0000 */
[----:B0-----:R-:W-:Y:S05]  /*f7d0*/  @P0 BRA `(.L_x_7638) ;  /* 0x0000000000240947 */ /* 0x001fea0003800000 */
[----:B------:R-:W-:Y:S02]  /*f7e0*/  ULDC UR5, c[0x0][0xac8] ;  /* 0x0002b20000057ab9 */ /* 0x000fe40000000800 */
[----:B------:R-:W-:Y:S02]  /*f7f0*/  ISETP.GE.AND P2, PT, R18, UR5, PT ;  /* 0x0000000512007c0c */ /* 0x000fe4000bf46270 */
[----:B------:R-:W-:-:S11]  /*f800*/  ISETP.GE.AND P3, PT, R19, UR5, PT ;  /* 0x0000000513007c0c */ /* 0x000fd6000bf66270 */
[CC--:B-12-4-:R-:W-:Y:S02]  /*f810*/  @!P2 LEA R4, P0, R18.reuse, R2.reuse, 0x1 ;  /* 0x000000021204a211 */ /* 0x0d6fe400078008ff */
[C---:B------:R-:W-:Y:S02]  /*f820*/  @!P3 LEA R2, P1, R19.reuse, R2, 0x1 ;  /* 0x000000021302b211 */ /* 0x040fe400078208ff */
[-C--:B---3--:R-:W-:Y:S02]  /*f830*/  @!P2 LEA.HI.X R5, R18, R0.reuse, R190, 0x1, P0 ;  /* 0x000000001205a211 */ /* 0x088fe400000f0cbe */
[----:B------:R-:W-:-:S03]  /*f840*/  @!P3 LEA.HI.X R3, R19, R0, R189, 0x1, P1 ;  /* 0x000000001303b211 */ /* 0x000fc600008f0cbd */
[----:B------:R0:W-:Y:S04]  /*f850*/  @!P2 ST.E.128 desc[UR52][R4.64], RZ ;  /* 0x000000ff0400a985 */ /* 0x0001e8000c101d34 */
[----:B------:R0:W-:Y:S02]  /*f860*/  @!P3 ST.E.128 desc[UR52][R2.64], RZ ;  /* 0x000000ff0200b985 */ /* 0x0001e4000c101d34 */
.L_x_7638:
[----:B------:R-:W-:Y:S05]  /*f870*/  BSYNC B0 ;  /* 0x0000000000007941 */ /* 0x000fea0003800000 */
.L_x_7630:
[----:B------:R-:W-:Y:S02]  /*f880*/  ULDC UR5, c[0x0][0xc38] ;  /* 0x00030e0000057ab9 */ /* 0x000fe40000000800 */
[----:B------:R-:W-:-:S06]  /*f890*/  UISETP.GE.AND UP0, UPT, UR4, UR5, UPT ;  /* 0x000000050400728c */ /* 0x000fcc000bf06270 */
[----:B------:R-:W-:-:S13]  /*f8a0*/  PLOP3.LUT P0, PT, PT, PT, UP0, 0x80, 0x0 ;  /* 0x000000000000781c */ /* 0x000fda0003f0f008 */
[----:B------:R-:W-:Y:S05]  /*f8b0*/  @!P0 BRA `(.L_x_7647) ;  /* 0xffffff1400008947 */ /* 0x000fea000383ffff */
[----:B------:R-:W-:Y:S05]  /*f8c0*/  EXIT ;  /* 0x000000000000794d */ /* 0x000fea0003800000 */
.L_x_7541:
[----:B------:R-:W-:-:S08]  /*f8d0*/  NOP ;  /* 0x0000000000007918 */ /* 0x000fd00000000000 */
[----:B------:R-:W0:-:S00]  /*f8e0*/  USETMAXREG.DEALLOC.CTAPOOL 0x28 ;  /* 0x00000028000079c8 */ /* 0x000e0000080e0500 */
[----:B0-----:R-:W-:-:S06]  /*f8f0*/  LOP3.LUT R0, R0, 0x3, RZ, 0xc0, !PT ;  /* 0x0000000300007812 */ /* 0x001fcc00078ec0ff */
[----:B------:R-:W0:Y:S01]  /*f900*/  S2UR UR10, SR_CTAID.X ;  /* 0x00000000000a79c3 */ /* 0x000e220000002500 */
[----:B------:R-:W-:Y:S01]  /*f910*/  LOP3.LUT R19, R19, 0xfffffeff, RZ, 0xc0, !PT ;  /* 0xfffffeff13137812 */ /* 0x000fe200078ec0ff */
[----:B------:R-:W-:Y:S01]  /*f920*/  IMAD.MOV.U32 R23, RZ, RZ, RZ ;  /* 0x000000ffff177224 */ /* 0x000fe200078e00ff */
[----:B------:R1:W2:Y:S01]  /*f930*/  SHFL.IDX PT, R2, R0, RZ, 0x1f ;  /* 0x00001fff00027589 */ /* 0x0002a200000e0000 */
[----:B------:R-:W-:Y:S02]  /*f940*/  IMAD.MOV.U32 R26, RZ, RZ, 0x1 ;  /* 0x00000001ff1a7424 */ /* 0x000fe400078e00ff */
[----:B------:R-:W-:Y:S02]  /*f950*/  IMAD.MOV.U32 R36, RZ, RZ, RZ ;  /* 0x000000ffff247224 */ /* 0x000fe400078e00ff */
[----:B-1----:R-:W0:Y:S01]  /*f960*/  LDC R0, c[0x0][0xc38] ;  /* 0x00030e00ff007b82 */ /* 0x002e220000000800 */
[----:B--2---:R-:W-:-:S13]  /*f970*/  ISETP.NE.AND P0, PT, R2, RZ, PT ;  /* 0x000000ff0200720c */ /* 0x004fda0003f05270 */
[----:B------:R-:W-:Y:S01]  /*f980*/  @P0 LOP3.LUT R19, R19, 0x100, RZ, 0xfc, !PT ;  /* 0x0000010013130812 */ /* 0x000fe200078efcff */
[----:B------:R-:W-:Y:S06]  /*f990*/  @P0 BAR.ARV 0x4, 0x180 ;  /* 0x0106000000000b1d */ /* 0x000fec0000002000 */
[----:B0-----:R-:W-:-:S13]  /*f9a0*/  ISETP.LE.AND P0, PT, R0, UR10, PT ;  /* 0x0000000a00007c0c */ /* 0x001fda000bf03270 */
[----:B------:R-:W-:Y:S05]  /*f9b0*/  @P0 BRA `(.L_x_7648) ;  /* 0x0000004000640947 */ /* 0x000fea0003800000 */
[----:B------:R-:W0:Y:S01]  /*f9c0*/  S2R R5, SR_TID.X ;  /* 0x0000000000057919 */ /* 0x000e220000002100 */
[----:B------:R-:W-:Y:S01]  /*f9d0*/  ULDC.64 UR6, c[0x0][0x2f0] ;  /* 0x0000bc0000067ab9 */ /* 0x000fe20000000a00 */
[----:B------:R-:W-:Y:S01]  /*f9e0*/  ULDC UR9, c[0x0][0x2b8] ;  /* 0x0000ae0000097ab9 */ /* 0x000fe20000000800 */
[----:B------:R-:W-:Y:S01]  /*f9f0*/  LOP3.LUT R19, R19, 0xfffffffe, RZ, 0xc0, !PT ;  /* 0xfffffffe13137812 */ /* 0x000fe200078ec0ff */
[----:B------:R-:W1:Y:S01]  /*fa00*/  S2UR UR8, SR_CgaCtaId ;  /* 0x00000000000879c3 */ /* 0x000e620000008800 */
[----:B------:R-:W-:Y:S01]  /*fa10*/  ULDC.64 UR4, c[0x0][0x418] ;  /* 0x0001060000047ab9 */ /* 0x000fe20000000a00 */
[----:B------:R-:W-:Y:S01]  /*fa20*/  ULDC UR39, c[0x0][0x288] ;  /* 0x0000a20000277ab9 */ /* 0x000fe20000000800 */
[----:B------:R-:W-:Y:S01]  /*fa30*/  UISETP.NE.U32.AND UP0, UPT, UR4, URZ, UPT ;  /* 0x0000003f0400728c */ /* 0x000fe2000bf05070 */
[----:B------:R-:W-:Y:S01]  /*fa40*/  IMAD.U32 R34, RZ, RZ, UR10 ;  /* 0x0000000aff227e24 */ /* 0x000fe2000f8e00ff */
[----:B------:R-:W-:Y:S01]  /*fa50*/  ULDC UR38, c[0x0][0x448] ;  /* 0x0001120000267ab9 */ /* 0x000fe20000000800 */
[----:B------:R-:W-:Y:S01]  /*fa60*/  ULDC UR4, c[0x0][0x424] ;  /* 0x0001090000047ab9 */ /* 0x000fe20000000800 */
[----:B------:R-:W-:Y:S01]  /*fa70*/  UISETP.NE.AND.EX UP0, UPT, UR5, URZ, UPT, UP0 ;  /* 0x0000003f0500728c */ /* 0x000fe2000bf05300 */
[----:B------:R-:W-:Y:S01]  /*fa80*/  IMAD.MOV.U32 R26, RZ, RZ, 0x1 ;  /* 0x00000001ff1a7424 */ /* 0x000fe200078e00ff */
[----:B------:R-:W-:Y:S01]  /*fa90*/  UIMAD UR38, UR38, UR39, URZ ;  /* 0x00000027262672a4 */ /* 0x000fe2000f8e023f */
[----:B------:R-:W-:Y:S01]  /*faa0*/  IMAD.MOV.U32 R36, RZ, RZ, RZ ;  /* 0x000000ffff247224 */ /* 0x000fe200078e00ff */
[----:B------:R-:W-:Y:S01]  /*fab0*/  USEL UR4, UR4, 0x1, UP0 ;  /* 0x0000000104047887 */ /* 0x000fe20008000000 */
[----:B------:R-:W-:Y:S01]  /*fac0*/  IMAD.MOV.U32 R23, RZ, RZ, RZ ;  /* 0x000000ffff177224 */ /* 0x000fe200078e00ff */
[----:B------:R-:W-:Y:S01]  /*fad0*/  UMOV UR5, 0x400 ;  /* 0x0000040000057882 */ /* 0x000fe20000000000 */
[----:B------:R-:W-:-:S02]  /*fae0*/  ULOP3.LUT UR46, UR36, 0x2, URZ, 0xfc, !UPT ;  /* 0x00000002242e7892 */ /* 0x000fc4000f8efc3f */
[----:B------:R-:W-:Y:S01]  /*faf0*/  UIMAD UR37, UR4, UR6, URZ ;  /* 0x00000006042572a4 */ /* 0x000fe2000f8e023f */
[----:B------:R-:W-:-:S03]  /*fb00*/  ULDC UR48, c[0x0][0xc] ;  /* 0x0000030000307ab9 */ /* 0x000fc60000000800 */
[----:B------:R-:W-:Y:S02]  /*fb10*/  UIADD3 UR4, UR37, 0x7f, URZ ;  /* 0x0000007f25047890 */ /* 0x000fe4000fffe03f */
[----:B------:R-:W-:Y:S02]  /*fb20*/  UIADD3 UR47, UR37, 0x1, -UR39 ;  /* 0x00000001252f7890 */ /* 0x000fe4000fffe827 */
[----:B-1----:R-:W-:Y:S02]  /*fb30*/  ULEA UR8, UR8, UR5, 0x18 ;  /* 0x0000000508087291 */ /* 0x002fe4000f8ec03f */
[----:B------:R-:W-:Y:S01]  /*fb40*/  USHF.R.S32.HI UR5, URZ, 0x1f, UR4 ;  /* 0x0000001f3f057899 */ /* 0x000fe20008011404 */
[C---:B0-----:R-:W-:Y:S01]  /*fb50*/  IMAD.SHL.U32 R30, R5.reuse, 0x8, RZ ;  /* 0x00000008051e7824 */ /* 0x041fe200078e00ff */
[----:B------:R-:W-:Y:S02]  /*fb60*/  LOP3.LUT R4, R5, 0x7f, RZ, 0xc0, !PT ;  /* 0x0000007f05047812 */ /* 0x000fe400078ec0ff */
[----:B------:R-:W-:Y:S01]  /*fb70*/  IMAD.U32 R16, RZ, RZ, UR8 ;  /* 0x00000008ff107e24 */ /* 0x000fe2000f8e00ff */
[----:B------:R-:W-:Y:S01]  /*fb80*/  ULEA.HI UR5, UR5, UR4, URZ, 0x7 ;  /* 0x0000000405057291 */ /* 0x000fe2000f8f383f */
[C---:B------:R-:W-:Y:S01]  /*fb90*/  LOP3.LUT R0, R30.reuse, 0x1f8, RZ, 0xc0, !PT ;  /* 0x000001f81e007812 */ /* 0x040fe200078ec0ff */
[----:B------:R-:W-:Y:S01]  /*fba0*/  UIADD3 UR39, UR37, -UR39, URZ ;  /* 0x8000002725277290 */ /* 0x000fe2000fffe03f */
[----:B------:R-:W-:Y:S01]  /*fbb0*/  LOP3.LUT R35, R30, 0x38, RZ, 0xc0, !PT ;  /* 0x000000381e237812 */ /* 0x000fe200078ec0ff */
[----:B------:R-:W-:Y:S01]  /*fbc0*/  USHF.R.S32.HI UR40, URZ, 0x7, UR5 ;  /* 0x000000073f287899 */ /* 0x000fe20008011405 */
[----:B------:R-:W-:-:S02]  /*fbd0*/  LOP3.LUT R3, R0, 0x38, R5, 0x78, !PT ;  /* 0x0000003800037812 */ /* 0x000fc400078e7805 */
[----:B------:R-:W-:Y:S02]  /*fbe0*/  LOP3.LUT R0, R35, 0x40, RZ, 0xfc, !PT ;  /* 0x0000004023007812 */ /* 0x000fe400078efcff */
[----:B------:R-:W-:Y:S02]  /*fbf0*/  LOP3.LUT R30, R3, 0x200, R30, 0xf8, !PT ;  /* 0x00000200031e7812 */ /* 0x000fe400078ef81e */
[C---:B------:R-:W-:Y:S02]  /*fc00*/  ISETP.GE.AND P2, PT, R0.reuse, UR7, PT ;  /* 0x0000000700007c0c */ /* 0x040fe4000bf46270 */
[----:B------:R-:W-:Y:S01]  /*fc10*/  ISETP.GE.AND P1, PT, R0, UR9, PT ;  /* 0x0000000900007c0c */ /* 0x000fe2000bf26270 */
[----:B------:R-:W-:Y:S01]  /*fc20*/  IMAD R33, R30, 0x2, R16 ;  /* 0x000000021e217824 */ /* 0x000fe200078e0210 */
[----:B------:R-:W-:Y:S01]  /*fc30*/  ISETP.GE.AND P0, PT, R0, UR7, PT ;  /* 0x0000000700007c0c */ /* 0x000fe2000bf06270 */
[----:B------:R-:W-:Y:S01]  /*fc40*/  IMAD.SHL.U32 R0, R5, 0x10, RZ ;  /* 0x0000001005007824 */ /* 0x000fe200078e00ff */
[----:B------:R-:W-:-:S04]  /*fc50*/  SHF.R.U32.HI R37, RZ, 0x3, R4 ;  /* 0x00000003ff257819 */ /* 0x000fc80000011604 */
[----:B------:R-:W-:-:S03]  /*fc60*/  LOP3.LUT R2, R0, 0x70, RZ, 0xc0, !PT ;  /* 0x0000007000027812 */ /* 0x000fc600078ec0ff */
[----:B------:R-:W-:Y:S02]  /*fc70*/  @P2 LOP3.LUT R19, R19, 0x1, RZ, 0xfc, !PT ;  /* 0x0000000113132812 */ /* 0x000fe400078efcff */
[----:B------:R-:W-:Y:S02]  /*fc80*/  LOP3.LUT R0, R37, R2, RZ, 0xfc, !PT ;  /* 0x0000000225007212 */ /* 0x000fe400078efcff */
        /* <DEDUP_REMOVED lines=9> */
[----:B------:R-:W-:Y:S02]  /*fd20*/  @P0 LOP3.LUT R19, R19, 0x8, RZ, 0xfc, !PT ;  /* 0x0000000813130812 */ /* 0x000fe400078efcff */
[----:B------:R-:W-:Y:S02]  /*fd30*/  ISETP.GE.AND P0, PT, R35, UR9, PT ;  /* 0x0000000923007c0c */ /* 0x000fe4000bf06270 */
[----:B------:R-:W-:-:S11]  /*fd40*/  LOP3.LUT R19, R19, 0xffffff7f, RZ, 0xc0, !PT ;  /* 0xffffff7f13137812 */ /* 0x000fd600078ec0ff */
[----:B------:R-:W-:-:S07]  /*fd50*/  @P0 LOP3.LUT R19, R19, 0x80, RZ, 0xfc, !PT ;  /* 0x0000008013130812 */ /* 0x000fce00078efcff */
.L_x_7703:
        /* <DEDUP_REMOVED lines=22> */
.L_x_7649:
[----:B------:R-:W-:Y:S01]  /*fec0*/  ULDC UR8, c[0x0][0xc54] ;  /* 0x0003150000087ab9 */ /* 0x000fe20000000800 */
[----:B------:R-:W-:Y:S01]  /*fed0*/  UMOV UR6, UR7 ;  /* 0x0000000700067c82 */ /* 0x000fe20008000000 */
[----:B------:R-:W-:-:S11]  /*fee0*/  UISETP.NE.AND UP0, UPT, UR8, 0x1, UPT ;  /* 0x000000010800788c */ /* 0x000fd6000bf05270 */
[----:B------:R-:W-:Y:S02]  /*fef0*/  @UP0 ULDC.64 UR10, c[0x0][0xc58] ;  /* 0x00031600000a0ab9 */ /* 0x000fe40000000a00 */
[----:B------:R-:W-:-:S04]  /*ff00*/  UIMAD.WIDE.U32 UR4, UR7, UR10, URZ ;  /* 0x0000000a070472a5 */ /* 0x000fc8000f8e003f */
[----:B------:R-:W-:-:S04]  /*ff10*/  @UP0 USHF.R.U32.HI UR6, URZ, UR11, UR5 ;  /* 0x0000000b3f060299 */ /* 0x000fc80008011605 */
[----:B------:R-:W-:-:S12]  /*ff20*/  UIMAD UR4, UR6, UR8, URZ ;  /* 0x00000008060472a4 */ /* 0x000fd8000f8e023f */
.L_x_7650:
        /* <DEDUP_REMOVED lines=48> */
.L_x_7652:
[----:B------:R-:W-:-:S11]  /*10230*/  UISETP.NE.AND UP1, UPT, UR5, 0x1, UPT ;  /* 0x000000010500788c */ /* 0x000fd6000bf25270 */
[----:B------:R-:W-:Y:S02]  /*10240*/  @UP1 ULDC.64 UR10, c[0x0][0x9e8] ;  /* 0x00027a00000a1ab9 */ /* 0x000fe40000000a00 */
[----:B------:R-:W-:-:S04]  /*10250*/  UIMAD.WIDE.U32 UR6, UR8, UR10, URZ ;  /* 0x0000000a080672a5 */ /* 0x000fc8000f8e003f */
[----:B------:R-:W-:-:S12]  /*10260*/  @UP1 USHF.R.U32.HI UR8, URZ, UR11, UR7 ;  /* 0x0000000b3f081299 */ /* 0x000fd80008011607 */
.L_x_7653:
[----:B------:R-:W-:-:S04]  /*10270*/  UIMAD UR8, UR8, UR5, UR5 ;  /* 0x00000005080872a4 */ /* 0x000fc8000f8e0205 */
[----:B------:R-:W-:-:S04]  /*10280*/  UISETP.LT.AND UP1, UPT, UR4, UR8, UPT ;  /* 0x000000080400728c */ /* 0x000fc8000bf21270 */
[----:B------:R-:W-:-:S12]  /*10290*/  USEL UR4, UR4, UR8, UP1 ;  /* 0x0000000804047287 */ /* 0x000fd80008800000 */
.L_x_7651:
        /* <DEDUP_REMOVED lines=27> */
.L_x_7655:
[----:B------:R-:W-:-:S11]  /*10450*/  UISETP.NE.AND UP0, UPT, UR5, 0x1, UPT ;  /* 0x000000010500788c */ /* 0x000fd6000bf05270 */
[----:B------:R-:W-:Y:S02]  /*10460*/  @UP0 ULDC.64 UR10, c[0x0][0x9e8] ;  /* 0x00027a00000a0ab9 */ /* 0x000fe40000000a00 */
[----:B------:R-:W-:-:S04]  /*10470*/  UIMAD.WIDE.U32 UR6, UR4, UR10, URZ ;  /* 0x0000000a040672a5 */ /* 0x000fc8000f8e003f */
[----:B------:R-:W-:-:S12]  /*10480*/  @UP0 USHF.R.U32.HI UR4, URZ, UR11, UR7 ;  /* 0x0000000b3f040299 */ /* 0x000fd80008011607 */
.L_x_7656:
[----:B------:R-:W-:-:S04]  /*10490*/  UIMAD UR4, UR4, UR5, URZ ;  /* 0x00000005040472a4 */ /* 0x000fc8000f8e023f */
[----:B------:R-:W-:-:S04]  /*104a0*/  UISETP.LT.AND UP0, UPT, UR8, UR4, UPT ;  /* 0x000000040800728c */ /* 0x000fc8000bf01270 */
[----:B------:R-:W-:-:S12]  /*104b0*/  USEL UR8, UR8, UR4, !UP0 ;  /* 0x0000000408087287 */ /* 0x000fd8000c000000 */
.L_x_7654:
        /* <DEDUP_REMOVED lines=26> */
.L_x_7658:
        /* <DEDUP_REMOVED lines=20> */
.L_x_7661:
[----:B------:R-:W-:Y:S05]  /*107a0*/  BSYNC B6 ;  /* 0x0000000000067941 */ /* 0x000fea0003800000 */
.L_x_7660:
        /* <DEDUP_REMOVED lines=20> */
.L_x_7664:
        /* <DEDUP_REMOVED lines=15> */
.L_x_7663:
[----:B------:R-:W-:Y:S05]  /*109e0*/  BSYNC B6 ;  /* 0x0000000000067941 */ /* 0x000fea0003800000 */
.L_x_7662:
        /* <DEDUP_REMOVED lines=15> */
.L_x_7719:
[----:B------:R-:W2:Y:S01]  /*10ae0*/  S2R R0, SR_TID.X ;  /* 0x0000000000007919 */ /* 0x000ea20000002100 */
[----:B------:R-:W-:Y:S01]  /*10af0*/  UIADD3 UR4, UR44, -0x1, URZ ;  /* 0xffffffff2c047890 */ /* 0x000fe2000fffe03f */
[----:B0-----:R-:W-:Y:S02]  /*10b00*/  ISETP.NE.AND P1, PT, R10, 0x1, PT ;  /* 0x000000010a00780c */ /* 0x001fe40003f25270 */
[----:B-----5:R-:W-:Y:S02]  /*10b10*/  SHF.R.S32.HI R31, RZ, 0x1f, R29 ;  /* 0x0000001fff1f7819 */ /* 0x020fe4000001141d */
[----:B------:R-:W-:Y:S01]  /*10b20*/  LOP3.LUT R19, R19, 0xffffffdf, RZ, 0xc0, !PT ;  /* 0xffffffdf13137812 */ /* 0x000fe200078ec0ff */
[----:B------:R-:W-:-:S04]  /*10b30*/  IMAD.U32 R6, RZ, RZ, UR4 ;  /* 0x00000004ff067e24 */ /* 0x000fc8000f8e00ff */
[----:B------:R-:W-:-:S04]  /*10b40*/  IMAD.SHL.U32 R6, R6, 0x80, RZ ;  /* 0x0000008006067824 */ /* 0x000fc800078e00ff */
[----:B-1----:R-:W0:Y:S01]  /*10b50*/  @P1 LDC R3, c[0x0][0x438] ;  /* 0x00010e00ff031b82 */ /* 0x002e220000000800 */
[----:B------:R-:W-:Y:S01]  /*10b60*/  @P1 LOP3.LUT R19, R19, 0x20, RZ, 0xfc, !PT ;  /* 0x0000002013131812 */ /* 0x000fe200078efcff */
[----:B--2---:R-:W-:-:S05]  /*10b70*/  IMAD.SHL.U32 R0, R0, 0x10, RZ ;  /* 0x0000001000007824 */ /* 0x004fca00078e00ff */
[----:B------:R-:W-:-:S04]  /*10b80*/  LOP3.LUT R0, R0, 0x70, RZ, 0xc0, !PT ;  /* 0x0000007000007812 */ /* 0x000fc800078ec0ff */
[----:B------:R-:W-:Y:S02]  /*10b90*/  LOP3.LUT R5, R6, R37, R0, 0xfe, !PT ;  /* 0x0000002506057212 */ /* 0x000fe400078efe00 */
[----:B------:R-:W1:Y:S02]  /*10ba0*/  @P1 LDC R0, c[0x0][0x434] ;  /* 0x00010d00ff001b82 */ /* 0x000e640000000800 */
[C---:B------:R-:W-:Y:S01]  /*10bb0*/  ISETP.GE.AND P0, PT, R5.reuse, UR37, PT ;  /* 0x0000002505007c0c */ /* 0x040fe2000bf06270 */
[----:B------:R-:W-:-:S04]  /*10bc0*/  IMAD.IADD R7, R5, 0x1, R32 ;  /* 0x0000000105077824 */ /* 0x000fc800078e0220 */
[----:B------:R-:W-:-:S08]  /*10bd0*/  IMAD.MOV.U32 R11, RZ, RZ, R7 ;  /* 0x000000ffff0b7224 */ /* 0x000fd000078e0007 */
[----:B------:R-:W2:Y:S08]  /*10be0*/  @!P0 LDC.64 R8, c[0x0][0x428] ;  /* 0x00010a00ff088b82 */ /* 0x000eb00000000a00 */
[----:B------:R-:W3:Y:S01]  /*10bf0*/  @!P0 LDC.64 R4, c[0x0][0x418] ;  /* 0x00010600ff048b82 */ /* 0x000ee20000000a00 */
[----:B-1----:R-:W-:-:S05]  /*10c00*/  @P1 IMAD.HI.U32 R0, R7, R0, RZ ;  /* 0x0000000007001227 */ /* 0x002fca00078e00ff */
[----:B0-----:R-:W-:-:S04]  /*10c10*/  @P1 SHF.R.U32.HI R11, RZ, R3, R0 ;  /* 0x00000003ff0b1219 */ /* 0x001fc80000011600 */
        /* <DEDUP_REMOVED lines=8> */
[----:B------:R-:W-:-:S06]  /*10ca0*/  IMAD.MOV.U32 R0, RZ, RZ, RZ ;  /* 0x000000ffff007224 */ /* 0x000fcc00078e00ff */
[----:B------:R0:W5:Y:S01]  /*10cb0*/  @!P0 LDG.E R0, desc[UR52][R4.64] ;  /* 0x0000003404008981 */ /* 0x000162000c1e1900 */
[----:B------:R-:W-:Y:S01]  /*10cc0*/  IMAD R3, RZ, RZ, -UR42 ;  /* 0x8000002aff037e24 */ /* 0x000fe2000f8e02ff */
[----:B------:R-:W-:Y:S01]  /*10cd0*/  LOP3.LUT R19, R19, 0xffffffef, RZ, 0xc0, !PT ;  /* 0xffffffef13137812 */ /* 0x000fe200078ec0ff */
[----:B------:R-:W-:Y:S02]  /*10ce0*/  IMAD.MOV R2, RZ, RZ, -R11 ;  /* 0x000000ffff027224 */ /* 0x000fe400078e0a0b */
[----:B------:R-:W-:Y:S02]  /*10cf0*/  IMAD R22, R22, R3, UR41 ;  /* 0x0000002916167e24 */ /* 0x000fe4000f8e0203 */
[----:B------:R-:W-:Y:S02]  /*10d00*/  IMAD.U32 R24, RZ, RZ, UR4 ;  /* 0x00000004ff187e24 */ /* 0x000fe4000f8e00ff */
[----:B0-----:R-:W-:Y:S01]  /*10d10*/  IMAD.U32 R4, RZ, RZ, UR46 ;  /* 0x0000002eff047e24 */ /* 0x001fe2000f8e00ff */
[----:B------:R-:W-:Y:S01]  /*10d20*/  SHF.R.S32.HI R28, RZ, 0x1f, R22 ;  /* 0x0000001fff1c7819 */ /* 0x000fe20000011416 */
[----:B------:R-:W-:-:S03]  /*10d30*/  IMAD R5, R10, R2, R7 ;  /* 0x000000020a057224 */ /* 0x000fc600078e0207 */
[----:B------:R-:W-:-:S13]  /*10d40*/  ISETP.NE.AND P2, PT, R4, 0x3, PT ;  /* 0x000000030400780c */ /* 0x000fda0003f45270 */
[----:B------:R-:W-:Y:S01]  /*10d50*/  @P2 LOP3.LUT R19, R19, 0x10, RZ, 0xfc, !PT ;  /* 0x0000001013132812 */ /* 0x000fe200078efcff */
[----:B------:R-:W-:Y:S06]  /*10d60*/  @!P2 BRA `(.L_x_7666) ;  /* 0x000000000004a947 */ /* 0x000fec0003800000 */
[----:B------:R-:W-:Y:S01]  /*10d70*/  BPT.TRAP 0x1 ;  /* 0x000000040000795c */ /* 0x000fe20000300000 */
.L_x_7666:
[----:B------:R-:W-:Y:S01]  /*10d80*/  SHF.R.S32.HI R8, RZ, 0x1f, R5 ;  /* 0x0000001fff087819 */ /* 0x000fe20000011405 */
[----:B------:R-:W-:Y:S01]  /*10d90*/  ULDC.64 UR4, c[0x0][0x328] ;  /* 0x0000ca0000047ab9 */ /* 0x000fe20000000a00 */
[----:B-----5:R-:W-:Y:S01]  /*10da0*/  SHF.R.S32.HI R4, RZ, 0x1f, R0 ;  /* 0x0000001fff047819 */ /* 0x020fe20000011400 */
[----:B------:R-:W-:Y:S02]  /*10db0*/  BSSY B0, `(.L_x_7667) ;  /* 0x0000016000007945 */ /* 0x000fe40003800000 */
        /* <DEDUP_REMOVED lines=15> */
[----:B------:R-:W-:Y:S02]  /*10eb0*/  IMAD.IADD R3, R3, 0x1, R7 ;  /* 0x0000000103037824 */ /* 0x000fe400078e0207 */
[----:B------:R-:W-:-:S03]  /*10ec0*/  IMAD R7, R23, 0x8, R16 ;  /* 0x0000000817077824 */ /* 0x000fc600078e0210 */
[----:B------:R-:W-:Y:S02]  /*10ed0*/  LEA.HI.X R18, R2, UR5, R3, 0x1, P0 ;  /* 0x0000000502127c11 */ /* 0x000fe400080f0c03 */
[----:B------:R-:W-:-:S04]  /*10ee0*/  SHF.L.U32 R2, R26, 0x1f, RZ ;  /* 0x0000001f1a027819 */ /* 0x000fc800000006ff */
[----:B------:R-:W0:Y:S02]  /*10ef0*/  SYNCS.PHASECHK.TRANS64.TRYWAIT P0, [R7+URZ+0x28840], R2 ;  /* 0x02884002070075a7 */ /* 0x000e24000800017f */
[----:B0-----:R-:W-:Y:S05]  /*10f00*/  @!P0 BRA `(.L_x_7668) ;  /* 0x0000003000f48947 */ /* 0x001fea0003800000 */
.L_x_7720:
[----:B------:R-:W-:Y:S05]  /*10f10*/  BSYNC B0 ;  /* 0x0000000000007941 */ /* 0x000fea0003800000 */
.L_x_7667:
[----:B------:R-:W-:Y:S01]  /*10f20*/  ULDC.64 UR4, c[0x0][0x300] ;  /* 0x0000c00000047ab9 */ /* 0x000fe20000000a00 */
[----:B------:R-:W-:Y:S01]  /*10f30*/  IADD3 R6, -R37, UR37, -R6 ;  /* 0x0000002525067c10 */ /* 0x000fe2000fffe906 */
[----:B------:R-:W-:Y:S01]  /*10f40*/  IMAD R8, R8, UR4, RZ ;  /* 0x0000000408087c24 */ /* 0x000fe2000f8e02ff */
[----:B------:R-:W-:Y:S01]  /*10f50*/  LOP3.LUT P3, RZ, R19, 0x2, RZ, 0xc0, !PT ;  /* 0x0000000213ff7812 */ /* 0x000fe2000786c0ff */
[----:B0-----:R-:W-:Y:S01]  /*10f60*/  IMAD.WIDE.U32 R2, R5, UR4, RZ ;  /* 0x0000000405027c25 */ /* 0x001fe2000f8e00ff */
[----:B------:R-:W-:-:S03]  /*10f70*/  LOP3.LUT P2, RZ, R19, 0x1, RZ, 0xc0, !PT ;  /* 0x0000000113ff7812 */ /* 0x000fc6000784c0ff */
        /* <DEDUP_REMOVED lines=28> */
[----:B------:R1:W-:Y:S01]  /*11140*/  @P0 LDGSTS.E.BYPASS.LTC128B.128 [R9+0x1c400], desc[UR52][R2.64+0x80], !P2 ;  /* 0x1c40008002090fae */ /* 0x0003e2000d101d74 */
[----:B------:R-:W-:-:S13]  /*11150*/  ISETP.GE.AND P0, PT, R6, 0x11, PT ;  /* 0x000000110600780c */ /* 0x000fda0003f06270 */
[----:B------:R-:W-:Y:S01]  /*11160*/  @P0 IMAD R25, R5, 0x2, R16 ;  /* 0x0000000205190824 */ /* 0x000fe200078e0210 */
[----:B0-----:R-:W-:-:S05]  /*11170*/  @P0 LEA R14, P1, R35, R14, 0x1 ;  /* 0x0000000e230e0211 */ /* 0x001fca00078208ff */
[----:B-1----:R-:W-:Y:S02]  /*11180*/  @P0 IMAD.MOV.U32 R2, RZ, RZ, R14 ;  /* 0x000000ffff020224 */ /* 0x002fe400078e000e */
[----:B------:R-:W-:Y:S01]  /*11190*/  @P0 IMAD.X R21, RZ, RZ, R8, P1 ;  /* 0x000000ffff150224 */ /* 0x000fe200008e0608 */
[----:B------:R-:W0:Y:S03]  /*111a0*/  SHFL.IDX PT, R14, R4, 0x2, 0x181f ;  /* 0x00581f00040e7f89 */ /* 0x000e2600000e0000 */
[----:B------:R-:W-:Y:S01]  /*111b0*/  @P0 IMAD.MOV.U32 R3, RZ, RZ, R21 ;  /* 0x000000ffff030224 */ /* 0x000fe200078e0015 */
[----:B------:R-:W1:Y:S04]  /*111c0*/  SHFL.IDX PT, R8, R0, 0x2, 0x181f ;  /* 0x00581f0000087f89 */ /* 0x000e6800000e0000 */
[----:B------:R-:W-:Y:S04]  /*111d0*/  @P0 LDGSTS.E.BYPASS.LTC128B.128 [R25+0x18c00], desc[UR52][R2.64], !P3 ;  /* 0x18c0000002190fae */ /* 0x000fe8000d901d74 */
[----:B------:R2:W-:Y:S01]  /*111e0*/  @P0 LDGSTS.E.BYPASS.LTC128B.128 [R25+0x1cc00], desc[UR52][R2.64+0x80], !P2 ;  /* 0x1cc0008002190fae */ /* 0x0005e2000d101d74 */
[----:B------:R-:W-:-:S13]  /*111f0*/  ISETP.GE.AND P0, PT, R6, 0x21, PT ;  /* 0x000000210600780c */ /* 0x000fda0003f06270 */
[----:B0-----:R-:W-:Y:S01]  /*11200*/  @P0 LEA R14, P1, R35, R14, 0x1 ;  /* 0x0000000e230e0211 */ /* 0x001fe200078208ff */
[----:B------:R-:W-:-:S04]  /*11210*/  @P0 IMAD R21, R5, 0x2, R16 ;  /* 0x0000000205150824 */ /* 0x000fc800078e0210 */
[----:B--2---:R-:W-:Y:S02]  /*11220*/  @P0 IMAD.MOV.U32 R2, RZ, RZ, R14 ;  /* 0x000000ffff020224 */ /* 0x004fe400078e000e */
[----:B-1----:R-:W-:Y:S01]  /*11230*/  @P0 IMAD.X R9, RZ, RZ, R8, P1 ;  /* 0x000000ffff090224 */ /* 0x002fe200008e0608 */
        /* <DEDUP_REMOVED lines=38> */
[----:B-1----:R-:W-:Y:S02]  /*114a0*/  @P0 IMAD.X R9, RZ, RZ, R8, P1 ;  /* 0x000000ffff090224 */ /* 0x002fe400008e0608 */
[----:B--2---:R-:W-:Y:S01]  /*114b0*/  @P0 IMAD.MOV.U32 R2, RZ, RZ, R14 ;  /* 0x000000ffff020224 */ /* 0x004fe200078e000e */
[----:B------:R0:W1:Y:S01]  /*114c0*/  SHFL.IDX PT, R8, R0, 0x7, 0x181f ;  /* 0x00f81f0000087f89 */ /* 0x00006200000e0000 */
[----:B------:R-:W-:-:S03]  /*114d0*/  @P0 IMAD.MOV.U32 R3, RZ, RZ, R9 ;  /* 0x000000ffff030224 */ /* 0x000fc600078e0009 */
[----:B------:R0:W2:Y:S04]  /*114e0*/  SHFL.IDX PT, R14, R4, 0x7, 0x181f ;  /* 0x00f81f00040e7f89 */ /* 0x0000a800000e0000 */
[----:B------:R0:W-:Y:S04]  /*114f0*/  @P0 LDGSTS.E.BYPASS.LTC128B.128 [R21+0x1b400], desc[UR52][R2.64], !P3 ;  /* 0x1b40000002150fae */ /* 0x0001e8000d901d74 */
[----:B------:R0:W-:Y:S02]  /*11500*/  @P0 LDGSTS.E.BYPASS.LTC128B.128 [R21+0x1f400], desc[UR52][R2.64+0x80], !P2 ;  /* 0x1f40008002150fae */ /* 0x0001e4000d101d74 */
.L_x_7738:
        /* <DEDUP_REMOVED lines=8> */
[----:B------:R0:W-:Y:S01]  /*11590*/  @P0 LDGSTS.E.BYPASS.LTC128B.128 [R5+0x1fc00], desc[UR52][R2.64+0x80], !P2 ;  /* 0x1fc0008002050fae */ /* 0x0001e2000d101d74 */
[----:B------:R-:W-:Y:S01]  /*115a0*/  PLOP3.LUT P0, PT, PT, PT, PT, 0x80, 0x0 ;  /* 0x000000000000781c */ /* 0x000fe20003f0f070 */
[----:B------:R-:W-:-:S12]  /*115b0*/  NOP ;  /* 0x0000000000007918 */ /* 0x000fd80000000000 */
.L_x_7670:
        /* <DEDUP_REMOVED lines=11> */
.L_x_7671:
        /* <DEDUP_REMOVED lines=23> */
.L_x_7673:
[----:B------:R-:W-:Y:S05]  /*117e0*/  BSYNC B6 ;  /* 0x0000000000067941 */ /* 0x000fea0003800000 */
.L_x_7672:
        /* <DEDUP_REMOVED lines=8> */
[----:B------:R-:W-:-:S03]  /*11870*/  @UP0 ULDC UR4, c[0x0][0x44c] ;  /* 0x0001130000040ab9 */ /* 0x000fc60000000800 */
[----:B------:R-:W-:-:S04]  /*11880*/  UIMAD UR6, UR6, UR8, URZ ;  /* 0x00000008060672a4 */ /* 0x000fc8000f8e023f */
[----:B------:R-:W-:Y:S02]  /*11890*/  UIMAD UR7, UR7, UR9, UR6 ;  /* 0x00000009070772a4 */ /* 0x000fe4000f8e0206 */
[----:B------:R-:W-:Y:S01]  /*118a0*/  USHF.R.S32.HI UR6, URZ, 0x1f, UR42 ;  /* 0x0000001f3f067899 */ /* 0x000fe2000801142a */
[----:B0-----:R-:W-:-:S05]  /*118b0*/  IMAD.SHL.U32 R2, R2, 0x10, RZ ;  /* 0x0000001002027824 */ /* 0x001fca00078e00ff */
[----:B------:R-:W-:-:S04]  /*118c0*/  LOP3.LUT R2, R2, 0x70, RZ, 0xc0, !PT ;  /* 0x0000007002027812 */ /* 0x000fc800078ec0ff */
[----:B------:R-:W-:-:S05]  /*118d0*/  LOP3.LUT R2, R37, R2, RZ, 0xfc, !PT ;  /* 0x0000000225027212 */ /* 0x000fca00078efcff */
        /* <DEDUP_REMOVED lines=22> */
[C---:B-1----:R-:W-:Y:S02]  /*11a40*/  IMAD R7, R2.reuse, UR9, R3 ;  /* 0x0000000902077c24 */ /* 0x042fe4000f8e0203 */
        /* <DEDUP_REMOVED lines=76> */
[----:B-1----:R-:W-:Y:S02]  /*11f10*/  @!P0 IMAD.X R7, RZ, RZ, R6, P1 ;  /* 0x000000ffff078224 */ /* 0x002fe400008e0606 */
[----:B--2---:R-:W-:Y:S01]  /*11f20*/  @!P0 IMAD.MOV.U32 R2, RZ, RZ, R14 ;  /* 0x000000ffff028224 */ /* 0x004fe200078e000e */
[----:B------:R0:W1:Y:S01]  /*11f30*/  SHFL.IDX PT, R6, R4, 0x7, 0x181f ;  /* 0x00f81f0004067f89 */ /* 0x00006200000e0000 */
[----:B------:R-:W-:-:S03]  /*11f40*/  @!P0 IMAD.MOV.U32 R3, RZ, RZ, R7 ;  /* 0x000000ffff038224 */ /* 0x000fc600078e0007 */
[----:B------:R0:W2:Y:S04]  /*11f50*/  SHFL.IDX PT, R14, R0, 0x7, 0x181f ;  /* 0x00f81f00000e7f89 */ /* 0x0000a800000e0000 */
[----:B------:R0:W-:Y:S04]  /*11f60*/  @!P0 LDGSTS.E.BYPASS.LTC128B.128 [R33+0x13400], desc[UR52][R2.64], !P4 ;  /* 0x1340000002218fae */ /* 0x0001e8000e101d74 */
[----:B------:R0:W-:Y:S02]  /*11f70*/  @!P0 LDGSTS.E.BYPASS.LTC128B.128 [R33+0x17400], desc[UR52][R2.64+0x80], !P5 ;  /* 0x1740008002218fae */ /* 0x0001e4000e901d74 */
.L_x_7755:
        /* <DEDUP_REMOVED lines=8> */
[----:B------:R0:W-:Y:S01]  /*12000*/  @!P0 LDGSTS.E.BYPASS.LTC128B.128 [R33+0x17c00], desc[UR52][R2.64+0x80], !P5 ;  /* 0x17c0008002218fae */ /* 0x0001e2000e901d74 */
[----:B------:R-:W-:Y:S01]  /*12010*/  PLOP3.LUT P0, PT, PT, PT, PT, 0x80, 0x0 ;  /* 0x000000000000781c */ /* 0x000fe20003f0f070 */
[----:B------:R-:W-:-:S12]  /*12020*/  NOP ;  /* 0x0000000000007918 */ /* 0x000fd80000000000 */
.L_x_7675:
[----:B------:R-:W-:Y:S02]  /*12030*/  PLOP3.LUT P1, PT, P1, P0, PT, 0xa2, 0x0 ;  /* 0x000000000000781c */ /* 0x000fe40000f21472 */
[----:B------:R-:W-:-:S08]  /*12040*/  @P0 R2UR P1, UR4, R16 ;  /* 0x00000000100402ca */ /* 0x000fd00000020000 */
[----:B------:R-:W-:-:S05]  /*12050*/  @P0 PLOP3.LUT P0, PT, P1, PT, PT, 0x80, 0x0 ;  /* 0x000000000000081c */ /* 0x000fca0000f0f070 */
[----:B------:R-:W-:Y:S01]  /*12060*/  @!P1 SYNCS.ARRIVE.TRANS64.RED.A0T1 RZ, [UR4+0x28800], RZ ;  /* 0x028800ffffff99a7 */ /* 0x000fe20008200404 */
[----:B------:R-:W-:Y:S07]  /*12070*/  @!P1 ARRIVES.LDGSTSBAR.64.TRANSCNT [UR4+0x28800] ;  /* 0x02880000ff0099b0 */ /* 0x000fee0008000a84 */
[----:B------:R-:W-:Y:S05]  /*12080*/  @P0 BRA.U.ANY `(.L_x_7675) ;  /* 0xfffffffd00e80947 */ /* 0x000fea000393ffff */
[----:B------:R-:W-:-:S05]  /*12090*/  VIADD R36, R36, 0x1 ;  /* 0x0000000124247836 */ /* 0x000fca0000000000 */
[----:B------:R-:W-:-:S04]  /*120a0*/  LEA.HI R0, R36, R36, RZ, 0x1 ;  /* 0x0000002424007211 */ /* 0x000fc800078f08ff */
[----:B0-----:R-:W-:-:S05]  /*120b0*/  LOP3.LUT R3, R0, 0xfffffffe, RZ, 0xc0, !PT ;  /* 0xfffffffe00037812 */ /* 0x001fca00078ec0ff */
[----:B------:R-:W-:-:S05]  /*120c0*/  IMAD.IADD R3, R36, 0x1, -R3 ;  /* 0x0000000124037824 */ /* 0x000fca00078e0a03 */
[----:B------:R-:W-:Y:S01]  /*120d0*/  SHF.L.U32 R3, R3, 0x1f, RZ ;  /* 0x0000001f03037819 */ /* 0x000fe200000006ff */
[----:B------:R-:W-:Y:S01]  /*120e0*/  NOP ;  /* 0x0000000000007918 */ /* 0x000fe20000000000 */
[----:B------:R0:W-:Y:S01]  /*120f0*/  SYNCS.ARRIVE.TRANS64.A1T0 RZ, [R16+URZ+0x28800], RZ ;  /* 0x028800ff10ff79a7 */ /* 0x0001e2000810003f */
[----:B------:R-:W-:Y:S01]  /*12100*/  BSSY B0, `(.L_x_7676) ;  /* 0x0000003000007945 */ /* 0x000fe20003800000 */
[----:B------:R-:W1:Y:S03]  /*12110*/  SYNCS.PHASECHK.TRANS64.TRYWAIT P0, [R16+URZ+0x28820], R3 ;  /* 0x02882003100075a7 */ /* 0x000e66000800017f */
[----:B01----:R-:W-:Y:S05]  /*12120*/  @!P0 BRA `(.L_x_7677) ;  /* 0x0000003400888947 */ /* 0x003fea0003800000 */
.L_x_7756:
[----:B------:R-:W-:Y:S05]  /*12130*/  BSYNC B0 ;  /* 0x0000000000007941 */ /* 0x000fea0003800000 */
.L_x_7676:
        /* <DEDUP_REMOVED lines=9> */
.L_x_7691:
[----:B0-----:R-:W0:Y:S01]  /*121d0*/  LDC R3, c[0x0][0x430] ;  /* 0x00010c00ff037b82 */ /* 0x001e220000000800 */
[----:B------:R-:W1:Y:S01]  /*121e0*/  S2R R0, SR_TID.X ;  /* 0x0000000000007919 */ /* 0x000e620000002100 */
[----:B------:R-:W-:Y:S01]  /*121f0*/  IMAD R7, R6, 0x80, R37 ;  /* 0x0000008006077824 */ /* 0x000fe200078e0225 */
[----:B------:R-:W-:Y:S05]  /*12200*/  YIELD ;  /* 0x0000000000007946 */ /* 0x000fea0003800000 */
        /* <DEDUP_REMOVED lines=34> */
.L_x_7679:
[----:B------:R-:W-:Y:S01]  /*12430*/  IMAD R6, R23, 0x8, R16 ;  /* 0x0000000817067824 */ /* 0x000fe200078e0210 */
[----:B------:R-:W-:Y:S01]  /*12440*/  SHF.L.U32 R3, R26, 0x1f, RZ ;  /* 0x0000001f1a037819 */ /* 0x000fe200000006ff */
[----:B------:R-:W-:Y:S03]  /*12450*/  BSSY B1, `(.L_x_7680) ;  /* 0x0000003000017945 */ /* 0x000fe60003800000 */
[----:B------:R-:W0:Y:S02]  /*12460*/  SYNCS.PHASECHK.TRANS64.TRYWAIT P0, [R6+URZ+0x28840], R3 ;  /* 0x02884003060075a7 */ /* 0x000e24000800017f */
[----:B0-----:R-:W-:Y:S05]  /*12470*/  @!P0 BRA `(.L_x_7681) ;  /* 0x0000003000c88947 */ /* 0x001fea0003800000 */
.L_x_7757:
[----:B------:R-:W-:Y:S05]  /*12480*/  BSYNC B1 ;  /* 0x0000000000017941 */ /* 0x000fea0003800000 */
.L_x_7680:
[----:B------:R-:W-:Y:S01]  /*12490*/  SHF.R.S32.HI R21, RZ, 0x1f, R4 ;  /* 0x0000001fff157819 */ /* 0x000fe20000011404 */
[----:B------:R-:W-:Y:S01]  /*124a0*/  ULDC.64 UR4, c[0x0][0x300] ;  /* 0x0000c00000047ab9 */ /* 0x000fe20000000a00 */
[----:B------:R-:W-:Y:S01]  /*124b0*/  LOP3.LUT P2, RZ, R19, 0x2, RZ, 0xc0, !PT ;  /* 0x0000000213ff7812 */ /* 0x000fe2000784c0ff */
[----:B------:R-:W-:Y:S01]  /*124c0*/  IMAD R7, R23, 0x4000, R30 ;  /* 0x0000400017077824 */ /* 0x000fe200078e021e */
[----:B------:R-:W-:Y:S01]  /*124d0*/  LOP3.LUT P1, RZ, R19, 0x1, RZ, 0xc0, !PT ;  /* 0x0000000113ff7812 */ /* 0x000fe2000782c0ff */
[----:B0-----:R-:W-:-:S04]  /*124e0*/  IMAD R3, R21, UR4, RZ ;  /* 0x0000000415037c24 */ /* 0x001fc8000f8e02ff */
        /* <DEDUP_REMOVED lines=60> */
[----:B0-----:R-:W-:-:S05]  /*128b0*/  IADD3 R2, P0, R2, R5, RZ ;  /* 0x0000000502027210 */ /* 0x001fca0007f1e0ff */
[----:B-1----:R-:W-:-:S05]  /*128c0*/  IMAD.X R3, RZ, RZ, R3, P0 ;  /* 0x000000ffff037224 */ /* 0x002fca00000e0603 */
[----:B------:R0:W-:Y:S04]  /*128d0*/  LDGSTS.E.BYPASS.LTC128B.128 [R7+0x1b400], desc[UR52][R2.64], !P2 ;  /* 0x1b40000002077fae */ /* 0x0001e8000d101d74 */
[----:B--2---:R0:W-:Y:S02]  /*128e0*/  LDGSTS.E.BYPASS.LTC128B.128 [R7+0x1f400], desc[UR52][R2.64+0x80], !P1 ;  /* 0x1f40008002077fae */ /* 0x0041e4000c901d74 */
.L_x_7775:
[----:B0-----:R-:W-:-:S05]  /*128f0*/  IADD3 R2, P0, R14, R5, RZ ;  /* 0x000000050e027210 */ /* 0x001fca0007f1e0ff */
        /* <DEDUP_REMOVED lines=8> */
.L_x_7683:
        /* <DEDUP_REMOVED lines=11> */
.L_x_7684:
[----:B------:R0:W-:Y:S01]  /*12a30*/  SYNCS.ARRIVE.TRANS64.A1T0 RZ, [R6+URZ+0x28830], RZ ;  /* 0x028830ff06ff79a7 */ /* 0x0001e2000810003f */
[----:B------:R-:W-:Y:S05]  /*12a40*/  @!P2 BRA `(.L_x_7685) ;  /* 0x000000000004a947 */ /* 0x000fea0003800000 */
[----:B------:R-:W-:Y:S01]  /*12a50*/  BPT.TRAP 0x1 ;  /* 0x000000040000795c */ /* 0x000fe20000300000 */
.L_x_7685:
[----:B------:R-:W-:Y:S01]  /*12a60*/  SHF.L.U32 R3, R20, 0x1f, RZ ;  /* 0x0000001f14037819 */ /* 0x000fe200000006ff */
[----:B0-----:R-:W-:Y:S01]  /*12a70*/  IMAD R6, R10, 0x8, R16 ;  /* 0x000000080a067824 */ /* 0x001fe200078e0210 */
[----:B------:R-:W-:Y:S03]  /*12a80*/  BSSY B1, `(.L_x_7686) ;  /* 0x0000003000017945 */ /* 0x000fe60003800000 */
[----:B------:R-:W0:Y:S02]  /*12a90*/  SYNCS.PHASECHK.TRANS64.TRYWAIT P0, [R6+URZ+0x28860], R3 ;  /* 0x02886003060075a7 */ /* 0x000e24000800017f */
[----:B0-----:R-:W-:Y:S05]  /*12aa0*/  @!P0 BRA `(.L_x_7687) ;  /* 0x0000003400988947 */ /* 0x001fea0003800000 */
.L_x_7776:
[----:B------:R-:W-:Y:S05]  /*12ab0*/  BSYNC B1 ;  /* 0x0000000000017941 */ /* 0x000fea0003800000 */
.L_x_7686:
[----:B------:R-:W-:Y:S01]  /*12ac0*/  IMAD.MOV.U32 R8, RZ, RZ, -0x80 ;  /* 0xffffff80ff087424 */ /* 0x000fe200078e00ff */
[----:B------:R-:W-:Y:S01]  /*12ad0*/  UMOV UR4, 0xffffffff ;  /* 0xffffffff00047882 */ /* 0x000fe20000000000 */
[C---:B------:R-:W-:Y:S01]  /*12ae0*/  LOP3.LUT P2, RZ, R19.reuse, 0x8, RZ, 0xc0, !PT ;  /* 0x0000000813ff7812 */ /* 0x040fe2000784c0ff */
[----:B------:R-:W-:Y:S01]  /*12af0*/  IMAD R7, R10, 0x4000, R30 ;  /* 0x000040000a077824 */ /* 0x000fe200078e021e */
[----:B------:R-:W-:Y:S01]  /*12b00*/  LOP3.LUT P1, RZ, R19, 0x4, RZ, 0xc0, !PT ;  /* 0x0000000413ff7812 */ /* 0x000fe2000782c0ff */
[----:B------:R-:W-:-:S04]  /*12b10*/  IMAD R8, R27, R8, UR37 ;  /* 0x000000251b087e24 */ /* 0x000fc8000f8e0208 */
[----:B------:R-:W-:Y:S01]  /*12b20*/  IMAD.IADD R8, R8, 0x1, -R37 ;  /* 0x0000000108087824 */ /* 0x000fe200078e0a25 */
[----:B------:R-:W-:Y:S07]  /*12b30*/  BRA.DIV UR4, `(.L_x_7688) ;  /* 0x0000003604887947 */ /* 0x000fee000b800000 */
[----:B------:R-:W1:Y:S01]  /*12b40*/  SHFL.IDX PT, R14, R17, RZ, 0x181f ;  /* 0x00181fff110e7589 */ /* 0x000e6200000e0000 */
[----:B------:R-:W-:-:S03]  /*12b50*/  IMAD R7, R7, 0x2, R16 ;  /* 0x0000000207077824 */ /* 0x000fc600078e0210 */
        /* <DEDUP_REMOVED lines=57> */
.L_x_7794:
        /* <DEDUP_REMOVED lines=29> */
.L_x_7689:
        /* <DEDUP_REMOVED lines=11> */
.L_x_7690:
        /* <DEDUP_REMOVED lines=8> */
.L_x_7678:
        /* <DEDUP_REMOVED lines=8> */
[----:B------:R-:W1:Y:S08]  /*13270*/  FLO.U32 R0, UR4 ;  /* 0x0000000400007d00 */ /* 0x000e7000080e0000 */
[----:B------:R-:W0:Y:S01]  /*13280*/  POPC R5, UR4 ;  /* 0x0000000400057d09 */ /* 0x000e220008000000 */
[----:B-1----:R-:W-:-:S13]  /*13290*/  ISETP.EQ.U32.AND P0, PT, R0, R7, PT ;  /* 0x000000070000720c */ /* 0x002fda0003f02070 */
[----:B0-----:R-:W2:Y:S01]  /*132a0*/  @P0 ATOMG.E.ADD.STRONG.GPU PT, R3, desc[UR52][R2.64], R5 ;  /* 0x00000005020309a8 */ /* 0x001ea200081ee1f4 */
[----:B------:R-:W0:Y:S02]  /*132b0*/  S2R R4, SR_LTMASK ;  /* 0x0000000000047919 */ /* 0x000e240000003900 */
[----:B0-----:R-:W-:-:S04]  /*132c0*/  LOP3.LUT R4, R4, UR4, RZ, 0xc0, !PT ;  /* 0x0000000404047c12 */ /* 0x001fc8000f8ec0ff */
[----:B------:R-:W0:Y:S01]  /*132d0*/  POPC R7, R4 ;  /* 0x0000000400077309 */ /* 0x000e220000000000 */
[----:B--2---:R-:W0:Y:S02]  /*132e0*/  SHFL.IDX PT, R0, R3, R0, 0x1f ;  /* 0x00001f0003007589 */ /* 0x004e2400000e0000 */
[----:B0-----:R-:W-:-:S07]  /*132f0*/  IADD3 R34, R0, UR48, R7 ;  /* 0x0000003000227c10 */ /* 0x001fce000fffe007 */
.L_x_7693:
[----:B------:R-:W-:Y:S05]  /*13300*/  BSYNC B0 ;  /* 0x0000000000007941 */ /* 0x000fea0003800000 */
.L_x_7692:
[----:B------:R-:W-:-:S05]  /*13310*/  IMAD.U32 R0, RZ, RZ, UR46 ;  /* 0x0000002eff007e24 */ /* 0x000fca000f8e00ff */
[----:B------:R-:W-:-:S13]  /*13320*/  ISETP.NE.AND P0, PT, R0, 0x3, PT ;  /* 0x000000030000780c */ /* 0x000fda0003f05270 */
[----:B------:R-:W-:Y:S05]  /*13330*/  @!P0 BRA `(.L_x_7694) ;  /* 0x0000000000048947 */ /* 0x000fea0003800000 */
[----:B------:R-:W-:Y:S01]  /*13340*/  BPT.TRAP 0x1 ;  /* 0x000000040000795c */ /* 0x000fe20000300000 */
.L_x_7694:
[----:B------:R-:W-:Y:S01]  /*13350*/  IMAD R4, R23, 0x8, R16 ;  /* 0x0000000817047824 */ /* 0x000fe200078e0210 */
[----:B0-----:R-:W-:Y:S01]  /*13360*/  SHF.L.U32 R3, R26, 0x1f, RZ ;  /* 0x0000001f1a037819 */ /* 0x001fe200000006ff */
[----:B------:R-:W-:Y:S01]  /*13370*/  IMAD.MOV.U32 R5, RZ, RZ, -0x80 ;  /* 0xffffff80ff057424 */ /* 0x000fe200078e00ff */
[----:B------:R-:W-:Y:S02]  /*13380*/  BSSY B0, `(.L_x_7695) ;  /* 0x0000004000007945 */ /* 0x000fe40003800000 */
[----:B------:R-:W0:Y:S01]  /*13390*/  SYNCS.PHASECHK.TRANS64.TRYWAIT P0, [R4+URZ+0x28860], R3 ;  /* 0x02886003040075a7 */ /* 0x000e22000800017f */
[----:B------:R-:W-:Y:S01]  /*133a0*/  IMAD R24, R24, R5, UR37 ;  /* 0x0000002518187e24 */ /* 0x000fe2000f8e0205 */
[----:B0-----:R-:W-:Y:S06]  /*133b0*/  @!P0 BRA `(.L_x_7696) ;  /* 0x0000003400d48947 */ /* 0x001fec0003800000 */
.L_x_7795:
[----:B------:R-:W-:Y:S05]  /*133c0*/  BSYNC B0 ;  /* 0x0000000000007941 */ /* 0x000fea0003800000 */
.L_x_7695:
[----:B------:R-:W-:Y:S01]  /*133d0*/  UMOV UR4, 0xffffffff ;  /* 0xffffffff00047882 */ /* 0x000fe20000000000 */
[----:B------:R-:W-:Y:S01]  /*133e0*/  LOP3.LUT P3, RZ, R19, 0x8, RZ, 0xc0, !PT ;  /* 0x0000000813ff7812 */ /* 0x000fe2000786c0ff */
[----:B------:R-:W-:Y:S01]  /*133f0*/  IMAD R7, R23, 0x4000, R30 ;  /* 0x0000400017077824 */ /* 0x000fe200078e021e */
[----:B------:R-:W-:Y:S01]  /*13400*/  LOP3.LUT P1, RZ, R19, 0x4, RZ, 0xc0, !PT ;  /* 0x0000000413ff7812 */ /* 0x000fe2000782c0ff */
[----:B------:R-:W-:Y:S01]  /*13410*/  IMAD.IADD R5, R24, 0x1, -R37 ;  /* 0x0000000118057824 */ /* 0x000fe200078e0a25 */
[----:B------:R-:W-:Y:S11]  /*13420*/  BRA.DIV UR4, `(.L_x_7697) ;  /* 0x0000003604cc7947 */ /* 0x000ff6000b800000 */
[----:B------:R-:W1:Y:S01]  /*13430*/  SHFL.IDX PT, R14, R17, RZ, 0x181f ;  /* 0x00181fff110e7589 */ /* 0x000e6200000e0000 */
[----:B------:R-:W-:-:S03]  /*13440*/  IMAD.SHL.U32 R6, R35, 0x2, RZ ;  /* 0x0000000223067824 */ /* 0x000fc600078e00ff */
[----:B------:R-:W0:Y:S02]  /*13450*/  SHFL.IDX PT, R0, R18, RZ, 0x181f ;  /* 0x00181fff12007589 */ /* 0x000e2400000e0000 */
[----:B-1----:R-:W-:Y:S02]  /*13460*/  IADD3 R2, P0, R14, R6, RZ ;  /* 0x000000060e027210 */ /* 0x002fe40007f1e0ff */
[----:B------:R-:W1:Y:S03]  /*13470*/  SHFL.IDX PT, R14, R17, 0x1, 0x181f ;  /* 0x00381f00110e7f89 */ /* 0x000e6600000e0000 */
[----:B0-----:R-:W-:Y:S01]  /*13480*/  IMAD.X R3, RZ, RZ, R0, P0 ;  /* 0x000000ffff037224 */ /* 0x001fe200000e0600 */
[----:B------:R-:W-:Y:S01]  /*13490*/  ISETP.LT.OR P0, PT, R5, 0x1, P3 ;  /* 0x000000010500780c */ /* 0x000fe20001f01670 */
[----:B------:R-:W-:Y:S02]  /*134a0*/  IMAD R0, R7, 0x2, R16 ;  /* 0x0000000207007824 */ /* 0x000fe400078e0210 */
[----:B------:R-:W0:Y:S10]  /*134b0*/  SHFL.IDX PT, R7, R18, 0x1, 0x181f ;  /* 0x00381f0012077f89 */ /* 0x000e3400000e0000 */
        /* <DEDUP_REMOVED lines=51> */
.L_x_7813:
        /* <DEDUP_REMOVED lines=11> */
.L_x_7698:
        /* <DEDUP_REMOVED lines=11> */
.L_x_7699:
[----:B------:R0:W-:Y:S01]  /*13950*/  SYNCS.ARRIVE.TRANS64.A1T0 RZ, [R4+URZ+0x28850], RZ ;  /* 0x028850ff04ff79a7 */ /* 0x0001e2000810003f */
[----:B------:R-:W-:-:S05]  /*13960*/  VIADD R23, R23, 0x1 ;  /* 0x0000000117177836 */ /* 0x000fca0000000000 */
[----:B------:R-:W-:-:S04]  /*13970*/  ISETP.NE.AND P0, PT, R23, 0x2, PT ;  /* 0x000000021700780c */ /* 0x000fc80003f05270 */
[----:B------:R-:W-:Y:S02]  /*13980*/  SEL R3, RZ, 0x1, P0 ;  /* 0x00000001ff037807 */ /* 0x000fe40000000000 */
[----:B------:R-:W-:Y:S02]  /*13990*/  SEL R23, R23, RZ, P0 ;  /* 0x000000ff17177207 */ /* 0x000fe40000000000 */
[----:B0-----:R-:W-:-:S07]  /*139a0*/  LOP3.LUT R26, R26, R3, RZ, 0x3c, !PT ;  /* 0x000000031a1a7212 */ /* 0x001fce00078e3cff */
.L_x_7659:
[----:B------:R-:W-:Y:S05]  /*139b0*/  BSYNC B7 ;  /* 0x0000000000077941 */ /* 0x000fea0003800000 */
.L_x_7657:
        /* <DEDUP_REMOVED lines=11> */
.L_x_7700:
[----:B------:R-:W-:-:S03]  /*13a70*/  UMOV UR4, 0xffffffff ;  /* 0xffffffff00047882 */ /* 0x000fc60000000000 */
[----:B------:R-:W-:Y:S05]  /*13a80*/  BRA.DIV UR4, `(.L_x_7702) ;  /* 0x0000003a04ec7947 */ /* 0x000fea000b800000 */
[----:B------:R0:W1:Y:S02]  /*13a90*/  SHFL.IDX PT, R14, R34, RZ, 0x1f ;  /* 0x00001fff220e7589 */ /* 0x00006400000e0000 */
.L_x_7816:
        /* <DEDUP_REMOVED lines=8> */
.L_x_7701:
[----:B------:R-:W-:Y:S02]  /*13b20*/  ULDC UR4, c[0x0][0xc38] ;  /* 0x00030e0000047ab9 */ /* 0x000fe40000000800 */
[----:B-1----:R-:W-:-:S13]  /*13b30*/  ISETP.GE.AND P0, PT, R34, UR4, PT ;  /* 0x0000000422007c0c */ /* 0x002fda000bf06270 */
[----:B------:R-:W-:Y:S05]  /*13b40*/  @!P0 BRA `(.L_x_7703) ;  /* 0xffffffc000848947 */ /* 0x000fea000383ffff */
.L_x_7648:
[----:B------:R-:W1:Y:S01]  /*13b50*/  S2R R5, SR_CgaCtaId ;  /* 0x0000000000057919 */ /* 0x000e620000008800 */
[----:B------:R-:W-:Y:S01]  /*13b60*/  VIADD R36, R36, 0x1 ;  /* 0x0000000124247836 */ /* 0x000fe20000000000 */
[----:B------:R-:W-:Y:S01]  /*13b70*/  MOV R2, 0x400 ;  /* 0x0000040000027802 */ /* 0x000fe20000000f00 */
[----:B------:R-:W-:Y:S03]  /*13b80*/  BSSY B0, `(.L_x_7704) ;  /* 0x0000008000007945 */ /* 0x000fe60003800000 */
[----:B------:R-:W-:-:S04]  /*13b90*/  LEA.HI R0, R36, R36, RZ, 0x1 ;  /* 0x0000002424007211 */ /* 0x000fc800078f08ff */
[----:B------:R-:W-:-:S05]  /*13ba0*/  LOP3.LUT R3, R0, 0xfffffffe, RZ, 0xc0, !PT ;  /* 0xfffffffe00037812 */ /* 0x000fca00078ec0ff */
[----:B------:R-:W-:-:S05]  /*13bb0*/  IMAD.IADD R0, R36, 0x1, -R3 ;  /* 0x0000000124007824 */ /* 0x000fca00078e0a03 */
[----:B------:R-:W-:Y:S02]  /*13bc0*/  SHF.L.U32 R0, R0, 0x1f, RZ ;  /* 0x0000001f00007819 */ /* 0x000fe400000006ff */
[----:B-1----:R-:W-:-:S04]  /*13bd0*/  LEA R4, R5, R2, 0x18 ;  /* 0x0000000205047211 */ /* 0x002fc800078ec0ff */
[----:B------:R-:W1:Y:S02]  /*13be0*/  SYNCS.PHASECHK.TRANS64.TRYWAIT P0, [R4+URZ+0x28820], R0 ;  /* 0x02882000040075a7 */ /* 0x000e64000800017f */
[----:B-1----:R-:W-:Y:S05]  /*13bf0*/  @!P0 BRA `(.L_x_7705) ;  /* 0x0000003800b88947 */ /* 0x002fea0003800000 */
.L_x_7817:
[----:B------:R-:W-:Y:S05]  /*13c00*/  BSYNC B0 ;  /* 0x0000000000007941 */ /* 0x000fea0003800000 */
.L_x_7704:
[----:B------:R-:W-:-:S03]  /*13c10*/  UMOV UR4, 0xffffffff ;  /* 0xffffffff00047882 */ /* 0x000fc60000000000 */
[----:B------:R-:W-:Y:S05]  /*13c20*/  BRA.DIV UR4, `(.L_x_7706) ;  /* 0x0000003a04c07947 */ /* 0x000fea000b800000 */
[----:B-1----:R-:W1:Y:S02]  /*13c30*/  S2R R0, SR_TID.X ;  /* 0x0000000000007919 */ /* 0x002e640000002100 */
[----:B-1----:R-:W-:-:S04]  /*13c40*/  SHF.R.U32.HI R0, RZ, 0x5, R0 ;  /* 0x00000005ff007819 */ /* 0x002fc80000011600 */
[----:B------:R-:W-:-:S05]  /*13c50*/  LOP3.LUT R0, R0, 0x3, RZ, 0xc0, !PT ;  /* 0x0000000300007812 */ /* 0x000fca00078ec0ff */
[----:B------:R1:W2:Y:S02]  /*13c60*/  SHFL.IDX PT, R14, R0, RZ, 0x1f ;  /* 0x00001fff000e7589 */ /* 0x0002a400000e0000 */
.L_x_7820:
[----:B--2---:R-:W-:Y:S01]  /*13c70*/  ISETP.NE.AND P0, PT, R14, RZ, PT ;  /* 0x000000ff0e00720c */ /* 0x004fe20003f05270 */
[----:B------:R-:W-:-:S12]  /*13c80*/  BSSY B0, `(.L_x_7707) ;  /* 0x0000024000007945 */ /* 0x000fd80003800000 */
[----:B------:R-:W-:Y:S05]  /*13c90*/  @P0 BRA `(.L_x_7708) ;  /* 0x0000000000880947 */ /* 0x000fea0003800000 */
[----:B------:R-:W-:-:S03]  /*13ca0*/  UMOV UR4, 0xffffffff ;  /* 0xffffffff00047882 */ /* 0x000fc60000000000 */
[----:B------:R-:W-:Y:S05]  /*13cb0*/  BRA.DIV UR4, `(.L_x_7709) ;  /* 0x0000003a04d07947 */ /* 0x000fea000b800000 */
[----:B------:R-:W-:-:S13]  /*13cc0*/  ELECT P6, URZ, PT ;  /* 0x00000000003f782f */ /* 0x000fda00038c0000 */
.L_x_7823:
[----:B------:R-:W-:Y:S05]  /*13cd0*/  @!P6 BRA `(.L_x_7708) ;  /* 0x000000000078e947 */ /* 0x000fea0003800000 */
[----:B------:R-:W-:-:S06]  /*13ce0*/  ULOP3.LUT UR4, UR36, 0x2, URZ, 0xfc, !UPT ;  /* 0x0000000224047892 */ /* 0x000fcc000f8efc3f */
[----:B-1----:R-:W-:-:S05]  /*13cf0*/  IMAD.U32 R0, RZ, RZ, UR4 ;  /* 0x00000004ff007e24 */ /* 0x002fca000f8e00ff */
[----:B------:R-:W-:-:S13]  /*13d00*/  ISETP.NE.AND P0, PT, R0, 0x3, PT ;  /* 0x000000030000780c */ /* 0x000fda0003f05270 */
[----:B------:R-:W-:Y:S05]  /*13d10*/  @!P0 BRA `(.L_x_7710) ;  /* 0x0000000000048947 */ /* 0x000fea0003800000 */
[----:B------:R-:W-:Y:S01]  /*13d20*/  BPT.TRAP 0x1 ;  /* 0x000000040000795c */ /* 0x000fe20000300000 */
.L_x_7710:
[C---:B------:R-:W-:Y:S01]  /*13d30*/  IMAD R5, R23.reuse, 0x8, R4 ;  /* 0x0000000817057824 */ /* 0x040fe200078e0204 */
[----:B------:R-:W-:Y:S01]  /*13d40*/  SHF.L.U32 R0, R26, 0x1f, RZ ;  /* 0x0000001f1a007819 */ /* 0x000fe200000006ff */
[----:B------:R-:W-:-:S03]  /*13d50*/  VIADD R23, R23, 0x1 ;  /* 0x0000000117177836 */ /* 0x000fc60000000000 */
[----:B------:R-:W1:Y:S02]  /*13d60*/  SYNCS.PHASECHK.TRANS64.TRYWAIT P1, [R5+URZ+0x28840], R0 ;  /* 0x02884000050075a7 */ /* 0x000e64000802017f */
[----:B------:R-:W-:-:S04]  /*13d70*/  ISETP.NE.AND P2, PT, R23, 0x2, PT ;  /* 0x000000021700780c */ /* 0x000fc80003f45270 */
[----:B------:R-:W-:Y:S01]  /*13d80*/  SEL R3, RZ, 0x1, P2 ;  /* 0x00000001ff037807 */ /* 0x000fe20001000000 */
[----:B-1----:R-:W-:Y:S08]  /*13d90*/  @!P1 BRA `(.L_x_7711) ;  /* 0x0000003800b89947 */ /* 0x002ff00003800000 */
.L_x_7824:
[----:B------:R-:W-:Y:S02]  /*13da0*/  SEL R23, R23, RZ, P2 ;  /* 0x000000ff17177207 */ /* 0x000fe40001000000 */
[----:B------:R-:W-:Y:S01]  /*13db0*/  LOP3.LUT R2, R26, R3, RZ, 0x3c, !PT ;  /* 0x000000031a027212 */ /* 0x000fe200078e3cff */
[----:B------:R-:W-:Y:S06]  /*13dc0*/  @!P0 BRA `(.L_x_7712) ;  /* 0x0000000000048947 */ /* 0x000fec0003800000 */
[----:B------:R-:W-:Y:S01]  /*13dd0*/  BPT.TRAP 0x1 ;  /* 0x000000040000795c */ /* 0x000fe20000300000 */
.L_x_7712:
[----:B------:R-:W-:Y:S01]  /*13de0*/  IMAD R23, R23, 0x8, R4 ;  /* 0x0000000817177824 */ /* 0x000fe200078e0204 */
[----:B------:R-:W-:-:S04]  /*13df0*/  SHF.L.U32 R2, R2, 0x1f, RZ ;  /* 0x0000001f02027819 */ /* 0x000fc800000006ff */
[----:B------:R-:W2:Y:S02]  /*13e00*/  SYNCS.PHASECHK.TRANS64.TRYWAIT P1, [R23+URZ+0x28840], R2 ;  /* 0x02884002170075a7 */ /* 0x000ea4000802017f */
[----:B--2---:R-:W-:Y:S05]  /*13e10*/  @!P1 BRA `(.L_x_7713) ;  /* 0x0000003800ac9947 */ /* 0x004fea0003800000 */
.L_x_7825:
[----:B------:R-:W-:Y:S05]  /*13e20*/  @!P0 BRA `(.L_x_7714) ;  /* 0x0000000000048947 */ /* 0x000fea0003800000 */
[----:B------:R-:W-:Y:S01]  /*13e30*/  BPT.TRAP 0x1 ;  /* 0x000000040000795c */ /* 0x000fe20000300000 */
.L_x_7714:
[----:B------:R-:W3:Y:S02]  /*13e40*/  SYNCS.PHASECHK.TRANS64.TRYWAIT P1, [R5+URZ+0x28860], R0 ;  /* 0x02886000050075a7 */ /* 0x000ee4000802017f */
[----:B---3--:R-:W-:Y:S05]  /*13e50*/  @!P1 BRA `(.L_x_7715) ;  /* 0x0000003800b09947 */ /* 0x008fea0003800000 */
.L_x_7826:
[----:B------:R-:W-:Y:S05]  /*13e60*/  @!P0 BRA `(.L_x_7716) ;  /* 0x0000000000048947 */ /* 0x000fea0003800000 */
[----:B------:R-:W-:Y:S01]  /*13e70*/  BPT.TRAP 0x1 ;  /* 0x000000040000795c */ /* 0x000fe20000300000 */
.L_x_7716:
[----:B----4-:R4:W0:Y:S02]  /*13e80*/  SYNCS.PHASECHK.TRANS64.TRYWAIT P0, [R23+URZ+0x28860], R2 ;  /* 0x02886002170075a7 */ /* 0x010824000800017f */
[----:B0-----:R-:W-:Y:S05]  /*13e90*/  @!P0 NANOSLEEP.SYNCS 0x989680 ;  /* 0x009896800000895d */ /* 0x001fea0003900000 */
[----:B------:R-:W0:Y:S02]  /*13ea0*/  @!P0 SYNCS.PHASECHK.TRANS64 P0, [R23+URZ+0x28860], R2 ;  /* 0x02886002170085a7 */ /* 0x000e24000800007f */
[----:B0-----:R-:W-:Y:S05]  /*13eb0*/  @!P0 BRA `(.L_x_7716) ;  /* 0xfffffffc00f08947 */ /* 0x001fea000383ffff */
.L_x_7708:
[----:B------:R-:W-:Y:S05]  /*13ec0*/  BSYNC B0 ;  /* 0x0000000000007941 */ /* 0x000fea0003800000 */
.L_x_7707:
[----:B------:R-:W-:Y:S05]  /*13ed0*/  EXIT ;  /* 0x000000000000794d */ /* 0x000fea0003800000 */
.L_x_7553:
[----:B0-----:R-:W-:-:S04]  /*13ee0*/  IMAD.U32 R3, RZ, RZ, UR41 ;  /* 0x00000029ff037e24 */ /* 0x001fc8000f8e00ff */
[----:B------:R0:W1:Y:S03]  /*13ef0*/  SYNCS.PHASECHK.TRANS64.TRYWAIT P1, [R3+URZ+0x28800], R0 ;  /* 0x02880000030075a7 */ /* 0x000066000802017f */
[----:B-1----:R-:W-:Y:S05]  /*13f00*/  @!P1 NANOSLEEP.SYNCS 0x989680 ;  /* 0x009896800000995d */ /* 0x002fea0003900000 */
[----:B------:R-:W1:Y:S02]  /*13f10*/  @!P1 SYNCS.PHASECHK.TRANS64 P1, [R3+URZ+0x28800], R0 ;  /* 0x02880000030095a7 */ /* 0x000e64000802007f */
[----:B-1----:R-:W-:Y:S05]  /*13f20*/  @!P1 BRA `(.L_x_7553) ;  /* 0xfffffffc00ec9947 */ /* 0x002fea000383ffff */
[----:B------:R-:W-:Y:S05]  /*13f30*/  BRA `(.L_x_7717) ;  /* 0xfffffed800987947 */ /* 0x000fea000383ffff */
.L_x_7557:
[----:B-1----:R1:W2:Y:S02]  /*13f40*/  SYNCS.PHASECHK.TRANS64.TRYWAIT P1, [R3+URZ+0x28830], R0 ;  /* 0x02883000030075a7 */ /* 0x0022a4000802017f */
[----:B--2---:R-:W-:Y:S05]  /*13f50*/  @!P1 NANOSLEEP.SYNCS 0x989680 ;  /* 0x009896800000995d */ /* 0x004fea0003900000 */
[----:B------:R-:W2:Y:S02]  /*13f60*/  @!P1 SYNCS.PHASECHK.TRANS64 P1, [R3+URZ+0x28830], R0 ;  /* 0x02883000030095a7 */ /* 0x000ea4000802007f */
[----:B--2---:R-:W-:Y:S05]  /*13f70*/  @!P1 BRA `(.L_x_7557) ;  /* 0xfffffffc00f09947 */ /* 0x004fea000383ffff */
[----:B------:R-:W-:Y:S05]  /*13f80*/  BRA `(.L_x_7556) ;  /* 0xfffffed800b47947 */ /* 0x000fea000383ffff */
.L_x_7574:
[----:B-1----:R-:W-:-:S04]  /*13f90*/  IMAD.U32 R5, RZ, RZ, UR6 ;  /* 0x00000006ff057e24 */ /* 0x002fc8000f8e00ff */
[----:B------:R1:W2:Y:S03]  /*13fa0*/  SYNCS.PHASECHK.TRANS64.TRYWAIT P1, [R5+URZ+0x28830], R0 ;  /* 0x02883000050075a7 */ /* 0x0002a6000802017f */
[----:B--2---:R-:W-:Y:S05]  /*13fb0*/  @!P1 NANOSLEEP.SYNCS 0x989680 ;  /* 0x009896800000995d */ /* 0x004fea0003900000 */
[----:B------:R-:W2:Y:S02]  /*13fc0*/  @!P1 SYNCS.PHASECHK.TRANS64 P1, [R5+URZ+0x28830], R0 ;  /* 0x02883000050095a7 */ /* 0x000ea4000802007f */
[----:B--2---:R-:W-:Y:S05]  /*13fd0*/  @!P1 BRA `(.L_x_7574) ;  /* 0xfffffffc00ec9947 */ /* 0x004fea000383ffff */
[----:B------:R-:W-:Y:S05]  /*13fe0*/  BRA `(.L_x_7571) ;  /* 0xffffff0c008c7947 */ /* 0x000fea000383ffff */
.L_x_7578:
[----:B-1----:R-:W-:-:S04]  /*13ff0*/  IMAD.U32 R5, RZ, RZ, UR6 ;  /* 0x00000006ff057e24 */ /* 0x002fc8000f8e00ff */
[----:B------:R1:W2:Y:S03]  /*14000*/  SYNCS.PHASECHK.TRANS64.TRYWAIT P1, [R5+URZ+0x28850], R0 ;  /* 0x02885000050075a7 */ /* 0x0002a6000802017f */
[----:B--2---:R-:W-:Y:S05]  /*14010*/  @!P1 NANOSLEEP.SYNCS 0x989680 ;  /* 0x009896800000995d */ /* 0x004fea0003900000 */
[----:B------:R-:W2:Y:S02]  /*14020*/  @!P1 SYNCS.PHASECHK.TRANS64 P1, [R5+URZ+0x28850], R0 ;  /* 0x02885000050095a7 */ /* 0x000ea4000802007f */
[----:B--2---:R-:W-:Y:S05]  /*14030*/  @!P1 BRA `(.L_x_7578) ;  /* 0xfffffffc00ec9947 */ /* 0x004fea000383ffff */
[----:B------:R-:W-:Y:S05]  /*14040*/  BRA `(.L_x_7575) ;  /* 0xffffff1000587947 */ /* 0x000fea000383ffff */
.L_x_7597:
[----:B-1----:R-:W-:-:S04]  /*14050*/  IMAD.U32 R7, RZ, RZ, UR6 ;  /* 0x00000006ff077e24 */ /* 0x002fc8000f8e00ff */
[----:B------:R1:W2:Y:S03]  /*14060*/  SYNCS.PHASECHK.TRANS64.TRYWAIT P1, [R7+URZ+0x28830], R0 ;  /* 0x02883000070075a7 */ /* 0x0002a6000802017f */
[----:B--2---:R-:W-:Y:S05]  /*14070*/  @!P1 NANOSLEEP.SYNCS 0x989680 ;  /* 0x009896800000995d */ /* 0x004fea0003900000 */
[----:B------:R-:W2:Y:S02]  /*14080*/  @!P1 SYNCS.PHASECHK.TRANS64 P1, [R7+URZ+0x28830], R0 ;  /* 0x02883000070095a7 */ /* 0x000ea4000802007f */
[----:B--2---:R-:W-:Y:S05]  /*14090*/  @!P1 BRA `(.L_x_7597) ;  /* 0xfffffffc00ec9947 */ /* 0x004fea000383ffff */
[----:B------:R-:W-:Y:S05]  /*140a0*/  BRA `(.L_x_7594) ;  /* 0xffffff40004c7947 */ /* 0x000fea000383ffff */
.L_x_7601:
[----:B-1----:R-:W-:-:S04]  /*140b0*/  IMAD.U32 R7, RZ, RZ, UR6 ;  /* 0x00000006ff077e24 */ /* 0x002fc8000f8e00ff */
[----:B------:R1:W2:Y:S03]  /*140c0*/  SYNCS.PHASECHK.TRANS64.TRYWAIT P1, [R7+URZ+0x28850], R0 ;  /* 0x02885000070075a7 */ /* 0x0002a6000802017f */
[----:B--2---:R-:W-:Y:S05]  /*140d0*/  @!P1 NANOSLEEP.SYNCS 0x989680 ;  /* 0x009896800000995d */ /* 0x004fea0003900000 */
[----:B------:R-:W2:Y:S02]  /*140e0*/  @!P1 SYNCS.PHASECHK.TRANS64 P1, [R7+URZ+0x28850], R0 ;  /* 0x02885000070095a7 */ /* 0x000ea4000802007f */
[----:B--2---:R-:W-:Y:S05]  /*140f0*/  @!P1 BRA `(.L_x_7601) ;  /* 0xfffffffc00ec9947 */ /* 0x004fea000383ffff */
[----:B------:R-:W-:Y:S05]  /*14100*/  BRA `(.L_x_7598) ;  /* 0xffffff4400187947 */ /* 0x000fea000383ffff */
.L_x_7609:
[----:B-1----:R-:W-:-:S04]  /*14110*/  IMAD.U32 R7, RZ, RZ, UR6 ;  /* 0x00000006ff077e24 */ /* 0x002fc8000f8e00ff */
[----:B------:R1:W2:Y:S03]  /*14120*/  SYNCS.PHASECHK.TRANS64.TRYWAIT P1, [R7+URZ+0x28830], R0 ;  /* 0x02883000070075a7 */ /* 0x0002a6000802017f */
[----:B--2---:R-:W-:Y:S05]  /*14130*/  @!P1 NANOSLEEP.SYNCS 0x989680 ;  /* 0x009896800000995d */ /* 0x004fea0003900000 */
[----:B------:R-:W2:Y:S02]  /*14140*/  @!P1 SYNCS.PHASECHK.TRANS64 P1, [R7+URZ+0x28830], R0 ;  /* 0x02883000070095a7 */ /* 0x000ea4000802007f */
[----:B--2---:R-:W-:Y:S05]  /*14150*/  @!P1 BRA `(.L_x_7609) ;  /* 0xfffffffc00ec9947 */ /* 0x004fea000383ffff */
[----:B------:R-:W-:Y:S05]  /*14160*/  BRA `(.L_x_7606) ;  /* 0xffffff6000407947 */ /* 0x000fea000383ffff */
.L_x_7613:
[----:B-1----:R-:W-:-:S04]  /*14170*/  IMAD.U32 R7, RZ, RZ, UR6 ;  /* 0x00000006ff077e24 */ /* 0x002fc8000f8e00ff */
[----:B------:R1:W2:Y:S03]  /*14180*/  SYNCS.PHASECHK.TRANS64.TRYWAIT P1, [R7+URZ+0x28850], R0 ;  /* 0x02885000070075a7 */ /* 0x0002a6000802017f */
[----:B--2---:R-:W-:Y:S05]  /*14190*/  @!P1 NANOSLEEP.SYNCS 0x989680 ;  /* 0x009896800000995d */ /* 0x004fea0003900000 */
[----:B------:R-:W2:Y:S02]  /*141a0*/  @!P1 SYNCS.PHASECHK.TRANS64 P1, [R7+URZ+0x28850], R0 ;  /* 0x02885000070095a7 */ /* 0x000ea4000802007f */
[----:B--2---:R-:W-:Y:S05]  /*141b0*/  @!P1 BRA `(.L_x_7613) ;  /* 0xfffffffc00ec9947 */ /* 0x004fea000383ffff */
[----:B------:R-:W-:Y:S05]  /*141c0*/  BRA `(.L_x_7610) ;  /* 0xffffff6400007947 */ /* 0x000fea000383ffff */
.L_x_7628:
[----:B-1----:R-:W-:-:S04]  /*141d0*/  IMAD.U32 R6, RZ, RZ, UR5 ;  /* 0x00000005ff067e24 */ /* 0x002fc8000f8e00ff */
[----:B------:R1:W2:Y:S03]  /*141e0*/  SYNCS.PHASECHK.TRANS64.TRYWAIT P1, [R6+URZ+0x28850], R5 ;  /* 0x02885005060075a7 */ /* 0x0002a6000802017f */
[----:B--2---:R-:W-:Y:S05]  /*141f0*/  @!P1 NANOSLEEP.SYNCS 0x989680 ;  /* 0x009896800000995d */ /* 0x004fea0003900000 */
[----:B------:R-:W2:Y:S02]  /*14200*/  @!P1 SYNCS.PHASECHK.TRANS64 P1, [R6+URZ+0x28850], R5 ;  /* 0x02885005060095a7 */ /* 0x000ea4000802007f */
[----:B--2---:R-:W-:Y:S05]  /*14210*/  @!P1 BRA `(.L_x_7628) ;  /* 0xfffffffc00ec9947 */ /* 0x004fea000383ffff */
[----:B------:R-:W-:Y:S05]  /*14220*/  BRA `(.L_x_7627) ;  /* 0xffffff90002c7947 */ /* 0x000fea000383ffff */
.L_x_7665:
        /* <DEDUP_REMOVED lines=10> */
.L_x_7718:
[----:B------:R-:W-:Y:S05]  /*142d0*/  BRA `(.L_x_7719) ;  /* 0xffffffc800007947 */ /* 0x000fea000383ffff */
.L_x_7668:
[----:B0-----:R0:W1:Y:S02]  /*142e0*/  SYNCS.PHASECHK.TRANS64.TRYWAIT P0, [R7+URZ+0x28840], R2 ;  /* 0x02884002070075a7 */ /* 0x001064000800017f */
[----:B-1----:R-:W-:Y:S05]  /*142f0*/  @!P0 NANOSLEEP.SYNCS 0x989680 ;  /* 0x009896800000895d */ /* 0x002fea0003900000 */
[----:B------:R-:W1:Y:S02]  /*14300*/  @!P0 SYNCS.PHASECHK.TRANS64 P0, [R7+URZ+0x28840], R2 ;  /* 0x02884002070085a7 */ /* 0x000e64000800007f */
[----:B-1----:R-:W-:Y:S05]  /*14310*/  @!P0 BRA `(.L_x_7668) ;  /* 0xfffffffc00f08947 */ /* 0x002fea000383ffff */
[----:B------:R-:W-:Y:S05]  /*14320*/  BRA `(.L_x_7720) ;  /* 0xffffffc800f87947 */ /* 0x000fea000383ffff */
.L_x_7669:
        /* <DEDUP_REMOVED lines=8> */
.L_x_7722:
[----:B------:R-:W-:Y:S05]  /*143b0*/  BSYNC B0 ;  /* 0x0000000000007941 */ /* 0x000fea0003800000 */
.L_x_7721:
        /* <DEDUP_REMOVED lines=9> */
.L_x_7723:
        /* <DEDUP_REMOVED lines=8> */
.L_x_7724:
[----:B------:R-:W-:Y:S01]  /*144d0*/  @!PT LDS RZ, [RZ] ;  /* 0x00000000fffff984 */ /* 0x000fe20000000800 */
[----:B------:R-:W-:Y:S01]  /*144e0*/  @!PT LDS RZ, [RZ] ;  /* 0x00000000fffff984 */ /* 0x000fe20000000800 */
[----:B------:R-:W-:Y:S01]  /*144f0*/  @!PT LDS RZ, [RZ] ;  /* 0x00000000fffff984 */ /* 0x000fe20000000800 */
[----:B------:R0:W-:Y:S04]  /*14500*/  @P0 LDGSTS.E.BYPASS.LTC128B.128 [R9+0x18400], desc[UR52][R2.64], !P3 ;  /* 0x1840000002090fae */ /* 0x0001e8000d901d74 */
[----:B------:R0:W-:Y:S01]  /*14510*/  @P0 LDGSTS.E.BYPASS.LTC128B.128 [R9+0x1c400], desc[UR52][R2.64+0x80], !P2 ;  /* 0x1c40008002090fae */ /* 0x0001e2000d101d74 */
[----:B------:R-:W-:Y:S01]  /*14520*/  ISETP.GE.AND P0, PT, R6, 0x11, PT ;  /* 0x000000110600780c */ /* 0x000fe20003f06270 */
[----:B------:R-:W-:-:S12]  /*14530*/  IMAD.MOV.U32 R13, RZ, RZ, R4 ;  /* 0x000000ffff0d7224 */ /* 0x000fd800078e0004 */
[----:B------:R-:W-:Y:S02]  /*14540*/  @P0 IMAD R25, R5, 0x2, R16 ;  /* 0x0000000205190824 */ /* 0x000fe400078e0210 */
[----:B0-----:R-:W-:-:S07]  /*14550*/  IMAD.MOV.U32 R8, RZ, RZ, R14 ;  /* 0x000000ffff087224 */ /* 0x001fce00078e000e */
[----:B------:R-:W-:Y:S05]  /*14560*/  WARPSYNC.COLLECTIVE R15, `(.L_x_7725) ;  /* 0x000000000f087348 */ /* 0x000fea0003c00000 */
[----:B------:R0:W1:Y:S02]  /*14570*/  SHFL.IDX P6, R14, R13, R12, R11 ;  /* 0x0000000c0d0e7389 */ /* 0x00006400000c000b */
[----:B01----:R-:W-:Y:S01]  /*14580*/  ENDCOLLECTIVE ;  /* 0x000000000000791b */ /* 0x003fe20003800000 */
.L_x_7725:
[----:B------:R-:W-:Y:S02]  /*14590*/  IMAD.MOV.U32 R13, RZ, RZ, R0 ;  /* 0x000000ffff0d7224 */ /* 0x000fe400078e0000 */
[----:B------:R-:W-:Y:S01]  /*145a0*/  IMAD.MOV.U32 R12, RZ, RZ, 0x2 ;  /* 0x00000002ff0c7424 */ /* 0x000fe200078e00ff */
[----:B------:R-:W-:-:S05]  /*145b0*/  @P0 LEA R14, P1, R35, R14, 0x1 ;  /* 0x0000000e230e0211 */ /* 0x000fca00078208ff */
[----:B------:R-:W-:-:S08]  /*145c0*/  @P0 IMAD.MOV.U32 R2, RZ, RZ, R14 ;  /* 0x000000ffff020224 */ /* 0x000fd000078e000e */
[----:B------:R-:W-:Y:S05]  /*145d0*/  WARPSYNC.COLLECTIVE R15, `(.L_x_7726) ;  /* 0x000000000f087348 */ /* 0x000fea0003c00000 */
[----:B------:R0:W1:Y:S02]  /*145e0*/  SHFL.IDX P6, R14, R13, R12, R11 ;  /* 0x0000000c0d0e7389 */ /* 0x00006400000c000b */
[----:B01----:R-:W-:Y:S01]  /*145f0*/  ENDCOLLECTIVE ;  /* 0x000000000000791b */ /* 0x003fe20003800000 */
.L_x_7726:
        /* <DEDUP_REMOVED lines=13> */
.L_x_7727:
        /* <DEDUP_REMOVED lines=8> */
.L_x_7728:
        /* <DEDUP_REMOVED lines=13> */
.L_x_7729:
        /* <DEDUP_REMOVED lines=8> */
.L_x_7730:
        /* <DEDUP_REMOVED lines=13> */
.L_x_7731:
        /* <DEDUP_REMOVED lines=8> */
.L_x_7732:
        /* <DEDUP_REMOVED lines=13> */
.L_x_7733:
        /* <DEDUP_REMOVED lines=8> */
.L_x_7734:
        /* <DEDUP_REMOVED lines=13> */
.L_x_7735:
        /* <DEDUP_REMOVED lines=8> */
.L_x_7736:
        /* <DEDUP_REMOVED lines=12> */
.L_x_7737:
[----:B------:R-:W-:Y:S05]  /*14d50*/  BRA `(.L_x_7738) ;  /* 0xffffffc400ec7947 */ /* 0x000fea000383ffff */
.L_x_7674:
        /* <DEDUP_REMOVED lines=8> */
.L_x_7739:
[C---:B------:R-:W-:Y:S01]  /*14de0*/  VIADD R6, R5.reuse, 0x10 ;  /* 0x0000001005067836 */ /* 0x040fe20000000000 */
[----:B------:R-:W-:Y:S01]  /*14df0*/  ISETP.GE.AND P0, PT, R5, UR38, PT ;  /* 0x0000002605007c0c */ /* 0x000fe2000bf06270 */
[----:B------:R-:W-:Y:S02]  /*14e00*/  IMAD.MOV.U32 R13, RZ, RZ, R0 ;  /* 0x000000ffff0d7224 */ /* 0x000fe400078e0000 */
[----:B------:R-:W-:-:S10]  /*14e10*/  IMAD.MOV.U32 R2, RZ, RZ, R14 ;  /* 0x000000ffff027224 */ /* 0x000fd400078e000e */
[----:B------:R-:W-:Y:S05]  /*14e20*/  WARPSYNC.COLLECTIVE R15, `(.L_x_7740) ;  /* 0x000000000f087348 */ /* 0x000fea0003c00000 */
[----:B------:R0:W1:Y:S02]  /*14e30*/  SHFL.IDX P6, R14, R13, R12, R11 ;  /* 0x0000000c0d0e7389 */ /* 0x00006400000c000b */
[----:B01----:R-:W-:Y:S01]  /*14e40*/  ENDCOLLECTIVE ;  /* 0x000000000000791b */ /* 0x003fe20003800000 */
.L_x_7740:
        /* <DEDUP_REMOVED lines=8> */
.L_x_7741:
[----:B------:R-:W-:Y:S01]  /*14ed0*/  @!PT LDS RZ, [RZ] ;  /* 0x00000000fffff984 */ /* 0x000fe20000000800 */
[----:B------:R-:W-:Y:S01]  /*14ee0*/  @!PT LDS RZ, [RZ] ;  /* 0x00000000fffff984 */ /* 0x000fe20000000800 */
[----:B------:R-:W-:Y:S01]  /*14ef0*/  @!PT LDS RZ, [RZ] ;  /* 0x00000000fffff984 */ /* 0x000fe20000000800 */
[----:B------:R0:W-:Y:S04]  /*14f00*/  @!P0 LDGSTS.E.BYPASS.LTC128B.128 [R33+0x10400], desc[UR52][R2.64], !P4 ;  /* 0x1040000002218fae */ /* 0x0001e8000e101d74 */
[----:B------:R0:W-:Y:S01]  /*14f10*/  @!P0 LDGSTS.E.BYPASS.LTC128B.128 [R33+0x14400], desc[UR52][R2.64+0x80], !P5 ;  /* 0x1440008002218fae */ /* 0x0001e2000e901d74 */
[----:B------:R-:W-:Y:S01]  /*14f20*/  ISETP.GE.AND P0, PT, R6, UR38, PT ;  /* 0x0000002606007c0c */ /* 0x000fe2000bf06270 */
[----:B------:R-:W-:Y:S02]  /*14f30*/  IMAD.MOV.U32 R13, RZ, RZ, R0 ;  /* 0x000000ffff0d7224 */ /* 0x000fe400078e0000 */
[----:B------:R-:W-:-:S10]  /*14f40*/  IMAD.MOV.U32 R6, RZ, RZ, R14 ;  /* 0x000000ffff067224 */ /* 0x000fd400078e000e */
[----:B0-----:R-:W-:Y:S05]  /*14f50*/  WARPSYNC.COLLECTIVE R15, `(.L_x_7742) ;  /* 0x000000000f087348 */ /* 0x001fea0003c00000 */
[----:B------:R1:W2:Y:S02]  /*14f60*/  SHFL.IDX P6, R14, R13, R12, R11 ;  /* 0x0000000c0d0e7389 */ /* 0x0002a400000c000b */
[----:B012---:R-:W-:Y:S01]  /*14f70*/  ENDCOLLECTIVE ;  /* 0x000000000000791b */ /* 0x007fe20003800000 */
.L_x_7742:
[----:B------:R-:W-:Y:S02]  /*14f80*/  IMAD.MOV.U32 R13, RZ, RZ, R4 ;  /* 0x000000ffff0d7224 */ /* 0x000fe400078e0004 */
[----:B------:R-:W-:Y:S01]  /*14f90*/  IMAD.MOV.U32 R12, RZ, RZ, 0x2 ;  /* 0x00000002ff0c7424 */ /* 0x000fe200078e00ff */
[----:B------:R-:W-:-:S05]  /*14fa0*/  @!P0 LEA R14, P1, R35, R14, 0x1 ;  /* 0x0000000e230e8211 */ /* 0x000fca00078208ff */
[----:B------:R-:W-:-:S08]  /*14fb0*/  @!P0 IMAD.MOV.U32 R2, RZ, RZ, R14 ;  /* 0x000000ffff028224 */ /* 0x000fd000078e000e */
[----:B------:R-:W-:Y:S05]  /*14fc0*/  WARPSYNC.COLLECTIVE R15, `(.L_x_7743) ;  /* 0x000000000f087348 */ /* 0x000fea0003c00000 */
[----:B------:R0:W1:Y:S02]  /*14fd0*/  SHFL.IDX P6, R14, R13, R12, R11 ;  /* 0x0000000c0d0e7389 */ /* 0x00006400000c000b */
[----:B01----:R-:W-:Y:S01]  /*14fe0*/  ENDCOLLECTIVE ;  /* 0x000000000000791b */ /* 0x003fe20003800000 */
.L_x_7743:
        /* <DEDUP_REMOVED lines=14> */
.L_x_7744:
[----:B------:R-:W-:Y:S02]  /*150d0*/  IMAD.MOV.U32 R13, RZ, RZ, R4 ;  /* 0x000000ffff0d7224 */ /* 0x000fe400078e0004 */
[----:B------:R-:W-:Y:S01]  /*150e0*/  IMAD.MOV.U32 R12, RZ, RZ, 0x3 ;  /* 0x00000003ff0c7424 */ /* 0x000fe200078e00ff */
[----:B------:R-:W-:-:S05]  /*150f0*/  @!P0 LEA R14, P1, R35, R14, 0x1 ;  /* 0x0000000e230e8211 */ /* 0x000fca00078208ff */
[----:B------:R-:W-:-:S08]  /*15100*/  @!P0 IMAD.MOV.U32 R2, RZ, RZ, R14 ;  /* 0x000000ffff028224 */ /* 0x000fd000078e000e */
[----:B------:R-:W-:Y:S05]  /*15110*/  WARPSYNC.COLLECTIVE R15, `(.L_x_7745) ;  /* 0x000000000f087348 */ /* 0x000fea0003c00000 */
[----:B------:R0:W1:Y:S02]  /*15120*/  SHFL.IDX P6, R14, R13, R12, R11 ;  /* 0x0000000c0d0e7389 */ /* 0x00006400000c000b */
[----:B01----:R-:W-:Y:S01]  /*15130*/  ENDCOLLECTIVE ;  /* 0x000000000000791b */ /* 0x003fe20003800000 */
.L_x_7745:
        /* <DEDUP_REMOVED lines=14> */
.L_x_7746:
[----:B------:R-:W-:Y:S02]  /*15220*/  IMAD.MOV.U32 R13, RZ, RZ, R4 ;  /* 0x000000ffff0d7224 */ /* 0x000fe400078e0004 */
[----:B------:R-:W-:Y:S01]  /*15230*/  IMAD.MOV.U32 R12, RZ, RZ, 0x4 ;  /* 0x00000004ff0c7424 */ /* 0x000fe200078e00ff */
[----:B------:R-:W-:-:S05]  /*15240*/  @!P0 LEA R14, P1, R35, R14, 0x1 ;  /* 0x0000000e230e8211 */ /* 0x000fca00078208ff */
[----:B------:R-:W-:-:S08]  /*15250*/  @!P0 IMAD.MOV.U32 R2, RZ, RZ, R14 ;  /* 0x000000ffff028224 */ /* 0x000fd000078e000e */
[----:B------:R-:W-:Y:S05]  /*15260*/  WARPSYNC.COLLECTIVE R15, `(.L_x_7747) ;  /* 0x000000000f087348 */ /* 0x000fea0003c00000 */
[----:B------:R0:W1:Y:S02]  /*15270*/  SHFL.IDX P6, R14, R13, R12, R11 ;  /* 0x0000000c0d0e7389 */ /* 0x00006400000c000b */
[----:B01----:R-:W-:Y:S01]  /*15280*/  ENDCOLLECTIVE ;  /* 0x000000000000791b */ /* 0x003fe20003800000 */
.L_x_7747:
        /* <DEDUP_REMOVED lines=14> */
.L_x_7748:
[----:B------:R-:W-:Y:S02]  /*15370*/  IMAD.MOV.U32 R13, RZ, RZ, R4 ;  /* 0x000000ffff0d7224 */ /* 0x000fe400078e0004 */
[----:B------:R-:W-:Y:S01]  /*15380*/  IMAD.MOV.U32 R12, RZ, RZ, 0x5 ;  /* 0x00000005ff0c7424 */ /* 0x000fe200078e00ff */
[----:B------:R-:W-:-:S05]  /*15390*/  @!P0 LEA R14, P1, R35, R14, 0x1 ;  /* 0x0000000e230e8211 */ /* 0x000fca00078208ff */
[----:B------:R-:W-:-:S08]  /*153a0*/  @!P0 IMAD.MOV.U32 R2, RZ, RZ, R14 ;  /* 0x000000ffff028224 */ /* 0x000fd000078e000e */
[----:B------:R-:W-:Y:S05]  /*153b0*/  WARPSYNC.COLLECTIVE R15, `(.L_x_7749) ;  /* 0x000000000f087348 */ /* 0x000fea0003c00000 */
[----:B------:R0:W1:Y:S02]  /*153c0*/  SHFL.IDX P6, R14, R13, R12, R11 ;  /* 0x0000000c0d0e7389 */ /* 0x00006400000c000b */
[----:B01----:R-:W-:Y:S01]  /*153d0*/  ENDCOLLECTIVE ;  /* 0x000000000000791b */ /* 0x003fe20003800000 */
.L_x_7749:
        /* <DEDUP_REMOVED lines=14> */
.L_x_7750:
[----:B------:R-:W-:Y:S02]  /*154c0*/  IMAD.MOV.U32 R13, RZ, RZ, R4 ;  /* 0x000000ffff0d7224 */ /* 0x000fe400078e0004 */
[----:B------:R-:W-:Y:S01]  /*154d0*/  IMAD.MOV.U32 R12, RZ, RZ, 0x6 ;  /* 0x00000006ff0c7424 */ /* 0x000fe200078e00ff */
[----:B------:R-:W-:-:S05]  /*154e0*/  @!P0 LEA R14, P1, R35, R14, 0x1 ;  /* 0x0000000e230e8211 */ /* 0x000fca00078208ff */
[----:B------:R-:W-:-:S08]  /*154f0*/  @!P0 IMAD.MOV.U32 R2, RZ, RZ, R14 ;  /* 0x000000ffff028224 */ /* 0x000fd000078e000e */
[----:B------:R-:W-:Y:S05]  /*15500*/  WARPSYNC.COLLECTIVE R15, `(.L_x_7751) ;  /* 0x000000000f087348 */ /* 0x000fea0003c00000 */
[----:B------:R0:W1:Y:S02]  /*15510*/  SHFL.IDX P6, R14, R13, R12, R11 ;  /* 0x0000000c0d0e7389 */ /* 0x00006400000c000b */
[----:B01----:R-:W-:Y:S01]  /*15520*/  ENDCOLLECTIVE ;  /* 0x000000000000791b */ /* 0x003fe20003800000 */
.L_x_7751:
        /* <DEDUP_REMOVED lines=14> */
.L_x_7752:
[----:B------:R-:W-:Y:S02]  /*15610*/  IMAD.MOV.U32 R13, RZ, RZ, R4 ;  /* 0x000000ffff0d7224 */ /* 0x000fe400078e0004 */
[----:B------:R-:W-:Y:S01]  /*15620*/  IMAD.MOV.U32 R12, RZ, RZ, 0x7 ;  /* 0x00000007ff0c7424 */ /* 0x000fe200078e00ff */
[----:B------:R-:W-:-:S05]  /*15630*/  @!P0 LEA R14, P1, R35, R14, 0x1 ;  /* 0x0000000e230e8211 */ /* 0x000fca00078208ff */
[----:B------:R-:W-:-:S08]  /*15640*/  @!P0 IMAD.MOV.U32 R2, RZ, RZ, R14 ;  /* 0x000000ffff028224 */ /* 0x000fd000078e000e */
[----:B------:R-:W-:Y:S05]  /*15650*/  WARPSYNC.COLLECTIVE R15, `(.L_x_7753) ;  /* 0x000000000f087348 */ /* 0x000fea0003c00000 */
[----:B------:R0:W1:Y:S02]  /*15660*/  SHFL.IDX P6, R14, R13, R12, R11 ;  /* 0x0000000c0d0e7389 */ /* 0x00006400000c000b */
[----:B01----:R-:W-:Y:S01]  /*15670*/  ENDCOLLECTIVE ;  /* 0x000000000000791b */ /* 0x003fe20003800000 */
.L_x_7753:
[----:B------:R-:W-:-:S04]  /*15680*/  @!P0 IMAD.X R7, RZ, RZ, R6, P1 ;  /* 0x000000ffff078224 */ /* 0x000fc800008e0606 */
[----:B------:R-:W-:-:S05]  /*15690*/  @!P0 IMAD.MOV.U32 R3, RZ, RZ, R7 ;  /* 0x000000ffff038224 */ /* 0x000fca00078e0007 */
[----:B------:R-:W-:Y:S01]  /*156a0*/  @!PT LDS RZ, [RZ] ;  /* 0x00000000fffff984 */ /* 0x000fe20000000800 */
[----:B------:R-:W-:Y:S01]  /*156b0*/  @!PT LDS RZ, [RZ] ;  /* 0x00000000fffff984 */ /* 0x000fe20000000800 */
[----:B------:R-:W-:Y:S01]  /*156c0*/  @!PT LDS RZ, [RZ] ;  /* 0x00000000fffff984 */ /* 0x000fe20000000800 */
[----:B------:R0:W-:Y:S01]  /*156d0*/  @!P0 LDGSTS.E.BYPASS.LTC128B.128 [R33+0x13400], desc[UR52][R2.64], !P4 ;  /* 0x1340000002218fae */ /* 0x0001e2000e101d74 */
[----:B------:R-:W-:-:S03]  /*156e0*/  IMAD.MOV.U32 R13, RZ, RZ, R0 ;  /* 0x000000ffff0d7224 */ /* 0x000fc600078e0000 */
[----:B------:R0:W-:Y:S01]  /*156f0*/  @!P0 LDGSTS.E.BYPASS.LTC128B.128 [R33+0x17400], desc[UR52][R2.64+0x80], !P5 ;  /* 0x1740008002218fae */ /* 0x0001e2000e901d74 */
[----:B------:R-:W-:-:S07]  /*15700*/  IMAD.MOV.U32 R6, RZ, RZ, R14 ;  /* 0x000000ffff067224 */ /* 0x000fce00078e000e */
[----:B0-----:R-:W-:Y:S05]  /*15710*/  WARPSYNC.COLLECTIVE R15, `(.L_x_7754) ;  /* 0x000000000f087348 */ /* 0x001fea0003c00000 */
[----:B------:R1:W2:Y:S02]  /*15720*/  SHFL.IDX P6, R14, R13, R12, R11 ;  /* 0x0000000c0d0e7389 */ /* 0x0002a400000c000b */
[----:B012---:R-:W-:Y:S01]  /*15730*/  ENDCOLLECTIVE ;  /* 0x000000000000791b */ /* 0x007fe20003800000 */
.L_x_7754:
[----:B------:R-:W-:Y:S05]  /*15740*/  BRA `(.L_x_7755) ;  /* 0xffffffc8000c7947 */ /* 0x000fea000383ffff */
.L_x_7677:
[----:B0-----:R0:W1:Y:S02]  /*15750*/  SYNCS.PHASECHK.TRANS64.TRYWAIT P0, [R16+URZ+0x28820], R3 ;  /* 0x02882003100075a7 */ /* 0x001064000800017f */
[----:B-1----:R-:W-:Y:S05]  /*15760*/  @!P0 NANOSLEEP.SYNCS 0x989680 ;  /* 0x009896800000895d */ /* 0x002fea0003900000 */
[----:B------:R-:W1:Y:S02]  /*15770*/  @!P0 SYNCS.PHASECHK.TRANS64 P0, [R16+URZ+0x28820], R3 ;  /* 0x02882003100085a7 */ /* 0x000e64000800007f */
[----:B-1----:R-:W-:Y:S05]  /*15780*/  @!P0 BRA `(.L_x_7677) ;  /* 0xfffffffc00f08947 */ /* 0x002fea000383ffff */
[----:B------:R-:W-:Y:S05]  /*15790*/  BRA `(.L_x_7756) ;  /* 0xffffffc800647947 */ /* 0x000fea000383ffff */
.L_x_7681:
[----:B0-----:R0:W1:Y:S02]  /*157a0*/  SYNCS.PHASECHK.TRANS64.TRYWAIT P0, [R6+URZ+0x28840], R3 ;  /* 0x02884003060075a7 */ /* 0x001064000800017f */
[----:B-1----:R-:W-:Y:S05]  /*157b0*/  @!P0 NANOSLEEP.SYNCS 0x989680 ;  /* 0x009896800000895d */ /* 0x002fea0003900000 */
[----:B------:R-:W1:Y:S02]  /*157c0*/  @!P0 SYNCS.PHASECHK.TRANS64 P0, [R6+URZ+0x28840], R3 ;  /* 0x02884003060085a7 */ /* 0x000e64000800007f */
[----:B-1----:R-:W-:Y:S05]  /*157d0*/  @!P0 BRA `(.L_x_7681) ;  /* 0xfffffffc00f08947 */ /* 0x002fea000383ffff */
[----:B------:R-:W-:Y:S05]  /*157e0*/  BRA `(.L_x_7757) ;  /* 0xffffffcc00247947 */ /* 0x000fea000383ffff */
.L_x_7682:
        /* <DEDUP_REMOVED lines=8> */
.L_x_7759:
[----:B------:R-:W-:Y:S05]  /*15870*/  BSYNC B1 ;  /* 0x0000000000017941 */ /* 0x000fea0003800000 */
.L_x_7758:
        /* <DEDUP_REMOVED lines=9> */
.L_x_7760:
[----:B------:R-:W-:Y:S02]  /*15910*/  IMAD R7, R7, 0x2, R16 ;  /* 0x0000000207077824 */ /* 0x000fe400078e0210 */
[----:B------:R-:W-:Y:S02]  /*15920*/  IMAD.MOV.U32 R13, RZ, RZ, R9 ;  /* 0x000000ffff0d7224 */ /* 0x000fe400078e0009 */
[----:B------:R-:W-:Y:S02]  /*15930*/  IMAD.MOV.U32 R12, RZ, RZ, 0x1 ;  /* 0x00000001ff0c7424 */ /* 0x000fe400078e00ff */
[----:B------:R-:W-:-:S07]  /*15940*/  IMAD.MOV.U32 R2, RZ, RZ, R14 ;  /* 0x000000ffff027224 */ /* 0x000fce00078e000e */
[----:B------:R-:W-:Y:S05]  /*15950*/  WARPSYNC.COLLECTIVE R15, `(.L_x_7761) ;  /* 0x000000000f087348 */ /* 0x000fea0003c00000 */
[----:B------:R0:W1:Y:S02]  /*15960*/  SHFL.IDX P6, R14, R13, R12, R11 ;  /* 0x0000000c0d0e7389 */ /* 0x00006400000c000b */
[----:B01----:R-:W-:Y:S01]  /*15970*/  ENDCOLLECTIVE ;  /* 0x000000000000791b */ /* 0x003fe20003800000 */
.L_x_7761:
        /* <DEDUP_REMOVED lines=12> */
.L_x_7762:
[----:B------:R-:W-:Y:S02]  /*15a40*/  IMAD.MOV.U32 R13, RZ, RZ, R9 ;  /* 0x000000ffff0d7224 */ /* 0x000fe400078e0009 */
[----:B------:R-:W-:Y:S02]  /*15a50*/  IMAD.MOV.U32 R12, RZ, RZ, 0x2 ;  /* 0x00000002ff0c7424 */ /* 0x000fe400078e00ff */
[----:B------:R-:W-:-:S07]  /*15a60*/  IMAD.MOV.U32 R2, RZ, RZ, R14 ;  /* 0x000000ffff027224 */ /* 0x000fce00078e000e */
[----:B------:R-:W-:Y:S05]  /*15a70*/  WARPSYNC.COLLECTIVE R15, `(.L_x_7763) ;  /* 0x000000000f087348 */ /* 0x000fea0003c00000 */
[----:B------:R0:W1:Y:S02]  /*15a80*/  SHFL.IDX P6, R14, R13, R12, R11 ;  /* 0x0000000c0d0e7389 */ /* 0x00006400000c000b */
[----:B01----:R-:W-:Y:S01]  /*15a90*/  ENDCOLLECTIVE ;  /* 0x000000000000791b */ /* 0x003fe20003800000 */
.L_x_7763:
        /* <DEDUP_REMOVED lines=12> */
.L_x_7764:
[----:B------:R-:W-:Y:S02]  /*15b60*/  IMAD.MOV.U32 R13, RZ, RZ, R9 ;  /* 0x000000ffff0d7224 */ /* 0x000fe400078e0009 */
[----:B------:R-:W-:Y:S02]  /*15b70*/  IMAD.MOV.U32 R12, RZ, RZ, 0x3 ;  /* 0x00000003ff0c7424 */ /* 0x000fe400078e00ff */
[----:B------:R-:W-:-:S07]  /*15b80*/  IMAD.MOV.U32 R2, RZ, RZ, R14 ;  /* 0x000000ffff027224 */ /* 0x000fce00078e000e */
[----:B------:R-:W-:Y:S05]  /*15b90*/  WARPSYNC.COLLECTIVE R15, `(.L_x_7765) ;  /* 0x000000000f087348 */ /* 0x000fea0003c00000 */
[----:B------:R0:W1:Y:S02]  /*15ba0*/  SHFL.IDX P6, R14, R13, R12, R11 ;  /* 0x0000000c0d0e7389 */ /* 0x00006400000c000b */
[----:B01----:R-:W-:Y:S01]  /*15bb0*/  ENDCOLLECTIVE ;  /* 0x000000000000791b */ /* 0x003fe20003800000 */
.L_x_7765:
        /* <DEDUP_REMOVED lines=12> */
.L_x_7766:
[----:B------:R-:W-:Y:S02]  /*15c80*/  IMAD.MOV.U32 R13, RZ, RZ, R9 ;  /* 0x000000ffff0d7224 */ /* 0x000fe400078e0009 */
[----:B------:R-:W-:Y:S02]  /*15c90*/  IMAD.MOV.U32 R12, RZ, RZ, 0x4 ;  /* 0x00000004ff0c7424 */ /* 0x000fe400078e00ff */
[----:B------:R-:W-:-:S07]  /*15ca0*/  IMAD.MOV.U32 R2, RZ, RZ, R14 ;  /* 0x000000ffff027224 */ /* 0x000fce00078e000e */
[----:B------:R-:W-:Y:S05]  /*15cb0*/  WARPSYNC.COLLECTIVE R15, `(.L_x_7767) ;  /* 0x000000000f087348 */ /* 0x000fea0003c00000 */
[----:B------:R0:W1:Y:S02]  /*15cc0*/  SHFL.IDX P6, R14, R13, R12, R11 ;  /* 0x0000000c0d0e7389 */ /* 0x00006400000c000b */
[----:B01----:R-:W-:Y:S01]  /*15cd0*/  ENDCOLLECTIVE ;  /* 0x000000000000791b */ /* 0x003fe20003800000 */
.L_x_7767:
        /* <DEDUP_REMOVED lines=12> */
.L_x_7768:
[----:B------:R-:W-:Y:S02]  /*15da0*/  IMAD.MOV.U32 R13, RZ, RZ, R9 ;  /* 0x000000ffff0d7224 */ /* 0x000fe400078e0009 */
[----:B------:R-:W-:Y:S02]  /*15db0*/  IMAD.MOV.U32 R12, RZ, RZ, 0x5 ;  /* 0x00000005ff0c7424 */ /* 0x000fe400078e00ff */
[----:B------:R-:W-:-:S07]  /*15dc0*/  IMAD.MOV.U32 R2, RZ, RZ, R14 ;  /* 0x000000ffff027224 */ /* 0x000fce00078e000e */
[----:B------:R-:W-:Y:S05]  /*15dd0*/  WARPSYNC.COLLECTIVE R15, `(.L_x_7769) ;  /* 0x000000000f087348 */ /* 0x000fea0003c00000 */
[----:B------:R0:W1:Y:S02]  /*15de0*/  SHFL.IDX P6, R14, R13, R12, R11 ;  /* 0x0000000c0d0e7389 */ /* 0x00006400000c000b */
[----:B01----:R-:W-:Y:S01]  /*15df0*/  ENDCOLLECTIVE ;  /* 0x000000000000791b */ /* 0x003fe20003800000 */
.L_x_7769:
        /* <DEDUP_REMOVED lines=12> */
.L_x_7770:
[----:B------:R-:W-:Y:S02]  /*15ec0*/  IMAD.MOV.U32 R13, RZ, RZ, R9 ;  /* 0x000000ffff0d7224 */ /* 0x000fe400078e0009 */
[----:B------:R-:W-:Y:S02]  /*15ed0*/  IMAD.MOV.U32 R12, RZ, RZ, 0x6 ;  /* 0x00000006ff0c7424 */ /* 0x000fe400078e00ff */
[----:B------:R-:W-:-:S07]  /*15ee0*/  IMAD.MOV.U32 R2, RZ, RZ, R14 ;  /* 0x000000ffff027224 */ /* 0x000fce00078e000e */
[----:B------:R-:W-:Y:S05]  /*15ef0*/  WARPSYNC.COLLECTIVE R15, `(.L_x_7771) ;  /* 0x000000000f087348 */ /* 0x000fea0003c00000 */
[----:B------:R0:W1:Y:S02]  /*15f00*/  SHFL.IDX P6, R14, R13, R12, R11 ;  /* 0x0000000c0d0e7389 */ /* 0x00006400000c000b */
[----:B01----:R-:W-:Y:S01]  /*15f10*/  ENDCOLLECTIVE ;  /* 0x000000000000791b */ /* 0x003fe20003800000 */
.L_x_7771:
        /* <DEDUP_REMOVED lines=12> */
.L_x_7772:
[----:B------:R-:W-:Y:S02]  /*15fe0*/  IMAD.MOV.U32 R13, RZ, RZ, R9 ;  /* 0x000000ffff0d7224 */ /* 0x000fe400078e0009 */
[----:B------:R-:W-:Y:S02]  /*15ff0*/  IMAD.MOV.U32 R12, RZ, RZ, 0x7 ;  /* 0x00000007ff0c7424 */ /* 0x000fe400078e00ff */
[----:B------:R-:W-:-:S07]  /*16000*/  IMAD.MOV.U32 R2, RZ, RZ, R14 ;  /* 0x000000ffff027224 */ /* 0x000fce00078e000e */
[----:B------:R-:W-:Y:S05]  /*16010*/  WARPSYNC.COLLECTIVE R15, `(.L_x_7773) ;  /* 0x000000000f087348 */ /* 0x000fea0003c00000 */
[----:B------:R0:W1:Y:S02]  /*16020*/  SHFL.IDX P6, R14, R13, R12, R11 ;  /* 0x0000000c0d0e7389 */ /* 0x00006400000c000b */
[----:B01----:R-:W-:Y:S01]  /*16030*/  ENDCOLLECTIVE ;  /* 0x000000000000791b */ /* 0x003fe20003800000 */
.L_x_7773:
        /* <DEDUP_REMOVED lines=12> */
.L_x_7774:
[----:B------:R-:W-:Y:S05]  /*16100*/  BRA `(.L_x_7775) ;  /* 0xffffffc400f87947 */ /* 0x000fea000383ffff */
.L_x_7687:
[----:B0-----:R0:W1:Y:S02]  /*16110*/  SYNCS.PHASECHK.TRANS64.TRYWAIT P0, [R6+URZ+0x28860], R3 ;  /* 0x02886003060075a7 */ /* 0x001064000800017f */
[----:B-1----:R-:W-:Y:S05]  /*16120*/  @!P0 NANOSLEEP.SYNCS 0x989680 ;  /* 0x009896800000895d */ /* 0x002fea0003900000 */
[----:B------:R-:W1:Y:S02]  /*16130*/  @!P0 SYNCS.PHASECHK.TRANS64 P0, [R6+URZ+0x28860], R3 ;  /* 0x02886003060085a7 */ /* 0x000e64000800007f */
[----:B-1----:R-:W-:Y:S05]  /*16140*/  @!P0 BRA `(.L_x_7687) ;  /* 0xfffffffc00f08947 */ /* 0x002fea000383ffff */
[----:B------:R-:W-:Y:S05]  /*16150*/  BRA `(.L_x_7776) ;  /* 0xffffffc800547947 */ /* 0x000fea000383ffff */
.L_x_7688:
        /* <DEDUP_REMOVED lines=8> */
.L_x_7778:
[----:B------:R-:W-:Y:S05]  /*161e0*/  BSYNC B1 ;  /* 0x0000000000017941 */ /* 0x000fea0003800000 */
.L_x_7777:
        /* <DEDUP_REMOVED lines=9> */
.L_x_7779:
[----:B------:R-:W-:Y:S02]  /*16280*/  IMAD.MOV.U32 R13, RZ, RZ, R18 ;  /* 0x000000ffff0d7224 */ /* 0x000fe400078e0012 */
[----:B------:R-:W-:Y:S01]  /*16290*/  IMAD.MOV.U32 R12, RZ, RZ, 0x1 ;  /* 0x00000001ff0c7424 */ /* 0x000fe200078e00ff */
[----:B------:R-:W-:-:S13]  /*162a0*/  IADD3 R2, P0, R14, R5, RZ ;  /* 0x000000050e027210 */ /* 0x000fda0007f1e0ff */
[----:B------:R-:W-:Y:S05]  /*162b0*/  WARPSYNC.COLLECTIVE R15, `(.L_x_7780) ;  /* 0x000000000f087348 */ /* 0x000fea0003c00000 */
[----:B------:R0:W1:Y:S02]  /*162c0*/  SHFL.IDX P6, R14, R13, R12, R11 ;  /* 0x0000000c0d0e7389 */ /* 0x00006400000c000b */
[----:B01----:R-:W-:Y:S01]  /*162d0*/  ENDCOLLECTIVE ;  /* 0x000000000000791b */ /* 0x003fe20003800000 */
.L_x_7780:
        /* <DEDUP_REMOVED lines=13> */
.L_x_7781:
[----:B------:R-:W-:Y:S02]  /*163b0*/  IMAD.MOV.U32 R13, RZ, RZ, R18 ;  /* 0x000000ffff0d7224 */ /* 0x000fe400078e0012 */
[----:B------:R-:W-:Y:S01]  /*163c0*/  IMAD.MOV.U32 R12, RZ, RZ, 0x2 ;  /* 0x00000002ff0c7424 */ /* 0x000fe200078e00ff */
[----:B------:R-:W-:-:S13]  /*163d0*/  IADD3 R2, P0, R14, R5, RZ ;  /* 0x000000050e027210 */ /* 0x000fda0007f1e0ff */
[----:B------:R-:W-:Y:S05]  /*163e0*/  WARPSYNC.COLLECTIVE R15, `(.L_x_7782) ;  /* 0x000000000f087348 */ /* 0x000fea0003c00000 */
[----:B------:R0:W1:Y:S02]  /*163f0*/  SHFL.IDX P6, R14, R13, R12, R11 ;  /* 0x0000000c0d0e7389 */ /* 0x00006400000c000b */
[----:B01----:R-:W-:Y:S01]  /*16400*/  ENDCOLLECTIVE ;  /* 0x000000000000791b */ /* 0x003fe20003800000 */
.L_x_7782:
        /* <DEDUP_REMOVED lines=13> */
.L_x_7783:
[----:B------:R-:W-:Y:S02]  /*164e0*/  IMAD.MOV.U32 R13, RZ, RZ, R18 ;  /* 0x000000ffff0d7224 */ /* 0x000fe400078e0012 */
[----:B------:R-:W-:Y:S01]  /*164f0*/  IMAD.MOV.U32 R12, RZ, RZ, 0x3 ;  /* 0x00000003ff0c7424 */ /* 0x000fe200078e00ff */
[----:B------:R-:W-:-:S13]  /*16500*/  IADD3 R2, P0, R14, R5, RZ ;  /* 0x000000050e027210 */ /* 0x000fda0007f1e0ff */
[----:B------:R-:W-:Y:S05]  /*16510*/  WARPSYNC.COLLECTIVE R15, `(.L_x_7784) ;  /* 0x000000000f087348 */ /* 0x000fea0003c00000 */
[----:B------:R0:W1:Y:S02]  /*16520*/  SHFL.IDX P6, R14, R13, R12, R11 ;  /* 0x0000000c0d0e7389 */ /* 0x00006400000c000b */
[----:B01----:R-:W-:Y:S01]  /*16530*/  ENDCOLLECTIVE ;  /* 0x000000000000791b */ /* 0x003fe20003800000 */
.L_x_7784:
        /* <DEDUP_REMOVED lines=13> */
.L_x_7785:
[----:B------:R-:W-:Y:S02]  /*16610*/  IMAD.MOV.U32 R13, RZ, RZ, R18 ;  /* 0x000000ffff0d7224 */ /* 0x000fe400078e0012 */
[----:B------:R-:W-:Y:S01]  /*16620*/  IMAD.MOV.U32 R12, RZ, RZ, 0x4 ;  /* 0x00000004ff0c7424 */ /* 0x000fe200078e00ff */
[----:B------:R-:W-:-:S13]  /*16630*/  IADD3 R2, P0, R14, R5, RZ ;  /* 0x000000050e027210 */ /* 0x000fda0007f1e0ff */
[----:B------:R-:W-:Y:S05]  /*16640*/  WARPSYNC.COLLECTIVE R15, `(.L_x_7786) ;  /* 0x000000000f087348 */ /* 0x000fea0003c00000 */
[----:B------:R0:W1:Y:S02]  /*16650*/  SHFL.IDX P6, R14, R13, R12, R11 ;  /* 0x0000000c0d0e7389 */ /* 0x00006400000c000b */
[----:B01----:R-:W-:Y:S01]  /*16660*/  ENDCOLLECTIVE ;  /* 0x000000000000791b */ /* 0x003fe20003800000 */
.L_x_7786:
        /* <DEDUP_REMOVED lines=13> */
.L_x_7787:
[----:B------:R-:W-:Y:S02]  /*16740*/  IMAD.MOV.U32 R13, RZ, RZ, R18 ;  /* 0x000000ffff0d7224 */ /* 0x000fe400078e0012 */
[----:B------:R-:W-:Y:S01]  /*16750*/  IMAD.MOV.U32 R12, RZ, RZ, 0x5 ;  /* 0x00000005ff0c7424 */ /* 0x000fe200078e00ff */
[----:B------:R-:W-:-:S13]  /*16760*/  IADD3 R2, P0, R14, R5, RZ ;  /* 0x000000050e027210 */ /* 0x000fda0007f1e0ff */
[----:B------:R-:W-:Y:S05]  /*16770*/  WARPSYNC.COLLECTIVE R15, `(.L_x_7788) ;  /* 0x000000000f087348 */ /* 0x000fea0003c00000 */
[----:B------:R0:W1:Y:S02]  /*16780*/  SHFL.IDX P6, R14, R13, R12, R11 ;  /* 0x0000000c0d0e7389 */ /* 0x00006400000c000b */
[----:B01----:R-:W-:Y:S01]  /*16790*/  ENDCOLLECTIVE ;  /* 0x000000000000791b */ /* 0x003fe20003800000 */
.L_x_7788:
        /* <DEDUP_REMOVED lines=13> */
.L_x_7789:
[----:B------:R-:W-:Y:S02]  /*16870*/  IMAD.MOV.U32 R13, RZ, RZ, R18 ;  /* 0x000000ffff0d7224 */ /* 0x000fe400078e0012 */
[----:B------:R-:W-:Y:S01]  /*16880*/  IMAD.MOV.U32 R12, RZ, RZ, 0x6 ;  /* 0x00000006ff0c7424 */ /* 0x000fe200078e00ff */
[----:B------:R-:W-:-:S13]  /*16890*/  IADD3 R2, P0, R14, R5, RZ ;  /* 0x000000050e027210 */ /* 0x000fda0007f1e0ff */
[----:B------:R-:W-:Y:S05]  /*168a0*/  WARPSYNC.COLLECTIVE R15, `(.L_x_7790) ;  /* 0x000000000f087348 */ /* 0x000fea0003c00000 */
[----:B------:R0:W1:Y:S02]  /*168b0*/  SHFL.IDX P6, R14, R13, R12, R11 ;  /* 0x0000000c0d0e7389 */ /* 0x00006400000c000b */
[----:B01----:R-:W-:Y:S01]  /*168c0*/  ENDCOLLECTIVE ;  /* 0x000000000000791b */ /* 0x003fe20003800000 */
.L_x_7790:
        /* <DEDUP_REMOVED lines=13> */
.L_x_7791:
[----:B------:R-:W-:Y:S02]  /*169a0*/  IMAD.MOV.U32 R13, RZ, RZ, R18 ;  /* 0x000000ffff0d7224 */ /* 0x000fe400078e0012 */
[----:B------:R-:W-:Y:S01]  /*169b0*/  IMAD.MOV.U32 R12, RZ, RZ, 0x7 ;  /* 0x00000007ff0c7424 */ /* 0x000fe200078e00ff */
[----:B------:R-:W-:-:S13]  /*169c0*/  IADD3 R2, P0, R14, R5, RZ ;  /* 0x000000050e027210 */ /* 0x000fda0007f1e0ff */
[----:B------:R-:W-:Y:S05]  /*169d0*/  WARPSYNC.COLLECTIVE R15, `(.L_x_7792) ;  /* 0x000000000f087348 */ /* 0x000fea0003c00000 */
[----:B------:R0:W1:Y:S02]  /*169e0*/  SHFL.IDX P6, R14, R13, R12, R11 ;  /* 0x0000000c0d0e7389 */ /* 0x00006400000c000b */
[----:B01----:R-:W-:Y:S01]  /*169f0*/  ENDCOLLECTIVE ;  /* 0x000000000000791b */ /* 0x003fe20003800000 */
.L_x_7792:
        /* <DEDUP_REMOVED lines=12> */
.L_x_7793:
[----:B------:R-:W-:Y:S01]  /*16ac0*/  @!PT LDS RZ, [RZ] ;  /* 0x00000000fffff984 */ /* 0x000fe20000000800 */
[----:B------:R-:W-:Y:S01]  /*16ad0*/  @!PT LDS RZ, [RZ] ;  /* 0x00000000fffff984 */ /* 0x000fe20000000800 */
[----:B------:R-:W-:Y:S01]  /*16ae0*/  @!PT LDS RZ, [RZ] ;  /* 0x00000000fffff984 */ /* 0x000fe20000000800 */
[----:B------:R0:W-:Y:S01]  /*16af0*/  LDGSTS.E.BYPASS.LTC128B.128 [R7+0x7400], desc[UR52][R2.64+0x80], !P0 ;  /* 0x0740008002077fae */ /* 0x0001e2000c101d74 */
[----:B------:R-:W-:Y:S05]  /*16b00*/  BRA `(.L_x_7794) ;  /* 0xffffffc000f87947 */ /* 0x000fea000383ffff */
.L_x_7696:
[----:B0-----:R0:W1:Y:S02]  /*16b10*/  SYNCS.PHASECHK.TRANS64.TRYWAIT P0, [R4+URZ+0x28860], R3 ;  /* 0x02886003040075a7 */ /* 0x001064000800017f */
[----:B-1----:R-:W-:Y:S05]  /*16b20*/  @!P0 NANOSLEEP.SYNCS 0x989680 ;  /* 0x009896800000895d */ /* 0x002fea0003900000 */
[----:B------:R-:W1:Y:S02]  /*16b30*/  @!P0 SYNCS.PHASECHK.TRANS64 P0, [R4+URZ+0x28860], R3 ;  /* 0x02886003040085a7 */ /* 0x000e64000800007f */
[----:B-1----:R-:W-:Y:S05]  /*16b40*/  @!P0 BRA `(.L_x_7696) ;  /* 0xfffffffc00f08947 */ /* 0x002fea000383ffff */
[----:B------:R-:W-:Y:S05]  /*16b50*/  BRA `(.L_x_7795) ;  /* 0xffffffc800187947 */ /* 0x000fea000383ffff */
.L_x_7697:
        /* <DEDUP_REMOVED lines=8> */
.L_x_7797:
[----:B------:R-:W-:Y:S05]  /*16be0*/  BSYNC B0 ;  /* 0x0000000000007941 */ /* 0x000fea0003800000 */
.L_x_7796:
        /* <DEDUP_REMOVED lines=9> */
.L_x_7798:
[----:B------:R-:W-:Y:S02]  /*16c80*/  IMAD.MOV.U32 R13, RZ, RZ, R18 ;  /* 0x000000ffff0d7224 */ /* 0x000fe400078e0012 */
[----:B------:R-:W-:Y:S01]  /*16c90*/  IMAD.MOV.U32 R12, RZ, RZ, 0x1 ;  /* 0x00000001ff0c7424 */ /* 0x000fe200078e00ff */
[----:B------:R-:W-:-:S13]  /*16ca0*/  IADD3 R2, P0, R14, R6, RZ ;  /* 0x000000060e027210 */ /* 0x000fda0007f1e0ff */
[----:B------:R-:W-:Y:S05]  /*16cb0*/  WARPSYNC.COLLECTIVE R15, `(.L_x_7799) ;  /* 0x000000000f087348 */ /* 0x000fea0003c00000 */
[----:B------:R0:W1:Y:S02]  /*16cc0*/  SHFL.IDX P6, R14, R13, R12, R11 ;  /* 0x0000000c0d0e7389 */ /* 0x00006400000c000b */
[----:B01----:R-:W-:Y:S01]  /*16cd0*/  ENDCOLLECTIVE ;  /* 0x000000000000791b */ /* 0x003fe20003800000 */
.L_x_7799:
        /* <DEDUP_REMOVED lines=13> */
.L_x_7800:
[----:B------:R-:W-:Y:S01]  /*16db0*/  @!PT LDS RZ, [RZ] ;  /* 0x00000000fffff984 */ /* 0x000fe20000000800 */
[----:B------:R-:W-:Y:S01]  /*16dc0*/  @!PT LDS RZ, [RZ] ;  /* 0x00000000fffff984 */ /* 0x000fe20000000800 */
[----:B------:R-:W-:Y:S01]  /*16dd0*/  @!PT LDS RZ, [RZ] ;  /* 0x00000000fffff984 */ /* 0x000fe20000000800 */
[----:B------:R0:W-:Y:S01]  /*16de0*/  LDGSTS.E.BYPASS.LTC128B.128 [R0+0x4400], desc[UR52][R2.64+0x80], !P0 ;  /* 0x0440008002007fae */ /* 0x0001e2000c101d74 */
[----:B------:R-:W-:Y:S02]  /*16df0*/  IMAD.MOV.U32 R13, RZ, RZ, R18 ;  /* 0x000000ffff0d7224 */ /* 0x000fe400078e0012 */
[----:B------:R-:W-:Y:S01]  /*16e00*/  IMAD.MOV.U32 R12, RZ, RZ, 0x2 ;  /* 0x00000002ff0c7424 */ /* 0x000fe200078e00ff */
[----:B0-----:R-:W-:-:S13]  /*16e10*/  IADD3 R2, P0, R14, R6, RZ ;  /* 0x000000060e027210 */ /* 0x001fda0007f1e0ff */
[----:B------:R-:W-:Y:S05]  /*16e20*/  WARPSYNC.COLLECTIVE R15, `(.L_x_7801) ;  /* 0x000000000f087348 */ /* 0x000fea0003c00000 */
[----:B------:R0:W1:Y:S02]  /*16e30*/  SHFL.IDX P6, R14, R13, R12, R11 ;  /* 0x0000000c0d0e7389 */ /* 0x00006400000c000b */
[----:B01----:R-:W-:Y:S01]  /*16e40*/  ENDCOLLECTIVE ;  /* 0x000000000000791b */ /* 0x003fe20003800000 */
.L_x_7801:
        /* <DEDUP_REMOVED lines=12> */
.L_x_7802:
        /* <DEDUP_REMOVED lines=10> */
.L_x_7803:
        /* <DEDUP_REMOVED lines=12> */
.L_x_7804:
        /* <DEDUP_REMOVED lines=10> */
.L_x_7805:
        /* <DEDUP_REMOVED lines=12> */
.L_x_7806:
        /* <DEDUP_REMOVED lines=10> */
.L_x_7807:
        /* <DEDUP_REMOVED lines=12> */
.L_x_7808:
        /* <DEDUP_REMOVED lines=10> */
.L_x_7809:
        /* <DEDUP_REMOVED lines=12> */
.L_x_7810:
        /* <DEDUP_REMOVED lines=10> */
.L_x_7811:
        /* <DEDUP_REMOVED lines=12> */
.L_x_7812:
[----:B------:R-:W-:Y:S01]  /*175f0*/  @!PT LDS RZ, [RZ] ;  /* 0x00000000fffff984 */ /* 0x000fe20000000800 */
[----:B------:R-:W-:Y:S01]  /*17600*/  @!PT LDS RZ, [RZ] ;  /* 0x00000000fffff984 */ /* 0x000fe20000000800 */
[----:B------:R-:W-:Y:S01]  /*17610*/  @!PT LDS RZ, [RZ] ;  /* 0x00000000fffff984 */ /* 0x000fe20000000800 */
[----:B------:R0:W-:Y:S01]  /*17620*/  LDGSTS.E.BYPASS.LTC128B.128 [R0+0x7400], desc[UR52][R2.64+0x80], !P0 ;  /* 0x0740008002007fae */ /* 0x0001e2000c101d74 */
[----:B------:R-:W-:Y:S05]  /*17630*/  BRA `(.L_x_7813) ;  /* 0xffffffc0006c7947 */ /* 0x000fea000383ffff */
.L_x_7702:
        /* <DEDUP_REMOVED lines=8> */
.L_x_7815:
[----:B------:R-:W-:Y:S05]  /*176c0*/  BSYNC B0 ;  /* 0x0000000000007941 */ /* 0x000fea0003800000 */
.L_x_7814:
[----:B------:R-:W-:Y:S05]  /*176d0*/  BRA `(.L_x_7816) ;  /* 0xffffffc000f07947 */ /* 0x000fea000383ffff */
.L_x_7705:
[----:B-1----:R1:W2:Y:S02]  /*176e0*/  SYNCS.PHASECHK.TRANS64.TRYWAIT P0, [R4+URZ+0x28820], R0 ;  /* 0x02882000040075a7 */ /* 0x0022a4000800017f */
[----:B--2---:R-:W-:Y:S05]  /*176f0*/  @!P0 NANOSLEEP.SYNCS 0x989680 ;  /* 0x009896800000895d */ /* 0x004fea0003900000 */
[----:B------:R-:W2:Y:S02]  /*17700*/  @!P0 SYNCS.PHASECHK.TRANS64 P0, [R4+URZ+0x28820], R0 ;  /* 0x02882000040085a7 */ /* 0x000ea4000800007f */
[----:B--2---:R-:W-:Y:S05]  /*17710*/  @!P0 BRA `(.L_x_7705) ;  /* 0xfffffffc00f08947 */ /* 0x004fea000383ffff */
[----:B------:R-:W-:Y:S05]  /*17720*/  BRA `(.L_x_7817) ;  /* 0xffffffc400347947 */ /* 0x000fea000383ffff */
.L_x_7706:
        /* <DEDUP_REMOVED lines=11> */
.L_x_7819:
[----:B------:R-:W-:Y:S05]  /*177e0*/  BSYNC B0 ;  /* 0x0000000000007941 */ /* 0x000fea0003800000 */
.L_x_7818:
[----:B------:R-:W-:Y:S05]  /*177f0*/  BRA `(.L_x_7820) ;  /* 0xffffffc4001c7947 */ /* 0x000fea000383ffff */
.L_x_7709:
[----:B------:R-:W-:Y:S01]  /*17800*/  BSSY B1, `(.L_x_7821) ;  /* 0x0000006000017945 */ /* 0x000fe20003800000 */
[----:B------:R-:W-:-:S07]  /*17810*/  IMAD.MOV.U32 R15, RZ, RZ, -0x1 ;  /* 0xffffffffff0f7424 */ /* 0x000fce00078e00ff */
[----:B01---5:R-:W-:Y:S05]  /*17820*/  WARPSYNC.COLLECTIVE R15, `(.L_x_7822) ;  /* 0x000000000f0c7348 */ /* 0x023fea0003c00000 */
[----:B------:R-:W-:Y:S02]  /*17830*/  ELECT P6, UR62, PT ;  /* 0x00000000003e782f */ /* 0x000fe400038c0000 */
[----:B------:R-:W-:Y:S01]  /*17840*/  MOV R14, UR62 ;  /* 0x0000003e000e7c02 */ /* 0x000fe20008000f00 */
[----:B01---5:R-:W-:Y:S10]  /*17850*/  ENDCOLLECTIVE ;  /* 0x000000000000791b */ /* 0x023ff40003800000 */
.L_x_7822:
[----:B------:R-:W-:Y:S05]  /*17860*/  BSYNC B1 ;  /* 0x0000000000017941 */ /* 0x000fea0003800000 */
.L_x_7821:
[----:B------:R-:W-:Y:S05]  /*17870*/  BRA `(.L_x_7823) ;  /* 0xffffffc400147947 */ /* 0x000fea000383ffff */
.L_x_7711:
[----:B-1----:R1:W2:Y:S02]  /*17880*/  SYNCS.PHASECHK.TRANS64.TRYWAIT P1, [R5+URZ+0x28840], R0 ;  /* 0x02884000050075a7 */ /* 0x0022a4000802017f */
[----:B--2---:R-:W-:Y:S05]  /*17890*/  @!P1 NANOSLEEP.SYNCS 0x989680 ;  /* 0x009896800000995d */ /* 0x004fea0003900000 */
[----:B------:R-:W2:Y:S02]  /*178a0*/  @!P1 SYNCS.PHASECHK.TRANS64 P1, [R5+URZ+0x28840], R0 ;  /* 0x02884000050095a7 */ /* 0x000ea4000802007f */
[----:B--2---:R-:W-:Y:S05]  /*178b0*/  @!P1 BRA `(.L_x_7711) ;  /* 0xfffffffc00f09947 */ /* 0x004fea000383ffff */
[----:B------:R-:W-:Y:S05]  /*178c0*/  BRA `(.L_x_7824) ;  /* 0xffffffc400347947 */ /* 0x000fea000383ffff */
.L_x_7713:
[----:B--2---:R2:W3:Y:S02]  /*178d0*/  SYNCS.PHASECHK.TRANS64.TRYWAIT P1, [R23+URZ+0x28840], R2 ;  /* 0x02884002170075a7 */ /* 0x0044e4000802017f */
[----:B---3--:R-:W-:Y:S05]  /*178e0*/  @!P1 NANOSLEEP.SYNCS 0x989680 ;  /* 0x009896800000995d */ /* 0x008fea0003900000 */
[----:B------:R-:W3:Y:S02]  /*178f0*/  @!P1 SYNCS.PHASECHK.TRANS64 P1, [R23+URZ+0x28840], R2 ;  /* 0x02884002170095a7 */ /* 0x000ee4000802007f */
[----:B---3--:R-:W-:Y:S05]  /*17900*/  @!P1 BRA `(.L_x_7713) ;  /* 0xfffffffc00f09947 */ /* 0x008fea000383ffff */
[----:B------:R-:W-:Y:S05]  /*17910*/  BRA `(.L_x_7825) ;  /* 0xffffffc400407947 */ /* 0x000fea000383ffff */
.L_x_7715:
[----:B---3--:R3:W4:Y:S02]  /*17920*/  SYNCS.PHASECHK.TRANS64.TRYWAIT P1, [R5+URZ+0x28860], R0 ;  /* 0x02886000050075a7 */ /* 0x008724000802017f */
[----:B----4-:R-:W-:Y:S05]  /*17930*/  @!P1 NANOSLEEP.SYNCS 0x989680 ;  /* 0x009896800000995d */ /* 0x010fea0003900000 */
[----:B------:R-:W4:Y:S02]  /*17940*/  @!P1 SYNCS.PHASECHK.TRANS64 P1, [R5+URZ+0x28860], R0 ;  /* 0x02886000050095a7 */ /* 0x000f24000802007f */
[----:B----4-:R-:W-:Y:S05]  /*17950*/  @!P1 BRA `(.L_x_7715) ;  /* 0xfffffffc00f09947 */ /* 0x010fea000383ffff */
[----:B------:R-:W-:Y:S05]  /*17960*/  BRA `(.L_x_7826) ;  /* 0xffffffc4003c7947 */ /* 0x000fea000383ffff */
.L_x_7827:
        /* <DEDUP_REMOVED lines=9> */
.L_x_15846:


//--------------------- .text._ZN7cutlass13device_kernelIN5flash11enable_sm90INS1_16FlashAttnFwdSm90INS1_25CollectiveMainloopFwdSm90ILi2EN4cute5tupleIJNS5_1CILi1EEES8_S8_EEENS6_IJNS7_ILi128EEESA_SA_EEELi128ENS_10bfloat16_tEfNS_4arch4Sm90ELb0ELb1ELb0ELb1ELb1ELb0ELb0ELb1ELb1ELb1ELb0ELb0EEENS1_21CollectiveEpilogueFwdISB_S9_SC_SE_Li256ELb1ELb1ELb0ELb0EEENS1_36VarlenDynamicPersistentTileSchedulerILi128ELi128ELi256ELi128ELb0ELb1ELb1ELb1ELb0ELb1EEEEEEEEEvNT_6ParamsE --------------------------
	.section	.text._ZN7cutlass13device_kernelIN5flash11enable_sm90INS1_16FlashAttnFwdSm90INS1_25CollectiveMainloopFwdSm90ILi2EN4cute5tupleIJNS5_1CILi1EEES8_S8_EEENS6_IJNS7_ILi128EEESA_SA_EEELi128ENS_10bfloat16_tEfNS_4arch4Sm90ELb0ELb1ELb0ELb1ELb1ELb0ELb0ELb1ELb1ELb1ELb0ELb0EEENS1_21CollectiveEpilogueFwdISB_S9_SC_SE_Li256ELb1ELb1ELb0ELb0EEENS1_36VarlenDynamicPersistentTileSchedulerILi128ELi128ELi256ELi128ELb0ELb1ELb1ELb1ELb0ELb1EEEEEEEEEvNT_6ParamsE,"ax",@progbits
	.align	128
.text._ZN7cutlass13device_kernelIN5flash11enable_sm90INS1_16FlashAttnFwdSm90INS1_25CollectiveMainloopFwdSm90ILi2EN4cute5tupleIJNS5_1CILi1EEES8_S8_EEENS6_IJNS7_ILi128EEESA_SA_EEELi128ENS_10bfloat16_tEfNS_4arch4Sm90ELb0ELb1ELb0ELb1ELb1ELb0ELb0ELb1ELb1ELb1ELb0ELb0EEENS1_21CollectiveEpilogueFwdISB_S9_SC_SE_Li256ELb1ELb1ELb0ELb0EEENS1_36VarlenDynamicPersistentTileSchedulerILi128ELi128ELi256ELi128ELb0ELb1ELb1ELb1ELb0ELb1EEEEEEEEEvNT_6ParamsE:
        .type           _ZN7cutlass13device_kernelIN5flash11enable_sm90INS1_16FlashAttnFwdSm90INS1_25CollectiveMainloopFwdSm90ILi2EN4cute5tupleIJNS5_1CILi1EEES8_S8_EEENS6_IJNS7_ILi128EEESA_SA_EEELi128ENS_10bfloat16_tEfNS_4arch4Sm90ELb0ELb1ELb0ELb1ELb1ELb0ELb0ELb1ELb1ELb1ELb0ELb0EEENS1_21CollectiveEpilogueFwdISB_S9_SC_SE_Li256ELb1ELb1ELb0ELb0EEENS1_36VarlenDynamicPersistentTileSchedulerILi128ELi128ELi256ELi128ELb0ELb1ELb1ELb1ELb0ELb1EEEEEEEEEvNT_6ParamsE,@function
        .size           _ZN7cutlass13device_kernelIN5flash11enable_sm90INS1_16FlashAttnFwdSm90INS1_25CollectiveMainloopFwdSm90ILi2EN4cute5tupleIJNS5_1CILi1EEES8_S8_EEENS6_IJNS7_ILi128EEESA_SA_EEELi128ENS_10bfloat16_tEfNS_4arch4Sm90ELb0ELb1ELb0ELb1ELb1ELb0ELb0ELb1ELb1ELb1ELb0ELb0EEENS1_21CollectiveEpilogueFwdISB_S9_SC_SE_Li256ELb1ELb1ELb0ELb0EEENS1_36VarlenDynamicPersistentTileSchedulerILi128ELi128ELi256ELi128ELb0ELb1ELb1ELb1ELb0ELb1EEEEEEEEEvNT_6ParamsE,(.L_x_15847 - _ZN7cutlass13device_kernelIN5flash11enable_sm90INS1_16FlashAttnFwdSm90INS1_25CollectiveMainloopFwdSm90ILi2EN4cute5tupleIJNS5_1CILi1EEES8_S8_EEENS6_IJNS7_ILi128EEESA_SA_EEELi128ENS_10bfloat16_tEfNS_4arch4Sm90ELb0ELb1ELb0ELb1ELb1ELb0ELb0ELb1ELb1ELb1ELb0ELb0EEENS1_21CollectiveEpilogueFwdISB_S9_SC_SE_Li256ELb1ELb1ELb0ELb0EEENS1_36VarlenDynamicPersistentTileSchedulerILi128ELi128ELi256ELi128ELb0ELb1ELb1ELb1ELb0ELb1EEEEEEEEEvNT_6ParamsE)
        .other          _ZN7cutlass13device_kernelIN5flash11enable_sm90INS1_16FlashAttnFwdSm90INS1_25CollectiveMainloopFwdSm90ILi2EN4cute5tupleIJNS5_1CILi1EEES8_S8_EEENS6_IJNS7_ILi128EEESA_SA_EEELi128ENS_10bfloat16_tEfNS_4arch4Sm90ELb0ELb1ELb0ELb1ELb1ELb0ELb0ELb1ELb1ELb1ELb0ELb0EEENS1_21CollectiveEpilogueFwdISB_S9_SC_SE_Li256ELb1ELb1ELb0ELb0EEENS1_36VarlenDynamicPersistentTileSchedulerILi128ELi128ELi256ELi128ELb0ELb1ELb1ELb1ELb0ELb1EEEEEEEEEvNT_6ParamsE,@"STO_CUDA_ENTRY STV_DEFAULT"
_ZN7cutlass13device_kernelIN5flash11enable_sm90INS1_16FlashAttnFwdSm90INS1_25CollectiveMainloopFwdSm90ILi2EN4cute5tupleIJNS5_1CILi1EEES8_S8_EEENS6_IJNS7_ILi128EEESA_SA_EEELi128ENS_10bfloat16_tEfNS_4arch4Sm90ELb0ELb1ELb0ELb1ELb1ELb0ELb0ELb1ELb1ELb1ELb0ELb0EEENS1_21CollectiveEpilogueFwdISB_S9_SC_SE_Li256ELb1ELb1ELb0ELb0EEENS1_36VarlenDynamicPersistentTileSchedulerILi128ELi128ELi256ELi128ELb0ELb1ELb1ELb1ELb0ELb1EEEEEEEEEvNT_6ParamsE:
[----:B------:R-:W0:Y:S02]  /*0000*/  LDC R1, c[0x0][0x28] ;  /* 0x00000a00ff017b82 */ /* 0x000e240000000800 */
[----:B0-----:R-:W-:Y:S01]  /*0010*/  VIADD R1, R1, 0xffffffe0 ;  /* 0xffffffe001017836 */ /* 0x001fe20000000000 */
[----:B------:R-:W0:Y:S01]  /*0020*/  S2R R3, SR_TID.X ;  /* 0x0000000000037919 */ /* 0x000e220000002100 */
[----:B------:R-:W-:Y:S01]  /*0030*/  ELECT P0, URZ, PT ;  /* 0x00000000003f782f */ /* 0x000fe20003800000 */
[----:B------:R-:W-:Y:S01]  /*0040*/  UMOV UR4, 0x80 ;  /* 0x0000008000047882 */ /* 0x000fe20000000000 */
[----:B------:R-:W-:Y:S01]  /*0050*/  UMOV UR7, 0x100 ;  /* 0x0000010000077882 */ /* 0x000fe20000000000 */
[--C-:B0-----:R-:W-:Y:S02]  /*0060*/  SHF.R.U32.HI R0, RZ, 0x5, R3.reuse ;  /* 0x00000005ff007819 */ /* 0x101fe40000011603 */
[----:B------:R-:W-:-:S03]  /*0070*/  SHF.R.U32.HI R23, RZ, 0x7, R3 ;  /* 0x00000007ff177819 */ /* 0x000fc60000011603 */
[----:B------:R-:W0:Y:S04]  /*0080*/  SHFL.IDX PT, R2, R0, RZ, 0x1f ;  /* 0x00001fff00027589 */ /* 0x000e2800000e0000 */
[----:B------:R1:W2:Y:S01]  /*0090*/  SHFL.IDX PT, R3, R23, RZ, 0x1f ;  /* 0x00001fff17037589 */ /* 0x0002a200000e0000 */
[C---:B0-----:R-:W-:Y:S02]  /*00a0*/  ISETP.NE.OR P0, PT, R2.reuse, RZ, !P0 ;  /* 0x000000ff0200720c */ /* 0x041fe40004705670 */
[----:B------:R-:W-:-:S11]  /*00b0*/  ISETP.NE.AND P1, PT, R2, RZ, PT ;  /* 0x000000ff0200720c */ /* 0x000fd60003f25270 */
[----:B------:R-:W-:Y:S01]  /*00c0*/  VOTEU.ALL UP0, P0 ;  /* 0x00000000003f7886 */ /* 0x000fe20000000000 */
[----:B------:R-:W-:-:S04]  /*00d0*/  VOTEU.ALL UP1, P0 ;  /* 0x00000000003f7886 */ /* 0x000fc80000020000 */
[----:B------:R-:W0:Y:S01]  /*00e0*/  @!UP0 S2UR UR8, SR_CgaCtaId ;  /* 0x00000000000889c3 */ /* 0x000e220000008800 */
[----:B------:R-:W-:Y:S01]  /*00f0*/  @!UP0 UMOV UR6, 0x400 ;  /* 0x0000040000068882 */ /* 0x000fe20000000000 */
[----:B------:R-:W-:-:S04]  /*0100*/  @!UP0 UIADD3 UR4, -UR4, 0x100000, URZ ;  /* 0x0010000004048890 */ /* 0x000fc8000fffe13f */
[----:B------:R-:W-:Y:S02]  /*0110*/  @!UP0 USHF.L.U32 UR5, UR4, 0xb, URZ ;  /* 0x0000000b04058899 */ /* 0x000fe4000800063f */
[----:B------:R-:W-:Y:S02]  /*0120*/  @!UP0 USHF.L.U32 UR4, UR4, 0x1, URZ ;  /* 0x0000000104048899 */ /* 0x000fe4000800063f */
[----:B0-----:R-:W-:Y:S02]  /*0130*/  @!UP0 ULEA UR8, UR8, UR6, 0x18 ;  /* 0x0000000608088291 */ /* 0x001fe4000f8ec03f */
[----:B------:R-:W-:-:S04]  /*0140*/  @!UP0 UIADD3 UR6, -UR7, 0x100000, URZ ;  /* 0x0010000007068890 */ /* 0x000fc8000fffe13f */
[----:B------:R-:W-:Y:S02]  /*0150*/  @!UP0 USHF.L.U32 UR7, UR6, 0xb, URZ ;  /* 0x0000000b06078899 */ /* 0x000fe4000800063f */
[----:B------:R-:W-:Y:S01]  /*0160*/  @!UP0 USHF.L.U32 UR6, UR6, 0x1, URZ ;  /* 0x0000000106068899 */ /* 0x000fe2000800063f */
[----:B------:R-:W-:-:S05]  /*0170*/  VOTEU.ALL UP0, P0 ;  /* 0x00000000003f7886 */ /* 0x000fca0000000000 */
[----:B------:R1:W0:Y:S06]  /*0180*/  @!UP0 SYNCS.EXCH.64 URZ, [UR8+0x28800], UR4 ;  /* 0x02880004083f85b2 */ /* 0x00022c0008000100 */
[----:B------:R1:W3:Y:S02]  /*0190*/  @!UP1 SYNCS.EXCH.64 URZ, [UR8+0x28820], UR6 ;  /* 0x02882006083f95b2 */ /* 0x0002e40008000100 */
[----:B-12---:R-:W-:Y:S05]  /*01a0*/  @P1 BRA `(.L_x_7828) ;  /* 0x0000000000481947 */ /* 0x006fea0003800000 */
[----:B------:R-:W1:Y:S01]  /*01b0*/  S2UR UR5, SR_CgaCtaId ;  /* 0x00000000000579c3 */ /* 0x000e620000008800 */
        /* <DEDUP_REMOVED lines=12> */
[----:B-1----:R1:W2:Y:S08]  /*0280*/  SYNCS.EXCH.64 URZ, [UR8+0x28830], UR4 ;  /* 0x02883004083f75b2 */ /* 0x0022b00008000100 */
[----:B------:R1:W4:Y:S01]  /*0290*/  SYNCS.EXCH.64 URZ, [UR8+0x28840], UR6 ;  /* 0x02884006083f75b2 */ /* 0x0003220008000100 */
[----:B------:R1:W0:Y:S01]  /*02a0*/  SYNCS.EXCH.64 URZ, [UR8+0x28838], UR4 ;  /* 0x02883804083f75b2 */ /* 0x0002220008000100 */
[----:B------:R1:W0:Y:S01]  /*02b0*/  SYNCS.EXCH.64 URZ, [UR8+0x28848], UR6 ;  /* 0x02884806083f75b2 */ /* 0x0002220008000100 */
[----:B------:R-:W-:Y:S01]  /*02c0*/  NOP ;  /* 0x0000000000007918 */ /* 0x000fe20000000000 */
.L_x_7828:
[----:B------:R-:W5:Y:S01]  /*02d0*/  SHFL.IDX PT, R2, R0, RZ, 0x1f ;  /* 0x00001fff00027589 */ /* 0x000f6200000e0000 */
[----:B------:R-:W-:Y:S01]  /*02e0*/  NOP ;  /* 0x0000000000007918 */ /* 0x000fe20000000000 */
[----:B-----5:R-:W-:-:S13]  /*02f0*/  ISETP.NE.AND P0, PT, R2, RZ, PT ;  /* 0x000000ff0200720c */ /* 0x020fda0003f05270 */
        /* <DEDUP_REMOVED lines=14> */
[----:B-1----:R1:W0:Y:S08]  /*03e0*/  SYNCS.EXCH.64 URZ, [UR8+0x28850], UR4 ;  /* 0x02885004083f75b2 */ /* 0x0022300008000100 */
[----:B------:R1:W0:Y:S01]  /*03f0*/  SYNCS.EXCH.64 URZ, [UR8+0x28860], UR6 ;  /* 0x02886006083f75b2 */ /* 0x0002220008000100 */
[----:B------:R1:W0:Y:S01]  /*0400*/  SYNCS.EXCH.64 URZ, [UR8+0x28858], UR4 ;  /* 0x02885804083f75b2 */ /* 0x0002220008000100 */
[----:B------:R1:W0:Y:S01]  /*0410*/  SYNCS.EXCH.64 URZ, [UR8+0x28868], UR6 ;  /* 0x02886806083f75b2 */ /* 0x0002220008000100 */
[----:B------:R-:W-:Y:S01]  /*0420*/  NOP ;  /* 0x0000000000007918 */ /* 0x000fe20000000000 */
.L_x_7829:
[----:B------:R-:W5:Y:S01]  /*0430*/  SHFL.IDX PT, R2, R0, RZ, 0x1f ;  /* 0x00001fff00027589 */ /* 0x000f6200000e0000 */
[----:B------:R-:W-:Y:S01]  /*0440*/  NOP ;  /* 0x0000000000007918 */ /* 0x000fe20000000000 */
[----:B-----5:R-:W-:-:S13]  /*0450*/  ISETP.NE.AND P0, PT, R2, RZ, PT ;  /* 0x000000ff0200720c */ /* 0x020fda0003f05270 */
        /* <DEDUP_REMOVED lines=10> */
[----:B-1----:R1:W0:Y:S01]  /*0500*/  SYNCS.EXCH.64 URZ, [UR6+0x28870], UR4 ;  /* 0x02887004063f75b2 */ /* 0x0022220008000100 */
[----:B------:R1:W0:Y:S01]  /*0510*/  SYNCS.EXCH.64 URZ, [UR6+0x28880], UR4 ;  /* 0x02888004063f75b2 */ /* 0x0002220008000100 */
[----:B------:R1:W0:Y:S01]  /*0520*/  SYNCS.EXCH.64 URZ, [UR6+0x28878], UR4 ;  /* 0x02887804063f75b2 */ /* 0x0002220008000100 */
[----:B------:R1:W0:Y:S01]  /*0530*/  SYNCS.EXCH.64 URZ, [UR6+0x28888], UR4 ;  /* 0x02888804063f75b2 */ /* 0x0002220008000100 */
[----:B------:R-:W-:Y:S01]  /*0540*/  NOP ;  /* 0x0000000000007918 */ /* 0x000fe20000000000 */
.L_x_7830:
        /* <DEDUP_REMOVED lines=22> */
.L_x_7831:
[----:B------:R-:W5:Y:S01]  /*06b0*/  SHFL.IDX PT, R2, R0, RZ, 0x1f ;  /* 0x00001fff00027589 */ /* 0x000f6200000e0000 */
[----:B------:R-:W-:Y:S01]  /*06c0*/  R2UR UR9, R3 ;  /* 0x00000000030972ca */ /* 0x000fe200000e0000 */
        /* <DEDUP_REMOVED lines=21> */
.L_x_7832:
[----:B------:R-:W-:Y:S01]  /*0820*/  UISETP.NE.AND UP0, UPT, UR9, URZ, UPT ;  /* 0x0000003f0900728c */ /* 0x000fe2000bf05270 */
[----:B------:R-:W-:Y:S01]  /*0830*/  NOP ;  /* 0x0000000000007918 */ /* 0x000fe20000000000 */
[----:B------:R-:W-:Y:S01]  /*0840*/  UMOV UR43, 0x1 ;  /* 0x00000001002b7882 */ /* 0x000fe20000000000 */
[----:B------:R-:W-:Y:S01]  /*0850*/  ULDC.64 UR54, c[0x0][0x208] ;  /* 0x0000820000367ab9 */ /* 0x000fe20000000a00 */
[----:B------:R-:W-:Y:S01]  /*0860*/  USEL UR43, UR43, 0x2, !UP0 ;  /* 0x000000022b2b7887 */ /* 0x000fe2000c000000 */
[----:B0-234-:R-:W-:Y:S01]  /*0870*/  BAR.SYNC.DEFER_BLOCKING 0x0 ;  /* 0x0000000000007b1d */ /* 0x01dfe20000010000 */
[----:B------:R-:W-:-:S13]  /*0880*/  PLOP3.LUT P0, PT, PT, PT, UP0, 0x80, 0x0 ;  /* 0x000000000000781c */ /* 0x000fda0003f0f008 */
[----:B------:R-:W-:Y:S05]  /*0890*/  @!P0 BRA `(.L_x_7833) ;  /* 0x000000f4008c8947 */ /* 0x000fea0003800000 */
.L_x_7834:
[----:B------:R-:W-:-:S08]  /*08a0*/  NOP ;  /* 0x0000000000007918 */ /* 0x000fd00000000000 */
[----:B------:R-:W0:Y:S02]  /*08b0*/  USETMAXREG.TRY_ALLOC.CTAPOOL UP0, 0xe8 ;  /* 0x000000e8000079c8 */ /* 0x000e240008000600 */
[----:B0-----:R-:W-:-:S13]  /*08c0*/  PLOP3.LUT P0, PT, PT, PT, UP0, 0x80, 0x0 ;  /* 0x000000000000781c */ /* 0x001fda0003f0f008 */
[----:B------:R-:W-:Y:S05]  /*08d0*/  @!P0 BRA `(.L_x_7834) ;  /* 0xfffffffc00f08947 */ /* 0x000fea000383ffff */
[----:B------:R-:W0:Y:S01]  /*08e0*/  S2R R2, SR_TID.X ;  /* 0x0000000000027919 */ /* 0x000e220000002100 */
[----:B-1----:R-:W1:Y:S01]  /*08f0*/  S2UR UR5, SR_CgaCtaId ;  /* 0x00000000000579c3 */ /* 0x002e620000008800 */
        /* <DEDUP_REMOVED lines=14> */
[----:B------:R-:W-:Y:S01]  /*09e0*/  ULOP3.LUT UR49, UR43, 0x1, URZ, 0xfc, !UPT ;  /* 0x000000012b317892 */ /* 0x000fe2000f8efc3f */
[----:B------:R-:W-:Y:S01]  /*09f0*/  R2UR UR6, R7 ;  /* 0x00000000070672ca */ /* 0x000fe200000e0000 */
[----:B------:R-:W-:Y:S01]  /*0a00*/  UMOV UR48, URZ ;  /* 0x0000003f00307c82 */ /* 0x000fe20008000000 */
[----:B------:R-:W-:Y:S01]  /*0a10*/  SHF.R.S32.HI R0, RZ, 0x1f, R191 ;  /* 0x0000001fff007819 */ /* 0x000fe200000114bf */
[----:B------:R-:W-:Y:S01]  /*0a20*/  UMOV UR47, URZ ;  /* 0x0000003f002f7c82 */ /* 0x000fe20008000000 */
[----:B------:R-:W-:Y:S01]  /*0a30*/  R2UR UR5, R5 ;  /* 0x00000000050572ca */ /* 0x000fe200000e0000 */
[----:B------:R-:W-:Y:S01]  /*0a40*/  UMOV UR46, URZ ;  /* 0x0000003f002e7c82 */ /* 0x000fe20008000000 */
[CC--:B------:R-:W-:Y:S02]  /*0a50*/  LEA.HI R3, R0.reuse, R191.reuse, RZ, 0x7 ;  /* 0x000000bf00037211 */ /* 0x0c0fe400078f38ff */
[----:B------:R-:W-:-:S02]  /*0a60*/  LEA.HI R4, R0, R191, RZ, 0x5 ;  /* 0x000000bf00047211 */ /* 0x000fc400078f28ff */
[----:B------:R-:W-:Y:S02]  /*0a70*/  LOP3.LUT R2, R3, 0xffffff80, RZ, 0xc0, !PT ;  /* 0xffffff8003027812 */ /* 0x000fe400078ec0ff */
[----:B------:R-:W-:Y:S01]  /*0a80*/  SHF.R.S32.HI R186, RZ, 0x7, R3 ;  /* 0x00000007ffba7819 */ /* 0x000fe20000011403 */
[----:B------:R-:W-:Y:S02]  /*0a90*/  IMAD.SHL.U32 R6, R4, 0x20, RZ ;  /* 0x0000002004067824 */ /* 0x000fe400078e00ff */
[----:B------:R-:W-:Y:S01]  /*0aa0*/  IMAD.IADD R185, R191, 0x1, -R2 ;  /* 0x00000001bfb97824 */ /* 0x000fe200078e0a02 */
[----:B------:R-:W-:Y:S02]  /*0ab0*/  LEA.HI R2, R0, R191, RZ, 0x4 ;  /* 0x000000bf00027211 */ /* 0x000fe400078f20ff */
[----:B------:R-:W-:Y:S02]  /*0ac0*/  LOP3.LUT R7, R6, 0xfffffc00, RZ, 0xc0, !PT ;  /* 0xfffffc0006077812 */ /* 0x000fe400078ec0ff */
[----:B------:R-:W-:-:S02]  /*0ad0*/  SHF.R.S32.HI R8, RZ, 0x1f, R185 ;  /* 0x0000001fff087819 */ /* 0x000fc400000114b9 */
[----:B------:R-:W-:Y:S02]  /*0ae0*/  LEA.HI R6, R0, R191, RZ, 0x2 ;  /* 0x000000bf00067211 */ /* 0x000fe400078f10ff */
[----:B------:R-:W-:Y:S02]  /*0af0*/  LEA.HI R9, R8, R185, RZ, 0x2 ;  /* 0x000000b908097211 */ /* 0x000fe400078f10ff */
[----:B------:R-:W-:Y:S02]  /*0b00*/  SHF.R.S32.HI R5, RZ, 0x4, R2 ;  /* 0x00000004ff057819 */ /* 0x000fe40000011402 */
[--C-:B------:R-:W-:Y:S02]  /*0b10*/  SHF.R.S32.HI R10, RZ, 0x2, R9.reuse ;  /* 0x00000002ff0a7819 */ /* 0x100fe40000011409 */
[----:B------:R-:W-:Y:S02]  /*0b20*/  SHF.R.S32.HI R11, RZ, 0x1f, R9 ;  /* 0x0000001fff0b7819 */ /* 0x000fe40000011409 */
[----:B------:R-:W-:-:S02]  /*0b30*/  LOP3.LUT R4, R2, 0x3fffff0, RZ, 0xc0, !PT ;  /* 0x03fffff002047812 */ /* 0x000fc400078ec0ff */
[----:B------:R-:W-:Y:S02]  /*0b40*/  LOP3.LUT R6, R6, 0xfffffffc, RZ, 0xc0, !PT ;  /* 0xfffffffc06067812 */ /* 0x000fe400078ec0ff */
[----:B------:R-:W-:Y:S01]  /*0b50*/  LEA.HI R0, R0, R191, RZ, 0x3 ;  /* 0x000000bf00007211 */ /* 0x000fe200078f18ff */
[----:B------:R-:W-:Y:S01]  /*0b60*/  IMAD.IADD R4, R191, 0x1, -R4 ;  /* 0x00000001bf047824 */ /* 0x000fe200078e0a04 */
[----:B------:R-:W-:Y:S01]  /*0b70*/  LEA.HI R11, R11, R10, RZ, 0x3 ;  /* 0x0000000a0b0b7211 */ /* 0x000fe200078f18ff */
[----:B------:R-:W-:Y:S01]  /*0b80*/  IMAD.IADD R6, R191, 0x1, -R6 ;  /* 0x00000001bf067824 */ /* 0x000fe200078e0a06 */
[----:B------:R-:W-:Y:S01]  /*0b90*/  LEA.HI R2, R2, R5, RZ, 0x1 ;  /* 0x0000000502027211 */ /* 0x000fe200078f08ff */
[----:B------:R-:W-:Y:S01]  /*0ba0*/  IMAD R7, R4, 0x40, R7 ;  /* 0x0000004004077824 */ /* 0x000fe200078e0207 */
[----:B------:R-:W-:Y:S02]  /*0bb0*/  LOP3.LUT R22, R0, 0xfffffff8, RZ, 0xc0, !PT ;  /* 0xfffffff800167812 */ /* 0x000fe400078ec0ff */
[----:B------:R-:W-:-:S02]  /*0bc0*/  LOP3.LUT R11, R11, 0xfffffff8, RZ, 0xc0, !PT ;  /* 0xfffffff80b0b7812 */ /* 0x000fc400078ec0ff */
[----:B------:R-:W-:Y:S01]  /*0bd0*/  LEA.HI R8, R8, R185, RZ, 0x5 ;  /* 0x000000b908087211 */ /* 0x000fe200078f28ff */
[----:B------:R-:W-:Y:S01]  /*0be0*/  IMAD.IADD R22, R191, 0x1, -R22 ;  /* 0x00000001bf167824 */ /* 0x000fe200078e0a16 */
[----:B------:R-:W-:Y:S01]  /*0bf0*/  LEA.HI R3, R3, R186, RZ, 0x1 ;  /* 0x000000ba03037211 */ /* 0x000fe200078f08ff */
[----:B------:R-:W-:Y:S01]  /*0c00*/  IMAD.IADD R11, R10, 0x1, -R11 ;  /* 0x000000010a0b7824 */ /* 0x000fe200078e0a0b */
[----:B------:R-:W-:Y:S01]  /*0c10*/  LOP3.LUT R2, R2, 0x1ffffffe, RZ, 0xc0, !PT ;  /* 0x1ffffffe02027812 */ /* 0x000fe200078ec0ff */
[----:B------:R-:W-:Y:S01]  /*0c20*/  IMAD.SHL.U32 R18, R22, 0x8, RZ ;  /* 0x0000000816127824 */ /* 0x000fe200078e00ff */
[----:B------:R-:W-:Y:S02]  /*0c30*/  SHF.R.S32.HI R8, RZ, 0x5, R8 ;  /* 0x00000005ff087819 */ /* 0x000fe40000011408 */
[----:B------:R-:W-:Y:S01]  /*0c40*/  LEA.HI R4, R6, R6, RZ, 0x1 ;  /* 0x0000000606047211 */ /* 0x000fe200078f08ff */
[----:B------:R-:W-:Y:S01]  /*0c50*/  IMAD.IADD R2, R5, 0x1, -R2 ;  /* 0x0000000105027824 */ /* 0x000fe200078e0a02 */
[----:B------:R-:W-:Y:S01]  /*0c60*/  LOP3.LUT R3, R3, 0x3fffffe, RZ, 0xc0, !PT ;  /* 0x03fffffe03037812 */ /* 0x000fe200078ec0ff */
[----:B------:R-:W-:Y:S01]  /*0c70*/  IMAD R8, R8, 0x10, R11 ;  /* 0x0000001008087824 */ /* 0x000fe200078e020b */
[----:B------:R-:W-:Y:S01]  /*0c80*/  LOP3.LUT R5, R4, 0x1ffffffe, RZ, 0xc0, !PT ;  /* 0x1ffffffe04057812 */ /* 0x000fe200078ec0ff */
[----:B------:R-:W-:Y:S01]  /*0c90*/  VIADD R19, R18, 0x40 ;  /* 0x0000004012137836 */ /* 0x000fe20000000000 */
[----:B------:R-:W-:Y:S01]  /*0ca0*/  LOP3.LUT R16, R9, 0x7ffffffc, RZ, 0xc0, !PT ;  /* 0x7ffffffc09107812 */ /* 0x000fe200078ec0ff */
[----:B------:R-:W-:Y:S01]  /*0cb0*/  IMAD.IADD R3, R186, 0x1, -R3 ;  /* 0x00000001ba037824 */ /* 0x000fe200078e0a03 */
[----:B------:R-:W-:Y:S01]  /*0cc0*/  SHF.R.S32.HI R184, RZ, 0x3, R0 ;  /* 0x00000003ffb87819 */ /* 0x000fe20000011400 */
[----:B------:R-:W-:Y:S01]  /*0cd0*/  IMAD.IADD R6, R6, 0x1, -R5 ;  /* 0x0000000106067824 */ /* 0x000fe200078e0a05 */
[----:B------:R-:W-:Y:S01]  /*0ce0*/  SHF.R.S32.HI R190, RZ, 0x1f, R18 ;  /* 0x0000001fffbe7819 */ /* 0x000fe20000011412 */
[----:B------:R-:W-:Y:S01]  /*0cf0*/  IMAD R187, R3, 0x40, R8 ;  /* 0x0000004003bb7824 */ /* 0x000fe200078e0208 */
[----:B------:R-:W-:Y:S01]  /*0d00*/  SHF.R.S32.HI R189, RZ, 0x1f, R19 ;  /* 0x0000001fffbd7819 */ /* 0x000fe20000011413 */
[----:B------:R-:W-:-:S02]  /*0d10*/  IMAD R188, R2, 0x8, R7 ;  /* 0x0000000802bc7824 */ /* 0x000fc400078e0207 */
[----:B------:R-:W-:Y:S02]  /*0d20*/  IMAD.IADD R16, R185, 0x1, -R16 ;  /* 0x00000001b9107824 */ /* 0x000fe400078e0a10 */
[----:B------:R-:W-:-:S07]  /*0d30*/  IMAD R17, R6, 0x8, R187 ;  /* 0x0000000806117824 */ /* 0x000fce00078e02bb */
.L_x_7942:
        /* <DEDUP_REMOVED lines=12> */
[----:B012---:R-:W-:Y:S02]  /*0e00*/  IMAD.U32 R2, RZ, RZ, UR8 ;  /* 0x00000008ff027e24 */ /* 0x007fe4000f8e00ff */
        /* <DEDUP_REMOVED lines=8> */
[----:B------:R-:W-:Y:S01]  /*0e90*/  UMOV UR38, URZ ;  /* 0x0000003f00267c82 */ /* 0x000fe20008000000 */
[----:B------:R-:W-:Y:S02]  /*0ea0*/  UMOV UR42, UR7 ;  /* 0x00000007002a7c82 */ /* 0x000fe40008000000 */
        /* <DEDUP_REMOVED lines=24> */
.L_x_7835:
[----:B------:R-:W-:Y:S01]  /*1030*/  UMOV UR36, UR6 ;  /* 0x0000000600247c82 */ /* 0x000fe20008000000 */
[----:B------:R-:W-:Y:S05]  /*1040*/  @!P1 BRA `(.L_x_7836) ;  /* 0x00000000001c9947 */ /* 0x000fea0003800000 */
[----:B------:R-:W-:Y:S02]  /*1050*/  ULDC.64 UR8, c[0x0][0xa20] ;  /* 0x0002880000087ab9 */ /* 0x000fe40000000a00 */
[----:B------:R-:W-:-:S06]  /*1060*/  UIMAD.WIDE UR6, UR6, 0x4, UR8 ;  /* 0x00000004060678a5 */ /* 0x000fcc000f8e0208 */
[----:B------:R-:W-:Y:S02]  /*1070*/  IMAD.U32 R2, RZ, RZ, UR6 ;  /* 0x00000006ff027e24 */ /* 0x000fe4000f8e00ff */
[----:B------:R-:W-:-:S05]  /*1080*/  IMAD.U32 R3, RZ, RZ, UR7 ;  /* 0x00000007ff037e24 */ /* 0x000fca000f8e00ff */
[----:B------:R-:W2:Y:S02]  /*1090*/  LDG.E R2, desc[UR54][R2.64] ;  /* 0x0000003602027981 */ /* 0x000ea4000c1e1900 */
[----:B--2---:R-:W-:Y:S01]  /*10a0*/  R2UR UR4, R2 ;  /* 0x00000000020472ca */ /* 0x004fe200000e0000 */
[----:B------:R-:W-:-:S14]  /*10b0*/  BRA `(.L_x_7837) ;  /* 0x0000000000347947 */ /* 0x000fdc0003800000 */
.L_x_7836:
        /* <DEDUP_REMOVED lines=13> */
.L_x_7837:
[----:B------:R-:W-:Y:S01]  /*1190*/  ULDC UR6, c[0x0][0x448] ;  /* 0x0001120000067ab9 */ /* 0x000fe20000000800 */
[----:B------:R-:W-:Y:S02]  /*11a0*/  USHF.L.U32 UR37, UR5, 0x7, URZ ;  /* 0x0000000705257899 */ /* 0x000fe4000800063f */
[----:B------:R-:W-:Y:S02]  /*11b0*/  UISETP.NE.AND UP0, UPT, UR6, 0x1, UPT ;  /* 0x000000010600788c */ /* 0x000fe4000bf05270 */
[----:B------:R-:W-:Y:S02]  /*11c0*/  UIADD3 UR8, UR37, 0x7f, URZ ;  /* 0x0000007f25087890 */ /* 0x000fe4000fffe03f */
[----:B------:R-:W-:Y:S02]  /*11d0*/  UIADD3 UR38, -UR38, UR4, URZ ;  /* 0x0000000426267290 */ /* 0x000fe4000fffe13f */
[----:B------:R-:W-:Y:S01]  /*11e0*/  UP2UR UR51, UPR, URZ, 0x1 ;  /* 0x000000013f337883 */ /* 0x000fe20008000000 */
[----:B------:R-:W-:Y:S01]  /*11f0*/  ULDC.64 UR4, c[0x0][0x9e0] ;  /* 0x0002780000047ab9 */ /* 0x000fe20000000a00 */
[----:B------:R-:W-:-:S03]  /*1200*/  UIADD3 UR9, UR38, 0x1, -UR45 ;  /* 0x0000000126097890 */ /* 0x000fc6000fffe82d */
[----:B------:R-:W-:Y:S01]  /*1210*/  @UP0 ULDC UR6, c[0x0][0x44c] ;  /* 0x0001130000060ab9 */ /* 0x000fe20000000800 */
[----:B------:R-:W-:Y:S01]  /*1220*/  @UP0 ULDC UR10, c[0x0][0x450] ;  /* 0x00011400000a0ab9 */ /* 0x000fe20000000800 */
[----:B------:R-:W-:-:S04]  /*1230*/  UIMAD.WIDE.U32 UR6, UR8, UR6, URZ ;  /* 0x00000006080672a5 */ /* 0x000fc8000f8e003f */
[----:B------:R-:W-:Y:S02]  /*1240*/  @UP0 USHF.R.U32.HI UR8, URZ, UR10, UR7 ;  /* 0x0000000a3f080299 */ /* 0x000fe40008011607 */
[----:B------:R-:W-:Y:S02]  /*1250*/  UISETP.GE.AND UP0, UPT, UR5, 0x1, UPT ;  /* 0x000000010500788c */ /* 0x000fe4000bf06270 */
[----:B------:R-:W-:Y:S02]  /*1260*/  UIADD3 UR8, UR9, UR8, URZ ;  /* 0x0000000809087290 */ /* 0x000fe4000fffe03f */
        /* <DEDUP_REMOVED lines=15> */
.L_x_7839:
[----:B------:R-:W-:-:S11]  /*1360*/  UISETP.NE.AND UP0, UPT, UR5, 0x1, UPT ;  /* 0x000000010500788c */ /* 0x000fd6000bf05270 */
[----:B------:R-:W-:Y:S02]  /*1370*/  @UP0 ULDC.64 UR8, c[0x0][0x9e8] ;  /* 0x00027a0000080ab9 */ /* 0x000fe40000000a00 */
[----:B------:R-:W-:-:S04]  /*1380*/  UIMAD.WIDE.U32 UR6, UR4, UR8, URZ ;  /* 0x00000008040672a5 */ /* 0x000fc8000f8e003f */
[----:B------:R-:W-:-:S12]  /*1390*/  @UP0 USHF.R.U32.HI UR4, URZ, UR9, UR7 ;  /* 0x000000093f040299 */ /* 0x000fd80008011607 */
.L_x_7840:
[----:B------:R-:W-:-:S06]  /*13a0*/  UIMAD UR4, UR4, UR5, UR5 ;  /* 0x00000005040472a4 */ /* 0x000fcc000f8e0205 */
[----:B------:R-:W-:-:S07]  /*13b0*/  VIMNMX R0, R0, UR4, PT ;  /* 0x0000000400007c48 */ /* 0x000fce000bfe0100 */
.L_x_7838:
[----:B------:R-:W-:Y:S01]  /*13c0*/  UISETP.NE.AND UP0, UPT, UR51, URZ, UPT ;  /* 0x0000003f3300728c */ /* 0x000fe2000bf05270 */
[----:B------:R-:W-:Y:S01]  /*13d0*/  VIADD R0, R0, 0x7f ;  /* 0x0000007f00007836 */ /* 0x000fe20000000000 */
[----:B------:R-:W-:Y:S01]  /*13e0*/  UMOV UR9, UR37 ;  /* 0x0000002500097c82 */ /* 0x000fe20008000000 */
[----:B------:R-:W-:Y:S02]  /*13f0*/  UIADD3 UR4, UR38, 0x7f, URZ ;  /* 0x0000007f26047890 */ /* 0x000fe4000fffe03f */
[----:B------:R-:W-:Y:S01]  /*1400*/  UIADD3 UR53, UR38, -UR45, URZ ;  /* 0x8000002d26357290 */ /* 0x000fe2000fffe03f */
        /* <DEDUP_REMOVED lines=27> */
.L_x_7842:
[----:B------:R-:W-:-:S11]  /*15c0*/  UISETP.NE.AND UP0, UPT, UR5, 0x1, UPT ;  /* 0x000000010500788c */ /* 0x000fd6000bf05270 */
[----:B------:R-:W-:Y:S02]  /*15d0*/  @UP0 ULDC.64 UR10, c[0x0][0x9e8] ;  /* 0x00027a00000a0ab9 */ /* 0x000fe40000000a00 */
[----:B------:R-:W-:-:S04]  /*15e0*/  UIMAD.WIDE.U32 UR6, UR4, UR10, URZ ;  /* 0x0000000a040672a5 */ /* 0x000fc8000f8e003f */
[----:B------:R-:W-:-:S12]  /*15f0*/  @UP0 USHF.R.U32.HI UR4, URZ, UR11, UR7 ;  /* 0x0000000b3f040299 */ /* 0x000fd80008011607 */
.L_x_7843:
[----:B------:R-:W-:-:S04]  /*1600*/  UIMAD UR4, UR4, UR5, URZ ;  /* 0x00000005040472a4 */ /* 0x000fc8000f8e023f */
[----:B------:R-:W-:-:S04]  /*1610*/  UISETP.LT.AND UP0, UPT, UR9, UR4, UPT ;  /* 0x000000040900728c */ /* 0x000fc8000bf01270 */
[----:B------:R-:W-:-:S12]  /*1620*/  USEL UR9, UR9, UR4, !UP0 ;  /* 0x0000000409097287 */ /* 0x000fd8000c000000 */
.L_x_7841:
        /* <DEDUP_REMOVED lines=73> */
.L_x_7845:
        /* <DEDUP_REMOVED lines=9> */
.L_x_8037:
[----:B------:R-:W-:Y:S05]  /*1b50*/  @!P0 BRA `(.L_x_7847) ;  /* 0x0000000000048947 */ /* 0x000fea0003800000 */
[----:B------:R-:W-:Y:S01]  /*1b60*/  BPT.TRAP 0x1 ;  /* 0x000000040000795c */ /* 0x000fe20000300000 */
.L_x_7847:
[----:B0-----:R-:W-:Y:S02]  /*1b70*/  IMAD.U32 R3, RZ, RZ, UR46 ;  /* 0x0000002eff037e24 */ /* 0x001fe4000f8e00ff */
[----:B------:R-:W-:-:S03]  /*1b80*/  IMAD.U32 R0, RZ, RZ, UR47 ;  /* 0x0000002fff007e24 */ /* 0x000fc6000f8e00ff */
[----:B------:R-:W-:Y:S02]  /*1b90*/  LEA R3, R3, UR41, 0x3 ;  /* 0x0000002903037c11 */ /* 0x000fe4000f8e18ff */
[----:B------:R-:W-:-:S04]  /*1ba0*/  SHF.L.U32 R0, R0, 0x1f, RZ ;  /* 0x0000001f00007819 */ /* 0x000fc800000006ff */
[----:B------:R0:W1:Y:S01]  /*1bb0*/  SYNCS.PHASECHK.TRANS64.TRYWAIT P1, [R3+URZ+0x28830], R0 ;  /* 0x02883000030075a7 */ /* 0x000062000802017f */
[----:B------:R-:W-:Y:S05]  /*1bc0*/  @!P0 BRA `(.L_x_7848) ;  /* 0x0000000000048947 */ /* 0x000fea0003800000 */
[----:B------:R-:W-:Y:S01]  /*1bd0*/  BPT.TRAP 0x1 ;  /* 0x000000040000795c */ /* 0x000fe20000300000 */
.L_x_7848:
[----:B-1----:R-:W-:Y:S05]  /*1be0*/  @P1 BRA `(.L_x_7849) ;  /* 0x0000000000081947 */ /* 0x002fea0003800000 */
[----:B------:R-:W1:Y:S02]  /*1bf0*/  SYNCS.PHASECHK.TRANS64.TRYWAIT P1, [R3+URZ+0x28830], R0 ;  /* 0x02883000030075a7 */ /* 0x000e64000802017f */
[----:B-1----:R-:W-:Y:S05]  /*1c00*/  @!P1 BRA `(.L_x_7850) ;  /* 0x0000013c00ec9947 */ /* 0x002fea0003800000 */
.L_x_7849:
        /* <DEDUP_REMOVED lines=63> */
.L_x_7851:
[----:B------:R-:W-:Y:S01]  /*2000*/  UISETP.NE.AND UP1, UPT, UR51, URZ, UPT ;  /* 0x0000003f3300728c */ /* 0x000fe2000bf25270 */
[----:B01----:R-:W-:Y:S01]  /*2010*/  VIADD R0, R17, UR37 ;  /* 0x0000002511007c36 */ /* 0x003fe20008000000 */
[----:B------:R-:W-:Y:S01]  /*2020*/  R2UR UR6, R3 ;  /* 0x00000000030672ca */ /* 0x000fe200000e0000 */
[----:B------:R-:W-:Y:S01]  /*2030*/  IMAD.MOV.U32 R3, RZ, RZ, -0x80 ;  /* 0xffffff80ff037424 */ /* 0x000fe200078e00ff */
[----:B------:R-:W-:Y:S01]  /*2040*/  UISETP.NE.AND UP0, UPT, UR50, URZ, UPT ;  /* 0x0000003f3200728c */ /* 0x000fe2000bf05270 */
[----:B------:R-:W-:Y:S01]  /*2050*/  IMAD.U32 R7, RZ, RZ, UR45 ;  /* 0x0000002dff077e24 */ /* 0x000fe2000f8e00ff */
[----:B------:R-:W-:Y:S01]  /*2060*/  PLOP3.LUT P1, PT, PT, PT, UP1, 0x80, 0x0 ;  /* 0x000000000000781c */ /* 0x000fe20003f2f018 */
[----:B------:R-:W-:Y:S01]  /*2070*/  IMAD R10, R88, R3, 0x80 ;  /* 0x00000080580a7424 */ /* 0x000fe200078e0203 */
[----:B------:R-:W-:Y:S01]  /*2080*/  PLOP3.LUT P2, PT, PT, PT, UP1, 0x80, 0x0 ;  /* 0x000000000000781c */ /* 0x000fe20003f4f018 */
[----:B------:R-:W-:Y:S01]  /*2090*/  ULDC UR56, c[0x0][0x9dc] ;  /* 0x0002770000387ab9 */ /* 0x000fe20000000800 */
[----:B------:R-:W-:Y:S01]  /*20a0*/  ULDC UR14, c[0x0][0x9e0] ;  /* 0x00027800000e7ab9 */ /* 0x000fe20000000800 */
[----:B------:R-:W-:Y:S01]  /*20b0*/  @UP1 ULDC UR7, c[0x0][0x44c] ;  /* 0x0001130000071ab9 */ /* 0x000fe20000000800 */
[----:B------:R-:W-:Y:S01]  /*20c0*/  VIADD R3, R10, 0x1 ;  /* 0x000000010a037836 */ /* 0x000fe20000000000 */
[----:B------:R-:W-:-:S02]  /*20d0*/  LEA R8, R88, 0xffffff80, 0x7 ;  /* 0xffffff8058087811 */ /* 0x000fc400078e38ff */
[----:B------:R-:W-:-:S04]  /*20e0*/  UIADD3 UR6, UR6, 0x28840, URZ ;  /* 0x0002884006067890 */ /* 0x000fc8000fffe03f */
[----:B------:R-:W-:Y:S01]  /*20f0*/  @P1 IMAD.HI.U32 R2, R0, UR7, RZ ;  /* 0x0000000700021c27 */ /* 0x000fe2000f8e00ff */
[----:B------:R-:W-:Y:S01]  /*2100*/  @UP1 ULDC UR7, c[0x0][0x450] ;  /* 0x0001140000071ab9 */ /* 0x000fe20000000800 */
[----:B------:R-:W-:Y:S01]  /*2110*/  UPRMT UR6, UR40, 0x654, UR6 ;  /* 0x0000065428067896 */ /* 0x000fe20008000006 */
[----:B------:R-:W-:Y:S02]  /*2120*/  PLOP3.LUT P1, PT, PT, PT, UP0, 0x40, 0x0 ;  /* 0x000000000000781c */ /* 0x000fe40003f2e808 */
[----:B------:R-:W-:Y:S01]  /*2130*/  @P2 SHF.R.U32.HI R0, RZ, UR7, R2 ;  /* 0x00000007ff002c19 */ /* 0x000fe20008011602 */
[----:B------:R-:W-:Y:S02]  /*2140*/  IMAD R2, R16, -0x2, R3 ;  /* 0xfffffffe10027824 */ /* 0x000fe400078e0203 */
[----:B------:R-:W-:Y:S02]  /*2150*/  VIADD R3, R10, UR38 ;  /* 0x000000260a037c36 */ /* 0x000fe40008000000 */
[----:B------:R-:W0:Y:S01]  /*2160*/  SHFL.IDX PT, R5, R0, RZ, 0x1c1f ;  /* 0x001c1fff00057589 */ /* 0x000e2200000e0000 */
[----:B------:R-:W-:Y:S01]  /*2170*/  SYNCS.ARRIVE.TRANS64.RED.A1T0 RZ, [UR6], RZ ;  /* 0x000000ffffff79a7 */ /* 0x000fe20008100406 */
[----:B------:R-:W-:Y:S01]  /*2180*/  ULOP3.LUT UR6, URZ, UR56, URZ, 0x33, !UPT ;  /* 0x000000383f067292 */ /* 0x000fe2000f8e333f */
[----:B------:R-:W-:Y:S01]  /*2190*/  IADD3 R2, -R7, UR38, R2 ;  /* 0x0000002607027c10 */ /* 0x000fe2000fffe102 */
[----:B------:R-:W-:-:S04]  /*21a0*/  IMAD R12, R16, -0x2, R3 ;  /* 0xfffffffe100c7824 */ /* 0x000fc800078e0203 */
        /* <DEDUP_REMOVED lines=19> */
.L_x_7854:
[----:B------:R-:W-:Y:S02]  /*22e0*/  ULDC UR6, c[0x0][0x9e4] ;  /* 0x0002790000067ab9 */ /* 0x000fe40000000800 */
[----:B------:R-:W-:-:S05]  /*22f0*/  IMAD.U32 R5, RZ, RZ, UR6 ;  /* 0x00000006ff057e24 */ /* 0x000fca000f8e00ff */
[----:B------:R-:W-:-:S13]  /*2300*/  ISETP.NE.AND P1, PT, R5, 0x1, PT ;  /* 0x000000010500780c */ /* 0x000fda0003f25270 */
[----:B------:R-:W0:Y:S02]  /*2310*/  @P1 LDC.64 R6, c[0x0][0x9e8] ;  /* 0x00027a00ff061b82 */ /* 0x000e240000000a00 */
[----:B0-----:R-:W-:-:S05]  /*2320*/  @P1 IMAD.HI.U32 R6, R3, R6, RZ ;  /* 0x0000000603061227 */ /* 0x001fca00078e00ff */
[----:B------:R-:W-:-:S07]  /*2330*/  @P1 SHF.R.U32.HI R3, RZ, R7, R6 ;  /* 0x00000007ff031219 */ /* 0x000fce0000011606 */
.L_x_7855:
[----:B------:R-:W-:Y:S05]  /*2340*/  BSYNC B0 ;  /* 0x0000000000007941 */ /* 0x000fea0003800000 */
.L_x_7853:
[----:B------:R-:W-:-:S04]  /*2350*/  IMAD R3, R3, R5, -R8 ;  /* 0x0000000503037224 */ /* 0x000fc800078e0a08 */
[----:B------:R-:W-:-:S05]  /*2360*/  IMAD R3, R16, -0x2, R3 ;  /* 0xfffffffe10037824 */ /* 0x000fca00078e0203 */
[----:B------:R-:W-:Y:S02]  /*2370*/  VIADDMNMX R2, R3, R5, R2, PT ;  /* 0x0000000503027246 */ /* 0x000fe40003800102 */
[----:B------:R-:W-:-:S07]  /*2380*/  VIMNMX R4, R4, R3, !PT ;  /* 0x0000000304047248 */ /* 0x000fce0007fe0100 */
.L_x_7852:
[C---:B------:R-:W-:Y:S01]  /*2390*/  ISETP.GE.AND P2, PT, R10.reuse, 0x9, PT ;  /* 0x000000090a00780c */ /* 0x040fe20003f46270 */
[----:B------:R-:W-:Y:S01]  /*23a0*/  UISETP.NE.AND UP0, UPT, UR50, URZ, UPT ;  /* 0x0000003f3200728c */ /* 0x000fe2000bf05270 */
        /* <DEDUP_REMOVED lines=10> */
[----:B------:R-:W-:Y:S01]  /*2450*/  P2R R90, PR, RZ, 0x20 ;  /* 0x00000020ff5a7803 */ /* 0x000fe20000000000 */
[----:B------:R-:W0:Y:S01]  /*2460*/  SHFL.IDX PT, R25, R0, 0x1, 0x1c1f ;  /* 0x003c1f0000197f89 */ /* 0x000e2200000e0000 */
[----:B------:R-:W-:-:S02]  /*2470*/  ISETP.LT.OR P3, PT, R2, 0x11, P3 ;  /* 0x000000110200780c */ /* 0x000fc40001f61670 */
[----:B------:R-:W-:Y:S02]  /*2480*/  ISETP.GT.AND P4, PT, R4, 0x9, !P6 ;  /* 0x000000090400780c */ /* 0x000fe40007784270 */
[----:B------:R-:W-:Y:S02]  /*2490*/  ISETP.GE.AND P5, PT, R10, 0x12, PT ;  /* 0x000000120a00780c */ /* 0x000fe40003fa6270 */
[----:B------:R-:W-:Y:S02]  /*24a0*/  FSEL R123, R32, -INF , !P3 ;  /* 0xff800000207b7808 */ /* 0x000fe40005800000 */
[----:B------:R-:W-:Y:S02]  /*24b0*/  ISETP.LT.OR P4, PT, R2, 0xa, P4 ;  /* 0x0000000a0200780c */ /* 0x000fe40002781670 */
[----:B------:R-:W-:Y:S02]  /*24c0*/  ISETP.GT.AND P3, PT, R4, 0x11, !P5 ;  /* 0x000000110400780c */ /* 0x000fe40006f64270 */
[----:B------:R-:W-:-:S02]  /*24d0*/  FSEL R129, R29, -INF , !P4 ;  /* 0xff8000001d817808 */ /* 0x000fc40006000000 */
[----:B------:R-:W-:Y:S02]  /*24e0*/  ISETP.LT.OR P3, PT, R2, 0x12, P3 ;  /* 0x000000120200780c */ /* 0x000fe40001f61670 */
[----:B------:R-:W-:Y:S02]  /*24f0*/  ISETP.GE.AND P4, PT, R10, 0x19, PT ;  /* 0x000000190a00780c */ /* 0x000fe40003f86270 */
[----:B------:R-:W-:Y:S02]  /*2500*/  FSEL R99, R33, -INF , !P3 ;  /* 0xff80000021637808 */ /* 0x000fe40005800000 */
[----:B------:R-:W-:Y:S02]  /*2510*/  ISETP.GT.AND P3, PT, R4, 0x18, !P4 ;  /* 0x000000180400780c */ /* 0x000fe40006764270 */
[----:B------:R-:W-:Y:S01]  /*2520*/  P2R R29, PR, RZ, 0x10 ;  /* 0x00000010ff1d7803 */ /* 0x000fe20000000000 */
[----:B0-----:R-:W-:Y:S01]  /*2530*/  IMAD.IADD R6, R14, 0x1, R25 ;  /* 0x000000010e067824 */ /* 0x001fe200078e0219 */
        /* <DEDUP_REMOVED lines=106> */
[----:B------:R-:W-:Y:S02]  /*2be0*/  P2R R28, PR, RZ, 0x20 ;  /* 0x00000020ff1c7803 */ /* 0x000fe40000000000 */
[----:B------:R-:W-:Y:S02]  /*2bf0*/  FSEL R77, R77, -INF , !P3 ;  /* 0xff8000004d4d7808 */ /* 0x000fe40005800000 */
[----:B------:R-:W-:-:S02]  /*2c00*/  ISETP.GE.AND P3, PT, R10, 0x71, PT ;  /* 0x000000710a00780c */ /* 0x000fc40003f66270 */
        /* <DEDUP_REMOVED lines=39> */
.L_x_7858:
[----:B------:R-:W-:Y:S02]  /*2e80*/  ULDC UR6, c[0x0][0x9e4] ;  /* 0x0002790000067ab9 */ /* 0x000fe40000000800 */
[----:B------:R-:W-:-:S05]  /*2e90*/  IMAD.U32 R2, RZ, RZ, UR6 ;  /* 0x00000006ff027e24 */ /* 0x000fca000f8e00ff */
[----:B------:R-:W-:-:S13]  /*2ea0*/  ISETP.NE.AND P6, PT, R2, 0x1, PT ;  /* 0x000000010200780c */ /* 0x000fda0003fc5270 */
[----:B------:R-:W0:Y:S02]  /*2eb0*/  @P6 LDC.64 R24, c[0x0][0x9e8] ;  /* 0x00027a00ff186b82 */ /* 0x000e240000000a00 */
[----:B0-----:R-:W-:-:S05]  /*2ec0*/  @P6 IMAD.HI.U32 R0, R21, R24, RZ ;  /* 0x0000001815006227 */ /* 0x001fca00078e00ff */
[----:B------:R-:W-:-:S07]  /*2ed0*/  @P6 SHF.R.U32.HI R21, RZ, R25, R0 ;  /* 0x00000019ff156219 */ /* 0x000fce0000011600 */
.L_x_7859:
[----:B------:R-:W-:Y:S05]  /*2ee0*/  BSYNC B0 ;  /* 0x0000000000007941 */ /* 0x000fea0003800000 */
.L_x_7857:
[----:B------:R-:W-:-:S04]  /*2ef0*/  IMAD R21, R21, R2, -R8 ;  /* 0x0000000215157224 */ /* 0x000fc800078e0a08 */
[----:B------:R-:W-:-:S05]  /*2f00*/  IMAD R21, R16, -0x2, R21 ;  /* 0xfffffffe10157824 */ /* 0x000fca00078e0215 */
[----:B------:R-:W-:Y:S02]  /*2f10*/  VIADDMNMX R4, R21, R2, R4, PT ;  /* 0x0000000215047246 */ /* 0x000fe40003800104 */
[----:B------:R-:W-:-:S07]  /*2f20*/  VIMNMX R6, R6, R21, !PT ;  /* 0x0000001506067248 */ /* 0x000fce0007fe0100 */
.L_x_7856:
[----:B------:R-:W-:Y:S01]  /*2f30*/  ISETP.GT.AND P1, PT, R6, 0x1, !P1 ;  /* 0x000000010600780c */ /* 0x000fe20004f24270 */
[----:B------:R-:W-:Y:S01]  /*2f40*/  ULDC UR6, c[0x0][0x988] ;  /* 0x0002620000067ab9 */ /* 0x000fe20000000800 */
[----:B------:R-:W-:Y:S01]  /*2f50*/  ISETP.NE.AND P6, PT, R89, RZ, PT ;  /* 0x000000ff5900720c */ /* 0x000fe20003fc5270 */
[----:B------:R-:W-:Y:S01]  /*2f60*/  UISETP.NE.AND UP1, UPT, UR51, URZ, UPT ;  /* 0x0000003f3300728c */ /* 0x000fe2000bf25270 */
[----:B------:R-:W-:Y:S01]  /*2f70*/  ISETP.LT.OR P1, PT, R4, 0x2, P1 ;  /* 0x000000020400780c */ /* 0x000fe20000f21670 */
[----:B------:R-:W-:Y:S01]  /*2f80*/  UISETP.NE.AND UP0, UPT, UR50, URZ, UPT ;  /* 0x0000003f3200728c */ /* 0x000fe2000bf05270 */
[----:B------:R-:W-:Y:S01]  /*2f90*/  FMNMX.FTZ R0, R97, R125, !PT ;  /* 0x0000007d61007209 */ /* 0x000fe20007810000 */
[----:B------:R-:W-:Y:S01]  /*2fa0*/  UMOV UR10, UR37 ;  /* 0x00000025000a7c82 */ /* 0x000fe20008000000 */
[----:B------:R-:W-:Y:S02]  /*2fb0*/  FSEL R27, R27, -INF , !P1 ;  /* 0xff8000001b1b7808 */ /* 0x000fe40004800000 */
[----:B------:R-:W-:-:S02]  /*2fc0*/  ISETP.GT.AND P1, PT, R6, 0x9, !P6 ;  /* 0x000000090600780c */ /* 0x000fc40007724270 */
[----:B------:R-:W-:Y:S02]  /*2fd0*/  FMNMX.FTZ R0, R127, R0, !PT ;  /* 0x000000007f007209 */ /* 0x000fe40007810000 */
[----:B------:R-:W-:Y:S01]  /*2fe0*/  ISETP.LT.OR P1, PT, R4, 0xa, P1 ;  /* 0x0000000a0400780c */ /* 0x000fe20000f21670 */
[----:B------:R-:W-:Y:S01]  /*2ff0*/  @UP1 ULDC UR11, c[0x0][0x450] ;  /* 0x00011400000b1ab9 */ /* 0x000fe20000000800 */
[----:B------:R-:W-:Y:S02]  /*3000*/  FMNMX.FTZ R0, R129, R0, !PT ;  /* 0x0000000081007209 */ /* 0x000fe40007810000 */
[----:B------:R-:W-:Y:S02]  /*3010*/  FSEL R31, R31, -INF , !P1 ;  /* 0xff8000001f1f7808 */ /* 0x000fe40004800000 */
[----:B------:R-:W-:Y:S02]  /*3020*/  ISETP.NE.AND P1, PT, R90, RZ, PT ;  /* 0x000000ff5a00720c */ /* 0x000fe40003f25270 */
[----:B------:R-:W-:-:S02]  /*3030*/  FMNMX.FTZ R0, R123, R0, !PT ;  /* 0x000000007b007209 */ /* 0x000fc40007810000 */
[----:B------:R-:W-:Y:S02]  /*3040*/  ISETP.GT.AND P1, PT, R6, 0x10, !P1 ;  /* 0x000000100600780c */ /* 0x000fe40004f24270 */
        /* <DEDUP_REMOVED lines=73> */
[----:B------:R-:W-:Y:S01]  /*34e0*/  FMNMX.FTZ R8, R85, R0, !PT ;  /* 0x0000000055087209 */ /* 0x000fe20007810000 */
[----:B------:R-:W-:Y:S01]  /*34f0*/  IMAD.U32 R0, RZ, RZ, UR6 ;  /* 0x00000006ff007e24 */ /* 0x000fe2000f8e00ff */
[----:B------:R-:W-:Y:S01]  /*3500*/  ISETP.LT.OR P1, PT, R4, 0x3a, P1 ;  /* 0x0000003a0400780c */ /* 0x000fe20000f21670 */
[----:B------:R-:W-:Y:S01]  /*3510*/  @UP1 ULDC UR6, c[0x0][0x44c] ;  /* 0x0001130000061ab9 */ /* 0x000fe20000000800 */
[----:B------:R-:W-:Y:S01]  /*3520*/  ISETP.NE.AND P2, PT, R92, RZ, PT ;  /* 0x000000ff5c00720c */ /* 0x000fe20003f45270 */
[----:B------:R-:W0:Y:S01]  /*3530*/  SHFL.BFLY PT, R95, R8, 0x2, 0x1f ;  /* 0x0c401f00085f7f89 */ /* 0x000e2200000e0000 */
[----:B------:R-:W-:Y:S01]  /*3540*/  FSEL R55, R55, -INF , !P1 ;  /* 0xff80000037377808 */ /* 0x000fe20004800000 */
[----:B------:R-:W-:Y:S01]  /*3550*/  UIMAD.WIDE.U32 UR6, UR37, UR6, URZ ;  /* 0x00000006250672a5 */ /* 0x000fe2000f8e003f */
[----:B------:R-:W-:-:S02]  /*3560*/  ISETP.NE.AND P1, PT, R49, RZ, PT ;  /* 0x000000ff3100720c */ /* 0x000fc40003f25270 */
[----:B------:R-:W-:Y:S01]  /*3570*/  ISETP.NE.AND P6, PT, R72, RZ, PT ;  /* 0x000000ff4800720c */ /* 0x000fe20003fc5270 */
[----:B------:R-:W-:Y:S01]  /*3580*/  @UP1 USHF.R.U32.HI UR10, URZ, UR11, UR7 ;  /* 0x0000000b3f0a1299 */ /* 0x000fe20008011607 */
[C---:B------:R-:W-:Y:S02]  /*3590*/  ISETP.GT.AND P1, PT, R6.reuse, 0x40, !P1 ;  /* 0x000000400600780c */ /* 0x040fe40004f24270 */
[----:B------:R-:W-:Y:S01]  /*35a0*/  ISETP.GT.AND P3, PT, R6, 0x70, !P3 ;  /* 0x000000700600780c */ /* 0x000fe20005f64270 */
[----:B------:R-:W-:Y:S01]  /*35b0*/  UIADD3 UR53, UR53, UR10, URZ ;  /* 0x0000000a35357290 */ /* 0x000fe2000fffe03f */
[----:B------:R-:W-:Y:S02]  /*35c0*/  ISETP.LT.OR P1, PT, R4, 0x41, P1 ;  /* 0x000000410400780c */ /* 0x000fe40000f21670 */
[----:B------:R-:W-:Y:S01]  /*35d0*/  ISETP.GT.AND P4, PT, R6, 0x71, !P4 ;  /* 0x000000710600780c */ /* 0x000fe20006784270 */
[----:B------:R-:W-:Y:S01]  /*35e0*/  UIADD3 UR14, UR53, UR14, URZ ;  /* 0x0000000e350e7290 */ /* 0x000fe2000fffe03f */
[----:B------:R-:W-:-:S02]  /*35f0*/  FSEL R49, R58, -INF , !P1 ;  /* 0xff8000003a317808 */ /* 0x000fc40004800000 */
[----:B------:R-:W-:Y:S02]  /*3600*/  ISETP.NE.AND P1, PT, R52, RZ, PT ;  /* 0x000000ff3400720c */ /* 0x000fe40003f25270 */
[----:B------:R-:W-:Y:S02]  /*3610*/  ISETP.LT.OR P3, PT, R4, 0x71, P3 ;  /* 0x000000710400780c */ /* 0x000fe40001f61670 */
[C---:B------:R-:W-:Y:S02]  /*3620*/  ISETP.GT.AND P1, PT, R6.reuse, 0x41, !P1 ;  /* 0x000000410600780c */ /* 0x040fe40004f24270 */
[----:B------:R-:W-:Y:S02]  /*3630*/  ISETP.GT.AND P5, PT, R6, 0x78, !P5 ;  /* 0x000000780600780c */ /* 0x000fe40006fa4270 */
[----:B------:R-:W-:Y:S02]  /*3640*/  ISETP.LT.OR P1, PT, R4, 0x42, P1 ;  /* 0x000000420400780c */ /* 0x000fe40000f21670 */
[----:B0-----:R-:W-:-:S02]  /*3650*/  FMNMX.FTZ R95, R8, R95, !PT ;  /* 0x0000005f085f7209 */ /* 0x001fc40007810000 */
[----:B------:R-:W-:Y:S02]  /*3660*/  FSEL R59, R59, -INF , !P1 ;  /* 0xff8000003b3b7808 */ /* 0x000fe40004800000 */
[----:B------:R-:W-:Y:S01]  /*3670*/  ISETP.NE.AND P1, PT, R53, RZ, PT ;  /* 0x000000ff3500720c */ /* 0x000fe20003f25270 */
[----:B------:R-:W0:Y:S01]  /*3680*/  SHFL.BFLY PT, R2, R95, 0x1, 0x1f ;  /* 0x0c201f005f027f89 */ /* 0x000e2200000e0000 */
[----:B------:R-:W-:Y:S02]  /*3690*/  ISETP.LT.OR P4, PT, R4, 0x72, P4 ;  /* 0x000000720400780c */ /* 0x000fe40002781670 */
[----:B------:R-:W-:Y:S02]  /*36a0*/  ISETP.GT.AND P1, PT, R6, 0x48, !P1 ;  /* 0x000000480600780c */ /* 0x000fe40004f24270 */
[C---:B------:R-:W-:Y:S02]  /*36b0*/  ISETP.LT.OR P5, PT, R4.reuse, 0x79, P5 ;  /* 0x000000790400780c */ /* 0x040fe40002fa1670 */
[----:B------:R-:W-:-:S02]  /*36c0*/  ISETP.LT.OR P1, PT, R4, 0x49, P1 ;  /* 0x000000490400780c */ /* 0x000fc40000f21670 */
[----:B------:R-:W-:Y:S02]  /*36d0*/  FSEL R83, R83, -INF , !P4 ;  /* 0xff80000053537808 */ /* 0x000fe40006000000 */
[----:B------:R-:W-:Y:S02]  /*36e0*/  FSEL R53, R62, -INF , !P1 ;  /* 0xff8000003e357808 */ /* 0x000fe40004800000 */
[----:B------:R-:W-:-:S04]  /*36f0*/  ISETP.NE.AND P1, PT, R56, RZ, PT ;  /* 0x000000ff3800720c */ /* 0x000fc80003f25270 */
[----:B------:R-:W-:-:S04]  /*3700*/  ISETP.GT.AND P1, PT, R6, 0x49, !P1 ;  /* 0x000000490600780c */ /* 0x000fc80004f24270 */
[----:B------:R-:W-:Y:S02]  /*3710*/  ISETP.LT.OR P1, PT, R4, 0x4a, P1 ;  /* 0x0000004a0400780c */ /* 0x000fe40000f21670 */
[----:B0-----:R-:W-:Y:S02]  /*3720*/  FMNMX.FTZ R2, R95, R2, !PT ;  /* 0x000000025f027209 */ /* 0x001fe40007810000 */
[----:B------:R-:W-:Y:S02]  /*3730*/  FSEL R63, R63, -INF , !P1 ;  /* 0xff8000003f3f7808 */ /* 0x000fe40004800000 */
[----:B------:R-:W-:Y:S01]  /*3740*/  ISETP.NE.AND P1, PT, R60, RZ, PT ;  /* 0x000000ff3c00720c */ /* 0x000fe20003f25270 */
[----:B------:R-:W-:-:S03]  /*3750*/  FMUL.FTZ R10, R2, R0 ;  /* 0x00000000020a7220 */ /* 0x000fc60000410000 */
        /* <DEDUP_REMOVED lines=15> */
[----:B------:R-:W-:Y:S02]  /*3850*/  ISETP.GT.AND P1, PT, R6, 0x60, !P2 ;  /* 0x000000600600780c */ /* 0x000fe40005724270 */
[----:B------:R-:W-:Y:S02]  /*3860*/  ISETP.NE.AND P2, PT, R76, RZ, PT ;  /* 0x000000ff4c00720c */ /* 0x000fe40003f45270 */
[----:B------:R-:W-:Y:S02]  /*3870*/  ISETP.LT.OR P1, PT, R4, 0x61, P1 ;  /* 0x000000610400780c */ /* 0x000fe40000f21670 */
[----:B------:R-:W-:Y:S02]  /*3880*/  ISETP.GT.AND P2, PT, R6, 0x69, !P2 ;  /* 0x000000690600780c */ /* 0x000fe40005744270 */
[----:B------:R-:W-:-:S02]  /*3890*/  FSEL R93, R74, -INF , !P1 ;  /* 0xff8000004a5d7808 */ /* 0x000fc40004800000 */
[----:B------:R-:W-:Y:S02]  /*38a0*/  ISETP.GT.AND P1, PT, R6, 0x61, !P6 ;  /* 0x000000610600780c */ /* 0x000fe40007724270 */
[----:B------:R-:W-:Y:S02]  /*38b0*/  ISETP.NE.AND P6, PT, R20, RZ, PT ;  /* 0x000000ff1400720c */ /* 0x000fe40003fc5270 */
[C---:B------:R-:W-:Y:S02]  /*38c0*/  ISETP.LT.OR P1, PT, R4.reuse, 0x62, P1 ;  /* 0x000000620400780c */ /* 0x040fe40000f21670 */
[----:B------:R-:W-:Y:S02]  /*38d0*/  ISETP.LT.OR P2, PT, R4, 0x6a, P2 ;  /* 0x0000006a0400780c */ /* 0x000fe40001741670 */
[----:B------:R-:W-:Y:S02]  /*38e0*/  FSEL R75, R75, -INF , !P1 ;  /* 0xff8000004b4b7808 */ /* 0x000fe40004800000 */
[----:B------:R-:W-:-:S02]  /*38f0*/  FSETP.NEU.FTZ.AND P1, PT, R2, -INF , PT ;  /* 0xff8000000200780b */ /* 0x000fc40003f3d000 */
[----:B------:R-:W-:Y:S02]  /*3900*/  FSEL R79, R79, -INF , !P2 ;  /* 0xff8000004f4f7808 */ /* 0x000fe40005000000 */
        /* <DEDUP_REMOVED lines=13> */
[--C-:B------:R-:W-:Y:S01]  /*39e0*/  FFMA.FTZ R182, R127, R0, -R10.reuse ;  /* 0x000000007fb67223 */ /* 0x100fe2000001080a */
[----:B------:R-:W-:Y:S01]  /*39f0*/  ISETP.GT.AND P1, PT, R6, 0x68, !P1 ;  /* 0x000000680600780c */ /* 0x000fe20004f24270 */
[----:B------:R-:W-:Y:S01]  /*3a00*/  MUFU.EX2 R180, R180 ;  /* 0x000000b400b47308 */ /* 0x000fe20000000800 */
[----:B------:R-:W-:Y:S01]  /*3a10*/  FMNMX.FTZ R8, R21, R8, !PT ;  /* 0x0000000815087209 */ /* 0x000fe20007810000 */
[-CC-:B------:R-:W-:Y:S01]  /*3a20*/  FFMA.FTZ R97, R129, R0.reuse, -R10.reuse ;  /* 0x0000000081617223 */ /* 0x180fe2000001080a */
[----:B------:R-:W-:Y:S01]  /*3a30*/  ISETP.LT.OR P1, PT, R4, 0x69, P1 ;  /* 0x000000690400780c */ /* 0x000fe20000f21670 */
[--C-:B------:R-:W-:Y:S01]  /*3a40*/  FFMA.FTZ R176, R123, R0, -R10.reuse ;  /* 0x000000007bb07223 */ /* 0x100fe2000001080a */
[----:B------:R-:W-:Y:S01]  /*3a50*/  FMNMX.FTZ R8, R31, R8, !PT ;  /* 0x000000081f087209 */ /* 0x000fe20007810000 */
[--C-:B------:R-:W-:Y:S01]  /*3a60*/  FFMA.FTZ R99, R99, R0, -R10.reuse ;  /* 0x0000000063637223 */ /* 0x100fe2000001080a */
[----:B------:R-:W-:Y:S01]  /*3a70*/  FSEL R113, R78, -INF , !P1 ;  /* 0xff8000004e717808 */ /* 0x000fe20004800000 */
[----:B------:R-:W0:Y:S01]  /*3a80*/  MUFU.EX2 R95, R95 ;  /* 0x0000005f005f7308 */ /* 0x000e220000000800 */
[----:B------:R-:W-:Y:S01]  /*3a90*/  FMNMX.FTZ R8, R25, R8, !PT ;  /* 0x0000000819087209 */ /* 0x000fe20007810000 */
[-CC-:B------:R-:W-:Y:S01]  /*3aa0*/  FFMA.FTZ R178, R121, R0.reuse, -R10.reuse ;  /* 0x0000000079b27223 */ /* 0x180fe2000001080a */
[----:B------:R-:W-:Y:S01]  /*3ab0*/  ISETP.GT.AND P6, PT, R6, 0x79, !P6 ;  /* 0x000000790600780c */ /* 0x000fe200077c4270 */
[--C-:B------:R-:W-:Y:S01]  /*3ac0*/  FFMA.FTZ R6, R3, R0, -R10.reuse ;  /* 0x0000000003067223 */ /* 0x100fe2000001080a */
[----:B------:R-:W-:Y:S01]  /*3ad0*/  FMNMX.FTZ R8, R35, R8, !PT ;  /* 0x0000000823087209 */ /* 0x000fe20007810000 */
[-CC-:B------:R-:W-:Y:S01]  /*3ae0*/  FFMA.FTZ R101, R101, R0.reuse, -R10.reuse ;  /* 0x0000000065657223 */ /* 0x180fe2000001080a */
[----:B------:R-:W-:Y:S01]  /*3af0*/  ISETP.LT.OR P6, PT, R4, 0x7a, P6 ;  /* 0x0000007a0400780c */ /* 0x000fe200037c1670 */
[--C-:B------:R-:W-:Y:S01]  /*3b00*/  FFMA.FTZ R4, R5, R0, -R10.reuse ;  /* 0x0000000005047223 */ /* 0x100fe2000001080a */
[----:B------:R-:W-:Y:S01]  /*3b10*/  FMNMX.FTZ R8, R29, R8, !PT ;  /* 0x000000081d087209 */ /* 0x000fe20007810000 */
[----:B------:R-:W1:Y:S01]  /*3b20*/  MUFU.EX2 R182, R182 ;  /* 0x000000b600b67308 */ /* 0x000e620000000800 */
[----:B------:R-:W-:Y:S01]  /*3b30*/  FSEL R115, R86, -INF , !P5 ;  /* 0xff80000056737808 */ /* 0x000fe20006800000 */
[--C-:B------:R-:W-:Y:S01]  /*3b40*/  FFMA.FTZ R172, R119, R0, -R10.reuse ;  /* 0x0000000077ac7223 */ /* 0x100fe2000001080a */
[----:B------:R-:W-:Y:S01]  /*3b50*/  FMNMX.FTZ R8, R39, R8, !PT ;  /* 0x0000000827087209 */ /* 0x000fe20007810000 */
[-CC-:B------:R-:W-:Y:S01]  /*3b60*/  FFMA.FTZ R103, R103, R0.reuse, -R10.reuse ;  /* 0x0000000067677223 */ /* 0x180fe2000001080a */
[----:B------:R-:W-:Y:S01]  /*3b70*/  FSEL R87, R87, -INF , !P6 ;  /* 0xff80000057577808 */ /* 0x000fe20007000000 */
[--C-:B------:R-:W-:Y:S01]  /*3b80*/  FFMA.FTZ R174, R117, R0, -R10.reuse ;  /* 0x0000000075ae7223 */ /* 0x100fe2000001080a */
[----:B------:R-:W-:Y:S01]  /*3b90*/  FMNMX.FTZ R8, R33, R8, !PT ;  /* 0x0000000821087209 */ /* 0x000fe20007810000 */
[----:B------:R2:W-:Y:S01]  /*3ba0*/  MUFU.EX2 R166, R4 ;  /* 0x0000000400a67308 */ /* 0x0005e20000000800 */
[-CC-:B------:R-:W-:Y:S01]  /*3bb0*/  FFMA.FTZ R105, R105, R0.reuse, -R10.reuse ;  /* 0x0000000069697223 */ /* 0x180fe2000001080a */
[--C-:B------:R-:W-:Y:S01]  /*3bc0*/  FFMA.FTZ R107, R107, R0, -R10.reuse ;  /* 0x000000006b6b7223 */ /* 0x100fe2000001080a */
[----:B------:R-:W-:Y:S01]  /*3bd0*/  FMNMX.FTZ R8, R43, R8, !PT ;  /* 0x000000082b087209 */ /* 0x000fe20007810000 */
[-CC-:B------:R-:W-:Y:S01]  /*3be0*/  FFMA.FTZ R109, R109, R0.reuse, -R10.reuse ;  /* 0x000000006d6d7223 */ /* 0x180fe2000001080a */
[-CC-:B------:R-:W-:Y:S01]  /*3bf0*/  FFMA.FTZ R57, R57, R0.reuse, -R10.reuse ;  /* 0x0000000039397223 */ /* 0x180fe2000001080a */
[--C-:B------:R-:W-:Y:S01]  /*3c00*/  FFMA.FTZ R61, R61, R0, -R10.reuse ;  /* 0x000000003d3d7223 */ /* 0x100fe2000001080a */
[----:B------:R-:W-:Y:S01]  /*3c10*/  FMNMX.FTZ R8, R37, R8, !PT ;  /* 0x0000000825087209 */ /* 0x000fe20007810000 */
[----:B------:R-:W3:Y:S01]  /*3c20*/  MUFU.EX2 R97, R97 ;  /* 0x0000006100617308 */ /* 0x000ee20000000800 */
[-CC-:B------:R-:W-:Y:S01]  /*3c30*/  FFMA.FTZ R65, R65, R0.reuse, -R10.reuse ;  /* 0x0000000041417223 */ /* 0x180fe2000001080a */
[--C-:B------:R-:W-:Y:S01]  /*3c40*/  FFMA.FTZ R7, R7, R0, -R10.reuse ;  /* 0x0000000007077223 */ /* 0x100fe2000001080a */
[----:B------:R-:W-:Y:S01]  /*3c50*/  FMNMX.FTZ R8, R47, R8, !PT ;  /* 0x000000082f087209 */ /* 0x000fe20007810000 */
[-CC-:B------:R-:W-:Y:S01]  /*3c60*/  FFMA.FTZ R69, R69, R0.reuse, -R10.reuse ;  /* 0x0000000045457223 */ /* 0x180fe2000001080a */
[-CC-:B------:R-:W-:Y:S01]  /*3c70*/  FFMA.FTZ R9, R9, R0.reuse, -R10.reuse ;  /* 0x0000000009097223 */ /* 0x180fe2000001080a */
[--C-:B------:R-:W-:Y:S01]  /*3c80*/  FFMA.FTZ R73, R73, R0, -R10.reuse ;  /* 0x0000000049497223 */ /* 0x100fe2000001080a */
[----:B------:R-:W-:Y:S01]  /*3c90*/  FMNMX.FTZ R8, R41, R8, !PT ;  /* 0x0000000829087209 */ /* 0x000fe20007810000 */
[----:B------:R-:W4:Y:S01]  /*3ca0*/  MUFU.EX2 R176, R176 ;  /* 0x000000b000b07308 */ /* 0x000f220000000800 */
[-CC-:B------:R-:W-:Y:S01]  /*3cb0*/  FFMA.FTZ R11, R11, R0.reuse, -R10.reuse ;  /* 0x000000000b0b7223 */ /* 0x180fe2000001080a */
[--C-:B------:R-:W-:Y:S01]  /*3cc0*/  FFMA.FTZ R77, R77, R0, -R10.reuse ;  /* 0x000000004d4d7223 */ /* 0x100fe2000001080a */
[----:B------:R-:W-:Y:S01]  /*3cd0*/  FMNMX.FTZ R8, R51, R8, !PT ;  /* 0x0000000833087209 */ /* 0x000fe20007810000 */
[-CC-:B------:R-:W-:Y:S01]  /*3ce0*/  FFMA.FTZ R13, R13, R0.reuse, -R10.reuse ;  /* 0x000000000d0d7223 */ /* 0x180fe2000001080a */
[-CC-:B------:R-:W-:Y:S01]  /*3cf0*/  FFMA.FTZ R81, R81, R0.reuse, -R10.reuse ;  /* 0x0000000051517223 */ /* 0x180fe2000001080a */
[--C-:B------:R-:W-:Y:S01]  /*3d00*/  FFMA.FTZ R15, R15, R0, -R10.reuse ;  /* 0x000000000f0f7223 */ /* 0x100fe2000001080a */
[----:B------:R-:W-:Y:S01]  /*3d10*/  FMNMX.FTZ R8, R45, R8, !PT ;  /* 0x000000082d087209 */ /* 0x000fe20007810000 */
[----:B------:R-:W5:Y:S01]  /*3d20*/  MUFU.EX2 R99, R99 ;  /* 0x0000006300637308 */ /* 0x000f620000000800 */
[----:B------:R-:W-:-:S02]  /*3d30*/  FFMA.FTZ R10, R85, R0, -R10 ;  /* 0x00000000550a7223 */ /* 0x000fc4000001080a */
[----:B------:R-:W-:-:S04]  /*3d40*/  FMNMX.FTZ R8, R55, R8, !PT ;  /* 0x0000000837087209 */ /* 0x000fc80007810000 */
[----:B------:R-:W-:Y:S01]  /*3d50*/  FMNMX.FTZ R8, R49, R8, !PT ;  /* 0x0000000831087209 */ /* 0x000fe20007810000 */
[----:B------:R-:W5:Y:S03]  /*3d60*/  MUFU.EX2 R178, R178 ;  /* 0x000000b200b27308 */ /* 0x000f660000000800 */
        /* <DEDUP_REMOVED lines=28> */
[----:B--2---:R-:W0:Y:S07]  /*3f30*/  SHFL.BFLY PT, R4, R3, 0x1, 0x1f ;  /* 0x0c201f0003047f89 */ /* 0x004e2e00000e0000 */
[----:B------:R-:W-:Y:S08]  /*3f40*/  MUFU.EX2 R61, R61 ;  /* 0x0000003d003d7308 */ /* 0x000ff00000000800 */
[----:B------:R-:W-:Y:S08]  /*3f50*/  MUFU.EX2 R6, R6 ;  /* 0x0000000600067308 */ /* 0x000ff00000000800 */
[----:B------:R-:W-:Y:S01]  /*3f60*/  MUFU.EX2 R65, R65 ;  /* 0x0000004100417308 */ /* 0x000fe20000000800 */
[----:B0-----:R-:W-:-:S04]  /*3f70*/  FMNMX.FTZ R5, R3, R4, !PT ;  /* 0x0000000403057209 */ /* 0x001fc80007810000 */
[C---:B------:R-:W-:Y:S01]  /*3f80*/  FSETP.NEU.FTZ.AND P1, PT, R5.reuse, -INF , PT ;  /* 0xff8000000500780b */ /* 0x040fe20003f3d000 */
[----:B------:R-:W-:Y:S02]  /*3f90*/  FMUL.FTZ R3, R5, R0 ;  /* 0x0000000005037220 */ /* 0x000fe40000410000 */
[----:B------:R-:W-:Y:S03]  /*3fa0*/  MUFU.EX2 R7, R7 ;  /* 0x0000000700077308 */ /* 0x000fe60000000800 */
[----:B------:R-:W-:Y:S01]  /*3fb0*/  FSEL R4, R3, RZ, P1 ;  /* 0x000000ff03047208 */ /* 0x000fe20000800000 */
[----:B------:R-:W-:Y:S01]  /*3fc0*/  FADD.FTZ R3, R180, R95 ;  /* 0x0000005fb4037221 */ /* 0x000fe20000010000 */
[----:B------:R-:W-:-:S03]  /*3fd0*/  PLOP3.LUT P1, PT, PT, PT, UP0, 0x40, 0x0 ;  /* 0x000000000000781c */ /* 0x000fc60003f2e808 */
[----:B------:R-:W-:Y:S01]  /*3fe0*/  MUFU.EX2 R162, R69 ;  /* 0x0000004500a27308 */ /* 0x000fe20000000800 */
[----:B-1----:R-:W-:Y:S01]  /*3ff0*/  FADD.FTZ R30, R182, R3 ;  /* 0x00000003b61e7221 */ /* 0x002fe20000010000 */
[-CC-:B------:R-:W-:Y:S01]  /*4000*/  FFMA.FTZ R26, R26, R0.reuse, -R4.reuse ;  /* 0x000000001a1a7223 */ /* 0x180fe20000010804 */
[-CC-:B------:R-:W-:Y:S01]  /*4010*/  FFMA.FTZ R27, R27, R0.reuse, -R4.reuse ;  /* 0x000000001b1b7223 */ /* 0x180fe20000010804 */
[-C--:B------:R-:W-:Y:S01]  /*4020*/  FFMA.FTZ R21, R21, R0.reuse, -R4 ;  /* 0x0000000015157223 */ /* 0x080fe20000010804 */
[----:B---3--:R-:W-:Y:S01]  /*4030*/  FADD.FTZ R3, R97, R30 ;  /* 0x0000001e61037221 */ /* 0x008fe20000010000 */
[-CC-:B------:R-:W-:Y:S01]  /*4040*/  FFMA.FTZ R31, R31, R0.reuse, -R4.reuse ;  /* 0x000000001f1f7223 */ /* 0x180fe20000010804 */
[-CC-:B------:R-:W-:Y:S01]  /*4050*/  FFMA.FTZ R25, R25, R0.reuse, -R4.reuse ;  /* 0x0000000019197223 */ /* 0x180fe20000010804 */
[----:B------:R-:W-:Y:S01]  /*4060*/  MUFU.EX2 R26, R26 ;  /* 0x0000001a001a7308 */ /* 0x000fe20000000800 */
[----:B----4-:R-:W-:Y:S01]  /*4070*/  FADD.FTZ R32, R176, R3 ;  /* 0x00000003b0207221 */ /* 0x010fe20000010000 */
[-CC-:B------:R-:W-:Y:S01]  /*4080*/  FFMA.FTZ R35, R35, R0.reuse, -R4.reuse ;  /* 0x0000000023237223 */ /* 0x180fe20000010804 */
[-CC-:B------:R-:W-:Y:S01]  /*4090*/  FFMA.FTZ R29, R29, R0.reuse, -R4.reuse ;  /* 0x000000001d1d7223 */ /* 0x180fe20000010804 */
[-C--:B------:R-:W-:Y:S01]  /*40a0*/  FFMA.FTZ R39, R39, R0.reuse, -R4 ;  /* 0x0000000027277223 */ /* 0x080fe20000010804 */
[----:B-----5:R-:W-:Y:S01]  /*40b0*/  FADD.FTZ R3, R99, R32 ;  /* 0x0000002063037221 */ /* 0x020fe20000010000 */
[-CC-:B------:R-:W-:Y:S01]  /*40c0*/  FFMA.FTZ R33, R33, R0.reuse, -R4.reuse ;  /* 0x0000000021217223 */ /* 0x180fe20000010804 */
[-CC-:B------:R-:W-:Y:S01]  /*40d0*/  FFMA.FTZ R43, R43, R0.reuse, -R4.reuse ;  /* 0x000000002b2b7223 */ /* 0x180fe20000010804 */
[----:B------:R-:W0:Y:S01]  /*40e0*/  MUFU.EX2 R27, R27 ;  /* 0x0000001b001b7308 */ /* 0x000e220000000800 */
[----:B------:R-:W-:Y:S01]  /*40f0*/  FADD.FTZ R32, R178, R3 ;  /* 0x00000003b2207221 */ /* 0x000fe20000010000 */
[-CC-:B------:R-:W-:Y:S01]  /*4100*/  FFMA.FTZ R37, R37, R0.reuse, -R4.reuse ;  /* 0x0000000025257223 */ /* 0x180fe20000010804 */
[-CC-:B------:R-:W-:Y:S01]  /*4110*/  FFMA.FTZ R47, R47, R0.reuse, -R4.reuse ;  /* 0x000000002f2f7223 */ /* 0x180fe20000010804 */
[-C--:B------:R-:W-:Y:S01]  /*4120*/  FFMA.FTZ R41, R41, R0.reuse, -R4 ;  /* 0x0000000029297223 */ /* 0x080fe20000010804 */
[----:B------:R-:W-:Y:S01]  /*4130*/  FADD.FTZ R3, R101, R32 ;  /* 0x0000002065037221 */ /* 0x000fe20000010000 */
[-CC-:B------:R-:W-:Y:S01]  /*4140*/  FFMA.FTZ R51, R51, R0.reuse, -R4.reuse ;  /* 0x0000000033337223 */ /* 0x180fe20000010804 */
[-CC-:B------:R-:W-:Y:S01]  /*4150*/  FFMA.FTZ R45, R45, R0.reuse, -R4.reuse ;  /* 0x000000002d2d7223 */ /* 0x180fe20000010804 */
[----:B------:R-:W1:Y:S01]  /*4160*/  MUFU.EX2 R21, R21 ;  /* 0x0000001500157308 */ /* 0x000e620000000800 */
[----:B------:R-:W-:Y:S01]  /*4170*/  FADD.FTZ R34, R172, R3 ;  /* 0x00000003ac227221 */ /* 0x000fe20000010000 */
[-CC-:B------:R-:W-:Y:S01]  /*4180*/  FFMA.FTZ R55, R55, R0.reuse, -R4.reuse ;  /* 0x0000000037377223 */ /* 0x180fe20000010804 */
[-CC-:B------:R-:W-:Y:S01]  /*4190*/  FFMA.FTZ R49, R49, R0.reuse, -R4.reuse ;  /* 0x0000000031317223 */ /* 0x180fe20000010804 */
[-C--:B------:R-:W-:Y:S01]  /*41a0*/  FFMA.FTZ R59, R59, R0.reuse, -R4 ;  /* 0x000000003b3b7223 */ /* 0x080fe20000010804 */
[----:B------:R-:W-:Y:S01]  /*41b0*/  FADD.FTZ R3, R103, R34 ;  /* 0x0000002267037221 */ /* 0x000fe20000010000 */
[-CC-:B------:R-:W-:Y:S01]  /*41c0*/  FFMA.FTZ R53, R53, R0.reuse, -R4.reuse ;  /* 0x0000000035357223 */ /* 0x180fe20000010804 */
[-CC-:B------:R-:W-:Y:S01]  /*41d0*/  FFMA.FTZ R63, R63, R0.reuse, -R4.reuse ;  /* 0x000000003f3f7223 */ /* 0x180fe20000010804 */
[----:B------:R2:W3:Y:S01]  /*41e0*/  MUFU.EX2 R8, R31 ;  /* 0x0000001f00087308 */ /* 0x0004e20000000800 */
[----:B------:R-:W-:Y:S01]  /*41f0*/  FADD.FTZ R36, R174, R3 ;  /* 0x00000003ae247221 */ /* 0x000fe20000010000 */
[----:B0-----:R-:W-:Y:S01]  /*4200*/  FADD.FTZ R34, R26, R27 ;  /* 0x0000001b1a227221 */ /* 0x001fe20000010000 */
        /* <DEDUP_REMOVED lines=12> */
[-C--:B------:R-:W-:Y:S01]  /*42d0*/  FFMA.FTZ R111, R111, R0.reuse, -R4 ;  /* 0x000000006f6f7223 */ /* 0x080fe20000010804 */
[----:B------:R-:W1:Y:S01]  /*42e0*/  MUFU.EX2 R12, R35 ;  /* 0x00000023000c7308 */ /* 0x000e620000000800 */
[----:B---3--:R-:W-:Y:S01]  /*42f0*/  FADD.FTZ R36, R8, R3 ;  /* 0x0000000308247221 */ /* 0x008fe20000010000 */
[----:B------:R-:W-:Y:S01]  /*4300*/  FADD.FTZ R31, R107, R38 ;  /* 0x000000266b1f7221 */ /* 0x000fe20000010000 */
[-CC-:B------:R-:W-:Y:S01]  /*4310*/  FFMA.FTZ R83, R83, R0.reuse, -R4.reuse ;  /* 0x0000000053537223 */ /* 0x180fe20000010804 */
[-CC-:B------:R-:W-:Y:S01]  /*4320*/  FFMA.FTZ R115, R115, R0.reuse, -R4.reuse ;  /* 0x0000000073737223 */ /* 0x180fe20000010804 */
[----:B------:R-:W-:Y:S01]  /*4330*/  FFMA.FTZ R87, R87, R0, -R4 ;  /* 0x0000000057577223 */ /* 0x000fe20000010804 */
[----:B------:R-:W-:Y:S01]  /*4340*/  FADD.FTZ R38, R170, R31 ;  /* 0x0000001faa267221 */ /* 0x000fe20000010000 */
[----:B------:R-:W-:Y:S01]  /*4350*/  F2FP.BF16.F32.PACK_AB R160, R65, R6 ;  /* 0x0000000641a0723e */ /* 0x000fe200000010ff */
[----:B------:R-:W2:Y:S01]  /*4360*/  MUFU.EX2 R29, R29 ;  /* 0x0000001d001d7308 */ /* 0x000ea20000000800 */
[----:B0-----:R-:W-:Y:S01]  /*4370*/  FADD.FTZ R3, R25, R36 ;  /* 0x0000002419037221 */ /* 0x001fe20000010000 */
[----:B------:R-:W-:Y:S01]  /*4380*/  FADD.FTZ R31, R109, R38 ;  /* 0x000000266d1f7221 */ /* 0x000fe20000010000 */
[----:B------:R-:W-:-:S02]  /*4390*/  F2FP.BF16.F32.PACK_AB R183, R8, R21 ;  /* 0x0000001508b7723e */ /* 0x000fc400000010ff */
[----:B------:R-:W-:Y:S01]  /*43a0*/  F2FP.BF16.F32.PACK_AB R180, R95, R180 ;  /* 0x000000b45fb4723e */ /* 0x000fe200000010ff */
[----:B------:R-:W-:Y:S01]  /*43b0*/  FADD.FTZ R40, R164, R31 ;  /* 0x0000001fa4287221 */ /* 0x000fe20000010000 */
[----:B------:R-:W-:Y:S01]  /*43c0*/  F2FP.BF16.F32.PACK_AB R182, R97, R182 ;  /* 0x000000b661b6723e */ /* 0x000fe200000010ff */
[----:B------:R-:W0:Y:S01]  /*43d0*/  MUFU.EX2 R14, R39 ;  /* 0x00000027000e7308 */ /* 0x000e220000000800 */
[C---:B-1----:R-:W-:Y:S01]  /*43e0*/  FADD.FTZ R36, R12.reuse, R3 ;  /* 0x000000030c247221 */ /* 0x042fe20000010000 */
[----:B------:R-:W-:Y:S01]  /*43f0*/  FADD.FTZ R31, R57, R40 ;  /* 0x00000028391f7221 */ /* 0x000fe20000010000 */
[----:B------:R-:W-:Y:S02]  /*4400*/  F2FP.BF16.F32.PACK_AB R177, R12, R25 ;  /* 0x000000190cb1723e */ /* 0x000fe400000010ff */
[----:B------:R-:W-:Y:S01]  /*4410*/  F2FP.BF16.F32.PACK_AB R176, R99, R176 ;  /* 0x000000b063b0723e */ /* 0x000fe200000010ff */
[----:B------:R-:W-:Y:S01]  /*4420*/  FADD.FTZ R40, R166, R31 ;  /* 0x0000001fa6287221 */ /* 0x000fe20000010000 */
[----:B------:R-:W-:Y:S01]  /*4430*/  F2FP.BF16.F32.PACK_AB R178, R101, R178 ;  /* 0x000000b265b2723e */ /* 0x000fe200000010ff */
[----:B------:R-:W1:Y:S01]  /*4440*/  MUFU.EX2 R33, R33 ;  /* 0x0000002100217308 */ /* 0x000e620000000800 */
[----:B--2---:R-:W-:Y:S01]  /*4450*/  FADD.FTZ R3, R29, R36 ;  /* 0x000000241d037221 */ /* 0x004fe20000010000 */
        /* <DEDUP_REMOVED lines=13> */
[----:B-1----:R-:W-:Y:S01]  /*4530*/  FADD.FTZ R3, R33, R38 ;  /* 0x0000002621037221 */ /* 0x002fe20000010000 */
[----:B------:R-:W-:-:S02]  /*4540*/  F2FP.BF16.F32.PACK_AB R181, R27, R26 ;  /* 0x0000001a1bb5723e */ /* 0x000fc400000010ff */
[----:B------:R-:W-:-:S04]  /*4550*/  F2FP.BF16.F32.PACK_AB R179, R14, R29 ;  /* 0x0000001d0eb3723e */ /* 0x000fc800000010ff */
        /* <DEDUP_REMOVED lines=10> */
[C---:B------:R-:W-:Y:S01]  /*4600*/  FADD.FTZ R40, R162.reuse, R31 ;  /* 0x0000001fa2287221 */ /* 0x040fe20000010000 */
[----:B------:R-:W-:-:S05]  /*4610*/  F2FP.BF16.F32.PACK_AB R162, R162, R7 ;  /* 0x00000007a2a2723e */ /* 0x000fca00000010ff */
        /* <DEDUP_REMOVED lines=62> */
[----:B------:R-:W-:Y:S01]  /*4a00*/  F2FP.BF16.F32.PACK_AB R153, R8, R111 ;  /* 0x0000006f0899723e */ /* 0x000fe200000010ff */
[----:B------:R-:W-:Y:S02]  /*4a10*/  VIADD R8, R88, 0xfffffffe ;  /* 0xfffffffe58087836 */ /* 0x000fe40000000000 */
[----:B-1----:R-:W-:-:S04]  /*4a20*/  FADD.FTZ R3, R115, R12 ;  /* 0x0000000c73037221 */ /* 0x002fc80000010000 */
[C---:B--2---:R-:W-:Y:S01]  /*4a30*/  FADD.FTZ R3, R10.reuse, R3 ;  /* 0x000000030a037221 */ /* 0x044fe20000010000 */
        /* <DEDUP_REMOVED lines=13> */
.L_x_7861:
[----:B------:R-:W-:Y:S02]  /*4b10*/  ULDC UR18, c[0x0][0x9e4] ;  /* 0x0002790000127ab9 */ /* 0x000fe40000000800 */
[----:B------:R-:W-:-:S11]  /*4b20*/  UISETP.NE.AND UP0, UPT, UR18, 0x1, UPT ;  /* 0x000000011200788c */ /* 0x000fd6000bf05270 */
[----:B------:R-:W-:Y:S02]  /*4b30*/  @UP0 ULDC.64 UR6, c[0x0][0x9e8] ;  /* 0x00027a0000060ab9 */ /* 0x000fe40000000a00 */
[----:B------:R-:W-:-:S04]  /*4b40*/  UIMAD.WIDE.U32 UR10, UR15, UR6, URZ ;  /* 0x000000060f0a72a5 */ /* 0x000fc8000f8e003f */
[----:B------:R-:W-:-:S12]  /*4b50*/  @UP0 USHF.R.U32.HI UR15, URZ, UR7, UR11 ;  /* 0x000000073f0f0299 */ /* 0x000fd8000801160b */
.L_x_7862:
[----:B------:R-:W-:-:S04]  /*4b60*/  UIMAD UR15, UR15, UR18, UR18 ;  /* 0x000000120f0f72a4 */ /* 0x000fc8000f8e0212 */
[----:B------:R-:W-:-:S04]  /*4b70*/  UISETP.LT.AND UP0, UPT, UR14, UR15, UPT ;  /* 0x0000000f0e00728c */ /* 0x000fc8000bf01270 */
[----:B------:R-:W-:-:S12]  /*4b80*/  USEL UR14, UR14, UR15, UP0 ;  /* 0x0000000f0e0e7287 */ /* 0x000fd80008000000 */
.L_x_7860:
        /* <DEDUP_REMOVED lines=47> */
.L_x_7882:
[----:B------:R-:W-:Y:S01]  /*4e80*/  ISETP.NE.AND P2, PT, RZ, UR44, PT ;  /* 0x0000002cff007c0c */ /* 0x000fe2000bf45270 */
[----:B------:R-:W-:-:S04]  /*4e90*/  UISETP.NE.AND UP0, UPT, UR59, 0x1, UPT ;  /* 0x000000013b00788c */ /* 0x000fc8000bf05270 */
[----:B------:R-:W-:-:S04]  /*4ea0*/  USEL UR47, URZ, 0x1, UP0 ;  /* 0x000000013f2f7887 */ /* 0x000fc80008000000 */
[----:B------:R-:W-:-:S04]  /*4eb0*/  ULOP3.LUT UR47, UR60, UR47, URZ, 0x3c, !UPT ;  /* 0x0000002f3c2f7292 */ /* 0x000fc8000f8e3c3f */
[----:B------:R-:W-:Y:S08]  /*4ec0*/  @P2 BRA `(.L_x_7864) ;  /* 0x0000000000382947 */ /* 0x000ff00003800000 */
[----:B------:R-:W-:Y:S05]  /*4ed0*/  @!P0 BRA `(.L_x_7865) ;  /* 0x0000000000048947 */ /* 0x000fea0003800000 */
[----:B------:R-:W-:Y:S01]  /*4ee0*/  BPT.TRAP 0x1 ;  /* 0x000000040000795c */ /* 0x000fe20000300000 */
.L_x_7865:
        /* <DEDUP_REMOVED lines=9> */
.L_x_7866:
[----:B-1----:R-:W-:Y:S05]  /*4f80*/  @P1 BRA `(.L_x_7864) ;  /* 0x0000000000081947 */ /* 0x002fea0003800000 */
[----:B------:R-:W1:Y:S02]  /*4f90*/  SYNCS.PHASECHK.TRANS64.TRYWAIT P1, [UR6+0x28830], R0 ;  /* 0x02883000ff0075a7 */ /* 0x000e640008020146 */
[----:B-1----:R-:W-:Y:S05]  /*4fa0*/  @!P1 BRA `(.L_x_7867) ;  /* 0x0000010c00189947 */ /* 0x002fea0003800000 */
.L_x_7864:
        /* <DEDUP_REMOVED lines=48> */
.L_x_7869:
[----:B------:R-:W-:Y:S01]  /*52b0*/  ULEA UR6, UR59, UR41, 0x3 ;  /* 0x000000293b067291 */ /* 0x000fe2000f8e183f */
[----:B------:R-:W-:-:S05]  /*52c0*/  IMAD.U32 R0, RZ, RZ, UR60 ;  /* 0x0000003cff007e24 */ /* 0x000fca000f8e00ff */
[----:B------:R-:W-:-:S04]  /*52d0*/  SHF.L.U32 R0, R0, 0x1f, RZ ;  /* 0x0000001f00007819 */ /* 0x000fc800000006ff */
[----:B------:R0:W1:Y:S01]  /*52e0*/  SYNCS.PHASECHK.TRANS64.TRYWAIT P1, [UR6+0x28850], R0 ;  /* 0x02885000ff0075a7 */ /* 0x0000620008020146 */
[----:B------:R-:W-:Y:S05]  /*52f0*/  @!P0 BRA `(.L_x_7870) ;  /* 0x0000000000048947 */ /* 0x000fea0003800000 */
[----:B------:R-:W-:Y:S01]  /*5300*/  BPT.TRAP 0x1 ;  /* 0x000000040000795c */ /* 0x000fe20000300000 */
.L_x_7870:
[----:B-1----:R-:W-:Y:S05]  /*5310*/  @P1 BRA `(.L_x_7868) ;  /* 0x0000000000081947 */ /* 0x002fea0003800000 */
[----:B------:R-:W1:Y:S02]  /*5320*/  SYNCS.PHASECHK.TRANS64.TRYWAIT P1, [UR6+0x28850], R0 ;  /* 0x02885000ff0075a7 */ /* 0x000e640008020146 */
[----:B-1----:R-:W-:Y:S05]  /*5330*/  @!P1 BRA `(.L_x_7871) ;  /* 0x00000108004c9947 */ /* 0x002fea0003800000 */
.L_x_7868:
        /* <DEDUP_REMOVED lines=49> */
.L_x_7872:
[----:B------:R-:W-:Y:S01]  /*5650*/  UISETP.NE.AND UP1, UPT, UR51, URZ, UPT ;  /* 0x0000003f3300728c */ /* 0x000fe2000bf25270 */
[----:B0-----:R-:W-:Y:S01]  /*5660*/  VIADD R0, R17, UR37 ;  /* 0x0000002511007c36 */ /* 0x001fe20008000000 */
[----:B------:R-:W-:Y:S01]  /*5670*/  ULEA UR6, UR46, UR41, 0x3 ;  /* 0x000000292e067291 */ /* 0x000fe2000f8e183f */
[----:B------:R-:W-:Y:S01]  /*5680*/  IMAD.SHL.U32 R14, R8, 0x80, RZ ;  /* 0x00000080080e7824 */ /* 0x000fe200078e00ff */
[----:B------:R-:W-:Y:S02]  /*5690*/  UISETP.NE.AND UP0, UPT, UR50, URZ, UPT ;  /* 0x0000003f3200728c */ /* 0x000fe4000bf05270 */
        /* <DEDUP_REMOVED lines=13> */
[----:B------:R-:W-:-:S04]  /*5770*/  IMAD.U32 R2, RZ, RZ, UR45 ;  /* 0x0000002dff027e24 */ /* 0x000fc8000f8e00ff */
[----:B------:R-:W0:Y:S01]  /*5780*/  SHFL.IDX PT, R9, R0, RZ, 0x1c1f ;  /* 0x001c1fff00097589 */ /* 0x000e2200000e0000 */
        /* <DEDUP_REMOVED lines=19> */
.L_x_7875:
[----:B------:R-:W-:-:S05]  /*58c0*/  IMAD.U32 R9, RZ, RZ, UR53 ;  /* 0x00000035ff097e24 */ /* 0x000fca000f8e00ff */
[----:B------:R-:W-:-:S13]  /*58d0*/  ISETP.NE.AND P1, PT, R9, 0x1, PT ;  /* 0x000000010900780c */ /* 0x000fda0003f25270 */
[----:B------:R-:W0:Y:S02]  /*58e0*/  @P1 LDC.64 R12, c[0x0][0x9e8] ;  /* 0x00027a00ff0c1b82 */ /* 0x000e240000000a00 */
[----:B0-----:R-:W-:-:S05]  /*58f0*/  @P1 IMAD.HI.U32 R12, R5, R12, RZ ;  /* 0x0000000c050c1227 */ /* 0x001fca00078e00ff */
[----:B------:R-:W-:-:S07]  /*5900*/  @P1 SHF.R.U32.HI R5, RZ, R13, R12 ;  /* 0x0000000dff051219 */ /* 0x000fce000001160c */
.L_x_7876:
[----:B------:R-:W-:Y:S05]  /*5910*/  BSYNC B0 ;  /* 0x0000000000007941 */ /* 0x000fea0003800000 */
.L_x_7874:
[----:B------:R-:W-:-:S04]  /*5920*/  IMAD R5, R5, R9, -R14 ;  /* 0x0000000905057224 */ /* 0x000fc800078e0a0e */
[----:B------:R-:W-:-:S05]  /*5930*/  IMAD R5, R16, -0x2, R5 ;  /* 0xfffffffe10057824 */ /* 0x000fca00078e0205 */
[----:B------:R-:W-:Y:S02]  /*5940*/  VIADDMNMX R2, R5, R9, R2, PT ;  /* 0x0000000905027246 */ /* 0x000fe40003800102 */
[----:B------:R-:W-:-:S07]  /*5950*/  VIMNMX R10, R10, R5, !PT ;  /* 0x000000050a0a7248 */ /* 0x000fce0007fe0100 */
.L_x_7873:
        /* <DEDUP_REMOVED lines=116> */
.L_x_7879:
[----:B------:R-:W-:-:S05]  /*60a0*/  IMAD.U32 R2, RZ, RZ, UR53 ;  /* 0x00000035ff027e24 */ /* 0x000fca000f8e00ff */
[----:B------:R-:W-:-:S13]  /*60b0*/  ISETP.NE.AND P2, PT, R2, 0x1, PT ;  /* 0x000000010200780c */ /* 0x000fda0003f45270 */
[----:B------:R-:W0:Y:S02]  /*60c0*/  @P2 LDC.64 R160, c[0x0][0x9e8] ;  /* 0x00027a00ffa02b82 */ /* 0x000e240000000a00 */
[----:B0-----:R-:W-:-:S05]  /*60d0*/  @P2 IMAD.HI.U32 R0, R159, R160, RZ ;  /* 0x000000a09f002227 */ /* 0x001fca00078e00ff */
[----:B------:R-:W-:-:S07]  /*60e0*/  @P2 SHF.R.U32.HI R159, RZ, R161, R0 ;  /* 0x000000a1ff9f2219 */ /* 0x000fce0000011600 */
.L_x_7880:
[----:B------:R-:W-:Y:S05]  /*60f0*/  BSYNC B0 ;  /* 0x0000000000007941 */ /* 0x000fea0003800000 */
.L_x_7878:
[----:B------:R-:W-:-:S04]  /*6100*/  IMAD R159, R159, R2, -R14 ;  /* 0x000000029f9f7224 */ /* 0x000fc800078e0a0e */
[----:B------:R-:W-:-:S05]  /*6110*/  IMAD R159, R16, -0x2, R159 ;  /* 0xfffffffe109f7824 */ /* 0x000fca00078e029f */
[----:B------:R-:W-:Y:S02]  /*6120*/  VIADDMNMX R10, R159, R2, R10, PT ;  /* 0x000000029f0a7246 */ /* 0x000fe4000380010a */
[----:B------:R-:W-:-:S07]  /*6130*/  VIMNMX R12, R12, R159, !PT ;  /* 0x0000009f0c0c7248 */ /* 0x000fce0007fe0100 */
.L_x_7877:
        /* <DEDUP_REMOVED lines=92> */
[-CC-:B------:R-:W-:Y:S01]  /*6700*/  FFMA.FTZ R47, R165, R0.reuse, -R14.reuse ;  /* 0x00000000a52f7223 */ /* 0x180fe2000001080e */
        /* <DEDUP_REMOVED lines=25> */
[--C-:B------:R-:W-:Y:S01]  /*68a0*/  FFMA.FTZ R156, R25, R0, -R14.reuse ;  /* 0x00000000199c7223 */ /* 0x100fe2000001080e */
[----:B------:R-:W-:Y:S01]  /*68b0*/  ISETP.LT.OR P4, PT, R10, 0x3a, P4 ;  /* 0x0000003a0a00780c */ /* 0x000fe20002781670 */
[----:B------:R-:W-:Y:S01]  /*68c0*/  MUFU.EX2 R9, R9 ;  /* 0x0000000900097308 */ /* 0x000fe20000000800 */
        /* <DEDUP_REMOVED lines=19> */
[----:B------:R-:W-:Y:S01]  /*6a00*/  FFMA.FTZ R33, R85, R0, -R14 ;  /* 0x0000000055217223 */ /* 0x000fe2000001080e */
[----:B------:R-:W-:Y:S01]  /*6a10*/  FMNMX.FTZ R20, R179, R20, !PT ;  /* 0x00000014b3147209 */ /* 0x000fe20007810000 */
[----:B------:R-:W-:Y:S01]  /*6a20*/  MUFU.EX2 R180, R180 ;  /* 0x000000b400b47308 */ /* 0x000fe20000000800 */
[----:B------:R-:W-:-:S02]  /*6a30*/  ISETP.LT.OR P5, PT, R10, 0x49, P5 ;  /* 0x000000490a00780c */ /* 0x000fc40002fa1670 */
[----:B------:R-:W-:Y:S02]  /*6a40*/  FMNMX.FTZ R20, R51, R20, !PT ;  /* 0x0000001433147209 */ /* 0x000fe40007810000 */
[----:B------:R-:W-:Y:S02]  /*6a50*/  FSEL R59, R59, -INF , !P3 ;  /* 0xff8000003b3b7808 */ /* 0x000fe40005800000 */
[----:B------:R-:W-:Y:S01]  /*6a60*/  FMNMX.FTZ R20, R181, R20, !PT ;  /* 0x00000014b5147209 */ /* 0x000fe20007810000 */
[----:B------:R-:W-:Y:S01]  /*6a70*/  MUFU.EX2 R182, R182 ;  /* 0x000000b600b67308 */ /* 0x000fe20000000800 */
[----:B------:R-:W-:Y:S02]  /*6a80*/  FSEL R165, R62, -INF , !P5 ;  /* 0xff8000003ea57808 */ /* 0x000fe40006800000 */
[----:B------:R-:W-:Y:S02]  /*6a90*/  FMNMX.FTZ R20, R175, R20, !PT ;  /* 0x00000014af147209 */ /* 0x000fe40007810000 */
[----:B------:R-:W-:-:S02]  /*6aa0*/  ISETP.LT.OR P4, PT, R10, 0x4a, P4 ;  /* 0x0000004a0a00780c */ /* 0x000fc40002781670 */
[----:B------:R-:W-:Y:S01]  /*6ab0*/  FMNMX.FTZ R20, R183, R20, !PT ;  /* 0x00000014b7147209 */ /* 0x000fe20007810000 */
[----:B------:R-:W-:Y:S01]  /*6ac0*/  MUFU.EX2 R11, R11 ;  /* 0x0000000b000b7308 */ /* 0x000fe20000000800 */
[C---:B------:R-:W-:Y:S02]  /*6ad0*/  ISETP.GT.AND P3, PT, R12.reuse, 0x51, P1 ;  /* 0x000000510c00780c */ /* 0x040fe40000f64270 */
[----:B------:R-:W-:Y:S02]  /*6ae0*/  FMNMX.FTZ R20, R59, R20, !PT ;  /* 0x000000143b147209 */ /* 0x000fe40007810000 */
[----:B------:R-:W-:Y:S02]  /*6af0*/  FSEL R63, R63, -INF , !P4 ;  /* 0xff8000003f3f7808 */ /* 0x000fe40006000000 */
[----:B------:R-:W-:Y:S01]  /*6b00*/  FMNMX.FTZ R20, R165, R20, !PT ;  /* 0x00000014a5147209 */ /* 0x000fe20007810000 */
[----:B------:R-:W-:Y:S01]  /*6b10*/  MUFU.EX2 R176, R176 ;  /* 0x000000b000b07308 */ /* 0x000fe20000000800 */
[----:B------:R-:W-:-:S02]  /*6b20*/  ISETP.GT.AND P5, PT, R12, 0x58, P1 ;  /* 0x000000580c00780c */ /* 0x000fc40000fa4270 */
[----:B------:R-:W-:Y:S02]  /*6b30*/  FSEL R157, R66, -INF , !P2 ;  /* 0xff800000429d7808 */ /* 0x000fe40005000000 */
[----:B------:R-:W-:Y:S02]  /*6b40*/  ISETP.LT.OR P3, PT, R10, 0x52, P3 ;  /* 0x000000520a00780c */ /* 0x000fe40001f61670 */
[----:B------:R-:W-:Y:S01]  /*6b50*/  FMNMX.FTZ R20, R63, R20, !PT ;  /* 0x000000143f147209 */ /* 0x000fe20007810000 */
[----:B------:R-:W-:Y:S01]  /*6b60*/  MUFU.EX2 R13, R13 ;  /* 0x0000000d000d7308 */ /* 0x000fe20000000800 */
[----:B------:R-:W-:Y:S02]  /*6b70*/  ISETP.GT.AND P4, PT, R12, 0x59, P1 ;  /* 0x000000590c00780c */ /* 0x000fe40000f84270 */
[----:B------:R-:W-:Y:S02]  /*6b80*/  ISETP.LT.OR P5, PT, R10, 0x59, P5 ;  /* 0x000000590a00780c */ /* 0x000fe40002fa1670 */
[----:B------:R-:W-:-:S02]  /*6b90*/  FSEL R67, R67, -INF , !P3 ;  /* 0xff80000043437808 */ /* 0x000fc40005800000 */
[----:B------:R-:W-:Y:S01]  /*6ba0*/  FMNMX.FTZ R20, R157, R20, !PT ;  /* 0x000000149d147209 */ /* 0x000fe20007810000 */
[----:B------:R-:W-:Y:S01]  /*6bb0*/  MUFU.EX2 R178, R178 ;  /* 0x000000b200b27308 */ /* 0x000fe20000000800 */
[----:B------:R-:W-:Y:S02]  /*6bc0*/  ISETP.GT.AND P2, PT, R12, 0x60, P1 ;  /* 0x000000600c00780c */ /* 0x000fe40000f44270 */
[----:B------:R-:W-:Y:S02]  /*6bd0*/  FSEL R153, R70, -INF , !P5 ;  /* 0xff80000046997808 */ /* 0x000fe40006800000 */
[----:B------:R-:W-:Y:S02]  /*6be0*/  ISETP.LT.OR P4, PT, R10, 0x5a, P4 ;  /* 0x0000005a0a00780c */ /* 0x000fe40002781670 */
[----:B------:R-:W-:Y:S01]  /*6bf0*/  FMNMX.FTZ R20, R67, R20, !PT ;  /* 0x0000001443147209 */ /* 0x000fe20007810000 */
[----:B------:R-:W-:Y:S01]  /*6c00*/  MUFU.EX2 R27, R27 ;  /* 0x0000001b001b7308 */ /* 0x000fe20000000800 */
[----:B------:R-:W-:-:S02]  /*6c10*/  ISETP.GT.AND P3, PT, R12, 0x61, P1 ;  /* 0x000000610c00780c */ /* 0x000fc40000f64270 */
[----:B------:R-:W-:Y:S02]  /*6c20*/  ISETP.LT.OR P2, PT, R10, 0x61, P2 ;  /* 0x000000610a00780c */ /* 0x000fe40001741670 */
[----:B------:R-:W-:Y:S02]  /*6c30*/  FSEL R71, R71, -INF , !P4 ;  /* 0xff80000047477808 */ /* 0x000fe40006000000 */
[----:B------:R-:W-:Y:S01]  /*6c40*/  FMNMX.FTZ R20, R153, R20, !PT ;  /* 0x0000001499147209 */ /* 0x000fe20007810000 */
[----:B------:R-:W-:Y:S01]  /*6c50*/  MUFU.EX2 R172, R172 ;  /* 0x000000ac00ac7308 */ /* 0x000fe20000000800 */
[----:B------:R-:W-:Y:S02]  /*6c60*/  ISETP.GT.AND P5, PT, R12, 0x68, P1 ;  /* 0x000000680c00780c */ /* 0x000fe40000fa4270 */
[----:B------:R-:W-:Y:S02]  /*6c70*/  FSEL R155, R74, -INF , !P2 ;  /* 0xff8000004a9b7808 */ /* 0x000fe40005000000 */
[----:B------:R-:W-:-:S02]  /*6c80*/  ISETP.LT.OR P3, PT, R10, 0x62, P3 ;  /* 0x000000620a00780c */ /* 0x000fc40001f61670 */
[----:B------:R-:W-:Y:S01]  /*6c90*/  FMNMX.FTZ R20, R71, R20, !PT ;  /* 0x0000001447147209 */ /* 0x000fe20007810000 */
[----:B------:R-:W-:Y:S01]  /*6ca0*/  MUFU.EX2 R47, R47 ;  /* 0x0000002f002f7308 */ /* 0x000fe20000000800 */
[----:B------:R-:W-:Y:S02]  /*6cb0*/  ISETP.GT.AND P4, PT, R12, 0x69, P1 ;  /* 0x000000690c00780c */ /* 0x000fe40000f84270 */
[----:B------:R-:W-:Y:S02]  /*6cc0*/  ISETP.LT.OR P5, PT, R10, 0x69, P5 ;  /* 0x000000690a00780c */ /* 0x000fe40002fa1670 */
        /* <DEDUP_REMOVED lines=19> */
[C---:B------:R-:W-:Y:S02]  /*6e00*/  ISETP.LT.OR P5, PT, R10.reuse, 0x79, P5 ;  /* 0x000000790a00780c */ /* 0x040fe40002fa1670 */
[----:B------:R-:W-:Y:S02]  /*6e10*/  FSEL R83, R83, -INF , !P3 ;  /* 0xff80000053537808 */ /* 0x000fe40005800000 */
[----:B------:R-:W-:Y:S01]  /*6e20*/  FMNMX.FTZ R20, R169, R20, !PT ;  /* 0x00000014a9147209 */ /* 0x000fe20007810000 */
[----:B------:R-:W-:Y:S01]  /*6e30*/  MUFU.EX2 R170, R170 ;  /* 0x000000aa00aa7308 */ /* 0x000fe20000000800 */
[----:B------:R-:W-:Y:S02]  /*6e40*/  ISETP.LT.OR P1, PT, R10, 0x7a, P1 ;  /* 0x0000007a0a00780c */ /* 0x000fe40000f21670 */
[----:B------:R-:W-:Y:S02]  /*6e50*/  FSEL R193, R86, -INF , !P5 ;  /* 0xff80000056c17808 */ /* 0x000fe40006800000 */
[----:B------:R-:W-:-:S02]  /*6e60*/  FMNMX.FTZ R20, R83, R20, !PT ;  /* 0x0000001453147209 */ /* 0x000fc40007810000 */
[----:B------:R-:W-:Y:S01]  /*6e70*/  FSEL R87, R87, -INF , !P1 ;  /* 0xff80000057577808 */ /* 0x000fe20004800000 */
[----:B------:R-:W-:Y:S01]  /*6e80*/  MUFU.EX2 R45, R45 ;  /* 0x0000002d002d7308 */ /* 0x000fe20000000800 */
[----:B------:R-:W-:Y:S02]  /*6e90*/  FMNMX.FTZ R20, R193, R20, !PT ;  /* 0x00000014c1147209 */ /* 0x000fe40007810000 */
[----:B------:R-:W-:Y:S02]  /*6ea0*/  FSEL R65, R2, RZ, P6 ;  /* 0x000000ff02417208 */ /* 0x000fe40003000000 */
[----:B------:R-:W-:-:S03]  /*6eb0*/  FMNMX.FTZ R20, R87, R20, !PT ;  /* 0x0000001457147209 */ /* 0x000fc60007810000 */
[----:B------:R-:W-:Y:S01]  /*6ec0*/  FADD.FTZ R65, -R65, R6 ;  /* 0x0000000641417221 */ /* 0x000fe20000010100 */
[----:B------:R-:W-:Y:S01]  /*6ed0*/  MUFU.EX2 R164, R164 ;  /* 0x000000a400a47308 */ /* 0x000fe20000000800 */
[----:B------:R-:W0:Y:S02]  /*6ee0*/  SHFL.BFLY PT, R57, R20, 0x2, 0x1f ;  /* 0x0c401f0014397f89 */ /* 0x000e2400000e0000 */
[----:B------:R-:W-:-:S05]  /*6ef0*/  FMUL.FTZ R6, R65, R0 ;  /* 0x0000000041067220 */ /* 0x000fca0000410000 */
[----:B------:R-:W-:Y:S08]  /*6f00*/  MUFU.EX2 R41, R41 ;  /* 0x0000002900297308 */ /* 0x000ff00000000800 */
[----:B------:R-:W1:Y:S08]  /*6f10*/  MUFU.EX2 R6, R6 ;  /* 0x0000000600067308 */ /* 0x000e700000000800 */
[----:B------:R-:W-:Y:S01]  /*6f20*/  MUFU.EX2 R166, R166 ;  /* 0x000000a600a67308 */ /* 0x000fe20000000800 */
[----:B0-----:R-:W-:Y:S01]  /*6f30*/  FMNMX.FTZ R10, R20, R57, !PT ;  /* 0x00000039140a7209 */ /* 0x001fe20007810000 */
[----:B------:R-:W-:-:S04]  /*6f40*/  FFMA.FTZ R57, R77, R0, -R14 ;  /* 0x000000004d397223 */ /* 0x000fc8000001080e */
[----:B------:R-:W0:Y:S02]  /*6f50*/  SHFL.BFLY PT, R61, R10, 0x1, 0x1f ;  /* 0x0c201f000a3d7f89 */ /* 0x000e2400000e0000 */
[----:B------:R-:W-:Y:S01]  /*6f60*/  MUFU.EX2 R29, R29 ;  /* 0x0000001d001d7308 */ /* 0x000fe20000000800 */
[----:B-1----:R-:W-:-:S04]  /*6f70*/  FFMA.FTZ R69, R6, R4, R9 ;  /* 0x0000000406457223 */ /* 0x002fc80000010009 */
[----:B------:R-:W-:-:S03]  /*6f80*/  FADD.FTZ R69, R180, R69 ;  /* 0x00000045b4457221 */ /* 0x000fc60000010000 */
[----:B------:R-:W-:Y:S08]  /*6f90*/  MUFU.EX2 R160, R160 ;  /* 0x000000a000a07308 */ /* 0x000ff00000000800 */
[----:B------:R-:W-:Y:S01]  /*6fa0*/  MUFU.EX2 R15, R15 ;  /* 0x0000000f000f7308 */ /* 0x000fe20000000800 */
[----:B0-----:R-:W-:-:S07]  /*6fb0*/  FMNMX.FTZ R5, R10, R61, !PT ;  /* 0x0000003d0a057209 */ /* 0x001fce0007810000 */
[----:B------:R-:W-:Y:S01]  /*6fc0*/  MUFU.EX2 R162, R162 ;  /* 0x000000a200a27308 */ /* 0x000fe20000000800 */
[C---:B------:R-:W-:Y:S01]  /*6fd0*/  FSETP.NEU.FTZ.AND P1, PT, R5.reuse, -INF , PT ;  /* 0xff8000000500780b */ /* 0x040fe20003f3d000 */
[----:B------:R-:W-:-:S03]  /*6fe0*/  FMUL.FTZ R10, R5, R0 ;  /* 0x00000000050a7220 */ /* 0x000fc60000410000 */
[----:B------:R-:W-:Y:S02]  /*6ff0*/  FSEL R32, R5, RZ, P1 ;  /* 0x000000ff05207208 */ /* 0x000fe40000800000 */
[----:B------:R-:W-:Y:S01]  /*7000*/  FSEL R10, R10, RZ, P1 ;  /* 0x000000ff0a0a7208 */ /* 0x000fe20000800000 */
[----:B------:R-:W-:Y:S02]  /*7010*/  MUFU.EX2 R21, R21 ;  /* 0x0000001500157308 */ /* 0x000fe40000000800 */
        /* <DEDUP_REMOVED lines=54> */
[----:B------:R-:W-:-:S03]  /*7380*/  FFMA.FTZ R38, R67, R0, -R10 ;  /* 0x0000000043267223 */ /* 0x000fc6000001080a */
        /* <DEDUP_REMOVED lines=37> */
[----:B0-----:R-:W-:Y:S01]  /*75e0*/  FADD.FTZ R3, R167, R42 ;  /* 0x0000002aa7037221 */ /* 0x001fe20000010000 */
[----:B------:R-:W-:-:S06]  /*75f0*/  FADD.FTZ R42, R160, R63 ;  /* 0x0000003fa02a7221 */ /* 0x000fcc0000010000 */
[----:B------:R-:W0:Y:S01]  /*7600*/  MUFU.EX2 R38, R38 ;  /* 0x0000002600267308 */ /* 0x000e220000000800 */
[----:B-1----:R-:W-:-:S07]  /*7610*/  FADD.FTZ R4, R36, R3 ;  /* 0x0000000324047221 */ /* 0x002fce0000010000 */
[----:B------:R-:W1:Y:S01]  /*7620*/  MUFU.EX2 R163, R163 ;  /* 0x000000a300a37308 */ /* 0x000e620000000800 */
[----:B--2---:R-:W-:-:S07]  /*7630*/  FADD.FTZ R3, R161, R4 ;  /* 0x00000004a1037221 */ /* 0x004fce0000010000 */
[----:B------:R-:W2:Y:S01]  /*7640*/  MUFU.EX2 R40, R40 ;  /* 0x0000002800287308 */ /* 0x000ea20000000800 */
[----:B0-----:R-:W-:-:S07]  /*7650*/  FADD.FTZ R4, R38, R3 ;  /* 0x0000000326047221 */ /* 0x001fce0000010000 */
[----:B------:R-:W-:Y:S01]  /*7660*/  MUFU.EX2 R156, R156 ;  /* 0x0000009c009c7308 */ /* 0x000fe20000000800 */
[----:B-1----:R-:W-:-:S07]  /*7670*/  FADD.FTZ R3, R163, R4 ;  /* 0x00000004a3037221 */ /* 0x002fce0000010000 */
[----:B------:R-:W0:Y:S01]  /*7680*/  MUFU.EX2 R44, R155 ;  /* 0x0000009b002c7308 */ /* 0x000e220000000800 */
[----:B--2---:R-:W-:-:S07]  /*7690*/  FADD.FTZ R3, R40, R3 ;  /* 0x0000000328037221 */ /* 0x004fce0000010000 */
[----:B------:R-:W-:Y:S08]  /*76a0*/  MUFU.EX2 R25, R25 ;  /* 0x0000001900197308 */ /* 0x000ff00000000800 */
[----:B------:R-:W1:Y:S01]  /*76b0*/  MUFU.EX2 R75, R75 ;  /* 0x0000004b004b7308 */ /* 0x000e620000000800 */
[----:B0-----:R-:W-:-:S07]  /*76c0*/  FADD.FTZ R3, R44, R3 ;  /* 0x000000032c037221 */ /* 0x001fce0000010000 */
[----:B------:R0:W2:Y:S08]  /*76d0*/  MUFU.EX2 R46, R53 ;  /* 0x00000035002e7308 */ /* 0x0000b00000000800 */
[----:B------:R-:W3:Y:S01]  /*76e0*/  MUFU.EX2 R158, R158 ;  /* 0x0000009e009e7308 */ /* 0x000ee20000000800 */
[----:B0-----:R-:W-:Y:S01]  /*76f0*/  FADD.FTZ R53, R15, R42 ;  /* 0x0000002a0f357221 */ /* 0x001fe20000010000 */
[----:B-1----:R-:W-:-:S03]  /*7700*/  FADD.FTZ R3, R75, R3 ;  /* 0x000000034b037221 */ /* 0x002fc60000010000 */
[----:B------:R-:W-:-:S03]  /*7710*/  FADD.FTZ R42, R162, R53 ;  /* 0x00000035a22a7221 */ /* 0x000fc60000010000 */
[----:B------:R-:W0:Y:S01]  /*7720*/  MUFU.EX2 R57, R57 ;  /* 0x0000003900397308 */ /* 0x000e220000000800 */
[----:B------:R-:W-:Y:S01]  /*7730*/  FADD.FTZ R53, R21, R42 ;  /* 0x0000002a15357221 */ /* 0x000fe20000010000 */
[----:B--2---:R-:W-:-:S03]  /*7740*/  FADD.FTZ R3, R46, R3 ;  /* 0x000000032e037221 */ /* 0x004fc60000010000 */
[----:B------:R-:W-:-:S03]  /*7750*/  FADD.FTZ R4, R156, R53 ;  /* 0x000000359c047221 */ /* 0x000fc60000010000 */
[----:B------:R-:W1:Y:S01]  /*7760*/  MUFU.EX2 R79, R79 ;  /* 0x0000004f004f7308 */ /* 0x000e620000000800 */
[----:B------:R-:W-:-:S04]  /*7770*/  FADD.FTZ R53, R25, R4 ;  /* 0x0000000419357221 */ /* 0x000fc80000010000 */
[----:B---3--:R-:W-:-:S03]  /*7780*/  FADD.FTZ R4, R158, R53 ;  /* 0x000000359e047221 */ /* 0x008fc60000010000 */
        /* <DEDUP_REMOVED lines=20> */
.L_x_7881:
[----:B------:R-:W-:Y:S01]  /*78d0*/  ULEA UR6, UR59, UR41, 0x3 ;  /* 0x000000293b067291 */ /* 0x000fe2000f8e183f */
[----:B------:R-:W-:Y:S01]  /*78e0*/  ISETP.GT.AND P1, PT, R8, UR58, PT ;  /* 0x0000003a08007c0c */ /* 0x000fe2000bf24270 */
        /* <DEDUP_REMOVED lines=105> */
.L_x_7863:
[----:B------:R-:W-:Y:S02]  /*7f80*/  UISETP.NE.AND UP1, UPT, UR51, URZ, UPT ;  /* 0x0000003f3300728c */ /* 0x000fe4000bf25270 */
[----:B------:R-:W-:Y:S02]  /*7f90*/  UISETP.NE.AND UP0, UPT, UR50, URZ, UPT ;  /* 0x0000003f3200728c */ /* 0x000fe4000bf05270 */
[----:B------:R-:W-:Y:S02]  /*7fa0*/  UIADD3 UR10, UR37, 0x7f, URZ ;  /* 0x0000007f250a7890 */ /* 0x000fe4000fffe03f */
[----:B------:R-:W-:Y:S02]  /*7fb0*/  UIADD3 UR11, UR38, 0x1, -UR45 ;  /* 0x00000001260b7890 */ /* 0x000fe4000fffe82d */
[----:B------:R-:W-:-:S03]  /*7fc0*/  PLOP3.LUT P1, PT, PT, PT, UP0, 0x40, 0x0 ;  /* 0x000000000000781c */ /* 0x000fc60003f2e808 */
        /* <DEDUP_REMOVED lines=19> */
.L_x_7884:
[----:B------:R-:W-:Y:S02]  /*8100*/  ULDC UR15, c[0x0][0x9e4] ;  /* 0x00027900000f7ab9 */ /* 0x000fe40000000800 */
[----:B------:R-:W-:-:S11]  /*8110*/  UISETP.NE.AND UP0, UPT, UR15, 0x1, UPT ;  /* 0x000000010f00788c */ /* 0x000fd6000bf05270 */
[----:B------:R-:W-:Y:S02]  /*8120*/  @UP0 ULDC.64 UR6, c[0x0][0x9e8] ;  /* 0x00027a0000060ab9 */ /* 0x000fe40000000a00 */
[----:B------:R-:W-:-:S04]  /*8130*/  UIMAD.WIDE.U32 UR10, UR14, UR6, URZ ;  /* 0x000000060e0a72a5 */ /* 0x000fc8000f8e003f */
[----:B------:R-:W-:-:S12]  /*8140*/  @UP0 USHF.R.U32.HI UR14, URZ, UR7, UR11 ;  /* 0x000000073f0e0299 */ /* 0x000fd8000801160b */
.L_x_7885:
[----:B------:R-:W-:-:S04]  /*8150*/  UIMAD UR14, UR14, UR15, URZ ;  /* 0x0000000f0e0e72a4 */ /* 0x000fc8000f8e023f */
[----:B------:R-:W-:-:S04]  /*8160*/  UISETP.LT.AND UP0, UPT, UR56, UR14, UPT ;  /* 0x0000000e3800728c */ /* 0x000fc8000bf01270 */
[----:B------:R-:W-:-:S12]  /*8170*/  USEL UR56, UR56, UR14, !UP0 ;  /* 0x0000000e38387287 */ /* 0x000fd8000c000000 */
.L_x_7883:
[----:B------:R-:W-:-:S04]  /*8180*/  UIADD3 UR56, UR56, 0x7f, URZ ;  /* 0x0000007f38387890 */ /* 0x000fc8000fffe03f */
        /* <DEDUP_REMOVED lines=11> */
[----:B------:R-:W-:-:S07]  /*8240*/  IMAD.MOV.U32 R6, RZ, RZ, R8 ;  /* 0x000000ffff067224 */ /* 0x000fce00078e0008 */
.L_x_7897:
[----:B------:R-:W-:Y:S01]  /*8250*/  ISETP.NE.AND P2, PT, RZ, UR44, PT ;  /* 0x0000002cff007c0c */ /* 0x000fe2000bf45270 */
[----:B------:R-:W-:-:S04]  /*8260*/  UISETP.NE.AND UP0, UPT, UR56, 0x1, UPT ;  /* 0x000000013800788c */ /* 0x000fc8000bf05270 */
[----:B------:R-:W-:-:S04]  /*8270*/  USEL UR47, URZ, 0x1, UP0 ;  /* 0x000000013f2f7887 */ /* 0x000fc80008000000 */
[----:B------:R-:W-:-:S04]  /*8280*/  ULOP3.LUT UR47, UR57, UR47, URZ, 0x3c, !UPT ;  /* 0x0000002f392f7292 */ /* 0x000fc8000f8e3c3f */
[----:B------:R-:W-:Y:S08]  /*8290*/  @P2 BRA `(.L_x_7887) ;  /* 0x0000000000382947 */ /* 0x000ff00003800000 */
[----:B------:R-:W-:Y:S05]  /*82a0*/  @!P0 BRA `(.L_x_7888) ;  /* 0x0000000000048947 */ /* 0x000fea0003800000 */
[----:B------:R-:W-:Y:S01]  /*82b0*/  BPT.TRAP 0x1 ;  /* 0x000000040000795c */ /* 0x000fe20000300000 */
.L_x_7888:
        /* <DEDUP_REMOVED lines=9> */
.L_x_7889:
[----:B-1----:R-:W-:Y:S05]  /*8350*/  @P1 BRA `(.L_x_7887) ;  /* 0x0000000000081947 */ /* 0x002fea0003800000 */
[----:B------:R-:W1:Y:S02]  /*8360*/  SYNCS.PHASECHK.TRANS64.TRYWAIT P1, [UR6+0x28830], R0 ;  /* 0x02883000ff0075a7 */ /* 0x000e640008020146 */
[----:B-1----:R-:W-:Y:S05]  /*8370*/  @!P1 BRA `(.L_x_7890) ;  /* 0x000000d800549947 */ /* 0x002fea0003800000 */
.L_x_7887:
        /* <DEDUP_REMOVED lines=48> */
.L_x_7892:
[----:B------:R-:W-:Y:S01]  /*8680*/  ULEA UR6, UR56, UR41, 0x3 ;  /* 0x0000002938067291 */ /* 0x000fe2000f8e183f */
[----:B------:R-:W-:-:S05]  /*8690*/  IMAD.U32 R0, RZ, RZ, UR57 ;  /* 0x00000039ff007e24 */ /* 0x000fca000f8e00ff */
[----:B------:R-:W-:-:S04]  /*86a0*/  SHF.L.U32 R0, R0, 0x1f, RZ ;  /* 0x0000001f00007819 */ /* 0x000fc800000006ff */
[----:B------:R0:W1:Y:S01]  /*86b0*/  SYNCS.PHASECHK.TRANS64.TRYWAIT P1, [UR6+0x28850], R0 ;  /* 0x02885000ff0075a7 */ /* 0x0000620008020146 */
[----:B------:R-:W-:Y:S05]  /*86c0*/  @!P0 BRA `(.L_x_7893) ;  /* 0x0000000000048947 */ /* 0x000fea0003800000 */
[----:B------:R-:W-:Y:S01]  /*86d0*/  BPT.TRAP 0x1 ;  /* 0x000000040000795c */ /* 0x000fe20000300000 */
.L_x_7893:
[----:B-1----:R-:W-:Y:S05]  /*86e0*/  @P1 BRA `(.L_x_7891) ;  /* 0x0000000000081947 */ /* 0x002fea0003800000 */
[----:B------:R-:W1:Y:S02]  /*86f0*/  SYNCS.PHASECHK.TRANS64.TRYWAIT P1, [UR6+0x28850], R0 ;  /* 0x02885000ff0075a7 */ /* 0x000e640008020146 */
[----:B-1----:R-:W-:Y:S05]  /*8700*/  @!P1 BRA `(.L_x_7894) ;  /* 0x000000d400889947 */ /* 0x002fea0003800000 */
.L_x_7891:
        /* <DEDUP_REMOVED lines=49> */
.L_x_7895:
        /* <DEDUP_REMOVED lines=67> */
[----:B------:R-:W-:Y:S01]  /*8e50*/  FMNMX.FTZ R10, R87, R2, !PT ;  /* 0x00000002570a7209 */ /* 0x000fe20007810000 */
[----:B------:R-:W0:Y:S02]  /*8e60*/  LDC R0, c[0x0][0x988] ;  /* 0x00026200ff007b82 */ /* 0x000e240000000800 */
[----:B------:R-:W1:Y:S04]  /*8e70*/  SHFL.BFLY PT, R5, R8, 0x2, 0x1f ;  /* 0x0c401f0008057f89 */ /* 0x000e6800000e0000 */
[----:B------:R-:W2:Y:S01]  /*8e80*/  SHFL.BFLY PT, R13, R10, 0x2, 0x1f ;  /* 0x0c401f000a0d7f89 */ /* 0x000ea200000e0000 */
[----:B-1----:R-:W-:-:S02]  /*8e90*/  FMNMX.FTZ R11, R8, R5, !PT ;  /* 0x00000005080b7209 */ /* 0x002fc40007810000 */
[----:B--2---:R-:W-:-:S03]  /*8ea0*/  FMNMX.FTZ R13, R10, R13, !PT ;  /* 0x0000000d0a0d7209 */ /* 0x004fc60007810000 */
[----:B------:R-:W1:Y:S04]  /*8eb0*/  SHFL.BFLY PT, R2, R11, 0x1, 0x1f ;  /* 0x0c201f000b027f89 */ /* 0x000e6800000e0000 */
[----:B------:R-:W2:Y:S01]  /*8ec0*/  SHFL.BFLY PT, R12, R13, 0x1, 0x1f ;  /* 0x0c201f000d0c7f89 */ /* 0x000ea200000e0000 */
[----:B-1----:R-:W-:Y:S02]  /*8ed0*/  FMNMX.FTZ R2, R11, R2, !PT ;  /* 0x000000020b027209 */ /* 0x002fe40007810000 */
[----:B--2---:R-:W-:-:S03]  /*8ee0*/  FMNMX.FTZ R5, R13, R12, !PT ;  /* 0x0000000c0d057209 */ /* 0x004fc60007810000 */
[C---:B0-----:R-:W-:Y:S01]  /*8ef0*/  FMUL.FTZ R153, R2.reuse, R0 ;  /* 0x0000000002997220 */ /* 0x041fe20000410000 */
[----:B------:R-:W-:-:S03]  /*8f00*/  FADD.FTZ R7, -R2, R7 ;  /* 0x0000000702077221 */ /* 0x000fc60000010100 */
        /* <DEDUP_REMOVED lines=34> */
[--C-:B------:R-:W-:Y:S01]  /*9130*/  FFMA.FTZ R169, R50, R0, -R69.reuse ;  /* 0x0000000032a97223 */ /* 0x100fe20000010845 */
        /* <DEDUP_REMOVED lines=19> */
[-C--:B------:R-:W-:Y:S01]  /*9270*/  FFMA.FTZ R161, R66, R0.reuse, -R69 ;  /* 0x0000000042a17223 */ /* 0x080fe20000010845 */
[-CC-:B------:R-:W-:Y:S01]  /*9280*/  FFMA.FTZ R45, R65, R0.reuse, -R153.reuse ;  /* 0x00000000412d7223 */ /* 0x180fe20000010899 */
[-C--:B------:R-:W-:Y:S01]  /*9290*/  FFMA.FTZ R162, R68, R0.reuse, -R153 ;  /* 0x0000000044a27223 */ /* 0x080fe20000010899 */
[-C--:B------:R-:W-:Y:S01]  /*92a0*/  FFMA.FTZ R163, R70, R0.reuse, -R69 ;  /* 0x0000000046a37223 */ /* 0x080fe20000010845 */
[-C--:B------:R-:W-:Y:S01]  /*92b0*/  FFMA.FTZ R156, R72, R0.reuse, -R153 ;  /* 0x00000000489c7223 */ /* 0x080fe20000010899 */
[----:B------:R-:W1:Y:S01]  /*92c0*/  MUFU.EX2 R182, R182 ;  /* 0x000000b600b67308 */ /* 0x000e620000000800 */
[----:B0-----:R-:W-:Y:S01]  /*92d0*/  FADD.FTZ R27, R9, R4 ;  /* 0x00000004091b7221 */ /* 0x001fe20000010000 */
[-C--:B------:R-:W-:Y:S01]  /*92e0*/  FFMA.FTZ R74, R74, R0.reuse, -R69 ;  /* 0x000000004a4a7223 */ /* 0x080fe20000010845 */
        /* <DEDUP_REMOVED lines=11> */
[-C--:B------:R-:W-:Y:S01]  /*93a0*/  FFMA.FTZ R83, R83, R0.reuse, -R69 ;  /* 0x0000000053537223 */ /* 0x080fe20000010845 */
[-C--:B------:R-:W-:Y:S01]  /*93b0*/  FFMA.FTZ R154, R84, R0.reuse, -R153 ;  /* 0x00000000549a7223 */ /* 0x080fe20000010899 */
[----:B------:R-:W2:Y:S01]  /*93c0*/  MUFU.EX2 R11, R11 ;  /* 0x0000000b000b7308 */ /* 0x000ea20000000800 */
[----:B-1----:R-:W-:Y:S01]  /*93d0*/  FADD.FTZ R36, R182, R27 ;  /* 0x0000001bb6247221 */ /* 0x002fe20000010000 */
[-C--:B------:R-:W-:Y:S01]  /*93e0*/  FFMA.FTZ R86, R86, R0.reuse, -R69 ;  /* 0x0000000056567223 */ /* 0x080fe20000010845 */
        /* <DEDUP_REMOVED lines=122> */
.L_x_7896:
        /* <DEDUP_REMOVED lines=102> */
[-C--:B------:R-:W-:Y:S01]  /*a1f0*/  FMUL.FTZ R150, R150, R8.reuse ;  /* 0x0000000896967220 */ /* 0x080fe20000410000 */
[----:B------:R-:W-:Y:S01]  /*a200*/  FMUL.FTZ R151, R151, R8 ;  /* 0x0000000897977220 */ /* 0x000fe20000410000 */
[----:B------:R-:W-:-:S02]  /*a210*/  IMAD.MOV.U32 R9, RZ, RZ, R5 ;  /* 0x000000ffff097224 */ /* 0x000fc400078e0005 */
[----:B------:R-:W-:Y:S01]  /*a220*/  IMAD.MOV.U32 R7, RZ, RZ, R2 ;  /* 0x000000ffff077224 */ /* 0x000fe200078e0002 */
[----:B------:R-:W-:Y:S06]  /*a230*/  @P1 BRA `(.L_x_7897) ;  /* 0xffffffe000041947 */ /* 0x000fec000383ffff */
[----:B------:R-:W-:-:S07]  /*a240*/  IMAD.MOV.U32 R8, RZ, RZ, R6 ;  /* 0x000000ffff087224 */ /* 0x000fce00078e0006 */
.L_x_7886:
        /* <DEDUP_REMOVED lines=9> */
.L_x_7917:
        /* <DEDUP_REMOVED lines=9> */
.L_x_7900:
[----:B------:R-:W-:Y:S01]  /*a370*/  ULEA UR6, UR46, UR41, 0x3 ;  /* 0x000000292e067291 */ /* 0x000fe2000f8e183f */
[----:B------:R-:W-:-:S05]  /*a380*/  IMAD.U32 R0, RZ, RZ, UR47 ;  /* 0x0000002fff007e24 */ /* 0x000fca000f8e00ff */
[----:B------:R-:W-:-:S04]  /*a390*/  SHF.L.U32 R0, R0, 0x1f, RZ ;  /* 0x0000001f00007819 */ /* 0x000fc800000006ff */
[----:B------:R0:W1:Y:S01]  /*a3a0*/  SYNCS.PHASECHK.TRANS64.TRYWAIT P1, [UR6+0x28830], R0 ;  /* 0x02883000ff0075a7 */ /* 0x0000620008020146 */
[----:B------:R-:W-:Y:S05]  /*a3b0*/  @!P0 BRA `(.L_x_7901) ;  /* 0x0000000000048947 */ /* 0x000fea0003800000 */
[----:B------:R-:W-:Y:S01]  /*a3c0*/  BPT.TRAP 0x1 ;  /* 0x000000040000795c */ /* 0x000fe20000300000 */
.L_x_7901:
[----:B-1----:R-:W-:Y:S05]  /*a3d0*/  @P1 BRA `(.L_x_7899) ;  /* 0x0000000000081947 */ /* 0x002fea0003800000 */
[----:B------:R-:W1:Y:S02]  /*a3e0*/  SYNCS.PHASECHK.TRANS64.TRYWAIT P1, [UR6+0x28830], R0 ;  /* 0x02883000ff0075a7 */ /* 0x000e640008020146 */
[----:B-1----:R-:W-:Y:S05]  /*a3f0*/  @!P1 BRA `(.L_x_7902) ;  /* 0x000000b800649947 */ /* 0x002fea0003800000 */
.L_x_7899:
        /* <DEDUP_REMOVED lines=45> */
.L_x_7904:
[----:B------:R-:W-:Y:S01]  /*a6d0*/  ULEA UR6, UR58, UR41, 0x3 ;  /* 0x000000293a067291 */ /* 0x000fe2000f8e183f */
[----:B------:R-:W-:-:S05]  /*a6e0*/  IMAD.U32 R0, RZ, RZ, UR59 ;  /* 0x0000003bff007e24 */ /* 0x000fca000f8e00ff */
[----:B------:R-:W-:-:S04]  /*a6f0*/  SHF.L.U32 R0, R0, 0x1f, RZ ;  /* 0x0000001f00007819 */ /* 0x000fc800000006ff */
[----:B------:R0:W1:Y:S01]  /*a700*/  SYNCS.PHASECHK.TRANS64.TRYWAIT P1, [UR6+0x28850], R0 ;  /* 0x02885000ff0075a7 */ /* 0x0000620008020146 */
[----:B------:R-:W-:Y:S05]  /*a710*/  @!P0 BRA `(.L_x_7905) ;  /* 0x0000000000048947 */ /* 0x000fea0003800000 */
[----:B------:R-:W-:Y:S01]  /*a720*/  BPT.TRAP 0x1 ;  /* 0x000000040000795c */ /* 0x000fe20000300000 */
.L_x_7905:
[----:B-1----:R-:W-:Y:S05]  /*a730*/  @P1 BRA `(.L_x_7903) ;  /* 0x0000000000081947 */ /* 0x002fea0003800000 */
[----:B------:R-:W1:Y:S02]  /*a740*/  SYNCS.PHASECHK.TRANS64.TRYWAIT P1, [UR6+0x28850], R0 ;  /* 0x02885000ff0075a7 */ /* 0x000e640008020146 */
[----:B-1----:R-:W-:Y:S05]  /*a750*/  @!P1 BRA `(.L_x_7906) ;  /* 0x000000b400a49947 */ /* 0x002fea0003800000 */
.L_x_7903:
        /* <DEDUP_REMOVED lines=49> */
.L_x_7907:
        /* <DEDUP_REMOVED lines=39> */
.L_x_7910:
[----:B------:R-:W-:-:S05]  /*ace0*/  IMAD.U32 R9, RZ, RZ, UR53 ;  /* 0x00000035ff097e24 */ /* 0x000fca000f8e00ff */
[----:B------:R-:W-:-:S13]  /*acf0*/  ISETP.NE.AND P1, PT, R9, 0x1, PT ;  /* 0x000000010900780c */ /* 0x000fda0003f25270 */
[----:B------:R-:W0:Y:S02]  /*ad00*/  @P1 LDC.64 R12, c[0x0][0x9e8] ;  /* 0x00027a00ff0c1b82 */ /* 0x000e240000000a00 */
[----:B0-----:R-:W-:-:S05]  /*ad10*/  @P1 IMAD.HI.U32 R12, R5, R12, RZ ;  /* 0x0000000c050c1227 */ /* 0x001fca00078e00ff */
[----:B------:R-:W-:-:S07]  /*ad20*/  @P1 SHF.R.U32.HI R5, RZ, R13, R12 ;  /* 0x0000000dff051219 */ /* 0x000fce000001160c */
.L_x_7911:
[----:B------:R-:W-:Y:S05]  /*ad30*/  BSYNC B0 ;  /* 0x0000000000007941 */ /* 0x000fea0003800000 */
.L_x_7909:
[----:B------:R-:W-:-:S04]  /*ad40*/  IMAD R5, R5, R9, -R14 ;  /* 0x0000000905057224 */ /* 0x000fc800078e0a0e */
[----:B------:R-:W-:-:S05]  /*ad50*/  IMAD R5, R16, -0x2, R5 ;  /* 0xfffffffe10057824 */ /* 0x000fca00078e0205 */
[----:B------:R-:W-:Y:S02]  /*ad60*/  VIADDMNMX R2, R5, R9, R2, PT ;  /* 0x0000000905027246 */ /* 0x000fe40003800102 */
[----:B------:R-:W-:-:S07]  /*ad70*/  VIMNMX R10, R10, R5, !PT ;  /* 0x000000050a0a7248 */ /* 0x000fce0007fe0100 */
.L_x_7908:
        /* <DEDUP_REMOVED lines=116> */
.L_x_7914:
[----:B------:R-:W-:-:S05]  /*b4c0*/  IMAD.U32 R2, RZ, RZ, UR53 ;  /* 0x00000035ff027e24 */ /* 0x000fca000f8e00ff */
[----:B------:R-:W-:-:S13]  /*b4d0*/  ISETP.NE.AND P2, PT, R2, 0x1, PT ;  /* 0x000000010200780c */ /* 0x000fda0003f45270 */
[----:B------:R-:W0:Y:S02]  /*b4e0*/  @P2 LDC.64 R160, c[0x0][0x9e8] ;  /* 0x00027a00ffa02b82 */ /* 0x000e240000000a00 */
[----:B0-----:R-:W-:-:S05]  /*b4f0*/  @P2 IMAD.HI.U32 R0, R159, R160, RZ ;  /* 0x000000a09f002227 */ /* 0x001fca00078e00ff */
[----:B------:R-:W-:-:S07]  /*b500*/  @P2 SHF.R.U32.HI R159, RZ, R161, R0 ;  /* 0x000000a1ff9f2219 */ /* 0x000fce0000011600 */
.L_x_7915:
[----:B------:R-:W-:Y:S05]  /*b510*/  BSYNC B0 ;  /* 0x0000000000007941 */ /* 0x000fea0003800000 */
.L_x_7913:
[----:B------:R-:W-:-:S04]  /*b520*/  IMAD R159, R159, R2, -R14 ;  /* 0x000000029f9f7224 */ /* 0x000fc800078e0a0e */
[----:B------:R-:W-:-:S05]  /*b530*/  IMAD R159, R16, -0x2, R159 ;  /* 0xfffffffe109f7824 */ /* 0x000fca00078e029f */
[----:B------:R-:W-:Y:S02]  /*b540*/  VIADDMNMX R10, R159, R2, R10, PT ;  /* 0x000000029f0a7246 */ /* 0x000fe4000380010a */
[----:B------:R-:W-:-:S07]  /*b550*/  VIMNMX R12, R12, R159, !PT ;  /* 0x0000009f0c0c7248 */ /* 0x000fce0007fe0100 */
.L_x_7912:
        /* <DEDUP_REMOVED lines=377> */
.L_x_7916:
        /* <DEDUP_REMOVED lines=107> */
.L_x_7898:
[----:B------:R-:W-:Y:S06]  /*d3a0*/  BAR.ARV 0x8, 0x180 ;  /* 0x0206000000007b1d */ /* 0x000fec0000002000 */
[----:B------:R-:W-:Y:S05]  /*d3b0*/  @!P0 BRA `(.L_x_7918) ;  /* 0x0000000000048947 */ /* 0x000fea0003800000 */
[----:B------:R-:W-:Y:S01]  /*d3c0*/  BPT.TRAP 0x1 ;  /* 0x000000040000795c */ /* 0x000fe20000300000 */
.L_x_7918:
[----:B------:R-:W-:Y:S01]  /*d3d0*/  ULEA UR5, UR46, UR41, 0x3 ;  /* 0x000000292e057291 */ /* 0x000fe2000f8e183f */
[----:B------:R-:W-:-:S05]  /*d3e0*/  IMAD.U32 R6, RZ, RZ, UR47 ;  /* 0x0000002fff067e24 */ /* 0x000fca000f8e00ff */
[----:B------:R-:W-:-:S04]  /*d3f0*/  SHF.L.U32 R6, R6, 0x1f, RZ ;  /* 0x0000001f06067819 */ /* 0x000fc800000006ff */
[----:B------:R0:W1:Y:S01]  /*d400*/  SYNCS.PHASECHK.TRANS64.TRYWAIT P1, [UR5+0x28850], R6 ;  /* 0x02885006ff0075a7 */ /* 0x0000620008020145 */
[----:B------:R-:W-:Y:S05]  /*d410*/  @!P0 BRA `(.L_x_7919) ;  /* 0x0000000000048947 */ /* 0x000fea0003800000 */
[----:B------:R-:W-:Y:S01]  /*d420*/  BPT.TRAP 0x1 ;  /* 0x000000040000795c */ /* 0x000fe20000300000 */
.L_x_7919:
[----:B-1----:R-:W-:Y:S05]  /*d430*/  @P1 BRA `(.L_x_7920) ;  /* 0x0000000000081947 */ /* 0x002fea0003800000 */
[----:B------:R-:W1:Y:S02]  /*d440*/  SYNCS.PHASECHK.TRANS64.TRYWAIT P1, [UR5+0x28850], R6 ;  /* 0x02885006ff0075a7 */ /* 0x000e640008020145 */
[----:B-1----:R-:W-:Y:S05]  /*d450*/  @!P1 BRA `(.L_x_7921) ;  /* 0x00000088007c9947 */ /* 0x002fea0003800000 */
.L_x_7920:
        /* <DEDUP_REMOVED lines=9> */
[----:B------:R-:W-:-:S07]  /*d4f0*/  ULEA UR4, UR46, UR4, 0xb ;  /* 0x000000042e047291 */ /* 0x000fce000f8e583f */
[----:B------:R-:W-:Y:S02]  /*d500*/  UMOV UR6, UR4 ;  /* 0x0000000400067c82 */ /* 0x000fe40008000000 */
[----:B------:R-:W-:Y:S01]  /*d510*/  HGMMA.64x128x16.F32.BF16 R88, R180, gdesc[UR4].tnspB, R88, gsb0 ;  /* 0x41e00004b4587df0 */ /* 0x000fe20008001858 */
[----:B------:R-:W-:Y:S01]  /*d520*/  UIADD3 UR6, UR4, 0x80, URZ ;  /* 0x0000008004067890 */ /* 0x000fe2000fffe03f */
[----:B-1----:R-:W-:Y:S01]  /*d530*/  FADD.FTZ R7, R7, R4 ;  /* 0x0000000407077221 */ /* 0x002fe20000010000 */
[----:B------:R-:W-:Y:S01]  /*d540*/  UMOV UR7, 0x40000040 ;  /* 0x4000004000077882 */ /* 0x000fe20000000000 */
[----:B------:R-:W-:Y:S02]  /*d550*/  IMAD.MOV.U32 R4, RZ, RZ, RZ ;  /* 0x000000ffff047224 */ /* 0x000fe400078e00ff */
[----:B0-----:R-:W-:Y:S01]  /*d560*/  FADD.FTZ R8, R6, R3 ;  /* 0x0000000306087221 */ /* 0x001fe20000010000 */
[----:B------:R-:W-:Y:S01]  /*d570*/  IMAD.MOV.U32 R3, RZ, RZ, -0x800000 ;  /* 0xff800000ff037424 */ /* 0x000fe200078e00ff */
        /* <DEDUP_REMOVED lines=54> */
.L_x_7922:
        /* <DEDUP_REMOVED lines=74> */
.L_x_7844:
        /* <DEDUP_REMOVED lines=16> */
[----:B------:R-:W-:Y:S01]  /*de80*/  F2FP.BF16.F32.PACK_AB R136, R137, R136 ;  /* 0x000000888988723e */ /* 0x000fe200000010ff */
[----:B------:R-:W1:Y:S01]  /*de90*/  LDC R49, c[0x0][0xbe8] ;  /* 0x0002fa00ff317b82 */ /* 0x000e620000000800 */
        /* <DEDUP_REMOVED lines=9> */
[----:B------:R-:W-:Y:S02]  /*df30*/  F2FP.BF16.F32.PACK_AB R145, R147, R146 ;  /* 0x000000929391723e */ /* 0x000fe400000010ff */
[----:B------:R-:W-:Y:S02]  /*df40*/  F2FP.BF16.F32.PACK_AB R146, R149, R148 ;  /* 0x000000949592723e */ /* 0x000fe400000010ff */
[----:B------:R-:W-:Y:S02]  /*df50*/  F2FP.BF16.F32.PACK_AB R147, R151, R150 ;  /* 0x000000969793723e */ /* 0x000fe400000010ff */
[----:B------:R-:W-:Y:S02]  /*df60*/  MOV R24, R0 ;  /* 0x0000000000187202 */ /* 0x000fe40000000f00 */
[----:B0-----:R-:W-:-:S03]  /*df70*/  MOV R25, R5 ;  /* 0x0000000500197202 */ /* 0x001fc60000000f00 */
[----:B------:R-:W-:-:S03]  /*df80*/  IMAD.WIDE R4, R188, 0x2, R24 ;  /* 0x00000002bc047825 */ /* 0x000fc600078e0218 */
[C---:B------:R-:W-:Y:S02]  /*df90*/  LOP3.LUT R7, R4.reuse, 0x380, RZ, 0xc0, !PT ;  /* 0x0000038004077812 */ /* 0x040fe400078ec0ff */
[C---:B------:R-:W-:Y:S02]  /*dfa0*/  IADD3 R8, P5, R4.reuse, 0x40, RZ ;  /* 0x0000004004087810 */ /* 0x040fe40007fbe0ff */
        /* <DEDUP_REMOVED lines=19> */
[----:B------:R-:W-:Y:S02]  /*e0e0*/  MOV R36, R4 ;  /* 0x0000000400247202 */ /* 0x000fe40000000f00 */
[----:B------:R-:W-:Y:S02]  /*e0f0*/  LOP3.LUT R10, R33, 0x380, RZ, 0xc0, !PT ;  /* 0x00000380210a7812 */ /* 0x000fe400078ec0ff */
[----:B------:R-:W-:Y:S02]  /*e100*/  LOP3.LUT R28, R7, R8, RZ, 0x3c, !PT ;  /* 0x00000008071c7212 */ /* 0x000fe400078e3cff */
[----:B------:R-:W-:-:S02]  /*e110*/  F2FP.BF16.F32.PACK_AB R4, R89, R2 ;  /* 0x000000025904723e */ /* 0x000fc400000010ff */
[----:B------:R-:W-:Y:S02]  /*e120*/  LOP3.LUT R2, R37, 0x380, RZ, 0xc0, !PT ;  /* 0x0000038025027812 */ /* 0x000fe400078ec0ff */
[----:B------:R-:W-:Y:S02]  /*e130*/  LOP3.LUT R8, R39, 0x380, RZ, 0xc0, !PT ;  /* 0x0000038027087812 */ /* 0x000fe400078ec0ff */
[----:B------:R-:W-:Y:S02]  /*e140*/  LOP3.LUT R12, R35, 0x380, RZ, 0xc0, !PT ;  /* 0x00000380230c7812 */ /* 0x000fe400078ec0ff */
[----:B------:R-:W-:Y:S02]  /*e150*/  LOP3.LUT R30, R6, R21, RZ, 0x3c, !PT ;  /* 0x00000015061e7212 */ /* 0x000fe400078e3cff */
[----:B------:R-:W-:Y:S02]  /*e160*/  SHF.R.U64 R10, R10, 0x3, RZ ;  /* 0x000000030a0a7819 */ /* 0x000fe400000012ff */
[----:B------:R-:W-:-:S02]  /*e170*/  LOP3.LUT R21, R26, 0x380, RZ, 0xc0, !PT ;  /* 0x000003801a157812 */ /* 0x000fc400078ec0ff */
[----:B------:R-:W-:Y:S02]  /*e180*/  SHF.R.U64 R2, R2, 0x3, RZ ;  /* 0x0000000302027819 */ /* 0x000fe400000012ff */
[----:B------:R-:W-:Y:S02]  /*e190*/  SHF.R.U64 R8, R8, 0x3, RZ ;  /* 0x0000000308087819 */ /* 0x000fe400000012ff */
[----:B------:R-:W-:Y:S02]  /*e1a0*/  SHF.R.U64 R12, R12, 0x3, RZ ;  /* 0x000000030c0c7819 */ /* 0x000fe400000012ff */
[----:B------:R-:W-:Y:S02]  /*e1b0*/  LOP3.LUT R14, R10, R33, RZ, 0x3c, !PT ;  /* 0x000000210a0e7212 */ /* 0x000fe400078e3cff */
[----:B------:R-:W-:Y:S02]  /*e1c0*/  SHF.R.U64 R21, R21, 0x3, RZ ;  /* 0x0000000315157819 */ /* 0x000fe400000012ff */
[----:B------:R-:W-:-:S02]  /*e1d0*/  F2FP.BF16.F32.PACK_AB R5, R91, R90 ;  /* 0x0000005a5b05723e */ /* 0x000fc400000010ff */
[----:B------:R-:W-:Y:S02]  /*e1e0*/  F2FP.BF16.F32.PACK_AB R6, R93, R92 ;  /* 0x0000005c5d06723e */ /* 0x000fe400000010ff */
[----:B------:R-:W-:Y:S01]  /*e1f0*/  F2FP.BF16.F32.PACK_AB R7, R95, R94 ;  /* 0x0000005e5f07723e */ /* 0x000fe200000010ff */
[----:B------:R-:W-:Y:S01]  /*e200*/  BAR.SYNC.DEFER_BLOCKING 0x1, 0x100 ;  /* 0x0044000000007b1d */ /* 0x000fe20000010000 */
[----:B------:R-:W-:Y:S02]  /*e210*/  LOP3.LUT R10, R2, R37, RZ, 0x3c, !PT ;  /* 0x00000025020a7212 */ /* 0x000fe400078e3cff */
[----:B------:R-:W-:Y:S02]  /*e220*/  LOP3.LUT R8, R8, R39, RZ, 0x3c, !PT ;  /* 0x0000002708087212 */ /* 0x000fe400078e3cff */
[----:B------:R-:W-:Y:S02]  /*e230*/  LOP3.LUT R12, R12, R35, RZ, 0x3c, !PT ;  /* 0x000000230c0c7212 */ /* 0x000fe400078e3cff */
[----:B------:R-:W-:-:S02]  /*e240*/  LOP3.LUT R26, R21, R26, RZ, 0x3c, !PT ;  /* 0x0000001a151a7212 */ /* 0x000fc400078e3cff */
[----:B------:R-:W-:Y:S02]  /*e250*/  MOV R32, R10 ;  /* 0x0000000a00207202 */ /* 0x000fe40000000f00 */
[----:B------:R-:W-:Y:S02]  /*e260*/  MOV R21, R8 ;  /* 0x0000000800157202 */ /* 0x000fe40000000f00 */
[----:B------:R-:W-:Y:S02]  /*e270*/  MOV R35, R30 ;  /* 0x0000001e00237202 */ /* 0x000fe40000000f00 */
[----:B------:R-:W-:Y:S02]  /*e280*/  F2FP.BF16.F32.PACK_AB R8, R97, R96 ;  /* 0x000000606108723e */ /* 0x000fe400000010ff */
[----:B------:R-:W-:Y:S02]  /*e290*/  F2FP.BF16.F32.PACK_AB R9, R99, R98 ;  /* 0x000000626309723e */ /* 0x000fe400000010ff */
[----:B------:R-:W-:-:S02]  /*e2a0*/  F2FP.BF16.F32.PACK_AB R10, R101, R100 ;  /* 0x00000064650a723e */ /* 0x000fc400000010ff */
[----:B------:R-:W-:Y:S02]  /*e2b0*/  F2FP.BF16.F32.PACK_AB R11, R103, R102 ;  /* 0x00000066670b723e */ /* 0x000fe400000010ff */
[----:B------:R-:W-:Y:S01]  /*e2c0*/  MOV R34, R28 ;  /* 0x0000001c00227202 */ /* 0x000fe20000000f00 */
[----:B------:R0:W-:Y:S01]  /*e2d0*/  STSM.16.M88.4 [R36], R4 ;  /* 0x0000000424007844 */ /* 0x0001e20000000200 */
[----:B------:R-:W-:Y:S02]  /*e2e0*/  MOV R2, R14 ;  /* 0x0000000e00027202 */ /* 0x000fe40000000f00 */
[----:B------:R-:W-:Y:S01]  /*e2f0*/  MOV R33, R12 ;  /* 0x0000000c00217202 */ /* 0x000fe20000000f00 */
[----:B------:R-:W-:Y:S01]  /*e300*/  STSM.16.M88.4 [R35], R8 ;  /* 0x0000000823007844 */ /* 0x000fe20000000200 */
[----:B------:R-:W-:Y:S02]  /*e310*/  F2FP.BF16.F32.PACK_AB R12, R113, R112 ;  /* 0x00000070710c723e */ /* 0x000fe400000010ff */
[----:B------:R-:W-:-:S02]  /*e320*/  F2FP.BF16.F32.PACK_AB R13, R115, R114 ;  /* 0x00000072730d723e */ /* 0x000fc400000010ff */
[----:B------:R-:W-:Y:S02]  /*e330*/  F2FP.BF16.F32.PACK_AB R14, R117, R116 ;  /* 0x00000074750e723e */ /* 0x000fe400000010ff */
[----:B------:R-:W-:Y:S02]  /*e340*/  F2FP.BF16.F32.PACK_AB R15, R119, R118 ;  /* 0x00000076770f723e */ /* 0x000fe400000010ff */
[----:B------:R-:W-:Y:S02]  /*e350*/  F2FP.BF16.F32.PACK_AB R28, R121, R120 ;  /* 0x00000078791c723e */ /* 0x000fe400000010ff */
[----:B------:R-:W-:Y:S02]  /*e360*/  F2FP.BF16.F32.PACK_AB R29, R123, R122 ;  /* 0x0000007a7b1d723e */ /* 0x000fe400000010ff */
[----:B0-----:R-:W-:Y:S02]  /*e370*/  F2FP.BF16.F32.PACK_AB R4, R105, R104 ;  /* 0x000000686904723e */ /* 0x001fe400000010ff */
[----:B------:R-:W-:-:S02]  /*e380*/  F2FP.BF16.F32.PACK_AB R5, R107, R106 ;  /* 0x0000006a6b05723e */ /* 0x000fc400000010ff */
[----:B------:R-:W-:Y:S02]  /*e390*/  F2FP.BF16.F32.PACK_AB R6, R109, R108 ;  /* 0x0000006c6d06723e */ /* 0x000fe400000010ff */
[----:B------:R-:W-:Y:S02]  /*e3a0*/  F2FP.BF16.F32.PACK_AB R7, R111, R110 ;  /* 0x0000006e6f07723e */ /* 0x000fe400000010ff */
[----:B------:R-:W-:Y:S02]  /*e3b0*/  F2FP.BF16.F32.PACK_AB R30, R125, R124 ;  /* 0x0000007c7d1e723e */ /* 0x000fe400000010ff */
[----:B------:R-:W-:Y:S01]  /*e3c0*/  F2FP.BF16.F32.PACK_AB R31, R127, R126 ;  /* 0x0000007e7f1f723e */ /* 0x000fe200000010ff */
[----:B------:R0:W-:Y:S01]  /*e3d0*/  STSM.16.M88.4 [R34], R4 ;  /* 0x0000000422007844 */ /* 0x0001e20000000200 */
[----:B------:R-:W-:Y:S02]  /*e3e0*/  MOV R26, R26 ;  /* 0x0000001a001a7202 */ /* 0x000fe40000000f00 */
[----:B------:R-:W-:Y:S01]  /*e3f0*/  PLOP3.LUT P0, PT, PT, PT, UP0, 0x80, 0x0 ;  /* 0x000000000000781c */ /* 0x000fe20003f0f008 */
[----:B------:R2:W-:Y:S04]  /*e400*/  STSM.16.M88.4 [R2], R12 ;  /* 0x0000000c02007844 */ /* 0x0005e80000000200 */
[----:B------:R3:W-:Y:S04]  /*e410*/  STSM.16.M88.4 [R33], R28 ;  /* 0x0000001c21007844 */ /* 0x0007e80000000200 */
[----:B------:R3:W-:Y:S04]  /*e420*/  STSM.16.M88.4 [R32], R128 ;  /* 0x0000008020007844 */ /* 0x0007e80000000200 */
[----:B------:R3:W-:Y:S01]  /*e430*/  STSM.16.M88.4 [R21], R136 ;  /* 0x0000008815007844 */ /* 0x0007e20000000200 */
[----:B0-----:R-:W-:-:S02]  /*e440*/  IMAD.U32 R4, RZ, RZ, UR8 ;  /* 0x00000008ff047e24 */ /* 0x001fc4000f8e00ff */
[----:B------:R-:W-:Y:S01]  /*e450*/  IMAD.U32 R5, RZ, RZ, UR9 ;  /* 0x00000009ff057e24 */ /* 0x000fe2000f8e00ff */
[----:B------:R3:W-:Y:S01]  /*e460*/  STSM.16.M88.4 [R26], R144 ;  /* 0x000000901a007844 */ /* 0x0007e20000000200 */
[----:B------:R-:W-:Y:S01]  /*e470*/  ULDC.64 UR8, c[0x0][0xc08] ;  /* 0x0003020000087ab9 */ /* 0x000fe20000000a00 */
[----:B------:R-:W-:Y:S06]  /*e480*/  BAR.SYNC.DEFER_BLOCKING 0x1, 0x100 ;  /* 0x0044000000007b1d */ /* 0x000fec0000010000 */
[----:B--2---:R-:W2:Y:S01]  /*e490*/  @P0 LDG.E R2, desc[UR54][R4.64] ;  /* 0x0000003604020981 */ /* 0x004ea2000c1e1900 */
[----:B------:R-:W-:Y:S01]  /*e4a0*/  UISETP.NE.U32.AND UP1, UPT, UR8, URZ, UPT ;  /* 0x0000003f0800728c */ /* 0x000fe2000bf25070 */
[----:B-1----:R-:W-:Y:S01]  /*e4b0*/  ISETP.NE.AND P1, PT, R49, 0x1, PT ;  /* 0x000000013100780c */ /* 0x002fe20003f25270 */
[----:B------:R-:W-:Y:S01]  /*e4c0*/  ULDC UR10, c[0x0][0xa88] ;  /* 0x0002a200000a7ab9 */ /* 0x000fe20000000800 */
[----:B------:R-:W-:Y:S01]  /*e4d0*/  UMOV UR4, URZ ;  /* 0x0000003f00047c82 */ /* 0x000fe20008000000 */
[----:B------:R-:W-:-:S06]  /*e4e0*/  UISETP.NE.AND.EX UP1, UPT, UR9, URZ, UPT, UP1 ;  /* 0x0000003f0900728c */ /* 0x000fcc000bf25310 */
[----:B------:R-:W-:-:S04]  /*e4f0*/  PLOP3.LUT P2, PT, PT, PT, UP1, 0x80, 0x0 ;  /* 0x000000000000781c */ /* 0x000fc80003f4f018 */
[----:B------:R-:W0:Y:S01]  /*e500*/  @P1 LDC R6, c[0x0][0xbec] ;  /* 0x0002fb00ff061b82 */ /* 0x000e220000000800 */
[----:B------:R-:W-:Y:S02]  /*e510*/  @UP1 ULDC.64 UR8, c[0x0][0xc08] ;  /* 0x0003020000081ab9 */ /* 0x000fe40000000a00 */
[----:B------:R-:W-:-:S05]  /*e520*/  @UP1 UIMAD.WIDE UR8, UR36, 0x4, UR8 ;  /* 0x00000004240818a5 */ /* 0x000fca000f8e0208 */
[----:B------:R-:W1:Y:S01]  /*e530*/  @P1 LDC R8, c[0x0][0xbf0] ;  /* 0x0002fc00ff081b82 */ /* 0x000e620000000800 */
[----:B------:R-:W-:Y:S02]  /*e540*/  IMAD.U32 R10, RZ, RZ, UR8 ;  /* 0x00000008ff0a7e24 */ /* 0x000fe4000f8e00ff */
[----:B------:R-:W-:Y:S01]  /*e550*/  IMAD.U32 R11, RZ, RZ, UR9 ;  /* 0x00000009ff0b7e24 */ /* 0x000fe2000f8e00ff */
[----:B--2---:R-:W-:Y:S01]  /*e560*/  @P0 R2UR UR4, R2 ;  /* 0x00000000020402ca */ /* 0x004fe200000e0000 */
[----:B------:R-:W-:-:S06]  /*e570*/  IMAD.U32 R2, RZ, RZ, UR10 ;  /* 0x0000000aff027e24 */ /* 0x000fcc000f8e00ff */
[----:B------:R3:W5:Y:S01]  /*e580*/  @P2 LDG.E R2, desc[UR54][R10.64] ;  /* 0x000000360a022981 */ /* 0x000762000c1e1900 */
[----:B01----:R-:W-:Y:S07]  /*e590*/  @P2 BRA `(.L_x_7925) ;  /* 0x0000000000102947 */ /* 0x003fee0003800000 */
[----:B------:R-:W-:Y:S05]  /*e5a0*/  @!P0 BRA `(.L_x_7925) ;  /* 0x00000000000c8947 */ /* 0x000fea0003800000 */
[----:B------:R-:W2:Y:S04]  /*e5b0*/  LDG.E R7, desc[UR54][R4.64] ;  /* 0x0000003604077981 */ /* 0x000ea8000c1e1900 */
[----:B-----5:R-:W2:Y:S02]  /*e5c0*/  LDG.E R2, desc[UR54][R4.64+0x4] ;  /* 0x0000043604027981 */ /* 0x020ea4000c1e1900 */
[----:B--2---:R-:W-:-:S07]  /*e5d0*/  IMAD.IADD R2, R2, 0x1, -R7 ;  /* 0x0000000102027824 */ /* 0x004fce00078e0a07 */
.L_x_7925:
[----:B------:R-:W-:Y:S01]  /*e5e0*/  USHF.R.S32.HI UR9, URZ, 0x1f, UR4 ;  /* 0x0000001f3f097899 */ /* 0x000fe20008011404 */
[----:B------:R-:W-:Y:S01]  /*e5f0*/  VIADD R7, R17, UR37 ;  /* 0x0000002511077c36 */ /* 0x000fe20008000000 */
[----:B------:R-:W-:Y:S01]  /*e600*/  USHF.R.S32.HI UR16, URZ, 0x1f, UR42 ;  /* 0x0000001f3f107899 */ /* 0x000fe2000801142a */
[----:B---3--:R-:W-:Y:S01]  /*e610*/  VIADD R26, R187, UR37 ;  /* 0x00000025bb1a7c36 */ /* 0x008fe20008000000 */
[----:B------:R-:W-:Y:S01]  /*e620*/  ULDC.64 UR14, c[0x0][0xb90] ;  /* 0x0002e400000e7ab9 */ /* 0x000fe20000000a00 */
[----:B------:R-:W-:Y:S01]  /*e630*/  UMOV UR8, UR4 ;  /* 0x0000000400087c82 */ /* 0x000fe20008000000 */
[----:B------:R-:W-:Y:S01]  /*e640*/  UIMAD UR12, UR16, UR14, URZ ;  /* 0x0000000e100c72a4 */ /* 0x000fe2000f8e023f */
[----:B------:R-:W-:Y:S01]  /*e650*/  @P1 IMAD.HI.U32 R5, R7, R6, RZ ;  /* 0x0000000607051227 */ /* 0x000fe200078e00ff */
[----:B------:R-:W-:Y:S02]  /*e660*/  UIMAD.WIDE.U32 UR10, UR42, UR14, UR8 ;  /* 0x0000000e2a0a72a5 */ /* 0x000fe4000f8e0008 */
[----:B------:R-:W-:Y:S01]  /*e670*/  USHF.R.S32.HI UR8, URZ, 0x1f, UR36 ;  /* 0x0000001f3f087899 */ /* 0x000fe20008011424 */
[----:B------:R-:W-:Y:S01]  /*e680*/  IMAD.MOV.U32 R4, RZ, RZ, R7 ;  /* 0x000000ffff047224 */ /* 0x000fe200078e0007 */
[----:B------:R-:W-:Y:S01]  /*e690*/  UIMAD UR12, UR42, UR15, UR12 ;  /* 0x0000000f2a0c72a4 */ /* 0x000fe2000f8e020c */
[----:B------:R-:W-:Y:S01]  /*e6a0*/  @P1 SHF.R.U32.HI R4, RZ, R8, R5 ;  /* 0x00000008ff041219 */ /* 0x000fe20000011605 */
[----:B------:R-:W-:Y:S01]  /*e6b0*/  USEL UR18, UR8, URZ, !UP0 ;  /* 0x0000003f08127287 */ /* 0x000fe2000c000000 */
[----:B------:R-:W-:Y:S01]  /*e6c0*/  IMAD R5, R184, 0x40, R18 ;  /* 0x00000040b8057824 */ /* 0x000fe200078e0212 */
[----:B------:R-:W-:Y:S01]  /*e6d0*/  ULDC.64 UR14, c[0x0][0xb98] ;  /* 0x0002e600000e7ab9 */ /* 0x000fe20000000a00 */
[----:B------:R-:W-:Y:S01]  /*e6e0*/  USEL UR17, UR36, URZ, !UP0 ;  /* 0x0000003f24117287 */ /* 0x000fe2000c000000 */
[----:B------:R-:W-:Y:S01]  /*e6f0*/  IMAD.MOV R6, RZ, RZ, -R4 ;  /* 0x000000ffff067224 */ /* 0x000fe200078e0a04 */
[----:B------:R-:W-:Y:S01]  /*e700*/  UIMAD UR8, UR18, UR14, URZ ;  /* 0x0000000e120872a4 */ /* 0x000fe2000f8e023f */
[----:B------:R-:W-:Y:S01]  /*e710*/  IMAD.WIDE R24, R5, 0x2, R24 ;  /* 0x0000000205187825 */ /* 0x000fe200078e0218 */
[----:B------:R-:W-:Y:S01]  /*e720*/  UIADD3 UR11, UR11, UR12, URZ ;  /* 0x0000000c0b0b7290 */ /* 0x000fe2000fffe03f */
[----:B------:R-:W-:Y:S01]  /*e730*/  SHF.R.S32.HI R5, RZ, 0x1f, R4 ;  /* 0x0000001fff057819 */ /* 0x000fe20000011404 */
[----:B------:R-:W-:Y:S01]  /*e740*/  UIMAD UR8, UR17, UR15, UR8 ;  /* 0x0000000f110872a4 */ /* 0x000fe2000f8e0208 */
[----:B------:R-:W-:Y:S01]  /*e750*/  IMAD R7, R49, R6, R7 ;  /* 0x0000000631077224 */ /* 0x000fe200078e0207 */
[----:B------:R-:W-:Y:S01]  /*e760*/  UIMAD.WIDE.U32 UR10, UR17, UR14, UR10 ;  /* 0x0000000e110a72a5 */ /* 0x000fe2000f8e000a */
[----:B------:R-:W-:Y:S01]  /*e770*/  IADD3 R9, P3, R24, 0x2000, RZ ;  /* 0x0000200018097810 */ /* 0x000fe20007f7e0ff */
[----:B-----5:R-:W-:Y:S01]  /*e780*/  IMAD R51, R2, R49, RZ ;  /* 0x0000003102337224 */ /* 0x020fe200078e02ff */
[----:B------:R-:W-:Y:S01]  /*e790*/  IADD3 R13, P0, R24, 0x1000, RZ ;  /* 0x00001000180d7810 */ /* 0x000fe20007f1e0ff */
[----:B------:R-:W-:Y:S01]  /*e7a0*/  IMAD.U32 R8, RZ, RZ, UR8 ;  /* 0x00000008ff087e24 */ /* 0x000fe2000f8e00ff */
[----:B------:R-:W-:Y:S01]  /*e7b0*/  SHF.R.S32.HI R6, RZ, 0x1f, R7 ;  /* 0x0000001fff067819 */ /* 0x000fe20000011407 */
[----:B------:R-:W-:Y:S01]  /*e7c0*/  ULDC.64 UR12, c[0x0][0xaa0] ;  /* 0x0002a800000c7ab9 */ /* 0x000fe20000000a00 */
[----:B------:R-:W-:-:S02]  /*e7d0*/  IADD3 R4, P2, R4, UR10, RZ ;  /* 0x0000000a04047c10 */ /* 0x000fc4000ff5e0ff */
[----:B------:R-:W-:Y:S02]  /*e7e0*/  LOP3.LUT R12, R13, 0x380, RZ, 0xc0, !PT ;  /* 0x000003800d0c7812 */ /* 0x000fe400078ec0ff */
[----:B------:R-:W-:Y:S01]  /*e7f0*/  IADD3.X R5, R5, UR11, R8, P2, !PT ;  /* 0x0000000b05057c10 */ /* 0x000fe200097fe408 */
[----:B------:R-:W-:Y:S01]  /*e800*/  ULDC.64 UR10, c[0x0][0xb88] ;  /* 0x0002e200000a7ab9 */ /* 0x000fe20000000a00 */
[----:B------:R-:W-:Y:S01]  /*e810*/  LOP3.LUT R8, R9, 0x380, RZ, 0xc0, !PT ;  /* 0x0000038009087812 */ /* 0x000fe200078ec0ff */
[----:B------:R-:W-:Y:S01]  /*e820*/  IMAD R6, R6, UR10, RZ ;  /* 0x0000000a06067c24 */ /* 0x000fe2000f8e02ff */
[----:B------:R-:W-:Y:S01]  /*e830*/  SHF.R.U64 R12, R12, 0x3, RZ ;  /* 0x000000030c0c7819 */ /* 0x000fe200000012ff */
[C---:B------:R-:W-:Y:S01]  /*e840*/  IMAD.WIDE.U32 R4, R7.reuse, UR10, R4 ;  /* 0x0000000a07047c25 */ /* 0x040fe2000f8e0004 */
[----:B------:R-:W-:Y:S02]  /*e850*/  SHF.R.U64 R8, R8, 0x3, RZ ;  /* 0x0000000308087819 */ /* 0x000fe400000012ff */
[----:B------:R-:W-:Y:S01]  /*e860*/  LOP3.LUT R12, R12, R13, RZ, 0x3c, !PT ;  /* 0x0000000d0c0c7212 */ /* 0x000fe200078e3cff */
[----:B------:R-:W-:Y:S01]  /*e870*/  IMAD R11, R7, UR11, R6 ;  /* 0x0000000b070b7c24 */ /* 0x000fe2000f8e0206 */
[----:B------:R-:W-:Y:S01]  /*e880*/  LOP3.LUT R8, R8, R9, RZ, 0x3c, !PT ;  /* 0x0000000908087212 */ /* 0x000fe200078e3cff */
[----:B------:R-:W-:Y:S01]  /*e890*/  ULDC.64 UR10, c[0x0][0xb50] ;  /* 0x0002d400000a7ab9 */ /* 0x000fe20000000a00 */
[----:B------:R-:W-:Y:S01]  /*e8a0*/  IADD3 R7, P2, R24, 0x3000, RZ ;  /* 0x0000300018077810 */ /* 0x000fe20007f5e0ff */
[----:B------:R-:W-:Y:S01]  /*e8b0*/  IMAD.IADD R9, R5, 0x1, R11 ;  /* 0x0000000105097824 */ /* 0x000fe200078e020b */
[----:B------:R-:W-:Y:S01]  /*e8c0*/  LEA R10, P4, R4, UR10, 0x2 ;  /* 0x0000000a040a7c11 */ /* 0x000fe2000f8810ff */
[----:B------:R-:W-:Y:S01]  /*e8d0*/  IMAD.X R13, RZ, RZ, R25, P0 ;  /* 0x000000ffff0d7224 */ /* 0x000fe200000e0619 */
[----:B------:R-:W-:Y:S01]  /*e8e0*/  LOP3.LUT R5, R7, 0x380, RZ, 0xc0, !PT ;  /* 0x0000038007057812 */ /* 0x000fe200078ec0ff */
[----:B------:R-:W-:Y:S01]  /*e8f0*/  VIADD R6, R26, 0x8 ;  /* 0x000000081a067836 */ /* 0x000fe20000000000 */
[----:B------:R-:W-:Y:S01]  /*e900*/  LEA.HI.X R14, R4, UR11, R9, 0x2, P4 ;  /* 0x0000000b040e7c11 */ /* 0x000fe2000a0f1409 */
[----:B------:R-:W-:Y:S01]  /*e910*/  SHFL.IDX PT, R44, R10, RZ, 0x1c1f ;  /* 0x001c1fff0a2c7589 */ /* 0x000fe200000e0000 */
[----:B------:R-:W-:Y:S01]  /*e920*/  LOP3.LUT P0, RZ, R185, 0x3, RZ, 0xc0, !PT ;  /* 0x00000003b9ff7812 */ /* 0x000fe2000780c0ff */
[--C-:B------:R-:W-:Y:S01]  /*e930*/  IMAD.X R9, RZ, RZ, R25.reuse, P3 ;  /* 0x000000ffff097224 */ /* 0x100fe200018e0619 */
[----:B------:R-:W-:Y:S01]  /*e940*/  SHF.R.U64 R4, R5, 0x3, RZ ;  /* 0x0000000305047819 */ /* 0x000fe200000012ff */
[----:B------:R-:W0:Y:S01]  /*e950*/  SHFL.IDX PT, R45, R14, RZ, 0x1c1f ;  /* 0x001c1fff0e2d7589 */ /* 0x000e2200000e0000 */
[----:B------:R-:W-:Y:S01]  /*e960*/  IMAD.X R5, RZ, RZ, R25, P2 ;  /* 0x000000ffff057224 */ /* 0x000fe200010e0619 */
[----:B------:R-:W-:-:S02]  /*e970*/  ISETP.GE.OR P2, PT, R26, R51, P0 ;  /* 0x000000331a00720c */ /* 0x000fc40000746670 */
[----:B------:R-:W-:Y:S01]  /*e980*/  SHFL.IDX PT, R46, R10, 0x1, 0x1c1f ;  /* 0x003c1f000a2e7f89 */ /* 0x000fe200000e0000 */
[----:B------:R-:W-:Y:S02]  /*e990*/  ISETP.GE.OR P0, PT, R6, R51, P0 ;  /* 0x000000330600720c */ /* 0x000fe40000706670 */
[----:B------:R-:W-:Y:S01]  /*e9a0*/  LOP3.LUT R4, R4, R7, RZ, 0x3c, !PT ;  /* 0x0000000704047212 */ /* 0x000fe200078e3cff */
[----:B------:R-:W1:Y:S01]  /*e9b0*/  SHFL.IDX PT, R47, R14, 0x1, 0x1c1f ;  /* 0x003c1f000e2f7f89 */ /* 0x000e6200000e0000 */
[C---:B------:R-:W-:Y:S01]  /*e9c0*/  IADD3 R7, P3, R24.reuse, 0x7000, RZ ;  /* 0x0000700018077810 */ /* 0x040fe20007f7e0ff */
[----:B------:R-:W-:Y:S01]  /*e9d0*/  UIMAD UR10, UR9, UR12, URZ ;  /* 0x0000000c090a72a4 */ /* 0x000fe2000f8e023f */
[C---:B------:R-:W-:Y:S02]  /*e9e0*/  IADD3 R41, P6, R24.reuse, 0x4000, RZ ;  /* 0x0000400018297810 */ /* 0x040fe40007fde0ff */
[----:B------:R-:W-:Y:S02]  /*e9f0*/  LOP3.LUT R2, R7, 0x380, RZ, 0xc0, !PT ;  /* 0x0000038007027812 */ /* 0x000fe400078ec0ff */
[----:B------:R-:W-:Y:S01]  /*ea00*/  IADD3 R37, P5, R24, 0x5000, RZ ;  /* 0x0000500018257810 */ /* 0x000fe20007fbe0ff */
[----:B------:R-:W-:Y:S01]  /*ea10*/  IMAD.X R29, RZ, RZ, R25, P3 ;  /* 0x000000ffff1d7224 */ /* 0x000fe200018e0619 */
[----:B------:R-:W-:-:S02]  /*ea20*/  SHF.R.U64 R2, R2, 0x3, RZ ;  /* 0x0000000302027819 */ /* 0x000fc400000012ff */
[C---:B------:R-:W-:Y:S02]  /*ea30*/  IADD3 R33, P4, R24.reuse, 0x6000, RZ ;  /* 0x0000600018217810 */ /* 0x040fe40007f9e0ff */
[----:B------:R-:W-:Y:S01]  /*ea40*/  LOP3.LUT R11, R24, 0x380, RZ, 0xc0, !PT ;  /* 0x00000380180b7812 */ /* 0x000fe200078ec0ff */
[----:B0-----:R0:W-:Y:S01]  /*ea50*/  @!P2 ST.E desc[UR54][R44.64], R20 ;  /* 0x000000142c00a985 */ /* 0x0011e2000c101936 */
[----:B------:R-:W-:Y:S01]  /*ea60*/  UIMAD.WIDE.U32 UR8, UR4, UR12, URZ ;  /* 0x0000000c040872a5 */ /* 0x000fe2000f8e003f */
[----:B------:R-:W-:Y:S01]  /*ea70*/  LOP3.LUT R28, R2, R7, RZ, 0x3c, !PT ;  /* 0x00000007021c7212 */ /* 0x000fe200078e3cff */
[----:B------:R-:W-:Y:S01]  /*ea80*/  UIMAD UR10, UR4, UR13, UR10 ;  /* 0x0000000d040a72a4 */ /* 0x000fe2000f8e020a */
[----:B------:R-:W-:Y:S02]  /*ea90*/  LOP3.LUT R40, R41, 0x380, RZ, 0xc0, !PT ;  /* 0x0000038029287812 */ /* 0x000fe400078ec0ff */
[----:B------:R-:W-:Y:S01]  /*eaa0*/  LOP3.LUT R36, R37, 0x380, RZ, 0xc0, !PT ;  /* 0x0000038025247812 */ /* 0x000fe200078ec0ff */
[----:B------:R-:W-:Y:S01]  /*eab0*/  ULDC.64 UR12, c[0x0][0xae8] ;  /* 0x0002ba00000c7ab9 */ /* 0x000fe20000000a00 */
[----:B-1----:R1:W-:Y:S01]  /*eac0*/  @!P0 ST.E desc[UR54][R46.64], R3 ;  /* 0x000000032e008985 */ /* 0x0023e2000c101936 */
[----:B------:R-:W-:-:S02]  /*ead0*/  LOP3.LUT R32, R33, 0x380, RZ, 0xc0, !PT ;  /* 0x0000038021207812 */ /* 0x000fc400078ec0ff */
[----:B------:R-:W-:Y:S01]  /*eae0*/  SHF.R.U64 R11, R11, 0x3, RZ ;  /* 0x000000030b0b7819 */ /* 0x000fe200000012ff */
[----:B0-----:R-:W0:Y:S01]  /*eaf0*/  @P1 LDC R20, c[0x0][0xbec] ;  /* 0x0002fb00ff141b82 */ /* 0x001e220000000800 */
[----:B------:R-:W-:Y:S01]  /*eb00*/  IMAD R2, R22, 0x20, R184 ;  /* 0x0000002016027824 */ /* 0x000fe200078e02b8 */
[----:B------:R-:W-:Y:S01]  /*eb10*/  UIADD3 UR9, UR9, UR10, URZ ;  /* 0x0000000a09097290 */ /* 0x000fe2000fffe03f */
[----:B------:R-:W-:Y:S01]  /*eb20*/  SHF.R.U64 R40, R40, 0x3, RZ ;  /* 0x0000000328287819 */ /* 0x000fe200000012ff */
[----:B------:R-:W-:Y:S01]  /*eb30*/  UIMAD UR4, UR16, UR12, URZ ;  /* 0x0000000c100472a4 */ /* 0x000fe2000f8e023f */
[----:B------:R-:W-:-:S03]  /*eb40*/  SHF.R.U64 R36, R36, 0x3, RZ ;  /* 0x0000000324247819 */ /* 0x000fc600000012ff */
[----:B-1----:R-:W1:Y:S01]  /*eb50*/  @P1 LDC R3, c[0x0][0xbf0] ;  /* 0x0002fc00ff031b82 */ /* 0x002e620000000800 */
[----:B------:R-:W-:Y:S01]  /*eb60*/  VIADD R45, R2, UR37 ;  /* 0x00000025022d7c36 */ /* 0x000fe20008000000 */
[----:B------:R-:W-:Y:S01]  /*eb70*/  UIMAD UR4, UR42, UR13, UR4 ;  /* 0x0000000d2a0472a4 */ /* 0x000fe2000f8e0204 */
[----:B------:R-:W-:Y:S01]  /*eb80*/  SHF.R.U64 R32, R32, 0x3, RZ ;  /* 0x0000000320207819 */ /* 0x000fe200000012ff */
[----:B------:R-:W-:Y:S01]  /*eb90*/  UIMAD.WIDE.U32 UR8, UR42, UR12, UR8 ;  /* 0x0000000c2a0872a5 */ /* 0x000fe2000f8e0008 */
[----:B------:R-:W-:Y:S01]  /*eba0*/  LOP3.LUT R24, R11, R24, RZ, 0x3c, !PT ;  /* 0x000000180b187212 */ /* 0x000fe200078e3cff */
[----:B------:R-:W-:Y:S01]  /*ebb0*/  ULDC.64 UR10, c[0x0][0xaf0] ;  /* 0x0002bc00000a7ab9 */ /* 0x000fe20000000a00 */
[----:B------:R-:W-:Y:S01]  /*ebc0*/  IMAD.MOV.U32 R21, RZ, RZ, R45 ;  /* 0x000000ffff157224 */ /* 0x000fe200078e002d */
[----:B------:R-:W-:Y:S01]  /*ebd0*/  UIADD3 UR9, UR9, UR4, URZ ;  /* 0x0000000409097290 */ /* 0x000fe2000fffe03f */
[----:B------:R-:W-:Y:S01]  /*ebe0*/  LOP3.LUT R40, R40, R41, RZ, 0x3c, !PT ;  /* 0x0000002928287212 */ /* 0x000fe200078e3cff */
[----:B------:R-:W-:Y:S01]  /*ebf0*/  UIMAD UR4, UR18, UR10, URZ ;  /* 0x0000000a120472a4 */ /* 0x000fe2000f8e023f */
[----:B------:R-:W-:Y:S01]  /*ec00*/  LOP3.LUT R36, R36, R37, RZ, 0x3c, !PT ;  /* 0x0000002524247212 */ /* 0x000fe200078e3cff */
[----:B------:R-:W5:Y:S01]  /*ec10*/  LD.E.128 R12, desc[UR54][R12.64] ;  /* 0x000000360c0c7980 */ /* 0x000f62000c101d00 */
[----:B0-----:R-:W-:Y:S01]  /*ec20*/  @P1 IMAD.HI.U32 R2, R45, R20, RZ ;  /* 0x000000142d021227 */ /* 0x001fe200078e00ff */
[----:B------:R-:W-:Y:S01]  /*ec30*/  UIMAD UR4, UR17, UR11, UR4 ;  /* 0x0000000b110472a4 */ /* 0x000fe2000f8e0204 */
[----:B------:R-:W-:Y:S01]  /*ec40*/  LOP3.LUT R32, R32, R33, RZ, 0x3c, !PT ;  /* 0x0000002120207212 */ /* 0x000fe200078e3cff */
[----:B------:R-:W-:Y:S01]  /*ec50*/  UIMAD.WIDE.U32 UR8, UR17, UR10, UR8 ;  /* 0x0000000a110872a5 */ /* 0x000fe2000f8e0008 */
[--C-:B------:R-:W-:Y:S01]  /*ec60*/  IMAD.X R41, RZ, RZ, R25.reuse, P6 ;  /* 0x000000ffff297224 */ /* 0x100fe200030e0619 */
[----:B------:R-:W5:Y:S01]  /*ec70*/  LD.E.128 R8, desc[UR54][R8.64] ;  /* 0x0000003608087980 */ /* 0x000f62000c101d00 */
[--C-:B------:R-:W-:Y:S01]  /*ec80*/  IMAD.X R37, RZ, RZ, R25.reuse, P5 ;  /* 0x000000ffff257224 */ /* 0x100fe200028e0619 */
[----:B-1----:R-:W-:Y:S01]  /*ec90*/  @P1 SHF.R.U32.HI R21, RZ, R3, R2 ;  /* 0x00000003ff151219 */ /* 0x002fe20000011602 */
[----:B------:R-:W-:Y:S01]  /*eca0*/  IMAD.X R33, RZ, RZ, R25, P4 ;  /* 0x000000ffff217224 */ /* 0x000fe200020e0619 */
[----:B------:R-:W-:Y:S01]  /*ecb0*/  UIADD3 UR4, UR9, UR4, URZ ;  /* 0x0000000409047290 */ /* 0x000fe2000fffe03f */
[----:B------:R-:W5:Y:S01]  /*ecc0*/  LD.E.128 R4, desc[UR54][R4.64] ;  /* 0x0000003604047980 */ /* 0x000f62000c101d00 */
[--C-:B------:R-:W-:Y:S01]  /*ecd0*/  SHF.R.S32.HI R20, RZ, 0x1f, R21.reuse ;  /* 0x0000001fff147819 */ /* 0x100fe20000011415 */
[----:B------:R-:W-:Y:S01]  /*ece0*/  IMAD.MOV R44, RZ, RZ, -R21 ;  /* 0x000000ffff2c7224 */ /* 0x000fe200078e0a15 */
[----:B------:R-:W-:Y:S01]  /*ecf0*/  ULDC.64 UR10, c[0x0][0xae0] ;  /* 0x0002b800000a7ab9 */ /* 0x000fe20000000a00 */
[----:B------:R-:W-:Y:S01]  /*ed00*/  IMAD.U32 R3, RZ, RZ, UR9 ;  /* 0x00000009ff037e24 */ /* 0x000fe2000f8e00ff */
[----:B------:R-:W5:Y:S01]  /*ed10*/  LD.E.128 R24, desc[UR54][R24.64] ;  /* 0x0000003618187980 */ /* 0x000f62000c101d00 */
[----:B------:R-:W-:-:S02]  /*ed20*/  IMAD R20, R20, UR10, RZ ;  /* 0x0000000a14147c24 */ /* 0x000fc4000f8e02ff */
[----:B------:R-:W-:Y:S01]  /*ed30*/  IMAD R45, R49, R44, R45 ;  /* 0x0000002c312d7224 */ /* 0x000fe200078e022d */
[----:B------:R-:W5:Y:S01]  /*ed40*/  LD.E.128 R40, desc[UR54][R40.64] ;  /* 0x0000003628287980 */ /* 0x000f62000c101d00 */
[----:B------:R-:W-:Y:S01]  /*ed50*/  IMAD.U32 R2, RZ, RZ, UR8 ;  /* 0x00000008ff027e24 */ /* 0x000fe2000f8e00ff */
[----:B------:R-:W-:Y:S01]  /*ed60*/  ULDC.64 UR8, c[0x0][0xad8] ;  /* 0x0002b60000087ab9 */ /* 0x000fe20000000a00 */
[----:B------:R-:W-:Y:S01]  /*ed70*/  IMAD.U32 R3, RZ, RZ, UR4 ;  /* 0x00000004ff037e24 */ /* 0x000fe2000f8e00ff */
[----:B------:R-:W5:Y:S01]  /*ed80*/  LD.E.128 R36, desc[UR54][R36.64] ;  /* 0x0000003624247980 */ /* 0x000f62000c101d00 */
[----:B------:R-:W-:-:S03]  /*ed90*/  IMAD R47, R21, UR11, R20 ;  /* 0x0000000b152f7c24 */ /* 0x000fc6000f8e0214 */
[----:B------:R-:W5:Y:S01]  /*eda0*/  LD.E.128 R32, desc[UR54][R32.64] ;  /* 0x0000003620207980 */ /* 0x000f62000c101d00 */
[----:B------:R-:W-:-:S03]  /*edb0*/  SHF.R.S32.HI R20, RZ, 0x1f, R45 ;  /* 0x0000001fff147819 */ /* 0x000fc6000001142d */
[----:B------:R-:W5:Y:S01]  /*edc0*/  LD.E.128 R28, desc[UR54][R28.64] ;  /* 0x000000361c1c7980 */ /* 0x000f62000c101d00 */
[----:B------:R-:W-:Y:S01]  /*edd0*/  IMAD.WIDE.U32 R2, R21, UR10, R2 ;  /* 0x0000000a15027c25 */ /* 0x000fe2000f8e0002 */
        /* <DEDUP_REMOVED lines=8> */
[----:B------:R-:W-:Y:S02]  /*ee60*/  VIADD R46, R184, UR37 ;  /* 0x00000025b82e7c36 */ /* 0x000fe40008000000 */
[C---:B------:R-:W-:Y:S02]  /*ee70*/  IMAD R21, R45.reuse, UR9, R44 ;  /* 0x000000092d157c24 */ /* 0x040fe4000f8e022c */
[----:B------:R-:W-:Y:S01]  /*ee80*/  IMAD.WIDE.U32 R2, R45, UR8, R2 ;  /* 0x000000082d027c25 */ /* 0x000fe2000f8e0002 */
[CC--:B------:R-:W-:Y:S01]  /*ee90*/  ISETP.GE.AND P2, PT, R46.reuse, R51.reuse, PT ;  /* 0x000000332e00720c */ /* 0x0c0fe20003f46270 */
[----:B------:R-:W-:Y:S02]  /*eea0*/  ULDC.64 UR8, c[0x0][0xa80] ;  /* 0x0002a00000087ab9 */ /* 0x000fe40000000a00 */
[----:B------:R-:W-:Y:S02]  /*eeb0*/  VIADD R20, R46, 0x20 ;  /* 0x000000202e147836 */ /* 0x000fe40000000000 */
[----:B------:R-:W-:Y:S01]  /*eec0*/  VIADD R0, R0, 0x28820 ;  /* 0x0002882000007836 */ /* 0x000fe20000000000 */
[----:B------:R-:W-:Y:S01]  /*eed0*/  LEA R44, P3, R2, UR8, 0x1 ;  /* 0x00000008022c7c11 */ /* 0x000fe2000f8608ff */
[----:B------:R-:W-:Y:S01]  /*eee0*/  IMAD.IADD R3, R3, 0x1, R21 ;  /* 0x0000000103037824 */ /* 0x000fe200078e0215 */
[----:B------:R-:W-:Y:S01]  /*eef0*/  ISETP.GE.AND P0, PT, R20, R51, PT ;  /* 0x000000331400720c */ /* 0x000fe20003f06270 */
[----:B------:R-:W-:Y:S01]  /*ef00*/  VIADD R20, R46, 0x40 ;  /* 0x000000402e147836 */ /* 0x000fe20000000000 */
[----:B------:R-:W-:-:S02]  /*ef10*/  PRMT R0, RZ, 0x654, R0 ;  /* 0x00000654ff007816 */ /* 0x000fc40000000000 */
[----:B------:R-:W-:Y:S01]  /*ef20*/  LEA.HI.X R45, R2, UR9, R3, 0x1, P3 ;  /* 0x00000009022d7c11 */ /* 0x000fe200098f0c03 */
[----:B------:R-:W-:Y:S01]  /*ef30*/  BSSY B1, `(.L_x_7926) ;  /* 0x000000f000017945 */ /* 0x000fe20003800000 */
[----:B------:R-:W-:Y:S01]  /*ef40*/  ISETP.GE.AND P1, PT, R20, R51, PT ;  /* 0x000000331400720c */ /* 0x000fe20003f26270 */
[----:B0-----:R0:W-:Y:S01]  /*ef50*/  SYNCS.ARRIVE.TRANS64.RED.A1T0 RZ, [R0+URZ], RZ ;  /* 0x000000ff00ff79a7 */ /* 0x0011e2000810043f */
        /* <DEDUP_REMOVED lines=12> */
.L_x_7927:
[----:B------:R-:W-:Y:S05]  /*f020*/  BSYNC B1 ;  /* 0x0000000000017941 */ /* 0x000fea0003800000 */
.L_x_7926:
        /* <DEDUP_REMOVED lines=13> */
.L_x_7929:
[----:B------:R-:W-:Y:S05]  /*f100*/  BSYNC B1 ;  /* 0x0000000000017941 */ /* 0x000fea0003800000 */
.L_x_7928:
[----:B----4-:R4:W0:Y:S01]  /*f110*/  SHFL.IDX PT, R0, R45, 0x2, 0x181f ;  /* 0x00581f002d007f89 */ /* 0x01082200000e0000 */
[----:B------:R-:W-:Y:S03]  /*f120*/  BSSY B1, `(.L_x_7930) ;  /* 0x000000c000017945 */ /* 0x000fe60003800000 */
[----:B---3-5:R4:W3:Y:S01]  /*f130*/  SHFL.IDX PT, R12, R44, 0x2, 0x181f ;  /* 0x00581f002c0c7f89 */ /* 0x0288e200000e0000 */
[----:B------:R-:W-:Y:S05]  /*f140*/  @P1 BRA `(.L_x_7931) ;  /* 0x0000000000241947 */ /* 0x000fea0003800000 */
[----:B------:R-:W-:Y:S02]  /*f150*/  ULDC UR4, c[0x0][0xac8] ;  /* 0x0002b20000047ab9 */ /* 0x000fe40000000800 */
[----:B------:R-:W-:Y:S02]  /*f160*/  ISETP.GE.AND P2, PT, R18, UR4, PT ;  /* 0x0000000412007c0c */ /* 0x000fe4000bf46270 */
[----:B------:R-:W-:-:S11]  /*f170*/  ISETP.GE.AND P3, PT, R19, UR4, PT ;  /* 0x0000000413007c0c */ /* 0x000fd6000bf66270 */
[CC--:B---3--:R-:W-:Y:S02]  /*f180*/  @!P2 LEA R2, P0, R18.reuse, R12.reuse, 0x1 ;  /* 0x0000000c1202a211 */ /* 0x0c8fe400078008ff */
[C---:B------:R-:W-:Y:S02]  /*f190*/  @!P3 LEA R12, P1, R19.reuse, R12, 0x1 ;  /* 0x0000000c130cb211 */ /* 0x040fe400078208ff */
[-C--:B0-----:R-:W-:Y:S02]  /*f1a0*/  @!P2 LEA.HI.X R3, R18, R0.reuse, R190, 0x1, P0 ;  /* 0x000000001203a211 */ /* 0x081fe400000f0cbe */
[----:B------:R-:W-:-:S03]  /*f1b0*/  @!P3 LEA.HI.X R13, R19, R0, R189, 0x1, P1 ;  /* 0x00000000130db211 */ /* 0x000fc600008f0cbd */
[----:B------:R0:W-:Y:S04]  /*f1c0*/  @!P2 ST.E.128 desc[UR54][R2.64], R8 ;  /* 0x000000080200a985 */ /* 0x0001e8000c101d36 */
[----:B------:R0:W-:Y:S02]  /*f1d0*/  @!P3 ST.E.128 desc[UR54][R12.64], R32 ;  /* 0x000000200c00b985 */ /* 0x0001e4000c101d36 */
.L_x_7931:
[----:B------:R-:W-:Y:S05]  /*f1e0*/  BSYNC B1 ;  /* 0x0000000000017941 */ /* 0x000fea0003800000 */
.L_x_7930:
[----:B0-----:R-:W-:Y:S01]  /*f1f0*/  VIADD R0, R46, 0x60 ;  /* 0x000000602e007836 */ /* 0x001fe20000000000 */
[----:B-1--4-:R-:W4:Y:S04]  /*f200*/  SHFL.IDX PT, R45, R45, 0x3, 0x181f ;  /* 0x00781f002d2d7f89 */ /* 0x012f2800000e0000 */
[----:B------:R-:W-:Y:S01]  /*f210*/  ISETP.GE.AND P0, PT, R0, R51, PT ;  /* 0x000000330000720c */ /* 0x000fe20003f06270 */
[----:B------:R-:W0:-:S12]  /*f220*/  SHFL.IDX PT, R44, R44, 0x3, 0x181f ;  /* 0x00781f002c2c7f89 */ /* 0x000e1800000e0000 */
[----:B------:R-:W-:Y:S05]  /*f230*/  @P0 BRA `(.L_x_7932) ;  /* 0x0000000c000c0947 */ /* 0x000fea0003800000 */
[----:B------:R-:W-:Y:S02]  /*f240*/  ULDC UR4, c[0x0][0xac8] ;  /* 0x0002b20000047ab9 */ /* 0x000fe40000000800 */
[----:B------:R-:W-:-:S13]  /*f250*/  ISETP.GE.AND P1, PT, R18, UR4, PT ;  /* 0x0000000412007c0c */ /* 0x000fda000bf26270 */
[----:B0-----:R-:W-:-:S04]  /*f260*/  @!P1 LEA R2, P0, R18, R44, 0x1 ;  /* 0x0000002c12029211 */ /* 0x001fc800078008ff */
[----:B----4-:R-:W-:Y:S02]  /*f270*/  @!P1 LEA.HI.X R3, R18, R45, R190, 0x1, P0 ;  /* 0x0000002d12039211 */ /* 0x010fe400000f0cbe */
[----:B------:R-:W-:-:S03]  /*f280*/  ISETP.GE.AND P0, PT, R19, UR4, PT ;  /* 0x0000000413007c0c */ /* 0x000fc6000bf06270 */
[----:B------:R0:W-:Y:S10]  /*f290*/  @!P1 ST.E.128 desc[UR54][R2.64], R4 ;  /* 0x0000000402009985 */ /* 0x0001f4000c101d36 */
[----:B------:R-:W-:Y:S05]  /*f2a0*/  @P0 BRA `(.L_x_7932) ;  /* 0x0000000800f00947 */ /* 0x000fea0003800000 */
[----:B0-----:R-:W-:-:S04]  /*f2b0*/  LEA R2, P0, R19, R44, 0x1 ;  /* 0x0000002c13027211 */ /* 0x001fc800078008ff */
[----:B------:R-:W-:-:S05]  /*f2c0*/  LEA.HI.X R3, R19, R45, R189, 0x1, P0 ;  /* 0x0000002d13037211 */ /* 0x000fca00000f0cbd */
[----:B------:R0:W-:Y:S01]  /*f2d0*/  ST.E.128 desc[UR54][R2.64], R28 ;  /* 0x0000001c02007985 */ /* 0x0001e2000c101d36 */
[----:B------:R-:W-:Y:S05]  /*f2e0*/  BRA `(.L_x_7932) ;  /* 0x0000000800e07947 */ /* 0x000fea0003800000 */
.L_x_7924:
[----:B------:R-:W-:Y:S01]  /*f2f0*/  ULDC.64 UR8, c[0x0][0xc00] ;  /* 0x0003000000087ab9 */ /* 0x000fe20000000a00 */
[----:B------:R-:W-:Y:S01]  /*f300*/  ULDC UR4, c[0x0][0xa88] ;  /* 0x0002a20000047ab9 */ /* 0x000fe20000000800 */
[----:B------:R-:W-:Y:S01]  /*f310*/  UISETP.NE.U32.AND UP0, UPT, UR8, URZ, UPT ;  /* 0x0000003f0800728c */ /* 0x000fe2000bf05070 */
[----:B------:R-:W0:Y:S03]  /*f320*/  LDC R11, c[0x0][0xbe8] ;  /* 0x0002fa00ff0b7b82 */ /* 0x000e260000000800 */
[----:B------:R-:W-:-:S03]  /*f330*/  UISETP.NE.AND.EX UP0, UPT, UR9, URZ, UPT, UP0 ;  /* 0x0000003f0900728c */ /* 0x000fc6000bf05300 */
[----:B------:R-:W-:Y:S02]  /*f340*/  ULDC.64 UR8, c[0x0][0xc00] ;  /* 0x0003000000087ab9 */ /* 0x000fe40000000a00 */
[----:B------:R-:W-:Y:S01]  /*f350*/  UIMAD.WIDE UR8, UR36, 0x4, UR8 ;  /* 0x00000004240878a5 */ /* 0x000fe2000f8e0208 */
[----:B------:R-:W-:-:S05]  /*f360*/  PLOP3.LUT P2, PT, PT, PT, UP0, 0x80, 0x0 ;  /* 0x000000000000781c */ /* 0x000fca0003f4f008 */
[----:B------:R-:W-:Y:S02]  /*f370*/  IMAD.U32 R2, RZ, RZ, UR8 ;  /* 0x00000008ff027e24 */ /* 0x000fe4000f8e00ff */
[----:B------:R-:W-:Y:S01]  /*f380*/  IMAD.U32 R3, RZ, RZ, UR9 ;  /* 0x00000009ff037e24 */ /* 0x000fe2000f8e00ff */
[----:B------:R-:W-:Y:S02]  /*f390*/  ULDC.64 UR8, c[0x0][0xc08] ;  /* 0x0003020000087ab9 */ /* 0x000fe40000000a00 */
[----:B------:R-:W-:Y:S01]  /*f3a0*/  UISETP.NE.U32.AND UP1, UPT, UR8, URZ, UPT ;  /* 0x0000003f0800728c */ /* 0x000fe2000bf25070 */
[----:B------:R-:W-:Y:S02]  /*f3b0*/  IMAD.U32 R0, RZ, RZ, UR4 ;  /* 0x00000004ff007e24 */ /* 0x000fe4000f8e00ff */
[----:B------:R-:W2:Y:S01]  /*f3c0*/  @P2 LDG.E R6, desc[UR54][R2.64] ;  /* 0x0000003602062981 */ /* 0x000ea2000c1e1900 */
[----:B------:R-:W-:-:S06]  /*f3d0*/  UISETP.NE.AND.EX UP1, UPT, UR9, URZ, UPT, UP1 ;  /* 0x0000003f0900728c */ /* 0x000fcc000bf25310 */
[----:B------:R-:W-:-:S05]  /*f3e0*/  PLOP3.LUT P3, PT, PT, PT, UP1, 0x80, 0x0 ;  /* 0x000000000000781c */ /* 0x000fca0003f6f018 */
[----:B------:R-:W-:Y:S02]  /*f3f0*/  @UP1 ULDC.64 UR8, c[0x0][0xc08] ;  /* 0x0003020000081ab9 */ /* 0x000fe40000000a00 */
[----:B------:R-:W-:-:S06]  /*f400*/  @UP1 UIMAD.WIDE UR8, UR36, 0x4, UR8 ;  /* 0x00000004240818a5 */ /* 0x000fcc000f8e0208 */
        /* <DEDUP_REMOVED lines=14> */
.L_x_7933:
[----:B------:R-:W-:Y:S01]  /*f4f0*/  USHF.R.S32.HI UR8, URZ, 0x1f, UR36 ;  /* 0x0000001f3f087899 */ /* 0x000fe20008011424 */
[----:B------:R-:W-:Y:S01]  /*f500*/  BSSY B1, `(.L_x_7934) ;  /* 0x000002e000017945 */ /* 0x000fe20003800000 */
[----:B------:R-:W-:Y:S02]  /*f510*/  USHF.R.S32.HI UR11, URZ, 0x1f, UR4 ;  /* 0x0000001f3f0b7899 */ /* 0x000fe40008011404 */
        /* <DEDUP_REMOVED lines=12> */
[----:B------:R-:W-:Y:S01]  /*f5e0*/  UMOV UR8, UR4 ;  /* 0x0000000400087c82 */ /* 0x000fe20008000000 */
[----:B------:R-:W-:Y:S01]  /*f5f0*/  UIMAD UR10, UR12, UR16, URZ ;  /* 0x000000100c0a72a4 */ /* 0x000fe2000f8e023f */
[----:B------:R-:W-:Y:S01]  /*f600*/  IMAD.MOV.U32 R2, RZ, RZ, R4 ;  /* 0x000000ffff027224 */ /* 0x000fe200078e0004 */
        /* <DEDUP_REMOVED lines=29> */
.L_x_7935:
[----:B------:R-:W-:Y:S05]  /*f7e0*/  BSYNC B1 ;  /* 0x0000000000017941 */ /* 0x000fea0003800000 */
.L_x_7934:
[----:B0-----:R-:W0:Y:S01]  /*f7f0*/  @P0 LDC R3, c[0x0][0xbf0] ;  /* 0x0002fc00ff030b82 */ /* 0x001e220000000800 */
[----:B------:R-:W-:Y:S01]  /*f800*/  ULDC.64 UR16, c[0x0][0xaa0] ;  /* 0x0002a80000107ab9 */ /* 0x000fe20000000a00 */
[----:B------:R-:W-:Y:S01]  /*f810*/  IMAD R2, R22, 0x20, R184 ;  /* 0x0000002016027824 */ /* 0x000fe200078e02b8 */
[----:B------:R-:W-:Y:S01]  /*f820*/  UIMAD UR10, UR11, UR16, URZ ;  /* 0x000000100b0a72a4 */ /* 0x000fe2000f8e023f */
[----:B------:R-:W-:Y:S01]  /*f830*/  BSSY B1, `(.L_x_7936) ;  /* 0x0000039000017945 */ /* 0x000fe20003800000 */
[----:B------:R-:W-:Y:S01]  /*f840*/  UIMAD.WIDE.U32 UR8, UR4, UR16, URZ ;  /* 0x00000010040872a5 */ /* 0x000fe2000f8e003f */
[----:B------:R-:W-:Y:S01]  /*f850*/  VIADD R6, R2, UR37 ;  /* 0x0000002502067c36 */ /* 0x000fe20008000000 */
[----:B------:R-:W-:-:S03]  /*f860*/  UIMAD UR10, UR4, UR17, UR10 ;  /* 0x00000011040a72a4 */ /* 0x000fc6000f8e020a */
[----:B------:R-:W-:Y:S01]  /*f870*/  ULDC.64 UR16, c[0x0][0xae8] ;  /* 0x0002ba0000107ab9 */ /* 0x000fe20000000a00 */
[----:B------:R-:W-:Y:S01]  /*f880*/  UIADD3 UR9, UR9, UR10, URZ ;  /* 0x0000000a09097290 */ /* 0x000fe2000fffe03f */
[----:B------:R-:W-:Y:S01]  /*f890*/  @P0 IMAD.HI.U32 R2, R6, R9, RZ ;  /* 0x0000000906020227 */ /* 0x000fe200078e00ff */
[----:B------:R-:W-:Y:S02]  /*f8a0*/  UIMAD UR4, UR12, UR16, URZ ;  /* 0x000000100c0472a4 */ /* 0x000fe4000f8e023f */
[----:B------:R-:W-:Y:S01]  /*f8b0*/  UIMAD.WIDE.U32 UR8, UR42, UR16, UR8 ;  /* 0x000000102a0872a5 */ /* 0x000fe2000f8e0008 */
[----:B------:R-:W-:Y:S01]  /*f8c0*/  IMAD.MOV.U32 R5, RZ, RZ, R6 ;  /* 0x000000ffff057224 */ /* 0x000fe200078e0006 */
[----:B------:R-:W-:Y:S01]  /*f8d0*/  UIMAD UR4, UR42, UR17, UR4 ;  /* 0x000000112a0472a4 */ /* 0x000fe2000f8e0204 */
[----:B------:R-:W-:-:S03]  /*f8e0*/  ULDC.64 UR10, c[0x0][0xaf0] ;  /* 0x0002bc00000a7ab9 */ /* 0x000fc60000000a00 */
[----:B------:R-:W-:Y:S02]  /*f8f0*/  UIADD3 UR9, UR9, UR4, URZ ;  /* 0x0000000409097290 */ /* 0x000fe4000fffe03f */
[----:B------:R-:W-:Y:S01]  /*f900*/  UIMAD UR4, UR14, UR10, URZ ;  /* 0x0000000a0e0472a4 */ /* 0x000fe2000f8e023f */
[----:B0-----:R-:W-:Y:S01]  /*f910*/  @P0 SHF.R.U32.HI R5, RZ, R3, R2 ;  /* 0x00000003ff050219 */ /* 0x001fe20000011602 */
        /* <DEDUP_REMOVED lines=42> */
.L_x_7937:
[----:B------:R-:W-:Y:S05]  /*fbc0*/  BSYNC B1 ;  /* 0x0000000000017941 */ /* 0x000fea0003800000 */
.L_x_7936:
        /* <DEDUP_REMOVED lines=13> */
.L_x_7939:
[----:B------:R-:W-:Y:S05]  /*fca0*/  BSYNC B1 ;  /* 0x0000000000017941 */ /* 0x000fea0003800000 */
.L_x_7938:
        /* <DEDUP_REMOVED lines=13> */
.L_x_7941:
[----:B------:R-:W-:Y:S05]  /*fd80*/  BSYNC B1 ;  /* 0x0000000000017941 */ /* 0x000fea0003800000 */
.L_x_7940:
[----:B0-----:R-:W-:Y:S01]  /*fd90*/  VIADD R0, R6, 0x60 ;  /* 0x0000006006007836 */ /* 0x001fe20000000000 */
[----:B--2-4-:R-:W0:Y:S04]  /*fda0*/  SHFL.IDX PT, R5, R5, 0x3, 0x181f ;  /* 0x00781f0005057f89 */ /* 0x014e2800000e0000 */
[----:B------:R-:W-:Y:S01]  /*fdb0*/  ISETP.GE.AND P0, PT, R0, R11, PT ;  /* 0x0000000b0000720c */ /* 0x000fe20003f06270 */
[----:B-1-3--:R1:W2:-:S12]  /*fdc0*/  SHFL.IDX PT, R2, R4, 0x3, 0x181f ;  /* 0x00781f0004027f89 */ /* 0x00a29800000e0000 */
[----:B-1----:R-:W-:Y:S05]  /*fdd0*/  @P0 BRA `(.L_x_7932) ;  /* 0x0000000000240947 */ /* 0x002fea0003800000 */
[----:B------:R-:W-:Y:S02]  /*fde0*/  ULDC UR4, c[0x0][0xac8] ;  /* 0x0002b20000047ab9 */ /* 0x000fe40000000800 */
[----:B------:R-:W-:Y:S02]  /*fdf0*/  ISETP.GE.AND P2, PT, R18, UR4, PT ;  /* 0x0000000412007c0c */ /* 0x000fe4000bf46270 */
[----:B------:R-:W-:-:S11]  /*fe00*/  ISETP.GE.AND P3, PT, R19, UR4, PT ;  /* 0x0000000413007c0c */ /* 0x000fd6000bf66270 */
[CC--:B--2---:R-:W-:Y:S02]  /*fe10*/  @!P2 LEA R6, P0, R18.reuse, R2.reuse, 0x1 ;  /* 0x000000021206a211 */ /* 0x0c4fe400078008ff */
[C---:B------:R-:W-:Y:S02]  /*fe20*/  @!P3 LEA R2, P1, R19.reuse, R2, 0x1 ;  /* 0x000000021302b211 */ /* 0x040fe400078208ff */
[-C--:B0-----:R-:W-:Y:S02]  /*fe30*/  @!P2 LEA.HI.X R7, R18, R5.reuse, R190, 0x1, P0 ;  /* 0x000000051207a211 */ /* 0x081fe400000f0cbe */
[----:B------:R-:W-:-:S03]  /*fe40*/  @!P3 LEA.HI.X R3, R19, R5, R189, 0x1, P1 ;  /* 0x000000051303b211 */ /* 0x000fc600008f0cbd */
[----:B------:R1:W-:Y:S04]  /*fe50*/  @!P2 ST.E.128 desc[UR54][R6.64], RZ ;  /* 0x000000ff0600a985 */ /* 0x0003e8000c101d36 */
[----:B------:R1:W-:Y:S02]  /*fe60*/  @!P3 ST.E.128 desc[UR54][R2.64], RZ ;  /* 0x000000ff0200b985 */ /* 0x0003e4000c101d36 */
.L_x_7932:
[----:B------:R-:W-:Y:S05]  /*fe70*/  BSYNC B0 ;  /* 0x0000000000007941 */ /* 0x000fea0003800000 */
.L_x_7923:
[----:B------:R-:W-:Y:S02]  /*fe80*/  ULDC UR4, c[0x0][0xc3c] ;  /* 0x00030f0000047ab9 */ /* 0x000fe40000000800 */
[----:B------:R-:W-:-:S06]  /*fe90*/  UISETP.GE.AND UP0, UPT, UR6, UR4, UPT ;  /* 0x000000040600728c */ /* 0x000fcc000bf06270 */
[----:B------:R-:W-:-:S13]  /*fea0*/  PLOP3.LUT P0, PT, PT, PT, UP0, 0x80, 0x0 ;  /* 0x000000000000781c */ /* 0x000fda0003f0f008 */
[----:B------:R-:W-:Y:S05]  /*feb0*/  @!P0 BRA `(.L_x_7942) ;  /* 0xffffff0c00a08947 */ /* 0x000fea000383ffff */
[----:B------:R-:W-:Y:S05]  /*fec0*/  EXIT ;  /* 0x000000000000794d */ /* 0x000fea0003800000 */
.L_x_7833:
        /* <DEDUP_REMOVED lines=9> */
[----:B-1----:R-:W0:Y:S08]  /*ff60*/  S2UR UR5, SR_CgaCtaId ;  /* 0x00000000000579c3 */ /* 0x002e300000008800 */
[----:B------:R-:W-:Y:S06]  /*ff70*/  BAR.SYNC.DEFER_BLOCKING 0x5, 0x180 ;  /* 0x0146000000007b1d */ /* 0x000fec0000010000 */
[----:B------:R-:W-:-:S02]  /*ff80*/  UMOV UR4, 0x400 ;  /* 0x0000040000047882 */ /* 0x000fc40000000000 */
[----:B0-----:R-:W-:-:S09]  /*ff90*/  ULEA UR4, UR5, UR4, 0x18 ;  /* 0x0000000405047291 */ /* 0x001fd2000f8ec03f */
[----:B------:R-:W0:Y:S01]  /*ffa0*/  LDS.128 R16, [UR4+0x288d0] ;  /* 0x0288d004ff107984 */ /* 0x000e220008000c00 */
[----:B------:R-:W-:Y:S06]  /*ffb0*/  BAR.ARV 0x4, 0x180 ;  /* 0x0106000000007b1d */ /* 0x000fec0000002000 */
[----:B------:R-:W-:Y:S05]  /*ffc0*/  BRA `(.L_x_7944) ;  /* 0x00000008008c7947 */ /* 0x000fea0003800000 */
.L_x_7943:
[----:B------:R-:W0:Y:S01]  /*ffd0*/  S2R R2, SR_TID.X ;  /* 0x0000000000027919 */ /* 0x000e220000002100 */
[----:B-1----:R-:W-:Y:S01]  /*ffe0*/  ULDC UR4, c[0x0][0xc3c] ;  /* 0x00030f0000047ab9 */ /* 0x002fe20000000800 */
        /* <DEDUP_REMOVED lines=38> */
.L_x_7949:
        /* <DEDUP_REMOVED lines=12> */
.L_x_7948:
[----:B------:R-:W-:Y:S05]  /*10310*/  BSYNC B0 ;  /* 0x0000000000007941 */ /* 0x000fea0003800000 */
.L_x_7947:
        /* <DEDUP_REMOVED lines=20> */
.L_x_7945:
        /* <DEDUP_REMOVED lines=20> */
.L_x_7950:
[----:B---3--:R-:W-:Y:S01]  /*105a0*/  IMAD R16, R16, UR5, R11 ;  /* 0x0000000510107c24 */ /* 0x008fe2000f8e020b */
[----:B------:R-:W-:Y:S01]  /*105b0*/  IABS R2, R4 ;  /* 0x0000000400027213 */ /* 0x000fe20000000000 */
[----:B-12---:R-:W-:-:S03]  /*105c0*/  IMAD.MOV R9, RZ, RZ, -R3 ;  /* 0x000000ffff097224 */ /* 0x006fc600078e0a03 */
        /* <DEDUP_REMOVED lines=20> */
[----:B------:R-:W-:-:S04]  /*10710*/  IMAD R13, R7, R2, RZ ;  /* 0x00000002070d7224 */ /* 0x000fc800078e02ff */
[----:B------:R-:W-:-:S05]  /*10720*/  IMAD.MOV R6, RZ, RZ, -R13 ;  /* 0x000000ffff067224 */ /* 0x000fca00078e0a0d */
[----:B------:R-:W-:Y:S01]  /*10730*/  VIADDMNMX R15, R6, UR5, R7, PT ;  /* 0x00000005060f7c46 */ /* 0x000fe2000b800107 */
[----:B------:R-:W-:-:S03]  /*10740*/  IMAD.MOV R7, RZ, RZ, -R2 ;  /* 0x000000ffff077224 */ /* 0x000fc600078e0a02 */
[----:B------:R-:W-:Y:S01]  /*10750*/  IABS R8, R15 ;  /* 0x0000000f00087213 */ /* 0x000fe20000000000 */
[----:B------:R-:W-:Y:S01]  /*10760*/  IMAD R4, R4, R7, R11 ;  /* 0x0000000704047224 */ /* 0x000fe200078e020b */
[----:B0-----:R-:W-:Y:S01]  /*10770*/  IABS R10, R15 ;  /* 0x0000000f000a7213 */ /* 0x001fe20000000000 */
[----:B------:R-:W-:Y:S01]  /*10780*/  IMAD.MOV R18, RZ, RZ, -R15 ;  /* 0x000000ffff127224 */ /* 0x000fe200078e0a0f */
[----:B------:R-:W0:Y:S02]  /*10790*/  I2F.RP R6, R8 ;  /* 0x0000000800067306 */ /* 0x000e240000209400 */
[----:B------:R-:W-:-:S06]  /*107a0*/  IABS R9, R4 ;  /* 0x0000000400097213 */ /* 0x000fcc0000000000 */
[----:B0-----:R-:W0:Y:S02]  /*107b0*/  MUFU.RCP R6, R6 ;  /* 0x0000000600067308 */ /* 0x001e240000001000 */
[----:B0-----:R-:W-:-:S06]  /*107c0*/  VIADD R3, R6, 0xffffffe ;  /* 0x0ffffffe06037836 */ /* 0x001fcc0000000000 */
[----:B------:R-:W0:Y:S02]  /*107d0*/  F2I.FTZ.U32.TRUNC.NTZ R3, R3 ;  /* 0x0000000300037305 */ /* 0x000e24000021f000 */
[----:B0-----:R-:W-:-:S04]  /*107e0*/  IMAD.MOV R2, RZ, RZ, -R3 ;  /* 0x000000ffff027224 */ /* 0x001fc800078e0a03 */
[----:B------:R-:W-:Y:S02]  /*107f0*/  IMAD.MOV.U32 R7, RZ, RZ, R2 ;  /* 0x000000ffff077224 */ /* 0x000fe400078e0002 */
[----:B------:R-:W-:Y:S02]  /*10800*/  IMAD.MOV.U32 R2, RZ, RZ, RZ ;  /* 0x000000ffff027224 */ /* 0x000fe400078e00ff */
        /* <DEDUP_REMOVED lines=20> */
.L_x_7946:
[----:B------:R-:W-:Y:S01]  /*10950*/  ULDC UR4, c[0x0][0xc3c] ;  /* 0x00030f0000047ab9 */ /* 0x000fe20000000800 */
[----:B------:R-:W-:Y:S02]  /*10960*/  IMAD.MOV.U32 R17, RZ, RZ, RZ ;  /* 0x000000ffff117224 */ /* 0x000fe400078e00ff */
[----:B------:R-:W-:Y:S02]  /*10970*/  IMAD.U32 R16, RZ, RZ, UR6 ;  /* 0x00000006ff107e24 */ /* 0x000fe4000f8e00ff */
[----:B------:R-:W-:Y:S02]  /*10980*/  IMAD.MOV.U32 R18, RZ, RZ, RZ ;  /* 0x000000ffff127224 */ /* 0x000fe400078e00ff */
[----:B------:R-:W-:-:S07]  /*10990*/  IMAD.U32 R19, RZ, RZ, UR4 ;  /* 0x00000004ff137e24 */ /* 0x000fce000f8e00ff */
.L_x_7951:
[----:B------:R-:W-:-:S13]  /*109a0*/  ISETP.NE.AND P0, PT, R5, RZ, PT ;  /* 0x000000ff0500720c */ /* 0x000fda0003f05270 */
[----:B------:R-:W0:Y:S01]  /*109b0*/  @!P0 S2R R3, SR_CgaCtaId ;  /* 0x0000000000038919 */ /* 0x000e220000008800 */
[----:B------:R-:W-:-:S04]  /*109c0*/  @!P0 MOV R0, 0x400 ;  /* 0x0000040000008802 */ /* 0x000fc80000000f00 */
[----:B0-----:R-:W-:-:S05]  /*109d0*/  @!P0 LEA R0, R3, R0, 0x18 ;  /* 0x0000000003008211 */ /* 0x001fca00078ec0ff */
[----:B------:R1:W-:Y:S01]  /*109e0*/  @!P0 STS.128 [R0+0x288d0], R16 ;  /* 0x0288d01000008388 */ /* 0x0003e20000000c00 */
[----:B------:R-:W-:Y:S06]  /*109f0*/  BAR.ARV 0x5, 0x180 ;  /* 0x0146000000007b1d */ /* 0x000fec0000002000 */
.L_x_7944:
        /* <DEDUP_REMOVED lines=12> */
[----:B------:R-:W-:Y:S01]  /*10ac0*/  ULOP3.LUT UR36, UR43, 0x2, URZ, 0xfc, !UPT ;  /* 0x000000022b247892 */ /* 0x000fe2000f8efc3f */
[----:B------:R-:W-:Y:S01]  /*10ad0*/  IMAD.MOV.U32 R24, RZ, RZ, RZ ;  /* 0x000000ffff187224 */ /* 0x000fe200078e00ff */
[----:B------:R-:W-:Y:S01]  /*10ae0*/  ULDC UR37, c[0x0][0xc] ;  /* 0x0000030000257ab9 */ /* 0x000fe20000000800 */
[----:B--2---:R-:W-:-:S06]  /*10af0*/  ULEA UR4, UR5, UR4, 0x18 ;  /* 0x0000000405047291 */ /* 0x004fcc000f8ec03f */
[----:B------:R-:W-:Y:S01]  /*10b00*/  IMAD.U32 R22, RZ, RZ, UR4 ;  /* 0x00000004ff167e24 */ /* 0x000fe2000f8e00ff */
[C---:B0-----:R-:W-:Y:S01]  /*10b10*/  LOP3.LUT R4, R3.reuse, 0x7f, RZ, 0xc0, !PT ;  /* 0x0000007f03047812 */ /* 0x041fe200078ec0ff */
[C---:B------:R-:W-:Y:S02]  /*10b20*/  IMAD.SHL.U32 R30, R3.reuse, 0x8, RZ ;  /* 0x00000008031e7824 */ /* 0x040fe400078e00ff */
[----:B------:R-:W-:-:S03]  /*10b30*/  IMAD.SHL.U32 R2, R3, 0x10, RZ ;  /* 0x0000001003027824 */ /* 0x000fc600078e00ff */
[----:B-1----:R-:W-:Y:S02]  /*10b40*/  LOP3.LUT R0, R30, 0x1f8, RZ, 0xc0, !PT ;  /* 0x000001f81e007812 */ /* 0x002fe400078ec0ff */
[----:B------:R-:W-:Y:S02]  /*10b50*/  LOP3.LUT R2, R2, 0x70, RZ, 0xc0, !PT ;  /* 0x0000007002027812 */ /* 0x000fe400078ec0ff */
[----:B------:R-:W-:Y:S02]  /*10b60*/  LOP3.LUT R3, R0, 0x38, R3, 0x78, !PT ;  /* 0x0000003800037812 */ /* 0x000fe400078e7803 */
[----:B------:R-:W-:Y:S02]  /*10b70*/  SHF.R.U32.HI R0, RZ, 0x3, R4 ;  /* 0x00000003ff007819 */ /* 0x000fe40000011604 */
[----:B------:R-:W-:Y:S02]  /*10b80*/  LOP3.LUT R34, R3, 0x200, R30, 0xf8, !PT ;  /* 0x0000020003227812 */ /* 0x000fe400078ef81e */
[----:B------:R-:W-:-:S02]  /*10b90*/  LOP3.LUT R2, R0, R2, RZ, 0xfc, !PT ;  /* 0x0000000200027212 */ /* 0x000fc400078efcff */
[----:B------:R-:W-:Y:S01]  /*10ba0*/  LOP3.LUT R30, R30, 0x38, RZ, 0xc0, !PT ;  /* 0x000000381e1e7812 */ /* 0x000fe200078ec0ff */
[----:B------:R-:W-:-:S03]  /*10bb0*/  IMAD R0, R34, 0x2, R22 ;  /* 0x0000000222007824 */ /* 0x000fc600078e0216 */
[----:B------:R-:W-:Y:S02]  /*10bc0*/  LOP3.LUT R29, R30, 0x40, RZ, 0xfc, !PT ;  /* 0x000000401e1d7812 */ /* 0x000fe400078efcff */
[----:B------:R3:W-:Y:S05]  /*10bd0*/  STL [R1+0x4], R0 ;  /* 0x0000040001007387 */ /* 0x0007ea0000100800 */
.L_x_8023:
[----:B------:R-:W-:Y:S05]  /*10be0*/  YIELD ;  /* 0x0000000000007946 */ /* 0x000fea0003800000 */
[----:B------:R-:W-:Y:S01]  /*10bf0*/  ULDC.64 UR4, c[0x0][0xa28] ;  /* 0x00028a0000047ab9 */ /* 0x000fe20000000a00 */
[----:B------:R-:W-:Y:S01]  /*10c00*/  IMAD.MOV.U32 R37, RZ, RZ, RZ ;  /* 0x000000ffff257224 */ /* 0x000fe200078e00ff */
[----:B------:R-:W-:-:S04]  /*10c10*/  ISETP.NE.U32.AND P0, PT, RZ, UR4, PT ;  /* 0x00000004ff007c0c */ /* 0x000fc8000bf05070 */
[----:B------:R-:W-:Y:S01]  /*10c20*/  ISETP.NE.AND.EX P0, PT, RZ, UR5, PT, P0 ;  /* 0x00000005ff007c0c */ /* 0x000fe2000bf05300 */
[----:B------:R-:W-:-:S12]  /*10c30*/  ULDC.64 UR4, c[0x0][0xa18] ;  /* 0x0002860000047ab9 */ /* 0x000fd80000000a00 */
[----:B0-----:R-:W0:Y:S02]  /*10c40*/  @P0 LDC.64 R2, c[0x0][0xa28] ;  /* 0x00028a00ff020b82 */ /* 0x001e240000000a00 */
[----:B0-----:R-:W-:-:S05]  /*10c50*/  @P0 IMAD.WIDE R2, R19, 0x4, R2 ;  /* 0x0000000413020825 */ /* 0x001fca00078e0202 */
[----:B------:R0:W5:Y:S01]  /*10c60*/  @P0 LDG.E R37, desc[UR54][R2.64] ;  /* 0x0000003602250981 */ /* 0x000162000c1e1900 */
[----:B------:R-:W-:Y:S01]  /*10c70*/  ISETP.NE.U32.AND P0, PT, RZ, UR4, PT ;  /* 0x00000004ff007c0c */ /* 0x000fe2000bf05070 */
[----:B---3--:R-:W-:Y:S01]  /*10c80*/  IMAD.MOV.U32 R0, RZ, RZ, RZ ;  /* 0x000000ffff007224 */ /* 0x008fe200078e00ff */
        /* <DEDUP_REMOVED lines=10> */
[----:B--2---:R-:W2:Y:S01]  /*10d30*/  @P2 LDG.E R0, desc[UR54][R2.64] ;  /* 0x0000003602002981 */ /* 0x004ea2000c1e1900 */
[----:B-1----:R-:W-:-:S05]  /*10d40*/  @P1 IMAD.WIDE R4, R19, 0x4, R4 ;  /* 0x0000000413041825 */ /* 0x002fca00078e0204 */
[----:B------:R0:W5:Y:S01]  /*10d50*/  @P1 LDG.E R31, desc[UR54][R4.64] ;  /* 0x00000036041f1981 */ /* 0x000162000c1e1900 */
[----:B------:R-:W-:-:S03]  /*10d60*/  UISETP.NE.U32.AND UP0, UPT, UR4, URZ, UPT ;  /* 0x0000003f0400728c */ /* 0x000fc6000bf05070 */
[----:B------:R-:W-:Y:S01]  /*10d70*/  ULDC UR4, c[0x0][0x424] ;  /* 0x0001090000047ab9 */ /* 0x000fe20000000800 */
[----:B------:R-:W-:-:S03]  /*10d80*/  UISETP.NE.AND.EX UP0, UPT, UR5, URZ, UPT, UP0 ;  /* 0x0000003f0500728c */ /* 0x000fc6000bf05300 */
[----:B------:R-:W-:Y:S01]  /*10d90*/  ULDC UR5, c[0x0][0x2f0] ;  /* 0x0000bc0000057ab9 */ /* 0x000fe20000000800 */
[----:B------:R-:W-:-:S04]  /*10da0*/  USEL UR4, UR4, 0x1, UP0 ;  /* 0x0000000104047887 */ /* 0x000fc80008000000 */
[----:B------:R-:W-:Y:S01]  /*10db0*/  UIMAD UR4, UR4, UR5, URZ ;  /* 0x00000005040472a4 */ /* 0x000fe2000f8e023f */
[----:B--2---:R1:W-:Y:S05]  /*10dc0*/  STL [R1+0x8], R0 ;  /* 0x0000080001007387 */ /* 0x0043ea0000100800 */
[----:B-1----:R-:W-:Y:S01]  /*10dd0*/  IMAD.U32 R0, RZ, RZ, UR4 ;  /* 0x00000004ff007e24 */ /* 0x002fe2000f8e00ff */
[----:B0-----:R-:W-:Y:S06]  /*10de0*/  @P1 BRA `(.L_x_7953) ;  /* 0x0000000000181947 */ /* 0x001fec0003800000 */
[----:B------:R-:W-:Y:S02]  /*10df0*/  ULDC UR4, c[0x0][0x288] ;  /* 0x0000a20000047ab9 */ /* 0x000fe40000000800 */
[----:B-----5:R-:W-:Y:S01]  /*10e00*/  IMAD.U32 R31, RZ, RZ, UR4 ;  /* 0x00000004ff1f7e24 */ /* 0x020fe2000f8e00ff */
[----:B------:R-:W-:Y:S06]  /*10e10*/  @!P2 BRA `(.L_x_7953) ;  /* 0x00000000000ca947 */ /* 0x000fec0003800000 */
[----:B------:R-:W2:Y:S04]  /*10e20*/  LDG.E R4, desc[UR54][R2.64] ;  /* 0x0000003602047981 */ /* 0x000ea8000c1e1900 */
[----:B------:R-:W2:Y:S02]  /*10e30*/  LDG.E R31, desc[UR54][R2.64+0x4] ;  /* 0x00000436021f7981 */ /* 0x000ea4000c1e1900 */
[----:B--2---:R-:W-:-:S07]  /*10e40*/  IMAD.IADD R31, R31, 0x1, -R4 ;  /* 0x000000011f1f7824 */ /* 0x004fce00078e0a04 */
.L_x_7953:
[----:B------:R-:W-:Y:S02]  /*10e50*/  ULDC.64 UR4, c[0x0][0xa20] ;  /* 0x0002880000047ab9 */ /* 0x000fe40000000a00 */
[----:B------:R-:W-:-:S04]  /*10e60*/  ISETP.NE.U32.AND P0, PT, RZ, UR4, PT ;  /* 0x00000004ff007c0c */ /* 0x000fc8000bf05070 */
[----:B------:R-:W-:-:S13]  /*10e70*/  ISETP.NE.AND.EX P0, PT, RZ, UR5, PT, P0 ;  /* 0x00000005ff007c0c */ /* 0x000fda000bf05300 */
[----:B------:R-:W-:Y:S05]  /*10e80*/  @!P0 BRA `(.L_x_7954) ;  /* 0x0000000000108947 */ /* 0x000fea0003800000 */
[----:B------:R-:W0:Y:S02]  /*10e90*/  LDC.64 R2, c[0x0][0xa20] ;  /* 0x00028800ff027b82 */ /* 0x000e240000000a00 */
[----:B0-----:R-:W-:-:S05]  /*10ea0*/  IMAD.WIDE R2, R19, 0x4, R2 ;  /* 0x0000000413027825 */ /* 0x001fca00078e0202 */
[----:B------:R0:W5:Y:S01]  /*10eb0*/  LDG.E R0, desc[UR54][R2.64] ;  /* 0x0000003602007981 */ /* 0x000162000c1e1900 */
[----:B------:R-:W-:Y:S05]  /*10ec0*/  BRA `(.L_x_7955) ;  /* 0x0000000000247947 */ /* 0x000fea0003800000 */
.L_x_7954:
[----:B------:R-:W-:Y:S02]  /*10ed0*/  ULDC.64 UR4, c[0x0][0xa08] ;  /* 0x0002820000047ab9 */ /* 0x000fe40000000a00 */
[----:B------:R-:W-:-:S04]  /*10ee0*/  ISETP.NE.U32.AND P0, PT, RZ, UR4, PT ;  /* 0x00000004ff007c0c */ /* 0x000fc8000bf05070 */
[----:B------:R-:W-:-:S13]  /*10ef0*/  ISETP.NE.AND.EX P0, PT, RZ, UR5, PT, P0 ;  /* 0x00000005ff007c0c */ /* 0x000fda000bf05300 */
[----:B------:R-:W-:Y:S05]  /*10f00*/  @!P0 BRA `(.L_x_7955) ;  /* 0x0000000000148947 */ /* 0x000fea0003800000 */
[----:B------:R-:W0:Y:S02]  /*10f10*/  LDC.64 R2, c[0x0][0xa08] ;  /* 0x00028200ff027b82 */ /* 0x000e240000000a00 */
[----:B0-----:R-:W-:-:S05]  /*10f20*/  IMAD.WIDE R2, R19, 0x4, R2 ;  /* 0x0000000413027825 */ /* 0x001fca00078e0202 */
[----:B------:R-:W2:Y:S04]  /*10f30*/  LDG.E R0, desc[UR54][R2.64] ;  /* 0x0000003602007981 */ /* 0x000ea8000c1e1900 */
[----:B------:R-:W2:Y:S02]  /*10f40*/  LDG.E R5, desc[UR54][R2.64+0x4] ;  /* 0x0000043602057981 */ /* 0x000ea4000c1e1900 */
[----:B--2---:R-:W-:-:S07]  /*10f50*/  IMAD.IADD R0, R5, 0x1, -R0 ;  /* 0x0000000105007824 */ /* 0x004fce00078e0a00 */
.L_x_7955:
[----:B0-----:R-:W0:Y:S01]  /*10f60*/  LDC R2, c[0x0][0x448] ;  /* 0x00011200ff027b82 */ /* 0x001e220000000800 */
[----:B------:R-:W-:Y:S01]  /*10f70*/  IMAD.SHL.U32 R27, R17, 0x80, RZ ;  /* 0x00000080111b7824 */ /* 0x000fe200078e00ff */
[----:B------:R-:W-:Y:S01]  /*10f80*/  LOP3.LUT R26, R26, 0xffffffef, RZ, 0xc0, !PT ;  /* 0xffffffef1a1a7812 */ /* 0x000fe200078ec0ff */
[----:B-----5:R-:W-:Y:S02]  /*10f90*/  IMAD.IADD R35, R0, 0x1, -R37 ;  /* 0x0000000100237824 */ /* 0x020fe400078e0a25 */
[----:B------:R-:W-:Y:S01]  /*10fa0*/  VIADD R4, R27, 0x7f ;  /* 0x0000007f1b047836 */ /* 0x000fe20000000000 */
[----:B0-----:R-:W-:Y:S02]  /*10fb0*/  ISETP.NE.AND P2, PT, R2, 0x1, PT ;  /* 0x000000010200780c */ /* 0x001fe40003f45270 */
[----:B------:R-:W0:Y:S11]  /*10fc0*/  LDC.64 R2, c[0x0][0x9e0] ;  /* 0x00027800ff027b82 */ /* 0x000e360000000a00 */
[----:B------:R-:W1:Y:S01]  /*10fd0*/  @P2 LDC R5, c[0x0][0x44c] ;  /* 0x00011300ff052b82 */ /* 0x000e620000000800 */
[----:B------:R-:W-:-:S07]  /*10fe0*/  @P2 LOP3.LUT R26, R26, 0x10, RZ, 0xfc, !PT ;  /* 0x000000101a1a2812 */ /* 0x000fce00078efcff */
[----:B------:R-:W2:Y:S01]  /*10ff0*/  @P2 LDC R6, c[0x0][0x450] ;  /* 0x00011400ff062b82 */ /* 0x000ea20000000800 */
[----:B0-----:R-:W-:Y:S01]  /*11000*/  ISETP.GE.AND P1, PT, R3, 0x1, PT ;  /* 0x000000010300780c */ /* 0x001fe20003f26270 */
[----:B-1----:R-:W-:-:S05]  /*11010*/  @P2 IMAD.HI.U32 R5, R4, R5, RZ ;  /* 0x0000000504052227 */ /* 0x002fca00078e00ff */
[----:B--2---:R-:W-:Y:S02]  /*11020*/  @P2 SHF.R.U32.HI R4, RZ, R6, R5 ;  /* 0x00000006ff042219 */ /* 0x004fe40000011605 */
[----:B------:R-:W-:-:S05]  /*11030*/  IADD3 R5, R35, 0x1, -R31 ;  /* 0x0000000123057810 */ /* 0x000fca0007ffe81f */
        /* <DEDUP_REMOVED lines=14> */
.L_x_7958:
[----:B------:R-:W-:-:S13]  /*11120*/  ISETP.NE.AND P0, PT, R3, 0x1, PT ;  /* 0x000000010300780c */ /* 0x000fda0003f05270 */
[----:B------:R-:W0:Y:S02]  /*11130*/  @P0 LDC.64 R4, c[0x0][0x9e8] ;  /* 0x00027a00ff040b82 */ /* 0x000e240000000a00 */
[----:B0-----:R-:W-:-:S05]  /*11140*/  @P0 IMAD.HI.U32 R4, R0, R4, RZ ;  /* 0x0000000400040227 */ /* 0x001fca00078e00ff */
[----:B------:R-:W-:-:S07]  /*11150*/  @P0 SHF.R.U32.HI R0, RZ, R5, R4 ;  /* 0x00000005ff000219 */ /* 0x000fce0000011604 */
.L_x_7959:
[----:B------:R-:W-:Y:S05]  /*11160*/  BSYNC B0 ;  /* 0x0000000000007941 */ /* 0x000fea0003800000 */
.L_x_7957:
[----:B------:R-:W-:-:S05]  /*11170*/  IMAD R5, R0, R3, R3 ;  /* 0x0000000300057224 */ /* 0x000fca00078e0203 */
[----:B------:R-:W-:-:S07]  /*11180*/  VIMNMX R2, R2, R5, PT ;  /* 0x0000000502027248 */ /* 0x000fce0003fe0100 */
.L_x_7956:
        /* <DEDUP_REMOVED lines=29> */
.L_x_7962:
[----:B------:R-:W-:-:S13]  /*11360*/  ISETP.NE.AND P0, PT, R3, 0x1, PT ;  /* 0x000000010300780c */ /* 0x000fda0003f05270 */
[----:B------:R-:W1:Y:S02]  /*11370*/  @P0 LDC.64 R4, c[0x0][0x9e8] ;  /* 0x00027a00ff040b82 */ /* 0x000e640000000a00 */
[----:B-1----:R-:W-:-:S05]  /*11380*/  @P0 IMAD.HI.U32 R4, R2, R4, RZ ;  /* 0x0000000402040227 */ /* 0x002fca00078e00ff */
[----:B------:R-:W-:-:S07]  /*11390*/  @P0 SHF.R.U32.HI R2, RZ, R5, R4 ;  /* 0x00000005ff020219 */ /* 0x000fce0000011604 */
.L_x_7963:
[----:B------:R-:W-:Y:S05]  /*113a0*/  BSYNC B0 ;  /* 0x0000000000007941 */ /* 0x000fea0003800000 */
.L_x_7961:
[----:B------:R-:W-:-:S05]  /*113b0*/  IMAD R3, R2, R3, RZ ;  /* 0x0000000302037224 */ /* 0x000fca00078e02ff */
[----:B------:R-:W-:-:S07]  /*113c0*/  VIMNMX R0, R0, R3, !PT ;  /* 0x0000000300007248 */ /* 0x000fce0007fe0100 */
.L_x_7960:
[----:B------:R-:W-:Y:S01]  /*113d0*/  SHF.R.S32.HI R3, RZ, 0x1f, R0 ;  /* 0x0000001fff037819 */ /* 0x000fe20000011400 */
[----:B------:R-:W-:Y:S03]  /*113e0*/  BSSY B7, `(.L_x_7964) ;  /* 0x000037b000077945 */ /* 0x000fe60003800000 */
[----:B------:R-:W-:-:S04]  /*113f0*/  LEA.HI R3, R3, R0, RZ, 0x7 ;  /* 0x0000000003037211 */ /* 0x000fc800078f38ff */
[----:B------:R-:W-:-:S04]  /*11400*/  SHF.R.S32.HI R3, RZ, 0x7, R3 ;  /* 0x00000007ff037819 */ /* 0x000fc80000011403 */
[----:B------:R-:W-:-:S04]  /*11410*/  VIMNMX R36, RZ, R3, !PT ;  /* 0x00000003ff247248 */ /* 0x000fc80007fe0100 */
[----:B------:R-:W-:-:S13]  /*11420*/  ISETP.GT.AND P0, PT, R23, R36, PT ;  /* 0x000000241700720c */ /* 0x000fda0003f04270 */
        /* <DEDUP_REMOVED lines=18> */
.L_x_7965:
        /* <DEDUP_REMOVED lines=20> */
.L_x_7968:
[----:B------:R-:W-:Y:S05]  /*11690*/  BSYNC B6 ;  /* 0x0000000000067941 */ /* 0x000fea0003800000 */
.L_x_7967:
        /* <DEDUP_REMOVED lines=20> */
.L_x_7971:
        /* <DEDUP_REMOVED lines=15> */
.L_x_7970:
[----:B------:R-:W-:Y:S05]  /*118d0*/  BSYNC B6 ;  /* 0x0000000000067941 */ /* 0x000fea0003800000 */
.L_x_7969:
[----:B------:R-:W-:Y:S01]  /*118e0*/  ULDC.64 UR4, c[0x0][0x9f8] ;  /* 0x00027e0000047ab9 */ /* 0x000fe20000000a00 */
[----:B------:R-:W-:Y:S01]  /*118f0*/  IMAD.MOV.U32 R33, RZ, RZ, R19 ;  /* 0x000000ffff217224 */ /* 0x000fe200078e0013 */
[----:B------:R-:W-:Y:S01]  /*11900*/  ISETP.NE.U32.AND P0, PT, RZ, UR4, PT ;  /* 0x00000004ff007c0c */ /* 0x000fe2000bf05070 */
[----:B------:R-:W1:Y:S01]  /*11910*/  S2R R20, SR_TID.X ;  /* 0x0000000000147919 */ /* 0x000e620000002100 */
[----:B------:R-:W2:Y:S01]  /*11920*/  LDC R9, c[0x0][0x430] ;  /* 0x00010c00ff097b82 */ /* 0x000ea20000000800 */
[----:B------:R-:W3:Y:S01]  /*11930*/  S2R R17, SR_TID.X ;  /* 0x0000000000117919 */ /* 0x000ee20000002100 */
[----:B------:R-:W-:Y:S01]  /*11940*/  ISETP.NE.AND.EX P0, PT, RZ, UR5, PT, P0 ;  /* 0x00000005ff007c0c */ /* 0x000fe2000bf05300 */
[----:B------:R-:W-:Y:S01]  /*11950*/  VIADD R25, R23, 0xffffffff ;  /* 0xffffffff17197836 */ /* 0x000fe20000000000 */
[----:B------:R-:W-:Y:S01]  /*11960*/  LOP3.LUT R26, R26, 0xfffffff7, RZ, 0xc0, !PT ;  /* 0xfffffff71a1a7812 */ /* 0x000fe200078ec0ff */
[----:B------:R-:W-:-:S10]  /*11970*/  ULDC UR4, c[0x0][0x2f4] ;  /* 0x0000bd0000047ab9 */ /* 0x000fd40000000800 */
[----:B------:R-:W4:Y:S02]  /*11980*/  @P0 LDC.64 R2, c[0x0][0x9f8] ;  /* 0x00027e00ff020b82 */ /* 0x000f240000000a00 */
[----:B----4-:R-:W-:-:S05]  /*11990*/  @P0 IMAD.WIDE R2, R19, 0x4, R2 ;  /* 0x0000000413020825 */ /* 0x010fca00078e0202 */
[----:B------:R4:W4:Y:S01]  /*119a0*/  @P0 LDG.E R33, desc[UR54][R2.64] ;  /* 0x0000003602210981 */ /* 0x000922000c1e1900 */
[----:B--2---:R-:W-:Y:S01]  /*119b0*/  ISETP.NE.AND P1, PT, R9, 0x1, PT ;  /* 0x000000010900780c */ /* 0x004fe20003f25270 */
[----:B-1----:R-:W-:Y:S01]  /*119c0*/  IMAD.SHL.U32 R20, R20, 0x10, RZ ;  /* 0x0000001014147824 */ /* 0x002fe200078e00ff */
[----:B---3--:R-:W-:Y:S01]  /*119d0*/  LOP3.LUT R17, R17, 0x7f, RZ, 0xc0, !PT ;  /* 0x0000007f11117812 */ /* 0x008fe200078ec0ff */
[----:B------:R-:W-:-:S03]  /*119e0*/  IMAD.SHL.U32 R8, R25, 0x80, RZ ;  /* 0x0000008019087824 */ /* 0x000fc600078e00ff */
[----:B------:R-:W-:Y:S02]  /*119f0*/  SHF.R.U32.HI R17, RZ, 0x3, R17 ;  /* 0x00000003ff117819 */ /* 0x000fe40000011611 */
[----:B------:R-:W-:-:S04]  /*11a00*/  LOP3.LUT R20, R20, 0x70, RZ, 0xc0, !PT ;  /* 0x0000007014147812 */ /* 0x000fc800078ec0ff */
[----:B------:R-:W-:Y:S01]  /*11a10*/  LOP3.LUT R0, R8, R17, R20, 0xfe, !PT ;  /* 0x0000001108007212 */ /* 0x000fe200078efe14 */
[----:B------:R-:W1:Y:S01]  /*11a20*/  @P1 LDC R7, c[0x0][0x434] ;  /* 0x00010d00ff071b82 */ /* 0x000e620000000800 */
[----:B------:R-:W-:Y:S02]  /*11a30*/  @P1 LOP3.LUT R26, R26, 0x8, RZ, 0xfc, !PT ;  /* 0x000000081a1a1812 */ /* 0x000fe400078efcff */
[C---:B------:R-:W-:Y:S01]  /*11a40*/  ISETP.GE.AND P0, PT, R0.reuse, R35, PT ;  /* 0x000000230000720c */ /* 0x040fe20003f06270 */
[----:B------:R-:W-:-:S04]  /*11a50*/  IMAD.IADD R0, R0, 0x1, R37 ;  /* 0x0000000100007824 */ /* 0x000fc800078e0225 */
[----:B------:R-:W2:Y:S01]  /*11a60*/  @P1 LDC R5, c[0x0][0x438] ;  /* 0x00010e00ff051b82 */ /* 0x000ea20000000800 */
[----:B------:R-:W-:-:S07]  /*11a70*/  IMAD.MOV.U32 R4, RZ, RZ, R0 ;  /* 0x000000ffff047224 */ /* 0x000fce00078e0000 */
[----:B----4-:R-:W3:Y:S01]  /*11a80*/  @!P0 LDC.64 R2, c[0x0][0x428] ;  /* 0x00010a00ff028b82 */ /* 0x010ee20000000a00 */
[----:B-1----:R-:W-:-:S05]  /*11a90*/  @P1 IMAD.HI.U32 R6, R0, R7, RZ ;  /* 0x0000000700061227 */ /* 0x002fca00078e00ff */
[----:B--2---:R-:W-:-:S05]  /*11aa0*/  @P1 SHF.R.U32.HI R4, RZ, R5, R6 ;  /* 0x00000005ff041219 */ /* 0x004fca0000011606 */
[----:B------:R-:W-:-:S04]  /*11ab0*/  IMAD.MOV R5, RZ, RZ, -R4 ;  /* 0x000000ffff057224 */ /* 0x000fc800078e0a04 */
[----:B------:R-:W-:Y:S01]  /*11ac0*/  IMAD R0, R9, R5, R0 ;  /* 0x0000000509007224 */ /* 0x000fe200078e0200 */
[----:B------:R-:W-:Y:S01]  /*11ad0*/  @!P0 SHF.R.S32.HI R5, RZ, 0x1f, R4 ;  /* 0x0000001fff058819 */ /* 0x000fe20000011404 */
[----:B------:R-:W-:-:S05]  /*11ae0*/  IMAD.U32 R9, RZ, RZ, UR36 ;  /* 0x00000024ff097e24 */ /* 0x000fca000f8e00ff */
[----:B------:R-:W-:Y:S02]  /*11af0*/  ISETP.NE.AND P2, PT, R9, 0x3, PT ;  /* 0x000000030900780c */ /* 0x000fe40003f45270 */
[----:B------:R-:W-:-:S11]  /*11b00*/  LOP3.LUT R26, R26, 0xfffffffb, RZ, 0xc0, !PT ;  /* 0xfffffffb1a1a7812 */ /* 0x000fd600078ec0ff */
[----:B------:R-:W-:-:S04]  /*11b10*/  @P2 LOP3.LUT R26, R26, 0x4, RZ, 0xfc, !PT ;  /* 0x000000041a1a2812 */ /* 0x000fc800078efcff */
[----:B------:R-:W-:Y:S01]  /*11b20*/  LOP3.LUT R26, R26, 0xfffffffd, RZ, 0xc0, !PT ;  /* 0xfffffffd1a1a7812 */ /* 0x000fe200078ec0ff */
[----:B------:R-:W-:Y:S01]  /*11b30*/  UMOV UR5, 0xffffffff ;  /* 0xffffffff00057882 */ /* 0x000fe20000000000 */
[----:B------:R-:W-:Y:S01]  /*11b40*/  SHF.R.S32.HI R6, RZ, 0x1f, R33 ;  /* 0x0000001fff067819 */ /* 0x000fe20000011421 */
[----:B---3--:R-:W-:-:S04]  /*11b50*/  @!P0 IMAD.WIDE.U32 R4, R33, R2, R4 ;  /* 0x0000000221048225 */ /* 0x008fc800078e0004 */
[----:B------:R1:W-:Y:S02]  /*11b60*/  STL [R1], R6 ;  /* 0x0000000601007387 */ /* 0x0003e40000100800 */
[----:B-1----:R-:W-:-:S04]  /*11b70*/  @!P0 IMAD R6, R6, R2, RZ ;  /* 0x0000000206068224 */ /* 0x002fc800078e02ff */
[----:B------:R-:W-:Y:S02]  /*11b80*/  @!P0 IMAD R7, R33, R3, R6 ;  /* 0x0000000321078224 */ /* 0x000fe400078e0206 */
[----:B------:R-:W1:Y:S02]  /*11b90*/  @!P0 LDC.64 R2, c[0x0][0x418] ;  /* 0x00010600ff028b82 */ /* 0x000e640000000a00 */
[----:B------:R-:W-:Y:S01]  /*11ba0*/  @!P0 IMAD.IADD R5, R5, 0x1, R7 ;  /* 0x0000000105058824 */ /* 0x000fe200078e0207 */
[----:B-1----:R-:W-:-:S04]  /*11bb0*/  @!P0 LEA R2, P1, R4, R2, 0x2 ;  /* 0x0000000204028211 */ /* 0x002fc800078210ff */
[----:B------:R-:W-:Y:S01]  /*11bc0*/  @!P0 LEA.HI.X R3, R4, R3, R5, 0x2, P1 ;  /* 0x0000000304038211 */ /* 0x000fe200008f1405 */
[----:B------:R-:W-:-:S06]  /*11bd0*/  IMAD.MOV.U32 R4, RZ, RZ, RZ ;  /* 0x000000ffff047224 */ /* 0x000fcc00078e00ff */
[----:B------:R1:W5:Y:S01]  /*11be0*/  @!P0 LDG.E R4, desc[UR54][R2.64] ;  /* 0x0000003602048981 */ /* 0x000362000c1e1900 */
[----:B------:R-:W-:-:S13]  /*11bf0*/  ISETP.GE.AND P0, PT, R30, UR4, PT ;  /* 0x000000041e007c0c */ /* 0x000fda000bf06270 */
[----:B------:R-:W-:Y:S02]  /*11c00*/  @P0 LOP3.LUT R26, R26, 0x2, RZ, 0xfc, !PT ;  /* 0x000000021a1a0812 */ /* 0x000fe400078efcff */
[----:B------:R-:W-:Y:S02]  /*11c10*/  ISETP.GE.AND P0, PT, R29, UR4, PT ;  /* 0x000000041d007c0c */ /* 0x000fe4000bf06270 */
[----:B------:R-:W-:-:S11]  /*11c20*/  LOP3.LUT R26, R26, 0xfffffffe, RZ, 0xc0, !PT ;  /* 0xfffffffe1a1a7812 */ /* 0x000fd600078ec0ff */
[----:B------:R-:W-:Y:S01]  /*11c30*/  @P0 LOP3.LUT R26, R26, 0x1, RZ, 0xfc, !PT ;  /* 0x000000011a1a0812 */ /* 0x000fe200078efcff */
[----:B-1----:R-:W-:Y:S06]  /*11c40*/  BRA.DIV UR5, `(.L_x_7972) ;  /* 0x0000004205987947 */ /* 0x002fec000b800000 */
.L_x_8040:
[----:B------:R-:W-:Y:S01]  /*11c50*/  SHF.R.S32.HI R32, RZ, 0x1f, R18 ;  /* 0x0000001fff207819 */ /* 0x000fe20000011412 */
[----:B------:R-:W-:Y:S06]  /*11c60*/  @!P2 BRA `(.L_x_7973) ;  /* 0x000000000004a947 */ /* 0x000fec0003800000 */
[----:B------:R-:W-:Y:S01]  /*11c70*/  BPT.TRAP 0x1 ;  /* 0x000000040000795c */ /* 0x000fe20000300000 */
.L_x_7973:
        /* <DEDUP_REMOVED lines=20> */
[----:B0-----:R-:W-:Y:S01]  /*11dc0*/  LEA.HI.X R23, R2, UR5, R7, 0x1, P0 ;  /* 0x0000000502177c11 */ /* 0x001fe200080f0c07 */
[----:B------:R-:W-:Y:S01]  /*11dd0*/  IMAD R7, R24, 0x8, R22 ;  /* 0x0000000818077824 */ /* 0x000fe200078e0216 */
[----:B------:R-:W-:-:S04]  /*11de0*/  SHF.L.U32 R2, R28, 0x1f, RZ ;  /* 0x0000001f1c027819 */ /* 0x000fc800000006ff */
[----:B------:R-:W0:Y:S02]  /*11df0*/  SYNCS.PHASECHK.TRANS64.TRYWAIT P0, [R7+URZ+0x28840], R2 ;  /* 0x02884002070075a7 */ /* 0x000e24000800017f */
[----:B0-----:R-:W-:Y:S05]  /*11e00*/  @!P0 BRA `(.L_x_7975) ;  /* 0x00000040005c8947 */ /* 0x001fea0003800000 */
.L_x_8041:
[----:B------:R-:W-:Y:S05]  /*11e10*/  BSYNC B0 ;  /* 0x0000000000007941 */ /* 0x000fea0003800000 */
.L_x_7974:
        /* <DEDUP_REMOVED lines=107> */
.L_x_8059:
        /* <DEDUP_REMOVED lines=11> */
.L_x_7977:
        /* <DEDUP_REMOVED lines=11> */
.L_x_7978:
[----:B-1----:R1:W5:Y:S01]  /*12630*/  LDL.LU R2, [R1+0x8] ;  /* 0x0000080001027983 */ /* 0x0023620000300800 */
[----:B------:R1:W-:Y:S02]  /*12640*/  SYNCS.ARRIVE.TRANS64.A1T0 RZ, [R7+URZ+0x28830], RZ ;  /* 0x028830ff07ff79a7 */ /* 0x0003e4000810003f */
[----:B------:R-:W-:Y:S05]  /*12650*/  WARPSYNC.ALL ;  /* 0x0000000000007948 */ /* 0x000fea0003800000 */
[----:B------:R-:W-:Y:S01]  /*12660*/  ULDC.64 UR4, c[0x0][0x298] ;  /* 0x0000a60000047ab9 */ /* 0x000fe20000000a00 */
[----:B------:R-:W-:Y:S01]  /*12670*/  BSSY B6, `(.L_x_7979) ;  /* 0x000001c000067945 */ /* 0x000fe20003800000 */
[----:B------:R-:W-:Y:S01]  /*12680*/  BAR.SYNC.DEFER_BLOCKING 0x8, 0x180 ;  /* 0x0206000000007b1d */ /* 0x000fe20000010000 */
[----:B-----5:R-:W-:Y:S01]  /*12690*/  SHF.R.S32.HI R0, RZ, 0x1f, R2 ;  /* 0x0000001fff007819 */ /* 0x020fe20000011402 */
[----:B0-----:R-:W-:-:S04]  /*126a0*/  IMAD.WIDE.U32 R4, R2, UR4, RZ ;  /* 0x0000000402047c25 */ /* 0x001fc8000f8e00ff */
[----:B------:R-:W-:Y:S01]  /*126b0*/  IMAD R0, R0, UR4, RZ ;  /* 0x0000000400007c24 */ /* 0x000fe2000f8e02ff */
[----:B------:R0:W-:Y:S03]  /*126c0*/  STL.64 [R1+0x8], R4 ;  /* 0x0000080401007387 */ /* 0x0001e60000100a00 */
[----:B------:R-:W-:Y:S02]  /*126d0*/  IMAD R0, R2, UR5, R0 ;  /* 0x0000000502007c24 */ /* 0x000fe4000f8e0200 */
[----:B------:R-:W-:Y:S02]  /*126e0*/  VIADD R2, R22, 0x10400 ;  /* 0x0001040016027836 */ /* 0x000fe40000000000 */
[----:B------:R-:W-:-:S03]  /*126f0*/  IMAD.IADD R0, R5, 0x1, R0 ;  /* 0x0000000105007824 */ /* 0x000fc600078e0200 */
[----:B------:R-:W-:Y:S02]  /*12700*/  LOP3.LUT P0, RZ, R2, 0x3ff, RZ, 0xc0, !PT ;  /* 0x000003ff02ff7812 */ /* 0x000fe4000780c0ff */
[----:B------:R0:W-:Y:S11]  /*12710*/  STL [R1+0x14], R0 ;  /* 0x0000140001007387 */ /* 0x0001f60000100800 */
[----:B0-----:R-:W-:Y:S05]  /*12720*/  @!P0 BRA `(.L_x_7980) ;  /* 0x0000000000408947 */ /* 0x001fea0003800000 */
        /* <DEDUP_REMOVED lines=16> */
.L_x_7980:
[----:B------:R-:W-:Y:S05]  /*12830*/  BSYNC B6 ;  /* 0x0000000000067941 */ /* 0x000fea0003800000 */
.L_x_7979:
[----:B------:R-:W2:Y:S01]  /*12840*/  LDL.LU R2, [R1+0x14] ;  /* 0x0000140001027983 */ /* 0x000ea20000300800 */
[----:B------:R-:W0:Y:S01]  /*12850*/  LDC R4, c[0x0][0x448] ;  /* 0x00011200ff047b82 */ /* 0x000e220000000800 */
[----:B------:R-:W-:Y:S02]  /*12860*/  ULDC.64 UR4, c[0x0][0x2d8] ;  /* 0x0000b60000047ab9 */ /* 0x000fe40000000a00 */
[----:B------:R-:W3:Y:S01]  /*12870*/  LDL.LU.64 R20, [R1+0x8] ;  /* 0x0000080001147983 */ /* 0x000ee20000300a00 */
[----:B------:R-:W-:Y:S01]  /*12880*/  IMAD R0, R32, UR4, RZ ;  /* 0x0000000420007c24 */ /* 0x000fe2000f8e02ff */
[----:B------:R-:W-:Y:S02]  /*12890*/  LOP3.LUT P5, RZ, R26, 0x20, RZ, 0xc0, !PT ;  /* 0x000000201aff7812 */ /* 0x000fe400078ac0ff */
[----:B------:R4:W5:Y:S01]  /*128a0*/  LDL R8, [R1+0x4] ;  /* 0x0000040001087983 */ /* 0x0009620000100800 */
[----:B------:R-:W-:Y:S01]  /*128b0*/  IMAD R5, R18, UR5, R0 ;  /* 0x0000000512057c24 */ /* 0x000fe2000f8e0200 */
[----:B------:R-:W-:-:S02]  /*128c0*/  SHF.R.S32.HI R0, RZ, 0x1f, R19 ;  /* 0x0000001fff007819 */ /* 0x000fc40000011413 */
[----:B-1----:R-:W-:Y:S02]  /*128d0*/  SEL R7, R19, RZ, !P5 ;  /* 0x000000ff13077207 */ /* 0x002fe40006800000 */
[----:B------:R-:W-:Y:S02]  /*128e0*/  SEL R0, R0, RZ, !P5 ;  /* 0x000000ff00007207 */ /* 0x000fe40006800000 */
[----:B0-----:R-:W-:-:S13]  /*128f0*/  ISETP.NE.AND P6, PT, R4, 0x1, PT ;  /* 0x000000010400780c */ /* 0x001fda0003fc5270 */
[----:B------:R-:W0:Y:S01]  /*12900*/  @P6 LDC R4, c[0x0][0x44c] ;  /* 0x00011300ff046b82 */ /* 0x000e220000000800 */
[----:B--2---:R-:W-:Y:S02]  /*12910*/  IMAD.MOV.U32 R3, RZ, RZ, R2 ;  /* 0x000000ffff037224 */ /* 0x004fe400078e0002 */
[----:B---3--:R-:W-:Y:S01]  /*12920*/  IMAD.MOV.U32 R2, RZ, RZ, R20 ;  /* 0x000000ffff027224 */ /* 0x008fe200078e0014 */
[----:B------:R-:W1:Y:S03]  /*12930*/  S2R R21, SR_TID.X ;  /* 0x0000000000157919 */ /* 0x000e660000002100 */
[----:B------:R-:W-:Y:S01]  /*12940*/  IMAD.WIDE.U32 R2, R18, UR4, R2 ;  /* 0x0000000412027c25 */ /* 0x000fe2000f8e0002 */
[----:B------:R-:W2:Y:S01]  /*12950*/  S2R R20, SR_TID.X ;  /* 0x0000000000147919 */ /* 0x000ea20000002100 */
[----:B------:R-:W-:Y:S02]  /*12960*/  ULDC.64 UR4, c[0x0][0x2e0] ;  /* 0x0000b80000047ab9 */ /* 0x000fe40000000a00 */
[----:B------:R-:W-:-:S02]  /*12970*/  IMAD R0, R0, UR4, RZ ;  /* 0x0000000400007c24 */ /* 0x000fc4000f8e02ff */
[----:B------:R-:W-:Y:S02]  /*12980*/  IMAD.IADD R3, R3, 0x1, R5 ;  /* 0x0000000103037824 */ /* 0x000fe400078e0205 */
[C---:B------:R-:W-:Y:S02]  /*12990*/  IMAD R5, R7.reuse, UR5, R0 ;  /* 0x0000000507057c24 */ /* 0x040fe4000f8e0200 */
[----:B------:R-:W3:Y:S01]  /*129a0*/  @P6 LDC R0, c[0x0][0x450] ;  /* 0x00011400ff006b82 */ /* 0x000ee20000000800 */
[----:B------:R-:W-:Y:S01]  /*129b0*/  IMAD.WIDE.U32 R2, R7, UR4, R2 ;  /* 0x0000000407027c25 */ /* 0x000fe2000f8e0002 */
[----:B------:R-:W-:-:S03]  /*129c0*/  ULDC.64 UR4, c[0x0][0x2d0] ;  /* 0x0000b40000047ab9 */ /* 0x000fc60000000a00 */
[----:B------:R-:W-:Y:S02]  /*129d0*/  IMAD.IADD R3, R3, 0x1, R5 ;  /* 0x0000000103037824 */ /* 0x000fe400078e0205 */
[----:B-1----:R-:W-:Y:S01]  /*129e0*/  IMAD.SHL.U32 R21, R21, 0x10, RZ ;  /* 0x0000001015157824 */ /* 0x002fe200078e00ff */
[----:B--2---:R-:W-:-:S04]  /*129f0*/  LOP3.LUT R20, R20, 0x7f, RZ, 0xc0, !PT ;  /* 0x0000007f14147812 */ /* 0x004fc800078ec0ff */
[----:B------:R-:W-:Y:S02]  /*12a00*/  LOP3.LUT R21, R21, 0x70, RZ, 0xc0, !PT ;  /* 0x0000007015157812 */ /* 0x000fe400078ec0ff */
[----:B------:R-:W-:-:S04]  /*12a10*/  SHF.R.U32.HI R20, RZ, 0x3, R20 ;  /* 0x00000003ff147819 */ /* 0x000fc80000011614 */
[----:B------:R-:W-:-:S05]  /*12a20*/  LOP3.LUT R20, R20, R21, RZ, 0xfc, !PT ;  /* 0x0000001514147212 */ /* 0x000fca00078efcff */
[----:B------:R-:W-:-:S04]  /*12a30*/  IMAD.IADD R6, R20, 0x1, R27 ;  /* 0x0000000114067824 */ /* 0x000fc800078e021b */
[----:B0-----:R-:W-:-:S04]  /*12a40*/  @P6 IMAD.HI.U32 R5, R6, R4, RZ ;  /* 0x0000000406056227 */ /* 0x001fc800078e00ff */
[----:B------:R-:W-:Y:S01]  /*12a50*/  IMAD.MOV.U32 R4, RZ, RZ, R6 ;  /* 0x000000ffff047224 */ /* 0x000fe200078e0006 */
[----:B---3--:R-:W-:Y:S02]  /*12a60*/  @P6 SHF.R.U32.HI R4, RZ, R0, R5 ;  /* 0x00000000ff046219 */ /* 0x008fe40000011605 */
[----:B------:R-:W0:Y:S03]  /*12a70*/  LDC R5, c[0x0][0x448] ;  /* 0x00011200ff057b82 */ /* 0x000e260000000800 */
[----:B------:R-:W-:Y:S01]  /*12a80*/  IMAD.MOV R0, RZ, RZ, -R4 ;  /* 0x000000ffff007224 */ /* 0x000fe200078e0a04 */
[----:B------:R-:W1:Y:S01]  /*12a90*/  S2R R20, SR_TID.X ;  /* 0x0000000000147919 */ /* 0x000e620000002100 */
[----:B------:R-:W-:-:S04]  /*12aa0*/  IMAD.WIDE.U32 R2, R4, UR4, R2 ;  /* 0x0000000404027c25 */ /* 0x000fc8000f8e0002 */
[----:B0-----:R-:W-:Y:S01]  /*12ab0*/  IMAD R0, R5, R0, R6 ;  /* 0x0000000005007224 */ /* 0x001fe200078e0206 */
        /* <DEDUP_REMOVED lines=14> */
[----:B------:R-:W-:Y:S02]  /*12ba0*/  LEA.HI.X R4, R2, UR5, R3, 0x1, P0 ;  /* 0x0000000502047c11 */ /* 0x000fe400080f0c03 */
[----:B------:R-:W-:Y:S01]  /*12bb0*/  ISETP.GE.AND P0, PT, R30, UR4, PT ;  /* 0x000000041e007c0c */ /* 0x000fe2000bf06270 */
[----:B------:R-:W-:Y:S01]  /*12bc0*/  UMOV UR4, 0xffffffff ;  /* 0xffffffff00047882 */ /* 0x000fe20000000000 */
[----:B-1----:R-:W-:-:S04]  /*12bd0*/  LOP3.LUT R20, R20, 0x7f, RZ, 0xc0, !PT ;  /* 0x0000007f14147812 */ /* 0x002fc800078ec0ff */
[----:B------:R-:W-:Y:S01]  /*12be0*/  SHF.R.U32.HI R9, RZ, 0x3, R20 ;  /* 0x00000003ff097819 */ /* 0x000fe20000011614 */
[----:B----4-:R-:W-:Y:S06]  /*12bf0*/  BRA.DIV UR4, `(.L_x_7981) ;  /* 0x0000003e04c07947 */ /* 0x010fec000b800000 */
[----:B------:R-:W0:Y:S01]  /*12c00*/  SHFL.IDX PT, R14, R0, RZ, 0x181f ;  /* 0x00181fff000e7589 */ /* 0x000e2200000e0000 */
[----:B------:R-:W-:Y:S02]  /*12c10*/  IMAD R31, R31, R5, RZ ;  /* 0x000000051f1f7224 */ /* 0x000fe400078e02ff */
        /* <DEDUP_REMOVED lines=8> */
[----:B-----5:R-:W-:Y:S04]  /*12ca0*/  @!P2 LDGSTS.E.BYPASS.LTC128B.128 [R8+0x10400], desc[UR54][R2.64], !P0 ;  /* 0x104000000208afae */ /* 0x020fe8000c101d76 */
        /* <DEDUP_REMOVED lines=61> */
.L_x_8076:
        /* <DEDUP_REMOVED lines=11> */
.L_x_7983:
[----:B------:R-:W-:Y:S05]  /*13130*/  BSYNC B0 ;  /* 0x0000000000007941 */ /* 0x000fea0003800000 */
.L_x_7982:
[----:B------:R-:W-:Y:S01]  /*13140*/  NOP ;  /* 0x0000000000007918 */ /* 0x000fe20000000000 */
[----:B------:R-:W-:-:S13]  /*13150*/  PLOP3.LUT P0, PT, PT, PT, PT, 0x80, 0x0 ;  /* 0x000000000000781c */ /* 0x000fda0003f0f070 */
.L_x_7984:
        /* <DEDUP_REMOVED lines=14> */
[----:B0-----:R-:W3:Y:S01]  /*13240*/  LDL.LU R2, [R1+0x10] ;  /* 0x0000100001027983 */ /* 0x001ee20000300800 */
[----:B------:R0:W-:Y:S01]  /*13250*/  SYNCS.ARRIVE.TRANS64.A1T0 RZ, [R22+URZ+0x28800], RZ ;  /* 0x028800ff16ff79a7 */ /* 0x0001e2000810003f */
[----:B------:R-:W-:Y:S01]  /*13260*/  BSSY B0, `(.L_x_7985) ;  /* 0x0000005000007945 */ /* 0x000fe20003800000 */
[----:B------:R-:W1:Y:S01]  /*13270*/  SYNCS.PHASECHK.TRANS64.TRYWAIT P1, [R22+URZ+0x28820], R3 ;  /* 0x02882003160075a7 */ /* 0x000e62000802017f */
[----:B---3--:R-:W-:-:S05]  /*13280*/  VIADD R6, R2, 0xfffffffe ;  /* 0xfffffffe02067836 */ /* 0x008fca0000000000 */
[----:B------:R-:W-:Y:S01]  /*13290*/  ISETP.GE.AND P0, PT, R6, R36, PT ;  /* 0x000000240600720c */ /* 0x000fe20003f06270 */
[----:B01----:R-:W-:-:S12]  /*132a0*/  @!P1 BRA `(.L_x_7986) ;  /* 0x0000004000949947 */ /* 0x003fd80003800000 */
.L_x_8077:
[----:B------:R-:W-:Y:S05]  /*132b0*/  BSYNC B0 ;  /* 0x0000000000007941 */ /* 0x000fea0003800000 */
.L_x_7985:
[----:B------:R-:W-:Y:S04]  /*132c0*/  BSSY B0, `(.L_x_7987) ;  /* 0x000010d000007945 */ /* 0x000fe80003800000 */
[----:B------:R-:W-:Y:S05]  /*132d0*/  @!P0 BRA `(.L_x_7988) ;  /* 0x00000010002c8947 */ /* 0x000fea0003800000 */
[----:B------:R-:W-:Y:S01]  /*132e0*/  ULDC UR4, c[0x0][0x2f4] ;  /* 0x0000bd0000047ab9 */ /* 0x000fe20000000800 */
[----:B------:R-:W-:Y:S01]  /*132f0*/  IMAD.MOV.U32 R20, RZ, RZ, R28 ;  /* 0x000000ffff147224 */ /* 0x000fe200078e001c */
[----:B------:R-:W-:Y:S01]  /*13300*/  ISETP.GE.AND P2, PT, R30, UR4, PT ;  /* 0x000000041e007c0c */ /* 0x000fe2000bf46270 */
[----:B------:R-:W-:Y:S01]  /*13310*/  IMAD.MOV.U32 R10, RZ, RZ, R24 ;  /* 0x000000ffff0a7224 */ /* 0x000fe200078e0018 */
[----:B------:R-:W-:Y:S01]  /*13320*/  ISETP.GE.AND P1, PT, R29, UR4, PT ;  /* 0x000000041d007c0c */ /* 0x000fe2000bf26270 */
[----:B------:R-:W-:-:S12]  /*13330*/  IMAD.MOV.U32 R31, RZ, RZ, R25 ;  /* 0x000000ffff1f7224 */ /* 0x000fd800078e0019 */
.L_x_8001:
[----:B------:R-:W3:Y:S01]  /*13340*/  LDL R4, [R1] ;  /* 0x0000000001047983 */ /* 0x000ee20000100800 */
[----:B0-----:R-:W0:Y:S01]  /*13350*/  LDC R3, c[0x0][0x430] ;  /* 0x00010c00ff037b82 */ /* 0x001e220000000800 */
[----:B------:R-:W1:Y:S01]  /*13360*/  S2R R2, SR_TID.X ;  /* 0x0000000000027919 */ /* 0x000e620000002100 */
[----:B0-----:R-:W-:Y:S02]  /*13370*/  ISETP.NE.AND P0, PT, R3, 0x1, PT ;  /* 0x000000010300780c */ /* 0x001fe40003f05270 */
[C---:B-1----:R-:W-:Y:S01]  /*13380*/  LOP3.LUT R0, R2.reuse, 0x7f, RZ, 0xc0, !PT ;  /* 0x0000007f02007812 */ /* 0x042fe200078ec0ff */
[----:B------:R-:W-:-:S10]  /*13390*/  IMAD.SHL.U32 R5, R2, 0x10, RZ ;  /* 0x0000001002057824 */ /* 0x000fd400078e00ff */
[----:B------:R-:W0:Y:S08]  /*133a0*/  @P0 LDC R3, c[0x0][0x438] ;  /* 0x00010e00ff030b82 */ /* 0x000e300000000800 */
[----:B------:R-:W1:Y:S01]  /*133b0*/  @P0 LDC R2, c[0x0][0x434] ;  /* 0x00010d00ff020b82 */ /* 0x000e620000000800 */
[----:B------:R-:W-:Y:S02]  /*133c0*/  SHF.R.U32.HI R0, RZ, 0x3, R0 ;  /* 0x00000003ff007819 */ /* 0x000fe40000011600 */
[----:B------:R-:W-:-:S03]  /*133d0*/  LOP3.LUT R5, R5, 0x70, RZ, 0xc0, !PT ;  /* 0x0000007005057812 */ /* 0x000fc600078ec0ff */
[----:B------:R-:W-:-:S05]  /*133e0*/  IMAD R0, R6, 0x80, R0 ;  /* 0x0000008006007824 */ /* 0x000fca00078e0200 */
[----:B------:R-:W-:Y:S01]  /*133f0*/  IADD3 R7, R5, R0, R37 ;  /* 0x0000000005077210 */ /* 0x000fe20007ffe025 */
[----:B------:R-:W-:Y:S05]  /*13400*/  YIELD ;  /* 0x0000000000007946 */ /* 0x000fea0003800000 */
[----:B------:R-:W-:Y:S01]  /*13410*/  IMAD.MOV.U32 R8, RZ, RZ, R7 ;  /* 0x000000ffff087224 */ /* 0x000fe200078e0007 */
[----:B------:R-:W-:Y:S01]  /*13420*/  ULDC.64 UR4, c[0x0][0x428] ;  /* 0x00010a0000047ab9 */ /* 0x000fe20000000a00 */
[----:B-1----:R-:W-:-:S05]  /*13430*/  @P0 IMAD.HI.U32 R0, R7, R2, RZ ;  /* 0x0000000207000227 */ /* 0x002fca00078e00ff */
[----:B0-----:R-:W-:-:S04]  /*13440*/  @P0 SHF.R.U32.HI R8, RZ, R3, R0 ;  /* 0x00000003ff080219 */ /* 0x001fc80000011600 */
[--C-:B------:R-:W-:Y:S01]  /*13450*/  SHF.R.S32.HI R3, RZ, 0x1f, R8.reuse ;  /* 0x0000001fff037819 */ /* 0x100fe20000011408 */
[----:B------:R-:W-:-:S04]  /*13460*/  IMAD.MOV.U32 R2, RZ, RZ, R8 ;  /* 0x000000ffff027224 */ /* 0x000fc800078e0008 */
[----:B------:R-:W-:-:S04]  /*13470*/  IMAD.WIDE.U32 R2, R33, UR4, R2 ;  /* 0x0000000421027c25 */ /* 0x000fc8000f8e0002 */
[----:B---3--:R-:W-:-:S04]  /*13480*/  IMAD R0, R4, UR4, RZ ;  /* 0x0000000404007c24 */ /* 0x008fc8000f8e02ff */
[----:B------:R-:W-:Y:S01]  /*13490*/  IMAD R5, R33, UR5, R0 ;  /* 0x0000000521057c24 */ /* 0x000fe2000f8e0200 */
[----:B------:R-:W-:Y:S02]  /*134a0*/  ULDC.64 UR4, c[0x0][0x418] ;  /* 0x0001060000047ab9 */ /* 0x000fe40000000a00 */
[----:B------:R-:W-:Y:S01]  /*134b0*/  LEA R4, P0, R2, UR4, 0x2 ;  /* 0x0000000402047c11 */ /* 0x000fe2000f8010ff */
[----:B------:R-:W-:Y:S01]  /*134c0*/  IMAD.IADD R3, R5, 0x1, R3 ;  /* 0x0000000105037824 */ /* 0x000fe200078e0203 */
[----:B------:R-:W-:-:S04]  /*134d0*/  ULDC UR4, c[0x0][0x430] ;  /* 0x00010c0000047ab9 */ /* 0x000fc80000000800 */
[----:B------:R-:W-:-:S05]  /*134e0*/  LEA.HI.X R5, R2, UR5, R3, 0x2, P0 ;  /* 0x0000000502057c11 */ /* 0x000fca00080f1403 */
[----:B------:R0:W3:Y:S01]  /*134f0*/  LDG.E R0, desc[UR54][R4.64] ;  /* 0x0000003604007981 */ /* 0x0000e2000c1e1900 */
[----:B------:R-:W-:Y:S02]  /*13500*/  IMAD.U32 R9, RZ, RZ, UR36 ;  /* 0x00000024ff097e24 */ /* 0x000fe4000f8e00ff */
[----:B------:R-:W-:-:S03]  /*13510*/  VIADD R24, R10, 0x1 ;  /* 0x000000010a187836 */ /* 0x000fc60000000000 */
[----:B------:R-:W-:Y:S01]  /*13520*/  ISETP.NE.AND P3, PT, R9, 0x3, PT ;  /* 0x000000030900780c */ /* 0x000fe20003f65270 */
[----:B------:R-:W-:Y:S01]  /*13530*/  IMAD.MOV R2, RZ, RZ, -R8 ;  /* 0x000000ffff027224 */ /* 0x000fe200078e0a08 */
[----:B------:R-:W-:-:S03]  /*13540*/  ISETP.NE.AND P0, PT, R24, 0x2, PT ;  /* 0x000000021800780c */ /* 0x000fc60003f05270 */
[----:B0-----:R-:W-:Y:S01]  /*13550*/  IMAD R4, R2, UR4, R7 ;  /* 0x0000000402047c24 */ /* 0x001fe2000f8e0207 */
[----:B------:R-:W-:Y:S01]  /*13560*/  SEL R28, RZ, 0x1, P0 ;  /* 0x00000001ff1c7807 */ /* 0x000fe20000000000 */
[----:B------:R-:W-:Y:S01]  /*13570*/  IMAD.MOV.U32 R25, RZ, RZ, R6 ;  /* 0x000000ffff197224 */ /* 0x000fe200078e0006 */
[----:B------:R-:W-:Y:S02]  /*13580*/  SEL R24, R24, RZ, P0 ;  /* 0x000000ff18187207 */ /* 0x000fe40000000000 */
[----:B------:R-:W-:Y:S02]  /*13590*/  LOP3.LUT R28, R20, R28, RZ, 0x3c, !PT ;  /* 0x0000001c141c7212 */ /* 0x000fe400078e3cff */
[----:B---3--:R-:W-:Y:S01]  /*135a0*/  SHF.R.S32.HI R27, RZ, 0x1f, R0 ;  /* 0x0000001fff1b7819 */ /* 0x008fe20000011400 */
[----:B------:R-:W-:Y:S06]  /*135b0*/  @!P3 BRA `(.L_x_7989) ;  /* 0x000000000004b947 */ /* 0x000fec0003800000 */
[----:B------:R-:W-:Y:S01]  /*135c0*/  BPT.TRAP 0x1 ;  /* 0x000000040000795c */ /* 0x000fe20000300000 */
.L_x_7989:
[----:B------:R-:W-:Y:S01]  /*135d0*/  IMAD R6, R24, 0x8, R22 ;  /* 0x0000000818067824 */ /* 0x000fe200078e0216 */
[----:B------:R-:W-:Y:S01]  /*135e0*/  SHF.L.U32 R3, R28, 0x1f, RZ ;  /* 0x0000001f1c037819 */ /* 0x000fe200000006ff */
[----:B------:R-:W-:Y:S03]  /*135f0*/  BSSY B1, `(.L_x_7990) ;  /* 0x0000003000017945 */ /* 0x000fe60003800000 */
[----:B------:R-:W0:Y:S02]  /*13600*/  SYNCS.PHASECHK.TRANS64.TRYWAIT P0, [R6+URZ+0x28840], R3 ;  /* 0x02884003060075a7 */ /* 0x000e24000800017f */
[----:B0-----:R-:W-:Y:S05]  /*13610*/  @!P0 BRA `(.L_x_7991) ;  /* 0x0000003c00cc8947 */ /* 0x001fea0003800000 */
.L_x_8078:
[----:B------:R-:W-:Y:S05]  /*13620*/  BSYNC B1 ;  /* 0x0000000000017941 */ /* 0x000fea0003800000 */
.L_x_7990:
        /* <DEDUP_REMOVED lines=71> */
.L_x_8096:
        /* <DEDUP_REMOVED lines=9> */
.L_x_7993:
        /* <DEDUP_REMOVED lines=11> */
.L_x_7994:
[----:B------:R1:W-:Y:S01]  /*13be0*/  SYNCS.ARRIVE.TRANS64.A1T0 RZ, [R6+URZ+0x28830], RZ ;  /* 0x028830ff06ff79a7 */ /* 0x0003e2000810003f */
[----:B------:R-:W-:Y:S05]  /*13bf0*/  @!P4 BRA `(.L_x_7995) ;  /* 0x000000000004c947 */ /* 0x000fea0003800000 */
[----:B------:R-:W-:Y:S01]  /*13c00*/  BPT.TRAP 0x1 ;  /* 0x000000040000795c */ /* 0x000fe20000300000 */
.L_x_7995:
[----:B------:R-:W-:Y:S01]  /*13c10*/  SHF.L.U32 R2, R20, 0x1f, RZ ;  /* 0x0000001f14027819 */ /* 0x000fe200000006ff */
[----:B-1----:R-:W-:Y:S01]  /*13c20*/  IMAD R6, R10, 0x8, R22 ;  /* 0x000000080a067824 */ /* 0x002fe200078e0216 */
[----:B------:R-:W-:Y:S03]  /*13c30*/  BSSY B1, `(.L_x_7996) ;  /* 0x0000003000017945 */ /* 0x000fe60003800000 */
[----:B------:R-:W1:Y:S02]  /*13c40*/  SYNCS.PHASECHK.TRANS64.TRYWAIT P0, [R6+URZ+0x28860], R2 ;  /* 0x02886002060075a7 */ /* 0x000e64000800017f */
[----:B-1----:R-:W-:Y:S05]  /*13c50*/  @!P0 BRA `(.L_x_7997) ;  /* 0x00000040009c8947 */ /* 0x002fea0003800000 */
.L_x_8097:
[----:B------:R-:W-:Y:S05]  /*13c60*/  BSYNC B1 ;  /* 0x0000000000017941 */ /* 0x000fea0003800000 */
.L_x_7996:
[----:B------:R-:W3:Y:S01]  /*13c70*/  S2R R3, SR_TID.X ;  /* 0x0000000000037919 */ /* 0x000ee20000002100 */
[----:B------:R-:W-:Y:S01]  /*13c80*/  UMOV UR4, 0xffffffff ;  /* 0xffffffff00047882 */ /* 0x000fe20000000000 */
[----:B------:R-:W-:Y:S02]  /*13c90*/  IMAD R8, R31, -0x80, R35 ;  /* 0xffffff801f087824 */ /* 0x000fe400078e0223 */
[----:B0-----:R-:W-:Y:S01]  /*13ca0*/  IMAD R7, R10, 0x4000, R34 ;  /* 0x000040000a077824 */ /* 0x001fe200078e0222 */
[----:B---3--:R-:W-:-:S04]  /*13cb0*/  LOP3.LUT R3, R3, 0x7f, RZ, 0xc0, !PT ;  /* 0x0000007f03037812 */ /* 0x008fc800078ec0ff */
[----:B------:R-:W-:-:S05]  /*13cc0*/  SHF.R.U32.HI R3, RZ, 0x3, R3 ;  /* 0x00000003ff037819 */ /* 0x000fca0000011603 */
[----:B------:R-:W-:Y:S01]  /*13cd0*/  IMAD.IADD R8, R8, 0x1, -R3 ;  /* 0x0000000108087824 */ /* 0x000fe200078e0a03 */
[----:B------:R-:W-:Y:S06]  /*13ce0*/  BRA.DIV UR4, `(.L_x_7998) ;  /* 0x00000042048c7947 */ /* 0x000fec000b800000 */
[----:B-1----:R-:W0:Y:S01]  /*13cf0*/  SHFL.IDX PT, R2, R17, RZ, 0x181f ;  /* 0x00181fff11027589 */ /* 0x002e2200000e0000 */
[----:B------:R-:W-:-:S03]  /*13d00*/  IMAD R7, R7, 0x2, R22 ;  /* 0x0000000207077824 */ /* 0x000fc600078e0216 */
[----:B------:R-:W1:Y:S04]  /*13d10*/  SHFL.IDX PT, R3, R23, RZ, 0x181f ;  /* 0x00181fff17037589 */ /* 0x000e6800000e0000 */
[----:B--2---:R-:W-:Y:S01]  /*13d20*/  SHFL.IDX PT, R14, R17, 0x7, 0x181f ;  /* 0x00f81f00110e7f89 */ /* 0x004fe200000e0000 */
        /* <DEDUP_REMOVED lines=54> */
[----:B--2---:R0:W-:Y:S02]  /*14090*/  LDGSTS.E.BYPASS.LTC128B.128 [R7+0x7400], desc[UR54][R2.64+0x80], !P0 ;  /* 0x0740008002077fae */ /* 0x0041e4000c101d76 */
.L_x_8115:
        /* <DEDUP_REMOVED lines=29> */
.L_x_7999:
        /* <DEDUP_REMOVED lines=11> */
.L_x_8000:
[C---:B------:R-:W-:Y:S01]  /*14320*/  ISETP.GT.AND P0, PT, R25.reuse, R36, PT ;  /* 0x000000241900720c */ /* 0x040fe20003f04270 */
[----:B------:R0:W-:Y:S01]  /*14330*/  SYNCS.ARRIVE.TRANS64.A1T0 RZ, [R6+URZ+0x28850], RZ ;  /* 0x028850ff06ff79a7 */ /* 0x0001e2000810003f */
[----:B------:R-:W-:Y:S02]  /*14340*/  IMAD.MOV.U32 R20, RZ, RZ, R28 ;  /* 0x000000ffff147224 */ /* 0x000fe400078e001c */
[----:B------:R-:W-:Y:S02]  /*14350*/  IMAD.MOV.U32 R10, RZ, RZ, R24 ;  /* 0x000000ffff0a7224 */ /* 0x000fe400078e0018 */
[----:B------:R-:W-:Y:S02]  /*14360*/  IMAD.MOV.U32 R31, RZ, RZ, R25 ;  /* 0x000000ffff1f7224 */ /* 0x000fe400078e0019 */
[----:B0-----:R-:W-:-:S05]  /*14370*/  VIADD R6, R25, 0xffffffff ;  /* 0xffffffff19067836 */ /* 0x001fca0000000000 */
[----:B------:R-:W-:Y:S05]  /*14380*/  @P0 BRA `(.L_x_8001) ;  /* 0xffffffec00ec0947 */ /* 0x000fea000383ffff */
.L_x_7988:
[----:B------:R-:W-:Y:S05]  /*14390*/  BSYNC B0 ;  /* 0x0000000000007941 */ /* 0x000fea0003800000 */
.L_x_7987:
        /* <DEDUP_REMOVED lines=17> */
.L_x_8003:
[----:B------:R-:W-:Y:S05]  /*144b0*/  BSYNC B0 ;  /* 0x0000000000007941 */ /* 0x000fea0003800000 */
.L_x_8002:
[----:B------:R-:W-:-:S05]  /*144c0*/  IMAD.U32 R0, RZ, RZ, UR36 ;  /* 0x00000024ff007e24 */ /* 0x000fca000f8e00ff */
[----:B------:R-:W-:-:S13]  /*144d0*/  ISETP.NE.AND P0, PT, R0, 0x3, PT ;  /* 0x000000030000780c */ /* 0x000fda0003f05270 */
[----:B------:R-:W-:Y:S05]  /*144e0*/  @!P0 BRA `(.L_x_8004) ;  /* 0x0000000000048947 */ /* 0x000fea0003800000 */
[----:B------:R-:W-:Y:S01]  /*144f0*/  BPT.TRAP 0x1 ;  /* 0x000000040000795c */ /* 0x000fe20000300000 */
.L_x_8004:
[----:B------:R-:W-:Y:S01]  /*14500*/  IMAD R0, R24, 0x8, R22 ;  /* 0x0000000818007824 */ /* 0x000fe200078e0216 */
[----:B0-----:R-:W-:Y:S01]  /*14510*/  SHF.L.U32 R3, R28, 0x1f, RZ ;  /* 0x0000001f1c037819 */ /* 0x001fe200000006ff */
[----:B------:R-:W-:Y:S01]  /*14520*/  BSSY B0, `(.L_x_8005) ;  /* 0x0000004000007945 */ /* 0x000fe20003800000 */
[----:B------:R-:W-:Y:S02]  /*14530*/  IMAD R6, R25, -0x80, R35 ;  /* 0xffffff8019067824 */ /* 0x000fe400078e0223 */
[----:B------:R-:W0:Y:S02]  /*14540*/  SYNCS.PHASECHK.TRANS64.TRYWAIT P0, [R0+URZ+0x28860], R3 ;  /* 0x02886003000075a7 */ /* 0x000e24000800017f */
[----:B0-----:R-:W-:Y:S05]  /*14550*/  @!P0 BRA `(.L_x_8006) ;  /* 0x0000004000f88947 */ /* 0x001fea0003800000 */
.L_x_8116:
[----:B------:R-:W-:Y:S05]  /*14560*/  BSYNC B0 ;  /* 0x0000000000007941 */ /* 0x000fea0003800000 */
.L_x_8005:
        /* <DEDUP_REMOVED lines=70> */
.L_x_8134:
        /* <DEDUP_REMOVED lines=11> */
.L_x_8008:
        /* <DEDUP_REMOVED lines=11> */
.L_x_8009:
[----:B------:R0:W-:Y:S01]  /*14b30*/  SYNCS.ARRIVE.TRANS64.A1T0 RZ, [R0+URZ+0x28850], RZ ;  /* 0x028850ff00ff79a7 */ /* 0x0001e2000810003f */
[----:B------:R-:W-:-:S05]  /*14b40*/  VIADD R24, R24, 0x1 ;  /* 0x0000000118187836 */ /* 0x000fca0000000000 */
[----:B------:R-:W-:-:S04]  /*14b50*/  ISETP.NE.AND P0, PT, R24, 0x2, PT ;  /* 0x000000021800780c */ /* 0x000fc80003f05270 */
[----:B------:R-:W-:Y:S02]  /*14b60*/  SEL R3, RZ, 0x1, P0 ;  /* 0x00000001ff037807 */ /* 0x000fe40000000000 */
[----:B------:R-:W-:Y:S02]  /*14b70*/  SEL R24, R24, RZ, P0 ;  /* 0x000000ff18187207 */ /* 0x000fe40000000000 */
[----:B0-----:R-:W-:-:S07]  /*14b80*/  LOP3.LUT R28, R28, R3, RZ, 0x3c, !PT ;  /* 0x000000031c1c7212 */ /* 0x001fce00078e3cff */
.L_x_7966:
[----:B------:R-:W-:Y:S05]  /*14b90*/  BSYNC B7 ;  /* 0x0000000000077941 */ /* 0x000fea0003800000 */
.L_x_7964:
        /* <DEDUP_REMOVED lines=8> */
[----:B------:R3:W4:Y:S01]  /*14c20*/  LDS.128 R16, [R22+0x288d0] ;  /* 0x0288d00016107984 */ /* 0x0007220000000c00 */
[----:B------:R-:W-:Y:S06]  /*14c30*/  BAR.ARV 0x4, 0x180 ;  /* 0x0106000000007b1d */ /* 0x000fec0000002000 */
[----:B------:R-:W-:Y:S05]  /*14c40*/  BRA `(.L_x_8011) ;  /* 0x0000000800cc7947 */ /* 0x000fea0003800000 */
.L_x_8010:
        /* <DEDUP_REMOVED lines=36> */
.L_x_8144:
[----:B------:R-:W-:Y:S02]  /*14e90*/  ULDC UR4, c[0x0][0xc38] ;  /* 0x00030e0000047ab9 */ /* 0x000fe40000000800 */
[----:B------:R-:W-:-:S04]  /*14ea0*/  IMAD.U32 R7, RZ, RZ, UR4 ;  /* 0x00000004ff077e24 */ /* 0x000fc8000f8e00ff */
[----:B--2---:R-:W-:-:S04]  /*14eb0*/  IMAD R3, R14, R7, RZ ;  /* 0x000000070e037224 */ /* 0x004fc800078e02ff */
[----:B------:R-:W-:-:S05]  /*14ec0*/  IMAD.IADD R8, R0, 0x1, R3 ;  /* 0x0000000100087824 */ /* 0x000fca00078e0203 */
[----:B------:R-:W-:-:S13]  /*14ed0*/  ISETP.GT.AND P6, PT, R8, R5, PT ;  /* 0x000000050800720c */ /* 0x000fda0003fc4270 */
[----:B------:R-:W-:Y:S05]  /*14ee0*/  @P6 BRA `(.L_x_8013) ;  /* 0x00000000009c6947 */ /* 0x000fea0003800000 */
.L_x_8018:
        /* <DEDUP_REMOVED lines=14> */
.L_x_8016:
[----:B------:R-:W-:Y:S05]  /*14fd0*/  BSYNC B0 ;  /* 0x0000000000007941 */ /* 0x000fea0003800000 */
.L_x_8015:
[----:B------:R-:W-:-:S03]  /*14fe0*/  UMOV UR4, 0xffffffff ;  /* 0xffffffff00047882 */ /* 0x000fc60000000000 */
[----:B------:R-:W-:Y:S05]  /*14ff0*/  BRA.DIV UR4, `(.L_x_8017) ;  /* 0x0000004a04047947 */ /* 0x000fea000b800000 */
[----:B-----5:R-:W3:Y:S02]  /*15000*/  SHFL.UP PT, R14, R4, 0x1, RZ ;  /* 0x04200000040e7989 */ /* 0x020ee400000e00ff */
[----:B---3--:R-:W-:-:S05]  /*15010*/  SEL R13, R14, RZ, P1 ;  /* 0x000000ff0e0d7207 */ /* 0x008fca0000800000 */
[----:B------:R-:W-:-:S05]  /*15020*/  IMAD.IADD R13, R4, 0x1, R13 ;  /* 0x00000001040d7824 */ /* 0x000fca00078e020d */
        /* <DEDUP_REMOVED lines=13> */
.L_x_8152:
[----:B------:R-:W-:Y:S02]  /*15100*/  ULDC UR4, c[0x0][0xc38] ;  /* 0x00030e0000047ab9 */ /* 0x000fe40000000800 */
[----:B------:R-:W-:-:S04]  /*15110*/  IMAD.U32 R7, RZ, RZ, UR4 ;  /* 0x00000004ff077e24 */ /* 0x000fc8000f8e00ff */
[----:B--2---:R-:W-:-:S04]  /*15120*/  IMAD R3, R14, R7, RZ ;  /* 0x000000070e037224 */ /* 0x004fc800078e02ff */
[----:B------:R-:W-:-:S05]  /*15130*/  IMAD.IADD R8, R3, 0x1, R8 ;  /* 0x0000000103087824 */ /* 0x000fca00078e0208 */
[----:B------:R-:W-:-:S13]  /*15140*/  ISETP.GT.AND P6, PT, R8, R5, PT ;  /* 0x000000050800720c */ /* 0x000fda0003fc4270 */
[----:B------:R-:W-:Y:S05]  /*15150*/  @!P6 BRA `(.L_x_8018) ;  /* 0xfffffffc0064e947 */ /* 0x000fea000383ffff */
.L_x_8013:
        /* <DEDUP_REMOVED lines=8> */
.L_x_8156:
[----:B------:R-:W-:Y:S01]  /*151e0*/  ISETP.NE.AND P0, PT, R0, RZ, PT ;  /* 0x000000ff0000720c */ /* 0x000fe20003f05270 */
[----:B------:R-:W-:-:S12]  /*151f0*/  IMAD.MOV.U32 R14, RZ, RZ, RZ ;  /* 0x000000ffff0e7224 */ /* 0x000fd800078e00ff */
[----:B------:R-:W-:Y:S05]  /*15200*/  @!P0 BRA `(.L_x_8020) ;  /* 0x0000000000108947 */ /* 0x000fea0003800000 */
[----:B------:R-:W-:Y:S01]  /*15210*/  UMOV UR4, 0xffffffff ;  /* 0xffffffff00047882 */ /* 0x000fe20000000000 */
[----:B------:R-:W-:Y:S02]  /*15220*/  VIADD R12, R8, 0xffffffff ;  /* 0xffffffff080c7836 */ /* 0x000fe40000000000 */
[----:B------:R-:W-:Y:S05]  /*15230*/  BRA.DIV UR4, `(.L_x_8021) ;  /* 0x0000004a04787947 */ /* 0x000fea000b800000 */
[----:B------:R4:W0:Y:S02]  /*15240*/  SHFL.IDX PT, R14, R6, R12, 0x1f ;  /* 0x00001f0c060e7589 */ /* 0x00082400000e0000 */
.L_x_8020:
[----:B------:R-:W5:Y:S01]  /*15250*/  LDC.64 R2, c[0x0][0xc90] ;  /* 0x00032400ff027b82 */ /* 0x000f620000000a00 */
[----:B------:R-:W-:-:S04]  /*15260*/  IMAD.IADD R19, R8, 0x1, R19 ;  /* 0x0000000108137824 */ /* 0x000fc800078e0213 */
[----:B-----5:R-:W-:-:S05]  /*15270*/  IMAD.WIDE R2, R19, 0x4, R2 ;  /* 0x0000000413027825 */ /* 0x020fca00078e0202 */
[----:B-1--4-:R1:W3:Y:S01]  /*15280*/  LDG.E R6, desc[UR54][R2.64] ;  /* 0x0000003602067981 */ /* 0x0122e2000c1e1900 */
[----:B0-----:R-:W-:-:S04]  /*15290*/  IMAD R16, R14, R7, R16 ;  /* 0x000000070e107224 */ /* 0x001fc800078e0210 */
[----:B------:R-:W-:Y:S02]  /*152a0*/  IMAD.IADD R5, R5, 0x1, -R16 ;  /* 0x0000000105057824 */ /* 0x000fe400078e0a10 */
[----:B-1----:R-:W-:Y:S02]  /*152b0*/  IMAD.MOV.U32 R2, RZ, RZ, RZ ;  /* 0x000000ffff027224 */ /* 0x002fe400078e00ff */
[----:B---3--:R-:W-:-:S05]  /*152c0*/  IMAD R0, R4, R6, RZ ;  /* 0x0000000604007224 */ /* 0x008fca00078e02ff */
[----:B--2---:R-:W-:-:S04]  /*152d0*/  IABS R8, R0 ;  /* 0x0000000000087213 */ /* 0x004fc80000000000 */
[----:B------:R-:W0:Y:S08]  /*152e0*/  I2F.RP R9, R8 ;  /* 0x0000000800097306 */ /* 0x000e300000209400 */
[----:B0-----:R-:W0:Y:S02]  /*152f0*/  MUFU.RCP R9, R9 ;  /* 0x0000000900097308 */ /* 0x001e240000001000 */
[----:B0-----:R-:W-:Y:S01]  /*15300*/  VIADD R10, R9, 0xffffffe ;  /* 0x0ffffffe090a7836 */ /* 0x001fe20000000000 */
[----:B------:R-:W-:-:S05]  /*15310*/  IABS R9, R0 ;  /* 0x0000000000097213 */ /* 0x000fca0000000000 */
[----:B------:R-:W0:Y:S01]  /*15320*/  F2I.FTZ.U32.TRUNC.NTZ R3, R10 ;  /* 0x0000000a00037305 */ /* 0x000e22000021f000 */
[----:B------:R-:W-:Y:S02]  /*15330*/  IMAD.MOV R9, RZ, RZ, -R9 ;  /* 0x000000ffff097224 */ /* 0x000fe400078e0a09 */
[----:B0-----:R-:W-:-:S04]  /*15340*/  IMAD.MOV R11, RZ, RZ, -R3 ;  /* 0x000000ffff0b7224 */ /* 0x001fc800078e0a03 */
[----:B------:R-:W-:-:S04]  /*15350*/  IMAD R11, R11, R8, RZ ;  /* 0x000000080b0b7224 */ /* 0x000fc800078e02ff */
[----:B------:R-:W-:Y:S01]  /*15360*/  IMAD.HI.U32 R2, R3, R11, R2 ;  /* 0x0000000b03027227 */ /* 0x000fe200078e0002 */
[----:B------:R-:W-:-:S05]  /*15370*/  IABS R3, R5 ;  /* 0x0000000500037213 */ /* 0x000fca0000000000 */
        /* <DEDUP_REMOVED lines=17> */
[----:B------:R-:W-:-:S04]  /*15490*/  VIADDMNMX R6, R3, R7, R6, PT ;  /* 0x0000000703067246 */ /* 0x000fc80003800106 */
[----:B------:R-:W-:-:S04]  /*154a0*/  IABS R7, R6 ;  /* 0x0000000600077213 */ /* 0x000fc80000000000 */
[----:B------:R-:W0:Y:S08]  /*154b0*/  I2F.RP R9, R7 ;  /* 0x0000000700097306 */ /* 0x000e300000209400 */
[----:B0-----:R-:W0:Y:S02]  /*154c0*/  MUFU.RCP R9, R9 ;  /* 0x0000000900097308 */ /* 0x001e240000001000 */
[----:B0-----:R-:W-:-:S06]  /*154d0*/  VIADD R3, R9, 0xffffffe ;  /* 0x0ffffffe09037836 */ /* 0x001fcc0000000000 */
[----:B------:R-:W0:Y:S02]  /*154e0*/  F2I.FTZ.U32.TRUNC.NTZ R3, R3 ;  /* 0x0000000300037305 */ /* 0x000e24000021f000 */
[----:B0-----:R-:W-:-:S04]  /*154f0*/  IMAD.MOV R0, RZ, RZ, -R3 ;  /* 0x000000ffff007224 */ /* 0x001fc800078e0a03 */
[----:B------:R-:W-:Y:S01]  /*15500*/  IMAD R5, R0, R7, RZ ;  /* 0x0000000700057224 */ /* 0x000fe200078e02ff */
[----:B------:R-:W-:-:S03]  /*15510*/  IABS R0, R6 ;  /* 0x0000000600007213 */ /* 0x000fc60000000000 */
[----:B------:R-:W-:Y:S01]  /*15520*/  IMAD.HI.U32 R2, R3, R5, R2 ;  /* 0x0000000503027227 */ /* 0x000fe200078e0002 */
[----:B------:R-:W-:-:S03]  /*15530*/  IABS R5, R11 ;  /* 0x0000000b00057213 */ /* 0x000fc60000000000 */
[----:B------:R-:W-:Y:S02]  /*15540*/  IMAD.MOV R0, RZ, RZ, -R0 ;  /* 0x000000ffff007224 */ /* 0x000fe400078e0a00 */
[----:B------:R-:W-:-:S04]  /*15550*/  IMAD.HI.U32 R2, R2, R5, RZ ;  /* 0x0000000502027227 */ /* 0x000fc800078e00ff */
[----:B------:R-:W-:Y:S02]  /*15560*/  IMAD R0, R2, R0, R5 ;  /* 0x0000000002007224 */ /* 0x000fe400078e0205 */
[----:B------:R-:W-:-:S03]  /*15570*/  IMAD.IADD R3, R11, 0x1, R8 ;  /* 0x000000010b037824 */ /* 0x000fc600078e0208 */
        /* <DEDUP_REMOVED lines=15> */
.L_x_8014:
[----:B------:R-:W-:Y:S01]  /*15670*/  UMOV UR4, URZ ;  /* 0x0000003f00047c82 */ /* 0x000fe20008000000 */
[----:B------:R-:W-:Y:S01]  /*15680*/  UMOV UR5, URZ ;  /* 0x0000003f00057c82 */ /* 0x000fe20008000000 */
[----:B------:R-:W-:Y:S01]  /*15690*/  ULDC UR6, c[0x0][0xc3c] ;  /* 0x00030f0000067ab9 */ /* 0x000fe20000000800 */
[----:B------:R-:W-:Y:S02]  /*156a0*/  IMAD.MOV.U32 R16, RZ, RZ, R5 ;  /* 0x000000ffff107224 */ /* 0x000fe400078e0005 */
[----:B------:R-:W-:Y:S02]  /*156b0*/  IMAD.U32 R17, RZ, RZ, UR4 ;  /* 0x00000004ff117e24 */ /* 0x000fe4000f8e00ff */
[----:B------:R-:W-:Y:S02]  /*156c0*/  IMAD.U32 R18, RZ, RZ, UR5 ;  /* 0x00000005ff127e24 */ /* 0x000fe4000f8e00ff */
[----:B------:R-:W-:-:S07]  /*156d0*/  IMAD.U32 R19, RZ, RZ, UR6 ;  /* 0x00000006ff137e24 */ /* 0x000fce000f8e00ff */
.L_x_8022:
        /* <DEDUP_REMOVED lines=10> */
.L_x_8011:
[----:B------:R-:W-:Y:S02]  /*15780*/  ULDC UR4, c[0x0][0xc3c] ;  /* 0x00030f0000047ab9 */ /* 0x000fe40000000800 */
[----:B----4-:R-:W-:-:S13]  /*15790*/  ISETP.GE.AND P0, PT, R19, UR4, PT ;  /* 0x0000000413007c0c */ /* 0x010fda000bf06270 */
[----:B------:R-:W-:Y:S05]  /*157a0*/  @!P0 BRA `(.L_x_8023) ;  /* 0xffffffb4000c8947 */ /* 0x000fea000383ffff */
[----:B------:R-:W-:Y:S05]  /*157b0*/  BSYNC B8 ;  /* 0x0000000000087941 */ /* 0x000fea0003800000 */
.L_x_7952:
[----:B-1----:R-:W4:Y:S01]  /*157c0*/  LDL.LU R0, [R1+0x18] ;  /* 0x0000180001007983 */ /* 0x002f220000300800 */
[----:B------:R-:W-:Y:S01]  /*157d0*/  BSSY B0, `(.L_x_8024) ;  /* 0x000000b000007945 */ /* 0x000fe20003800000 */
[----:B------:R-:W1:Y:S01]  /*157e0*/  S2R R5, SR_CgaCtaId ;  /* 0x0000000000057919 */ /* 0x000e620000008800 */
[----:B----4-:R-:W-:-:S05]  /*157f0*/  VIADD R0, R0, 0x1 ;  /* 0x0000000100007836 */ /* 0x010fca0000000000 */
        /* <DEDUP_REMOVED lines=8> */
.L_x_8159:
[----:B------:R-:W-:Y:S05]  /*15880*/  BSYNC B0 ;  /* 0x0000000000007941 */ /* 0x000fea0003800000 */
.L_x_8024:
[----:B------:R-:W-:-:S03]  /*15890*/  UMOV UR4, 0xffffffff ;  /* 0xffffffff00047882 */ /* 0x000fc60000000000 */
[----:B------:R-:W-:Y:S05]  /*158a0*/  BRA.DIV UR4, `(.L_x_8026) ;  /* 0x0000004604147947 */ /* 0x000fea000b800000 */
[----:B-1----:R-:W1:Y:S02]  /*158b0*/  S2R R0, SR_TID.X ;  /* 0x0000000000007919 */ /* 0x002e640000002100 */
[----:B-1----:R-:W-:-:S04]  /*158c0*/  SHF.R.U32.HI R0, RZ, 0x5, R0 ;  /* 0x00000005ff007819 */ /* 0x002fc80000011600 */
[----:B------:R-:W-:-:S05]  /*158d0*/  LOP3.LUT R0, R0, 0x3, RZ, 0xc0, !PT ;  /* 0x0000000300007812 */ /* 0x000fca00078ec0ff */
[----:B------:R1:W4:Y:S02]  /*158e0*/  SHFL.IDX PT, R14, R0, RZ, 0x1f ;  /* 0x00001fff000e7589 */ /* 0x00032400000e0000 */
.L_x_8162:
[----:B----4-:R-:W-:Y:S01]  /*158f0*/  ISETP.NE.AND P0, PT, R14, RZ, PT ;  /* 0x000000ff0e00720c */ /* 0x010fe20003f05270 */
[----:B------:R-:W-:-:S12]  /*15900*/  BSSY B0, `(.L_x_8027) ;  /* 0x0000024000007945 */ /* 0x000fd80003800000 */
[----:B------:R-:W-:Y:S05]  /*15910*/  @P0 BRA `(.L_x_8028) ;  /* 0x0000000000880947 */ /* 0x000fea0003800000 */
[----:B------:R-:W-:-:S03]  /*15920*/  UMOV UR4, 0xffffffff ;  /* 0xffffffff00047882 */ /* 0x000fc60000000000 */
[----:B------:R-:W-:Y:S05]  /*15930*/  BRA.DIV UR4, `(.L_x_8029) ;  /* 0x0000004604247947 */ /* 0x000fea000b800000 */
[----:B------:R-:W-:-:S13]  /*15940*/  ELECT P6, URZ, PT ;  /* 0x00000000003f782f */ /* 0x000fda00038c0000 */
.L_x_8165:
[----:B------:R-:W-:Y:S05]  /*15950*/  @!P6 BRA `(.L_x_8028) ;  /* 0x000000000078e947 */ /* 0x000fea0003800000 */
[----:B------:R-:W-:-:S06]  /*15960*/  ULOP3.LUT UR4, UR43, 0x2, URZ, 0xfc, !UPT ;  /* 0x000000022b047892 */ /* 0x000fcc000f8efc3f */
[----:B-1----:R-:W-:-:S05]  /*15970*/  IMAD.U32 R0, RZ, RZ, UR4 ;  /* 0x00000004ff007e24 */ /* 0x002fca000f8e00ff */
[----:B------:R-:W-:-:S13]  /*15980*/  ISETP.NE.AND P0, PT, R0, 0x3, PT ;  /* 0x000000030000780c */ /* 0x000fda0003f05270 */
[----:B------:R-:W-:Y:S05]  /*15990*/  @!P0 BRA `(.L_x_8030) ;  /* 0x0000000000048947 */ /* 0x000fea0003800000 */
[----:B------:R-:W-:Y:S01]  /*159a0*/  BPT.TRAP 0x1 ;  /* 0x000000040000795c */ /* 0x000fe20000300000 */
.L_x_8030:
[----:B------:R-:W-:Y:S01]  /*159b0*/  IMAD R5, R24, 0x8, R7 ;  /* 0x0000000818057824 */ /* 0x000fe200078e0207 */
[----:B------:R-:W-:Y:S01]  /*159c0*/  SHF.L.U32 R0, R28, 0x1f, RZ ;  /* 0x0000001f1c007819 */ /* 0x000fe200000006ff */
[----:B------:R-:W-:-:S03]  /*159d0*/  VIADD R24, R24, 0x1 ;  /* 0x0000000118187836 */ /* 0x000fc60000000000 */
[----:B------:R-:W1:Y:S02]  /*159e0*/  SYNCS.PHASECHK.TRANS64.TRYWAIT P1, [R5+URZ+0x28840], R0 ;  /* 0x02884000050075a7 */ /* 0x000e64000802017f */
[----:B------:R-:W-:-:S04]  /*159f0*/  ISETP.NE.AND P2, PT, R24, 0x2, PT ;  /* 0x000000021800780c */ /* 0x000fc80003f45270 */
[----:B------:R-:W-:Y:S01]  /*15a00*/  SEL R3, RZ, 0x1, P2 ;  /* 0x00000001ff037807 */ /* 0x000fe20001000000 */
[----:B-1----:R-:W-:Y:S08]  /*15a10*/  @!P1 BRA `(.L_x_8031) ;  /* 0x00000044000c9947 */ /* 0x002ff00003800000 */
.L_x_8166:
[----:B------:R-:W-:Y:S02]  /*15a20*/  SEL R24, R24, RZ, P2 ;  /* 0x000000ff18187207 */ /* 0x000fe40001000000 */
[----:B------:R-:W-:Y:S01]  /*15a30*/  LOP3.LUT R2, R28, R3, RZ, 0x3c, !PT ;  /* 0x000000031c027212 */ /* 0x000fe200078e3cff */
[----:B------:R-:W-:Y:S06]  /*15a40*/  @!P0 BRA `(.L_x_8032) ;  /* 0x0000000000048947 */ /* 0x000fec0003800000 */
[----:B------:R-:W-:Y:S01]  /*15a50*/  BPT.TRAP 0x1 ;  /* 0x000000040000795c */ /* 0x000fe20000300000 */
.L_x_8032:
[----:B------:R-:W-:Y:S01]  /*15a60*/  IMAD R3, R24, 0x8, R7 ;  /* 0x0000000818037824 */ /* 0x000fe200078e0207 */
[----:B------:R-:W-:-:S04]  /*15a70*/  SHF.L.U32 R2, R2, 0x1f, RZ ;  /* 0x0000001f02027819 */ /* 0x000fc800000006ff */
[----:B------:R-:W4:Y:S02]  /*15a80*/  SYNCS.PHASECHK.TRANS64.TRYWAIT P1, [R3+URZ+0x28840], R2 ;  /* 0x02884002030075a7 */ /* 0x000f24000802017f */
[----:B----4-:R-:W-:Y:S05]  /*15a90*/  @!P1 BRA `(.L_x_8033) ;  /* 0x0000004400009947 */ /* 0x010fea0003800000 */
.L_x_8167:
[----:B------:R-:W-:Y:S05]  /*15aa0*/  @!P0 BRA `(.L_x_8034) ;  /* 0x0000000000048947 */ /* 0x000fea0003800000 */
[----:B------:R-:W-:Y:S01]  /*15ab0*/  BPT.TRAP 0x1 ;  /* 0x000000040000795c */ /* 0x000fe20000300000 */
.L_x_8034:
[----:B------:R-:W5:Y:S02]  /*15ac0*/  SYNCS.PHASECHK.TRANS64.TRYWAIT P1, [R5+URZ+0x28860], R0 ;  /* 0x02886000050075a7 */ /* 0x000f64000802017f */
[----:B-----5:R-:W-:Y:S05]  /*15ad0*/  @!P1 BRA `(.L_x_8035) ;  /* 0x0000004400049947 */ /* 0x020fea0003800000 */
.L_x_8168:
[----:B------:R-:W-:Y:S05]  /*15ae0*/  @!P0 BRA `(.L_x_8036) ;  /* 0x0000000000048947 */ /* 0x000fea0003800000 */
[----:B------:R-:W-:Y:S01]  /*15af0*/  BPT.TRAP 0x1 ;  /* 0x000000040000795c */ /* 0x000fe20000300000 */
.L_x_8036:
[----:B------:R0:W0:Y:S02]  /*15b00*/  SYNCS.PHASECHK.TRANS64.TRYWAIT P0, [R3+URZ+0x28860], R2 ;  /* 0x02886002030075a7 */ /* 0x000024000800017f */
[----:B0-----:R-:W-:Y:S05]  /*15b10*/  @!P0 NANOSLEEP.SYNCS 0x989680 ;  /* 0x009896800000895d */ /* 0x001fea0003900000 */
[----:B------:R-:W0:Y:S02]  /*15b20*/  @!P0 SYNCS.PHASECHK.TRANS64 P0, [R3+URZ+0x28860], R2 ;  /* 0x02886002030085a7 */ /* 0x000e24000800007f */
[----:B0-----:R-:W-:Y:S05]  /*15b30*/  @!P0 BRA `(.L_x_8036) ;  /* 0xfffffffc00f08947 */ /* 0x001fea000383ffff */
.L_x_8028:
[----:B------:R-:W-:Y:S05]  /*15b40*/  BSYNC B0 ;  /* 0x0000000000007941 */ /* 0x000fea0003800000 */
.L_x_8027:
[----:B------:R-:W-:Y:S05]  /*15b50*/  EXIT ;  /* 0x000000000000794d */ /* 0x000fea0003800000 */
.L_x_7846:
[----:B0-----:R-:W-:-:S04]  /*15b60*/  IMAD.U32 R3, RZ, RZ, UR41 ;  /* 0x00000029ff037e24 */ /* 0x001fc8000f8e00ff */
[----:B------:R0:W1:Y:S03]  /*15b70*/  SYNCS.PHASECHK.TRANS64.TRYWAIT P1, [R3+URZ+0x28800], R0 ;  /* 0x02880000030075a7 */ /* 0x000066000802017f */
[----:B-1----:R-:W-:Y:S05]  /*15b80*/  @!P1 NANOSLEEP.SYNCS 0x989680 ;  /* 0x009896800000995d */ /* 0x002fea0003900000 */
[----:B------:R-:W1:Y:S02]  /*15b90*/  @!P1 SYNCS.PHASECHK.TRANS64 P1, [R3+URZ+0x28800], R0 ;  /* 0x02880000030095a7 */ /* 0x000e64000802007f */
[----:B-1----:R-:W-:Y:S05]  /*15ba0*/  @!P1 BRA `(.L_x_7846) ;  /* 0xfffffffc00ec9947 */ /* 0x002fea000383ffff */
[----:B------:R-:W-:Y:S05]  /*15bb0*/  BRA `(.L_x_8037) ;  /* 0xfffffebc00e47947 */ /* 0x000fea000383ffff */
.L_x_7850:
[----:B-1----:R1:W2:Y:S02]  /*15bc0*/  SYNCS.PHASECHK.TRANS64.TRYWAIT P1, [R3+URZ+0x28830], R0 ;  /* 0x02883000030075a7 */ /* 0x0022a4000802017f */
[----:B--2---:R-:W-:Y:S05]  /*15bd0*/  @!P1 NANOSLEEP.SYNCS 0x989680 ;  /* 0x009896800000995d */ /* 0x004fea0003900000 */
[----:B------:R-:W2:Y:S02]  /*15be0*/  @!P1 SYNCS.PHASECHK.TRANS64 P1, [R3+URZ+0x28830], R0 ;  /* 0x02883000030095a7 */ /* 0x000ea4000802007f */
[----:B--2---:R-:W-:Y:S05]  /*15bf0*/  @!P1 BRA `(.L_x_7850) ;  /* 0xfffffffc00f09947 */ /* 0x004fea000383ffff */
[----:B------:R-:W-:Y:S05]  /*15c00*/  BRA `(.L_x_7849) ;  /* 0xfffffec000007947 */ /* 0x000fea000383ffff */
.L_x_7867:
[----:B-1----:R-:W-:-:S04]  /*15c10*/  IMAD.U32 R5, RZ, RZ, UR6 ;  /* 0x00000006ff057e24 */ /* 0x002fc8000f8e00ff */
[----:B------:R1:W2:Y:S03]  /*15c20*/  SYNCS.PHASECHK.TRANS64.TRYWAIT P1, [R5+URZ+0x28830], R0 ;  /* 0x02883000050075a7 */ /* 0x0002a6000802017f */
[----:B--2---:R-:W-:Y:S05]  /*15c30*/  @!P1 NANOSLEEP.SYNCS 0x989680 ;  /* 0x009896800000995d */ /* 0x004fea0003900000 */
[----:B------:R-:W2:Y:S02]  /*15c40*/  @!P1 SYNCS.PHASECHK.TRANS64 P1, [R5+URZ+0x28830], R0 ;  /* 0x02883000050095a7 */ /* 0x000ea4000802007f */
[----:B--2---:R-:W-:Y:S05]  /*15c50*/  @!P1 BRA `(.L_x_7867) ;  /* 0xfffffffc00ec9947 */ /* 0x004fea000383ffff */
[----:B------:R-:W-:Y:S05]  /*15c60*/  BRA `(.L_x_7864) ;  /* 0xfffffef000d07947 */ /* 0x000fea000383ffff */
.L_x_7871:
[----:B-1----:R-:W-:-:S04]  /*15c70*/  IMAD.U32 R5, RZ, RZ, UR6 ;  /* 0x00000006ff057e24 */ /* 0x002fc8000f8e00ff */
[----:B------:R1:W2:Y:S03]  /*15c80*/  SYNCS.PHASECHK.TRANS64.TRYWAIT P1, [R5+URZ+0x28850], R0 ;  /* 0x02885000050075a7 */ /* 0x0002a6000802017f */
[----:B--2---:R-:W-:Y:S05]  /*15c90*/  @!P1 NANOSLEEP.SYNCS 0x989680 ;  /* 0x009896800000995d */ /* 0x004fea0003900000 */
[----:B------:R-:W2:Y:S02]  /*15ca0*/  @!P1 SYNCS.PHASECHK.TRANS64 P1, [R5+URZ+0x28850], R0 ;  /* 0x02885000050095a7 */ /* 0x000ea4000802007f */
[----:B--2---:R-:W-:Y:S05]  /*15cb0*/  @!P1 BRA `(.L_x_7871) ;  /* 0xfffffffc00ec9947 */ /* 0x004fea000383ffff */
[----:B------:R-:W-:Y:S05]  /*15cc0*/  BRA `(.L_x_7868) ;  /* 0xfffffef4009c7947 */ /* 0x000fea000383ffff */
.L_x_7890:
[----:B-1----:R-:W-:-:S04]  /*15cd0*/  IMAD.U32 R5, RZ, RZ, UR6 ;  /* 0x00000006ff057e24 */ /* 0x002fc8000f8e00ff */
[----:B------:R1:W2:Y:S03]  /*15ce0*/  SYNCS.PHASECHK.TRANS64.TRYWAIT P1, [R5+URZ+0x28830], R0 ;  /* 0x02883000050075a7 */ /* 0x0002a6000802017f */
[----:B--2---:R-:W-:Y:S05]  /*15cf0*/  @!P1 NANOSLEEP.SYNCS 0x989680 ;  /* 0x009896800000995d */ /* 0x004fea0003900000 */
[----:B------:R-:W2:Y:S02]  /*15d00*/  @!P1 SYNCS.PHASECHK.TRANS64 P1, [R5+URZ+0x28830], R0 ;  /* 0x02883000050095a7 */ /* 0x000ea4000802007f */
[----:B--2---:R-:W-:Y:S05]  /*15d10*/  @!P1 BRA `(.L_x_7890) ;  /* 0xfffffffc00ec9947 */ /* 0x004fea000383ffff */
[----:B------:R-:W-:Y:S05]  /*15d20*/  BRA `(.L_x_7887) ;  /* 0xffffff2400947947 */ /* 0x000fea000383ffff */
.L_x_7894:
[----:B-1----:R-:W-:-:S04]  /*15d30*/  IMAD.U32 R5, RZ, RZ, UR6 ;  /* 0x00000006ff057e24 */ /* 0x002fc8000f8e00ff */
[----:B------:R1:W2:Y:S03]  /*15d40*/  SYNCS.PHASECHK.TRANS64.TRYWAIT P1, [R5+URZ+0x28850], R0 ;  /* 0x02885000050075a7 */ /* 0x0002a6000802017f */
[----:B--2---:R-:W-:Y:S05]  /*15d50*/  @!P1 NANOSLEEP.SYNCS 0x989680 ;  /* 0x009896800000995d */ /* 0x004fea0003900000 */
[----:B------:R-:W2:Y:S02]  /*15d60*/  @!P1 SYNCS.PHASECHK.TRANS64 P1, [R5+URZ+0x28850], R0 ;  /* 0x02885000050095a7 */ /* 0x000ea4000802007f */
[----:B--2---:R-:W-:Y:S05]  /*15d70*/  @!P1 BRA `(.L_x_7894) ;  /* 0xfffffffc00ec9947 */ /* 0x004fea000383ffff */
[----:B------:R-:W-:Y:S05]  /*15d80*/  BRA `(.L_x_7891) ;  /* 0xffffff2800607947 */ /* 0x000fea000383ffff */
.L_x_7902:
[----:B-1----:R-:W-:-:S04]  /*15d90*/  IMAD.U32 R5, RZ, RZ, UR6 ;  /* 0x00000006ff057e24 */ /* 0x002fc8000f8e00ff */
[----:B------:R1:W2:Y:S03]  /*15da0*/  SYNCS.PHASECHK.TRANS64.TRYWAIT P1, [R5+URZ+0x28830], R0 ;  /* 0x02883000050075a7 */ /* 0x0002a6000802017f */
[----:B--2---:R-:W-:Y:S05]  /*15db0*/  @!P1 NANOSLEEP.SYNCS 0x989680 ;  /* 0x009896800000995d */ /* 0x004fea0003900000 */
[----:B------:R-:W2:Y:S02]  /*15dc0*/  @!P1 SYNCS.PHASECHK.TRANS64 P1, [R5+URZ+0x28830], R0 ;  /* 0x02883000050095a7 */ /* 0x000ea4000802007f */
[----:B--2---:R-:W-:Y:S05]  /*15dd0*/  @!P1 BRA `(.L_x_7902) ;  /* 0xfffffffc00ec9947 */ /* 0x004fea000383ffff */
[----:B------:R-:W-:Y:S05]  /*15de0*/  BRA `(.L_x_7899) ;  /* 0xffffff4400847947 */ /* 0x000fea000383ffff */
.L_x_7906:
[----:B-1----:R-:W-:-:S04]  /*15df0*/  IMAD.U32 R5, RZ, RZ, UR6 ;  /* 0x00000006ff057e24 */ /* 0x002fc8000f8e00ff */
[----:B------:R1:W2:Y:S03]  /*15e00*/  SYNCS.PHASECHK.TRANS64.TRYWAIT P1, [R5+URZ+0x28850], R0 ;  /* 0x02885000050075a7 */ /* 0x0002a6000802017f */
[----:B--2---:R-:W-:Y:S05]  /*15e10*/  @!P1 NANOSLEEP.SYNCS 0x989680 ;  /* 0x009896800000995d */ /* 0x004fea0003900000 */
[----:B------:R-:W2:Y:S02]  /*15e20*/  @!P1 SYNCS.PHASECHK.TRANS64 P1, [R5+URZ+0x28850], R0 ;  /* 0x02885000050095a7 */ /* 0x000ea4000802007f */
[----:B--2---:R-:W-:Y:S05]  /*15e30*/  @!P1 BRA `(.L_x_7906) ;  /* 0xfffffffc00ec9947 */ /* 0x004fea000383ffff */
[----:B------:R-:W-:Y:S05]  /*15e40*/  BRA `(.L_x_7903) ;  /* 0xffffff4800447947 */ /* 0x000fea000383ffff */
.L_x_7921:
[----:B-1----:R-:W-:-:S04]  /*15e50*/  IMAD.U32 R7, RZ, RZ, UR5 ;  /* 0x00000005ff077e24 */ /* 0x002fc8000f8e00ff */
[----:B------:R1:W2:Y:S03]  /*15e60*/  SYNCS.PHASECHK.TRANS64.TRYWAIT P1, [R7+URZ+0x28850], R6 ;  /* 0x02885006070075a7 */ /* 0x0002a6000802017f */
[----:B--2---:R-:W-:Y:S05]  /*15e70*/  @!P1 NANOSLEEP.SYNCS 0x989680 ;  /* 0x009896800000995d */ /* 0x004fea0003900000 */
[----:B------:R-:W2:Y:S02]  /*15e80*/  @!P1 SYNCS.PHASECHK.TRANS64 P1, [R7+URZ+0x28850], R6 ;  /* 0x02885006070095a7 */ /* 0x000ea4000802007f */
[----:B--2---:R-:W-:Y:S05]  /*15e90*/  @!P1 BRA `(.L_x_7921) ;  /* 0xfffffffc00ec9947 */ /* 0x004fea000383ffff */
[----:B------:R-:W-:Y:S05]  /*15ea0*/  BRA `(.L_x_7920) ;  /* 0xffffff74006c7947 */ /* 0x000fea000383ffff */
.L_x_7972:
        /* <DEDUP_REMOVED lines=11> */
.L_x_8039:
[----:B------:R-:W-:Y:S05]  /*15f60*/  BSYNC B0 ;  /* 0x0000000000007941 */ /* 0x000fea0003800000 */
.L_x_8038:
[----:B------:R-:W-:Y:S05]  /*15f70*/  BRA `(.L_x_8040) ;  /* 0xffffffbc00347947 */ /* 0x000fea000383ffff */
.L_x_7975:
[----:B0-----:R0:W1:Y:S02]  /*15f80*/  SYNCS.PHASECHK.TRANS64.TRYWAIT P0, [R7+URZ+0x28840], R2 ;  /* 0x02884002070075a7 */ /* 0x001064000800017f */
[----:B-1----:R-:W-:Y:S05]  /*15f90*/  @!P0 NANOSLEEP.SYNCS 0x989680 ;  /* 0x009896800000895d */ /* 0x002fea0003900000 */
[----:B------:R-:W1:Y:S02]  /*15fa0*/  @!P0 SYNCS.PHASECHK.TRANS64 P0, [R7+URZ+0x28840], R2 ;  /* 0x02884002070085a7 */ /* 0x000e64000800007f */
[----:B-1----:R-:W-:Y:S05]  /*15fb0*/  @!P0 BRA `(.L_x_7975) ;  /* 0xfffffffc00f08947 */ /* 0x002fea000383ffff */
[----:B------:R-:W-:Y:S05]  /*15fc0*/  BRA `(.L_x_8041) ;  /* 0xffffffbc00907947 */ /* 0x000fea000383ffff */
.L_x_7976:
        /* <DEDUP_REMOVED lines=8> */
.L_x_8043:
[----:B------:R-:W-:Y:S05]  /*16050*/  BSYNC B0 ;  /* 0x0000000000007941 */ /* 0x000fea0003800000 */
.L_x_8042:
        /* <DEDUP_REMOVED lines=9> */
.L_x_8044:
[----:B------:R-:W-:Y:S02]  /*160f0*/  IMAD.MOV.U32 R13, RZ, RZ, R0 ;  /* 0x000000ffff0d7224 */ /* 0x000fe400078e0000 */
[----:B------:R-:W-:Y:S02]  /*16100*/  IMAD.MOV.U32 R12, RZ, RZ, 0x1 ;  /* 0x00000001ff0c7424 */ /* 0x000fe400078e00ff */
[----:B------:R-:W-:-:S07]  /*16110*/  IMAD.MOV.U32 R3, RZ, RZ, R14 ;  /* 0x000000ffff037224 */ /* 0x000fce00078e000e */
[----:B------:R-:W-:Y:S05]  /*16120*/  WARPSYNC.COLLECTIVE R15, `(.L_x_8045) ;  /* 0x000000000f087348 */ /* 0x000fea0003c00000 */
[----:B------:R0:W1:Y:S02]  /*16130*/  SHFL.IDX P6, R14, R13, R12, R11 ;  /* 0x0000000c0d0e7389 */ /* 0x00006400000c000b */
[----:B01----:R-:W-:Y:S01]  /*16140*/  ENDCOLLECTIVE ;  /* 0x000000000000791b */ /* 0x003fe20003800000 */
.L_x_8045:
        /* <DEDUP_REMOVED lines=16> */
.L_x_8046:
[----:B------:R-:W-:Y:S02]  /*16250*/  @P1 IMAD R8, R5, 0x2, R22 ;  /* 0x0000000205081824 */ /* 0x000fe400078e0216 */
[----:B------:R-:W-:Y:S02]  /*16260*/  IMAD.MOV.U32 R13, RZ, RZ, R0 ;  /* 0x000000ffff0d7224 */ /* 0x000fe400078e0000 */
[----:B------:R-:W-:Y:S02]  /*16270*/  IMAD.MOV.U32 R12, RZ, RZ, 0x2 ;  /* 0x00000002ff0c7424 */ /* 0x000fe400078e00ff */
[----:B------:R-:W-:-:S07]  /*16280*/  IMAD.MOV.U32 R3, RZ, RZ, R14 ;  /* 0x000000ffff037224 */ /* 0x000fce00078e000e */
[----:B------:R-:W-:Y:S05]  /*16290*/  WARPSYNC.COLLECTIVE R15, `(.L_x_8047) ;  /* 0x000000000f087348 */ /* 0x000fea0003c00000 */
[----:B------:R0:W1:Y:S02]  /*162a0*/  SHFL.IDX P6, R14, R13, R12, R11 ;  /* 0x0000000c0d0e7389 */ /* 0x00006400000c000b */
[----:B01----:R-:W-:Y:S01]  /*162b0*/  ENDCOLLECTIVE ;  /* 0x000000000000791b */ /* 0x003fe20003800000 */
.L_x_8047:
        /* <DEDUP_REMOVED lines=16> */
.L_x_8048:
[----:B------:R-:W-:Y:S02]  /*163c0*/  @P1 IMAD R8, R5, 0x2, R22 ;  /* 0x0000000205081824 */ /* 0x000fe400078e0216 */
[----:B------:R-:W-:Y:S02]  /*163d0*/  IMAD.MOV.U32 R13, RZ, RZ, R0 ;  /* 0x000000ffff0d7224 */ /* 0x000fe400078e0000 */
[----:B------:R-:W-:Y:S02]  /*163e0*/  IMAD.MOV.U32 R12, RZ, RZ, 0x3 ;  /* 0x00000003ff0c7424 */ /* 0x000fe400078e00ff */
[----:B------:R-:W-:-:S07]  /*163f0*/  IMAD.MOV.U32 R3, RZ, RZ, R14 ;  /* 0x000000ffff037224 */ /* 0x000fce00078e000e */
[----:B------:R-:W-:Y:S05]  /*16400*/  WARPSYNC.COLLECTIVE R15, `(.L_x_8049) ;  /* 0x000000000f087348 */ /* 0x000fea0003c00000 */
[----:B------:R0:W1:Y:S02]  /*16410*/  SHFL.IDX P6, R14, R13, R12, R11 ;  /* 0x0000000c0d0e7389 */ /* 0x00006400000c000b */
[----:B01----:R-:W-:Y:S01]  /*16420*/  ENDCOLLECTIVE ;  /* 0x000000000000791b */ /* 0x003fe20003800000 */
.L_x_8049:
        /* <DEDUP_REMOVED lines=16> */
.L_x_8050:
[----:B------:R-:W-:Y:S02]  /*16530*/  @P1 IMAD R8, R5, 0x2, R22 ;  /* 0x0000000205081824 */ /* 0x000fe400078e0216 */
[----:B------:R-:W-:Y:S02]  /*16540*/  IMAD.MOV.U32 R13, RZ, RZ, R0 ;  /* 0x000000ffff0d7224 */ /* 0x000fe400078e0000 */
[----:B------:R-:W-:Y:S02]  /*16550*/  IMAD.MOV.U32 R12, RZ, RZ, 0x4 ;  /* 0x00000004ff0c7424 */ /* 0x000fe400078e00ff */
[----:B------:R-:W-:-:S07]  /*16560*/  IMAD.MOV.U32 R3, RZ, RZ, R14 ;  /* 0x000000ffff037224 */ /* 0x000fce00078e000e */
[----:B------:R-:W-:Y:S05]  /*16570*/  WARPSYNC.COLLECTIVE R15, `(.L_x_8051) ;  /* 0x000000000f087348 */ /* 0x000fea0003c00000 */
[----:B------:R0:W1:Y:S02]  /*16580*/  SHFL.IDX P6, R14, R13, R12, R11 ;  /* 0x0000000c0d0e7389 */ /* 0x00006400000c000b */
[----:B01----:R-:W-:Y:S01]  /*16590*/  ENDCOLLECTIVE ;  /* 0x000000000000791b */ /* 0x003fe20003800000 */
.L_x_8051:
        /* <DEDUP_REMOVED lines=16> */
.L_x_8052:
[----:B------:R-:W-:Y:S02]  /*166a0*/  @P1 IMAD R8, R5, 0x2, R22 ;  /* 0x0000000205081824 */ /* 0x000fe400078e0216 */
[----:B------:R-:W-:Y:S02]  /*166b0*/  IMAD.MOV.U32 R13, RZ, RZ, R0 ;  /* 0x000000ffff0d7224 */ /* 0x000fe400078e0000 */
[----:B------:R-:W-:Y:S02]  /*166c0*/  IMAD.MOV.U32 R12, RZ, RZ, 0x5 ;  /* 0x00000005ff0c7424 */ /* 0x000fe400078e00ff */
[----:B------:R-:W-:-:S07]  /*166d0*/  IMAD.MOV.U32 R3, RZ, RZ, R14 ;  /* 0x000000ffff037224 */ /* 0x000fce00078e000e */
[----:B------:R-:W-:Y:S05]  /*166e0*/  WARPSYNC.COLLECTIVE R15, `(.L_x_8053) ;  /* 0x000000000f087348 */ /* 0x000fea0003c00000 */
[----:B------:R0:W1:Y:S02]  /*166f0*/  SHFL.IDX P6, R14, R13, R12, R11 ;  /* 0x0000000c0d0e7389 */ /* 0x00006400000c000b */
[----:B01----:R-:W-:Y:S01]  /*16700*/  ENDCOLLECTIVE ;  /* 0x000000000000791b */ /* 0x003fe20003800000 */
.L_x_8053:
        /* <DEDUP_REMOVED lines=16> */
.L_x_8054:
[----:B------:R-:W-:Y:S02]  /*16810*/  @P1 IMAD R8, R5, 0x2, R22 ;  /* 0x0000000205081824 */ /* 0x000fe400078e0216 */
[----:B------:R-:W-:Y:S02]  /*16820*/  IMAD.MOV.U32 R13, RZ, RZ, R0 ;  /* 0x000000ffff0d7224 */ /* 0x000fe400078e0000 */
[----:B------:R-:W-:Y:S02]  /*16830*/  IMAD.MOV.U32 R12, RZ, RZ, 0x6 ;  /* 0x00000006ff0c7424 */ /* 0x000fe400078e00ff */
[----:B------:R-:W-:-:S07]  /*16840*/  IMAD.MOV.U32 R3, RZ, RZ, R14 ;  /* 0x000000ffff037224 */ /* 0x000fce00078e000e */
[----:B------:R-:W-:Y:S05]  /*16850*/  WARPSYNC.COLLECTIVE R15, `(.L_x_8055) ;  /* 0x000000000f087348 */ /* 0x000fea0003c00000 */
[----:B------:R0:W1:Y:S02]  /*16860*/  SHFL.IDX P6, R14, R13, R12, R11 ;  /* 0x0000000c0d0e7389 */ /* 0x00006400000c000b */
[----:B01----:R-:W-:Y:S01]  /*16870*/  ENDCOLLECTIVE ;  /* 0x000000000000791b */ /* 0x003fe20003800000 */
.L_x_8055:
        /* <DEDUP_REMOVED lines=16> */
.L_x_8056:
[----:B------:R-:W-:Y:S02]  /*16980*/  @P1 IMAD R8, R5, 0x2, R22 ;  /* 0x0000000205081824 */ /* 0x000fe400078e0216 */
[----:B------:R-:W-:Y:S02]  /*16990*/  IMAD.MOV.U32 R13, RZ, RZ, R0 ;  /* 0x000000ffff0d7224 */ /* 0x000fe400078e0000 */
[----:B------:R-:W-:Y:S02]  /*169a0*/  IMAD.MOV.U32 R12, RZ, RZ, 0x7 ;  /* 0x00000007ff0c7424 */ /* 0x000fe400078e00ff */
[----:B------:R-:W-:-:S07]  /*169b0*/  IMAD.MOV.U32 R3, RZ, RZ, R14 ;  /* 0x000000ffff037224 */ /* 0x000fce00078e000e */
[----:B------:R-:W-:Y:S05]  /*169c0*/  WARPSYNC.COLLECTIVE R15, `(.L_x_8057) ;  /* 0x000000000f087348 */ /* 0x000fea0003c00000 */
[----:B------:R0:W1:Y:S02]  /*169d0*/  SHFL.IDX P6, R14, R13, R12, R11 ;  /* 0x0000000c0d0e7389 */ /* 0x00006400000c000b */
[----:B01----:R-:W-:Y:S01]  /*169e0*/  ENDCOLLECTIVE ;  /* 0x000000000000791b */ /* 0x003fe20003800000 */
.L_x_8057:
        /* <DEDUP_REMOVED lines=10> */
.L_x_8058:
[----:B------:R-:W-:Y:S01]  /*16a90*/  @!PT LDS RZ, [RZ] ;  /* 0x00000000fffff984 */ /* 0x000fe20000000800 */
[----:B------:R-:W-:Y:S01]  /*16aa0*/  @!PT LDS RZ, [RZ] ;  /* 0x00000000fffff984 */ /* 0x000fe20000000800 */
[----:B------:R-:W-:Y:S01]  /*16ab0*/  @!PT LDS RZ, [RZ] ;  /* 0x00000000fffff984 */ /* 0x000fe20000000800 */
[----:B------:R-:W-:Y:S04]  /*16ac0*/  @P1 LDGSTS.E.BYPASS.LTC128B.128 [R8+0x1b400], desc[UR54][R2.64], !P3 ;  /* 0x1b40000002081fae */ /* 0x000fe8000d901d76 */
[----:B------:R0:W-:Y:S02]  /*16ad0*/  @P1 LDGSTS.E.BYPASS.LTC128B.128 [R8+0x1f400], desc[UR54][R2.64+0x80], !P2 ;  /* 0x1f40008002081fae */ /* 0x0001e4000d101d76 */
[----:B0-----:R-:W-:Y:S01]  /*16ae0*/  IMAD.MOV.U32 R2, RZ, RZ, R14 ;  /* 0x000000ffff027224 */ /* 0x001fe200078e000e */
[----:B------:R-:W-:Y:S06]  /*16af0*/  BRA `(.L_x_8059) ;  /* 0xffffffb800747947 */ /* 0x000fec000383ffff */
.L_x_7981:
        /* <DEDUP_REMOVED lines=9> */
.L_x_8060:
[C---:B------:R-:W-:Y:S01]  /*16b90*/  VIADD R6, R27.reuse, 0x10 ;  /* 0x000000101b067836 */ /* 0x040fe20000000000 */
[----:B------:R-:W-:Y:S01]  /*16ba0*/  ISETP.GE.AND P2, PT, R27, R31, PT ;  /* 0x0000001f1b00720c */ /* 0x000fe20003f46270 */
[----:B------:R-:W-:Y:S02]  /*16bb0*/  IMAD.MOV.U32 R13, RZ, RZ, R0 ;  /* 0x000000ffff0d7224 */ /* 0x000fe400078e0000 */
[----:B------:R-:W-:-:S10]  /*16bc0*/  IMAD.MOV.U32 R2, RZ, RZ, R14 ;  /* 0x000000ffff027224 */ /* 0x000fd400078e000e */
[----:B------:R-:W-:Y:S05]  /*16bd0*/  WARPSYNC.COLLECTIVE R15, `(.L_x_8061) ;  /* 0x000000000f087348 */ /* 0x000fea0003c00000 */
[----:B------:R0:W1:Y:S02]  /*16be0*/  SHFL.IDX P6, R14, R13, R12, R11 ;  /* 0x0000000c0d0e7389 */ /* 0x00006400000c000b */
[----:B01----:R-:W-:Y:S01]  /*16bf0*/  ENDCOLLECTIVE ;  /* 0x000000000000791b */ /* 0x003fe20003800000 */
.L_x_8061:
        /* <DEDUP_REMOVED lines=8> */
.L_x_8062:
[----:B------:R-:W-:Y:S01]  /*16c80*/  @!PT LDS RZ, [RZ] ;  /* 0x00000000fffff984 */ /* 0x000fe20000000800 */
[----:B------:R-:W-:Y:S01]  /*16c90*/  @!PT LDS RZ, [RZ] ;  /* 0x00000000fffff984 */ /* 0x000fe20000000800 */
[----:B------:R-:W-:Y:S01]  /*16ca0*/  @!PT LDS RZ, [RZ] ;  /* 0x00000000fffff984 */ /* 0x000fe20000000800 */
[----:B------:R-:W-:Y:S04]  /*16cb0*/  @!P2 LDGSTS.E.BYPASS.LTC128B.128 [R8+0x10400], desc[UR54][R2.64], !P0 ;  /* 0x104000000208afae */ /* 0x000fe8000c101d76 */
[----:B------:R0:W-:Y:S01]  /*16cc0*/  @!P2 LDGSTS.E.BYPASS.LTC128B.128 [R8+0x14400], desc[UR54][R2.64+0x80], !P1 ;  /* 0x144000800208afae */ /* 0x0001e2000c901d76 */
[----:B------:R-:W-:Y:S01]  /*16cd0*/  ISETP.GE.AND P2, PT, R6, R31, PT ;  /* 0x0000001f0600720c */ /* 0x000fe20003f46270 */
[----:B------:R-:W-:Y:S02]  /*16ce0*/  VIADD R6, R27, 0x20 ;  /* 0x000000201b067836 */ /* 0x000fe40000000000 */
[----:B------:R-:W-:Y:S02]  /*16cf0*/  IMAD.MOV.U32 R13, RZ, RZ, R0 ;  /* 0x000000ffff0d7224 */ /* 0x000fe400078e0000 */
[----:B0-----:R-:W-:-:S08]  /*16d00*/  IMAD.MOV.U32 R2, RZ, RZ, R14 ;  /* 0x000000ffff027224 */ /* 0x001fd000078e000e */
[----:B------:R-:W-:Y:S05]  /*16d10*/  WARPSYNC.COLLECTIVE R15, `(.L_x_8063) ;  /* 0x000000000f087348 */ /* 0x000fea0003c00000 */
[----:B------:R0:W1:Y:S02]  /*16d20*/  SHFL.IDX P6, R14, R13, R12, R11 ;  /* 0x0000000c0d0e7389 */ /* 0x00006400000c000b */
[----:B01----:R-:W-:Y:S01]  /*16d30*/  ENDCOLLECTIVE ;  /* 0x000000000000791b */ /* 0x003fe20003800000 */
.L_x_8063:
        /* <DEDUP_REMOVED lines=8> */
.L_x_8064:
[----:B------:R-:W-:-:S05]  /*16dc0*/  @!P2 IMAD.MOV.U32 R3, RZ, RZ, R5 ;  /* 0x000000ffff03a224 */ /* 0x000fca00078e0005 */
        /* <DEDUP_REMOVED lines=12> */
.L_x_8065:
        /* <DEDUP_REMOVED lines=8> */
.L_x_8066:
        /* <DEDUP_REMOVED lines=13> */
.L_x_8067:
        /* <DEDUP_REMOVED lines=8> */
.L_x_8068:
        /* <DEDUP_REMOVED lines=13> */
.L_x_8069:
        /* <DEDUP_REMOVED lines=8> */
.L_x_8070:
        /* <DEDUP_REMOVED lines=13> */
.L_x_8071:
        /* <DEDUP_REMOVED lines=8> */
.L_x_8072:
[----:B------:R-:W-:-:S05]  /*17300*/  @!P2 IMAD.MOV.U32 R3, RZ, RZ, R5 ;  /* 0x000000ffff03a224 */ /* 0x000fca00078e0005 */
        /* <DEDUP_REMOVED lines=11> */
.L_x_8073:
        /* <DEDUP_REMOVED lines=8> */
.L_x_8074:
        /* <DEDUP_REMOVED lines=11> */
.L_x_8075:
[----:B------:R-:W-:Y:S05]  /*174f0*/  BRA `(.L_x_8076) ;  /* 0xffffffb800e07947 */ /* 0x000fea000383ffff */
.L_x_7986:
[----:B0-----:R0:W1:Y:S02]  /*17500*/  SYNCS.PHASECHK.TRANS64.TRYWAIT P1, [R22+URZ+0x28820], R3 ;  /* 0x02882003160075a7 */ /* 0x001064000802017f */
[----:B-1----:R-:W-:Y:S05]  /*17510*/  @!P1 NANOSLEEP.SYNCS 0x989680 ;  /* 0x009896800000995d */ /* 0x002fea0003900000 */
[----:B------:R-:W1:Y:S02]  /*17520*/  @!P1 SYNCS.PHASECHK.TRANS64 P1, [R22+URZ+0x28820], R3 ;  /* 0x02882003160095a7 */ /* 0x000e64000802007f */
[----:B-1----:R-:W-:Y:S05]  /*17530*/  @!P1 BRA `(.L_x_7986) ;  /* 0xfffffffc00f09947 */ /* 0x002fea000383ffff */
[----:B------:R-:W-:Y:S05]  /*17540*/  BRA `(.L_x_8077) ;  /* 0xffffffbc00587947 */ /* 0x000fea000383ffff */
.L_x_7991:
[----:B0-----:R0:W1:Y:S02]  /*17550*/  SYNCS.PHASECHK.TRANS64.TRYWAIT P0, [R6+URZ+0x28840], R3 ;  /* 0x02884003060075a7 */ /* 0x001064000800017f */
[----:B-1----:R-:W-:Y:S05]  /*17560*/  @!P0 NANOSLEEP.SYNCS 0x989680 ;  /* 0x009896800000895d */ /* 0x002fea0003900000 */
[----:B------:R-:W1:Y:S02]  /*17570*/  @!P0 SYNCS.PHASECHK.TRANS64 P0, [R6+URZ+0x28840], R3 ;  /* 0x02884003060085a7 */ /* 0x000e64000800007f */
[----:B-1----:R-:W-:Y:S05]  /*17580*/  @!P0 BRA `(.L_x_7991) ;  /* 0xfffffffc00f08947 */ /* 0x002fea000383ffff */
[----:B------:R-:W-:Y:S05]  /*17590*/  BRA `(.L_x_8078) ;  /* 0xffffffc000207947 */ /* 0x000fea000383ffff */
.L_x_7992:
        /* <DEDUP_REMOVED lines=8> */
.L_x_8080:
[----:B------:R-:W-:Y:S05]  /*17620*/  BSYNC B1 ;  /* 0x0000000000017941 */ /* 0x000fea0003800000 */
.L_x_8079:
        /* <DEDUP_REMOVED lines=9> */
.L_x_8081:
[----:B------:R-:W-:Y:S02]  /*176c0*/  IMAD R8, R8, 0x2, R22 ;  /* 0x0000000208087824 */ /* 0x000fe400078e0216 */
[----:B------:R-:W-:Y:S02]  /*176d0*/  IMAD.MOV.U32 R13, RZ, RZ, R9 ;  /* 0x000000ffff0d7224 */ /* 0x000fe400078e0009 */
[----:B------:R-:W-:Y:S02]  /*176e0*/  IMAD.MOV.U32 R12, RZ, RZ, 0x1 ;  /* 0x00000001ff0c7424 */ /* 0x000fe400078e00ff */
[----:B------:R-:W-:-:S07]  /*176f0*/  IMAD.MOV.U32 R2, RZ, RZ, R14 ;  /* 0x000000ffff027224 */ /* 0x000fce00078e000e */
[----:B------:R-:W-:Y:S05]  /*17700*/  WARPSYNC.COLLECTIVE R15, `(.L_x_8082) ;  /* 0x000000000f087348 */ /* 0x000fea0003c00000 */
[----:B------:R0:W1:Y:S02]  /*17710*/  SHFL.IDX P6, R14, R13, R12, R11 ;  /* 0x0000000c0d0e7389 */ /* 0x00006400000c000b */
[----:B01----:R-:W-:Y:S01]  /*17720*/  ENDCOLLECTIVE ;  /* 0x000000000000791b */ /* 0x003fe20003800000 */
.L_x_8082:
        /* <DEDUP_REMOVED lines=12> */
.L_x_8083:
[----:B------:R-:W-:Y:S02]  /*177f0*/  IMAD.MOV.U32 R13, RZ, RZ, R9 ;  /* 0x000000ffff0d7224 */ /* 0x000fe400078e0009 */
[----:B------:R-:W-:Y:S02]  /*17800*/  IMAD.MOV.U32 R12, RZ, RZ, 0x2 ;  /* 0x00000002ff0c7424 */ /* 0x000fe400078e00ff */
[----:B------:R-:W-:-:S07]  /*17810*/  IMAD.MOV.U32 R2, RZ, RZ, R14 ;  /* 0x000000ffff027224 */ /* 0x000fce00078e000e */
[----:B------:R-:W-:Y:S05]  /*17820*/  WARPSYNC.COLLECTIVE R15, `(.L_x_8084) ;  /* 0x000000000f087348 */ /* 0x000fea0003c00000 */
[----:B------:R0:W1:Y:S02]  /*17830*/  SHFL.IDX P6, R14, R13, R12, R11 ;  /* 0x0000000c0d0e7389 */ /* 0x00006400000c000b */
[----:B01----:R-:W-:Y:S01]  /*17840*/  ENDCOLLECTIVE ;  /* 0x000000000000791b */ /* 0x003fe20003800000 */
.L_x_8084:
        /* <DEDUP_REMOVED lines=12> */
.L_x_8085:
[----:B------:R-:W-:Y:S02]  /*17910*/  IMAD.MOV.U32 R13, RZ, RZ, R9 ;  /* 0x000000ffff0d7224 */ /* 0x000fe400078e0009 */
[----:B------:R-:W-:Y:S02]  /*17920*/  IMAD.MOV.U32 R12, RZ, RZ, 0x3 ;  /* 0x00000003ff0c7424 */ /* 0x000fe400078e00ff */
[----:B------:R-:W-:-:S07]  /*17930*/  IMAD.MOV.U32 R2, RZ, RZ, R14 ;  /* 0x000000ffff027224 */ /* 0x000fce00078e000e */
[----:B------:R-:W-:Y:S05]  /*17940*/  WARPSYNC.COLLECTIVE R15, `(.L_x_8086) ;  /* 0x000000000f087348 */ /* 0x000fea0003c00000 */
[----:B------:R0:W1:Y:S02]  /*17950*/  SHFL.IDX P6, R14, R13, R12, R11 ;  /* 0x0000000c0d0e7389 */ /* 0x00006400000c000b */
[----:B01----:R-:W-:Y:S01]  /*17960*/  ENDCOLLECTIVE ;  /* 0x000000000000791b */ /* 0x003fe20003800000 */
.L_x_8086:
        /* <DEDUP_REMOVED lines=12> */
.L_x_8087:
[----:B------:R-:W-:Y:S02]  /*17a30*/  IMAD.MOV.U32 R13, RZ, RZ, R9 ;  /* 0x000000ffff0d7224 */ /* 0x000fe400078e0009 */
[----:B------:R-:W-:Y:S02]  /*17a40*/  IMAD.MOV.U32 R12, RZ, RZ, 0x4 ;  /* 0x00000004ff0c7424 */ /* 0x000fe400078e00ff */
[----:B------:R-:W-:-:S07]  /*17a50*/  IMAD.MOV.U32 R2, RZ, RZ, R14 ;  /* 0x000000ffff027224 */ /* 0x000fce00078e000e */
[----:B------:R-:W-:Y:S05]  /*17a60*/  WARPSYNC.COLLECTIVE R15, `(.L_x_8088) ;  /* 0x000000000f087348 */ /* 0x000fea0003c00000 */
[----:B------:R0:W1:Y:S02]  /*17a70*/  SHFL.IDX P6, R14, R13, R12, R11 ;  /* 0x0000000c0d0e7389 */ /* 0x00006400000c000b */
[----:B01----:R-:W-:Y:S01]  /*17a80*/  ENDCOLLECTIVE ;  /* 0x000000000000791b */ /* 0x003fe20003800000 */
.L_x_8088:
        /* <DEDUP_REMOVED lines=12> */
.L_x_8089:
[----:B------:R-:W-:Y:S02]  /*17b50*/  IMAD.MOV.U32 R13, RZ, RZ, R9 ;  /* 0x000000ffff0d7224 */ /* 0x000fe400078e0009 */
[----:B------:R-:W-:Y:S02]  /*17b60*/  IMAD.MOV.U32 R12, RZ, RZ, 0x5 ;  /* 0x00000005ff0c7424 */ /* 0x000fe400078e00ff */
[----:B------:R-:W-:-:S07]  /*17b70*/  IMAD.MOV.U32 R2, RZ, RZ, R14 ;  /* 0x000000ffff027224 */ /* 0x000fce00078e000e */
[----:B------:R-:W-:Y:S05]  /*17b80*/  WARPSYNC.COLLECTIVE R15, `(.L_x_8090) ;  /* 0x000000000f087348 */ /* 0x000fea0003c00000 */
[----:B------:R0:W1:Y:S02]  /*17b90*/  SHFL.IDX P6, R14, R13, R12, R11 ;  /* 0x0000000c0d0e7389 */ /* 0x00006400000c000b */
[----:B01----:R-:W-:Y:S01]  /*17ba0*/  ENDCOLLECTIVE ;  /* 0x000000000000791b */ /* 0x003fe20003800000 */
.L_x_8090:
        /* <DEDUP_REMOVED lines=12> */
.L_x_8091:
[----:B------:R-:W-:Y:S02]  /*17c70*/  IMAD.MOV.U32 R13, RZ, RZ, R9 ;  /* 0x000000ffff0d7224 */ /* 0x000fe400078e0009 */
[----:B------:R-:W-:Y:S02]  /*17c80*/  IMAD.MOV.U32 R12, RZ, RZ, 0x6 ;  /* 0x00000006ff0c7424 */ /* 0x000fe400078e00ff */
[----:B------:R-:W-:-:S07]  /*17c90*/  IMAD.MOV.U32 R2, RZ, RZ, R14 ;  /* 0x000000ffff027224 */ /* 0x000fce00078e000e */
[----:B------:R-:W-:Y:S05]  /*17ca0*/  WARPSYNC.COLLECTIVE R15, `(.L_x_8092) ;  /* 0x000000000f087348 */ /* 0x000fea0003c00000 */
[----:B------:R0:W1:Y:S02]  /*17cb0*/  SHFL.IDX P6, R14, R13, R12, R11 ;  /* 0x0000000c0d0e7389 */ /* 0x00006400000c000b */
[----:B01----:R-:W-:Y:S01]  /*17cc0*/  ENDCOLLECTIVE ;  /* 0x000000000000791b */ /* 0x003fe20003800000 */
.L_x_8092:
        /* <DEDUP_REMOVED lines=12> */
.L_x_8093:
[----:B------:R-:W-:Y:S02]  /*17d90*/  IMAD.MOV.U32 R13, RZ, RZ, R9 ;  /* 0x000000ffff0d7224 */ /* 0x000fe400078e0009 */
[----:B------:R-:W-:Y:S02]  /*17da0*/  IMAD.MOV.U32 R12, RZ, RZ, 0x7 ;  /* 0x00000007ff0c7424 */ /* 0x000fe400078e00ff */
[----:B------:R-:W-:-:S07]  /*17db0*/  IMAD.MOV.U32 R2, RZ, RZ, R14 ;  /* 0x000000ffff027224 */ /* 0x000fce00078e000e */
[----:B------:R-:W-:Y:S05]  /*17dc0*/  WARPSYNC.COLLECTIVE R15, `(.L_x_8094) ;  /* 0x000000000f087348 */ /* 0x000fea0003c00000 */
[----:B------:R0:W1:Y:S02]  /*17dd0*/  SHFL.IDX P6, R14, R13, R12, R11 ;  /* 0x0000000c0d0e7389 */ /* 0x00006400000c000b */
[----:B01----:R-:W-:Y:S01]  /*17de0*/  ENDCOLLECTIVE ;  /* 0x000000000000791b */ /* 0x003fe20003800000 */
.L_x_8094:
        /* <DEDUP_REMOVED lines=12> */
.L_x_8095:
[----:B------:R-:W-:Y:S01]  /*17eb0*/  IMAD.MOV.U32 R2, RZ, RZ, R14 ;  /* 0x000000ffff027224 */ /* 0x000fe200078e000e */
[----:B------:R-:W-:Y:S06]  /*17ec0*/  BRA `(.L_x_8096) ;  /* 0xffffffb800f47947 */ /* 0x000fec000383ffff */
.L_x_7997:
[----:B-1----:R1:W3:Y:S02]  /*17ed0*/  SYNCS.PHASECHK.TRANS64.TRYWAIT P0, [R6+URZ+0x28860], R2 ;  /* 0x02886002060075a7 */ /* 0x0022e4000800017f */
[----:B---3--:R-:W-:Y:S05]  /*17ee0*/  @!P0 NANOSLEEP.SYNCS 0x989680 ;  /* 0x009896800000895d */ /* 0x008fea0003900000 */
[----:B------:R-:W3:Y:S02]  /*17ef0*/  @!P0 SYNCS.PHASECHK.TRANS64 P0, [R6+URZ+0x28860], R2 ;  /* 0x02886002060085a7 */ /* 0x000ee4000800007f */
[----:B---3--:R-:W-:Y:S05]  /*17f00*/  @!P0 BRA `(.L_x_7997) ;  /* 0xfffffffc00f08947 */ /* 0x008fea000383ffff */
[----:B------:R-:W-:Y:S05]  /*17f10*/  BRA `(.L_x_8097) ;  /* 0xffffffbc00507947 */ /* 0x000fea000383ffff */
.L_x_7998:
[----:B------:R-:W-:Y:S01]  /*17f20*/  BSSY B1, `(.L_x_8098) ;  /* 0x0000008000017945 */ /* 0x000fe20003800000 */
[----:B------:R-:W-:Y:S02]  /*17f30*/  IMAD.MOV.U32 R13, RZ, RZ, R23 ;  /* 0x000000ffff0d7224 */ /* 0x000fe400078e0017 */
[----:B------:R-:W-:Y:S02]  /*17f40*/  IMAD.MOV.U32 R12, RZ, RZ, RZ ;  /* 0x000000ffff0c7224 */ /* 0x000fe400078e00ff */
[----:B------:R-:W-:Y:S02]  /*17f50*/  IMAD.MOV.U32 R11, RZ, RZ, 0x181f ;  /* 0x0000181fff0b7424 */ /* 0x000fe400078e00ff */
[----:B------:R-:W-:-:S07]  /*17f60*/  IMAD.MOV.U32 R15, RZ, RZ, -0x1 ;  /* 0xffffffffff0f7424 */ /* 0x000fce00078e00ff */
[----:B-12---:R-:W-:Y:S05]  /*17f70*/  WARPSYNC.COLLECTIVE R15, `(.L_x_8099) ;  /* 0x000000000f087348 */ /* 0x006fea0003c00000 */
[----:B--2---:R0:W2:Y:S02]  /*17f80*/  SHFL.IDX P6, R14, R13, R12, R11 ;  /* 0x0000000c0d0e7389 */ /* 0x0040a400000c000b */
[----:B012---:R-:W-:Y:S01]  /*17f90*/  ENDCOLLECTIVE ;  /* 0x000000000000791b */ /* 0x007fe20003800000 */
.L_x_8099:
[----:B------:R-:W-:Y:S05]  /*17fa0*/  BSYNC B1 ;  /* 0x0000000000017941 */ /* 0x000fea0003800000 */
.L_x_8098:
        /* <DEDUP_REMOVED lines=9> */
.L_x_8100:
[----:B------:R-:W-:Y:S02]  /*18040*/  IMAD.MOV.U32 R13, RZ, RZ, R23 ;  /* 0x000000ffff0d7224 */ /* 0x000fe400078e0017 */
[----:B------:R-:W-:Y:S02]  /*18050*/  IMAD.MOV.U32 R12, RZ, RZ, 0x1 ;  /* 0x00000001ff0c7424 */ /* 0x000fe400078e00ff */
[----:B------:R-:W-:-:S07]  /*18060*/  IMAD.MOV.U32 R2, RZ, RZ, R14 ;  /* 0x000000ffff027224 */ /* 0x000fce00078e000e */
[----:B------:R-:W-:Y:S05]  /*18070*/  WARPSYNC.COLLECTIVE R15, `(.L_x_8101) ;  /* 0x000000000f087348 */ /* 0x000fea0003c00000 */
[----:B------:R0:W1:Y:S02]  /*18080*/  SHFL.IDX P6, R14, R13, R12, R11 ;  /* 0x0000000c0d0e7389 */ /* 0x00006400000c000b */
[----:B01----:R-:W-:Y:S01]  /*18090*/  ENDCOLLECTIVE ;  /* 0x000000000000791b */ /* 0x003fe20003800000 */
.L_x_8101:
        /* <DEDUP_REMOVED lines=14> */
.L_x_8102:
[----:B------:R-:W-:Y:S02]  /*18180*/  IMAD.MOV.U32 R13, RZ, RZ, R23 ;  /* 0x000000ffff0d7224 */ /* 0x000fe400078e0017 */
[----:B------:R-:W-:Y:S02]  /*18190*/  IMAD.MOV.U32 R12, RZ, RZ, 0x2 ;  /* 0x00000002ff0c7424 */ /* 0x000fe400078e00ff */
[----:B------:R-:W-:-:S07]  /*181a0*/  IMAD.MOV.U32 R2, RZ, RZ, R14 ;  /* 0x000000ffff027224 */ /* 0x000fce00078e000e */
[----:B------:R-:W-:Y:S05]  /*181b0*/  WARPSYNC.COLLECTIVE R15, `(.L_x_8103) ;  /* 0x000000000f087348 */ /* 0x000fea0003c00000 */
[----:B------:R0:W1:Y:S02]  /*181c0*/  SHFL.IDX P6, R14, R13, R12, R11 ;  /* 0x0000000c0d0e7389 */ /* 0x00006400000c000b */
[----:B01----:R-:W-:Y:S01]  /*181d0*/  ENDCOLLECTIVE ;  /* 0x000000000000791b */ /* 0x003fe20003800000 */
.L_x_8103:
        /* <DEDUP_REMOVED lines=14> */
.L_x_8104:
[----:B------:R-:W-:Y:S02]  /*182c0*/  IMAD.MOV.U32 R13, RZ, RZ, R23 ;  /* 0x000000ffff0d7224 */ /* 0x000fe400078e0017 */
[----:B------:R-:W-:Y:S02]  /*182d0*/  IMAD.MOV.U32 R12, RZ, RZ, 0x3 ;  /* 0x00000003ff0c7424 */ /* 0x000fe400078e00ff */
[----:B------:R-:W-:-:S07]  /*182e0*/  IMAD.MOV.U32 R2, RZ, RZ, R14 ;  /* 0x000000ffff027224 */ /* 0x000fce00078e000e */
[----:B------:R-:W-:Y:S05]  /*182f0*/  WARPSYNC.COLLECTIVE R15, `(.L_x_8105) ;  /* 0x000000000f087348 */ /* 0x000fea0003c00000 */
[----:B------:R0:W1:Y:S02]  /*18300*/  SHFL.IDX P6, R14, R13, R12, R11 ;  /* 0x0000000c0d0e7389 */ /* 0x00006400000c000b */
[----:B01----:R-:W-:Y:S01]  /*18310*/  ENDCOLLECTIVE ;  /* 0x000000000000791b */ /* 0x003fe20003800000 */
.L_x_8105:
        /* <DEDUP_REMOVED lines=14> */
.L_x_8106:
[----:B------:R-:W-:Y:S02]  /*18400*/  IMAD.MOV.U32 R13, RZ, RZ, R23 ;  /* 0x000000ffff0d7224 */ /* 0x000fe400078e0017 */
[----:B------:R-:W-:Y:S02]  /*18410*/  IMAD.MOV.U32 R12, RZ, RZ, 0x4 ;  /* 0x00000004ff0c7424 */ /* 0x000fe400078e00ff */
[----:B------:R-:W-:-:S07]  /*18420*/  IMAD.MOV.U32 R2, RZ, RZ, R14 ;  /* 0x000000ffff027224 */ /* 0x000fce00078e000e */
[----:B------:R-:W-:Y:S05]  /*18430*/  WARPSYNC.COLLECTIVE R15, `(.L_x_8107) ;  /* 0x000000000f087348 */ /* 0x000fea0003c00000 */
[----:B------:R0:W1:Y:S02]  /*18440*/  SHFL.IDX P6, R14, R13, R12, R11 ;  /* 0x0000000c0d0e7389 */ /* 0x00006400000c000b */
[----:B01----:R-:W-:Y:S01]  /*18450*/  ENDCOLLECTIVE ;  /* 0x000000000000791b */ /* 0x003fe20003800000 */
.L_x_8107:
        /* <DEDUP_REMOVED lines=14> */
.L_x_8108:
[----:B------:R-:W-:Y:S02]  /*18540*/  IMAD.MOV.U32 R13, RZ, RZ, R23 ;  /* 0x000000ffff0d7224 */ /* 0x000fe400078e0017 */
[----:B------:R-:W-:Y:S02]  /*18550*/  IMAD.MOV.U32 R12, RZ, RZ, 0x5 ;  /* 0x00000005ff0c7424 */ /* 0x000fe400078e00ff */
[----:B------:R-:W-:-:S07]  /*18560*/  IMAD.MOV.U32 R2, RZ, RZ, R14 ;  /* 0x000000ffff027224 */ /* 0x000fce00078e000e */
[----:B------:R-:W-:Y:S05]  /*18570*/  WARPSYNC.COLLECTIVE R15, `(.L_x_8109) ;  /* 0x000000000f087348 */ /* 0x000fea0003c00000 */
[----:B------:R0:W1:Y:S02]  /*18580*/  SHFL.IDX P6, R14, R13, R12, R11 ;  /* 0x0000000c0d0e7389 */ /* 0x00006400000c000b */
[----:B01----:R-:W-:Y:S01]  /*18590*/  ENDCOLLECTIVE ;  /* 0x000000000000791b */ /* 0x003fe20003800000 */
.L_x_8109:
        /* <DEDUP_REMOVED lines=14> */
.L_x_8110:
[----:B------:R-:W-:Y:S02]  /*18680*/  IMAD.MOV.U32 R13, RZ, RZ, R23 ;  /* 0x000000ffff0d7224 */ /* 0x000fe400078e0017 */
[----:B------:R-:W-:Y:S02]  /*18690*/  IMAD.MOV.U32 R12, RZ, RZ, 0x6 ;  /* 0x00000006ff0c7424 */ /* 0x000fe400078e00ff */
[----:B------:R-:W-:-:S07]  /*186a0*/  IMAD.MOV.U32 R2, RZ, RZ, R14 ;  /* 0x000000ffff027224 */ /* 0x000fce00078e000e */
[----:B------:R-:W-:Y:S05]  /*186b0*/  WARPSYNC.COLLECTIVE R15, `(.L_x_8111) ;  /* 0x000000000f087348 */ /* 0x000fea0003c00000 */
[----:B------:R0:W1:Y:S02]  /*186c0*/  SHFL.IDX P6, R14, R13, R12, R11 ;  /* 0x0000000c0d0e7389 */ /* 0x00006400000c000b */
[----:B01----:R-:W-:Y:S01]  /*186d0*/  ENDCOLLECTIVE ;  /* 0x000000000000791b */ /* 0x003fe20003800000 */
.L_x_8111:
        /* <DEDUP_REMOVED lines=14> */
.L_x_8112:
[----:B------:R-:W-:Y:S02]  /*187c0*/  IMAD.MOV.U32 R13, RZ, RZ, R23 ;  /* 0x000000ffff0d7224 */ /* 0x000fe400078e0017 */
[----:B------:R-:W-:Y:S02]  /*187d0*/  IMAD.MOV.U32 R12, RZ, RZ, 0x7 ;  /* 0x00000007ff0c7424 */ /* 0x000fe400078e00ff */
[----:B------:R-:W-:-:S07]  /*187e0*/  IMAD.MOV.U32 R2, RZ, RZ, R14 ;  /* 0x000000ffff027224 */ /* 0x000fce00078e000e */
[----:B------:R-:W-:Y:S05]  /*187f0*/  WARPSYNC.COLLECTIVE R15, `(.L_x_8113) ;  /* 0x000000000f087348 */ /* 0x000fea0003c00000 */
[----:B------:R0:W1:Y:S02]  /*18800*/  SHFL.IDX P6, R14, R13, R12, R11 ;  /* 0x0000000c0d0e7389 */ /* 0x00006400000c000b */
[----:B01----:R-:W-:Y:S01]  /*18810*/  ENDCOLLECTIVE ;  /* 0x000000000000791b */ /* 0x003fe20003800000 */
.L_x_8113:
        /* <DEDUP_REMOVED lines=13> */
.L_x_8114:
[----:B------:R-:W-:Y:S01]  /*188f0*/  @!PT LDS RZ, [RZ] ;  /* 0x00000000fffff984 */ /* 0x000fe20000000800 */
[----:B------:R-:W-:Y:S01]  /*18900*/  @!PT LDS RZ, [RZ] ;  /* 0x00000000fffff984 */ /* 0x000fe20000000800 */
[----:B------:R-:W-:Y:S01]  /*18910*/  @!PT LDS RZ, [RZ] ;  /* 0x00000000fffff984 */ /* 0x000fe20000000800 */
[----:B------:R1:W-:Y:S01]  /*18920*/  LDGSTS.E.BYPASS.LTC128B.128 [R7+0x7400], desc[UR54][R2.64+0x80], !P0 ;  /* 0x0740008002077fae */ /* 0x0003e2000c101d76 */
[----:B------:R-:W-:Y:S05]  /*18930*/  BRA `(.L_x_8115) ;  /* 0xffffffb400d87947 */ /* 0x000fea000383ffff */
.L_x_8006:
[----:B0-----:R0:W1:Y:S02]  /*18940*/  SYNCS.PHASECHK.TRANS64.TRYWAIT P0, [R0+URZ+0x28860], R3 ;  /* 0x02886003000075a7 */ /* 0x001064000800017f */
[----:B-1----:R-:W-:Y:S05]  /*18950*/  @!P0 NANOSLEEP.SYNCS 0x989680 ;  /* 0x009896800000895d */ /* 0x002fea0003900000 */
[----:B------:R-:W1:Y:S02]  /*18960*/  @!P0 SYNCS.PHASECHK.TRANS64 P0, [R0+URZ+0x28860], R3 ;  /* 0x02886003000085a7 */ /* 0x000e64000800007f */
[----:B-1----:R-:W-:Y:S05]  /*18970*/  @!P0 BRA `(.L_x_8006) ;  /* 0xfffffffc00f08947 */ /* 0x002fea000383ffff */
[----:B------:R-:W-:Y:S05]  /*18980*/  BRA `(.L_x_8116) ;  /* 0xffffffb800f47947 */ /* 0x000fea000383ffff */
.L_x_8007:
        /* <DEDUP_REMOVED lines=8> */
.L_x_8118:
[----:B------:R-:W-:Y:S05]  /*18a10*/  BSYNC B0 ;  /* 0x0000000000007941 */ /* 0x000fea0003800000 */
.L_x_8117:
        /* <DEDUP_REMOVED lines=9> */
.L_x_8119:
        /* <DEDUP_REMOVED lines=12> */
.L_x_8120:
        /* <DEDUP_REMOVED lines=13> */
.L_x_8121:
[----:B------:R-:W-:Y:S02]  /*18c40*/  IMAD.MOV.U32 R13, RZ, RZ, R23 ;  /* 0x000000ffff0d7224 */ /* 0x000fe400078e0017 */
[----:B------:R-:W-:Y:S02]  /*18c50*/  IMAD.MOV.U32 R12, RZ, RZ, 0x2 ;  /* 0x00000002ff0c7424 */ /* 0x000fe400078e00ff */
[----:B------:R-:W-:-:S07]  /*18c60*/  IMAD.MOV.U32 R10, RZ, RZ, R14 ;  /* 0x000000ffff0a7224 */ /* 0x000fce00078e000e */
[----:B------:R-:W-:Y:S05]  /*18c70*/  WARPSYNC.COLLECTIVE R15, `(.L_x_8122) ;  /* 0x000000000f087348 */ /* 0x000fea0003c00000 */
[----:B------:R0:W1:Y:S02]  /*18c80*/  SHFL.IDX P6, R14, R13, R12, R11 ;  /* 0x0000000c0d0e7389 */ /* 0x00006400000c000b */
[----:B01----:R-:W-:Y:S01]  /*18c90*/  ENDCOLLECTIVE ;  /* 0x000000000000791b */ /* 0x003fe20003800000 */
.L_x_8122:
[----:B------:R-:W-:-:S05]  /*18ca0*/  IADD3 R2, P2, R10, R5, RZ ;  /* 0x000000050a027210 */ /* 0x000fca0007f5e0ff */
[----:B------:R-:W-:-:S05]  /*18cb0*/  IMAD.X R3, RZ, RZ, R7, P2 ;  /* 0x000000ffff037224 */ /* 0x000fca00010e0607 */
[----:B------:R-:W-:Y:S01]  /*18cc0*/  @!PT LDS RZ, [RZ] ;  /* 0x00000000fffff984 */ /* 0x000fe20000000800 */
[----:B------:R-:W-:Y:S01]  /*18cd0*/  @!PT LDS RZ, [RZ] ;  /* 0x00000000fffff984 */ /* 0x000fe20000000800 */
[----:B------:R-:W-:Y:S01]  /*18ce0*/  @!PT LDS RZ, [RZ] ;  /* 0x00000000fffff984 */ /* 0x000fe20000000800 */
[----:B------:R0:W-:Y:S01]  /*18cf0*/  LDGSTS.E.BYPASS.LTC128B.128 [R4+0xc00], desc[UR54][R2.64], !P3 ;  /* 0x00c0000002047fae */ /* 0x0001e2000d901d76 */
[----:B------:R-:W-:Y:S01]  /*18d00*/  IMAD.MOV.U32 R13, RZ, RZ, R17 ;  /* 0x000000ffff0d7224 */ /* 0x000fe200078e0011 */
[C---:B------:R-:W-:Y:S02]  /*18d10*/  ISETP.LT.OR P3, PT, R6.reuse, 0x21, P1 ;  /* 0x000000210600780c */ /* 0x040fe40000f61670 */
[----:B------:R0:W-:Y:S01]  /*18d20*/  LDGSTS.E.BYPASS.LTC128B.128 [R4+0x4c00], desc[UR54][R2.64+0x80], !P4 ;  /* 0x04c0008002047fae */ /* 0x0001e2000e101d76 */
[----:B------:R-:W-:Y:S01]  /*18d30*/  ISETP.LT.OR P4, PT, R6, 0x21, P0 ;  /* 0x000000210600780c */ /* 0x000fe20000781670 */
[----:B------:R-:W-:-:S12]  /*18d40*/  IMAD.MOV.U32 R8, RZ, RZ, R14 ;  /* 0x000000ffff087224 */ /* 0x000fd800078e000e */
[----:B0-----:R-:W-:Y:S05]  /*18d50*/  WARPSYNC.COLLECTIVE R15, `(.L_x_8123) ;  /* 0x000000000f087348 */ /* 0x001fea0003c00000 */
[----:B------:R1:W2:Y:S02]  /*18d60*/  SHFL.IDX P6, R14, R13, R12, R11 ;  /* 0x0000000c0d0e7389 */ /* 0x0002a400000c000b */
[----:B012---:R-:W-:Y:S01]  /*18d70*/  ENDCOLLECTIVE ;  /* 0x000000000000791b */ /* 0x007fe20003800000 */
.L_x_8123:
[----:B------:R-:W-:Y:S02]  /*18d80*/  IMAD.MOV.U32 R13, RZ, RZ, R23 ;  /* 0x000000ffff0d7224 */ /* 0x000fe400078e0017 */
[----:B------:R-:W-:Y:S01]  /*18d90*/  IMAD.MOV.U32 R12, RZ, RZ, 0x3 ;  /* 0x00000003ff0c7424 */ /* 0x000fe200078e00ff */
[----:B------:R-:W-:-:S13]  /*18da0*/  IADD3 R2, P2, R14, R5, RZ ;  /* 0x000000050e027210 */ /* 0x000fda0007f5e0ff */
[----:B------:R-:W-:Y:S05]  /*18db0*/  WARPSYNC.COLLECTIVE R15, `(.L_x_8124) ;  /* 0x000000000f087348 */ /* 0x000fea0003c00000 */
[----:B------:R0:W1:Y:S02]  /*18dc0*/  SHFL.IDX P6, R14, R13, R12, R11 ;  /* 0x0000000c0d0e7389 */ /* 0x00006400000c000b */
[----:B01----:R-:W-:Y:S01]  /*18dd0*/  ENDCOLLECTIVE ;  /* 0x000000000000791b */ /* 0x003fe20003800000 */
.L_x_8124:
        /* <DEDUP_REMOVED lines=13> */
.L_x_8125:
[----:B------:R-:W-:Y:S02]  /*18eb0*/  IMAD.MOV.U32 R13, RZ, RZ, R23 ;  /* 0x000000ffff0d7224 */ /* 0x000fe400078e0017 */
[----:B------:R-:W-:Y:S01]  /*18ec0*/  IMAD.MOV.U32 R12, RZ, RZ, 0x4 ;  /* 0x00000004ff0c7424 */ /* 0x000fe200078e00ff */
[----:B------:R-:W-:-:S13]  /*18ed0*/  IADD3 R2, P2, R14, R5, RZ ;  /* 0x000000050e027210 */ /* 0x000fda0007f5e0ff */
[----:B------:R-:W-:Y:S05]  /*18ee0*/  WARPSYNC.COLLECTIVE R15, `(.L_x_8126) ;  /* 0x000000000f087348 */ /* 0x000fea0003c00000 */
[----:B------:R0:W1:Y:S02]  /*18ef0*/  SHFL.IDX P6, R14, R13, R12, R11 ;  /* 0x0000000c0d0e7389 */ /* 0x00006400000c000b */
[----:B01----:R-:W-:Y:S01]  /*18f00*/  ENDCOLLECTIVE ;  /* 0x000000000000791b */ /* 0x003fe20003800000 */
.L_x_8126:
        /* <DEDUP_REMOVED lines=13> */
.L_x_8127:
[----:B------:R-:W-:Y:S02]  /*18fe0*/  IMAD.MOV.U32 R13, RZ, RZ, R23 ;  /* 0x000000ffff0d7224 */ /* 0x000fe400078e0017 */
[----:B------:R-:W-:Y:S02]  /*18ff0*/  IMAD.MOV.U32 R12, RZ, RZ, 0x5 ;  /* 0x00000005ff0c7424 */ /* 0x000fe400078e00ff */
[----:B------:R-:W-:-:S07]  /*19000*/  IMAD.MOV.U32 R10, RZ, RZ, R14 ;  /* 0x000000ffff0a7224 */ /* 0x000fce00078e000e */
[----:B------:R-:W-:Y:S05]  /*19010*/  WARPSYNC.COLLECTIVE R15, `(.L_x_8128) ;  /* 0x000000000f087348 */ /* 0x000fea0003c00000 */
[----:B------:R0:W1:Y:S02]  /*19020*/  SHFL.IDX P6, R14, R13, R12, R11 ;  /* 0x0000000c0d0e7389 */ /* 0x00006400000c000b */
[----:B01----:R-:W-:Y:S01]  /*19030*/  ENDCOLLECTIVE ;  /* 0x000000000000791b */ /* 0x003fe20003800000 */
.L_x_8128:
        /* <DEDUP_REMOVED lines=14> */
.L_x_8129:
[----:B------:R-:W-:Y:S02]  /*19120*/  IMAD.MOV.U32 R13, RZ, RZ, R23 ;  /* 0x000000ffff0d7224 */ /* 0x000fe400078e0017 */
[----:B------:R-:W-:Y:S01]  /*19130*/  IMAD.MOV.U32 R12, RZ, RZ, 0x6 ;  /* 0x00000006ff0c7424 */ /* 0x000fe200078e00ff */
[----:B------:R-:W-:-:S13]  /*19140*/  IADD3 R2, P2, R14, R5, RZ ;  /* 0x000000050e027210 */ /* 0x000fda0007f5e0ff */
[----:B------:R-:W-:Y:S05]  /*19150*/  WARPSYNC.COLLECTIVE R15, `(.L_x_8130) ;  /* 0x000000000f087348 */ /* 0x000fea0003c00000 */
[----:B------:R0:W1:Y:S02]  /*19160*/  SHFL.IDX P6, R14, R13, R12, R11 ;  /* 0x0000000c0d0e7389 */ /* 0x00006400000c000b */
[----:B01----:R-:W-:Y:S01]  /*19170*/  ENDCOLLECTIVE ;  /* 0x000000000000791b */ /* 0x003fe20003800000 */
.L_x_8130:
        /* <DEDUP_REMOVED lines=13> */
.L_x_8131:
[----:B------:R-:W-:Y:S02]  /*19250*/  IMAD.MOV.U32 R13, RZ, RZ, R23 ;  /* 0x000000ffff0d7224 */ /* 0x000fe400078e0017 */
[----:B------:R-:W-:Y:S02]  /*19260*/  IMAD.MOV.U32 R12, RZ, RZ, 0x7 ;  /* 0x00000007ff0c7424 */ /* 0x000fe400078e00ff */
[----:B------:R-:W-:-:S07]  /*19270*/  IMAD.MOV.U32 R10, RZ, RZ, R14 ;  /* 0x000000ffff0a7224 */ /* 0x000fce00078e000e */
[----:B------:R-:W-:Y:S05]  /*19280*/  WARPSYNC.COLLECTIVE R15, `(.L_x_8132) ;  /* 0x000000000f087348 */ /* 0x000fea0003c00000 */
[----:B------:R0:W1:Y:S02]  /*19290*/  SHFL.IDX P6, R14, R13, R12, R11 ;  /* 0x0000000c0d0e7389 */ /* 0x00006400000c000b */
[----:B01----:R-:W-:Y:S01]  /*192a0*/  ENDCOLLECTIVE ;  /* 0x000000000000791b */ /* 0x003fe20003800000 */
.L_x_8132:
        /* <DEDUP_REMOVED lines=12> */
.L_x_8133:
[----:B------:R-:W-:Y:S05]  /*19370*/  BRA `(.L_x_8134) ;  /* 0xffffffb400947947 */ /* 0x000fea000383ffff */
.L_x_8012:
        /* <DEDUP_REMOVED lines=8> */
.L_x_8136:
[----:B------:R-:W-:Y:S05]  /*19400*/  BSYNC B0 ;  /* 0x0000000000007941 */ /* 0x000fea0003800000 */
.L_x_8135:
        /* <DEDUP_REMOVED lines=9> */
.L_x_8137:
        /* <DEDUP_REMOVED lines=18> */
.L_x_8138:
[----:B------:R-:W-:Y:S01]  /*195c0*/  IMAD.MOV.U32 R12, RZ, RZ, 0x2 ;  /* 0x00000002ff0c7424 */ /* 0x000fe200078e00ff */
[----:B------:R-:W-:-:S05]  /*195d0*/  SEL R7, R14, RZ, P1 ;  /* 0x000000ff0e077207 */ /* 0x000fca0000800000 */
[----:B------:R-:W-:-:S04]  /*195e0*/  IMAD.IADD R6, R4, 0x1, R7 ;  /* 0x0000000104067824 */ /* 0x000fc800078e0207 */
[----:B------:R-:W-:-:S07]  /*195f0*/  IMAD.MOV.U32 R13, RZ, RZ, R6 ;  /* 0x000000ffff0d7224 */ /* 0x000fce00078e0006 */
[----:B------:R-:W-:Y:S05]  /*19600*/  WARPSYNC.COLLECTIVE R15, `(.L_x_8139) ;  /* 0x000000000f087348 */ /* 0x000fea0003c00000 */
[----:B------:R0:W1:Y:S02]  /*19610*/  SHFL.UP P6, R14, R13, R12, R11 ;  /* 0x0400000c0d0e7389 */ /* 0x00006400000c000b */
[----:B01----:R-:W-:Y:S01]  /*19620*/  ENDCOLLECTIVE ;  /* 0x000000000000791b */ /* 0x003fe20003800000 */
.L_x_8139:
[----:B------:R-:W-:Y:S01]  /*19630*/  IMAD.MOV.U32 R12, RZ, RZ, 0x4 ;  /* 0x00000004ff0c7424 */ /* 0x000fe200078e00ff */
[----:B------:R-:W-:-:S05]  /*19640*/  SEL R7, R14, RZ, P2 ;  /* 0x000000ff0e077207 */ /* 0x000fca0001000000 */
[----:B------:R-:W-:-:S04]  /*19650*/  IMAD.IADD R7, R6, 0x1, R7 ;  /* 0x0000000106077824 */ /* 0x000fc800078e0207 */
[----:B------:R-:W-:-:S07]  /*19660*/  IMAD.MOV.U32 R13, RZ, RZ, R7 ;  /* 0x000000ffff0d7224 */ /* 0x000fce00078e0007 */
[----:B------:R-:W-:Y:S05]  /*19670*/  WARPSYNC.COLLECTIVE R15, `(.L_x_8140) ;  /* 0x000000000f087348 */ /* 0x000fea0003c00000 */
[----:B------:R0:W1:Y:S02]  /*19680*/  SHFL.UP P6, R14, R13, R12, R11 ;  /* 0x0400000c0d0e7389 */ /* 0x00006400000c000b */
[----:B01----:R-:W-:Y:S01]  /*19690*/  ENDCOLLECTIVE ;  /* 0x000000000000791b */ /* 0x003fe20003800000 */
.L_x_8140:
[----:B------:R-:W-:Y:S01]  /*196a0*/  IMAD.MOV.U32 R12, RZ, RZ, 0x8 ;  /* 0x00000008ff0c7424 */ /* 0x000fe200078e00ff */
[----:B------:R-:W-:-:S05]  /*196b0*/  SEL R2, R14, RZ, P3 ;  /* 0x000000ff0e027207 */ /* 0x000fca0001800000 */
[----:B------:R-:W-:-:S04]  /*196c0*/  IMAD.IADD R2, R7, 0x1, R2 ;  /* 0x0000000107027824 */ /* 0x000fc800078e0202 */
[----:B------:R-:W-:-:S07]  /*196d0*/  IMAD.MOV.U32 R13, RZ, RZ, R2 ;  /* 0x000000ffff0d7224 */ /* 0x000fce00078e0002 */
[----:B------:R-:W-:Y:S05]  /*196e0*/  WARPSYNC.COLLECTIVE R15, `(.L_x_8141) ;  /* 0x000000000f087348 */ /* 0x000fea0003c00000 */
[----:B------:R0:W1:Y:S02]  /*196f0*/  SHFL.UP P6, R14, R13, R12, R11 ;  /* 0x0400000c0d0e7389 */ /* 0x00006400000c000b */
[----:B01----:R-:W-:Y:S01]  /*19700*/  ENDCOLLECTIVE ;  /* 0x000000000000791b */ /* 0x003fe20003800000 */
.L_x_8141:
[----:B------:R-:W-:Y:S01]  /*19710*/  IMAD.MOV.U32 R12, RZ, RZ, 0x10 ;  /* 0x00000010ff0c7424 */ /* 0x000fe200078e00ff */
[----:B------:R-:W-:-:S05]  /*19720*/  SEL R3, R14, RZ, P4 ;  /* 0x000000ff0e037207 */ /* 0x000fca0002000000 */
[----:B------:R-:W-:-:S04]  /*19730*/  IMAD.IADD R3, R2, 0x1, R3 ;  /* 0x0000000102037824 */ /* 0x000fc800078e0203 */
[----:B------:R-:W-:-:S07]  /*19740*/  IMAD.MOV.U32 R13, RZ, RZ, R3 ;  /* 0x000000ffff0d7224 */ /* 0x000fce00078e0003 */
[----:B------:R-:W-:Y:S05]  /*19750*/  WARPSYNC.COLLECTIVE R15, `(.L_x_8142) ;  /* 0x000000000f087348 */ /* 0x000fea0003c00000 */
[----:B------:R0:W1:Y:S02]  /*19760*/  SHFL.UP P6, R14, R13, R12, R11 ;  /* 0x0400000c0d0e7389 */ /* 0x00006400000c000b */
[----:B01----:R-:W-:Y:S01]  /*19770*/  ENDCOLLECTIVE ;  /* 0x000000000000791b */ /* 0x003fe20003800000 */
.L_x_8142:
        /* <DEDUP_REMOVED lines=8> */
.L_x_8143:
[----:B------:R-:W-:Y:S05]  /*19800*/  BRA `(.L_x_8144) ;  /* 0xffffffb400a07947 */ /* 0x000fea000383ffff */
.L_x_8017:
        /* <DEDUP_REMOVED lines=8> */
.L_x_8146:
[----:B------:R-:W-:Y:S05]  /*19890*/  BSYNC B0 ;  /* 0x0000000000007941 */ /* 0x000fea0003800000 */
.L_x_8145:
        /* <DEDUP_REMOVED lines=8> */
.L_x_8147:
[----:B------:R-:W-:Y:S01]  /*19920*/  IMAD.MOV.U32 R12, RZ, RZ, 0x4 ;  /* 0x00000004ff0c7424 */ /* 0x000fe200078e00ff */
[----:B------:R-:W-:-:S05]  /*19930*/  SEL R0, R14, RZ, P2 ;  /* 0x000000ff0e007207 */ /* 0x000fca0001000000 */
[----:B------:R-:W-:-:S04]  /*19940*/  IMAD.IADD R0, R13, 0x1, R0 ;  /* 0x000000010d007824 */ /* 0x000fc800078e0200 */
[----:B------:R-:W-:-:S07]  /*19950*/  IMAD.MOV.U32 R13, RZ, RZ, R0 ;  /* 0x000000ffff0d7224 */ /* 0x000fce00078e0000 */
[----:B------:R-:W-:Y:S05]  /*19960*/  WARPSYNC.COLLECTIVE R15, `(.L_x_8148) ;  /* 0x000000000f087348 */ /* 0x000fea0003c00000 */
[----:B------:R0:W1:Y:S02]  /*19970*/  SHFL.UP P6, R14, R13, R12, R11 ;  /* 0x0400000c0d0e7389 */ /* 0x00006400000c000b */
[----:B01----:R-:W-:Y:S01]  /*19980*/  ENDCOLLECTIVE ;  /* 0x000000000000791b */ /* 0x003fe20003800000 */
.L_x_8148:
[----:B------:R-:W-:Y:S01]  /*19990*/  IMAD.MOV.U32 R12, RZ, RZ, 0x8 ;  /* 0x00000008ff0c7424 */ /* 0x000fe200078e00ff */
[----:B------:R-:W-:-:S05]  /*199a0*/  SEL R3, R14, RZ, P3 ;  /* 0x000000ff0e037207 */ /* 0x000fca0001800000 */
[----:B------:R-:W-:-:S04]  /*199b0*/  IMAD.IADD R2, R0, 0x1, R3 ;  /* 0x0000000100027824 */ /* 0x000fc800078e0203 */
[----:B------:R-:W-:-:S07]  /*199c0*/  IMAD.MOV.U32 R13, RZ, RZ, R2 ;  /* 0x000000ffff0d7224 */ /* 0x000fce00078e0002 */
[----:B------:R-:W-:Y:S05]  /*199d0*/  WARPSYNC.COLLECTIVE R15, `(.L_x_8149) ;  /* 0x000000000f087348 */ /* 0x000fea0003c00000 */
[----:B------:R0:W1:Y:S02]  /*199e0*/  SHFL.UP P6, R14, R13, R12, R11 ;  /* 0x0400000c0d0e7389 */ /* 0x00006400000c000b */
[----:B01----:R-:W-:Y:S01]  /*199f0*/  ENDCOLLECTIVE ;  /* 0x000000000000791b */ /* 0x003fe20003800000 */
.L_x_8149:
[----:B------:R-:W-:Y:S01]  /*19a00*/  IMAD.MOV.U32 R12, RZ, RZ, 0x10 ;  /* 0x00000010ff0c7424 */ /* 0x000fe200078e00ff */
[----:B------:R-:W-:-:S05]  /*19a10*/  SEL R3, R14, RZ, P4 ;  /* 0x000000ff0e037207 */ /* 0x000fca0002000000 */
[----:B------:R-:W-:-:S04]  /*19a20*/  IMAD.IADD R3, R2, 0x1, R3 ;  /* 0x0000000102037824 */ /* 0x000fc800078e0203 */
[----:B------:R-:W-:-:S07]  /*19a30*/  IMAD.MOV.U32 R13, RZ, RZ, R3 ;  /* 0x000000ffff0d7224 */ /* 0x000fce00078e0003 */
[----:B------:R-:W-:Y:S05]  /*19a40*/  WARPSYNC.COLLECTIVE R15, `(.L_x_8150) ;  /* 0x000000000f087348 */ /* 0x000fea0003c00000 */
[----:B------:R0:W1:Y:S02]  /*19a50*/  SHFL.UP P6, R14, R13, R12, R11 ;  /* 0x0400000c0d0e7389 */ /* 0x00006400000c000b */
[----:B01----:R-:W-:Y:S01]  /*19a60*/  ENDCOLLECTIVE ;  /* 0x000000000000791b */ /* 0x003fe20003800000 */
.L_x_8150:
        /* <DEDUP_REMOVED lines=8> */
.L_x_8151:
[----:B------:R-:W-:Y:S05]  /*19af0*/  BRA `(.L_x_8152) ;  /* 0xffffffb400807947 */ /* 0x000fea000383ffff */
.L_x_8019:
[----:B------:R-:W-:Y:S01]  /*19b00*/  BSSY B0, `(.L_x_8153) ;  /* 0x0000006000007945 */ /* 0x000fe20003800000 */
[----:B------:R-:W-:Y:S01]  /*19b10*/  PLOP3.LUT P6, PT, P6, PT, PT, 0x8, 0x0 ;  /* 0x000000000000781c */ /* 0x000fe200037ce170 */
[----:B------:R-:W-:-:S12]  /*19b20*/  IMAD.MOV.U32 R15, RZ, RZ, -0x1 ;  /* 0xffffffffff0f7424 */ /* 0x000fd800078e00ff */
[----:B01----:R-:W-:Y:S05]  /*19b30*/  WARPSYNC.COLLECTIVE R15, `(.L_x_8154) ;  /* 0x000000000f087348 */ /* 0x003fea0003c00000 */
[----:B------:R-:W-:Y:S01]  /*19b40*/  VOTE.ANY R14, PT, P6 ;  /* 0x00000000000e7806 */ /* 0x000fe200030e0100 */
[----:B01----:R-:W-:Y:S06]  /*19b50*/  ENDCOLLECTIVE ;  /* 0x000000000000791b */ /* 0x003fec0003800000 */
.L_x_8154:
[----:B------:R-:W-:Y:S05]  /*19b60*/  BSYNC B0 ;  /* 0x0000000000007941 */ /* 0x000fea0003800000 */
.L_x_8153:
        /* <DEDUP_REMOVED lines=9> */
.L_x_8155:
[----:B------:R-:W-:Y:S01]  /*19c00*/  IMAD.MOV.U32 R4, RZ, RZ, R14 ;  /* 0x000000ffff047224 */ /* 0x000fe200078e000e */
[----:B------:R-:W-:Y:S06]  /*19c10*/  BRA `(.L_x_8156) ;  /* 0xffffffb400707947 */ /* 0x000fec000383ffff */
.L_x_8021:
[----:B------:R-:W-:Y:S01]  /*19c20*/  BSSY B0, `(.L_x_8157) ;  /* 0x0000007000007945 */ /* 0x000fe20003800000 */
[----:B------:R-:W-:Y:S02]  /*19c30*/  IMAD.MOV.U32 R13, RZ, RZ, R6 ;  /* 0x000000ffff0d7224 */ /* 0x000fe400078e0006 */
[----:B------:R-:W-:Y:S02]  /*19c40*/  IMAD.MOV.U32 R11, RZ, RZ, 0x1f ;  /* 0x0000001fff0b7424 */ /* 0x000fe400078e00ff */
[----:B------:R-:W-:-:S07]  /*19c50*/  IMAD.MOV.U32 R15, RZ, RZ, -0x1 ;  /* 0xffffffffff0f7424 */ /* 0x000fce00078e00ff */
[----:B0123--:R-:W-:Y:S05]  /*19c60*/  WARPSYNC.COLLECTIVE R15, `(.L_x_8158) ;  /* 0x000000000f087348 */ /* 0x00ffea0003c00000 */
[----:B------:R4:W0:Y:S02]  /*19c70*/  SHFL.IDX P6, R14, R13, R12, R11 ;  /* 0x0000000c0d0e7389 */ /* 0x00082400000c000b */
[----:B01234-:R-:W-:Y:S01]  /*19c80*/  ENDCOLLECTIVE ;  /* 0x000000000000791b */ /* 0x01ffe20003800000 */
.L_x_8158:
[----:B------:R-:W-:Y:S05]  /*19c90*/  BSYNC B0 ;  /* 0x0000000000007941 */ /* 0x000fea0003800000 */
.L_x_8157:
[----:B------:R-:W-:Y:S05]  /*19ca0*/  BRA `(.L_x_8020) ;  /* 0xffffffb400687947 */ /* 0x000fea000383ffff */
.L_x_8025:
[----:B-1----:R1:W4:Y:S02]  /*19cb0*/  SYNCS.PHASECHK.TRANS64.TRYWAIT P0, [R7+URZ+0x28820], R0 ;  /* 0x02882000070075a7 */ /* 0x002324000800017f */
[----:B----4-:R-:W-:Y:S05]  /*19cc0*/  @!P0 NANOSLEEP.SYNCS 0x989680 ;  /* 0x009896800000895d */ /* 0x010fea0003900000 */
[----:B------:R-:W4:Y:S02]  /*19cd0*/  @!P0 SYNCS.PHASECHK.TRANS64 P0, [R7+URZ+0x28820], R0 ;  /* 0x02882000070085a7 */ /* 0x000f24000800007f */
[----:B----4-:R-:W-:Y:S05]  /*19ce0*/  @!P0 BRA `(.L_x_8025) ;  /* 0xfffffffc00f08947 */ /* 0x010fea000383ffff */
[----:B------:R-:W-:Y:S05]  /*19cf0*/  BRA `(.L_x_8159) ;  /* 0xffffffb800e07947 */ /* 0x000fea000383ffff */
.L_x_8026:
[----:B------:R-:W4:Y:S01]  /*19d00*/  S2R R2, SR_TID.X ;  /* 0x0000000000027919 */ /* 0x000f220000002100 */
[----:B------:R-:W-:Y:S01]  /*19d10*/  BSSY B0, `(.L_x_8160) ;  /* 0x000000a000007945 */ /* 0x000fe20003800000 */
[----:B------:R-:W-:Y:S02]  /*19d20*/  IMAD.MOV.U32 R12, RZ, RZ, RZ ;  /* 0x000000ffff0c7224 */ /* 0x000fe400078e00ff */
[----:B------:R-:W-:Y:S02]  /*19d30*/  IMAD.MOV.U32 R11, RZ, RZ, 0x1f ;  /* 0x0000001fff0b7424 */ /* 0x000fe400078e00ff */
[----:B------:R-:W-:Y:S01]  /*19d40*/  IMAD.MOV.U32 R15, RZ, RZ, -0x1 ;  /* 0xffffffffff0f7424 */ /* 0x000fe200078e00ff */
[----:B----4-:R-:W-:-:S04]  /*19d50*/  SHF.R.U32.HI R2, RZ, 0x5, R2 ;  /* 0x00000005ff027819 */ /* 0x010fc80000011602 */
[----:B------:R-:W-:-:S05]  /*19d60*/  LOP3.LUT R2, R2, 0x3, RZ, 0xc0, !PT ;  /* 0x0000000302027812 */ /* 0x000fca00078ec0ff */
[----:B------:R-:W-:-:S07]  /*19d70*/  IMAD.MOV.U32 R13, RZ, RZ, R2 ;  /* 0x000000ffff0d7224 */ /* 0x000fce00078e0002 */
[----:B0123--:R-:W-:Y:S05]  /*19d80*/  WARPSYNC.COLLECTIVE R15, `(.L_x_8161) ;  /* 0x000000000f087348 */ /* 0x00ffea0003c00000 */
[----:B------:R4:W0:Y:S02]  /*19d90*/  SHFL.IDX P6, R14, R13, R12, R11 ;  /* 0x0000000c0d0e7389 */ /* 0x00082400000c000b */
[----:B01234-:R-:W-:Y:S01]  /*19da0*/  ENDCOLLECTIVE ;  /* 0x000000000000791b */ /* 0x01ffe20003800000 */
.L_x_8161:
[----:B------:R-:W-:Y:S05]  /*19db0*/  BSYNC B0 ;  /* 0x0000000000007941 */ /* 0x000fea0003800000 */
.L_x_8160:
[----:B------:R-:W-:Y:S05]  /*19dc0*/  BRA `(.L_x_8162) ;  /* 0xffffffb800c87947 */ /* 0x000fea000383ffff */
.L_x_8029:
[----:B------:R-:W-:Y:S01]  /*19dd0*/  BSSY B1, `(.L_x_8163) ;  /* 0x0000006000017945 */ /* 0x000fe20003800000 */
[----:B------:R-:W-:-:S07]  /*19de0*/  IMAD.MOV.U32 R15, RZ, RZ, -0x1 ;  /* 0xffffffffff0f7424 */ /* 0x000fce00078e00ff */
[----:B0123--:R-:W-:Y:S05]  /*19df0*/  WARPSYNC.COLLECTIVE R15, `(.L_x_8164) ;  /* 0x000000000f0c7348 */ /* 0x00ffea0003c00000 */
[----:B------:R-:W-:Y:S02]  /*19e00*/  ELECT P6, UR62, PT ;  /* 0x00000000003e782f */ /* 0x000fe400038c0000 */
[----:B------:R-:W-:Y:S01]  /*19e10*/  MOV R14, UR62 ;  /* 0x0000003e000e7c02 */ /* 0x000fe20008000f00 */
[----:B0123--:R-:W-:Y:S10]  /*19e20*/  ENDCOLLECTIVE ;  /* 0x000000000000791b */ /* 0x00fff40003800000 */
.L_x_8164:
[----:B------:R-:W-:Y:S05]  /*19e30*/  BSYNC B1 ;  /* 0x0000000000017941 */ /* 0x000fea0003800000 */
.L_x_8163:
[----:B------:R-:W-:Y:S05]  /*19e40*/  BRA `(.L_x_8165) ;  /* 0xffffffb800c07947 */ /* 0x000fea000383ffff */
.L_x_8031:
[----:B-1----:R1:W4:Y:S02]  /*19e50*/  SYNCS.PHASECHK.TRANS64.TRYWAIT P1, [R5+URZ+0x28840], R0 ;  /* 0x02884000050075a7 */ /* 0x002324000802017f */
[----:B----4-:R-:W-:Y:S05]  /*19e60*/  @!P1 NANOSLEEP.SYNCS 0x989680 ;  /* 0x009896800000995d */ /* 0x010fea0003900000 */
[----:B------:R-:W4:Y:S02]  /*19e70*/  @!P1 SYNCS.PHASECHK.TRANS64 P1, [R5+URZ+0x28840], R0 ;  /* 0x02884000050095a7 */ /* 0x000f24000802007f */
[----:B----4-:R-:W-:Y:S05]  /*19e80*/  @!P1 BRA `(.L_x_8031) ;  /* 0xfffffffc00f09947 */ /* 0x010fea000383ffff */
[----:B------:R-:W-:Y:S05]  /*19e90*/  BRA `(.L_x_8166) ;  /* 0xffffffb800e07947 */ /* 0x000fea000383ffff */
.L_x_8033:
[----:B----4-:R4:W0:Y:S02]  /*19ea0*/  SYNCS.PHASECHK.TRANS64.TRYWAIT P1, [R3+URZ+0x28840], R2 ;  /* 0x02884002030075a7 */ /* 0x010824000802017f */
[----:B0-----:R-:W-:Y:S05]  /*19eb0*/  @!P1 NANOSLEEP.SYNCS 0x989680 ;  /* 0x009896800000995d */ /* 0x001fea0003900000 */
[----:B------:R-:W0:Y:S02]  /*19ec0*/  @!P1 SYNCS.PHASECHK.TRANS64 P1, [R3+URZ+0x28840], R2 ;  /* 0x02884002030095a7 */ /* 0x000e24000802007f */
[----:B0-----:R-:W-:Y:S05]  /*19ed0*/  @!P1 BRA `(.L_x_8033) ;  /* 0xfffffffc00f09947 */ /* 0x001fea000383ffff */
[----:B------:R-:W-:Y:S05]  /*19ee0*/  BRA `(.L_x_8167) ;  /* 0xffffffb800ec7947 */ /* 0x000fea000383ffff */
.L_x_8035:
[----:B------:R0:W0:Y:S02]  /*19ef0*/  SYNCS.PHASECHK.TRANS64.TRYWAIT P1, [R5+URZ+0x28860], R0 ;  /* 0x02886000050075a7 */ /* 0x000024000802017f */
[----:B0-----:R-:W-:Y:S05]  /*19f00*/  @!P1 NANOSLEEP.SYNCS 0x989680 ;  /* 0x009896800000995d */ /* 0x001fea0003900000 */
[----:B------:R-:W0:Y:S02]  /*19f10*/  @!P1 SYNCS.PHASECHK.TRANS64 P1, [R5+URZ+0x28860], R0 ;  /* 0x02886000050095a7 */ /* 0x000e24000802007f */
[----:B0-----:R-:W-:Y:S05]  /*19f20*/  @!P1 BRA `(.L_x_8035) ;  /* 0xfffffffc00f09947 */ /* 0x001fea000383ffff */
[----:B------:R-:W-:Y:S05]  /*19f30*/  BRA `(.L_x_8168) ;  /* 0xffffffb800e87947 */ /* 0x000fea000383ffff */
.L_x_8169:
        /* <DEDUP_REMOVED lines=12> */
.L_x_15847:


//--------------------- .text._ZN7cutlass13device_kernelIN5flash11enable_sm90INS1_16FlashAttnFwdSm90INS1_25CollectiveMainloopFwdSm90ILi2EN4cute5tupleIJNS5_1CILi1EEES8_S8_EEENS6_IJNS7_ILi128EEESA_SA_EEELi128ENS_10bfloat16_tEfNS_4arch4Sm90ELb0ELb1ELb0ELb1ELb1ELb1ELb0ELb1ELb1ELb1ELb0ELb0EEENS1_21CollectiveEpilogueFwdISB_S9_SC_SE_Li256ELb1ELb1ELb0ELb0EEENS1_36VarlenDynamicPersistentTileSchedulerILi128ELi128ELi256ELi128ELb0ELb1ELb1ELb1ELb0ELb1EEEEEEEEEvNT_6ParamsE --------------------------
	.section	.text._ZN7cutlass13device_kernelIN5flash11enable_sm90INS1_16FlashAttnFwdSm90INS1_25CollectiveMainloopFwdSm90ILi2EN4cute5tupleIJNS5_1CILi1EEES8_S8_EEENS6_IJNS7_ILi128EEESA_SA_EEELi128ENS_10bfloat16_tEfNS_4arch4Sm90ELb0ELb1ELb0ELb1ELb1ELb1ELb0ELb1ELb1ELb1ELb0ELb0EEENS1_21CollectiveEpilogueFwdISB_S9_SC_SE_Li256ELb1ELb1ELb0ELb0EEENS1_36VarlenDynamicPersistentTileSchedulerILi128ELi128ELi256ELi128ELb0ELb1ELb1ELb1ELb0ELb1EEEEEEEEEvNT_6ParamsE,"ax",@progbits
	.align	128
.text._ZN7cutlass13device_kernelIN5flash11enable_sm90INS1_16FlashAttnFwdSm90INS1_25CollectiveMainloopFwdSm90ILi2EN4cute5tupleIJNS5_1CILi1EEES8_S8_EEENS6_IJNS7_ILi128EEESA_SA_EEELi128ENS_10bfloat16_tEfNS_4arch4Sm90ELb0ELb1ELb0ELb1ELb1ELb1ELb0ELb1ELb1ELb1ELb0ELb0EEENS1_21CollectiveEpilogueFwdISB_S9_SC_SE_Li256ELb1ELb1ELb0ELb0EEENS1_36VarlenDynamicPersistentTileSchedulerILi128ELi128ELi256ELi128ELb0ELb1ELb1ELb1ELb0ELb1EEEEEEEEEvNT_6ParamsE:
        .type           _ZN7cutlass13device_kernelIN5flash11enable_sm90INS1_16FlashAttnFwdSm90INS1_25CollectiveMainloopFwdSm90ILi2EN4cute5tupleIJNS5_1CILi1EEES8_S8_EEENS6_IJNS7_ILi128EEESA_SA_EEELi128ENS_10bfloat16_tEfNS_4arch4Sm90ELb0ELb1ELb0ELb1ELb1ELb1ELb0ELb1ELb1ELb1ELb0ELb0EEENS1_21CollectiveEpilogueFwdISB_S9_SC_SE_Li256ELb1ELb1ELb0ELb0EEENS1_36VarlenDynamicPersistentTileSchedulerILi128ELi128ELi256ELi128ELb0ELb1ELb1ELb1ELb0ELb1EEEEEEEEEvNT_6ParamsE,@function
        .size           _ZN7cutlass13device_kernelIN5flash11enable_sm90INS1_16FlashAttnFwdSm90INS1_25CollectiveMainloopFwdSm90ILi2EN4cute5tupleIJNS5_1CILi1EEES8_S8_EEENS6_IJNS7_ILi128EEESA_SA_EEELi128ENS_10bfloat16_tEfNS_4arch4Sm90ELb0ELb1ELb0ELb1ELb1ELb1ELb0ELb1ELb1ELb1ELb0ELb0EEENS1_21CollectiveEpilogueFwdISB_S9_SC_SE_Li256ELb1ELb1ELb0ELb0EEENS1_36VarlenDynamicPersistentTileSchedulerILi128ELi128ELi256ELi128ELb0ELb1ELb1ELb1ELb0ELb1EEEEEEEEEvNT_6ParamsE,(.L_x_15848 - _ZN7cutlass13device_kernelIN5flash11enable_sm90INS1_16FlashAttnFwdSm90INS1_25CollectiveMainloopFwdSm90ILi2EN4cute5tupleIJNS5_1CILi1EEES8_S8_EEENS6_IJNS7_ILi128EEESA_SA_EEELi128ENS_10bfloat16_tEfNS_4arch4Sm90ELb0ELb1ELb0ELb1ELb1ELb1ELb0ELb1ELb1ELb1ELb0ELb0EEENS1_21CollectiveEpilogueFwdISB_S9_SC_SE_Li256ELb1ELb1ELb0ELb0EEENS1_36VarlenDynamicPersistentTileSchedulerILi128ELi128ELi256ELi128ELb0ELb1ELb1ELb1ELb0ELb1EEEEEEEEEvNT_6ParamsE)
        .other          _ZN7cutlass13device_kernelIN5flash11enable_sm90INS1_16FlashAttnFwdSm90INS1_25CollectiveMainloopFwdSm90ILi2EN4cute5tupleIJNS5_1CILi1EEES8_S8_EEENS6_IJNS7_ILi128EEESA_SA_EEELi128ENS_10bfloat16_tEfNS_4arch4Sm90ELb0ELb1ELb0ELb1ELb1ELb1ELb0ELb1ELb1ELb1ELb0ELb0EEENS1_21CollectiveEpilogueFwdISB_S9_SC_SE_Li256ELb1ELb1ELb0ELb0EEENS1_36VarlenDynamicPersistentTileSchedulerILi128ELi128ELi256ELi128ELb0ELb1ELb1ELb1ELb0ELb1EEEEEEEEEvNT_6ParamsE,@"STO_CUDA_ENTRY STV_DEFAULT"
_ZN7cutlass13device_kernelIN5flash11enable_sm90INS1_16FlashAttnFwdSm90INS1_25CollectiveMainloopFwdSm90ILi2EN4cute5tupleIJNS5_1CILi1EEES8_S8_EEENS6_IJNS7_ILi128EEESA_SA_EEELi128ENS_10bfloat16_tEfNS_4arch4Sm90ELb0ELb1ELb0ELb1ELb1ELb1ELb0ELb1ELb1ELb1ELb0ELb0EEENS1_21CollectiveEpilogueFwdISB_S9_SC_SE_Li256ELb1ELb1ELb0ELb0EEENS1_36VarlenDynamicPersistentTileSchedulerILi128ELi128ELi256ELi128ELb0ELb1ELb1ELb1ELb0ELb1EEEEEEEEEvNT_6ParamsE:
[----:B------:R-:W0:Y:S02]  /*0000*/  LDC R1, c[0x0][0x28] ;  /* 0x00000a00ff017b82 */ /* 0x000e240000000800 */
[----:B0-----:R-:W-:Y:S01]  /*0010*/  VIADD R1, R1, 0xffffffd0 ;  /* 0xffffffd001017836 */ /* 0x001fe20000000000 */
[----:B------:R-:W0:Y:S01]  /*0020*/  S2R R0, SR_TID.X ;  /* 0x0000000000007919 */ /* 0x000e220000002100 */
[----:B------:R-:W-:Y:S01]  /*0030*/  ELECT P0, URZ, PT ;  /* 0x00000000003f782f */ /* 0x000fe20003800000 */
[----:B------:R-:W-:Y:S01]  /*0040*/  BSSY B0, `(.L_x_8170) ;  /* 0x000000e000007945 */ /* 0x000fe20003800000 */
[--C-:B0-----:R-:W-:Y:S02]  /*0050*/  SHF.R.U32.HI R2, RZ, 0x5, R0.reuse ;  /* 0x00000005ff027819 */ /* 0x101fe40000011600 */
[----:B------:R-:W-:-:S03]  /*0060*/  SHF.R.U32.HI R4, RZ, 0x7, R0 ;  /* 0x00000007ff047819 */ /* 0x000fc60000011600 */
        /* <DEDUP_REMOVED lines=11> */
.L_x_8171:
[----:B------:R-:W-:Y:S05]  /*0120*/  BSYNC B0 ;  /* 0x0000000000007941 */ /* 0x000fea0003800000 */
.L_x_8170:
        /* <DEDUP_REMOVED lines=41> */
.L_x_8172:
        /* <DEDUP_REMOVED lines=22> */
.L_x_8173:
        /* <DEDUP_REMOVED lines=18> */
.L_x_8174:
        /* <DEDUP_REMOVED lines=22> */
.L_x_8175:
        /* <DEDUP_REMOVED lines=22> */
.L_x_8176:
        /* <DEDUP_REMOVED lines=8> */
.L_x_8179:
[----:B------:R-:W-:-:S08]  /*0980*/  NOP ;  /* 0x0000000000007918 */ /* 0x000fd00000000000 */
[----:B------:R-:W0:Y:S02]  /*0990*/  USETMAXREG.TRY_ALLOC.CTAPOOL UP0, 0xe8 ;  /* 0x000000e8000079c8 */ /* 0x000e240008000600 */
[----:B0-----:R-:W-:-:S13]  /*09a0*/  PLOP3.LUT P0, PT, PT, PT, UP0, 0x80, 0x0 ;  /* 0x000000000000781c */ /* 0x001fda0003f0f008 */
[----:B------:R-:W-:Y:S05]  /*09b0*/  @!P0 BRA `(.L_x_8179) ;  /* 0xfffffffc00f08947 */ /* 0x000fea000383ffff */
[----:B------:R-:W-:Y:S01]  /*09c0*/  SHF.R.U32.HI R2, RZ, 0x7, R0 ;  /* 0x00000007ff027819 */ /* 0x000fe20000011600 */
[----:B------:R-:W0:Y:S08]  /*09d0*/  S2UR UR38, SR_CgaCtaId ;  /* 0x00000000002679c3 */ /* 0x000e300000008800 */
[----:B------:R-:W-:Y:S06]  /*09e0*/  BAR.ARV 0x8, 0x180 ;  /* 0x0206000000007b1d */ /* 0x000fec0000002000 */
[----:B------:R-:W-:Y:S01]  /*09f0*/  ISETP.NE.AND P0, PT, R2, 0x1, PT ;  /* 0x000000010200780c */ /* 0x000fe20003f05270 */
[----:B------:R-:W-:-:S12]  /*0a00*/  UMOV UR4, 0x400 ;  /* 0x0000040000047882 */ /* 0x000fd80000000000 */
[----:B------:R-:W-:Y:S06]  /*0a10*/  @!P0 BAR.ARV 0x9, 0x100 ;  /* 0x0244000000008b1d */ /* 0x000fec0000002000 */
[----:B0-----:R-:W-:Y:S02]  /*0a20*/  ULEA UR4, UR38, UR4, 0x18 ;  /* 0x0000000426047291 */ /* 0x001fe4000f8ec03f */
[----:B------:R-:W-:Y:S04]  /*0a30*/  BAR.SYNC.DEFER_BLOCKING 0x5, 0x180 ;  /* 0x0146000000007b1d */ /* 0x000fe80000010000 */
[----:B------:R-:W-:-:S02]  /*0a40*/  IMAD.U32 R18, RZ, RZ, UR4 ;  /* 0x00000004ff127e24 */ /* 0x000fc4000f8e00ff */
[----:B------:R-:W-:-:S03]  /*0a50*/  ULDC UR4, c[0x0][0xc3c] ;  /* 0x00030f0000047ab9 */ /* 0x000fc60000000800 */
[----:B------:R-:W0:Y:S01]  /*0a60*/  LDS.128 R40, [R18+0x288d0] ;  /* 0x0288d00012287984 */ /* 0x000e220000000c00 */
[----:B------:R-:W-:Y:S06]  /*0a70*/  BAR.ARV 0x4, 0x180 ;  /* 0x0106000000007b1d */ /* 0x000fec0000002000 */
[----:B0-----:R-:W-:-:S13]  /*0a80*/  ISETP.GE.AND P0, PT, R43, UR4, PT ;  /* 0x000000042b007c0c */ /* 0x001fda000bf06270 */
[----:B------:R-:W-:Y:S05]  /*0a90*/  @P0 BRA `(.L_x_8180) ;  /* 0x0000023800a00947 */ /* 0x000fea0003800000 */
[----:B------:R-:W-:Y:S01]  /*0aa0*/  VIADD R226, R0, 0xffffff80 ;  /* 0xffffff8000e27836 */ /* 0x000fe20000000000 */
[----:B------:R-:W-:Y:S01]  /*0ab0*/  R2UR UR40, R18 ;  /* 0x00000000122872ca */ /* 0x000fe200000e0000 */
[----:B------:R-:W-:Y:S01]  /*0ac0*/  IMAD.MOV.U32 R19, RZ, RZ, RZ ;  /* 0x000000ffff137224 */ /* 0x000fe200078e00ff */
[----:B------:R-:W-:Y:S01]  /*0ad0*/  ULOP3.LUT UR39, UR36, 0x1, URZ, 0xfc, !UPT ;  /* 0x0000000124277892 */ /* 0x000fe2000f8efc3f */
[----:B------:R-:W-:Y:S01]  /*0ae0*/  IMAD.MOV.U32 R192, RZ, RZ, RZ ;  /* 0x000000ffffc07224 */ /* 0x000fe200078e00ff */
[----:B------:R-:W-:Y:S01]  /*0af0*/  SHF.R.S32.HI R3, RZ, 0x1f, R226 ;  /* 0x0000001fff037819 */ /* 0x000fe200000114e2 */
[----:B------:R-:W-:Y:S01]  /*0b00*/  IMAD.MOV.U32 R187, RZ, RZ, RZ ;  /* 0x000000ffffbb7224 */ /* 0x000fe200078e00ff */
[----:B------:R-:W-:Y:S01]  /*0b10*/  UMOV UR37, URZ ;  /* 0x0000003f00257c82 */ /* 0x000fe20008000000 */
[----:B------:R-:W-:Y:S01]  /*0b20*/  IMAD.MOV.U32 R184, RZ, RZ, RZ ;  /* 0x000000ffffb87224 */ /* 0x000fe200078e00ff */
[CC--:B------:R-:W-:Y:S02]  /*0b30*/  LEA.HI R5, R3.reuse, R226.reuse, RZ, 0x7 ;  /* 0x000000e203057211 */ /* 0x0c0fe400078f38ff */
[----:B------:R-:W-:-:S02]  /*0b40*/  LEA.HI R2, R3, R226, RZ, 0x5 ;  /* 0x000000e203027211 */ /* 0x000fc400078f28ff */
[----:B------:R-:W-:Y:S01]  /*0b50*/  LOP3.LUT R211, R5, 0xffffff80, RZ, 0xc0, !PT ;  /* 0xffffff8005d37812 */ /* 0x000fe200078ec0ff */
[----:B------:R-:W-:Y:S01]  /*0b60*/  UIADD3 UR40, UR40, 0x10400, URZ ;  /* 0x0001040028287890 */ /* 0x000fe2000fffe03f */
[CC--:B------:R-:W-:Y:S01]  /*0b70*/  LEA.HI R0, R3.reuse, R226.reuse, RZ, 0x4 ;  /* 0x000000e203007211 */ /* 0x0c0fe200078f20ff */
[----:B------:R-:W-:Y:S01]  /*0b80*/  IMAD.SHL.U32 R2, R2, 0x20, RZ ;  /* 0x0000002002027824 */ /* 0x000fe200078e00ff */
[----:B------:R-:W-:Y:S01]  /*0b90*/  LEA.HI R10, R3, R226, RZ, 0x2 ;  /* 0x000000e2030a7211 */ /* 0x000fe200078f10ff */
[----:B------:R-:W-:Y:S01]  /*0ba0*/  IMAD.IADD R211, R226, 0x1, -R211 ;  /* 0x00000001e2d37824 */ /* 0x000fe200078e0ad3 */
[----:B------:R-:W-:Y:S02]  /*0bb0*/  LOP3.LUT R7, R0, 0x3fffff0, RZ, 0xc0, !PT ;  /* 0x03fffff000077812 */ /* 0x000fe400078ec0ff */
[----:B------:R-:W-:Y:S02]  /*0bc0*/  LOP3.LUT R2, R2, 0xfffffc00, RZ, 0xc0, !PT ;  /* 0xfffffc0002027812 */ /* 0x000fe400078ec0ff */
[----:B------:R-:W-:Y:S01]  /*0bd0*/  SHF.R.S32.HI R4, RZ, 0x1f, R211 ;  /* 0x0000001fff047819 */ /* 0x000fe200000114d3 */
[----:B------:R-:W-:Y:S01]  /*0be0*/  IMAD.IADD R7, R226, 0x1, -R7 ;  /* 0x00000001e2077824 */ /* 0x000fe200078e0a07 */
[----:B------:R-:W-:-:S02]  /*0bf0*/  LOP3.LUT R13, R10, 0xfffffffc, RZ, 0xc0, !PT ;  /* 0xfffffffc0a0d7812 */ /* 0x000fc400078ec0ff */
[----:B------:R-:W-:Y:S02]  /*0c00*/  LEA.HI R6, R4, R211, RZ, 0x2 ;  /* 0x000000d304067211 */ /* 0x000fe400078f10ff */
[----:B------:R-:W-:Y:S01]  /*0c10*/  SHF.R.S32.HI R218, RZ, 0x7, R5 ;  /* 0x00000007ffda7819 */ /* 0x000fe20000011405 */
[----:B------:R-:W-:Y:S01]  /*0c20*/  IMAD.IADD R13, R226, 0x1, -R13 ;  /* 0x00000001e20d7824 */ /* 0x000fe200078e0a0d */
[--C-:B------:R-:W-:Y:S02]  /*0c30*/  SHF.R.S32.HI R8, RZ, 0x2, R6.reuse ;  /* 0x00000002ff087819 */ /* 0x100fe40000011406 */
[----:B------:R-:W-:Y:S02]  /*0c40*/  SHF.R.S32.HI R9, RZ, 0x1f, R6 ;  /* 0x0000001fff097819 */ /* 0x000fe40000011406 */
[----:B------:R-:W-:Y:S02]  /*0c50*/  LEA.HI R188, R3, R226, RZ, 0x3 ;  /* 0x000000e203bc7211 */ /* 0x000fe400078f18ff */
[----:B------:R-:W-:-:S02]  /*0c60*/  LEA.HI R9, R9, R8, RZ, 0x3 ;  /* 0x0000000809097211 */ /* 0x000fc400078f18ff */
[----:B------:R-:W-:Y:S02]  /*0c70*/  LEA.HI R4, R4, R211, RZ, 0x5 ;  /* 0x000000d304047211 */ /* 0x000fe400078f28ff */
[----:B------:R-:W-:Y:S01]  /*0c80*/  LOP3.LUT R11, R9, 0xfffffff8, RZ, 0xc0, !PT ;  /* 0xfffffff8090b7812 */ /* 0x000fe200078ec0ff */
[----:B------:R-:W-:Y:S01]  /*0c90*/  IMAD R9, R7, 0x40, R2 ;  /* 0x0000004007097824 */ /* 0x000fe200078e0202 */
[----:B------:R-:W-:Y:S02]  /*0ca0*/  SHF.R.S32.HI R7, RZ, 0x4, R0 ;  /* 0x00000004ff077819 */ /* 0x000fe40000011400 */
[----:B------:R-:W-:Y:S01]  /*0cb0*/  LEA.HI R5, R5, R218, RZ, 0x1 ;  /* 0x000000da05057211 */ /* 0x000fe200078f08ff */
[----:B------:R-:W-:Y:S01]  /*0cc0*/  IMAD.IADD R11, R8, 0x1, -R11 ;  /* 0x00000001080b7824 */ /* 0x000fe200078e0a0b */
[----:B------:R-:W-:Y:S02]  /*0cd0*/  LEA.HI R0, R0, R7, RZ, 0x1 ;  /* 0x0000000700007211 */ /* 0x000fe400078f08ff */
[----:B------:R-:W-:-:S02]  /*0ce0*/  LEA.HI R3, R3, R226, RZ, 0x6 ;  /* 0x000000e203037211 */ /* 0x000fc400078f30ff */
[----:B------:R-:W-:Y:S02]  /*0cf0*/  LOP3.LUT R207, R188, 0xfffffff8, RZ, 0xc0, !PT ;  /* 0xfffffff8bccf7812 */ /* 0x000fe400078ec0ff */
[----:B------:R-:W-:Y:S01]  /*0d00*/  LOP3.LUT R0, R0, 0x1ffffffe, RZ, 0xc0, !PT ;  /* 0x1ffffffe00007812 */ /* 0x000fe200078ec0ff */
[----:B------:R-:W-:Y:S01]  /*0d10*/  IMAD.SHL.U32 R3, R3, 0x8, RZ ;  /* 0x0000000803037824 */ /* 0x000fe200078e00ff */
[----:B------:R-:W-:Y:S01]  /*0d20*/  SHF.R.S32.HI R188, RZ, 0x3, R188 ;  /* 0x00000003ffbc7819 */ /* 0x000fe200000114bc */
[----:B------:R-:W-:Y:S01]  /*0d30*/  IMAD.IADD R207, R226, 0x1, -R207 ;  /* 0x00000001e2cf7824 */ /* 0x000fe200078e0acf */
[----:B------:R-:W-:Y:S01]  /*0d40*/  SHF.R.S32.HI R4, RZ, 0x5, R4 ;  /* 0x00000005ff047819 */ /* 0x000fe20000011404 */
[----:B------:R-:W-:Y:S01]  /*0d50*/  IMAD.IADD R0, R7, 0x1, -R0 ;  /* 0x0000000107007824 */ /* 0x000fe200078e0a00 */
[----:B------:R-:W-:Y:S01]  /*0d60*/  LEA.HI R2, R13, R13, RZ, 0x1 ;  /* 0x0000000d0d027211 */ /* 0x000fe200078f08ff */
[----:B------:R-:W-:Y:S01]  /*0d70*/  IMAD.SHL.U32 R222, R188, 0x40, RZ ;  /* 0x00000040bcde7824 */ /* 0x000fe200078e00ff */
[----:B------:R-:W-:Y:S01]  /*0d80*/  LOP3.LUT R5, R5, 0x3fffffe, RZ, 0xc0, !PT ;  /* 0x03fffffe05057812 */ /* 0x000fe200078ec0ff */
[----:B------:R-:W-:Y:S01]  /*0d90*/  IMAD R4, R4, 0x10, R11 ;  /* 0x0000001004047824 */ /* 0x000fe200078e020b */
[----:B------:R-:W-:Y:S01]  /*0da0*/  LOP3.LUT R2, R2, 0x1ffffffe, RZ, 0xc0, !PT ;  /* 0x1ffffffe02027812 */ /* 0x000fe200078ec0ff */
[----:B------:R-:W-:Y:S01]  /*0db0*/  VIADD R217, R188, 0x20 ;  /* 0x00000020bcd97836 */ /* 0x000fe20000000000 */
[----:B------:R-:W-:Y:S01]  /*0dc0*/  LOP3.LUT R204, R3, 0xfffffe00, RZ, 0xc0, !PT ;  /* 0xfffffe0003cc7812 */ /* 0x000fe200078ec0ff */
[----:B------:R-:W-:Y:S01]  /*0dd0*/  IMAD.IADD R5, R218, 0x1, -R5 ;  /* 0x00000001da057824 */ /* 0x000fe200078e0a05 */
[----:B------:R-:W-:Y:S01]  /*0de0*/  LOP3.LUT R3, R222, 0x1c0, RZ, 0xc0, !PT ;  /* 0x000001c0de037812 */ /* 0x000fe200078ec0ff */
[----:B------:R-:W-:Y:S01]  /*0df0*/  VIADD R216, R188, 0x40 ;  /* 0x00000040bcd87836 */ /* 0x000fe20000000000 */
[----:B------:R-:W-:Y:S01]  /*0e00*/  LOP3.LUT R6, R6, 0x7ffffffc, RZ, 0xc0, !PT ;  /* 0x7ffffffc06067812 */ /* 0x000fe200078ec0ff */
[----:B------:R-:W-:Y:S01]  /*0e10*/  VIADD R215, R188, 0x60 ;  /* 0x00000060bcd77836 */ /* 0x000fe20000000000 */
[----:B------:R-:W-:Y:S01]  /*0e20*/  SHF.R.U32.HI R203, RZ, 0x3, R3 ;  /* 0x00000003ffcb7819 */ /* 0x000fe20000011603 */
[----:B------:R-:W-:Y:S01]  /*0e30*/  IMAD R220, R0, 0x8, R9 ;  /* 0x0000000800dc7824 */ /* 0x000fe200078e0209 */
[----:B------:R-:W-:Y:S01]  /*0e40*/  SHF.R.S32.HI R221, RZ, 0x1f, R188 ;  /* 0x0000001fffdd7819 */ /* 0x000fe200000114bc */
[----:B------:R-:W-:-:S02]  /*0e50*/  IMAD.SHL.U32 R16, R207, 0x8, RZ ;  /* 0x00000008cf107824 */ /* 0x000fc400078e00ff */
[----:B------:R-:W-:Y:S01]  /*0e60*/  IMAD.IADD R0, R13, 0x1, -R2 ;  /* 0x000000010d007824 */ /* 0x000fe200078e0a02 */
[----:B------:R-:W-:Y:S01]  /*0e70*/  SHF.R.S32.HI R2, RZ, 0x1f, R217 ;  /* 0x0000001fff027819 */ /* 0x000fe200000114d9 */
[----:B------:R-:W-:Y:S01]  /*0e80*/  IMAD R219, R5, 0x40, R4 ;  /* 0x0000004005db7824 */ /* 0x000fe200078e0204 */
[----:B------:R-:W-:Y:S01]  /*0e90*/  SHF.R.S32.HI R5, RZ, 0x1f, R216 ;  /* 0x0000001fff057819 */ /* 0x000fe200000114d8 */
[----:B------:R-:W-:Y:S01]  /*0ea0*/  IMAD.SHL.U32 R199, R217, 0x40, RZ ;  /* 0x00000040d9c77824 */ /* 0x000fe200078e00ff */
[----:B------:R-:W-:Y:S01]  /*0eb0*/  SHF.R.S32.HI R4, RZ, 0x1f, R215 ;  /* 0x0000001fff047819 */ /* 0x000fe200000114d7 */
[----:B------:R-:W-:Y:S01]  /*0ec0*/  IMAD.SHL.U32 R197, R216, 0x40, RZ ;  /* 0x00000040d8c57824 */ /* 0x000fe200078e00ff */
[----:B------:R-:W-:Y:S01]  /*0ed0*/  LOP3.LUT R206, R3, 0x38, R16, 0xf8, !PT ;  /* 0x0000003803ce7812 */ /* 0x000fe200078ef810 */
[----:B------:R-:W-:Y:S01]  /*0ee0*/  IMAD.SHL.U32 R196, R215, 0x40, RZ ;  /* 0x00000040d7c47824 */ /* 0x000fe200078e00ff */
[----:B------:R-:W-:Y:S01]  /*0ef0*/  LEA.HI R3, R2, R217, RZ, 0x3 ;  /* 0x000000d902037211 */ /* 0x000fe200078f18ff */
[----:B------:R-:W-:Y:S01]  /*0f00*/  IMAD.SHL.U32 R22, R207, 0x4, RZ ;  /* 0x00000004cf167824 */ /* 0x000fe200078e00ff */
[----:B------:R-:W-:Y:S01]  /*0f10*/  LEA.HI R5, R5, R216, RZ, 0x3 ;  /* 0x000000d805057211 */ /* 0x000fe200078f18ff */
[----:B------:R-:W-:Y:S01]  /*0f20*/  VIADD R2, R16, 0x40 ;  /* 0x0000004010027836 */ /* 0x000fe20000000000 */
[----:B------:R-:W-:Y:S01]  /*0f30*/  LEA.HI R4, R4, R215, RZ, 0x3 ;  /* 0x000000d704047211 */ /* 0x000fe200078f18ff */
[----:B------:R-:W-:Y:S01]  /*0f40*/  IMAD.SHL.U32 R3, R3, 0x40, RZ ;  /* 0x0000004003037824 */ /* 0x000fe200078e00ff */
[----:B------:R-:W-:Y:S01]  /*0f50*/  LOP3.LUT R199, R199, 0x1c0, RZ, 0xc0, !PT ;  /* 0x000001c0c7c77812 */ /* 0x000fe200078ec0ff */
[----:B------:R-:W-:Y:S01]  /*0f60*/  IMAD.SHL.U32 R5, R5, 0x40, RZ ;  /* 0x0000004005057824 */ /* 0x000fe200078e00ff */
[----:B------:R-:W-:Y:S01]  /*0f70*/  LOP3.LUT R197, R197, 0x1c0, RZ, 0xc0, !PT ;  /* 0x000001c0c5c57812 */ /* 0x000fe200078ec0ff */
[----:B------:R-:W-:Y:S01]  /*0f80*/  IMAD.SHL.U32 R4, R4, 0x40, RZ ;  /* 0x0000004004047824 */ /* 0x000fe200078e00ff */
[----:B------:R-:W-:Y:S01]  /*0f90*/  LOP3.LUT R196, R196, 0x1c0, RZ, 0xc0, !PT ;  /* 0x000001c0c4c47812 */ /* 0x000fe200078ec0ff */
[----:B------:R-:W-:Y:S01]  /*0fa0*/  VIADD R186, R22, 0x20 ;  /* 0x0000002016ba7836 */ /* 0x000fe20000000000 */
[----:B------:R-:W-:Y:S01]  /*0fb0*/  SHF.R.U32.HI R225, RZ, 0x3, R199 ;  /* 0x00000003ffe17819 */ /* 0x000fe200000116c7 */
[----:B------:R-:W-:Y:S01]  /*0fc0*/  IMAD.IADD R191, R211, 0x1, -R6 ;  /* 0x00000001d3bf7824 */ /* 0x000fe200078e0a06 */
[----:B------:R-:W-:Y:S01]  /*0fd0*/  LOP3.LUT R7, R199, 0x38, R16, 0xf8, !PT ;  /* 0x00000038c7077812 */ /* 0x000fe200078ef810 */
[----:B------:R-:W-:Y:S01]  /*0fe0*/  IMAD R195, R0, 0x8, R219 ;  /* 0x0000000800c37824 */ /* 0x000fe200078e02db */
[----:B------:R-:W-:-:S02]  /*0ff0*/  SHF.R.U32.HI R224, RZ, 0x3, R197 ;  /* 0x00000003ffe07819 */ /* 0x000fc400000116c5 */
[----:B------:R-:W-:Y:S02]  /*1000*/  LOP3.LUT R8, R197, 0x38, R16, 0xf8, !PT ;  /* 0x00000038c5087812 */ /* 0x000fe400078ef810 */
[----:B------:R-:W-:Y:S02]  /*1010*/  SHF.R.U32.HI R223, RZ, 0x3, R196 ;  /* 0x00000003ffdf7819 */ /* 0x000fe400000116c4 */
[----:B------:R-:W-:Y:S02]  /*1020*/  LOP3.LUT R9, R196, 0x38, R16, 0xf8, !PT ;  /* 0x00000038c4097812 */ /* 0x000fe400078ef810 */
[----:B------:R-:W-:Y:S02]  /*1030*/  LOP3.LUT R202, R3, 0xfffffe00, RZ, 0xc0, !PT ;  /* 0xfffffe0003ca7812 */ /* 0x000fe400078ec0ff */
[----:B------:R-:W-:Y:S02]  /*1040*/  LOP3.LUT R201, R5, 0xfffffe00, RZ, 0xc0, !PT ;  /* 0xfffffe0005c97812 */ /* 0x000fe400078ec0ff */
[----:B------:R-:W-:-:S02]  /*1050*/  LOP3.LUT R200, R4, 0xfffffe00, RZ, 0xc0, !PT ;  /* 0xfffffe0004c87812 */ /* 0x000fc400078ec0ff */
[----:B------:R-:W-:Y:S02]  /*1060*/  LOP3.LUT R206, R204, R206, R203, 0xf6, !PT ;  /* 0x000000ceccce7212 */ /* 0x000fe400078ef6cb */
[----:B------:R-:W-:Y:S02]  /*1070*/  LOP3.LUT R7, R202, R7, R225, 0xf6, !PT ;  /* 0x00000007ca077212 */ /* 0x000fe400078ef6e1 */
[----:B------:R-:W-:Y:S02]  /*1080*/  LOP3.LUT R8, R201, R8, R224, 0xf6, !PT ;  /* 0x00000008c9087212 */ /* 0x000fe400078ef6e0 */
[----:B------:R-:W-:Y:S02]  /*1090*/  LOP3.LUT R9, R200, R9, R223, 0xf6, !PT ;  /* 0x00000009c8097212 */ /* 0x000fe400078ef6df */
[----:B------:R-:W-:Y:S02]  /*10a0*/  SHF.R.S32.HI R23, RZ, 0x1f, R22 ;  /* 0x0000001fff177819 */ /* 0x000fe40000011416 */
[----:B------:R-:W-:-:S02]  /*10b0*/  SHF.R.S32.HI R17, RZ, 0x1f, R16 ;  /* 0x0000001fff117819 */ /* 0x000fc40000011410 */
[----:B------:R-:W-:Y:S02]  /*10c0*/  SHF.R.S32.HI R185, RZ, 0x1f, R2 ;  /* 0x0000001fffb97819 */ /* 0x000fe40000011402 */
[----:B------:R-:W-:Y:S02]  /*10d0*/  SHF.R.S32.HI R210, RZ, 0x1f, R186 ;  /* 0x0000001fffd27819 */ /* 0x000fe400000114ba */
[----:B------:R-:W-:Y:S02]  /*10e0*/  LEA R205, R206, UR40, 0x1 ;  /* 0x00000028cecd7c11 */ /* 0x000fe4000f8e08ff */
[----:B------:R-:W-:Y:S02]  /*10f0*/  LEA R214, R7, UR40, 0x1 ;  /* 0x0000002807d67c11 */ /* 0x000fe4000f8e08ff */
[----:B------:R-:W-:Y:S02]  /*1100*/  LEA R213, R8, UR40, 0x1 ;  /* 0x0000002808d57c11 */ /* 0x000fe4000f8e08ff */
[----:B------:R-:W-:-:S07]  /*1110*/  LEA R212, R9, UR40, 0x1 ;  /* 0x0000002809d47c11 */ /* 0x000fce000f8e08ff */
.L_x_8462:
[----:B------:R-:W-:Y:S05]  /*1120*/  YIELD ;  /* 0x0000000000007946 */ /* 0x000fea0003800000 */
[----:B------:R-:W-:Y:S01]  /*1130*/  ULDC.64 UR4, c[0x0][0xa28] ;  /* 0x00028a0000047ab9 */ /* 0x000fe20000000a00 */
[----:B0---4-:R-:W0:Y:S01]  /*1140*/  LDC.64 R6, c[0x0][0xa08] ;  /* 0x00028200ff067b82 */ /* 0x011e220000000a00 */
[----:B------:R-:W-:Y:S01]  /*1150*/  ISETP.NE.U32.AND P1, PT, RZ, UR4, PT ;  /* 0x00000004ff007c0c */ /* 0x000fe2000bf25070 */
[----:B------:R-:W-:Y:S02]  /*1160*/  IMAD.MOV.U32 R3, RZ, RZ, RZ ;  /* 0x000000ffff037224 */ /* 0x000fe400078e00ff */
[----:B------:R-:W-:Y:S01]  /*1170*/  IMAD.MOV.U32 R29, RZ, RZ, RZ ;  /* 0x000000ffff1d7224 */ /* 0x000fe200078e00ff */
[----:B------:R-:W-:Y:S01]  /*1180*/  ISETP.NE.AND.EX P1, PT, RZ, UR5, PT, P1 ;  /* 0x00000005ff007c0c */ /* 0x000fe2000bf25310 */
[----:B------:R-:W-:-:S02]  /*1190*/  ULDC.64 UR4, c[0x0][0xa18] ;  /* 0x0002860000047ab9 */ /* 0x000fc40000000a00 */
[----:B------:R-:W-:-:S04]  /*11a0*/  ISETP.NE.U32.AND P2, PT, RZ, UR4, PT ;  /* 0x00000004ff007c0c */ /* 0x000fc8000bf45070 */
[----:B------:R-:W-:Y:S01]  /*11b0*/  ISETP.NE.AND.EX P2, PT, RZ, UR5, PT, P2 ;  /* 0x00000005ff007c0c */ /* 0x000fe2000bf45320 */
[----:B------:R-:W-:Y:S02]  /*11c0*/  ULDC.64 UR4, c[0x0][0xa08] ;  /* 0x0002820000047ab9 */ /* 0x000fe40000000a00 */
[----:B------:R-:W-:-:S03]  /*11d0*/  ISETP.NE.U32.AND P0, PT, RZ, UR4, PT ;  /* 0x00000004ff007c0c */ /* 0x000fc6000bf05070 */
[----:B-1----:R-:W1:Y:S01]  /*11e0*/  @P1 LDC.64 R4, c[0x0][0xa28] ;  /* 0x00028a00ff041b82 */ /* 0x002e620000000a00 */
[----:B------:R-:W-:Y:S01]  /*11f0*/  ISETP.NE.AND.EX P0, PT, RZ, UR5, PT, P0 ;  /* 0x00000005ff007c0c */ /* 0x000fe2000bf05300 */
[----:B0-----:R-:W-:-:S06]  /*1200*/  IMAD.WIDE R10, R43, 0x4, R6 ;  /* 0x000000042b0a7825 */ /* 0x001fcc00078e0206 */
[----:B------:R-:W0:Y:S01]  /*1210*/  @P2 LDC.64 R8, c[0x0][0xa18] ;  /* 0x00028600ff082b82 */ /* 0x000e220000000a00 */
[----:B------:R-:W-:Y:S02]  /*1220*/  ULDC UR4, c[0x0][0x288] ;  /* 0x0000a20000047ab9 */ /* 0x000fe40000000800 */
[----:B------:R-:W-:Y:S01]  /*1230*/  IMAD.U32 R189, RZ, RZ, UR4 ;  /* 0x00000004ffbd7e24 */ /* 0x000fe2000f8e00ff */
[----:B------:R-:W-:Y:S02]  /*1240*/  ULDC.64 UR4, c[0x0][0x418] ;  /* 0x0001060000047ab9 */ /* 0x000fe40000000a00 */
[----:B--2---:R2:W5:Y:S01]  /*1250*/  @P0 LDG.E R29, desc[UR54][R10.64] ;  /* 0x000000360a1d0981 */ /* 0x004562000c1e1900 */
[----:B-1----:R-:W-:-:S05]  /*1260*/  @P1 IMAD.WIDE R4, R43, 0x4, R4 ;  /* 0x000000042b041825 */ /* 0x002fca00078e0204 */
        /* <DEDUP_REMOVED lines=11> */
[----:B------:R-:W-:Y:S01]  /*1320*/  IMAD.U32 R28, RZ, RZ, UR4 ;  /* 0x00000004ff1c7e24 */ /* 0x000fe2000f8e00ff */
[----:B--2---:R-:W-:Y:S06]  /*1330*/  @P2 BRA `(.L_x_8181) ;  /* 0x0000000000242947 */ /* 0x004fec0003800000 */
        /* <DEDUP_REMOVED lines=9> */
.L_x_8181:
[----:B------:R-:W-:Y:S01]  /*13d0*/  ULDC.64 UR4, c[0x0][0xa20] ;  /* 0x0002880000047ab9 */ /* 0x000fe20000000a00 */
[----:B------:R-:W-:Y:S01]  /*13e0*/  IMAD.MOV.U32 R208, RZ, RZ, R42 ;  /* 0x000000ffffd07224 */ /* 0x000fe200078e002a */
[----:B------:R-:W-:Y:S01]  /*13f0*/  ISETP.NE.U32.AND P1, PT, RZ, UR4, PT ;  /* 0x00000004ff007c0c */ /* 0x000fe2000bf25070 */
[----:B------:R-:W-:-:S03]  /*1400*/  IMAD.MOV.U32 R209, RZ, RZ, R43 ;  /* 0x000000ffffd17224 */ /* 0x000fc600078e002b */
[----:B------:R-:W-:-:S13]  /*1410*/  ISETP.NE.AND.EX P1, PT, RZ, UR5, PT, P1 ;  /* 0x00000005ff007c0c */ /* 0x000fda000bf25310 */
[----:B------:R-:W-:Y:S05]  /*1420*/  @!P1 BRA `(.L_x_8182) ;  /* 0x0000000000109947 */ /* 0x000fea0003800000 */
[----:B------:R-:W0:Y:S02]  /*1430*/  LDC.64 R4, c[0x0][0xa20] ;  /* 0x00028800ff047b82 */ /* 0x000e240000000a00 */
[----:B0-----:R-:W-:-:S05]  /*1440*/  IMAD.WIDE R4, R43, 0x4, R4 ;  /* 0x000000042b047825 */ /* 0x001fca00078e0204 */
[----:B------:R0:W5:Y:S01]  /*1450*/  LDG.E R28, desc[UR54][R4.64] ;  /* 0x00000036041c7981 */ /* 0x000162000c1e1900 */
[----:B------:R-:W-:Y:S05]  /*1460*/  BRA `(.L_x_8183) ;  /* 0x0000000000107947 */ /* 0x000fea0003800000 */
.L_x_8182:
[----:B------:R-:W-:Y:S05]  /*1470*/  @!P0 BRA `(.L_x_8183) ;  /* 0x00000000000c8947 */ /* 0x000fea0003800000 */
[----:B------:R-:W2:Y:S04]  /*1480*/  LDG.E R5, desc[UR54][R10.64] ;  /* 0x000000360a057981 */ /* 0x000ea8000c1e1900 */
[----:B------:R-:W2:Y:S02]  /*1490*/  LDG.E R28, desc[UR54][R10.64+0x4] ;  /* 0x000004360a1c7981 */ /* 0x000ea4000c1e1900 */
[----:B--2---:R-:W-:-:S07]  /*14a0*/  IMAD.IADD R28, R28, 0x1, -R5 ;  /* 0x000000011c1c7824 */ /* 0x004fce00078e0a05 */
.L_x_8183:
        /* <DEDUP_REMOVED lines=13> */
[----:B------:R-:W4:Y:S01]  /*1580*/  @P0 LDG.E R9, desc[UR54][R4.64+0x4] ;  /* 0x0000043604090981 */ /* 0x000f22000c1e1900 */
[----:B---3--:R-:W-:-:S05]  /*1590*/  @P1 IMAD.WIDE R6, R43, 0x4, R6 ;  /* 0x000000042b061825 */ /* 0x008fca00078e0206 */
[----:B------:R0:W5:Y:S01]  /*15a0*/  @P1 LDG.E R24, desc[UR54][R6.64] ;  /* 0x0000003606181981 */ /* 0x000162000c1e1900 */
[----:B-1----:R-:W-:Y:S01]  /*15b0*/  ISETP.NE.AND P1, PT, R8, 0x1, PT ;  /* 0x000000010800780c */ /* 0x002fe20003f25270 */
[----:B------:R-:W-:Y:S01]  /*15c0*/  IMAD.SHL.U32 R193, R41, 0x80, RZ ;  /* 0x0000008029c17824 */ /* 0x000fe200078e00ff */
[----:B--2---:R-:W-:Y:S01]  /*15d0*/  ISETP.GE.AND P2, PT, R13, 0x1, PT ;  /* 0x000000010d00780c */ /* 0x004fe20003f46270 */
[----:B------:R-:W-:-:S10]  /*15e0*/  IMAD.IADD R10, R28, 0x1, -R3 ;  /* 0x000000011c0a7824 */ /* 0x000fd400078e0a03 */
[----:B------:R-:W1:Y:S08]  /*15f0*/  @P1 LDC R11, c[0x0][0x44c] ;  /* 0x00011300ff0b1b82 */ /* 0x000e700000000800 */
[----:B------:R-:W2:Y:S01]  /*1600*/  @P1 LDC R8, c[0x0][0x450] ;  /* 0x00011400ff081b82 */ /* 0x000ea20000000800 */
[----:B----4-:R-:W-:Y:S02]  /*1610*/  @P0 IMAD.IADD R25, R9, 0x1, -R0 ;  /* 0x0000000109190824 */ /* 0x010fe400078e0a00 */
[----:B------:R-:W-:-:S02]  /*1620*/  VIADD R0, R193, 0x7f ;  /* 0x0000007fc1007836 */ /* 0x000fc40000000000 */
[----:B------:R-:W-:Y:S02]  /*1630*/  IMAD.IADD R190, R10, 0x1, R25 ;  /* 0x000000010abe7824 */ /* 0x000fe400078e0219 */
[----:B-1----:R-:W-:-:S03]  /*1640*/  @P1 IMAD.HI.U32 R3, R0, R11, RZ ;  /* 0x0000000b00031227 */ /* 0x002fc600078e00ff */
[C---:B------:R-:W-:Y:S01]  /*1650*/  IADD3 R5, R190.reuse, 0x1, -R189 ;  /* 0x00000001be057810 */ /* 0x040fe20007ffe8bd */
[----:B------:R-:W-:Y:S01]  /*1660*/  IMAD.MOV.U32 R4, RZ, RZ, R0 ;  /* 0x000000ffff047224 */ /* 0x000fe200078e0000 */
[----:B--2---:R-:W-:Y:S01]  /*1670*/  @P1 SHF.R.U32.HI R4, RZ, R8, R3 ;  /* 0x00000008ff041219 */ /* 0x004fe20000011603 */
[----:B------:R-:W-:-:S04]  /*1680*/  VIADD R0, R190, 0x7f ;  /* 0x0000007fbe007836 */ /* 0x000fc80000000000 */
[----:B0-----:R-:W-:Y:S01]  /*1690*/  IMAD.IADD R7, R5, 0x1, R4 ;  /* 0x0000000105077824 */ /* 0x001fe200078e0204 */
[----:B------:R-:W-:-:S04]  /*16a0*/  SHF.R.S32.HI R3, RZ, 0x1f, R0 ;  /* 0x0000001fff037819 */ /* 0x000fc80000011400 */
[----:B------:R-:W-:Y:S01]  /*16b0*/  LEA.HI R3, R3, R0, RZ, 0x7 ;  /* 0x0000000003037211 */ /* 0x000fe200078f38ff */
[----:B------:R-:W-:-:S03]  /*16c0*/  IMAD.IADD R0, R7, 0x1, R12 ;  /* 0x0000000107007824 */ /* 0x000fc600078e020c */
[----:B------:R-:W-:Y:S01]  /*16d0*/  SHF.R.S32.HI R96, RZ, 0x7, R3 ;  /* 0x00000007ff607819 */ /* 0x000fe20000011403 */
        /* <DEDUP_REMOVED lines=12> */
.L_x_8186:
[----:B------:R-:W-:-:S13]  /*17a0*/  ISETP.NE.AND P0, PT, R13, 0x1, PT ;  /* 0x000000010d00780c */ /* 0x000fda0003f05270 */
[----:B------:R-:W0:Y:S02]  /*17b0*/  @P0 LDC.64 R4, c[0x0][0x9e8] ;  /* 0x00027a00ff040b82 */ /* 0x000e240000000a00 */
[----:B0-----:R-:W-:-:S05]  /*17c0*/  @P0 IMAD.HI.U32 R4, R3, R4, RZ ;  /* 0x0000000403040227 */ /* 0x001fca00078e00ff */
[----:B------:R-:W-:-:S07]  /*17d0*/  @P0 SHF.R.U32.HI R3, RZ, R5, R4 ;  /* 0x00000005ff030219 */ /* 0x000fce0000011604 */
.L_x_8187:
[----:B------:R-:W-:Y:S05]  /*17e0*/  BSYNC B0 ;  /* 0x0000000000007941 */ /* 0x000fea0003800000 */
.L_x_8185:
[----:B------:R-:W-:-:S05]  /*17f0*/  IMAD R3, R3, R13, R13 ;  /* 0x0000000d03037224 */ /* 0x000fca00078e020d */
[----:B------:R-:W-:-:S07]  /*1800*/  VIMNMX R0, R0, R3, PT ;  /* 0x0000000300007248 */ /* 0x000fce0003fe0100 */
.L_x_8184:
[----:B------:R-:W0:Y:S01]  /*1810*/  @P1 LDC R4, c[0x0][0x44c] ;  /* 0x00011300ff041b82 */ /* 0x000e220000000800 */
[----:B------:R-:W-:Y:S01]  /*1820*/  IMAD.IADD R95, R190, 0x1, -R189 ;  /* 0x00000001be5f7824 */ /* 0x000fe200078e0abd */
[----:B------:R-:W-:-:S06]  /*1830*/  ULDC UR4, c[0x0][0x9dc] ;  /* 0x0002770000047ab9 */ /* 0x000fcc0000000800 */
[----:B------:R-:W1:Y:S01]  /*1840*/  @P1 LDC R6, c[0x0][0x450] ;  /* 0x00011400ff061b82 */ /* 0x000e620000000800 */
[----:B0-----:R-:W-:-:S04]  /*1850*/  @P1 IMAD.HI.U32 R3, R193, R4, RZ ;  /* 0x00000004c1031227 */ /* 0x001fc800078e00ff */
[----:B------:R-:W-:Y:S01]  /*1860*/  IMAD.MOV.U32 R4, RZ, RZ, R193 ;  /* 0x000000ffff047224 */ /* 0x000fe200078e00c1 */
        /* <DEDUP_REMOVED lines=14> */
.L_x_8190:
[----:B------:R-:W-:-:S13]  /*1950*/  ISETP.NE.AND P0, PT, R13, 0x1, PT ;  /* 0x000000010d00780c */ /* 0x000fda0003f05270 */
[----:B------:R-:W0:Y:S02]  /*1960*/  @P0 LDC.64 R6, c[0x0][0x9e8] ;  /* 0x00027a00ff060b82 */ /* 0x000e240000000a00 */
[----:B0-----:R-:W-:-:S05]  /*1970*/  @P0 IMAD.HI.U32 R6, R3, R6, RZ ;  /* 0x0000000603060227 */ /* 0x001fca00078e00ff */
[----:B------:R-:W-:-:S07]  /*1980*/  @P0 SHF.R.U32.HI R3, RZ, R7, R6 ;  /* 0x00000007ff030219 */ /* 0x000fce0000011606 */
.L_x_8191:
[----:B------:R-:W-:Y:S05]  /*1990*/  BSYNC B0 ;  /* 0x0000000000007941 */ /* 0x000fea0003800000 */
.L_x_8189:
[----:B------:R-:W-:-:S05]  /*19a0*/  IMAD R3, R3, R13, RZ ;  /* 0x0000000d03037224 */ /* 0x000fca00078e02ff */
[----:B------:R-:W-:-:S07]  /*19b0*/  VIMNMX R4, R4, R3, !PT ;  /* 0x0000000304047248 */ /* 0x000fce0007fe0100 */
.L_x_8188:
        /* <DEDUP_REMOVED lines=43> */
.L_x_8194:
[----:B------:R-:W-:Y:S05]  /*1c70*/  BSYNC B6 ;  /* 0x0000000000067941 */ /* 0x000fea0003800000 */
.L_x_8193:
        /* <DEDUP_REMOVED lines=20> */
.L_x_8196:
[----:B------:R-:W-:Y:S05]  /*1dc0*/  BSYNC B6 ;  /* 0x0000000000067941 */ /* 0x000fea0003800000 */
.L_x_8195:
[----:B------:R-:W-:Y:S01]  /*1dd0*/  ULDC.64 UR4, c[0x0][0x9f8] ;  /* 0x00027e0000047ab9 */ /* 0x000fe20000000a00 */
[----:B------:R-:W-:Y:S01]  /*1de0*/  IMAD.MOV.U32 R0, RZ, RZ, R43 ;  /* 0x000000ffff007224 */ /* 0x000fe200078e002b */
[----:B------:R-:W-:Y:S01]  /*1df0*/  ISETP.NE.U32.AND P0, PT, RZ, UR4, PT ;  /* 0x00000004ff007c0c */ /* 0x000fe2000bf05070 */
[----:B------:R-:W0:Y:S03]  /*1e00*/  LDC R37, c[0x0][0x3f4] ;  /* 0x0000fd00ff257b82 */ /* 0x000e260000000800 */
[----:B------:R-:W-:-:S05]  /*1e10*/  ISETP.NE.AND.EX P0, PT, RZ, UR5, PT, P0 ;  /* 0x00000005ff007c0c */ /* 0x000fca000bf05300 */
[----:B------:R-:W1:Y:S08]  /*1e20*/  LDC.64 R14, c[0x0][0x3f8] ;  /* 0x0000fe00ff0e7b82 */ /* 0x000e700000000a00 */
[----:B------:R-:W2:Y:S08]  /*1e30*/  @P0 LDC.64 R4, c[0x0][0x9f8] ;  /* 0x00027e00ff040b82 */ /* 0x000eb00000000a00 */
[----:B------:R-:W3:Y:S01]  /*1e40*/  LDC.64 R34, c[0x0][0x408] ;  /* 0x00010200ff227b82 */ /* 0x000ee20000000a00 */
[----:B--2---:R-:W-:-:S05]  /*1e50*/  @P0 IMAD.WIDE R4, R43, 0x4, R4 ;  /* 0x000000042b040825 */ /* 0x004fca00078e0204 */
[----:B------:R2:W4:Y:S01]  /*1e60*/  @P0 LDG.E R0, desc[UR54][R4.64] ;  /* 0x0000003604000981 */ /* 0x000522000c1e1900 */
[----:B0-----:R-:W-:Y:S01]  /*1e70*/  ISETP.GE.AND P0, PT, R16, R37, PT ;  /* 0x000000251000720c */ /* 0x001fe20003f06270 */
[----:B-1----:R-:W-:Y:S01]  /*1e80*/  IMAD.WIDE.U32 R6, R188, R14, R22 ;  /* 0x0000000ebc067225 */ /* 0x002fe200078e0016 */
[C-C-:B---3--:R-:W-:Y:S01]  /*1e90*/  SHF.L.U64.HI R30, R34.reuse, 0x6, R35.reuse ;  /* 0x00000006221e7819 */ /* 0x148fe20000010223 */
[----:B------:R-:W0:Y:S01]  /*1ea0*/  S2R R38, SR_TID.X ;  /* 0x0000000000267919 */ /* 0x000e220000002100 */
[----:B------:R-:W-:Y:S01]  /*1eb0*/  SEL R13, R37, RZ, P0 ;  /* 0x000000ff250d7207 */ /* 0x000fe20000000000 */
[----:B------:R-:W-:Y:S01]  /*1ec0*/  IMAD.MOV.U32 R82, RZ, RZ, R6 ;  /* 0x000000ffff527224 */ /* 0x000fe200078e0006 */
[----:B------:R-:W-:Y:S01]  /*1ed0*/  SHF.L.U64.HI R31, R34, 0x7, R35 ;  /* 0x00000007221f7819 */ /* 0x000fe20000010223 */
[----:B------:R-:W-:Y:S02]  /*1ee0*/  IMAD R10, R221, R34, RZ ;  /* 0x00000022dd0a7224 */ /* 0x000fe400078e02ff */
[----:B------:R-:W-:-:S02]  /*1ef0*/  IMAD.IADD R13, R16, 0x1, R13 ;  /* 0x00000001100d7824 */ /* 0x000fc400078e020d */
[----:B--2---:R-:W-:-:S03]  /*1f00*/  IMAD.WIDE.U32 R4, R188, R34, R22 ;  /* 0x00000022bc047225 */ /* 0x004fc600078e0016 */
[----:B------:R-:W-:Y:S01]  /*1f10*/  SHF.R.S32.HI R6, RZ, 0x1f, R13 ;  /* 0x0000001fff067819 */ /* 0x000fe2000001140d */
[----:B------:R-:W-:Y:S02]  /*1f20*/  IMAD R8, R221, R14, RZ ;  /* 0x0000000edd087224 */ /* 0x000fe400078e02ff */
[----:B------:R-:W-:Y:S01]  /*1f30*/  IMAD.MOV.U32 R86, RZ, RZ, R4 ;  /* 0x000000ffff567224 */ /* 0x000fe200078e0004 */
[----:B------:R-:W-:Y:S01]  /*1f40*/  LEA.HI R4, R6, R13, RZ, 0x6 ;  /* 0x0000000d06047211 */ /* 0x000fe200078f30ff */
[----:B------:R-:W-:Y:S01]  /*1f50*/  IMAD R89, R188, R35, R10 ;  /* 0x00000023bc597224 */ /* 0x000fe200078e020a */
[----:B------:R-:W-:Y:S01]  /*1f60*/  LEA.HI R12, R6, R13, RZ, 0x3 ;  /* 0x0000000d060c7211 */ /* 0x000fe200078f18ff */
[----:B------:R-:W-:-:S03]  /*1f70*/  IMAD.WIDE.U32 R10, R188, R34, R16 ;  /* 0x00000022bc0a7225 */ /* 0x000fc600078e0010 */
[----:B------:R-:W-:Y:S01]  /*1f80*/  LOP3.LUT R6, R199, 0x38, R12, 0xf8, !PT ;  /* 0x00000038c7067812 */ /* 0x000fe200078ef80c */
[----:B------:R-:W-:Y:S01]  /*1f90*/  IMAD R85, R188, R15, R8 ;  /* 0x0000000fbc557224 */ /* 0x000fe200078e0208 */
[----:B------:R-:W-:Y:S01]  /*1fa0*/  LOP3.LUT R41, R12, 0xfffffff8, RZ, 0xc0, !PT ;  /* 0xfffffff80c297812 */ /* 0x000fe200078ec0ff */
[-C--:B------:R-:W-:Y:S01]  /*1fb0*/  IMAD.WIDE.U32 R8, R188, R14.reuse, R16 ;  /* 0x0000000ebc087225 */ /* 0x080fe200078e0010 */
[----:B------:R-:W-:Y:S02]  /*1fc0*/  LOP3.LUT R6, R6, R225, RZ, 0x3c, !PT ;  /* 0x000000e106067212 */ /* 0x000fe400078e3cff */
[----:B------:R-:W-:Y:S01]  /*1fd0*/  SHF.R.S32.HI R81, RZ, 0x3, R12 ;  /* 0x00000003ff517819 */ /* 0x000fe2000001140c */
[----:B------:R-:W-:Y:S01]  /*1fe0*/  IMAD.IADD R87, R5, 0x1, R89 ;  /* 0x0000000105577824 */ /* 0x000fe200078e0259 */
[----:B------:R-:W-:Y:S01]  /*1ff0*/  LOP3.LUT R5, R12, 0x38, RZ, 0xc0, !PT ;  /* 0x000000380c057812 */ /* 0x000fe200078ec0ff */
[----:B------:R-:W-:Y:S01]  /*2000*/  IMAD.IADD R89, R89, 0x1, R11 ;  /* 0x0000000159597824 */ /* 0x000fe200078e020b */
[----:B-----5:R-:W-:Y:S01]  /*2010*/  SHF.R.S32.HI R11, RZ, 0x1f, R24 ;  /* 0x0000001fff0b7819 */ /* 0x020fe20000011418 */
[----:B------:R-:W-:Y:S01]  /*2020*/  IMAD.SHL.U32 R4, R4, 0x80, RZ ;  /* 0x0000008004047824 */ /* 0x000fe200078e00ff */
[----:B0-----:R-:W-:Y:S01]  /*2030*/  SHF.R.U32.HI R38, RZ, 0x7, R38 ;  /* 0x00000007ff267819 */ /* 0x001fe20000011626 */
[----:B------:R-:W-:Y:S01]  /*2040*/  IMAD.IADD R83, R7, 0x1, R85 ;  /* 0x0000000107537824 */ /* 0x000fe200078e0255 */
[----:B------:R-:W-:Y:S01]  /*2050*/  SHF.R.S32.HI R90, RZ, 0x1f, R41 ;  /* 0x0000001fff5a7819 */ /* 0x000fe20000011429 */
[----:B------:R-:W-:Y:S01]  /*2060*/  IMAD.IADD R85, R85, 0x1, R9 ;  /* 0x0000000155557824 */ /* 0x000fe200078e0209 */
[----:B------:R-:W-:Y:S01]  /*2070*/  ISETP.NE.AND P6, PT, R38, 0x1, PT ;  /* 0x000000012600780c */ /* 0x000fe20003fc5270 */
[----:B------:R-:W-:Y:S01]  /*2080*/  IMAD.MOV.U32 R84, RZ, RZ, R8 ;  /* 0x000000ffff547224 */ /* 0x000fe200078e0008 */
[--C-:B------:R-:W-:Y:S01]  /*2090*/  LOP3.LUT R9, R197, 0x38, R12.reuse, 0xf8, !PT ;  /* 0x00000038c5097812 */ /* 0x100fe200078ef80c */
[C---:B------:R-:W-:Y:S01]  /*20a0*/  IMAD R13, R11.reuse, R14, RZ ;  /* 0x0000000e0b0d7224 */ /* 0x040fe200078e02ff */
[----:B------:R-:W-:Y:S01]  /*20b0*/  LOP3.LUT R8, R196, 0x38, R12, 0xf8, !PT ;  /* 0x00000038c4087812 */ /* 0x000fe200078ef80c */
[----:B------:R-:W-:Y:S01]  /*20c0*/  IMAD.MOV.U32 R88, RZ, RZ, R10 ;  /* 0x000000ffff587224 */ /* 0x000fe200078e000a */
[----:B------:R-:W-:Y:S01]  /*20d0*/  LOP3.LUT R7, R4, 0xffffe000, RZ, 0xc0, !PT ;  /* 0xffffe00004077812 */ /* 0x000fe200078ec0ff */
[----:B------:R-:W-:Y:S01]  /*20e0*/  IMAD R11, R11, R34, RZ ;  /* 0x000000220b0b7224 */ /* 0x000fe200078e02ff */
[----:B------:R-:W-:Y:S01]  /*20f0*/  LOP3.LUT R4, R5, 0x1c0, R222, 0xf8, !PT ;  /* 0x000001c005047812 */ /* 0x000fe200078ef8de */
[C---:B------:R-:W-:Y:S01]  /*2100*/  IMAD R13, R24.reuse, R15, R13 ;  /* 0x0000000f180d7224 */ /* 0x040fe200078e020d */
[----:B------:R-:W-:Y:S01]  /*2110*/  LOP3.LUT R10, R9, R224, RZ, 0x3c, !PT ;  /* 0x000000e0090a7212 */ /* 0x000fe200078e3cff */
[-C--:B------:R-:W-:Y:S01]  /*2120*/  IMAD.WIDE.U32 R82, R24, R14.reuse, R82 ;  /* 0x0000000e18527225 */ /* 0x080fe200078e0052 */
[----:B------:R-:W-:Y:S01]  /*2130*/  LOP3.LUT R9, R8, R223, RZ, 0x3c, !PT ;  /* 0x000000df08097212 */ /* 0x000fe200078e3cff */
[----:B------:R-:W-:Y:S05]  /*2140*/  @!P6 WARPSYNC.ALL ;  /* 0x000000000000e948 */ /* 0x000fea0003800000 */
[----:B------:R-:W-:Y:S01]  /*2150*/  LOP3.LUT R8, R4, R203, RZ, 0x3c, !PT ;  /* 0x000000cb04087212 */ /* 0x000fe200078e3cff */
[----:B------:R-:W-:Y:S01]  /*2160*/  IMAD.WIDE.U32 R84, R24, R14, R84 ;  /* 0x0000000e18547225 */ /* 0x000fe200078e0054 */
[-C--:B------:R-:W-:Y:S01]  /*2170*/  IADD3 R4, R6, R7.reuse, R202 ;  /* 0x0000000706047210 */ /* 0x080fe20007ffe0ca */
[----:B------:R-:W-:Y:S01]  /*2180*/  ULDC UR4, c[0x0][0x2f4] ;  /* 0x0000bd0000047ab9 */ /* 0x000fe20000000800 */
[----:B------:R-:W-:Y:S01]  /*2190*/  IADD3 R5, R10, R7, R201 ;  /* 0x000000070a057210 */ /* 0x000fe20007ffe0c9 */
[C---:B------:R-:W-:Y:S01]  /*21a0*/  IMAD R11, R24.reuse, R35, R11 ;  /* 0x00000023180b7224 */ /* 0x040fe200078e020b */
[-C--:B------:R-:W-:Y:S01]  /*21b0*/  IADD3 R6, R9, R7.reuse, R200 ;  /* 0x0000000709067210 */ /* 0x080fe20007ffe0c8 */
[----:B------:R-:W-:Y:S01]  /*21c0*/  IMAD.WIDE.U32 R86, R24, R34, R86 ;  /* 0x0000002218567225 */ /* 0x000fe200078e0056 */
[----:B------:R-:W-:-:S02]  /*21d0*/  IADD3 R7, R8, R7, R204 ;  /* 0x0000000708077210 */ /* 0x000fc40007ffe0cc */
[----:B------:R-:W-:Y:S01]  /*21e0*/  SHF.L.U64.HI R8, R14, 0x5, R15 ;  /* 0x000000050e087819 */ /* 0x000fe2000001020f */
[----:B------:R-:W-:Y:S01]  /*21f0*/  IMAD.WIDE.U32 R88, R24, R34, R88 ;  /* 0x0000002218587225 */ /* 0x000fe200078e0058 */
[C-C-:B------:R-:W-:Y:S02]  /*2200*/  SHF.L.U64.HI R9, R14.reuse, 0x6, R15.reuse ;  /* 0x000000060e097819 */ /* 0x140fe4000001020f */
[----:B------:R-:W-:Y:S01]  /*2210*/  SHF.L.U64.HI R10, R14, 0x7, R15 ;  /* 0x000000070e0a7819 */ /* 0x000fe2000001020f */
[----:B------:R-:W-:Y:S01]  /*2220*/  IMAD.IADD R3, R29, 0x1, R28 ;  /* 0x000000011d037824 */ /* 0x000fe200078e021c */
[C---:B------:R-:W-:Y:S01]  /*2230*/  SHF.L.U64.HI R29, R34.reuse, 0x5, R35 ;  /* 0x00000005221d7819 */ /* 0x040fe20000010223 */
[C---:B------:R-:W-:Y:S01]  /*2240*/  IMAD.SHL.U32 R32, R34.reuse, 0x20, RZ ;  /* 0x0000002022207824 */ /* 0x040fe200078e00ff */
[----:B------:R-:W-:Y:S01]  /*2250*/  SHF.R.S32.HI R35, RZ, 0x1f, R42 ;  /* 0x0000001fff237819 */ /* 0x000fe2000001142a */
[----:B------:R-:W-:Y:S01]  /*2260*/  IMAD.SHL.U32 R33, R34, 0x40, RZ ;  /* 0x0000004022217824 */ /* 0x000fe200078e00ff */
[----:B------:R-:W-:Y:S01]  /*2270*/  ISETP.GE.AND P1, PT, R16, UR4, PT ;  /* 0x0000000410007c0c */ /* 0x000fe2000bf26270 */
[----:B------:R-:W-:Y:S01]  /*2280*/  VIADD R94, R38, 0x8 ;  /* 0x00000008265e7836 */ /* 0x000fe20000000000 */
[----:B------:R-:W-:Y:S01]  /*2290*/  ISETP.GE.AND P2, PT, R2, UR4, PT ;  /* 0x0000000402007c0c */ /* 0x000fe2000bf46270 */
[----:B------:R-:W-:-:S02]  /*22a0*/  IMAD.SHL.U32 R20, R14, 0x20, RZ ;  /* 0x000000200e147824 */ /* 0x000fc400078e00ff */
[C---:B------:R-:W-:Y:S02]  /*22b0*/  IMAD.SHL.U32 R21, R14.reuse, 0x40, RZ ;  /* 0x000000400e157824 */ /* 0x040fe400078e00ff */
[----:B------:R-:W-:Y:S02]  /*22c0*/  IMAD.SHL.U32 R28, R14, 0x80, RZ ;  /* 0x000000800e1c7824 */ /* 0x000fe400078e00ff */
[----:B------:R-:W-:Y:S02]  /*22d0*/  IMAD.SHL.U32 R34, R34, 0x80, RZ ;  /* 0x0000008022227824 */ /* 0x000fe400078e00ff */
[----:B------:R-:W-:Y:S02]  /*22e0*/  IMAD R36, R207, 0x20, R188 ;  /* 0x00000020cf247824 */ /* 0x000fe400078e02bc */
[----:B------:R-:W-:Y:S02]  /*22f0*/  IMAD.SHL.U32 R37, R37, 0x2, RZ ;  /* 0x0000000225257824 */ /* 0x000fe400078e00ff */
[----:B------:R-:W-:-:S02]  /*2300*/  IMAD.IADD R39, R83, 0x1, R13 ;  /* 0x0000000153277824 */ /* 0x000fc400078e020d */
[----:B------:R-:W-:Y:S02]  /*2310*/  IMAD.IADD R40, R13, 0x1, R85 ;  /* 0x000000010d287824 */ /* 0x000fe400078e0255 */
[----:B------:R-:W-:Y:S02]  /*2320*/  IMAD.IADD R43, R87, 0x1, R11 ;  /* 0x00000001572b7824 */ /* 0x000fe400078e020b */
[----:B------:R-:W-:Y:S01]  /*2330*/  IMAD.IADD R80, R11, 0x1, R89 ;  /* 0x000000010b507824 */ /* 0x000fe200078e0259 */
[----:B----4-:R-:W-:Y:S01]  /*2340*/  SHF.R.S32.HI R38, RZ, 0x1f, R0 ;  /* 0x0000001fff267819 */ /* 0x010fe20000011400 */
[----:B------:R-:W-:Y:S06]  /*2350*/  @!P6 BAR.SYNC.DEFER_BLOCKING 0x9, 0x100 ;  /* 0x024400000000eb1d */ /* 0x000fec0000010000 */
.L_x_8294:
[----:B------:R-:W0:Y:S01]  /*2360*/  LDC R100, c[0x0][0x430] ;  /* 0x00010c00ff647b82 */ /* 0x000e220000000800 */
[----:B------:R-:W-:Y:S02]  /*2370*/  VIADD R27, R27, 0xffffffff ;  /* 0xffffffff1b1b7836 */ /* 0x000fe40000000000 */
[----:B------:R-:W-:Y:S02]  /*2380*/  IMAD.MOV.U32 R101, RZ, RZ, RZ ;  /* 0x000000ffff657224 */ /* 0x000fe400078e00ff */
[----:B---3--:R-:W-:-:S03]  /*2390*/  IMAD R44, R27, 0x80, R36 ;  /* 0x000000801b2c7824 */ /* 0x008fc600078e0224 */
        /* <DEDUP_REMOVED lines=8> */
[----:B------:R-:W3:Y:S08]  /*2420*/  @P4 LDC R12, c[0x0][0x434] ;  /* 0x00010d00ff0c4b82 */ /* 0x000ef00000000800 */
        /* <DEDUP_REMOVED lines=25> */
[C---:B------:R-:W-:Y:S01]  /*25c0*/  IMAD.WIDE.U32 R12, R100.reuse, UR4, RZ ;  /* 0x00000004640c7c25 */ /* 0x040fe2000f8e00ff */
        /* <DEDUP_REMOVED lines=59> */
.L_x_8201:
[----:B------:R-:W-:Y:S05]  /*2980*/  BSYNC B1 ;  /* 0x0000000000017941 */ /* 0x000fea0003800000 */
.L_x_8200:
        /* <DEDUP_REMOVED lines=43> */
.L_x_8203:
[----:B------:R-:W-:Y:S05]  /*2c40*/  BSYNC B1 ;  /* 0x0000000000017941 */ /* 0x000fea0003800000 */
.L_x_8202:
        /* <DEDUP_REMOVED lines=47> */
.L_x_8205:
[----:B------:R-:W-:Y:S05]  /*2f40*/  BSYNC B1 ;  /* 0x0000000000017941 */ /* 0x000fea0003800000 */
.L_x_8204:
[----:B------:R-:W-:Y:S01]  /*2f50*/  ISETP.GE.AND P4, PT, R215, R97, PT ;  /* 0x00000061d700720c */ /* 0x000fe20003f86270 */
[----:B------:R-:W-:-:S12]  /*2f60*/  BSSY B1, `(.L_x_8206) ;  /* 0x000001e000017945 */ /* 0x000fd80003800000 */
[----:B------:R-:W-:Y:S05]  /*2f70*/  @P4 BRA `(.L_x_8207) ;  /* 0x0000000000704947 */ /* 0x000fea0003800000 */
[----:B------:R-:W1:Y:S01]  /*2f80*/  LDC.64 R44, c[0x0][0x3f8] ;  /* 0x0000fe00ff2c7b82 */ /* 0x000e620000000a00 */
[----:B------:R-:W-:Y:S01]  /*2f90*/  IMAD.MOV.U32 R15, RZ, RZ, R91 ;  /* 0x000000ffff0f7224 */ /* 0x000fe200078e005b */
[----:B------:R-:W-:Y:S01]  /*2fa0*/  ULDC.64 UR4, c[0x0][0x3e8] ;  /* 0x0000fa0000047ab9 */ /* 0x000fe20000000a00 */
[----:B------:R-:W-:Y:S01]  /*2fb0*/  IMAD.MOV.U32 R13, RZ, RZ, R11 ;  /* 0x000000ffff0d7224 */ /* 0x000fe200078e000b */
[----:B------:R-:W-:Y:S02]  /*2fc0*/  CS2R R48, SRZ ;  /* 0x0000000000307805 */ /* 0x000fe4000001ff00 */
[----:B------:R-:W-:Y:S01]  /*2fd0*/  CS2R R50, SRZ ;  /* 0x0000000000327805 */ /* 0x000fe2000001ff00 */
[----:B-1----:R-:W-:-:S04]  /*2fe0*/  IMAD.WIDE.U32 R14, R44, 0x60, R14 ;  /* 0x000000602c0e7825 */ /* 0x002fc800078e000e */
[----:B------:R-:W-:Y:S01]  /*2ff0*/  IMAD R46, R45, 0x60, RZ ;  /* 0x000000602d2e7824 */ /* 0x000fe200078e02ff */
[----:B------:R-:W-:-:S04]  /*3000*/  IADD3 R45, P5, R82, R14, RZ ;  /* 0x0000000e522d7210 */ /* 0x000fc80007fbe0ff */
[----:B------:R-:W-:Y:S02]  /*3010*/  IADD3.X R46, R39, R15, R46, P5, !PT ;  /* 0x0000000f272e7210 */ /* 0x000fe40002ffe42e */
        /* <DEDUP_REMOVED lines=18> */
.L_x_8207:
[----:B------:R-:W-:Y:S05]  /*3140*/  BSYNC B1 ;  /* 0x0000000000017941 */ /* 0x000fea0003800000 */
.L_x_8206:
[----:B-----5:R-:W-:Y:S01]  /*3150*/  IMAD.MOV.U32 R11, RZ, RZ, R52 ;  /* 0x000000ffff0b7224 */ /* 0x020fe200078e0034 */
[----:B------:R-:W-:Y:S01]  /*3160*/  UISETP.NE.AND UP0, UPT, UR39, 0x3, UPT ;  /* 0x000000032700788c */ /* 0x000fe2000bf05270 */
[----:B-1----:R-:W-:Y:S02]  /*3170*/  IMAD.MOV.U32 R12, RZ, RZ, R53 ;  /* 0x000000ffff0c7224 */ /* 0x002fe400078e0035 */
        /* <DEDUP_REMOVED lines=33> */
.L_x_8208:
[----:B------:R-:W-:Y:S01]  /*3390*/  IMAD R91, R19, 0x8, R18 ;  /* 0x00000008135b7824 */ /* 0x000fe200078e0212 */
[----:B------:R-:W-:Y:S01]  /*33a0*/  SHF.L.U32 R102, R192, 0x1f, RZ ;  /* 0x0000001fc0667819 */ /* 0x000fe200000006ff */
[----:B------:R-:W-:Y:S03]  /*33b0*/  BSSY B1, `(.L_x_8209) ;  /* 0x0000003000017945 */ /* 0x000fe60003800000 */
[----:B------:R-:W0:Y:S02]  /*33c0*/  SYNCS.PHASECHK.TRANS64.TRYWAIT P6, [R91+URZ+0x28890], R102 ;  /* 0x028890665b0075a7 */ /* 0x000e2400080c017f */
[----:B0-----:R-:W-:Y:S05]  /*33d0*/  @!P6 BRA `(.L_x_8210) ;  /* 0x000002100058e947 */ /* 0x001fea0003800000 */
.L_x_8599:
[----:B------:R-:W-:Y:S05]  /*33e0*/  BSYNC B1 ;  /* 0x0000000000017941 */ /* 0x000fea0003800000 */
.L_x_8209:
[----:B------:R-:W-:-:S03]  /*33f0*/  UMOV UR4, 0xffffffff ;  /* 0xffffffff00047882 */ /* 0x000fc60000000000 */
[----:B------:R-:W-:Y:S05]  /*3400*/  BRA.DIV UR4, `(.L_x_8211) ;  /* 0x0000021204607947 */ /* 0x000fea000b800000 */
[----:B------:R1:W2:Y:S04]  /*3410*/  SHFL.IDX PT, R79, R103, RZ, 0x181f ;  /* 0x00181fff674f7589 */ /* 0x0002a800000e0000 */
[----:B------:R1:W3:Y:S02]  /*3420*/  SHFL.IDX PT, R105, R108, RZ, 0x181f ;  /* 0x00181fff6c697589 */ /* 0x0002e400000e0000 */
.L_x_8603:
        /* <DEDUP_REMOVED lines=57> */
.L_x_8217:
[----:B------:R-:W-:Y:S05]  /*37c0*/  BSYNC B3 ;  /* 0x0000000000037941 */ /* 0x000fea0003800000 */
.L_x_8216:
[----:B0-----:R4:W-:Y:S02]  /*37d0*/  ST.E.128 desc[UR54][R76.64], R12 ;  /* 0x0000000c4c007985 */ /* 0x0019e4000c101d36 */
.L_x_8215:
[----:B------:R-:W-:Y:S05]  /*37e0*/  BSYNC B2 ;  /* 0x0000000000027941 */ /* 0x000fea0003800000 */
.L_x_8214:
        /* <DEDUP_REMOVED lines=53> */
.L_x_8219:
[----:B------:R-:W-:Y:S05]  /*3b40*/  BSYNC B2 ;  /* 0x0000000000027941 */ /* 0x000fea0003800000 */
.L_x_8218:
[----:B0-----:R0:W-:Y:S02]  /*3b50*/  ST.E.128 desc[UR54][R72.64], R12 ;  /* 0x0000000c48007985 */ /* 0x0011e4000c101d36 */
.L_x_8213:
[----:B------:R-:W-:Y:S05]  /*3b60*/  BSYNC B1 ;  /* 0x0000000000017941 */ /* 0x000fea0003800000 */
.L_x_8212:
[----:B------:R-:W-:-:S03]  /*3b70*/  UMOV UR4, 0xffffffff ;  /* 0xffffffff00047882 */ /* 0x000fc60000000000 */
[----:B------:R-:W-:Y:S05]  /*3b80*/  BRA.DIV UR4, `(.L_x_8220) ;  /* 0x0000020a04cc7947 */ /* 0x000fea000b800000 */
[----:B------:R1:W1:Y:S04]  /*3b90*/  SHFL.IDX PT, R71, R103, 0x1, 0x181f ;  /* 0x00381f0067477f89 */ /* 0x00026800000e0000 */
[----:B0-----:R0:W0:Y:S02]  /*3ba0*/  SHFL.IDX PT, R73, R108, 0x1, 0x181f ;  /* 0x00381f006c497f89 */ /* 0x00102400000e0000 */
.L_x_8607:
        /* <DEDUP_REMOVED lines=57> */
.L_x_8226:
[----:B------:R-:W-:Y:S05]  /*3f40*/  BSYNC B3 ;  /* 0x0000000000037941 */ /* 0x000fea0003800000 */
.L_x_8225:
[----:B--2---:R0:W-:Y:S02]  /*3f50*/  ST.E.128 desc[UR54][R68.64], R12 ;  /* 0x0000000c44007985 */ /* 0x0041e4000c101d36 */
.L_x_8224:
[----:B------:R-:W-:Y:S05]  /*3f60*/  BSYNC B2 ;  /* 0x0000000000027941 */ /* 0x000fea0003800000 */
.L_x_8223:
        /* <DEDUP_REMOVED lines=53> */
.L_x_8228:
[----:B------:R-:W-:Y:S05]  /*42c0*/  BSYNC B2 ;  /* 0x0000000000027941 */ /* 0x000fea0003800000 */
.L_x_8227:
[----:B----4-:R0:W-:Y:S02]  /*42d0*/  ST.E.128 desc[UR54][R64.64], R12 ;  /* 0x0000000c40007985 */ /* 0x0101e4000c101d36 */
.L_x_8222:
[----:B------:R-:W-:Y:S05]  /*42e0*/  BSYNC B1 ;  /* 0x0000000000017941 */ /* 0x000fea0003800000 */
.L_x_8221:
[----:B------:R-:W-:-:S03]  /*42f0*/  UMOV UR4, 0xffffffff ;  /* 0xffffffff00047882 */ /* 0x000fc60000000000 */
[----:B------:R-:W-:Y:S05]  /*4300*/  BRA.DIV UR4, `(.L_x_8229) ;  /* 0x0000020604387947 */ /* 0x000fea000b800000 */
[----:B------:R0:W0:Y:S04]  /*4310*/  SHFL.IDX PT, R61, R103, 0x2, 0x181f ;  /* 0x00581f00673d7f89 */ /* 0x00002800000e0000 */
[----:B------:R0:W0:Y:S02]  /*4320*/  SHFL.IDX PT, R63, R108, 0x2, 0x181f ;  /* 0x00581f006c3f7f89 */ /* 0x00002400000e0000 */
.L_x_8611:
[----:B------:R-:W-:Y:S04]  /*4330*/  BSSY B1, `(.L_x_8230) ;  /* 0x0000072000017945 */ /* 0x000fe80003800000 */
[----:B------:R-:W-:Y:S05]  /*4340*/  @P3 BRA `(.L_x_8231) ;  /* 0x0000000400c03947 */ /* 0x000fea0003800000 */
[----:B------:R-:W-:Y:S04]  /*4350*/  BSSY B2, `(.L_x_8232) ;  /* 0x0000038000027945 */ /* 0x000fe80003800000 */
[----:B------:R-:W-:Y:S05]  /*4360*/  @P1 BRA `(.L_x_8233) ;  /* 0x0000000000d81947 */ /* 0x000fea0003800000 */
[----:B0---4-:R0:W4:Y:S01]  /*4370*/  LDS.128 R12, [R93+0x1a400] ;  /* 0x01a400005d0c7984 */ /* 0x0111220000000c00 */
[C---:B------:R-:W-:Y:S01]  /*4380*/  LEA R64, P3, R16.reuse, R63, 0x1 ;  /* 0x0000003f10407211 */ /* 0x040fe200078608ff */
[----:B------:R-:W-:Y:S03]  /*4390*/  BSSY B3, `(.L_x_8234) ;  /* 0x0000032000037945 */ /* 0x000fe60003800000 */
[----:B------:R-:W-:Y:S02]  /*43a0*/  LEA.HI.X R65, R16, R61, R17, 0x1, P3 ;  /* 0x0000003d10417211 */ /* 0x000fe400018f0c11 */
[----:B------:R-:W-:-:S13]  /*43b0*/  ISETP.GE.AND P3, PT, R22, R107, PT ;  /* 0x0000006b1600720c */ /* 0x000fda0003f66270 */
        /* <DEDUP_REMOVED lines=47> */
.L_x_8235:
[----:B------:R-:W-:Y:S05]  /*46b0*/  BSYNC B3 ;  /* 0x0000000000037941 */ /* 0x000fea0003800000 */
.L_x_8234:
[----:B----4-:R0:W-:Y:S02]  /*46c0*/  ST.E.128 desc[UR54][R64.64], R12 ;  /* 0x0000000c40007985 */ /* 0x0101e4000c101d36 */
.L_x_8233:
[----:B------:R-:W-:Y:S05]  /*46d0*/  BSYNC B2 ;  /* 0x0000000000027941 */ /* 0x000fea0003800000 */
.L_x_8232:
[----:B------:R-:W-:Y:S05]  /*46e0*/  @P2 BRA `(.L_x_8231) ;  /* 0x0000000000d82947 */ /* 0x000fea0003800000 */
        /* <DEDUP_REMOVED lines=52> */
.L_x_8237:
[----:B------:R-:W-:Y:S05]  /*4a30*/  BSYNC B2 ;  /* 0x0000000000027941 */ /* 0x000fea0003800000 */
.L_x_8236:
[----:B----4-:R0:W-:Y:S02]  /*4a40*/  ST.E.128 desc[UR54][R56.64], R12 ;  /* 0x0000000c38007985 */ /* 0x0101e4000c101d36 */
.L_x_8231:
[----:B------:R-:W-:Y:S05]  /*4a50*/  BSYNC B1 ;  /* 0x0000000000017941 */ /* 0x000fea0003800000 */
.L_x_8230:
[----:B------:R-:W-:-:S03]  /*4a60*/  UMOV UR4, 0xffffffff ;  /* 0xffffffff00047882 */ /* 0x000fc60000000000 */
[----:B------:R-:W-:Y:S05]  /*4a70*/  BRA.DIV UR4, `(.L_x_8238) ;  /* 0x000001fe04a87947 */ /* 0x000fea000b800000 */
[----:B01----:R-:W0:Y:S04]  /*4a80*/  SHFL.IDX PT, R103, R103, 0x3, 0x181f ;  /* 0x00781f0067677f89 */ /* 0x003e2800000e0000 */
[----:B------:R1:W0:Y:S02]  /*4a90*/  SHFL.IDX PT, R53, R108, 0x3, 0x181f ;  /* 0x00781f006c357f89 */ /* 0x00022400000e0000 */
.L_x_8615:
[----:B------:R-:W-:Y:S05]  /*4aa0*/  @P4 BRA `(.L_x_8239) ;  /* 0x0000003400ec4947 */ /* 0x000fea0003800000 */
[----:B------:R-:W-:Y:S04]  /*4ab0*/  BSSY B1, `(.L_x_8240) ;  /* 0x0000038000017945 */ /* 0x000fe80003800000 */
[----:B------:R-:W-:Y:S05]  /*4ac0*/  @P1 BRA `(.L_x_8241) ;  /* 0x0000000000d81947 */ /* 0x000fea0003800000 */
[----:B----4-:R4:W1:Y:S01]  /*4ad0*/  LDS.128 R12, [R93+0x1b400] ;  /* 0x01b400005d0c7984 */ /* 0x0108620000000c00 */
[C---:B0-----:R-:W-:Y:S01]  /*4ae0*/  LEA R54, P3, R16.reuse, R53, 0x1 ;  /* 0x0000003510367211 */ /* 0x041fe200078608ff */
[----:B------:R-:W-:Y:S03]  /*4af0*/  BSSY B2, `(.L_x_8242) ;  /* 0x0000032000027945 */ /* 0x000fe60003800000 */
[----:B------:R-:W-:Y:S02]  /*4b00*/  LEA.HI.X R55, R16, R103, R17, 0x1, P3 ;  /* 0x0000006710377211 */ /* 0x000fe400018f0c11 */
[----:B------:R-:W-:-:S13]  /*4b10*/  ISETP.GE.AND P3, PT, R22, R107, PT ;  /* 0x0000006b1600720c */ /* 0x000fda0003f66270 */
[----:B----4-:R-:W-:Y:S05]  /*4b20*/  @P3 BRA `(.L_x_8243) ;  /* 0x0000000000b83947 */ /* 0x010fea0003800000 */
[----:B------:R-:W-:Y:S02]  /*4b30*/  SHF.R.U64 R11, R50, 0x10, R51 ;  /* 0x00000010320b7819 */ /* 0x000fe40000001233 */
[----:B------:R-:W-:Y:S01]  /*4b40*/  SHF.R.U64 R57, R48, 0x10, R49 ;  /* 0x0000001030397819 */ /* 0x000fe20000001231 */
[----:B-1----:R-:W-:Y:S01]  /*4b50*/  IMAD.U32 R48, R14, 0x10000, RZ ;  /* 0x000100000e307824 */ /* 0x002fe200078e00ff */
        /* <DEDUP_REMOVED lines=43> */
.L_x_8243:
[----:B------:R-:W-:Y:S05]  /*4e10*/  BSYNC B2 ;  /* 0x0000000000027941 */ /* 0x000fea0003800000 */
.L_x_8242:
[----:B-1----:R0:W-:Y:S02]  /*4e20*/  ST.E.128 desc[UR54][R54.64], R12 ;  /* 0x0000000c36007985 */ /* 0x0021e4000c101d36 */
.L_x_8241:
[----:B------:R-:W-:Y:S05]  /*4e30*/  BSYNC B1 ;  /* 0x0000000000017941 */ /* 0x000fea0003800000 */
.L_x_8240:
        /* <DEDUP_REMOVED lines=39> */
[-C--:B------:R-:W-:Y:S01]  /*50b0*/  FMUL.FTZ R44, R46, R109.reuse ;  /* 0x0000006d2e2c7220 */ /* 0x080fe20000410000 */
[C---:B------:R-:W-:Y:S01]  /*50c0*/  FMUL.FTZ R14, R12.reuse, R106 ;  /* 0x0000006a0c0e7220 */ /* 0x040fe20000410000 */
        /* <DEDUP_REMOVED lines=12> */
.L_x_8245:
[----:B------:R-:W-:Y:S05]  /*5190*/  BSYNC B1 ;  /* 0x0000000000017941 */ /* 0x000fea0003800000 */
.L_x_8244:
[----:B----4-:R0:W-:Y:S01]  /*51a0*/  ST.E.128 desc[UR54][R48.64], R12 ;  /* 0x0000000c30007985 */ /* 0x0101e2000c101d36 */
[----:B------:R-:W-:Y:S05]  /*51b0*/  BRA `(.L_x_8239) ;  /* 0x0000003000287947 */ /* 0x000fea0003800000 */
.L_x_8199:
        /* <DEDUP_REMOVED lines=20> */
[----:B------:R-:W-:-:S05]  /*5300*/  @!P5 IADD3 R48, P6, R84, R14, RZ ;  /* 0x0000000e5430d210 */ /* 0x000fca0007fde0ff */
[----:B------:R-:W-:Y:S02]  /*5310*/  @!P5 IMAD.X R49, R91, 0x1, R40, P6 ;  /* 0x000000015b31d824 */ /* 0x000fe400030e0628 */
        /* <DEDUP_REMOVED lines=8> */
[----:B------:R-:W-:Y:S02]  /*53a0*/  @!P4 LEA R68, P6, R46, R68, 0x1 ;  /* 0x000000442e44c211 */ /* 0x000fe400078c08ff */
[----:B------:R-:W-:Y:S02]  /*53b0*/  CS2R R52, SRZ ;  /* 0x0000000000347805 */ /* 0x000fe4000001ff00 */
[----:B------:R-:W-:Y:S02]  /*53c0*/  CS2R R58, SRZ ;  /* 0x00000000003a7805 */ /* 0x000fe4000001ff00 */
[----:B------:R-:W-:-:S02]  /*53d0*/  CS2R R56, SRZ ;  /* 0x0000000000387805 */ /* 0x000fc4000001ff00 */
[----:B------:R-:W-:Y:S02]  /*53e0*/  @!P4 LEA.HI.X R69, R46, R69, R47, 0x1, P6 ;  /* 0x000000452e45c211 */ /* 0x000fe400030f0c2f */
[----:B------:R-:W-:Y:S02]  /*53f0*/  CS2R R46, SRZ ;  /* 0x00000000002e7805 */ /* 0x000fe4000001ff00 */
[C---:B-1----:R-:W-:Y:S02]  /*5400*/  @!P4 LEA R70, P6, R44.reuse, R70, 0x1 ;  /* 0x000000462c46c211 */ /* 0x042fe400078c08ff */
[----:B------:R-:W-:Y:S01]  /*5410*/  CS2R R48, SRZ ;  /* 0x0000000000307805 */ /* 0x000fe2000001ff00 */
[----:B------:R-:W5:Y:S01]  /*5420*/  @!P4 LDG.E.128 R52, desc[UR54][R68.64] ;  /* 0x000000364434c981 */ /* 0x000f62000c1e1d00 */
[----:B------:R-:W-:Y:S02]  /*5430*/  @!P4 LEA.HI.X R71, R44, R71, R45, 0x1, P6 ;  /* 0x000000472c47c211 */ /* 0x000fe400030f0c2d */
[----:B------:R-:W-:-:S02]  /*5440*/  CS2R R44, SRZ ;  /* 0x00000000002c7805 */ /* 0x000fc4000001ff00 */
[----:B------:R0:W5:Y:S04]  /*5450*/  @!P5 LDG.E.128 R48, desc[UR54][R62.64] ;  /* 0x000000363e30d981 */ /* 0x000168000c1e1d00 */
[----:B------:R-:W5:Y:S01]  /*5460*/  @!P4 LDG.E.128 R56, desc[UR54][R70.64] ;  /* 0x000000364638c981 */ /* 0x000f62000c1e1d00 */
[----:B--2---:R-:W-:-:S03]  /*5470*/  @!P3 LEA R76, P4, R66, R76, 0x1 ;  /* 0x0000004c424cb211 */ /* 0x004fc600078808ff */
[----:B------:R1:W5:Y:S01]  /*5480*/  @!P5 LDG.E.128 R44, desc[UR54][R60.64] ;  /* 0x000000363c2cd981 */ /* 0x000362000c1e1d00 */
        /* <DEDUP_REMOVED lines=12> */
[----:B------:R0:W5:Y:S01]  /*5550*/  @!P3 LDG.E.128 R60, desc[UR54][R76.64] ;  /* 0x000000364c3cb981 */ /* 0x000162000c1e1d00 */
[----:B------:R-:W-:Y:S02]  /*5560*/  CS2R R74, SRZ ;  /* 0x00000000004a7805 */ /* 0x000fe4000001ff00 */
[----:B------:R-:W-:Y:S01]  /*5570*/  CS2R R72, SRZ ;  /* 0x0000000000487805 */ /* 0x000fe2000001ff00 */
[----:B------:R0:W5:Y:S01]  /*5580*/  @!P3 LDG.E.128 R64, desc[UR54][R78.64] ;  /* 0x000000364e40b981 */ /* 0x000162000c1e1d00 */
[----:B------:R-:W-:Y:S01]  /*5590*/  ISETP.GE.AND P3, PT, R16, R107, PT ;  /* 0x0000006b1000720c */ /* 0x000fe20003f66270 */
[----:B------:R-:W-:-:S12]  /*55a0*/  @P4 BRA `(.L_x_8247) ;  /* 0x0000000000504947 */ /* 0x000fd80003800000 */
[----:B------:R-:W1:Y:S01]  /*55b0*/  LDC.64 R70, c[0x0][0x3f8] ;  /* 0x0000fe00ff467b82 */ /* 0x000e620000000a00 */
[----:B------:R-:W-:Y:S01]  /*55c0*/  IMAD.MOV.U32 R15, RZ, RZ, R91 ;  /* 0x000000ffff0f7224 */ /* 0x000fe200078e005b */
[----:B------:R-:W-:Y:S01]  /*55d0*/  ULDC.64 UR4, c[0x0][0x3e8] ;  /* 0x0000fa0000047ab9 */ /* 0x000fe20000000a00 */
[----:B------:R-:W-:Y:S01]  /*55e0*/  IMAD.MOV.U32 R13, RZ, RZ, R11 ;  /* 0x000000ffff0d7224 */ /* 0x000fe200078e000b */
[----:B------:R-:W-:-:S04]  /*55f0*/  ULDC.64 UR6, c[0x0][0x400] ;  /* 0x0001000000067ab9 */ /* 0x000fc80000000a00 */
[----:B------:R-:W2:Y:S01]  /*5600*/  LDC.64 R68, c[0x0][0x408] ;  /* 0x00010200ff447b82 */ /* 0x000ea20000000a00 */
[----:B-1----:R-:W-:-:S04]  /*5610*/  IMAD.WIDE.U32 R14, R70, 0x60, R14 ;  /* 0x00000060460e7825 */ /* 0x002fc800078e000e */
[----:B------:R-:W-:Y:S01]  /*5620*/  IMAD R71, R71, 0x60, RZ ;  /* 0x0000006047477824 */ /* 0x000fe200078e02ff */
[----:B------:R-:W-:Y:S01]  /*5630*/  IADD3 R14, P4, R84, R14, RZ ;  /* 0x0000000e540e7210 */ /* 0x000fe20007f9e0ff */
[----:B--2---:R-:W-:-:S03]  /*5640*/  IMAD.WIDE.U32 R12, R68, 0x60, R12 ;  /* 0x00000060440c7825 */ /* 0x004fc600078e000c */
        /* <DEDUP_REMOVED lines=10> */
.L_x_8247:
[----:B------:R-:W-:Y:S05]  /*56f0*/  BSYNC B1 ;  /* 0x0000000000017941 */ /* 0x000fea0003800000 */
.L_x_8246:
[----:B-----5:R-:W-:Y:S01]  /*5700*/  IMAD.MOV.U32 R11, RZ, RZ, R70 ;  /* 0x000000ffff0b7224 */ /* 0x020fe200078e0046 */
[----:B------:R-:W-:Y:S01]  /*5710*/  UISETP.NE.AND UP0, UPT, UR39, 0x3, UPT ;  /* 0x000000032700788c */ /* 0x000fe2000bf05270 */
        /* <DEDUP_REMOVED lines=66> */
.L_x_8248:
[----:B------:R-:W-:Y:S01]  /*5b40*/  IMAD R91, R19, 0x8, R18 ;  /* 0x00000008135b7824 */ /* 0x000fe200078e0212 */
[----:B------:R-:W-:Y:S01]  /*5b50*/  SHF.L.U32 R102, R192, 0x1f, RZ ;  /* 0x0000001fc0667819 */ /* 0x000fe200000006ff */
[----:B------:R-:W1:Y:S01]  /*5b60*/  LDC R110, c[0x0][0x2f4] ;  /* 0x0000bd00ff6e7b82 */ /* 0x000e620000000800 */
[----:B------:R-:W-:Y:S02]  /*5b70*/  BSSY B1, `(.L_x_8249) ;  /* 0x0000003000017945 */ /* 0x000fe40003800000 */
[----:B------:R-:W2:Y:S02]  /*5b80*/  SYNCS.PHASECHK.TRANS64.TRYWAIT P4, [R91+URZ+0x28890], R102 ;  /* 0x028890665b0075a7 */ /* 0x000ea4000808017f */
[----:B--2---:R-:W-:Y:S05]  /*5b90*/  @!P4 BRA `(.L_x_8250) ;  /* 0x000001ec00acc947 */ /* 0x004fea0003800000 */
.L_x_8616:
[----:B------:R-:W-:Y:S05]  /*5ba0*/  BSYNC B1 ;  /* 0x0000000000017941 */ /* 0x000fea0003800000 */
.L_x_8249:
[----:B------:R-:W-:Y:S01]  /*5bb0*/  UMOV UR4, 0xffffffff ;  /* 0xffffffff00047882 */ /* 0x000fe20000000000 */
[----:B-1----:R-:W-:Y:S02]  /*5bc0*/  IMAD.IADD R112, R110, 0x1, -R37 ;  /* 0x000000016e707824 */ /* 0x002fe400078e0a25 */
[----:B------:R-:W-:Y:S05]  /*5bd0*/  BRA.DIV UR4, `(.L_x_8251) ;  /* 0x000001ee04b07947 */ /* 0x000fea000b800000 */
[----:B------:R1:W3:Y:S04]  /*5be0*/  SHFL.IDX PT, R107, R103, RZ, 0x181f ;  /* 0x00181fff676b7589 */ /* 0x0002e800000e0000 */
[----:B------:R1:W4:Y:S02]  /*5bf0*/  SHFL.IDX PT, R106, R108, RZ, 0x181f ;  /* 0x00181fff6c6a7589 */ /* 0x00032400000e0000 */
.L_x_8620:
[----:B------:R-:W-:Y:S01]  /*5c00*/  ISETP.GE.OR P4, PT, R188, R97, P1 ;  /* 0x00000061bc00720c */ /* 0x000fe20000f86670 */
[----:B------:R-:W-:-:S12]  /*5c10*/  BSSY B1, `(.L_x_8252) ;  /* 0x0000079000017945 */ /* 0x000fd80003800000 */
[----:B------:R-:W-:Y:S05]  /*5c20*/  @P4 BRA `(.L_x_8253) ;  /* 0x0000000400dc4947 */ /* 0x000fea0003800000 */
[----:B------:R-:W-:Y:S01]  /*5c30*/  SEL R11, R37, R112, !P0 ;  /* 0x00000070250b7207 */ /* 0x000fe20004000000 */
[----:B------:R-:W-:Y:S01]  /*5c40*/  BSSY B2, `(.L_x_8254) ;  /* 0x0000071000027945 */ /* 0x000fe20003800000 */
[C---:B----4-:R-:W-:Y:S02]  /*5c50*/  LEA R104, P4, R41.reuse, R106, 0x1 ;  /* 0x0000006a29687211 */ /* 0x050fe400078808ff */
[----:B------:R-:W-:Y:S02]  /*5c60*/  SHF.R.S32.HI R12, RZ, 0x1f, R11 ;  /* 0x0000001fff0c7819 */ /* 0x000fe4000001140b */
[----:B---3--:R-:W-:Y:S02]  /*5c70*/  LEA.HI.X R105, R41, R107, R90, 0x1, P4 ;  /* 0x0000006b29697211 */ /* 0x008fe400020f0c5a */
        /* <DEDUP_REMOVED lines=14> */
[----:B0-----:R-:W-:-:S04]  /*5d60*/  IMAD R76, R15, 0x2, R18 ;  /* 0x000000020f4c7824 */ /* 0x001fc800078e0212 */
[----:B------:R-:W0:Y:S04]  /*5d70*/  LDS.128 R12, [R13+0x18400] ;  /* 0x018400000d0c7984 */ /* 0x000e280000000c00 */
[----:B------:R-:W3:Y:S01]  /*5d80*/  LDS.128 R76, [R76+0x18400] ;  /* 0x018400004c4c7984 */ /* 0x000ee20000000c00 */
[----:B------:R-:W-:Y:S05]  /*5d90*/  @P3 BRA `(.L_x_8255) ;  /* 0x00000004006c3947 */ /* 0x000fea0003800000 */
[----:B------:R-:W-:Y:S01]  /*5da0*/  SHF.R.U32.HI R144, RZ, 0x10, R49 ;  /* 0x00000010ff907819 */ /* 0x000fe20000011631 */
[----:B---3--:R-:W-:Y:S01]  /*5db0*/  IMAD.U32 R142, R79, 0x10000, RZ ;  /* 0x000100004f8e7824 */ /* 0x008fe200078e00ff */
[--C-:B------:R-:W-:Y:S01]  /*5dc0*/  SHF.R.U64 R152, R44, 0x10, R45.reuse ;  /* 0x000000102c987819 */ /* 0x100fe2000000122d */
[----:B0-----:R-:W-:Y:S01]  /*5dd0*/  IMAD.U32 R44, R12, 0x10000, RZ ;  /* 0x000100000c2c7824 */ /* 0x001fe200078e00ff */
[----:B------:R-:W-:Y:S02]  /*5de0*/  SHF.R.U32.HI R45, RZ, 0x10, R45 ;  /* 0x00000010ff2d7819 */ /* 0x000fe4000001162d */
[----:B------:R-:W-:Y:S02]  /*5df0*/  PRMT R143, R141, 0x5410, R144 ;  /* 0x000054108d8f7816 */ /* 0x000fe40000000090 */
[----:B------:R-:W-:Y:S02]  /*5e00*/  SHF.R.U32.HI R147, RZ, 0x10, R47 ;  /* 0x00000010ff937819 */ /* 0x000fe4000001162f */
[----:B------:R-:W-:Y:S01]  /*5e10*/  PRMT R140, R140, 0x5410, R45 ;  /* 0x000054108c8c7816 */ /* 0x000fe2000000002d */
[----:B------:R-:W-:Y:S01]  /*5e20*/  IMAD.U32 R144, R143, 0x10000, RZ ;  /* 0x000100008f907824 */ /* 0x000fe200078e00ff */
[----:B------:R-:W-:Y:S01]  /*5e30*/  SHF.R.U64 R145, R48, 0x10, R49 ;  /* 0x0000001030917819 */ /* 0x000fe20000001231 */
[----:B------:R-:W-:Y:S01]  /*5e40*/  IMAD.U32 R48, R13, 0x10000, RZ ;  /* 0x000100000d307824 */ /* 0x000fe200078e00ff */
[--C-:B------:R-:W-:Y:S01]  /*5e50*/  SHF.R.U64 R148, R50, 0x10, R51.reuse ;  /* 0x0000001032947819 */ /* 0x100fe20000001233 */
[----:B------:R-:W-:Y:S01]  /*5e60*/  IMAD.U32 R50, R15, 0x10000, RZ ;  /* 0x000100000f327824 */ /* 0x000fe200078e00ff */
[----:B------:R-:W-:Y:S01]  /*5e70*/  SHF.R.U32.HI R146, RZ, 0x10, R51 ;  /* 0x00000010ff927819 */ /* 0x000fe20000011633 */
[----:B------:R-:W-:Y:S01]  /*5e80*/  IMAD.U32 R51, R77, 0x10000, RZ ;  /* 0x000100004d337824 */ /* 0x000fe200078e00ff */
        /* <DEDUP_REMOVED lines=9> */
[----:B------:R-:W-:Y:S01]  /*5f20*/  IMAD.U32 R143, R135, 0x10000, RZ ;  /* 0x00010000878f7824 */ /* 0x000fe200078e00ff */
[----:B------:R-:W-:Y:S01]  /*5f30*/  LOP3.LUT R140, R140, 0xffff0000, RZ, 0xc0, !PT ;  /* 0xffff00008c8c7812 */ /* 0x000fe200078ec0ff */
[----:B------:R-:W-:Y:S01]  /*5f40*/  FFMA.FTZ R144, R48, R144, R51 ;  /* 0x0000009030907223 */ /* 0x000fe20000010033 */
[----:B------:R-:W-:Y:S01]  /*5f50*/  LOP3.LUT R49, R13, 0xffff0000, RZ, 0xc0, !PT ;  /* 0xffff00000d317812 */ /* 0x000fe200078ec0ff */
[----:B------:R-:W-:Y:S01]  /*5f60*/  FMUL.FTZ R136, R77, R146 ;  /* 0x000000924d887220 */ /* 0x000fe20000410000 */
[----:B------:R-:W-:-:S02]  /*5f70*/  IMAD.U32 R51, R141, 0x10000, RZ ;  /* 0x000100008d337824 */ /* 0x000fc400078e00ff */
[-C--:B------:R-:W-:Y:S01]  /*5f80*/  FMUL.FTZ R48, R77, R140.reuse ;  /* 0x0000008c4d307220 */ /* 0x080fe20000410000 */
[----:B------:R-:W-:Y:S01]  /*5f90*/  FMUL.FTZ R77, R142, R143 ;  /* 0x0000008f8e4d7220 */ /* 0x000fe20000410000 */
[----:B------:R-:W-:Y:S01]  /*5fa0*/  FFMA.FTZ R140, R49, R140, -R136 ;  /* 0x0000008c318c7223 */ /* 0x000fe20000010888 */
[----:B------:R-:W-:Y:S01]  /*5fb0*/  PRMT R139, R139, 0x5410, R152 ;  /* 0x000054108b8b7816 */ /* 0x000fe20000000098 */
[----:B------:R-:W-:Y:S01]  /*5fc0*/  IMAD.U32 R13, R14, 0x10000, RZ ;  /* 0x000100000e0d7824 */ /* 0x000fe200078e00ff */
[----:B------:R-:W-:Y:S01]  /*5fd0*/  LOP3.LUT R136, R135, 0xffff0000, RZ, 0xc0, !PT ;  /* 0xffff000087887812 */ /* 0x000fe200078ec0ff */
[----:B------:R-:W-:Y:S01]  /*5fe0*/  FFMA.FTZ R135, R49, R146, R48 ;  /* 0x0000009231877223 */ /* 0x000fe20000010030 */
[----:B------:R-:W-:Y:S01]  /*5ff0*/  PRMT R137, R137, 0x5410, R148 ;  /* 0x0000541089897816 */ /* 0x000fe20000000094 */
[-C--:B------:R-:W-:Y:S01]  /*6000*/  FMUL.FTZ R148, R142, R51.reuse ;  /* 0x000000338e947220 */ /* 0x080fe20000410000 */
[----:B------:R-:W-:Y:S01]  /*6010*/  LOP3.LUT R79, R79, 0xffff0000, RZ, 0xc0, !PT ;  /* 0xffff00004f4f7812 */ /* 0x000fe200078ec0ff */
[----:B------:R-:W-:Y:S01]  /*6020*/  FFMA.FTZ R142, R50, R51, -R77 ;  /* 0x00000033328e7223 */ /* 0x000fe2000001084d */
[----:B------:R-:W-:Y:S01]  /*6030*/  LOP3.LUT R48, R141, 0xffff0000, RZ, 0xc0, !PT ;  /* 0xffff00008d307812 */ /* 0x000fe200078ec0ff */
[----:B------:R-:W-:Y:S01]  /*6040*/  IMAD.U32 R51, R138, 0x10000, RZ ;  /* 0x000100008a337824 */ /* 0x000fe200078e00ff */
[----:B------:R-:W-:Y:S01]  /*6050*/  SHF.R.U64 R150, R46, 0x10, R47 ;  /* 0x000000102e967819 */ /* 0x000fe2000000122f */
[----:B------:R-:W-:-:S02]  /*6060*/  IMAD.U32 R46, R76, 0x10000, RZ ;  /* 0x000100004c2e7824 */ /* 0x000fc400078e00ff */
[----:B------:R-:W-:Y:S01]  /*6070*/  FFMA.FTZ R148, R50, R143, R148 ;  /* 0x0000008f32947223 */ /* 0x000fe20000010094 */
[----:B------:R-:W-:Y:S02]  /*6080*/  IMAD.U32 R49, R139, 0x10000, RZ ;  /* 0x000100008b317824 */ /* 0x000fe400078e00ff */
[C---:B------:R-:W-:Y:S01]  /*6090*/  FMUL.FTZ R50, R79.reuse, R136 ;  /* 0x000000884f327220 */ /* 0x040fe20000410000 */
[-C--:B------:R-:W-:Y:S01]  /*60a0*/  FMUL.FTZ R146, R79, R48.reuse ;  /* 0x000000304f927220 */ /* 0x080fe20000410000 */
[C---:B------:R-:W-:Y:S01]  /*60b0*/  FMUL.FTZ R79, R46.reuse, R51 ;  /* 0x000000332e4f7220 */ /* 0x040fe20000410000 */
[----:B------:R-:W-:Y:S01]  /*60c0*/  LOP3.LUT R47, R15, 0xffff0000, RZ, 0xc0, !PT ;  /* 0xffff00000f2f7812 */ /* 0x000fe200078ec0ff */
[----:B------:R-:W-:Y:S01]  /*60d0*/  FMUL.FTZ R46, R46, R49 ;  /* 0x000000312e2e7220 */ /* 0x000fe20000410000 */
[----:B------:R-:W-:Y:S01]  /*60e0*/  LOP3.LUT R76, R76, 0xffff0000, RZ, 0xc0, !PT ;  /* 0xffff00004c4c7812 */ /* 0x000fe200078ec0ff */
[----:B------:R-:W-:Y:S01]  /*60f0*/  IMAD.U32 R15, R78, 0x10000, RZ ;  /* 0x000100004e0f7824 */ /* 0x000fe200078e00ff */
[----:B------:R-:W-:Y:S01]  /*6100*/  PRMT R45, R109, 0x5432, R150 ;  /* 0x000054326d2d7816 */ /* 0x000fe20000000096 */
[----:B------:R-:W-:Y:S01]  /*6110*/  FFMA.FTZ R51, R44, R51, R46 ;  /* 0x000000332c337223 */ /* 0x000fe2000001002e */
[----:B------:R-:W-:Y:S01]  /*6120*/  LOP3.LUT R77, R138, 0xffff0000, RZ, 0xc0, !PT ;  /* 0xffff00008a4d7812 */ /* 0x000fe200078ec0ff */
[C---:B------:R-:W-:Y:S01]  /*6130*/  FFMA.FTZ R141, R47.reuse, R48, -R50 ;  /* 0x000000302f8d7223 */ /* 0x040fe20000010832 */
[----:B------:R-:W-:Y:S01]  /*6140*/  LOP3.LUT R12, R12, 0xffff0000, RZ, 0xc0, !PT ;  /* 0xffff00000c0c7812 */ /* 0x000fe200078ec0ff */
[----:B------:R-:W-:Y:S01]  /*6150*/  FFMA.FTZ R143, R47, R136, R146 ;  /* 0x000000882f8f7223 */ /* 0x000fe20000010092 */
[----:B------:R-:W-:Y:S01]  /*6160*/  LOP3.LUT R139, R139, 0xffff0000, RZ, 0xc0, !PT ;  /* 0xffff00008b8b7812 */ /* 0x000fe200078ec0ff */
[----:B------:R-:W-:Y:S01]  /*6170*/  FFMA.FTZ R79, R44, R49, -R79 ;  /* 0x000000312c4f7223 */ /* 0x000fe2000001084f */
[----:B------:R-:W-:Y:S01]  /*6180*/  IMAD.U32 R46, R137, 0x10000, RZ ;  /* 0x00010000892e7824 */ /* 0x000fe200078e00ff */
        /* <DEDUP_REMOVED lines=8> */
[----:B------:R-:W-:Y:S01]  /*6210*/  FMUL.FTZ R47, R78, R137 ;  /* 0x000000894e2f7220 */ /* 0x000fe20000410000 */
[----:B------:R-:W-:Y:S01]  /*6220*/  FMUL.FTZ R49, R76, R139 ;  /* 0x0000008b4c317220 */ /* 0x000fe20000410000 */
[-C--:B------:R-:W-:Y:S01]  /*6230*/  FMUL.FTZ R15, R15, R44.reuse ;  /* 0x0000002c0f0f7220 */ /* 0x080fe20000410000 */
[----:B------:R-:W-:Y:S01]  /*6240*/  FMUL.FTZ R78, R78, R45 ;  /* 0x0000002d4e4e7220 */ /* 0x000fe20000410000 */
[C---:B------:R-:W-:Y:S01]  /*6250*/  FFMA.FTZ R50, R13.reuse, R44, -R50 ;  /* 0x0000002c0d327223 */ /* 0x040fe20000010832 */
[----:B------:R-:W-:Y:S01]  /*6260*/  FFMA.FTZ R12, R12, R77, R49 ;  /* 0x0000004d0c0c7223 */ /* 0x000fe20000010031 */
[----:B------:R-:W-:Y:S01]  /*6270*/  FFMA.FTZ R15, R13, R46, R15 ;  /* 0x0000002e0d0f7223 */ /* 0x000fe2000001000f */
[C---:B------:R-:W-:Y:S01]  /*6280*/  FFMA.FTZ R78, R14.reuse, R137, R78 ;  /* 0x000000890e4e7223 */ /* 0x040fe2000001004e */
[----:B------:R-:W-:Y:S01]  /*6290*/  FFMA.FTZ R47, R14, R45, -R47 ;  /* 0x0000002d0e2f7223 */ /* 0x000fe2000001082f */
        /* <DEDUP_REMOVED lines=11> */
.L_x_8255:
[----:B------:R-:W-:Y:S05]  /*6350*/  BSYNC B2 ;  /* 0x0000000000027941 */ /* 0x000fea0003800000 */
.L_x_8254:
[----:B------:R-:W-:Y:S01]  /*6360*/  ISETP.GE.AND P4, PT, R11, R110, PT ;  /* 0x0000006e0b00720c */ /* 0x000fe20003f86270 */
[----:B0-----:R0:W-:-:S12]  /*6370*/  ST.E.128 desc[UR54][R104.64], R12 ;  /* 0x0000000c68007985 */ /* 0x0011d8000c101d36 */
[----:B------:R-:W-:-:S05]  /*6380*/  @!P4 IMAD.WIDE R106, R11, 0x2, R106 ;  /* 0x000000020b6ac825 */ /* 0x000fca00078e026a */
[----:B---3--:R0:W-:Y:S02]  /*6390*/  @!P4 ST.E.128 desc[UR54][R106.64], R76 ;  /* 0x0000004c6a00c985 */ /* 0x0081e4000c101d36 */
.L_x_8253:
[----:B------:R-:W-:Y:S05]  /*63a0*/  BSYNC B1 ;  /* 0x0000000000017941 */ /* 0x000fea0003800000 */
.L_x_8252:
[----:B------:R-:W-:-:S03]  /*63b0*/  UMOV UR4, 0xffffffff ;  /* 0xffffffff00047882 */ /* 0x000fc60000000000 */
[----:B------:R-:W-:Y:S05]  /*63c0*/  BRA.DIV UR4, `(.L_x_8256) ;  /* 0x000001ea04007947 */ /* 0x000fea000b800000 */
[----:B------:R0:W0:Y:S04]  /*63d0*/  SHFL.IDX PT, R51, R103, 0x1, 0x181f ;  /* 0x00381f0067337f89 */ /* 0x00002800000e0000 */
[----:B------:R0:W0:Y:S02]  /*63e0*/  SHFL.IDX PT, R50, R108, 0x1, 0x181f ;  /* 0x00381f006c327f89 */ /* 0x00002400000e0000 */
.L_x_8624:
[----:B------:R-:W-:Y:S01]  /*63f0*/  ISETP.GE.OR P4, PT, R217, R97, P1 ;  /* 0x00000061d900720c */ /* 0x000fe20000f86670 */
[----:B------:R-:W-:-:S12]  /*6400*/  BSSY B1, `(.L_x_8257) ;  /* 0x0000079000017945 */ /* 0x000fd80003800000 */
        /* <DEDUP_REMOVED lines=21> */
[----:B------:R-:W0:Y:S01]  /*6560*/  LDS.128 R44, [R44+0x18400] ;  /* 0x018400002c2c7984 */ /* 0x000e220000000c00 */
[----:B------:R-:W-:Y:S05]  /*6570*/  @P3 BRA `(.L_x_8260) ;  /* 0x0000000400703947 */ /* 0x000fea0003800000 */
[----:B------:R-:W-:Y:S02]  /*6580*/  SHF.R.U32.HI R77, RZ, 0x10, R57 ;  /* 0x00000010ff4d7819 */ /* 0x000fe40000011639 */
[----:B---3--:R-:W-:Y:S02]  /*6590*/  SHF.R.U32.HI R107, RZ, 0x10, R53 ;  /* 0x00000010ff6b7819 */ /* 0x008fe40000011635 */
[----:B------:R-:W-:Y:S02]  /*65a0*/  PRMT R134, R134, 0x5410, R77 ;  /* 0x0000541086867816 */ /* 0x000fe4000000004d */
[----:B------:R-:W-:Y:S01]  /*65b0*/  SHF.R.U64 R76, R56, 0x10, R57 ;  /* 0x00000010384c7819 */ /* 0x000fe20000001239 */
[----:B0-----:R-:W-:Y:S01]  /*65c0*/  IMAD.U32 R56, R45, 0x10000, RZ ;  /* 0x000100002d387824 */ /* 0x001fe200078e00ff */
[----:B------:R-:W-:Y:S01]  /*65d0*/  PRMT R130, R130, 0x5410, R107 ;  /* 0x0000541082827816 */ /* 0x000fe2000000006b */
[----:B------:R-:W-:Y:S01]  /*65e0*/  IMAD.U32 R77, R134, 0x10000, RZ ;  /* 0x00010000864d7824 */ /* 0x000fe200078e00ff */
[----:B------:R-:W-:-:S02]  /*65f0*/  SHF.R.U32.HI R79, RZ, 0x10, R59 ;  /* 0x00000010ff4f7819 */ /* 0x000fc4000001163b */
[----:B------:R-:W-:Y:S01]  /*6600*/  SHF.R.U64 R78, R58, 0x10, R59 ;  /* 0x000000103a4e7819 */ /* 0x000fe2000000123b */
[----:B------:R-:W-:Y:S01]  /*6610*/  IMAD.U32 R58, R47, 0x10000, RZ ;  /* 0x000100002f3a7824 */ /* 0x000fe200078e00ff */
[----:B------:R-:W-:Y:S01]  /*6620*/  PRMT R133, R133, 0x5410, R76 ;  /* 0x0000541085857816 */ /* 0x000fe2000000004c */
[----:B------:R-:W-:Y:S01]  /*6630*/  IMAD.U32 R76, R130, 0x10000, RZ ;  /* 0x00010000824c7824 */ /* 0x000fe200078e00ff */
[----:B------:R-:W-:Y:S02]  /*6640*/  SHF.R.U32.HI R105, RZ, 0x10, R55 ;  /* 0x00000010ff697819 */ /* 0x000fe40000011637 */
[----:B------:R-:W-:Y:S02]  /*6650*/  PRMT R132, R132, 0x5410, R79 ;  /* 0x0000541084847816 */ /* 0x000fe4000000004f */
[----:B------:R-:W-:Y:S01]  /*6660*/  PRMT R131, R131, 0x5410, R78 ;  /* 0x0000541083837816 */ /* 0x000fe2000000004e */
[-C--:B------:R-:W-:Y:S01]  /*6670*/  FMUL.FTZ R78, R56, R77.reuse ;  /* 0x0000004d384e7220 */ /* 0x080fe20000410000 */
[----:B----4-:R-:W-:Y:S01]  /*6680*/  SHF.R.U64 R106, R52, 0x10, R53 ;  /* 0x00000010346a7819 */ /* 0x010fe20000001235 */
[----:B------:R-:W-:Y:S01]  /*6690*/  IMAD.U32 R53, R13, 0x10000, RZ ;  /* 0x000100000d357824 */ /* 0x000fe200078e00ff */
[----:B------:R-:W-:Y:S01]  /*66a0*/  PRMT R128, R128, 0x5410, R105 ;  /* 0x0000541080807816 */ /* 0x000fe20000000069 */
[-C--:B------:R-:W-:Y:S01]  /*66b0*/  FMUL.FTZ R56, R56, R76.reuse ;  /* 0x0000004c38387220 */ /* 0x080fe20000410000 */
[----:B------:R-:W-:Y:S01]  /*66c0*/  IMAD.U32 R79, R132, 0x10000, RZ ;  /* 0x00010000844f7824 */ /* 0x000fe200078e00ff */
[----:B------:R-:W-:Y:S01]  /*66d0*/  SHF.R.U64 R104, R54, 0x10, R55 ;  /* 0x0000001036687819 */ /* 0x000fe20000001237 */
[----:B------:R-:W-:Y:S01]  /*66e0*/  FFMA.FTZ R78, R53, R76, -R78 ;  /* 0x0000004c354e7223 */ /* 0x000fe2000001084e */
[----:B------:R-:W-:Y:S01]  /*66f0*/  LOP3.LUT R57, R45, 0xffff0000, RZ, 0xc0, !PT ;  /* 0xffff00002d397812 */ /* 0x000fe200078ec0ff */
[----:B------:R-:W-:Y:S01]  /*6700*/  IMAD.U32 R45, R44, 0x10000, RZ ;  /* 0x000100002c2d7824 */ /* 0x000fe200078e00ff */
[----:B------:R-:W-:Y:S01]  /*6710*/  LOP3.LUT R134, R134, 0xffff0000, RZ, 0xc0, !PT ;  /* 0xffff000086867812 */ /* 0x000fe200078ec0ff */
[----:B------:R-:W-:Y:S01]  /*6720*/  FFMA.FTZ R77, R53, R77, R56 ;  /* 0x0000004d354d7223 */ /* 0x000fe20000010038 */
[----:B------:R-:W-:Y:S01]  /*6730*/  LOP3.LUT R55, R44, 0xffff0000, RZ, 0xc0, !PT ;  /* 0xffff00002c377812 */ /* 0x000fe200078ec0ff */
[----:B------:R-:W-:Y:S01]  /*6740*/  IMAD.U32 R44, R15, 0x10000, RZ ;  /* 0x000100000f2c7824 */ /* 0x000fe200078e00ff */
[----:B------:R-:W-:Y:S01]  /*6750*/  LOP3.LUT R130, R130, 0xffff0000, RZ, 0xc0, !PT ;  /* 0xffff000082827812 */ /* 0x000fe200078ec0ff */
[----:B------:R-:W-:-:S02]  /*6760*/  IMAD.U32 R53, R128, 0x10000, RZ ;  /* 0x0001000080357824 */ /* 0x000fc400078e00ff */
[C---:B------:R-:W-:Y:S01]  /*6770*/  FMUL.FTZ R107, R58.reuse, R79 ;  /* 0x0000004f3a6b7220 */ /* 0x040fe20000410000 */
[----:B------:R-:W-:Y:S01]  /*6780*/  LOP3.LUT R54, R13, 0xffff0000, RZ, 0xc0, !PT ;  /* 0xffff00000d367812 */ /* 0x000fe200078ec0ff */
[----:B------:R-:W-:Y:S01]  /*6790*/  FMUL.FTZ R105, R57, R134 ;  /* 0x0000008639697220 */ /* 0x000fe20000410000 */
[----:B------:R-:W-:Y:S01]  /*67a0*/  PRMT R129, R129, 0x5410, R106 ;  /* 0x0000541081817816 */ /* 0x000fe2000000006a */
[----:B------:R-:W-:Y:S01]  /*67b0*/  FMUL.FTZ R57, R57, R130 ;  /* 0x0000008239397220 */ /* 0x000fe20000410000 */
[-C--:B------:R-:W-:Y:S01]  /*67c0*/  FMUL.FTZ R58, R58, R53.reuse ;  /* 0x000000353a3a7220 */ /* 0x080fe20000410000 */
[----:B------:R-:W-:Y:S01]  /*67d0*/  FFMA.FTZ R107, R44, R53, -R107 ;  /* 0x000000352c6b7223 */ /* 0x000fe2000001086b */
[----:B------:R-:W-:Y:S01]  /*67e0*/  LOP3.LUT R59, R47, 0xffff0000, RZ, 0xc0, !PT ;  /* 0xffff00002f3b7812 */ /* 0x000fe200078ec0ff */
[----:B------:R-:W-:Y:S01]  /*67f0*/  IMAD.U32 R53, R133, 0x10000, RZ ;  /* 0x0001000085357824 */ /* 0x000fe200078e00ff */
[----:B------:R-:W-:Y:S01]  /*6800*/  LOP3.LUT R132, R132, 0xffff0000, RZ, 0xc0, !PT ;  /* 0xffff000084847812 */ /* 0x000fe200078ec0ff */
[----:B------:R-:W-:Y:S01]  /*6810*/  FFMA.FTZ R134, R54, R134, R57 ;  /* 0x0000008636867223 */ /* 0x000fe20000010039 */
[----:B------:R-:W-:Y:S01]  /*6820*/  LOP3.LUT R128, R128, 0xffff0000, RZ, 0xc0, !PT ;  /* 0xffff000080807812 */ /* 0x000fe200078ec0ff */
[----:B------:R-:W-:Y:S01]  /*6830*/  FFMA.FTZ R79, R44, R79, R58 ;  /* 0x0000004f2c4f7223 */ /* 0x000fe2000001003a */
[----:B------:R-:W-:Y:S01]  /*6840*/  IMAD.U32 R52, R12, 0x10000, RZ ;  /* 0x000100000c347824 */ /* 0x000fe200078e00ff */
[----:B------:R-:W-:Y:S01]  /*6850*/  LOP3.LUT R15, R15, 0xffff0000, RZ, 0xc0, !PT ;  /* 0xffff00000f0f7812 */ /* 0x000fe200078ec0ff */
[----:B------:R-:W-:Y:S01]  /*6860*/  FFMA.FTZ R105, R54, R130, -R105 ;  /* 0x0000008236697223 */ /* 0x000fe20000010869 */
[----:B------:R-:W-:-:S02]  /*6870*/  IMAD.U32 R44, R129, 0x10000, RZ ;  /* 0x00010000812c7824 */ /* 0x000fc400078e00ff */
[-C--:B------:R-:W-:Y:S01]  /*6880*/  FMUL.FTZ R57, R45, R53.reuse ;  /* 0x000000352d397220 */ /* 0x080fe20000410000 */
[----:B------:R-:W-:Y:S01]  /*6890*/  PRMT R127, R127, 0x5410, R104 ;  /* 0x000054107f7f7816 */ /* 0x000fe20000000068 */
[C---:B------:R-:W-:Y:S01]  /*68a0*/  FMUL.FTZ R54, R59.reuse, R132 ;  /* 0x000000843b367220 */ /* 0x040fe20000410000 */
[----:B------:R-:W-:Y:S01]  /*68b0*/  FMUL.FTZ R76, R59, R128 ;  /* 0x000000803b4c7220 */ /* 0x000fe20000410000 */
[----:B------:R-:W-:Y:S01]  /*68c0*/  LOP3.LUT R56, R133, 0xffff0000, RZ, 0xc0, !PT ;  /* 0xffff000085387812 */ /* 0x000fe200078ec0ff */
[-C--:B------:R-:W-:Y:S01]  /*68d0*/  FMUL.FTZ R58, R45, R44.reuse ;  /* 0x0000002c2d3a7220 */ /* 0x080fe20000410000 */
[----:B------:R-:W-:Y:S01]  /*68e0*/  FFMA.FTZ R57, R52, R44, -R57 ;  /* 0x0000002c34397223 */ /* 0x000fe20000010839 */
[C---:B------:R-:W-:Y:S02]  /*68f0*/  IMAD.U32 R47, R46.reuse, 0x10000, RZ ;  /* 0x000100002e2f7824 */ /* 0x040fe400078e00ff */
[C---:B------:R-:W-:Y:S01]  /*6900*/  FFMA.FTZ R128, R15.reuse, R128, -R54 ;  /* 0x000000800f807223 */ /* 0x040fe20000010836 */
[----:B------:R-:W-:Y:S01]  /*6910*/  FFMA.FTZ R132, R15, R132, R76 ;  /* 0x000000840f847223 */ /* 0x000fe2000001004c */
        /* <DEDUP_REMOVED lines=13> */
[C---:B------:R-:W-:Y:S01]  /*69f0*/  FMUL.FTZ R53, R46.reuse, R131 ;  /* 0x000000832e357220 */ /* 0x040fe20000410000 */
[-C--:B------:R-:W-:Y:S01]  /*6a00*/  FMUL.FTZ R52, R55, R54.reuse ;  /* 0x0000003637347220 */ /* 0x080fe20000410000 */
[C---:B------:R-:W-:Y:S01]  /*6a10*/  FFMA.FTZ R76, R13.reuse, R54, -R76 ;  /* 0x000000360d4c7223 */ /* 0x040fe2000001084c */
[----:B------:R-:W-:Y:S01]  /*6a20*/  FMUL.FTZ R46, R46, R127 ;  /* 0x0000007f2e2e7220 */ /* 0x000fe20000410000 */
[C---:B------:R-:W-:Y:S01]  /*6a30*/  FFMA.FTZ R45, R12.reuse, R15, -R45 ;  /* 0x0000000f0c2d7223 */ /* 0x040fe2000001082d */
[----:B------:R-:W-:Y:S01]  /*6a40*/  FFMA.FTZ R47, R12, R44, R47 ;  /* 0x0000002c0c2f7223 */ /* 0x000fe2000001002f */
[----:B------:R-:W-:Y:S01]  /*6a50*/  FFMA.FTZ R13, R13, R56, R52 ;  /* 0x000000380d0d7223 */ /* 0x000fe20000010034 */
[C---:B------:R-:W-:Y:S01]  /*6a60*/  FFMA.FTZ R12, R14.reuse, R127, -R53 ;  /* 0x0000007f0e0c7223 */ /* 0x040fe20000010835 */
        /* <DEDUP_REMOVED lines=13> */
.L_x_8260:
[----:B------:R-:W-:Y:S05]  /*6b40*/  BSYNC B2 ;  /* 0x0000000000027941 */ /* 0x000fea0003800000 */
.L_x_8259:
[----:B------:R-:W-:Y:S01]  /*6b50*/  ISETP.GE.AND P4, PT, R11, R110, PT ;  /* 0x0000006e0b00720c */ /* 0x000fe20003f86270 */
[----:B0-----:R0:W-:-:S12]  /*6b60*/  ST.E.128 desc[UR54][R48.64], R12 ;  /* 0x0000000c30007985 */ /* 0x0011d8000c101d36 */
[----:B------:R-:W-:-:S05]  /*6b70*/  @!P4 IMAD.WIDE R50, R11, 0x2, R50 ;  /* 0x000000020b32c825 */ /* 0x000fca00078e0232 */
[----:B------:R0:W-:Y:S02]  /*6b80*/  @!P4 ST.E.128 desc[UR54][R50.64], R44 ;  /* 0x0000002c3200c985 */ /* 0x0001e4000c101d36 */
.L_x_8258:
[----:B------:R-:W-:Y:S05]  /*6b90*/  BSYNC B1 ;  /* 0x0000000000017941 */ /* 0x000fea0003800000 */
.L_x_8257:
[----:B------:R-:W-:-:S03]  /*6ba0*/  UMOV UR4, 0xffffffff ;  /* 0xffffffff00047882 */ /* 0x000fc60000000000 */
[----:B------:R-:W-:Y:S05]  /*6bb0*/  BRA.DIV UR4, `(.L_x_8261) ;  /* 0x000001e204507947 */ /* 0x000fea000b800000 */
[----:B0-----:R0:W0:Y:S04]  /*6bc0*/  SHFL.IDX PT, R45, R103, 0x2, 0x181f ;  /* 0x00581f00672d7f89 */ /* 0x00102800000e0000 */
[----:B------:R0:W0:Y:S02]  /*6bd0*/  SHFL.IDX PT, R14, R108, 0x2, 0x181f ;  /* 0x00581f006c0e7f89 */ /* 0x00002400000e0000 */
.L_x_8628:
[----:B------:R-:W-:Y:S01]  /*6be0*/  ISETP.GE.OR P4, PT, R216, R97, P1 ;  /* 0x00000061d800720c */ /* 0x000fe20000f86670 */
[----:B------:R-:W-:-:S12]  /*6bf0*/  BSSY B1, `(.L_x_8262) ;  /* 0x000007b000017945 */ /* 0x000fd80003800000 */
[----:B------:R-:W-:Y:S05]  /*6c00*/  @P4 BRA `(.L_x_8263) ;  /* 0x0000000400e44947 */ /* 0x000fea0003800000 */
[----:B------:R-:W-:Y:S01]  /*6c10*/  SEL R11, R37, R112, !P0 ;  /* 0x00000070250b7207 */ /* 0x000fe20004000000 */
[----:B0-----:R-:W-:Y:S01]  /*6c20*/  IMAD.MOV.U32 R50, RZ, RZ, R14 ;  /* 0x000000ffff327224 */ /* 0x001fe200078e000e */
[C---:B------:R-:W-:Y:S01]  /*6c30*/  LEA R48, P4, R41.reuse, R14, 0x1 ;  /* 0x0000000e29307211 */ /* 0x040fe200078808ff */
[----:B------:R-:W-:Y:S01]  /*6c40*/  IMAD.MOV.U32 R51, RZ, RZ, R45 ;  /* 0x000000ffff337224 */ /* 0x000fe200078e002d */
[----:B------:R-:W-:Y:S01]  /*6c50*/  SHF.R.S32.HI R12, RZ, 0x1f, R11 ;  /* 0x0000001fff0c7819 */ /* 0x000fe2000001140b */
[----:B------:R-:W-:Y:S01]  /*6c60*/  BSSY B2, `(.L_x_8264) ;  /* 0x000006f000027945 */ /* 0x000fe20003800000 */
        /* <DEDUP_REMOVED lines=8> */
[----:B------:R-:W-:Y:S01]  /*6cf0*/  LOP3.LUT R12, R13, R224, RZ, 0x3c, !PT ;  /* 0x000000e00d0c7212 */ /* 0x000fe200078e3cff */
[----:B------:R-:W-:-:S03]  /*6d00*/  IMAD R13, R19, 0x4000, R5 ;  /* 0x00004000130d7824 */ /* 0x000fc600078e0205 */
[----:B------:R-:W-:Y:S01]  /*6d10*/  LOP3.LUT R15, R15, 0x7fffe000, RZ, 0xc0, !PT ;  /* 0x7fffe0000f0f7812 */ /* 0x000fe200078ec0ff */
[----:B------:R-:W-:-:S03]  /*6d20*/  IMAD R13, R13, 0x2, R18 ;  /* 0x000000020d0d7824 */ /* 0x000fc600078e0212 */
[----:B------:R-:W-:-:S05]  /*6d30*/  IADD3 R12, R12, R15, R201 ;  /* 0x0000000f0c0c7210 */ /* 0x000fca0007ffe0c9 */
[----:B------:R-:W-:-:S04]  /*6d40*/  IMAD R15, R19, 0x4000, R12 ;  /* 0x00004000130f7824 */ /* 0x000fc800078e020c */
[----:B------:R-:W-:Y:S02]  /*6d50*/  IMAD R44, R15, 0x2, R18 ;  /* 0x000000020f2c7824 */ /* 0x000fe400078e0212 */
[----:B------:R-:W0:Y:S04]  /*6d60*/  LDS.128 R12, [R13+0x18400] ;  /* 0x018400000d0c7984 */ /* 0x000e280000000c00 */
[----:B------:R-:W0:Y:S01]  /*6d70*/  LDS.128 R44, [R44+0x18400] ;  /* 0x018400002c2c7984 */ /* 0x000e220000000c00 */
[----:B------:R-:W-:Y:S05]  /*6d80*/  @P3 BRA `(.L_x_8265) ;  /* 0x0000000400703947 */ /* 0x000fea0003800000 */
[----:B------:R-:W-:Y:S01]  /*6d90*/  SHF.R.U64 R76, R62, 0x10, R63 ;  /* 0x000000103e4c7819 */ /* 0x000fe2000000123f */
[----:B0-----:R-:W-:Y:S01]  /*6da0*/  IMAD.U32 R56, R45, 0x10000, RZ ;  /* 0x000100002d387824 */ /* 0x001fe200078e00ff */
[--C-:B------:R-:W-:Y:S01]  /*6db0*/  SHF.R.U64 R62, R64, 0x10, R65.reuse ;  /* 0x00000010403e7819 */ /* 0x100fe20000001241 */
[----:B------:R-:W-:Y:S01]  /*6dc0*/  IMAD.U32 R52, R13, 0x10000, RZ ;  /* 0x000100000d347824 */ /* 0x000fe200078e00ff */
[----:B------:R-:W-:Y:S01]  /*6dd0*/  SHF.R.U32.HI R65, RZ, 0x10, R65 ;  /* 0x00000010ff417819 */ /* 0x000fe20000011641 */
[----:B------:R-:W-:Y:S01]  /*6de0*/  IMAD.U32 R58, R47, 0x10000, RZ ;  /* 0x000100002f3a7824 */ /* 0x000fe200078e00ff */
[----:B------:R-:W-:Y:S01]  /*6df0*/  SHF.R.U32.HI R77, RZ, 0x10, R61 ;  /* 0x00000010ff4d7819 */ /* 0x000fe2000001163d */
[----:B------:R-:W-:Y:S01]  /*6e00*/  IMAD.U32 R54, R44, 0x10000, RZ ;  /* 0x000100002c367824 */ /* 0x000fe200078e00ff */
[----:B------:R-:W-:Y:S02]  /*6e10*/  PRMT R126, R126, 0x5410, R65 ;  /* 0x000054107e7e7816 */ /* 0x000fe40000000041 */
[----:B------:R-:W-:-:S02]  /*6e20*/  SHF.R.U64 R78, R60, 0x10, R61 ;  /* 0x000000103c4e7819 */ /* 0x000fc4000000123d */
[----:B------:R-:W-:Y:S01]  /*6e30*/  SHF.R.U32.HI R61, RZ, 0x10, R63 ;  /* 0x00000010ff3d7819 */ /* 0x000fe2000001163f */
[----:B------:R-:W-:Y:S01]  /*6e40*/  IMAD.U32 R63, R126, 0x10000, RZ ;  /* 0x000100007e3f7824 */ /* 0x000fe200078e00ff */
[----:B------:R-:W-:Y:S02]  /*6e50*/  SHF.R.U64 R60, R66, 0x10, R67 ;  /* 0x00000010423c7819 */ /* 0x000fe40000001243 */
[----:B------:R-:W-:Y:S01]  /*6e60*/  PRMT R122, R122, 0x5410, R77 ;  /* 0x000054107a7a7816 */ /* 0x000fe2000000004d */
[----:B------:R-:W-:Y:S01]  /*6e70*/  FMUL.FTZ R65, R56, R63 ;  /* 0x0000003f38417220 */ /* 0x000fe20000410000 */
[----:B------:R-:W-:Y:S02]  /*6e80*/  SHF.R.U32.HI R67, RZ, 0x10, R67 ;  /* 0x00000010ff437819 */ /* 0x000fe40000011643 */
[----:B------:R-:W-:Y:S01]  /*6e90*/  PRMT R120, R120, 0x5410, R61 ;  /* 0x0000541078787816 */ /* 0x000fe2000000003d */
[----:B------:R-:W-:Y:S01]  /*6ea0*/  IMAD.U32 R61, R122, 0x10000, RZ ;  /* 0x000100007a3d7824 */ /* 0x000fe200078e00ff */
[----:B------:R-:W-:-:S02]  /*6eb0*/  PRMT R124, R124, 0x5410, R67 ;  /* 0x000054107c7c7816 */ /* 0x000fc40000000043 */
[----:B------:R-:W-:Y:S01]  /*6ec0*/  PRMT R123, R123, 0x5410, R60 ;  /* 0x000054107b7b7816 */ /* 0x000fe2000000003c */
[-C--:B------:R-:W-:Y:S01]  /*6ed0*/  FMUL.FTZ R67, R56, R61.reuse ;  /* 0x0000003d38437220 */ /* 0x080fe20000410000 */
        /* <DEDUP_REMOVED lines=71> */
.L_x_8265:
[----:B------:R-:W-:Y:S05]  /*7350*/  BSYNC B2 ;  /* 0x0000000000027941 */ /* 0x000fea0003800000 */
.L_x_8264:
[----:B------:R-:W-:Y:S01]  /*7360*/  ISETP.GE.AND P4, PT, R11, R110, PT ;  /* 0x0000006e0b00720c */ /* 0x000fe20003f86270 */
[----:B0-----:R0:W-:-:S12]  /*7370*/  ST.E.128 desc[UR54][R48.64], R12 ;  /* 0x0000000c30007985 */ /* 0x0011d8000c101d36 */
[----:B------:R-:W-:-:S05]  /*7380*/  @!P4 IMAD.WIDE R50, R11, 0x2, R50 ;  /* 0x000000020b32c825 */ /* 0x000fca00078e0232 */
[----:B------:R0:W-:Y:S02]  /*7390*/  @!P4 ST.E.128 desc[UR54][R50.64], R44 ;  /* 0x0000002c3200c985 */ /* 0x0001e4000c101d36 */
.L_x_8263:
[----:B------:R-:W-:Y:S05]  /*73a0*/  BSYNC B1 ;  /* 0x0000000000017941 */ /* 0x000fea0003800000 */
.L_x_8262:
[----:B------:R-:W-:-:S03]  /*73b0*/  UMOV UR4, 0xffffffff ;  /* 0xffffffff00047882 */ /* 0x000fc60000000000 */
[----:B------:R-:W-:Y:S05]  /*73c0*/  BRA.DIV UR4, `(.L_x_8266) ;  /* 0x000001da04947947 */ /* 0x000fea000b800000 */
[----:B01----:R-:W0:Y:S04]  /*73d0*/  SHFL.IDX PT, R103, R103, 0x3, 0x181f ;  /* 0x00781f0067677f89 */ /* 0x003e2800000e0000 */
[----:B------:R-:W1:Y:S02]  /*73e0*/  SHFL.IDX PT, R108, R108, 0x3, 0x181f ;  /* 0x00781f006c6c7f89 */ /* 0x000e6400000e0000 */
.L_x_8632:
[----:B------:R-:W-:-:S13]  /*73f0*/  ISETP.GE.OR P4, PT, R215, R97, P1 ;  /* 0x00000061d700720c */ /* 0x000fda0000f86670 */
[----:B------:R-:W-:Y:S05]  /*7400*/  @P4 BRA `(.L_x_8239) ;  /* 0x0000000c00944947 */ /* 0x000fea0003800000 */
[----:B------:R-:W-:Y:S01]  /*7410*/  SEL R112, R37, R112, !P0 ;  /* 0x0000007025707207 */ /* 0x000fe20004000000 */
[----:B------:R-:W-:Y:S01]  /*7420*/  BSSY B1, `(.L_x_8267) ;  /* 0x0000071000017945 */ /* 0x000fe20003800000 */
[C---:B-1----:R-:W-:Y:S02]  /*7430*/  LEA R48, P4, R41.reuse, R108, 0x1 ;  /* 0x0000006c29307211 */ /* 0x042fe400078808ff */
[----:B------:R-:W-:Y:S02]  /*7440*/  SHF.R.S32.HI R11, RZ, 0x1f, R112 ;  /* 0x0000001fff0b7819 */ /* 0x000fe40000011470 */
[----:B0-----:R-:W-:Y:S02]  /*7450*/  LEA.HI.X R49, R41, R103, R90, 0x1, P4 ;  /* 0x0000006729317211 */ /* 0x001fe400020f0c5a */
        /* <DEDUP_REMOVED lines=15> */
[----:B------:R-:W1:Y:S01]  /*7550*/  LDS.128 R44, [R44+0x18400] ;  /* 0x018400002c2c7984 */ /* 0x000e620000000c00 */
[----:B------:R-:W-:Y:S05]  /*7560*/  @P3 BRA `(.L_x_8268) ;  /* 0x0000000400703947 */ /* 0x000fea0003800000 */
[----:B------:R-:W-:Y:S01]  /*7570*/  SHF.R.U64 R64, R68, 0x10, R69 ;  /* 0x0000001044407819 */ /* 0x000fe20000001245 */
[----:B-1----:R-:W-:Y:S01]  /*7580*/  IMAD.U32 R54, R45, 0x10000, RZ ;  /* 0x000100002d367824 */ /* 0x002fe200078e00ff */
        /* <DEDUP_REMOVED lines=8> */
[--C-:B------:R-:W-:Y:S01]  /*7610*/  SHF.R.U64 R58, R74, 0x10, R75.reuse ;  /* 0x000000104a3a7819 */ /* 0x100fe2000000124b */
[----:B------:R-:W-:Y:S01]  /*7620*/  IMAD.U32 R59, R114, 0x10000, RZ ;  /* 0x00010000723b7824 */ /* 0x000fe200078e00ff */
[----:B------:R-:W-:Y:S01]  /*7630*/  SHF.R.U32.HI R75, RZ, 0x10, R75 ;  /* 0x00000010ff4b7819 */ /* 0x000fe2000001164b */
[----:B------:R-:W-:Y:S01]  /*7640*/  IMAD.U32 R61, R118, 0x10000, RZ ;  /* 0x00010000763d7824 */ /* 0x000fe200078e00ff */
[--C-:B------:R-:W-:Y:S01]  /*7650*/  SHF.R.U64 R62, R70, 0x10, R71.reuse ;  /* 0x00000010463e7819 */ /* 0x100fe20000001247 */
[C---:B------:R-:W-:Y:S01]  /*7660*/  FMUL.FTZ R65, R54.reuse, R59 ;  /* 0x0000003b36417220 */ /* 0x040fe20000410000 */
[----:B------:R-:W-:Y:S01]  /*7670*/  SHF.R.U32.HI R70, RZ, 0x10, R71 ;  /* 0x00000010ff467819 */ /* 0x000fe20000011647 */
[-C--:B------:R-:W-:Y:S01]  /*7680*/  FMUL.FTZ R63, R54, R61.reuse ;  /* 0x0000003d363f7220 */ /* 0x080fe20000410000 */
[----:B------:R-:W-:Y:S01]  /*7690*/  LOP3.LUT R55, R45, 0xffff0000, RZ, 0xc0, !PT ;  /* 0xffff00002d377812 */ /* 0x000fe200078ec0ff */
[----:B------:R-:W-:Y:S01]  /*76a0*/  FFMA.FTZ R65, R50, R61, R65 ;  /* 0x0000003d32417223 */ /* 0x000fe20000010041 */
[----:B------:R-:W-:-:S02]  /*76b0*/  PRMT R116, R116, 0x5410, R75 ;  /* 0x0000541074747816 */ /* 0x000fc4000000004b */
[----:B------:R-:W-:Y:S02]  /*76c0*/  LOP3.LUT R114, R114, 0xffff0000, RZ, 0xc0, !PT ;  /* 0xffff000072727812 */ /* 0x000fe400078ec0ff */
        /* <DEDUP_REMOVED lines=20> */
[-C--:B------:R-:W-:Y:S01]  /*7810*/  FMUL.FTZ R56, R56, R59.reuse ;  /* 0x0000003b38387220 */ /* 0x080fe20000410000 */
[----:B------:R-:W-:Y:S01]  /*7820*/  FMUL.FTZ R54, R57, R116 ;  /* 0x0000007439367220 */ /* 0x000fe20000410000 */
[----:B------:R-:W-:Y:S01]  /*7830*/  IMAD.U32 R51, R117, 0x10000, RZ ;  /* 0x0001000075337824 */ /* 0x000fe200078e00ff */
[----:B------:R-:W-:Y:S01]  /*7840*/  PRMT R109, R109, 0x5410, R62 ;  /* 0x000054106d6d7816 */ /* 0x000fe2000000003e */
[C---:B------:R-:W-:Y:S01]  /*7850*/  FFMA.FTZ R59, R44.reuse, R59, -R55 ;  /* 0x0000003b2c3b7223 */ /* 0x040fe20000010837 */
[----:B------:R-:W-:Y:S01]  /*7860*/  FFMA.FTZ R56, R44, R63, R56 ;  /* 0x0000003f2c387223 */ /* 0x000fe20000010038 */
[-C--:B------:R-:W-:Y:S01]  /*7870*/  FMUL.FTZ R62, R57, R50.reuse ;  /* 0x00000032393e7220 */ /* 0x080fe20000410000 */
[----:B------:R-:W-:Y:S01]  /*7880*/  FFMA.FTZ R60, R45, R50, -R54 ;  /* 0x000000322d3c7223 */ /* 0x000fe20000010836 */
[----:B------:R-:W-:Y:S01]  /*7890*/  IMAD.U32 R13, R12, 0x10000, RZ ;  /* 0x000100000c0d7824 */ /* 0x000fe200078e00ff */
[----:B------:R-:W-:Y:S01]  /*78a0*/  LOP3.LUT R117, R117, 0xffff0000, RZ, 0xc0, !PT ;  /* 0xffff000075757812 */ /* 0x000fe200078ec0ff */
[----:B------:R-:W-:-:S02]  /*78b0*/  IMAD.U32 R44, R113, 0x10000, RZ ;  /* 0x00010000712c7824 */ /* 0x000fc400078e00ff */
[----:B------:R-:W-:Y:S01]  /*78c0*/  FMUL.FTZ R50, R52, R51 ;  /* 0x0000003334327220 */ /* 0x000fe20000410000 */
[----:B------:R-:W-:Y:S01]  /*78d0*/  LOP3.LUT R113, R113, 0xffff0000, RZ, 0xc0, !PT ;  /* 0xffff000071717812 */ /* 0x000fe200078ec0ff */
[----:B------:R-:W-:Y:S01]  /*78e0*/  FFMA.FTZ R57, R45, R116, R62 ;  /* 0x000000742d397223 */ /* 0x000fe2000001003e */
[----:B------:R-:W-:Y:S01]  /*78f0*/  LOP3.LUT R12, R12, 0xffff0000, RZ, 0xc0, !PT ;  /* 0xffff00000c0c7812 */ /* 0x000fe200078ec0ff */
[-C--:B------:R-:W-:Y:S01]  /*7900*/  FFMA.FTZ R45, R13, R44.reuse, -R50 ;  /* 0x0000002c0d2d7223 */ /* 0x080fe20000010832 */
[----:B------:R-:W-:Y:S02]  /*7910*/  IMAD.U32 R47, R46, 0x10000, RZ ;  /* 0x000100002e2f7824 */ /* 0x000fe400078e00ff */
        /* <DEDUP_REMOVED lines=33> */
.L_x_8268:
[----:B------:R-:W-:Y:S05]  /*7b30*/  BSYNC B1 ;  /* 0x0000000000017941 */ /* 0x000fea0003800000 */
.L_x_8267:
[----:B0-----:R0:W-:Y:S01]  /*7b40*/  ST.E.128 desc[UR54][R48.64], R12 ;  /* 0x0000000c30007985 */ /* 0x0011e2000c101d36 */
[----:B------:R-:W-:Y:S01]  /*7b50*/  ISETP.GE.AND P3, PT, R11, R110, PT ;  /* 0x0000006e0b00720c */ /* 0x000fe20003f66270 */
[----:B------:R-:W-:-:S12]  /*7b60*/  IMAD.MOV.U32 R109, RZ, RZ, R103 ;  /* 0x000000ffff6d7224 */ /* 0x000fd800078e0067 */
[----:B------:R-:W-:Y:S05]  /*7b70*/  @P3 BRA `(.L_x_8239) ;  /* 0x0000000400b83947 */ /* 0x000fea0003800000 */
[----:B0-----:R-:W-:-:S05]  /*7b80*/  IMAD.WIDE R12, R11, 0x2, R108 ;  /* 0x000000020b0c7825 */ /* 0x001fca00078e026c */
[----:B-1----:R0:W-:Y:S01]  /*7b90*/  ST.E.128 desc[UR54][R12.64], R44 ;  /* 0x0000002c0c007985 */ /* 0x0021e2000c101d36 */
[----:B------:R-:W-:Y:S05]  /*7ba0*/  BRA `(.L_x_8239) ;  /* 0x0000000400ac7947 */ /* 0x000fea0003800000 */
.L_x_8198:
[----:B------:R-:W-:-:S06]  /*7bb0*/  UISETP.NE.AND UP0, UPT, UR39, 0x3, UPT ;  /* 0x000000032700788c */ /* 0x000fcc000bf05270 */
[----:B------:R-:W-:-:S13]  /*7bc0*/  PLOP3.LUT P5, PT, PT, PT, UP0, 0x80, 0x0 ;  /* 0x000000000000781c */ /* 0x000fda0003faf008 */
[----:B------:R-:W-:Y:S05]  /*7bd0*/  @!P5 BRA `(.L_x_8269) ;  /* 0x000000000004d947 */ /* 0x000fea0003800000 */
[----:B------:R-:W-:Y:S01]  /*7be0*/  BPT.TRAP 0x1 ;  /* 0x000000040000795c */ /* 0x000fe20000300000 */
.L_x_8269:
[----:B------:R-:W-:Y:S01]  /*7bf0*/  IMAD R91, R19, 0x8, R18 ;  /* 0x00000008135b7824 */ /* 0x000fe200078e0212 */
[----:B------:R-:W-:Y:S01]  /*7c00*/  SHF.L.U32 R102, R192, 0x1f, RZ ;  /* 0x0000001fc0667819 */ /* 0x000fe200000006ff */
[----:B------:R-:W-:Y:S01]  /*7c10*/  BSSY B1, `(.L_x_8270) ;  /* 0x0000004000017945 */ /* 0x000fe20003800000 */
[----:B------:R-:W-:Y:S02]  /*7c20*/  SHF.R.S32.HI R99, RZ, 0x1f, R100 ;  /* 0x0000001fff637819 */ /* 0x000fe40000011464 */
[----:B------:R-:W0:Y:S02]  /*7c30*/  SYNCS.PHASECHK.TRANS64.TRYWAIT P3, [R91+URZ+0x28890], R102 ;  /* 0x028890665b0075a7 */ /* 0x000e24000806017f */
[----:B0-----:R-:W-:Y:S05]  /*7c40*/  @!P3 BRA `(.L_x_8271) ;  /* 0x000001d000c0b947 */ /* 0x001fea0003800000 */
.L_x_8633:
[----:B------:R-:W-:Y:S05]  /*7c50*/  BSYNC B1 ;  /* 0x0000000000017941 */ /* 0x000fea0003800000 */
.L_x_8270:
        /* <DEDUP_REMOVED lines=27> */
.L_x_8637:
        /* <DEDUP_REMOVED lines=13> */
.L_x_8274:
[----:B------:R-:W-:Y:S05]  /*7ee0*/  BSYNC B1 ;  /* 0x0000000000017941 */ /* 0x000fea0003800000 */
.L_x_8273:
[----:B------:R-:W-:-:S03]  /*7ef0*/  UMOV UR4, 0xffffffff ;  /* 0xffffffff00047882 */ /* 0x000fc60000000000 */
[----:B------:R-:W-:Y:S05]  /*7f00*/  BRA.DIV UR4, `(.L_x_8275) ;  /* 0x000001d2046c7947 */ /* 0x000fea000b800000 */
[----:B--2---:R2:W0:Y:S04]  /*7f10*/  SHFL.IDX PT, R45, R46, 0x1, 0x181f ;  /* 0x00381f002e2d7f89 */ /* 0x00442800000e0000 */
[----:B---34-:R2:W3:Y:S02]  /*7f20*/  SHFL.IDX PT, R14, R44, 0x1, 0x181f ;  /* 0x00381f002c0e7f89 */ /* 0x0184e400000e0000 */
.L_x_8641:
        /* <DEDUP_REMOVED lines=14> */
.L_x_8277:
[----:B------:R-:W-:Y:S05]  /*8010*/  BSYNC B1 ;  /* 0x0000000000017941 */ /* 0x000fea0003800000 */
.L_x_8276:
[----:B------:R-:W-:-:S03]  /*8020*/  UMOV UR4, 0xffffffff ;  /* 0xffffffff00047882 */ /* 0x000fc60000000000 */
[----:B------:R-:W-:Y:S05]  /*8030*/  BRA.DIV UR4, `(.L_x_8278) ;  /* 0x000001d204687947 */ /* 0x000fea000b800000 */
[----:B0-----:R0:W0:Y:S04]  /*8040*/  SHFL.IDX PT, R45, R46, 0x2, 0x181f ;  /* 0x00581f002e2d7f89 */ /* 0x00102800000e0000 */
[----:B---34-:R3:W4:Y:S02]  /*8050*/  SHFL.IDX PT, R14, R44, 0x2, 0x181f ;  /* 0x00581f002c0e7f89 */ /* 0x01872400000e0000 */
.L_x_8645:
        /* <DEDUP_REMOVED lines=14> */
.L_x_8280:
[----:B------:R-:W-:Y:S05]  /*8140*/  BSYNC B1 ;  /* 0x0000000000017941 */ /* 0x000fea0003800000 */
.L_x_8279:
[----:B------:R-:W-:-:S03]  /*8150*/  UMOV UR4, 0xffffffff ;  /* 0xffffffff00047882 */ /* 0x000fc60000000000 */
[----:B------:R-:W-:Y:S05]  /*8160*/  BRA.DIV UR4, `(.L_x_8281) ;  /* 0x000001d204647947 */ /* 0x000fea000b800000 */
[----:B0-----:R0:W0:Y:S04]  /*8170*/  SHFL.IDX PT, R45, R46, 0x3, 0x181f ;  /* 0x00781f002e2d7f89 */ /* 0x00102800000e0000 */
[----:B----4-:R4:W0:Y:S02]  /*8180*/  SHFL.IDX PT, R14, R44, 0x3, 0x181f ;  /* 0x00781f002c0e7f89 */ /* 0x01082400000e0000 */
.L_x_8649:
        /* <DEDUP_REMOVED lines=13> */
.L_x_8239:
[----:B------:R-:W-:Y:S05]  /*8260*/  BSYNC B0 ;  /* 0x0000000000007941 */ /* 0x000fea0003800000 */
.L_x_8197:
        /* <DEDUP_REMOVED lines=17> */
.L_x_8283:
[----:B------:R-:W-:Y:S05]  /*8380*/  BSYNC B0 ;  /* 0x0000000000007941 */ /* 0x000fea0003800000 */
.L_x_8282:
[----:B------:R-:W5:Y:S01]  /*8390*/  SYNCS.PHASECHK.TRANS64.TRYWAIT P4, [R91+URZ+0x288b0], R102 ;  /* 0x0288b0665b0075a7 */ /* 0x000f62000808017f */
[----:B------:R-:W-:Y:S01]  /*83a0*/  ULDC UR41, c[0x0][0x2f4] ;  /* 0x0000bd0000297ab9 */ /* 0x000fe20000000800 */
[----:B------:R-:W-:Y:S04]  /*83b0*/  BSSY B0, `(.L_x_8284) ;  /* 0x0000002000007945 */ /* 0x000fe80003800000 */
[----:B-----5:R-:W-:Y:S05]  /*83c0*/  @!P4 BRA `(.L_x_8285) ;  /* 0x000001d00014c947 */ /* 0x020fea0003800000 */
.L_x_8650:
[----:B------:R-:W-:Y:S05]  /*83d0*/  BSYNC B0 ;  /* 0x0000000000007941 */ /* 0x000fea0003800000 */
.L_x_8284:
[----:B------:R-:W-:Y:S01]  /*83e0*/  ULDC.64 UR4, c[0x0][0x328] ;  /* 0x0000ca0000047ab9 */ /* 0x000fe20000000a00 */
[----:B------:R-:W-:Y:S01]  /*83f0*/  IMAD.IADD R97, R97, 0x1, -R188 ;  /* 0x0000000161617824 */ /* 0x000fe200078e0abc */
[----:B------:R-:W-:Y:S01]  /*8400*/  BSSY B0, `(.L_x_8286) ;  /* 0x0000020000007945 */ /* 0x000fe20003800000 */
[----:B------:R-:W-:Y:S02]  /*8410*/  IMAD R99, R99, UR4, RZ ;  /* 0x0000000463637c24 */ /* 0x000fe4000f8e02ff */
[----:B0---4-:R-:W-:-:S04]  /*8420*/  IMAD.WIDE.U32 R12, R100, UR4, RZ ;  /* 0x00000004640c7c25 */ /* 0x011fc8000f8e00ff */
[----:B------:R-:W-:Y:S01]  /*8430*/  IMAD R99, R100, UR5, R99 ;  /* 0x0000000564637c24 */ /* 0x000fe2000f8e0263 */
[----:B------:R-:W-:Y:S02]  /*8440*/  ULDC.64 UR4, c[0x0][0x338] ;  /* 0x0000ce0000047ab9 */ /* 0x000fe40000000a00 */
[----:B------:R-:W-:Y:S02]  /*8450*/  IMAD R98, R98, UR4, RZ ;  /* 0x0000000462627c24 */ /* 0x000fe4000f8e02ff */
[----:B------:R-:W-:Y:S02]  /*8460*/  IMAD.IADD R13, R13, 0x1, R99 ;  /* 0x000000010d0d7824 */ /* 0x000fe400078e0263 */
[C---:B--2---:R-:W-:Y:S02]  /*8470*/  IMAD R11, R101.reuse, UR5, R98 ;  /* 0x00000005650b7c24 */ /* 0x044fe4000f8e0262 */
        /* <DEDUP_REMOVED lines=10> */
[----:B-1----:R0:W1:Y:S01]  /*8520*/  SHFL.IDX PT, R47, R48, RZ, 0x181f ;  /* 0x00181fff302f7589 */ /* 0x00206200000e0000 */
[----:B------:R-:W-:-:S03]  /*8530*/  ISETP.GE.AND P4, PT, R97, 0x1, PT ;  /* 0x000000016100780c */ /* 0x000fc60003f86270 */
[----:B------:R0:W2:Y:S10]  /*8540*/  SHFL.IDX PT, R13, R11, RZ, 0x181f ;  /* 0x00181fff0b0d7589 */ /* 0x0000b400000e0000 */
[----:B0-----:R-:W-:Y:S05]  /*8550*/  @!P4 BRA `(.L_x_8287) ;  /* 0x000000000028c947 */ /* 0x001fea0003800000 */
[----:B------:R-:W-:-:S13]  /*8560*/  ISETP.GE.AND P4, PT, R16, UR41, PT ;  /* 0x0000002910007c0c */ /* 0x000fda000bf86270 */
[----:B-1-3--:R-:W-:-:S04]  /*8570*/  @!P4 LEA R44, P5, R16, R47, 0x1 ;  /* 0x0000002f102cc211 */ /* 0x00afc800078a08ff */
[----:B--2---:R-:W-:Y:S02]  /*8580*/  @!P4 LEA.HI.X R45, R16, R13, R17, 0x1, P5 ;  /* 0x0000000d102dc211 */ /* 0x004fe400028f0c11 */
[----:B------:R-:W-:-:S13]  /*8590*/  ISETP.GE.AND P5, PT, R2, UR41, PT ;  /* 0x0000002902007c0c */ /* 0x000fda000bfa6270 */
[----:B------:R-:W-:-:S04]  /*85a0*/  @!P5 LEA R46, P6, R2, R47, 0x1 ;  /* 0x0000002f022ed211 */ /* 0x000fc800078c08ff */
[----:B------:R-:W-:Y:S02]  /*85b0*/  @!P5 LEA.HI.X R47, R2, R13, R185, 0x1, P6 ;  /* 0x0000000d022fd211 */ /* 0x000fe400030f0cb9 */
[----:B------:R-:W0:Y:S04]  /*85c0*/  @!P4 LDS.128 R12, [R93+0x400] ;  /* 0x000400005d0cc984 */ /* 0x000e280000000c00 */
[----:B0-----:R-:W-:Y:S04]  /*85d0*/  @!P4 ST.E.128 desc[UR54][R44.64], R12 ;  /* 0x0000000c2c00c985 */ /* 0x001fe8000c101d36 */
[----:B------:R-:W0:Y:S04]  /*85e0*/  @!P5 LDS.128 R12, [R93+0x4400] ;  /* 0x004400005d0cd984 */ /* 0x000e280000000c00 */
[----:B0-----:R0:W-:Y:S02]  /*85f0*/  @!P5 ST.E.128 desc[UR54][R46.64], R12 ;  /* 0x0000000c2e00d985 */ /* 0x0011e4000c101d36 */
.L_x_8287:
[----:B------:R-:W-:Y:S05]  /*8600*/  BSYNC B0 ;  /* 0x0000000000007941 */ /* 0x000fea0003800000 */
.L_x_8286:
[----:B------:R-:W-:Y:S01]  /*8610*/  ISETP.GE.AND P4, PT, R97, 0x21, PT ;  /* 0x000000216100780c */ /* 0x000fe20003f86270 */
[----:B0-2---:R0:W2:Y:S01]  /*8620*/  SHFL.IDX PT, R13, R11, 0x1, 0x181f ;  /* 0x00381f000b0d7f89 */ /* 0x0050a200000e0000 */
[----:B------:R-:W-:Y:S03]  /*8630*/  BSSY B0, `(.L_x_8288) ;  /* 0x000000d000007945 */ /* 0x000fe60003800000 */
[----:B-1----:R0:W1:Y:S08]  /*8640*/  SHFL.IDX PT, R47, R48, 0x1, 0x181f ;  /* 0x00381f00302f7f89 */ /* 0x00207000000e0000 */
        /* <DEDUP_REMOVED lines=11> */
.L_x_8289:
[----:B------:R-:W-:Y:S05]  /*8700*/  BSYNC B0 ;  /* 0x0000000000007941 */ /* 0x000fea0003800000 */
.L_x_8288:
        /* <DEDUP_REMOVED lines=15> */
.L_x_8291:
[----:B------:R-:W-:Y:S05]  /*8800*/  BSYNC B0 ;  /* 0x0000000000007941 */ /* 0x000fea0003800000 */
.L_x_8290:
[----:B------:R-:W-:Y:S01]  /*8810*/  ISETP.GE.AND P4, PT, R97, 0x61, PT ;  /* 0x000000616100780c */ /* 0x000fe20003f86270 */
[----:B------:R-:W4:Y:S01]  /*8820*/  SHFL.IDX PT, R11, R11, 0x3, 0x181f ;  /* 0x00781f000b0b7f89 */ /* 0x000f2200000e0000 */
[----:B------:R-:W-:Y:S03]  /*8830*/  BSSY B0, `(.L_x_8292) ;  /* 0x000000d000007945 */ /* 0x000fe60003800000 */
[----:B01----:R0:W1:Y:S08]  /*8840*/  SHFL.IDX PT, R47, R48, 0x3, 0x181f ;  /* 0x00781f00302f7f89 */ /* 0x00307000000e0000 */
[----:B0-----:R-:W-:Y:S05]  /*8850*/  @!P4 BRA `(.L_x_8293) ;  /* 0x000000000028c947 */ /* 0x001fea0003800000 */
[----:B------:R-:W-:-:S13]  /*8860*/  ISETP.GE.AND P4, PT, R16, UR41, PT ;  /* 0x0000002910007c0c */ /* 0x000fda000bf86270 */
[----:B--2---:R-:W0:Y:S01]  /*8870*/  @!P4 LDS.128 R12, [R93+0x3400] ;  /* 0x003400005d0cc984 */ /* 0x004e220000000c00 */
[----:B-1-3--:R-:W-:-:S04]  /*8880*/  @!P4 LEA R44, P5, R16, R47, 0x1 ;  /* 0x0000002f102cc211 */ /* 0x00afc800078a08ff */
[----:B----4-:R-:W-:Y:S02]  /*8890*/  @!P4 LEA.HI.X R45, R16, R11, R17, 0x1, P5 ;  /* 0x0000000b102dc211 */ /* 0x010fe400028f0c11 */
[----:B------:R-:W-:-:S13]  /*88a0*/  ISETP.GE.AND P5, PT, R2, UR41, PT ;  /* 0x0000002902007c0c */ /* 0x000fda000bfa6270 */
[----:B------:R-:W-:-:S04]  /*88b0*/  @!P5 LEA R46, P6, R2, R47, 0x1 ;  /* 0x0000002f022ed211 */ /* 0x000fc800078c08ff */
[----:B------:R-:W-:Y:S01]  /*88c0*/  @!P5 LEA.HI.X R47, R2, R11, R185, 0x1, P6 ;  /* 0x0000000b022fd211 */ /* 0x000fe200030f0cb9 */
[----:B0-----:R-:W-:Y:S04]  /*88d0*/  @!P4 ST.E.128 desc[UR54][R44.64], R12 ;  /* 0x0000000c2c00c985 */ /* 0x001fe8000c101d36 */
[----:B------:R-:W0:Y:S04]  /*88e0*/  @!P5 LDS.128 R12, [R93+0x7400] ;  /* 0x007400005d0cd984 */ /* 0x000e280000000c00 */
[----:B0-----:R0:W-:Y:S02]  /*88f0*/  @!P5 ST.E.128 desc[UR54][R46.64], R12 ;  /* 0x0000000c2e00d985 */ /* 0x0011e4000c101d36 */
.L_x_8293:
[----:B------:R-:W-:Y:S05]  /*8900*/  BSYNC B0 ;  /* 0x0000000000007941 */ /* 0x000fea0003800000 */
.L_x_8292:
        /* <DEDUP_REMOVED lines=22> */
.L_x_8192:
[----:B------:R-:W0:Y:S01]  /*8a70*/  LDC R0, c[0x0][0x448] ;  /* 0x00011200ff007b82 */ /* 0x000e220000000800 */
[----:B------:R-:W-:-:S07]  /*8a80*/  IADD3 R5, R190, 0x1, -R189 ;  /* 0x00000001be057810 */ /* 0x000fce0007ffe8bd */
[----:B------:R-:W4:Y:S01]  /*8a90*/  LDC.64 R6, c[0x0][0x9e0] ;  /* 0x00027800ff067b82 */ /* 0x000f220000000a00 */
[----:B0-----:R-:W-:Y:S01]  /*8aa0*/  ISETP.NE.AND P1, PT, R0, 0x1, PT ;  /* 0x000000010000780c */ /* 0x001fe20003f25270 */
[----:B------:R-:W-:Y:S01]  /*8ab0*/  VIADD R0, R193, 0x7f ;  /* 0x0000007fc1007836 */ /* 0x000fe20000000000 */
[----:B----4-:R-:W-:-:S11]  /*8ac0*/  ISETP.GE.AND P2, PT, R7, 0x1, PT ;  /* 0x000000010700780c */ /* 0x010fd60003f46270 */
[----:B------:R-:W0:Y:S08]  /*8ad0*/  @P1 LDC R3, c[0x0][0x44c] ;  /* 0x00011300ff031b82 */ /* 0x000e300000000800 */
[----:B------:R-:W4:Y:S01]  /*8ae0*/  @P1 LDC R4, c[0x0][0x450] ;  /* 0x00011400ff041b82 */ /* 0x000f220000000800 */
[----:B0-----:R-:W-:-:S05]  /*8af0*/  @P1 IMAD.HI.U32 R3, R0, R3, RZ ;  /* 0x0000000300031227 */ /* 0x001fca00078e00ff */
[----:B----4-:R-:W-:-:S05]  /*8b00*/  @P1 SHF.R.U32.HI R0, RZ, R4, R3 ;  /* 0x00000004ff001219 */ /* 0x010fca0000011603 */
[----:B------:R-:W-:Y:S01]  /*8b10*/  IMAD.IADD R5, R5, 0x1, R0 ;  /* 0x0000000105057824 */ /* 0x000fe200078e0200 */
[----:B------:R-:W-:Y:S06]  /*8b20*/  @P0 BRA `(.L_x_8295) ;  /* 0x00000000000c0947 */ /* 0x000fec0003800000 */
[----:B------:R-:W0:Y:S01]  /*8b30*/  FENCE.VIEW.ASYNC.G ;  /* 0x00000000000073c6 */ /* 0x000e220000000100 */
[----:B------:R-:W-:Y:S05]  /*8b40*/  WARPSYNC.ALL ;  /* 0x0000000000007948 */ /* 0x000fea0003800000 */
[----:B0-----:R-:W-:Y:S06]  /*8b50*/  BAR.ARV 0xc, 0x180 ;  /* 0x0306000000007b1d */ /* 0x001fec0000002000 */
.L_x_8295:
        /* <DEDUP_REMOVED lines=13> */
.L_x_8298:
[----:B------:R-:W-:-:S13]  /*8c30*/  ISETP.NE.AND P0, PT, R7, 0x1, PT ;  /* 0x000000010700780c */ /* 0x000fda0003f05270 */
[----:B------:R-:W0:Y:S02]  /*8c40*/  @P0 LDC.64 R4, c[0x0][0x9e8] ;  /* 0x00027a00ff040b82 */ /* 0x000e240000000a00 */
[----:B0-----:R-:W-:-:S05]  /*8c50*/  @P0 IMAD.HI.U32 R4, R3, R4, RZ ;  /* 0x0000000403040227 */ /* 0x001fca00078e00ff */
[----:B------:R-:W-:-:S07]  /*8c60*/  @P0 SHF.R.U32.HI R3, RZ, R5, R4 ;  /* 0x00000005ff030219 */ /* 0x000fce0000011604 */
.L_x_8299:
[----:B------:R-:W-:Y:S05]  /*8c70*/  BSYNC B0 ;  /* 0x0000000000007941 */ /* 0x000fea0003800000 */
.L_x_8297:
[----:B------:R-:W-:-:S05]  /*8c80*/  IMAD R3, R3, R7, R7 ;  /* 0x0000000703037224 */ /* 0x000fca00078e0207 */
[----:B------:R-:W-:-:S07]  /*8c90*/  VIMNMX R0, R0, R3, PT ;  /* 0x0000000300007248 */ /* 0x000fce0003fe0100 */
.L_x_8296:
[----:B------:R-:W0:Y:S01]  /*8ca0*/  @P1 LDC R4, c[0x0][0x44c] ;  /* 0x00011300ff041b82 */ /* 0x000e220000000800 */
[----:B------:R-:W-:Y:S01]  /*8cb0*/  VIADD R0, R0, 0x7f ;  /* 0x0000007f00007836 */ /* 0x000fe20000000000 */
[----:B------:R-:W-:-:S04]  /*8cc0*/  ULDC UR4, c[0x0][0x9dc] ;  /* 0x0002770000047ab9 */ /* 0x000fc80000000800 */
[----:B------:R-:W-:Y:S02]  /*8cd0*/  SHF.R.S32.HI R3, RZ, 0x1f, R0 ;  /* 0x0000001fff037819 */ /* 0x000fe40000011400 */
[----:B------:R-:W4:Y:S02]  /*8ce0*/  @P1 LDC R6, c[0x0][0x450] ;  /* 0x00011400ff061b82 */ /* 0x000f240000000800 */
[----:B------:R-:W-:-:S04]  /*8cf0*/  LEA.HI R3, R3, R0, RZ, 0x7 ;  /* 0x0000000003037211 */ /* 0x000fc800078f38ff */
[----:B------:R-:W-:-:S04]  /*8d00*/  SHF.R.S32.HI R3, RZ, 0x7, R3 ;  /* 0x00000007ff037819 */ /* 0x000fc80000011403 */
[----:B------:R-:W-:Y:S01]  /*8d10*/  VIMNMX R89, R96, R3, PT ;  /* 0x0000000360597248 */ /* 0x000fe20003fe0100 */
[----:B0-----:R-:W-:-:S04]  /*8d20*/  @P1 IMAD.HI.U32 R5, R193, R4, RZ ;  /* 0x00000004c1051227 */ /* 0x001fc800078e00ff */
[----:B------:R-:W-:Y:S01]  /*8d30*/  IMAD.MOV.U32 R4, RZ, RZ, R193 ;  /* 0x000000ffff047224 */ /* 0x000fe200078e00c1 */
[----:B----4-:R-:W-:-:S05]  /*8d40*/  @P1 SHF.R.U32.HI R4, RZ, R6, R5 ;  /* 0x00000006ff041219 */ /* 0x010fca0000011605 */
        /* <DEDUP_REMOVED lines=13> */
.L_x_8302:
[----:B------:R-:W-:-:S13]  /*8e20*/  ISETP.NE.AND P0, PT, R7, 0x1, PT ;  /* 0x000000010700780c */ /* 0x000fda0003f05270 */
[----:B------:R-:W0:Y:S02]  /*8e30*/  @P0 LDC.64 R4, c[0x0][0x9e8] ;  /* 0x00027a00ff040b82 */ /* 0x000e240000000a00 */
[----:B0-----:R-:W-:-:S05]  /*8e40*/  @P0 IMAD.HI.U32 R4, R0, R4, RZ ;  /* 0x0000000400040227 */ /* 0x001fca00078e00ff */
[----:B------:R-:W-:-:S07]  /*8e50*/  @P0 SHF.R.U32.HI R0, RZ, R5, R4 ;  /* 0x00000005ff000219 */ /* 0x000fce0000011604 */
.L_x_8303:
[----:B------:R-:W-:Y:S05]  /*8e60*/  BSYNC B0 ;  /* 0x0000000000007941 */ /* 0x000fea0003800000 */
.L_x_8301:
[----:B------:R-:W-:-:S05]  /*8e70*/  IMAD R0, R0, R7, RZ ;  /* 0x0000000700007224 */ /* 0x000fca00078e02ff */
[----:B------:R-:W-:-:S07]  /*8e80*/  VIMNMX R3, R3, R0, !PT ;  /* 0x0000000003037248 */ /* 0x000fce0007fe0100 */
.L_x_8300:
[----:B------:R-:W-:Y:S02]  /*8e90*/  SHF.R.S32.HI R0, RZ, 0x1f, R3 ;  /* 0x0000001fff007819 */ /* 0x000fe40000011403 */
[----:B------:R-:W-:Y:S02]  /*8ea0*/  CS2R R20, SRZ ;  /* 0x0000000000147805 */ /* 0x000fe4000001ff00 */
[----:B------:R-:W-:Y:S02]  /*8eb0*/  PLOP3.LUT P0, PT, PT, PT, PT, 0x80, 0x0 ;  /* 0x000000000000781c */ /* 0x000fe40003f0f070 */
[----:B------:R-:W-:Y:S02]  /*8ec0*/  CS2R R150, SRZ ;  /* 0x0000000000967805 */ /* 0x000fe4000001ff00 */
[----:B------:R-:W-:Y:S02]  /*8ed0*/  LEA.HI R0, R0, R3, RZ, 0x7 ;  /* 0x0000000300007211 */ /* 0x000fe400078f38ff */
[----:B------:R-:W-:-:S02]  /*8ee0*/  CS2R R148, SRZ ;  /* 0x0000000000947805 */ /* 0x000fc4000001ff00 */
[----:B------:R-:W-:Y:S02]  /*8ef0*/  CS2R R146, SRZ ;  /* 0x0000000000927805 */ /* 0x000fe4000001ff00 */
[----:B------:R-:W-:Y:S02]  /*8f00*/  CS2R R144, SRZ ;  /* 0x0000000000907805 */ /* 0x000fe4000001ff00 */
[----:B------:R-:W-:Y:S02]  /*8f10*/  SHF.R.S32.HI R0, RZ, 0x7, R0 ;  /* 0x00000007ff007819 */ /* 0x000fe40000011400 */
[----:B------:R-:W-:Y:S01]  /*8f20*/  CS2R R34, SRZ ;  /* 0x0000000000227805 */ /* 0x000fe2000001ff00 */
[----:B------:R-:W-:Y:S01]  /*8f30*/  IMAD.MOV.U32 R142, RZ, RZ, RZ ;  /* 0x000000ffff8e7224 */ /* 0x000fe200078e00ff */
[----:B------:R-:W-:Y:S02]  /*8f40*/  CS2R R32, SRZ ;  /* 0x0000000000207805 */ /* 0x000fe4000001ff00 */
[----:B------:R-:W-:Y:S01]  /*8f50*/  VIMNMX R198, RZ, R0, !PT ;  /* 0x00000000ffc67248 */ /* 0x000fe20007fe0100 */
[----:B------:R-:W-:Y:S01]  /*8f60*/  IMAD.MOV.U32 R141, RZ, RZ, RZ ;  /* 0x000000ffff8d7224 */ /* 0x000fe200078e00ff */
[----:B------:R-:W-:Y:S01]  /*8f70*/  CS2R R30, SRZ ;  /* 0x00000000001e7805 */ /* 0x000fe2000001ff00 */
[----:B------:R-:W-:Y:S01]  /*8f80*/  IMAD.MOV.U32 R138, RZ, RZ, RZ ;  /* 0x000000ffff8a7224 */ /* 0x000fe200078e00ff */
[----:B------:R-:W-:Y:S01]  /*8f90*/  ISETP.GT.AND P1, PT, R89, R198, PT ;  /* 0x000000c65900720c */ /* 0x000fe20003f24270 */
[----:B------:R-:W-:Y:S01]  /*8fa0*/  IMAD.MOV.U32 R137, RZ, RZ, RZ ;  /* 0x000000ffff897224 */ /* 0x000fe200078e00ff */
        /* <DEDUP_REMOVED lines=14> */
[----:B---3--:R-:W-:Y:S02]  /*9090*/  CS2R R106, SRZ ;  /* 0x00000000006a7805 */ /* 0x008fe4000001ff00 */
        /* <DEDUP_REMOVED lines=9> */
[----:B------:R-:W-:-:S02]  /*9130*/  IMAD.MOV.U32 R3, RZ, RZ, RZ ;  /* 0x000000ffff037224 */ /* 0x000fc400078e00ff */
[----:B------:R-:W-:Y:S01]  /*9140*/  IMAD.MOV.U32 R88, RZ, RZ, RZ ;  /* 0x000000ffff587224 */ /* 0x000fe200078e00ff */
[----:B------:R-:W-:Y:S06]  /*9150*/  @!P1 BRA `(.L_x_8304) ;  /* 0x0000012000189947 */ /* 0x000fec0003800000 */
[----:B------:R-:W-:-:S03]  /*9160*/  UMOV UR4, 0xffffffff ;  /* 0xffffffff00047882 */ /* 0x000fc60000000000 */
[----:B------:R-:W-:Y:S05]  /*9170*/  BRA.DIV UR4, `(.L_x_8305) ;  /* 0x000001c204bc7947 */ /* 0x000fea000b800000 */
[----:B------:R0:W3:Y:S02]  /*9180*/  SHFL.IDX PT, R194, R218, RZ, 0x1f ;  /* 0x00001fffdac27589 */ /* 0x0000e400000e0000 */
.L_x_8653:
[----:B---3--:R-:W-:-:S04]  /*9190*/  LEA.HI R0, R194, R194, RZ, 0x1 ;  /* 0x000000c2c2007211 */ /* 0x008fc800078f08ff */
[----:B------:R-:W-:Y:S01]  /*91a0*/  LOP3.LUT R3, R0, 0x1e, RZ, 0xc0, !PT ;  /* 0x0000001e00037812 */ /* 0x000fe200078ec0ff */
[----:B------:R-:W-:-:S04]  /*91b0*/  IMAD.U32 R0, RZ, RZ, UR40 ;  /* 0x00000028ff007e24 */ /* 0x000fc8000f8e00ff */
[----:B------:R-:W-:Y:S01]  /*91c0*/  IMAD.IADD R3, R194, 0x1, -R3 ;  /* 0x00000001c2037824 */ /* 0x000fe200078e0a03 */
[----:B------:R-:W-:-:S04]  /*91d0*/  LOP3.LUT P0, RZ, R0, 0x3ff, RZ, 0xc0, !PT ;  /* 0x000003ff00ff7812 */ /* 0x000fc8000780c0ff */
[----:B------:R-:W-:Y:S02]  /*91e0*/  LEA R3, R3, UR40, 0xd ;  /* 0x0000002803037c11 */ /* 0x000fe4000f8e68ff */
[----:B------:R-:W-:Y:S02]  /*91f0*/  P2R R25, PR, RZ, 0x1 ;  /* 0x00000001ff197803 */ /* 0x000fe40000000000 */
[----:B------:R-:W-:-:S04]  /*9200*/  SHF.R.U32.HI R3, RZ, 0x4, R3 ;  /* 0x00000004ff037819 */ /* 0x000fc80000011603 */
[----:B------:R-:W-:Y:S01]  /*9210*/  LOP3.LUT R42, R3, 0x3fff, RZ, 0xc0, !PT ;  /* 0x00003fff032a7812 */ /* 0x000fe200078ec0ff */
[----:B------:R-:W-:Y:S06]  /*9220*/  @!P0 BRA `(.L_x_8306) ;  /* 0x0000000000408947 */ /* 0x000fec0003800000 */
[----:B------:R-:W-:Y:S01]  /*9230*/  MOV R0, 0x0 ;  /* 0x0000000000007802 */ /* 0x000fe20000000f00 */
[----:B------:R-:W-:Y:S01]  /*9240*/  ULDC.64 UR4, c[0x4][0x138] ;  /* 0x01004e0000047ab9 */ /* 0x000fe20000000a00 */
[----:B------:R-:W-:Y:S01]  /*9250*/  ULDC.64 UR6, c[0x4][0x140] ;  /* 0x0100500000067ab9 */ /* 0x000fe20000000a00 */
[----:B------:R-:W-:Y:S01]  /*9260*/  IMAD.U32 R4, RZ, RZ, UR4 ;  /* 0x00000004ff047e24 */ /* 0x000fe2000f8e00ff */
[----:B------:R3:W4:Y:S01]  /*9270*/  LDC.64 R14, c[0x4][R0] ;  /* 0x01000000000e7b82 */ /* 0x0007220000000a00 */
        /* <DEDUP_REMOVED lines=8> */
[----:B--23--:R-:W-:-:S07]  /*9300*/  IMAD.MOV.U32 R13, RZ, RZ, RZ ;  /* 0x000000ffff0d7224 */ /* 0x00cfce00078e00ff */
[----:B------:R-:W-:-:S07]  /*9310*/  LEPC R20, `(.L_x_8306) ;  /* 0x000000001014794e */ /* 0x000fce0000000000 */
[----:B01--45:R-:W-:Y:S05]  /*9320*/  CALL.ABS.NOINC R14 ;  /* 0x000000000e007343 */ /* 0x033fea0003c00000 */
.L_x_8306:
[----:B------:R-:W-:Y:S02]  /*9330*/  ULDC UR4, c[0x0][0x3f4] ;  /* 0x0000fd0000047ab9 */ /* 0x000fe40000000800 */
[----:B------:R-:W-:-:S13]  /*9340*/  ISETP.LT.AND P0, PT, RZ, UR4, PT ;  /* 0x00000004ff007c0c */ /* 0x000fda000bf01270 */
[----:B------:R-:W-:Y:S05]  /*9350*/  @P0 BRA `(.L_x_8307) ;  /* 0x0000000000400947 */ /* 0x000fea0003800000 */
[----:B------:R-:W-:-:S04]  /*9360*/  ULEA.HI UR4, UR37, UR37, URZ, 0x1 ;  /* 0x0000002525047291 */ /* 0x000fc8000f8f083f */
[----:B------:R-:W-:-:S04]  /*9370*/  ULOP3.LUT UR4, UR4, 0xfffffffe, URZ, 0xc0, !UPT ;  /* 0xfffffffe04047892 */ /* 0x000fc8000f8ec03f */
[----:B------:R-:W-:-:S06]  /*9380*/  UIADD3 UR4, UR37, -UR4, URZ ;  /* 0x8000000425047290 */ /* 0x000fcc000fffe03f */
[----:B------:R-:W-:-:S05]  /*9390*/  IMAD.U32 R3, RZ, RZ, UR4 ;  /* 0x00000004ff037e24 */ /* 0x000fca000f8e00ff */
[----:B------:R-:W-:-:S04]  /*93a0*/  SHF.L.U32 R3, R3, 0x1f, RZ ;  /* 0x0000001f03037819 */ /* 0x000fc800000006ff */
[----:B------:R3:W4:Y:S03]  /*93b0*/  SYNCS.PHASECHK.TRANS64.TRYWAIT P0, [R18+URZ+0x28800], R3 ;  /* 0x02880003120075a7 */ /* 0x000726000800017f */
[----:B----4-:R-:W-:Y:S05]  /*93c0*/  @!P0 NANOSLEEP.SYNCS 0x989680 ;  /* 0x009896800000895d */ /* 0x010fea0003900000 */
[----:B------:R-:W4:Y:S01]  /*93d0*/  @!P0 SYNCS.PHASECHK.TRANS64 P0, [R18+URZ+0x28800], R3 ;  /* 0x02880003120085a7 */ /* 0x000f22000800007f */
[----:B------:R-:W-:Y:S04]  /*93e0*/  BSSY B0, `(.L_x_8308) ;  /* 0x0000006000007945 */ /* 0x000fe80003800000 */
[----:B----4-:R-:W-:Y:S05]  /*93f0*/  @P0 BRA `(.L_x_8309) ;  /* 0x0000000000100947 */ /* 0x010fea0003800000 */
.L_x_8310:
[----:B----4-:R4:W0:Y:S02]  /*9400*/  SYNCS.PHASECHK.TRANS64.TRYWAIT P0, [R18+URZ+0x28800], R3 ;  /* 0x02880003120075a7 */ /* 0x010824000800017f */
[----:B0-----:R-:W-:Y:S05]  /*9410*/  @!P0 NANOSLEEP.SYNCS 0x989680 ;  /* 0x009896800000895d */ /* 0x001fea0003900000 */
[----:B------:R-:W0:Y:S02]  /*9420*/  @!P0 SYNCS.PHASECHK.TRANS64 P0, [R18+URZ+0x28800], R3 ;  /* 0x02880003120085a7 */ /* 0x000e24000800007f */
[----:B0-----:R-:W-:Y:S05]  /*9430*/  @!P0 BRA `(.L_x_8310) ;  /* 0xfffffffc00f08947 */ /* 0x001fea000383ffff */
.L_x_8309:
[----:B------:R-:W-:Y:S05]  /*9440*/  BSYNC B0 ;  /* 0x0000000000007941 */ /* 0x000fea0003800000 */
.L_x_8308:
[----:B------:R-:W-:Y:S05]  /*9450*/  BRA `(.L_x_8311) ;  /* 0x0000005000f87947 */ /* 0x000fea0003800000 */
.L_x_8307:
[----:B------:R-:W-:Y:S01]  /*9460*/  ISETP.NE.AND P0, PT, R25, RZ, PT ;  /* 0x000000ff1900720c */ /* 0x000fe20003f05270 */
[----:B------:R-:W-:Y:S01]  /*9470*/  ULDC.64 UR4, c[0x0][0x3f8] ;  /* 0x0000fe0000047ab9 */ /* 0x000fe20000000a00 */
[----:B-----5:R-:W-:Y:S01]  /*9480*/  SHF.R.S32.HI R0, RZ, 0x1f, R24 ;  /* 0x0000001fff007819 */ /* 0x020fe20000011418 */
[----:B------:R-:W-:Y:S01]  /*9490*/  ULDC.64 UR6, c[0x0][0x408] ;  /* 0x0001020000067ab9 */ /* 0x000fe20000000a00 */
[----:B------:R-:W-:-:S04]  /*94a0*/  IMAD.WIDE.U32 R26, R24, UR4, RZ ;  /* 0x00000004181a7c25 */ /* 0x000fc8000f8e00ff */
[C---:B------:R-:W-:Y:S02]  /*94b0*/  IMAD R3, R0.reuse, UR4, RZ ;  /* 0x0000000400037c24 */ /* 0x040fe4000f8e02ff */
[----:B------:R-:W-:Y:S02]  /*94c0*/  IMAD R5, R0, UR6, RZ ;  /* 0x0000000600057c24 */ /* 0x000fe4000f8e02ff */
        /* <DEDUP_REMOVED lines=21> */
[----:B01--4-:R-:W-:Y:S05]  /*9620*/  CALL.ABS.NOINC R14 ;  /* 0x000000000e007343 */ /* 0x013fea0003c00000 */
.L_x_8312:
[----:B------:R-:W-:Y:S01]  /*9630*/  ULDC.U8 UR4, c[0x0][0x410] ;  /* 0x0001040000047ab9 */ /* 0x000fe20000000000 */
[----:B------:R-:W-:Y:S01]  /*9640*/  IMAD.IADD R59, R188, 0x1, R193 ;  /* 0x00000001bc3b7824 */ /* 0x000fe200078e02c1 */
[----:B------:R-:W-:Y:S01]  /*9650*/  ISETP.NE.AND P0, PT, RZ, UR4, PT ;  /* 0x00000004ff007c0c */ /* 0x000fe2000bf05270 */
[----:B------:R-:W-:Y:S02]  /*9660*/  BSSY B0, `(.L_x_8313) ;  /* 0x0000515000007945 */ /* 0x000fe40003800000 */
[----:B------:R-:W-:-:S10]  /*9670*/  IMAD R3, R207, 0x20, R59 ;  /* 0x00000020cf037824 */ /* 0x000fd400078e023b */
[----:B------:R-:W-:Y:S05]  /*9680*/  @!P0 BRA `(.L_x_8314) ;  /* 0x00000028005c8947 */ /* 0x000fea0003800000 */
[----:B------:R-:W3:Y:S01]  /*9690*/  LDC R76, c[0x0][0x448] ;  /* 0x00011200ff4c7b82 */ /* 0x000ee20000000800 */
[----:B------:R-:W-:Y:S01]  /*96a0*/  ULDC.64 UR4, c[0x0][0x3f8] ;  /* 0x0000fe0000047ab9 */ /* 0x000fe20000000a00 */
[----:B------:R-:W-:Y:S01]  /*96b0*/  ULDC.64 UR6, c[0x0][0x408] ;  /* 0x0001020000067ab9 */ /* 0x000fe20000000a00 */
[----:B------:R-:W-:Y:S02]  /*96c0*/  IMAD.MOV.U32 R8, RZ, RZ, R26 ;  /* 0x000000ffff087224 */ /* 0x000fe400078e001a */
[----:B------:R-:W-:Y:S02]  /*96d0*/  IMAD.MOV.U32 R9, RZ, RZ, R29 ;  /* 0x000000ffff097224 */ /* 0x000fe400078e001d */
[----:B------:R-:W-:Y:S02]  /*96e0*/  IMAD.MOV.U32 R10, RZ, RZ, R24 ;  /* 0x000000ffff0a7224 */ /* 0x000fe400078e0018 */
[----:B------:R-:W-:Y:S01]  /*96f0*/  IMAD.MOV.U32 R11, RZ, RZ, R31 ;  /* 0x000000ffff0b7224 */ /* 0x000fe200078e001f */
[----:B---3--:R-:W-:-:S13]  /*9700*/  ISETP.NE.AND P0, PT, R76, 0x1, PT ;  /* 0x000000014c00780c */ /* 0x008fda0003f05270 */
[----:B------:R-:W3:Y:S08]  /*9710*/  @P0 LDC R0, c[0x0][0x44c] ;  /* 0x00011300ff000b82 */ /* 0x000ef00000000800 */
[----:B------:R-:W4:Y:S01]  /*9720*/  @P0 LDC R5, c[0x0][0x450] ;  /* 0x00011400ff050b82 */ /* 0x000f220000000800 */
[----:B---3--:R-:W-:-:S05]  /*9730*/  @P0 IMAD.HI.U32 R0, R3, R0, RZ ;  /* 0x0000000003000227 */ /* 0x008fca00078e00ff */
[----:B----4-:R-:W-:-:S04]  /*9740*/  @P0 SHF.R.U32.HI R3, RZ, R5, R0 ;  /* 0x00000005ff030219 */ /* 0x010fc80000011600 */
[----:B------:R-:W-:Y:S01]  /*9750*/  SHF.R.S32.HI R0, RZ, 0x1f, R3 ;  /* 0x0000001fff007819 */ /* 0x000fe20000011403 */
[----:B------:R-:W-:-:S04]  /*9760*/  IMAD.WIDE.U32 R8, R3, UR4, R8 ;  /* 0x0000000403087c25 */ /* 0x000fc8000f8e0008 */
[C---:B------:R-:W-:Y:S02]  /*9770*/  IMAD R4, R0.reuse, UR4, RZ ;  /* 0x0000000400047c24 */ /* 0x040fe4000f8e02ff */
[----:B------:R-:W-:Y:S02]  /*9780*/  IMAD R0, R0, UR6, RZ ;  /* 0x0000000600007c24 */ /* 0x000fe4000f8e02ff */
[C---:B--2---:R-:W-:Y:S01]  /*9790*/  IMAD R13, R3.reuse, UR5, R4 ;  /* 0x00000005030d7c24 */ /* 0x044fe2000f8e0204 */
        /* <DEDUP_REMOVED lines=12> */
[----:B------:R2:W3:Y:S04]  /*9860*/  SHFL.IDX PT, R0, R6, RZ, 0x181f ;  /* 0x00181fff06007589 */ /* 0x0004e800000e0000 */
[----:B------:R2:W4:Y:S04]  /*9870*/  SHFL.IDX PT, R3, R5, RZ, 0x181f ;  /* 0x00181fff05037589 */ /* 0x00052800000e0000 */
[----:B------:R2:W0:Y:S04]  /*9880*/  SHFL.IDX PT, R4, R8, RZ, 0x181f ;  /* 0x00181fff08047589 */ /* 0x00042800000e0000 */
[----:B------:R2:W0:Y:S02]  /*9890*/  SHFL.IDX PT, R14, R7, RZ, 0x181f ;  /* 0x00181fff070e7589 */ /* 0x00042400000e0000 */
.L_x_8659:
[----:B------:R-:W-:Y:S01]  /*98a0*/  IMAD R76, R189, R76, RZ ;  /* 0x0000004cbd4c7224 */ /* 0x000fe200078e02ff */
[----:B------:R-:W-:Y:S01]  /*98b0*/  BSSY B1, `(.L_x_8316) ;  /* 0x000001e000017945 */ /* 0x000fe20003800000 */
[----:B------:R-:W-:Y:S02]  /*98c0*/  CS2R R48, SRZ ;  /* 0x0000000000307805 */ /* 0x000fe4000001ff00 */
[----:B------:R-:W-:Y:S02]  /*98d0*/  CS2R R44, SRZ ;  /* 0x00000000002c7805 */ /* 0x000fe4000001ff00 */
[----:B-1----:R-:W-:Y:S02]  /*98e0*/  CS2R R46, SRZ ;  /* 0x00000000002e7805 */ /* 0x002fe4000001ff00 */
[----:B------:R-:W-:Y:S02]  /*98f0*/  ISETP.GE.AND P0, PT, R59, R76, PT ;  /* 0x0000004c3b00720c */ /* 0x000fe40003f06270 */
[----:B------:R-:W-:-:S11]  /*9900*/  CS2R R40, SRZ ;  /* 0x0000000000287805 */ /* 0x000fd6000001ff00 */
        /* <DEDUP_REMOVED lines=8> */
[C---:B------:R-:W-:Y:S01]  /*9990*/  @!P5 IMAD.SHL.U32 R15, R186.reuse, 0x2, RZ ;  /* 0x00000002ba0fd824 */ /* 0x040fe200078e00ff */
[----:B------:R-:W-:Y:S02]  /*99a0*/  @!P5 SHF.L.U64.HI R9, R186, 0x1, R210 ;  /* 0x00000001ba09d819 */ /* 0x000fe400000102d2 */
[CC--:B----4-:R-:W-:Y:S02]  /*99b0*/  @!P4 IADD3 R10, P0, R3.reuse, R12.reuse, RZ ;  /* 0x0000000c030ac210 */ /* 0x0d0fe40007f1e0ff */
[----:B0-----:R-:W-:Y:S02]  /*99c0*/  @!P4 IADD3 R12, P1, R14, R12, RZ ;  /* 0x0000000c0e0cc210 */ /* 0x001fe40007f3e0ff */
[-C--:B------:R-:W-:Y:S01]  /*99d0*/  @!P5 IADD3 R20, P2, R3, R15.reuse, RZ ;  /* 0x0000000f0314d210 */ /* 0x080fe20007f5e0ff */
[----:B---3--:R-:W-:Y:S01]  /*99e0*/  @!P4 IMAD.X R11, R0, 0x1, R13, P0 ;  /* 0x00000001000bc824 */ /* 0x008fe200000e060d */
[----:B------:R-:W-:Y:S02]  /*99f0*/  @!P5 IADD3 R14, P3, R14, R15, RZ ;  /* 0x0000000f0e0ed210 */ /* 0x000fe40007f7e0ff */
[----:B------:R-:W-:-:S02]  /*9a00*/  CS2R R46, SRZ ;  /* 0x00000000002e7805 */ /* 0x000fc4000001ff00 */
[----:B------:R-:W-:Y:S01]  /*9a10*/  CS2R R48, SRZ ;  /* 0x0000000000307805 */ /* 0x000fe2000001ff00 */
[----:B------:R-:W-:Y:S02]  /*9a20*/  @!P5 IMAD.X R21, R0, 0x1, R9, P2 ;  /* 0x000000010015d824 */ /* 0x000fe400010e0609 */
[C---:B------:R-:W-:Y:S02]  /*9a30*/  @!P4 IMAD.X R13, R4.reuse, 0x1, R13, P1 ;  /* 0x00000001040dc824 */ /* 0x040fe400008e060d */
[----:B------:R-:W-:Y:S01]  /*9a40*/  @!P5 IMAD.X R15, R4, 0x1, R9, P3 ;  /* 0x00000001040fd824 */ /* 0x000fe200018e0609 */
[----:B------:R1:W5:Y:S04]  /*9a50*/  @!P5 LD.E.64 R40, desc[UR54][R20.64] ;  /* 0x000000361428d980 */ /* 0x000368000c101b00 */
[----:B------:R1:W5:Y:S04]  /*9a60*/  @!P5 LD.E.64 R44, desc[UR54][R14.64] ;  /* 0x000000360e2cd980 */ /* 0x000368000c101b00 */
[----:B------:R1:W5:Y:S04]  /*9a70*/  @!P4 LD.E.64 R46, desc[UR54][R10.64] ;  /* 0x000000360a2ec980 */ /* 0x000368000c101b00 */
[----:B------:R1:W5:Y:S02]  /*9a80*/  @!P4 LD.E.64 R48, desc[UR54][R12.64] ;  /* 0x000000360c30c980 */ /* 0x000364000c101b00 */
.L_x_8317:
[----:B------:R-:W-:Y:S05]  /*9a90*/  BSYNC B1 ;  /* 0x0000000000017941 */ /* 0x000fea0003800000 */
.L_x_8316:
[----:B---3-5:R-:W-:Y:S01]  /*9aa0*/  IMAD.MOV.U32 R0, RZ, RZ, R48 ;  /* 0x000000ffff007224 */ /* 0x028fe200078e0030 */
[----:B------:R-:W-:Y:S01]  /*9ab0*/  UMOV UR4, 0xffffffff ;  /* 0xffffffff00047882 */ /* 0x000fe20000000000 */
[----:B----4-:R-:W-:Y:S01]  /*9ac0*/  IMAD.MOV.U32 R3, RZ, RZ, R49 ;  /* 0x000000ffff037224 */ /* 0x010fe200078e0031 */
[----:B------:R-:W-:Y:S01]  /*9ad0*/  CS2R R38, SRZ ;  /* 0x0000000000267805 */ /* 0x000fe2000001ff00 */
        /* <DEDUP_REMOVED lines=15> */
[----:B------:R0:W3:Y:S04]  /*9bd0*/  SHFL.IDX PT, R0, R6, 0x1, 0x181f ;  /* 0x00381f0006007f89 */ /* 0x0000e800000e0000 */
[----:B------:R0:W4:Y:S04]  /*9be0*/  SHFL.IDX PT, R3, R5, 0x1, 0x181f ;  /* 0x00381f0005037f89 */ /* 0x00012800000e0000 */
[----:B------:R0:W0:Y:S04]  /*9bf0*/  SHFL.IDX PT, R4, R8, 0x1, 0x181f ;  /* 0x00381f0008047f89 */ /* 0x00002800000e0000 */
[----:B-1----:R1:W0:Y:S02]  /*9c00*/  SHFL.IDX PT, R14, R7, 0x1, 0x181f ;  /* 0x00381f00070e7f89 */ /* 0x00222400000e0000 */
.L_x_8665:
[----:B------:R-:W-:Y:S01]  /*9c10*/  VIADD R9, R59, 0x20 ;  /* 0x000000203b097836 */ /* 0x000fe20000000000 */
[----:B------:R-:W-:Y:S01]  /*9c20*/  BSSY B1, `(.L_x_8319) ;  /* 0x000001d000017945 */ /* 0x000fe20003800000 */
[----:B------:R-:W-:Y:S02]  /*9c30*/  CS2R R34, SRZ ;  /* 0x0000000000227805 */ /* 0x000fe4000001ff00 */
[----:B------:R-:W-:Y:S02]  /*9c40*/  CS2R R36, SRZ ;  /* 0x0000000000247805 */ /* 0x000fe4000001ff00 */
[----:B------:R-:W-:Y:S02]  /*9c50*/  CS2R R32, SRZ ;  /* 0x0000000000207805 */ /* 0x000fe4000001ff00 */
[----:B------:R-:W-:-:S13]  /*9c60*/  ISETP.GE.AND P0, PT, R9, R76, PT ;  /* 0x0000004c0900720c */ /* 0x000fda0003f06270 */
        /* <DEDUP_REMOVED lines=11> */
[-C--:B------:R-:W-:Y:S02]  /*9d20*/  @!P5 IADD3 R20, P2, R3, R11.reuse, RZ ;  /* 0x0000000b0314d210 */ /* 0x080fe40007f5e0ff */
[C---:B0-----:R-:W-:Y:S02]  /*9d30*/  @!P4 IADD3 R12, P1, R14.reuse, R12, RZ ;  /* 0x0000000c0e0cc210 */ /* 0x041fe40007f3e0ff */
[----:B------:R-:W-:Y:S01]  /*9d40*/  @!P5 IADD3 R14, P3, R14, R11, RZ ;  /* 0x0000000b0e0ed210 */ /* 0x000fe20007f7e0ff */
[----:B---3--:R-:W-:Y:S01]  /*9d50*/  @!P5 IMAD.X R21, R0, 0x1, R15, P2 ;  /* 0x000000010015d824 */ /* 0x008fe200010e060f */
[----:B------:R-:W-:-:S02]  /*9d60*/  CS2R R36, SRZ ;  /* 0x0000000000247805 */ /* 0x000fc4000001ff00 */
[----:B------:R-:W-:Y:S01]  /*9d70*/  CS2R R38, SRZ ;  /* 0x0000000000267805 */ /* 0x000fe2000001ff00 */
[--C-:B------:R-:W-:Y:S02]  /*9d80*/  @!P4 IMAD.X R11, R0, 0x1, R9.reuse, P0 ;  /* 0x00000001000bc824 */ /* 0x100fe400000e0609 */
[C---:B------:R-:W-:Y:S01]  /*9d90*/  @!P4 IMAD.X R13, R4.reuse, 0x1, R9, P1 ;  /* 0x00000001040dc824 */ /* 0x040fe200008e0609 */
[----:B------:R0:W5:Y:S01]  /*9da0*/  @!P5 LD.E.64 R32, desc[UR54][R20.64] ;  /* 0x000000361420d980 */ /* 0x000162000c101b00 */
[----:B------:R-:W-:-:S03]  /*9db0*/  @!P5 IMAD.X R15, R4, 0x1, R15, P3 ;  /* 0x00000001040fd824 */ /* 0x000fc600018e060f */
[----:B------:R0:W5:Y:S04]  /*9dc0*/  @!P4 LD.E.64 R36, desc[UR54][R10.64] ;  /* 0x000000360a24c980 */ /* 0x000168000c101b00 */
[----:B------:R0:W5:Y:S04]  /*9dd0*/  @!P5 LD.E.64 R34, desc[UR54][R14.64] ;  /* 0x000000360e22d980 */ /* 0x000168000c101b00 */
[----:B------:R0:W5:Y:S02]  /*9de0*/  @!P4 LD.E.64 R38, desc[UR54][R12.64] ;  /* 0x000000360c26c980 */ /* 0x000164000c101b00 */
.L_x_8320:
[----:B------:R-:W-:Y:S05]  /*9df0*/  BSYNC B1 ;  /* 0x0000000000017941 */ /* 0x000fea0003800000 */
.L_x_8319:
[----:B---3-5:R-:W-:Y:S01]  /*9e00*/  IMAD.MOV.U32 R0, RZ, RZ, R38 ;  /* 0x000000ffff007224 */ /* 0x028fe200078e0026 */
[----:B------:R-:W-:Y:S01]  /*9e10*/  UMOV UR4, 0xffffffff ;  /* 0xffffffff00047882 */ /* 0x000fe20000000000 */
[----:B----4-:R-:W-:Y:S02]  /*9e20*/  IMAD.MOV.U32 R3, RZ, RZ, R39 ;  /* 0x000000ffff037224 */ /* 0x010fe400078e0027 */
        /* <DEDUP_REMOVED lines=18> */
[----:B------:R0:W0:Y:S02]  /*9f50*/  SHFL.IDX PT, R14, R7, 0x2, 0x181f ;  /* 0x00581f00070e7f89 */ /* 0x00002400000e0000 */
.L_x_8671:
[----:B------:R-:W-:Y:S01]  /*9f60*/  VIADD R9, R59, 0x40 ;  /* 0x000000403b097836 */ /* 0x000fe20000000000 */
[----:B------:R-:W-:Y:S01]  /*9f70*/  BSSY B1, `(.L_x_8322) ;  /* 0x000001e000017945 */ /* 0x000fe20003800000 */
[----:B------:R-:W-:Y:S02]  /*9f80*/  CS2R R30, SRZ ;  /* 0x00000000001e7805 */ /* 0x000fe4000001ff00 */
[----:B------:R-:W-:Y:S02]  /*9f90*/  CS2R R20, SRZ ;  /* 0x0000000000147805 */ /* 0x000fe4000001ff00 */
[----:B------:R-:W-:Y:S02]  /*9fa0*/  CS2R R28, SRZ ;  /* 0x00000000001c7805 */ /* 0x000fe4000001ff00 */
        /* <DEDUP_REMOVED lines=26> */
.L_x_8323:
[----:B------:R-:W-:Y:S05]  /*a150*/  BSYNC B1 ;  /* 0x0000000000017941 */ /* 0x000fea0003800000 */
.L_x_8322:
[----:B---3-5:R-:W-:Y:S01]  /*a160*/  IMAD.MOV.U32 R0, RZ, RZ, R30 ;  /* 0x000000ffff007224 */ /* 0x028fe200078e001e */
[----:B------:R-:W-:Y:S01]  /*a170*/  UMOV UR4, 0xffffffff ;  /* 0xffffffff00047882 */ /* 0x000fe20000000000 */
[----:B----4-:R-:W-:Y:S01]  /*a180*/  IMAD.MOV.U32 R3, RZ, RZ, R31 ;  /* 0x000000ffff037224 */ /* 0x010fe200078e001f */
[----:B0-----:R-:W-:Y:S01]  /*a190*/  CS2R R26, SRZ ;  /* 0x00000000001a7805 */ /* 0x001fe2000001ff00 */
        /* <DEDUP_REMOVED lines=19> */
.L_x_8677:
[----:B------:R-:W-:Y:S01]  /*a2d0*/  VIADD R59, R59, 0x60 ;  /* 0x000000603b3b7836 */ /* 0x000fe20000000000 */
[----:B------:R-:W-:Y:S01]  /*a2e0*/  BSSY B1, `(.L_x_8325) ;  /* 0x000001d000017945 */ /* 0x000fe20003800000 */
[----:B------:R-:W-:Y:S02]  /*a2f0*/  CS2R R10, SRZ ;  /* 0x00000000000a7805 */ /* 0x000fe4000001ff00 */
[----:B------:R-:W-:Y:S02]  /*a300*/  CS2R R12, SRZ ;  /* 0x00000000000c7805 */ /* 0x000fe4000001ff00 */
[----:B0-2---:R-:W-:Y:S02]  /*a310*/  CS2R R8, SRZ ;  /* 0x0000000000087805 */ /* 0x005fe4000001ff00 */
[----:B------:R-:W-:-:S13]  /*a320*/  ISETP.GE.AND P0, PT, R59, R76, PT ;  /* 0x0000004c3b00720c */ /* 0x000fda0003f06270 */
[----:B------:R-:W-:Y:S05]  /*a330*/  @P0 BRA `(.L_x_8326) ;  /* 0x00000000005c0947 */ /* 0x000fea0003800000 */
[----:B------:R-:W-:Y:S01]  /*a340*/  ULDC UR4, c[0x0][0x3f4] ;  /* 0x0000fd0000047ab9 */ /* 0x000fe20000000800 */
[----:B------:R-:W-:Y:S02]  /*a350*/  CS2R R8, SRZ ;  /* 0x0000000000087805 */ /* 0x000fe4000001ff00 */
[----:B------:R-:W-:Y:S02]  /*a360*/  ISETP.GE.AND P4, PT, R22, UR4, PT ;  /* 0x0000000416007c0c */ /* 0x000fe4000bf86270 */
[----:B------:R-:W-:-:S11]  /*a370*/  ISETP.GE.AND P5, PT, R186, UR4, PT ;  /* 0x00000004ba007c0c */ /* 0x000fd6000bfa6270 */
[C---:B------:R-:W-:Y:S01]  /*a380*/  @!P4 IMAD.SHL.U32 R64, R22.reuse, 0x2, RZ ;  /* 0x000000021640c824 */ /* 0x040fe200078e00ff */
[----:B------:R-:W-:Y:S01]  /*a390*/  @!P4 SHF.L.U64.HI R5, R22, 0x1, R23 ;  /* 0x000000011605c819 */ /* 0x000fe20000010217 */
[C---:B------:R-:W-:Y:S01]  /*a3a0*/  @!P5 IMAD.SHL.U32 R15, R186.reuse, 0x2, RZ ;  /* 0x00000002ba0fd824 */ /* 0x040fe200078e00ff */
[----:B------:R-:W-:Y:S02]  /*a3b0*/  @!P5 SHF.L.U64.HI R11, R186, 0x1, R210 ;  /* 0x00000001ba0bd819 */ /* 0x000fe400000102d2 */
[CC--:B----4-:R-:W-:Y:S02]  /*a3c0*/  @!P4 IADD3 R6, P0, R3.reuse, R64.reuse, RZ ;  /* 0x000000400306c210 */ /* 0x0d0fe40007f1e0ff */
[----:B------:R-:W-:Y:S02]  /*a3d0*/  @!P4 IADD3 R64, P1, R14, R64, RZ ;  /* 0x000000400e40c210 */ /* 0x000fe40007f3e0ff */
[----:B------:R-:W-:Y:S02]  /*a3e0*/  @!P5 IADD3 R74, P2, R3, R15, RZ ;  /* 0x0000000f034ad210 */ /* 0x000fe40007f5e0ff */
[----:B------:R-:W-:-:S02]  /*a3f0*/  CS2R R12, SRZ ;  /* 0x00000000000c7805 */ /* 0x000fc4000001ff00 */
[----:B------:R-:W-:Y:S02]  /*a400*/  @!P5 IADD3 R14, P3, R14, R15, RZ ;  /* 0x0000000f0e0ed210 */ /* 0x000fe40007f7e0ff */
[----:B------:R-:W-:Y:S01]  /*a410*/  CS2R R26, SRZ ;  /* 0x00000000001a7805 */ /* 0x000fe2000001ff00 */
[C---:B-1-3--:R-:W-:Y:S02]  /*a420*/  @!P4 IMAD.X R7, R0.reuse, 0x1, R5, P0 ;  /* 0x000000010007c824 */ /* 0x04afe400000e0605 */
[--C-:B------:R-:W-:Y:S02]  /*a430*/  @!P5 IMAD.X R75, R0, 0x1, R11.reuse, P2 ;  /* 0x00000001004bd824 */ /* 0x100fe400010e060b */
[C---:B------:R-:W-:Y:S01]  /*a440*/  @!P5 IMAD.X R15, R4.reuse, 0x1, R11, P3 ;  /* 0x00000001040fd824 */ /* 0x040fe200018e060b */
[----:B------:R-:W-:Y:S01]  /*a450*/  CS2R R10, SRZ ;  /* 0x00000000000a7805 */ /* 0x000fe2000001ff00 */
[----:B------:R-:W-:Y:S01]  /*a460*/  @!P4 IMAD.X R65, R4, 0x1, R5, P1 ;  /* 0x000000010441c824 */ /* 0x000fe200008e0605 */
[----:B------:R0:W5:Y:S04]  /*a470*/  @!P5 LD.E.64 R8, desc[UR54][R74.64] ;  /* 0x000000364a08d980 */ /* 0x000168000c101b00 */
[----:B------:R0:W5:Y:S04]  /*a480*/  @!P5 LD.E.64 R10, desc[UR54][R14.64] ;  /* 0x000000360e0ad980 */ /* 0x000168000c101b00 */
[----:B------:R0:W5:Y:S04]  /*a490*/  @!P4 LD.E.64 R12, desc[UR54][R6.64] ;  /* 0x00000036060cc980 */ /* 0x000168000c101b00 */
[----:B------:R0:W5:Y:S02]  /*a4a0*/  @!P4 LD.E.64 R26, desc[UR54][R64.64] ;  /* 0x00000036401ac980 */ /* 0x000164000c101b00 */
.L_x_8326:
[----:B------:R-:W-:Y:S05]  /*a4b0*/  BSYNC B1 ;  /* 0x0000000000017941 */ /* 0x000fea0003800000 */
.L_x_8325:
[----:B------:R-:W-:Y:S01]  /*a4c0*/  ULEA.HI UR4, UR37, UR37, URZ, 0x1 ;  /* 0x0000002525047291 */ /* 0x000fe2000f8f083f */
[----:B-----5:R-:W-:Y:S01]  /*a4d0*/  IMAD.MOV.U32 R4, RZ, RZ, R27 ;  /* 0x000000ffff047224 */ /* 0x020fe200078e001b */
[----:B---3--:R-:W-:Y:S01]  /*a4e0*/  VIADDMNMX R0, R76, -R193, 0x80, PT ;  /* 0x000000804c007446 */ /* 0x008fe200038009c1 */
[----:B----4-:R-:W-:Y:S01]  /*a4f0*/  IMAD.MOV.U32 R3, RZ, RZ, R26 ;  /* 0x000000ffff037224 */ /* 0x010fe200078e001a */
[----:B------:R-:W-:Y:S01]  /*a500*/  ULOP3.LUT UR4, UR4, 0xfffffffe, URZ, 0xc0, !UPT ;  /* 0xfffffffe04047892 */ /* 0x000fe2000f8ec03f */
[----:B0-----:R-:W-:Y:S01]  /*a510*/  IMAD.MOV.U32 R6, RZ, RZ, R12 ;  /* 0x000000ffff067224 */ /* 0x001fe200078e000c */
[----:B------:R-:W-:Y:S01]  /*a520*/  PRMT R63, R4, 0x7610, R63 ;  /* 0x00007610043f7816 */ /* 0x000fe2000000003f */
[----:B------:R-:W-:Y:S01]  /*a530*/  IMAD.MOV.U32 R4, RZ, RZ, R11 ;  /* 0x000000ffff047224 */ /* 0x000fe200078e000b */
[----:B------:R-:W-:Y:S01]  /*a540*/  UIADD3 UR4, UR37, -UR4, URZ ;  /* 0x8000000425047290 */ /* 0x000fe2000fffe03f */
[----:B-1----:R-:W-:Y:S01]  /*a550*/  IMAD.MOV.U32 R7, RZ, RZ, R13 ;  /* 0x000000ffff077224 */ /* 0x002fe200078e000d */
[----:B------:R-:W-:Y:S01]  /*a560*/  BSSY B1, `(.L_x_8327) ;  /* 0x000000d000017945 */ /* 0x000fe20003800000 */
[----:B------:R-:W-:Y:S01]  /*a570*/  PRMT R59, R3, 0x7610, R59 ;  /* 0x00007610033b7816 */ /* 0x000fe2000000003b */
[----:B------:R-:W-:Y:S01]  /*a580*/  IMAD.MOV.U32 R3, RZ, RZ, R10 ;  /* 0x000000ffff037224 */ /* 0x000fe200078e000a */
[----:B------:R-:W-:Y:S01]  /*a590*/  PRMT R14, R4, 0x7610, R14 ;  /* 0x00007610040e7816 */ /* 0x000fe2000000000e */
[----:B------:R-:W-:Y:S01]  /*a5a0*/  IMAD.U32 R5, RZ, RZ, UR4 ;  /* 0x00000004ff057e24 */ /* 0x000fe2000f8e00ff */
[----:B------:R-:W-:Y:S01]  /*a5b0*/  PRMT R64, R6, 0x7610, R64 ;  /* 0x0000761006407816 */ /* 0x000fe20000000040 */
[----:B------:R-:W-:Y:S01]  /*a5c0*/  IMAD.MOV.U32 R4, RZ, RZ, R8 ;  /* 0x000000ffff047224 */ /* 0x000fe200078e0008 */
[----:B------:R-:W-:Y:S01]  /*a5d0*/  ISETP.GE.AND P1, PT, R188, R0, PT ;  /* 0x00000000bc00720c */ /* 0x000fe20003f26270 */
[----:B------:R-:W-:Y:S01]  /*a5e0*/  IMAD.MOV.U32 R6, RZ, RZ, R9 ;  /* 0x000000ffff067224 */ /* 0x000fe200078e0009 */
[----:B------:R-:W-:-:S02]  /*a5f0*/  SHF.L.U32 R5, R5, 0x1f, RZ ;  /* 0x0000001f05057819 */ /* 0x000fc400000006ff */
[----:B------:R-:W-:Y:S02]  /*a600*/  PRMT R65, R7, 0x7610, R65 ;  /* 0x0000761007417816 */ /* 0x000fe40000000041 */
[----:B------:R-:W0:Y:S02]  /*a610*/  SYNCS.PHASECHK.TRANS64.TRYWAIT P0, [R18+URZ+0x28800], R5 ;  /* 0x02880005120075a7 */ /* 0x000e24000800017f */
[----:B0-----:R-:W-:Y:S05]  /*a620*/  @!P0 BRA `(.L_x_8328) ;  /* 0x000001b4007c8947 */ /* 0x001fea0003800000 */
.L_x_8678:
[----:B------:R-:W-:Y:S05]  /*a630*/  BSYNC B1 ;  /* 0x0000000000017941 */ /* 0x000fea0003800000 */
.L_x_8327:
[----:B------:R-:W-:Y:S01]  /*a640*/  BSSY B1, `(.L_x_8329) ;  /* 0x0000067000017945 */ /* 0x000fe20003800000 */
[----:B------:R-:W-:Y:S02]  /*a650*/  PRMT R15, R4, 0x7610, R15 ;  /* 0x00007610040f7816 */ /* 0x000fe4000000000f */
[----:B------:R-:W-:Y:S01]  /*a660*/  PRMT R57, R6, 0x7610, R57 ;  /* 0x0000761006397816 */ /* 0x000fe20000000039 */
[----:B------:R-:W-:Y:S06]  /*a670*/  @P1 BRA `(.L_x_8330) ;  /* 0x00000004008c1947 */ /* 0x000fec0003800000 */
[----:B0-----:R-:W0:Y:S01]  /*a680*/  LDC R5, c[0x0][0x3f4] ;  /* 0x0000fd00ff057b82 */ /* 0x001e220000000800 */
[----:B------:R-:W-:Y:S01]  /*a690*/  BSSY B2, `(.L_x_8331) ;  /* 0x0000032000027945 */ /* 0x000fe20003800000 */
[-C--:B0-----:R-:W-:Y:S02]  /*a6a0*/  ISETP.GE.AND P0, PT, R22, R5.reuse, PT ;  /* 0x000000051600720c */ /* 0x081fe40003f06270 */
[----:B------:R-:W-:-:S11]  /*a6b0*/  ISETP.GE.AND P1, PT, R186, R5, PT ;  /* 0x00000005ba00720c */ /* 0x000fd60003f26270 */
[----:B------:R-:W-:Y:S05]  /*a6c0*/  @P0 BRA `(.L_x_8332) ;  /* 0x0000000000b80947 */ /* 0x000fea0003800000 */
[----:B------:R-:W0:Y:S01]  /*a6d0*/  LDS.128 R4, [R205] ;  /* 0x00000000cd047984 */ /* 0x000e220000000c00 */
[----:B------:R-:W-:Y:S02]  /*a6e0*/  SHF.R.U32.HI R78, RZ, 0x10, R49 ;  /* 0x00000010ff4e7819 */ /* 0x000fe40000011631 */
[----:B------:R-:W-:Y:S02]  /*a6f0*/  SHF.R.U32.HI R75, RZ, 0x10, R47 ;  /* 0x00000010ff4b7819 */ /* 0x000fe4000001162f */
[----:B------:R-:W-:Y:S02]  /*a700*/  SHF.R.U64 R77, R48, 0x10, R49 ;  /* 0x00000010304d7819 */ /* 0x000fe40000001231 */
[----:B------:R-:W-:Y:S02]  /*a710*/  PRMT R78, R43, 0x5432, R78 ;  /* 0x000054322b4e7816 */ /* 0x000fe4000000004e */
[----:B------:R-:W-:Y:S02]  /*a720*/  PRMT R75, R80, 0x5410, R75 ;  /* 0x00005410504b7816 */ /* 0x000fe4000000004b */
[----:B------:R-:W-:-:S02]  /*a730*/  SHF.R.U64 R74, R46, 0x10, R47 ;  /* 0x000000102e4a7819 */ /* 0x000fc4000000122f */
        /* <DEDUP_REMOVED lines=10> */
[CC--:B------:R-:W-:Y:S01]  /*a7e0*/  FMUL.FTZ R81, R47.reuse, R79.reuse ;  /* 0x0000004f2f517220 */ /* 0x0c0fe20000410000 */
[----:B------:R-:W-:Y:S01]  /*a7f0*/  FMUL.FTZ R80, R47, R76 ;  /* 0x0000004c2f507220 */ /* 0x000fe20000410000 */
[----:B------:R-:W-:Y:S01]  /*a800*/  FMUL.FTZ R47, R49, R78 ;  /* 0x0000004e312f7220 */ /* 0x000fe20000410000 */
[----:B------:R-:W-:Y:S02]  /*a810*/  IMAD.U32 R6, R4, 0x10000, RZ ;  /* 0x0001000004067824 */ /* 0x000fe400078e00ff */
[C---:B------:R-:W-:Y:S01]  /*a820*/  FFMA.FTZ R81, R46.reuse, R76, -R81 ;  /* 0x0000004c2e517223 */ /* 0x040fe20000010851 */
[----:B------:R-:W-:Y:S01]  /*a830*/  FFMA.FTZ R80, R46, R79, R80 ;  /* 0x0000004f2e507223 */ /* 0x000fe20000010050 */
[-C--:B------:R-:W-:Y:S01]  /*a840*/  FFMA.FTZ R79, R48, R75.reuse, -R47 ;  /* 0x0000004b304f7223 */ /* 0x080fe2000001082f */
[C---:B------:R-:W-:Y:S01]  /*a850*/  IMAD.U32 R7, R5.reuse, 0x10000, RZ ;  /* 0x0001000005077824 */ /* 0x040fe200078e00ff */
[----:B------:R-:W-:Y:S01]  /*a860*/  LOP3.LUT R4, R4, 0xffff0000, RZ, 0xc0, !PT ;  /* 0xffff000004047812 */ /* 0x000fe200078ec0ff */
[C---:B------:R-:W-:Y:S01]  /*a870*/  IMAD.U32 R47, R74.reuse, 0x10000, RZ ;  /* 0x000100004a2f7824 */ /* 0x040fe200078e00ff */
[----:B------:R-:W-:Y:S01]  /*a880*/  LOP3.LUT R5, R5, 0xffff0000, RZ, 0xc0, !PT ;  /* 0xffff000005057812 */ /* 0x000fe200078ec0ff */
[----:B------:R-:W-:Y:S01]  /*a890*/  FMUL.FTZ R83, R49, R75 ;  /* 0x0000004b31537220 */ /* 0x000fe20000410000 */
[C---:B------:R-:W-:Y:S01]  /*a8a0*/  LOP3.LUT R46, R77.reuse, 0xffff0000, RZ, 0xc0, !PT ;  /* 0xffff00004d2e7812 */ /* 0x040fe200078ec0ff */
[----:B------:R-:W-:Y:S01]  /*a8b0*/  IMAD.U32 R49, R77, 0x10000, RZ ;  /* 0x000100004d317824 */ /* 0x000fe200078e00ff */
[----:B------:R-:W-:Y:S01]  /*a8c0*/  LOP3.LUT R74, R74, 0xffff0000, RZ, 0xc0, !PT ;  /* 0xffff00004a4a7812 */ /* 0x000fe200078ec0ff */
[----:B------:R-:W-:Y:S01]  /*a8d0*/  FFMA.FTZ R78, R48, R78, R83 ;  /* 0x0000004e304e7223 */ /* 0x000fe20000010053 */
[C---:B------:R-:W-:Y:S01]  /*a8e0*/  FMUL.FTZ R48, R4.reuse, R47 ;  /* 0x0000002f04307220 */ /* 0x040fe20000410000 */
[-C--:B------:R-:W-:Y:S01]  /*a8f0*/  FMUL.FTZ R75, R4, R49.reuse ;  /* 0x00000031044b7220 */ /* 0x080fe20000410000 */
[C---:B------:R-:W-:Y:S01]  /*a900*/  FMUL.FTZ R76, R5.reuse, R46 ;  /* 0x0000002e054c7220 */ /* 0x040fe20000410000 */
[-C--:B------:R-:W-:Y:S01]  /*a910*/  FMUL.FTZ R77, R5, R74.reuse ;  /* 0x0000004a054d7220 */ /* 0x080fe20000410000 */
[C---:B------:R-:W-:Y:S01]  /*a920*/  FFMA.FTZ R49, R6.reuse, R49, R48 ;  /* 0x0000003106317223 */ /* 0x040fe20000010030 */
[----:B------:R-:W-:Y:S01]  /*a930*/  FFMA.FTZ R4, R6, R47, -R75 ;  /* 0x0000002f06047223 */ /* 0x000fe2000001084b */
[C---:B------:R-:W-:Y:S01]  /*a940*/  FFMA.FTZ R5, R7.reuse, R74, -R76 ;  /* 0x0000004a07057223 */ /* 0x040fe2000001084c */
[----:B------:R-:W-:Y:S01]  /*a950*/  FFMA.FTZ R46, R7, R46, R77 ;  /* 0x0000002e072e7223 */ /* 0x000fe2000001004d */
[----:B------:R-:W-:-:S02]  /*a960*/  F2FP.BF16.F32.PACK_AB R6, R80, R81 ;  /* 0x000000515006723e */ /* 0x000fc400000010ff */
[----:B------:R-:W-:Y:S02]  /*a970*/  F2FP.BF16.F32.PACK_AB R7, R78, R79 ;  /* 0x0000004f4e07723e */ /* 0x000fe400000010ff */
[----:B------:R-:W-:Y:S02]  /*a980*/  F2FP.BF16.F32.PACK_AB R4, R49, R4 ;  /* 0x000000043104723e */ /* 0x000fe400000010ff */
[----:B------:R-:W-:-:S05]  /*a990*/  F2FP.BF16.F32.PACK_AB R5, R46, R5 ;  /* 0x000000052e05723e */ /* 0x000fca00000010ff */
[----:B------:R0:W-:Y:S02]  /*a9a0*/  STS.128 [R205], R4 ;  /* 0x00000004cd007388 */ /* 0x0001e40000000c00 */
.L_x_8332:
[----:B------:R-:W-:Y:S05]  /*a9b0*/  BSYNC B2 ;  /* 0x0000000000027941 */ /* 0x000fea0003800000 */
.L_x_8331:
        /* <DEDUP_REMOVED lines=47> */
.L_x_8330:
[----:B------:R-:W-:Y:S05]  /*acb0*/  BSYNC B1 ;  /* 0x0000000000017941 */ /* 0x000fea0003800000 */
.L_x_8329:
[----:B------:R-:W-:Y:S01]  /*acc0*/  ISETP.GE.AND P0, PT, R217, R0, PT ;  /* 0x00000000d900720c */ /* 0x000fe20003f06270 */
[----:B------:R-:W-:-:S12]  /*acd0*/  BSSY B1, `(.L_x_8333) ;  /* 0x0000065000017945 */ /* 0x000fd80003800000 */
[----:B------:R-:W-:Y:S05]  /*ace0*/  @P0 BRA `(.L_x_8334) ;  /* 0x00000004008c0947 */ /* 0x000fea0003800000 */
[----:B01----:R-:W0:Y:S01]  /*acf0*/  LDC R5, c[0x0][0x3f4] ;  /* 0x0000fd00ff057b82 */ /* 0x003e220000000800 */
[----:B------:R-:W-:Y:S01]  /*ad00*/  BSSY B2, `(.L_x_8335) ;  /* 0x0000032000027945 */ /* 0x000fe20003800000 */
[-C--:B0-----:R-:W-:Y:S02]  /*ad10*/  ISETP.GE.AND P0, PT, R22, R5.reuse, PT ;  /* 0x000000051600720c */ /* 0x081fe40003f06270 */
[----:B------:R-:W-:-:S11]  /*ad20*/  ISETP.GE.AND P1, PT, R186, R5, PT ;  /* 0x00000005ba00720c */ /* 0x000fd60003f26270 */
[----:B------:R-:W-:Y:S05]  /*ad30*/  @P0 BRA `(.L_x_8336) ;  /* 0x0000000000b80947 */ /* 0x000fea0003800000 */
        /* <DEDUP_REMOVED lines=46> */
.L_x_8336:
[----:B------:R-:W-:Y:S05]  /*b020*/  BSYNC B2 ;  /* 0x0000000000027941 */ /* 0x000fea0003800000 */
.L_x_8335:
        /* <DEDUP_REMOVED lines=47> */
.L_x_8334:
[----:B------:R-:W-:Y:S05]  /*b320*/  BSYNC B1 ;  /* 0x0000000000017941 */ /* 0x000fea0003800000 */
.L_x_8333:
[----:B------:R-:W-:Y:S01]  /*b330*/  ISETP.GE.AND P0, PT, R216, R0, PT ;  /* 0x00000000d800720c */ /* 0x000fe20003f06270 */
[----:B------:R-:W-:-:S12]  /*b340*/  BSSY B1, `(.L_x_8337) ;  /* 0x0000065000017945 */ /* 0x000fd80003800000 */
[----:B------:R-:W-:Y:S05]  /*b350*/  @P0 BRA `(.L_x_8338) ;  /* 0x00000004008c0947 */ /* 0x000fea0003800000 */
[----:B012---:R-:W0:Y:S01]  /*b360*/  LDC R5, c[0x0][0x3f4] ;  /* 0x0000fd00ff057b82 */ /* 0x007e220000000800 */
[----:B------:R-:W-:Y:S01]  /*b370*/  BSSY B2, `(.L_x_8339) ;  /* 0x0000032000027945 */ /* 0x000fe20003800000 */
[-C--:B0-----:R-:W-:Y:S02]  /*b380*/  ISETP.GE.AND P0, PT, R22, R5.reuse, PT ;  /* 0x000000051600720c */ /* 0x081fe40003f06270 */
[----:B------:R-:W-:-:S11]  /*b390*/  ISETP.GE.AND P1, PT, R186, R5, PT ;  /* 0x00000005ba00720c */ /* 0x000fd60003f26270 */
[----:B------:R-:W-:Y:S05]  /*b3a0*/  @P0 BRA `(.L_x_8340) ;  /* 0x0000000000b80947 */ /* 0x000fea0003800000 */
[----:B------:R-:W0:Y:S01]  /*b3b0*/  LDS.128 R4, [R205+0x2000] ;  /* 0x00200000cd047984 */ /* 0x000e220000000c00 */
        /* <DEDUP_REMOVED lines=45> */
.L_x_8340:
[----:B------:R-:W-:Y:S05]  /*b690*/  BSYNC B2 ;  /* 0x0000000000027941 */ /* 0x000fea0003800000 */
.L_x_8339:
        /* <DEDUP_REMOVED lines=47> */
.L_x_8338:
[----:B------:R-:W-:Y:S05]  /*b990*/  BSYNC B1 ;  /* 0x0000000000017941 */ /* 0x000fea0003800000 */
.L_x_8337:
[----:B------:R-:W-:-:S13]  /*b9a0*/  ISETP.GE.AND P0, PT, R215, R0, PT ;  /* 0x00000000d700720c */ /* 0x000fda0003f06270 */
[----:B------:R-:W-:Y:S05]  /*b9b0*/  @P0 BRA `(.L_x_8341) ;  /* 0x0000002c007c0947 */ /* 0x000fea0003800000 */
[----:B0123--:R-:W0:Y:S01]  /*b9c0*/  LDC R5, c[0x0][0x3f4] ;  /* 0x0000fd00ff057b82 */ /* 0x00fe220000000800 */
        /* <DEDUP_REMOVED lines=25> */
[C---:B------:R-:W-:Y:S01]  /*bb60*/  FFMA.FTZ R26, R12.reuse, R21, -R25 ;  /* 0x000000150c1a7223 */ /* 0x040fe20000010819 */
[----:B------:R-:W-:Y:S01]  /*bb70*/  FFMA.FTZ R27, R12, R24, R13 ;  /* 0x000000180c1b7223 */ /* 0x000fe2000001000d */
[-C--:B------:R-:W-:Y:S01]  /*bb80*/  FMUL.FTZ R21, R7, R65.reuse ;  /* 0x0000004107157220 */ /* 0x080fe20000410000 */
[----:B------:R-:W-:Y:S01]  /*bb90*/  IMAD.U32 R6, R5, 0x10000, RZ ;  /* 0x0001000005067824 */ /* 0x000fe200078e00ff */
        /* <DEDUP_REMOVED lines=9> */
[----:B------:R-:W-:Y:S01]  /*bc30*/  FMUL.FTZ R12, R4, R7 ;  /* 0x00000007040c7220 */ /* 0x000fe20000410000 */
        /* <DEDUP_REMOVED lines=11> */
.L_x_8343:
[----:B------:R-:W-:Y:S05]  /*bcf0*/  BSYNC B1 ;  /* 0x0000000000017941 */ /* 0x000fea0003800000 */
.L_x_8342:
        /* <DEDUP_REMOVED lines=27> */
[C---:B------:R-:W-:Y:S01]  /*beb0*/  IMAD.U32 R7, R12.reuse, 0x10000, RZ ;  /* 0x000100000c077824 */ /* 0x040fe200078e00ff */
        /* <DEDUP_REMOVED lines=20> */
.L_x_8314:
[----:B------:R-:W3:Y:S01]  /*c000*/  LDC R0, c[0x0][0x448] ;  /* 0x00011200ff007b82 */ /* 0x000ee20000000800 */
[----:B------:R-:W-:Y:S01]  /*c010*/  ULDC.64 UR4, c[0x0][0x3f8] ;  /* 0x0000fe0000047ab9 */ /* 0x000fe20000000a00 */
[----:B------:R-:W-:Y:S01]  /*c020*/  ULDC.64 UR6, c[0x0][0x408] ;  /* 0x0001020000067ab9 */ /* 0x000fe20000000a00 */
        /* <DEDUP_REMOVED lines=24> */
[----:B------:R-:W3:Y:S01]  /*c1b0*/  LDC R58, c[0x0][0x3f4] ;  /* 0x0000fd00ff3a7b82 */ /* 0x000ee20000000800 */
[----:B------:R-:W4:Y:S01]  /*c1c0*/  SHFL.IDX PT, R4, R10, RZ, 0x181f ;  /* 0x00181fff0a047589 */ /* 0x000f2200000e0000 */
[----:B------:R-:W-:-:S03]  /*c1d0*/  IMAD R0, R189, R0, RZ ;  /* 0x00000000bd007224 */ /* 0x000fc600078e02ff */
[----:B------:R-:W5:Y:S04]  /*c1e0*/  SHFL.IDX PT, R3, R43, RZ, 0x181f ;  /* 0x00181fff2b037589 */ /* 0x000f6800000e0000 */
[----:B------:R-:W0:Y:S04]  /*c1f0*/  SHFL.IDX PT, R14, R44, RZ, 0x181f ;  /* 0x00181fff2c0e7589 */ /* 0x000e2800000e0000 */
[----:B------:R-:W1:Y:S01]  /*c200*/  SHFL.IDX PT, R5, R45, RZ, 0x181f ;  /* 0x00181fff2d057589 */ /* 0x000e6200000e0000 */
[----:B---3--:R-:W-:-:S04]  /*c210*/  ISETP.GE.AND P0, PT, R16, R58, PT ;  /* 0x0000003a1000720c */ /* 0x008fc80003f06270 */
[----:B------:R-:W-:-:S13]  /*c220*/  ISETP.GE.OR P1, PT, R59, R0, P0 ;  /* 0x000000003b00720c */ /* 0x000fda0000726670 */
[C---:B------:R-:W-:Y:S01]  /*c230*/  @!P1 IMAD.SHL.U32 R7, R16.reuse, 0x2, RZ ;  /* 0x0000000210079824 */ /* 0x040fe200078e00ff */
[----:B------:R-:W-:-:S04]  /*c240*/  @!P1 SHF.L.U64.HI R6, R16, 0x1, R17 ;  /* 0x0000000110069819 */ /* 0x000fc80000010211 */
[----:B----4-:R-:W-:-:S05]  /*c250*/  @!P1 IADD3 R4, P2, R4, R7, RZ ;  /* 0x0000000704049210 */ /* 0x010fca0007f5e0ff */
[----:B-----5:R-:W-:Y:S02]  /*c260*/  @!P1 IMAD.X R3, R3, 0x1, R6, P2 ;  /* 0x0000000103039824 */ /* 0x020fe400010e0606 */
[----:B------:R-:W-:Y:S02]  /*c270*/  @!P1 IMAD.MOV.U32 R24, RZ, RZ, R4 ;  /* 0x000000ffff189224 */ /* 0x000fe400078e0004 */
[----:B------:R-:W-:-:S06]  /*c280*/  @!P1 IMAD.MOV.U32 R25, RZ, RZ, R3 ;  /* 0x000000ffff199224 */ /* 0x000fcc00078e0003 */
[----:B------:R-:W3:Y:S01]  /*c290*/  @!P1 LD.E.128 R24, desc[UR54][R24.64] ;  /* 0x0000003618189980 */ /* 0x000ee2000c101d00 */
[----:B0-----:R-:W-:-:S05]  /*c2a0*/  @!P1 IADD3 R14, P2, R14, R7, RZ ;  /* 0x000000070e0e9210 */ /* 0x001fca0007f5e0ff */
[----:B-1----:R-:W-:Y:S02]  /*c2b0*/  @!P1 IMAD.X R5, R5, 0x1, R6, P2 ;  /* 0x0000000105059824 */ /* 0x002fe400010e0606 */
[----:B------:R-:W-:-:S06]  /*c2c0*/  @!P1 IMAD.MOV.U32 R4, RZ, RZ, R14 ;  /* 0x000000ffff049224 */ /* 0x000fcc00078e000e */
[----:B------:R-:W4:Y:S01]  /*c2d0*/  @!P1 LD.E.128 R4, desc[UR54][R4.64] ;  /* 0x0000003604049980 */ /* 0x000f22000c101d00 */
[----:B------:R-:W-:Y:S02]  /*c2e0*/  CS2R R50, SRZ ;  /* 0x0000000000327805 */ /* 0x000fe4000001ff00 */
[----:B------:R-:W-:Y:S02]  /*c2f0*/  CS2R R52, SRZ ;  /* 0x0000000000347805 */ /* 0x000fe4000001ff00 */
[----:B------:R-:W-:Y:S01]  /*c300*/  CS2R R20, SRZ ;  /* 0x0000000000147805 */ /* 0x000fe2000001ff00 */
[----:B------:R0:W1:Y:S01]  /*c310*/  SHFL.IDX PT, R9, R45, 0x1, 0x181f ;  /* 0x00381f002d097f89 */ /* 0x00006200000e0000 */
[----:B------:R-:W-:-:S03]  /*c320*/  CS2R R36, SRZ ;  /* 0x0000000000247805 */ /* 0x000fc6000001ff00 */
[----:B------:R0:W0:Y:S01]  /*c330*/  SHFL.IDX PT, R14, R44, 0x1, 0x181f ;  /* 0x00381f002c0e7f89 */ /* 0x00002200000e0000 */
[----:B---3--:R-:W-:Y:S02]  /*c340*/  @!P1 IMAD.MOV.U32 R50, RZ, RZ, R24 ;  /* 0x000000ffff329224 */ /* 0x008fe400078e0018 */
[----:B------:R-:W-:Y:S01]  /*c350*/  @!P1 IMAD.MOV.U32 R51, RZ, RZ, R25 ;  /* 0x000000ffff339224 */ /* 0x000fe200078e0019 */
[----:B------:R-:W-:Y:S01]  /*c360*/  CS2R R24, SRZ ;  /* 0x0000000000187805 */ /* 0x000fe2000001ff00 */
[----:B------:R-:W-:Y:S02]  /*c370*/  IMAD.MOV.U32 R3, RZ, RZ, R50 ;  /* 0x000000ffff037224 */ /* 0x000fe400078e0032 */
[----:B------:R-:W-:Y:S02]  /*c380*/  IMAD.MOV.U32 R8, RZ, RZ, R51 ;  /* 0x000000ffff087224 */ /* 0x000fe400078e0033 */
[----:B------:R-:W-:Y:S01]  /*c390*/  @!P1 IMAD.MOV.U32 R52, RZ, RZ, R26 ;  /* 0x000000ffff349224 */ /* 0x000fe200078e001a */
[----:B------:R-:W-:Y:S01]  /*c3a0*/  PRMT R76, R3, 0x7610, R76 ;  /* 0x00007610034c7816 */ /* 0x000fe2000000004c */
[----:B------:R-:W-:Y:S01]  /*c3b0*/  @!P1 IMAD.MOV.U32 R53, RZ, RZ, R27 ;  /* 0x000000ffff359224 */ /* 0x000fe200078e001b */
[----:B------:R-:W-:Y:S01]  /*c3c0*/  PRMT R77, R8, 0x7610, R77 ;  /* 0x00007610084d7816 */ /* 0x000fe2000000004d */
[----:B------:R3:W0:Y:S01]  /*c3d0*/  SHFL.IDX PT, R3, R43, 0x1, 0x181f ;  /* 0x00381f002b037f89 */ /* 0x00062200000e0000 */
[----:B------:R-:W-:-:S02]  /*c3e0*/  IMAD.MOV.U32 R11, RZ, RZ, R52 ;  /* 0x000000ffff0b7224 */ /* 0x000fc400078e0034 */
[----:B----4-:R-:W-:Y:S01]  /*c3f0*/  @!P1 IMAD.MOV.U32 R20, RZ, RZ, R4 ;  /* 0x000000ffff149224 */ /* 0x010fe200078e0004 */
[----:B------:R3:W4:Y:S01]  /*c400*/  SHFL.IDX PT, R8, R10, 0x1, 0x181f ;  /* 0x00381f000a087f89 */ /* 0x00072200000e0000 */
[----:B------:R-:W-:Y:S01]  /*c410*/  @!P1 IMAD.MOV.U32 R21, RZ, RZ, R5 ;  /* 0x000000ffff159224 */ /* 0x000fe200078e0005 */
[----:B------:R-:W-:Y:S01]  /*c420*/  PRMT R46, R11, 0x7610, R46 ;  /* 0x000076100b2e7816 */ /* 0x000fe2000000002e */
[----:B------:R-:W-:Y:S02]  /*c430*/  @!P1 IMAD.MOV.U32 R36, RZ, RZ, R6 ;  /* 0x000000ffff249224 */ /* 0x000fe400078e0006 */
[----:B------:R-:W-:Y:S02]  /*c440*/  @!P1 IMAD.MOV.U32 R37, RZ, RZ, R7 ;  /* 0x000000ffff259224 */ /* 0x000fe400078e0007 */
[----:B------:R-:W-:Y:S02]  /*c450*/  IMAD.MOV.U32 R12, RZ, RZ, R53 ;  /* 0x000000ffff0c7224 */ /* 0x000fe400078e0035 */
[----:B------:R-:W-:-:S02]  /*c460*/  IMAD.MOV.U32 R4, RZ, RZ, R20 ;  /* 0x000000ffff047224 */ /* 0x000fc400078e0014 */
[----:B------:R-:W-:Y:S01]  /*c470*/  IMAD.MOV.U32 R5, RZ, RZ, R21 ;  /* 0x000000ffff057224 */ /* 0x000fe200078e0015 */
[----:B------:R-:W-:Y:S01]  /*c480*/  PRMT R47, R12, 0x7610, R47 ;  /* 0x000076100c2f7816 */ /* 0x000fe2000000002f */
[----:B------:R-:W-:Y:S01]  /*c490*/  IMAD.MOV.U32 R6, RZ, RZ, R36 ;  /* 0x000000ffff067224 */ /* 0x000fe200078e0024 */
[----:B------:R-:W-:Y:S01]  /*c4a0*/  PRMT R78, R4, 0x7610, R78 ;  /* 0x00007610044e7816 */ /* 0x000fe2000000004e */
[----:B------:R-:W-:Y:S01]  /*c4b0*/  IMAD.MOV.U32 R7, RZ, RZ, R37 ;  /* 0x000000ffff077224 */ /* 0x000fe200078e0025 */
[----:B------:R-:W-:Y:S02]  /*c4c0*/  PRMT R79, R5, 0x7610, R79 ;  /* 0x00007610054f7816 */ /* 0x000fe4000000004f */
[----:B------:R-:W-:Y:S02]  /*c4d0*/  PRMT R80, R6, 0x7610, R80 ;  /* 0x0000761006507816 */ /* 0x000fe40000000050 */
[----:B01-3--:R-:W-:-:S07]  /*c4e0*/  PRMT R86, R7, 0x7610, R86 ;  /* 0x0000761007567816 */ /* 0x00bfce0000000056 */
.L_x_8688:
[----:B------:R-:W-:Y:S01]  /*c4f0*/  VIADD R5, R59, 0x20 ;  /* 0x000000203b057836 */ /* 0x000fe20000000000 */
[----:B------:R-:W-:Y:S01]  /*c500*/  BSSY B1, `(.L_x_8345) ;  /* 0x0000012000017945 */ /* 0x000fe20003800000 */
[----:B------:R-:W-:Y:S02]  /*c510*/  CS2R R26, SRZ ;  /* 0x00000000001a7805 */ /* 0x000fe4000001ff00 */
[----:B------:R-:W-:Y:S02]  /*c520*/  CS2R R6, SRZ ;  /* 0x0000000000067805 */ /* 0x000fe4000001ff00 */
[----:B------:R-:W-:Y:S02]  /*c530*/  ISETP.GE.AND P1, PT, R5, R0, PT ;  /* 0x000000000500720c */ /* 0x000fe40003f26270 */
[----:B------:R-:W-:-:S11]  /*c540*/  CS2R R4, SRZ ;  /* 0x0000000000047805 */ /* 0x000fd6000001ff00 */
[----:B------:R-:W-:Y:S05]  /*c550*/  @P1 BRA `(.L_x_8346) ;  /* 0x0000000000301947 */ /* 0x000fea0003800000 */
[----:B------:R-:W-:Y:S02]  /*c560*/  CS2R R26, SRZ ;  /* 0x00000000001a7805 */ /* 0x000fe4000001ff00 */
[----:B------:R-:W-:Y:S02]  /*c570*/  CS2R R4, SRZ ;  /* 0x0000000000047805 */ /* 0x000fe4000001ff00 */
[----:B------:R-:W-:Y:S01]  /*c580*/  CS2R R6, SRZ ;  /* 0x0000000000067805 */ /* 0x000fe2000001ff00 */
[----:B------:R-:W-:Y:S06]  /*c590*/  @P0 BRA `(.L_x_8346) ;  /* 0x0000000000200947 */ /* 0x000fec0003800000 */
[C---:B------:R-:W-:Y:S01]  /*c5a0*/  IMAD.SHL.U32 R15, R16.reuse, 0x2, RZ ;  /* 0x00000002100f7824 */ /* 0x040fe200078e00ff */
[----:B------:R-:W-:-:S04]  /*c5b0*/  SHF.L.U64.HI R6, R16, 0x1, R17 ;  /* 0x0000000110067819 */ /* 0x000fc80000010211 */
[-C--:B----4-:R-:W-:Y:S02]  /*c5c0*/  IADD3 R4, P1, R8, R15.reuse, RZ ;  /* 0x0000000f08047210 */ /* 0x090fe40007f3e0ff */
[----:B------:R-:W-:-:S03]  /*c5d0*/  IADD3 R14, P2, R14, R15, RZ ;  /* 0x0000000f0e0e7210 */ /* 0x000fc60007f5e0ff */
[--C-:B------:R-:W-:Y:S02]  /*c5e0*/  IMAD.X R5, R3, 0x1, R6.reuse, P1 ;  /* 0x0000000103057824 */ /* 0x100fe400008e0606 */
[----:B------:R-:W-:-:S04]  /*c5f0*/  IMAD.X R15, R9, 0x1, R6, P2 ;  /* 0x00000001090f7824 */ /* 0x000fc800010e0606 */
[----:B------:R-:W5:Y:S04]  /*c600*/  LD.E.128 R4, desc[UR54][R4.64] ;  /* 0x0000003604047980 */ /* 0x000f68000c101d00 */
[----:B------:R0:W5:Y:S02]  /*c610*/  LD.E.128 R24, desc[UR54][R14.64] ;  /* 0x000000360e187980 */ /* 0x000164000c101d00 */
.L_x_8346:
[----:B------:R-:W-:Y:S05]  /*c620*/  BSYNC B1 ;  /* 0x0000000000017941 */ /* 0x000fea0003800000 */
.L_x_8345:
[----:B-----5:R-:W-:Y:S01]  /*c630*/  IMAD.MOV.U32 R3, RZ, RZ, R24 ;  /* 0x000000ffff037224 */ /* 0x020fe200078e0018 */
[----:B------:R-:W-:Y:S01]  /*c640*/  UMOV UR4, 0xffffffff ;  /* 0xffffffff00047882 */ /* 0x000fe20000000000 */
[----:B----4-:R-:W-:Y:S02]  /*c650*/  IMAD.MOV.U32 R8, RZ, RZ, R25 ;  /* 0x000000ffff087224 */ /* 0x010fe400078e0019 */
        /* <DEDUP_REMOVED lines=15> */
[----:B------:R-:W1:Y:S01]  /*c750*/  SHFL.IDX PT, R8, R10, 0x2, 0x181f ;  /* 0x00581f000a087f89 */ /* 0x000e6200000e0000 */
[----:B------:R-:W-:-:S03]  /*c760*/  VIADD R9, R59, 0x40 ;  /* 0x000000403b097836 */ /* 0x000fc60000000000 */
[----:B------:R-:W3:Y:S02]  /*c770*/  SHFL.IDX PT, R3, R43, 0x2, 0x181f ;  /* 0x00581f002b037f89 */ /* 0x000ee400000e0000 */
[----:B------:R-:W-:Y:S02]  /*c780*/  ISETP.GE.OR P1, PT, R9, R0, P0 ;  /* 0x000000000900720c */ /* 0x000fe40000726670 */
[----:B0-----:R-:W0:Y:S04]  /*c790*/  SHFL.IDX PT, R14, R44, 0x2, 0x181f ;  /* 0x00581f002c0e7f89 */ /* 0x001e2800000e0000 */
[----:B------:R-:W4:Y:S07]  /*c7a0*/  SHFL.IDX PT, R9, R45, 0x2, 0x181f ;  /* 0x00581f002d097f89 */ /* 0x000f2e00000e0000 */
[C---:B------:R-:W-:Y:S01]  /*c7b0*/  @!P1 IMAD.SHL.U32 R29, R16.reuse, 0x2, RZ ;  /* 0x00000002101d9824 */ /* 0x040fe200078e00ff */
[----:B------:R-:W-:-:S04]  /*c7c0*/  @!P1 SHF.L.U64.HI R28, R16, 0x1, R17 ;  /* 0x00000001101c9819 */ /* 0x000fc80000010211 */
[----:B-1----:R-:W-:-:S05]  /*c7d0*/  @!P1 IADD3 R8, P2, R8, R29, RZ ;  /* 0x0000001d08089210 */ /* 0x002fca0007f5e0ff */
[----:B---3--:R-:W-:Y:S02]  /*c7e0*/  @!P1 IMAD.X R3, R3, 0x1, R28, P2 ;  /* 0x0000000103039824 */ /* 0x008fe400010e061c */
[----:B------:R-:W-:Y:S02]  /*c7f0*/  @!P1 IMAD.MOV.U32 R32, RZ, RZ, R8 ;  /* 0x000000ffff209224 */ /* 0x000fe400078e0008 */
[----:B------:R-:W-:-:S06]  /*c800*/  @!P1 IMAD.MOV.U32 R33, RZ, RZ, R3 ;  /* 0x000000ffff219224 */ /* 0x000fcc00078e0003 */
[----:B------:R-:W3:Y:S01]  /*c810*/  @!P1 LD.E.128 R32, desc[UR54][R32.64] ;  /* 0x0000003620209980 */ /* 0x000ee2000c101d00 */
[----:B0-----:R-:W-:-:S05]  /*c820*/  @!P1 IADD3 R14, P2, R14, R29, RZ ;  /* 0x0000001d0e0e9210 */ /* 0x001fca0007f5e0ff */
[----:B----4-:R-:W-:-:S04]  /*c830*/  @!P1 IMAD.X R9, R9, 0x1, R28, P2 ;  /* 0x0000000109099824 */ /* 0x010fc800010e061c */
[----:B------:R-:W-:-:S05]  /*c840*/  @!P1 IMAD.MOV.U32 R15, RZ, RZ, R9 ;  /* 0x000000ffff0f9224 */ /* 0x000fca00078e0009 */
[----:B------:R-:W4:Y:S01]  /*c850*/  @!P1 LD.E.128 R28, desc[UR54][R14.64] ;  /* 0x000000360e1c9980 */ /* 0x000f22000c101d00 */
[----:B------:R-:W-:Y:S02]  /*c860*/  CS2R R54, SRZ ;  /* 0x0000000000367805 */ /* 0x000fe4000001ff00 */
[----:B------:R-:W-:Y:S02]  /*c870*/  CS2R R56, SRZ ;  /* 0x0000000000387805 */ /* 0x000fe4000001ff00 */
[----:B------:R-:W-:Y:S02]  /*c880*/  CS2R R38, SRZ ;  /* 0x0000000000267805 */ /* 0x000fe4000001ff00 */
[----:B------:R-:W-:Y:S01]  /*c890*/  CS2R R40, SRZ ;  /* 0x0000000000287805 */ /* 0x000fe2000001ff00 */
[----:B---3--:R-:W-:Y:S02]  /*c8a0*/  @!P1 IMAD.MOV.U32 R54, RZ, RZ, R32 ;  /* 0x000000ffff369224 */ /* 0x008fe400078e0020 */
[----:B------:R-:W-:Y:S01]  /*c8b0*/  @!P1 IMAD.MOV.U32 R55, RZ, RZ, R33 ;  /* 0x000000ffff379224 */ /* 0x000fe200078e0021 */
[----:B------:R0:W1:Y:S01]  /*c8c0*/  SHFL.IDX PT, R32, R10, 0x3, 0x181f ;  /* 0x00781f000a207f89 */ /* 0x00006200000e0000 */
[----:B------:R-:W-:-:S02]  /*c8d0*/  IMAD.MOV.U32 R3, RZ, RZ, R54 ;  /* 0x000000ffff037224 */ /* 0x000fc400078e0036 */
[----:B------:R-:W-:Y:S01]  /*c8e0*/  @!P1 IMAD.MOV.U32 R56, RZ, RZ, R34 ;  /* 0x000000ffff389224 */ /* 0x000fe200078e0022 */
[----:B------:R3:W1:Y:S01]  /*c8f0*/  SHFL.IDX PT, R33, R45, 0x3, 0x181f ;  /* 0x00781f002d217f89 */ /* 0x00066200000e0000 */
[----:B------:R-:W-:Y:S01]  /*c900*/  IMAD.MOV.U32 R8, RZ, RZ, R55 ;  /* 0x000000ffff087224 */ /* 0x000fe200078e0037 */
[----:B------:R-:W-:Y:S01]  /*c910*/  PRMT R68, R3, 0x7610, R68 ;  /* 0x0000761003447816 */ /* 0x000fe20000000044 */
[----:B------:R-:W-:Y:S01]  /*c920*/  @!P1 IMAD.MOV.U32 R57, RZ, RZ, R35 ;  /* 0x000000ffff399224 */ /* 0x000fe200078e0023 */
[----:B------:R3:W1:Y:S02]  /*c930*/  SHFL.IDX PT, R3, R43, 0x3, 0x181f ;  /* 0x00781f002b037f89 */ /* 0x00066400000e0000 */
[----:B------:R-:W-:Y:S01]  /*c940*/  PRMT R69, R8, 0x7610, R69 ;  /* 0x0000761008457816 */ /* 0x000fe20000000045 */
[----:B------:R-:W-:Y:S01]  /*c950*/  IMAD.MOV.U32 R8, RZ, RZ, R56 ;  /* 0x000000ffff087224 */ /* 0x000fe200078e0038 */
[----:B------:R3:W1:Y:S01]  /*c960*/  SHFL.IDX PT, R34, R44, 0x3, 0x181f ;  /* 0x00781f002c227f89 */ /* 0x00066200000e0000 */
[----:B------:R-:W-:-:S02]  /*c970*/  IMAD.MOV.U32 R9, RZ, RZ, R57 ;  /* 0x000000ffff097224 */ /* 0x000fc400078e0039 */
[----:B----4-:R-:W-:Y:S01]  /*c980*/  @!P1 IMAD.MOV.U32 R38, RZ, RZ, R28 ;  /* 0x000000ffff269224 */ /* 0x010fe200078e001c */
[----:B------:R-:W-:Y:S01]  /*c990*/  PRMT R48, R8, 0x7610, R48 ;  /* 0x0000761008307816 */ /* 0x000fe20000000030 */
[----:B------:R-:W-:Y:S01]  /*c9a0*/  @!P1 IMAD.MOV.U32 R39, RZ, RZ, R29 ;  /* 0x000000ffff279224 */ /* 0x000fe200078e001d */
[----:B------:R-:W-:Y:S01]  /*c9b0*/  PRMT R49, R9, 0x7610, R49 ;  /* 0x0000761009317816 */ /* 0x000fe20000000031 */
[----:B------:R-:W-:Y:S02]  /*c9c0*/  @!P1 IMAD.MOV.U32 R40, RZ, RZ, R30 ;  /* 0x000000ffff289224 */ /* 0x000fe400078e001e */
[----:B------:R-:W-:Y:S02]  /*c9d0*/  @!P1 IMAD.MOV.U32 R41, RZ, RZ, R31 ;  /* 0x000000ffff299224 */ /* 0x000fe400078e001f */
[----:B------:R-:W-:Y:S02]  /*c9e0*/  IMAD.MOV.U32 R8, RZ, RZ, R38 ;  /* 0x000000ffff087224 */ /* 0x000fe400078e0026 */
[----:B------:R-:W-:-:S02]  /*c9f0*/  IMAD.MOV.U32 R9, RZ, RZ, R39 ;  /* 0x000000ffff097224 */ /* 0x000fc400078e0027 */
[----:B0-----:R-:W-:Y:S01]  /*ca00*/  IMAD.MOV.U32 R10, RZ, RZ, R40 ;  /* 0x000000ffff0a7224 */ /* 0x001fe200078e0028 */
[----:B------:R-:W-:Y:S01]  /*ca10*/  PRMT R72, R8, 0x7610, R72 ;  /* 0x0000761008487816 */ /* 0x000fe20000000048 */
[----:B------:R-:W-:Y:S01]  /*ca20*/  IMAD.MOV.U32 R11, RZ, RZ, R41 ;  /* 0x000000ffff0b7224 */ /* 0x000fe200078e0029 */
[----:B------:R-:W-:Y:S02]  /*ca30*/  PRMT R73, R9, 0x7610, R73 ;  /* 0x0000761009497816 */ /* 0x000fe40000000049 */
[----:B------:R-:W-:Y:S02]  /*ca40*/  CS2R R8, SRZ ;  /* 0x0000000000087805 */ /* 0x000fe4000001ff00 */
[----:B------:R-:W-:Y:S02]  /*ca50*/  PRMT R74, R10, 0x7610, R74 ;  /* 0x000076100a4a7816 */ /* 0x000fe4000000004a */
[----:B-1-3--:R-:W-:-:S07]  /*ca60*/  PRMT R75, R11, 0x7610, R75 ;  /* 0x000076100b4b7816 */ /* 0x00afce000000004b */
.L_x_8698:
[----:B------:R-:W-:Y:S01]  /*ca70*/  VIADD R59, R59, 0x60 ;  /* 0x000000603b3b7836 */ /* 0x000fe20000000000 */
[----:B------:R-:W-:Y:S01]  /*ca80*/  BSSY B1, `(.L_x_8348) ;  /* 0x0000012000017945 */ /* 0x000fe20003800000 */
[----:B------:R-:W-:Y:S02]  /*ca90*/  CS2R R10, SRZ ;  /* 0x00000000000a7805 */ /* 0x000fe4000001ff00 */
[----:B--2---:R-:W-:Y:S02]  /*caa0*/  CS2R R12, SRZ ;  /* 0x00000000000c7805 */ /* 0x004fe4000001ff00 */
[----:B------:R-:W-:Y:S02]  /*cab0*/  CS2R R14, SRZ ;  /* 0x00000000000e7805 */ /* 0x000fe4000001ff00 */
[----:B------:R-:W-:-:S13]  /*cac0*/  ISETP.GE.AND P1, PT, R59, R0, PT ;  /* 0x000000003b00720c */ /* 0x000fda0003f26270 */
[----:B------:R-:W-:Y:S05]  /*cad0*/  @P1 BRA `(.L_x_8349) ;  /* 0x0000000000301947 */ /* 0x000fea0003800000 */
[----:B------:R-:W-:Y:S02]  /*cae0*/  CS2R R10, SRZ ;  /* 0x00000000000a7805 */ /* 0x000fe4000001ff00 */
[----:B------:R-:W-:Y:S02]  /*caf0*/  CS2R R12, SRZ ;  /* 0x00000000000c7805 */ /* 0x000fe4000001ff00 */
[----:B------:R-:W-:Y:S01]  /*cb00*/  CS2R R14, SRZ ;  /* 0x00000000000e7805 */ /* 0x000fe2000001ff00 */
[----:B------:R-:W-:Y:S06]  /*cb10*/  @P0 BRA `(.L_x_8349) ;  /* 0x0000000000200947 */ /* 0x000fec0003800000 */
[C---:B------:R-:W-:Y:S01]  /*cb20*/  IMAD.SHL.U32 R9, R16.reuse, 0x2, RZ ;  /* 0x0000000210097824 */ /* 0x040fe200078e00ff */
[----:B------:R-:W-:-:S04]  /*cb30*/  SHF.L.U64.HI R10, R16, 0x1, R17 ;  /* 0x00000001100a7819 */ /* 0x000fc80000010211 */
[-C--:B------:R-:W-:Y:S02]  /*cb40*/  IADD3 R12, P1, R32, R9.reuse, RZ ;  /* 0x00000009200c7210 */ /* 0x080fe40007f3e0ff */
[----:B------:R-:W-:-:S03]  /*cb50*/  IADD3 R8, P2, R34, R9, RZ ;  /* 0x0000000922087210 */ /* 0x000fc60007f5e0ff */
[--C-:B------:R-:W-:Y:S02]  /*cb60*/  IMAD.X R13, R3, 0x1, R10.reuse, P1 ;  /* 0x00000001030d7824 */ /* 0x100fe400008e060a */
[----:B------:R-:W-:-:S04]  /*cb70*/  IMAD.X R9, R33, 0x1, R10, P2 ;  /* 0x0000000121097824 */ /* 0x000fc800010e060a */
[----:B------:R-:W5:Y:S04]  /*cb80*/  LD.E.128 R12, desc[UR54][R12.64] ;  /* 0x000000360c0c7980 */ /* 0x000f68000c101d00 */
[----:B------:R-:W5:Y:S02]  /*cb90*/  LD.E.128 R8, desc[UR54][R8.64] ;  /* 0x0000003608087980 */ /* 0x000f64000c101d00 */
.L_x_8349:
[----:B------:R-:W-:Y:S05]  /*cba0*/  BSYNC B1 ;  /* 0x0000000000017941 */ /* 0x000fea0003800000 */
.L_x_8348:
[----:B------:R-:W-:Y:S01]  /*cbb0*/  ULEA.HI UR4, UR37, UR37, URZ, 0x1 ;  /* 0x0000002525047291 */ /* 0x000fe2000f8f083f */
[----:B------:R-:W-:Y:S01]  /*cbc0*/  VIADDMNMX R0, R0, -R193, 0x80, PT ;  /* 0x0000008000007446 */ /* 0x000fe200038009c1 */
[----:B-----5:R-:W-:Y:S01]  /*cbd0*/  IMAD.MOV.U32 R3, RZ, RZ, R8 ;  /* 0x000000ffff037224 */ /* 0x020fe200078e0008 */
[----:B------:R-:W-:Y:S01]  /*cbe0*/  BSSY B1, `(.L_x_8350) ;  /* 0x0000018000017945 */ /* 0x000fe20003800000 */
[----:B------:R-:W-:Y:S01]  /*cbf0*/  ULOP3.LUT UR4, UR4, 0xfffffffe, URZ, 0xc0, !UPT ;  /* 0xfffffffe04047892 */ /* 0x000fe2000f8ec03f */
[----:B------:R-:W-:Y:S01]  /*cc00*/  IMAD.MOV.U32 R28, RZ, RZ, R9 ;  /* 0x000000ffff1c7224 */ /* 0x000fe200078e0009 */
[-C--:B------:R-:W-:Y:S01]  /*cc10*/  ISETP.GE.OR P3, PT, R188, R0.reuse, P0 ;  /* 0x00000000bc00720c */ /* 0x080fe20000766670 */
[----:B------:R-:W-:Y:S01]  /*cc20*/  IMAD.MOV.U32 R30, RZ, RZ, R13 ;  /* 0x000000ffff1e7224 */ /* 0x000fe200078e000d */
[----:B------:R-:W-:Y:S01]  /*cc30*/  UIADD3 UR4, UR37, -UR4, URZ ;  /* 0x8000000425047290 */ /* 0x000fe2000fffe03f */
[-C--:B------:R-:W-:Y:S02]  /*cc40*/  ISETP.GE.OR P2, PT, R217, R0.reuse, P0 ;  /* 0x00000000d900720c */ /* 0x080fe40000746670 */
[----:B------:R-:W-:-:S02]  /*cc50*/  ISETP.GE.OR P1, PT, R216, R0, P0 ;  /* 0x00000000d800720c */ /* 0x000fc40000726670 */
[----:B------:R-:W-:Y:S01]  /*cc60*/  ISETP.GE.OR P0, PT, R215, R0, P0 ;  /* 0x00000000d700720c */ /* 0x000fe20000706670 */
        /* <DEDUP_REMOVED lines=9> */
[----:B------:R-:W0:Y:S01]  /*cd00*/  SYNCS.PHASECHK.TRANS64.TRYWAIT P4, [R18+URZ+0x28800], R29 ;  /* 0x0288001d120075a7 */ /* 0x000e22000808017f */
[----:B------:R-:W-:Y:S01]  /*cd10*/  PRMT R59, R3, 0x7610, R59 ;  /* 0x00007610033b7816 */ /* 0x000fe2000000003b */
[----:B------:R-:W-:Y:S01]  /*cd20*/  IMAD.MOV.U32 R3, RZ, RZ, R15 ;  /* 0x000000ffff037224 */ /* 0x000fe200078e000f */
[----:B------:R-:W-:-:S02]  /*cd30*/  PRMT R70, R28, 0x7610, R70 ;  /* 0x000076101c467816 */ /* 0x000fc40000000046 */
[----:B------:R-:W-:Y:S01]  /*cd40*/  PRMT R71, R30, 0x7610, R71 ;  /* 0x000076101e477816 */ /* 0x000fe20000000047 */
[----:B0-----:R-:W-:Y:S06]  /*cd50*/  @!P4 BRA `(.L_x_8351) ;  /* 0x0000019800a4c947 */ /* 0x001fec0003800000 */
.L_x_8699:
[----:B------:R-:W-:Y:S05]  /*cd60*/  BSYNC B1 ;  /* 0x0000000000017941 */ /* 0x000fea0003800000 */
.L_x_8350:
[----:B------:R-:W-:Y:S04]  /*cd70*/  BSSY B1, `(.L_x_8352) ;  /* 0x0000069000017945 */ /* 0x000fe80003800000 */
[----:B------:R-:W-:Y:S05]  /*cd80*/  @P3 BRA `(.L_x_8353) ;  /* 0x00000004009c3947 */ /* 0x000fea0003800000 */
[----:B------:R-:W-:Y:S02]  /*cd90*/  LEA.HI R28, R58, R207, RZ, 0x1d ;  /* 0x000000cf3a1c7211 */ /* 0x000fe400078fe8ff */
[--C-:B------:R-:W-:Y:S02]  /*cda0*/  SHF.R.U64 R87, R50, 0x10, R51.reuse ;  /* 0x0000001032577819 */ /* 0x100fe40000001233 */
[----:B------:R-:W-:Y:S01]  /*cdb0*/  SHF.R.S32.HI R31, RZ, 0x1f, R28 ;  /* 0x0000001fff1f7819 */ /* 0x000fe2000001141c */
[----:B0-----:R-:W-:Y:S01]  /*cdc0*/  IMAD.SHL.U32 R29, R28, 0x8, RZ ;  /* 0x000000081c1d7824 */ /* 0x001fe200078e00ff */
[----:B------:R-:W-:Y:S02]  /*cdd0*/  SHF.R.U32.HI R50, RZ, 0x10, R51 ;  /* 0x00000010ff327819 */ /* 0x000fe40000011633 */
[----:B------:R-:W-:Y:S02]  /*cde0*/  LEA.HI R31, R31, R28, RZ, 0x3 ;  /* 0x0000001c1f1f7211 */ /* 0x000fe400078f18ff */
[----:B------:R-:W-:-:S02]  /*cdf0*/  LOP3.LUT R29, R29, 0x38, RZ, 0xc0, !PT ;  /* 0x000000381d1d7812 */ /* 0x000fc400078ec0ff */
[----:B------:R-:W-:Y:S01]  /*ce00*/  SHF.R.U64 R51, R20, 0x10, R21 ;  /* 0x0000001014337819 */ /* 0x000fe20000001215 */
[----:B------:R-:W-:Y:S01]  /*ce10*/  IMAD.SHL.U32 R31, R31, 0x400, RZ ;  /* 0x000004001f1f7824 */ /* 0x000fe200078e00ff */
[----:B------:R-:W-:Y:S02]  /*ce20*/  LOP3.LUT R28, R29, 0x1c0, R222, 0xf8, !PT ;  /* 0x000001c01d1c7812 */ /* 0x000fe400078ef8de */
[----:B------:R-:W-:Y:S02]  /*ce30*/  SHF.R.U64 R83, R52, 0x10, R53 ;  /* 0x0000001034537819 */ /* 0x000fe40000001235 */
[----:B------:R-:W-:Y:S02]  /*ce40*/  LOP3.LUT R28, R28, R203, RZ, 0x3c, !PT ;  /* 0x000000cb1c1c7212 */ /* 0x000fe400078e3cff */
[----:B------:R-:W-:Y:S02]  /*ce50*/  LOP3.LUT R31, R31, 0x7fffe000, RZ, 0xc0, !PT ;  /* 0x7fffe0001f1f7812 */ /* 0x000fe400078ec0ff */
[----:B------:R-:W-:-:S02]  /*ce60*/  SHF.R.U32.HI R20, RZ, 0x10, R21 ;  /* 0x00000010ff147819 */ /* 0x000fc40000011615 */
[----:B------:R-:W-:Y:S02]  /*ce70*/  IADD3 R33, R28, R31, R204 ;  /* 0x0000001f1c217210 */ /* 0x000fe40007ffe0cc */
[----:B------:R-:W0:Y:S01]  /*ce80*/  LDS.128 R28, [R205] ;  /* 0x00000000cd1c7984 */ /* 0x000e220000000c00 */
[----:B------:R-:W-:Y:S02]  /*ce90*/  PRMT R78, R78, 0x5410, R51 ;  /* 0x000054104e4e7816 */ /* 0x000fe40000000033 */
[----:B------:R-:W-:Y:S01]  /*cea0*/  IMAD R81, R33, 0x2, R18 ;  /* 0x0000000221517824 */ /* 0x000fe200078e0212 */
[----:B------:R-:W-:Y:S02]  /*ceb0*/  PRMT R52, R46, 0x5410, R83 ;  /* 0x000054102e347816 */ /* 0x000fe40000000053 */
[----:B------:R-:W-:Y:S02]  /*cec0*/  PRMT R76, R76, 0x5410, R87 ;  /* 0x000054104c4c7816 */ /* 0x000fe40000000057 */
[----:B------:R-:W1:Y:S01]  /*ced0*/  LDS.128 R32, [R81+0x10400] ;  /* 0x0104000051207984 */ /* 0x000e620000000c00 */
[----:B------:R-:W-:Y:S01]  /*cee0*/  PRMT R83, R79, 0x5410, R20 ;  /* 0x000054104f537816 */ /* 0x000fe20000000014 */
[----:B------:R-:W-:Y:S01]  /*cef0*/  IMAD.U32 R79, R78, 0x10000, RZ ;  /* 0x000100004e4f7824 */ /* 0x000fe200078e00ff */
[----:B------:R-:W-:Y:S01]  /*cf00*/  SHF.R.U32.HI R82, RZ, 0x10, R53 ;  /* 0x00000010ff527819 */ /* 0x000fe20000011635 */
[----:B------:R-:W-:Y:S01]  /*cf10*/  IMAD.U32 R53, R76, 0x10000, RZ ;  /* 0x000100004c357824 */ /* 0x000fe200078e00ff */
[----:B------:R-:W-:-:S02]  /*cf20*/  SHF.R.U64 R21, R36, 0x10, R37 ;  /* 0x0000001024157819 */ /* 0x000fc40000001225 */
[----:B------:R-:W-:Y:S02]  /*cf30*/  SHF.R.U32.HI R85, RZ, 0x10, R37 ;  /* 0x00000010ff557819 */ /* 0x000fe40000011625 */
[----:B------:R-:W-:Y:S02]  /*cf40*/  PRMT R77, R77, 0x5410, R50 ;  /* 0x000054104d4d7816 */ /* 0x000fe40000000032 */
[----:B------:R-:W-:Y:S02]  /*cf50*/  PRMT R82, R47, 0x5410, R82 ;  /* 0x000054102f527816 */ /* 0x000fe40000000052 */
[----:B------:R-:W-:Y:S01]  /*cf60*/  PRMT R84, R80, 0x5410, R21 ;  /* 0x0000541050547816 */ /* 0x000fe20000000015 */
[----:B------:R-:W-:Y:S01]  /*cf70*/  IMAD.U32 R80, R83, 0x10000, RZ ;  /* 0x0001000053507824 */ /* 0x000fe200078e00ff */
[----:B------:R-:W-:Y:S02]  /*cf80*/  PRMT R85, R86, 0x5410, R85 ;  /* 0x0000541056557816 */ /* 0x000fe40000000055 */
[----:B------:R-:W-:-:S02]  /*cf90*/  LOP3.LUT R78, R78, 0xffff0000, RZ, 0xc0, !PT ;  /* 0xffff00004e4e7812 */ /* 0x000fc400078ec0ff */
[----:B------:R-:W-:Y:S01]  /*cfa0*/  LOP3.LUT R76, R76, 0xffff0000, RZ, 0xc0, !PT ;  /* 0xffff00004c4c7812 */ /* 0x000fe200078ec0ff */
        /* <DEDUP_REMOVED lines=18> */
[----:B------:R-:W-:Y:S01]  /*d0d0*/  FFMA.FTZ R87, R20, R53, -R87 ;  /* 0x0000003514577223 */ /* 0x000fe20000010857 */
[----:B------:R-:W-:Y:S01]  /*d0e0*/  FMUL.FTZ R53, R47, R80 ;  /* 0x000000502f357220 */ /* 0x000fe20000410000 */
[----:B------:R-:W-:-:S02]  /*d0f0*/  IMAD.U32 R51, R35, 0x10000, RZ ;  /* 0x0001000023337824 */ /* 0x000fc400078e00ff */
[----:B------:R-:W-:Y:S01]  /*d100*/  FFMA.FTZ R91, R20, R79, R91 ;  /* 0x0000004f145b7223 */ /* 0x000fe2000001005b */
[----:B------:R-:W-:Y:S02]  /*d110*/  IMAD.U32 R20, R82, 0x10000, RZ ;  /* 0x0001000052147824 */ /* 0x000fe400078e00ff */
[-C--:B------:R-:W-:Y:S01]  /*d120*/  FMUL.FTZ R47, R47, R46.reuse ;  /* 0x0000002e2f2f7220 */ /* 0x080fe20000410000 */
[C---:B------:R-:W-:Y:S01]  /*d130*/  FFMA.FTZ R53, R36.reuse, R46, -R53 ;  /* 0x0000002e24357223 */ /* 0x040fe20000010835 */
[C---:B------:R-:W-:Y:S01]  /*d140*/  FMUL.FTZ R46, R51.reuse, R86 ;  /* 0x00000056332e7220 */ /* 0x040fe20000410000 */
[----:B------:R-:W-:Y:S01]  /*d150*/  FMUL.FTZ R79, R51, R20 ;  /* 0x00000014334f7220 */ /* 0x000fe20000410000 */
[----:B------:R-:W-:Y:S01]  /*d160*/  FFMA.FTZ R47, R36, R80, R47 ;  /* 0x00000050242f7223 */ /* 0x000fe2000001002f */
[C---:B------:R-:W-:Y:S01]  /*d170*/  FMUL.FTZ R36, R32.reuse, R76 ;  /* 0x0000004c20247220 */ /* 0x040fe20000410000 */
[----:B------:R-:W-:Y:S01]  /*d180*/  FFMA.FTZ R51, R37, R20, -R46 ;  /* 0x0000001425337223 */ /* 0x000fe2000001082e */
[----:B------:R-:W-:Y:S01]  /*d190*/  FMUL.FTZ R20, R32, R78 ;  /* 0x0000004e20147220 */ /* 0x000fe20000410000 */
[----:B------:R-:W-:-:S02]  /*d1a0*/  IMAD.U32 R50, R34, 0x10000, RZ ;  /* 0x0001000022327824 */ /* 0x000fc400078e00ff */
[C---:B------:R-:W-:Y:S01]  /*d1b0*/  FFMA.FTZ R36, R21.reuse, R78, R36 ;  /* 0x0000004e15247223 */ /* 0x040fe20000010024 */
[----:B------:R-:W-:Y:S02]  /*d1c0*/  IMAD.U32 R32, R84, 0x10000, RZ ;  /* 0x0001000054207824 */ /* 0x000fe400078e00ff */
[----:B------:R-:W-:Y:S01]  /*d1d0*/  FFMA.FTZ R76, R21, R76, -R20 ;  /* 0x0000004c154c7223 */ /* 0x000fe20000010814 */
[----:B------:R-:W-:Y:S02]  /*d1e0*/  IMAD.U32 R20, R52, 0x10000, RZ ;  /* 0x0001000034147824 */ /* 0x000fe400078e00ff */
[----:B------:R-:W-:Y:S01]  /*d1f0*/  FFMA.FTZ R79, R37, R86, R79 ;  /* 0x00000056254f7223 */ /* 0x000fe2000001004f */
[----:B------:R-:W-:Y:S01]  /*d200*/  FMUL.FTZ R78, R50, R32 ;  /* 0x00000020324e7220 */ /* 0x000fe20000410000 */
[C---:B------:R-:W-:Y:S01]  /*d210*/  FMUL.FTZ R37, R33.reuse, R83 ;  /* 0x0000005321257220 */ /* 0x040fe20000410000 */
[-C--:B------:R-:W-:Y:S01]  /*d220*/  FMUL.FTZ R80, R33, R77.reuse ;  /* 0x0000004d21507220 */ /* 0x080fe20000410000 */
[----:B------:R-:W-:Y:S01]  /*d230*/  LOP3.LUT R34, R34, 0xffff0000, RZ, 0xc0, !PT ;  /* 0xffff000022227812 */ /* 0x000fe200078ec0ff */
[-C--:B------:R-:W-:Y:S01]  /*d240*/  FMUL.FTZ R50, R50, R20.reuse ;  /* 0x0000001432327220 */ /* 0x080fe20000410000 */
[----:B------:R-:W-:Y:S01]  /*d250*/  FFMA.FTZ R78, R29, R20, -R78 ;  /* 0x000000141d4e7223 */ /* 0x000fe2000001084e */
[----:B------:R-:W-:Y:S01]  /*d260*/  LOP3.LUT R33, R84, 0xffff0000, RZ, 0xc0, !PT ;  /* 0xffff000054217812 */ /* 0x000fe200078ec0ff */
[----:B------:R-:W-:Y:S01]  /*d270*/  FFMA.FTZ R46, R28, R77, -R37 ;  /* 0x0000004d1c2e7223 */ /* 0x000fe20000010825 */
[----:B------:R-:W-:Y:S01]  /*d280*/  LOP3.LUT R35, R35, 0xffff0000, RZ, 0xc0, !PT ;  /* 0xffff000023237812 */ /* 0x000fe200078ec0ff */
[----:B------:R-:W-:Y:S01]  /*d290*/  FFMA.FTZ R50, R29, R32, R50 ;  /* 0x000000201d327223 */ /* 0x000fe20000010032 */
[----:B------:R-:W-:Y:S01]  /*d2a0*/  LOP3.LUT R21, R52, 0xffff0000, RZ, 0xc0, !PT ;  /* 0xffff000034157812 */ /* 0x000fe200078ec0ff */
[----:B------:R-:W-:Y:S01]  /*d2b0*/  FFMA.FTZ R80, R28, R83, R80 ;  /* 0x000000531c507223 */ /* 0x000fe20000010050 */
[----:B------:R-:W-:Y:S01]  /*d2c0*/  LOP3.LUT R20, R85, 0xffff0000, RZ, 0xc0, !PT ;  /* 0xffff000055147812 */ /* 0x000fe200078ec0ff */
[----:B------:R-:W-:Y:S01]  /*d2d0*/  FMUL.FTZ R29, R34, R33 ;  /* 0x00000021221d7220 */ /* 0x000fe20000410000 */
[----:B------:R-:W-:Y:S01]  /*d2e0*/  LOP3.LUT R82, R82, 0xffff0000, RZ, 0xc0, !PT ;  /* 0xffff000052527812 */ /* 0x000fe200078ec0ff */
[----:B------:R-:W-:Y:S01]  /*d2f0*/  FMUL.FTZ R34, R34, R21 ;  /* 0x0000001522227220 */ /* 0x000fe20000410000 */
[----:B------:R-:W-:Y:S01]  /*d300*/  F2FP.BF16.F32.PACK_AB R32, R36, R91 ;  /* 0x0000005b2420723e */ /* 0x000fe200000010ff */
[C---:B------:R-:W-:Y:S01]  /*d310*/  FMUL.FTZ R28, R35.reuse, R20 ;  /* 0x00000014231c7220 */ /* 0x040fe20000410000 */
[C---:B------:R-:W-:Y:S01]  /*d320*/  FFMA.FTZ R21, R30.reuse, R21, -R29 ;  /* 0x000000151e157223 */ /* 0x040fe2000001081d */
[-C--:B------:R-:W-:Y:S01]  /*d330*/  FMUL.FTZ R37, R35, R82.reuse ;  /* 0x0000005223257220 */ /* 0x080fe20000410000 */
[----:B------:R-:W-:Y:S01]  /*d340*/  FFMA.FTZ R35, R30, R33, R34 ;  /* 0x000000211e237223 */ /* 0x000fe20000010022 */
[C---:B------:R-:W-:Y:S01]  /*d350*/  FFMA.FTZ R82, R31.reuse, R82, -R28 ;  /* 0x000000521f527223 */ /* 0x040fe2000001081c */
[----:B------:R-:W-:Y:S01]  /*d360*/  F2FP.BF16.F32.PACK_AB R28, R76, R87 ;  /* 0x000000574c1c723e */ /* 0x000fe200000010ff */
[----:B------:R-:W-:Y:S01]  /*d370*/  FFMA.FTZ R20, R31, R20, R37 ;  /* 0x000000141f147223 */ /* 0x000fe20000010025 */
[----:B------:R-:W-:-:S02]  /*d380*/  F2FP.BF16.F32.PACK_AB R29, R46, R53 ;  /* 0x000000352e1d723e */ /* 0x000fc400000010ff */
[----:B------:R-:W-:Y:S02]  /*d390*/  F2FP.BF16.F32.PACK_AB R30, R21, R78 ;  /* 0x0000004e151e723e */ /* 0x000fe400000010ff */
[----:B------:R-:W-:Y:S02]  /*d3a0*/  F2FP.BF16.F32.PACK_AB R34, R35, R50 ;  /* 0x000000322322723e */ /* 0x000fe400000010ff */
[----:B------:R-:W-:Y:S02]  /*d3b0*/  F2FP.BF16.F32.PACK_AB R31, R82, R51 ;  /* 0x00000033521f723e */ /* 0x000fe400000010ff */
[----:B------:R-:W-:Y:S02]  /*d3c0*/  F2FP.BF16.F32.PACK_AB R33, R80, R47 ;  /* 0x0000002f5021723e */ /* 0x000fe400000010ff */
[----:B------:R-:W-:Y:S01]  /*d3d0*/  F2FP.BF16.F32.PACK_AB R35, R20, R79 ;  /* 0x0000004f1423723e */ /* 0x000fe200000010ff */
[----:B------:R1:W-:Y:S04]  /*d3e0*/  STS.128 [R205], R28 ;  /* 0x0000001ccd007388 */ /* 0x0003e80000000c00 */
[----:B------:R1:W-:Y:S02]  /*d3f0*/  STS.128 [R81+0x10400], R32 ;  /* 0x0104002051007388 */ /* 0x0003e40000000c00 */
.L_x_8353:
[----:B------:R-:W-:Y:S05]  /*d400*/  BSYNC B1 ;  /* 0x0000000000017941 */ /* 0x000fea0003800000 */
.L_x_8352:
[----:B------:R-:W-:Y:S04]  /*d410*/  BSSY B1, `(.L_x_8354) ;  /* 0x0000068000017945 */ /* 0x000fe80003800000 */
[----:B------:R-:W-:Y:S05]  /*d420*/  @P2 BRA `(.L_x_8355) ;  /* 0x0000000400982947 */ /* 0x000fea0003800000 */
[----:B------:R-:W-:Y:S02]  /*d430*/  LEA.HI R20, R58, R207, RZ, 0x1d ;  /* 0x000000cf3a147211 */ /* 0x000fe400078fe8ff */
[--C-:B------:R-:W-:Y:S02]  /*d440*/  SHF.R.U64 R37, R6, 0x10, R7.reuse ;  /* 0x0000001006257819 */ /* 0x100fe40000001207 */
[----:B------:R-:W-:Y:S01]  /*d450*/  SHF.R.S32.HI R21, RZ, 0x1f, R20 ;  /* 0x0000001fff157819 */ /* 0x000fe20000011414 */
[----:B-1----:R-:W-:Y:S01]  /*d460*/  IMAD.SHL.U32 R28, R20, 0x8, RZ ;  /* 0x00000008141c7824 */ /* 0x002fe200078e00ff */
        /* <DEDUP_REMOVED lines=8> */
[----:B------:R-:W-:Y:S02]  /*d4f0*/  PRMT R60, R60, 0x5410, R7 ;  /* 0x000054103c3c7816 */ /* 0x000fe40000000007 */
[----:B------:R-:W-:-:S02]  /*d500*/  IADD3 R21, R21, R28, R202 ;  /* 0x0000001c15157210 */ /* 0x000fc40007ffe0ca */
[----:B0-----:R-:W0:Y:S01]  /*d510*/  LDS.128 R28, [R214] ;  /* 0x00000000d61c7984 */ /* 0x001e220000000c00 */
[----:B------:R-:W-:Y:S02]  /*d520*/  SHF.R.U32.HI R4, RZ, 0x10, R5 ;  /* 0x00000010ff047819 */ /* 0x000fe40000011605 */
[----:B------:R-:W-:Y:S01]  /*d530*/  IMAD R21, R21, 0x2, R18 ;  /* 0x0000000215157824 */ /* 0x000fe200078e0212 */
[----:B------:R-:W-:Y:S02]  /*d540*/  SHF.R.U32.HI R24, RZ, 0x10, R25 ;  /* 0x00000010ff187819 */ /* 0x000fe40000011619 */
[----:B------:R-:W-:Y:S02]  /*d550*/  SHF.R.U64 R5, R26, 0x10, R27 ;  /* 0x000000101a057819 */ /* 0x000fe4000000121b */
[----:B------:R-:W1:Y:S01]  /*d560*/  LDS.128 R32, [R21+0x10400] ;  /* 0x0104000015207984 */ /* 0x000e620000000c00 */
[----:B------:R-:W-:Y:S02]  /*d570*/  PRMT R64, R64, 0x5410, R47 ;  /* 0x0000541040407816 */ /* 0x000fe4000000002f */
        /* <DEDUP_REMOVED lines=25> */
[----:B------:R-:W-:Y:S01]  /*d710*/  IMAD.U32 R33, R35, 0x10000, RZ ;  /* 0x0001000023217824 */ /* 0x000fe200078e00ff */
[----:B------:R-:W-:Y:S01]  /*d720*/  LOP3.LUT R31, R34, 0xffff0000, RZ, 0xc0, !PT ;  /* 0xffff0000221f7812 */ /* 0x000fe200078ec0ff */
[----:B------:R-:W-:Y:S01]  /*d730*/  FFMA.FTZ R47, R4, R36, -R47 ;  /* 0x00000024042f7223 */ /* 0x000fe2000001082f */
[----:B------:R-:W-:-:S02]  /*d740*/  IMAD.U32 R36, R63, 0x10000, RZ ;  /* 0x000100003f247824 */ /* 0x000fc400078e00ff */
[----:B------:R-:W-:Y:S01]  /*d750*/  FFMA.FTZ R51, R4, R37, R51 ;  /* 0x0000002504337223 */ /* 0x000fe20000010033 */
[----:B------:R-:W-:Y:S01]  /*d760*/  IMAD.U32 R29, R34, 0x10000, RZ ;  /* 0x00010000221d7824 */ /* 0x000fe200078e00ff */
[----:B------:R-:W-:Y:S01]  /*d770*/  LOP3.LUT R34, R35, 0xffff0000, RZ, 0xc0, !PT ;  /* 0xffff000023227812 */ /* 0x000fe200078ec0ff */
[----:B------:R-:W-:Y:S02]  /*d780*/  IMAD.U32 R35, R61, 0x10000, RZ ;  /* 0x000100003d237824 */ /* 0x000fe400078e00ff */
[----:B------:R-:W-:Y:S01]  /*d790*/  FMUL.FTZ R37, R33, R36 ;  /* 0x0000002421257220 */ /* 0x000fe20000410000 */
[----:B------:R-:W-:Y:S01]  /*d7a0*/  IMAD.U32 R25, R65, 0x10000, RZ ;  /* 0x0001000041197824 */ /* 0x000fe200078e00ff */
[----:B------:R-:W-:Y:S01]  /*d7b0*/  LOP3.LUT R61, R61, 0xffff0000, RZ, 0xc0, !PT ;  /* 0xffff00003d3d7812 */ /* 0x000fe200078ec0ff */
[----:B------:R-:W-:Y:S02]  /*d7c0*/  IMAD.U32 R4, R67, 0x10000, RZ ;  /* 0x0001000043047824 */ /* 0x000fe400078e00ff */
[C---:B------:R-:W-:Y:S01]  /*d7d0*/  FMUL.FTZ R53, R27.reuse, R35 ;  /* 0x000000231b357220 */ /* 0x040fe20000410000 */
[-C--:B------:R-:W-:Y:S01]  /*d7e0*/  FMUL.FTZ R27, R27, R25.reuse ;  /* 0x000000191b1b7220 */ /* 0x080fe20000410000 */
[----:B------:R-:W-:Y:S01]  /*d7f0*/  LOP3.LUT R65, R65, 0xffff0000, RZ, 0xc0, !PT ;  /* 0xffff000041417812 */ /* 0x000fe200078ec0ff */
[-C--:B------:R-:W-:Y:S01]  /*d800*/  FMUL.FTZ R33, R33, R4.reuse ;  /* 0x0000000421217220 */ /* 0x080fe20000410000 */
[----:B------:R-:W-:Y:S01]  /*d810*/  FFMA.FTZ R37, R24, R4, -R37 ;  /* 0x0000000418257223 */ /* 0x000fe20000010825 */
[----:B------:R-:W-:Y:S01]  /*d820*/  FMUL.FTZ R4, R26, R60 ;  /* 0x0000003c1a047220 */ /* 0x000fe20000410000 */
[C---:B------:R-:W-:Y:S01]  /*d830*/  FFMA.FTZ R53, R6.reuse, R25, -R53 ;  /* 0x0000001906357223 */ /* 0x040fe20000010835 */
[----:B------:R-:W-:Y:S01]  /*d840*/  FFMA.FTZ R25, R6, R35, R27 ;  /* 0x0000002306197223 */ /* 0x000fe2000001001b */
[-C--:B------:R-:W-:Y:S01]  /*d850*/  FMUL.FTZ R26, R26, R64.reuse ;  /* 0x000000401a1a7220 */ /* 0x080fe20000410000 */
[----:B------:R-:W-:Y:S01]  /*d860*/  FFMA.FTZ R64, R5, R64, -R4 ;  /* 0x0000004005407223 */ /* 0x000fe20000010804 */
[----:B------:R-:W-:-:S02]  /*d870*/  IMAD.U32 R6, R62, 0x10000, RZ ;  /* 0x000100003e067824 */ /* 0x000fc400078e00ff */
[----:B------:R-:W-:Y:S01]  /*d880*/  FMUL.FTZ R27, R32, R61 ;  /* 0x0000003d201b7220 */ /* 0x000fe20000410000 */
[----:B------:R-:W-:Y:S02]  /*d890*/  IMAD.U32 R4, R66, 0x10000, RZ ;  /* 0x0001000042047824 */ /* 0x000fe400078e00ff */
[-C--:B------:R-:W-:Y:S01]  /*d8a0*/  FMUL.FTZ R32, R32, R65.reuse ;  /* 0x0000004120207220 */ /* 0x080fe20000410000 */
[----:B------:R-:W-:Y:S01]  /*d8b0*/  LOP3.LUT R62, R62, 0xffff0000, RZ, 0xc0, !PT ;  /* 0xffff00003e3e7812 */ /* 0x000fe200078ec0ff */
[----:B------:R-:W-:Y:S01]  /*d8c0*/  FFMA.FTZ R33, R24, R36, R33 ;  /* 0x0000002418217223 */ /* 0x000fe20000010021 */
[----:B------:R-:W-:Y:S01]  /*d8d0*/  LOP3.LUT R66, R66, 0xffff0000, RZ, 0xc0, !PT ;  /* 0xffff000042427812 */ /* 0x000fe200078ec0ff */
[----:B------:R-:W-:Y:S01]  /*d8e0*/  FFMA.FTZ R24, R5, R60, R26 ;  /* 0x0000003c05187223 */ /* 0x000fe2000001001a */
        /* <DEDUP_REMOVED lines=26> */
.L_x_8355:
[----:B------:R-:W-:Y:S05]  /*da90*/  BSYNC B1 ;  /* 0x0000000000017941 */ /* 0x000fea0003800000 */
.L_x_8354:
[----:B------:R-:W-:Y:S04]  /*daa0*/  BSSY B1, `(.L_x_8356) ;  /* 0x0000068000017945 */ /* 0x000fe80003800000 */
[----:B------:R-:W-:Y:S05]  /*dab0*/  @P1 BRA `(.L_x_8357) ;  /* 0x0000000400981947 */ /* 0x000fea0003800000 */
[----:B--2---:R-:W-:Y:S02]  /*dac0*/  LEA.HI R4, R58, R207, RZ, 0x1d ;  /* 0x000000cf3a047211 */ /* 0x004fe400078fe8ff */
[----:B-1----:R-:W-:Y:S02]  /*dad0*/  SHF.R.U64 R31, R38, 0x10, R39 ;  /* 0x00000010261f7819 */ /* 0x002fe40000001227 */
[----:B------:R-:W-:Y:S01]  /*dae0*/  SHF.R.S32.HI R5, RZ, 0x1f, R4 ;  /* 0x0000001fff057819 */ /* 0x000fe20000011404 */
[----:B------:R-:W-:Y:S01]  /*daf0*/  IMAD.SHL.U32 R6, R4, 0x8, RZ ;  /* 0x0000000804067824 */ /* 0x000fe200078e00ff */
[----:B------:R-:W-:Y:S02]  /*db00*/  SHF.R.U64 R35, R54, 0x10, R55 ;  /* 0x0000001036237819 */ /* 0x000fe40000001237 */
[----:B------:R-:W-:Y:S02]  /*db10*/  LEA.HI R4, R5, R4, RZ, 0x3 ;  /* 0x0000000405047211 */ /* 0x000fe400078f18ff */
[----:B------:R-:W-:-:S02]  /*db20*/  LOP3.LUT R5, R197, 0x38, R6, 0xf8, !PT ;  /* 0x00000038c5057812 */ /* 0x000fc400078ef806 */
[----:B------:R-:W-:Y:S01]  /*db30*/  PRMT R72, R72, 0x5410, R31 ;  /* 0x0000541048487816 */ /* 0x000fe2000000001f */
[----:B------:R-:W-:Y:S01]  /*db40*/  IMAD.SHL.U32 R6, R4, 0x400, RZ ;  /* 0x0000040004067824 */ /* 0x000fe200078e00ff */
[----:B------:R-:W-:Y:S02]  /*db50*/  LOP3.LUT R4, R5, R224, RZ, 0x3c, !PT ;  /* 0x000000e005047212 */ /* 0x000fe400078e3cff */
[----:B------:R-:W-:Y:S01]  /*db60*/  SHF.R.U32.HI R38, RZ, 0x10, R39 ;  /* 0x00000010ff267819 */ /* 0x000fe20000011627 */
[----:B------:R-:W-:Y:S01]  /*db70*/  IMAD.U32 R36, R72, 0x10000, RZ ;  /* 0x0001000048247824 */ /* 0x000fe200078e00ff */
[----:B------:R-:W-:Y:S02]  /*db80*/  LOP3.LUT R6, R6, 0x7fffe000, RZ, 0xc0, !PT ;  /* 0x7fffe00006067812 */ /* 0x000fe400078ec0ff */
[----:B------:R-:W-:Y:S02]  /*db90*/  PRMT R68, R68, 0x5410, R35 ;  /* 0x0000541044447816 */ /* 0x000fe40000000023 */
[----:B------:R-:W-:-:S02]  /*dba0*/  IADD3 R21, R4, R6, R201 ;  /* 0x0000000604157210 */ /* 0x000fc40007ffe0c9 */
[----:B------:R-:W1:Y:S01]  /*dbb0*/  LDS.128 R4, [R213] ;  /* 0x00000000d5047984 */ /* 0x000e620000000c00 */
[----:B------:R-:W-:Y:S01]  /*dbc0*/  SHF.R.U32.HI R54, RZ, 0x10, R55 ;  /* 0x00000010ff367819 */ /* 0x000fe20000011637 */
[----:B------:R-:W-:Y:S01]  /*dbd0*/  IMAD.U32 R35, R68, 0x10000, RZ ;  /* 0x0001000044237824 */ /* 0x000fe200078e00ff */
[--C-:B0-----:R-:W-:Y:S01]  /*dbe0*/  SHF.R.U64 R29, R40, 0x10, R41.reuse ;  /* 0x00000010281d7819 */ /* 0x101fe20000001229 */
[----:B------:R-:W-:Y:S01]  /*dbf0*/  IMAD R21, R21, 0x2, R18 ;  /* 0x0000000215157824 */ /* 0x000fe200078e0212 */
[----:B------:R-:W-:Y:S02]  /*dc00*/  PRMT R73, R73, 0x5410, R38 ;  /* 0x0000541049497816 */ /* 0x000fe40000000026 */
[----:B------:R-:W-:Y:S02]  /*dc10*/  SHF.R.U32.HI R40, RZ, 0x10, R41 ;  /* 0x00000010ff287819 */ /* 0x000fe40000011629 */
[----:B------:R-:W0:Y:S01]  /*dc20*/  LDS.128 R24, [R21+0x10400] ;  /* 0x0104000015187984 */ /* 0x000e220000000c00 */
[----:B------:R-:W-:Y:S01]  /*dc30*/  SHF.R.U64 R33, R56, 0x10, R57 ;  /* 0x0000001038217819 */ /* 0x000fe20000001239 */
[----:B------:R-:W-:Y:S01]  /*dc40*/  IMAD.U32 R39, R73, 0x10000, RZ ;  /* 0x0001000049277824 */ /* 0x000fe200078e00ff */
[----:B------:R-:W-:-:S02]  /*dc50*/  PRMT R69, R69, 0x5410, R54 ;  /* 0x0000541045457816 */ /* 0x000fc40000000036 */
[----:B------:R-:W-:Y:S02]  /*dc60*/  SHF.R.U32.HI R56, RZ, 0x10, R57 ;  /* 0x00000010ff387819 */ /* 0x000fe40000011639 */
[----:B------:R-:W-:Y:S02]  /*dc70*/  PRMT R75, R75, 0x5410, R40 ;  /* 0x000054104b4b7816 */ /* 0x000fe40000000028 */
[----:B------:R-:W-:Y:S02]  /*dc80*/  PRMT R49, R49, 0x5410, R56 ;  /* 0x0000541031317816 */ /* 0x000fe40000000038 */
[----:B------:R-:W-:Y:S01]  /*dc90*/  PRMT R74, R74, 0x5410, R29 ;  /* 0x000054104a4a7816 */ /* 0x000fe2000000001d */
[----:B------:R-:W-:Y:S01]  /*dca0*/  IMAD.U32 R41, R75, 0x10000, RZ ;  /* 0x000100004b297824 */ /* 0x000fe200078e00ff */
[----:B------:R-:W-:Y:S01]  /*dcb0*/  PRMT R48, R48, 0x5410, R33 ;  /* 0x0000541030307816 */ /* 0x000fe20000000021 */
        /* <DEDUP_REMOVED lines=21> */
[----:B------:R-:W-:Y:S02]  /*de10*/  IMAD.U32 R35, R49, 0x10000, RZ ;  /* 0x0001000031237824 */ /* 0x000fe400078e00ff */
[----:B------:R-:W-:Y:S01]  /*de20*/  FMUL.FTZ R31, R34, R41 ;  /* 0x00000029221f7220 */ /* 0x000fe20000410000 */
[----:B------:R-:W-:Y:S01]  /*de30*/  LOP3.LUT R37, R72, 0xffff0000, RZ, 0xc0, !PT ;  /* 0xffff000048257812 */ /* 0x000fe200078ec0ff */
[----:B------:R-:W-:Y:S01]  /*de40*/  FFMA.FTZ R51, R28, R39, R51 ;  /* 0x000000271c337223 */ /* 0x000fe20000010033 */
[-C--:B------:R-:W-:Y:S01]  /*de50*/  FMUL.FTZ R34, R34, R35.reuse ;  /* 0x0000002322227220 */ /* 0x080fe20000410000 */
[----:B------:R-:W-:Y:S01]  /*de60*/  FFMA.FTZ R40, R30, R35, -R31 ;  /* 0x000000231e287223 */ /* 0x000fe2000001081f */
[----:B------:R-:W-:Y:S01]  /*de70*/  LOP3.LUT R31, R68, 0xffff0000, RZ, 0xc0, !PT ;  /* 0xffff0000441f7812 */ /* 0x000fe200078ec0ff */
[----:B------:R-:W-:Y:S01]  /*de80*/  FMUL.FTZ R35, R24, R37 ;  /* 0x0000002518237220 */ /* 0x000fe20000410000 */
[----:B------:R-:W-:Y:S01]  /*de90*/  LOP3.LUT R28, R73, 0xffff0000, RZ, 0xc0, !PT ;  /* 0xffff0000491c7812 */ /* 0x000fe200078ec0ff */
[----:B------:R-:W-:Y:S01]  /*dea0*/  FFMA.FTZ R41, R30, R41, R34 ;  /* 0x000000291e297223 */ /* 0x000fe20000010022 */
[----:B------:R-:W-:Y:S01]  /*deb0*/  LOP3.LUT R20, R69, 0xffff0000, RZ, 0xc0, !PT ;  /* 0xffff000045147812 */ /* 0x000fe200078ec0ff */
[----:B------:R-:W-:Y:S01]  /*dec0*/  FMUL.FTZ R39, R24, R31 ;  /* 0x0000001f18277220 */ /* 0x000fe20000410000 */
[----:B------:R-:W-:-:S02]  /*ded0*/  IMAD.U32 R33, R26, 0x10000, RZ ;  /* 0x000100001a217824 */ /* 0x000fc400078e00ff */
[C---:B------:R-:W-:Y:S01]  /*dee0*/  FMUL.FTZ R34, R25.reuse, R28 ;  /* 0x0000001c19227220 */ /* 0x040fe20000410000 */
[----:B------:R-:W-:Y:S02]  /*def0*/  IMAD.U32 R30, R74, 0x10000, RZ ;  /* 0x000100004a1e7824 */ /* 0x000fe400078e00ff */
[----:B------:R-:W-:Y:S01]  /*df00*/  FMUL.FTZ R25, R25, R20 ;  /* 0x0000001419197220 */ /* 0x000fe20000410000 */
[----:B------:R-:W-:Y:S01]  /*df10*/  FFMA.FTZ R35, R4, R31, -R35 ;  /* 0x0000001f04237223 */ /* 0x000fe20000010823 */
[----:B------:R-:W-:Y:S02]  /*df20*/  IMAD.U32 R24, R48, 0x10000, RZ ;  /* 0x0001000030187824 */ /* 0x000fe400078e00ff */
[----:B------:R-:W-:Y:S01]  /*df30*/  FFMA.FTZ R32, R4, R37, R39 ;  /* 0x0000002504207223 */ /* 0x000fe20000010027 */
[----:B------:R-:W-:Y:S01]  /*df40*/  FMUL.FTZ R4, R33, R30 ;  /* 0x0000001e21047220 */ /* 0x000fe20000410000 */
        /* <DEDUP_REMOVED lines=10> */
[----:B------:R-:W-:-:S02]  /*dff0*/  LOP3.LUT R20, R75, 0xffff0000, RZ, 0xc0, !PT ;  /* 0xffff00004b147812 */ /* 0x000fc400078ec0ff */
[----:B------:R-:W-:Y:S01]  /*e000*/  LOP3.LUT R4, R49, 0xffff0000, RZ, 0xc0, !PT ;  /* 0xffff000031047812 */ /* 0x000fe200078ec0ff */
[-C--:B------:R-:W-:Y:S01]  /*e010*/  FMUL.FTZ R24, R26, R5.reuse ;  /* 0x000000051a187220 */ /* 0x080fe20000410000 */
[C---:B------:R-:W-:Y:S01]  /*e020*/  FFMA.FTZ R26, R6.reuse, R5, -R29 ;  /* 0x00000005061a7223 */ /* 0x040fe2000001081d */
[----:B------:R-:W-:Y:S01]  /*e030*/  FMUL.FTZ R30, R27, R20 ;  /* 0x000000141b1e7220 */ /* 0x000fe20000410000 */
[----:B------:R-:W-:Y:S01]  /*e040*/  F2FP.BF16.F32.PACK_AB R5, R31, R36 ;  /* 0x000000241f05723e */ /* 0x000fe200000010ff */
        /* <DEDUP_REMOVED lines=13> */
.L_x_8357:
[----:B------:R-:W-:Y:S05]  /*e120*/  BSYNC B1 ;  /* 0x0000000000017941 */ /* 0x000fea0003800000 */
.L_x_8356:
[----:B------:R-:W-:Y:S01]  /*e130*/  PRMT R20, R3, 0x5410, R0 ;  /* 0x0000541003147816 */ /* 0x000fe20000000000 */
[----:B------:R-:W-:Y:S06]  /*e140*/  @P0 BRA `(.L_x_8341) ;  /* 0x0000000400980947 */ /* 0x000fec0003800000 */
[----:B------:R-:W-:Y:S02]  /*e150*/  LEA.HI R58, R58, R207, RZ, 0x1d ;  /* 0x000000cf3a3a7211 */ /* 0x000fe400078fe8ff */
[----:B------:R-:W-:Y:S02]  /*e160*/  SHF.R.U64 R8, R8, 0x10, R9 ;  /* 0x0000001008087819 */ /* 0x000fe40000001209 */
[----:B--23--:R-:W-:Y:S01]  /*e170*/  SHF.R.S32.HI R5, RZ, 0x1f, R58 ;  /* 0x0000001fff057819 */ /* 0x00cfe2000001143a */
        /* <DEDUP_REMOVED lines=11> */
[----:B------:R-:W2:Y:S01]  /*e230*/  LDS.128 R4, [R212] ;  /* 0x00000000d4047984 */ /* 0x000ea20000000c00 */
[--C-:B------:R-:W-:Y:S02]  /*e240*/  SHF.R.U64 R0, R10, 0x10, R11.reuse ;  /* 0x000000100a007819 */ /* 0x100fe4000000120b */
[----:B------:R-:W-:Y:S01]  /*e250*/  IMAD R3, R3, 0x2, R18 ;  /* 0x0000000203037824 */ /* 0x000fe200078e0212 */
[----:B------:R-:W-:Y:S02]  /*e260*/  SHF.R.U32.HI R10, RZ, 0x10, R11 ;  /* 0x00000010ff0a7819 */ /* 0x000fe4000001160b */
[----:B------:R-:W-:Y:S02]  /*e270*/  PRMT R71, R71, 0x5410, R12 ;  /* 0x0000541047477816 */ /* 0x000fe4000000000c */
[----:B------:R-:W3:Y:S01]  /*e280*/  LDS.128 R24, [R3+0x10400] ;  /* 0x0104000003187984 */ /* 0x000ee20000000c00 */
[--C-:B-1----:R-:W-:Y:S02]  /*e290*/  SHF.R.U64 R28, R14, 0x10, R15.reuse ;  /* 0x000000100e1c7819 */ /* 0x102fe4000000120f */
[----:B0-----:R-:W-:-:S02]  /*e2a0*/  SHF.R.U32.HI R29, RZ, 0x10, R15 ;  /* 0x00000010ff1d7819 */ /* 0x001fc4000001160f */
[----:B------:R-:W-:Y:S02]  /*e2b0*/  PRMT R70, R70, 0x5410, R21 ;  /* 0x0000541046467816 */ /* 0x000fe40000000015 */
[----:B------:R-:W-:Y:S02]  /*e2c0*/  PRMT R44, R44, 0x5410, R9 ;  /* 0x000054102c2c7816 */ /* 0x000fe40000000009 */
[----:B------:R-:W-:Y:S01]  /*e2d0*/  PRMT R28, R20, 0x5432, R28 ;  /* 0x00005432141c7816 */ /* 0x000fe2000000001c */
[----:B------:R-:W-:Y:S01]  /*e2e0*/  IMAD.U32 R21, R70, 0x10000, RZ ;  /* 0x0001000046157824 */ /* 0x000fe200078e00ff */
[----:B------:R-:W-:Y:S02]  /*e2f0*/  PRMT R29, R20, 0x5410, R29 ;  /* 0x00005410141d7816 */ /* 0x000fe4000000001d */
[----:B------:R-:W-:Y:S02]  /*e300*/  PRMT R45, R45, 0x5410, R0 ;  /* 0x000054102d2d7816 */ /* 0x000fe40000000000 */
[----:B------:R-:W-:Y:S01]  /*e310*/  PRMT R59, R59, 0x5410, R10 ;  /* 0x000054103b3b7816 */ /* 0x000fe2000000000a */
        /* <DEDUP_REMOVED lines=8> */
[C---:B---3--:R-:W-:Y:S01]  /*e3a0*/  IMAD.U32 R11, R24.reuse, 0x10000, RZ ;  /* 0x00010000180b7824 */ /* 0x048fe200078e00ff */
[----:B------:R-:W-:Y:S01]  /*e3b0*/  LOP3.LUT R12, R24, 0xffff0000, RZ, 0xc0, !PT ;  /* 0xffff0000180c7812 */ /* 0x000fe200078ec0ff */
[C---:B------:R-:W-:Y:S01]  /*e3c0*/  IMAD.U32 R13, R25.reuse, 0x10000, RZ ;  /* 0x00010000190d7824 */ /* 0x040fe200078e00ff */
[----:B------:R-:W-:Y:S01]  /*e3d0*/  LOP3.LUT R24, R25, 0xffff0000, RZ, 0xc0, !PT ;  /* 0xffff000019187812 */ /* 0x000fe200078ec0ff */
[----:B------:R-:W-:Y:S01]  /*e3e0*/  IMAD.U32 R25, R43, 0x10000, RZ ;  /* 0x000100002b197824 */ /* 0x000fe200078e00ff */
[C---:B------:R-:W-:Y:S01]  /*e3f0*/  LOP3.LUT R15, R26.reuse, 0xffff0000, RZ, 0xc0, !PT ;  /* 0xffff00001a0f7812 */ /* 0x040fe200078ec0ff */
[----:B------:R-:W-:Y:S01]  /*e400*/  IMAD.U32 R14, R26, 0x10000, RZ ;  /* 0x000100001a0e7824 */ /* 0x000fe200078e00ff */
[C---:B------:R-:W-:Y:S01]  /*e410*/  LOP3.LUT R26, R27.reuse, 0xffff0000, RZ, 0xc0, !PT ;  /* 0xffff00001b1a7812 */ /* 0x040fe200078ec0ff */
[----:B------:R-:W-:-:S02]  /*e420*/  IMAD.U32 R20, R27, 0x10000, RZ ;  /* 0x000100001b147824 */ /* 0x000fc400078e00ff */
[C---:B------:R-:W-:Y:S01]  /*e430*/  FMUL.FTZ R31, R11.reuse, R25 ;  /* 0x000000190b1f7220 */ /* 0x040fe20000410000 */
[----:B------:R-:W-:Y:S02]  /*e440*/  IMAD.U32 R27, R44, 0x10000, RZ ;  /* 0x000100002c1b7824 */ /* 0x000fe400078e00ff */
[-C--:B------:R-:W-:Y:S01]  /*e450*/  FMUL.FTZ R33, R11, R21.reuse ;  /* 0x000000150b217220 */ /* 0x080fe20000410000 */
[----:B------:R-:W-:Y:S02]  /*e460*/  IMAD.U32 R11, R71, 0x10000, RZ ;  /* 0x00010000470b7824 */ /* 0x000fe400078e00ff */
[----:B------:R-:W-:Y:S01]  /*e470*/  FFMA.FTZ R30, R0, R21, -R31 ;  /* 0x00000015001e7223 */ /* 0x000fe2000001081f */
[----:B------:R-:W-:Y:S01]  /*e480*/  FMUL.FTZ R35, R13, R27 ;  /* 0x0000001b0d237220 */ /* 0x000fe20000410000 */
[----:B------:R-:W-:Y:S02]  /*e490*/  IMAD.U32 R31, R59, 0x10000, RZ ;  /* 0x000100003b1f7824 */ /* 0x000fe400078e00ff */
[----:B------:R-:W-:Y:S01]  /*e4a0*/  FMUL.FTZ R13, R13, R11 ;  /* 0x0000000b0d0d7220 */ /* 0x000fe20000410000 */
[----:B------:R-:W-:-:S02]  /*e4b0*/  IMAD.U32 R21, R29, 0x10000, RZ ;  /* 0x000100001d157824 */ /* 0x000fc400078e00ff */
[----:B------:R-:W-:Y:S01]  /*e4c0*/  FFMA.FTZ R35, R8, R11, -R35 ;  /* 0x0000000b08237223 */ /* 0x000fe20000010823 */
[----:B------:R-:W-:Y:S01]  /*e4d0*/  FMUL.FTZ R11, R20, R31 ;  /* 0x0000001f140b7220 */ /* 0x000fe20000410000 */
[----:B------:R-:W-:Y:S01]  /*e4e0*/  FFMA.FTZ R33, R0, R25, R33 ;  /* 0x0000001900217223 */ /* 0x000fe20000010021 */
[-C--:B------:R-:W-:Y:S01]  /*e4f0*/  FMUL.FTZ R0, R20, R21.reuse ;  /* 0x0000001514007220 */ /* 0x080fe20000410000 */
[----:B------:R-:W-:Y:S01]  /*e500*/  LOP3.LUT R43, R43, 0xffff0000, RZ, 0xc0, !PT ;  /* 0xffff00002b2b7812 */ /* 0x000fe200078ec0ff */
[----:B------:R-:W-:Y:S01]  /*e510*/  FFMA.FTZ R20, R10, R21, -R11 ;  /* 0x000000150a147223 */ /* 0x000fe2000001080b */
[----:B------:R-:W-:Y:S01]  /*e520*/  LOP3.LUT R11, R70, 0xffff0000, RZ, 0xc0, !PT ;  /* 0xffff0000460b7812 */ /* 0x000fe200078ec0ff */
[----:B------:R-:W-:Y:S01]  /*e530*/  FFMA.FTZ R27, R8, R27, R13 ;  /* 0x0000001b081b7223 */ /* 0x000fe2000001000d */
[----:B------:R-:W-:Y:S01]  /*e540*/  FFMA.FTZ R31, R10, R31, R0 ;  /* 0x0000001f0a1f7223 */ /* 0x000fe20000010000 */
[C---:B------:R-:W-:Y:S01]  /*e550*/  FMUL.FTZ R13, R12.reuse, R43 ;  /* 0x0000002b0c0d7220 */ /* 0x040fe20000410000 */
[----:B------:R-:W-:Y:S01]  /*e560*/  LOP3.LUT R71, R71, 0xffff0000, RZ, 0xc0, !PT ;  /* 0xffff000047477812 */ /* 0x000fe200078ec0ff */
[----:B------:R-:W-:Y:S01]  /*e570*/  FMUL.FTZ R21, R12, R11 ;  /* 0x0000000b0c157220 */ /* 0x000fe20000410000 */
[----:B------:R-:W-:Y:S01]  /*e580*/  LOP3.LUT R44, R44, 0xffff0000, RZ, 0xc0, !PT ;  /* 0xffff00002c2c7812 */ /* 0x000fe200078ec0ff */
[----:B------:R-:W-:-:S02]  /*e590*/  IMAD.U32 R8, R45, 0x10000, RZ ;  /* 0x000100002d087824 */ /* 0x000fc400078e00ff */
[----:B------:R-:W-:Y:S01]  /*e5a0*/  FFMA.FTZ R13, R4, R11, -R13 ;  /* 0x0000000b040d7223 */ /* 0x000fe2000001080d */
[----:B------:R-:W-:Y:S02]  /*e5b0*/  IMAD.U32 R0, R28, 0x10000, RZ ;  /* 0x000100001c007824 */ /* 0x000fe400078e00ff */
[----:B------:R-:W-:Y:S01]  /*e5c0*/  FFMA.FTZ R10, R4, R43, R21 ;  /* 0x0000002b040a7223 */ /* 0x000fe20000010015 */
[----:B------:R-:W-:Y:S01]  /*e5d0*/  FMUL.FTZ R4, R14, R8 ;  /* 0x000000080e047220 */ /* 0x000fe20000410000 */
[C---:B------:R-:W-:Y:S01]  /*e5e0*/  FMUL.FTZ R12, R24.reuse, R44 ;  /* 0x0000002c180c7220 */ /* 0x040fe20000410000 */
[-C--:B------:R-:W-:Y:S01]  /*e5f0*/  FMUL.FTZ R11, R24, R71.reuse ;  /* 0x00000047180b7220 */ /* 0x080fe20000410000 */
[----:B------:R-:W-:Y:S01]  /*e600*/  FMUL.FTZ R14, R14, R0 ;  /* 0x000000000e0e7220 */ /* 0x000fe20000410000 */
[----:B------:R-:W-:Y:S01]  /*e610*/  LOP3.LUT R45, R45, 0xffff0000, RZ, 0xc0, !PT ;  /* 0xffff00002d2d7812 */ /* 0x000fe200078ec0ff */
[----:B------:R-:W-:Y:S01]  /*e620*/  FFMA.FTZ R12, R5, R71, -R12 ;  /* 0x00000047050c7223 */ /* 0x000fe2000001080c */
[----:B------:R-:W-:Y:S01]  /*e630*/  LOP3.LUT R59, R59, 0xffff0000, RZ, 0xc0, !PT ;  /* 0xffff00003b3b7812 */ /* 0x000fe200078ec0ff */
[----:B------:R-:W-:Y:S01]  /*e640*/  FFMA.FTZ R44, R5, R44, R11 ;  /* 0x0000002c052c7223 */ /* 0x000fe2000001000b */
[----:B------:R-:W-:Y:S01]  /*e650*/  LOP3.LUT R28, R28, 0xffff0000, RZ, 0xc0, !PT ;  /* 0xffff00001c1c7812 */ /* 0x000fe200078ec0ff */
[----:B------:R-:W-:Y:S01]  /*e660*/  FFMA.FTZ R14, R9, R8, R14 ;  /* 0x00000008090e7223 */ /* 0x000fe2000001000e */
[----:B------:R-:W-:Y:S01]  /*e670*/  LOP3.LUT R29, R29, 0xffff0000, RZ, 0xc0, !PT ;  /* 0xffff00001d1d7812 */ /* 0x000fe200078ec0ff */
[----:B------:R-:W-:Y:S01]  /*e680*/  FFMA.FTZ R0, R9, R0, -R4 ;  /* 0x0000000009007223 */ /* 0x000fe20000010804 */
        /* <DEDUP_REMOVED lines=18> */
.L_x_8341:
[----:B------:R-:W-:Y:S05]  /*e7b0*/  BSYNC B0 ;  /* 0x0000000000007941 */ /* 0x000fea0003800000 */
.L_x_8313:
        /* <DEDUP_REMOVED lines=8> */
.L_x_8311:
[----:B------:R-:W-:-:S05]  /*e840*/  IMAD.U32 R0, RZ, RZ, UR39 ;  /* 0x00000027ff007e24 */ /* 0x000fca000f8e00ff */
[----:B------:R-:W-:-:S13]  /*e850*/  ISETP.NE.AND P0, PT, R0, 0x3, PT ;  /* 0x000000030000780c */ /* 0x000fda0003f05270 */
[----:B------:R-:W-:Y:S05]  /*e860*/  @!P0 BRA `(.L_x_8358) ;  /* 0x0000000000048947 */ /* 0x000fea0003800000 */
[----:B------:R-:W-:Y:S01]  /*e870*/  BPT.TRAP 0x1 ;  /* 0x000000040000795c */ /* 0x000fe20000300000 */
.L_x_8358:
[----:B----4-:R-:W-:Y:S01]  /*e880*/  IMAD R11, R184, 0x8, R18 ;  /* 0x00000008b80b7824 */ /* 0x010fe200078e0212 */
[----:B------:R-:W-:-:S04]  /*e890*/  SHF.L.U32 R0, R187, 0x1f, RZ ;  /* 0x0000001fbb007819 */ /* 0x000fc800000006ff */
[----:B------:R4:W0:Y:S01]  /*e8a0*/  SYNCS.PHASECHK.TRANS64.TRYWAIT P1, [R11+URZ+0x28830], R0 ;  /* 0x028830000b0075a7 */ /* 0x000822000802017f */
[----:B------:R-:W-:Y:S05]  /*e8b0*/  @!P0 BRA `(.L_x_8359) ;  /* 0x0000000000048947 */ /* 0x000fea0003800000 */
[----:B------:R-:W-:Y:S01]  /*e8c0*/  BPT.TRAP 0x1 ;  /* 0x000000040000795c */ /* 0x000fe20000300000 */
.L_x_8359:
[----:B0-----:R-:W-:Y:S05]  /*e8d0*/  @P1 BRA `(.L_x_8360) ;  /* 0x0000000000081947 */ /* 0x001fea0003800000 */
[----:B------:R-:W0:Y:S02]  /*e8e0*/  SYNCS.PHASECHK.TRANS64.TRYWAIT P1, [R11+URZ+0x28830], R0 ;  /* 0x028830000b0075a7 */ /* 0x000e24000802017f */
[----:B0-----:R-:W-:Y:S05]  /*e8f0*/  @!P1 BRA `(.L_x_8361) ;  /* 0x0000017c00d09947 */ /* 0x001fea0003800000 */
.L_x_8360:
[----:B------:R-:W-:Y:S05]  /*e900*/  WARPSYNC.ALL ;  /* 0x0000000000007948 */ /* 0x000fea0003800000 */
[----:B----4-:R-:W-:Y:S01]  /*e910*/  VIADD R0, R18, 0x18400 ;  /* 0x0001840012007836 */ /* 0x010fe20000000000 */
[----:B------:R-:W-:Y:S01]  /*e920*/  R2UR UR32, R42 ;  /* 0x000000002a2072ca */ /* 0x000fe200000e0000 */
[----:B-123--:R-:W-:Y:S01]  /*e930*/  IMAD.MOV.U32 R5, RZ, RZ, 0x40000040 ;  /* 0x40000040ff057424 */ /* 0x00efe200078e00ff */
[----:B-----5:R-:W-:Y:S01]  /*e940*/  WARPGROUP.ARRIVE ;  /* 0x00000000000079c5 */ /* 0x020fe20000000000 */
[----:B------:R-:W-:Y:S01]  /*e950*/  UMOV UR33, 0x40000040 ;  /* 0x4000004000217882 */ /* 0x000fe20000000000 */
        /* <DEDUP_REMOVED lines=37> */
[----:B------:R-:W-:Y:S01]  /*ebb0*/  UIADD3 UR24, UR32, 0x404, URZ ;  /* 0x0000040420187890 */ /* 0x000fe2000fffe03f */
[----:B------:R-:W-:Y:S01]  /*ebc0*/  IMAD.MOV.U32 R9, RZ, RZ, 0x40000040 ;  /* 0x40000040ff097424 */ /* 0x000fe200078e00ff */
[----:B------:R-:W-:Y:S01]  /*ebd0*/  UMOV UR25, 0x40000040 ;  /* 0x4000004000197882 */ /* 0x000fe20000000000 */
[----:B------:R-:W-:Y:S01]  /*ebe0*/  UIADD3 UR28, UR32, 0x406, URZ ;  /* 0x00000406201c7890 */ /* 0x000fe2000fffe03f */
[----:B------:R-:W-:Y:S01]  /*ebf0*/  R2UR UR18, R8 ;  /* 0x00000000081272ca */ /* 0x000fe200000e0000 */
[----:B------:R-:W-:Y:S01]  /*ec00*/  VIADD R8, R4, 0x402 ;  /* 0x0000040204087836 */ /* 0x000fe20000000000 */
[----:B------:R-:W-:Y:S01]  /*ec10*/  R2UR UR27, R9 ;  /* 0x00000000091b72ca */ /* 0x000fe200000e0000 */
[----:B------:R-:W-:-:S03]  /*ec20*/  UMOV UR29, 0x40000040 ;  /* 0x40000040001d7882 */ /* 0x000fc60000000000 */
        /* <DEDUP_REMOVED lines=29> */
.L_x_8362:
[----:B------:R-:W0:Y:S01]  /*ee00*/  LDC R0, c[0x0][0x448] ;  /* 0x00011200ff007b82 */ /* 0x000e220000000800 */
[----:B------:R-:W-:Y:S01]  /*ee10*/  ULDC UR51, c[0x0][0x9dc] ;  /* 0x0002770000337ab9 */ /* 0x000fe20000000800 */
[----:B------:R-:W-:Y:S01]  /*ee20*/  LEA R12, R89, 0xffffff80, 0x7 ;  /* 0xffffff80590c7811 */ /* 0x000fe200078e38ff */
[----:B------:R-:W-:-:S05]  /*ee30*/  ULOP3.LUT UR6, URZ, UR51, URZ, 0x33, !UPT ;  /* 0x000000333f067292 */ /* 0x000fca000f8e333f */
[----:B------:R-:W1:Y:S01]  /*ee40*/  LDC.64 R8, c[0x0][0x9e0] ;  /* 0x00027800ff087b82 */ /* 0x000e620000000a00 */
[----:B0-----:R-:W-:Y:S01]  /*ee50*/  ISETP.NE.AND P1, PT, R0, 0x1, PT ;  /* 0x000000010000780c */ /* 0x001fe20003f25270 */
[----:B------:R-:W-:Y:S01]  /*ee60*/  IMAD.IADD R0, R195, 0x1, R193 ;  /* 0x00000001c3007824 */ /* 0x000fe200078e02c1 */
[----:B-1----:R-:W-:-:S11]  /*ee70*/  ISETP.GE.AND P2, PT, R9, 0x1, PT ;  /* 0x000000010900780c */ /* 0x002fd60003f46270 */
[----:B------:R-:W0:Y:S08]  /*ee80*/  @P1 LDC R3, c[0x0][0x44c] ;  /* 0x00011300ff031b82 */ /* 0x000e300000000800 */
[----:B------:R-:W1:Y:S01]  /*ee90*/  @P1 LDC R5, c[0x0][0x450] ;  /* 0x00011400ff051b82 */ /* 0x000e620000000800 */
[----:B0-----:R-:W-:-:S04]  /*eea0*/  @P1 IMAD.HI.U32 R4, R0, R3, RZ ;  /* 0x0000000300041227 */ /* 0x001fc800078e00ff */
[----:B------:R-:W-:Y:S02]  /*eeb0*/  IMAD.MOV.U32 R3, RZ, RZ, R0 ;  /* 0x000000ffff037224 */ /* 0x000fe400078e0000 */
[----:B------:R-:W-:Y:S01]  /*eec0*/  VIADD R0, R11, 0x28840 ;  /* 0x000288400b007836 */ /* 0x000fe20000000000 */
[----:B-1----:R-:W-:Y:S01]  /*eed0*/  @P1 SHF.R.U32.HI R3, RZ, R5, R4 ;  /* 0x00000005ff031219 */ /* 0x002fe20000011604 */
[----:B------:R-:W-:Y:S02]  /*eee0*/  IMAD.MOV.U32 R4, RZ, RZ, -0x80 ;  /* 0xffffff80ff047424 */ /* 0x000fe400078e00ff */
[----:B------:R-:W-:Y:S02]  /*eef0*/  IMAD.U32 R5, RZ, RZ, UR38 ;  /* 0x00000026ff057e24 */ /* 0x000fe4000f8e00ff */
[----:B------:R-:W0:Y:S01]  /*ef00*/  SHFL.IDX PT, R15, R3, RZ, 0x1c1f ;  /* 0x001c1fff030f7589 */ /* 0x000e2200000e0000 */
[----:B------:R-:W-:Y:S02]  /*ef10*/  IMAD R11, R89, R4, 0x80 ;  /* 0x00000080590b7424 */ /* 0x000fe400078e0204 */
[----:B------:R-:W-:-:S02]  /*ef20*/  PRMT R0, R5, 0x654, R0 ;  /* 0x0000065405007816 */ /* 0x000fc40000000000 */
[----:B------:R-:W-:Y:S02]  /*ef30*/  VIADD R4, R11, 0x1 ;  /* 0x000000010b047836 */ /* 0x000fe40000000000 */
[----:B------:R1:W-:Y:S02]  /*ef40*/  SYNCS.ARRIVE.TRANS64.RED.A1T0 RZ, [R0+URZ], RZ ;  /* 0x000000ff00ff79a7 */ /* 0x0003e4000810043f */
[----:B------:R-:W-:-:S05]  /*ef50*/  IMAD R4, R191, -0x2, R4 ;  /* 0xfffffffebf047824 */ /* 0x000fca00078e0204 */
[----:B------:R-:W-:Y:S01]  /*ef60*/  IADD3 R5, -R189, R4, R190 ;  /* 0x00000004bd057210 */ /* 0x000fe20007ffe1be */
[----:B-1----:R-:W-:-:S04]  /*ef70*/  IMAD.IADD R0, R190, 0x1, R11 ;  /* 0x00000001be007824 */ /* 0x002fc800078e020b */
[----:B------:R-:W-:Y:S02]  /*ef80*/  IMAD R10, R191, -0x2, R0 ;  /* 0xfffffffebf0a7824 */ /* 0x000fe400078e0200 */
[C---:B------:R-:W-:Y:S02]  /*ef90*/  IMAD.IADD R13, R5.reuse, 0x1, R8 ;  /* 0x00000001050d7824 */ /* 0x040fe400078e0208 */
        /* <DEDUP_REMOVED lines=15> */
.L_x_8365:
[----:B------:R-:W-:-:S13]  /*f090*/  ISETP.NE.AND P3, PT, R9, 0x1, PT ;  /* 0x000000010900780c */ /* 0x000fda0003f65270 */
[----:B------:R-:W0:Y:S02]  /*f0a0*/  @P3 LDC.64 R20, c[0x0][0x9e8] ;  /* 0x00027a00ff143b82 */ /* 0x000e240000000a00 */
[----:B0-----:R-:W-:-:S05]  /*f0b0*/  @P3 IMAD.HI.U32 R6, R5, R20, RZ ;  /* 0x0000001405063227 */ /* 0x001fca00078e00ff */
[----:B------:R-:W-:-:S07]  /*f0c0*/  @P3 SHF.R.U32.HI R5, RZ, R21, R6 ;  /* 0x00000015ff053219 */ /* 0x000fce0000011606 */
.L_x_8366:
[----:B------:R-:W-:Y:S05]  /*f0d0*/  BSYNC B0 ;  /* 0x0000000000007941 */ /* 0x000fea0003800000 */
.L_x_8364:
[----:B------:R-:W-:-:S04]  /*f0e0*/  IMAD R6, R5, R9, -R12 ;  /* 0x0000000905067224 */ /* 0x000fc800078e0a0c */
[----:B------:R-:W-:-:S05]  /*f0f0*/  IMAD R5, R191, -0x2, R6 ;  /* 0xfffffffebf057824 */ /* 0x000fca00078e0206 */
[----:B------:R-:W-:Y:S02]  /*f100*/  VIMNMX R4, R4, R5, !PT ;  /* 0x0000000504047248 */ /* 0x000fe40007fe0100 */
[----:B------:R-:W-:-:S07]  /*f110*/  VIADDMNMX R0, R5, R9, R0, PT ;  /* 0x0000000905007246 */ /* 0x000fce0003800100 */
.L_x_8363:
[C---:B------:R-:W-:Y:S01]  /*f120*/  ISETP.GE.AND P3, PT, R11.reuse, 0x2, PT ;  /* 0x000000020b00780c */ /* 0x040fe20003f66270 */
[----:B------:R-:W0:Y:S01]  /*f130*/  SHFL.IDX PT, R3, R3, 0x1, 0x1c1f ;  /* 0x003c1f0003037f89 */ /* 0x000e2200000e0000 */
[----:B------:R-:W-:Y:S02]  /*f140*/  ISETP.GE.AND P5, PT, R11, 0x9, PT ;  /* 0x000000090b00780c */ /* 0x000fe40003fa6270 */
[----:B------:R-:W-:Y:S02]  /*f150*/  ISETP.GT.AND P4, PT, R4, 0x1, !P3 ;  /* 0x000000010400780c */ /* 0x000fe40005f84270 */
[----:B------:R-:W-:Y:S02]  /*f160*/  P2R R20, PR, RZ, 0x20 ;  /* 0x00000020ff147803 */ /* 0x000fe40000000000 */
[----:B------:R-:W-:-:S04]  /*f170*/  ISETP.LT.OR P4, PT, R0, 0x2, P4 ;  /* 0x000000020000780c */ /* 0x000fc80002781670 */
[----:B------:R-:W-:Y:S02]  /*f180*/  FSEL R25, R25, -INF , !P4 ;  /* 0xff80000019197808 */ /* 0x000fe40006000000 */
[----:B------:R-:W-:Y:S02]  /*f190*/  ISETP.GT.AND P4, PT, R4, 0x8, !P5 ;  /* 0x000000080400780c */ /* 0x000fe40006f84270 */
[----:B------:R-:W-:Y:S02]  /*f1a0*/  ISETP.GE.AND P5, PT, R11, 0xa, PT ;  /* 0x0000000a0b00780c */ /* 0x000fe40003fa6270 */
[----:B------:R-:W-:Y:S02]  /*f1b0*/  ISETP.LT.OR P4, PT, R0, 0x9, P4 ;  /* 0x000000090000780c */ /* 0x000fe40002781670 */
[----:B------:R-:W-:Y:S02]  /*f1c0*/  P2R R21, PR, RZ, 0x20 ;  /* 0x00000020ff157803 */ /* 0x000fe40000000000 */
[----:B------:R-:W-:-:S02]  /*f1d0*/  FSEL R28, R28, -INF , !P4 ;  /* 0xff8000001c1c7808 */ /* 0x000fc40006000000 */
[----:B------:R-:W-:Y:S02]  /*f1e0*/  ISETP.GT.AND P4, PT, R4, 0x9, !P5 ;  /* 0x000000090400780c */ /* 0x000fe40006f84270 */
[----:B------:R-:W-:Y:S02]  /*f1f0*/  ISETP.GE.AND P5, PT, R11, 0x11, PT ;  /* 0x000000110b00780c */ /* 0x000fe40003fa6270 */
[----:B------:R-:W-:Y:S02]  /*f200*/  ISETP.LT.OR P4, PT, R0, 0xa, P4 ;  /* 0x0000000a0000780c */ /* 0x000fe40002781670 */
[----:B------:R-:W-:Y:S02]  /*f210*/  P2R R88, PR, RZ, 0x20 ;  /* 0x00000020ff587803 */ /* 0x000fe40000000000 */
[----:B------:R-:W-:Y:S02]  /*f220*/  FSEL R29, R29, -INF , !P4 ;  /* 0xff8000001d1d7808 */ /* 0x000fe40006000000 */
[----:B------:R-:W-:-:S02]  /*f230*/  ISETP.GT.AND P4, PT, R4, 0x10, !P5 ;  /* 0x000000100400780c */ /* 0x000fc40006f84270 */
[C---:B------:R-:W-:Y:S02]  /*f240*/  ISETP.GE.AND P5, PT, R11.reuse, 0x12, PT ;  /* 0x000000120b00780c */ /* 0x040fe40003fa6270 */
[----:B------:R-:W-:Y:S02]  /*f250*/  ISETP.LT.OR P4, PT, R0, 0x11, P4 ;  /* 0x000000110000780c */ /* 0x000fe40002781670 */
[----:B------:R-:W-:Y:S02]  /*f260*/  P2R R90, PR, RZ, 0x20 ;  /* 0x00000020ff5a7803 */ /* 0x000fe40000000000 */
[----:B------:R-:W-:Y:S02]  /*f270*/  FSEL R32, R32, -INF , !P4 ;  /* 0xff80000020207808 */ /* 0x000fe40006000000 */
[----:B------:R-:W-:Y:S02]  /*f280*/  ISETP.GT.AND P4, PT, R4, 0x11, !P5 ;  /* 0x000000110400780c */ /* 0x000fe40006f84270 */
[----:B------:R-:W-:-:S02]  /*f290*/  ISETP.GE.AND P5, PT, R11, 0x19, PT ;  /* 0x000000190b00780c */ /* 0x000fc40003fa6270 */
[----:B------:R-:W-:Y:S02]  /*f2a0*/  ISETP.LT.OR P4, PT, R0, 0x12, P4 ;  /* 0x000000120000780c */ /* 0x000fe40002781670 */
[----:B------:R-:W-:Y:S02]  /*f2b0*/  P2R R91, PR, RZ, 0x20 ;  /* 0x00000020ff5b7803 */ /* 0x000fe40000000000 */
[----:B------:R-:W-:Y:S02]  /*f2c0*/  FSEL R33, R33, -INF , !P4 ;  /* 0xff80000021217808 */ /* 0x000fe40006000000 */
[----:B------:R-:W-:Y:S02]  /*f2d0*/  ISETP.GT.AND P4, PT, R4, 0x18, !P5 ;  /* 0x000000180400780c */ /* 0x000fe40006f84270 */
[----:B------:R-:W-:Y:S02]  /*f2e0*/  ISETP.GE.AND P5, PT, R11, 0x1a, PT ;  /* 0x0000001a0b00780c */ /* 0x000fe40003fa6270 */
[----:B------:R-:W-:-:S02]  /*f2f0*/  ISETP.LT.OR P4, PT, R0, 0x19, P4 ;  /* 0x000000190000780c */ /* 0x000fc40002781670 */
[----:B------:R-:W-:Y:S02]  /*f300*/  P2R R92, PR, RZ, 0x20 ;  /* 0x00000020ff5c7803 */ /* 0x000fe40000000000 */
[----:B------:R-:W-:Y:S02]  /*f310*/  FSEL R36, R36, -INF , !P4 ;  /* 0xff80000024247808 */ /* 0x000fe40006000000 */
[----:B------:R-:W-:Y:S02]  /*f320*/  ISETP.GT.AND P4, PT, R4, 0x19, !P5 ;  /* 0x000000190400780c */ /* 0x000fe40006f84270 */
[----:B------:R-:W-:Y:S02]  /*f330*/  ISETP.GE.AND P5, PT, R11, 0x21, PT ;  /* 0x000000210b00780c */ /* 0x000fe40003fa6270 */
[----:B------:R-:W-:Y:S02]  /*f340*/  ISETP.LT.OR P4, PT, R0, 0x1a, P4 ;  /* 0x0000001a0000780c */ /* 0x000fe40002781670 */
[----:B------:R-:W-:-:S02]  /*f350*/  P2R R93, PR, RZ, 0x20 ;  /* 0x00000020ff5d7803 */ /* 0x000fc40000000000 */
        /* <DEDUP_REMOVED lines=123> */
[----:B------:R-:W-:Y:S01]  /*fb10*/  FSEL R85, R85, -INF , !P6 ;  /* 0xff80000055557808 */ /* 0x000fe20007000000 */
[----:B------:R-:W-:Y:S08]  /*fb20*/  @!P2 BRA `(.L_x_8367) ;  /* 0x000000000050a947 */ /* 0x000ff00003800000 */
        /* <DEDUP_REMOVED lines=11> */
.L_x_8369:
[----:B------:R-:W-:-:S13]  /*fbe0*/  ISETP.NE.AND P6, PT, R9, 0x1, PT ;  /* 0x000000010900780c */ /* 0x000fda0003fc5270 */
[----:B------:R-:W0:Y:S02]  /*fbf0*/  @P6 LDC.64 R10, c[0x0][0x9e8] ;  /* 0x00027a00ff0a6b82 */ /* 0x000e240000000a00 */
[----:B0-----:R-:W-:-:S05]  /*fc00*/  @P6 IMAD.HI.U32 R10, R3, R10, RZ ;  /* 0x0000000a030a6227 */ /* 0x001fca00078e00ff */
[----:B------:R-:W-:-:S07]  /*fc10*/  @P6 SHF.R.U32.HI R3, RZ, R11, R10 ;  /* 0x0000000bff036219 */ /* 0x000fce000001160a */
.L_x_8370:
[----:B------:R-:W-:Y:S05]  /*fc20*/  BSYNC B0 ;  /* 0x0000000000007941 */ /* 0x000fea0003800000 */
.L_x_8368:
[----:B------:R-:W-:-:S04]  /*fc30*/  IMAD R6, R3, R9, -R12 ;  /* 0x0000000903067224 */ /* 0x000fc800078e0a0c */
[----:B------:R-:W-:-:S05]  /*fc40*/  IMAD R3, R191, -0x2, R6 ;  /* 0xfffffffebf037824 */ /* 0x000fca00078e0206 */
[----:B------:R-:W-:Y:S02]  /*fc50*/  VIMNMX R4, R4, R3, !PT ;  /* 0x0000000304047248 */ /* 0x000fe40007fe0100 */
[----:B------:R-:W-:-:S07]  /*fc60*/  VIADDMNMX R0, R3, R9, R0, PT ;  /* 0x0000000903007246 */ /* 0x000fce0003800100 */
.L_x_8367:
[----:B------:R-:W-:Y:S01]  /*fc70*/  ISETP.GT.AND P3, PT, R4, 0x1, !P3 ;  /* 0x000000010400780c */ /* 0x000fe20005f64270 */
[----:B------:R-:W-:Y:S01]  /*fc80*/  ULDC UR52, c[0x0][0x988] ;  /* 0x0002620000347ab9 */ /* 0x000fe20000000800 */
        /* <DEDUP_REMOVED lines=77> */
[----:B------:R-:W-:Y:S01]  /*10160*/  ISETP.GT.AND P4, PT, R4, 0x71, !P4 ;  /* 0x000000710400780c */ /* 0x000fe20006784270 */
[----:B------:R-:W0:Y:S01]  /*10170*/  SHFL.BFLY PT, R3, R6, 0x2, 0x1f ;  /* 0x0c401f0006037f89 */ /* 0x000e2200000e0000 */
[----:B------:R-:W-:Y:S02]  /*10180*/  FSEL R50, R50, -INF , !P3 ;  /* 0xff80000032327808 */ /* 0x000fe40005800000 */
[----:B------:R-:W-:Y:S02]  /*10190*/  ISETP.NE.AND P3, PT, R99, RZ, PT ;  /* 0x000000ff6300720c */ /* 0x000fe40003f65270 */
[C---:B------:R-:W-:Y:S02]  /*101a0*/  ISETP.GT.AND P5, PT, R4.reuse, 0x78, !P5 ;  /* 0x000000780400780c */ /* 0x040fe40006fa4270 */
[----:B------:R-:W-:Y:S02]  /*101b0*/  ISETP.GT.AND P3, PT, R4, 0x31, !P3 ;  /* 0x000000310400780c */ /* 0x000fe40005f64270 */
[----:B------:R-:W-:-:S02]  /*101c0*/  ISETP.LT.OR P4, PT, R0, 0x72, P4 ;  /* 0x000000720000780c */ /* 0x000fc40002781670 */
[C---:B------:R-:W-:Y:S02]  /*101d0*/  ISETP.LT.OR P3, PT, R0.reuse, 0x32, P3 ;  /* 0x000000320000780c */ /* 0x040fe40001f61670 */
[----:B------:R-:W-:Y:S02]  /*101e0*/  ISETP.LT.OR P5, PT, R0, 0x79, P5 ;  /* 0x000000790000780c */ /* 0x000fe40002fa1670 */
[----:B------:R-:W-:Y:S02]  /*101f0*/  FSEL R51, R51, -INF , !P3 ;  /* 0xff80000033337808 */ /* 0x000fe40005800000 */
[----:B------:R-:W-:Y:S02]  /*10200*/  ISETP.NE.AND P3, PT, R100, RZ, PT ;  /* 0x000000ff6400720c */ /* 0x000fe40003f65270 */
[----:B------:R-:W-:Y:S02]  /*10210*/  FSEL R83, R83, -INF , !P4 ;  /* 0xff80000053537808 */ /* 0x000fe40006000000 */
[----:B------:R-:W-:-:S02]  /*10220*/  ISETP.GT.AND P3, PT, R4, 0x38, !P3 ;  /* 0x000000380400780c */ /* 0x000fc40005f64270 */
        /* <DEDUP_REMOVED lines=57> */
[----:B0-----:R-:W-:Y:S02]  /*105c0*/  FMNMX.FTZ R5, R6, R3, !PT ;  /* 0x0000000306057209 */ /* 0x001fe40007810000 */
[----:B------:R-:W-:-:S03]  /*105d0*/  ISETP.LT.OR P3, PT, R0, 0x71, P3 ;  /* 0x000000710000780c */ /* 0x000fc60001f61670 */
[----:B------:R-:W0:Y:S01]  /*105e0*/  SHFL.BFLY PT, R10, R5, 0x1, 0x1f ;  /* 0x0c201f00050a7f89 */ /* 0x000e2200000e0000 */
[----:B------:R-:W-:Y:S02]  /*105f0*/  FSEL R82, R82, -INF , !P3 ;  /* 0xff80000052527808 */ /* 0x000fe40005800000 */
[----:B0-----:R-:W-:-:S04]  /*10600*/  FMNMX.FTZ R3, R5, R10, !PT ;  /* 0x0000000a05037209 */ /* 0x001fc80007810000 */
[C---:B------:R-:W-:Y:S01]  /*10610*/  FSETP.NEU.FTZ.AND P3, PT, R3.reuse, -INF , PT ;  /* 0xff8000000300780b */ /* 0x040fe20003f7d000 */
[----:B------:R-:W-:-:S05]  /*10620*/  FMUL.FTZ R10, R3, UR52 ;  /* 0x00000034030a7c20 */ /* 0x000fca0008410000 */
[----:B------:R-:W-:Y:S02]  /*10630*/  FSEL R10, R10, RZ, P3 ;  /* 0x000000ff0a0a7208 */ /* 0x000fe40001800000 */
[----:B------:R-:W-:Y:S02]  /*10640*/  ISETP.GT.AND P3, PT, R4, RZ, !P6 ;  /* 0x000000ff0400720c */ /* 0x000fe40007764270 */
[----:B------:R-:W-:Y:S01]  /*10650*/  ISETP.NE.AND P6, PT, R15, RZ, PT ;  /* 0x000000ff0f00720c */ /* 0x000fe20003fc5270 */
[--C-:B------:R-:W-:Y:S01]  /*10660*/  FFMA.FTZ R5, R25, UR52, -R10.reuse ;  /* 0x0000003419057c23 */ /* 0x100fe2000801080a */
[----:B------:R-:W-:Y:S01]  /*10670*/  ISETP.LT.OR P3, PT, R0, 0x1, P3 ;  /* 0x000000010000780c */ /* 0x000fe20001f61670 */
[--C-:B------:R-:W-:Y:S01]  /*10680*/  FFMA.FTZ R11, R29, UR52, -R10.reuse ;  /* 0x000000341d0b7c23 */ /* 0x100fe2000801080a */
[--C-:B------:R-:W-:Y:S01]  /*10690*/  FFMA.FTZ R33, R33, UR52, -R10.reuse ;  /* 0x0000003421217c23 */ /* 0x100fe2000801080a */
[--C-:B------:R-:W-:Y:S01]  /*106a0*/  FFMA.FTZ R37, R37, UR52, -R10.reuse ;  /* 0x0000003425257c23 */ /* 0x100fe2000801080a */
[----:B------:R-:W-:Y:S01]  /*106b0*/  FSEL R26, R26, -INF , !P3 ;  /* 0xff8000001a1a7808 */ /* 0x000fe20005800000 */
[--C-:B------:R-:W-:Y:S01]  /*106c0*/  FFMA.FTZ R41, R41, UR52, -R10.reuse ;  /* 0x0000003429297c23 */ /* 0x100fe2000801080a */
        /* <DEDUP_REMOVED lines=9> */
[----:B------:R-:W-:Y:S01]  /*10760*/  MUFU.EX2 R5, R5 ;  /* 0x0000000500057308 */ /* 0x000fe20000000800 */
[----:B------:R-:W-:Y:S01]  /*10770*/  FMNMX.FTZ R13, R31, R6, !PT ;  /* 0x000000061f0d7209 */ /* 0x000fe20007810000 */
[--C-:B------:R-:W-:Y:S01]  /*10780*/  FFMA.FTZ R176, R32, UR52, -R10.reuse ;  /* 0x0000003420b07c23 */ /* 0x100fe2000801080a */
[--C-:B------:R-:W-:Y:S01]  /*10790*/  FFMA.FTZ R178, R36, UR52, -R10.reuse ;  /* 0x0000003424b27c23 */ /* 0x100fe2000801080a */
[--C-:B------:R-:W-:Y:S01]  /*107a0*/  FFMA.FTZ R49, R49, UR52, -R10.reuse ;  /* 0x0000003431317c23 */ /* 0x100fe2000801080a */
[----:B------:R-:W-:Y:S01]  /*107b0*/  FMNMX.FTZ R6, R34, R13, !PT ;  /* 0x0000000d22067209 */ /* 0x000fe20007810000 */
[--C-:B------:R-:W-:Y:S01]  /*107c0*/  FFMA.FTZ R57, R57, UR52, -R10.reuse ;  /* 0x0000003439397c23 */ /* 0x100fe2000801080a */
[--C-:B------:R-:W-:Y:S01]  /*107d0*/  FFMA.FTZ R172, R40, UR52, -R10.reuse ;  /* 0x0000003428ac7c23 */ /* 0x100fe2000801080a */
        /* <DEDUP_REMOVED lines=8> */
[----:B------:R-:W0:Y:S01]  /*10860*/  MUFU.EX2 R180, R180 ;  /* 0x000000b400b47308 */ /* 0x000e220000000800 */
        /* <DEDUP_REMOVED lines=9> */
[----:B------:R-:W-:Y:S01]  /*10900*/  FFMA.FTZ R154, R84, UR52, -R10 ;  /* 0x00000034549a7c23 */ /* 0x000fe2000801080a */
[----:B------:R-:W1:Y:S02]  /*10910*/  @P1 LDC R40, c[0x0][0x450] ;  /* 0x00011400ff281b82 */ /* 0x000e640000000800 */
[----:B------:R-:W-:-:S03]  /*10920*/  FMNMX.FTZ R6, R46, R21, !PT ;  /* 0x000000152e067209 */ /* 0x000fc60007810000 */
[----:B------:R-:W2:Y:S01]  /*10930*/  MUFU.EX2 R182, R182 ;  /* 0x000000b600b67308 */ /* 0x000ea20000000800 */
[----:B------:R-:W-:-:S04]  /*10940*/  FMNMX.FTZ R21, R47, R6, !PT ;  /* 0x000000062f157209 */ /* 0x000fc80007810000 */
[----:B------:R-:W-:-:S03]  /*10950*/  FMNMX.FTZ R6, R50, R21, !PT ;  /* 0x0000001532067209 */ /* 0x000fc60007810000 */
[----:B------:R-:W-:Y:S01]  /*10960*/  MUFU.EX2 R21, R41 ;  /* 0x0000002900157308 */ /* 0x000fe20000000800 */
[----:B------:R-:W-:-:S04]  /*10970*/  FMNMX.FTZ R25, R51, R6, !PT ;  /* 0x0000000633197209 */ /* 0x000fc80007810000 */
[----:B------:R-:W-:-:S03]  /*10980*/  FMNMX.FTZ R6, R54, R25, !PT ;  /* 0x0000001936067209 */ /* 0x000fc60007810000 */
[----:B------:R-:W3:Y:S01]  /*10990*/  MUFU.EX2 R11, R11 ;  /* 0x0000000b000b7308 */ /* 0x000ee20000000800 */
[----:B------:R-:W-:-:S04]  /*109a0*/  FMNMX.FTZ R25, R55, R6, !PT ;  /* 0x0000000637197209 */ /* 0x000fc80007810000 */
[----:B------:R-:W-:-:S03]  /*109b0*/  FMNMX.FTZ R6, R58, R25, !PT ;  /* 0x000000193a067209 */ /* 0x000fc60007810000 */
[----:B------:R4:W-:Y:S01]  /*109c0*/  MUFU.EX2 R25, R45 ;  /* 0x0000002d00197308 */ /* 0x0009e20000000800 */
[----:B------:R-:W-:-:S04]  /*109d0*/  FMNMX.FTZ R29, R59, R6, !PT ;  /* 0x000000063b1d7209 */ /* 0x000fc80007810000 */
[----:B------:R-:W-:-:S03]  /*109e0*/  FMNMX.FTZ R6, R62, R29, !PT ;  /* 0x0000001d3e067209 */ /* 0x000fc60007810000 */
[----:B------:R-:W5:Y:S01]  /*109f0*/  MUFU.EX2 R176, R176 ;  /* 0x000000b000b07308 */ /* 0x000f620000000800 */
[----:B------:R-:W-:Y:S01]  /*10a00*/  FMNMX.FTZ R29, R63, R6, !PT ;  /* 0x000000063f1d7209 */ /* 0x000fe20007810000 */
[----:B----4-:R-:W-:-:S03]  /*10a10*/  FFMA.FTZ R45, R65, UR52, -R10 ;  /* 0x00000034412d7c23 */ /* 0x010fc6000801080a */
[----:B------:R-:W-:-:S03]  /*10a20*/  FMNMX.FTZ R6, R66, R29, !PT ;  /* 0x0000001d42067209 */ /* 0x000fc60007810000 */
[----:B------:R-:W4:Y:S01]  /*10a30*/  MUFU.EX2 R178, R178 ;  /* 0x000000b200b27308 */ /* 0x000f220000000800 */
[----:B------:R-:W-:-:S04]  /*10a40*/  FMNMX.FTZ R33, R67, R6, !PT ;  /* 0x0000000643217209 */ /* 0x000fc80007810000 */
[----:B------:R-:W-:-:S03]  /*10a50*/  FMNMX.FTZ R6, R70, R33, !PT ;  /* 0x0000002146067209 */ /* 0x000fc60007810000 */
[----:B------:R0:W-:Y:S01]  /*10a60*/  MUFU.EX2 R29, R49 ;  /* 0x00000031001d7308 */ /* 0x0001e20000000800 */
[----:B------:R-:W-:-:S04]  /*10a70*/  FMNMX.FTZ R33, R71, R6, !PT ;  /* 0x0000000647217209 */ /* 0x000fc80007810000 */
[----:B------:R-:W-:-:S03]  /*10a80*/  FMNMX.FTZ R6, R74, R33, !PT ;  /* 0x000000214a067209 */ /* 0x000fc60007810000 */
[----:B------:R-:W-:Y:S01]  /*10a90*/  MUFU.EX2 R33, R53 ;  /* 0x0000003500217308 */ /* 0x000fe20000000800 */
[----:B------:R-:W-:Y:S01]  /*10aa0*/  FMNMX.FTZ R37, R75, R6, !PT ;  /* 0x000000064b257209 */ /* 0x000fe20007810000 */
[----:B0-----:R-:W-:-:S03]  /*10ab0*/  FFMA.FTZ R49, R69, UR52, -R10 ;  /* 0x0000003445317c23 */ /* 0x001fc6000801080a */
[----:B------:R-:W-:-:S03]  /*10ac0*/  FMNMX.FTZ R6, R78, R37, !PT ;  /* 0x000000254e067209 */ /* 0x000fc60007810000 */
[----:B------:R-:W0:Y:S01]  /*10ad0*/  MUFU.EX2 R172, R172 ;  /* 0x000000ac00ac7308 */ /* 0x000e220000000800 */
[----:B------:R-:W-:-:S04]  /*10ae0*/  FMNMX.FTZ R37, R79, R6, !PT ;  /* 0x000000064f257209 */ /* 0x000fc80007810000 */
[----:B------:R-:W-:-:S03]  /*10af0*/  FMNMX.FTZ R4, R82, R37, !PT ;  /* 0x0000002552047209 */ /* 0x000fc60007810000 */
[----:B------:R2:W-:Y:S01]  /*10b00*/  MUFU.EX2 R37, R57 ;  /* 0x0000003900257308 */ /* 0x0005e20000000800 */
[----:B------:R-:W-:-:S04]  /*10b10*/  FMNMX.FTZ R41, R83, R4, !PT ;  /* 0x0000000453297209 */ /* 0x000fc80007810000 */
[----:B------:R-:W-:Y:S01]  /*10b20*/  FMNMX.FTZ R0, R86, R41, !PT ;  /* 0x0000002956007209 */ /* 0x000fe20007810000 */
[--C-:B------:R-:W-:Y:S01]  /*10b30*/  FFMA.FTZ R41, R61, UR52, -R10.reuse ;  /* 0x000000343d297c23 */ /* 0x100fe2000801080a */
[--C-:B------:R-:W-:Y:S01]  /*10b40*/  FFMA.FTZ R61, R81, UR52, -R10.reuse ;  /* 0x00000034513d7c23 */ /* 0x100fe2000801080a */
[----:B------:R-:W-:Y:S01]  /*10b50*/  MUFU.EX2 R174, R174 ;  /* 0x000000ae00ae7308 */ /* 0x000fe20000000800 */
[----:B------:R-:W-:Y:S01]  /*10b60*/  FMNMX.FTZ R0, R87, R0, !PT ;  /* 0x0000000057007209 */ /* 0x000fe20007810000 */
[----:B--2---:R-:W-:-:S04]  /*10b70*/  FFMA.FTZ R57, R77, UR52, -R10 ;  /* 0x000000344d397c23 */ /* 0x004fc8000801080a */
[----:B------:R-:W2:Y:S02]  /*10b80*/  SHFL.BFLY PT, R53, R0, 0x2, 0x1f ;  /* 0x0c401f0000357f89 */ /* 0x000ea400000e0000 */
[----:B------:R-:W-:Y:S08]  /*10b90*/  MUFU.EX2 R168, R168 ;  /* 0x000000a800a87308 */ /* 0x000ff00000000800 */
[----:B------:R-:W-:Y:S08]  /*10ba0*/  MUFU.EX2 R170, R170 ;  /* 0x000000aa00aa7308 */ /* 0x000ff00000000800 */
[----:B------:R-:W-:Y:S01]  /*10bb0*/  MUFU.EX2 R164, R164 ;  /* 0x000000a400a47308 */ /* 0x000fe20000000800 */
[----:B--2---:R-:W-:Y:S01]  /*10bc0*/  FMNMX.FTZ R4, R0, R53, !PT ;  /* 0x0000003500047209 */ /* 0x004fe20007810000 */
[----:B------:R-:W-:-:S06]  /*10bd0*/  FFMA.FTZ R53, R73, UR52, -R10 ;  /* 0x0000003449357c23 */ /* 0x000fcc000801080a */
[----:B------:R-:W-:Y:S01]  /*10be0*/  MUFU.EX2 R166, R166 ;  /* 0x000000a600a67308 */ /* 0x000fe20000000800 */
[----:B------:R-:W2:Y:S07]  /*10bf0*/  SHFL.BFLY PT, R65, R4, 0x1, 0x1f ;  /* 0x0c201f0004417f89 */ /* 0x000eae00000e0000 */
[----:B------:R-:W-:Y:S08]  /*10c00*/  MUFU.EX2 R41, R41 ;  /* 0x0000002900297308 */ /* 0x000ff00000000800 */
[----:B------:R-:W-:Y:S08]  /*10c10*/  MUFU.EX2 R160, R160 ;  /* 0x000000a000a07308 */ /* 0x000ff00000000800 */
[----:B------:R-:W-:Y:S01]  /*10c20*/  MUFU.EX2 R45, R45 ;  /* 0x0000002d002d7308 */ /* 0x000fe20000000800 */
[----:B--2---:R-:W-:Y:S01]  /*10c30*/  FMNMX.FTZ R0, R4, R65, !PT ;  /* 0x0000004104007209 */ /* 0x004fe20007810000 */
[----:B------:R-:W-:-:S03]  /*10c40*/  FFMA.FTZ R65, R85, UR52, -R10 ;  /* 0x0000003455417c23 */ /* 0x000fc6000801080a */
[C---:B------:R-:W-:Y:S01]  /*10c50*/  FSETP.NEU.FTZ.AND P3, PT, R0.reuse, -INF , PT ;  /* 0xff8000000000780b */ /* 0x040fe20003f7d000 */
[----:B------:R-:W-:Y:S02]  /*10c60*/  FMUL.FTZ R4, R0, UR52 ;  /* 0x0000003400047c20 */ /* 0x000fe40008410000 */
[----:B------:R-:W-:Y:S03]  /*10c70*/  MUFU.EX2 R162, R162 ;  /* 0x000000a200a27308 */ /* 0x000fe60000000800 */
[----:B------:R-:W-:-:S05]  /*10c80*/  FSEL R6, R4, RZ, P3 ;  /* 0x000000ff04067208 */ /* 0x000fca0001800000 */
[----:B------:R-:W-:Y:S01]  /*10c90*/  MUFU.EX2 R49, R49 ;  /* 0x0000003100317308 */ /* 0x000fe20000000800 */
[--C-:B------:R-:W-:Y:S01]  /*10ca0*/  FFMA.FTZ R181, R26, UR52, -R6.reuse ;  /* 0x000000341ab57c23 */ /* 0x100fe20008010806 */
[--C-:B------:R-:W-:Y:S01]  /*10cb0*/  FFMA.FTZ R4, R27, UR52, -R6.reuse ;  /* 0x000000341b047c23 */ /* 0x100fe20008010806 */
[----:B------:R-:W-:Y:S01]  /*10cc0*/  FADD.FTZ R27, R180, R5 ;  /* 0x00000005b41b7221 */ /* 0x000fe20000010000 */
[--C-:B------:R-:W-:Y:S01]  /*10cd0*/  FFMA.FTZ R183, R30, UR52, -R6.reuse ;  /* 0x000000341eb77c23 */ /* 0x100fe20008010806 */
[--C-:B------:R-:W-:Y:S01]  /*10ce0*/  FFMA.FTZ R10, R31, UR52, -R6.reuse ;  /* 0x000000341f0a7c23 */ /* 0x100fe20008010806 */
[--C-:B------:R-:W-:Y:S01]  /*10cf0*/  FFMA.FTZ R177, R34, UR52, -R6.reuse ;  /* 0x0000003422b17c23 */ /* 0x100fe20008010806 */
[----:B------:R-:W-:Y:S01]  /*10d00*/  FADD.FTZ R30, R182, R27 ;  /* 0x0000001bb61e7221 */ /* 0x000fe20000010000 */
[----:B------:R-:W-:Y:S01]  /*10d10*/  MUFU.EX2 R181, R181 ;  /* 0x000000b500b57308 */ /* 0x000fe20000000800 */
[--C-:B------:R-:W-:Y:S01]  /*10d20*/  FFMA.FTZ R12, R35, UR52, -R6.reuse ;  /* 0x00000034230c7c23 */ /* 0x100fe20008010806 */
[----:B------:R-:W-:Y:S01]  /*10d30*/  FFMA.FTZ R179, R38, UR52, -R6 ;  /* 0x0000003426b37c23 */ /* 0x000fe20008010806 */
[----:B---3--:R-:W-:Y:S01]  /*10d40*/  FADD.FTZ R27, R11, R30 ;  /* 0x0000001e0b1b7221 */ /* 0x008fe20000010000 */
[--C-:B------:R-:W-:Y:S01]  /*10d50*/  FFMA.FTZ R14, R39, UR52, -R6.reuse ;  /* 0x00000034270e7c23 */ /* 0x100fe20008010806 */
[--C-:B------:R-:W-:Y:S01]  /*10d60*/  FFMA.FTZ R173, R42, UR52, -R6.reuse ;  /* 0x000000342aad7c23 */ /* 0x100fe20008010806 */
[--C-:B------:R-:W-:Y:S01]  /*10d70*/  FFMA.FTZ R20, R43, UR52, -R6.reuse ;  /* 0x000000342b147c23 */ /* 0x100fe20008010806 */
[----:B-----5:R-:W-:Y:S01]  /*10d80*/  FADD.FTZ R32, R176, R27 ;  /* 0x0000001bb0207221 */ /* 0x020fe20000010000 */
[----:B------:R-:W2:Y:S01]  /*10d90*/  MUFU.EX2 R4, R4 ;  /* 0x0000000400047308 */ /* 0x000ea20000000800 */
[--C-:B------:R-:W-:Y:S01]  /*10da0*/  FFMA.FTZ R175, R46, UR52, -R6.reuse ;  /* 0x000000342eaf7c23 */ /* 0x100fe20008010806 */
[----:B------:R-:W-:Y:S01]  /*10db0*/  FFMA.FTZ R24, R47, UR52, -R6 ;  /* 0x000000342f187c23 */ /* 0x000fe20008010806 */
[----:B------:R-:W-:Y:S01]  /*10dc0*/  FADD.FTZ R27, R13, R32 ;  /* 0x000000200d1b7221 */ /* 0x000fe20000010000 */
[--C-:B------:R-:W-:Y:S01]  /*10dd0*/  FFMA.FTZ R169, R50, UR52, -R6.reuse ;  /* 0x0000003432a97c23 */ /* 0x100fe20008010806 */
[--C-:B------:R-:W-:Y:S01]  /*10de0*/  FFMA.FTZ R26, R51, UR52, -R6.reuse ;  /* 0x00000034331a7c23 */ /* 0x100fe20008010806 */
[--C-:B------:R-:W-:Y:S01]  /*10df0*/  FFMA.FTZ R171, R54, UR52, -R6.reuse ;  /* 0x0000003436ab7c23 */ /* 0x100fe20008010806 */
[----:B----4-:R-:W-:Y:S01]  /*10e00*/  FADD.FTZ R32, R178, R27 ;  /* 0x0000001bb2207221 */ /* 0x010fe20000010000 */
[----:B------:R-:W3:Y:S01]  /*10e10*/  MUFU.EX2 R183, R183 ;  /* 0x000000b700b77308 */ /* 0x000ee20000000800 */
[--C-:B------:R-:W-:Y:S01]  /*10e20*/  FFMA.FTZ R28, R55, UR52, -R6.reuse ;  /* 0x00000034371c7c23 */ /* 0x100fe20008010806 */
[----:B------:R-:W-:Y:S01]  /*10e30*/  FFMA.FTZ R165, R58, UR52, -R6 ;  /* 0x000000343aa57c23 */ /* 0x000fe20008010806 */
[----:B------:R-:W-:Y:S01]  /*10e40*/  FADD.FTZ R31, R15, R32 ;  /* 0x000000200f1f7221 */ /* 0x000fe20000010000 */
[--C-:B------:R-:W-:Y:S01]  /*10e50*/  FFMA.FTZ R30, R59, UR52, -R6.reuse ;  /* 0x000000343b1e7c23 */ /* 0x100fe20008010806 */
[--C-:B------:R-:W-:Y:S01]  /*10e60*/  FFMA.FTZ R167, R62, UR52, -R6.reuse ;  /* 0x000000343ea77c23 */ /* 0x100fe20008010806 */
[----:B------:R-:W-:Y:S01]  /*10e70*/  FFMA.FTZ R32, R63, UR52, -R6 ;  /* 0x000000343f207c23 */ /* 0x000fe20008010806 */
[----:B0-----:R-:W-:Y:S01]  /*10e80*/  FADD.FTZ R36, R172, R31 ;  /* 0x0000001fac247221 */ /* 0x001fe20000010000 */
[----:B------:R-:W0:Y:S01]  /*10e90*/  MUFU.EX2 R10, R10 ;  /* 0x0000000a000a7308 */ /* 0x000e220000000800 */
[----:B--2---:R-:W-:Y:S01]  /*10ea0*/  FADD.FTZ R34, R181, R4 ;  /* 0x00000004b5227221 */ /* 0x004fe20000010000 */
[----:B------:R-:W-:Y:S01]  /*10eb0*/  FFMA.FTZ R66, R66, UR52, -R6 ;  /* 0x0000003442427c23 */ /* 0x000fe20008010806 */
[----:B------:R-:W-:Y:S01]  /*10ec0*/  FADD.FTZ R31, R21, R36 ;  /* 0x00000024151f7221 */ /* 0x000fe20000010000 */
[--C-:B------:R-:W-:Y:S01]  /*10ed0*/  FFMA.FTZ R67, R67, UR52, -R6.reuse ;  /* 0x0000003443437c23 */ /* 0x100fe20008010806 */
[--C-:B------:R-:W-:Y:S01]  /*10ee0*/  FFMA.FTZ R70, R70, UR52, -R6.reuse ;  /* 0x0000003446467c23 */ /* 0x100fe20008010806 */
[----:B------:R-:W-:Y:S01]  /*10ef0*/  FFMA.FTZ R71, R71, UR52, -R6 ;  /* 0x0000003447477c23 */ /* 0x000fe20008010806 */
[----:B------:R-:W-:Y:S01]  /*10f00*/  FADD.FTZ R36, R174, R31 ;  /* 0x0000001fae247221 */ /* 0x000fe20000010000 */
[----:B------:R-:W2:Y:S01]  /*10f10*/  MUFU.EX2 R177, R177 ;  /* 0x000000b100b17308 */ /* 0x000ea20000000800 */
[----:B---3--:R-:W-:Y:S01]  /*10f20*/  FADD.FTZ R27, R183, R34 ;  /* 0x00000022b71b7221 */ /* 0x008fe20000010000 */
[----:B------:R-:W-:Y:S01]  /*10f30*/  FFMA.FTZ R74, R74, UR52, -R6 ;  /* 0x000000344a4a7c23 */ /* 0x000fe20008010806 */
[----:B------:R-:W-:Y:S01]  /*10f40*/  FADD.FTZ R31, R25, R36 ;  /* 0x00000024191f7221 */ /* 0x000fe20000010000 */
[--C-:B------:R-:W-:Y:S01]  /*10f50*/  FFMA.FTZ R75, R75, UR52, -R6.reuse ;  /* 0x000000344b4b7c23 */ /* 0x100fe20008010806 */
[--C-:B------:R-:W-:Y:S01]  /*10f60*/  FFMA.FTZ R78, R78, UR52, -R6.reuse ;  /* 0x000000344e4e7c23 */ /* 0x100fe20008010806 */
[--C-:B------:R-:W-:Y:S01]  /*10f70*/  FFMA.FTZ R79, R79, UR52, -R6.reuse ;  /* 0x000000344f4f7c23 */ /* 0x100fe20008010806 */
[----:B------:R-:W-:Y:S01]  /*10f80*/  FADD.FTZ R36, R168, R31 ;  /* 0x0000001fa8247221 */ /* 0x000fe20000010000 */
[----:B------:R-:W3:Y:S01]  /*10f90*/  MUFU.EX2 R12, R12 ;  /* 0x0000000c000c7308 */ /* 0x000ee20000000800 */
[----:B0-----:R-:W-:Y:S01]  /*10fa0*/  FADD.FTZ R34, R10, R27 ;  /* 0x0000001b0a227221 */ /* 0x001fe20000010000 */
[----:B------:R-:W-:Y:S01]  /*10fb0*/  FFMA.FTZ R82, R82, UR52, -R6 ;  /* 0x0000003452527c23 */ /* 0x000fe20008010806 */
[----:B------:R-:W-:Y:S01]  /*10fc0*/  FADD.FTZ R31, R29, R36 ;  /* 0x000000241d1f7221 */ /* 0x000fe20000010000 */
[--C-:B------:R-:W-:Y:S01]  /*10fd0*/  FFMA.FTZ R83, R83, UR52, -R6.reuse ;  /* 0x0000003453537c23 */ /* 0x100fe20008010806 */
[--C-:B------:R-:W-:Y:S01]  /*10fe0*/  FFMA.FTZ R86, R86, UR52, -R6.reuse ;  /* 0x0000003456567c23 */ /* 0x100fe20008010806 */
[----:B------:R-:W-:Y:S01]  /*10ff0*/  FFMA.FTZ R87, R87, UR52, -R6 ;  /* 0x0000003457577c23 */ /* 0x000fe20008010806 */
[----:B------:R-:W-:Y:S01]  /*11000*/  FADD.FTZ R36, R170, R31 ;  /* 0x0000001faa247221 */ /* 0x000fe20000010000 */
[----:B------:R-:W0:Y:S01]  /*11010*/  MUFU.EX2 R179, R179 ;  /* 0x000000b300b37308 */ /* 0x000e220000000800 */
[----:B--2---:R-:W-:Y:S01]  /*11020*/  FADD.FTZ R27, R177, R34 ;  /* 0x00000022b11b7221 */ /* 0x004fe20000010000 */
[----:B------:R-:W-:Y:S01]  /*11030*/  F2FP.BF16.F32.PACK_AB R180, R5, R180 ;  /* 0x000000b405b4723e */ /* 0x000fe200000010ff */
[----:B------:R-:W-:Y:S01]  /*11040*/  FADD.FTZ R31, R33, R36 ;  /* 0x00000024211f7221 */ /* 0x000fe20000010000 */
[----:B------:R-:W-:Y:S01]  /*11050*/  F2FP.BF16.F32.PACK_AB R182, R11, R182 ;  /* 0x000000b60bb6723e */ /* 0x000fe200000010ff */
[----:B------:R-:W2:Y:S01]  /*11060*/  @P1 LDC R38, c[0x0][0x44c] ;  /* 0x00011300ff261b82 */ /* 0x000ea20000000800 */
[----:B------:R-:W-:Y:S01]  /*11070*/  F2FP.BF16.F32.PACK_AB R181, R4, R181 ;  /* 0x000000b504b5723e */ /* 0x000fe200000010ff */
[----:B------:R-:W-:Y:S01]  /*11080*/  FADD.FTZ R36, R164, R31 ;  /* 0x0000001fa4247221 */ /* 0x000fe20000010000 */
[----:B------:R-:W4:Y:S01]  /*11090*/  MUFU.EX2 R14, R14 ;  /* 0x0000000e000e7308 */ /* 0x000f220000000800 */
[----:B---3--:R-:W-:Y:S01]  /*110a0*/  FADD.FTZ R34, R12, R27 ;  /* 0x0000001b0c227221 */ /* 0x008fe20000010000 */
[----:B------:R-:W-:Y:S01]  /*110b0*/  F2FP.BF16.F32.PACK_AB R176, R13, R176 ;  /* 0x000000b00db0723e */ /* 0x000fe200000010ff */
[----:B------:R-:W-:Y:S01]  /*110c0*/  FADD.FTZ R31, R37, R36 ;  /* 0x00000024251f7221 */ /* 0x000fe20000010000 */
[----:B------:R-:W-:-:S02]  /*110d0*/  F2FP.BF16.F32.PACK_AB R178, R15, R178 ;  /* 0x000000b20fb2723e */ /* 0x000fc400000010ff */
[----:B------:R-:W-:Y:S01]  /*110e0*/  F2FP.BF16.F32.PACK_AB R172, R21, R172 ;  /* 0x000000ac15ac723e */ /* 0x000fe200000010ff */
[----:B------:R-:W-:Y:S01]  /*110f0*/  FADD.FTZ R36, R166, R31 ;  /* 0x0000001fa6247221 */ /* 0x000fe20000010000 */
[----:B------:R-:W3:Y:S01]  /*11100*/  MUFU.EX2 R173, R173 ;  /* 0x000000ad00ad7308 */ /* 0x000ee20000000800 */
[----:B0-----:R-:W-:Y:S01]  /*11110*/  FADD.FTZ R27, R179, R34 ;  /* 0x00000022b31b7221 */ /* 0x001fe20000010000 */
[----:B------:R-:W-:Y:S01]  /*11120*/  F2FP.BF16.F32.PACK_AB R174, R25, R174 ;  /* 0x000000ae19ae723e */ /* 0x000fe200000010ff */
[----:B------:R-:W-:Y:S01]  /*11130*/  FADD.FTZ R31, R41, R36 ;  /* 0x00000024291f7221 */ /* 0x000fe20000010000 */
[----:B------:R-:W-:Y:S02]  /*11140*/  F2FP.BF16.F32.PACK_AB R168, R29, R168 ;  /* 0x000000a81da8723e */ /* 0x000fe400000010ff */
[----:B------:R-:W-:Y:S02]  /*11150*/  F2FP.BF16.F32.PACK_AB R170, R33, R170 ;  /* 0x000000aa21aa723e */ /* 0x000fe400000010ff */
[----:B------:R-:W0:Y:S01]  /*11160*/  MUFU.EX2 R20, R20 ;  /* 0x0000001400147308 */ /* 0x000e220000000800 */
[----:B----4-:R-:W-:Y:S01]  /*11170*/  FADD.FTZ R34, R14, R27 ;  /* 0x0000001b0e227221 */ /* 0x010fe20000010000 */
[----:B------:R-:W-:-:S02]  /*11180*/  F2FP.BF16.F32.PACK_AB R164, R37, R164 ;  /* 0x000000a425a4723e */ /* 0x000fc400000010ff */
[----:B------:R-:W-:Y:S01]  /*11190*/  F2FP.BF16.F32.PACK_AB R166, R41, R166 ;  /* 0x000000a629a6723e */ /* 0x000fe200000010ff */
[----:B--2---:R-:W-:Y:S01]  /*111a0*/  @P1 IMAD.HI.U32 R35, R193, R38, RZ ;  /* 0x00000026c1231227 */ /* 0x004fe200078e00ff */
[----:B------:R-:W-:Y:S02]  /*111b0*/  F2FP.BF16.F32.PACK_AB R183, R10, R183 ;  /* 0x000000b70ab7723e */ /* 0x000fe400000010ff */
[----:B------:R-:W2:Y:S01]  /*111c0*/  MUFU.EX2 R175, R175 ;  /* 0x000000af00af7308 */ /* 0x000ea20000000800 */
[----:B---3--:R-:W-:Y:S01]  /*111d0*/  FADD.FTZ R27, R173, R34 ;  /* 0x00000022ad1b7221 */ /* 0x008fe20000010000 */
[----:B------:R-:W-:Y:S01]  /*111e0*/  IMAD.MOV.U32 R38, RZ, RZ, R193 ;  /* 0x000000ffff267224 */ /* 0x000fe200078e00c1 */
[----:B-1----:R-:W-:Y:S02]  /*111f0*/  @P1 SHF.R.U32.HI R38, RZ, R40, R35 ;  /* 0x00000028ff261219 */ /* 0x002fe40000011623 */
[----:B------:R-:W-:Y:S02]  /*11200*/  F2FP.BF16.F32.PACK_AB R177, R12, R177 ;  /* 0x000000b10cb1723e */ /* 0x000fe400000010ff */
[----:B------:R-:W-:Y:S01]  /*11210*/  F2FP.BF16.F32.PACK_AB R179, R14, R179 ;  /* 0x000000b30eb3723e */ /* 0x000fe200000010ff */
[----:B------:R-:W1:Y:S01]  /*11220*/  MUFU.EX2 R24, R24 ;  /* 0x0000001800187308 */ /* 0x000e620000000800 */
[C---:B0-----:R-:W-:Y:S01]  /*11230*/  FADD.FTZ R34, R20.reuse, R27 ;  /* 0x0000001b14227221 */ /* 0x041fe20000010000 */
[----:B------:R-:W-:Y:S01]  /*11240*/  IMAD.IADD R95, R95, 0x1, R38 ;  /* 0x000000015f5f7824 */ /* 0x000fe200078e0226 */
[----:B------:R-:W-:-:S03]  /*11250*/  F2FP.BF16.F32.PACK_AB R173, R20, R173 ;  /* 0x000000ad14ad723e */ /* 0x000fc600000010ff */
[----:B------:R-:W-:Y:S02]  /*11260*/  IMAD.IADD R8, R95, 0x1, R8 ;  /* 0x000000015f087824 */ /* 0x000fe400078e0208 */
        /* <DEDUP_REMOVED lines=11> */
[----:B-1----:R-:W-:Y:S01]  /*11320*/  FADD.FTZ R27, R171, R34 ;  /* 0x00000022ab1b7221 */ /* 0x002fe20000010000 */
[----:B------:R-:W-:Y:S01]  /*11330*/  FADD.FTZ R34, R160, R31 ;  /* 0x0000001fa0227221 */ /* 0x000fe20000010000 */
[----:B------:R-:W-:-:S05]  /*11340*/  F2FP.BF16.F32.PACK_AB R160, R45, R160 ;  /* 0x000000a02da0723e */ /* 0x000fca00000010ff */
[----:B------:R-:W1:Y:S01]  /*11350*/  MUFU.EX2 R30, R30 ;  /* 0x0000001e001e7308 */ /* 0x000e620000000800 */
[C---:B0-----:R-:W-:Y:S01]  /*11360*/  FADD.FTZ R6, R28.reuse, R27 ;  /* 0x0000001b1c067221 */ /* 0x041fe20000010000 */
[----:B------:R-:W-:Y:S01]  /*11370*/  FADD.FTZ R27, R45, R34 ;  /* 0x000000222d1b7221 */ /* 0x000fe20000010000 */
[----:B------:R-:W-:-:S03]  /*11380*/  F2FP.BF16.F32.PACK_AB R171, R28, R171 ;  /* 0x000000ab1cab723e */ /* 0x000fc600000010ff */
[----:B------:R-:W-:Y:S01]  /*11390*/  FADD.FTZ R34, R162, R27 ;  /* 0x0000001ba2227221 */ /* 0x000fe20000010000 */
[----:B------:R-:W-:Y:S01]  /*113a0*/  F2FP.BF16.F32.PACK_AB R162, R49, R162 ;  /* 0x000000a231a2723e */ /* 0x000fe200000010ff */
[----:B------:R-:W0:Y:S01]  /*113b0*/  MUFU.EX2 R167, R167 ;  /* 0x000000a700a77308 */ /* 0x000e220000000800 */
[----:B--2---:R-:W-:Y:S01]  /*113c0*/  FADD.FTZ R5, R165, R6 ;  /* 0x00000006a5057221 */ /* 0x004fe20000010000 */
[----:B------:R-:W-:-:S06]  /*113d0*/  FADD.FTZ R11, R49, R34 ;  /* 0x00000022310b7221 */ /* 0x000fcc0000010000 */
        /* <DEDUP_REMOVED lines=51> */
[----:B--2---:R-:W-:Y:S01]  /*11710*/  FADD.FTZ R34, R154, R11 ;  /* 0x0000000b9a227221 */ /* 0x004fe20000010000 */
[C---:B-1----:R-:W-:Y:S01]  /*11720*/  FADD.FTZ R5, R87.reuse, R4 ;  /* 0x0000000457057221 */ /* 0x042fe20000010000 */
[----:B------:R-:W-:Y:S01]  /*11730*/  F2FP.BF16.F32.PACK_AB R155, R87, R86 ;  /* 0x00000056579b723e */ /* 0x000fe200000010ff */
[----:B------:R-:W-:Y:S02]  /*11740*/  VIADD R4, R89, 0xfffffffe ;  /* 0xfffffffe59047836 */ /* 0x000fe40000000000 */
[C---:B0-----:R-:W-:Y:S01]  /*11750*/  FADD.FTZ R6, R65.reuse, R34 ;  /* 0x0000002241067221 */ /* 0x041fe20000010000 */
        /* <DEDUP_REMOVED lines=13> */
.L_x_8373:
[----:B------:R-:W-:-:S13]  /*11830*/  ISETP.NE.AND P3, PT, R9, 0x1, PT ;  /* 0x000000010900780c */ /* 0x000fda0003f65270 */
[----:B------:R-:W0:Y:S02]  /*11840*/  @P3 LDC.64 R12, c[0x0][0x9e8] ;  /* 0x00027a00ff0c3b82 */ /* 0x000e240000000a00 */
[----:B0-----:R-:W-:-:S05]  /*11850*/  @P3 IMAD.HI.U32 R12, R10, R12, RZ ;  /* 0x0000000c0a0c3227 */ /* 0x001fca00078e00ff */
[----:B------:R-:W-:-:S07]  /*11860*/  @P3 SHF.R.U32.HI R10, RZ, R13, R12 ;  /* 0x0000000dff0a3219 */ /* 0x000fce000001160c */
.L_x_8374:
[----:B------:R-:W-:Y:S05]  /*11870*/  BSYNC B0 ;  /* 0x0000000000007941 */ /* 0x000fea0003800000 */
.L_x_8372:
[----:B------:R-:W-:-:S05]  /*11880*/  IMAD R9, R10, R9, R9 ;  /* 0x000000090a097224 */ /* 0x000fca00078e0209 */
[----:B------:R-:W-:-:S07]  /*11890*/  VIMNMX R8, R8, R9, PT ;  /* 0x0000000908087248 */ /* 0x000fce0003fe0100 */
.L_x_8371:
[----:B------:R-:W-:Y:S01]  /*118a0*/  SHF.R.S32.HI R9, RZ, 0x1f, R8 ;  /* 0x0000001fff097819 */ /* 0x000fe20000011408 */
[----:B------:R-:W-:Y:S01]  /*118b0*/  ULDC UR46, c[0x0][0x9e4] ;  /* 0x00027900002e7ab9 */ /* 0x000fe20000000800 */
[----:B------:R-:W-:Y:S01]  /*118c0*/  ULDC UR43, c[0x0][0x9e4] ;  /* 0x00027900002b7ab9 */ /* 0x000fe20000000800 */
[----:B------:R-:W-:Y:S01]  /*118d0*/  ULDC UR47, c[0x0][0x9dc] ;  /* 0x00027700002f7ab9 */ /* 0x000fe20000000800 */
[----:B------:R-:W-:Y:S01]  /*118e0*/  LEA.HI R9, R9, R8, RZ, 0x7 ;  /* 0x0000000809097211 */ /* 0x000fe200078f38ff */
[----:B------:R-:W-:Y:S01]  /*118f0*/  ULDC UR49, c[0x0][0x9dc] ;  /* 0x0002770000317ab9 */ /* 0x000fe20000000800 */
[----:B------:R-:W-:Y:S01]  /*11900*/  ULDC UR42, c[0x0][0x988] ;  /* 0x00026200002a7ab9 */ /* 0x000fe20000000800 */
[----:B------:R-:W-:Y:S01]  /*11910*/  ULDC UR45, c[0x0][0x988] ;  /* 0x00026200002d7ab9 */ /* 0x000fe20000000800 */
[----:B------:R-:W-:Y:S01]  /*11920*/  SHF.R.S32.HI R9, RZ, 0x7, R9 ;  /* 0x00000007ff097819 */ /* 0x000fe20000011409 */
[----:B------:R-:W-:Y:S01]  /*11930*/  ULDC UR44, c[0x0][0x988] ;  /* 0x00026200002c7ab9 */ /* 0x000fe20000000800 */
[----:B------:R-:W-:Y:S01]  /*11940*/  ULDC UR50, c[0x0][0x9e0] ;  /* 0x0002780000327ab9 */ /* 0x000fe20000000800 */
[----:B------:R-:W-:Y:S01]  /*11950*/  ULDC UR48, c[0x0][0x9e0] ;  /* 0x0002780000307ab9 */ /* 0x000fe20000000800 */
[----:B------:R-:W-:-:S02]  /*11960*/  VIMNMX R12, R198, R9, !PT ;  /* 0x00000009c60c7248 */ /* 0x000fc40007fe0100 */
[----:B------:R-:W-:Y:S02]  /*11970*/  CS2R R150, SRZ ;  /* 0x0000000000967805 */ /* 0x000fe4000001ff00 */
        /* <DEDUP_REMOVED lines=32> */
[----:B------:R-:W-:Y:S06]  /*11b80*/  @!P3 BRA `(.L_x_8375) ;  /* 0x0000003000c0b947 */ /* 0x000fec0003800000 */
[----:B------:R-:W-:-:S07]  /*11b90*/  IMAD.MOV.U32 R151, RZ, RZ, RZ ;  /* 0x000000ffff977224 */ /* 0x000fce00078e00ff */
.L_x_8395:
[----:B------:R-:W-:Y:S01]  /*11ba0*/  ISETP.NE.AND P3, PT, R194, RZ, PT ;  /* 0x000000ffc200720c */ /* 0x000fe20003f65270 */
[----:B------:R-:W-:Y:S01]  /*11bb0*/  VIADD R13, R184, 0x1 ;  /* 0x00000001b80d7836 */ /* 0x000fe20000000000 */
[----:B------:R-:W-:Y:S05]  /*11bc0*/  YIELD ;  /* 0x0000000000007946 */ /* 0x000fea0003800000 */
[----:B------:R-:W-:-:S04]  /*11bd0*/  ISETP.NE.AND P4, PT, R13, 0x2, PT ;  /* 0x000000020d00780c */ /* 0x000fc80003f85270 */
[----:B------:R-:W-:Y:S02]  /*11be0*/  SEL R14, RZ, 0x1, P4 ;  /* 0x00000001ff0e7807 */ /* 0x000fe40002000000 */
[----:B------:R-:W-:Y:S02]  /*11bf0*/  SEL R13, R13, RZ, P4 ;  /* 0x000000ff0d0d7207 */ /* 0x000fe40002000000 */
[----:B------:R-:W-:Y:S01]  /*11c00*/  LOP3.LUT R14, R187, R14, RZ, 0x3c, !PT ;  /* 0x0000000ebb0e7212 */ /* 0x000fe200078e3cff */
[----:B------:R-:W-:Y:S06]  /*11c10*/  @P3 BRA `(.L_x_8376) ;  /* 0x0000000000303947 */ /* 0x000fec0003800000 */
[----:B------:R-:W-:Y:S05]  /*11c20*/  @!P0 BRA `(.L_x_8377) ;  /* 0x0000000000048947 */ /* 0x000fea0003800000 */
[----:B------:R-:W-:Y:S01]  /*11c30*/  BPT.TRAP 0x1 ;  /* 0x000000040000795c */ /* 0x000fe20000300000 */
.L_x_8377:
[----:B------:R-:W-:Y:S01]  /*11c40*/  IMAD R9, R13, 0x8, R18 ;  /* 0x000000080d097824 */ /* 0x000fe200078e0212 */
[----:B------:R-:W-:-:S04]  /*11c50*/  SHF.L.U32 R8, R14, 0x1f, RZ ;  /* 0x0000001f0e087819 */ /* 0x000fc800000006ff */
[----:B------:R0:W1:Y:S01]  /*11c60*/  SYNCS.PHASECHK.TRANS64.TRYWAIT P4, [R9+URZ+0x28830], R8 ;  /* 0x02883008090075a7 */ /* 0x000062000808017f */
[----:B------:R-:W-:Y:S05]  /*11c70*/  @!P0 BRA `(.L_x_8378) ;  /* 0x0000000000048947 */ /* 0x000fea0003800000 */
[----:B------:R-:W-:Y:S01]  /*11c80*/  BPT.TRAP 0x1 ;  /* 0x000000040000795c */ /* 0x000fe20000300000 */
.L_x_8378:
[----:B------:R-:W-:Y:S04]  /*11c90*/  BSSY B0, `(.L_x_8376) ;  /* 0x0000004000007945 */ /* 0x000fe80003800000 */
[----:B-1----:R-:W-:Y:S05]  /*11ca0*/  @P4 BRA `(.L_x_8379) ;  /* 0x0000000000084947 */ /* 0x002fea0003800000 */
[----:B------:R-:W1:Y:S02]  /*11cb0*/  SYNCS.PHASECHK.TRANS64.TRYWAIT P4, [R9+URZ+0x28830], R8 ;  /* 0x02883008090075a7 */ /* 0x000e64000808017f */
[----:B-1----:R-:W-:Y:S05]  /*11cc0*/  @!P4 BRA `(.L_x_8380) ;  /* 0x0000014800f0c947 */ /* 0x002fea0003800000 */
.L_x_8379:
[----:B------:R-:W-:Y:S05]  /*11cd0*/  BSYNC B0 ;  /* 0x0000000000007941 */ /* 0x000fea0003800000 */
.L_x_8376:
[----:B------:R-:W2:Y:S01]  /*11ce0*/  S2R R10, SR_TID.X ;  /* 0x00000000000a7919 */ /* 0x000ea20000002100 */
[----:B01----:R-:W-:Y:S01]  /*11cf0*/  IMAD.MOV.U32 R9, RZ, RZ, 0x40000040 ;  /* 0x40000040ff097424 */ /* 0x003fe200078e00ff */
[----:B------:R-:W-:Y:S05]  /*11d00*/  WARPSYNC.ALL ;  /* 0x0000000000007948 */ /* 0x000fea0003800000 */
[----:B------:R-:W-:Y:S01]  /*11d10*/  R2UR UR35, R9 ;  /* 0x00000000092372ca */ /* 0x000fe200000e0000 */
[----:B------:R-:W-:Y:S02]  /*11d20*/  IMAD R8, R13, 0x800, R7 ;  /* 0x000008000d087824 */ /* 0x000fe400078e0207 */
[----:B------:R-:W-:-:S03]  /*11d30*/  IMAD.MOV.U32 R11, RZ, RZ, 0x40000040 ;  /* 0x40000040ff0b7424 */ /* 0x000fc600078e00ff */
[----:B------:R-:W-:Y:S02]  /*11d40*/  R2UR UR34, R8 ;  /* 0x00000000082272ca */ /* 0x000fe400000e0000 */
[----:B------:R-:W-:Y:S01]  /*11d50*/  R2UR UR7, R11 ;  /* 0x000000000b0772ca */ /* 0x000fe200000e0000 */
[----:B------:R-:W-:-:S05]  /*11d60*/  IMAD.MOV.U32 R11, RZ, RZ, 0x40000040 ;  /* 0x40000040ff0b7424 */ /* 0x000fca00078e00ff */
[----:B------:R-:W-:Y:S01]  /*11d70*/  R2UR UR11, R11 ;  /* 0x000000000b0b72ca */ /* 0x000fe200000e0000 */
[----:B------:R-:W-:-:S05]  /*11d80*/  IMAD.MOV.U32 R11, RZ, RZ, 0x40000040 ;  /* 0x40000040ff0b7424 */ /* 0x000fca00078e00ff */
[----:B------:R-:W-:Y:S01]  /*11d90*/  R2UR UR15, R11 ;  /* 0x000000000b0f72ca */ /* 0x000fe200000e0000 */
[----:B------:R-:W-:Y:S01]  /*11da0*/  IMAD.MOV.U32 R11, RZ, RZ, 0x40000040 ;  /* 0x40000040ff0b7424 */ /* 0x000fe200078e00ff */
[----:B--2---:R-:W-:-:S04]  /*11db0*/  SHF.R.U32.HI R10, RZ, 0x7, R10 ;  /* 0x00000007ff0a7819 */ /* 0x004fc8000001160a */
[----:B------:R-:W-:Y:S01]  /*11dc0*/  R2UR UR19, R11 ;  /* 0x000000000b1372ca */ /* 0x000fe200000e0000 */
[----:B------:R-:W-:Y:S02]  /*11dd0*/  IMAD.MOV.U32 R11, RZ, RZ, 0x40000040 ;  /* 0x40000040ff0b7424 */ /* 0x000fe400078e00ff */
[----:B------:R-:W-:Y:S02]  /*11de0*/  VIADD R9, R10, 0x8 ;  /* 0x000000080a097836 */ /* 0x000fe40000000000 */
[----:B------:R-:W-:Y:S01]  /*11df0*/  VIADD R10, R8, 0x2 ;  /* 0x00000002080a7836 */ /* 0x000fe20000000000 */
[----:B------:R-:W-:Y:S01]  /*11e00*/  R2UR UR23, R11 ;  /* 0x000000000b1772ca */ /* 0x000fe200000e0000 */
[----:B------:R-:W-:Y:S01]  /*11e10*/  IMAD.MOV.U32 R11, RZ, RZ, 0x40000040 ;  /* 0x40000040ff0b7424 */ /* 0x000fe200078e00ff */
[----:B------:R0:W-:Y:S02]  /*11e20*/  BAR.SYNC.DEFER_BLOCKING R9, 0x100 ;  /* 0x000400090000751d */ /* 0x0001e40000010000 */
[----:B------:R-:W-:Y:S01]  /*11e30*/  R2UR UR6, R10 ;  /* 0x000000000a0672ca */ /* 0x000fe200000e0000 */
[----:B------:R-:W-:Y:S01]  /*11e40*/  VIADD R10, R8, 0x4 ;  /* 0x00000004080a7836 */ /* 0x000fe20000000000 */
[----:B------:R-:W-:-:S04]  /*11e50*/  R2UR UR27, R11 ;  /* 0x000000000b1b72ca */ /* 0x000fc800000e0000 */
[----:B------:R-:W-:Y:S01]  /*11e60*/  R2UR UR10, R10 ;  /* 0x000000000a0a72ca */ /* 0x000fe200000e0000 */
[----:B------:R-:W-:Y:S02]  /*11e70*/  VIADD R10, R8, 0x6 ;  /* 0x00000006080a7836 */ /* 0x000fe40000000000 */
[----:B0-----:R-:W-:-:S03]  /*11e80*/  IMAD.MOV.U32 R9, RZ, RZ, 0x40000040 ;  /* 0x40000040ff097424 */ /* 0x001fc600078e00ff */
[----:B------:R-:W-:Y:S01]  /*11e90*/  R2UR UR14, R10 ;  /* 0x000000000a0e72ca */ /* 0x000fe200000e0000 */
[----:B------:R-:W-:Y:S01]  /*11ea0*/  VIADD R10, R8, 0x400 ;  /* 0x00000400080a7836 */ /* 0x000fe20000000000 */
[----:B------:R-:W-:-:S04]  /*11eb0*/  R2UR UR31, R9 ;  /* 0x00000000091f72ca */ /* 0x000fc800000e0000 */
[----:B------:R-:W-:Y:S01]  /*11ec0*/  R2UR UR18, R10 ;  /* 0x000000000a1272ca */ /* 0x000fe200000e0000 */
[----:B------:R-:W-:Y:S01]  /*11ed0*/  VIADD R10, R8, 0x402 ;  /* 0x00000402080a7836 */ /* 0x000fe20000000000 */
[----:B------:R-:W-:-:S04]  /*11ee0*/  WARPGROUP.ARRIVE ;  /* 0x00000000000079c5 */ /* 0x000fc80000000000 */
[----:B------:R-:W-:Y:S01]  /*11ef0*/  R2UR UR22, R10 ;  /* 0x000000000a1672ca */ /* 0x000fe200000e0000 */
[C---:B------:R-:W-:Y:S02]  /*11f00*/  VIADD R10, R8.reuse, 0x404 ;  /* 0x00000404080a7836 */ /* 0x040fe40000000000 */
[----:B------:R-:W-:Y:S01]  /*11f10*/  VIADD R8, R8, 0x406 ;  /* 0x0000040608087836 */ /* 0x000fe20000000000 */
[----:B------:R-:W-:Y:S02]  /*11f20*/  HGMMA.64x128x16.F32.BF16 R24, gdesc[UR32], RZ, !UPT, gsb0 ;  /* 0x01e00000201879f0 */ /* 0x000fe4000c0018ff */
        /* <DEDUP_REMOVED lines=24> */
[----:B------:R-:W-:Y:S05]  /*120b0*/  @P3 BRA `(.L_x_8381) ;  /* 0x0000000000283947 */ /* 0x000fea0003800000 */
[----:B------:R-:W-:Y:S05]  /*120c0*/  @!P0 BRA `(.L_x_8382) ;  /* 0x0000000000048947 */ /* 0x000fea0003800000 */
[----:B------:R-:W-:Y:S01]  /*120d0*/  BPT.TRAP 0x1 ;  /* 0x000000040000795c */ /* 0x000fe20000300000 */
.L_x_8382:
[----:B------:R-:W-:Y:S01]  /*120e0*/  SHF.L.U32 R8, R187, 0x1f, RZ ;  /* 0x0000001fbb087819 */ /* 0x000fe200000006ff */
[----:B------:R-:W-:-:S04]  /*120f0*/  IMAD R9, R184, 0x8, R18 ;  /* 0x00000008b8097824 */ /* 0x000fc800078e0212 */
[----:B------:R0:W1:Y:S01]  /*12100*/  SYNCS.PHASECHK.TRANS64.TRYWAIT P3, [R9+URZ+0x28850], R8 ;  /* 0x02885008090075a7 */ /* 0x000062000806017f */
[----:B------:R-:W-:Y:S05]  /*12110*/  @!P0 BRA `(.L_x_8383) ;  /* 0x0000000000048947 */ /* 0x000fea0003800000 */
[----:B------:R-:W-:Y:S01]  /*12120*/  BPT.TRAP 0x1 ;  /* 0x000000040000795c */ /* 0x000fe20000300000 */
.L_x_8383:
[----:B-1----:R-:W-:Y:S05]  /*12130*/  @P3 BRA `(.L_x_8381) ;  /* 0x0000000000083947 */ /* 0x002fea0003800000 */
[----:B------:R-:W1:Y:S02]  /*12140*/  SYNCS.PHASECHK.TRANS64.TRYWAIT P3, [R9+URZ+0x28850], R8 ;  /* 0x02885008090075a7 */ /* 0x000e64000806017f */
[----:B-1----:R-:W-:Y:S05]  /*12150*/  @!P3 BRA `(.L_x_8384) ;  /* 0x0000014400e0b947 */ /* 0x002fea0003800000 */
.L_x_8381:
[----:B01----:R-:W-:Y:S01]  /*12160*/  VIADD R8, R18, 0x400 ;  /* 0x0000040012087836 */ /* 0x003fe20000000000 */
[----:B------:R-:W-:Y:S05]  /*12170*/  WARPSYNC.ALL ;  /* 0x0000000000007948 */ /* 0x000fea0003800000 */
[----:B------:R-:W-:Y:S01]  /*12180*/  SHF.R.U32.HI R8, RZ, 0x4, R8 ;  /* 0x00000004ff087819 */ /* 0x000fe20000011608 */
[----:B------:R-:W-:Y:S01]  /*12190*/  WARPGROUP.ARRIVE ;  /* 0x00000000000079c5 */ /* 0x000fe20000000000 */
[----:B------:R-:W-:-:S05]  /*121a0*/  IMAD.MOV.U32 R11, RZ, RZ, 0x40000040 ;  /* 0x40000040ff0b7424 */ /* 0x000fca00078e00ff */
[----:B------:R-:W0:Y:S01]  /*121b0*/  S2R R15, SR_TID.X ;  /* 0x00000000000f7919 */ /* 0x000e220000002100 */
[----:B------:R-:W-:-:S04]  /*121c0*/  LOP3.LUT R8, R8, 0x3fff, RZ, 0xc0, !PT ;  /* 0x00003fff08087812 */ /* 0x000fc800078ec0ff */
[----:B------:R-:W-:-:S05]  /*121d0*/  LOP3.LUT R9, R8, 0x4000000, RZ, 0xfc, !PT ;  /* 0x0400000008097812 */ /* 0x000fca00078efcff */
[----:B------:R-:W-:Y:S02]  /*121e0*/  IMAD R8, R184, 0x800, R9 ;  /* 0x00000800b8087824 */ /* 0x000fe400078e0209 */
[----:B------:R-:W-:Y:S02]  /*121f0*/  IMAD.MOV.U32 R9, RZ, RZ, 0x40000040 ;  /* 0x40000040ff097424 */ /* 0x000fe400078e00ff */
[C---:B------:R-:W-:Y:S01]  /*12200*/  VIADD R10, R8.reuse, 0x80 ;  /* 0x00000080080a7836 */ /* 0x040fe20000000000 */
[----:B------:R-:W-:Y:S02]  /*12210*/  R2UR UR6, R8 ;  /* 0x00000000080672ca */ /* 0x000fe400000e0000 */
[----:B------:R-:W-:Y:S01]  /*12220*/  R2UR UR7, R9 ;  /* 0x00000000090772ca */ /* 0x000fe200000e0000 */
[----:B------:R-:W-:-:S12]  /*12230*/  IMAD.MOV.U32 R9, RZ, RZ, 0x40000040 ;  /* 0x40000040ff097424 */ /* 0x000fd800078e00ff */
[----:B------:R-:W-:Y:S01]  /*12240*/  HGMMA.64x128x16.F32.BF16 R88, R180, gdesc[UR4].tnspB, R88, gsb0 ;  /* 0x41e00004b4587df0 */ /* 0x000fe20008001858 */
[----:B------:R-:W-:Y:S01]  /*12250*/  R2UR UR6, R10 ;  /* 0x000000000a0672ca */ /* 0x000fe200000e0000 */
[----:B------:R-:W-:Y:S01]  /*12260*/  VIADD R10, R8, 0x100 ;  /* 0x00000100080a7836 */ /* 0x000fe20000000000 */
[----:B------:R-:W-:Y:S01]  /*12270*/  R2UR UR7, R11 ;  /* 0x000000000b0772ca */ /* 0x000fe200000e0000 */
[----:B------:R-:W-:Y:S01]  /*12280*/  IMAD.MOV.U32 R11, RZ, RZ, 0x40000040 ;  /* 0x40000040ff0b7424 */ /* 0x000fe200078e00ff */
[----:B0-----:R-:W-:Y:S01]  /*12290*/  SHF.R.U32.HI R15, RZ, 0x7, R15 ;  /* 0x00000007ff0f7819 */ /* 0x001fe2000001160f */
[----:B------:R-:W-:Y:S02]  /*122a0*/  WARPGROUP.DEPBAR.LE gsb0, 0x0 ;  /* 0x00008000000079c5 */ /* 0x000fe40000010000 */
[----:B------:R-:W-:-:S08]  /*122b0*/  WARPGROUP.ARRIVE ;  /* 0x00000000000079c5 */ /* 0x000fd00000000000 */
        /* <DEDUP_REMOVED lines=45> */
.L_x_8385:
[----:B------:R-:W1:Y:S01]  /*12590*/  @P1 LDC R9, c[0x0][0x44c] ;  /* 0x00011300ff091b82 */ /* 0x000e620000000800 */
[----:B------:R-:W-:Y:S01]  /*125a0*/  IMAD.IADD R20, R195, 0x1, R193 ;  /* 0x00000001c3147824 */ /* 0x000fe200078e02c1 */
[----:B------:R-:W-:Y:S01]  /*125b0*/  UMOV UR51, UR47 ;  /* 0x0000002f00337c82 */ /* 0x000fe20008000000 */
[----:B0-----:R-:W-:Y:S01]  /*125c0*/  IMAD R8, R13, 0x8, R18 ;  /* 0x000000080d087824 */ /* 0x001fe200078e0212 */
[----:B------:R-:W-:-:S03]  /*125d0*/  ULOP3.LUT UR6, URZ, UR51, URZ, 0x33, !UPT ;  /* 0x000000333f067292 */ /* 0x000fc6000f8e333f */
[----:B------:R-:W-:Y:S01]  /*125e0*/  VIADD R8, R8, 0x28840 ;  /* 0x0002884008087836 */ /* 0x000fe20000000000 */
[----:B------:R-:W0:Y:S01]  /*125f0*/  @P1 LDC R10, c[0x0][0x450] ;  /* 0x00011400ff0a1b82 */ /* 0x000e220000000800 */
[----:B-1----:R-:W-:-:S05]  /*12600*/  @P1 IMAD.HI.U32 R9, R20, R9, RZ ;  /* 0x0000000914091227 */ /* 0x002fca00078e00ff */
[----:B0-----:R-:W-:Y:S01]  /*12610*/  @P1 SHF.R.U32.HI R20, RZ, R10, R9 ;  /* 0x0000000aff141219 */ /* 0x001fe20000011609 */
[----:B------:R-:W-:Y:S02]  /*12620*/  IMAD.SHL.U32 R10, R4, 0x80, RZ ;  /* 0x00000080040a7824 */ /* 0x000fe400078e00ff */
[----:B------:R-:W-:Y:S02]  /*12630*/  IMAD.U32 R9, RZ, RZ, UR38 ;  /* 0x00000026ff097e24 */ /* 0x000fe4000f8e00ff */
[----:B------:R-:W0:Y:S01]  /*12640*/  SHFL.IDX PT, R154, R20, RZ, 0x1c1f ;  /* 0x001c1fff149a7589 */ /* 0x000e2200000e0000 */
[----:B------:R-:W-:Y:S02]  /*12650*/  IADD3 R152, -R10, 0x1, RZ ;  /* 0x000000010a987810 */ /* 0x000fe40007ffe1ff */
[----:B------:R-:W-:-:S03]  /*12660*/  PRMT R8, R9, 0x654, R8 ;  /* 0x0000065409087816 */ /* 0x000fc60000000008 */
[----:B------:R-:W-:Y:S01]  /*12670*/  IMAD R152, R191, -0x2, R152 ;  /* 0xfffffffebf987824 */ /* 0x000fe200078e0298 */
[----:B------:R1:W-:Y:S04]  /*12680*/  SYNCS.ARRIVE.TRANS64.RED.A1T0 RZ, [R8+URZ], RZ ;  /* 0x000000ff08ff79a7 */ /* 0x0003e8000810043f */
[----:B------:R-:W-:-:S05]  /*12690*/  IADD3 R152, -R189, R152, R190 ;  /* 0x00000098bd987210 */ /* 0x000fca0007ffe1be */
[C---:B------:R-:W-:Y:S02]  /*126a0*/  VIADD R15, R152.reuse, UR50 ;  /* 0x00000032980f7c36 */ /* 0x040fe40008000000 */
[----:B------:R-:W-:Y:S02]  /*126b0*/  VIADD R11, R152, UR6 ;  /* 0x00000006980b7c36 */ /* 0x000fe40008000000 */
[--C-:B0-----:R-:W-:Y:S02]  /*126c0*/  IMAD.IADD R21, R15, 0x1, R154.reuse ;  /* 0x000000010f157824 */ /* 0x101fe400078e029a */
[----:B------:R-:W-:Y:S01]  /*126d0*/  IMAD.IADD R152, R11, 0x1, R154 ;  /* 0x000000010b987824 */ /* 0x000fe200078e029a */
[----:B-1----:R-:W-:Y:S06]  /*126e0*/  @!P2 BRA `(.L_x_8386) ;  /* 0x000000000058a947 */ /* 0x002fec0003800000 */
        /* <DEDUP_REMOVED lines=12> */
.L_x_8388:
[----:B------:R-:W-:-:S05]  /*127b0*/  IMAD.U32 R154, RZ, RZ, UR46 ;  /* 0x0000002eff9a7e24 */ /* 0x000fca000f8e00ff */
[----:B------:R-:W-:-:S13]  /*127c0*/  ISETP.NE.AND P3, PT, R154, 0x1, PT ;  /* 0x000000019a00780c */ /* 0x000fda0003f65270 */
[----:B------:R-:W0:Y:S02]  /*127d0*/  @P3 LDC.64 R8, c[0x0][0x9e8] ;  /* 0x00027a00ff083b82 */ /* 0x000e240000000a00 */
[----:B0-----:R-:W-:-:S05]  /*127e0*/  @P3 IMAD.HI.U32 R8, R153, R8, RZ ;  /* 0x0000000899083227 */ /* 0x001fca00078e00ff */
[----:B------:R-:W-:-:S07]  /*127f0*/  @P3 SHF.R.U32.HI R153, RZ, R9, R8 ;  /* 0x00000009ff993219 */ /* 0x000fce0000011608 */
.L_x_8389:
[----:B------:R-:W-:Y:S05]  /*12800*/  BSYNC B0 ;  /* 0x0000000000007941 */ /* 0x000fea0003800000 */
.L_x_8387:
[----:B------:R-:W-:-:S04]  /*12810*/  IMAD R8, R153, R154, -R10 ;  /* 0x0000009a99087224 */ /* 0x000fc800078e0a0a */
[----:B------:R-:W-:-:S05]  /*12820*/  IMAD R8, R191, -0x2, R8 ;  /* 0xfffffffebf087824 */ /* 0x000fca00078e0208 */
[----:B------:R-:W-:Y:S02]  /*12830*/  VIADDMNMX R21, R8, R154, R21, PT ;  /* 0x0000009a08157246 */ /* 0x000fe40003800115 */
[----:B------:R-:W-:-:S07]  /*12840*/  VIMNMX R152, R152, R8, !PT ;  /* 0x0000000898987248 */ /* 0x000fce0007fe0100 */
.L_x_8386:
[----:B------:R-:W-:Y:S01]  /*12850*/  ISETP.GT.AND P3, PT, R4, -0x1, PT ;  /* 0xffffffff0400780c */ /* 0x000fe20003f64270 */
[----:B------:R-:W0:Y:S03]  /*12860*/  SHFL.IDX PT, R20, R20, 0x1, 0x1c1f ;  /* 0x003c1f0014147f89 */ /* 0x000e2600000e0000 */
[C---:B------:R-:W-:Y:S02]  /*12870*/  ISETP.GT.AND P5, PT, R152.reuse, RZ, P3 ;  /* 0x000000ff9800720c */ /* 0x040fe40001fa4270 */
[----:B------:R-:W-:Y:S02]  /*12880*/  ISETP.GT.AND P4, PT, R152, 0x1, P3 ;  /* 0x000000019800780c */ /* 0x000fe40001f84270 */
[C---:B------:R-:W-:Y:S02]  /*12890*/  ISETP.LT.OR P5, PT, R21.reuse, 0x1, P5 ;  /* 0x000000011500780c */ /* 0x040fe40002fa1670 */
[----:B------:R-:W-:-:S02]  /*128a0*/  ISETP.LT.OR P4, PT, R21, 0x2, P4 ;  /* 0x000000021500780c */ /* 0x000fc40002781670 */
[----:B------:R-:W-:Y:S02]  /*128b0*/  FSEL R24, R24, -INF , !P5 ;  /* 0xff80000018187808 */ /* 0x000fe40006800000 */
[----:B------:R-:W-:Y:S02]  /*128c0*/  FSEL R25, R25, -INF , !P4 ;  /* 0xff80000019197808 */ /* 0x000fe40006000000 */
[C---:B------:R-:W-:Y:S02]  /*128d0*/  ISETP.GT.AND P5, PT, R152.reuse, 0x8, P3 ;  /* 0x000000089800780c */ /* 0x040fe40001fa4270 */
[----:B------:R-:W-:Y:S02]  /*128e0*/  ISETP.GT.AND P4, PT, R152, 0x9, P3 ;  /* 0x000000099800780c */ /* 0x000fe40001f84270 */
[C---:B------:R-:W-:Y:S02]  /*128f0*/  ISETP.LT.OR P5, PT, R21.reuse, 0x9, P5 ;  /* 0x000000091500780c */ /* 0x040fe40002fa1670 */
[----:B------:R-:W-:-:S02]  /*12900*/  ISETP.LT.OR P4, PT, R21, 0xa, P4 ;  /* 0x0000000a1500780c */ /* 0x000fc40002781670 */
[----:B------:R-:W-:Y:S01]  /*12910*/  FSEL R28, R28, -INF , !P5 ;  /* 0xff8000001c1c7808 */ /* 0x000fe20006800000 */
[--C-:B0-----:R-:W-:Y:S01]  /*12920*/  IMAD.IADD R15, R15, 0x1, R20.reuse ;  /* 0x000000010f0f7824 */ /* 0x101fe200078e0214 */
[----:B------:R-:W-:Y:S01]  /*12930*/  FSEL R29, R29, -INF , !P4 ;  /* 0xff8000001d1d7808 */ /* 0x000fe20006000000 */
[----:B------:R-:W-:Y:S01]  /*12940*/  IMAD.IADD R11, R11, 0x1, R20 ;  /* 0x000000010b0b7824 */ /* 0x000fe200078e0214 */
[C---:B------:R-:W-:Y:S02]  /*12950*/  ISETP.GT.AND P5, PT, R152.reuse, 0x10, P3 ;  /* 0x000000109800780c */ /* 0x040fe40001fa4270 */
        /* <DEDUP_REMOVED lines=82> */
[----:B------:R-:W-:Y:S01]  /*12e80*/  FSEL R85, R85, -INF , !P4 ;  /* 0xff80000055557808 */ /* 0x000fe20006000000 */
[----:B------:R-:W-:Y:S08]  /*12e90*/  @!P2 BRA `(.L_x_8390) ;  /* 0x000000000058a947 */ /* 0x000ff00003800000 */
        /* <DEDUP_REMOVED lines=12> */
.L_x_8392:
[----:B------:R-:W-:-:S05]  /*12f60*/  IMAD.U32 R20, RZ, RZ, UR46 ;  /* 0x0000002eff147e24 */ /* 0x000fca000f8e00ff */
[----:B------:R-:W-:-:S13]  /*12f70*/  ISETP.NE.AND P4, PT, R20, 0x1, PT ;  /* 0x000000011400780c */ /* 0x000fda0003f85270 */
[----:B------:R-:W0:Y:S02]  /*12f80*/  @P4 LDC.64 R8, c[0x0][0x9e8] ;  /* 0x00027a00ff084b82 */ /* 0x000e240000000a00 */
[----:B0-----:R-:W-:-:S05]  /*12f90*/  @P4 IMAD.HI.U32 R8, R21, R8, RZ ;  /* 0x0000000815084227 */ /* 0x001fca00078e00ff */
[----:B------:R-:W-:-:S07]  /*12fa0*/  @P4 SHF.R.U32.HI R21, RZ, R9, R8 ;  /* 0x00000009ff154219 */ /* 0x000fce0000011608 */
.L_x_8393:
[----:B------:R-:W-:Y:S05]  /*12fb0*/  BSYNC B0 ;  /* 0x0000000000007941 */ /* 0x000fea0003800000 */
.L_x_8391:
[----:B------:R-:W-:-:S04]  /*12fc0*/  IMAD R10, R21, R20, -R10 ;  /* 0x00000014150a7224 */ /* 0x000fc800078e0a0a */
[----:B------:R-:W-:-:S05]  /*12fd0*/  IMAD R10, R191, -0x2, R10 ;  /* 0xfffffffebf0a7824 */ /* 0x000fca00078e020a */
[----:B------:R-:W-:Y:S02]  /*12fe0*/  VIADDMNMX R15, R10, R20, R15, PT ;  /* 0x000000140a0f7246 */ /* 0x000fe4000380010f */
[----:B------:R-:W-:-:S07]  /*12ff0*/  VIMNMX R11, R11, R10, !PT ;  /* 0x0000000a0b0b7248 */ /* 0x000fce0007fe0100 */
.L_x_8390:
[----:B------:R-:W-:Y:S01]  /*13000*/  FMNMX.FTZ R8, R24, R3, !PT ;  /* 0x0000000318087209 */ /* 0x000fe20007810000 */
[----:B------:R-:W-:Y:S01]  /*13010*/  UMOV UR52, UR45 ;  /* 0x0000002d00347c82 */ /* 0x000fe20008000000 */
        /* <DEDUP_REMOVED lines=63> */
[----:B------:R-:W-:Y:S01]  /*13410*/  ISETP.GT.AND P4, PT, R11, 0x21, P3 ;  /* 0x000000210b00780c */ /* 0x000fe20001f84270 */
[----:B------:R-:W0:Y:S01]  /*13420*/  SHFL.BFLY PT, R9, R8, 0x2, 0x1f ;  /* 0x0c401f0008097f89 */ /* 0x000e2200000e0000 */
[----:B------:R-:W-:-:S02]  /*13430*/  FSEL R54, R54, -INF , !P5 ;  /* 0xff80000036367808 */ /* 0x000fc40006800000 */
[----:B------:R-:W-:Y:S02]  /*13440*/  ISETP.GT.AND P5, PT, R11, 0x40, P3 ;  /* 0x000000400b00780c */ /* 0x000fe40001fa4270 */
[C---:B------:R-:W-:Y:S02]  /*13450*/  ISETP.LT.OR P4, PT, R15.reuse, 0x22, P4 ;  /* 0x000000220f00780c */ /* 0x040fe40002781670 */
[----:B------:R-:W-:Y:S02]  /*13460*/  ISETP.LT.OR P5, PT, R15, 0x41, P5 ;  /* 0x000000410f00780c */ /* 0x000fe40002fa1670 */
[----:B------:R-:W-:Y:S02]  /*13470*/  FSEL R43, R43, -INF , !P4 ;  /* 0xff8000002b2b7808 */ /* 0x000fe40006000000 */
[----:B------:R-:W-:Y:S02]  /*13480*/  ISETP.GT.AND P4, PT, R11, 0x29, P3 ;  /* 0x000000290b00780c */ /* 0x000fe40001f84270 */
[----:B------:R-:W-:-:S02]  /*13490*/  FSEL R58, R58, -INF , !P5 ;  /* 0xff8000003a3a7808 */ /* 0x000fc40006800000 */
[----:B------:R-:W-:Y:S02]  /*134a0*/  ISETP.GT.AND P5, PT, R11, 0x41, P3 ;  /* 0x000000410b00780c */ /* 0x000fe40001fa4270 */
[C---:B------:R-:W-:Y:S02]  /*134b0*/  ISETP.LT.OR P4, PT, R15.reuse, 0x2a, P4 ;  /* 0x0000002a0f00780c */ /* 0x040fe40002781670 */
[----:B------:R-:W-:Y:S02]  /*134c0*/  ISETP.LT.OR P5, PT, R15, 0x42, P5 ;  /* 0x000000420f00780c */ /* 0x000fe40002fa1670 */
[----:B------:R-:W-:Y:S02]  /*134d0*/  FSEL R47, R47, -INF , !P4 ;  /* 0xff8000002f2f7808 */ /* 0x000fe40006000000 */
[----:B------:R-:W-:Y:S02]  /*134e0*/  ISETP.GT.AND P4, PT, R11, 0x31, P3 ;  /* 0x000000310b00780c */ /* 0x000fe40001f84270 */
[----:B0-----:R-:W-:-:S02]  /*134f0*/  FMNMX.FTZ R8, R8, R9, !PT ;  /* 0x0000000908087209 */ /* 0x001fc40007810000 */
[----:B------:R-:W-:Y:S02]  /*13500*/  FSEL R59, R59, -INF , !P5 ;  /* 0xff8000003b3b7808 */ /* 0x000fe40006800000 */
[----:B------:R-:W-:Y:S01]  /*13510*/  ISETP.GT.AND P5, PT, R11, 0x48, P3 ;  /* 0x000000480b00780c */ /* 0x000fe20001fa4270 */
[----:B------:R-:W0:Y:S01]  /*13520*/  SHFL.BFLY PT, R9, R8, 0x1, 0x1f ;  /* 0x0c201f0008097f89 */ /* 0x000e2200000e0000 */
[C---:B------:R-:W-:Y:S02]  /*13530*/  ISETP.LT.OR P4, PT, R15.reuse, 0x32, P4 ;  /* 0x000000320f00780c */ /* 0x040fe40002781670 */
[----:B------:R-:W-:Y:S02]  /*13540*/  ISETP.LT.OR P5, PT, R15, 0x49, P5 ;  /* 0x000000490f00780c */ /* 0x000fe40002fa1670 */
[----:B------:R-:W-:Y:S02]  /*13550*/  FSEL R51, R51, -INF , !P4 ;  /* 0xff80000033337808 */ /* 0x000fe40006000000 */
[----:B------:R-:W-:-:S02]  /*13560*/  ISETP.GT.AND P4, PT, R11, 0x39, P3 ;  /* 0x000000390b00780c */ /* 0x000fc40001f84270 */
[----:B------:R-:W-:Y:S02]  /*13570*/  FSEL R62, R62, -INF , !P5 ;  /* 0xff8000003e3e7808 */ /* 0x000fe40006800000 */
[----:B------:R-:W-:Y:S02]  /*13580*/  ISETP.GT.AND P5, PT, R11, RZ, P3 ;  /* 0x000000ff0b00720c */ /* 0x000fe40001fa4270 */
[C---:B------:R-:W-:Y:S02]  /*13590*/  ISETP.LT.OR P4, PT, R15.reuse, 0x3a, P4 ;  /* 0x0000003a0f00780c */ /* 0x040fe40002781670 */
[----:B------:R-:W-:Y:S02]  /*135a0*/  ISETP.LT.OR P5, PT, R15, 0x1, P5 ;  /* 0x000000010f00780c */ /* 0x000fe40002fa1670 */
[----:B------:R-:W-:Y:S02]  /*135b0*/  FSEL R55, R55, -INF , !P4 ;  /* 0xff80000037377808 */ /* 0x000fe40006000000 */
[----:B------:R-:W-:-:S02]  /*135c0*/  FSEL R153, R26, -INF , !P5 ;  /* 0xff8000001a997808 */ /* 0x000fc40006800000 */
[----:B------:R-:W-:Y:S02]  /*135d0*/  ISETP.GT.AND P5, PT, R11, 0x49, P3 ;  /* 0x000000490b00780c */ /* 0x000fe40001fa4270 */
[----:B------:R-:W-:Y:S02]  /*135e0*/  FMNMX.FTZ R20, R153, R0, !PT ;  /* 0x0000000099147209 */ /* 0x000fe40007810000 */
[----:B0-----:R-:W-:Y:S02]  /*135f0*/  FMNMX.FTZ R8, R8, R9, !PT ;  /* 0x0000000908087209 */ /* 0x001fe40007810000 */
[----:B------:R-:W-:Y:S02]  /*13600*/  ISETP.LT.OR P5, PT, R15, 0x4a, P5 ;  /* 0x0000004a0f00780c */ /* 0x000fe40002fa1670 */
[C---:B------:R-:W-:Y:S01]  /*13610*/  FSETP.NEU.FTZ.AND P4, PT, R8.reuse, -INF , PT ;  /* 0xff8000000800780b */ /* 0x040fe20003f9d000 */
[----:B------:R-:W-:Y:S01]  /*13620*/  FMUL.FTZ R10, R8, UR52 ;  /* 0x00000034080a7c20 */ /* 0x000fe20008410000 */
[----:B------:R-:W-:-:S02]  /*13630*/  FSEL R63, R63, -INF , !P5 ;  /* 0xff8000003f3f7808 */ /* 0x000fc40006800000 */
[----:B------:R-:W-:Y:S02]  /*13640*/  ISETP.GT.AND P5, PT, R11, 0x50, P3 ;  /* 0x000000500b00780c */ /* 0x000fe40001fa4270 */
[----:B------:R-:W-:Y:S02]  /*13650*/  FSEL R10, R10, RZ, P4 ;  /* 0x000000ff0a0a7208 */ /* 0x000fe40002000000 */
[----:B------:R-:W-:-:S03]  /*13660*/  ISETP.LT.OR P5, PT, R15, 0x51, P5 ;  /* 0x000000510f00780c */ /* 0x000fc60002fa1670 */
[--C-:B------:R-:W-:Y:S01]  /*13670*/  FFMA.FTZ R21, R29, UR52, -R10.reuse ;  /* 0x000000341d157c23 */ /* 0x100fe2000801080a */
[----:B------:R-:W-:Y:S01]  /*13680*/  FMNMX.FTZ R29, R27, R20, !PT ;  /* 0x000000141b1d7209 */ /* 0x000fe20007810000 */
[--C-:B------:R-:W-:Y:S01]  /*13690*/  FFMA.FTZ R180, R25, UR52, -R10.reuse ;  /* 0x0000003419b47c23 */ /* 0x100fe2000801080a */
[--C-:B------:R-:W-:Y:S01]  /*136a0*/  FFMA.FTZ R25, R33, UR52, -R10.reuse ;  /* 0x0000003421197c23 */ /* 0x100fe2000801080a */
[----:B------:R-:W-:Y:S01]  /*136b0*/  FSEL R66, R66, -INF , !P5 ;  /* 0xff80000042427808 */ /* 0x000fe20006800000 */
[--C-:B------:R-:W-:Y:S01]  /*136c0*/  FFMA.FTZ R9, R24, UR52, -R10.reuse ;  /* 0x0000003418097c23 */ /* 0x100fe2000801080a */
[----:B------:R-:W-:Y:S01]  /*136d0*/  FMNMX.FTZ R20, R30, R29, !PT ;  /* 0x0000001d1e147209 */ /* 0x000fe20007810000 */
[--C-:B------:R-:W-:Y:S01]  /*136e0*/  FFMA.FTZ R57, R57, UR52, -R10.reuse ;  /* 0x0000003439397c23 */ /* 0x100fe2000801080a */
[----:B------:R-:W-:Y:S01]  /*136f0*/  ISETP.GT.AND P5, PT, R11, 0x51, P3 ;  /* 0x000000510b00780c */ /* 0x000fe20001fa4270 */
        /* <DEDUP_REMOVED lines=36> */
[----:B------:R-:W-:Y:S01]  /*13940*/  MUFU.EX2 R9, R9 ;  /* 0x0000000900097308 */ /* 0x000fe20000000800 */
[----:B------:R-:W-:Y:S01]  /*13950*/  FMNMX.FTZ R20, R50, R37, !PT ;  /* 0x0000002532147209 */ /* 0x000fe20007810000 */
[----:B------:R-:W-:Y:S01]  /*13960*/  FFMA.FTZ R37, R45, UR52, -R10 ;  /* 0x000000342d257c23 */ /* 0x000fe2000801080a */
[----:B------:R-:W-:-:S02]  /*13970*/  ISETP.LT.OR P5, PT, R15, 0x61, P5 ;  /* 0x000000610f00780c */ /* 0x000fc40002fa1670 */
[----:B------:R-:W-:Y:S02]  /*13980*/  FMNMX.FTZ R41, R51, R20, !PT ;  /* 0x0000001433297209 */ /* 0x000fe40007810000 */
[----:B------:R-:W-:Y:S01]  /*13990*/  FSEL R74, R74, -INF , !P5 ;  /* 0xff8000004a4a7808 */ /* 0x000fe20006800000 */
[----:B------:R-:W-:Y:S01]  /*139a0*/  MUFU.EX2 R180, R180 ;  /* 0x000000b400b47308 */ /* 0x000fe20000000800 */
[----:B------:R-:W-:Y:S02]  /*139b0*/  FMNMX.FTZ R20, R54, R41, !PT ;  /* 0x0000002936147209 */ /* 0x000fe40007810000 */
[----:B------:R-:W-:Y:S02]  /*139c0*/  ISETP.GT.AND P5, PT, R11, 0x61, P3 ;  /* 0x000000610b00780c */ /* 0x000fe40001fa4270 */
[----:B------:R-:W-:Y:S02]  /*139d0*/  FMNMX.FTZ R41, R55, R20, !PT ;  /* 0x0000001437297209 */ /* 0x000fe40007810000 */
[----:B------:R-:W-:Y:S01]  /*139e0*/  ISETP.LT.OR P5, PT, R15, 0x62, P5 ;  /* 0x000000620f00780c */ /* 0x000fe20002fa1670 */
[----:B------:R-:W-:Y:S01]  /*139f0*/  MUFU.EX2 R182, R182 ;  /* 0x000000b600b67308 */ /* 0x000fe20000000800 */
[----:B------:R-:W-:Y:S01]  /*13a00*/  FMNMX.FTZ R20, R58, R41, !PT ;  /* 0x000000293a147209 */ /* 0x000fe20007810000 */
[--C-:B------:R-:W-:Y:S01]  /*13a10*/  FFMA.FTZ R41, R49, UR52, -R10.reuse ;  /* 0x0000003431297c23 */ /* 0x100fe2000801080a */
[----:B------:R-:W-:Y:S01]  /*13a20*/  FSEL R24, R75, -INF , !P5 ;  /* 0xff8000004b187808 */ /* 0x000fe20006800000 */
[--C-:B------:R-:W-:Y:S01]  /*13a30*/  FFMA.FTZ R75, R61, UR52, -R10.reuse ;  /* 0x000000343d4b7c23 */ /* 0x100fe2000801080a */
[----:B------:R-:W-:Y:S01]  /*13a40*/  FMNMX.FTZ R45, R59, R20, !PT ;  /* 0x000000143b2d7209 */ /* 0x000fe20007810000 */
[----:B------:R-:W-:Y:S01]  /*13a50*/  FFMA.FTZ R61, R65, UR52, -R10 ;  /* 0x00000034413d7c23 */ /* 0x000fe2000801080a */
[----:B------:R-:W-:Y:S01]  /*13a60*/  ISETP.GT.AND P5, PT, R11, 0x68, P3 ;  /* 0x000000680b00780c */ /* 0x000fe20001fa4270 */
[----:B------:R-:W-:Y:S01]  /*13a70*/  MUFU.EX2 R21, R21 ;  /* 0x0000001500157308 */ /* 0x000fe20000000800 */
[----:B------:R-:W-:-:S02]  /*13a80*/  FMNMX.FTZ R20, R62, R45, !PT ;  /* 0x0000002d3e147209 */ /* 0x000fc40007810000 */
[----:B------:R-:W-:Y:S02]  /*13a90*/  ISETP.LT.OR P5, PT, R15, 0x69, P5 ;  /* 0x000000690f00780c */ /* 0x000fe40002fa1670 */
[----:B------:R-:W-:Y:S02]  /*13aa0*/  FMNMX.FTZ R45, R63, R20, !PT ;  /* 0x000000143f2d7209 */ /* 0x000fe40007810000 */
[----:B------:R-:W-:Y:S01]  /*13ab0*/  FSEL R78, R78, -INF , !P5 ;  /* 0xff8000004e4e7808 */ /* 0x000fe20006800000 */
[----:B------:R-:W-:Y:S01]  /*13ac0*/  MUFU.EX2 R176, R176 ;  /* 0x000000b000b07308 */ /* 0x000fe20000000800 */
[----:B------:R-:W-:Y:S01]  /*13ad0*/  FMNMX.FTZ R20, R66, R45, !PT ;  /* 0x0000002d42147209 */ /* 0x000fe20007810000 */
[----:B------:R-:W-:Y:S01]  /*13ae0*/  FFMA.FTZ R45, R53, UR52, -R10 ;  /* 0x00000034352d7c23 */ /* 0x000fe2000801080a */
[----:B------:R-:W-:Y:S02]  /*13af0*/  ISETP.GT.AND P5, PT, R11, 0x69, P3 ;  /* 0x000000690b00780c */ /* 0x000fe40001fa4270 */
[----:B------:R-:W-:-:S02]  /*13b00*/  FMNMX.FTZ R49, R67, R20, !PT ;  /* 0x0000001443317209 */ /* 0x000fc40007810000 */
[----:B------:R-:W-:Y:S01]  /*13b10*/  ISETP.LT.OR P5, PT, R15, 0x6a, P5 ;  /* 0x0000006a0f00780c */ /* 0x000fe20002fa1670 */
[----:B------:R-:W-:Y:S01]  /*13b20*/  MUFU.EX2 R25, R25 ;  /* 0x0000001900197308 */ /* 0x000fe20000000800 */
[----:B------:R-:W-:Y:S02]  /*13b30*/  FMNMX.FTZ R20, R70, R49, !PT ;  /* 0x0000003146147209 */ /* 0x000fe40007810000 */
[----:B------:R-:W-:Y:S02]  /*13b40*/  FSEL R79, R79, -INF , !P5 ;  /* 0xff8000004f4f7808 */ /* 0x000fe40006800000 */
[----:B------:R-:W-:Y:S02]  /*13b50*/  ISETP.GT.AND P5, PT, R11, 0x70, P3 ;  /* 0x000000700b00780c */ /* 0x000fe40001fa4270 */
[----:B------:R-:W-:Y:S01]  /*13b60*/  FMNMX.FTZ R49, R71, R20, !PT ;  /* 0x0000001447317209 */ /* 0x000fe20007810000 */
[----:B------:R-:W-:Y:S01]  /*13b70*/  MUFU.EX2 R178, R178 ;  /* 0x000000b200b27308 */ /* 0x000fe20000000800 */
[----:B------:R-:W-:-:S02]  /*13b80*/  ISETP.LT.OR P5, PT, R15, 0x71, P5 ;  /* 0x000000710f00780c */ /* 0x000fc40002fa1670 */
[----:B------:R-:W-:Y:S02]  /*13b90*/  FMNMX.FTZ R49, R74, R49, !PT ;  /* 0x000000314a317209 */ /* 0x000fe40007810000 */
[----:B------:R-:W-:Y:S02]  /*13ba0*/  FSEL R82, R82, -INF , !P5 ;  /* 0xff80000052527808 */ /* 0x000fe40006800000 */
[----:B------:R-:W-:Y:S01]  /*13bb0*/  ISETP.GT.AND P5, PT, R11, 0x71, P3 ;  /* 0x000000710b00780c */ /* 0x000fe20001fa4270 */
[----:B------:R-:W-:Y:S01]  /*13bc0*/  MUFU.EX2 R29, R29 ;  /* 0x0000001d001d7308 */ /* 0x000fe20000000800 */
[----:B------:R-:W-:Y:S02]  /*13bd0*/  FMNMX.FTZ R53, R24, R49, !PT ;  /* 0x0000003118357209 */ /* 0x000fe40007810000 */
[----:B------:R-:W-:Y:S02]  /*13be0*/  ISETP.LT.OR P5, PT, R15, 0x72, P5 ;  /* 0x000000720f00780c */ /* 0x000fe40002fa1670 */
[----:B------:R-:W-:-:S02]  /*13bf0*/  FMNMX.FTZ R20, R78, R53, !PT ;  /* 0x000000354e147209 */ /* 0x000fc40007810000 */
[----:B------:R-:W-:Y:S01]  /*13c00*/  FSEL R83, R83, -INF , !P5 ;  /* 0xff80000053537808 */ /* 0x000fe20006800000 */
[----:B------:R0:W-:Y:S01]  /*13c10*/  MUFU.EX2 R49, R57 ;  /* 0x0000003900317308 */ /* 0x0001e20000000800 */
[----:B------:R-:W-:Y:S02]  /*13c20*/  ISETP.GT.AND P5, PT, R11, 0x78, P3 ;  /* 0x000000780b00780c */ /* 0x000fe40001fa4270 */
[----:B------:R-:W-:Y:S02]  /*13c30*/  FMNMX.FTZ R53, R79, R20, !PT ;  /* 0x000000144f357209 */ /* 0x000fe40007810000 */
[----:B------:R-:W-:Y:S02]  /*13c40*/  ISETP.GT.AND P3, PT, R11, 0x79, P3 ;  /* 0x000000790b00780c */ /* 0x000fe40001f64270 */
[----:B------:R-:W-:Y:S01]  /*13c50*/  ISETP.LT.OR P5, PT, R15, 0x79, P5 ;  /* 0x000000790f00780c */ /* 0x000fe20002fa1670 */
[----:B------:R-:W-:Y:S01]  /*13c60*/  MUFU.EX2 R172, R172 ;  /* 0x000000ac00ac7308 */ /* 0x000fe20000000800 */
[----:B------:R-:W-:Y:S01]  /*13c70*/  FMNMX.FTZ R20, R82, R53, !PT ;  /* 0x0000003552147209 */ /* 0x000fe20007810000 */
[--C-:B0-----:R-:W-:Y:S01]  /*13c80*/  FFMA.FTZ R57, R69, UR52, -R10.reuse ;  /* 0x0000003445397c23 */ /* 0x101fe2000801080a */
[----:B------:R-:W-:Y:S01]  /*13c90*/  ISETP.LT.OR P3, PT, R15, 0x7a, P3 ;  /* 0x0000007a0f00780c */ /* 0x000fe20001f61670 */
[--C-:B------:R-:W-:Y:S01]  /*13ca0*/  FFMA.FTZ R53, R73, UR52, -R10.reuse ;  /* 0x0000003449357c23 */ /* 0x100fe2000801080a */
[----:B------:R-:W-:Y:S01]  /*13cb0*/  FSEL R86, R86, -INF , !P5 ;  /* 0xff80000056567808 */ /* 0x000fe20006800000 */
[----:B------:R-:W-:Y:S01]  /*13cc0*/  FFMA.FTZ R15, R77, UR52, -R10 ;  /* 0x000000344d0f7c23 */ /* 0x000fe2000801080a */
[----:B------:R-:W-:Y:S01]  /*13cd0*/  FMNMX.FTZ R11, R83, R20, !PT ;  /* 0x00000014530b7209 */ /* 0x000fe20007810000 */
[----:B------:R-:W-:Y:S01]  /*13ce0*/  MUFU.EX2 R33, R33 ;  /* 0x0000002100217308 */ /* 0x000fe20000000800 */
[----:B------:R-:W-:-:S02]  /*13cf0*/  FSEL R87, R87, -INF , !P3 ;  /* 0xff80000057577808 */ /* 0x000fc40005800000 */
        /* <DEDUP_REMOVED lines=8> */
[----:B------:R-:W-:Y:S01]  /*13d80*/  FFMA.FTZ R11, R81, UR52, -R10 ;  /* 0x00000034510b7c23 */ /* 0x000fe2000801080a */
[----:B------:R-:W-:-:S05]  /*13d90*/  FSEL R20, R8, RZ, P4 ;  /* 0x000000ff08147208 */ /* 0x000fca0002000000 */
[----:B------:R-:W-:Y:S01]  /*13da0*/  MUFU.EX2 R170, R170 ;  /* 0x000000aa00aa7308 */ /* 0x000fe20000000800 */
[----:B------:R-:W0:Y:S01]  /*13db0*/  SHFL.BFLY PT, R65, R26, 0x1, 0x1f ;  /* 0x0c201f001a417f89 */ /* 0x000e2200000e0000 */
[----:B------:R-:W-:-:S04]  /*13dc0*/  FADD.FTZ R20, -R20, R3 ;  /* 0x0000000314147221 */ /* 0x000fc80000010100 */
[----:B------:R-:W-:Y:S02]  /*13dd0*/  FMUL.FTZ R20, R20, UR52 ;  /* 0x0000003414147c20 */ /* 0x000fe40008410000 */
[----:B------:R-:W-:Y:S08]  /*13de0*/  MUFU.EX2 R45, R45 ;  /* 0x0000002d002d7308 */ /* 0x000ff00000000800 */
[----:B------:R-:W1:Y:S08]  /*13df0*/  MUFU.EX2 R20, R20 ;  /* 0x0000001400147308 */ /* 0x000e700000000800 */
[----:B------:R-:W-:Y:S01]  /*13e00*/  MUFU.EX2 R164, R164 ;  /* 0x000000a400a47308 */ /* 0x000fe20000000800 */
[----:B0-----:R-:W-:-:S04]  /*13e10*/  FMNMX.FTZ R10, R26, R65, !PT ;  /* 0x000000411a0a7209 */ /* 0x001fc80007810000 */
[C---:B------:R-:W-:Y:S01]  /*13e20*/  FSETP.NEU.FTZ.AND P3, PT, R10.reuse, -INF , PT ;  /* 0xff8000000a00780b */ /* 0x040fe20003f7d000 */
[----:B------:R-:W-:Y:S02]  /*13e30*/  FMUL.FTZ R26, R10, UR52 ;  /* 0x000000340a1a7c20 */ /* 0x000fe40008410000 */
[----:B------:R-:W-:Y:S03]  /*13e40*/  MUFU.EX2 R166, R166 ;  /* 0x000000a600a67308 */ /* 0x000fe60000000800 */
[----:B------:R-:W-:-:S05]  /*13e50*/  FSEL R26, R26, RZ, P3 ;  /* 0x000000ff1a1a7208 */ /* 0x000fca0001800000 */
        /* <DEDUP_REMOVED lines=11> */
[----:B-1----:R-:W-:Y:S01]  /*13f10*/  FFMA.FTZ R27, R20, R6, R9 ;  /* 0x00000006141b7223 */ /* 0x002fe20000010009 */
[--C-:B------:R-:W-:Y:S01]  /*13f20*/  FFMA.FTZ R34, R39, UR52, -R26.reuse ;  /* 0x0000003427227c23 */ /* 0x100fe2000801081a */
[--C-:B------:R-:W-:Y:S01]  /*13f30*/  FFMA.FTZ R173, R42, UR52, -R26.reuse ;  /* 0x000000342aad7c23 */ /* 0x100fe2000801081a */
[--C-:B------:R-:W-:Y:S01]  /*13f40*/  FFMA.FTZ R36, R43, UR52, -R26.reuse ;  /* 0x000000342b247c23 */ /* 0x100fe2000801081a */
        /* <DEDUP_REMOVED lines=18> */
[--C-:B------:R-:W-:Y:S01]  /*14070*/  FFMA.FTZ R161, R66, UR52, -R26.reuse ;  /* 0x0000003442a17c23 */ /* 0x100fe2000801081a */
[--C-:B------:R-:W-:Y:S01]  /*14080*/  FFMA.FTZ R48, R67, UR52, -R26.reuse ;  /* 0x0000003443307c23 */ /* 0x100fe2000801081a */
[--C-:B------:R-:W-:Y:S01]  /*14090*/  FFMA.FTZ R163, R70, UR52, -R26.reuse ;  /* 0x0000003446a37c23 */ /* 0x100fe2000801081a */
[----:B------:R-:W-:Y:S01]  /*140a0*/  FADD.FTZ R50, R178, R27 ;  /* 0x0000001bb2327221 */ /* 0x000fe20000010000 */
[--C-:B------:R-:W-:Y:S01]  /*140b0*/  FFMA.FTZ R157, R74, UR52, -R26.reuse ;  /* 0x000000344a9d7c23 */ /* 0x100fe2000801081a */
[----:B------:R-:W-:Y:S01]  /*140c0*/  FFMA.FTZ R24, R24, UR52, -R26 ;  /* 0x0000003418187c23 */ /* 0x000fe2000801081a */
[----:B------:R-:W2:Y:S01]  /*140d0*/  MUFU.EX2 R30, R30 ;  /* 0x0000001e001e7308 */ /* 0x000ea20000000800 */
[----:B0-----:R-:W-:Y:S01]  /*140e0*/  FFMA.FTZ R5, R0, R5, R181 ;  /* 0x0000000500057223 */ /* 0x001fe200000100b5 */
[----:B------:R-:W-:Y:S01]  /*140f0*/  FADD.FTZ R27, R29, R50 ;  /* 0x000000321d1b7221 */ /* 0x000fe20000010000 */
[--C-:B------:R-:W-:Y:S01]  /*14100*/  FFMA.FTZ R159, R78, UR52, -R26.reuse ;  /* 0x000000344e9f7c23 */ /* 0x100fe2000801081a */
[--C-:B------:R-:W-:Y:S01]  /*14110*/  FFMA.FTZ R153, R82, UR52, -R26.reuse ;  /* 0x0000003452997c23 */ /* 0x100fe2000801081a */
[----:B------:R-:W-:Y:S01]  /*14120*/  FADD.FTZ R6, R28, R5 ;  /* 0x000000051c067221 */ /* 0x000fe20000010000 */
[----:B------:R-:W-:Y:S01]  /*14130*/  FADD.FTZ R50, R172, R27 ;  /* 0x0000001bac327221 */ /* 0x000fe20000010000 */
[----:B------:R-:W-:Y:S01]  /*14140*/  FFMA.FTZ R155, R86, UR52, -R26 ;  /* 0x00000034569b7c23 */ /* 0x000fe2000801081a */
[----:B------:R-:W0:Y:S01]  /*14150*/  MUFU.EX2 R177, R177 ;  /* 0x000000b100b17308 */ /* 0x000e220000000800 */
[----:B-1----:R-:W-:Y:S01]  /*14160*/  FADD.FTZ R5, R183, R6 ;  /* 0x00000006b7057221 */ /* 0x002fe20000010000 */
[----:B------:R-:W-:Y:S01]  /*14170*/  FADD.FTZ R27, R33, R50 ;  /* 0x00000032211b7221 */ /* 0x000fe20000010000 */
[----:B------:R-:W-:-:S03]  /*14180*/  FFMA.FTZ R50, R71, UR52, -R26 ;  /* 0x0000003447327c23 */ /* 0x000fc6000801081a */
        /* <DEDUP_REMOVED lines=16> */
[----:B------:R-:W-:-:S03]  /*14290*/  FFMA.FTZ R52, R79, UR52, -R26 ;  /* 0x000000344f347c23 */ /* 0x000fc6000801081a */
[----:B------:R-:W-:Y:S02]  /*142a0*/  FADD.FTZ R54, R166, R27 ;  /* 0x0000001ba6367221 */ /* 0x000fe40000010000 */
        /* <DEDUP_REMOVED lines=78> */
.L_x_8394:
[----:B------:R-:W-:Y:S01]  /*14790*/  IMAD R27, R184, 0x8, R18 ;  /* 0x00000008b81b7824 */ /* 0x000fe200078e0212 */
[----:B------:R-:W-:Y:S01]  /*147a0*/  ISETP.GT.AND P3, PT, R4, R12, PT ;  /* 0x0000000c0400720c */ /* 0x000fe20003f64270 */
[----:B------:R-:W-:Y:S01]  /*147b0*/  IMAD.U32 R56, RZ, RZ, UR38 ;  /* 0x00000026ff387e24 */ /* 0x000fe2000f8e00ff */
[----:B------:R-:W-:Y:S01]  /*147c0*/  F2FP.BF16.F32.PACK_AB R154, R3, R154 ;  /* 0x0000009a039a723e */ /* 0x000fe200000010ff */
[----:B------:R-:W-:Y:S02]  /*147d0*/  VIADD R27, R27, 0x28860 ;  /* 0x000288601b1b7836 */ /* 0x000fe40000000000 */
[-C--:B------:R-:W-:Y:S01]  /*147e0*/  FMUL.FTZ R90, R90, R0.reuse ;  /* 0x000000005a5a7220 */ /* 0x080fe20000410000 */
[-C--:B------:R-:W-:Y:S01]  /*147f0*/  FMUL.FTZ R91, R91, R0.reuse ;  /* 0x000000005b5b7220 */ /* 0x080fe20000410000 */
[-C--:B------:R-:W-:Y:S01]  /*14800*/  FMUL.FTZ R94, R94, R0.reuse ;  /* 0x000000005e5e7220 */ /* 0x080fe20000410000 */
[-C--:B------:R-:W-:Y:S01]  /*14810*/  FMUL.FTZ R95, R95, R0.reuse ;  /* 0x000000005f5f7220 */ /* 0x080fe20000410000 */
[----:B------:R-:W-:Y:S01]  /*14820*/  PRMT R27, R56, 0x654, R27 ;  /* 0x00000654381b7816 */ /* 0x000fe2000000001b */
[-C--:B------:R-:W-:Y:S01]  /*14830*/  FMUL.FTZ R98, R98, R0.reuse ;  /* 0x0000000062627220 */ /* 0x080fe20000410000 */
[-C--:B------:R-:W-:Y:S01]  /*14840*/  FMUL.FTZ R99, R99, R0.reuse ;  /* 0x0000000063637220 */ /* 0x080fe20000410000 */
        /* <DEDUP_REMOVED lines=87> */
[----:B------:R-:W-:Y:S01]  /*14dc0*/  F2FP.BF16.F32.PACK_AB R155, R26, R155 ;  /* 0x0000009b1a9b723e */ /* 0x000fe200000010ff */
[-C--:B------:R-:W-:Y:S01]  /*14dd0*/  FMUL.FTZ R148, R148, R20.reuse ;  /* 0x0000001494947220 */ /* 0x080fe20000410000 */
[----:B------:R-:W-:Y:S01]  /*14de0*/  FMUL.FTZ R149, R149, R20 ;  /* 0x0000001495957220 */ /* 0x000fe20000410000 */
[----:B------:R-:W-:-:S02]  /*14df0*/  VIADD R4, R4, 0xffffffff ;  /* 0xffffffff04047836 */ /* 0x000fc40000000000 */
[----:B------:R-:W-:Y:S02]  /*14e00*/  IMAD.MOV.U32 R0, RZ, RZ, R10 ;  /* 0x000000ffff007224 */ /* 0x000fe400078e000a */
[----:B------:R-:W-:Y:S02]  /*14e10*/  IMAD.MOV.U32 R3, RZ, RZ, R8 ;  /* 0x000000ffff037224 */ /* 0x000fe400078e0008 */
[----:B------:R-:W-:Y:S02]  /*14e20*/  IMAD.MOV.U32 R187, RZ, RZ, R14 ;  /* 0x000000ffffbb7224 */ /* 0x000fe400078e000e */
[----:B------:R-:W-:Y:S01]  /*14e30*/  IMAD.MOV.U32 R184, RZ, RZ, R13 ;  /* 0x000000ffffb87224 */ /* 0x000fe200078e000d */
[----:B0-----:R-:W-:Y:S06]  /*14e40*/  @P3 BRA `(.L_x_8395) ;  /* 0xffffffcc00543947 */ /* 0x001fec000383ffff */
[----:B------:R-:W-:Y:S02]  /*14e50*/  IMAD.MOV.U32 R0, RZ, RZ, R10 ;  /* 0x000000ffff007224 */ /* 0x000fe400078e000a */
[----:B------:R-:W-:Y:S02]  /*14e60*/  IMAD.MOV.U32 R3, RZ, RZ, R8 ;  /* 0x000000ffff037224 */ /* 0x000fe400078e0008 */
[----:B------:R-:W-:Y:S02]  /*14e70*/  IMAD.MOV.U32 R184, RZ, RZ, R13 ;  /* 0x000000ffffb87224 */ /* 0x000fe400078e000d */
[----:B------:R-:W-:-:S07]  /*14e80*/  IMAD.MOV.U32 R187, RZ, RZ, R14 ;  /* 0x000000ffffbb7224 */ /* 0x000fce00078e000e */
.L_x_8375:
[----:B------:R-:W0:Y:S01]  /*14e90*/  LDC R8, c[0x0][0x448] ;  /* 0x00011200ff087b82 */ /* 0x000e220000000800 */
[----:B------:R-:W-:-:S07]  /*14ea0*/  IADD3 R11, R190, 0x1, -R189 ;  /* 0x00000001be0b7810 */ /* 0x000fce0007ffe8bd */
[----:B------:R-:W1:Y:S01]  /*14eb0*/  LDC R13, c[0x0][0x9e4] ;  /* 0x00027900ff0d7b82 */ /* 0x000e620000000800 */
[----:B0-----:R-:W-:Y:S01]  /*14ec0*/  ISETP.NE.AND P4, PT, R8, 0x1, PT ;  /* 0x000000010800780c */ /* 0x001fe20003f85270 */
[----:B------:R-:W-:Y:S01]  /*14ed0*/  VIADD R8, R193, 0x7f ;  /* 0x0000007fc1087836 */ /* 0x000fe20000000000 */
[----:B-1----:R-:W-:-:S11]  /*14ee0*/  ISETP.GE.AND P5, PT, R13, 0x1, PT ;  /* 0x000000010d00780c */ /* 0x002fd60003fa6270 */
[----:B------:R-:W0:Y:S08]  /*14ef0*/  @P4 LDC R9, c[0x0][0x44c] ;  /* 0x00011300ff094b82 */ /* 0x000e300000000800 */
        /* <DEDUP_REMOVED lines=16> */
.L_x_8398:
[----:B------:R-:W-:-:S13]  /*15000*/  ISETP.NE.AND P1, PT, R13, 0x1, PT ;  /* 0x000000010d00780c */ /* 0x000fda0003f25270 */
[----:B------:R-:W0:Y:S02]  /*15010*/  @P1 LDC.64 R10, c[0x0][0x9e8] ;  /* 0x00027a00ff0a1b82 */ /* 0x000e240000000a00 */
[----:B0-----:R-:W-:-:S05]  /*15020*/  @P1 IMAD.HI.U32 R10, R8, R10, RZ ;  /* 0x0000000a080a1227 */ /* 0x001fca00078e00ff */
[----:B------:R-:W-:-:S07]  /*15030*/  @P1 SHF.R.U32.HI R8, RZ, R11, R10 ;  /* 0x0000000bff081219 */ /* 0x000fce000001160a */
.L_x_8399:
[----:B------:R-:W-:Y:S05]  /*15040*/  BSYNC B0 ;  /* 0x0000000000007941 */ /* 0x000fea0003800000 */
.L_x_8397:
[----:B------:R-:W-:-:S05]  /*15050*/  IMAD R8, R8, R13, RZ ;  /* 0x0000000d08087224 */ /* 0x000fca00078e02ff */
[----:B------:R-:W-:-:S07]  /*15060*/  VIMNMX R9, R9, R8, !PT ;  /* 0x0000000809097248 */ /* 0x000fce0007fe0100 */
.L_x_8396:
[----:B------:R-:W-:-:S05]  /*15070*/  VIADD R9, R9, 0x7f ;  /* 0x0000007f09097836 */ /* 0x000fca0000000000 */
[----:B------:R-:W-:-:S04]  /*15080*/  SHF.R.S32.HI R8, RZ, 0x1f, R9 ;  /* 0x0000001fff087819 */ /* 0x000fc80000011409 */
[----:B------:R-:W-:-:S04]  /*15090*/  LEA.HI R8, R8, R9, RZ, 0x7 ;  /* 0x0000000908087211 */ /* 0x000fc800078f38ff */
[----:B------:R-:W-:-:S04]  /*150a0*/  SHF.R.S32.HI R9, RZ, 0x7, R8 ;  /* 0x00000007ff097819 */ /* 0x000fc80000011408 */
[----:B------:R-:W-:-:S04]  /*150b0*/  VIMNMX R12, R198, R9, !PT ;  /* 0x00000009c60c7248 */ /* 0x000fc80007fe0100 */
[----:B------:R-:W-:-:S13]  /*150c0*/  ISETP.GE.AND P1, PT, R4, R12, PT ;  /* 0x0000000c0400720c */ /* 0x000fda0003f26270 */
[----:B------:R-:W-:Y:S05]  /*150d0*/  @!P1 BRA `(.L_x_8400) ;  /* 0x0000002000ac9947 */ /* 0x000fea0003800000 */
[----:B------:R-:W-:Y:S02]  /*150e0*/  IMAD.MOV.U32 R13, RZ, RZ, R0 ;  /* 0x000000ffff0d7224 */ /* 0x000fe400078e0000 */
[----:B------:R-:W-:Y:S02]  /*150f0*/  IMAD.MOV.U32 R14, RZ, RZ, R3 ;  /* 0x000000ffff0e7224 */ /* 0x000fe400078e0003 */
[----:B------:R-:W-:Y:S02]  /*15100*/  IMAD.MOV.U32 R20, RZ, RZ, R187 ;  /* 0x000000ffff147224 */ /* 0x000fe400078e00bb */
[----:B------:R-:W-:-:S07]  /*15110*/  IMAD.MOV.U32 R15, RZ, RZ, R184 ;  /* 0x000000ffff0f7224 */ /* 0x000fce00078e00b8 */
.L_x_8412:
        /* <DEDUP_REMOVED lines=8> */
.L_x_8402:
        /* <DEDUP_REMOVED lines=8> */
.L_x_8403:
[----:B------:R-:W-:Y:S04]  /*15220*/  BSSY B0, `(.L_x_8401) ;  /* 0x0000004000007945 */ /* 0x000fe80003800000 */
[----:B-1----:R-:W-:Y:S05]  /*15230*/  @P2 BRA `(.L_x_8404) ;  /* 0x0000000000082947 */ /* 0x002fea0003800000 */
[----:B------:R-:W1:Y:S02]  /*15240*/  SYNCS.PHASECHK.TRANS64.TRYWAIT P2, [R3+URZ+0x28830], R0 ;  /* 0x02883000030075a7 */ /* 0x000e64000804017f */
[----:B-1----:R-:W-:Y:S05]  /*15250*/  @!P2 BRA `(.L_x_8405) ;  /* 0x0000011400b4a947 */ /* 0x002fea0003800000 */
.L_x_8404:
[----:B------:R-:W-:Y:S05]  /*15260*/  BSYNC B0 ;  /* 0x0000000000007941 */ /* 0x000fea0003800000 */
.L_x_8401:
[----:B01----:R-:W0:Y:S01]  /*15270*/  S2R R0, SR_TID.X ;  /* 0x0000000000007919 */ /* 0x003e220000002100 */
[----:B------:R-:W-:Y:S01]  /*15280*/  VIADD R184, R15, 0x1 ;  /* 0x000000010fb87836 */ /* 0x000fe20000000000 */
[----:B------:R-:W-:Y:S05]  /*15290*/  WARPSYNC.ALL ;  /* 0x0000000000007948 */ /* 0x000fea0003800000 */
[C---:B------:R-:W-:Y:S01]  /*152a0*/  ISETP.NE.AND P2, PT, R184.reuse, 0x2, PT ;  /* 0x00000002b800780c */ /* 0x040fe20003f45270 */
[----:B------:R-:W-:Y:S02]  /*152b0*/  IMAD.MOV.U32 R9, RZ, RZ, 0x40000040 ;  /* 0x40000040ff097424 */ /* 0x000fe400078e00ff */
[----:B------:R-:W-:Y:S01]  /*152c0*/  IMAD.MOV.U32 R11, RZ, RZ, 0x40000040 ;  /* 0x40000040ff0b7424 */ /* 0x000fe200078e00ff */
[----:B------:R-:W-:-:S02]  /*152d0*/  SEL R184, R184, RZ, P2 ;  /* 0x000000ffb8b87207 */ /* 0x000fc40001000000 */
[----:B------:R-:W-:Y:S01]  /*152e0*/  R2UR UR35, R9 ;  /* 0x00000000092372ca */ /* 0x000fe200000e0000 */
[----:B------:R-:W-:Y:S01]  /*152f0*/  IMAD.MOV.U32 R9, RZ, RZ, 0x40000040 ;  /* 0x40000040ff097424 */ /* 0x000fe200078e00ff */
[----:B------:R-:W-:Y:S01]  /*15300*/  R2UR UR7, R11 ;  /* 0x000000000b0772ca */ /* 0x000fe200000e0000 */
[----:B------:R-:W-:Y:S02]  /*15310*/  IMAD R8, R184, 0x800, R7 ;  /* 0x00000800b8087824 */ /* 0x000fe400078e0207 */
[----:B------:R-:W-:Y:S01]  /*15320*/  IMAD.MOV.U32 R11, RZ, RZ, 0x40000040 ;  /* 0x40000040ff0b7424 */ /* 0x000fe200078e00ff */
[----:B------:R-:W-:Y:S01]  /*15330*/  R2UR UR31, R9 ;  /* 0x00000000091f72ca */ /* 0x000fe200000e0000 */
[C---:B------:R-:W-:Y:S01]  /*15340*/  VIADD R10, R8.reuse, 0x2 ;  /* 0x00000002080a7836 */ /* 0x040fe20000000000 */
[----:B------:R-:W-:Y:S02]  /*15350*/  R2UR UR34, R8 ;  /* 0x00000000082272ca */ /* 0x000fe400000e0000 */
[----:B------:R-:W-:Y:S01]  /*15360*/  R2UR UR11, R11 ;  /* 0x000000000b0b72ca */ /* 0x000fe200000e0000 */
[----:B------:R-:W-:Y:S01]  /*15370*/  IMAD.MOV.U32 R11, RZ, RZ, 0x40000040 ;  /* 0x40000040ff0b7424 */ /* 0x000fe200078e00ff */
[----:B------:R-:W-:Y:S01]  /*15380*/  R2UR UR6, R10 ;  /* 0x000000000a0672ca */ /* 0x000fe200000e0000 */
[----:B------:R-:W-:-:S03]  /*15390*/  VIADD R10, R8, 0x4 ;  /* 0x00000004080a7836 */ /* 0x000fc60000000000 */
[----:B------:R-:W-:Y:S01]  /*153a0*/  R2UR UR15, R11 ;  /* 0x000000000b0f72ca */ /* 0x000fe200000e0000 */
[----:B------:R-:W-:Y:S01]  /*153b0*/  IMAD.MOV.U32 R11, RZ, RZ, 0x40000040 ;  /* 0x40000040ff0b7424 */ /* 0x000fe200078e00ff */
[----:B------:R-:W-:Y:S01]  /*153c0*/  R2UR UR10, R10 ;  /* 0x000000000a0a72ca */ /* 0x000fe200000e0000 */
[----:B------:R-:W-:Y:S01]  /*153d0*/  VIADD R10, R8, 0x6 ;  /* 0x00000006080a7836 */ /* 0x000fe20000000000 */
[----:B0-----:R-:W-:Y:S02]  /*153e0*/  SHF.R.U32.HI R0, RZ, 0x7, R0 ;  /* 0x00000007ff007819 */ /* 0x001fe40000011600 */
[----:B------:R-:W-:Y:S01]  /*153f0*/  R2UR UR19, R11 ;  /* 0x000000000b1372ca */ /* 0x000fe200000e0000 */
[----:B------:R-:W-:Y:S01]  /*15400*/  IMAD.MOV.U32 R11, RZ, RZ, 0x40000040 ;  /* 0x40000040ff0b7424 */ /* 0x000fe200078e00ff */
[----:B------:R-:W-:Y:S01]  /*15410*/  R2UR UR14, R10 ;  /* 0x000000000a0e72ca */ /* 0x000fe200000e0000 */
        /* <DEDUP_REMOVED lines=9> */
[C---:B------:R-:W-:Y:S02]  /*154b0*/  VIADD R10, R8.reuse, 0x404 ;  /* 0x00000404080a7836 */ /* 0x040fe40000000000 */
[----:B------:R-:W-:-:S03]  /*154c0*/  VIADD R8, R8, 0x406 ;  /* 0x0000040608087836 */ /* 0x000fc60000000000 */
        /* <DEDUP_REMOVED lines=29> */
.L_x_8407:
[----:B------:R-:W-:Y:S01]  /*156a0*/  SHF.L.U32 R0, R20, 0x1f, RZ ;  /* 0x0000001f14007819 */ /* 0x000fe200000006ff */
[----:B------:R-:W-:-:S04]  /*156b0*/  IMAD R3, R15, 0x8, R18 ;  /* 0x000000080f037824 */ /* 0x000fc800078e0212 */
[----:B------:R0:W1:Y:S01]  /*156c0*/  SYNCS.PHASECHK.TRANS64.TRYWAIT P1, [R3+URZ+0x28850], R0 ;  /* 0x02885000030075a7 */ /* 0x000062000802017f */
[----:B------:R-:W-:Y:S05]  /*156d0*/  @!P0 BRA `(.L_x_8408) ;  /* 0x0000000000048947 */ /* 0x000fea0003800000 */
[----:B------:R-:W-:Y:S01]  /*156e0*/  BPT.TRAP 0x1 ;  /* 0x000000040000795c */ /* 0x000fe20000300000 */
.L_x_8408:
[----:B-1----:R-:W-:Y:S05]  /*156f0*/  @P1 BRA `(.L_x_8406) ;  /* 0x0000000000081947 */ /* 0x002fea0003800000 */
[----:B------:R-:W1:Y:S02]  /*15700*/  SYNCS.PHASECHK.TRANS64.TRYWAIT P1, [R3+URZ+0x28850], R0 ;  /* 0x02885000030075a7 */ /* 0x000e64000802017f */
[----:B-1----:R-:W-:Y:S05]  /*15710*/  @!P1 BRA `(.L_x_8409) ;  /* 0x0000011000989947 */ /* 0x002fea0003800000 */
.L_x_8406:
        /* <DEDUP_REMOVED lines=15> */
[----:B------:R-:W-:Y:S01]  /*15810*/  R2UR UR6, R10 ;  /* 0x000000000a0672ca */ /* 0x000fe200000e0000 */
[----:B------:R-:W-:Y:S01]  /*15820*/  VIADD R10, R8, 0x100 ;  /* 0x00000100080a7836 */ /* 0x000fe20000000000 */
[----:B------:R-:W-:Y:S01]  /*15830*/  R2UR UR7, R11 ;  /* 0x000000000b0772ca */ /* 0x000fe200000e0000 */
[----:B------:R-:W-:Y:S01]  /*15840*/  IMAD.MOV.U32 R11, RZ, RZ, 0x40000040 ;  /* 0x40000040ff0b7424 */ /* 0x000fe200078e00ff */
[----:B0-----:R-:W-:-:S04]  /*15850*/  SHF.R.U32.HI R20, RZ, 0x7, R20 ;  /* 0x00000007ff147819 */ /* 0x001fc80000011614 */
[----:B------:R-:W-:Y:S01]  /*15860*/  IADD3 R0, -R20, 0xb, RZ ;  /* 0x0000000b14007810 */ /* 0x000fe20007ffe1ff */
        /* <DEDUP_REMOVED lines=39> */
[----:B------:R-:W-:Y:S02]  /*15ae0*/  WARPGROUP.DEPBAR.LE gsb0, 0x0 ;  /* 0x00008000000079c5 */ /* 0x000fe40000010000 */
[----:B------:R-:W-:-:S10]  /*15af0*/  WARPGROUP.ARRIVE ;  /* 0x00000000000079c5 */ /* 0x000fd40000000000 */
[----:B------:R-:W-:Y:S03]  /*15b00*/  HGMMA.64x128x16.F32.BF16 R88, R152, gdesc[UR4].tnspB, R88, gsb0 ;  /* 0x41e0000498587df0 */ /* 0x000fe60008001858 */
[----:B------:R-:W-:Y:S02]  /*15b10*/  WARPGROUP.DEPBAR.LE gsb0, 0x0 ;  /* 0x00008000000079c5 */ /* 0x000fe40000010000 */
[----:B------:R0:W-:Y:S06]  /*15b20*/  BAR.ARV R0, 0x100 ;  /* 0x000400000000751d */ /* 0x0001ec0000002000 */
[----:B------:R-:W-:Y:S05]  /*15b30*/  @!P0 BRA `(.L_x_8410) ;  /* 0x0000000000048947 */ /* 0x000fea0003800000 */
[----:B------:R-:W-:Y:S01]  /*15b40*/  BPT.TRAP 0x1 ;  /* 0x000000040000795c */ /* 0x000fe20000300000 */
.L_x_8410:
[----:B0-----:R-:W-:Y:S01]  /*15b50*/  FMNMX.FTZ R0, R24, R14, !PT ;  /* 0x0000000e18007209 */ /* 0x001fe20007810000 */
[----:B------:R-:W-:Y:S01]  /*15b60*/  UMOV UR52, UR44 ;  /* 0x0000002c00347c82 */ /* 0x000fe20008000000 */
        /* <DEDUP_REMOVED lines=74> */
[----:B------:R0:W-:Y:S01]  /*16010*/  MUFU.EX2 R9, R14 ;  /* 0x0000000e00097308 */ /* 0x0001e20000000800 */
[----:B------:R-:W-:Y:S01]  /*16020*/  FMUL.FTZ R8, R10, UR52 ;  /* 0x000000340a087c20 */ /* 0x000fe20008410000 */
[----:B------:R-:W-:-:S04]  /*16030*/  FMUL.FTZ R10, R3, UR52 ;  /* 0x00000034030a7c20 */ /* 0x000fc80008410000 */
        /* <DEDUP_REMOVED lines=33> */
[----:B------:R-:W1:Y:S01]  /*16250*/  MUFU.EX2 R180, R180 ;  /* 0x000000b400b47308 */ /* 0x000e620000000800 */
[----:B------:R-:W-:-:S02]  /*16260*/  IMAD R52, R184, 0x8, R18 ;  /* 0x00000008b8347824 */ /* 0x000fc400078e0212 */
        /* <DEDUP_REMOVED lines=23> */
[----:B------:R-:W-:Y:S01]  /*163e0*/  FFMA.FTZ R38, R63, UR52, -R10 ;  /* 0x000000343f267c23 */ /* 0x000fe2000801080a */
[----:B------:R-:W-:-:S05]  /*163f0*/  IMAD.U32 R54, RZ, RZ, UR38 ;  /* 0x00000026ff367e24 */ /* 0x000fca000f8e00ff */
[----:B------:R-:W2:Y:S01]  /*16400*/  MUFU.EX2 R14, R14 ;  /* 0x0000000e000e7308 */ /* 0x000ea20000000800 */
[----:B0-----:R-:W-:-:S07]  /*16410*/  FFMA.FTZ R5, R8, R5, R181 ;  /* 0x0000000508057223 */ /* 0x001fce00000100b5 */
        /* <DEDUP_REMOVED lines=103> */
[----:B-1----:R-:W-:Y:S01]  /*16a90*/  FADD.FTZ R6, R42, R5 ;  /* 0x000000052a067221 */ /* 0x002fe20000010000 */
[----:B------:R-:W-:-:S05]  /*16aa0*/  VIADD R5, R52, 0x28840 ;  /* 0x0002884034057836 */ /* 0x000fca0000000000 */
[----:B------:R-:W-:Y:S01]  /*16ab0*/  PRMT R5, R54, 0x654, R5 ;  /* 0x0000065436057816 */ /* 0x000fe20000000005 */
[----:B------:R-:W1:Y:S01]  /*16ac0*/  MUFU.EX2 R21, R21 ;  /* 0x0000001500157308 */ /* 0x000e620000000800 */
[----:B--2---:R-:W-:Y:S02]  /*16ad0*/  FADD.FTZ R50, R156, R51 ;  /* 0x000000339c327221 */ /* 0x004fe40000010000 */
[----:B------:R2:W-:Y:S05]  /*16ae0*/  SYNCS.ARRIVE.TRANS64.RED.A1T0 RZ, [R5+URZ], RZ ;  /* 0x000000ff05ff79a7 */ /* 0x0005ea000810043f */
[----:B------:R-:W3:Y:S01]  /*16af0*/  MUFU.EX2 R44, R44 ;  /* 0x0000002c002c7308 */ /* 0x000ee20000000800 */
[----:B0-----:R-:W-:-:S07]  /*16b00*/  FADD.FTZ R51, R35, R6 ;  /* 0x0000000623337221 */ /* 0x001fce0000010000 */
[----:B------:R-:W0:Y:S01]  /*16b10*/  MUFU.EX2 R158, R158 ;  /* 0x0000009e009e7308 */ /* 0x000e220000000800 */
[----:B-1----:R-:W-:-:S07]  /*16b20*/  FADD.FTZ R53, R21, R50 ;  /* 0x0000003215357221 */ /* 0x002fce0000010000 */
        /* <DEDUP_REMOVED lines=26> */
.L_x_8411:
[----:B------:R-:W-:Y:S01]  /*16cd0*/  IMAD R15, R15, 0x8, R18 ;  /* 0x000000080f0f7824 */ /* 0x000fe200078e0212 */
[----:B------:R-:W-:Y:S01]  /*16ce0*/  ISETP.GT.AND P1, PT, R4, R12, PT ;  /* 0x0000000c0400720c */ /* 0x000fe20003f24270 */
[----:B------:R-:W-:Y:S01]  /*16cf0*/  IMAD.U32 R50, RZ, RZ, UR38 ;  /* 0x00000026ff327e24 */ /* 0x000fe2000f8e00ff */
[----:B------:R-:W-:Y:S01]  /*16d00*/  F2FP.BF16.F32.PACK_AB R180, R163, R180 ;  /* 0x000000b4a3b4723e */ /* 0x000fe200000010ff */
[----:B------:R-:W-:Y:S01]  /*16d10*/  VIADD R15, R15, 0x28860 ;  /* 0x000288600f0f7836 */ /* 0x000fe20000000000 */
[----:B------:R-:W-:Y:S01]  /*16d20*/  F2FP.BF16.F32.PACK_AB R181, R14, R181 ;  /* 0x000000b50eb5723e */ /* 0x000fe200000010ff */
[-C--:B------:R-:W-:Y:S01]  /*16d30*/  FMUL.FTZ R88, R88, R9.reuse ;  /* 0x0000000958587220 */ /* 0x080fe20000410000 */
[----:B------:R-:W-:Y:S01]  /*16d40*/  F2FP.BF16.F32.PACK_AB R182, R161, R182 ;  /* 0x000000b6a1b6723e */ /* 0x000fe200000010ff */
[-C--:B------:R-:W-:Y:S01]  /*16d50*/  FMUL.FTZ R89, R89, R9.reuse ;  /* 0x0000000959597220 */ /* 0x080fe20000410000 */
[----:B------:R-:W-:Y:S01]  /*16d60*/  PRMT R15, R50, 0x654, R15 ;  /* 0x00000654320f7816 */ /* 0x000fe2000000000f */
[----:B------:R-:W-:Y:S01]  /*16d70*/  FMUL.FTZ R92, R92, R9 ;  /* 0x000000095c5c7220 */ /* 0x000fe20000410000 */
        /* <DEDUP_REMOVED lines=91> */
[----:B------:R-:W-:-:S02]  /*17330*/  VIADD R4, R4, 0xffffffff ;  /* 0xffffffff04047836 */ /* 0x000fc40000000000 */
[----:B------:R-:W-:Y:S02]  /*17340*/  IMAD.MOV.U32 R13, RZ, RZ, R0 ;  /* 0x000000ffff0d7224 */ /* 0x000fe400078e0000 */
[----:B------:R-:W-:Y:S02]  /*17350*/  IMAD.MOV.U32 R14, RZ, RZ, R3 ;  /* 0x000000ffff0e7224 */ /* 0x000fe400078e0003 */
[----:B------:R-:W-:Y:S02]  /*17360*/  IMAD.MOV.U32 R20, RZ, RZ, R187 ;  /* 0x000000ffff147224 */ /* 0x000fe400078e00bb */
[----:B0-----:R-:W-:Y:S01]  /*17370*/  IMAD.MOV.U32 R15, RZ, RZ, R184 ;  /* 0x000000ffff0f7224 */ /* 0x001fe200078e00b8 */
[----:B------:R-:W-:Y:S06]  /*17380*/  @P1 BRA `(.L_x_8412) ;  /* 0xffffffdc00641947 */ /* 0x000fec000383ffff */
.L_x_8400:
[----:B------:R-:W-:-:S13]  /*17390*/  ISETP.GE.AND P1, PT, R4, R198, PT ;  /* 0x000000c60400720c */ /* 0x000fda0003f26270 */
[----:B------:R-:W-:Y:S05]  /*173a0*/  @!P1 BRA `(.L_x_8413) ;  /* 0x0000003000c89947 */ /* 0x000fea0003800000 */
[----:B------:R-:W-:Y:S02]  /*173b0*/  IMAD.MOV.U32 R12, RZ, RZ, R0 ;  /* 0x000000ffff0c7224 */ /* 0x000fe400078e0000 */
[----:B------:R-:W-:Y:S02]  /*173c0*/  IMAD.MOV.U32 R13, RZ, RZ, R3 ;  /* 0x000000ffff0d7224 */ /* 0x000fe400078e0003 */
[----:B------:R-:W-:Y:S02]  /*173d0*/  IMAD.MOV.U32 R15, RZ, RZ, R187 ;  /* 0x000000ffff0f7224 */ /* 0x000fe400078e00bb */
[----:B------:R-:W-:-:S07]  /*173e0*/  IMAD.MOV.U32 R14, RZ, RZ, R184 ;  /* 0x000000ffff0e7224 */ /* 0x000fce00078e00b8 */
.L_x_8433:
        /* <DEDUP_REMOVED lines=8> */
.L_x_8415:
        /* <DEDUP_REMOVED lines=8> */
.L_x_8416:
[----:B------:R-:W-:Y:S04]  /*174f0*/  BSSY B0, `(.L_x_8414) ;  /* 0x0000004000007945 */ /* 0x000fe80003800000 */
[----:B-1----:R-:W-:Y:S05]  /*17500*/  @P2 BRA `(.L_x_8417) ;  /* 0x0000000000082947 */ /* 0x002fea0003800000 */
[----:B------:R-:W1:Y:S02]  /*17510*/  SYNCS.PHASECHK.TRANS64.TRYWAIT P2, [R3+URZ+0x28830], R0 ;  /* 0x02883000030075a7 */ /* 0x000e64000804017f */
[----:B-1----:R-:W-:Y:S05]  /*17520*/  @!P2 BRA `(.L_x_8418) ;  /* 0x000000f40028a947 */ /* 0x002fea0003800000 */
.L_x_8417:
[----:B------:R-:W-:Y:S05]  /*17530*/  BSYNC B0 ;  /* 0x0000000000007941 */ /* 0x000fea0003800000 */
.L_x_8414:
        /* <DEDUP_REMOVED lines=67> */
.L_x_8420:
[----:B------:R-:W-:Y:S01]  /*17970*/  SHF.L.U32 R0, R15, 0x1f, RZ ;  /* 0x0000001f0f007819 */ /* 0x000fe200000006ff */
[----:B------:R-:W-:-:S04]  /*17980*/  IMAD R3, R14, 0x8, R18 ;  /* 0x000000080e037824 */ /* 0x000fc800078e0212 */
[----:B------:R0:W1:Y:S01]  /*17990*/  SYNCS.PHASECHK.TRANS64.TRYWAIT P1, [R3+URZ+0x28850], R0 ;  /* 0x02885000030075a7 */ /* 0x000062000802017f */
[----:B------:R-:W-:Y:S05]  /*179a0*/  @!P0 BRA `(.L_x_8421) ;  /* 0x0000000000048947 */ /* 0x000fea0003800000 */
[----:B------:R-:W-:Y:S01]  /*179b0*/  BPT.TRAP 0x1 ;  /* 0x000000040000795c */ /* 0x000fe20000300000 */
.L_x_8421:
[----:B-1----:R-:W-:Y:S05]  /*179c0*/  @P1 BRA `(.L_x_8419) ;  /* 0x0000000000081947 */ /* 0x002fea0003800000 */
[----:B------:R-:W1:Y:S02]  /*179d0*/  SYNCS.PHASECHK.TRANS64.TRYWAIT P1, [R3+URZ+0x28850], R0 ;  /* 0x02885000030075a7 */ /* 0x000e64000802017f */
[----:B-1----:R-:W-:Y:S05]  /*179e0*/  @!P1 BRA `(.L_x_8422) ;  /* 0x000000f0000c9947 */ /* 0x002fea0003800000 */
.L_x_8419:
        /* <DEDUP_REMOVED lines=67> */
.L_x_8423:
[----:B------:R-:W1:Y:S01]  /*17e20*/  @P4 LDC R3, c[0x0][0x44c] ;  /* 0x00011300ff034b82 */ /* 0x000e620000000800 */
[----:B------:R-:W-:Y:S01]  /*17e30*/  IMAD.IADD R20, R195, 0x1, R193 ;  /* 0x00000001c3147824 */ /* 0x000fe200078e02c1 */
[----:B------:R-:W-:Y:S01]  /*17e40*/  ULOP3.LUT UR6, URZ, UR49, URZ, 0x33, !UPT ;  /* 0x000000313f067292 */ /* 0x000fe2000f8e333f */
[----:B0-----:R-:W-:-:S05]  /*17e50*/  IMAD R0, R184, 0x8, R18 ;  /* 0x00000008b8007824 */ /* 0x001fca00078e0212 */
[----:B------:R-:W0:Y:S01]  /*17e60*/  @P4 LDC R8, c[0x0][0x450] ;  /* 0x00011400ff084b82 */ /* 0x000e220000000800 */
[----:B-1----:R-:W-:-:S05]  /*17e70*/  @P4 IMAD.HI.U32 R3, R20, R3, RZ ;  /* 0x0000000314034227 */ /* 0x002fca00078e00ff */
[----:B0-----:R-:W-:Y:S01]  /*17e80*/  @P4 SHF.R.U32.HI R20, RZ, R8, R3 ;  /* 0x00000008ff144219 */ /* 0x001fe20000011603 */
[----:B------:R-:W-:Y:S02]  /*17e90*/  IMAD.U32 R8, RZ, RZ, UR38 ;  /* 0x00000026ff087e24 */ /* 0x000fe4000f8e00ff */
[----:B------:R-:W-:Y:S02]  /*17ea0*/  VIADD R3, R0, 0x28840 ;  /* 0x0002884000037836 */ /* 0x000fe40000000000 */
[----:B------:R-:W0:Y:S01]  /*17eb0*/  SHFL.IDX PT, R21, R20, RZ, 0x1c1f ;  /* 0x001c1fff14157589 */ /* 0x000e2200000e0000 */
[----:B------:R-:W-:Y:S02]  /*17ec0*/  IMAD.SHL.U32 R0, R4, 0x80, RZ ;  /* 0x0000008004007824 */ /* 0x000fe400078e00ff */
[----:B------:R-:W-:-:S03]  /*17ed0*/  PRMT R3, R8, 0x654, R3 ;  /* 0x0000065408037816 */ /* 0x000fc60000000003 */
[----:B------:R-:W-:Y:S01]  /*17ee0*/  IADD3 R8, -R0, 0x1, RZ ;  /* 0x0000000100087810 */ /* 0x000fe20007ffe1ff */
[----:B------:R0:W-:Y:S04]  /*17ef0*/  SYNCS.ARRIVE.TRANS64.RED.A1T0 RZ, [R3+URZ], RZ ;  /* 0x000000ff03ff79a7 */ /* 0x0001e8000810043f */
[----:B------:R-:W-:-:S05]  /*17f00*/  IMAD R8, R191, -0x2, R8 ;  /* 0xfffffffebf087824 */ /* 0x000fca00078e0208 */
[----:B------:R-:W-:-:S05]  /*17f10*/  IADD3 R8, -R189, R8, R190 ;  /* 0x00000008bd087210 */ /* 0x000fca0007ffe1be */
        /* <DEDUP_REMOVED lines=17> */
.L_x_8426:
[----:B------:R-:W-:-:S05]  /*18030*/  IMAD.U32 R152, RZ, RZ, UR43 ;  /* 0x0000002bff987e24 */ /* 0x000fca000f8e00ff */
[----:B------:R-:W-:-:S13]  /*18040*/  ISETP.NE.AND P1, PT, R152, 0x1, PT ;  /* 0x000000019800780c */ /* 0x000fda0003f25270 */
[----:B------:R-:W0:Y:S02]  /*18050*/  @P1 LDC.64 R8, c[0x0][0x9e8] ;  /* 0x00027a00ff081b82 */ /* 0x000e240000000a00 */
[----:B0-----:R-:W-:-:S05]  /*18060*/  @P1 IMAD.HI.U32 R8, R21, R8, RZ ;  /* 0x0000000815081227 */ /* 0x001fca00078e00ff */
[----:B------:R-:W-:-:S07]  /*18070*/  @P1 SHF.R.U32.HI R21, RZ, R9, R8 ;  /* 0x00000009ff151219 */ /* 0x000fce0000011608 */
.L_x_8427:
[----:B------:R-:W-:Y:S05]  /*18080*/  BSYNC B0 ;  /* 0x0000000000007941 */ /* 0x000fea0003800000 */
.L_x_8425:
[----:B------:R-:W-:-:S04]  /*18090*/  IMAD R8, R21, R152, -R0 ;  /* 0x0000009815087224 */ /* 0x000fc800078e0a00 */
[----:B------:R-:W-:-:S05]  /*180a0*/  IMAD R8, R191, -0x2, R8 ;  /* 0xfffffffebf087824 */ /* 0x000fca00078e0208 */
[----:B------:R-:W-:Y:S02]  /*180b0*/  VIADDMNMX R3, R8, R152, R3, PT ;  /* 0x0000009808037246 */ /* 0x000fe40003800103 */
[----:B------:R-:W-:-:S07]  /*180c0*/  VIMNMX R15, R15, R8, !PT ;  /* 0x000000080f0f7248 */ /* 0x000fce0007fe0100 */
.L_x_8424:
        /* <DEDUP_REMOVED lines=113> */
.L_x_8430:
[----:B------:R-:W-:-:S05]  /*187e0*/  IMAD.U32 R15, RZ, RZ, UR43 ;  /* 0x0000002bff0f7e24 */ /* 0x000fca000f8e00ff */
[----:B------:R-:W-:-:S13]  /*187f0*/  ISETP.NE.AND P2, PT, R15, 0x1, PT ;  /* 0x000000010f00780c */ /* 0x000fda0003f45270 */
[----:B------:R-:W0:Y:S02]  /*18800*/  @P2 LDC.64 R8, c[0x0][0x9e8] ;  /* 0x00027a00ff082b82 */ /* 0x000e240000000a00 */
[----:B0-----:R-:W-:-:S05]  /*18810*/  @P2 IMAD.HI.U32 R8, R3, R8, RZ ;  /* 0x0000000803082227 */ /* 0x001fca00078e00ff */
[----:B------:R-:W-:-:S07]  /*18820*/  @P2 SHF.R.U32.HI R3, RZ, R9, R8 ;  /* 0x00000009ff032219 */ /* 0x000fce0000011608 */
.L_x_8431:
[----:B------:R-:W-:Y:S05]  /*18830*/  BSYNC B0 ;  /* 0x0000000000007941 */ /* 0x000fea0003800000 */
.L_x_8429:
[----:B------:R-:W-:-:S04]  /*18840*/  IMAD R0, R3, R15, -R0 ;  /* 0x0000000f03007224 */ /* 0x000fc800078e0a00 */
[----:B------:R-:W-:-:S05]  /*18850*/  IMAD R0, R191, -0x2, R0 ;  /* 0xfffffffebf007824 */ /* 0x000fca00078e0200 */
[----:B------:R-:W-:Y:S02]  /*18860*/  VIADDMNMX R11, R0, R15, R11, PT ;  /* 0x0000000f000b7246 */ /* 0x000fe4000380010b */
[----:B------:R-:W-:-:S07]  /*18870*/  VIMNMX R10, R10, R0, !PT ;  /* 0x000000000a0a7248 */ /* 0x000fce0007fe0100 */
.L_x_8428:
        /* <DEDUP_REMOVED lines=65> */
[C---:B------:R-:W-:Y:S01]  /*18c90*/  ISETP.LT.OR P2, PT, R11.reuse, 0x22, P2 ;  /* 0x000000220b00780c */ /* 0x040fe20001741670 */
[----:B------:R-:W0:Y:S01]  /*18ca0*/  SHFL.BFLY PT, R3, R0, 0x2, 0x1f ;  /* 0x0c401f0000037f89 */ /* 0x000e2200000e0000 */
[----:B------:R-:W-:-:S02]  /*18cb0*/  ISETP.LT.OR P3, PT, R11, 0x39, P3 ;  /* 0x000000390b00780c */ /* 0x000fc40001f61670 */
[----:B------:R-:W-:Y:S02]  /*18cc0*/  FSEL R43, R43, -INF , !P2 ;  /* 0xff8000002b2b7808 */ /* 0x000fe40005000000 */
[----:B------:R-:W-:Y:S02]  /*18cd0*/  ISETP.GT.AND P2, PT, R10, 0x29, P1 ;  /* 0x000000290a00780c */ /* 0x000fe40000f44270 */
[----:B------:R-:W-:Y:S02]  /*18ce0*/  FSEL R54, R54, -INF , !P3 ;  /* 0xff80000036367808 */ /* 0x000fe40005800000 */
[----:B------:R-:W-:Y:S02]  /*18cf0*/  ISETP.GT.AND P3, PT, R10, 0x40, P1 ;  /* 0x000000400a00780c */ /* 0x000fe40000f64270 */
[C---:B------:R-:W-:Y:S02]  /*18d00*/  ISETP.LT.OR P2, PT, R11.reuse, 0x2a, P2 ;  /* 0x0000002a0b00780c */ /* 0x040fe40001741670 */
[----:B------:R-:W-:-:S02]  /*18d10*/  ISETP.LT.OR P3, PT, R11, 0x41, P3 ;  /* 0x000000410b00780c */ /* 0x000fc40001f61670 */
[----:B------:R-:W-:Y:S02]  /*18d20*/  FSEL R47, R47, -INF , !P2 ;  /* 0xff8000002f2f7808 */ /* 0x000fe40005000000 */
[----:B------:R-:W-:Y:S02]  /*18d30*/  ISETP.GT.AND P2, PT, R10, 0x31, P1 ;  /* 0x000000310a00780c */ /* 0x000fe40000f44270 */
[----:B------:R-:W-:Y:S02]  /*18d40*/  FSEL R58, R58, -INF , !P3 ;  /* 0xff8000003a3a7808 */ /* 0x000fe40005800000 */
[----:B------:R-:W-:Y:S02]  /*18d50*/  ISETP.GT.AND P3, PT, R10, 0x41, P1 ;  /* 0x000000410a00780c */ /* 0x000fe40000f64270 */
[----:B------:R-:W-:Y:S02]  /*18d60*/  ISETP.LT.OR P2, PT, R11, 0x32, P2 ;  /* 0x000000320b00780c */ /* 0x000fe40001741670 */
[----:B0-----:R-:W-:-:S02]  /*18d70*/  FMNMX.FTZ R3, R0, R3, !PT ;  /* 0x0000000300037209 */ /* 0x001fc40007810000 */
[----:B------:R-:W-:Y:S02]  /*18d80*/  ISETP.LT.OR P3, PT, R11, 0x42, P3 ;  /* 0x000000420b00780c */ /* 0x000fe40001f61670 */
[----:B------:R-:W-:Y:S01]  /*18d90*/  FSEL R51, R51, -INF , !P2 ;  /* 0xff80000033337808 */ /* 0x000fe20005000000 */
[----:B------:R-:W0:Y:S01]  /*18da0*/  SHFL.BFLY PT, R0, R3, 0x1, 0x1f ;  /* 0x0c201f0003007f89 */ /* 0x000e2200000e0000 */
[C---:B------:R-:W-:Y:S02]  /*18db0*/  ISETP.GT.AND P2, PT, R10.reuse, 0x39, P1 ;  /* 0x000000390a00780c */ /* 0x040fe40000f44270 */
[----:B------:R-:W-:Y:S02]  /*18dc0*/  FSEL R59, R59, -INF , !P3 ;  /* 0xff8000003b3b7808 */ /* 0x000fe40005800000 */
[----:B------:R-:W-:Y:S02]  /*18dd0*/  ISETP.GT.AND P3, PT, R10, 0x48, P1 ;  /* 0x000000480a00780c */ /* 0x000fe40000f64270 */
[----:B------:R-:W-:-:S02]  /*18de0*/  ISETP.LT.OR P2, PT, R11, 0x3a, P2 ;  /* 0x0000003a0b00780c */ /* 0x000fc40001741670 */
[----:B------:R-:W-:Y:S02]  /*18df0*/  ISETP.LT.OR P3, PT, R11, 0x49, P3 ;  /* 0x000000490b00780c */ /* 0x000fe40001f61670 */
[----:B------:R-:W-:Y:S02]  /*18e00*/  FSEL R55, R55, -INF , !P2 ;  /* 0xff80000037377808 */ /* 0x000fe40005000000 */
[----:B------:R-:W-:Y:S02]  /*18e10*/  FSEL R62, R62, -INF , !P3 ;  /* 0xff8000003e3e7808 */ /* 0x000fe40005800000 */
[----:B------:R-:W-:-:S04]  /*18e20*/  ISETP.GT.AND P3, PT, R10, RZ, P1 ;  /* 0x000000ff0a00720c */ /* 0x000fc80000f64270 */
[----:B------:R-:W-:Y:S02]  /*18e30*/  ISETP.LT.OR P3, PT, R11, 0x1, P3 ;  /* 0x000000010b00780c */ /* 0x000fe40001f61670 */
[----:B0-----:R-:W-:-:S04]  /*18e40*/  FMNMX.FTZ R3, R3, R0, !PT ;  /* 0x0000000003037209 */ /* 0x001fc80007810000 */
[C---:B------:R-:W-:Y:S01]  /*18e50*/  FSETP.NEU.FTZ.AND P2, PT, R3.reuse, -INF , PT ;  /* 0xff8000000300780b */ /* 0x040fe20003f5d000 */
[----:B------:R-:W-:-:S05]  /*18e60*/  FMUL.FTZ R0, R3, UR52 ;  /* 0x0000003403007c20 */ /* 0x000fca0008410000 */
[----:B------:R-:W-:-:S05]  /*18e70*/  FSEL R0, R0, RZ, P2 ;  /* 0x000000ff00007208 */ /* 0x000fca0001000000 */
[--C-:B------:R-:W-:Y:S01]  /*18e80*/  FFMA.FTZ R15, R29, UR52, -R0.reuse ;  /* 0x000000341d0f7c23 */ /* 0x100fe20008010800 */
[----:B------:R-:W-:Y:S01]  /*18e90*/  FSEL R29, R26, -INF , !P3 ;  /* 0xff8000001a1d7808 */ /* 0x000fe20005800000 */
        /* <DEDUP_REMOVED lines=44> */
[----:B------:R-:W-:Y:S01]  /*19160*/  FFMA.FTZ R85, R85, UR52, -R0 ;  /* 0x0000003455557c23 */ /* 0x000fe20008010800 */
[----:B------:R-:W-:Y:S01]  /*19170*/  FSEL R70, R70, -INF , !P3 ;  /* 0xff80000046467808 */ /* 0x000fe20005800000 */
[----:B------:R-:W-:Y:S01]  /*19180*/  MUFU.EX2 R9, R9 ;  /* 0x0000000900097308 */ /* 0x000fe20000000800 */
[----:B------:R-:W-:-:S02]  /*19190*/  FMNMX.FTZ R37, R47, R8, !PT ;  /* 0x000000082f257209 */ /* 0x000fc40007810000 */
[----:B------:R-:W-:Y:S02]  /*191a0*/  ISETP.GT.AND P3, PT, R10, 0x59, P1 ;  /* 0x000000590a00780c */ /* 0x000fe40000f64270 */
[----:B------:R-:W-:Y:S01]  /*191b0*/  FMNMX.FTZ R8, R50, R37, !PT ;  /* 0x0000002532087209 */ /* 0x000fe20007810000 */
[----:B------:R-:W-:Y:S01]  /*191c0*/  FFMA.FTZ R37, R45, UR52, -R0 ;  /* 0x000000342d257c23 */ /* 0x000fe20008010800 */
[----:B------:R-:W-:Y:S01]  /*191d0*/  ISETP.LT.OR P3, PT, R11, 0x5a, P3 ;  /* 0x0000005a0b00780c */ /* 0x000fe20001f61670 */
[----:B------:R-:W-:Y:S01]  /*191e0*/  MUFU.EX2 R180, R180 ;  /* 0x000000b400b47308 */ /* 0x000fe20000000800 */
[----:B------:R-:W-:Y:S02]  /*191f0*/  FMNMX.FTZ R41, R51, R8, !PT ;  /* 0x0000000833297209 */ /* 0x000fe40007810000 */
[----:B------:R-:W-:Y:S02]  /*19200*/  FSEL R71, R71, -INF , !P3 ;  /* 0xff80000047477808 */ /* 0x000fe40005800000 */
[----:B------:R-:W-:-:S02]  /*19210*/  ISETP.GT.AND P3, PT, R10, 0x60, P1 ;  /* 0x000000600a00780c */ /* 0x000fc40000f64270 */
[----:B------:R-:W-:Y:S01]  /*19220*/  FMNMX.FTZ R8, R54, R41, !PT ;  /* 0x0000002936087209 */ /* 0x000fe20007810000 */
[----:B------:R-:W-:Y:S01]  /*19230*/  MUFU.EX2 R182, R182 ;  /* 0x000000b600b67308 */ /* 0x000fe20000000800 */
[----:B------:R-:W-:Y:S02]  /*19240*/  ISETP.LT.OR P3, PT, R11, 0x61, P3 ;  /* 0x000000610b00780c */ /* 0x000fe40001f61670 */
[----:B------:R-:W-:Y:S02]  /*19250*/  FMNMX.FTZ R41, R55, R8, !PT ;  /* 0x0000000837297209 */ /* 0x000fe40007810000 */
[----:B------:R-:W-:Y:S02]  /*19260*/  FSEL R74, R74, -INF , !P3 ;  /* 0xff8000004a4a7808 */ /* 0x000fe40005800000 */
[----:B------:R-:W-:Y:S01]  /*19270*/  ISETP.GT.AND P3, PT, R10, 0x61, P1 ;  /* 0x000000610a00780c */ /* 0x000fe20000f64270 */
[----:B------:R-:W-:Y:S01]  /*19280*/  MUFU.EX2 R15, R15 ;  /* 0x0000000f000f7308 */ /* 0x000fe20000000800 */
[----:B------:R-:W-:Y:S01]  /*19290*/  FMNMX.FTZ R8, R58, R41, !PT ;  /* 0x000000293a087209 */ /* 0x000fe20007810000 */
[----:B------:R-:W-:Y:S01]  /*192a0*/  FFMA.FTZ R41, R49, UR52, -R0 ;  /* 0x0000003431297c23 */ /* 0x000fe20008010800 */
[----:B------:R-:W-:-:S02]  /*192b0*/  ISETP.LT.OR P3, PT, R11, 0x62, P3 ;  /* 0x000000620b00780c */ /* 0x000fc40001f61670 */
[----:B------:R-:W-:Y:S02]  /*192c0*/  FMNMX.FTZ R45, R59, R8, !PT ;  /* 0x000000083b2d7209 */ /* 0x000fe40007810000 */
[----:B------:R-:W-:Y:S01]  /*192d0*/  FSEL R20, R75, -INF , !P3 ;  /* 0xff8000004b147808 */ /* 0x000fe20005800000 */
[--C-:B------:R-:W-:Y:S01]  /*192e0*/  FFMA.FTZ R75, R61, UR52, -R0.reuse ;  /* 0x000000343d4b7c23 */ /* 0x100fe20008010800 */
[----:B------:R-:W-:Y:S01]  /*192f0*/  ISETP.GT.AND P3, PT, R10, 0x68, P1 ;  /* 0x000000680a00780c */ /* 0x000fe20000f64270 */
[----:B------:R-:W-:Y:S01]  /*19300*/  FFMA.FTZ R61, R69, UR52, -R0 ;  /* 0x00000034453d7c23 */ /* 0x000fe20008010800 */
[----:B------:R-:W-:Y:S01]  /*19310*/  FMNMX.FTZ R8, R62, R45, !PT ;  /* 0x0000002d3e087209 */ /* 0x000fe20007810000 */
[----:B------:R-:W-:Y:S01]  /*19320*/  MUFU.EX2 R176, R176 ;  /* 0x000000b000b07308 */ /* 0x000fe20000000800 */
[----:B------:R-:W-:Y:S02]  /*19330*/  ISETP.LT.OR P3, PT, R11, 0x69, P3 ;  /* 0x000000690b00780c */ /* 0x000fe40001f61670 */
[----:B------:R-:W-:-:S02]  /*19340*/  FMNMX.FTZ R45, R63, R8, !PT ;  /* 0x000000083f2d7209 */ /* 0x000fc40007810000 */
[----:B------:R-:W-:Y:S02]  /*19350*/  FSEL R78, R78, -INF , !P3 ;  /* 0xff8000004e4e7808 */ /* 0x000fe40005800000 */
[----:B------:R-:W-:Y:S01]  /*19360*/  FMNMX.FTZ R8, R66, R45, !PT ;  /* 0x0000002d42087209 */ /* 0x000fe20007810000 */
[----:B------:R-:W-:Y:S01]  /*19370*/  FFMA.FTZ R45, R53, UR52, -R0 ;  /* 0x00000034352d7c23 */ /* 0x000fe20008010800 */
[----:B------:R-:W-:Y:S01]  /*19380*/  ISETP.GT.AND P3, PT, R10, 0x69, P1 ;  /* 0x000000690a00780c */ /* 0x000fe20000f64270 */
[----:B------:R-:W-:Y:S01]  /*19390*/  MUFU.EX2 R21, R21 ;  /* 0x0000001500157308 */ /* 0x000fe20000000800 */
[----:B------:R-:W-:Y:S02]  /*193a0*/  FMNMX.FTZ R49, R67, R8, !PT ;  /* 0x0000000843317209 */ /* 0x000fe40007810000 */
[----:B------:R-:W-:Y:S02]  /*193b0*/  ISETP.LT.OR P3, PT, R11, 0x6a, P3 ;  /* 0x0000006a0b00780c */ /* 0x000fe40001f61670 */
[----:B------:R-:W-:-:S02]  /*193c0*/  FMNMX.FTZ R8, R70, R49, !PT ;  /* 0x0000003146087209 */ /* 0x000fc40007810000 */
[----:B------:R-:W-:Y:S01]  /*193d0*/  FSEL R79, R79, -INF , !P3 ;  /* 0xff8000004f4f7808 */ /* 0x000fe20005800000 */
[----:B------:R-:W-:Y:S01]  /*193e0*/  MUFU.EX2 R178, R178 ;  /* 0x000000b200b27308 */ /* 0x000fe20000000800 */
[----:B------:R-:W-:Y:S02]  /*193f0*/  ISETP.GT.AND P3, PT, R10, 0x70, P1 ;  /* 0x000000700a00780c */ /* 0x000fe40000f64270 */
[----:B------:R-:W-:Y:S02]  /*19400*/  FMNMX.FTZ R49, R71, R8, !PT ;  /* 0x0000000847317209 */ /* 0x000fe40007810000 */
[----:B------:R-:W-:Y:S02]  /*19410*/  ISETP.LT.OR P3, PT, R11, 0x71, P3 ;  /* 0x000000710b00780c */ /* 0x000fe40001f61670 */
[----:B------:R-:W-:Y:S01]  /*19420*/  FMNMX.FTZ R49, R74, R49, !PT ;  /* 0x000000314a317209 */ /* 0x000fe20007810000 */
[----:B------:R-:W-:Y:S01]  /*19430*/  MUFU.EX2 R25, R25 ;  /* 0x0000001900197308 */ /* 0x000fe20000000800 */
[----:B------:R-:W-:-:S02]  /*19440*/  FSEL R82, R82, -INF , !P3 ;  /* 0xff80000052527808 */ /* 0x000fc40005800000 */
[----:B------:R-:W-:Y:S02]  /*19450*/  ISETP.GT.AND P3, PT, R10, 0x71, P1 ;  /* 0x000000710a00780c */ /* 0x000fe40000f64270 */
[----:B------:R-:W-:Y:S02]  /*19460*/  FMNMX.FTZ R53, R20, R49, !PT ;  /* 0x0000003114357209 */ /* 0x000fe40007810000 */
[----:B------:R-:W-:Y:S01]  /*19470*/  ISETP.LT.OR P3, PT, R11, 0x72, P3 ;  /* 0x000000720b00780c */ /* 0x000fe20001f61670 */
[----:B------:R0:W-:Y:S01]  /*19480*/  MUFU.EX2 R49, R57 ;  /* 0x0000003900317308 */ /* 0x0001e20000000800 */
[----:B------:R-:W-:Y:S02]  /*19490*/  FMNMX.FTZ R8, R78, R53, !PT ;  /* 0x000000354e087209 */ /* 0x000fe40007810000 */
[----:B------:R-:W-:Y:S02]  /*194a0*/  FSEL R83, R83, -INF , !P3 ;  /* 0xff80000053537808 */ /* 0x000fe40005800000 */
[----:B------:R-:W-:-:S02]  /*194b0*/  ISETP.GT.AND P3, PT, R10, 0x78, P1 ;  /* 0x000000780a00780c */ /* 0x000fc40000f64270 */
[----:B------:R-:W-:Y:S01]  /*194c0*/  FMNMX.FTZ R53, R79, R8, !PT ;  /* 0x000000084f357209 */ /* 0x000fe20007810000 */
[----:B------:R-:W-:Y:S01]  /*194d0*/  MUFU.EX2 R172, R172 ;  /* 0x000000ac00ac7308 */ /* 0x000fe20000000800 */
[----:B------:R-:W-:Y:S01]  /*194e0*/  ISETP.GT.AND P1, PT, R10, 0x79, P1 ;  /* 0x000000790a00780c */ /* 0x000fe20000f24270 */
[--C-:B0-----:R-:W-:Y:S01]  /*194f0*/  FFMA.FTZ R57, R73, UR52, -R0.reuse ;  /* 0x0000003449397c23 */ /* 0x101fe20008010800 */
[----:B------:R-:W-:Y:S02]  /*19500*/  ISETP.LT.OR P3, PT, R11, 0x79, P3 ;  /* 0x000000790b00780c */ /* 0x000fe40001f61670 */
[----:B------:R-:W-:Y:S01]  /*19510*/  FMNMX.FTZ R8, R82, R53, !PT ;  /* 0x0000003552087209 */ /* 0x000fe20007810000 */
[----:B------:R-:W-:Y:S01]  /*19520*/  FFMA.FTZ R53, R77, UR52, -R0 ;  /* 0x000000344d357c23 */ /* 0x000fe20008010800 */
[----:B------:R-:W-:Y:S01]  /*19530*/  ISETP.LT.OR P1, PT, R11, 0x7a, P1 ;  /* 0x0000007a0b00780c */ /* 0x000fe20000f21670 */
[----:B------:R-:W-:Y:S01]  /*19540*/  MUFU.EX2 R33, R33 ;  /* 0x0000002100217308 */ /* 0x000fe20000000800 */
[----:B------:R-:W-:-:S02]  /*19550*/  FSEL R86, R86, -INF , !P3 ;  /* 0xff80000056567808 */ /* 0x000fc40005800000 */
[----:B------:R-:W-:Y:S02]  /*19560*/  FMNMX.FTZ R11, R83, R8, !PT ;  /* 0x00000008530b7209 */ /* 0x000fe40007810000 */
[----:B------:R-:W-:Y:S02]  /*19570*/  FSEL R87, R87, -INF , !P1 ;  /* 0xff80000057577808 */ /* 0x000fe40004800000 */
[----:B------:R-:W-:Y:S01]  /*19580*/  FMNMX.FTZ R8, R86, R11, !PT ;  /* 0x0000000b56087209 */ /* 0x000fe20007810000 */
[----:B------:R-:W-:Y:S03]  /*19590*/  MUFU.EX2 R174, R174 ;  /* 0x000000ae00ae7308 */ /* 0x000fe60000000800 */
[----:B------:R-:W-:-:S05]  /*195a0*/  FMNMX.FTZ R8, R87, R8, !PT ;  /* 0x0000000857087209 */ /* 0x000fca0007810000 */
[----:B------:R-:W0:Y:S01]  /*195b0*/  SHFL.BFLY PT, R11, R8, 0x2, 0x1f ;  /* 0x0c401f00080b7f89 */ /* 0x000e2200000e0000 */
        /* <DEDUP_REMOVED lines=165> */
.L_x_8432:
[----:B------:R-:W-:Y:S01]  /*1a010*/  IMAD R14, R14, 0x8, R18 ;  /* 0x000000080e0e7824 */ /* 0x000fe200078e0212 */
[----:B------:R-:W-:Y:S01]  /*1a020*/  ISETP.GT.AND P1, PT, R4, R198, PT ;  /* 0x000000c60400720c */ /* 0x000fe20003f24270 */
[----:B------:R-:W-:Y:S01]  /*1a030*/  IMAD.U32 R27, RZ, RZ, UR38 ;  /* 0x00000026ff1b7e24 */ /* 0x000fe2000f8e00ff */
[----:B------:R-:W-:Y:S01]  /*1a040*/  F2FP.BF16.F32.PACK_AB R182, R15, R182 ;  /* 0x000000b60fb6723e */ /* 0x000fe200000010ff */
[----:B------:R-:W-:Y:S01]  /*1a050*/  VIADD R14, R14, 0x28860 ;  /* 0x000288600e0e7836 */ /* 0x000fe20000000000 */
[----:B------:R-:W-:Y:S01]  /*1a060*/  F2FP.BF16.F32.PACK_AB R171, R12, R171 ;  /* 0x000000ab0cab723e */ /* 0x000fe200000010ff */
[----:B------:R-:W-:Y:S01]  /*1a070*/  FMUL.FTZ R88, R88, R8 ;  /* 0x0000000858587220 */ /* 0x000fe20000410000 */
        /* <DEDUP_REMOVED lines=101> */
.L_x_8413:
[----:B------:R-:W-:Y:S05]  /*1a6d0*/  WARPSYNC.ALL ;  /* 0x0000000000007948 */ /* 0x000fea0003800000 */
[----:B------:R-:W-:Y:S06]  /*1a6e0*/  BAR.ARV 0x8, 0x180 ;  /* 0x0206000000007b1d */ /* 0x000fec0000002000 */
[----:B------:R-:W-:Y:S05]  /*1a6f0*/  @!P0 BRA `(.L_x_8434) ;  /* 0x0000000000048947 */ /* 0x000fea0003800000 */
[----:B------:R-:W-:Y:S01]  /*1a700*/  BPT.TRAP 0x1 ;  /* 0x000000040000795c */ /* 0x000fe20000300000 */
.L_x_8434:
[----:B------:R-:W-:Y:S01]  /*1a710*/  IMAD R11, R184, 0x8, R18 ;  /* 0x00000008b80b7824 */ /* 0x000fe200078e0212 */
[----:B------:R-:W-:-:S04]  /*1a720*/  SHF.L.U32 R4, R187, 0x1f, RZ ;  /* 0x0000001fbb047819 */ /* 0x000fc800000006ff */
[----:B------:R0:W1:Y:S01]  /*1a730*/  SYNCS.PHASECHK.TRANS64.TRYWAIT P1, [R11+URZ+0x28850], R4 ;  /* 0x028850040b0075a7 */ /* 0x000062000802017f */
[----:B------:R-:W-:Y:S05]  /*1a740*/  @!P0 BRA `(.L_x_8435) ;  /* 0x0000000000048947 */ /* 0x000fea0003800000 */
[----:B------:R-:W-:Y:S01]  /*1a750*/  BPT.TRAP 0x1 ;  /* 0x000000040000795c */ /* 0x000fe20000300000 */
.L_x_8435:
[----:B------:R-:W-:-:S05]  /*1a760*/  VIADD R18, R18, 0x400 ;  /* 0x0000040012127836 */ /* 0x000fca0000000000 */
[----:B------:R-:W-:-:S04]  /*1a770*/  SHF.R.U32.HI R18, RZ, 0x4, R18 ;  /* 0x00000004ff127819 */ /* 0x000fc80000011612 */
[----:B------:R-:W-:-:S04]  /*1a780*/  LOP3.LUT R18, R18, 0x3fff, RZ, 0xc0, !PT ;  /* 0x00003fff12127812 */ /* 0x000fc800078ec0ff */
[----:B------:R-:W-:Y:S01]  /*1a790*/  LOP3.LUT R9, R18, 0x4000000, RZ, 0xfc, !PT ;  /* 0x0400000012097812 */ /* 0x000fe200078efcff */
[----:B-1----:R-:W-:Y:S06]  /*1a7a0*/  @P1 BRA `(.L_x_8436) ;  /* 0x0000000000081947 */ /* 0x002fec0003800000 */
[----:B------:R-:W1:Y:S02]  /*1a7b0*/  SYNCS.PHASECHK.TRANS64.TRYWAIT P1, [R11+URZ+0x28850], R4 ;  /* 0x028850040b0075a7 */ /* 0x000e64000802017f */
[----:B-1----:R-:W-:Y:S05]  /*1a7c0*/  @!P1 BRA `(.L_x_8437) ;  /* 0x000000c000a89947 */ /* 0x002fea0003800000 */
.L_x_8436:
[----:B------:R-:W-:Y:S01]  /*1a7d0*/  IMAD R8, R184, 0x800, R9 ;  /* 0x00000800b8087824 */ /* 0x000fe200078e0209 */
[----:B------:R-:W-:Y:S05]  /*1a7e0*/  WARPSYNC.ALL ;  /* 0x0000000000007948 */ /* 0x000fea0003800000 */
[----:B------:R-:W-:Y:S01]  /*1a7f0*/  IMAD.MOV.U32 R9, RZ, RZ, 0x40000040 ;  /* 0x40000040ff097424 */ /* 0x000fe200078e00ff */
[C---:B------:R-:W-:Y:S01]  /*1a800*/  R2UR UR6, R8.reuse ;  /* 0x00000000080672ca */ /* 0x040fe200000e0000 */
[----:B------:R-:W-:Y:S01]  /*1a810*/  WARPGROUP.ARRIVE ;  /* 0x00000000000079c5 */ /* 0x000fe20000000000 */
[----:B------:R-:W-:Y:S01]  /*1a820*/  VIADD R12, R8, 0x80 ;  /* 0x00000080080c7836 */ /* 0x000fe20000000000 */
[----:B------:R-:W2:Y:S01]  /*1a830*/  SHFL.BFLY PT, R7, R6, 0x2, 0x1f ;  /* 0x0c401f0006077f89 */ /* 0x000ea200000e0000 */
[----:B------:R-:W-:Y:S01]  /*1a840*/  R2UR UR7, R9 ;  /* 0x00000000090772ca */ /* 0x000fe200000e0000 */
[----:B------:R-:W-:-:S02]  /*1a850*/  IMAD.MOV.U32 R13, RZ, RZ, 0x40000040 ;  /* 0x40000040ff0d7424 */ /* 0x000fc400078e00ff */
[----:B------:R-:W-:Y:S01]  /*1a860*/  IMAD.MOV.U32 R9, RZ, RZ, 0x40000040 ;  /* 0x40000040ff097424 */ /* 0x000fe200078e00ff */
[----:B01----:R-:W0:Y:S01]  /*1a870*/  SHFL.BFLY PT, R4, R5, 0x2, 0x1f ;  /* 0x0c401f0005047f89 */ /* 0x003e2200000e0000 */
[----:B------:R-:W-:Y:S02]  /*1a880*/  IMAD.MOV.U32 R20, RZ, RZ, -0x800000 ;  /* 0xff800000ff147424 */ /* 0x000fe400078e00ff */
[----:B------:R-:W-:-:S06]  /*1a890*/  IMAD.MOV.U32 R21, RZ, RZ, -0x800000 ;  /* 0xff800000ff157424 */ /* 0x000fcc00078e00ff */
[----:B------:R-:W-:Y:S01]  /*1a8a0*/  HGMMA.64x128x16.F32.BF16 R88, R180, gdesc[UR4].tnspB, R88, gsb0 ;  /* 0x41e00004b4587df0 */ /* 0x000fe20008001858 */
[----:B------:R-:W-:Y:S01]  /*1a8b0*/  R2UR UR6, R12 ;  /* 0x000000000c0672ca */ /* 0x000fe200000e0000 */
[----:B------:R-:W-:Y:S01]  /*1a8c0*/  VIADD R12, R8, 0x100 ;  /* 0x00000100080c7836 */ /* 0x000fe20000000000 */
[----:B------:R-:W-:Y:S01]  /*1a8d0*/  R2UR UR7, R13 ;  /* 0x000000000d0772ca */ /* 0x000fe200000e0000 */
[----:B------:R-:W-:Y:S02]  /*1a8e0*/  IMAD.MOV.U32 R13, RZ, RZ, 0x40000040 ;  /* 0x40000040ff0d7424 */ /* 0x000fe400078e00ff */
[----:B--2---:R-:W-:Y:S01]  /*1a8f0*/  FADD.FTZ R7, R7, R6 ;  /* 0x0000000607077221 */ /* 0x004fe20000010000 */
[----:B------:R-:W-:Y:S01]  /*1a900*/  IMAD.U32 R6, RZ, RZ, UR52 ;  /* 0x00000034ff067e24 */ /* 0x000fe2000f8e00ff */
        /* <DEDUP_REMOVED lines=37> */
[----:B------:R-:W-:Y:S01]  /*1ab60*/  R2UR UR6, R8 ;  /* 0x00000000080672ca */ /* 0x000fe200000e0000 */
[----:B0-----:R-:W-:Y:S01]  /*1ab70*/  FADD.FTZ R8, R4, R5 ;  /* 0x0000000504087221 */ /* 0x001fe20000010000 */
[----:B------:R-:W-:Y:S01]  /*1ab80*/  R2UR UR7, R9 ;  /* 0x00000000090772ca */ /* 0x000fe200000e0000 */
[----:B------:R-:W0:Y:S04]  /*1ab90*/  SHFL.BFLY PT, R4, R7, 0x1, 0x1f ;  /* 0x0c201f0007047f89 */ /* 0x000e2800000e0000 */
[----:B------:R-:W1:Y:S01]  /*1aba0*/  SHFL.BFLY PT, R9, R8, 0x1, 0x1f ;  /* 0x0c201f0008097f89 */ /* 0x000e6200000e0000 */
[----:B0-----:R-:W-:Y:S01]  /*1abb0*/  FADD.FTZ R12, R7, R4 ;  /* 0x00000004070c7221 */ /* 0x001fe20000010000 */
[----:B------:R-:W-:Y:S01]  /*1abc0*/  CS2R R4, SRZ ;  /* 0x0000000000047805 */ /* 0x000fe2000001ff00 */
[----:B-1----:R-:W-:-:S03]  /*1abd0*/  FADD.FTZ R13, R8, R9 ;  /* 0x00000009080d7221 */ /* 0x002fc60000010000 */
[----:B------:R-:W-:Y:S01]  /*1abe0*/  FSETP.NE.FTZ.AND P1, PT, R12, RZ, PT ;  /* 0x000000ff0c00720b */ /* 0x000fe20003f35000 */
[----:B------:R-:W-:Y:S01]  /*1abf0*/  IMAD.U32 R8, RZ, RZ, UR52 ;  /* 0x00000034ff087e24 */ /* 0x000fe2000f8e00ff */
[----:B------:R-:W-:-:S11]  /*1ac00*/  FSETP.NE.FTZ.AND P2, PT, R13, RZ, PT ;  /* 0x000000ff0d00720b */ /* 0x000fd60003f55000 */
[----:B------:R-:W0:Y:S01]  /*1ac10*/  @P1 MUFU.LG2 R9, R12 ;  /* 0x0000000c00091308 */ /* 0x000e220000000c00 */
[----:B------:R-:W-:Y:S01]  /*1ac20*/  @P1 FMUL.FTZ R6, R6, 0.69314718246459960938 ;  /* 0x3f31721806061820 */ /* 0x000fe20000410000 */
        /* <DEDUP_REMOVED lines=10> */
[----:B------:R-:W-:Y:S03]  /*1acd0*/  HGMMA.64x128x16.F32.BF16 R88, R152, gdesc[UR4].tnspB, R88, gsb0 ;  /* 0x41e0000498587df0 */ /* 0x000fe60008001858 */
[----:B------:R-:W-:Y:S02]  /*1ace0*/  WARPGROUP.DEPBAR.LE gsb0, 0x0 ;  /* 0x00008000000079c5 */ /* 0x000fe40000010000 */
[----:B--23--:R-:W-:Y:S05]  /*1acf0*/  @!P0 BRA `(.L_x_8438) ;  /* 0x0000000000048947 */ /* 0x00cfea0003800000 */
[----:B------:R-:W-:Y:S01]  /*1ad00*/  BPT.TRAP 0x1 ;  /* 0x000000040000795c */ /* 0x000fe20000300000 */
.L_x_8438:
[----:B------:R-:W-:Y:S02]  /*1ad10*/  VIADD R0, R11, 0x28860 ;  /* 0x000288600b007836 */ /* 0x000fe40000000000 */
[-C--:B------:R-:W-:Y:S01]  /*1ad20*/  FMUL.FTZ R88, R88, R4.reuse ;  /* 0x0000000458587220 */ /* 0x080fe20000410000 */
[----:B------:R-:W-:Y:S02]  /*1ad30*/  IMAD.U32 R7, RZ, RZ, UR38 ;  /* 0x00000026ff077e24 */ /* 0x000fe4000f8e00ff */
        /* <DEDUP_REMOVED lines=16> */
[----:B-1----:R-:W-:Y:S01]  /*1ae40*/  SEL R0, RZ, 0x1, P1 ;  /* 0x00000001ff007807 */ /* 0x002fe20000800000 */
        /* <DEDUP_REMOVED lines=53> */
[----:B------:R-:W-:Y:S01]  /*1b1a0*/  UIADD3 UR37, UR37, 0x1, URZ ;  /* 0x0000000125257890 */ /* 0x000fe2000fffe03f */
[----:B------:R-:W-:-:S11]  /*1b1b0*/  SEL R184, R184, RZ, P1 ;  /* 0x000000ffb8b87207 */ /* 0x000fd60000800000 */
.L_x_8304:
[----:B------:R-:W-:Y:S05]  /*1b1c0*/  WARPSYNC.ALL ;  /* 0x0000000000007948 */ /* 0x000fea0003800000 */
[----:B------:R-:W0:Y:S08]  /*1b1d0*/  S2UR UR38, SR_CgaCtaId ;  /* 0x00000000002679c3 */ /* 0x000e300000008800 */
[----:B------:R-:W-:Y:S06]  /*1b1e0*/  BAR.SYNC.DEFER_BLOCKING 0x5, 0x180 ;  /* 0x0146000000007b1d */ /* 0x000fec0000010000 */
[----:B------:R-:W-:Y:S01]  /*1b1f0*/  UMOV UR4, 0x400 ;  /* 0x0000040000047882 */ /* 0x000fe20000000000 */
[----:B------:R-:W-:Y:S01]  /*1b200*/  BSSY B0, `(.L_x_8439) ;  /* 0x00001fc000007945 */ /* 0x000fe20003800000 */
[----:B0-----:R-:W-:-:S06]  /*1b210*/  ULEA UR4, UR38, UR4, 0x18 ;  /* 0x0000000426047291 */ /* 0x001fcc000f8ec03f */
[----:B------:R-:W-:-:S05]  /*1b220*/  IMAD.U32 R18, RZ, RZ, UR4 ;  /* 0x00000004ff127e24 */ /* 0x000fca000f8e00ff */
[----:B------:R0:W3:Y:S01]  /*1b230*/  LDS.128 R40, [R18+0x288d0] ;  /* 0x0288d00012287984 */ /* 0x0000e20000000c00 */
[----:B------:R-:W-:Y:S06]  /*1b240*/  BAR.ARV 0x4, 0x180 ;  /* 0x0106000000007b1d */ /* 0x000fec0000002000 */
[----:B------:R-:W-:Y:S05]  /*1b250*/  @P0 BRA `(.L_x_8440) ;  /* 0x0000001400080947 */ /* 0x000fea0003800000 */
[----:B------:R-:W4:Y:S01]  /*1b260*/  S2R R5, SR_SWINHI ;  /* 0x0000000000057919 */ /* 0x000f220000002f00 */
[----:B------:R-:W-:Y:S05]  /*1b270*/  WARPSYNC.ALL ;  /* 0x0000000000007948 */ /* 0x000fea0003800000 */
[----:B------:R-:W-:Y:S01]  /*1b280*/  BAR.SYNC.DEFER_BLOCKING 0x1, 0x100 ;  /* 0x0044000000007b1d */ /* 0x000fe20000010000 */
[----:B------:R-:W-:Y:S01]  /*1b290*/  F2FP.BF16.F32.PACK_AB R6, R93, R6 ;  /* 0x000000065d06723e */ /* 0x000fe200000010ff */
[----:B------:R-:W-:Y:S01]  /*1b2a0*/  IMAD.MOV.U32 R48, RZ, RZ, RZ ;  /* 0x000000ffff307224 */ /* 0x000fe200078e00ff */
        /* <DEDUP_REMOVED lines=8> */
[----:B------:R-:W-:Y:S02]  /*1b330*/  MOV R36, R18 ;  /* 0x0000001200247202 */ /* 0x000fe40000000f00 */
[----:B----4-:R-:W-:-:S03]  /*1b340*/  MOV R37, R5 ;  /* 0x0000000500257202 */ /* 0x010fc60000000f00 */
[----:B------:R-:W-:-:S03]  /*1b350*/  IMAD.WIDE R4, R220, 0x2, R36 ;  /* 0x00000002dc047825 */ /* 0x000fc600078e0224 */
[C---:B------:R-:W-:Y:S02]  /*1b360*/  IADD3 R39, P5, R4.reuse, 0x20, RZ ;  /* 0x0000002004277810 */ /* 0x040fe40007fbe0ff */
[C---:B------:R-:W-:Y:S02]  /*1b370*/  IADD3 R45, P0, R4.reuse, 0x40, RZ ;  /* 0x00000040042d7810 */ /* 0x040fe40007f1e0ff */
[----:B------:R-:W-:Y:S01]  /*1b380*/  LOP3.LUT R0, R39, 0x380, RZ, 0xc0, !PT ;  /* 0x0000038027007812 */ /* 0x000fe200078ec0ff */
[--C-:B------:R-:W-:Y:S01]  /*1b390*/  IMAD.X R9, RZ, RZ, R5.reuse, P5 ;  /* 0x000000ffff097224 */ /* 0x100fe200028e0605 */
[C---:B------:R-:W-:Y:S01]  /*1b3a0*/  LOP3.LUT R29, R4.reuse, 0x380, RZ, 0xc0, !PT ;  /* 0x00000380041d7812 */ /* 0x040fe200078ec0ff */
[----:B------:R-:W-:Y:S01]  /*1b3b0*/  IMAD.X R11, RZ, RZ, R5, P0 ;  /* 0x000000ffff0b7224 */ /* 0x000fe200000e0605 */
[----:B------:R-:W-:Y:S02]  /*1b3c0*/  ISETP.NE.U32.AND P0, PT, RZ, UR4, PT ;  /* 0x00000004ff007c0c */ /* 0x000fe4000bf05070 */
[----:B------:R-:W-:-:S02]  /*1b3d0*/  IADD3 R49, P2, R4, 0x4000, RZ ;  /* 0x0000400004317810 */ /* 0x000fc40007f5e0ff */
[----:B------:R-:W-:Y:S02]  /*1b3e0*/  SHF.R.U64 R0, R0, 0x3, RZ ;  /* 0x0000000300007819 */ /* 0x000fe400000012ff */
[C---:B-1----:R-:W-:Y:S01]  /*1b3f0*/  IADD3 R47, P1, R4.reuse, 0x60, RZ ;  /* 0x00000060042f7810 */ /* 0x042fe20007f3e0ff */
[--C-:B------:R-:W-:Y:S01]  /*1b400*/  IMAD.X R15, RZ, RZ, R5.reuse, P2 ;  /* 0x000000ffff0f7224 */ /* 0x100fe200010e0605 */
[----:B------:R-:W-:Y:S02]  /*1b410*/  SHF.R.U64 R29, R29, 0x3, RZ ;  /* 0x000000031d1d7819 */ /* 0x000fe400000012ff */
[C---:B------:R-:W-:Y:S01]  /*1b420*/  IADD3 R51, P3, R4.reuse, 0x4020, RZ ;  /* 0x0000402004337810 */ /* 0x040fe20007f7e0ff */
[--C-:B--2---:R-:W-:Y:S01]  /*1b430*/  IMAD.X R13, RZ, RZ, R5.reuse, P1 ;  /* 0x000000ffff0d7224 */ /* 0x104fe200008e0605 */
[C---:B------:R-:W-:Y:S02]  /*1b440*/  IADD3 R53, P4, R4.reuse, 0x4040, RZ ;  /* 0x0000404004357810 */ /* 0x040fe40007f9e0ff */
[----:B------:R-:W-:Y:S01]  /*1b450*/  LOP3.LUT R10, R45, 0x380, RZ, 0xc0, !PT ;  /* 0x000003802d0a7812 */ /* 0x000fe200078ec0ff */
[--C-:B------:R-:W-:Y:S01]  /*1b460*/  IMAD.X R25, RZ, RZ, R5.reuse, P3 ;  /* 0x000000ffff197224 */ /* 0x100fe200018e0605 */
[----:B------:R-:W-:Y:S01]  /*1b470*/  IADD3 R55, P5, R4, 0x4060, RZ ;  /* 0x0000406004377810 */ /* 0x000fe20007fbe0ff */
[----:B------:R-:W-:Y:S01]  /*1b480*/  IMAD.X R27, RZ, RZ, R5, P4 ;  /* 0x000000ffff1b7224 */ /* 0x000fe200020e0605 */
[----:B------:R-:W-:Y:S01]  /*1b490*/  ISETP.NE.AND.EX P0, PT, RZ, UR5, PT, P0 ;  /* 0x00000005ff007c0c */ /* 0x000fe2000bf05300 */
[----:B------:R-:W-:Y:S01]  /*1b4a0*/  ULDC.64 UR4, c[0x0][0xc08] ;  /* 0x0003020000047ab9 */ /* 0x000fe20000000a00 */
[----:B------:R-:W-:-:S02]  /*1b4b0*/  LOP3.LUT R8, R0, R39, RZ, 0x3c, !PT ;  /* 0x0000002700087212 */ /* 0x000fc400078e3cff */
[----:B------:R-:W-:Y:S02]  /*1b4c0*/  LOP3.LUT R12, R47, 0x380, RZ, 0xc0, !PT ;  /* 0x000003802f0c7812 */ /* 0x000fe400078ec0ff */
[----:B------:R-:W-:Y:S01]  /*1b4d0*/  LOP3.LUT R4, R29, R4, RZ, 0x3c, !PT ;  /* 0x000000041d047212 */ /* 0x000fe200078e3cff */
[----:B------:R-:W-:Y:S01]  /*1b4e0*/  IMAD.X R29, RZ, RZ, R5, P5 ;  /* 0x000000ffff1d7224 */ /* 0x000fe200028e0605 */
[----:B------:R-:W-:Y:S02]  /*1b4f0*/  LOP3.LUT R0, R49, 0x380, RZ, 0xc0, !PT ;  /* 0x0000038031007812 */ /* 0x000fe400078ec0ff */
[----:B------:R-:W-:Y:S02]  /*1b500*/  SHF.R.U64 R10, R10, 0x3, RZ ;  /* 0x000000030a0a7819 */ /* 0x000fe400000012ff */
[----:B-----5:R-:W-:Y:S02]  /*1b510*/  LOP3.LUT R24, R51, 0x380, RZ, 0xc0, !PT ;  /* 0x0000038033187812 */ /* 0x020fe400078ec0ff */
[----:B------:R-:W-:-:S02]  /*1b520*/  LOP3.LUT R26, R53, 0x380, RZ, 0xc0, !PT ;  /* 0x00000380351a7812 */ /* 0x000fc400078ec0ff */
[----:B------:R-:W-:Y:S02]  /*1b530*/  ISETP.NE.U32.AND P2, PT, RZ, UR4, PT ;  /* 0x00000004ff007c0c */ /* 0x000fe4000bf45070 */
[----:B------:R-:W-:Y:S02]  /*1b540*/  LOP3.LUT R28, R55, 0x380, RZ, 0xc0, !PT ;  /* 0x00000380371c7812 */ /* 0x000fe400078ec0ff */
[----:B------:R-:W-:Y:S02]  /*1b550*/  SHF.R.U64 R12, R12, 0x3, RZ ;  /* 0x000000030c0c7819 */ /* 0x000fe400000012ff */
[----:B------:R-:W-:Y:S02]  /*1b560*/  SHF.R.U64 R0, R0, 0x3, RZ ;  /* 0x0000000300007819 */ /* 0x000fe400000012ff */
[----:B------:R-:W-:Y:S02]  /*1b570*/  MOV R38, R4 ;  /* 0x0000000400267202 */ /* 0x000fe40000000f00 */
[----:B------:R-:W-:-:S02]  /*1b580*/  LOP3.LUT R10, R10, R45, RZ, 0x3c, !PT ;  /* 0x0000002d0a0a7212 */ /* 0x000fc400078e3cff */
[----:B------:R-:W-:Y:S02]  /*1b590*/  SHF.R.U64 R24, R24, 0x3, RZ ;  /* 0x0000000318187819 */ /* 0x000fe400000012ff */
[----:B------:R-:W-:Y:S02]  /*1b5a0*/  SHF.R.U64 R26, R26, 0x3, RZ ;  /* 0x000000031a1a7819 */ /* 0x000fe400000012ff */
[----:B------:R-:W-:Y:S02]  /*1b5b0*/  F2FP.BF16.F32.PACK_AB R4, R3, R88 ;  /* 0x000000580304723e */ /* 0x000fe400000010ff */
[----:B------:R-:W-:Y:S02]  /*1b5c0*/  F2FP.BF16.F32.PACK_AB R5, R91, R90 ;  /* 0x0000005a5b05723e */ /* 0x000fe400000010ff */
[----:B------:R-:W-:Y:S02]  /*1b5d0*/  ISETP.NE.AND.EX P2, PT, RZ, UR5, PT, P2 ;  /* 0x00000005ff007c0c */ /* 0x000fe4000bf45320 */
[----:B------:R-:W-:Y:S01]  /*1b5e0*/  SHF.R.U64 R28, R28, 0x3, RZ ;  /* 0x000000031c1c7819 */ /* 0x000fe200000012ff */
[----:B------:R1:W-:Y:S01]  /*1b5f0*/  STSM.16.M88.4 [R38], R4 ;  /* 0x0000000426007844 */ /* 0x0003e20000000200 */
[----:B------:R-:W-:-:S02]  /*1b600*/  LOP3.LUT R12, R12, R47, RZ, 0x3c, !PT ;  /* 0x0000002f0c0c7212 */ /* 0x000fc400078e3cff */
[----:B------:R-:W-:Y:S02]  /*1b610*/  LOP3.LUT R14, R0, R49, RZ, 0x3c, !PT ;  /* 0x00000031000e7212 */ /* 0x000fe400078e3cff */
[----:B------:R-:W-:Y:S02]  /*1b620*/  LOP3.LUT R24, R24, R51, RZ, 0x3c, !PT ;  /* 0x0000003318187212 */ /* 0x000fe400078e3cff */
[----:B------:R-:W-:Y:S02]  /*1b630*/  LOP3.LUT R26, R26, R53, RZ, 0x3c, !PT ;  /* 0x000000351a1a7212 */ /* 0x000fe400078e3cff */
[----:B------:R-:W-:Y:S02]  /*1b640*/  MOV R47, R8 ;  /* 0x00000008002f7202 */ /* 0x000fe40000000f00 */
[----:B------:R-:W-:Y:S02]  /*1b650*/  MOV R46, R10 ;  /* 0x0000000a002e7202 */ /* 0x000fe40000000f00 */
[----:B------:R-:W-:-:S02]  /*1b660*/  LOP3.LUT R28, R28, R55, RZ, 0x3c, !PT ;  /* 0x000000371c1c7212 */ /* 0x000fc400078e3cff */
[----:B------:R-:W-:Y:S01]  /*1b670*/  F2FP.BF16.F32.PACK_AB R8, R97, R96 ;  /* 0x000000606108723e */ /* 0x000fe200000010ff */
[----:B-1----:R-:W1:Y:S01]  /*1b680*/  LDC.64 R38, c[0x0][0xc00] ;  /* 0x00030000ff267b82 */ /* 0x002e620000000a00 */
[----:B------:R-:W-:Y:S02]  /*1b690*/  F2FP.BF16.F32.PACK_AB R9, R99, R98 ;  /* 0x000000626309723e */ /* 0x000fe400000010ff */
[----:B------:R-:W-:Y:S02]  /*1b6a0*/  F2FP.BF16.F32.PACK_AB R10, R101, R100 ;  /* 0x00000064650a723e */ /* 0x000fe400000010ff */
[----:B------:R-:W-:Y:S02]  /*1b6b0*/  F2FP.BF16.F32.PACK_AB R11, R103, R102 ;  /* 0x00000066670b723e */ /* 0x000fe400000010ff */
[----:B------:R-:W-:Y:S01]  /*1b6c0*/  F2FP.BF16.F32.PACK_AB R4, R105, R104 ;  /* 0x000000686904723e */ /* 0x000fe200000010ff */
[----:B------:R-:W-:Y:S01]  /*1b6d0*/  ULDC UR4, c[0x0][0xa88] ;  /* 0x0002a20000047ab9 */ /* 0x000fe20000000800 */
[----:B------:R-:W-:Y:S01]  /*1b6e0*/  F2FP.BF16.F32.PACK_AB R5, R107, R106 ;  /* 0x0000006a6b05723e */ /* 0x000fe200000010ff */
[----:B------:R2:W-:Y:S01]  /*1b6f0*/  STSM.16.M88.4 [R47], R8 ;  /* 0x000000082f007844 */ /* 0x0005e20000000200 */
[----:B------:R-:W-:Y:S01]  /*1b700*/  F2FP.BF16.F32.PACK_AB R6, R109, R108 ;  /* 0x0000006c6d06723e */ /* 0x000fe200000010ff */
[----:B------:R-:W4:Y:S01]  /*1b710*/  LDC R55, c[0x0][0xbe8] ;  /* 0x0002fa00ff377b82 */ /* 0x000f220000000800 */
[----:B------:R-:W-:-:S02]  /*1b720*/  F2FP.BF16.F32.PACK_AB R7, R111, R110 ;  /* 0x0000006e6f07723e */ /* 0x000fc400000010ff */
[----:B------:R-:W-:Y:S02]  /*1b730*/  MOV R45, R12 ;  /* 0x0000000c002d7202 */ /* 0x000fe40000000f00 */
[----:B------:R-:W-:Y:S01]  /*1b740*/  MOV R44, R14 ;  /* 0x0000000e002c7202 */ /* 0x000fe20000000f00 */
[----:B------:R0:W-:Y:S01]  /*1b750*/  STSM.16.M88.4 [R46], R4 ;  /* 0x000000042e007844 */ /* 0x0001e20000000200 */
[----:B---3--:R-:W-:Y:S02]  /*1b760*/  MOV R40, R24 ;  /* 0x0000001800287202 */ /* 0x008fe40000000f00 */
[----:B------:R-:W-:Y:S02]  /*1b770*/  MOV R3, R26 ;  /* 0x0000001a00037202 */ /* 0x000fe40000000f00 */
[----:B------:R-:W-:Y:S01]  /*1b780*/  F2FP.BF16.F32.PACK_AB R12, R113, R112 ;  /* 0x00000070710c723e */ /* 0x000fe200000010ff */
[----:B-1----:R-:W-:Y:S01]  /*1b790*/  IMAD.WIDE R38, R209, 0x4, R38 ;  /* 0x00000004d1267825 */ /* 0x002fe200078e0226 */
[----:B------:R-:W-:Y:S01]  /*1b7a0*/  F2FP.BF16.F32.PACK_AB R13, R115, R114 ;  /* 0x00000072730d723e */ /* 0x000fe200000010ff */
[----:B--2---:R-:W1:Y:S01]  /*1b7b0*/  @P2 LDC.64 R8, c[0x0][0xc08] ;  /* 0x00030200ff082b82 */ /* 0x004e620000000a00 */
[----:B------:R-:W-:-:S02]  /*1b7c0*/  F2FP.BF16.F32.PACK_AB R14, R117, R116 ;  /* 0x00000074750e723e */ /* 0x000fc400000010ff */
[----:B------:R-:W-:Y:S02]  /*1b7d0*/  F2FP.BF16.F32.PACK_AB R15, R119, R118 ;  /* 0x00000076770f723e */ /* 0x000fe400000010ff */
[----:B------:R-:W-:Y:S02]  /*1b7e0*/  MOV R0, R28 ;  /* 0x0000001c00007202 */ /* 0x000fe40000000f00 */
[----:B------:R-:W-:Y:S01]  /*1b7f0*/  F2FP.BF16.F32.PACK_AB R24, R121, R120 ;  /* 0x000000787918723e */ /* 0x000fe200000010ff */
[----:B------:R-:W-:Y:S01]  /*1b800*/  STSM.16.M88.4 [R45], R12 ;  /* 0x0000000c2d007844 */ /* 0x000fe20000000200 */
[----:B------:R-:W-:Y:S02]  /*1b810*/  F2FP.BF16.F32.PACK_AB R25, R123, R122 ;  /* 0x0000007a7b19723e */ /* 0x000fe400000010ff */
[----:B------:R-:W-:Y:S02]  /*1b820*/  F2FP.BF16.F32.PACK_AB R26, R125, R124 ;  /* 0x0000007c7d1a723e */ /* 0x000fe400000010ff */
[----:B------:R-:W-:-:S02]  /*1b830*/  F2FP.BF16.F32.PACK_AB R27, R127, R126 ;  /* 0x0000007e7f1b723e */ /* 0x000fc400000010ff */
[----:B------:R-:W-:Y:S02]  /*1b840*/  F2FP.BF16.F32.PACK_AB R28, R129, R128 ;  /* 0x00000080811c723e */ /* 0x000fe400000010ff */
[----:B------:R-:W-:Y:S01]  /*1b850*/  F2FP.BF16.F32.PACK_AB R29, R131, R130 ;  /* 0x00000082831d723e */ /* 0x000fe200000010ff */
[----:B------:R-:W-:Y:S01]  /*1b860*/  STSM.16.M88.4 [R44], R24 ;  /* 0x000000182c007844 */ /* 0x000fe20000000200 */
[----:B0-----:R-:W-:Y:S02]  /*1b870*/  F2FP.BF16.F32.PACK_AB R4, R145, R144 ;  /* 0x000000909104723e */ /* 0x001fe400000010ff */
[----:B------:R-:W-:Y:S01]  /*1b880*/  F2FP.BF16.F32.PACK_AB R5, R147, R146 ;  /* 0x000000929305723e */ /* 0x000fe200000010ff */
[----:B------:R-:W-:Y:S01]  /*1b890*/  STSM.16.M88.4 [R40], R28 ;  /* 0x0000001c28007844 */ /* 0x000fe20000000200 */
[----:B------:R-:W-:Y:S02]  /*1b8a0*/  F2FP.BF16.F32.PACK_AB R6, R149, R148 ;  /* 0x000000949506723e */ /* 0x000fe400000010ff */
[----:B------:R-:W-:Y:S01]  /*1b8b0*/  F2FP.BF16.F32.PACK_AB R7, R151, R150 ;  /* 0x000000969707723e */ /* 0x000fe200000010ff */
[----:B------:R-:W-:Y:S04]  /*1b8c0*/  STSM.16.M88.4 [R3], R32 ;  /* 0x0000002003007844 */ /* 0x000fe80000000200 */
[----:B------:R0:W-:Y:S01]  /*1b8d0*/  STSM.16.M88.4 [R0], R4 ;  /* 0x0000000400007844 */ /* 0x0001e20000000200 */
[----:B------:R-:W-:Y:S01]  /*1b8e0*/  BAR.SYNC.DEFER_BLOCKING 0x1, 0x100 ;  /* 0x0044000000007b1d */ /* 0x000fe20000010000 */
[----:B0-----:R-:W-:-:S02]  /*1b8f0*/  IMAD.U32 R0, RZ, RZ, UR4 ;  /* 0x00000004ff007e24 */ /* 0x001fc4000f8e00ff */
[----:B-1----:R-:W-:-:S03]  /*1b900*/  @P2 IMAD.WIDE R4, R209, 0x4, R8 ;  /* 0x00000004d1042825 */ /* 0x002fc600078e0208 */
[----:B------:R0:W5:Y:S01]  /*1b910*/  @P0 LDG.E R48, desc[UR54][R38.64] ;  /* 0x0000003626300981 */ /* 0x000162000c1e1900 */
[----:B----4-:R-:W-:Y:S01]  /*1b920*/  ISETP.NE.AND P1, PT, R55, 0x1, PT ;  /* 0x000000013700780c */ /* 0x010fe20003f25270 */
[----:B------:R-:W-:Y:S02]  /*1b930*/  IMAD.IADD R13, R195, 0x1, R193 ;  /* 0x00000001c30d7824 */ /* 0x000fe400078e02c1 */
[----:B------:R0:W5:Y:S10]  /*1b940*/  @P2 LDG.E R0, desc[UR54][R4.64] ;  /* 0x0000003604002981 */ /* 0x000174000c1e1900 */
[----:B------:R-:W1:Y:S08]  /*1b950*/  @P1 LDC R10, c[0x0][0xbec] ;  /* 0x0002fb00ff0a1b82 */ /* 0x000e700000000800 */
[----:B------:R-:W2:Y:S01]  /*1b960*/  @P1 LDC R11, c[0x0][0xbf0] ;  /* 0x0002fc00ff0b1b82 */ /* 0x000ea20000000800 */
[----:B0-----:R-:W-:Y:S05]  /*1b970*/  @P2 BRA `(.L_x_8441) ;  /* 0x0000000000102947 */ /* 0x001fea0003800000 */
[----:B------:R-:W-:Y:S05]  /*1b980*/  @!P0 BRA `(.L_x_8441) ;  /* 0x00000000000c8947 */ /* 0x000fea0003800000 */
[----:B------:R-:W3:Y:S04]  /*1b990*/  LDG.E R3, desc[UR54][R38.64] ;  /* 0x0000003626037981 */ /* 0x000ee8000c1e1900 */
[----:B-----5:R-:W3:Y:S02]  /*1b9a0*/  LDG.E R0, desc[UR54][R38.64+0x4] ;  /* 0x0000043626007981 */ /* 0x020ee4000c1e1900 */
[----:B---3--:R-:W-:-:S07]  /*1b9b0*/  IMAD.IADD R0, R0, 0x1, -R3 ;  /* 0x0000000100007824 */ /* 0x008fce00078e0a03 */
.L_x_8441:
[----:B------:R-:W-:Y:S01]  /*1b9c0*/  SHF.R.S32.HI R54, RZ, 0x1f, R208 ;  /* 0x0000001fff367819 */ /* 0x000fe200000114d0 */
[----:B-1----:R-:W-:Y:S01]  /*1b9d0*/  @P1 IMAD.HI.U32 R4, R13, R10, RZ ;  /* 0x0000000a0d041227 */ /* 0x002fe200078e00ff */
[----:B------:R-:W-:Y:S01]  /*1b9e0*/  ULDC.64 UR4, c[0x0][0xb90] ;  /* 0x0002e40000047ab9 */ /* 0x000fe20000000a00 */
[----:B-----5:R-:W-:Y:S02]  /*1b9f0*/  SHF.R.S32.HI R49, RZ, 0x1f, R48 ;  /* 0x0000001fff317819 */ /* 0x020fe40000011430 */
[----:B------:R-:W-:Y:S01]  /*1ba00*/  IMAD R7, R54, UR4, RZ ;  /* 0x0000000436077c24 */ /* 0x000fe2000f8e02ff */
[----:B------:R-:W-:Y:S01]  /*1ba10*/  SHF.R.S32.HI R6, RZ, 0x1f, R209 ;  /* 0x0000001fff067819 */ /* 0x000fe200000114d1 */
[----:B------:R-:W-:Y:S01]  /*1ba20*/  IMAD.MOV.U32 R3, RZ, RZ, R13 ;  /* 0x000000ffff037224 */ /* 0x000fe200078e000d */
[----:B--2---:R-:W-:Y:S01]  /*1ba30*/  @P1 SHF.R.U32.HI R3, RZ, R11, R4 ;  /* 0x0000000bff031219 */ /* 0x004fe20000011604 */
[----:B------:R-:W-:Y:S01]  /*1ba40*/  IMAD.WIDE.U32 R4, R208, UR4, R48 ;  /* 0x00000004d0047c25 */ /* 0x000fe2000f8e0030 */
[----:B------:R-:W-:-:S02]  /*1ba50*/  SEL R40, R6, RZ, !P0 ;  /* 0x000000ff06287207 */ /* 0x000fc40004000000 */
[----:B------:R-:W-:Y:S01]  /*1ba60*/  SEL R57, R209, RZ, !P0 ;  /* 0x000000ffd1397207 */ /* 0x000fe20004000000 */
[----:B------:R-:W-:Y:S01]  /*1ba70*/  IMAD R7, R208, UR5, R7 ;  /* 0x00000005d0077c24 */ /* 0x000fe2000f8e0207 */
[----:B------:R-:W-:Y:S01]  /*1ba80*/  ULDC.64 UR4, c[0x0][0xb98] ;  /* 0x0002e60000047ab9 */ /* 0x000fe20000000a00 */
[----:B------:R-:W-:Y:S02]  /*1ba90*/  IMAD.MOV R8, RZ, RZ, -R3 ;  /* 0x000000ffff087224 */ /* 0x000fe400078e0a03 */
[----:B------:R-:W-:Y:S02]  /*1baa0*/  IMAD.IADD R5, R5, 0x1, R7 ;  /* 0x0000000105057824 */ /* 0x000fe400078e0207 */
[----:B------:R-:W-:Y:S02]  /*1bab0*/  IMAD.IADD R9, R16, 0x1, R222 ;  /* 0x0000000110097824 */ /* 0x000fe400078e02de */
[----:B------:R-:W-:Y:S02]  /*1bac0*/  IMAD R7, R55, R8, R13 ;  /* 0x0000000837077224 */ /* 0x000fe400078e020d */
[----:B------:R-:W-:-:S02]  /*1bad0*/  IMAD R6, R40, UR4, RZ ;  /* 0x0000000428067c24 */ /* 0x000fc4000f8e02ff */
        /* <DEDUP_REMOVED lines=8> */
[----:B------:R-:W-:Y:S01]  /*1bb60*/  IMAD.IADD R10, R219, 0x1, R193 ;  /* 0x00000001db0a7824 */ /* 0x000fe200078e02c1 */
[----:B------:R-:W-:Y:S01]  /*1bb70*/  IADD3.X R5, R9, R5, R8, P2, !PT ;  /* 0x0000000509057210 */ /* 0x000fe200017fe408 */
[----:B------:R-:W-:Y:S01]  /*1bb80*/  IMAD R6, R6, UR4, RZ ;  /* 0x0000000406067c24 */ /* 0x000fe2000f8e02ff */
[----:B------:R-:W-:Y:S01]  /*1bb90*/  IADD3 R29, P3, R36, 0x4000, RZ ;  /* 0x00004000241d7810 */ /* 0x000fe20007f7e0ff */
[----:B------:R-:W-:Y:S01]  /*1bba0*/  IMAD R59, R0, R55, RZ ;  /* 0x00000037003b7224 */ /* 0x000fe200078e02ff */
[----:B------:R-:W-:Y:S01]  /*1bbb0*/  LOP3.LUT R8, R3, 0x380, RZ, 0xc0, !PT ;  /* 0x0000038003087812 */ /* 0x000fe200078ec0ff */
[----:B------:R-:W-:Y:S01]  /*1bbc0*/  IMAD R9, R7, UR5, R6 ;  /* 0x0000000507097c24 */ /* 0x000fe2000f8e0206 */
[----:B------:R-:W-:Y:S01]  /*1bbd0*/  LOP3.LUT R28, R29, 0x380, RZ, 0xc0, !PT ;  /* 0x000003801d1c7812 */ /* 0x000fe200078ec0ff */
[----:B------:R-:W-:Y:S01]  /*1bbe0*/  IMAD.WIDE.U32 R4, R7, UR4, R4 ;  /* 0x0000000407047c25 */ /* 0x000fe2000f8e0004 */
[----:B------:R-:W-:Y:S01]  /*1bbf0*/  ULDC.64 UR4, c[0x0][0xb50] ;  /* 0x0002d40000047ab9 */ /* 0x000fe20000000a00 */
[----:B------:R-:W-:-:S02]  /*1bc00*/  SHF.R.U64 R8, R8, 0x3, RZ ;  /* 0x0000000308087819 */ /* 0x000fc400000012ff */
[----:B------:R-:W-:Y:S01]  /*1bc10*/  IMAD.IADD R5, R5, 0x1, R9 ;  /* 0x0000000105057824 */ /* 0x000fe200078e0209 */
[----:B------:R-:W-:Y:S01]  /*1bc20*/  LEA R6, P2, R4, UR4, 0x2 ;  /* 0x0000000404067c11 */ /* 0x000fe2000f8410ff */
[----:B------:R-:W-:Y:S01]  /*1bc30*/  IMAD.X R9, RZ, RZ, R37, P0 ;  /* 0x000000ffff097224 */ /* 0x000fe200000e0625 */
[----:B------:R-:W-:Y:S01]  /*1bc40*/  LOP3.LUT P0, RZ, R211, 0x3, RZ, 0xc0, !PT ;  /* 0x00000003d3ff7812 */ /* 0x000fe2000780c0ff */
[----:B------:R-:W-:Y:S01]  /*1bc50*/  VIADD R0, R10, 0x8 ;  /* 0x000000080a007836 */ /* 0x000fe20000000000 */
[----:B------:R-:W-:Y:S01]  /*1bc60*/  LEA.HI.X R4, R4, UR5, R5, 0x2, P2 ;  /* 0x0000000504047c11 */ /* 0x000fe200090f1405 */
[----:B------:R-:W-:Y:S01]  /*1bc70*/  SHFL.IDX PT, R50, R6, RZ, 0x1c1f ;  /* 0x001c1fff06327589 */ /* 0x000fe200000e0000 */
[----:B------:R-:W-:Y:S01]  /*1bc80*/  IADD3 R25, P2, R36, 0x3000, RZ ;  /* 0x0000300024197810 */ /* 0x000fe20007f5e0ff */
[----:B------:R-:W-:Y:S01]  /*1bc90*/  ULDC.64 UR4, c[0x0][0xaa0] ;  /* 0x0002a80000047ab9 */ /* 0x000fe20000000a00 */
[----:B------:R-:W-:Y:S01]  /*1bca0*/  SHF.R.U64 R28, R28, 0x3, RZ ;  /* 0x000000031c1c7819 */ /* 0x000fe200000012ff */
[----:B------:R-:W0:Y:S01]  /*1bcb0*/  SHFL.IDX PT, R51, R4, RZ, 0x1c1f ;  /* 0x001c1fff04337589 */ /* 0x000e2200000e0000 */
[----:B------:R-:W-:-:S02]  /*1bcc0*/  LOP3.LUT R24, R25, 0x380, RZ, 0xc0, !PT ;  /* 0x0000038019187812 */ /* 0x000fc400078ec0ff */
[----:B------:R-:W-:Y:S01]  /*1bcd0*/  LOP3.LUT R28, R28, R29, RZ, 0x3c, !PT ;  /* 0x0000001d1c1c7212 */ /* 0x000fe200078e3cff */
[----:B------:R-:W-:Y:S01]  /*1bce0*/  SHFL.IDX PT, R52, R6, 0x1, 0x1c1f ;  /* 0x003c1f0006347f89 */ /* 0x000fe200000e0000 */
[----:B------:R-:W-:Y:S01]  /*1bcf0*/  SHF.R.U64 R24, R24, 0x3, RZ ;  /* 0x0000000318187819 */ /* 0x000fe200000012ff */
[--C-:B------:R-:W-:Y:S01]  /*1bd00*/  IMAD.X R29, RZ, RZ, R37.reuse, P3 ;  /* 0x000000ffff1d7224 */ /* 0x100fe200018e0625 */
[----:B------:R-:W-:Y:S01]  /*1bd10*/  LOP3.LUT R8, R8, R3, RZ, 0x3c, !PT ;  /* 0x0000000308087212 */ /* 0x000fe200078e3cff */
[----:B------:R-:W1:Y:S01]  /*1bd20*/  SHFL.IDX PT, R53, R4, 0x1, 0x1c1f ;  /* 0x003c1f0004357f89 */ /* 0x000e6200000e0000 */
[----:B------:R-:W-:Y:S01]  /*1bd30*/  LOP3.LUT R24, R24, R25, RZ, 0x3c, !PT ;  /* 0x0000001918187212 */ /* 0x000fe200078e3cff */
[----:B------:R-:W-:Y:S01]  /*1bd40*/  IMAD.X R25, RZ, RZ, R37, P2 ;  /* 0x000000ffff197224 */ /* 0x000fe200010e0625 */
[----:B------:R-:W-:Y:S02]  /*1bd50*/  ISETP.GE.OR P2, PT, R10, R59, P0 ;  /* 0x0000003b0a00720c */ /* 0x000fe40000746670 */
[----:B------:R-:W-:-:S02]  /*1bd60*/  IADD3 R3, P3, R36, 0x7000, RZ ;  /* 0x0000700024037810 */ /* 0x000fc40007f7e0ff */
[----:B------:R-:W-:Y:S02]  /*1bd70*/  ISETP.GE.OR P0, PT, R0, R59, P0 ;  /* 0x0000003b0000720c */ /* 0x000fe40000706670 */
[----:B------:R-:W-:Y:S01]  /*1bd80*/  LOP3.LUT R0, R3, 0x380, RZ, 0xc0, !PT ;  /* 0x0000038003007812 */ /* 0x000fe200078ec0ff */
[----:B------:R-:W-:Y:S01]  /*1bd90*/  IMAD.X R45, RZ, RZ, R37, P3 ;  /* 0x000000ffff2d7224 */ /* 0x000fe200018e0625 */
[----:B------:R-:W-:Y:S02]  /*1bda0*/  IADD3 R13, P4, R36, 0x2000, RZ ;  /* 0x00002000240d7810 */ /* 0x000fe40007f9e0ff */
[----:B------:R-:W-:Y:S02]  /*1bdb0*/  SHF.R.U64 R0, R0, 0x3, RZ ;  /* 0x0000000300007819 */ /* 0x000fe400000012ff */
[----:B------:R-:W-:Y:S01]  /*1bdc0*/  LOP3.LUT R12, R13, 0x380, RZ, 0xc0, !PT ;  /* 0x000003800d0c7812 */ /* 0x000fe200078ec0ff */
[----:B0-----:R0:W-:Y:S01]  /*1bdd0*/  @!P2 ST.E desc[UR54][R50.64], R20 ;  /* 0x000000143200a985 */ /* 0x0011e2000c101936 */
[----:B------:R-:W-:Y:S01]  /*1bde0*/  LOP3.LUT R44, R0, R3, RZ, 0x3c, !PT ;  /* 0x00000003002c7212 */ /* 0x000fe200078e3cff */
[----:B------:R-:W-:Y:S01]  /*1bdf0*/  IMAD R3, R49, UR4, RZ ;  /* 0x0000000431037c24 */ /* 0x000fe2000f8e02ff */
[----:B------:R-:W-:Y:S01]  /*1be00*/  SHF.R.U64 R12, R12, 0x3, RZ ;  /* 0x000000030c0c7819 */ /* 0x000fe200000012ff */
[----:B------:R-:W2:Y:S01]  /*1be10*/  @P1 LDC R49, c[0x0][0xbf0] ;  /* 0x0002fc00ff311b82 */ /* 0x000ea20000000800 */
[----:B------:R-:W-:-:S02]  /*1be20*/  IADD3 R33, P5, R36, 0x5000, RZ ;  /* 0x0000500024217810 */ /* 0x000fc40007fbe0ff */
[----:B------:R-:W-:Y:S01]  /*1be30*/  LOP3.LUT R5, R36, 0x380, RZ, 0xc0, !PT ;  /* 0x0000038024057812 */ /* 0x000fe200078ec0ff */
[----:B-1----:R1:W-:Y:S04]  /*1be40*/  @!P0 ST.E desc[UR54][R52.64], R21 ;  /* 0x0000001534008985 */ /* 0x0023e8000c101936 */
[----:B0-----:R-:W0:Y:S01]  /*1be50*/  @P1 LDC R51, c[0x0][0xbec] ;  /* 0x0002fb00ff331b82 */ /* 0x001e220000000800 */
[----:B------:R-:W-:Y:S01]  /*1be60*/  IMAD R3, R48, UR5, R3 ;  /* 0x0000000530037c24 */ /* 0x000fe2000f8e0203 */
[----:B------:R-:W-:Y:S01]  /*1be70*/  LOP3.LUT R12, R12, R13, RZ, 0x3c, !PT ;  /* 0x0000000d0c0c7212 */ /* 0x000fe200078e3cff */
[----:B------:R-:W-:Y:S01]  /*1be80*/  IMAD.X R13, RZ, RZ, R37, P4 ;  /* 0x000000ffff0d7224 */ /* 0x000fe200020e0625 */
[----:B------:R-:W-:Y:S01]  /*1be90*/  IADD3 R39, P4, R36, 0x6000, RZ ;  /* 0x0000600024277810 */ /* 0x000fe20007f9e0ff */
[----:B------:R-:W5:Y:S01]  /*1bea0*/  LD.E.128 R8, desc[UR54][R8.64] ;  /* 0x0000003608087980 */ /* 0x000f62000c101d00 */
[----:B------:R-:W-:Y:S01]  /*1beb0*/  LOP3.LUT R32, R33, 0x380, RZ, 0xc0, !PT ;  /* 0x0000038021207812 */ /* 0x000fe200078ec0ff */
[----:B-1----:R-:W-:Y:S01]  /*1bec0*/  IMAD.WIDE.U32 R20, R48, UR4, RZ ;  /* 0x0000000430147c25 */ /* 0x002fe2000f8e00ff */
[----:B------:R-:W-:Y:S01]  /*1bed0*/  ULDC.64 UR4, c[0x0][0xae8] ;  /* 0x0002ba0000047ab9 */ /* 0x000fe20000000a00 */
[----:B------:R-:W-:Y:S01]  /*1bee0*/  LOP3.LUT R38, R39, 0x380, RZ, 0xc0, !PT ;  /* 0x0000038027267812 */ /* 0x000fe200078ec0ff */
[----:B------:R-:W5:Y:S01]  /*1bef0*/  LD.E.128 R12, desc[UR54][R12.64] ;  /* 0x000000360c0c7980 */ /* 0x000f62000c101d00 */
[----:B------:R-:W-:Y:S01]  /*1bf00*/  IMAD R48, R207, 0x20, R188 ;  /* 0x00000020cf307824 */ /* 0x000fe200078e02bc */
[----:B------:R-:W-:Y:S01]  /*1bf10*/  SHF.R.U64 R32, R32, 0x3, RZ ;  /* 0x0000000320207819 */ /* 0x000fe200000012ff */
[----:B------:R-:W-:Y:S01]  /*1bf20*/  IMAD.IADD R21, R21, 0x1, R3 ;  /* 0x0000000115157824 */ /* 0x000fe200078e0203 */
[----:B------:R-:W-:Y:S01]  /*1bf30*/  SHF.R.U64 R38, R38, 0x3, RZ ;  /* 0x0000000326267819 */ /* 0x000fe200000012ff */
[----:B------:R-:W-:Y:S01]  /*1bf40*/  IMAD R3, R54, UR4, RZ ;  /* 0x0000000436037c24 */ /* 0x000fe2000f8e02ff */
[----:B------:R-:W-:Y:S01]  /*1bf50*/  SHF.R.U64 R5, R5, 0x3, RZ ;  /* 0x0000000305057819 */ /* 0x000fe200000012ff */
[----:B------:R-:W-:Y:S01]  /*1bf60*/  IMAD.IADD R48, R193, 0x1, R48 ;  /* 0x00000001c1307824 */ /* 0x000fe200078e0230 */
[----:B------:R-:W-:Y:S01]  /*1bf70*/  LOP3.LUT R32, R32, R33, RZ, 0x3c, !PT ;  /* 0x0000002120207212 */ /* 0x000fe200078e3cff */
[----:B------:R-:W-:Y:S01]  /*1bf80*/  IMAD R3, R208, UR5, R3 ;  /* 0x00000005d0037c24 */ /* 0x000fe2000f8e0203 */
[----:B------:R-:W-:Y:S01]  /*1bf90*/  LOP3.LUT R38, R38, R39, RZ, 0x3c, !PT ;  /* 0x0000002726267212 */ /* 0x000fe200078e3cff */
[----:B------:R-:W-:Y:S01]  /*1bfa0*/  IMAD.WIDE.U32 R20, R208, UR4, R20 ;  /* 0x00000004d0147c25 */ /* 0x000fe2000f8e0014 */
[----:B------:R-:W-:Y:S01]  /*1bfb0*/  ULDC.64 UR4, c[0x0][0xaf0] ;  /* 0x0002bc0000047ab9 */ /* 0x000fe20000000a00 */
[----:B------:R-:W-:Y:S01]  /*1bfc0*/  LOP3.LUT R4, R5, R36, RZ, 0x3c, !PT ;  /* 0x0000002405047212 */ /* 0x000fe200078e3cff */
[----:B------:R-:W5:Y:S01]  /*1bfd0*/  LD.E.128 R24, desc[UR54][R24.64] ;  /* 0x0000003618187980 */ /* 0x000f62000c101d00 */
[----:B0-----:R-:W-:-:S03]  /*1bfe0*/  @P1 IMAD.HI.U32 R0, R48, R51, RZ ;  /* 0x0000003330001227 */ /* 0x001fc600078e00ff */
[----:B------:R-:W5:Y:S01]  /*1bff0*/  LD.E.128 R28, desc[UR54][R28.64] ;  /* 0x000000361c1c7980 */ /* 0x000f62000c101d00 */
[----:B------:R-:W-:Y:S02]  /*1c000*/  IMAD.IADD R21, R21, 0x1, R3 ;  /* 0x0000000115157824 */ /* 0x000fe400078e0203 */
[----:B------:R-:W-:Y:S01]  /*1c010*/  IMAD.MOV.U32 R3, RZ, RZ, R48 ;  /* 0x000000ffff037224 */ /* 0x000fe200078e0030 */
[----:B--2---:R-:W-:Y:S01]  /*1c020*/  @P1 SHF.R.U32.HI R3, RZ, R49, R0 ;  /* 0x00000031ff031219 */ /* 0x004fe20000011600 */
[----:B------:R-:W-:Y:S01]  /*1c030*/  IMAD R40, R40, UR4, RZ ;  /* 0x0000000428287c24 */ /* 0x000fe2000f8e02ff */
[----:B------:R-:W5:Y:S01]  /*1c040*/  LD.E.128 R44, desc[UR54][R44.64] ;  /* 0x000000362c2c7980 */ /* 0x000f62000c101d00 */
[----:B------:R-:W-:Y:S01]  /*1c050*/  IMAD.WIDE.U32 R20, R57, UR4, R20 ;  /* 0x0000000439147c25 */ /* 0x000fe2000f8e0014 */
[----:B------:R-:W-:-:S03]  /*1c060*/  SHF.R.S32.HI R0, RZ, 0x1f, R3 ;  /* 0x0000001fff007819 */ /* 0x000fc60000011403 */
[----:B------:R-:W-:Y:S01]  /*1c070*/  IMAD R49, R57, UR5, R40 ;  /* 0x0000000539317c24 */ /* 0x000fe2000f8e0228 */
[----:B------:R-:W-:Y:S01]  /*1c080*/  ULDC.64 UR4, c[0x0][0xae0] ;  /* 0x0002b80000047ab9 */ /* 0x000fe20000000a00 */
[----:B------:R-:W-:Y:S02]  /*1c090*/  IMAD.MOV R40, RZ, RZ, -R3 ;  /* 0x000000ffff287224 */ /* 0x000fe400078e0a03 */
[--C-:B------:R-:W-:Y:S02]  /*1c0a0*/  IMAD.X R33, RZ, RZ, R37.reuse, P5 ;  /* 0x000000ffff217224 */ /* 0x100fe400028e0625 */
[--C-:B------:R-:W-:Y:S02]  /*1c0b0*/  IMAD.X R39, RZ, RZ, R37.reuse, P4 ;  /* 0x000000ffff277224 */ /* 0x100fe400020e0625 */
[----:B------:R-:W-:Y:S02]  /*1c0c0*/  IMAD.MOV.U32 R5, RZ, RZ, R37 ;  /* 0x000000ffff057224 */ /* 0x000fe400078e0025 */
[----:B------:R-:W-:Y:S01]  /*1c0d0*/  IMAD.IADD R21, R21, 0x1, R49 ;  /* 0x0000000115157824 */ /* 0x000fe200078e0231 */
[----:B------:R-:W5:Y:S01]  /*1c0e0*/  LD.E.128 R32, desc[UR54][R32.64] ;  /* 0x0000003620207980 */ /* 0x000f62000c101d00 */
[----:B------:R-:W-:-:S02]  /*1c0f0*/  IMAD R0, R0, UR4, RZ ;  /* 0x0000000400007c24 */ /* 0x000fc4000f8e02ff */
        /* <DEDUP_REMOVED lines=43> */
.L_x_8443:
[----:B------:R-:W-:Y:S05]  /*1c3b0*/  BSYNC B1 ;  /* 0x0000000000017941 */ /* 0x000fea0003800000 */
.L_x_8442:
[----:B---3-5:R3:W4:Y:S01]  /*1c3c0*/  SHFL.IDX PT, R7, R3, 0x1, 0x181f ;  /* 0x00381f0003077f89 */ /* 0x02872200000e0000 */
        /* <DEDUP_REMOVED lines=8> */
[-C--:B----4-:R-:W-:Y:S02]  /*1c450*/  @!P3 LEA.HI.X R5, R16, R7.reuse, R17, 0x1, P0 ;  /* 0x000000071005b211 */ /* 0x090fe400000f0c11 */
[----:B------:R-:W-:-:S03]  /*1c460*/  @!P4 LEA.HI.X R7, R2, R7, R185, 0x1, P2 ;  /* 0x000000070207c211 */ /* 0x000fc600010f0cb9 */
[----:B------:R0:W-:Y:S04]  /*1c470*/  @!P3 ST.E.128 desc[UR54][R4.64], R8 ;  /* 0x000000080400b985 */ /* 0x0001e8000c101d36 */
[----:B------:R0:W-:Y:S02]  /*1c480*/  @!P4 ST.E.128 desc[UR54][R6.64], R32 ;  /* 0x000000200600c985 */ /* 0x0001e4000c101d36 */
.L_x_8445:
[----:B------:R-:W-:Y:S05]  /*1c490*/  BSYNC B1 ;  /* 0x0000000000017941 */ /* 0x000fea0003800000 */
.L_x_8444:
[----:B0---4-:R0:W4:Y:S01]  /*1c4a0*/  SHFL.IDX PT, R7, R3, 0x2, 0x181f ;  /* 0x00581f0003077f89 */ /* 0x01112200000e0000 */
        /* <DEDUP_REMOVED lines=12> */
.L_x_8447:
[----:B------:R-:W-:Y:S05]  /*1c570*/  BSYNC B1 ;  /* 0x0000000000017941 */ /* 0x000fea0003800000 */
.L_x_8446:
[----:B------:R-:W-:Y:S01]  /*1c580*/  VIADD R0, R50, 0x60 ;  /* 0x0000006032007836 */ /* 0x000fe20000000000 */
[----:B0--3--:R-:W0:Y:S04]  /*1c590*/  SHFL.IDX PT, R3, R3, 0x3, 0x181f ;  /* 0x00781f0003037f89 */ /* 0x009e2800000e0000 */
[----:B------:R-:W-:Y:S01]  /*1c5a0*/  ISETP.GE.AND P0, PT, R0, R59, PT ;  /* 0x0000003b0000720c */ /* 0x000fe20003f06270 */
[----:B----4-:R3:W4:-:S12]  /*1c5b0*/  SHFL.IDX PT, R7, R40, 0x3, 0x181f ;  /* 0x00781f0028077f89 */ /* 0x01071800000e0000 */
[----:B---3--:R-:W-:Y:S05]  /*1c5c0*/  @P0 BRA `(.L_x_8448) ;  /* 0x0000000800fc0947 */ /* 0x008fea0003800000 */
[----:B------:R-:W-:Y:S02]  /*1c5d0*/  ULDC UR4, c[0x0][0xac8] ;  /* 0x0002b20000047ab9 */ /* 0x000fe40000000800 */
[----:B------:R-:W-:-:S13]  /*1c5e0*/  ISETP.GE.AND P1, PT, R16, UR4, PT ;  /* 0x0000000410007c0c */ /* 0x000fda000bf26270 */
[----:B----4-:R-:W-:-:S04]  /*1c5f0*/  @!P1 LEA R4, P0, R16, R7, 0x1 ;  /* 0x0000000710049211 */ /* 0x010fc800078008ff */
[----:B0-----:R-:W-:Y:S02]  /*1c600*/  @!P1 LEA.HI.X R5, R16, R3, R17, 0x1, P0 ;  /* 0x0000000310059211 */ /* 0x001fe400000f0c11 */
[----:B------:R-:W-:-:S03]  /*1c610*/  ISETP.GE.AND P0, PT, R2, UR4, PT ;  /* 0x0000000402007c0c */ /* 0x000fc6000bf06270 */
[----:B------:R3:W-:Y:S10]  /*1c620*/  @!P1 ST.E.128 desc[UR54][R4.64], R24 ;  /* 0x0000001804009985 */ /* 0x0007f4000c101d36 */
[----:B------:R-:W-:Y:S05]  /*1c630*/  @P0 BRA `(.L_x_8448) ;  /* 0x0000000800e00947 */ /* 0x000fea0003800000 */
[----:B---3--:R-:W-:-:S04]  /*1c640*/  LEA R4, P0, R2, R7, 0x1 ;  /* 0x0000000702047211 */ /* 0x008fc800078008ff */
[----:B------:R-:W-:-:S05]  /*1c650*/  LEA.HI.X R5, R2, R3, R185, 0x1, P0 ;  /* 0x0000000302057211 */ /* 0x000fca00000f0cb9 */
[----:B------:R0:W-:Y:S01]  /*1c660*/  ST.E.128 desc[UR54][R4.64], R44 ;  /* 0x0000002c04007985 */ /* 0x0001e2000c101d36 */
[----:B------:R-:W-:Y:S05]  /*1c670*/  BRA `(.L_x_8448) ;  /* 0x0000000800d07947 */ /* 0x000fea0003800000 */
.L_x_8440:
[----:B------:R-:W-:Y:S01]  /*1c680*/  ULDC.64 UR4, c[0x0][0xc00] ;  /* 0x0003000000047ab9 */ /* 0x000fe20000000a00 */
[----:B------:R-:W4:Y:S01]  /*1c690*/  LDC.64 R4, c[0x0][0xc00] ;  /* 0x00030000ff047b82 */ /* 0x000f220000000a00 */
[----:B------:R-:W-:Y:S01]  /*1c6a0*/  ISETP.NE.U32.AND P0, PT, RZ, UR4, PT ;  /* 0x00000004ff007c0c */ /* 0x000fe2000bf05070 */
[----:B------:R-:W-:-:S03]  /*1c6b0*/  IMAD.MOV.U32 R0, RZ, RZ, RZ ;  /* 0x000000ffff007224 */ /* 0x000fc600078e00ff */
[----:B------:R-:W-:Y:S01]  /*1c6c0*/  ISETP.NE.AND.EX P0, PT, RZ, UR5, PT, P0 ;  /* 0x00000005ff007c0c */ /* 0x000fe2000bf05300 */
[----:B------:R-:W-:Y:S02]  /*1c6d0*/  ULDC.64 UR4, c[0x0][0xc08] ;  /* 0x0003020000047ab9 */ /* 0x000fe40000000a00 */
[----:B------:R-:W-:Y:S01]  /*1c6e0*/  ISETP.NE.U32.AND P1, PT, RZ, UR4, PT ;  /* 0x00000004ff007c0c */ /* 0x000fe2000bf25070 */
[----:B------:R-:W1:Y:S03]  /*1c6f0*/  LDC R25, c[0x0][0xbe8] ;  /* 0x0002fa00ff197b82 */ /* 0x000e660000000800 */
[----:B------:R-:W-:Y:S01]  /*1c700*/  ISETP.NE.AND.EX P1, PT, RZ, UR5, PT, P1 ;  /* 0x00000005ff007c0c */ /* 0x000fe2000bf25310 */
[----:B----4-:R-:W-:-:S12]  /*1c710*/  IMAD.WIDE R4, R209, 0x4, R4 ;  /* 0x00000004d1047825 */ /* 0x010fd800078e0204 */
[----:B------:R-:W4:Y:S01]  /*1c720*/  @P1 LDC.64 R6, c[0x0][0xc08] ;  /* 0x00030200ff061b82 */ /* 0x000f220000000a00 */
[----:B------:R-:W-:Y:S02]  /*1c730*/  ULDC UR4, c[0x0][0xa88] ;  /* 0x0002a20000047ab9 */ /* 0x000fe40000000800 */
[----:B------:R-:W-:Y:S01]  /*1c740*/  IMAD.U32 R8, RZ, RZ, UR4 ;  /* 0x00000004ff087e24 */ /* 0x000fe2000f8e00ff */
[----:B------:R0:W5:Y:S01]  /*1c750*/  @P0 LDG.E R0, desc[UR54][R4.64] ;  /* 0x0000003604000981 */ /* 0x000162000c1e1900 */
[----:B----4-:R-:W-:-:S05]  /*1c760*/  @P1 IMAD.WIDE R6, R209, 0x4, R6 ;  /* 0x00000004d1061825 */ /* 0x010fca00078e0206 */
[----:B------:R0:W5:Y:S01]  /*1c770*/  @P1 LDG.E R8, desc[UR54][R6.64] ;  /* 0x0000003606081981 */ /* 0x000162000c1e1900 */
[----:B-1----:R-:W-:Y:S02]  /*1c780*/  ISETP.NE.AND P2, PT, R25, 0x1, PT ;  /* 0x000000011900780c */ /* 0x002fe40003f45270 */
[----:B------:R-:W-:Y:S02]  /*1c790*/  ISETP.GE.AND P3, PT, R226, 0x80, PT ;  /* 0x00000080e200780c */ /* 0x000fe40003f66270 */
[----:B------:R-:W-:-:S09]  /*1c7a0*/  SHF.R.S32.HI R9, RZ, 0x1f, R209 ;  /* 0x0000001fff097819 */ /* 0x000fd200000114d1 */
[----:B------:R-:W1:Y:S08]  /*1c7b0*/  @P2 LDC R20, c[0x0][0xbec] ;  /* 0x0002fb00ff142b82 */ /* 0x000e700000000800 */
[----:B------:R-:W4:Y:S01]  /*1c7c0*/  @P2 LDC R27, c[0x0][0xbf0] ;  /* 0x0002fc00ff1b2b82 */ /* 0x000f220000000800 */
[----:B0-----:R-:W-:Y:S05]  /*1c7d0*/  @P1 BRA `(.L_x_8449) ;  /* 0x0000000000101947 */ /* 0x001fea0003800000 */
[----:B------:R-:W-:Y:S05]  /*1c7e0*/  @!P0 BRA `(.L_x_8449) ;  /* 0x00000000000c8947 */ /* 0x000fea0003800000 */
[----:B------:R-:W2:Y:S04]  /*1c7f0*/  LDG.E R3, desc[UR54][R4.64] ;  /* 0x0000003604037981 */ /* 0x000ea8000c1e1900 */
[----:B-----5:R-:W2:Y:S02]  /*1c800*/  LDG.E R8, desc[UR54][R4.64+0x4] ;  /* 0x0000043604087981 */ /* 0x020ea4000c1e1900 */
[----:B--2---:R-:W-:-:S07]  /*1c810*/  IMAD.IADD R8, R8, 0x1, -R3 ;  /* 0x0000000108087824 */ /* 0x004fce00078e0a03 */
.L_x_8449:
[----:B------:R-:W-:Y:S01]  /*1c820*/  BSSY B1, `(.L_x_8450) ;  /* 0x000002d000017945 */ /* 0x000fe20003800000 */
[----:B------:R-:W-:Y:S02]  /*1c830*/  SHF.R.S32.HI R12, RZ, 0x1f, R208 ;  /* 0x0000001fff0c7819 */ /* 0x000fe400000114d0 */
[----:B--2---:R-:W-:Y:S02]  /*1c840*/  SEL R13, R209, RZ, !P0 ;  /* 0x000000ffd10d7207 */ /* 0x004fe40004000000 */
[----:B------:R-:W-:Y:S02]  /*1c850*/  SEL R14, R9, RZ, !P0 ;  /* 0x000000ff090e7207 */ /* 0x000fe40004000000 */
[----:B-----5:R-:W-:Y:S01]  /*1c860*/  SHF.R.S32.HI R11, RZ, 0x1f, R0 ;  /* 0x0000001fff0b7819 */ /* 0x020fe20000011400 */
[----:B------:R-:W-:Y:S06]  /*1c870*/  @P3 BRA `(.L_x_8451) ;  /* 0x00000000009c3947 */ /* 0x000fec0003800000 */
[----:B------:R-:W0:Y:S01]  /*1c880*/  S2R R10, SR_TID.X ;  /* 0x00000000000a7919 */ /* 0x000e220000002100 */
[----:B------:R-:W2:Y:S02]  /*1c890*/  LDC R9, c[0x0][0xbe8] ;  /* 0x0002fa00ff097b82 */ /* 0x000ea40000000800 */
[----:B--2---:R-:W-:Y:S01]  /*1c8a0*/  IMAD R3, R8, R9, RZ ;  /* 0x0000000908037224 */ /* 0x004fe200078e02ff */
[----:B0-----:R-:W-:-:S04]  /*1c8b0*/  IADD3 R10, R193, -0x80, R10 ;  /* 0xffffff80c10a7810 */ /* 0x001fc80007ffe00a */
        /* <DEDUP_REMOVED lines=13> */
[----:B------:R-:W2:Y:S01]  /*1c990*/  @P0 LDC R21, c[0x0][0xbf0] ;  /* 0x0002fc00ff150b82 */ /* 0x000ea20000000800 */
[----:B------:R-:W-:-:S04]  /*1c9a0*/  IMAD.WIDE.U32 R4, R13, UR4, R4 ;  /* 0x000000040d047c25 */ /* 0x000fc8000f8e0004 */
[----:B0-----:R-:W-:-:S05]  /*1c9b0*/  @P0 IMAD.HI.U32 R6, R10, R15, RZ ;  /* 0x0000000f0a060227 */ /* 0x001fca00078e00ff */
[----:B--2---:R-:W-:Y:S01]  /*1c9c0*/  @P0 SHF.R.U32.HI R3, RZ, R21, R6 ;  /* 0x00000015ff030219 */ /* 0x004fe20000011606 */
[----:B------:R-:W-:-:S03]  /*1c9d0*/  IMAD R6, R14, UR4, RZ ;  /* 0x000000040e067c24 */ /* 0x000fc6000f8e02ff */
[----:B------:R-:W-:Y:S01]  /*1c9e0*/  IADD3 R4, P0, R3, R4, RZ ;  /* 0x0000000403047210 */ /* 0x000fe20007f1e0ff */
[--C-:B------:R-:W-:Y:S02]  /*1c9f0*/  IMAD.MOV R7, RZ, RZ, -R3.reuse ;  /* 0x000000ffff077224 */ /* 0x100fe400078e0a03 */
        /* <DEDUP_REMOVED lines=15> */
.L_x_8451:
[----:B------:R-:W-:Y:S05]  /*1caf0*/  BSYNC B1 ;  /* 0x0000000000017941 */ /* 0x000fea0003800000 */
.L_x_8450:
[----:B------:R-:W-:Y:S02]  /*1cb00*/  ULDC.64 UR4, c[0x0][0xaa0] ;  /* 0x0002a80000047ab9 */ /* 0x000fe40000000a00 */
[----:B0-----:R-:W-:Y:S02]  /*1cb10*/  IMAD R3, R11, UR4, RZ ;  /* 0x000000040b037c24 */ /* 0x001fe4000f8e02ff */
[----:B------:R-:W-:-:S04]  /*1cb20*/  IMAD.WIDE.U32 R4, R0, UR4, RZ ;  /* 0x0000000400047c25 */ /* 0x000fc8000f8e00ff */
[----:B------:R-:W-:Y:S01]  /*1cb30*/  IMAD R3, R0, UR5, R3 ;  /* 0x0000000500037c24 */ /* 0x000fe2000f8e0203 */
[----:B------:R-:W-:Y:S01]  /*1cb40*/  ULDC.64 UR4, c[0x0][0xae8] ;  /* 0x0002ba0000047ab9 */ /* 0x000fe20000000a00 */
[----:B------:R-:W-:Y:S02]  /*1cb50*/  IMAD R0, R207, 0x20, R188 ;  /* 0x00000020cf007824 */ /* 0x000fe400078e02bc */
        /* <DEDUP_REMOVED lines=28> */
[----:B------:R-:W-:Y:S01]  /*1cd20*/  IMAD.IADD R193, R188, 0x1, R193 ;  /* 0x00000001bcc17824 */ /* 0x000fe200078e02c1 */
[----:B------:R-:W-:Y:S01]  /*1cd30*/  LEA R0, P0, R4, UR4, 0x1 ;  /* 0x0000000404007c11 */ /* 0x000fe2000f8008ff */
[----:B------:R-:W-:Y:S01]  /*1cd40*/  IMAD.IADD R3, R5, 0x1, R3 ;  /* 0x0000000105037824 */ /* 0x000fe200078e0203 */
[----:B------:R-:W-:-:S04]  /*1cd50*/  UMOV UR4, 0xffffffff ;  /* 0xffffffff00047882 */ /* 0x000fc80000000000 */
[----:B------:R-:W-:Y:S01]  /*1cd60*/  LEA.HI.X R4, R4, UR5, R3, 0x1, P0 ;  /* 0x0000000504047c11 */ /* 0x000fe200080f0c03 */
[----:B------:R-:W-:Y:S06]  /*1cd70*/  BRA.DIV UR4, `(.L_x_8452) ;  /* 0x0000009e04507947 */ /* 0x000fec000b800000 */
[----:B------:R0:W1:Y:S04]  /*1cd80*/  SHFL.IDX PT, R3, R4, RZ, 0x181f ;  /* 0x00181fff04037589 */ /* 0x00006800000e0000 */
[----:B------:R0:W2:Y:S02]  /*1cd90*/  SHFL.IDX PT, R14, R0, RZ, 0x181f ;  /* 0x00181fff000e7589 */ /* 0x0000a400000e0000 */
.L_x_8702:
[----:B------:R-:W-:Y:S01]  /*1cda0*/  IMAD R8, R8, R25, RZ ;  /* 0x0000001908087224 */ /* 0x000fe200078e02ff */
[----:B------:R-:W-:Y:S04]  /*1cdb0*/  BSSY B1, `(.L_x_8453) ;  /* 0x000000c000017945 */ /* 0x000fe80003800000 */
[----:B------:R-:W-:-:S13]  /*1cdc0*/  ISETP.GE.AND P0, PT, R193, R8, PT ;  /* 0x00000008c100720c */ /* 0x000fda0003f06270 */
[----:B------:R-:W-:Y:S05]  /*1cdd0*/  @P0 BRA `(.L_x_8454) ;  /* 0x0000000000240947 */ /* 0x000fea0003800000 */
[----:B------:R-:W-:Y:S02]  /*1cde0*/  ULDC UR4, c[0x0][0xac8] ;  /* 0x0002b20000047ab9 */ /* 0x000fe40000000800 */
[----:B------:R-:W-:Y:S02]  /*1cdf0*/  ISETP.GE.AND P2, PT, R16, UR4, PT ;  /* 0x0000000410007c0c */ /* 0x000fe4000bf46270 */
[----:B------:R-:W-:-:S11]  /*1ce00*/  ISETP.GE.AND P3, PT, R2, UR4, PT ;  /* 0x0000000402007c0c */ /* 0x000fd6000bf66270 */
[-C--:B--2---:R-:W-:Y:S02]  /*1ce10*/  @!P2 LEA R6, P0, R16, R14.reuse, 0x1 ;  /* 0x0000000e1006a211 */ /* 0x084fe400078008ff */
[----:B------:R-:W-:Y:S02]  /*1ce20*/  @!P3 LEA R14, P1, R2, R14, 0x1 ;  /* 0x0000000e020eb211 */ /* 0x000fe400078208ff */
[-C--:B-1----:R-:W-:Y:S02]  /*1ce30*/  @!P2 LEA.HI.X R7, R16, R3.reuse, R17, 0x1, P0 ;  /* 0x000000031007a211 */ /* 0x082fe400000f0c11 */
[----:B------:R-:W-:-:S03]  /*1ce40*/  @!P3 LEA.HI.X R15, R2, R3, R185, 0x1, P1 ;  /* 0x00000003020fb211 */ /* 0x000fc600008f0cb9 */
[----:B------:R4:W-:Y:S04]  /*1ce50*/  @!P2 ST.E.128 desc[UR54][R6.64], RZ ;  /* 0x000000ff0600a985 */ /* 0x0009e8000c101d36 */
[----:B------:R4:W-:Y:S02]  /*1ce60*/  @!P3 ST.E.128 desc[UR54][R14.64], RZ ;  /* 0x000000ff0e00b985 */ /* 0x0009e4000c101d36 */
.L_x_8454:
[----:B------:R-:W-:Y:S05]  /*1ce70*/  BSYNC B1 ;  /* 0x0000000000017941 */ /* 0x000fea0003800000 */
.L_x_8453:
[----:B------:R-:W-:-:S03]  /*1ce80*/  UMOV UR4, 0xffffffff ;  /* 0xffffffff00047882 */ /* 0x000fc60000000000 */
[----:B------:R-:W-:Y:S05]  /*1ce90*/  BRA.DIV UR4, `(.L_x_8455) ;  /* 0x0000009e043c7947 */ /* 0x000fea000b800000 */
[----:B-1----:R1:W0:Y:S04]  /*1cea0*/  SHFL.IDX PT, R3, R4, 0x1, 0x181f ;  /* 0x00381f0004037f89 */ /* 0x00222800000e0000 */
[----:B--2-4-:R1:W2:Y:S02]  /*1ceb0*/  SHFL.IDX PT, R14, R0, 0x1, 0x181f ;  /* 0x00381f00000e7f89 */ /* 0x0142a400000e0000 */
.L_x_8706:
[----:B------:R-:W-:Y:S01]  /*1cec0*/  VIADD R5, R193, 0x20 ;  /* 0x00000020c1057836 */ /* 0x000fe20000000000 */
        /* <DEDUP_REMOVED lines=12> */
.L_x_8457:
[----:B------:R-:W-:Y:S05]  /*1cf90*/  BSYNC B1 ;  /* 0x0000000000017941 */ /* 0x000fea0003800000 */
.L_x_8456:
[----:B------:R-:W-:-:S03]  /*1cfa0*/  UMOV UR4, 0xffffffff ;  /* 0xffffffff00047882 */ /* 0x000fc60000000000 */
[----:B------:R-:W-:Y:S05]  /*1cfb0*/  BRA.DIV UR4, `(.L_x_8458) ;  /* 0x0000009e043c7947 */ /* 0x000fea000b800000 */
[----:B0-----:R0:W0:Y:S04]  /*1cfc0*/  SHFL.IDX PT, R3, R4, 0x2, 0x181f ;  /* 0x00581f0004037f89 */ /* 0x00102800000e0000 */
[----:B--2-4-:R2:W4:Y:S02]  /*1cfd0*/  SHFL.IDX PT, R14, R0, 0x2, 0x181f ;  /* 0x00581f00000e7f89 */ /* 0x01452400000e0000 */
.L_x_8710:
        /* <DEDUP_REMOVED lines=13> */
.L_x_8460:
[----:B------:R-:W-:Y:S05]  /*1d0b0*/  BSYNC B1 ;  /* 0x0000000000017941 */ /* 0x000fea0003800000 */
.L_x_8459:
[----:B------:R-:W-:-:S03]  /*1d0c0*/  UMOV UR4, 0xffffffff ;  /* 0xffffffff00047882 */ /* 0x000fc60000000000 */
[----:B------:R-:W-:Y:S05]  /*1d0d0*/  BRA.DIV UR4, `(.L_x_8461) ;  /* 0x0000009e043c7947 */ /* 0x000fea000b800000 */
[----:B0-----:R0:W0:Y:S04]  /*1d0e0*/  SHFL.IDX PT, R3, R4, 0x3, 0x181f ;  /* 0x00781f0004037f89 */ /* 0x00102800000e0000 */
[----:B----4-:R4:W0:Y:S02]  /*1d0f0*/  SHFL.IDX PT, R14, R0, 0x3, 0x181f ;  /* 0x00781f00000e7f89 */ /* 0x01082400000e0000 */
.L_x_8714:
[----:B-12-4-:R-:W-:-:S05]  /*1d100*/  VIADD R0, R193, 0x60 ;  /* 0x00000060c1007836 */ /* 0x016fca0000000000 */
        /* <DEDUP_REMOVED lines=11> */
.L_x_8448:
[----:B------:R-:W-:Y:S05]  /*1d1c0*/  BSYNC B0 ;  /* 0x0000000000007941 */ /* 0x000fea0003800000 */
.L_x_8439:
[----:B------:R-:W-:Y:S02]  /*1d1d0*/  ULDC UR4, c[0x0][0xc3c] ;  /* 0x00030f0000047ab9 */ /* 0x000fe40000000800 */
[----:B---3--:R-:W-:-:S13]  /*1d1e0*/  ISETP.GE.AND P0, PT, R43, UR4, PT ;  /* 0x000000042b007c0c */ /* 0x008fda000bf06270 */
[----:B------:R-:W-:Y:S05]  /*1d1f0*/  @!P0 BRA `(.L_x_8462) ;  /* 0xfffffe3c00c88947 */ /* 0x000fea000383ffff */
[----:B------:R-:W-:Y:S05]  /*1d200*/  BRA `(.L_x_8180) ;  /* 0x0000007000c47947 */ /* 0x000fea0003800000 */
.L_x_8178:
        /* <DEDUP_REMOVED lines=16> */
.L_x_8463:
        /* <DEDUP_REMOVED lines=41> */
.L_x_8469:
        /* <DEDUP_REMOVED lines=12> */
.L_x_8468:
[----:B------:R-:W-:Y:S05]  /*1d660*/  BSYNC B0 ;  /* 0x0000000000007941 */ /* 0x000fea0003800000 */
.L_x_8467:
        /* <DEDUP_REMOVED lines=20> */
.L_x_8465:
        /* <DEDUP_REMOVED lines=20> */
.L_x_8470:
        /* <DEDUP_REMOVED lines=59> */
.L_x_8466:
[----:B------:R-:W-:Y:S02]  /*1dca0*/  IMAD.MOV.U32 R17, RZ, RZ, RZ ;  /* 0x000000ffff117224 */ /* 0x000fe400078e00ff */
[----:B------:R-:W-:Y:S02]  /*1dcb0*/  IMAD.U32 R16, RZ, RZ, UR6 ;  /* 0x00000006ff107e24 */ /* 0x000fe4000f8e00ff */
[----:B------:R-:W-:-:S07]  /*1dcc0*/  IMAD.MOV.U32 R18, RZ, RZ, RZ ;  /* 0x000000ffff127224 */ /* 0x000fce00078e00ff */
.L_x_8471:
[----:B------:R-:W-:-:S13]  /*1dcd0*/  ISETP.NE.AND P0, PT, R5, RZ, PT ;  /* 0x000000ff0500720c */ /* 0x000fda0003f05270 */
[----:B------:R-:W0:Y:S01]  /*1dce0*/  @!P0 S2R R3, SR_CgaCtaId ;  /* 0x0000000000038919 */ /* 0x000e220000008800 */
[----:B------:R-:W-:-:S04]  /*1dcf0*/  @!P0 MOV R2, 0x400 ;  /* 0x0000040000028802 */ /* 0x000fc80000000f00 */
[----:B0-----:R-:W-:-:S05]  /*1dd00*/  @!P0 LEA R2, R3, R2, 0x18 ;  /* 0x0000000203028211 */ /* 0x001fca00078ec0ff */
[----:B------:R0:W-:Y:S01]  /*1dd10*/  @!P0 STS.128 [R2+0x288d0], R16 ;  /* 0x0288d01002008388 */ /* 0x0001e20000000c00 */
[----:B------:R-:W-:Y:S06]  /*1dd20*/  BAR.ARV 0x5, 0x180 ;  /* 0x0146000000007b1d */ /* 0x000fec0000002000 */
.L_x_8464:
        /* <DEDUP_REMOVED lines=8> */
[----:B0-----:R-:W-:Y:S01]  /*1ddb0*/  LOP3.LUT R2, R0, 0x7f, RZ, 0xc0, !PT ;  /* 0x0000007f00027812 */ /* 0x001fe200078ec0ff */
[----:B------:R-:W-:Y:S01]  /*1ddc0*/  UMOV UR4, 0x400 ;  /* 0x0000040000047882 */ /* 0x000fe20000000000 */
[----:B------:R0:W-:Y:S01]  /*1ddd0*/  STL [R1+0x20], RZ ;  /* 0x000020ff01007387 */ /* 0x0001e20000100800 */
        /* <DEDUP_REMOVED lines=11> */
[----:B------:R-:W-:Y:S01]  /*1de90*/  LOP3.LUT R0, R0, 0x70, RZ, 0xc0, !PT ;  /* 0x0000007000007812 */ /* 0x000fe200078ec0ff */
[----:B------:R-:W-:Y:S01]  /*1dea0*/  IMAD.MOV.U32 R28, RZ, RZ, 0x1 ;  /* 0x00000001ff1c7424 */ /* 0x000fe200078e00ff */
[----:B------:R-:W-:Y:S01]  /*1deb0*/  LOP3.LUT R30, R31, 0x40, RZ, 0xfc, !PT ;  /* 0x000000401f1e7812 */ /* 0x000fe200078efcff */
[----:B------:R-:W-:Y:S01]  /*1dec0*/  ULOP3.LUT UR38, UR36, 0x2, URZ, 0xfc, !UPT ;  /* 0x0000000224267892 */ /* 0x000fe2000f8efc3f */
[----:B------:R-:W-:Y:S01]  /*1ded0*/  LOP3.LUT R2, R2, R0, RZ, 0xfc, !PT ;  /* 0x0000000002027212 */ /* 0x000fe200078efcff */
[----:B------:R-:W-:Y:S01]  /*1dee0*/  ULDC.64 UR40, c[0x0][0x198] ;  /* 0x0000660000287ab9 */ /* 0x000fe20000000a00 */
[----:B------:R-:W-:Y:S01]  /*1def0*/  ULDC UR37, c[0x0][0xc] ;  /* 0x0000030000257ab9 */ /* 0x000fe20000000800 */
[----:B-1----:R-:W-:-:S06]  /*1df00*/  ULEA UR4, UR5, UR4, 0x18 ;  /* 0x0000000405047291 */ /* 0x002fcc000f8ec03f */
[----:B------:R-:W-:-:S04]  /*1df10*/  IMAD.U32 R22, RZ, RZ, UR4 ;  /* 0x00000004ff167e24 */ /* 0x000fc8000f8e00ff */
[----:B------:R-:W-:-:S05]  /*1df20*/  IMAD R0, R36, 0x2, R22 ;  /* 0x0000000224007824 */ /* 0x000fca00078e0216 */
[----:B------:R0:W-:Y:S02]  /*1df30*/  STL [R1+0xc], R0 ;  /* 0x00000c0001007387 */ /* 0x0001e40000100800 */
.L_x_8587:
[----:B------:R-:W-:Y:S05]  /*1df40*/  YIELD ;  /* 0x0000000000007946 */ /* 0x000fea0003800000 */
[----:B------:R-:W-:Y:S01]  /*1df50*/  ULDC.64 UR4, c[0x0][0xa28] ;  /* 0x00028a0000047ab9 */ /* 0x000fe20000000a00 */
[----:B------:R-:W-:Y:S01]  /*1df60*/  IMAD.MOV.U32 R11, RZ, RZ, RZ ;  /* 0x000000ffff0b7224 */ /* 0x000fe200078e00ff */
[----:B------:R-:W-:Y:S01]  /*1df70*/  ISETP.NE.U32.AND P0, PT, RZ, UR4, PT ;  /* 0x00000004ff007c0c */ /* 0x000fe2000bf05070 */
[----:B-1----:R-:W1:Y:S01]  /*1df80*/  LDC.64 R4, c[0x0][0xa00] ;  /* 0x00028000ff047b82 */ /* 0x002e620000000a00 */
[----:B------:R-:W-:Y:S01]  /*1df90*/  IMAD.MOV.U32 R8, RZ, RZ, RZ ;  /* 0x000000ffff087224 */ /* 0x000fe200078e00ff */
[----:B------:R-:W-:Y:S01]  /*1dfa0*/  ULDC.64 UR6, c[0x0][0xa10] ;  /* 0x0002840000067ab9 */ /* 0x000fe20000000a00 */
[----:B------:R-:W-:Y:S01]  /*1dfb0*/  ISETP.NE.AND.EX P0, PT, RZ, UR5, PT, P0 ;  /* 0x00000005ff007c0c */ /* 0x000fe2000bf05300 */
[----:B------:R-:W-:-:S12]  /*1dfc0*/  ULDC.64 UR4, c[0x0][0xa18] ;  /* 0x0002860000047ab9 */ /* 0x000fd80000000a00 */
[----:B------:R-:W2:Y:S02]  /*1dfd0*/  @P0 LDC.64 R2, c[0x0][0xa28] ;  /* 0x00028a00ff020b82 */ /* 0x000ea40000000a00 */
[----:B--2---:R-:W-:-:S05]  /*1dfe0*/  @P0 IMAD.WIDE R2, R19, 0x4, R2 ;  /* 0x0000000413020825 */ /* 0x004fca00078e0202 */
[----:B---3--:R2:W3:Y:S01]  /*1dff0*/  @P0 LDG.E R11, desc[UR54][R2.64] ;  /* 0x00000036020b0981 */ /* 0x0084e2000c1e1900 */
[----:B------:R-:W-:Y:S01]  /*1e000*/  ISETP.NE.U32.AND P0, PT, RZ, UR4, PT ;  /* 0x00000004ff007c0c */ /* 0x000fe2000bf05070 */
[----:B-1----:R-:W-:Y:S01]  /*1e010*/  IMAD.WIDE R4, R19, 0x4, R4 ;  /* 0x0000000413047825 */ /* 0x002fe200078e0204 */
[----:B------:R-:W-:Y:S02]  /*1e020*/  ISETP.NE.U32.AND P1, PT, RZ, UR6, PT ;  /* 0x00000006ff007c0c */ /* 0x000fe4000bf25070 */
[----:B------:R-:W-:Y:S01]  /*1e030*/  ISETP.NE.AND.EX P2, PT, RZ, UR5, PT, P0 ;  /* 0x00000005ff007c0c */ /* 0x000fe2000bf45300 */
[----:B------:R-:W-:Y:S01]  /*1e040*/  ULDC.64 UR4, c[0x0][0xa00] ;  /* 0x0002800000047ab9 */ /* 0x000fe20000000a00 */
[----:B------:R-:W-:Y:S01]  /*1e050*/  ISETP.NE.AND.EX P1, PT, RZ, UR7, PT, P1 ;  /* 0x00000007ff007c0c */ /* 0x000fe2000bf25310 */
[----:B0-----:R-:W-:Y:S01]  /*1e060*/  IMAD.MOV.U32 R0, RZ, RZ, RZ ;  /* 0x000000ffff007224 */ /* 0x001fe200078e00ff */
[----:B------:R-:W-:Y:S01]  /*1e070*/  ISETP.NE.U32.AND P0, PT, RZ, UR4, PT ;  /* 0x00000004ff007c0c */ /* 0x000fe2000bf05070 */
[----:B--2---:R-:W0:Y:S03]  /*1e080*/  LDC.64 R2, c[0x0][0xa10] ;  /* 0x00028400ff027b82 */ /* 0x004e260000000a00 */
[----:B------:R-:W-:-:S05]  /*1e090*/  ISETP.NE.AND.EX P0, PT, RZ, UR5, PT, P0 ;  /* 0x00000005ff007c0c */ /* 0x000fca000bf05300 */
[----:B------:R-:W1:Y:S08]  /*1e0a0*/  @P2 LDC.64 R6, c[0x0][0xa18] ;  /* 0x00028600ff062b82 */ /* 0x000e700000000a00 */
[----:B------:R-:W2:Y:S01]  /*1e0b0*/  @P0 LDG.E R8, desc[UR54][R4.64] ;  /* 0x0000003604080981 */ /* 0x000ea2000c1e1900 */
        /* <DEDUP_REMOVED lines=16> */
[----:B---3--:R0:W-:Y:S04]  /*1e1c0*/  STL [R1+0x4], R11 ;  /* 0x0000040b01007387 */ /* 0x0081e80000100800 */
[----:B--2---:R0:W-:Y:S01]  /*1e1d0*/  STL [R1+0x10], R8 ;  /* 0x0000100801007387 */ /* 0x0041e20000100800 */
[----:B------:R-:W-:Y:S05]  /*1e1e0*/  @P2 BRA `(.L_x_8473) ;  /* 0x0000000000102947 */ /* 0x000fea0003800000 */
[----:B------:R-:W-:Y:S05]  /*1e1f0*/  @!P0 BRA `(.L_x_8473) ;  /* 0x00000000000c8947 */ /* 0x000fea0003800000 */
[----:B0-----:R-:W2:Y:S04]  /*1e200*/  LDG.E R8, desc[UR54][R4.64] ;  /* 0x0000003604087981 */ /* 0x001ea8000c1e1900 */
[----:B-----5:R-:W2:Y:S02]  /*1e210*/  LDG.E R33, desc[UR54][R4.64+0x4] ;  /* 0x0000043604217981 */ /* 0x020ea4000c1e1900 */
[----:B--2---:R-:W-:-:S07]  /*1e220*/  IMAD.IADD R33, R33, 0x1, -R8 ;  /* 0x0000000121217824 */ /* 0x004fce00078e0a08 */
.L_x_8473:
        /* <DEDUP_REMOVED lines=8> */
.L_x_8474:
        /* <DEDUP_REMOVED lines=9> */
.L_x_8475:
[----:B-1----:R-:W2:Y:S01]  /*1e340*/  @P1 LDG.E R5, desc[UR54][R2.64] ;  /* 0x0000003602051981 */ /* 0x002ea2000c1e1900 */
[----:B------:R-:W1:Y:S03]  /*1e350*/  LDC R7, c[0x0][0x448] ;  /* 0x00011200ff077b82 */ /* 0x000e660000000800 */
[----:B------:R3:W2:Y:S01]  /*1e360*/  @P1 LDG.E R4, desc[UR54][R2.64+0x4] ;  /* 0x0000043602041981 */ /* 0x0006a2000c1e1900 */
[----:B------:R-:W-:Y:S02]  /*1e370*/  IMAD.SHL.U32 R27, R17, 0x80, RZ ;  /* 0x00000080111b7824 */ /* 0x000fe400078e00ff */
[----:B-----5:R-:W-:Y:S02]  /*1e380*/  IMAD.IADD R10, R10, 0x1, -R11 ;  /* 0x000000010a0a7824 */ /* 0x020fe400078e0a0b */
[----:B---3--:R-:W3:Y:S01]  /*1e390*/  LDC.64 R2, c[0x0][0x9e0] ;  /* 0x00027800ff027b82 */ /* 0x008ee20000000a00 */
[----:B-1----:R-:W-:Y:S01]  /*1e3a0*/  ISETP.NE.AND P2, PT, R7, 0x1, PT ;  /* 0x000000010700780c */ /* 0x002fe20003f45270 */
[----:B------:R-:W-:-:S12]  /*1e3b0*/  VIADD R7, R27, 0x7f ;  /* 0x0000007f1b077836 */ /* 0x000fd80000000000 */
[----:B0-----:R-:W0:Y:S01]  /*1e3c0*/  @P2 LDC R8, c[0x0][0x44c] ;  /* 0x00011300ff082b82 */ /* 0x001e220000000800 */
[----:B---3--:R-:W-:-:S07]  /*1e3d0*/  ISETP.GE.AND P3, PT, R3, 0x1, PT ;  /* 0x000000010300780c */ /* 0x008fce0003f66270 */
[----:B------:R-:W1:Y:S01]  /*1e3e0*/  @P2 LDC R9, c[0x0][0x450] ;  /* 0x00011400ff092b82 */ /* 0x000e620000000800 */
[----:B--2---:R-:W-:Y:S02]  /*1e3f0*/  @P1 IMAD.IADD R6, R4, 0x1, -R5 ;  /* 0x0000000104061824 */ /* 0x004fe400078e0a05 */
[----:B0-----:R-:W-:-:S04]  /*1e400*/  @P2 IMAD.HI.U32 R4, R7, R8, RZ ;  /* 0x0000000807042227 */ /* 0x001fc800078e00ff */
[----:B------:R-:W-:Y:S01]  /*1e410*/  IMAD.IADD R37, R10, 0x1, R6 ;  /* 0x000000010a257824 */ /* 0x000fe200078e0206 */
[----:B-1----:R-:W-:-:S03]  /*1e420*/  @P2 SHF.R.U32.HI R7, RZ, R9, R4 ;  /* 0x00000009ff072219 */ /* 0x002fc60000011604 */
[C---:B------:R-:W-:Y:S01]  /*1e430*/  VIADD R4, R37.reuse, 0x7f ;  /* 0x0000007f25047836 */ /* 0x040fe20000000000 */
[----:B------:R-:W-:-:S04]  /*1e440*/  IADD3 R8, R37, 0x1, -R33 ;  /* 0x0000000125087810 */ /* 0x000fc80007ffe821 */
[----:B------:R-:W-:Y:S01]  /*1e450*/  SHF.R.S32.HI R5, RZ, 0x1f, R4 ;  /* 0x0000001fff057819 */ /* 0x000fe20000011404 */
[----:B------:R-:W-:-:S03]  /*1e460*/  IMAD.IADD R7, R8, 0x1, R7 ;  /* 0x0000000108077824 */ /* 0x000fc600078e0207 */
        /* <DEDUP_REMOVED lines=15> */
.L_x_8478:
[----:B------:R-:W-:-:S13]  /*1e560*/  ISETP.NE.AND P0, PT, R3, 0x1, PT ;  /* 0x000000010300780c */ /* 0x000fda0003f05270 */
[----:B------:R-:W0:Y:S02]  /*1e570*/  @P0 LDC.64 R4, c[0x0][0x9e8] ;  /* 0x00027a00ff040b82 */ /* 0x000e240000000a00 */
[----:B0-----:R-:W-:-:S05]  /*1e580*/  @P0 IMAD.HI.U32 R4, R11, R4, RZ ;  /* 0x000000040b040227 */ /* 0x001fca00078e00ff */
[----:B------:R-:W-:-:S07]  /*1e590*/  @P0 SHF.R.U32.HI R11, RZ, R5, R4 ;  /* 0x00000005ff0b0219 */ /* 0x000fce0000011604 */
.L_x_8479:
[----:B------:R-:W-:Y:S05]  /*1e5a0*/  BSYNC B0 ;  /* 0x0000000000007941 */ /* 0x000fea0003800000 */
.L_x_8477:
[----:B------:R-:W-:-:S05]  /*1e5b0*/  IMAD R11, R11, R3, R3 ;  /* 0x000000030b0b7224 */ /* 0x000fca00078e0203 */
[----:B------:R-:W-:-:S07]  /*1e5c0*/  VIMNMX R2, R2, R11, PT ;  /* 0x0000000b02027248 */ /* 0x000fce0003fe0100 */
.L_x_8476:
        /* <DEDUP_REMOVED lines=20> */
.L_x_8482:
[----:B------:R-:W-:-:S13]  /*1e710*/  ISETP.NE.AND P0, PT, R3, 0x1, PT ;  /* 0x000000010300780c */ /* 0x000fda0003f05270 */
[----:B------:R-:W0:Y:S02]  /*1e720*/  @P0 LDC.64 R4, c[0x0][0x9e8] ;  /* 0x00027a00ff040b82 */ /* 0x000e240000000a00 */
[----:B0-----:R-:W-:-:S05]  /*1e730*/  @P0 IMAD.HI.U32 R4, R12, R4, RZ ;  /* 0x000000040c040227 */ /* 0x001fca00078e00ff */
[----:B------:R-:W-:-:S07]  /*1e740*/  @P0 SHF.R.U32.HI R12, RZ, R5, R4 ;  /* 0x00000005ff0c0219 */ /* 0x000fce0000011604 */
.L_x_8483:
[----:B------:R-:W-:Y:S05]  /*1e750*/  BSYNC B0 ;  /* 0x0000000000007941 */ /* 0x000fea0003800000 */
.L_x_8481:
[----:B------:R-:W-:-:S05]  /*1e760*/  IMAD R12, R12, R3, RZ ;  /* 0x000000030c0c7224 */ /* 0x000fca00078e02ff */
[----:B------:R-:W-:-:S07]  /*1e770*/  VIMNMX R11, R11, R12, !PT ;  /* 0x0000000c0b0b7248 */ /* 0x000fce0007fe0100 */
.L_x_8480:
[----:B------:R-:W-:Y:S01]  /*1e780*/  VIADD R2, R2, 0x7f ;  /* 0x0000007f02027836 */ /* 0x000fe20000000000 */
[----:B------:R-:W-:Y:S04]  /*1e790*/  BSSY B0, `(.L_x_8484) ;  /* 0x000011b000007945 */ /* 0x000fe80003800000 */
[----:B------:R-:W-:-:S04]  /*1e7a0*/  SHF.R.S32.HI R3, RZ, 0x1f, R2 ;  /* 0x0000001fff037819 */ /* 0x000fc80000011402 */
[----:B------:R-:W-:Y:S02]  /*1e7b0*/  LEA.HI R3, R3, R2, RZ, 0x7 ;  /* 0x0000000203037211 */ /* 0x000fe400078f38ff */
[----:B------:R-:W-:-:S04]  /*1e7c0*/  SHF.R.S32.HI R2, RZ, 0x1f, R11 ;  /* 0x0000001fff027819 */ /* 0x000fc8000001140b */
[----:B------:R-:W-:Y:S02]  /*1e7d0*/  LEA.HI R11, R2, R11, RZ, 0x7 ;  /* 0x0000000b020b7211 */ /* 0x000fe400078f38ff */
[----:B------:R-:W-:Y:S02]  /*1e7e0*/  SHF.R.S32.HI R2, RZ, 0x7, R3 ;  /* 0x00000007ff027819 */ /* 0x000fe40000011403 */
[----:B------:R-:W-:Y:S02]  /*1e7f0*/  SHF.R.S32.HI R11, RZ, 0x7, R11 ;  /* 0x00000007ff0b7819 */ /* 0x000fe4000001140b */
[----:B------:R-:W-:Y:S02]  /*1e800*/  VIMNMX R3, R9, R2, PT ;  /* 0x0000000209037248 */ /* 0x000fe40003fe0100 */
[----:B------:R-:W-:-:S03]  /*1e810*/  VIMNMX R11, RZ, R11, !PT ;  /* 0x0000000bff0b7248 */ /* 0x000fc60007fe0100 */
[--C-:B------:R-:W-:Y:S02]  /*1e820*/  IMAD R3, R3, 0x80, -R10.reuse ;  /* 0x0000008003037824 */ /* 0x100fe400078e0a0a */
[----:B------:R-:W-:-:S03]  /*1e830*/  IMAD R11, R11, 0x80, -R10 ;  /* 0x000000800b0b7824 */ /* 0x000fc600078e0a0a */
[----:B------:R-:W-:Y:S02]  /*1e840*/  VIMNMX R2, R3, R6, PT ;  /* 0x0000000603027248 */ /* 0x000fe40003fe0100 */
[----:B------:R-:W-:-:S04]  /*1e850*/  VIMNMX R11, RZ, R11, !PT ;  /* 0x0000000bff0b7248 */ /* 0x000fc80007fe0100 */
        /* <DEDUP_REMOVED lines=17> */
.L_x_8717:
[----:B-1----:R-:W-:Y:S02]  /*1e970*/  ISETP.NE.AND P0, PT, R14, RZ, PT ;  /* 0x000000ff0e00720c */ /* 0x002fe40003f05270 */
[----:B------:R-:W-:-:S11]  /*1e980*/  PLOP3.LUT P6, PT, PT, PT, PT, 0x8, 0x0 ;  /* 0x000000000000781c */ /* 0x000fd60003fce170 */
[----:B------:R-:W-:Y:S05]  /*1e990*/  @P0 BRA `(.L_x_8487) ;  /* 0x00000000000c0947 */ /* 0x000fea0003800000 */
[----:B------:R-:W-:-:S03]  /*1e9a0*/  UMOV UR4, 0xffffffff ;  /* 0xffffffff00047882 */ /* 0x000fc60000000000 */
[----:B------:R-:W-:Y:S05]  /*1e9b0*/  BRA.DIV UR4, `(.L_x_8488) ;  /* 0x0000008604807947 */ /* 0x000fea000b800000 */
[----:B------:R-:W-:-:S13]  /*1e9c0*/  ELECT P6, URZ, PT ;  /* 0x00000000003f782f */ /* 0x000fda00038c0000 */
.L_x_8487:
        /* <DEDUP_REMOVED lines=9> */
.L_x_8720:
[----:B------:R-:W-:Y:S05]  /*1ea60*/  BSYNC B1 ;  /* 0x0000000000017941 */ /* 0x000fea0003800000 */
.L_x_8489:
        /* <DEDUP_REMOVED lines=10> */
.L_x_8721:
[----:B------:R-:W-:Y:S05]  /*1eb10*/  BSYNC B2 ;  /* 0x0000000000027941 */ /* 0x000fea0003800000 */
.L_x_8493:
        /* <DEDUP_REMOVED lines=9> */
.L_x_8496:
[----:B------:R-:W-:Y:S05]  /*1ebb0*/  BSYNC B2 ;  /* 0x0000000000027941 */ /* 0x000fea0003800000 */
.L_x_8495:
        /* <DEDUP_REMOVED lines=8> */
[----:B------:R-:W-:Y:S01]  /*1ec40*/  IMAD.SHL.U32 R12, R26, 0x4000, RZ ;  /* 0x000040001a0c7824 */ /* 0x000fe200078e00ff */
[----:B------:R-:W-:Y:S01]  /*1ec50*/  UMOV UR6, 0x0 ;  /* 0x0000000000067882 */ /* 0x000fe20000000000 */
[----:B------:R-:W-:Y:S01]  /*1ec60*/  VIADD R2, R11, 0x28890 ;  /* 0x000288900b027836 */ /* 0x000fe20000000000 */
[----:B------:R-:W-:Y:S01]  /*1ec70*/  UMOV UR7, 0x12f00000 ;  /* 0x12f0000000077882 */ /* 0x000fe20000000000 */
[----:B------:R-:W-:-:S08]  /*1ec80*/  VIADD R13, R3, 0x18400 ;  /* 0x00018400030d7836 */ /* 0x000fd00000000000 */
.L_x_8497:
        /* <DEDUP_REMOVED lines=16> */
.L_x_8498:
        /* <DEDUP_REMOVED lines=13> */
.L_x_8722:
[----:B------:R-:W-:Y:S05]  /*1ee60*/  BSYNC B2 ;  /* 0x0000000000027941 */ /* 0x000fea0003800000 */
.L_x_8499:
        /* <DEDUP_REMOVED lines=11> */
.L_x_8502:
[----:B------:R-:W-:Y:S05]  /*1ef20*/  BSYNC B2 ;  /* 0x0000000000027941 */ /* 0x000fea0003800000 */
.L_x_8501:
[----:B------:R-:W-:Y:S01]  /*1ef30*/  R2UR UR10, R15 ;  /* 0x000000000f0a72ca */ /* 0x000fe200000e0000 */
[----:B------:R-:W-:Y:S01]  /*1ef40*/  IMAD R12, R12, 0x2, R22 ;  /* 0x000000020c0c7824 */ /* 0x000fe200078e0216 */
[----:B------:R-:W-:Y:S01]  /*1ef50*/  R2UR UR6, R2 ;  /* 0x00000000020672ca */ /* 0x000fe200000e0000 */
[----:B------:R-:W-:Y:S01]  /*1ef60*/  UIADD3 UR4, UP0, UR40, 0x670, URZ ;  /* 0x0000067028047890 */ /* 0x000fe2000ff1e03f */
[----:B------:R-:W-:Y:S01]  /*1ef70*/  R2UR UR7, R3 ;  /* 0x00000000030772ca */ /* 0x000fe200000e0000 */
[----:B01----:R-:W-:Y:S01]  /*1ef80*/  VIADD R11, R11, 0x288b0 ;  /* 0x000288b00b0b7836 */ /* 0x003fe20000000000 */
[----:B------:R-:W-:Y:S01]  /*1ef90*/  PLOP3.LUT P0, PT, PT, PT, PT, 0x80, 0x0 ;  /* 0x000000000000781c */ /* 0x000fe20003f0f070 */
[----:B------:R-:W-:Y:S01]  /*1efa0*/  VIADD R14, R12, 0x400 ;  /* 0x000004000c0e7836 */ /* 0x000fe20000000000 */
[----:B------:R-:W-:-:S12]  /*1efb0*/  UIADD3.X UR5, URZ, UR41, URZ, UP0, !UPT ;  /* 0x000000293f057290 */ /* 0x000fd800087fe43f */
.L_x_8503:
        /* <DEDUP_REMOVED lines=15> */
.L_x_8504:
        /* <DEDUP_REMOVED lines=10> */
.L_x_8492:
[----:B------:R-:W-:Y:S05]  /*1f150*/  BSYNC B1 ;  /* 0x0000000000017941 */ /* 0x000fea0003800000 */
.L_x_8491:
        /* <DEDUP_REMOVED lines=9> */
.L_x_8519:
[----:B------:R-:W-:Y:S05]  /*1f1f0*/  YIELD ;  /* 0x0000000000007946 */ /* 0x000fea0003800000 */
[----:B------:R-:W-:Y:S04]  /*1f200*/  BSSY B1, `(.L_x_8505) ;  /* 0x000006b000017945 */ /* 0x000fe80003800000 */
[----:B------:R-:W-:Y:S05]  /*1f210*/  @!P6 BRA `(.L_x_8506) ;  /* 0x0000000400a4e947 */ /* 0x000fea0003800000 */
[----:B------:R-:W-:Y:S01]  /*1f220*/  IMAD R12, R26, 0x8, R22 ;  /* 0x000000081a0c7824 */ /* 0x000fe200078e0216 */
[----:B------:R-:W-:Y:S01]  /*1f230*/  SHF.L.U32 R2, R29, 0x1f, RZ ;  /* 0x0000001f1d027819 */ /* 0x000fe200000006ff */
[----:B0-----:R-:W0:Y:S01]  /*1f240*/  S2R R3, SR_TID.X ;  /* 0x0000000000037919 */ /* 0x001e220000002100 */
[----:B------:R-:W-:Y:S02]  /*1f250*/  BSSY B2, `(.L_x_8507) ;  /* 0x0000005000027945 */ /* 0x000fe40003800000 */
[----:B------:R-:W1:Y:S01]  /*1f260*/  SYNCS.PHASECHK.TRANS64.TRYWAIT P1, [R12+URZ+0x288a0], R2 ;  /* 0x0288a0020c0075a7 */ /* 0x000e62000802017f */
[----:B0-----:R-:W-:-:S04]  /*1f270*/  LOP3.LUT R3, R3, 0x7f, RZ, 0xc0, !PT ;  /* 0x0000007f03037812 */ /* 0x001fc800078ec0ff */
[----:B------:R-:W-:Y:S01]  /*1f280*/  ISETP.NE.AND P2, PT, R3, RZ, PT ;  /* 0x000000ff0300720c */ /* 0x000fe20003f45270 */
[----:B-1----:R-:W-:-:S12]  /*1f290*/  @!P1 BRA `(.L_x_8508) ;  /* 0x0000007c00a49947 */ /* 0x002fd80003800000 */
.L_x_8723:
[----:B------:R-:W-:Y:S05]  /*1f2a0*/  BSYNC B2 ;  /* 0x0000000000027941 */ /* 0x000fea0003800000 */
.L_x_8507:
        /* <DEDUP_REMOVED lines=9> */
.L_x_8510:
[----:B------:R-:W-:Y:S05]  /*1f340*/  BSYNC B2 ;  /* 0x0000000000027941 */ /* 0x000fea0003800000 */
.L_x_8509:
        /* <DEDUP_REMOVED lines=11> */
.L_x_8511:
        /* <DEDUP_REMOVED lines=16> */
.L_x_8512:
        /* <DEDUP_REMOVED lines=13> */
.L_x_8724:
[----:B------:R-:W-:Y:S05]  /*1f5d0*/  BSYNC B2 ;  /* 0x0000000000027941 */ /* 0x000fea0003800000 */
.L_x_8513:
[----:B------:R-:W-:Y:S01]  /*1f5e0*/  BSSY B2, `(.L_x_8515) ;  /* 0x000000b000027945 */ /* 0x000fe20003800000 */
[----:B01----:R-:W-:Y:S02]  /*1f5f0*/  IMAD.MOV.U32 R2, RZ, RZ, 0x0 ;  /* 0x00000000ff027424 */ /* 0x003fe400078e00ff */
[----:B------:R-:W-:Y:S01]  /*1f600*/  IMAD.MOV.U32 R3, RZ, RZ, 0x12f00000 ;  /* 0x12f00000ff037424 */ /* 0x000fe200078e00ff */
[----:B------:R-:W-:Y:S06]  /*1f610*/  @P2 BRA `(.L_x_8516) ;  /* 0x00000000001c2947 */ /* 0x000fec0003800000 */
[----:B------:R-:W0:Y:S01]  /*1f620*/  S2R R17, SR_TID.X ;  /* 0x0000000000117919 */ /* 0x000e220000002100 */
[----:B------:R-:W-:-:S04]  /*1f630*/  IMAD.MOV.U32 R15, RZ, RZ, 0x8000 ;  /* 0x00008000ff0f7424 */ /* 0x000fc800078e00ff */
[----:B------:R1:W-:Y:S01]  /*1f640*/  SYNCS.ARRIVE.TRANS64 RZ, [R12+URZ+0x288b0], R15 ;  /* 0x0288b00f0cff79a7 */ /* 0x0003e2000800003f */
[----:B0-----:R-:W-:-:S04]  /*1f650*/  LOP3.LUT R17, R17, 0x1f, RZ, 0xc0, !PT ;  /* 0x0000001f11117812 */ /* 0x001fc800078ec0ff */
[----:B------:R-:W-:-:S13]  /*1f660*/  ISETP.NE.AND P1, PT, R17, RZ, PT ;  /* 0x000000ff1100720c */ /* 0x000fda0003f25270 */
[----:B-1----:R-:W-:Y:S05]  /*1f670*/  @!P1 BRA `(.L_x_8516) ;  /* 0x0000000000049947 */ /* 0x002fea0003800000 */
[----:B------:R-:W-:Y:S01]  /*1f680*/  BPT.TRAP 0x1 ;  /* 0x000000040000795c */ /* 0x000fe20000300000 */
.L_x_8516:
[----:B------:R-:W-:Y:S05]  /*1f690*/  BSYNC B2 ;  /* 0x0000000000027941 */ /* 0x000fea0003800000 */
.L_x_8515:
        /* <DEDUP_REMOVED lines=8> */
.L_x_8517:
        /* <DEDUP_REMOVED lines=15> */
.L_x_8518:
        /* <DEDUP_REMOVED lines=10> */
.L_x_8506:
[----:B------:R-:W-:Y:S05]  /*1f8b0*/  BSYNC B1 ;  /* 0x0000000000017941 */ /* 0x000fea0003800000 */
.L_x_8505:
        /* <DEDUP_REMOVED lines=8> */
.L_x_8485:
[----:B------:R-:W-:Y:S05]  /*1f940*/  BSYNC B0 ;  /* 0x0000000000007941 */ /* 0x000fea0003800000 */
.L_x_8484:
[----:B------:R-:W1:Y:S01]  /*1f950*/  LDC R0, c[0x0][0x448] ;  /* 0x00011200ff007b82 */ /* 0x000e620000000800 */
[----:B------:R-:W-:Y:S01]  /*1f960*/  VIADD R5, R27, 0x7f ;  /* 0x0000007f1b057836 */ /* 0x000fe20000000000 */
[----:B------:R-:W-:Y:S06]  /*1f970*/  @!P0 WARPSYNC.ALL ;  /* 0x0000000000008948 */ /* 0x000fec0003800000 */
[----:B0-----:R-:W0:Y:S08]  /*1f980*/  LDC.64 R2, c[0x0][0x9e0] ;  /* 0x00027800ff027b82 */ /* 0x001e300000000a00 */
[----:B------:R-:W-:Y:S01]  /*1f990*/  @!P0 BAR.SYNC.DEFER_BLOCKING 0xc, 0x180 ;  /* 0x0306000000008b1d */ /* 0x000fe20000010000 */
[----:B-1----:R-:W-:-:S02]  /*1f9a0*/  ISETP.NE.AND P1, PT, R0, 0x1, PT ;  /* 0x000000010000780c */ /* 0x002fc40003f25270 */
[----:B0-----:R-:W-:-:S11]  /*1f9b0*/  ISETP.GE.AND P2, PT, R3, 0x1, PT ;  /* 0x000000010300780c */ /* 0x001fd60003f46270 */
[----:B------:R-:W0:Y:S08]  /*1f9c0*/  @P1 LDC R0, c[0x0][0x44c] ;  /* 0x00011300ff001b82 */ /* 0x000e300000000800 */
[----:B------:R-:W1:Y:S01]  /*1f9d0*/  @P1 LDC R11, c[0x0][0x450] ;  /* 0x00011400ff0b1b82 */ /* 0x000e620000000800 */
[----:B0-----:R-:W-:-:S05]  /*1f9e0*/  @P1 IMAD.HI.U32 R0, R5, R0, RZ ;  /* 0x0000000005001227 */ /* 0x001fca00078e00ff */
[----:B-1----:R-:W-:-:S05]  /*1f9f0*/  @P1 SHF.R.U32.HI R5, RZ, R11, R0 ;  /* 0x0000000bff051219 */ /* 0x002fca0000011600 */
        /* <DEDUP_REMOVED lines=14> */
.L_x_8522:
[----:B------:R-:W-:-:S13]  /*1fae0*/  ISETP.NE.AND P0, PT, R3, 0x1, PT ;  /* 0x000000010300780c */ /* 0x000fda0003f05270 */
[----:B------:R-:W0:Y:S02]  /*1faf0*/  @P0 LDC.64 R4, c[0x0][0x9e8] ;  /* 0x00027a00ff040b82 */ /* 0x000e240000000a00 */
[----:B0-----:R-:W-:-:S05]  /*1fb00*/  @P0 IMAD.HI.U32 R4, R0, R4, RZ ;  /* 0x0000000400040227 */ /* 0x001fca00078e00ff */
[----:B------:R-:W-:-:S07]  /*1fb10*/  @P0 SHF.R.U32.HI R0, RZ, R5, R4 ;  /* 0x00000005ff000219 */ /* 0x000fce0000011604 */
.L_x_8523:
[----:B------:R-:W-:Y:S05]  /*1fb20*/  BSYNC B0 ;  /* 0x0000000000007941 */ /* 0x000fea0003800000 */
.L_x_8521:
[----:B------:R-:W-:-:S05]  /*1fb30*/  IMAD R5, R0, R3, R3 ;  /* 0x0000000300057224 */ /* 0x000fca00078e0203 */
[----:B------:R-:W-:-:S07]  /*1fb40*/  VIMNMX R2, R2, R5, PT ;  /* 0x0000000502027248 */ /* 0x000fce0003fe0100 */
.L_x_8520:
[----:B------:R-:W0:Y:S01]  /*1fb50*/  @P1 LDC R0, c[0x0][0x44c] ;  /* 0x00011300ff001b82 */ /* 0x000e220000000800 */
[----:B------:R-:W-:Y:S01]  /*1fb60*/  VIADD R2, R2, 0x7f ;  /* 0x0000007f02027836 */ /* 0x000fe20000000000 */
[----:B------:R-:W-:-:S04]  /*1fb70*/  ULDC UR4, c[0x0][0x9dc] ;  /* 0x0002770000047ab9 */ /* 0x000fc80000000800 */
[----:B------:R-:W-:Y:S02]  /*1fb80*/  SHF.R.S32.HI R5, RZ, 0x1f, R2 ;  /* 0x0000001fff057819 */ /* 0x000fe40000011402 */
[----:B------:R-:W1:Y:S02]  /*1fb90*/  @P1 LDC R11, c[0x0][0x450] ;  /* 0x00011400ff0b1b82 */ /* 0x000e640000000800 */
[----:B------:R-:W-:Y:S01]  /*1fba0*/  LEA.HI R5, R5, R2, RZ, 0x7 ;  /* 0x0000000205057211 */ /* 0x000fe200078f38ff */
[----:B------:R-:W-:Y:S02]  /*1fbb0*/  IMAD.MOV.U32 R2, RZ, RZ, R27 ;  /* 0x000000ffff027224 */ /* 0x000fe400078e001b */
[----:B0-----:R-:W-:-:S05]  /*1fbc0*/  @P1 IMAD.HI.U32 R0, R27, R0, RZ ;  /* 0x000000001b001227 */ /* 0x001fca00078e00ff */
[----:B-1----:R-:W-:Y:S02]  /*1fbd0*/  @P1 SHF.R.U32.HI R2, RZ, R11, R0 ;  /* 0x0000000bff021219 */ /* 0x002fe40000011600 */
[----:B------:R-:W-:-:S03]  /*1fbe0*/  SHF.R.S32.HI R0, RZ, 0x7, R5 ;  /* 0x00000007ff007819 */ /* 0x000fc60000011405 */
[----:B------:R-:W-:Y:S01]  /*1fbf0*/  IMAD.IADD R7, R7, 0x1, R2 ;  /* 0x0000000107077824 */ /* 0x000fe200078e0202 */
        /* <DEDUP_REMOVED lines=14> */
.L_x_8526:
[----:B------:R-:W-:-:S13]  /*1fce0*/  ISETP.NE.AND P0, PT, R3, 0x1, PT ;  /* 0x000000010300780c */ /* 0x000fda0003f05270 */
[----:B------:R-:W1:Y:S02]  /*1fcf0*/  @P0 LDC.64 R4, c[0x0][0x9e8] ;  /* 0x00027a00ff040b82 */ /* 0x000e640000000a00 */
[----:B-1----:R-:W-:-:S05]  /*1fd00*/  @P0 IMAD.HI.U32 R4, R7, R4, RZ ;  /* 0x0000000407040227 */ /* 0x002fca00078e00ff */
[----:B------:R-:W-:-:S07]  /*1fd10*/  @P0 SHF.R.U32.HI R7, RZ, R5, R4 ;  /* 0x00000005ff070219 */ /* 0x000fce0000011604 */
.L_x_8527:
[----:B------:R-:W-:Y:S05]  /*1fd20*/  BSYNC B0 ;  /* 0x0000000000007941 */ /* 0x000fea0003800000 */
.L_x_8525:
[----:B------:R-:W-:-:S05]  /*1fd30*/  IMAD R3, R7, R3, RZ ;  /* 0x0000000307037224 */ /* 0x000fca00078e02ff */
[----:B------:R-:W-:-:S07]  /*1fd40*/  VIMNMX R0, R0, R3, !PT ;  /* 0x0000000300007248 */ /* 0x000fce0007fe0100 */
.L_x_8524:
[----:B------:R-:W-:Y:S01]  /*1fd50*/  SHF.R.S32.HI R3, RZ, 0x1f, R0 ;  /* 0x0000001fff037819 */ /* 0x000fe20000011400 */
[----:B------:R-:W-:Y:S03]  /*1fd60*/  BSSY B7, `(.L_x_8528) ;  /* 0x0000382000077945 */ /* 0x000fe60003800000 */
[----:B------:R-:W-:-:S04]  /*1fd70*/  LEA.HI R3, R3, R0, RZ, 0x7 ;  /* 0x0000000003037211 */ /* 0x000fc800078f38ff */
[----:B------:R-:W-:-:S04]  /*1fd80*/  SHF.R.S32.HI R3, RZ, 0x7, R3 ;  /* 0x00000007ff037819 */ /* 0x000fc80000011403 */
[----:B------:R-:W-:-:S04]  /*1fd90*/  VIMNMX R2, RZ, R3, !PT ;  /* 0x00000003ff027248 */ /* 0x000fc80007fe0100 */
[----:B------:R-:W-:Y:S01]  /*1fda0*/  ISETP.GT.AND P0, PT, R23, R2, PT ;  /* 0x000000021700720c */ /* 0x000fe20003f04270 */
[----:B------:R1:W-:-:S12]  /*1fdb0*/  STL [R1], R2 ;  /* 0x0000000201007387 */ /* 0x0003d80000100800 */
        /* <DEDUP_REMOVED lines=18> */
.L_x_8529:
        /* <DEDUP_REMOVED lines=20> */
.L_x_8532:
[----:B------:R-:W-:Y:S05]  /*20020*/  BSYNC B6 ;  /* 0x0000000000067941 */ /* 0x000fea0003800000 */
.L_x_8531:
        /* <DEDUP_REMOVED lines=20> */
.L_x_8535:
        /* <DEDUP_REMOVED lines=15> */
.L_x_8534:
[----:B------:R-:W-:Y:S05]  /*20260*/  BSYNC B6 ;  /* 0x0000000000067941 */ /* 0x000fea0003800000 */
.L_x_8533:
[----:B------:R-:W-:Y:S01]  /*20270*/  ULDC.64 UR4, c[0x0][0x9f8] ;  /* 0x00027e0000047ab9 */ /* 0x000fe20000000a00 */
[----:B------:R-:W2:Y:S01]  /*20280*/  LDL R17, [R1+0x4] ;  /* 0x0000040001117983 */ /* 0x000ea20000100800 */
[----:B------:R-:W-:Y:S01]  /*20290*/  ISETP.NE.U32.AND P0, PT, RZ, UR4, PT ;  /* 0x00000004ff007c0c */ /* 0x000fe2000bf05070 */
[----:B------:R-:W-:Y:S01]  /*202a0*/  IMAD.MOV.U32 R35, RZ, RZ, R19 ;  /* 0x000000ffff237224 */ /* 0x000fe200078e0013 */
[----:B------:R-:W1:Y:S01]  /*202b0*/  LDC R0, c[0x0][0x430] ;  /* 0x00010c00ff007b82 */ /* 0x000e620000000800 */
[----:B------:R-:W3:Y:S01]  /*202c0*/  S2R R21, SR_TID.X ;  /* 0x0000000000157919 */ /* 0x000ee20000002100 */
[----:B------:R-:W-:Y:S01]  /*202d0*/  ISETP.NE.AND.EX P0, PT, RZ, UR5, PT, P0 ;  /* 0x00000005ff007c0c */ /* 0x000fe2000bf05300 */
[----:B------:R-:W4:Y:S01]  /*202e0*/  S2R R20, SR_TID.X ;  /* 0x0000000000147919 */ /* 0x000f220000002100 */
[----:B------:R-:W-:Y:S01]  /*202f0*/  VIADD R25, R23, 0xffffffff ;  /* 0xffffffff17197836 */ /* 0x000fe20000000000 */
[----:B------:R-:W-:-:S10]  /*20300*/  ULDC UR4, c[0x0][0x2f4] ;  /* 0x0000bd0000047ab9 */ /* 0x000fd40000000800 */
[----:B------:R-:W0:Y:S01]  /*20310*/  @P0 LDC.64 R2, c[0x0][0x9f8] ;  /* 0x00027e00ff020b82 */ /* 0x000e220000000a00 */
[----:B-1----:R-:W-:Y:S01]  /*20320*/  ISETP.NE.AND P1, PT, R0, 0x1, PT ;  /* 0x000000010000780c */ /* 0x002fe20003f25270 */
[----:B------:R-:W-:Y:S02]  /*20330*/  IMAD.SHL.U32 R8, R25, 0x80, RZ ;  /* 0x0000008019087824 */ /* 0x000fe400078e00ff */
[----:B---3--:R-:W-:Y:S01]  /*20340*/  IMAD.SHL.U32 R21, R21, 0x10, RZ ;  /* 0x0000001015157824 */ /* 0x008fe200078e00ff */
[----:B----4-:R-:W-:-:S09]  /*20350*/  LOP3.LUT R20, R20, 0x7f, RZ, 0xc0, !PT ;  /* 0x0000007f14147812 */ /* 0x010fd200078ec0ff */
[----:B------:R-:W1:Y:S01]  /*20360*/  @P1 LDC R10, c[0x0][0x434] ;  /* 0x00010d00ff0a1b82 */ /* 0x000e620000000800 */
[----:B0-----:R-:W-:-:S05]  /*20370*/  @P0 IMAD.WIDE R2, R19, 0x4, R2 ;  /* 0x0000000413020825 */ /* 0x001fca00078e0202 */
[----:B------:R0:W3:Y:S01]  /*20380*/  @P0 LDG.E R35, desc[UR54][R2.64] ;  /* 0x0000003602230981 */ /* 0x0000e2000c1e1900 */
[----:B------:R-:W-:Y:S01]  /*20390*/  SHF.R.U32.HI R20, RZ, 0x3, R20 ;  /* 0x00000003ff147819 */ /* 0x000fe20000011614 */
[----:B------:R-:W4:Y:S01]  /*203a0*/  @P1 LDC R6, c[0x0][0x438] ;  /* 0x00010e00ff061b82 */ /* 0x000f220000000800 */
[----:B------:R-:W-:-:S04]  /*203b0*/  LOP3.LUT R21, R21, 0x70, RZ, 0xc0, !PT ;  /* 0x0000007015157812 */ /* 0x000fc800078ec0ff */
[----:B------:R-:W-:-:S04]  /*203c0*/  LOP3.LUT R4, R8, R20, R21, 0xfe, !PT ;  /* 0x0000001408047212 */ /* 0x000fc800078efe15 */
[----:B------:R-:W-:-:S13]  /*203d0*/  ISETP.GE.AND P0, PT, R4, R37, PT ;  /* 0x000000250400720c */ /* 0x000fda0003f06270 */
[----:B0-----:R-:W0:Y:S01]  /*203e0*/  @!P0 LDC.64 R2, c[0x0][0x428] ;  /* 0x00010a00ff028b82 */ /* 0x001e220000000a00 */
[----:B------:R-:W-:Y:S01]  /*203f0*/  LOP3.LUT R32, R32, 0xfffffffb, RZ, 0xc0, !PT ;  /* 0xfffffffb20207812 */ /* 0x000fe200078ec0ff */
[----:B------:R-:W-:Y:S01]  /*20400*/  UMOV UR5, 0xffffffff ;  /* 0xffffffff00057882 */ /* 0x000fe20000000000 */
[----:B--2---:R-:W-:-:S04]  /*20410*/  IMAD.IADD R5, R4, 0x1, R17 ;  /* 0x0000000104057824 */ /* 0x004fc800078e0211 */
[----:B-1----:R-:W-:-:S04]  /*20420*/  @P1 IMAD.HI.U32 R7, R5, R10, RZ ;  /* 0x0000000a05071227 */ /* 0x002fc800078e00ff */
[----:B------:R-:W-:Y:S01]  /*20430*/  IMAD.MOV.U32 R4, RZ, RZ, R5 ;  /* 0x000000ffff047224 */ /* 0x000fe200078e0005 */
[----:B----4-:R-:W-:-:S05]  /*20440*/  @P1 SHF.R.U32.HI R4, RZ, R6, R7 ;  /* 0x00000006ff041219 */ /* 0x010fca0000011607 */
[----:B------:R-:W-:-:S04]  /*20450*/  IMAD.MOV R6, RZ, RZ, -R4 ;  /* 0x000000ffff067224 */ /* 0x000fc800078e0a04 */
[----:B------:R-:W-:Y:S01]  /*20460*/  IMAD R0, R0, R6, R5 ;  /* 0x0000000600007224 */ /* 0x000fe200078e0205 */
[--C-:B------:R-:W-:Y:S02]  /*20470*/  @!P0 SHF.R.S32.HI R5, RZ, 0x1f, R4.reuse ;  /* 0x0000001fff058819 */ /* 0x100fe40000011404 */
[----:B---3--:R-:W-:Y:S01]  /*20480*/  SHF.R.S32.HI R9, RZ, 0x1f, R35 ;  /* 0x0000001fff097819 */ /* 0x008fe20000011423 */
[----:B0-----:R-:W-:-:S04]  /*20490*/  @!P0 IMAD.WIDE.U32 R4, R35, R2, R4 ;  /* 0x0000000223048225 */ /* 0x001fc800078e0004 */
[----:B------:R-:W-:Y:S01]  /*204a0*/  @!P0 IMAD R6, R9, R2, RZ ;  /* 0x0000000209068224 */ /* 0x000fe200078e02ff */
[----:B------:R0:W-:Y:S03]  /*204b0*/  STL [R1+0x8], R9 ;  /* 0x0000080901007387 */ /* 0x0001e60000100800 */
[----:B------:R-:W-:Y:S02]  /*204c0*/  @!P0 IMAD R7, R35, R3, R6 ;  /* 0x0000000323078224 */ /* 0x000fe400078e0206 */
[----:B------:R-:W1:Y:S02]  /*204d0*/  @!P0 LDC.64 R2, c[0x0][0x418] ;  /* 0x00010600ff028b82 */ /* 0x000e640000000a00 */
[----:B------:R-:W-:Y:S02]  /*204e0*/  @!P0 IMAD.IADD R5, R5, 0x1, R7 ;  /* 0x0000000105058824 */ /* 0x000fe400078e0207 */
[----:B0-----:R-:W-:-:S05]  /*204f0*/  IMAD.U32 R9, RZ, RZ, UR38 ;  /* 0x00000026ff097e24 */ /* 0x001fca000f8e00ff */
[----:B------:R-:W-:Y:S02]  /*20500*/  ISETP.NE.AND P2, PT, R9, 0x3, PT ;  /* 0x000000030900780c */ /* 0x000fe40003f45270 */
[----:B-1----:R-:W-:-:S04]  /*20510*/  @!P0 LEA R2, P1, R4, R2, 0x2 ;  /* 0x0000000204028211 */ /* 0x002fc800078210ff */
        /* <DEDUP_REMOVED lines=10> */
[----:B0-----:R-:W-:Y:S06]  /*205c0*/  BRA.DIV UR5, `(.L_x_8536) ;  /* 0x0000006e05007947 */ /* 0x001fec000b800000 */
.L_x_8727:
[----:B------:R-:W-:Y:S01]  /*205d0*/  SHF.R.S32.HI R34, RZ, 0x1f, R18 ;  /* 0x0000001fff227819 */ /* 0x000fe20000011412 */
[----:B------:R-:W-:Y:S06]  /*205e0*/  @!P2 BRA `(.L_x_8537) ;  /* 0x000000000004a947 */ /* 0x000fec0003800000 */
[----:B------:R-:W-:Y:S01]  /*205f0*/  BPT.TRAP 0x1 ;  /* 0x000000040000795c */ /* 0x000fe20000300000 */
.L_x_8537:
        /* <DEDUP_REMOVED lines=25> */
.L_x_8728:
[----:B------:R-:W-:Y:S05]  /*20790*/  BSYNC B0 ;  /* 0x0000000000007941 */ /* 0x000fea0003800000 */
.L_x_8538:
        /* <DEDUP_REMOVED lines=107> */
.L_x_8746:
        /* <DEDUP_REMOVED lines=11> */
.L_x_8541:
        /* <DEDUP_REMOVED lines=11> */
.L_x_8542:
[----:B-1----:R1:W5:Y:S01]  /*20fb0*/  LDL.LU R3, [R1+0x10] ;  /* 0x0000100001037983 */ /* 0x0023620000300800 */
[----:B------:R1:W-:Y:S02]  /*20fc0*/  SYNCS.ARRIVE.TRANS64.A1T0 RZ, [R7+URZ+0x28830], RZ ;  /* 0x028830ff07ff79a7 */ /* 0x0003e4000810003f */
        /* <DEDUP_REMOVED lines=8> */
[----:B------:R-:W-:Y:S01]  /*21050*/  BSSY B6, `(.L_x_8543) ;  /* 0x000001e000067945 */ /* 0x000fe20003800000 */
[----:B------:R-:W-:-:S04]  /*21060*/  SHF.R.S32.HI R2, RZ, 0x1f, R19 ;  /* 0x0000001fff027819 */ /* 0x000fc80000011413 */
[----:B------:R-:W-:Y:S02]  /*21070*/  SEL R2, R2, RZ, !P0 ;  /* 0x000000ff02027207 */ /* 0x000fe40004000000 */
[----:B-----5:R-:W-:Y:S01]  /*21080*/  SHF.R.S32.HI R0, RZ, 0x1f, R3 ;  /* 0x0000001fff007819 */ /* 0x020fe20000011403 */
[----:B0-----:R-:W-:-:S04]  /*21090*/  IMAD.WIDE.U32 R4, R3, UR4, RZ ;  /* 0x0000000403047c25 */ /* 0x001fc8000f8e00ff */
[----:B------:R-:W-:Y:S01]  /*210a0*/  IMAD R0, R0, UR4, RZ ;  /* 0x0000000400007c24 */ /* 0x000fe2000f8e02ff */
[----:B------:R0:W-:Y:S03]  /*210b0*/  STL.64 [R1+0x10], R4 ;  /* 0x0000100401007387 */ /* 0x0001e60000100a00 */
[----:B------:R-:W-:-:S04]  /*210c0*/  IMAD R0, R3, UR5, R0 ;  /* 0x0000000503007c24 */ /* 0x000fc8000f8e0200 */
[----:B------:R-:W-:Y:S01]  /*210d0*/  IMAD.IADD R3, R5, 0x1, R0 ;  /* 0x0000000105037824 */ /* 0x000fe200078e0200 */
[----:B------:R-:W-:-:S04]  /*210e0*/  SEL R0, R19, RZ, !P0 ;  /* 0x000000ff13007207 */ /* 0x000fc80004000000 */
[----:B------:R0:W-:Y:S04]  /*210f0*/  STL [R1+0x24], R3 ;  /* 0x0000240301007387 */ /* 0x0001e80000100800 */
[----:B------:R0:W-:Y:S04]  /*21100*/  STL [R1+0x18], R0 ;  /* 0x0000180001007387 */ /* 0x0001e80000100800 */
[----:B------:R0:W-:Y:S01]  /*21110*/  STL [R1+0x28], R2 ;  /* 0x0000280201007387 */ /* 0x0001e20000100800 */
        /* <DEDUP_REMOVED lines=17> */
.L_x_8544:
[----:B------:R-:W-:Y:S05]  /*21230*/  BSYNC B6 ;  /* 0x0000000000067941 */ /* 0x000fea0003800000 */
.L_x_8543:
[----:B------:R-:W2:Y:S01]  /*21240*/  LDL.LU R20, [R1+0x24] ;  /* 0x0000240001147983 */ /* 0x000ea20000300800 */
[----:B------:R-:W-:Y:S01]  /*21250*/  ULDC.64 UR4, c[0x0][0x2d8] ;  /* 0x0000b60000047ab9 */ /* 0x000fe20000000a00 */
[----:B-1----:R-:W1:Y:S01]  /*21260*/  LDC R7, c[0x0][0x448] ;  /* 0x00011200ff077b82 */ /* 0x002e620000000800 */
[----:B------:R-:W-:Y:S01]  /*21270*/  ULDC.64 UR6, c[0x0][0x280] ;  /* 0x0000a00000067ab9 */ /* 0x000fe20000000a00 */
[----:B0-----:R-:W2:Y:S04]  /*21280*/  LDL.LU.64 R2, [R1+0x10] ;  /* 0x0000100001027983 */ /* 0x001ea80000300a00 */
[----:B------:R-:W3:Y:S04]  /*21290*/  LDL.LU R4, [R1+0x28] ;  /* 0x0000280001047983 */ /* 0x000ee80000300800 */
[----:B------:R-:W4:Y:S01]  /*212a0*/  LDL.LU R21, [R1+0x18] ;  /* 0x0000180001157983 */ /* 0x000f220000300800 */
[----:B------:R-:W-:-:S03]  /*212b0*/  IMAD R0, R34, UR4, RZ ;  /* 0x0000000422007c24 */ /* 0x000fc6000f8e02ff */
[----:B------:R0:W5:Y:S01]  /*212c0*/  LDL R8, [R1+0xc] ;  /* 0x00000c0001087983 */ /* 0x0001620000100800 */
[----:B------:R-:W-:Y:S01]  /*212d0*/  IMAD R0, R18, UR5, R0 ;  /* 0x0000000512007c24 */ /* 0x000fe2000f8e0200 */
[----:B-1----:R-:W-:-:S13]  /*212e0*/  ISETP.NE.AND P0, PT, R7, 0x1, PT ;  /* 0x000000010700780c */ /* 0x002fda0003f05270 */
[----:B------:R-:W1:Y:S01]  /*212f0*/  @P0 LDC R6, c[0x0][0x44c] ;  /* 0x00011300ff060b82 */ /* 0x000e620000000800 */
[----:B--2---:R-:W-:Y:S02]  /*21300*/  IMAD.MOV.U32 R3, RZ, RZ, R20 ;  /* 0x000000ffff037224 */ /* 0x004fe400078e0014 */
[----:B------:R-:W2:Y:S01]  /*21310*/  S2R R20, SR_TID.X ;  /* 0x0000000000147919 */ /* 0x000ea20000002100 */
[----:B------:R-:W-:Y:S01]  /*21320*/  IMAD.WIDE.U32 R2, R18, UR4, R2 ;  /* 0x0000000412027c25 */ /* 0x000fe2000f8e0002 */
[----:B------:R-:W-:-:S03]  /*21330*/  ULDC.64 UR4, c[0x0][0x2e0] ;  /* 0x0000b80000047ab9 */ /* 0x000fc60000000a00 */
[----:B------:R-:W-:Y:S02]  /*21340*/  IMAD.IADD R3, R3, 0x1, R0 ;  /* 0x0000000103037824 */ /* 0x000fe400078e0200 */
[----:B---3--:R-:W-:Y:S02]  /*21350*/  IMAD R0, R4, UR4, RZ ;  /* 0x0000000404007c24 */ /* 0x008fe4000f8e02ff */
[----:B----4-:R-:W-:-:S04]  /*21360*/  IMAD.WIDE.U32 R2, R21, UR4, R2 ;  /* 0x0000000415027c25 */ /* 0x010fc8000f8e0002 */
[----:B------:R-:W-:Y:S01]  /*21370*/  IMAD R0, R21, UR5, R0 ;  /* 0x0000000515007c24 */ /* 0x000fe2000f8e0200 */
[----:B------:R-:W-:Y:S01]  /*21380*/  ULDC.64 UR4, c[0x0][0x2d0] ;  /* 0x0000b40000047ab9 */ /* 0x000fe20000000a00 */
[----:B------:R-:W3:Y:S02]  /*21390*/  S2R R21, SR_TID.X ;  /* 0x0000000000157919 */ /* 0x000ee40000002100 */
[----:B------:R-:W-:Y:S02]  /*213a0*/  IMAD.IADD R3, R3, 0x1, R0 ;  /* 0x0000000103037824 */ /* 0x000fe400078e0200 */
[----:B------:R-:W4:Y:S01]  /*213b0*/  @P0 LDC R0, c[0x0][0x450] ;  /* 0x00011400ff000b82 */ /* 0x000f220000000800 */
[----:B--2---:R-:W-:-:S04]  /*213c0*/  LOP3.LUT R20, R20, 0x7f, RZ, 0xc0, !PT ;  /* 0x0000007f14147812 */ /* 0x004fc800078ec0ff */
[----:B------:R-:W-:Y:S01]  /*213d0*/  SHF.R.U32.HI R20, RZ, 0x3, R20 ;  /* 0x00000003ff147819 */ /* 0x000fe20000011614 */
[----:B---3--:R-:W-:-:S05]  /*213e0*/  IMAD.SHL.U32 R21, R21, 0x10, RZ ;  /* 0x0000001015157824 */ /* 0x008fca00078e00ff */
[----:B------:R-:W-:-:S04]  /*213f0*/  LOP3.LUT R21, R21, 0x70, RZ, 0xc0, !PT ;  /* 0x0000007015157812 */ /* 0x000fc800078ec0ff */
[----:B------:R-:W-:-:S05]  /*21400*/  LOP3.LUT R20, R20, R21, RZ, 0xfc, !PT ;  /* 0x0000001514147212 */ /* 0x000fca00078efcff */
[----:B------:R-:W-:-:S04]  /*21410*/  IMAD.IADD R5, R20, 0x1, R27 ;  /* 0x0000000114057824 */ /* 0x000fc800078e021b */
[----:B-1----:R-:W-:-:S04]  /*21420*/  @P0 IMAD.HI.U32 R6, R5, R6, RZ ;  /* 0x0000000605060227 */ /* 0x002fc800078e00ff */
[----:B------:R-:W-:Y:S01]  /*21430*/  IMAD.MOV.U32 R4, RZ, RZ, R5 ;  /* 0x000000ffff047224 */ /* 0x000fe200078e0005 */
[----:B----4-:R-:W-:Y:S01]  /*21440*/  @P0 SHF.R.U32.HI R4, RZ, R0, R6 ;  /* 0x00000000ff040219 */ /* 0x010fe20000011606 */
        /* <DEDUP_REMOVED lines=19> */
[----:B-1----:R-:W-:Y:S02]  /*21580*/  LOP3.LUT R20, R20, 0x7f, RZ, 0xc0, !PT ;  /* 0x0000007f14147812 */ /* 0x002fe400078ec0ff */
[----:B------:R-:W-:Y:S02]  /*21590*/  LEA.HI.X R4, R2, UR7, R4, 0x1, P2 ;  /* 0x0000000702047c11 */ /* 0x000fe400090f0c04 */
[----:B------:R-:W-:Y:S01]  /*215a0*/  SHF.R.U32.HI R9, RZ, 0x3, R20 ;  /* 0x00000003ff097819 */ /* 0x000fe20000011614 */
[----:B0-----:R-:W-:Y:S06]  /*215b0*/  BRA.DIV UR4, `(.L_x_8545) ;  /* 0x0000006a04187947 */ /* 0x001fec000b800000 */
[----:B------:R-:W0:Y:S01]  /*215c0*/  SHFL.IDX PT, R3, R0, RZ, 0x181f ;  /* 0x00181fff00037589 */ /* 0x000e2200000e0000 */
[----:B------:R-:W-:Y:S02]  /*215d0*/  IMAD R33, R33, R7, RZ ;  /* 0x0000000721217224 */ /* 0x000fe400078e02ff */
[----:B------:R-:W-:Y:S01]  /*215e0*/  IMAD.IADD R27, R9, 0x1, R27 ;  /* 0x00000001091b7824 */ /* 0x000fe200078e021b */
[----:B------:R-:W1:Y:S03]  /*215f0*/  SHFL.IDX PT, R2, R4, RZ, 0x181f ;  /* 0x00181fff04027589 */ /* 0x000e6600000e0000 */
[C---:B------:R-:W-:Y:S01]  /*21600*/  VIADD R6, R27.reuse, 0x10 ;  /* 0x000000101b067836 */ /* 0x040fe20000000000 */
[----:B------:R-:W-:Y:S01]  /*21610*/  ISETP.GE.AND P3, PT, R27, R33, PT ;  /* 0x000000211b00720c */ /* 0x000fe20003f66270 */
[----:B------:R-:W2:-:S12]  /*21620*/  SHFL.IDX PT, R14, R0, 0x1, 0x181f ;  /* 0x00381f00000e7f89 */ /* 0x000e9800000e0000 */
[----:B0-----:R-:W-:-:S05]  /*21630*/  @!P3 LEA R5, P2, R31, R3, 0x1 ;  /* 0x000000031f05b211 */ /* 0x001fca00078408ff */
[----:B-1----:R-:W-:Y:S02]  /*21640*/  @!P3 IMAD.X R3, RZ, RZ, R2, P2 ;  /* 0x000000ffff03b224 */ /* 0x002fe400010e0602 */
[----:B------:R-:W-:-:S05]  /*21650*/  @!P3 IMAD.MOV.U32 R2, RZ, RZ, R5 ;  /* 0x000000ffff02b224 */ /* 0x000fca00078e0005 */
[----:B-----5:R-:W-:Y:S04]  /*21660*/  @!P3 LDGSTS.E.BYPASS.LTC128B.128 [R8+0x10400], desc[UR54][R2.64], !P0 ;  /* 0x104000000208bfae */ /* 0x020fe8000c101d76 */
[----:B------:R0:W-:Y:S01]  /*21670*/  @!P3 LDGSTS.E.BYPASS.LTC128B.128 [R8+0x14400], desc[UR54][R2.64+0x80], !P1 ;  /* 0x144000800208bfae */ /* 0x0001e2000c901d76 */
[----:B------:R-:W-:-:S03]  /*21680*/  ISETP.GE.AND P3, PT, R6, R33, PT ;  /* 0x000000210600720c */ /* 0x000fc60003f66270 */
[----:B0-----:R-:W0:Y:S10]  /*21690*/  SHFL.IDX PT, R2, R4, 0x1, 0x181f ;  /* 0x00381f0004027f89 */ /* 0x001e3400000e0000 */
[----:B--2---:R-:W-:-:S02]  /*216a0*/  @!P3 LEA R5, P2, R31, R14, 0x1 ;  /* 0x0000000e1f05b211 */ /* 0x004fc400078408ff */
[----:B------:R-:W1:Y:S03]  /*216b0*/  SHFL.IDX PT, R14, R0, 0x2, 0x181f ;  /* 0x00581f00000e7f89 */ /* 0x000e6600000e0000 */
[----:B0-----:R-:W-:Y:S02]  /*216c0*/  @!P3 IMAD.X R6, RZ, RZ, R2, P2 ;  /* 0x000000ffff06b224 */ /* 0x001fe400010e0602 */
[----:B------:R-:W-:Y:S02]  /*216d0*/  @!P3 IMAD.MOV.U32 R2, RZ, RZ, R5 ;  /* 0x000000ffff02b224 */ /* 0x000fe400078e0005 */
[----:B------:R-:W-:Y:S02]  /*216e0*/  @!P3 IMAD.MOV.U32 R3, RZ, RZ, R6 ;  /* 0x000000ffff03b224 */ /* 0x000fe400078e0006 */
[----:B------:R-:W-:-:S03]  /*216f0*/  VIADD R6, R27, 0x20 ;  /* 0x000000201b067836 */ /* 0x000fc60000000000 */
[----:B------:R-:W-:Y:S04]  /*21700*/  @!P3 LDGSTS.E.BYPASS.LTC128B.128 [R8+0x10c00], desc[UR54][R2.64], !P0 ;  /* 0x10c000000208bfae */ /* 0x000fe8000c101d76 */
[----:B------:R0:W-:Y:S01]  /*21710*/  @!P3 LDGSTS.E.BYPASS.LTC128B.128 [R8+0x14c00], desc[UR54][R2.64+0x80], !P1 ;  /* 0x14c000800208bfae */ /* 0x0001e2000c901d76 */
[----:B------:R-:W-:-:S03]  /*21720*/  ISETP.GE.AND P3, PT, R6, R33, PT ;  /* 0x000000210600720c */ /* 0x000fc60003f66270 */
[----:B0-----:R-:W0:Y:S10]  /*21730*/  SHFL.IDX PT, R2, R4, 0x2, 0x181f ;  /* 0x00581f0004027f89 */ /* 0x001e3400000e0000 */
[----:B-1----:R-:W-:-:S02]  /*21740*/  @!P3 LEA R5, P2, R31, R14, 0x1 ;  /* 0x0000000e1f05b211 */ /* 0x002fc400078408ff */
        /* <DEDUP_REMOVED lines=30> */
[----:B------:R-:W-:Y:S03]  /*21930*/  SHFL.IDX PT, R14, R0, 0x7, 0x181f ;  /* 0x00f81f00000e7f89 */ /* 0x000fe600000e0000 */
[----:B0-----:R-:W-:Y:S02]  /*21940*/  @!P3 IMAD.X R6, RZ, RZ, R2, P2 ;  /* 0x000000ffff06b224 */ /* 0x001fe400010e0602 */
[----:B------:R-:W-:Y:S02]  /*21950*/  @!P3 IMAD.MOV.U32 R2, RZ, RZ, R5 ;  /* 0x000000ffff02b224 */ /* 0x000fe400078e0005 */
[----:B------:R-:W-:Y:S02]  /*21960*/  @!P3 IMAD.MOV.U32 R3, RZ, RZ, R6 ;  /* 0x000000ffff03b224 */ /* 0x000fe400078e0006 */
[----:B------:R-:W-:-:S03]  /*21970*/  VIADD R6, R27, 0x60 ;  /* 0x000000601b067836 */ /* 0x000fc60000000000 */
        /* <DEDUP_REMOVED lines=11> */
[----:B--2---:R0:W-:Y:S02]  /*21a30*/  @!P3 LDGSTS.E.BYPASS.LTC128B.128 [R8+0x17400], desc[UR54][R2.64+0x80], !P1 ;  /* 0x174000800208bfae */ /* 0x0041e4000c901d76 */
.L_x_8763:
        /* <DEDUP_REMOVED lines=10> */
[----:B------:R1:W-:Y:S02]  /*21ae0*/  LDGSTS.E.BYPASS.LTC128B.128 [R8+0x17c00], desc[UR54][R2.64+0x80], !P1 ;  /* 0x17c0008002087fae */ /* 0x0003e4000c901d76 */
.L_x_8547:
[----:B------:R-:W-:Y:S05]  /*21af0*/  BSYNC B0 ;  /* 0x0000000000007941 */ /* 0x000fea0003800000 */
.L_x_8546:
[----:B------:R-:W-:Y:S01]  /*21b00*/  NOP ;  /* 0x0000000000007918 */ /* 0x000fe20000000000 */
[----:B------:R-:W-:-:S13]  /*21b10*/  PLOP3.LUT P0, PT, PT, PT, PT, 0x80, 0x0 ;  /* 0x000000000000781c */ /* 0x000fda0003f0f070 */
.L_x_8548:
        /* <DEDUP_REMOVED lines=14> */
[----:B------:R-:W2:Y:S01]  /*21c00*/  LDL.LU R4, [R1+0x1c] ;  /* 0x00001c0001047983 */ /* 0x000ea20000300800 */
[----:B------:R1:W-:Y:S03]  /*21c10*/  SYNCS.ARRIVE.TRANS64.A1T0 RZ, [R22+URZ+0x28800], RZ ;  /* 0x028800ff16ff79a7 */ /* 0x0003e6000810003f */
[----:B0-----:R-:W3:Y:S01]  /*21c20*/  LDL R2, [R1] ;  /* 0x0000000001027983 */ /* 0x001ee20000100800 */
[----:B------:R-:W-:Y:S01]  /*21c30*/  BSSY B0, `(.L_x_8549) ;  /* 0x0000005000007945 */ /* 0x000fe20003800000 */
[----:B------:R-:W0:Y:S01]  /*21c40*/  SYNCS.PHASECHK.TRANS64.TRYWAIT P0, [R22+URZ+0x28820], R3 ;  /* 0x02882003160075a7 */ /* 0x000e22000800017f */
[----:B--2---:R-:W-:-:S05]  /*21c50*/  VIADD R6, R4, 0xfffffffe ;  /* 0xfffffffe04067836 */ /* 0x004fca0000000000 */
[----:B---3--:R-:W-:Y:S01]  /*21c60*/  ISETP.GE.AND P1, PT, R6, R2, PT ;  /* 0x000000020600720c */ /* 0x008fe20003f26270 */
[----:B01----:R-:W-:-:S12]  /*21c70*/  @!P0 BRA `(.L_x_8550) ;  /* 0x0000006800f08947 */ /* 0x003fd80003800000 */
.L_x_8764:
[----:B------:R-:W-:Y:S05]  /*21c80*/  BSYNC B0 ;  /* 0x0000000000007941 */ /* 0x000fea0003800000 */
.L_x_8549:
        /* <DEDUP_REMOVED lines=8> */
.L_x_8565:
[----:B------:R-:W2:Y:S01]  /*21d10*/  LDL R8, [R1+0x4] ;  /* 0x0000040001087983 */ /* 0x000ea20000100800 */
[----:B------:R-:W1:Y:S03]  /*21d20*/  LDC R0, c[0x0][0x430] ;  /* 0x00010c00ff007b82 */ /* 0x000e660000000800 */
[----:B------:R-:W3:Y:S01]  /*21d30*/  LDL R7, [R1+0x8] ;  /* 0x0000080001077983 */ /* 0x000ee20000100800 */
[----:B------:R-:W-:Y:S05]  /*21d40*/  YIELD ;  /* 0x0000000000007946 */ /* 0x000fea0003800000 */
[----:B0-----:R-:W0:Y:S01]  /*21d50*/  S2R R3, SR_TID.X ;  /* 0x0000000000037919 */ /* 0x001e220000002100 */
[----:B------:R-:W-:Y:S01]  /*21d60*/  ULDC.64 UR4, c[0x0][0x428] ;  /* 0x00010a0000047ab9 */ /* 0x000fe20000000a00 */
[----:B------:R-:W4:Y:S01]  /*21d70*/  S2R R2, SR_TID.X ;  /* 0x0000000000027919 */ /* 0x000f220000002100 */
[----:B-1----:R-:W-:-:S13]  /*21d80*/  ISETP.NE.AND P0, PT, R0, 0x1, PT ;  /* 0x000000010000780c */ /* 0x002fda0003f05270 */
[----:B------:R-:W1:Y:S01]  /*21d90*/  @P0 LDC R4, c[0x0][0x434] ;  /* 0x00010d00ff040b82 */ /* 0x000e620000000800 */
[----:B0-----:R-:W-:-:S04]  /*21da0*/  LOP3.LUT R3, R3, 0x7f, RZ, 0xc0, !PT ;  /* 0x0000007f03037812 */ /* 0x001fc800078ec0ff */
[----:B------:R-:W-:Y:S01]  /*21db0*/  SHF.R.U32.HI R5, RZ, 0x3, R3 ;  /* 0x00000003ff057819 */ /* 0x000fe20000011603 */
[----:B----4-:R-:W-:Y:S02]  /*21dc0*/  IMAD.SHL.U32 R2, R2, 0x10, RZ ;  /* 0x0000001002027824 */ /* 0x010fe400078e00ff */
[----:B------:R-:W0:Y:S02]  /*21dd0*/  @P0 LDC R3, c[0x0][0x438] ;  /* 0x00010e00ff030b82 */ /* 0x000e240000000800 */
[----:B------:R-:W-:Y:S01]  /*21de0*/  IMAD R5, R6, 0x80, R5 ;  /* 0x0000008006057824 */ /* 0x000fe200078e0205 */
[----:B------:R-:W-:-:S04]  /*21df0*/  LOP3.LUT R2, R2, 0x70, RZ, 0xc0, !PT ;  /* 0x0000007002027812 */ /* 0x000fc800078ec0ff */
[----:B--2---:R-:W-:-:S05]  /*21e00*/  IADD3 R5, R2, R5, R8 ;  /* 0x0000000502057210 */ /* 0x004fca0007ffe008 */
[----:B-1----:R-:W-:-:S04]  /*21e10*/  @P0 IMAD.HI.U32 R4, R5, R4, RZ ;  /* 0x0000000405040227 */ /* 0x002fc800078e00ff */
[----:B------:R-:W-:Y:S01]  /*21e20*/  IMAD.MOV.U32 R2, RZ, RZ, R5 ;  /* 0x000000ffff027224 */ /* 0x000fe200078e0005 */
[----:B0-----:R-:W-:Y:S01]  /*21e30*/  @P0 SHF.R.U32.HI R2, RZ, R3, R4 ;  /* 0x00000003ff020219 */ /* 0x001fe20000011604 */
[----:B---3--:R-:W-:-:S04]  /*21e40*/  IMAD R4, R7, UR4, RZ ;  /* 0x0000000407047c24 */ /* 0x008fc8000f8e02ff */
[----:B------:R-:W-:-:S04]  /*21e50*/  IMAD.MOV R3, RZ, RZ, -R2 ;  /* 0x000000ffff037224 */ /* 0x000fc800078e0a02 */
[----:B------:R-:W-:Y:S01]  /*21e60*/  IMAD R0, R0, R3, R5 ;  /* 0x0000000300007224 */ /* 0x000fe200078e0205 */
[----:B------:R-:W-:Y:S01]  /*21e70*/  SHF.R.S32.HI R3, RZ, 0x1f, R2 ;  /* 0x0000001fff037819 */ /* 0x000fe20000011402 */
[C---:B------:R-:W-:Y:S02]  /*21e80*/  IMAD R5, R35.reuse, UR5, R4 ;  /* 0x0000000523057c24 */ /* 0x040fe4000f8e0204 */
[----:B------:R-:W-:Y:S01]  /*21e90*/  IMAD.WIDE.U32 R2, R35, UR4, R2 ;  /* 0x0000000423027c25 */ /* 0x000fe2000f8e0002 */
[----:B------:R-:W-:-:S03]  /*21ea0*/  ULDC.64 UR4, c[0x0][0x418] ;  /* 0x0001060000047ab9 */ /* 0x000fc60000000a00 */
[----:B------:R-:W-:Y:S01]  /*21eb0*/  IMAD.IADD R5, R5, 0x1, R3 ;  /* 0x0000000105057824 */ /* 0x000fe200078e0203 */
[----:B------:R-:W-:-:S04]  /*21ec0*/  LEA R4, P0, R2, UR4, 0x2 ;  /* 0x0000000402047c11 */ /* 0x000fc8000f8010ff */
[----:B------:R-:W-:-:S05]  /*21ed0*/  LEA.HI.X R5, R2, UR5, R5, 0x2, P0 ;  /* 0x0000000502057c11 */ /* 0x000fca00080f1405 */
[----:B------:R-:W2:Y:S01]  /*21ee0*/  LDG.E R4, desc[UR54][R4.64] ;  /* 0x0000003604047981 */ /* 0x000ea2000c1e1900 */
[----:B------:R-:W-:Y:S02]  /*21ef0*/  IMAD.U32 R7, RZ, RZ, UR38 ;  /* 0x00000026ff077e24 */ /* 0x000fe4000f8e00ff */
[----:B------:R-:W-:Y:S02]  /*21f00*/  VIADD R24, R10, 0x1 ;  /* 0x000000010a187836 */ /* 0x000fe40000000000 */
[----:B------:R-:W-:Y:S01]  /*21f10*/  IMAD.MOV.U32 R25, RZ, RZ, R6 ;  /* 0x000000ffff197224 */ /* 0x000fe200078e0006 */
[----:B------:R-:W-:Y:S02]  /*21f20*/  ISETP.NE.AND P3, PT, R7, 0x3, PT ;  /* 0x000000030700780c */ /* 0x000fe40003f65270 */
[----:B------:R-:W-:-:S04]  /*21f30*/  ISETP.NE.AND P0, PT, R24, 0x2, PT ;  /* 0x000000021800780c */ /* 0x000fc80003f05270 */
[----:B------:R-:W-:Y:S02]  /*21f40*/  SEL R3, RZ, 0x1, P0 ;  /* 0x00000001ff037807 */ /* 0x000fe40000000000 */
[----:B------:R-:W-:Y:S02]  /*21f50*/  SEL R24, R24, RZ, P0 ;  /* 0x000000ff18187207 */ /* 0x000fe40000000000 */
[----:B------:R-:W-:Y:S02]  /*21f60*/  LOP3.LUT R28, R20, R3, RZ, 0x3c, !PT ;  /* 0x00000003141c7212 */ /* 0x000fe400078e3cff */
[----:B--2---:R-:W-:Y:S01]  /*21f70*/  SHF.R.S32.HI R27, RZ, 0x1f, R4 ;  /* 0x0000001fff1b7819 */ /* 0x004fe20000011404 */
[----:B------:R-:W-:Y:S06]  /*21f80*/  @!P3 BRA `(.L_x_8553) ;  /* 0x000000000004b947 */ /* 0x000fec0003800000 */
[----:B------:R-:W-:Y:S01]  /*21f90*/  BPT.TRAP 0x1 ;  /* 0x000000040000795c */ /* 0x000fe20000300000 */
.L_x_8553:
[----:B------:R-:W-:Y:S01]  /*21fa0*/  IMAD R6, R24, 0x8, R22 ;  /* 0x0000000818067824 */ /* 0x000fe200078e0216 */
[----:B------:R-:W-:Y:S01]  /*21fb0*/  SHF.L.U32 R2, R28, 0x1f, RZ ;  /* 0x0000001f1c027819 */ /* 0x000fe200000006ff */
[----:B------:R-:W-:Y:S03]  /*21fc0*/  BSSY B1, `(.L_x_8554) ;  /* 0x0000003000017945 */ /* 0x000fe60003800000 */
[----:B------:R-:W0:Y:S02]  /*21fd0*/  SYNCS.PHASECHK.TRANS64.TRYWAIT P0, [R6+URZ+0x28840], R2 ;  /* 0x02884002060075a7 */ /* 0x000e24000800017f */
[----:B0-----:R-:W-:Y:S05]  /*21fe0*/  @!P0 BRA `(.L_x_8555) ;  /* 0x0000006800288947 */ /* 0x001fea0003800000 */
.L_x_8765:
[----:B------:R-:W-:Y:S05]  /*21ff0*/  BSYNC B1 ;  /* 0x0000000000017941 */ /* 0x000fea0003800000 */
.L_x_8554:
        /* <DEDUP_REMOVED lines=68> */
[----:B------:R-:W-:Y:S04]  /*22440*/  LDGSTS.E.BYPASS.LTC128B.128 [R8+0x1b400], desc[UR54][R2.64], !P4 ;  /* 0x1b40000002087fae */ /* 0x000fe8000e101d76 */
[----:B------:R0:W-:Y:S04]  /*22450*/  LDGSTS.E.BYPASS.LTC128B.128 [R8+0x1f400], desc[UR54][R2.64+0x80], !P3 ;  /* 0x1f40008002087fae */ /* 0x0001e8000d901d76 */
[----:B0-2---:R0:W1:Y:S02]  /*22460*/  SHFL.IDX PT, R2, R7, 0x7, 0x181f ;  /* 0x00f81f0007027f89 */ /* 0x00506400000e0000 */
.L_x_8783:
        /* <DEDUP_REMOVED lines=9> */
.L_x_8557:
        /* <DEDUP_REMOVED lines=11> */
.L_x_8558:
[----:B------:R1:W-:Y:S01]  /*225b0*/  SYNCS.ARRIVE.TRANS64.A1T0 RZ, [R6+URZ+0x28830], RZ ;  /* 0x028830ff06ff79a7 */ /* 0x0003e2000810003f */
[----:B------:R-:W-:Y:S05]  /*225c0*/  @!P4 BRA `(.L_x_8559) ;  /* 0x000000000004c947 */ /* 0x000fea0003800000 */
[----:B------:R-:W-:Y:S01]  /*225d0*/  BPT.TRAP 0x1 ;  /* 0x000000040000795c */ /* 0x000fe20000300000 */
.L_x_8559:
[----:B------:R-:W-:Y:S01]  /*225e0*/  SHF.L.U32 R2, R20, 0x1f, RZ ;  /* 0x0000001f14027819 */ /* 0x000fe200000006ff */
[----:B-1----:R-:W-:Y:S01]  /*225f0*/  IMAD R6, R10, 0x8, R22 ;  /* 0x000000080a067824 */ /* 0x002fe200078e0216 */
[----:B------:R-:W-:Y:S03]  /*22600*/  BSSY B1, `(.L_x_8560) ;  /* 0x0000003000017945 */ /* 0x000fe60003800000 */
[----:B------:R-:W1:Y:S02]  /*22610*/  SYNCS.PHASECHK.TRANS64.TRYWAIT P0, [R6+URZ+0x28860], R2 ;  /* 0x02886002060075a7 */ /* 0x000e64000800017f */
[----:B-1----:R-:W-:Y:S05]  /*22620*/  @!P0 BRA `(.L_x_8561) ;  /* 0x0000006800f88947 */ /* 0x002fea0003800000 */
.L_x_8784:
[----:B------:R-:W-:Y:S05]  /*22630*/  BSYNC B1 ;  /* 0x0000000000017941 */ /* 0x000fea0003800000 */
.L_x_8560:
        /* <DEDUP_REMOVED lines=66> */
[----:B------:R0:W-:Y:S04]  /*22a60*/  LDGSTS.E.BYPASS.LTC128B.128 [R7+0x7400], desc[UR54][R2.64+0x80], !P0 ;  /* 0x0740008002077fae */ /* 0x0001e8000c101d76 */
[----:B0-2---:R0:W1:Y:S02]  /*22a70*/  SHFL.IDX PT, R2, R17, 0x7, 0x181f ;  /* 0x00f81f0011027f89 */ /* 0x00506400000e0000 */
.L_x_8802:
        /* <DEDUP_REMOVED lines=12> */
[----:B-1----:R-:W-:Y:S01]  /*22b40*/  IMAD.WIDE.U32 R2, R0, UR4, RZ ;  /* 0x0000000400027c25 */ /* 0x002fe2000f8e00ff */
        /* <DEDUP_REMOVED lines=16> */
.L_x_8563:
        /* <DEDUP_REMOVED lines=11> */
.L_x_8564:
[----:B------:R-:W2:Y:S01]  /*22d00*/  LDL R0, [R1] ;  /* 0x0000000001007983 */ /* 0x000ea20000100800 */
[----:B------:R0:W-:Y:S01]  /*22d10*/  SYNCS.ARRIVE.TRANS64.A1T0 RZ, [R6+URZ+0x28850], RZ ;  /* 0x028850ff06ff79a7 */ /* 0x0001e2000810003f */
[----:B------:R-:W-:Y:S02]  /*22d20*/  IMAD.MOV.U32 R10, RZ, RZ, R24 ;  /* 0x000000ffff0a7224 */ /* 0x000fe400078e0018 */
[----:B------:R-:W-:Y:S02]  /*22d30*/  IMAD.MOV.U32 R20, RZ, RZ, R28 ;  /* 0x000000ffff147224 */ /* 0x000fe400078e001c */
[----:B------:R-:W-:Y:S02]  /*22d40*/  IMAD.MOV.U32 R33, RZ, RZ, R25 ;  /* 0x000000ffff217224 */ /* 0x000fe400078e0019 */
[C---:B0-----:R-:W-:Y:S01]  /*22d50*/  VIADD R6, R25.reuse, 0xffffffff ;  /* 0xffffffff19067836 */ /* 0x041fe20000000000 */
[----:B--2---:R-:W-:-:S13]  /*22d60*/  ISETP.GT.AND P0, PT, R25, R0, PT ;  /* 0x000000001900720c */ /* 0x004fda0003f04270 */
[----:B------:R-:W-:Y:S05]  /*22d70*/  @P0 BRA `(.L_x_8565) ;  /* 0xffffffec00e40947 */ /* 0x000fea000383ffff */
.L_x_8552:
[----:B------:R-:W-:Y:S05]  /*22d80*/  BSYNC B0 ;  /* 0x0000000000007941 */ /* 0x000fea0003800000 */
.L_x_8551:
        /* <DEDUP_REMOVED lines=11> */
[----:B0-----:R-:W2:Y:S01]  /*22e40*/  @P0 ATOMG.E.ADD.STRONG.GPU PT, R3, desc[UR54][R2.64], R5 ;  /* 0x00000005020309a8 */ /* 0x001ea200081ee1f6 */
[----:B------:R-:W0:Y:S02]  /*22e50*/  S2R R4, SR_LTMASK ;  /* 0x0000000000047919 */ /* 0x000e240000003900 */
[----:B0-----:R-:W-:-:S04]  /*22e60*/  LOP3.LUT R4, R4, UR4, RZ, 0xc0, !PT ;  /* 0x0000000404047c12 */ /* 0x001fc8000f8ec0ff */
[----:B------:R-:W0:Y:S01]  /*22e70*/  POPC R7, R4 ;  /* 0x0000000400077309 */ /* 0x000e220000000000 */
[----:B--2---:R-:W0:Y:S02]  /*22e80*/  SHFL.IDX PT, R0, R3, R0, 0x1f ;  /* 0x00001f0003007589 */ /* 0x004e2400000e0000 */
[----:B0-----:R-:W-:-:S07]  /*22e90*/  IADD3 R16, R0, UR37, R7 ;  /* 0x0000002500107c10 */ /* 0x001fce000fffe007 */
.L_x_8567:
[----:B------:R-:W-:Y:S05]  /*22ea0*/  BSYNC B0 ;  /* 0x0000000000007941 */ /* 0x000fea0003800000 */
.L_x_8566:
[----:B------:R-:W-:-:S05]  /*22eb0*/  IMAD.U32 R0, RZ, RZ, UR38 ;  /* 0x00000026ff007e24 */ /* 0x000fca000f8e00ff */
[----:B------:R-:W-:-:S13]  /*22ec0*/  ISETP.NE.AND P0, PT, R0, 0x3, PT ;  /* 0x000000030000780c */ /* 0x000fda0003f05270 */
[----:B------:R-:W-:Y:S05]  /*22ed0*/  @!P0 BRA `(.L_x_8568) ;  /* 0x0000000000048947 */ /* 0x000fea0003800000 */
[----:B------:R-:W-:Y:S01]  /*22ee0*/  BPT.TRAP 0x1 ;  /* 0x000000040000795c */ /* 0x000fe20000300000 */
.L_x_8568:
[----:B------:R-:W-:Y:S01]  /*22ef0*/  IMAD R0, R24, 0x8, R22 ;  /* 0x0000000818007824 */ /* 0x000fe200078e0216 */
[----:B0-----:R-:W-:Y:S01]  /*22f00*/  SHF.L.U32 R3, R28, 0x1f, RZ ;  /* 0x0000001f1c037819 */ /* 0x001fe200000006ff */
[----:B------:R-:W-:Y:S01]  /*22f10*/  BSSY B0, `(.L_x_8569) ;  /* 0x0000004000007945 */ /* 0x000fe20003800000 */
[----:B------:R-:W-:Y:S02]  /*22f20*/  IMAD R6, R25, -0x80, R37 ;  /* 0xffffff8019067824 */ /* 0x000fe400078e0225 */
[----:B------:R-:W0:Y:S02]  /*22f30*/  SYNCS.PHASECHK.TRANS64.TRYWAIT P0, [R0+URZ+0x28860], R3 ;  /* 0x02886003000075a7 */ /* 0x000e24000800017f */
[----:B0-----:R-:W-:Y:S05]  /*22f40*/  @!P0 BRA `(.L_x_8570) ;  /* 0x0000006c00508947 */ /* 0x001fea0003800000 */
.L_x_8803:
[----:B------:R-:W-:Y:S05]  /*22f50*/  BSYNC B0 ;  /* 0x0000000000007941 */ /* 0x000fea0003800000 */
.L_x_8569:
        /* <DEDUP_REMOVED lines=70> */
.L_x_8821:
        /* <DEDUP_REMOVED lines=11> */
.L_x_8572:
        /* <DEDUP_REMOVED lines=11> */
.L_x_8573:
[----:B------:R1:W-:Y:S01]  /*23520*/  SYNCS.ARRIVE.TRANS64.A1T0 RZ, [R0+URZ+0x28850], RZ ;  /* 0x028850ff00ff79a7 */ /* 0x0003e2000810003f */
[----:B------:R-:W-:-:S05]  /*23530*/  VIADD R24, R24, 0x1 ;  /* 0x0000000118187836 */ /* 0x000fca0000000000 */
[----:B------:R-:W-:-:S04]  /*23540*/  ISETP.NE.AND P0, PT, R24, 0x2, PT ;  /* 0x000000021800780c */ /* 0x000fc80003f05270 */
[----:B------:R-:W-:Y:S02]  /*23550*/  SEL R3, RZ, 0x1, P0 ;  /* 0x00000001ff037807 */ /* 0x000fe40000000000 */
[----:B------:R-:W-:Y:S02]  /*23560*/  SEL R24, R24, RZ, P0 ;  /* 0x000000ff18187207 */ /* 0x000fe40000000000 */
[----:B-1----:R-:W-:-:S07]  /*23570*/  LOP3.LUT R28, R28, R3, RZ, 0x3c, !PT ;  /* 0x000000031c1c7212 */ /* 0x002fce00078e3cff */
.L_x_8530:
[----:B------:R-:W-:Y:S05]  /*23580*/  BSYNC B7 ;  /* 0x0000000000077941 */ /* 0x000fea0003800000 */
.L_x_8528:
        /* <DEDUP_REMOVED lines=11> */
.L_x_8574:
        /* <DEDUP_REMOVED lines=36> */
.L_x_8831:
[----:B------:R-:W-:Y:S02]  /*23880*/  ULDC UR4, c[0x0][0xc38] ;  /* 0x00030e0000047ab9 */ /* 0x000fe40000000800 */
[----:B------:R-:W-:-:S04]  /*23890*/  IMAD.U32 R7, RZ, RZ, UR4 ;  /* 0x00000004ff077e24 */ /* 0x000fc8000f8e00ff */
[----:B--2---:R-:W-:-:S04]  /*238a0*/  IMAD R14, R14, R7, RZ ;  /* 0x000000070e0e7224 */ /* 0x004fc800078e02ff */
[----:B------:R-:W-:-:S05]  /*238b0*/  IMAD.IADD R9, R4, 0x1, R14 ;  /* 0x0000000104097824 */ /* 0x000fca00078e020e */
[----:B------:R-:W-:-:S13]  /*238c0*/  ISETP.GT.AND P6, PT, R9, R0, PT ;  /* 0x000000000900720c */ /* 0x000fda0003fc4270 */
[----:B------:R-:W-:Y:S05]  /*238d0*/  @P6 BRA `(.L_x_8577) ;  /* 0x00000000009c6947 */ /* 0x000fea0003800000 */
.L_x_8582:
        /* <DEDUP_REMOVED lines=14> */
.L_x_8580:
[----:B------:R-:W-:Y:S05]  /*239c0*/  BSYNC B0 ;  /* 0x0000000000007941 */ /* 0x000fea0003800000 */
.L_x_8579:
        /* <DEDUP_REMOVED lines=18> */
.L_x_8839:
[----:B------:R-:W-:Y:S02]  /*23af0*/  ULDC UR4, c[0x0][0xc38] ;  /* 0x00030e0000047ab9 */ /* 0x000fe40000000800 */
[----:B------:R-:W-:-:S04]  /*23b00*/  IMAD.U32 R7, RZ, RZ, UR4 ;  /* 0x00000004ff077e24 */ /* 0x000fc8000f8e00ff */
[----:B--2---:R-:W-:-:S04]  /*23b10*/  IMAD R14, R14, R7, RZ ;  /* 0x000000070e0e7224 */ /* 0x004fc800078e02ff */
[----:B------:R-:W-:-:S05]  /*23b20*/  IMAD.IADD R9, R14, 0x1, R9 ;  /* 0x000000010e097824 */ /* 0x000fca00078e0209 */
[----:B------:R-:W-:-:S13]  /*23b30*/  ISETP.GT.AND P6, PT, R9, R0, PT ;  /* 0x000000000900720c */ /* 0x000fda0003fc4270 */
[----:B------:R-:W-:Y:S05]  /*23b40*/  @!P6 BRA `(.L_x_8582) ;  /* 0xfffffffc0064e947 */ /* 0x000fea000383ffff */
.L_x_8577:
        /* <DEDUP_REMOVED lines=8> */
.L_x_8843:
[----:B------:R-:W-:Y:S01]  /*23bd0*/  ISETP.NE.AND P0, PT, R2, RZ, PT ;  /* 0x000000ff0200720c */ /* 0x000fe20003f05270 */
[----:B------:R-:W-:-:S12]  /*23be0*/  IMAD.MOV.U32 R14, RZ, RZ, RZ ;  /* 0x000000ffff0e7224 */ /* 0x000fd800078e00ff */
[----:B------:R-:W-:Y:S05]  /*23bf0*/  @!P0 BRA `(.L_x_8584) ;  /* 0x0000000000108947 */ /* 0x000fea0003800000 */
[----:B------:R-:W-:Y:S01]  /*23c00*/  UMOV UR4, 0xffffffff ;  /* 0xffffffff00047882 */ /* 0x000fe20000000000 */
[----:B------:R-:W-:Y:S02]  /*23c10*/  VIADD R12, R4, 0xffffffff ;  /* 0xffffffff040c7836 */ /* 0x000fe40000000000 */
[----:B------:R-:W-:Y:S05]  /*23c20*/  BRA.DIV UR4, `(.L_x_8585) ;  /* 0x0000007204d07947 */ /* 0x000fea000b800000 */
[----:B------:R4:W0:Y:S02]  /*23c30*/  SHFL.IDX PT, R14, R6, R12, 0x1f ;  /* 0x00001f0c060e7589 */ /* 0x00082400000e0000 */
.L_x_8584:
        /* <DEDUP_REMOVED lines=66> */
.L_x_8578:
[----:B------:R-:W-:Y:S01]  /*24060*/  UMOV UR4, URZ ;  /* 0x0000003f00047c82 */ /* 0x000fe20008000000 */
[----:B------:R-:W-:Y:S01]  /*24070*/  UMOV UR5, URZ ;  /* 0x0000003f00057c82 */ /* 0x000fe20008000000 */
[----:B------:R-:W-:Y:S01]  /*24080*/  ULDC UR6, c[0x0][0xc3c] ;  /* 0x00030f0000067ab9 */ /* 0x000fe20000000800 */
[----:B------:R-:W-:Y:S02]  /*24090*/  IMAD.MOV.U32 R16, RZ, RZ, R0 ;  /* 0x000000ffff107224 */ /* 0x000fe400078e0000 */
[----:B------:R-:W-:Y:S02]  /*240a0*/  IMAD.U32 R17, RZ, RZ, UR4 ;  /* 0x00000004ff117e24 */ /* 0x000fe4000f8e00ff */
[----:B------:R-:W-:Y:S02]  /*240b0*/  IMAD.U32 R18, RZ, RZ, UR5 ;  /* 0x00000005ff127e24 */ /* 0x000fe4000f8e00ff */
[----:B------:R-:W-:-:S07]  /*240c0*/  IMAD.U32 R19, RZ, RZ, UR6 ;  /* 0x00000006ff137e24 */ /* 0x000fce000f8e00ff */
.L_x_8586:
        /* <DEDUP_REMOVED lines=10> */
.L_x_8575:
[----:B------:R-:W-:Y:S02]  /*24170*/  ULDC UR4, c[0x0][0xc3c] ;  /* 0x00030f0000047ab9 */ /* 0x000fe40000000800 */
[----:B--2---:R-:W-:-:S13]  /*24180*/  ISETP.GE.AND P0, PT, R19, UR4, PT ;  /* 0x0000000413007c0c */ /* 0x004fda000bf06270 */
[----:B------:R-:W-:Y:S05]  /*24190*/  @!P0 BRA `(.L_x_8587) ;  /* 0xffffff9c00688947 */ /* 0x000fea000383ffff */
[----:B------:R-:W-:Y:S05]  /*241a0*/  BSYNC B8 ;  /* 0x0000000000087941 */ /* 0x000fea0003800000 */
.L_x_8472:
[----:B------:R-:W2:Y:S01]  /*241b0*/  LDL.LU R0, [R1+0x20] ;  /* 0x0000200001007983 */ /* 0x000ea20000300800 */
[----:B------:R-:W-:Y:S01]  /*241c0*/  BSSY B0, `(.L_x_8588) ;  /* 0x000000b000007945 */ /* 0x000fe20003800000 */
[----:B------:R-:W4:Y:S01]  /*241d0*/  S2R R5, SR_CgaCtaId ;  /* 0x0000000000057919 */ /* 0x000f220000008800 */
[----:B--2---:R-:W-:-:S05]  /*241e0*/  VIADD R0, R0, 0x1 ;  /* 0x0000000100007836 */ /* 0x004fca0000000000 */
        /* <DEDUP_REMOVED lines=8> */
.L_x_8846:
[----:B------:R-:W-:Y:S05]  /*24270*/  BSYNC B0 ;  /* 0x0000000000007941 */ /* 0x000fea0003800000 */
.L_x_8588:
[----:B------:R-:W-:-:S03]  /*24280*/  UMOV UR4, 0xffffffff ;  /* 0xffffffff00047882 */ /* 0x000fc60000000000 */
[----:B------:R-:W-:Y:S05]  /*24290*/  BRA.DIV UR4, `(.L_x_8590) ;  /* 0x0000006e046c7947 */ /* 0x000fea000b800000 */
[----:B0-----:R-:W0:Y:S02]  /*242a0*/  S2R R0, SR_TID.X ;  /* 0x0000000000007919 */ /* 0x001e240000002100 */
[----:B0-----:R-:W-:-:S04]  /*242b0*/  SHF.R.U32.HI R0, RZ, 0x5, R0 ;  /* 0x00000005ff007819 */ /* 0x001fc80000011600 */
[----:B------:R-:W-:-:S05]  /*242c0*/  LOP3.LUT R0, R0, 0x3, RZ, 0xc0, !PT ;  /* 0x0000000300007812 */ /* 0x000fca00078ec0ff */
[----:B------:R0:W2:Y:S02]  /*242d0*/  SHFL.IDX PT, R14, R0, RZ, 0x1f ;  /* 0x00001fff000e7589 */ /* 0x0000a400000e0000 */
.L_x_8849:
[----:B--2---:R-:W-:-:S13]  /*242e0*/  ISETP.NE.AND P0, PT, R14, RZ, PT ;  /* 0x000000ff0e00720c */ /* 0x004fda0003f05270 */
[----:B------:R-:W-:Y:S05]  /*242f0*/  @P0 BRA `(.L_x_8180) ;  /* 0x0000000000880947 */ /* 0x000fea0003800000 */
[----:B------:R-:W-:-:S03]  /*24300*/  UMOV UR4, 0xffffffff ;  /* 0xffffffff00047882 */ /* 0x000fc60000000000 */
[----:B------:R-:W-:Y:S05]  /*24310*/  BRA.DIV UR4, `(.L_x_8591) ;  /* 0x0000006e04807947 */ /* 0x000fea000b800000 */
[----:B------:R-:W-:-:S13]  /*24320*/  ELECT P6, URZ, PT ;  /* 0x00000000003f782f */ /* 0x000fda00038c0000 */
.L_x_8852:
[----:B------:R-:W-:Y:S05]  /*24330*/  @!P6 BRA `(.L_x_8180) ;  /* 0x000000000078e947 */ /* 0x000fea0003800000 */
[----:B------:R-:W-:-:S06]  /*24340*/  ULOP3.LUT UR4, UR36, 0x2, URZ, 0xfc, !UPT ;  /* 0x0000000224047892 */ /* 0x000fcc000f8efc3f */
[----:B0-----:R-:W-:-:S05]  /*24350*/  IMAD.U32 R0, RZ, RZ, UR4 ;  /* 0x00000004ff007e24 */ /* 0x001fca000f8e00ff */
[----:B------:R-:W-:-:S13]  /*24360*/  ISETP.NE.AND P0, PT, R0, 0x3, PT ;  /* 0x000000030000780c */ /* 0x000fda0003f05270 */
[----:B------:R-:W-:Y:S05]  /*24370*/  @!P0 BRA `(.L_x_8592) ;  /* 0x0000000000048947 */ /* 0x000fea0003800000 */
[----:B------:R-:W-:Y:S01]  /*24380*/  BPT.TRAP 0x1 ;  /* 0x000000040000795c */ /* 0x000fe20000300000 */
.L_x_8592:
[----:B------:R-:W-:Y:S01]  /*24390*/  IMAD R5, R24, 0x8, R7 ;  /* 0x0000000818057824 */ /* 0x000fe200078e0207 */
[----:B------:R-:W-:Y:S01]  /*243a0*/  SHF.L.U32 R0, R28, 0x1f, RZ ;  /* 0x0000001f1c007819 */ /* 0x000fe200000006ff */
[----:B------:R-:W-:-:S03]  /*243b0*/  VIADD R24, R24, 0x1 ;  /* 0x0000000118187836 */ /* 0x000fc60000000000 */
[----:B------:R-:W0:Y:S02]  /*243c0*/  SYNCS.PHASECHK.TRANS64.TRYWAIT P1, [R5+URZ+0x28840], R0 ;  /* 0x02884000050075a7 */ /* 0x000e24000802017f */
[----:B------:R-:W-:-:S04]  /*243d0*/  ISETP.NE.AND P2, PT, R24, 0x2, PT ;  /* 0x000000021800780c */ /* 0x000fc80003f45270 */
[----:B------:R-:W-:Y:S01]  /*243e0*/  SEL R3, RZ, 0x1, P2 ;  /* 0x00000001ff037807 */ /* 0x000fe20001000000 */
[----:B0-----:R-:W-:Y:S08]  /*243f0*/  @!P1 BRA `(.L_x_8593) ;  /* 0x0000006c00689947 */ /* 0x001ff00003800000 */
.L_x_8853:
[----:B------:R-:W-:Y:S02]  /*24400*/  SEL R24, R24, RZ, P2 ;  /* 0x000000ff18187207 */ /* 0x000fe40001000000 */
[----:B------:R-:W-:Y:S01]  /*24410*/  LOP3.LUT R2, R28, R3, RZ, 0x3c, !PT ;  /* 0x000000031c027212 */ /* 0x000fe200078e3cff */
[----:B------:R-:W-:Y:S06]  /*24420*/  @!P0 BRA `(.L_x_8594) ;  /* 0x0000000000048947 */ /* 0x000fec0003800000 */
[----:B------:R-:W-:Y:S01]  /*24430*/  BPT.TRAP 0x1 ;  /* 0x000000040000795c */ /* 0x000fe20000300000 */
.L_x_8594:
[----:B------:R-:W-:Y:S01]  /*24440*/  IMAD R3, R24, 0x8, R7 ;  /* 0x0000000818037824 */ /* 0x000fe200078e0207 */
[----:B------:R-:W-:-:S04]  /*24450*/  SHF.L.U32 R2, R2, 0x1f, RZ ;  /* 0x0000001f02027819 */ /* 0x000fc800000006ff */
[----:B------:R-:W2:Y:S02]  /*24460*/  SYNCS.PHASECHK.TRANS64.TRYWAIT P1, [R3+URZ+0x28840], R2 ;  /* 0x02884002030075a7 */ /* 0x000ea4000802017f */
[----:B--2---:R-:W-:Y:S05]  /*24470*/  @!P1 BRA `(.L_x_8595) ;  /* 0x0000006c005c9947 */ /* 0x004fea0003800000 */
.L_x_8854:
[----:B------:R-:W-:Y:S05]  /*24480*/  @!P0 BRA `(.L_x_8596) ;  /* 0x0000000000048947 */ /* 0x000fea0003800000 */
[----:B------:R-:W-:Y:S01]  /*24490*/  BPT.TRAP 0x1 ;  /* 0x000000040000795c */ /* 0x000fe20000300000 */
.L_x_8596:
[----:B------:R-:W4:Y:S02]  /*244a0*/  SYNCS.PHASECHK.TRANS64.TRYWAIT P1, [R5+URZ+0x28860], R0 ;  /* 0x02886000050075a7 */ /* 0x000f24000802017f */
[----:B----4-:R-:W-:Y:S05]  /*244b0*/  @!P1 BRA `(.L_x_8597) ;  /* 0x0000006c00609947 */ /* 0x010fea0003800000 */
.L_x_8855:
[----:B------:R-:W-:Y:S05]  /*244c0*/  @!P0 BRA `(.L_x_8598) ;  /* 0x0000000000048947 */ /* 0x000fea0003800000 */
[----:B------:R-:W-:Y:S01]  /*244d0*/  BPT.TRAP 0x1 ;  /* 0x000000040000795c */ /* 0x000fe20000300000 */
.L_x_8598:
[----:B------:R0:W0:Y:S02]  /*244e0*/  SYNCS.PHASECHK.TRANS64.TRYWAIT P0, [R3+URZ+0x28860], R2 ;  /* 0x02886002030075a7 */ /* 0x000024000800017f */
[----:B0-----:R-:W-:Y:S05]  /*244f0*/  @!P0 NANOSLEEP.SYNCS 0x989680 ;  /* 0x009896800000895d */ /* 0x001fea0003900000 */
[----:B------:R-:W0:Y:S02]  /*24500*/  @!P0 SYNCS.PHASECHK.TRANS64 P0, [R3+URZ+0x28860], R2 ;  /* 0x02886002030085a7 */ /* 0x000e24000800007f */
[----:B0-----:R-:W-:Y:S05]  /*24510*/  @!P0 BRA `(.L_x_8598) ;  /* 0xfffffffc00f08947 */ /* 0x001fea000383ffff */
.L_x_8180:
[----:B------:R-:W-:Y:S05]  /*24520*/  BSYNC B9 ;  /* 0x0000000000097941 */ /* 0x000fea0003800000 */
.L_x_8177:
[----:B------:R-:W-:Y:S05]  /*24530*/  EXIT ;  /* 0x000000000000794d */ /* 0x000fea0003800000 */
.L_x_8210:
[----:B0-----:R0:W1:Y:S02]  /*24540*/  SYNCS.PHASECHK.TRANS64.TRYWAIT P6, [R91+URZ+0x28890], R102 ;  /* 0x028890665b0075a7 */ /* 0x00106400080c017f */
[----:B-1----:R-:W-:Y:S05]  /*24550*/  @!P6 NANOSLEEP.SYNCS 0x989680 ;  /* 0x009896800000e95d */ /* 0x002fea0003900000 */
[----:B------:R-:W1:Y:S02]  /*24560*/  @!P6 SYNCS.PHASECHK.TRANS64 P6, [R91+URZ+0x28890], R102 ;  /* 0x028890665b00e5a7 */ /* 0x000e6400080c007f */
[----:B-1----:R-:W-:Y:S05]  /*24570*/  @!P6 BRA `(.L_x_8210) ;  /* 0xfffffffc00f0e947 */ /* 0x002fea000383ffff */
[----:B------:R-:W-:Y:S05]  /*24580*/  BRA `(.L_x_8599) ;  /* 0xfffffdec00947947 */ /* 0x000fea000383ffff */
.L_x_8211:
        /* <DEDUP_REMOVED lines=8> */
.L_x_8601:
[----:B------:R-:W-:Y:S05]  /*24610*/  BSYNC B1 ;  /* 0x0000000000017941 */ /* 0x000fea0003800000 */
.L_x_8600:
        /* <DEDUP_REMOVED lines=8> */
.L_x_8602:
[----:B------:R-:W-:Y:S01]  /*246a0*/  IMAD.MOV.U32 R105, RZ, RZ, R14 ;  /* 0x000000ffff697224 */ /* 0x000fe200078e000e */
[----:B------:R-:W-:Y:S06]  /*246b0*/  BRA `(.L_x_8603) ;  /* 0xfffffdec005c7947 */ /* 0x000fec000383ffff */
.L_x_8220:
        /* <DEDUP_REMOVED lines=8> */
.L_x_8605:
[----:B------:R-:W-:Y:S05]  /*24740*/  BSYNC B1 ;  /* 0x0000000000017941 */ /* 0x000fea0003800000 */
.L_x_8604:
        /* <DEDUP_REMOVED lines=8> */
.L_x_8606:
[----:B------:R-:W-:Y:S01]  /*247d0*/  IMAD.MOV.U32 R73, RZ, RZ, R14 ;  /* 0x000000ffff497224 */ /* 0x000fe200078e000e */
[----:B------:R-:W-:Y:S06]  /*247e0*/  BRA `(.L_x_8607) ;  /* 0xfffffdf000f07947 */ /* 0x000fec000383ffff */
.L_x_8229:
        /* <DEDUP_REMOVED lines=8> */
.L_x_8609:
[----:B------:R-:W-:Y:S05]  /*24870*/  BSYNC B1 ;  /* 0x0000000000017941 */ /* 0x000fea0003800000 */
.L_x_8608:
        /* <DEDUP_REMOVED lines=8> */
.L_x_8610:
[----:B------:R-:W-:Y:S01]  /*24900*/  IMAD.MOV.U32 R63, RZ, RZ, R14 ;  /* 0x000000ffff3f7224 */ /* 0x000fe200078e000e */
[----:B------:R-:W-:Y:S06]  /*24910*/  BRA `(.L_x_8611) ;  /* 0xfffffdf800847947 */ /* 0x000fec000383ffff */
.L_x_8238:
        /* <DEDUP_REMOVED lines=8> */
.L_x_8613:
[----:B------:R-:W-:Y:S05]  /*249a0*/  BSYNC B1 ;  /* 0x0000000000017941 */ /* 0x000fea0003800000 */
.L_x_8612:
        /* <DEDUP_REMOVED lines=8> */
.L_x_8614:
[----:B------:R-:W-:Y:S01]  /*24a30*/  IMAD.MOV.U32 R53, RZ, RZ, R14 ;  /* 0x000000ffff357224 */ /* 0x000fe200078e000e */
[----:B------:R-:W-:Y:S06]  /*24a40*/  BRA `(.L_x_8615) ;  /* 0xfffffe0000147947 */ /* 0x000fec000383ffff */
.L_x_8250:
[----:B--2---:R2:W3:Y:S02]  /*24a50*/  SYNCS.PHASECHK.TRANS64.TRYWAIT P4, [R91+URZ+0x28890], R102 ;  /* 0x028890665b0075a7 */ /* 0x0044e4000808017f */
[----:B---3--:R-:W-:Y:S05]  /*24a60*/  @!P4 NANOSLEEP.SYNCS 0x989680 ;  /* 0x009896800000c95d */ /* 0x008fea0003900000 */
[----:B------:R-:W3:Y:S02]  /*24a70*/  @!P4 SYNCS.PHASECHK.TRANS64 P4, [R91+URZ+0x28890], R102 ;  /* 0x028890665b00c5a7 */ /* 0x000ee4000808007f */
[----:B---3--:R-:W-:Y:S05]  /*24a80*/  @!P4 BRA `(.L_x_8250) ;  /* 0xfffffffc00f0c947 */ /* 0x008fea000383ffff */
[----:B------:R-:W-:Y:S05]  /*24a90*/  BRA `(.L_x_8616) ;  /* 0xfffffe1000407947 */ /* 0x000fea000383ffff */
.L_x_8251:
[----:B------:R-:W-:Y:S01]  /*24aa0*/  BSSY B1, `(.L_x_8617) ;  /* 0x0000008000017945 */ /* 0x000fe20003800000 */
[----:B------:R-:W-:Y:S02]  /*24ab0*/  IMAD.MOV.U32 R13, RZ, RZ, R103 ;  /* 0x000000ffff0d7224 */ /* 0x000fe400078e0067 */
[----:B------:R-:W-:Y:S02]  /*24ac0*/  IMAD.MOV.U32 R12, RZ, RZ, RZ ;  /* 0x000000ffff0c7224 */ /* 0x000fe400078e00ff */
[----:B------:R-:W-:Y:S02]  /*24ad0*/  IMAD.MOV.U32 R11, RZ, RZ, 0x181f ;  /* 0x0000181fff0b7424 */ /* 0x000fe400078e00ff */
[----:B------:R-:W-:-:S07]  /*24ae0*/  IMAD.MOV.U32 R15, RZ, RZ, -0x1 ;  /* 0xffffffffff0f7424 */ /* 0x000fce00078e00ff */
[----:B0-2---:R-:W-:Y:S05]  /*24af0*/  WARPSYNC.COLLECTIVE R15, `(.L_x_8618) ;  /* 0x000000000f087348 */ /* 0x005fea0003c00000 */
[----:B------:R1:W3:Y:S02]  /*24b00*/  SHFL.IDX P6, R14, R13, R12, R11 ;  /* 0x0000000c0d0e7389 */ /* 0x0002e400000c000b */
[----:B0123--:R-:W-:Y:S01]  /*24b10*/  ENDCOLLECTIVE ;  /* 0x000000000000791b */ /* 0x00ffe20003800000 */
.L_x_8618:
[----:B------:R-:W-:Y:S05]  /*24b20*/  BSYNC B1 ;  /* 0x0000000000017941 */ /* 0x000fea0003800000 */
.L_x_8617:
        /* <DEDUP_REMOVED lines=8> */
.L_x_8619:
[----:B------:R-:W-:Y:S01]  /*24bb0*/  IMAD.MOV.U32 R106, RZ, RZ, R14 ;  /* 0x000000ffff6a7224 */ /* 0x000fe200078e000e */
[----:B------:R-:W-:Y:S06]  /*24bc0*/  BRA `(.L_x_8620) ;  /* 0xfffffe10000c7947 */ /* 0x000fec000383ffff */
.L_x_8256:
[----:B------:R-:W-:Y:S01]  /*24bd0*/  BSSY B1, `(.L_x_8621) ;  /* 0x0000008000017945 */ /* 0x000fe20003800000 */
[----:B0-----:R-:W-:Y:S02]  /*24be0*/  IMAD.MOV.U32 R13, RZ, RZ, R103 ;  /* 0x000000ffff0d7224 */ /* 0x001fe400078e0067 */
[----:B------:R-:W-:Y:S02]  /*24bf0*/  IMAD.MOV.U32 R12, RZ, RZ, 0x1 ;  /* 0x00000001ff0c7424 */ /* 0x000fe400078e00ff */
[----:B------:R-:W-:Y:S02]  /*24c00*/  IMAD.MOV.U32 R11, RZ, RZ, 0x181f ;  /* 0x0000181fff0b7424 */ /* 0x000fe400078e00ff */
[----:B------:R-:W-:-:S07]  /*24c10*/  IMAD.MOV.U32 R15, RZ, RZ, -0x1 ;  /* 0xffffffffff0f7424 */ /* 0x000fce00078e00ff */
[----:B-1234-:R-:W-:Y:S05]  /*24c20*/  WARPSYNC.COLLECTIVE R15, `(.L_x_8622) ;  /* 0x000000000f087348 */ /* 0x01efea0003c00000 */
[----:B------:R0:W0:Y:S02]  /*24c30*/  SHFL.IDX P6, R14, R13, R12, R11 ;  /* 0x0000000c0d0e7389 */ /* 0x00002400000c000b */
[----:B01234-:R-:W-:Y:S01]  /*24c40*/  ENDCOLLECTIVE ;  /* 0x000000000000791b */ /* 0x01ffe20003800000 */
.L_x_8622:
[----:B------:R-:W-:Y:S05]  /*24c50*/  BSYNC B1 ;  /* 0x0000000000017941 */ /* 0x000fea0003800000 */
.L_x_8621:
        /* <DEDUP_REMOVED lines=8> */
.L_x_8623:
[----:B------:R-:W-:Y:S01]  /*24ce0*/  IMAD.MOV.U32 R50, RZ, RZ, R14 ;  /* 0x000000ffff327224 */ /* 0x000fe200078e000e */
[----:B------:R-:W-:Y:S06]  /*24cf0*/  BRA `(.L_x_8624) ;  /* 0xfffffe1400bc7947 */ /* 0x000fec000383ffff */
.L_x_8261:
        /* <DEDUP_REMOVED lines=8> */
.L_x_8626:
[----:B------:R-:W-:Y:S05]  /*24d80*/  BSYNC B1 ;  /* 0x0000000000017941 */ /* 0x000fea0003800000 */
.L_x_8625:
        /* <DEDUP_REMOVED lines=8> */
.L_x_8627:
[----:B------:R-:W-:Y:S05]  /*24e10*/  BRA `(.L_x_8628) ;  /* 0xfffffe1c00707947 */ /* 0x000fea000383ffff */
.L_x_8266:
        /* <DEDUP_REMOVED lines=8> */
.L_x_8630:
[----:B------:R-:W-:Y:S05]  /*24ea0*/  BSYNC B1 ;  /* 0x0000000000017941 */ /* 0x000fea0003800000 */
.L_x_8629:
        /* <DEDUP_REMOVED lines=8> */
.L_x_8631:
[----:B------:R-:W-:Y:S01]  /*24f30*/  IMAD.MOV.U32 R108, RZ, RZ, R14 ;  /* 0x000000ffff6c7224 */ /* 0x000fe200078e000e */
[----:B------:R-:W-:Y:S06]  /*24f40*/  BRA `(.L_x_8632) ;  /* 0xfffffe2400287947 */ /* 0x000fec000383ffff */
.L_x_8271:
[----:B0-----:R0:W1:Y:S02]  /*24f50*/  SYNCS.PHASECHK.TRANS64.TRYWAIT P3, [R91+URZ+0x28890], R102 ;  /* 0x028890665b0075a7 */ /* 0x001064000806017f */
[----:B-1----:R-:W-:Y:S05]  /*24f60*/  @!P3 NANOSLEEP.SYNCS 0x989680 ;  /* 0x009896800000b95d */ /* 0x002fea0003900000 */
[----:B------:R-:W1:Y:S02]  /*24f70*/  @!P3 SYNCS.PHASECHK.TRANS64 P3, [R91+URZ+0x28890], R102 ;  /* 0x028890665b00b5a7 */ /* 0x000e64000806007f */
[----:B-1----:R-:W-:Y:S05]  /*24f80*/  @!P3 BRA `(.L_x_8271) ;  /* 0xfffffffc00f0b947 */ /* 0x002fea000383ffff */
[----:B------:R-:W-:Y:S05]  /*24f90*/  BRA `(.L_x_8633) ;  /* 0xfffffe2c002c7947 */ /* 0x000fea000383ffff */
.L_x_8272:
        /* <DEDUP_REMOVED lines=8> */
.L_x_8635:
[----:B------:R-:W-:Y:S05]  /*25020*/  BSYNC B1 ;  /* 0x0000000000017941 */ /* 0x000fea0003800000 */
.L_x_8634:
        /* <DEDUP_REMOVED lines=8> */
.L_x_8636:
[----:B------:R-:W-:Y:S05]  /*250b0*/  BRA `(.L_x_8637) ;  /* 0xfffffe2c00547947 */ /* 0x000fea000383ffff */
.L_x_8275:
        /* <DEDUP_REMOVED lines=8> */
.L_x_8639:
[----:B------:R-:W-:Y:S05]  /*25140*/  BSYNC B1 ;  /* 0x0000000000017941 */ /* 0x000fea0003800000 */
.L_x_8638:
        /* <DEDUP_REMOVED lines=8> */
.L_x_8640:
[----:B------:R-:W-:Y:S05]  /*251d0*/  BRA `(.L_x_8641) ;  /* 0xfffffe2c00547947 */ /* 0x000fea000383ffff */
.L_x_8278:
        /* <DEDUP_REMOVED lines=8> */
.L_x_8643:
[----:B------:R-:W-:Y:S05]  /*25260*/  BSYNC B1 ;  /* 0x0000000000017941 */ /* 0x000fea0003800000 */
.L_x_8642:
        /* <DEDUP_REMOVED lines=8> */
.L_x_8644:
[----:B------:R-:W-:Y:S05]  /*252f0*/  BRA `(.L_x_8645) ;  /* 0xfffffe2c00587947 */ /* 0x000fea000383ffff */
.L_x_8281:
        /* <DEDUP_REMOVED lines=8> */
.L_x_8647:
[----:B------:R-:W-:Y:S05]  /*25380*/  BSYNC B1 ;  /* 0x0000000000017941 */ /* 0x000fea0003800000 */
.L_x_8646:
        /* <DEDUP_REMOVED lines=8> */
.L_x_8648:
[----:B------:R-:W-:Y:S05]  /*25410*/  BRA `(.L_x_8649) ;  /* 0xfffffe2c005c7947 */ /* 0x000fea000383ffff */
.L_x_8285:
[----:B------:R0:W0:Y:S02]  /*25420*/  SYNCS.PHASECHK.TRANS64.TRYWAIT P4, [R91+URZ+0x288b0], R102 ;  /* 0x0288b0665b0075a7 */ /* 0x000024000808017f */
[----:B0-----:R-:W-:Y:S05]  /*25430*/  @!P4 NANOSLEEP.SYNCS 0x989680 ;  /* 0x009896800000c95d */ /* 0x001fea0003900000 */
[----:B------:R-:W0:Y:S02]  /*25440*/  @!P4 SYNCS.PHASECHK.TRANS64 P4, [R91+URZ+0x288b0], R102 ;  /* 0x0288b0665b00c5a7 */ /* 0x000e24000808007f */
[----:B0-----:R-:W-:Y:S05]  /*25450*/  @!P4 BRA `(.L_x_8285) ;  /* 0xfffffffc00f0c947 */ /* 0x001fea000383ffff */
[----:B------:R-:W-:Y:S05]  /*25460*/  BRA `(.L_x_8650) ;  /* 0xfffffe2c00d87947 */ /* 0x000fea000383ffff */
.L_x_8305:
[----:B------:R-:W-:Y:S01]  /*25470*/  BSSY B0, `(.L_x_8651) ;  /* 0x0000008000007945 */ /* 0x000fe20003800000 */
[----:B--2---:R-:W-:Y:S02]  /*25480*/  IMAD.MOV.U32 R13, RZ, RZ, R218 ;  /* 0x000000ffff0d7224 */ /* 0x004fe400078e00da */
[----:B------:R-:W-:Y:S02]  /*25490*/  IMAD.MOV.U32 R12, RZ, RZ, RZ ;  /* 0x000000ffff0c7224 */ /* 0x000fe400078e00ff */
[----:B------:R-:W-:Y:S02]  /*254a0*/  IMAD.MOV.U32 R11, RZ, RZ, 0x1f ;  /* 0x0000001fff0b7424 */ /* 0x000fe400078e00ff */
[----:B------:R-:W-:-:S07]  /*254b0*/  IMAD.MOV.U32 R15, RZ, RZ, -0x1 ;  /* 0xffffffffff0f7424 */ /* 0x000fce00078e00ff */
[----:B-1---5:R-:W-:Y:S05]  /*254c0*/  WARPSYNC.COLLECTIVE R15, `(.L_x_8652) ;  /* 0x000000000f087348 */ /* 0x022fea0003c00000 */
[----:B------:R0:W2:Y:S02]  /*254d0*/  SHFL.IDX P6, R14, R13, R12, R11 ;  /* 0x0000000c0d0e7389 */ /* 0x0000a400000c000b */
[----:B012--5:R-:W-:Y:S01]  /*254e0*/  ENDCOLLECTIVE ;  /* 0x000000000000791b */ /* 0x027fe20003800000 */
.L_x_8652:
[----:B------:R-:W-:Y:S05]  /*254f0*/  BSYNC B0 ;  /* 0x0000000000007941 */ /* 0x000fea0003800000 */
.L_x_8651:
[----:B------:R-:W-:Y:S01]  /*25500*/  IMAD.MOV.U32 R194, RZ, RZ, R14 ;  /* 0x000000ffffc27224 */ /* 0x000fe200078e000e */
[----:B------:R-:W-:Y:S06]  /*25510*/  BRA `(.L_x_8653) ;  /* 0xfffffe3c001c7947 */ /* 0x000fec000383ffff */
.L_x_8315:
        /* <DEDUP_REMOVED lines=8> */
.L_x_8655:
[----:B------:R-:W-:Y:S05]  /*255a0*/  BSYNC B1 ;  /* 0x0000000000017941 */ /* 0x000fea0003800000 */
.L_x_8654:
        /* <DEDUP_REMOVED lines=8> */
.L_x_8656:
[----:B------:R-:W-:Y:S02]  /*25630*/  IMAD.MOV.U32 R13, RZ, RZ, R8 ;  /* 0x000000ffff0d7224 */ /* 0x000fe400078e0008 */
[----:B------:R-:W-:-:S07]  /*25640*/  IMAD.MOV.U32 R3, RZ, RZ, R14 ;  /* 0x000000ffff037224 */ /* 0x000fce00078e000e */
[----:B------:R-:W-:Y:S05]  /*25650*/  WARPSYNC.COLLECTIVE R15, `(.L_x_8657) ;  /* 0x000000000f087348 */ /* 0x000fea0003c00000 */
[----:B------:R0:W1:Y:S02]  /*25660*/  SHFL.IDX P6, R14, R13, R12, R11 ;  /* 0x0000000c0d0e7389 */ /* 0x00006400000c000b */
[----:B01----:R-:W-:Y:S01]  /*25670*/  ENDCOLLECTIVE ;  /* 0x000000000000791b */ /* 0x003fe20003800000 */
.L_x_8657:
[----:B------:R-:W-:Y:S02]  /*25680*/  IMAD.MOV.U32 R13, RZ, RZ, R7 ;  /* 0x000000ffff0d7224 */ /* 0x000fe400078e0007 */
[----:B------:R-:W-:-:S07]  /*25690*/  IMAD.MOV.U32 R4, RZ, RZ, R14 ;  /* 0x000000ffff047224 */ /* 0x000fce00078e000e */
[----:B------:R-:W-:Y:S05]  /*256a0*/  WARPSYNC.COLLECTIVE R15, `(.L_x_8658) ;  /* 0x000000000f087348 */ /* 0x000fea0003c00000 */
[----:B------:R0:W1:Y:S02]  /*256b0*/  SHFL.IDX P6, R14, R13, R12, R11 ;  /* 0x0000000c0d0e7389 */ /* 0x00006400000c000b */
[----:B01----:R-:W-:Y:S01]  /*256c0*/  ENDCOLLECTIVE ;  /* 0x000000000000791b */ /* 0x003fe20003800000 */
.L_x_8658:
[----:B------:R-:W-:Y:S05]  /*256d0*/  BRA `(.L_x_8659) ;  /* 0xfffffe4000707947 */ /* 0x000fea000383ffff */
.L_x_8318:
[----:B------:R-:W-:Y:S01]  /*256e0*/  BSSY B1, `(.L_x_8660) ;  /* 0x0000008000017945 */ /* 0x000fe20003800000 */
[----:B-1----:R-:W-:Y:S02]  /*256f0*/  IMAD.MOV.U32 R13, RZ, RZ, R6 ;  /* 0x000000ffff0d7224 */ /* 0x002fe400078e0006 */
[----:B------:R-:W-:Y:S02]  /*25700*/  IMAD.MOV.U32 R12, RZ, RZ, 0x1 ;  /* 0x00000001ff0c7424 */ /* 0x000fe400078e00ff */
[----:B------:R-:W-:Y:S02]  /*25710*/  IMAD.MOV.U32 R11, RZ, RZ, 0x181f ;  /* 0x0000181fff0b7424 */ /* 0x000fe400078e00ff */
[----:B------:R-:W-:-:S07]  /*25720*/  IMAD.MOV.U32 R15, RZ, RZ, -0x1 ;  /* 0xffffffffff0f7424 */ /* 0x000fce00078e00ff */
[----:B--2---:R-:W-:Y:S05]  /*25730*/  WARPSYNC.COLLECTIVE R15, `(.L_x_8661) ;  /* 0x000000000f087348 */ /* 0x004fea0003c00000 */
[----:B------:R0:W1:Y:S02]  /*25740*/  SHFL.IDX P6, R14, R13, R12, R11 ;  /* 0x0000000c0d0e7389 */ /* 0x00006400000c000b */
[----:B012---:R-:W-:Y:S01]  /*25750*/  ENDCOLLECTIVE ;  /* 0x000000000000791b */ /* 0x007fe20003800000 */
.L_x_8661:
[----:B------:R-:W-:Y:S05]  /*25760*/  BSYNC B1 ;  /* 0x0000000000017941 */ /* 0x000fea0003800000 */
.L_x_8660:
        /* <DEDUP_REMOVED lines=8> */
.L_x_8662:
[----:B------:R-:W-:Y:S02]  /*257f0*/  IMAD.MOV.U32 R13, RZ, RZ, R8 ;  /* 0x000000ffff0d7224 */ /* 0x000fe400078e0008 */
[----:B------:R-:W-:-:S07]  /*25800*/  IMAD.MOV.U32 R3, RZ, RZ, R14 ;  /* 0x000000ffff037224 */ /* 0x000fce00078e000e */
[----:B------:R-:W-:Y:S05]  /*25810*/  WARPSYNC.COLLECTIVE R15, `(.L_x_8663) ;  /* 0x000000000f087348 */ /* 0x000fea0003c00000 */
[----:B------:R0:W1:Y:S02]  /*25820*/  SHFL.IDX P6, R14, R13, R12, R11 ;  /* 0x0000000c0d0e7389 */ /* 0x00006400000c000b */
[----:B01----:R-:W-:Y:S01]  /*25830*/  ENDCOLLECTIVE ;  /* 0x000000000000791b */ /* 0x003fe20003800000 */
.L_x_8663:
[----:B------:R-:W-:Y:S02]  /*25840*/  IMAD.MOV.U32 R13, RZ, RZ, R7 ;  /* 0x000000ffff0d7224 */ /* 0x000fe400078e0007 */
[----:B------:R-:W-:-:S07]  /*25850*/  IMAD.MOV.U32 R4, RZ, RZ, R14 ;  /* 0x000000ffff047224 */ /* 0x000fce00078e000e */
[----:B------:R-:W-:Y:S05]  /*25860*/  WARPSYNC.COLLECTIVE R15, `(.L_x_8664) ;  /* 0x000000000f087348 */ /* 0x000fea0003c00000 */
[----:B------:R0:W1:Y:S02]  /*25870*/  SHFL.IDX P6, R14, R13, R12, R11 ;  /* 0x0000000c0d0e7389 */ /* 0x00006400000c000b */
[----:B01----:R-:W-:Y:S01]  /*25880*/  ENDCOLLECTIVE ;  /* 0x000000000000791b */ /* 0x003fe20003800000 */
.L_x_8664:
[----:B------:R-:W-:Y:S05]  /*25890*/  BRA `(.L_x_8665) ;  /* 0xfffffe4000dc7947 */ /* 0x000fea000383ffff */
.L_x_8321:
[----:B------:R-:W-:Y:S01]  /*258a0*/  BSSY B1, `(.L_x_8666) ;  /* 0x0000008000017945 */ /* 0x000fe20003800000 */
[----:B------:R-:W-:Y:S02]  /*258b0*/  IMAD.MOV.U32 R13, RZ, RZ, R6 ;  /* 0x000000ffff0d7224 */ /* 0x000fe400078e0006 */
[----:B------:R-:W-:Y:S02]  /*258c0*/  IMAD.MOV.U32 R12, RZ, RZ, 0x2 ;  /* 0x00000002ff0c7424 */ /* 0x000fe400078e00ff */
[----:B------:R-:W-:Y:S02]  /*258d0*/  IMAD.MOV.U32 R11, RZ, RZ, 0x181f ;  /* 0x0000181fff0b7424 */ /* 0x000fe400078e00ff */
[----:B------:R-:W-:-:S07]  /*258e0*/  IMAD.MOV.U32 R15, RZ, RZ, -0x1 ;  /* 0xffffffffff0f7424 */ /* 0x000fce00078e00ff */
[----:B-12---:R-:W-:Y:S05]  /*258f0*/  WARPSYNC.COLLECTIVE R15, `(.L_x_8667) ;  /* 0x000000000f087348 */ /* 0x006fea0003c00000 */
[----:B------:R0:W3:Y:S02]  /*25900*/  SHFL.IDX P6, R14, R13, R12, R11 ;  /* 0x0000000c0d0e7389 */ /* 0x0000e400000c000b */
[----:B0123--:R-:W-:Y:S01]  /*25910*/  ENDCOLLECTIVE ;  /* 0x000000000000791b */ /* 0x00ffe20003800000 */
.L_x_8667:
[----:B------:R-:W-:Y:S05]  /*25920*/  BSYNC B1 ;  /* 0x0000000000017941 */ /* 0x000fea0003800000 */
.L_x_8666:
        /* <DEDUP_REMOVED lines=8> */
.L_x_8668:
[----:B------:R-:W-:Y:S02]  /*259b0*/  IMAD.MOV.U32 R13, RZ, RZ, R8 ;  /* 0x000000ffff0d7224 */ /* 0x000fe400078e0008 */
[----:B------:R-:W-:-:S07]  /*259c0*/  IMAD.MOV.U32 R3, RZ, RZ, R14 ;  /* 0x000000ffff037224 */ /* 0x000fce00078e000e */
[----:B------:R-:W-:Y:S05]  /*259d0*/  WARPSYNC.COLLECTIVE R15, `(.L_x_8669) ;  /* 0x000000000f087348 */ /* 0x000fea0003c00000 */
[----:B------:R0:W1:Y:S02]  /*259e0*/  SHFL.IDX P6, R14, R13, R12, R11 ;  /* 0x0000000c0d0e7389 */ /* 0x00006400000c000b */
[----:B01----:R-:W-:Y:S01]  /*259f0*/  ENDCOLLECTIVE ;  /* 0x000000000000791b */ /* 0x003fe20003800000 */
.L_x_8669:
[----:B------:R-:W-:Y:S02]  /*25a00*/  IMAD.MOV.U32 R13, RZ, RZ, R7 ;  /* 0x000000ffff0d7224 */ /* 0x000fe400078e0007 */
[----:B------:R-:W-:-:S07]  /*25a10*/  IMAD.MOV.U32 R4, RZ, RZ, R14 ;  /* 0x000000ffff047224 */ /* 0x000fce00078e000e */
[----:B------:R-:W-:Y:S05]  /*25a20*/  WARPSYNC.COLLECTIVE R15, `(.L_x_8670) ;  /* 0x000000000f087348 */ /* 0x000fea0003c00000 */
[----:B------:R0:W1:Y:S02]  /*25a30*/  SHFL.IDX P6, R14, R13, R12, R11 ;  /* 0x0000000c0d0e7389 */ /* 0x00006400000c000b */
[----:B01----:R-:W-:Y:S01]  /*25a40*/  ENDCOLLECTIVE ;  /* 0x000000000000791b */ /* 0x003fe20003800000 */
.L_x_8670:
[----:B------:R-:W-:Y:S05]  /*25a50*/  BRA `(.L_x_8671) ;  /* 0xfffffe4400407947 */ /* 0x000fea000383ffff */
.L_x_8324:
        /* <DEDUP_REMOVED lines=8> */
.L_x_8673:
[----:B------:R-:W-:Y:S05]  /*25ae0*/  BSYNC B1 ;  /* 0x0000000000017941 */ /* 0x000fea0003800000 */
.L_x_8672:
        /* <DEDUP_REMOVED lines=8> */
.L_x_8674:
[----:B------:R-:W-:Y:S02]  /*25b70*/  IMAD.MOV.U32 R13, RZ, RZ, R8 ;  /* 0x000000ffff0d7224 */ /* 0x000fe400078e0008 */
[----:B------:R-:W-:-:S07]  /*25b80*/  IMAD.MOV.U32 R3, RZ, RZ, R14 ;  /* 0x000000ffff037224 */ /* 0x000fce00078e000e */
[----:B------:R-:W-:Y:S05]  /*25b90*/  WARPSYNC.COLLECTIVE R15, `(.L_x_8675) ;  /* 0x000000000f087348 */ /* 0x000fea0003c00000 */
[----:B------:R0:W1:Y:S02]  /*25ba0*/  SHFL.IDX P6, R14, R13, R12, R11 ;  /* 0x0000000c0d0e7389 */ /* 0x00006400000c000b */
[----:B01----:R-:W-:Y:S01]  /*25bb0*/  ENDCOLLECTIVE ;  /* 0x000000000000791b */ /* 0x003fe20003800000 */
.L_x_8675:
[----:B------:R-:W-:Y:S02]  /*25bc0*/  IMAD.MOV.U32 R13, RZ, RZ, R7 ;  /* 0x000000ffff0d7224 */ /* 0x000fe400078e0007 */
[----:B------:R-:W-:-:S07]  /*25bd0*/  IMAD.MOV.U32 R4, RZ, RZ, R14 ;  /* 0x000000ffff047224 */ /* 0x000fce00078e000e */
[----:B------:R-:W-:Y:S05]  /*25be0*/  WARPSYNC.COLLECTIVE R15, `(.L_x_8676) ;  /* 0x000000000f087348 */ /* 0x000fea0003c00000 */
[----:B------:R0:W1:Y:S02]  /*25bf0*/  SHFL.IDX P6, R14, R13, R12, R11 ;  /* 0x0000000c0d0e7389 */ /* 0x00006400000c000b */
[----:B01----:R-:W-:Y:S01]  /*25c00*/  ENDCOLLECTIVE ;  /* 0x000000000000791b */ /* 0x003fe20003800000 */
.L_x_8676:
[----:B------:R-:W-:Y:S05]  /*25c10*/  BRA `(.L_x_8677) ;  /* 0xfffffe4400ac7947 */ /* 0x000fea000383ffff */
.L_x_8328:
[----:B0-----:R0:W1:Y:S02]  /*25c20*/  SYNCS.PHASECHK.TRANS64.TRYWAIT P0, [R18+URZ+0x28800], R5 ;  /* 0x02880005120075a7 */ /* 0x001064000800017f */
[----:B-1----:R-:W-:Y:S05]  /*25c30*/  @!P0 NANOSLEEP.SYNCS 0x989680 ;  /* 0x009896800000895d */ /* 0x002fea0003900000 */
[----:B------:R-:W1:Y:S02]  /*25c40*/  @!P0 SYNCS.PHASECHK.TRANS64 P0, [R18+URZ+0x28800], R5 ;  /* 0x02880005120085a7 */ /* 0x000e64000800007f */
[----:B-1----:R-:W-:Y:S05]  /*25c50*/  @!P0 BRA `(.L_x_8328) ;  /* 0xfffffffc00f08947 */ /* 0x002fea000383ffff */
[----:B------:R-:W-:Y:S05]  /*25c60*/  BRA `(.L_x_8678) ;  /* 0xfffffe4800707947 */ /* 0x000fea000383ffff */
.L_x_8344:
[----:B------:R-:W3:Y:S01]  /*25c70*/  LDC R58, c[0x0][0x3f4] ;  /* 0x0000fd00ff3a7b82 */ /* 0x000ee20000000800 */
[----:B------:R-:W-:Y:S01]  /*25c80*/  BSSY B1, `(.L_x_8679) ;  /* 0x0000008000017945 */ /* 0x000fe20003800000 */
[----:B--2---:R-:W-:Y:S02]  /*25c90*/  IMAD.MOV.U32 R13, RZ, RZ, R43 ;  /* 0x000000ffff0d7224 */ /* 0x004fe400078e002b */
[----:B------:R-:W-:Y:S02]  /*25ca0*/  IMAD.MOV.U32 R12, RZ, RZ, RZ ;  /* 0x000000ffff0c7224 */ /* 0x000fe400078e00ff */
[----:B------:R-:W-:Y:S02]  /*25cb0*/  IMAD.MOV.U32 R11, RZ, RZ, 0x181f ;  /* 0x0000181fff0b7424 */ /* 0x000fe400078e00ff */
[----:B------:R-:W-:-:S07]  /*25cc0*/  IMAD.MOV.U32 R15, RZ, RZ, -0x1 ;  /* 0xffffffffff0f7424 */ /* 0x000fce00078e00ff */
[----:B01-3--:R-:W-:Y:S05]  /*25cd0*/  WARPSYNC.COLLECTIVE R15, `(.L_x_8680) ;  /* 0x000000000f087348 */ /* 0x00bfea0003c00000 */
[----:B------:R2:W4:Y:S02]  /*25ce0*/  SHFL.IDX P6, R14, R13, R12, R11 ;  /* 0x0000000c0d0e7389 */ /* 0x00052400000c000b */
[----:B01234-:R-:W-:Y:S01]  /*25cf0*/  ENDCOLLECTIVE ;  /* 0x000000000000791b */ /* 0x01ffe20003800000 */
.L_x_8680:
[----:B------:R-:W-:Y:S05]  /*25d00*/  BSYNC B1 ;  /* 0x0000000000017941 */ /* 0x000fea0003800000 */
.L_x_8679:
[----:B------:R-:W-:Y:S01]  /*25d10*/  IMAD.MOV.U32 R13, RZ, RZ, R10 ;  /* 0x000000ffff0d7224 */ /* 0x000fe200078e000a */
[----:B------:R-:W-:Y:S01]  /*25d20*/  ISETP.GE.AND P0, PT, R16, R58, PT ;  /* 0x0000003a1000720c */ /* 0x000fe20003f06270 */
[----:B------:R-:W-:Y:S02]  /*25d30*/  IMAD.MOV.U32 R12, RZ, RZ, RZ ;  /* 0x000000ffff0c7224 */ /* 0x000fe400078e00ff */
[----:B------:R-:W-:Y:S02]  /*25d40*/  IMAD.MOV.U32 R11, RZ, RZ, 0x181f ;  /* 0x0000181fff0b7424 */ /* 0x000fe400078e00ff */
[----:B------:R-:W-:Y:S02]  /*25d50*/  IMAD.MOV.U32 R15, RZ, RZ, -0x1 ;  /* 0xffffffffff0f7424 */ /* 0x000fe400078e00ff */
[----:B------:R-:W-:Y:S02]  /*25d60*/  IMAD.MOV.U32 R3, RZ, RZ, R14 ;  /* 0x000000ffff037224 */ /* 0x000fe400078e000e */
[----:B------:R-:W-:-:S07]  /*25d70*/  IMAD R0, R189, R0, RZ ;  /* 0x00000000bd007224 */ /* 0x000fce00078e02ff */
[----:B------:R-:W-:Y:S05]  /*25d80*/  WARPSYNC.COLLECTIVE R15, `(.L_x_8681) ;  /* 0x000000000f087348 */ /* 0x000fea0003c00000 */
[----:B------:R0:W1:Y:S02]  /*25d90*/  SHFL.IDX P6, R14, R13, R12, R11 ;  /* 0x0000000c0d0e7389 */ /* 0x00006400000c000b */
[----:B01----:R-:W-:Y:S01]  /*25da0*/  ENDCOLLECTIVE ;  /* 0x000000000000791b */ /* 0x003fe20003800000 */
.L_x_8681:
[----:B------:R-:W-:Y:S01]  /*25db0*/  ISETP.GE.OR P1, PT, R59, R0, P0 ;  /* 0x000000003b00720c */ /* 0x000fe20000726670 */
[----:B------:R-:W-:-:S12]  /*25dc0*/  IMAD.MOV.U32 R13, RZ, RZ, R45 ;  /* 0x000000ffff0d7224 */ /* 0x000fd800078e002d */
[C---:B------:R-:W-:Y:S01]  /*25dd0*/  @!P1 IMAD.SHL.U32 R7, R16.reuse, 0x2, RZ ;  /* 0x0000000210079824 */ /* 0x040fe200078e00ff */
[----:B------:R-:W-:Y:S01]  /*25de0*/  @!P1 SHF.L.U64.HI R6, R16, 0x1, R17 ;  /* 0x0000000110069819 */ /* 0x000fe20000010211 */
[----:B------:R-:W-:-:S07]  /*25df0*/  IMAD.MOV.U32 R4, RZ, RZ, R14 ;  /* 0x000000ffff047224 */ /* 0x000fce00078e000e */
[----:B------:R-:W-:Y:S05]  /*25e00*/  WARPSYNC.COLLECTIVE R15, `(.L_x_8682) ;  /* 0x000000000f087348 */ /* 0x000fea0003c00000 */
[----:B------:R0:W1:Y:S02]  /*25e10*/  SHFL.IDX P6, R14, R13, R12, R11 ;  /* 0x0000000c0d0e7389 */ /* 0x00006400000c000b */
[----:B01----:R-:W-:Y:S01]  /*25e20*/  ENDCOLLECTIVE ;  /* 0x000000000000791b */ /* 0x003fe20003800000 */
.L_x_8682:
[----:B------:R-:W-:-:S05]  /*25e30*/  @!P1 IADD3 R4, P2, R4, R7, RZ ;  /* 0x0000000704049210 */ /* 0x000fca0007f5e0ff */
[----:B------:R-:W-:Y:S02]  /*25e40*/  @!P1 IMAD.X R3, R3, 0x1, R6, P2 ;  /* 0x0000000103039824 */ /* 0x000fe400010e0606 */
[----:B------:R-:W-:Y:S02]  /*25e50*/  @!P1 IMAD.MOV.U32 R24, RZ, RZ, R4 ;  /* 0x000000ffff189224 */ /* 0x000fe400078e0004 */
[----:B------:R-:W-:Y:S02]  /*25e60*/  @!P1 IMAD.MOV.U32 R25, RZ, RZ, R3 ;  /* 0x000000ffff199224 */ /* 0x000fe400078e0003 */
[----:B------:R-:W-:-:S04]  /*25e70*/  IMAD.MOV.U32 R13, RZ, RZ, R44 ;  /* 0x000000ffff0d7224 */ /* 0x000fc800078e002c */
[----:B------:R-:W5:Y:S01]  /*25e80*/  @!P1 LD.E.128 R24, desc[UR54][R24.64] ;  /* 0x0000003618189980 */ /* 0x000f62000c101d00 */
[----:B------:R-:W-:-:S07]  /*25e90*/  IMAD.MOV.U32 R5, RZ, RZ, R14 ;  /* 0x000000ffff057224 */ /* 0x000fce00078e000e */
[----:B-----5:R-:W-:Y:S05]  /*25ea0*/  WARPSYNC.COLLECTIVE R15, `(.L_x_8683) ;  /* 0x000000000f087348 */ /* 0x020fea0003c00000 */
[----:B------:R0:W1:Y:S02]  /*25eb0*/  SHFL.IDX P6, R14, R13, R12, R11 ;  /* 0x0000000c0d0e7389 */ /* 0x00006400000c000b */
[----:B01---5:R-:W-:Y:S01]  /*25ec0*/  ENDCOLLECTIVE ;  /* 0x000000000000791b */ /* 0x023fe20003800000 */
.L_x_8683:
[----:B------:R-:W-:-:S05]  /*25ed0*/  @!P1 IADD3 R14, P2, R14, R7, RZ ;  /* 0x000000070e0e9210 */ /* 0x000fca0007f5e0ff */
[----:B------:R-:W-:Y:S02]  /*25ee0*/  @!P1 IMAD.X R5, R5, 0x1, R6, P2 ;  /* 0x0000000105059824 */ /* 0x000fe400010e0606 */
[----:B------:R-:W-:-:S06]  /*25ef0*/  @!P1 IMAD.MOV.U32 R4, RZ, RZ, R14 ;  /* 0x000000ffff049224 */ /* 0x000fcc00078e000e */
[----:B------:R-:W5:Y:S01]  /*25f00*/  @!P1 LD.E.128 R4, desc[UR54][R4.64] ;  /* 0x0000003604049980 */ /* 0x000f62000c101d00 */
[----:B------:R-:W-:Y:S02]  /*25f10*/  IMAD.MOV.U32 R13, RZ, RZ, R43 ;  /* 0x000000ffff0d7224 */ /* 0x000fe400078e002b */
[----:B------:R-:W-:-:S07]  /*25f20*/  IMAD.MOV.U32 R12, RZ, RZ, 0x1 ;  /* 0x00000001ff0c7424 */ /* 0x000fce00078e00ff */
[----:B-----5:R-:W-:Y:S05]  /*25f30*/  WARPSYNC.COLLECTIVE R15, `(.L_x_8684) ;  /* 0x000000000f087348 */ /* 0x020fea0003c00000 */
[----:B------:R0:W1:Y:S02]  /*25f40*/  SHFL.IDX P6, R14, R13, R12, R11 ;  /* 0x0000000c0d0e7389 */ /* 0x00006400000c000b */
[----:B01---5:R-:W-:Y:S01]  /*25f50*/  ENDCOLLECTIVE ;  /* 0x000000000000791b */ /* 0x023fe20003800000 */
.L_x_8684:
[----:B------:R-:W-:Y:S01]  /*25f60*/  CS2R R50, SRZ ;  /* 0x0000000000327805 */ /* 0x000fe2000001ff00 */
[----:B------:R-:W-:Y:S01]  /*25f70*/  IMAD.MOV.U32 R13, RZ, RZ, R10 ;  /* 0x000000ffff0d7224 */ /* 0x000fe200078e000a */
[----:B------:R-:W-:Y:S02]  /*25f80*/  CS2R R52, SRZ ;  /* 0x0000000000347805 */ /* 0x000fe4000001ff00 */
[----:B------:R-:W-:Y:S02]  /*25f90*/  CS2R R20, SRZ ;  /* 0x0000000000147805 */ /* 0x000fe4000001ff00 */
[----:B------:R-:W-:Y:S01]  /*25fa0*/  CS2R R36, SRZ ;  /* 0x0000000000247805 */ /* 0x000fe2000001ff00 */
[----:B------:R-:W-:-:S04]  /*25fb0*/  @!P1 IMAD.MOV.U32 R50, RZ, RZ, R24 ;  /* 0x000000ffff329224 */ /* 0x000fc800078e0018 */
[----:B------:R-:W-:-:S05]  /*25fc0*/  IMAD.MOV.U32 R3, RZ, RZ, R50 ;  /* 0x000000ffff037224 */ /* 0x000fca00078e0032 */
[----:B------:R-:W-:Y:S01]  /*25fd0*/  PRMT R76, R3, 0x7610, R76 ;  /* 0x00007610034c7816 */ /* 0x000fe2000000004c */
[----:B------:R-:W-:-:S07]  /*25fe0*/  IMAD.MOV.U32 R3, RZ, RZ, R14 ;  /* 0x000000ffff037224 */ /* 0x000fce00078e000e */
[----:B------:R-:W-:Y:S05]  /*25ff0*/  WARPSYNC.COLLECTIVE R15, `(.L_x_8685) ;  /* 0x000000000f087348 */ /* 0x000fea0003c00000 */
[----:B------:R0:W1:Y:S02]  /*26000*/  SHFL.IDX P6, R14, R13, R12, R11 ;  /* 0x0000000c0d0e7389 */ /* 0x00006400000c000b */
[----:B01----:R-:W-:Y:S01]  /*26010*/  ENDCOLLECTIVE ;  /* 0x000000000000791b */ /* 0x003fe20003800000 */
.L_x_8685:
[----:B------:R-:W-:-:S04]  /*26020*/  @!P1 IMAD.MOV.U32 R51, RZ, RZ, R25 ;  /* 0x000000ffff339224 */ /* 0x000fc800078e0019 */
[----:B------:R-:W-:-:S05]  /*26030*/  IMAD.MOV.U32 R8, RZ, RZ, R51 ;  /* 0x000000ffff087224 */ /* 0x000fca00078e0033 */
[----:B------:R-:W-:Y:S01]  /*26040*/  PRMT R77, R8, 0x7610, R77 ;  /* 0x00007610084d7816 */ /* 0x000fe2000000004d */
[----:B------:R-:W-:Y:S02]  /*26050*/  IMAD.MOV.U32 R13, RZ, RZ, R45 ;  /* 0x000000ffff0d7224 */ /* 0x000fe400078e002d */
[----:B------:R-:W-:-:S07]  /*26060*/  IMAD.MOV.U32 R8, RZ, RZ, R14 ;  /* 0x000000ffff087224 */ /* 0x000fce00078e000e */
[----:B------:R-:W-:Y:S05]  /*26070*/  WARPSYNC.COLLECTIVE R15, `(.L_x_8686) ;  /* 0x000000000f087348 */ /* 0x000fea0003c00000 */
[----:B------:R0:W1:Y:S02]  /*26080*/  SHFL.IDX P6, R14, R13, R12, R11 ;  /* 0x0000000c0d0e7389 */ /* 0x00006400000c000b */
[----:B01----:R-:W-:Y:S01]  /*26090*/  ENDCOLLECTIVE ;  /* 0x000000000000791b */ /* 0x003fe20003800000 */
.L_x_8686:
[----:B------:R-:W-:Y:S02]  /*260a0*/  IMAD.MOV.U32 R13, RZ, RZ, R44 ;  /* 0x000000ffff0d7224 */ /* 0x000fe400078e002c */
[----:B------:R-:W-:-:S07]  /*260b0*/  IMAD.MOV.U32 R9, RZ, RZ, R14 ;  /* 0x000000ffff097224 */ /* 0x000fce00078e000e */
[----:B------:R-:W-:Y:S05]  /*260c0*/  WARPSYNC.COLLECTIVE R15, `(.L_x_8687) ;  /* 0x000000000f087348 */ /* 0x000fea0003c00000 */
[----:B------:R0:W1:Y:S02]  /*260d0*/  SHFL.IDX P6, R14, R13, R12, R11 ;  /* 0x0000000c0d0e7389 */ /* 0x00006400000c000b */
[----:B01----:R-:W-:Y:S01]  /*260e0*/  ENDCOLLECTIVE ;  /* 0x000000000000791b */ /* 0x003fe20003800000 */
.L_x_8687:
[----:B------:R-:W-:Y:S02]  /*260f0*/  @!P1 IMAD.MOV.U32 R52, RZ, RZ, R26 ;  /* 0x000000ffff349224 */ /* 0x000fe400078e001a */
[----:B------:R-:W-:Y:S02]  /*26100*/  @!P1 IMAD.MOV.U32 R53, RZ, RZ, R27 ;  /* 0x000000ffff359224 */ /* 0x000fe400078e001b */
[----:B------:R-:W-:Y:S02]  /*26110*/  @!P1 IMAD.MOV.U32 R20, RZ, RZ, R4 ;  /* 0x000000ffff149224 */ /* 0x000fe400078e0004 */
[----:B------:R-:W-:Y:S02]  /*26120*/  @!P1 IMAD.MOV.U32 R21, RZ, RZ, R5 ;  /* 0x000000ffff159224 */ /* 0x000fe400078e0005 */
[----:B------:R-:W-:Y:S02]  /*26130*/  @!P1 IMAD.MOV.U32 R36, RZ, RZ, R6 ;  /* 0x000000ffff249224 */ /* 0x000fe400078e0006 */
[----:B------:R-:W-:-:S02]  /*26140*/  @!P1 IMAD.MOV.U32 R37, RZ, RZ, R7 ;  /* 0x000000ffff259224 */ /* 0x000fc400078e0007 */
[----:B------:R-:W-:Y:S02]  /*26150*/  IMAD.MOV.U32 R24, RZ, RZ, R52 ;  /* 0x000000ffff187224 */ /* 0x000fe400078e0034 */
[----:B------:R-:W-:Y:S02]  /*26160*/  IMAD.MOV.U32 R25, RZ, RZ, R53 ;  /* 0x000000ffff197224 */ /* 0x000fe400078e0035 */
[----:B------:R-:W-:Y:S02]  /*26170*/  IMAD.MOV.U32 R4, RZ, RZ, R20 ;  /* 0x000000ffff047224 */ /* 0x000fe400078e0014 */
[----:B------:R-:W-:Y:S02]  /*26180*/  IMAD.MOV.U32 R5, RZ, RZ, R21 ;  /* 0x000000ffff057224 */ /* 0x000fe400078e0015 */
[----:B------:R-:W-:Y:S02]  /*26190*/  IMAD.MOV.U32 R6, RZ, RZ, R36 ;  /* 0x000000ffff067224 */ /* 0x000fe400078e0024 */
[----:B------:R-:W-:Y:S01]  /*261a0*/  IMAD.MOV.U32 R7, RZ, RZ, R37 ;  /* 0x000000ffff077224 */ /* 0x000fe200078e0025 */
[----:B------:R-:W-:-:S02]  /*261b0*/  PRMT R46, R24, 0x7610, R46 ;  /* 0x00007610182e7816 */ /* 0x000fc4000000002e */
[----:B------:R-:W-:Y:S02]  /*261c0*/  PRMT R47, R25, 0x7610, R47 ;  /* 0x00007610192f7816 */ /* 0x000fe4000000002f */
[----:B------:R-:W-:Y:S02]  /*261d0*/  CS2R R24, SRZ ;  /* 0x0000000000187805 */ /* 0x000fe4000001ff00 */
[----:B------:R-:W-:Y:S02]  /*261e0*/  PRMT R78, R4, 0x7610, R78 ;  /* 0x00007610044e7816 */ /* 0x000fe4000000004e */
[----:B------:R-:W-:Y:S02]  /*261f0*/  PRMT R79, R5, 0x7610, R79 ;  /* 0x00007610054f7816 */ /* 0x000fe4000000004f */
[----:B------:R-:W-:Y:S02]  /*26200*/  PRMT R80, R6, 0x7610, R80 ;  /* 0x0000761006507816 */ /* 0x000fe40000000050 */
[----:B------:R-:W-:Y:S01]  /*26210*/  PRMT R86, R7, 0x7610, R86 ;  /* 0x0000761007567816 */ /* 0x000fe20000000056 */
[----:B------:R-:W-:Y:S06]  /*26220*/  BRA `(.L_x_8688) ;  /* 0xfffffe6000b07947 */ /* 0x000fec000383ffff */
.L_x_8347:
[----:B------:R-:W-:Y:S01]  /*26230*/  BSSY B1, `(.L_x_8689) ;  /* 0x0000008000017945 */ /* 0x000fe20003800000 */
[----:B--2---:R-:W-:Y:S02]  /*26240*/  IMAD.MOV.U32 R13, RZ, RZ, R43 ;  /* 0x000000ffff0d7224 */ /* 0x004fe400078e002b */
[----:B------:R-:W-:Y:S02]  /*26250*/  IMAD.MOV.U32 R12, RZ, RZ, 0x2 ;  /* 0x00000002ff0c7424 */ /* 0x000fe400078e00ff */
[----:B------:R-:W-:Y:S02]  /*26260*/  IMAD.MOV.U32 R11, RZ, RZ, 0x181f ;  /* 0x0000181fff0b7424 */ /* 0x000fe400078e00ff */
[----:B0-----:R-:W-:-:S07]  /*26270*/  IMAD.MOV.U32 R15, RZ, RZ, -0x1 ;  /* 0xffffffffff0f7424 */ /* 0x001fce00078e00ff */
[----:B------:R-:W-:Y:S05]  /*26280*/  WARPSYNC.COLLECTIVE R15, `(.L_x_8690) ;  /* 0x000000000f087348 */ /* 0x000fea0003c00000 */
[----:B------:R0:W1:Y:S02]  /*26290*/  SHFL.IDX P6, R14, R13, R12, R11 ;  /* 0x0000000c0d0e7389 */ /* 0x00006400000c000b */
[----:B01----:R-:W-:Y:S01]  /*262a0*/  ENDCOLLECTIVE ;  /* 0x000000000000791b */ /* 0x003fe20003800000 */
.L_x_8690:
[----:B------:R-:W-:Y:S05]  /*262b0*/  BSYNC B1 ;  /* 0x0000000000017941 */ /* 0x000fea0003800000 */
.L_x_8689:
[----:B------:R-:W-:Y:S02]  /*262c0*/  IMAD.MOV.U32 R13, RZ, RZ, R10 ;  /* 0x000000ffff0d7224 */ /* 0x000fe400078e000a */
[----:B------:R-:W-:Y:S02]  /*262d0*/  IMAD.MOV.U32 R12, RZ, RZ, 0x2 ;  /* 0x00000002ff0c7424 */ /* 0x000fe400078e00ff */
[----:B------:R-:W-:Y:S02]  /*262e0*/  IMAD.MOV.U32 R11, RZ, RZ, 0x181f ;  /* 0x0000181fff0b7424 */ /* 0x000fe400078e00ff */
[----:B------:R-:W-:Y:S02]  /*262f0*/  IMAD.MOV.U32 R15, RZ, RZ, -0x1 ;  /* 0xffffffffff0f7424 */ /* 0x000fe400078e00ff */
[----:B------:R-:W-:Y:S02]  /*26300*/  IMAD.MOV.U32 R3, RZ, RZ, R14 ;  /* 0x000000ffff037224 */ /* 0x000fe400078e000e */
[----:B------:R-:W-:-:S07]  /*26310*/  VIADD R9, R59, 0x40 ;  /* 0x000000403b097836 */ /* 0x000fce0000000000 */
[----:B------:R-:W-:Y:S05]  /*26320*/  WARPSYNC.COLLECTIVE R15, `(.L_x_8691) ;  /* 0x000000000f087348 */ /* 0x000fea0003c00000 */
[----:B------:R0:W1:Y:S02]  /*26330*/  SHFL.IDX P6, R14, R13, R12, R11 ;  /* 0x0000000c0d0e7389 */ /* 0x00006400000c000b */
[----:B01----:R-:W-:Y:S01]  /*26340*/  ENDCOLLECTIVE ;  /* 0x000000000000791b */ /* 0x003fe20003800000 */
.L_x_8691:
        /* <DEDUP_REMOVED lines=8> */
.L_x_8692:
        /* <DEDUP_REMOVED lines=10> */
.L_x_8693:
[----:B------:R-:W-:-:S05]  /*26470*/  @!P1 IADD3 R14, P2, R14, R29, RZ ;  /* 0x0000001d0e0e9210 */ /* 0x000fca0007f5e0ff */
[----:B------:R-:W-:-:S04]  /*26480*/  @!P1 IMAD.X R9, R9, 0x1, R28, P2 ;  /* 0x0000000109099824 */ /* 0x000fc800010e061c */
[----:B------:R-:W-:-:S05]  /*26490*/  @!P1 IMAD.MOV.U32 R15, RZ, RZ, R9 ;  /* 0x000000ffff0f9224 */ /* 0x000fca00078e0009 */
[----:B------:R0:W5:Y:S01]  /*264a0*/  @!P1 LD.E.128 R28, desc[UR54][R14.64] ;  /* 0x000000360e1c9980 */ /* 0x000162000c101d00 */
[----:B------:R-:W-:Y:S02]  /*264b0*/  IMAD.MOV.U32 R13, RZ, RZ, R43 ;  /* 0x000000ffff0d7224 */ /* 0x000fe400078e002b */
[----:B------:R-:W-:Y:S02]  /*264c0*/  IMAD.MOV.U32 R12, RZ, RZ, 0x3 ;  /* 0x00000003ff0c7424 */ /* 0x000fe400078e00ff */
[----:B0-----:R-:W-:-:S07]  /*264d0*/  IMAD.MOV.U32 R15, RZ, RZ, -0x1 ;  /* 0xffffffffff0f7424 */ /* 0x001fce00078e00ff */
[----:B-----5:R-:W-:Y:S05]  /*264e0*/  WARPSYNC.COLLECTIVE R15, `(.L_x_8694) ;  /* 0x000000000f087348 */ /* 0x020fea0003c00000 */
[----:B------:R0:W1:Y:S02]  /*264f0*/  SHFL.IDX P6, R14, R13, R12, R11 ;  /* 0x0000000c0d0e7389 */ /* 0x00006400000c000b */
[----:B01---5:R-:W-:Y:S01]  /*26500*/  ENDCOLLECTIVE ;  /* 0x000000000000791b */ /* 0x023fe20003800000 */
.L_x_8694:
        /* <DEDUP_REMOVED lines=12> */
.L_x_8695:
[----:B------:R-:W-:Y:S02]  /*265d0*/  IMAD.MOV.U32 R13, RZ, RZ, R45 ;  /* 0x000000ffff0d7224 */ /* 0x000fe400078e002d */
[----:B------:R-:W-:-:S07]  /*265e0*/  IMAD.MOV.U32 R32, RZ, RZ, R14 ;  /* 0x000000ffff207224 */ /* 0x000fce00078e000e */
[----:B------:R-:W-:Y:S05]  /*265f0*/  WARPSYNC.COLLECTIVE R15, `(.L_x_8696) ;  /* 0x000000000f087348 */ /* 0x000fea0003c00000 */
[----:B------:R0:W1:Y:S02]  /*26600*/  SHFL.IDX P6, R14, R13, R12, R11 ;  /* 0x0000000c0d0e7389 */ /* 0x00006400000c000b */
[----:B01----:R-:W-:Y:S01]  /*26610*/  ENDCOLLECTIVE ;  /* 0x000000000000791b */ /* 0x003fe20003800000 */
.L_x_8696:
[----:B------:R-:W-:Y:S02]  /*26620*/  @!P1 IMAD.MOV.U32 R55, RZ, RZ, R33 ;  /* 0x000000ffff379224 */ /* 0x000fe400078e0021 */
[----:B------:R-:W-:Y:S02]  /*26630*/  IMAD.MOV.U32 R13, RZ, RZ, R44 ;  /* 0x000000ffff0d7224 */ /* 0x000fe400078e002c */
[----:B------:R-:W-:Y:S02]  /*26640*/  IMAD.MOV.U32 R8, RZ, RZ, R55 ;  /* 0x000000ffff087224 */ /* 0x000fe400078e0037 */
[----:B------:R-:W-:-:S07]  /*26650*/  IMAD.MOV.U32 R33, RZ, RZ, R14 ;  /* 0x000000ffff217224 */ /* 0x000fce00078e000e */
[----:B------:R-:W-:Y:S05]  /*26660*/  WARPSYNC.COLLECTIVE R15, `(.L_x_8697) ;  /* 0x000000000f087348 */ /* 0x000fea0003c00000 */
[----:B------:R0:W1:Y:S02]  /*26670*/  SHFL.IDX P6, R14, R13, R12, R11 ;  /* 0x0000000c0d0e7389 */ /* 0x00006400000c000b */
[----:B01----:R-:W-:Y:S01]  /*26680*/  ENDCOLLECTIVE ;  /* 0x000000000000791b */ /* 0x003fe20003800000 */
.L_x_8697:
[----:B------:R-:W-:Y:S02]  /*26690*/  @!P1 IMAD.MOV.U32 R56, RZ, RZ, R34 ;  /* 0x000000ffff389224 */ /* 0x000fe400078e0022 */
[----:B------:R-:W-:Y:S01]  /*266a0*/  @!P1 IMAD.MOV.U32 R57, RZ, RZ, R35 ;  /* 0x000000ffff399224 */ /* 0x000fe200078e0023 */
[----:B------:R-:W-:Y:S01]  /*266b0*/  PRMT R69, R8, 0x7610, R69 ;  /* 0x0000761008457816 */ /* 0x000fe20000000045 */
[----:B------:R-:W-:Y:S02]  /*266c0*/  IMAD.MOV.U32 R8, RZ, RZ, R56 ;  /* 0x000000ffff087224 */ /* 0x000fe400078e0038 */
[----:B------:R-:W-:Y:S02]  /*266d0*/  IMAD.MOV.U32 R9, RZ, RZ, R57 ;  /* 0x000000ffff097224 */ /* 0x000fe400078e0039 */
[----:B------:R-:W-:Y:S02]  /*266e0*/  @!P1 IMAD.MOV.U32 R38, RZ, RZ, R28 ;  /* 0x000000ffff269224 */ /* 0x000fe400078e001c */
[----:B------:R-:W-:-:S02]  /*266f0*/  @!P1 IMAD.MOV.U32 R39, RZ, RZ, R29 ;  /* 0x000000ffff279224 */ /* 0x000fc400078e001d */
[----:B------:R-:W-:Y:S02]  /*26700*/  @!P1 IMAD.MOV.U32 R40, RZ, RZ, R30 ;  /* 0x000000ffff289224 */ /* 0x000fe400078e001e */
[----:B------:R-:W-:Y:S01]  /*26710*/  @!P1 IMAD.MOV.U32 R41, RZ, RZ, R31 ;  /* 0x000000ffff299224 */ /* 0x000fe200078e001f */
[----:B------:R-:W-:Y:S01]  /*26720*/  PRMT R48, R8, 0x7610, R48 ;  /* 0x0000761008307816 */ /* 0x000fe20000000030 */
[----:B------:R-:W-:Y:S01]  /*26730*/  IMAD.MOV.U32 R8, RZ, RZ, R38 ;  /* 0x000000ffff087224 */ /* 0x000fe200078e0026 */
[----:B------:R-:W-:Y:S01]  /*26740*/  PRMT R49, R9, 0x7610, R49 ;  /* 0x0000761009317816 */ /* 0x000fe20000000031 */
[----:B------:R-:W-:Y:S02]  /*26750*/  IMAD.MOV.U32 R9, RZ, RZ, R39 ;  /* 0x000000ffff097224 */ /* 0x000fe400078e0027 */
[----:B------:R-:W-:Y:S02]  /*26760*/  IMAD.MOV.U32 R10, RZ, RZ, R40 ;  /* 0x000000ffff0a7224 */ /* 0x000fe400078e0028 */
[----:B------:R-:W-:Y:S01]  /*26770*/  IMAD.MOV.U32 R11, RZ, RZ, R41 ;  /* 0x000000ffff0b7224 */ /* 0x000fe200078e0029 */
[----:B------:R-:W-:Y:S01]  /*26780*/  PRMT R72, R8, 0x7610, R72 ;  /* 0x0000761008487816 */ /* 0x000fe20000000048 */
[----:B------:R-:W-:Y:S01]  /*26790*/  IMAD.MOV.U32 R34, RZ, RZ, R14 ;  /* 0x000000ffff227224 */ /* 0x000fe200078e000e */
[----:B------:R-:W-:-:S02]  /*267a0*/  PRMT R73, R9, 0x7610, R73 ;  /* 0x0000761009497816 */ /* 0x000fc40000000049 */
[----:B------:R-:W-:Y:S02]  /*267b0*/  CS2R R8, SRZ ;  /* 0x0000000000087805 */ /* 0x000fe4000001ff00 */
[----:B------:R-:W-:Y:S02]  /*267c0*/  PRMT R74, R10, 0x7610, R74 ;  /* 0x000076100a4a7816 */ /* 0x000fe4000000004a */
[----:B------:R-:W-:Y:S01]  /*267d0*/  PRMT R75, R11, 0x7610, R75 ;  /* 0x000076100b4b7816 */ /* 0x000fe2000000004b */
[----:B------:R-:W-:Y:S06]  /*267e0*/  BRA `(.L_x_8698) ;  /* 0xfffffe6000a07947 */ /* 0x000fec000383ffff */
.L_x_8351:
[----:B0-----:R0:W1:Y:S02]  /*267f0*/  SYNCS.PHASECHK.TRANS64.TRYWAIT P4, [R18+URZ+0x28800], R29 ;  /* 0x0288001d120075a7 */ /* 0x001064000808017f */
[----:B-1----:R-:W-:Y:S05]  /*26800*/  @!P4 NANOSLEEP.SYNCS 0x989680 ;  /* 0x009896800000c95d */ /* 0x002fea0003900000 */
[----:B------:R-:W1:Y:S02]  /*26810*/  @!P4 SYNCS.PHASECHK.TRANS64 P4, [R18+URZ+0x28800], R29 ;  /* 0x0288001d1200c5a7 */ /* 0x000e64000808007f */
[----:B-1----:R-:W-:Y:S05]  /*26820*/  @!P4 BRA `(.L_x_8351) ;  /* 0xfffffffc00f0c947 */ /* 0x002fea000383ffff */
[----:B------:R-:W-:Y:S05]  /*26830*/  BRA `(.L_x_8699) ;  /* 0xfffffe6400487947 */ /* 0x000fea000383ffff */
.L_x_8361:
[----:B------:R0:W0:Y:S02]  /*26840*/  SYNCS.PHASECHK.TRANS64.TRYWAIT P1, [R11+URZ+0x28830], R0 ;  /* 0x028830000b0075a7 */ /* 0x000024000802017f */
[----:B0-----:R-:W-:Y:S05]  /*26850*/  @!P1 NANOSLEEP.SYNCS 0x989680 ;  /* 0x009896800000995d */ /* 0x001fea0003900000 */
[----:B------:R-:W0:Y:S02]  /*26860*/  @!P1 SYNCS.PHASECHK.TRANS64 P1, [R11+URZ+0x28830], R0 ;  /* 0x028830000b0095a7 */ /* 0x000e24000802007f */
[----:B0-----:R-:W-:Y:S05]  /*26870*/  @!P1 BRA `(.L_x_8361) ;  /* 0xfffffffc00f09947 */ /* 0x001fea000383ffff */
[----:B------:R-:W-:Y:S05]  /*26880*/  BRA `(.L_x_8360) ;  /* 0xfffffe80001c7947 */ /* 0x000fea000383ffff */
.L_x_8380:
[----:B-1----:R1:W2:Y:S02]  /*26890*/  SYNCS.PHASECHK.TRANS64.TRYWAIT P4, [R9+URZ+0x28830], R8 ;  /* 0x02883008090075a7 */ /* 0x0022a4000808017f */
[----:B--2---:R-:W-:Y:S05]  /*268a0*/  @!P4 NANOSLEEP.SYNCS 0x989680 ;  /* 0x009896800000c95d */ /* 0x004fea0003900000 */
[----:B------:R-:W2:Y:S02]  /*268b0*/  @!P4 SYNCS.PHASECHK.TRANS64 P4, [R9+URZ+0x28830], R8 ;  /* 0x028830080900c5a7 */ /* 0x000ea4000808007f */
[----:B--2---:R-:W-:Y:S05]  /*268c0*/  @!P4 BRA `(.L_x_8380) ;  /* 0xfffffffc00f0c947 */ /* 0x004fea000383ffff */
[----:B------:R-:W-:Y:S05]  /*268d0*/  BRA `(.L_x_8379) ;  /* 0xfffffeb000fc7947 */ /* 0x000fea000383ffff */
.L_x_8384:
[----:B-1----:R1:W2:Y:S02]  /*268e0*/  SYNCS.PHASECHK.TRANS64.TRYWAIT P3, [R9+URZ+0x28850], R8 ;  /* 0x02885008090075a7 */ /* 0x0022a4000806017f */
[----:B--2---:R-:W-:Y:S05]  /*268f0*/  @!P3 NANOSLEEP.SYNCS 0x989680 ;  /* 0x009896800000b95d */ /* 0x004fea0003900000 */
[----:B------:R-:W2:Y:S02]  /*26900*/  @!P3 SYNCS.PHASECHK.TRANS64 P3, [R9+URZ+0x28850], R8 ;  /* 0x028850080900b5a7 */ /* 0x000ea4000806007f */
[----:B--2---:R-:W-:Y:S05]  /*26910*/  @!P3 BRA `(.L_x_8384) ;  /* 0xfffffffc00f0b947 */ /* 0x004fea000383ffff */
[----:B------:R-:W-:Y:S05]  /*26920*/  BRA `(.L_x_8381) ;  /* 0xfffffeb8000c7947 */ /* 0x000fea000383ffff */
.L_x_8405:
[----:B-1----:R1:W2:Y:S02]  /*26930*/  SYNCS.PHASECHK.TRANS64.TRYWAIT P2, [R3+URZ+0x28830], R0 ;  /* 0x02883000030075a7 */ /* 0x0022a4000804017f */
[----:B--2---:R-:W-:Y:S05]  /*26940*/  @!P2 NANOSLEEP.SYNCS 0x989680 ;  /* 0x009896800000a95d */ /* 0x004fea0003900000 */
[----:B------:R-:W2:Y:S02]  /*26950*/  @!P2 SYNCS.PHASECHK.TRANS64 P2, [R3+URZ+0x28830], R0 ;  /* 0x028830000300a5a7 */ /* 0x000ea4000804007f */
[----:B--2---:R-:W-:Y:S05]  /*26960*/  @!P2 BRA `(.L_x_8405) ;  /* 0xfffffffc00f0a947 */ /* 0x004fea000383ffff */
[----:B------:R-:W-:Y:S05]  /*26970*/  BRA `(.L_x_8404) ;  /* 0xfffffee800387947 */ /* 0x000fea000383ffff */
.L_x_8409:
[----:B-1----:R1:W2:Y:S02]  /*26980*/  SYNCS.PHASECHK.TRANS64.TRYWAIT P1, [R3+URZ+0x28850], R0 ;  /* 0x02885000030075a7 */ /* 0x0022a4000802017f */
[----:B--2---:R-:W-:Y:S05]  /*26990*/  @!P1 NANOSLEEP.SYNCS 0x989680 ;  /* 0x009896800000995d */ /* 0x004fea0003900000 */
[----:B------:R-:W2:Y:S02]  /*269a0*/  @!P1 SYNCS.PHASECHK.TRANS64 P1, [R3+URZ+0x28850], R0 ;  /* 0x02885000030095a7 */ /* 0x000ea4000802007f */
[----:B--2---:R-:W-:Y:S05]  /*269b0*/  @!P1 BRA `(.L_x_8409) ;  /* 0xfffffffc00f09947 */ /* 0x004fea000383ffff */
[----:B------:R-:W-:Y:S05]  /*269c0*/  BRA `(.L_x_8406) ;  /* 0xfffffeec00547947 */ /* 0x000fea000383ffff */
.L_x_8418:
[----:B-1----:R1:W2:Y:S02]  /*269d0*/  SYNCS.PHASECHK.TRANS64.TRYWAIT P2, [R3+URZ+0x28830], R0 ;  /* 0x02883000030075a7 */ /* 0x0022a4000804017f */
[----:B--2---:R-:W-:Y:S05]  /*269e0*/  @!P2 NANOSLEEP.SYNCS 0x989680 ;  /* 0x009896800000a95d */ /* 0x004fea0003900000 */
[----:B------:R-:W2:Y:S02]  /*269f0*/  @!P2 SYNCS.PHASECHK.TRANS64 P2, [R3+URZ+0x28830], R0 ;  /* 0x028830000300a5a7 */ /* 0x000ea4000804007f */
[----:B--2---:R-:W-:Y:S05]  /*26a00*/  @!P2 BRA `(.L_x_8418) ;  /* 0xfffffffc00f0a947 */ /* 0x004fea000383ffff */
[----:B------:R-:W-:Y:S05]  /*26a10*/  BRA `(.L_x_8417) ;  /* 0xffffff0800c47947 */ /* 0x000fea000383ffff */
.L_x_8422:
[----:B-1----:R1:W2:Y:S02]  /*26a20*/  SYNCS.PHASECHK.TRANS64.TRYWAIT P1, [R3+URZ+0x28850], R0 ;  /* 0x02885000030075a7 */ /* 0x0022a4000802017f */
[----:B--2---:R-:W-:Y:S05]  /*26a30*/  @!P1 NANOSLEEP.SYNCS 0x989680 ;  /* 0x009896800000995d */ /* 0x004fea0003900000 */
[----:B------:R-:W2:Y:S02]  /*26a40*/  @!P1 SYNCS.PHASECHK.TRANS64 P1, [R3+URZ+0x28850], R0 ;  /* 0x02885000030095a7 */ /* 0x000ea4000802007f */
[----:B--2---:R-:W-:Y:S05]  /*26a50*/  @!P1 BRA `(.L_x_8422) ;  /* 0xfffffffc00f09947 */ /* 0x004fea000383ffff */
[----:B------:R-:W-:Y:S05]  /*26a60*/  BRA `(.L_x_8419) ;  /* 0xffffff0c00e07947 */ /* 0x000fea000383ffff */
.L_x_8437:
[----:B-1----:R1:W2:Y:S02]  /*26a70*/  SYNCS.PHASECHK.TRANS64.TRYWAIT P1, [R11+URZ+0x28850], R4 ;  /* 0x028850040b0075a7 */ /* 0x0022a4000802017f */
[----:B--2---:R-:W-:Y:S05]  /*26a80*/  @!P1 NANOSLEEP.SYNCS 0x989680 ;  /* 0x009896800000995d */ /* 0x004fea0003900000 */
[----:B------:R-:W2:Y:S02]  /*26a90*/  @!P1 SYNCS.PHASECHK.TRANS64 P1, [R11+URZ+0x28850], R4 ;  /* 0x028850040b0095a7 */ /* 0x000ea4000802007f */
[----:B--2---:R-:W-:Y:S05]  /*26aa0*/  @!P1 BRA `(.L_x_8437) ;  /* 0xfffffffc00f09947 */ /* 0x004fea000383ffff */
[----:B------:R-:W-:Y:S05]  /*26ab0*/  BRA `(.L_x_8436) ;  /* 0xffffff3c00447947 */ /* 0x000fea000383ffff */
.L_x_8452:
[----:B------:R-:W-:Y:S02]  /*26ac0*/  IMAD.MOV.U32 R13, RZ, RZ, R4 ;  /* 0x000000ffff0d7224 */ /* 0x000fe400078e0004 */
[----:B------:R-:W-:Y:S02]  /*26ad0*/  IMAD.MOV.U32 R12, RZ, RZ, RZ ;  /* 0x000000ffff0c7224 */ /* 0x000fe400078e00ff */
[----:B------:R-:W-:Y:S02]  /*26ae0*/  IMAD.MOV.U32 R11, RZ, RZ, 0x181f ;  /* 0x0000181fff0b7424 */ /* 0x000fe400078e00ff */
[----:B------:R-:W-:-:S07]  /*26af0*/  IMAD.MOV.U32 R15, RZ, RZ, -0x1 ;  /* 0xffffffffff0f7424 */ /* 0x000fce00078e00ff */
[----:B---3--:R-:W-:Y:S05]  /*26b00*/  WARPSYNC.COLLECTIVE R15, `(.L_x_8700) ;  /* 0x000000000f087348 */ /* 0x008fea0003c00000 */
[----:B------:R0:W1:Y:S02]  /*26b10*/  SHFL.IDX P6, R14, R13, R12, R11 ;  /* 0x0000000c0d0e7389 */ /* 0x00006400000c000b */
[----:B01-3--:R-:W-:Y:S01]  /*26b20*/  ENDCOLLECTIVE ;  /* 0x000000000000791b */ /* 0x00bfe20003800000 */
.L_x_8700:
[----:B------:R-:W-:Y:S02]  /*26b30*/  IMAD.MOV.U32 R13, RZ, RZ, R0 ;  /* 0x000000ffff0d7224 */ /* 0x000fe400078e0000 */
[----:B------:R-:W-:-:S07]  /*26b40*/  IMAD.MOV.U32 R3, RZ, RZ, R14 ;  /* 0x000000ffff037224 */ /* 0x000fce00078e000e */
[----:B------:R-:W-:Y:S05]  /*26b50*/  WARPSYNC.COLLECTIVE R15, `(.L_x_8701) ;  /* 0x000000000f087348 */ /* 0x000fea0003c00000 */
[----:B------:R0:W1:Y:S02]  /*26b60*/  SHFL.IDX P6, R14, R13, R12, R11 ;  /* 0x0000000c0d0e7389 */ /* 0x00006400000c000b */
[----:B01----:R-:W-:Y:S01]  /*26b70*/  ENDCOLLECTIVE ;  /* 0x000000000000791b */ /* 0x003fe20003800000 */
.L_x_8701:
[----:B------:R-:W-:Y:S05]  /*26b80*/  BRA `(.L_x_8702) ;  /* 0xffffff6000847947 */ /* 0x000fea000383ffff */
.L_x_8455:
[----:B------:R-:W-:Y:S01]  /*26b90*/  BSSY B1, `(.L_x_8703) ;  /* 0x0000008000017945 */ /* 0x000fe20003800000 */
[----:B------:R-:W-:Y:S02]  /*26ba0*/  IMAD.MOV.U32 R13, RZ, RZ, R4 ;  /* 0x000000ffff0d7224 */ /* 0x000fe400078e0004 */
[----:B------:R-:W-:Y:S02]  /*26bb0*/  IMAD.MOV.U32 R12, RZ, RZ, 0x1 ;  /* 0x00000001ff0c7424 */ /* 0x000fe400078e00ff */
[----:B------:R-:W-:Y:S02]  /*26bc0*/  IMAD.MOV.U32 R11, RZ, RZ, 0x181f ;  /* 0x0000181fff0b7424 */ /* 0x000fe400078e00ff */
[----:B----4-:R-:W-:-:S07]  /*26bd0*/  IMAD.MOV.U32 R15, RZ, RZ, -0x1 ;  /* 0xffffffffff0f7424 */ /* 0x010fce00078e00ff */
[----:B0123--:R-:W-:Y:S05]  /*26be0*/  WARPSYNC.COLLECTIVE R15, `(.L_x_8704) ;  /* 0x000000000f087348 */ /* 0x00ffea0003c00000 */
[----:B--2---:R2:W4:Y:S02]  /*26bf0*/  SHFL.IDX P6, R14, R13, R12, R11 ;  /* 0x0000000c0d0e7389 */ /* 0x00452400000c000b */
[----:B01234-:R-:W-:Y:S01]  /*26c00*/  ENDCOLLECTIVE ;  /* 0x000000000000791b */ /* 0x01ffe20003800000 */
.L_x_8704:
[----:B------:R-:W-:Y:S05]  /*26c10*/  BSYNC B1 ;  /* 0x0000000000017941 */ /* 0x000fea0003800000 */
.L_x_8703:
        /* <DEDUP_REMOVED lines=8> */
.L_x_8705:
[----:B------:R-:W-:Y:S05]  /*26ca0*/  BRA `(.L_x_8706) ;  /* 0xffffff6000847947 */ /* 0x000fea000383ffff */
.L_x_8458:
        /* <DEDUP_REMOVED lines=8> */
.L_x_8708:
[----:B------:R-:W-:Y:S05]  /*26d30*/  BSYNC B1 ;  /* 0x0000000000017941 */ /* 0x000fea0003800000 */
.L_x_8707:
        /* <DEDUP_REMOVED lines=8> */
.L_x_8709:
[----:B------:R-:W-:Y:S05]  /*26dc0*/  BRA `(.L_x_8710) ;  /* 0xffffff6000847947 */ /* 0x000fea000383ffff */
.L_x_8461:
[----:B------:R-:W-:Y:S01]  /*26dd0*/  BSSY B1, `(.L_x_8711) ;  /* 0x0000008000017945 */ /* 0x000fe20003800000 */
[----:B------:R-:W-:Y:S02]  /*26de0*/  IMAD.MOV.U32 R13, RZ, RZ, R4 ;  /* 0x000000ffff0d7224 */ /* 0x000fe400078e0004 */
[----:B------:R-:W-:Y:S02]  /*26df0*/  IMAD.MOV.U32 R12, RZ, RZ, 0x3 ;  /* 0x00000003ff0c7424 */ /* 0x000fe400078e00ff */
[----:B------:R-:W-:Y:S02]  /*26e00*/  IMAD.MOV.U32 R11, RZ, RZ, 0x181f ;  /* 0x0000181fff0b7424 */ /* 0x000fe400078e00ff */
[----:B0-----:R-:W-:-:S07]  /*26e10*/  IMAD.MOV.U32 R15, RZ, RZ, -0x1 ;  /* 0xffffffffff0f7424 */ /* 0x001fce00078e00ff */
[----:B-1234-:R-:W-:Y:S05]  /*26e20*/  WARPSYNC.COLLECTIVE R15, `(.L_x_8712) ;  /* 0x000000000f087348 */ /* 0x01efea0003c00000 */
[----:B----4-:R0:W4:Y:S02]  /*26e30*/  SHFL.IDX P6, R14, R13, R12, R11 ;  /* 0x0000000c0d0e7389 */ /* 0x01012400000c000b */
[----:B01234-:R-:W-:Y:S01]  /*26e40*/  ENDCOLLECTIVE ;  /* 0x000000000000791b */ /* 0x01ffe20003800000 */
.L_x_8712:
[----:B------:R-:W-:Y:S05]  /*26e50*/  BSYNC B1 ;  /* 0x0000000000017941 */ /* 0x000fea0003800000 */
.L_x_8711:
        /* <DEDUP_REMOVED lines=8> */
.L_x_8713:
[----:B------:R-:W-:Y:S05]  /*26ee0*/  BRA `(.L_x_8714) ;  /* 0xffffff6000847947 */ /* 0x000fea000383ffff */
.L_x_8486:
        /* <DEDUP_REMOVED lines=11> */
.L_x_8716:
[----:B------:R-:W-:Y:S05]  /*26fa0*/  BSYNC B1 ;  /* 0x0000000000017941 */ /* 0x000fea0003800000 */
.L_x_8715:
[----:B------:R-:W-:Y:S05]  /*26fb0*/  BRA `(.L_x_8717) ;  /* 0xffffff78006c7947 */ /* 0x000fea000383ffff */
.L_x_8488:
[----:B------:R-:W-:Y:S01]  /*26fc0*/  BSSY B1, `(.L_x_8718) ;  /* 0x0000006000017945 */ /* 0x000fe20003800000 */
[----:B------:R-:W-:-:S07]  /*26fd0*/  IMAD.MOV.U32 R15, RZ, RZ, -0x1 ;  /* 0xffffffffff0f7424 */ /* 0x000fce00078e00ff */
[----:B0-----:R-:W-:Y:S05]  /*26fe0*/  WARPSYNC.COLLECTIVE R15, `(.L_x_8719) ;  /* 0x000000000f0c7348 */ /* 0x001fea0003c00000 */
[----:B------:R-:W-:Y:S02]  /*26ff0*/  ELECT P6, UR62, PT ;  /* 0x00000000003e782f */ /* 0x000fe400038c0000 */
[----:B------:R-:W-:Y:S01]  /*27000*/  MOV R14, UR62 ;  /* 0x0000003e000e7c02 */ /* 0x000fe20008000f00 */
[----:B0-----:R-:W-:Y:S10]  /*27010*/  ENDCOLLECTIVE ;  /* 0x000000000000791b */ /* 0x001ff40003800000 */
.L_x_8719:
[----:B------:R-:W-:Y:S05]  /*27020*/  BSYNC B1 ;  /* 0x0000000000017941 */ /* 0x000fea0003800000 */
.L_x_8718:
[----:B------:R-:W-:Y:S05]  /*27030*/  BRA `(.L_x_8487) ;  /* 0xffffff7800647947 */ /* 0x000fea000383ffff */
.L_x_8490:
[----:B0-----:R0:W1:Y:S02]  /*27040*/  SYNCS.PHASECHK.TRANS64.TRYWAIT P0, [R22+URZ+0x28820], R3 ;  /* 0x02882003160075a7 */ /* 0x001064000800017f */
[----:B-1----:R-:W-:Y:S05]  /*27050*/  @!P0 NANOSLEEP.SYNCS 0x989680 ;  /* 0x009896800000895d */ /* 0x002fea0003900000 */
[----:B------:R-:W1:Y:S02]  /*27060*/  @!P0 SYNCS.PHASECHK.TRANS64 P0, [R22+URZ+0x28820], R3 ;  /* 0x02882003160085a7 */ /* 0x000e64000800007f */
[----:B-1----:R-:W-:Y:S05]  /*27070*/  @!P0 BRA `(.L_x_8490) ;  /* 0xfffffffc00f08947 */ /* 0x002fea000383ffff */
[----:B------:R-:W-:Y:S05]  /*27080*/  BRA `(.L_x_8720) ;  /* 0xffffff7800747947 */ /* 0x000fea000383ffff */
.L_x_8494:
[----:B-1----:R1:W2:Y:S02]  /*27090*/  SYNCS.PHASECHK.TRANS64.TRYWAIT P0, [R11+URZ+0x288a0], R14 ;  /* 0x0288a00e0b0075a7 */ /* 0x0022a4000800017f */
[----:B--2---:R-:W-:Y:S05]  /*270a0*/  @!P0 NANOSLEEP.SYNCS 0x989680 ;  /* 0x009896800000895d */ /* 0x004fea0003900000 */
[----:B------:R-:W2:Y:S02]  /*270b0*/  @!P0 SYNCS.PHASECHK.TRANS64 P0, [R11+URZ+0x288a0], R14 ;  /* 0x0288a00e0b0085a7 */ /* 0x000ea4000800007f */
[----:B--2---:R-:W-:Y:S05]  /*270c0*/  @!P0 BRA `(.L_x_8494) ;  /* 0xfffffffc00f08947 */ /* 0x004fea000383ffff */
[----:B------:R-:W-:Y:S05]  /*270d0*/  BRA `(.L_x_8721) ;  /* 0xffffff78008c7947 */ /* 0x000fea000383ffff */
.L_x_8500:
[----:B0-----:R0:W2:Y:S02]  /*270e0*/  SYNCS.PHASECHK.TRANS64.TRYWAIT P0, [R11+URZ+0x288c0], R14 ;  /* 0x0288c00e0b0075a7 */ /* 0x0010a4000800017f */
[----:B--2---:R-:W-:Y:S05]  /*270f0*/  @!P0 NANOSLEEP.SYNCS 0x989680 ;  /* 0x009896800000895d */ /* 0x004fea0003900000 */
[----:B------:R-:W2:Y:S02]  /*27100*/  @!P0 SYNCS.PHASECHK.TRANS64 P0, [R11+URZ+0x288c0], R14 ;  /* 0x0288c00e0b0085a7 */ /* 0x000ea4000800007f */
[----:B--2---:R-:W-:Y:S05]  /*27110*/  @!P0 BRA `(.L_x_8500) ;  /* 0xfffffffc00f08947 */ /* 0x004fea000383ffff */
[----:B------:R-:W-:Y:S05]  /*27120*/  BRA `(.L_x_8722) ;  /* 0xffffff7c004c7947 */ /* 0x000fea000383ffff */
.L_x_8508:
[----:B0-----:R0:W1:Y:S02]  /*27130*/  SYNCS.PHASECHK.TRANS64.TRYWAIT P1, [R12+URZ+0x288a0], R2 ;  /* 0x0288a0020c0075a7 */ /* 0x001064000802017f */
[----:B-1----:R-:W-:Y:S05]  /*27140*/  @!P1 NANOSLEEP.SYNCS 0x989680 ;  /* 0x009896800000995d */ /* 0x002fea0003900000 */
[----:B------:R-:W1:Y:S02]  /*27150*/  @!P1 SYNCS.PHASECHK.TRANS64 P1, [R12+URZ+0x288a0], R2 ;  /* 0x0288a0020c0095a7 */ /* 0x000e64000802007f */
[----:B-1----:R-:W-:Y:S05]  /*27160*/  @!P1 BRA `(.L_x_8508) ;  /* 0xfffffffc00f09947 */ /* 0x002fea000383ffff */
[----:B------:R-:W-:Y:S05]  /*27170*/  BRA `(.L_x_8723) ;  /* 0xffffff8000487947 */ /* 0x000fea000383ffff */
.L_x_8514:
[----:B-1----:R1:W2:Y:S02]  /*27180*/  SYNCS.PHASECHK.TRANS64.TRYWAIT P1, [R12+URZ+0x288c0], R2 ;  /* 0x0288c0020c0075a7 */ /* 0x0022a4000802017f */
[----:B--2---:R-:W-:Y:S05]  /*27190*/  @!P1 NANOSLEEP.SYNCS 0x989680 ;  /* 0x009896800000995d */ /* 0x004fea0003900000 */
[----:B------:R-:W2:Y:S02]  /*271a0*/  @!P1 SYNCS.PHASECHK.TRANS64 P1, [R12+URZ+0x288c0], R2 ;  /* 0x0288c0020c0095a7 */ /* 0x000ea4000802007f */
[----:B--2---:R-:W-:Y:S05]  /*271b0*/  @!P1 BRA `(.L_x_8514) ;  /* 0xfffffffc00f09947 */ /* 0x004fea000383ffff */
[----:B------:R-:W-:Y:S05]  /*271c0*/  BRA `(.L_x_8724) ;  /* 0xffffff8400007947 */ /* 0x000fea000383ffff */
.L_x_8536:
        /* <DEDUP_REMOVED lines=11> */
.L_x_8726:
[----:B------:R-:W-:Y:S05]  /*27280*/  BSYNC B0 ;  /* 0x0000000000007941 */ /* 0x000fea0003800000 */
.L_x_8725:
[----:B------:R-:W-:Y:S05]  /*27290*/  BRA `(.L_x_8727) ;  /* 0xffffff9000cc7947 */ /* 0x000fea000383ffff */
.L_x_8539:
[----:B0-----:R0:W1:Y:S02]  /*272a0*/  SYNCS.PHASECHK.TRANS64.TRYWAIT P0, [R7+URZ+0x28840], R2 ;  /* 0x02884002070075a7 */ /* 0x001064000800017f */
[----:B-1----:R-:W-:Y:S05]  /*272b0*/  @!P0 NANOSLEEP.SYNCS 0x989680 ;  /* 0x009896800000895d */ /* 0x002fea0003900000 */
[----:B------:R-:W1:Y:S02]  /*272c0*/  @!P0 SYNCS.PHASECHK.TRANS64 P0, [R7+URZ+0x28840], R2 ;  /* 0x02884002070085a7 */ /* 0x000e64000800007f */
[----:B-1----:R-:W-:Y:S05]  /*272d0*/  @!P0 BRA `(.L_x_8539) ;  /* 0xfffffffc00f08947 */ /* 0x002fea000383ffff */
[----:B------:R-:W-:Y:S05]  /*272e0*/  BRA `(.L_x_8728) ;  /* 0xffffff9400287947 */ /* 0x000fea000383ffff */
.L_x_8540:
        /* <DEDUP_REMOVED lines=8> */
.L_x_8730:
[----:B------:R-:W-:Y:S05]  /*27370*/  BSYNC B0 ;  /* 0x0000000000007941 */ /* 0x000fea0003800000 */
.L_x_8729:
        /* <DEDUP_REMOVED lines=9> */
.L_x_8731:
[----:B------:R-:W-:Y:S02]  /*27410*/  IMAD.MOV.U32 R13, RZ, RZ, R0 ;  /* 0x000000ffff0d7224 */ /* 0x000fe400078e0000 */
[----:B------:R-:W-:Y:S02]  /*27420*/  IMAD.MOV.U32 R12, RZ, RZ, 0x1 ;  /* 0x00000001ff0c7424 */ /* 0x000fe400078e00ff */
[----:B------:R-:W-:-:S07]  /*27430*/  IMAD.MOV.U32 R3, RZ, RZ, R14 ;  /* 0x000000ffff037224 */ /* 0x000fce00078e000e */
[----:B------:R-:W-:Y:S05]  /*27440*/  WARPSYNC.COLLECTIVE R15, `(.L_x_8732) ;  /* 0x000000000f087348 */ /* 0x000fea0003c00000 */
[----:B------:R0:W1:Y:S02]  /*27450*/  SHFL.IDX P6, R14, R13, R12, R11 ;  /* 0x0000000c0d0e7389 */ /* 0x00006400000c000b */
[----:B01----:R-:W-:Y:S01]  /*27460*/  ENDCOLLECTIVE ;  /* 0x000000000000791b */ /* 0x003fe20003800000 */
.L_x_8732:
        /* <DEDUP_REMOVED lines=16> */
.L_x_8733:
[----:B------:R-:W-:Y:S02]  /*27570*/  @P0 IMAD R8, R5, 0x2, R22 ;  /* 0x0000000205080824 */ /* 0x000fe400078e0216 */
[----:B------:R-:W-:Y:S02]  /*27580*/  IMAD.MOV.U32 R13, RZ, RZ, R0 ;  /* 0x000000ffff0d7224 */ /* 0x000fe400078e0000 */
[----:B------:R-:W-:Y:S02]  /*27590*/  IMAD.MOV.U32 R12, RZ, RZ, 0x2 ;  /* 0x00000002ff0c7424 */ /* 0x000fe400078e00ff */
[----:B------:R-:W-:-:S07]  /*275a0*/  IMAD.MOV.U32 R3, RZ, RZ, R14 ;  /* 0x000000ffff037224 */ /* 0x000fce00078e000e */
[----:B------:R-:W-:Y:S05]  /*275b0*/  WARPSYNC.COLLECTIVE R15, `(.L_x_8734) ;  /* 0x000000000f087348 */ /* 0x000fea0003c00000 */
[----:B------:R0:W1:Y:S02]  /*275c0*/  SHFL.IDX P6, R14, R13, R12, R11 ;  /* 0x0000000c0d0e7389 */ /* 0x00006400000c000b */
[----:B01----:R-:W-:Y:S01]  /*275d0*/  ENDCOLLECTIVE ;  /* 0x000000000000791b */ /* 0x003fe20003800000 */
.L_x_8734:
        /* <DEDUP_REMOVED lines=16> */
.L_x_8735:
[----:B------:R-:W-:Y:S02]  /*276e0*/  @P0 IMAD R8, R5, 0x2, R22 ;  /* 0x0000000205080824 */ /* 0x000fe400078e0216 */
[----:B------:R-:W-:Y:S02]  /*276f0*/  IMAD.MOV.U32 R13, RZ, RZ, R0 ;  /* 0x000000ffff0d7224 */ /* 0x000fe400078e0000 */
[----:B------:R-:W-:Y:S02]  /*27700*/  IMAD.MOV.U32 R12, RZ, RZ, 0x3 ;  /* 0x00000003ff0c7424 */ /* 0x000fe400078e00ff */
[----:B------:R-:W-:-:S07]  /*27710*/  IMAD.MOV.U32 R3, RZ, RZ, R14 ;  /* 0x000000ffff037224 */ /* 0x000fce00078e000e */
[----:B------:R-:W-:Y:S05]  /*27720*/  WARPSYNC.COLLECTIVE R15, `(.L_x_8736) ;  /* 0x000000000f087348 */ /* 0x000fea0003c00000 */
[----:B------:R0:W1:Y:S02]  /*27730*/  SHFL.IDX P6, R14, R13, R12, R11 ;  /* 0x0000000c0d0e7389 */ /* 0x00006400000c000b */
[----:B01----:R-:W-:Y:S01]  /*27740*/  ENDCOLLECTIVE ;  /* 0x000000000000791b */ /* 0x003fe20003800000 */
.L_x_8736:
        /* <DEDUP_REMOVED lines=16> */
.L_x_8737:
[----:B------:R-:W-:Y:S02]  /*27850*/  @P0 IMAD R8, R5, 0x2, R22 ;  /* 0x0000000205080824 */ /* 0x000fe400078e0216 */
[----:B------:R-:W-:Y:S02]  /*27860*/  IMAD.MOV.U32 R13, RZ, RZ, R0 ;  /* 0x000000ffff0d7224 */ /* 0x000fe400078e0000 */
[----:B------:R-:W-:Y:S02]  /*27870*/  IMAD.MOV.U32 R12, RZ, RZ, 0x4 ;  /* 0x00000004ff0c7424 */ /* 0x000fe400078e00ff */
[----:B------:R-:W-:-:S07]  /*27880*/  IMAD.MOV.U32 R3, RZ, RZ, R14 ;  /* 0x000000ffff037224 */ /* 0x000fce00078e000e */
[----:B------:R-:W-:Y:S05]  /*27890*/  WARPSYNC.COLLECTIVE R15, `(.L_x_8738) ;  /* 0x000000000f087348 */ /* 0x000fea0003c00000 */
[----:B------:R0:W1:Y:S02]  /*278a0*/  SHFL.IDX P6, R14, R13, R12, R11 ;  /* 0x0000000c0d0e7389 */ /* 0x00006400000c000b */
[----:B01----:R-:W-:Y:S01]  /*278b0*/  ENDCOLLECTIVE ;  /* 0x000000000000791b */ /* 0x003fe20003800000 */
.L_x_8738:
        /* <DEDUP_REMOVED lines=16> */
.L_x_8739:
[----:B------:R-:W-:Y:S02]  /*279c0*/  @P0 IMAD R8, R5, 0x2, R22 ;  /* 0x0000000205080824 */ /* 0x000fe400078e0216 */
[----:B------:R-:W-:Y:S02]  /*279d0*/  IMAD.MOV.U32 R13, RZ, RZ, R0 ;  /* 0x000000ffff0d7224 */ /* 0x000fe400078e0000 */
[----:B------:R-:W-:Y:S02]  /*279e0*/  IMAD.MOV.U32 R12, RZ, RZ, 0x5 ;  /* 0x00000005ff0c7424 */ /* 0x000fe400078e00ff */
[----:B------:R-:W-:-:S07]  /*279f0*/  IMAD.MOV.U32 R3, RZ, RZ, R14 ;  /* 0x000000ffff037224 */ /* 0x000fce00078e000e */
[----:B------:R-:W-:Y:S05]  /*27a00*/  WARPSYNC.COLLECTIVE R15, `(.L_x_8740) ;  /* 0x000000000f087348 */ /* 0x000fea0003c00000 */
[----:B------:R0:W1:Y:S02]  /*27a10*/  SHFL.IDX P6, R14, R13, R12, R11 ;  /* 0x0000000c0d0e7389 */ /* 0x00006400000c000b */
[----:B01----:R-:W-:Y:S01]  /*27a20*/  ENDCOLLECTIVE ;  /* 0x000000000000791b */ /* 0x003fe20003800000 */
.L_x_8740:
        /* <DEDUP_REMOVED lines=16> */
.L_x_8741:
[----:B------:R-:W-:Y:S02]  /*27b30*/  @P0 IMAD R8, R5, 0x2, R22 ;  /* 0x0000000205080824 */ /* 0x000fe400078e0216 */
[----:B------:R-:W-:Y:S02]  /*27b40*/  IMAD.MOV.U32 R13, RZ, RZ, R0 ;  /* 0x000000ffff0d7224 */ /* 0x000fe400078e0000 */
[----:B------:R-:W-:Y:S02]  /*27b50*/  IMAD.MOV.U32 R12, RZ, RZ, 0x6 ;  /* 0x00000006ff0c7424 */ /* 0x000fe400078e00ff */
[----:B------:R-:W-:-:S07]  /*27b60*/  IMAD.MOV.U32 R3, RZ, RZ, R14 ;  /* 0x000000ffff037224 */ /* 0x000fce00078e000e */
[----:B------:R-:W-:Y:S05]  /*27b70*/  WARPSYNC.COLLECTIVE R15, `(.L_x_8742) ;  /* 0x000000000f087348 */ /* 0x000fea0003c00000 */
[----:B------:R0:W1:Y:S02]  /*27b80*/  SHFL.IDX P6, R14, R13, R12, R11 ;  /* 0x0000000c0d0e7389 */ /* 0x00006400000c000b */
[----:B01----:R-:W-:Y:S01]  /*27b90*/  ENDCOLLECTIVE ;  /* 0x000000000000791b */ /* 0x003fe20003800000 */
.L_x_8742:
        /* <DEDUP_REMOVED lines=16> */
.L_x_8743:
[----:B------:R-:W-:Y:S02]  /*27ca0*/  @P0 IMAD R8, R5, 0x2, R22 ;  /* 0x0000000205080824 */ /* 0x000fe400078e0216 */
[----:B------:R-:W-:Y:S02]  /*27cb0*/  IMAD.MOV.U32 R13, RZ, RZ, R0 ;  /* 0x000000ffff0d7224 */ /* 0x000fe400078e0000 */
[----:B------:R-:W-:Y:S02]  /*27cc0*/  IMAD.MOV.U32 R12, RZ, RZ, 0x7 ;  /* 0x00000007ff0c7424 */ /* 0x000fe400078e00ff */
[----:B------:R-:W-:-:S07]  /*27cd0*/  IMAD.MOV.U32 R3, RZ, RZ, R14 ;  /* 0x000000ffff037224 */ /* 0x000fce00078e000e */
[----:B------:R-:W-:Y:S05]  /*27ce0*/  WARPSYNC.COLLECTIVE R15, `(.L_x_8744) ;  /* 0x000000000f087348 */ /* 0x000fea0003c00000 */
[----:B------:R0:W1:Y:S02]  /*27cf0*/  SHFL.IDX P6, R14, R13, R12, R11 ;  /* 0x0000000c0d0e7389 */ /* 0x00006400000c000b */
[----:B01----:R-:W-:Y:S01]  /*27d00*/  ENDCOLLECTIVE ;  /* 0x000000000000791b */ /* 0x003fe20003800000 */
.L_x_8744:
        /* <DEDUP_REMOVED lines=10> */
.L_x_8745:
[----:B------:R-:W-:Y:S01]  /*27db0*/  @!PT LDS RZ, [RZ] ;  /* 0x00000000fffff984 */ /* 0x000fe20000000800 */
[----:B------:R-:W-:Y:S01]  /*27dc0*/  @!PT LDS RZ, [RZ] ;  /* 0x00000000fffff984 */ /* 0x000fe20000000800 */
[----:B------:R-:W-:Y:S01]  /*27dd0*/  @!PT LDS RZ, [RZ] ;  /* 0x00000000fffff984 */ /* 0x000fe20000000800 */
[----:B------:R-:W-:Y:S04]  /*27de0*/  @P0 LDGSTS.E.BYPASS.LTC128B.128 [R8+0x1b400], desc[UR54][R2.64], !P3 ;  /* 0x1b40000002080fae */ /* 0x000fe8000d901d76 */
[----:B------:R0:W-:Y:S02]  /*27df0*/  @P0 LDGSTS.E.BYPASS.LTC128B.128 [R8+0x1f400], desc[UR54][R2.64+0x80], !P2 ;  /* 0x1f40008002080fae */ /* 0x0001e4000d101d76 */
[----:B0-----:R-:W-:Y:S01]  /*27e00*/  IMAD.MOV.U32 R2, RZ, RZ, R14 ;  /* 0x000000ffff027224 */ /* 0x001fe200078e000e */
[----:B------:R-:W-:Y:S06]  /*27e10*/  BRA `(.L_x_8746) ;  /* 0xffffff90000c7947 */ /* 0x000fec000383ffff */
.L_x_8545:
        /* <DEDUP_REMOVED lines=9> */
.L_x_8747:
[C---:B------:R-:W-:Y:S01]  /*27eb0*/  VIADD R6, R27.reuse, 0x10 ;  /* 0x000000101b067836 */ /* 0x040fe20000000000 */
[----:B------:R-:W-:Y:S01]  /*27ec0*/  ISETP.GE.AND P3, PT, R27, R33, PT ;  /* 0x000000211b00720c */ /* 0x000fe20003f66270 */
[----:B------:R-:W-:Y:S02]  /*27ed0*/  IMAD.MOV.U32 R13, RZ, RZ, R0 ;  /* 0x000000ffff0d7224 */ /* 0x000fe400078e0000 */
[----:B------:R-:W-:-:S10]  /*27ee0*/  IMAD.MOV.U32 R2, RZ, RZ, R14 ;  /* 0x000000ffff027224 */ /* 0x000fd400078e000e */
[----:B------:R-:W-:Y:S05]  /*27ef0*/  WARPSYNC.COLLECTIVE R15, `(.L_x_8748) ;  /* 0x000000000f087348 */ /* 0x000fea0003c00000 */
[----:B------:R0:W1:Y:S02]  /*27f00*/  SHFL.IDX P6, R14, R13, R12, R11 ;  /* 0x0000000c0d0e7389 */ /* 0x00006400000c000b */
[----:B01----:R-:W-:Y:S01]  /*27f10*/  ENDCOLLECTIVE ;  /* 0x000000000000791b */ /* 0x003fe20003800000 */
.L_x_8748:
[----:B------:R-:W-:Y:S02]  /*27f20*/  IMAD.MOV.U32 R13, RZ, RZ, R4 ;  /* 0x000000ffff0d7224 */ /* 0x000fe400078e0004 */
[----:B------:R-:W-:Y:S02]  /*27f30*/  IMAD.MOV.U32 R12, RZ, RZ, 0x1 ;  /* 0x00000001ff0c7424 */ /* 0x000fe400078e00ff */
[----:B------:R-:W-:-:S07]  /*27f40*/  IMAD.MOV.U32 R3, RZ, RZ, R14 ;  /* 0x000000ffff037224 */ /* 0x000fce00078e000e */
[----:B------:R-:W-:Y:S05]  /*27f50*/  WARPSYNC.COLLECTIVE R15, `(.L_x_8749) ;  /* 0x000000000f087348 */ /* 0x000fea0003c00000 */
[----:B------:R0:W1:Y:S02]  /*27f60*/  SHFL.IDX P6, R14, R13, R12, R11 ;  /* 0x0000000c0d0e7389 */ /* 0x00006400000c000b */
[----:B01----:R-:W-:Y:S01]  /*27f70*/  ENDCOLLECTIVE ;  /* 0x000000000000791b */ /* 0x003fe20003800000 */
.L_x_8749:
        /* <DEDUP_REMOVED lines=8> */
[----:B------:R0:W-:Y:S01]  /*28000*/  @!P3 LDGSTS.E.BYPASS.LTC128B.128 [R8+0x14400], desc[UR54][R2.64+0x80], !P1 ;  /* 0x144000800208bfae */ /* 0x0001e2000c901d76 */
[----:B------:R-:W-:Y:S01]  /*28010*/  ISETP.GE.AND P3, PT, R6, R33, PT ;  /* 0x000000210600720c */ /* 0x000fe20003f66270 */
[----:B0-----:R-:W-:-:S12]  /*28020*/  IMAD.MOV.U32 R2, RZ, RZ, R14 ;  /* 0x000000ffff027224 */ /* 0x001fd800078e000e */
[----:B------:R-:W-:Y:S05]  /*28030*/  WARPSYNC.COLLECTIVE R15, `(.L_x_8750) ;  /* 0x000000000f087348 */ /* 0x000fea0003c00000 */
[----:B------:R0:W1:Y:S02]  /*28040*/  SHFL.IDX P6, R14, R13, R12, R11 ;  /* 0x0000000c0d0e7389 */ /* 0x00006400000c000b */
[----:B01----:R-:W-:Y:S01]  /*28050*/  ENDCOLLECTIVE ;  /* 0x000000000000791b */ /* 0x003fe20003800000 */
.L_x_8750:
[----:B------:R-:W-:Y:S02]  /*28060*/  IMAD.MOV.U32 R13, RZ, RZ, R4 ;  /* 0x000000ffff0d7224 */ /* 0x000fe400078e0004 */
[----:B------:R-:W-:Y:S01]  /*28070*/  IMAD.MOV.U32 R12, RZ, RZ, 0x2 ;  /* 0x00000002ff0c7424 */ /* 0x000fe200078e00ff */
[----:B------:R-:W-:-:S13]  /*28080*/  @!P3 LEA R5, P2, R31, R14, 0x1 ;  /* 0x0000000e1f05b211 */ /* 0x000fda00078408ff */
[----:B------:R-:W-:Y:S05]  /*28090*/  WARPSYNC.COLLECTIVE R15, `(.L_x_8751) ;  /* 0x000000000f087348 */ /* 0x000fea0003c00000 */
[----:B------:R0:W1:Y:S02]  /*280a0*/  SHFL.IDX P6, R14, R13, R12, R11 ;  /* 0x0000000c0d0e7389 */ /* 0x00006400000c000b */
[----:B01----:R-:W-:Y:S01]  /*280b0*/  ENDCOLLECTIVE ;  /* 0x000000000000791b */ /* 0x003fe20003800000 */
.L_x_8751:
[----:B------:R-:W-:Y:S02]  /*280c0*/  @!P3 IMAD.X R6, RZ, RZ, R2, P2 ;  /* 0x000000ffff06b224 */ /* 0x000fe400010e0602 */
[----:B------:R-:W-:Y:S02]  /*280d0*/  @!P3 IMAD.MOV.U32 R2, RZ, RZ, R5 ;  /* 0x000000ffff02b224 */ /* 0x000fe400078e0005 */
[----:B------:R-:W-:Y:S02]  /*280e0*/  @!P3 IMAD.MOV.U32 R3, RZ, RZ, R6 ;  /* 0x000000ffff03b224 */ /* 0x000fe400078e0006 */
[----:B------:R-:W-:-:S03]  /*280f0*/  VIADD R6, R27, 0x20 ;  /* 0x000000201b067836 */ /* 0x000fc60000000000 */
[----:B------:R-:W-:Y:S01]  /*28100*/  @!PT LDS RZ, [RZ] ;  /* 0x00000000fffff984 */ /* 0x000fe20000000800 */
[----:B------:R-:W-:Y:S01]  /*28110*/  @!PT LDS RZ, [RZ] ;  /* 0x00000000fffff984 */ /* 0x000fe20000000800 */
[----:B------:R-:W-:Y:S01]  /*28120*/  @!PT LDS RZ, [RZ] ;  /* 0x00000000fffff984 */ /* 0x000fe20000000800 */
        /* <DEDUP_REMOVED lines=8> */
.L_x_8752:
[----:B------:R-:W-:Y:S02]  /*281b0*/  IMAD.MOV.U32 R13, RZ, RZ, R4 ;  /* 0x000000ffff0d7224 */ /* 0x000fe400078e0004 */
[----:B------:R-:W-:Y:S01]  /*281c0*/  IMAD.MOV.U32 R12, RZ, RZ, 0x3 ;  /* 0x00000003ff0c7424 */ /* 0x000fe200078e00ff */
[----:B------:R-:W-:-:S13]  /*281d0*/  @!P3 LEA R5, P2, R31, R14, 0x1 ;  /* 0x0000000e1f05b211 */ /* 0x000fda00078408ff */
[----:B------:R-:W-:Y:S05]  /*281e0*/  WARPSYNC.COLLECTIVE R15, `(.L_x_8753) ;  /* 0x000000000f087348 */ /* 0x000fea0003c00000 */
[----:B------:R0:W1:Y:S02]  /*281f0*/  SHFL.IDX P6, R14, R13, R12, R11 ;  /* 0x0000000c0d0e7389 */ /* 0x00006400000c000b */
[----:B01----:R-:W-:Y:S01]  /*28200*/  ENDCOLLECTIVE ;  /* 0x000000000000791b */ /* 0x003fe20003800000 */
.L_x_8753:
        /* <DEDUP_REMOVED lines=15> */
.L_x_8754:
[----:B------:R-:W-:Y:S02]  /*28300*/  IMAD.MOV.U32 R13, RZ, RZ, R4 ;  /* 0x000000ffff0d7224 */ /* 0x000fe400078e0004 */
[----:B------:R-:W-:Y:S01]  /*28310*/  IMAD.MOV.U32 R12, RZ, RZ, 0x4 ;  /* 0x00000004ff0c7424 */ /* 0x000fe200078e00ff */
[----:B------:R-:W-:-:S13]  /*28320*/  @!P3 LEA R5, P2, R31, R14, 0x1 ;  /* 0x0000000e1f05b211 */ /* 0x000fda00078408ff */
[----:B------:R-:W-:Y:S05]  /*28330*/  WARPSYNC.COLLECTIVE R15, `(.L_x_8755) ;  /* 0x000000000f087348 */ /* 0x000fea0003c00000 */
[----:B------:R0:W1:Y:S02]  /*28340*/  SHFL.IDX P6, R14, R13, R12, R11 ;  /* 0x0000000c0d0e7389 */ /* 0x00006400000c000b */
[----:B01----:R-:W-:Y:S01]  /*28350*/  ENDCOLLECTIVE ;  /* 0x000000000000791b */ /* 0x003fe20003800000 */
.L_x_8755:
        /* <DEDUP_REMOVED lines=15> */
.L_x_8756:
[----:B------:R-:W-:Y:S02]  /*28450*/  IMAD.MOV.U32 R13, RZ, RZ, R4 ;  /* 0x000000ffff0d7224 */ /* 0x000fe400078e0004 */
[----:B------:R-:W-:Y:S01]  /*28460*/  IMAD.MOV.U32 R12, RZ, RZ, 0x5 ;  /* 0x00000005ff0c7424 */ /* 0x000fe200078e00ff */
[----:B------:R-:W-:-:S13]  /*28470*/  @!P3 LEA R5, P2, R31, R14, 0x1 ;  /* 0x0000000e1f05b211 */ /* 0x000fda00078408ff */
[----:B------:R-:W-:Y:S05]  /*28480*/  WARPSYNC.COLLECTIVE R15, `(.L_x_8757) ;  /* 0x000000000f087348 */ /* 0x000fea0003c00000 */
[----:B------:R0:W1:Y:S02]  /*28490*/  SHFL.IDX P6, R14, R13, R12, R11 ;  /* 0x0000000c0d0e7389 */ /* 0x00006400000c000b */
[----:B01----:R-:W-:Y:S01]  /*284a0*/  ENDCOLLECTIVE ;  /* 0x000000000000791b */ /* 0x003fe20003800000 */
.L_x_8757:
        /* <DEDUP_REMOVED lines=15> */
.L_x_8758:
[----:B------:R-:W-:Y:S02]  /*285a0*/  IMAD.MOV.U32 R13, RZ, RZ, R4 ;  /* 0x000000ffff0d7224 */ /* 0x000fe400078e0004 */
[----:B------:R-:W-:Y:S01]  /*285b0*/  IMAD.MOV.U32 R12, RZ, RZ, 0x6 ;  /* 0x00000006ff0c7424 */ /* 0x000fe200078e00ff */
[----:B------:R-:W-:-:S13]  /*285c0*/  @!P3 LEA R5, P2, R31, R14, 0x1 ;  /* 0x0000000e1f05b211 */ /* 0x000fda00078408ff */
[----:B------:R-:W-:Y:S05]  /*285d0*/  WARPSYNC.COLLECTIVE R15, `(.L_x_8759) ;  /* 0x000000000f087348 */ /* 0x000fea0003c00000 */
[----:B------:R0:W1:Y:S02]  /*285e0*/  SHFL.IDX P6, R14, R13, R12, R11 ;  /* 0x0000000c0d0e7389 */ /* 0x00006400000c000b */
[----:B01----:R-:W-:Y:S01]  /*285f0*/  ENDCOLLECTIVE ;  /* 0x000000000000791b */ /* 0x003fe20003800000 */
.L_x_8759:
        /* <DEDUP_REMOVED lines=15> */
.L_x_8760:
[----:B------:R-:W-:Y:S02]  /*286f0*/  IMAD.MOV.U32 R13, RZ, RZ, R4 ;  /* 0x000000ffff0d7224 */ /* 0x000fe400078e0004 */
[----:B------:R-:W-:Y:S02]  /*28700*/  IMAD.MOV.U32 R12, RZ, RZ, 0x7 ;  /* 0x00000007ff0c7424 */ /* 0x000fe400078e00ff */
[----:B------:R-:W-:-:S07]  /*28710*/  IMAD.MOV.U32 R3, RZ, RZ, R14 ;  /* 0x000000ffff037224 */ /* 0x000fce00078e000e */
[----:B------:R-:W-:Y:S05]  /*28720*/  WARPSYNC.COLLECTIVE R15, `(.L_x_8761) ;  /* 0x000000000f087348 */ /* 0x000fea0003c00000 */
[----:B------:R0:W1:Y:S02]  /*28730*/  SHFL.IDX P6, R14, R13, R12, R11 ;  /* 0x0000000c0d0e7389 */ /* 0x00006400000c000b */
[----:B01----:R-:W-:Y:S01]  /*28740*/  ENDCOLLECTIVE ;  /* 0x000000000000791b */ /* 0x003fe20003800000 */
.L_x_8761:
        /* <DEDUP_REMOVED lines=10> */
[----:B------:R-:W-:-:S07]  /*287f0*/  IMAD.MOV.U32 R4, RZ, RZ, R14 ;  /* 0x000000ffff047224 */ /* 0x000fce00078e000e */
[----:B0-----:R-:W-:Y:S05]  /*28800*/  WARPSYNC.COLLECTIVE R15, `(.L_x_8762) ;  /* 0x000000000f087348 */ /* 0x001fea0003c00000 */
[----:B------:R1:W2:Y:S02]  /*28810*/  SHFL.IDX P6, R14, R13, R12, R11 ;  /* 0x0000000c0d0e7389 */ /* 0x0002a400000c000b */
[----:B012---:R-:W-:Y:S01]  /*28820*/  ENDCOLLECTIVE ;  /* 0x000000000000791b */ /* 0x007fe20003800000 */
.L_x_8762:
[----:B------:R-:W-:Y:S05]  /*28830*/  BRA `(.L_x_8763) ;  /* 0xffffff9000807947 */ /* 0x000fea000383ffff */
.L_x_8550:
[----:B0-----:R0:W1:Y:S02]  /*28840*/  SYNCS.PHASECHK.TRANS64.TRYWAIT P0, [R22+URZ+0x28820], R3 ;  /* 0x02882003160075a7 */ /* 0x001064000800017f */
[----:B-1----:R-:W-:Y:S05]  /*28850*/  @!P0 NANOSLEEP.SYNCS 0x989680 ;  /* 0x009896800000895d */ /* 0x002fea0003900000 */
[----:B------:R-:W1:Y:S02]  /*28860*/  @!P0 SYNCS.PHASECHK.TRANS64 P0, [R22+URZ+0x28820], R3 ;  /* 0x02882003160085a7 */ /* 0x000e64000800007f */
[----:B-1----:R-:W-:Y:S05]  /*28870*/  @!P0 BRA `(.L_x_8550) ;  /* 0xfffffffc00f08947 */ /* 0x002fea000383ffff */
[----:B------:R-:W-:Y:S05]  /*28880*/  BRA `(.L_x_8764) ;  /* 0xffffff9000fc7947 */ /* 0x000fea000383ffff */
.L_x_8555:
[----:B0-----:R0:W1:Y:S02]  /*28890*/  SYNCS.PHASECHK.TRANS64.TRYWAIT P0, [R6+URZ+0x28840], R2 ;  /* 0x02884002060075a7 */ /* 0x001064000800017f */
[----:B-1----:R-:W-:Y:S05]  /*288a0*/  @!P0 NANOSLEEP.SYNCS 0x989680 ;  /* 0x009896800000895d */ /* 0x002fea0003900000 */
[----:B------:R-:W1:Y:S02]  /*288b0*/  @!P0 SYNCS.PHASECHK.TRANS64 P0, [R6+URZ+0x28840], R2 ;  /* 0x02884002060085a7 */ /* 0x000e64000800007f */
[----:B-1----:R-:W-:Y:S05]  /*288c0*/  @!P0 BRA `(.L_x_8555) ;  /* 0xfffffffc00f08947 */ /* 0x002fea000383ffff */
[----:B------:R-:W-:Y:S05]  /*288d0*/  BRA `(.L_x_8765) ;  /* 0xffffff9400c47947 */ /* 0x000fea000383ffff */
.L_x_8556:
        /* <DEDUP_REMOVED lines=8> */
.L_x_8767:
[----:B------:R-:W-:Y:S05]  /*28960*/  BSYNC B1 ;  /* 0x0000000000017941 */ /* 0x000fea0003800000 */
.L_x_8766:
        /* <DEDUP_REMOVED lines=9> */
.L_x_8768:
[----:B------:R-:W-:Y:S02]  /*28a00*/  IMAD R8, R8, 0x2, R22 ;  /* 0x0000000208087824 */ /* 0x000fe400078e0216 */
[----:B------:R-:W-:Y:S02]  /*28a10*/  IMAD.MOV.U32 R13, RZ, RZ, R9 ;  /* 0x000000ffff0d7224 */ /* 0x000fe400078e0009 */
[----:B------:R-:W-:Y:S02]  /*28a20*/  IMAD.MOV.U32 R12, RZ, RZ, 0x1 ;  /* 0x00000001ff0c7424 */ /* 0x000fe400078e00ff */
[----:B------:R-:W-:-:S07]  /*28a30*/  IMAD.MOV.U32 R2, RZ, RZ, R14 ;  /* 0x000000ffff027224 */ /* 0x000fce00078e000e */
[----:B------:R-:W-:Y:S05]  /*28a40*/  WARPSYNC.COLLECTIVE R15, `(.L_x_8769) ;  /* 0x000000000f087348 */ /* 0x000fea0003c00000 */
[----:B------:R0:W1:Y:S02]  /*28a50*/  SHFL.IDX P6, R14, R13, R12, R11 ;  /* 0x0000000c0d0e7389 */ /* 0x00006400000c000b */
[----:B01----:R-:W-:Y:S01]  /*28a60*/  ENDCOLLECTIVE ;  /* 0x000000000000791b */ /* 0x003fe20003800000 */
.L_x_8769:
        /* <DEDUP_REMOVED lines=12> */
.L_x_8770:
[----:B------:R-:W-:Y:S02]  /*28b30*/  IMAD.MOV.U32 R13, RZ, RZ, R9 ;  /* 0x000000ffff0d7224 */ /* 0x000fe400078e0009 */
[----:B------:R-:W-:Y:S02]  /*28b40*/  IMAD.MOV.U32 R12, RZ, RZ, 0x2 ;  /* 0x00000002ff0c7424 */ /* 0x000fe400078e00ff */
[----:B------:R-:W-:-:S07]  /*28b50*/  IMAD.MOV.U32 R2, RZ, RZ, R14 ;  /* 0x000000ffff027224 */ /* 0x000fce00078e000e */
[----:B------:R-:W-:Y:S05]  /*28b60*/  WARPSYNC.COLLECTIVE R15, `(.L_x_8771) ;  /* 0x000000000f087348 */ /* 0x000fea0003c00000 */
[----:B------:R0:W1:Y:S02]  /*28b70*/  SHFL.IDX P6, R14, R13, R12, R11 ;  /* 0x0000000c0d0e7389 */ /* 0x00006400000c000b */
[----:B01----:R-:W-:Y:S01]  /*28b80*/  ENDCOLLECTIVE ;  /* 0x000000000000791b */ /* 0x003fe20003800000 */
.L_x_8771:
        /* <DEDUP_REMOVED lines=12> */
.L_x_8772:
[----:B------:R-:W-:Y:S02]  /*28c50*/  IMAD.MOV.U32 R13, RZ, RZ, R9 ;  /* 0x000000ffff0d7224 */ /* 0x000fe400078e0009 */
[----:B------:R-:W-:Y:S02]  /*28c60*/  IMAD.MOV.U32 R12, RZ, RZ, 0x3 ;  /* 0x00000003ff0c7424 */ /* 0x000fe400078e00ff */
[----:B------:R-:W-:-:S07]  /*28c70*/  IMAD.MOV.U32 R2, RZ, RZ, R14 ;  /* 0x000000ffff027224 */ /* 0x000fce00078e000e */
[----:B------:R-:W-:Y:S05]  /*28c80*/  WARPSYNC.COLLECTIVE R15, `(.L_x_8773) ;  /* 0x000000000f087348 */ /* 0x000fea0003c00000 */
[----:B------:R0:W1:Y:S02]  /*28c90*/  SHFL.IDX P6, R14, R13, R12, R11 ;  /* 0x0000000c0d0e7389 */ /* 0x00006400000c000b */
[----:B01----:R-:W-:Y:S01]  /*28ca0*/  ENDCOLLECTIVE ;  /* 0x000000000000791b */ /* 0x003fe20003800000 */
.L_x_8773:
        /* <DEDUP_REMOVED lines=12> */
.L_x_8774:
[----:B------:R-:W-:Y:S02]  /*28d70*/  IMAD.MOV.U32 R13, RZ, RZ, R9 ;  /* 0x000000ffff0d7224 */ /* 0x000fe400078e0009 */
[----:B------:R-:W-:Y:S02]  /*28d80*/  IMAD.MOV.U32 R12, RZ, RZ, 0x4 ;  /* 0x00000004ff0c7424 */ /* 0x000fe400078e00ff */
[----:B------:R-:W-:-:S07]  /*28d90*/  IMAD.MOV.U32 R2, RZ, RZ, R14 ;  /* 0x000000ffff027224 */ /* 0x000fce00078e000e */
[----:B------:R-:W-:Y:S05]  /*28da0*/  WARPSYNC.COLLECTIVE R15, `(.L_x_8775) ;  /* 0x000000000f087348 */ /* 0x000fea0003c00000 */
[----:B------:R0:W1:Y:S02]  /*28db0*/  SHFL.IDX P6, R14, R13, R12, R11 ;  /* 0x0000000c0d0e7389 */ /* 0x00006400000c000b */
[----:B01----:R-:W-:Y:S01]  /*28dc0*/  ENDCOLLECTIVE ;  /* 0x000000000000791b */ /* 0x003fe20003800000 */
.L_x_8775:
        /* <DEDUP_REMOVED lines=12> */
.L_x_8776:
[----:B------:R-:W-:Y:S02]  /*28e90*/  IMAD.MOV.U32 R13, RZ, RZ, R9 ;  /* 0x000000ffff0d7224 */ /* 0x000fe400078e0009 */
[----:B------:R-:W-:Y:S02]  /*28ea0*/  IMAD.MOV.U32 R12, RZ, RZ, 0x5 ;  /* 0x00000005ff0c7424 */ /* 0x000fe400078e00ff */
[----:B------:R-:W-:-:S07]  /*28eb0*/  IMAD.MOV.U32 R2, RZ, RZ, R14 ;  /* 0x000000ffff027224 */ /* 0x000fce00078e000e */
[----:B------:R-:W-:Y:S05]  /*28ec0*/  WARPSYNC.COLLECTIVE R15, `(.L_x_8777) ;  /* 0x000000000f087348 */ /* 0x000fea0003c00000 */
[----:B------:R0:W1:Y:S02]  /*28ed0*/  SHFL.IDX P6, R14, R13, R12, R11 ;  /* 0x0000000c0d0e7389 */ /* 0x00006400000c000b */
[----:B01----:R-:W-:Y:S01]  /*28ee0*/  ENDCOLLECTIVE ;  /* 0x000000000000791b */ /* 0x003fe20003800000 */
.L_x_8777:
        /* <DEDUP_REMOVED lines=12> */
.L_x_8778:
[----:B------:R-:W-:Y:S02]  /*28fb0*/  IMAD.MOV.U32 R13, RZ, RZ, R9 ;  /* 0x000000ffff0d7224 */ /* 0x000fe400078e0009 */
[----:B------:R-:W-:Y:S02]  /*28fc0*/  IMAD.MOV.U32 R12, RZ, RZ, 0x6 ;  /* 0x00000006ff0c7424 */ /* 0x000fe400078e00ff */
[----:B------:R-:W-:-:S07]  /*28fd0*/  IMAD.MOV.U32 R2, RZ, RZ, R14 ;  /* 0x000000ffff027224 */ /* 0x000fce00078e000e */
[----:B------:R-:W-:Y:S05]  /*28fe0*/  WARPSYNC.COLLECTIVE R15, `(.L_x_8779) ;  /* 0x000000000f087348 */ /* 0x000fea0003c00000 */
[----:B------:R0:W1:Y:S02]  /*28ff0*/  SHFL.IDX P6, R14, R13, R12, R11 ;  /* 0x0000000c0d0e7389 */ /* 0x00006400000c000b */
[----:B01----:R-:W-:Y:S01]  /*29000*/  ENDCOLLECTIVE ;  /* 0x000000000000791b */ /* 0x003fe20003800000 */
.L_x_8779:
        /* <DEDUP_REMOVED lines=12> */
.L_x_8780:
[----:B------:R-:W-:Y:S02]  /*290d0*/  IMAD.MOV.U32 R13, RZ, RZ, R9 ;  /* 0x000000ffff0d7224 */ /* 0x000fe400078e0009 */
[----:B------:R-:W-:Y:S02]  /*290e0*/  IMAD.MOV.U32 R12, RZ, RZ, 0x7 ;  /* 0x00000007ff0c7424 */ /* 0x000fe400078e00ff */
[----:B------:R-:W-:-:S07]  /*290f0*/  IMAD.MOV.U32 R2, RZ, RZ, R14 ;  /* 0x000000ffff027224 */ /* 0x000fce00078e000e */
[----:B------:R-:W-:Y:S05]  /*29100*/  WARPSYNC.COLLECTIVE R15, `(.L_x_8781) ;  /* 0x000000000f087348 */ /* 0x000fea0003c00000 */
[----:B------:R0:W1:Y:S02]  /*29110*/  SHFL.IDX P6, R14, R13, R12, R11 ;  /* 0x0000000c0d0e7389 */ /* 0x00006400000c000b */
[----:B01----:R-:W-:Y:S01]  /*29120*/  ENDCOLLECTIVE ;  /* 0x000000000000791b */ /* 0x003fe20003800000 */
.L_x_8781:
        /* <DEDUP_REMOVED lines=12> */
.L_x_8782:
[----:B------:R-:W-:Y:S01]  /*291f0*/  IMAD.MOV.U32 R2, RZ, RZ, R14 ;  /* 0x000000ffff027224 */ /* 0x000fe200078e000e */
[----:B------:R-:W-:Y:S06]  /*29200*/  BRA `(.L_x_8783) ;  /* 0xffffff9000987947 */ /* 0x000fec000383ffff */
.L_x_8561:
[----:B-1----:R1:W2:Y:S02]  /*29210*/  SYNCS.PHASECHK.TRANS64.TRYWAIT P0, [R6+URZ+0x28860], R2 ;  /* 0x02886002060075a7 */ /* 0x0022a4000800017f */
[----:B--2---:R-:W-:Y:S05]  /*29220*/  @!P0 NANOSLEEP.SYNCS 0x989680 ;  /* 0x009896800000895d */ /* 0x004fea0003900000 */
[----:B------:R-:W2:Y:S02]  /*29230*/  @!P0 SYNCS.PHASECHK.TRANS64 P0, [R6+URZ+0x28860], R2 ;  /* 0x02886002060085a7 */ /* 0x000ea4000800007f */
[----:B--2---:R-:W-:Y:S05]  /*29240*/  @!P0 BRA `(.L_x_8561) ;  /* 0xfffffffc00f08947 */ /* 0x004fea000383ffff */
[----:B------:R-:W-:Y:S05]  /*29250*/  BRA `(.L_x_8784) ;  /* 0xffffff9000f47947 */ /* 0x000fea000383ffff */
.L_x_8562:
        /* <DEDUP_REMOVED lines=8> */
.L_x_8786:
[----:B------:R-:W-:Y:S05]  /*292e0*/  BSYNC B1 ;  /* 0x0000000000017941 */ /* 0x000fea0003800000 */
.L_x_8785:
        /* <DEDUP_REMOVED lines=9> */
.L_x_8787:
[----:B------:R-:W-:Y:S02]  /*29380*/  IMAD.MOV.U32 R13, RZ, RZ, R23 ;  /* 0x000000ffff0d7224 */ /* 0x000fe400078e0017 */
[----:B------:R-:W-:Y:S02]  /*29390*/  IMAD.MOV.U32 R12, RZ, RZ, 0x1 ;  /* 0x00000001ff0c7424 */ /* 0x000fe400078e00ff */
[----:B------:R-:W-:-:S07]  /*293a0*/  IMAD.MOV.U32 R2, RZ, RZ, R14 ;  /* 0x000000ffff027224 */ /* 0x000fce00078e000e */
[----:B------:R-:W-:Y:S05]  /*293b0*/  WARPSYNC.COLLECTIVE R15, `(.L_x_8788) ;  /* 0x000000000f087348 */ /* 0x000fea0003c00000 */
[----:B------:R0:W1:Y:S02]  /*293c0*/  SHFL.IDX P6, R14, R13, R12, R11 ;  /* 0x0000000c0d0e7389 */ /* 0x00006400000c000b */
[----:B01----:R-:W-:Y:S01]  /*293d0*/  ENDCOLLECTIVE ;  /* 0x000000000000791b */ /* 0x003fe20003800000 */
.L_x_8788:
        /* <DEDUP_REMOVED lines=14> */
.L_x_8789:
[----:B------:R-:W-:Y:S02]  /*294c0*/  IMAD.MOV.U32 R13, RZ, RZ, R23 ;  /* 0x000000ffff0d7224 */ /* 0x000fe400078e0017 */
[----:B------:R-:W-:Y:S02]  /*294d0*/  IMAD.MOV.U32 R12, RZ, RZ, 0x2 ;  /* 0x00000002ff0c7424 */ /* 0x000fe400078e00ff */
[----:B------:R-:W-:-:S07]  /*294e0*/  IMAD.MOV.U32 R2, RZ, RZ, R14 ;  /* 0x000000ffff027224 */ /* 0x000fce00078e000e */
[----:B------:R-:W-:Y:S05]  /*294f0*/  WARPSYNC.COLLECTIVE R15, `(.L_x_8790) ;  /* 0x000000000f087348 */ /* 0x000fea0003c00000 */
[----:B------:R0:W1:Y:S02]  /*29500*/  SHFL.IDX P6, R14, R13, R12, R11 ;  /* 0x0000000c0d0e7389 */ /* 0x00006400000c000b */
[----:B01----:R-:W-:Y:S01]  /*29510*/  ENDCOLLECTIVE ;  /* 0x000000000000791b */ /* 0x003fe20003800000 */
.L_x_8790:
        /* <DEDUP_REMOVED lines=14> */
.L_x_8791:
[----:B------:R-:W-:Y:S02]  /*29600*/  IMAD.MOV.U32 R13, RZ, RZ, R23 ;  /* 0x000000ffff0d7224 */ /* 0x000fe400078e0017 */
[----:B------:R-:W-:Y:S02]  /*29610*/  IMAD.MOV.U32 R12, RZ, RZ, 0x3 ;  /* 0x00000003ff0c7424 */ /* 0x000fe400078e00ff */
[----:B------:R-:W-:-:S07]  /*29620*/  IMAD.MOV.U32 R2, RZ, RZ, R14 ;  /* 0x000000ffff027224 */ /* 0x000fce00078e000e */
[----:B------:R-:W-:Y:S05]  /*29630*/  WARPSYNC.COLLECTIVE R15, `(.L_x_8792) ;  /* 0x000000000f087348 */ /* 0x000fea0003c00000 */
[----:B------:R0:W1:Y:S02]  /*29640*/  SHFL.IDX P6, R14, R13, R12, R11 ;  /* 0x0000000c0d0e7389 */ /* 0x00006400000c000b */
[----:B01----:R-:W-:Y:S01]  /*29650*/  ENDCOLLECTIVE ;  /* 0x000000000000791b */ /* 0x003fe20003800000 */
.L_x_8792:
        /* <DEDUP_REMOVED lines=14> */
.L_x_8793:
[----:B------:R-:W-:Y:S02]  /*29740*/  IMAD.MOV.U32 R13, RZ, RZ, R23 ;  /* 0x000000ffff0d7224 */ /* 0x000fe400078e0017 */
[----:B------:R-:W-:Y:S02]  /*29750*/  IMAD.MOV.U32 R12, RZ, RZ, 0x4 ;  /* 0x00000004ff0c7424 */ /* 0x000fe400078e00ff */
[----:B------:R-:W-:-:S07]  /*29760*/  IMAD.MOV.U32 R2, RZ, RZ, R14 ;  /* 0x000000ffff027224 */ /* 0x000fce00078e000e */
[----:B------:R-:W-:Y:S05]  /*29770*/  WARPSYNC.COLLECTIVE R15, `(.L_x_8794) ;  /* 0x000000000f087348 */ /* 0x000fea0003c00000 */
[----:B------:R0:W1:Y:S02]  /*29780*/  SHFL.IDX P6, R14, R13, R12, R11 ;  /* 0x0000000c0d0e7389 */ /* 0x00006400000c000b */
[----:B01----:R-:W-:Y:S01]  /*29790*/  ENDCOLLECTIVE ;  /* 0x000000000000791b */ /* 0x003fe20003800000 */
.L_x_8794:
        /* <DEDUP_REMOVED lines=14> */
.L_x_8795:
[----:B------:R-:W-:Y:S02]  /*29880*/  IMAD.MOV.U32 R13, RZ, RZ, R23 ;  /* 0x000000ffff0d7224 */ /* 0x000fe400078e0017 */
[----:B------:R-:W-:Y:S02]  /*29890*/  IMAD.MOV.U32 R12, RZ, RZ, 0x5 ;  /* 0x00000005ff0c7424 */ /* 0x000fe400078e00ff */
[----:B------:R-:W-:-:S07]  /*298a0*/  IMAD.MOV.U32 R2, RZ, RZ, R14 ;  /* 0x000000ffff027224 */ /* 0x000fce00078e000e */
[----:B------:R-:W-:Y:S05]  /*298b0*/  WARPSYNC.COLLECTIVE R15, `(.L_x_8796) ;  /* 0x000000000f087348 */ /* 0x000fea0003c00000 */
[----:B------:R0:W1:Y:S02]  /*298c0*/  SHFL.IDX P6, R14, R13, R12, R11 ;  /* 0x0000000c0d0e7389 */ /* 0x00006400000c000b */
[----:B01----:R-:W-:Y:S01]  /*298d0*/  ENDCOLLECTIVE ;  /* 0x000000000000791b */ /* 0x003fe20003800000 */
.L_x_8796:
        /* <DEDUP_REMOVED lines=14> */
.L_x_8797:
[----:B------:R-:W-:Y:S02]  /*299c0*/  IMAD.MOV.U32 R13, RZ, RZ, R23 ;  /* 0x000000ffff0d7224 */ /* 0x000fe400078e0017 */
[----:B------:R-:W-:Y:S02]  /*299d0*/  IMAD.MOV.U32 R12, RZ, RZ, 0x6 ;  /* 0x00000006ff0c7424 */ /* 0x000fe400078e00ff */
[----:B------:R-:W-:-:S07]  /*299e0*/  IMAD.MOV.U32 R2, RZ, RZ, R14 ;  /* 0x000000ffff027224 */ /* 0x000fce00078e000e */
[----:B------:R-:W-:Y:S05]  /*299f0*/  WARPSYNC.COLLECTIVE R15, `(.L_x_8798) ;  /* 0x000000000f087348 */ /* 0x000fea0003c00000 */
[----:B------:R0:W1:Y:S02]  /*29a00*/  SHFL.IDX P6, R14, R13, R12, R11 ;  /* 0x0000000c0d0e7389 */ /* 0x00006400000c000b */
[----:B01----:R-:W-:Y:S01]  /*29a10*/  ENDCOLLECTIVE ;  /* 0x000000000000791b */ /* 0x003fe20003800000 */
.L_x_8798:
        /* <DEDUP_REMOVED lines=14> */
.L_x_8799:
[----:B------:R-:W-:Y:S02]  /*29b00*/  IMAD.MOV.U32 R13, RZ, RZ, R23 ;  /* 0x000000ffff0d7224 */ /* 0x000fe400078e0017 */
[----:B------:R-:W-:Y:S02]  /*29b10*/  IMAD.MOV.U32 R12, RZ, RZ, 0x7 ;  /* 0x00000007ff0c7424 */ /* 0x000fe400078e00ff */
[----:B------:R-:W-:-:S07]  /*29b20*/  IMAD.MOV.U32 R2, RZ, RZ, R14 ;  /* 0x000000ffff027224 */ /* 0x000fce00078e000e */
[----:B------:R-:W-:Y:S05]  /*29b30*/  WARPSYNC.COLLECTIVE R15, `(.L_x_8800) ;  /* 0x000000000f087348 */ /* 0x000fea0003c00000 */
[----:B------:R0:W1:Y:S02]  /*29b40*/  SHFL.IDX P6, R14, R13, R12, R11 ;  /* 0x0000000c0d0e7389 */ /* 0x00006400000c000b */
[----:B01----:R-:W-:Y:S01]  /*29b50*/  ENDCOLLECTIVE ;  /* 0x000000000000791b */ /* 0x003fe20003800000 */
.L_x_8800:
        /* <DEDUP_REMOVED lines=13> */
.L_x_8801:
[----:B------:R-:W-:Y:S01]  /*29c30*/  @!PT LDS RZ, [RZ] ;  /* 0x00000000fffff984 */ /* 0x000fe20000000800 */
[----:B------:R-:W-:Y:S01]  /*29c40*/  @!PT LDS RZ, [RZ] ;  /* 0x00000000fffff984 */ /* 0x000fe20000000800 */
[----:B------:R-:W-:Y:S01]  /*29c50*/  @!PT LDS RZ, [RZ] ;  /* 0x00000000fffff984 */ /* 0x000fe20000000800 */
[----:B------:R0:W-:Y:S02]  /*29c60*/  LDGSTS.E.BYPASS.LTC128B.128 [R7+0x7400], desc[UR54][R2.64+0x80], !P0 ;  /* 0x0740008002077fae */ /* 0x0001e4000c101d76 */
[----:B0-----:R-:W-:Y:S01]  /*29c70*/  IMAD.MOV.U32 R2, RZ, RZ, R14 ;  /* 0x000000ffff027224 */ /* 0x001fe200078e000e */
[----:B------:R-:W-:Y:S06]  /*29c80*/  BRA `(.L_x_8802) ;  /* 0xffffff8c007c7947 */ /* 0x000fec000383ffff */
.L_x_8570:
[----:B0-----:R0:W1:Y:S02]  /*29c90*/  SYNCS.PHASECHK.TRANS64.TRYWAIT P0, [R0+URZ+0x28860], R3 ;  /* 0x02886003000075a7 */ /* 0x001064000800017f */
[----:B-1----:R-:W-:Y:S05]  /*29ca0*/  @!P0 NANOSLEEP.SYNCS 0x989680 ;  /* 0x009896800000895d */ /* 0x002fea0003900000 */
[----:B------:R-:W1:Y:S02]  /*29cb0*/  @!P0 SYNCS.PHASECHK.TRANS64 P0, [R0+URZ+0x28860], R3 ;  /* 0x02886003000085a7 */ /* 0x000e64000800007f */
[----:B-1----:R-:W-:Y:S05]  /*29cc0*/  @!P0 BRA `(.L_x_8570) ;  /* 0xfffffffc00f08947 */ /* 0x002fea000383ffff */
[----:B------:R-:W-:Y:S05]  /*29cd0*/  BRA `(.L_x_8803) ;  /* 0xffffff90009c7947 */ /* 0x000fea000383ffff */
.L_x_8571:
        /* <DEDUP_REMOVED lines=8> */
.L_x_8805:
[----:B------:R-:W-:Y:S05]  /*29d60*/  BSYNC B0 ;  /* 0x0000000000007941 */ /* 0x000fea0003800000 */
.L_x_8804:
        /* <DEDUP_REMOVED lines=9> */
.L_x_8806:
        /* <DEDUP_REMOVED lines=12> */
.L_x_8807:
        /* <DEDUP_REMOVED lines=13> */
.L_x_8808:
[----:B------:R-:W-:Y:S02]  /*29f90*/  IMAD.MOV.U32 R13, RZ, RZ, R23 ;  /* 0x000000ffff0d7224 */ /* 0x000fe400078e0017 */
[----:B------:R-:W-:Y:S02]  /*29fa0*/  IMAD.MOV.U32 R12, RZ, RZ, 0x2 ;  /* 0x00000002ff0c7424 */ /* 0x000fe400078e00ff */
[----:B------:R-:W-:-:S07]  /*29fb0*/  IMAD.MOV.U32 R10, RZ, RZ, R14 ;  /* 0x000000ffff0a7224 */ /* 0x000fce00078e000e */
[----:B------:R-:W-:Y:S05]  /*29fc0*/  WARPSYNC.COLLECTIVE R15, `(.L_x_8809) ;  /* 0x000000000f087348 */ /* 0x000fea0003c00000 */
[----:B------:R0:W1:Y:S02]  /*29fd0*/  SHFL.IDX P6, R14, R13, R12, R11 ;  /* 0x0000000c0d0e7389 */ /* 0x00006400000c000b */
[----:B01----:R-:W-:Y:S01]  /*29fe0*/  ENDCOLLECTIVE ;  /* 0x000000000000791b */ /* 0x003fe20003800000 */
.L_x_8809:
        /* <DEDUP_REMOVED lines=14> */
.L_x_8810:
[----:B------:R-:W-:Y:S02]  /*2a0d0*/  IMAD.MOV.U32 R13, RZ, RZ, R23 ;  /* 0x000000ffff0d7224 */ /* 0x000fe400078e0017 */
[----:B------:R-:W-:Y:S01]  /*2a0e0*/  IMAD.MOV.U32 R12, RZ, RZ, 0x3 ;  /* 0x00000003ff0c7424 */ /* 0x000fe200078e00ff */
[----:B------:R-:W-:-:S13]  /*2a0f0*/  IADD3 R2, P2, R14, R5, RZ ;  /* 0x000000050e027210 */ /* 0x000fda0007f5e0ff */
[----:B------:R-:W-:Y:S05]  /*2a100*/  WARPSYNC.COLLECTIVE R15, `(.L_x_8811) ;  /* 0x000000000f087348 */ /* 0x000fea0003c00000 */
[----:B------:R0:W1:Y:S02]  /*2a110*/  SHFL.IDX P6, R14, R13, R12, R11 ;  /* 0x0000000c0d0e7389 */ /* 0x00006400000c000b */
[----:B01----:R-:W-:Y:S01]  /*2a120*/  ENDCOLLECTIVE ;  /* 0x000000000000791b */ /* 0x003fe20003800000 */
.L_x_8811:
        /* <DEDUP_REMOVED lines=13> */
.L_x_8812:
[----:B------:R-:W-:Y:S02]  /*2a200*/  IMAD.MOV.U32 R13, RZ, RZ, R23 ;  /* 0x000000ffff0d7224 */ /* 0x000fe400078e0017 */
[----:B------:R-:W-:Y:S01]  /*2a210*/  IMAD.MOV.U32 R12, RZ, RZ, 0x4 ;  /* 0x00000004ff0c7424 */ /* 0x000fe200078e00ff */
[----:B------:R-:W-:-:S13]  /*2a220*/  IADD3 R2, P2, R14, R5, RZ ;  /* 0x000000050e027210 */ /* 0x000fda0007f5e0ff */
[----:B------:R-:W-:Y:S05]  /*2a230*/  WARPSYNC.COLLECTIVE R15, `(.L_x_8813) ;  /* 0x000000000f087348 */ /* 0x000fea0003c00000 */
[----:B------:R0:W1:Y:S02]  /*2a240*/  SHFL.IDX P6, R14, R13, R12, R11 ;  /* 0x0000000c0d0e7389 */ /* 0x00006400000c000b */
[----:B01----:R-:W-:Y:S01]  /*2a250*/  ENDCOLLECTIVE ;  /* 0x000000000000791b */ /* 0x003fe20003800000 */
.L_x_8813:
        /* <DEDUP_REMOVED lines=13> */
.L_x_8814:
[----:B------:R-:W-:Y:S02]  /*2a330*/  IMAD.MOV.U32 R13, RZ, RZ, R23 ;  /* 0x000000ffff0d7224 */ /* 0x000fe400078e0017 */
[----:B------:R-:W-:Y:S02]  /*2a340*/  IMAD.MOV.U32 R12, RZ, RZ, 0x5 ;  /* 0x00000005ff0c7424 */ /* 0x000fe400078e00ff */
[----:B------:R-:W-:-:S07]  /*2a350*/  IMAD.MOV.U32 R10, RZ, RZ, R14 ;  /* 0x000000ffff0a7224 */ /* 0x000fce00078e000e */
[----:B------:R-:W-:Y:S05]  /*2a360*/  WARPSYNC.COLLECTIVE R15, `(.L_x_8815) ;  /* 0x000000000f087348 */ /* 0x000fea0003c00000 */
[----:B------:R0:W1:Y:S02]  /*2a370*/  SHFL.IDX P6, R14, R13, R12, R11 ;  /* 0x0000000c0d0e7389 */ /* 0x00006400000c000b */
[----:B01----:R-:W-:Y:S01]  /*2a380*/  ENDCOLLECTIVE ;  /* 0x000000000000791b */ /* 0x003fe20003800000 */
.L_x_8815:
        /* <DEDUP_REMOVED lines=14> */
.L_x_8816:
[----:B------:R-:W-:Y:S02]  /*2a470*/  IMAD.MOV.U32 R13, RZ, RZ, R23 ;  /* 0x000000ffff0d7224 */ /* 0x000fe400078e0017 */
[----:B------:R-:W-:Y:S01]  /*2a480*/  IMAD.MOV.U32 R12, RZ, RZ, 0x6 ;  /* 0x00000006ff0c7424 */ /* 0x000fe200078e00ff */
[----:B------:R-:W-:-:S13]  /*2a490*/  IADD3 R2, P2, R14, R5, RZ ;  /* 0x000000050e027210 */ /* 0x000fda0007f5e0ff */
[----:B------:R-:W-:Y:S05]  /*2a4a0*/  WARPSYNC.COLLECTIVE R15, `(.L_x_8817) ;  /* 0x000000000f087348 */ /* 0x000fea0003c00000 */
[----:B------:R0:W1:Y:S02]  /*2a4b0*/  SHFL.IDX P6, R14, R13, R12, R11 ;  /* 0x0000000c0d0e7389 */ /* 0x00006400000c000b */
[----:B01----:R-:W-:Y:S01]  /*2a4c0*/  ENDCOLLECTIVE ;  /* 0x000000000000791b */ /* 0x003fe20003800000 */
.L_x_8817:
        /* <DEDUP_REMOVED lines=13> */
.L_x_8818:
[----:B------:R-:W-:Y:S02]  /*2a5a0*/  IMAD.MOV.U32 R13, RZ, RZ, R23 ;  /* 0x000000ffff0d7224 */ /* 0x000fe400078e0017 */
[----:B------:R-:W-:Y:S02]  /*2a5b0*/  IMAD.MOV.U32 R12, RZ, RZ, 0x7 ;  /* 0x00000007ff0c7424 */ /* 0x000fe400078e00ff */
[----:B------:R-:W-:-:S07]  /*2a5c0*/  IMAD.MOV.U32 R10, RZ, RZ, R14 ;  /* 0x000000ffff0a7224 */ /* 0x000fce00078e000e */
[----:B------:R-:W-:Y:S05]  /*2a5d0*/  WARPSYNC.COLLECTIVE R15, `(.L_x_8819) ;  /* 0x000000000f087348 */ /* 0x000fea0003c00000 */
[----:B------:R0:W1:Y:S02]  /*2a5e0*/  SHFL.IDX P6, R14, R13, R12, R11 ;  /* 0x0000000c0d0e7389 */ /* 0x00006400000c000b */
[----:B01----:R-:W-:Y:S01]  /*2a5f0*/  ENDCOLLECTIVE ;  /* 0x000000000000791b */ /* 0x003fe20003800000 */
.L_x_8819:
        /* <DEDUP_REMOVED lines=12> */
.L_x_8820:
[----:B------:R-:W-:Y:S05]  /*2a6c0*/  BRA `(.L_x_8821) ;  /* 0xffffff8c003c7947 */ /* 0x000fea000383ffff */
.L_x_8576:
        /* <DEDUP_REMOVED lines=8> */
.L_x_8823:
[----:B------:R-:W-:Y:S05]  /*2a750*/  BSYNC B0 ;  /* 0x0000000000007941 */ /* 0x000fea0003800000 */
.L_x_8822:
        /* <DEDUP_REMOVED lines=9> */
.L_x_8824:
        /* <DEDUP_REMOVED lines=18> */
.L_x_8825:
[----:B------:R-:W-:Y:S01]  /*2a910*/  IMAD.MOV.U32 R12, RZ, RZ, 0x2 ;  /* 0x00000002ff0c7424 */ /* 0x000fe200078e00ff */
[----:B------:R-:W-:-:S05]  /*2a920*/  SEL R6, R14, RZ, P1 ;  /* 0x000000ff0e067207 */ /* 0x000fca0000800000 */
[----:B------:R-:W-:-:S04]  /*2a930*/  IMAD.IADD R6, R5, 0x1, R6 ;  /* 0x0000000105067824 */ /* 0x000fc800078e0206 */
[----:B------:R-:W-:-:S07]  /*2a940*/  IMAD.MOV.U32 R13, RZ, RZ, R6 ;  /* 0x000000ffff0d7224 */ /* 0x000fce00078e0006 */
[----:B------:R-:W-:Y:S05]  /*2a950*/  WARPSYNC.COLLECTIVE R15, `(.L_x_8826) ;  /* 0x000000000f087348 */ /* 0x000fea0003c00000 */
[----:B------:R0:W1:Y:S02]  /*2a960*/  SHFL.UP P6, R14, R13, R12, R11 ;  /* 0x0400000c0d0e7389 */ /* 0x00006400000c000b */
[----:B01----:R-:W-:Y:S01]  /*2a970*/  ENDCOLLECTIVE ;  /* 0x000000000000791b */ /* 0x003fe20003800000 */
.L_x_8826:
[----:B------:R-:W-:Y:S01]  /*2a980*/  IMAD.MOV.U32 R12, RZ, RZ, 0x4 ;  /* 0x00000004ff0c7424 */ /* 0x000fe200078e00ff */
[----:B------:R-:W-:-:S05]  /*2a990*/  SEL R7, R14, RZ, P2 ;  /* 0x000000ff0e077207 */ /* 0x000fca0001000000 */
[----:B------:R-:W-:-:S04]  /*2a9a0*/  IMAD.IADD R7, R6, 0x1, R7 ;  /* 0x0000000106077824 */ /* 0x000fc800078e0207 */
[----:B------:R-:W-:-:S07]  /*2a9b0*/  IMAD.MOV.U32 R13, RZ, RZ, R7 ;  /* 0x000000ffff0d7224 */ /* 0x000fce00078e0007 */
[----:B------:R-:W-:Y:S05]  /*2a9c0*/  WARPSYNC.COLLECTIVE R15, `(.L_x_8827) ;  /* 0x000000000f087348 */ /* 0x000fea0003c00000 */
[----:B------:R0:W1:Y:S02]  /*2a9d0*/  SHFL.UP P6, R14, R13, R12, R11 ;  /* 0x0400000c0d0e7389 */ /* 0x00006400000c000b */
[----:B01----:R-:W-:Y:S01]  /*2a9e0*/  ENDCOLLECTIVE ;  /* 0x000000000000791b */ /* 0x003fe20003800000 */
.L_x_8827:
[----:B------:R-:W-:Y:S01]  /*2a9f0*/  IMAD.MOV.U32 R12, RZ, RZ, 0x8 ;  /* 0x00000008ff0c7424 */ /* 0x000fe200078e00ff */
[----:B------:R-:W-:-:S05]  /*2aa00*/  SEL R2, R14, RZ, P3 ;  /* 0x000000ff0e027207 */ /* 0x000fca0001800000 */
[----:B------:R-:W-:-:S04]  /*2aa10*/  IMAD.IADD R2, R7, 0x1, R2 ;  /* 0x0000000107027824 */ /* 0x000fc800078e0202 */
[----:B------:R-:W-:-:S07]  /*2aa20*/  IMAD.MOV.U32 R13, RZ, RZ, R2 ;  /* 0x000000ffff0d7224 */ /* 0x000fce00078e0002 */
[----:B------:R-:W-:Y:S05]  /*2aa30*/  WARPSYNC.COLLECTIVE R15, `(.L_x_8828) ;  /* 0x000000000f087348 */ /* 0x000fea0003c00000 */
[----:B------:R0:W1:Y:S02]  /*2aa40*/  SHFL.UP P6, R14, R13, R12, R11 ;  /* 0x0400000c0d0e7389 */ /* 0x00006400000c000b */
[----:B01----:R-:W-:Y:S01]  /*2aa50*/  ENDCOLLECTIVE ;  /* 0x000000000000791b */ /* 0x003fe20003800000 */
.L_x_8828:
[----:B------:R-:W-:Y:S01]  /*2aa60*/  IMAD.MOV.U32 R12, RZ, RZ, 0x10 ;  /* 0x00000010ff0c7424 */ /* 0x000fe200078e00ff */
[----:B------:R-:W-:-:S05]  /*2aa70*/  SEL R3, R14, RZ, P4 ;  /* 0x000000ff0e037207 */ /* 0x000fca0002000000 */
[----:B------:R-:W-:-:S04]  /*2aa80*/  IMAD.IADD R3, R2, 0x1, R3 ;  /* 0x0000000102037824 */ /* 0x000fc800078e0203 */
[----:B------:R-:W-:-:S07]  /*2aa90*/  IMAD.MOV.U32 R13, RZ, RZ, R3 ;  /* 0x000000ffff0d7224 */ /* 0x000fce00078e0003 */
[----:B------:R-:W-:Y:S05]  /*2aaa0*/  WARPSYNC.COLLECTIVE R15, `(.L_x_8829) ;  /* 0x000000000f087348 */ /* 0x000fea0003c00000 */
[----:B------:R0:W1:Y:S02]  /*2aab0*/  SHFL.UP P6, R14, R13, R12, R11 ;  /* 0x0400000c0d0e7389 */ /* 0x00006400000c000b */
[----:B01----:R-:W-:Y:S01]  /*2aac0*/  ENDCOLLECTIVE ;  /* 0x000000000000791b */ /* 0x003fe20003800000 */
.L_x_8829:
        /* <DEDUP_REMOVED lines=8> */
.L_x_8830:
[----:B------:R-:W-:Y:S05]  /*2ab50*/  BRA `(.L_x_8831) ;  /* 0xffffff8c00487947 */ /* 0x000fea000383ffff */
.L_x_8581:
        /* <DEDUP_REMOVED lines=8> */
.L_x_8833:
[----:B------:R-:W-:Y:S05]  /*2abe0*/  BSYNC B0 ;  /* 0x0000000000007941 */ /* 0x000fea0003800000 */
.L_x_8832:
        /* <DEDUP_REMOVED lines=8> */
.L_x_8834:
[----:B------:R-:W-:Y:S01]  /*2ac70*/  IMAD.MOV.U32 R12, RZ, RZ, 0x4 ;  /* 0x00000004ff0c7424 */ /* 0x000fe200078e00ff */
[----:B------:R-:W-:-:S05]  /*2ac80*/  SEL R2, R14, RZ, P2 ;  /* 0x000000ff0e027207 */ /* 0x000fca0001000000 */
[----:B------:R-:W-:-:S04]  /*2ac90*/  IMAD.IADD R2, R13, 0x1, R2 ;  /* 0x000000010d027824 */ /* 0x000fc800078e0202 */
[----:B------:R-:W-:-:S07]  /*2aca0*/  IMAD.MOV.U32 R13, RZ, RZ, R2 ;  /* 0x000000ffff0d7224 */ /* 0x000fce00078e0002 */
[----:B------:R-:W-:Y:S05]  /*2acb0*/  WARPSYNC.COLLECTIVE R15, `(.L_x_8835) ;  /* 0x000000000f087348 */ /* 0x000fea0003c00000 */
[----:B------:R0:W1:Y:S02]  /*2acc0*/  SHFL.UP P6, R14, R13, R12, R11 ;  /* 0x0400000c0d0e7389 */ /* 0x00006400000c000b */
[----:B01----:R-:W-:Y:S01]  /*2acd0*/  ENDCOLLECTIVE ;  /* 0x000000000000791b */ /* 0x003fe20003800000 */
.L_x_8835:
[----:B------:R-:W-:Y:S01]  /*2ace0*/  IMAD.MOV.U32 R12, RZ, RZ, 0x8 ;  /* 0x00000008ff0c7424 */ /* 0x000fe200078e00ff */
[----:B------:R-:W-:-:S05]  /*2acf0*/  SEL R3, R14, RZ, P3 ;  /* 0x000000ff0e037207 */ /* 0x000fca0001800000 */
[----:B------:R-:W-:-:S04]  /*2ad00*/  IMAD.IADD R3, R2, 0x1, R3 ;  /* 0x0000000102037824 */ /* 0x000fc800078e0203 */
[----:B------:R-:W-:-:S07]  /*2ad10*/  IMAD.MOV.U32 R13, RZ, RZ, R3 ;  /* 0x000000ffff0d7224 */ /* 0x000fce00078e0003 */
[----:B------:R-:W-:Y:S05]  /*2ad20*/  WARPSYNC.COLLECTIVE R15, `(.L_x_8836) ;  /* 0x000000000f087348 */ /* 0x000fea0003c00000 */
[----:B------:R0:W1:Y:S02]  /*2ad30*/  SHFL.UP P6, R14, R13, R12, R11 ;  /* 0x0400000c0d0e7389 */ /* 0x00006400000c000b */
[----:B01----:R-:W-:Y:S01]  /*2ad40*/  ENDCOLLECTIVE ;  /* 0x000000000000791b */ /* 0x003fe20003800000 */
.L_x_8836:
[----:B------:R-:W-:Y:S01]  /*2ad50*/  IMAD.MOV.U32 R12, RZ, RZ, 0x10 ;  /* 0x00000010ff0c7424 */ /* 0x000fe200078e00ff */
[----:B------:R-:W-:-:S05]  /*2ad60*/  SEL R4, R14, RZ, P4 ;  /* 0x000000ff0e047207 */ /* 0x000fca0002000000 */
[----:B------:R-:W-:-:S04]  /*2ad70*/  IMAD.IADD R4, R3, 0x1, R4 ;  /* 0x0000000103047824 */ /* 0x000fc800078e0204 */
[----:B------:R-:W-:-:S07]  /*2ad80*/  IMAD.MOV.U32 R13, RZ, RZ, R4 ;  /* 0x000000ffff0d7224 */ /* 0x000fce00078e0004 */
[----:B------:R-:W-:Y:S05]  /*2ad90*/  WARPSYNC.COLLECTIVE R15, `(.L_x_8837) ;  /* 0x000000000f087348 */ /* 0x000fea0003c00000 */
[----:B------:R0:W1:Y:S02]  /*2ada0*/  SHFL.UP P6, R14, R13, R12, R11 ;  /* 0x0400000c0d0e7389 */ /* 0x00006400000c000b */
[----:B01----:R-:W-:Y:S01]  /*2adb0*/  ENDCOLLECTIVE ;  /* 0x000000000000791b */ /* 0x003fe20003800000 */
.L_x_8837:
        /* <DEDUP_REMOVED lines=8> */
.L_x_8838:
[----:B------:R-:W-:Y:S05]  /*2ae40*/  BRA `(.L_x_8839) ;  /* 0xffffff8c00287947 */ /* 0x000fea000383ffff */
.L_x_8583:
[----:B------:R-:W-:Y:S01]  /*2ae50*/  BSSY B0, `(.L_x_8840) ;  /* 0x0000006000007945 */ /* 0x000fe20003800000 */
[----:B------:R-:W-:Y:S01]  /*2ae60*/  PLOP3.LUT P6, PT, P6, PT, PT, 0x8, 0x0 ;  /* 0x000000000000781c */ /* 0x000fe200037ce170 */
[----:B------:R-:W-:-:S12]  /*2ae70*/  IMAD.MOV.U32 R15, RZ, RZ, -0x1 ;  /* 0xffffffffff0f7424 */ /* 0x000fd800078e00ff */
[----:B01----:R-:W-:Y:S05]  /*2ae80*/  WARPSYNC.COLLECTIVE R15, `(.L_x_8841) ;  /* 0x000000000f087348 */ /* 0x003fea0003c00000 */
[----:B------:R-:W-:Y:S01]  /*2ae90*/  VOTE.ANY R14, PT, P6 ;  /* 0x00000000000e7806 */ /* 0x000fe200030e0100 */
[----:B01----:R-:W-:Y:S06]  /*2aea0*/  ENDCOLLECTIVE ;  /* 0x000000000000791b */ /* 0x003fec0003800000 */
.L_x_8841:
[----:B------:R-:W-:Y:S05]  /*2aeb0*/  BSYNC B0 ;  /* 0x0000000000007941 */ /* 0x000fea0003800000 */
.L_x_8840:
        /* <DEDUP_REMOVED lines=9> */
.L_x_8842:
[----:B------:R-:W-:Y:S01]  /*2af50*/  IMAD.MOV.U32 R5, RZ, RZ, R14 ;  /* 0x000000ffff057224 */ /* 0x000fe200078e000e */
[----:B------:R-:W-:Y:S06]  /*2af60*/  BRA `(.L_x_8843) ;  /* 0xffffff8c00187947 */ /* 0x000fec000383ffff */
.L_x_8585:
[----:B------:R-:W-:Y:S01]  /*2af70*/  BSSY B0, `(.L_x_8844) ;  /* 0x0000007000007945 */ /* 0x000fe20003800000 */
[----:B------:R-:W-:Y:S02]  /*2af80*/  IMAD.MOV.U32 R13, RZ, RZ, R6 ;  /* 0x000000ffff0d7224 */ /* 0x000fe400078e0006 */
[----:B------:R-:W-:Y:S02]  /*2af90*/  IMAD.MOV.U32 R11, RZ, RZ, 0x1f ;  /* 0x0000001fff0b7424 */ /* 0x000fe400078e00ff */
[----:B------:R-:W-:-:S07]  /*2afa0*/  IMAD.MOV.U32 R15, RZ, RZ, -0x1 ;  /* 0xffffffffff0f7424 */ /* 0x000fce00078e00ff */
[----:B0123--:R-:W-:Y:S05]  /*2afb0*/  WARPSYNC.COLLECTIVE R15, `(.L_x_8845) ;  /* 0x000000000f087348 */ /* 0x00ffea0003c00000 */
[----:B------:R4:W0:Y:S02]  /*2afc0*/  SHFL.IDX P6, R14, R13, R12, R11 ;  /* 0x0000000c0d0e7389 */ /* 0x00082400000c000b */
[----:B01234-:R-:W-:Y:S01]  /*2afd0*/  ENDCOLLECTIVE ;  /* 0x000000000000791b */ /* 0x01ffe20003800000 */
.L_x_8845:
[----:B------:R-:W-:Y:S05]  /*2afe0*/  BSYNC B0 ;  /* 0x0000000000007941 */ /* 0x000fea0003800000 */
.L_x_8844:
[----:B------:R-:W-:Y:S05]  /*2aff0*/  BRA `(.L_x_8584) ;  /* 0xffffff8c00107947 */ /* 0x000fea000383ffff */
.L_x_8589:
[----:B0-----:R0:W2:Y:S02]  /*2b000*/  SYNCS.PHASECHK.TRANS64.TRYWAIT P0, [R7+URZ+0x28820], R0 ;  /* 0x02882000070075a7 */ /* 0x0010a4000800017f */
[----:B--2---:R-:W-:Y:S05]  /*2b010*/  @!P0 NANOSLEEP.SYNCS 0x989680 ;  /* 0x009896800000895d */ /* 0x004fea0003900000 */
[----:B------:R-:W2:Y:S02]  /*2b020*/  @!P0 SYNCS.PHASECHK.TRANS64 P0, [R7+URZ+0x28820], R0 ;  /* 0x02882000070085a7 */ /* 0x000ea4000800007f */
[----:B--2---:R-:W-:Y:S05]  /*2b030*/  @!P0 BRA `(.L_x_8589) ;  /* 0xfffffffc00f08947 */ /* 0x004fea000383ffff */
[----:B------:R-:W-:Y:S05]  /*2b040*/  BRA `(.L_x_8846) ;  /* 0xffffff9000887947 */ /* 0x000fea000383ffff */
.L_x_8590:
        /* <DEDUP_REMOVED lines=11> */
.L_x_8848:
[----:B------:R-:W-:Y:S05]  /*2b100*/  BSYNC B0 ;  /* 0x0000000000007941 */ /* 0x000fea0003800000 */
.L_x_8847:
[----:B------:R-:W-:Y:S05]  /*2b110*/  BRA `(.L_x_8849) ;  /* 0xffffff9000707947 */ /* 0x000fea000383ffff */
.L_x_8591:
[----:B------:R-:W-:Y:S01]  /*2b120*/  BSSY B0, `(.L_x_8850) ;  /* 0x0000006000007945 */ /* 0x000fe20003800000 */
[----:B------:R-:W-:-:S07]  /*2b130*/  IMAD.MOV.U32 R15, RZ, RZ, -0x1 ;  /* 0xffffffffff0f7424 */ /* 0x000fce00078e00ff */
[----:B01-3--:R-:W-:Y:S05]  /*2b140*/  WARPSYNC.COLLECTIVE R15, `(.L_x_8851) ;  /* 0x000000000f0c7348 */ /* 0x00bfea0003c00000 */
[----:B------:R-:W-:Y:S02]  /*2b150*/  ELECT P6, UR62, PT ;  /* 0x00000000003e782f */ /* 0x000fe400038c0000 */
[----:B------:R-:W-:Y:S01]  /*2b160*/  MOV R14, UR62 ;  /* 0x0000003e000e7c02 */ /* 0x000fe20008000f00 */
[----:B01-3--:R-:W-:Y:S10]  /*2b170*/  ENDCOLLECTIVE ;  /* 0x000000000000791b */ /* 0x00bff40003800000 */
.L_x_8851:
[----:B------:R-:W-:Y:S05]  /*2b180*/  BSYNC B0 ;  /* 0x0000000000007941 */ /* 0x000fea0003800000 */
.L_x_8850:
[----:B------:R-:W-:Y:S05]  /*2b190*/  BRA `(.L_x_8852) ;  /* 0xffffff9000647947 */ /* 0x000fea000383ffff */
.L_x_8593:
[----:B0-----:R0:W2:Y:S02]  /*2b1a0*/  SYNCS.PHASECHK.TRANS64.TRYWAIT P1, [R5+URZ+0x28840], R0 ;  /* 0x02884000050075a7 */ /* 0x0010a4000802017f */
[----:B--2---:R-:W-:Y:S05]  /*2b1b0*/  @!P1 NANOSLEEP.SYNCS 0x989680 ;  /* 0x009896800000995d */ /* 0x004fea0003900000 */
[----:B------:R-:W2:Y:S02]  /*2b1c0*/  @!P1 SYNCS.PHASECHK.TRANS64 P1, [R5+URZ+0x28840], R0 ;  /* 0x02884000050095a7 */ /* 0x000ea4000802007f */
[----:B--2---:R-:W-:Y:S05]  /*2b1d0*/  @!P1 BRA `(.L_x_8593) ;  /* 0xfffffffc00f09947 */ /* 0x004fea000383ffff */
[----:B------:R-:W-:Y:S05]  /*2b1e0*/  BRA `(.L_x_8853) ;  /* 0xffffff9000847947 */ /* 0x000fea000383ffff */
.L_x_8595:
[----:B--2---:R2:W4:Y:S02]  /*2b1f0*/  SYNCS.PHASECHK.TRANS64.TRYWAIT P1, [R3+URZ+0x28840], R2 ;  /* 0x02884002030075a7 */ /* 0x004524000802017f */
[----:B----4-:R-:W-:Y:S05]  /*2b200*/  @!P1 NANOSLEEP.SYNCS 0x989680 ;  /* 0x009896800000995d */ /* 0x010fea0003900000 */
[----:B------:R-:W4:Y:S02]  /*2b210*/  @!P1 SYNCS.PHASECHK.TRANS64 P1, [R3+URZ+0x28840], R2 ;  /* 0x02884002030095a7 */ /* 0x000f24000802007f */
[----:B----4-:R-:W-:Y:S05]  /*2b220*/  @!P1 BRA `(.L_x_8595) ;  /* 0xfffffffc00f09947 */ /* 0x010fea000383ffff */
[----:B------:R-:W-:Y:S05]  /*2b230*/  BRA `(.L_x_8854) ;  /* 0xffffff9000907947 */ /* 0x000fea000383ffff */
.L_x_8597:
[----:B----4-:R4:W0:Y:S02]  /*2b240*/  SYNCS.PHASECHK.TRANS64.TRYWAIT P1, [R5+URZ+0x28860], R0 ;  /* 0x02886000050075a7 */ /* 0x010824000802017f */
[----:B0-----:R-:W-:Y:S05]  /*2b250*/  @!P1 NANOSLEEP.SYNCS 0x989680 ;  /* 0x009896800000995d */ /* 0x001fea0003900000 */
[----:B------:R-:W0:Y:S02]  /*2b260*/  @!P1 SYNCS.PHASECHK.TRANS64 P1, [R5+URZ+0x28860], R0 ;  /* 0x02886000050095a7 */ /* 0x000e24000802007f */
[----:B0-----:R-:W-:Y:S05]  /*2b270*/  @!P1 BRA `(.L_x_8597) ;  /* 0xfffffffc00f09947 */ /* 0x001fea000383ffff */
[----:B------:R-:W-:Y:S05]  /*2b280*/  BRA `(.L_x_8855) ;  /* 0xffffff90008c7947 */ /* 0x000fea000383ffff */
.L_x_8856:
        /* <DEDUP_REMOVED lines=15> */
.L_x_15848:


//--------------------- .text._ZN7cutlass13device_kernelIN5flash11enable_sm90INS1_16FlashAttnFwdSm90INS1_25CollectiveMainloopFwdSm90ILi2EN4cute5tupleIJNS5_1CILi1EEES8_S8_EEENS6_IJNS7_ILi128EEESA_SA_EEELi128ENS_10bfloat16_tEfNS_4arch4Sm90ELb1ELb0ELb0ELb0ELb1ELb0ELb0ELb1ELb1ELb1ELb0ELb0EEENS1_21CollectiveEpilogueFwdISB_S9_SC_SE_Li256ELb0ELb1ELb0ELb0EEENS1_30DynamicPersistentTileSchedulerILi256ELi128ELb0ELb1ELb1EEEEEEEEEvNT_6ParamsE --------------------------
	.section	.text._ZN7cutlass13device_kernelIN5flash11enable_sm90INS1_16FlashAttnFwdSm90INS1_25CollectiveMainloopFwdSm90ILi2EN4cute5tupleIJNS5_1CILi1EEES8_S8_EEENS6_IJNS7_ILi128EEESA_SA_EEELi128ENS_10bfloat16_tEfNS_4arch4Sm90ELb1ELb0ELb0ELb0ELb1ELb0ELb0ELb1ELb1ELb1ELb0ELb0EEENS1_21CollectiveEpilogueFwdISB_S9_SC_SE_Li256ELb0ELb1ELb0ELb0EEENS1_30DynamicPersistentTileSchedulerILi256ELi128ELb0ELb1ELb1EEEEEEEEEvNT_6ParamsE,"ax",@progbits
	.align	128
.text._ZN7cutlass13device_kernelIN5flash11enable_sm90INS1_16FlashAttnFwdSm90INS1_25CollectiveMainloopFwdSm90ILi2EN4cute5tupleIJNS5_1CILi1EEES8_S8_EEENS6_IJNS7_ILi128EEESA_SA_EEELi128ENS_10bfloat16_tEfNS_4arch4Sm90ELb1ELb0ELb0ELb0ELb1ELb0ELb0ELb1ELb1ELb1ELb0ELb0EEENS1_21CollectiveEpilogueFwdISB_S9_SC_SE_Li256ELb0ELb1ELb0ELb0EEENS1_30DynamicPersistentTileSchedulerILi256ELi128ELb0ELb1ELb1EEEEEEEEEvNT_6ParamsE:
        .type           _ZN7cutlass13device_kernelIN5flash11enable_sm90INS1_16FlashAttnFwdSm90INS1_25CollectiveMainloopFwdSm90ILi2EN4cute5tupleIJNS5_1CILi1EEES8_S8_EEENS6_IJNS7_ILi128EEESA_SA_EEELi128ENS_10bfloat16_tEfNS_4arch4Sm90ELb1ELb0ELb0ELb0ELb1ELb0ELb0ELb1ELb1ELb1ELb0ELb0EEENS1_21CollectiveEpilogueFwdISB_S9_SC_SE_Li256ELb0ELb1ELb0ELb0EEENS1_30DynamicPersistentTileSchedulerILi256ELi128ELb0ELb1ELb1EEEEEEEEEvNT_6ParamsE,@function
        .size           _ZN7cutlass13device_kernelIN5flash11enable_sm90INS1_16FlashAttnFwdSm90INS1_25CollectiveMainloopFwdSm90ILi2EN4cute5tupleIJNS5_1CILi1EEES8_S8_EEENS6_IJNS7_ILi128EEESA_SA_EEELi128ENS_10bfloat16_tEfNS_4arch4Sm90ELb1ELb0ELb0ELb0ELb1ELb0ELb0ELb1ELb1ELb1ELb0ELb0EEENS1_21CollectiveEpilogueFwdISB_S9_SC_SE_Li256ELb0ELb1ELb0ELb0EEENS1_30DynamicPersistentTileSchedulerILi256ELi128ELb0ELb1ELb1EEEEEEEEEvNT_6ParamsE,(.L_x_15849 - _ZN7cutlass13device_kernelIN5flash11enable_sm90INS1_16FlashAttnFwdSm90INS1_25CollectiveMainloopFwdSm90ILi2EN4cute5tupleIJNS5_1CILi1EEES8_S8_EEENS6_IJNS7_ILi128EEESA_SA_EEELi128ENS_10bfloat16_tEfNS_4arch4Sm90ELb1ELb0ELb0ELb0ELb1ELb0ELb0ELb1ELb1ELb1ELb0ELb0EEENS1_21CollectiveEpilogueFwdISB_S9_SC_SE_Li256ELb0ELb1ELb0ELb0EEENS1_30DynamicPersistentTileSchedulerILi256ELi128ELb0ELb1ELb1EEEEEEEEEvNT_6ParamsE)
        .other          _ZN7cutlass13device_kernelIN5flash11enable_sm90INS1_16FlashAttnFwdSm90INS1_25CollectiveMainloopFwdSm90ILi2EN4cute5tupleIJNS5_1CILi1EEES8_S8_EEENS6_IJNS7_ILi128EEESA_SA_EEELi128ENS_10bfloat16_tEfNS_4arch4Sm90ELb1ELb0ELb0ELb0ELb1ELb0ELb0ELb1ELb1ELb1ELb0ELb0EEENS1_21CollectiveEpilogueFwdISB_S9_SC_SE_Li256ELb0ELb1ELb0ELb0EEENS1_30DynamicPersistentTileSchedulerILi256ELi128ELb0ELb1ELb1EEEEEEEEEvNT_6ParamsE,@"STO_CUDA_ENTRY STV_DEFAULT"
_ZN7cutlass13device_kernelIN5flash11enable_sm90INS1_16FlashAttnFwdSm90INS1_25CollectiveMainloopFwdSm90ILi2EN4cute5tupleIJNS5_1CILi1EEES8_S8_EEENS6_IJNS7_ILi128EEESA_SA_EEELi128ENS_10bfloat16_tEfNS_4arch4Sm90ELb1ELb0ELb0ELb0ELb1ELb0ELb0ELb1ELb1ELb1ELb0ELb0EEENS1_21CollectiveEpilogueFwdISB_S9_SC_SE_Li256ELb0ELb1ELb0ELb0EEENS1_30DynamicPersistentTileSchedulerILi256ELi128ELb0ELb1ELb1EEEEEEEEEvNT_6ParamsE:
        /* <DEDUP_REMOVED lines=44> */
.L_x_8857:
        /* <DEDUP_REMOVED lines=22> */
.L_x_8858:
        /* <DEDUP_REMOVED lines=18> */
.L_x_8859:
        /* <DEDUP_REMOVED lines=22> */
.L_x_8860:
        /* <DEDUP_REMOVED lines=23> */
.L_x_8861:
        /* <DEDUP_REMOVED lines=8> */
.L_x_8863:
        /* <DEDUP_REMOVED lines=21> */
[CC--:B------:R-:W-:Y:S02]  /*09e0*/  LEA.HI R4, R3.reuse, R190.reuse, RZ, 0x5 ;  /* 0x000000be03047211 */ /* 0x0c0fe400078f28ff */
[----:B------:R-:W-:Y:S02]  /*09f0*/  LOP3.LUT R5, R0, 0xffffff80, RZ, 0xc0, !PT ;  /* 0xffffff8000057812 */ /* 0x000fe400078ec0ff */
[----:B------:R-:W-:Y:S01]  /*0a00*/  LEA.HI R2, R3, R190, RZ, 0x4 ;  /* 0x000000be03027211 */ /* 0x000fe200078f20ff */
[----:B------:R-:W-:Y:S01]  /*0a10*/  IMAD.SHL.U32 R4, R4, 0x20, RZ ;  /* 0x0000002004047824 */ /* 0x000fe200078e00ff */
[----:B------:R-:W-:Y:S01]  /*0a20*/  SHF.R.S32.HI R185, RZ, 0x7, R0 ;  /* 0x00000007ffb97819 */ /* 0x000fe20000011400 */
[----:B------:R-:W-:Y:S01]  /*0a30*/  IMAD.IADD R184, R190, 0x1, -R5 ;  /* 0x00000001beb87824 */ /* 0x000fe200078e0a05 */
[----:B------:R-:W-:-:S02]  /*0a40*/  SHF.R.S32.HI R7, RZ, 0x4, R2 ;  /* 0x00000004ff077819 */ /* 0x000fc40000011402 */
[----:B------:R-:W-:Y:S02]  /*0a50*/  LOP3.LUT R5, R2, 0x3fffff0, RZ, 0xc0, !PT ;  /* 0x03fffff002057812 */ /* 0x000fe400078ec0ff */
[----:B------:R-:W-:Y:S02]  /*0a60*/  LOP3.LUT R4, R4, 0xfffffc00, RZ, 0xc0, !PT ;  /* 0xfffffc0004047812 */ /* 0x000fe400078ec0ff */
[----:B------:R-:W-:Y:S01]  /*0a70*/  LEA.HI R2, R2, R7, RZ, 0x1 ;  /* 0x0000000702027211 */ /* 0x000fe200078f08ff */
[----:B------:R-:W-:Y:S01]  /*0a80*/  IMAD.IADD R5, R190, 0x1, -R5 ;  /* 0x00000001be057824 */ /* 0x000fe200078e0a05 */
[----:B------:R-:W-:Y:S02]  /*0a90*/  SHF.R.S32.HI R9, RZ, 0x1f, R184 ;  /* 0x0000001fff097819 */ /* 0x000fe400000114b8 */
[----:B------:R-:W-:Y:S01]  /*0aa0*/  LOP3.LUT R2, R2, 0x1ffffffe, RZ, 0xc0, !PT ;  /* 0x1ffffffe02027812 */ /* 0x000fe200078ec0ff */
[----:B------:R-:W-:Y:S01]  /*0ab0*/  IMAD R5, R5, 0x40, R4 ;  /* 0x0000004005057824 */ /* 0x000fe200078e0204 */
[----:B------:R-:W-:-:S02]  /*0ac0*/  LEA.HI R4, R3, R190, RZ, 0x2 ;  /* 0x000000be03047211 */ /* 0x000fc400078f10ff */
[----:B------:R-:W-:Y:S01]  /*0ad0*/  LEA.HI R6, R9, R184, RZ, 0x2 ;  /* 0x000000b809067211 */ /* 0x000fe200078f10ff */
[----:B------:R-:W-:Y:S01]  /*0ae0*/  IMAD.IADD R2, R7, 0x1, -R2 ;  /* 0x0000000107027824 */ /* 0x000fe200078e0a02 */
[----:B------:R-:W-:Y:S02]  /*0af0*/  LOP3.LUT R7, R4, 0xfffffffc, RZ, 0xc0, !PT ;  /* 0xfffffffc04077812 */ /* 0x000fe400078ec0ff */
[--C-:B------:R-:W-:Y:S01]  /*0b00*/  SHF.R.S32.HI R8, RZ, 0x2, R6.reuse ;  /* 0x00000002ff087819 */ /* 0x100fe20000011406 */
[----:B------:R-:W-:Y:S01]  /*0b10*/  IMAD R187, R2, 0x8, R5 ;  /* 0x0000000802bb7824 */ /* 0x000fe200078e0205 */
[----:B------:R-:W-:Y:S01]  /*0b20*/  SHF.R.S32.HI R11, RZ, 0x1f, R6 ;  /* 0x0000001fff0b7819 */ /* 0x000fe20000011406 */
[----:B------:R-:W-:Y:S01]  /*0b30*/  IMAD.IADD R7, R190, 0x1, -R7 ;  /* 0x00000001be077824 */ /* 0x000fe200078e0a07 */
[----:B------:R-:W-:Y:S02]  /*0b40*/  LEA.HI R3, R3, R190, RZ, 0x3 ;  /* 0x000000be03037211 */ /* 0x000fe400078f18ff */
[----:B------:R-:W-:-:S02]  /*0b50*/  LEA.HI R11, R11, R8, RZ, 0x3 ;  /* 0x000000080b0b7211 */ /* 0x000fc400078f18ff */
[----:B------:R-:W-:Y:S02]  /*0b60*/  LEA.HI R2, R7, R7, RZ, 0x1 ;  /* 0x0000000707027211 */ /* 0x000fe400078f08ff */
[----:B------:R-:W-:Y:S02]  /*0b70*/  LOP3.LUT R19, R3, 0xfffffff8, RZ, 0xc0, !PT ;  /* 0xfffffff803137812 */ /* 0x000fe400078ec0ff */
[----:B------:R-:W-:Y:S02]  /*0b80*/  LOP3.LUT R11, R11, 0xfffffff8, RZ, 0xc0, !PT ;  /* 0xfffffff80b0b7812 */ /* 0x000fe400078ec0ff */
[----:B------:R-:W-:Y:S01]  /*0b90*/  LEA.HI R9, R9, R184, RZ, 0x5 ;  /* 0x000000b809097211 */ /* 0x000fe200078f28ff */
[----:B------:R-:W-:Y:S01]  /*0ba0*/  IMAD.IADD R19, R190, 0x1, -R19 ;  /* 0x00000001be137824 */ /* 0x000fe200078e0a13 */
[----:B------:R-:W-:Y:S01]  /*0bb0*/  LEA.HI R0, R0, R185, RZ, 0x1 ;  /* 0x000000b900007211 */ /* 0x000fe200078f08ff */
[----:B------:R-:W-:Y:S01]  /*0bc0*/  IMAD.IADD R8, R8, 0x1, -R11 ;  /* 0x0000000108087824 */ /* 0x000fe200078e0a0b */
[----:B------:R-:W-:-:S02]  /*0bd0*/  LOP3.LUT R2, R2, 0x1ffffffe, RZ, 0xc0, !PT ;  /* 0x1ffffffe02027812 */ /* 0x000fc400078ec0ff */
[----:B------:R-:W-:Y:S02]  /*0be0*/  SHF.R.S32.HI R9, RZ, 0x5, R9 ;  /* 0x00000005ff097819 */ /* 0x000fe40000011409 */
[----:B------:R-:W-:Y:S01]  /*0bf0*/  LOP3.LUT R0, R0, 0x3fffffe, RZ, 0xc0, !PT ;  /* 0x03fffffe00007812 */ /* 0x000fe200078ec0ff */
[----:B------:R-:W-:Y:S01]  /*0c00*/  IMAD.IADD R17, R7, 0x1, -R2 ;  /* 0x0000000107117824 */ /* 0x000fe200078e0a02 */
[----:B------:R-:W-:Y:S01]  /*0c10*/  LOP3.LUT R5, R6, 0x7ffffffc, RZ, 0xc0, !PT ;  /* 0x7ffffffc06057812 */ /* 0x000fe200078ec0ff */
[----:B------:R-:W-:Y:S01]  /*0c20*/  IMAD.SHL.U32 R2, R19, 0x8, RZ ;  /* 0x0000000813027824 */ /* 0x000fe200078e00ff */
[----:B------:R-:W-:Y:S01]  /*0c30*/  SHF.R.S32.HI R22, RZ, 0x3, R3 ;  /* 0x00000003ff167819 */ /* 0x000fe20000011403 */
[----:B------:R-:W-:Y:S02]  /*0c40*/  IMAD R9, R9, 0x10, R8 ;  /* 0x0000001009097824 */ /* 0x000fe400078e0208 */
[----:B------:R-:W-:Y:S01]  /*0c50*/  IMAD.IADD R0, R185, 0x1, -R0 ;  /* 0x00000001b9007824 */ /* 0x000fe200078e0a00 */
[----:B------:R-:W-:Y:S01]  /*0c60*/  SHF.R.S32.HI R189, RZ, 0x1f, R2 ;  /* 0x0000001fffbd7819 */ /* 0x000fe20000011402 */
[----:B------:R-:W-:-:S02]  /*0c70*/  VIADD R18, R2, 0x40 ;  /* 0x0000004002127836 */ /* 0x000fc40000000000 */
[----:B------:R-:W-:Y:S02]  /*0c80*/  IMAD R186, R0, 0x40, R9 ;  /* 0x0000004000ba7824 */ /* 0x000fe400078e0209 */
[----:B------:R-:W-:Y:S01]  /*0c90*/  IMAD.IADD R16, R184, 0x1, -R5 ;  /* 0x00000001b8107824 */ /* 0x000fe200078e0a05 */
[----:B------:R-:W-:Y:S01]  /*0ca0*/  SHF.R.S32.HI R188, RZ, 0x1f, R18 ;  /* 0x0000001fffbc7819 */ /* 0x000fe20000011412 */
[----:B------:R-:W-:-:S07]  /*0cb0*/  IMAD R17, R17, 0x8, R186 ;  /* 0x0000000811117824 */ /* 0x000fce00078e02ba */
.L_x_8920:
        /* <DEDUP_REMOVED lines=21> */
.L_x_8864:
[----:B------:R-:W-:Y:S01]  /*0e10*/  ULDC UR7, c[0x0][0xc54] ;  /* 0x0003150000077ab9 */ /* 0x000fe20000000800 */
[----:B------:R-:W-:Y:S01]  /*0e20*/  UMOV UR6, UR9 ;  /* 0x0000000900067c82 */ /* 0x000fe20008000000 */
[----:B------:R-:W-:-:S11]  /*0e30*/  UISETP.NE.AND UP0, UPT, UR7, 0x1, UPT ;  /* 0x000000010700788c */ /* 0x000fd6000bf05270 */
[----:B------:R-:W-:Y:S02]  /*0e40*/  @UP0 ULDC.64 UR10, c[0x0][0xc58] ;  /* 0x00031600000a0ab9 */ /* 0x000fe40000000a00 */
[----:B------:R-:W-:-:S04]  /*0e50*/  UIMAD.WIDE.U32 UR4, UR9, UR10, URZ ;  /* 0x0000000a090472a5 */ /* 0x000fc8000f8e003f */
[----:B------:R-:W-:-:S04]  /*0e60*/  @UP0 USHF.R.U32.HI UR6, URZ, UR11, UR5 ;  /* 0x0000000b3f060299 */ /* 0x000fc80008011605 */
[----:B------:R-:W-:-:S12]  /*0e70*/  UIMAD UR4, UR6, UR7, URZ ;  /* 0x00000007060472a4 */ /* 0x000fd8000f8e023f */
.L_x_8865:
[----:B------:R-:W-:Y:S01]  /*0e80*/  ULDC.64 UR10, c[0x0][0x418] ;  /* 0x00010600000a7ab9 */ /* 0x000fe20000000a00 */
[----:B------:R-:W-:Y:S01]  /*0e90*/  ULOP3.LUT UR6, URZ, UR6, URZ, 0x33, !UPT ;  /* 0x000000063f067292 */ /* 0x000fe2000f8e333f */
[----:B------:R-:W-:Y:S01]  /*0ea0*/  PLOP3.LUT P0, PT, PT, PT, PT, 0x80, 0x0 ;  /* 0x000000000000781c */ /* 0x000fe20003f0f070 */
[----:B------:R-:W-:Y:S01]  /*0eb0*/  UISETP.NE.U32.AND UP0, UPT, UR10, URZ, UPT ;  /* 0x0000003f0a00728c */ /* 0x000fe2000bf05070 */
[----:B------:R-:W-:Y:S01]  /*0ec0*/  MOV R3, RZ ;  /* 0x000000ff00037202 */ /* 0x000fe20000000f00 */
[----:B------:R-:W-:Y:S01]  /*0ed0*/  ULDC UR5, c[0x0][0xc3c] ;  /* 0x00030f0000057ab9 */ /* 0x000fe20000000800 */
[----:B------:R-:W-:Y:S01]  /*0ee0*/  UIADD3 UR4, UR9, -UR4, URZ ;  /* 0x8000000409047290 */ /* 0x000fe2000fffe03f */
[----:B------:R-:W-:Y:S01]  /*0ef0*/  IMAD.MOV.U32 R38, RZ, RZ, RZ ;  /* 0x000000ffff267224 */ /* 0x000fe200078e00ff */
[----:B------:R-:W-:Y:S01]  /*0f00*/  UISETP.NE.AND.EX UP0, UPT, UR11, URZ, UPT, UP0 ;  /* 0x0000003f0b00728c */ /* 0x000fe2000bf05300 */
[----:B------:R-:W-:Y:S01]  /*0f10*/  CS2R R150, SRZ ;  /* 0x0000000000967805 */ /* 0x000fe2000001ff00 */
[----:B------:R-:W-:Y:S01]  /*0f20*/  UIADD3 UR6, UR6, UR5, URZ ;  /* 0x0000000506067290 */ /* 0x000fe2000fffe03f */
[----:B------:R-:W-:Y:S01]  /*0f30*/  CS2R R148, SRZ ;  /* 0x0000000000947805 */ /* 0x000fe2000001ff00 */
[----:B------:R-:W-:Y:S01]  /*0f40*/  ULDC UR11, c[0x0][0x448] ;  /* 0x00011200000b7ab9 */ /* 0x000fe20000000800 */
[----:B------:R-:W-:Y:S01]  /*0f50*/  ULDC UR10, c[0x0][0xc54] ;  /* 0x00031500000a7ab9 */ /* 0x000fe20000000800 */
[----:B------:R-:W-:Y:S01]  /*0f60*/  UISETP.NE.AND UP2, UPT, UR11, 0x1, UPT ;  /* 0x000000010b00788c */ /* 0x000fe2000bf45270 */
[----:B------:R-:W-:Y:S01]  /*0f70*/  CS2R R146, SRZ ;  /* 0x0000000000927805 */ /* 0x000fe2000001ff00 */
[----:B------:R-:W-:Y:S01]  /*0f80*/  USHF.L.U32 UR37, UR6, 0x7, URZ ;  /* 0x0000000706257899 */ /* 0x000fe2000800063f */
[----:B------:R-:W-:Y:S01]  /*0f90*/  CS2R R144, SRZ ;  /* 0x0000000000907805 */ /* 0x000fe2000001ff00 */
[----:B------:R-:W-:Y:S01]  /*0fa0*/  UIMAD UR10, UR8, UR10, UR4 ;  /* 0x0000000a080a72a4 */ /* 0x000fe2000f8e0204 */
[----:B------:R-:W-:Y:S01]  /*0fb0*/  CS2R R142, SRZ ;  /* 0x00000000008e7805 */ /* 0x000fe2000001ff00 */
[----:B------:R-:W-:Y:S01]  /*0fc0*/  UIADD3 UR6, UR37, 0x7f, URZ ;  /* 0x0000007f25067890 */ /* 0x000fe2000fffe03f */
[----:B------:R-:W-:Y:S01]  /*0fd0*/  CS2R R140, SRZ ;  /* 0x00000000008c7805 */ /* 0x000fe2000001ff00 */
[----:B------:R-:W-:Y:S01]  /*0fe0*/  ULDC UR48, c[0x0][0x424] ;  /* 0x0001090000307ab9 */ /* 0x000fe20000000800 */
[----:B------:R-:W-:Y:S01]  /*0ff0*/  ULDC UR7, c[0x0][0x288] ;  /* 0x0000a20000077ab9 */ /* 0x000fe20000000800 */
[----:B------:R-:W-:Y:S01]  /*1000*/  USEL UR48, UR48, 0x1, UP0 ;  /* 0x0000000130307887 */ /* 0x000fe20008000000 */
[----:B------:R-:W-:Y:S01]  /*1010*/  CS2R R138, SRZ ;  /* 0x00000000008a7805 */ /* 0x000fe2000001ff00 */
[----:B------:R-:W-:Y:S01]  /*1020*/  @UP2 ULDC UR4, c[0x0][0x44c] ;  /* 0x0001130000042ab9 */ /* 0x000fe20000000800 */
[----:B------:R-:W-:Y:S01]  /*1030*/  UIADD3 UR7, -UR7, 0x80, URZ ;  /* 0x0000008007077890 */ /* 0x000fe2000fffe13f */
[----:B------:R-:W-:Y:S01]  /*1040*/  CS2R R136, SRZ ;  /* 0x0000000000887805 */ /* 0x000fe2000001ff00 */
[----:B------:R-:W-:Y:S01]  /*1050*/  UIMAD.WIDE.U32 UR4, UR6, UR4, URZ ;  /* 0x00000004060472a5 */ /* 0x000fe2000f8e003f */
        /* <DEDUP_REMOVED lines=11> */
[----:B------:R-:W-:Y:S01]  /*1110*/  USHF.R.S32.HI UR5, URZ, 0x1f, UR4 ;  /* 0x0000001f3f057899 */ /* 0x000fe20008011404 */
[----:B------:R-:W-:Y:S01]  /*1120*/  CS2R R124, SRZ ;  /* 0x00000000007c7805 */ /* 0x000fe2000001ff00 */
[----:B------:R-:W-:Y:S01]  /*1130*/  USHF.R.S32.HI UR7, URZ, 0x1f, UR6 ;  /* 0x0000001f3f077899 */ /* 0x000fe20008011406 */
[----:B------:R-:W-:Y:S01]  /*1140*/  CS2R R122, SRZ ;  /* 0x00000000007a7805 */ /* 0x000fe2000001ff00 */
[----:B------:R-:W-:Y:S01]  /*1150*/  ULEA.HI UR5, UR5, UR4, URZ, 0x7 ;  /* 0x0000000405057291 */ /* 0x000fe2000f8f383f */
[----:B------:R-:W-:Y:S01]  /*1160*/  CS2R R120, SRZ ;  /* 0x0000000000787805 */ /* 0x000fe2000001ff00 */
[----:B------:R-:W-:Y:S01]  /*1170*/  ULEA.HI UR7, UR7, UR6, URZ, 0x7 ;  /* 0x0000000607077291 */ /* 0x000fe2000f8f383f */
[----:B------:R-:W-:Y:S01]  /*1180*/  CS2R R118, SRZ ;  /* 0x0000000000767805 */ /* 0x000fe2000001ff00 */
[----:B------:R-:W-:Y:S01]  /*1190*/  USHF.R.S32.HI UR55, URZ, 0x7, UR5 ;  /* 0x000000073f377899 */ /* 0x000fe20008011405 */
[----:B------:R-:W-:Y:S01]  /*11a0*/  CS2R R116, SRZ ;  /* 0x0000000000747805 */ /* 0x000fe2000001ff00 */
[----:B------:R-:W-:Y:S01]  /*11b0*/  USHF.R.S32.HI UR7, URZ, 0x7, UR7 ;  /* 0x000000073f077899 */ /* 0x000fe20008011407 */
[----:B------:R-:W-:Y:S01]  /*11c0*/  CS2R R114, SRZ ;  /* 0x0000000000727805 */ /* 0x000fe2000001ff00 */
[----:B------:R-:W-:Y:S01]  /*11d0*/  ULDC UR38, c[0x0][0xc48] ;  /* 0x0003120000267ab9 */ /* 0x000fe20000000800 */
[----:B------:R-:W-:Y:S01]  /*11e0*/  UMOV UR42, UR10 ;  /* 0x0000000a002a7c82 */ /* 0x000fe20008000000 */
[----:B------:R-:W-:Y:S01]  /*11f0*/  UISETP.LT.AND UP0, UPT, UR55, UR7, UPT ;  /* 0x000000073700728c */ /* 0x000fe2000bf01270 */
[----:B------:R-:W-:Y:S01]  /*1200*/  CS2R R112, SRZ ;  /* 0x0000000000707805 */ /* 0x000fe2000001ff00 */
[----:B------:R-:W-:Y:S01]  /*1210*/  UISETP.NE.AND UP1, UPT, UR38, 0x1, UPT ;  /* 0x000000012600788c */ /* 0x000fe2000bf25270 */
[----:B------:R-:W-:Y:S01]  /*1220*/  CS2R R110, SRZ ;  /* 0x00000000006e7805 */ /* 0x000fe2000001ff00 */
[----:B------:R-:W-:Y:S01]  /*1230*/  USEL UR55, UR55, UR7, UP0 ;  /* 0x0000000737377287 */ /* 0x000fe20008000000 */
[----:B------:R-:W-:Y:S01]  /*1240*/  CS2R R108, SRZ ;  /* 0x00000000006c7805 */ /* 0x000fe2000001ff00 */
[----:B------:R-:W-:Y:S01]  /*1250*/  UP2UR UR49, UPR, URZ, 0x4 ;  /* 0x000000043f317883 */ /* 0x000fe20008000000 */
[----:B------:R-:W-:Y:S01]  /*1260*/  CS2R R106, SRZ ;  /* 0x00000000006a7805 */ /* 0x000fe2000001ff00 */
[----:B------:R-:W-:Y:S01]  /*1270*/  UISETP.GE.AND UP0, UPT, UR55, 0x1, UPT ;  /* 0x000000013700788c */ /* 0x000fe2000bf06270 */
[----:B------:R-:W-:-:S02]  /*1280*/  CS2R R104, SRZ ;  /* 0x0000000000687805 */ /* 0x000fc4000001ff00 */
[----:B------:R-:W-:Y:S02]  /*1290*/  CS2R R102, SRZ ;  /* 0x0000000000667805 */ /* 0x000fe4000001ff00 */
[----:B------:R-:W-:Y:S02]  /*12a0*/  CS2R R100, SRZ ;  /* 0x0000000000647805 */ /* 0x000fe4000001ff00 */
[----:B------:R-:W-:Y:S01]  /*12b0*/  CS2R R98, SRZ ;  /* 0x0000000000627805 */ /* 0x000fe2000001ff00 */
[----:B------:R-:W-:Y:S01]  /*12c0*/  @UP1 ULDC UR8, c[0x0][0xc4c] ;  /* 0x0003130000081ab9 */ /* 0x000fe20000000800 */
[----:B------:R-:W-:Y:S01]  /*12d0*/  PLOP3.LUT P1, PT, PT, PT, UP0, 0x80, 0x0 ;  /* 0x000000000000781c */ /* 0x000fe20003f2f008 */
[----:B------:R-:W-:Y:S01]  /*12e0*/  UIMAD.WIDE.U32 UR4, UR10, UR8, URZ ;  /* 0x000000080a0472a5 */ /* 0x000fe2000f8e003f */
[----:B------:R-:W-:Y:S01]  /*12f0*/  CS2R R96, SRZ ;  /* 0x0000000000607805 */ /* 0x000fe2000001ff00 */
[----:B------:R-:W-:Y:S01]  /*1300*/  @UP1 ULDC UR6, c[0x0][0xc50] ;  /* 0x0003140000061ab9 */ /* 0x000fe20000000800 */
[----:B------:R-:W-:Y:S01]  /*1310*/  CS2R R6, SRZ ;  /* 0x0000000000067805 */ /* 0x000fe2000001ff00 */
[----:B------:R-:W-:Y:S01]  /*1320*/  @UP1 USHF.R.U32.HI UR42, URZ, UR6, UR5 ;  /* 0x000000063f2a1299 */ /* 0x000fe20008011605 */
[----:B------:R-:W-:Y:S01]  /*1330*/  IMAD.MOV.U32 R94, RZ, RZ, RZ ;  /* 0x000000ffff5e7224 */ /* 0x000fe200078e00ff */
[----:B------:R-:W-:Y:S01]  /*1340*/  CS2R R90, SRZ ;  /* 0x00000000005a7805 */ /* 0x000fe2000001ff00 */
[----:B------:R-:W-:Y:S01]  /*1350*/  IMAD.MOV.U32 R93, RZ, RZ, RZ ;  /* 0x000000ffff5d7224 */ /* 0x000fe200078e00ff */
[----:B------:R-:W-:Y:S01]  /*1360*/  UIADD3 UR4, -UR42, URZ, URZ ;  /* 0x0000003f2a047290 */ /* 0x000fe2000fffe13f */
[----:B------:R-:W-:-:S03]  /*1370*/  CS2R R88, SRZ ;  /* 0x0000000000587805 */ /* 0x000fc6000001ff00 */
[----:B------:R-:W-:Y:S01]  /*1380*/  UIMAD UR38, UR38, UR4, UR10 ;  /* 0x00000004262672a4 */ /* 0x000fe2000f8e020a */
[----:B------:R-:W-:Y:S11]  /*1390*/  @!P1 BRA `(.L_x_8866) ;  /* 0x0000007800c49947 */ /* 0x000ff60003800000 */
        /* <DEDUP_REMOVED lines=31> */
.L_x_8867:
        /* <DEDUP_REMOVED lines=9> */
.L_x_8984:
[----:B------:R-:W-:Y:S05]  /*1620*/  @!P0 BRA `(.L_x_8869) ;  /* 0x0000000000048947 */ /* 0x000fea0003800000 */
[----:B------:R-:W-:Y:S01]  /*1630*/  BPT.TRAP 0x1 ;  /* 0x000000040000795c */ /* 0x000fe20000300000 */
.L_x_8869:
[----:B0-----:R-:W-:Y:S02]  /*1640*/  IMAD.U32 R3, RZ, RZ, UR43 ;  /* 0x0000002bff037e24 */ /* 0x001fe4000f8e00ff */
[----:B------:R-:W-:-:S03]  /*1650*/  IMAD.U32 R0, RZ, RZ, UR44 ;  /* 0x0000002cff007e24 */ /* 0x000fc6000f8e00ff */
[----:B------:R-:W-:Y:S02]  /*1660*/  LEA R3, R3, UR41, 0x3 ;  /* 0x0000002903037c11 */ /* 0x000fe4000f8e18ff */
[----:B------:R-:W-:-:S04]  /*1670*/  SHF.L.U32 R0, R0, 0x1f, RZ ;  /* 0x0000001f00007819 */ /* 0x000fc800000006ff */
[----:B------:R0:W1:Y:S01]  /*1680*/  SYNCS.PHASECHK.TRANS64.TRYWAIT P1, [R3+URZ+0x28830], R0 ;  /* 0x02883000030075a7 */ /* 0x000062000802017f */
[----:B------:R-:W-:Y:S05]  /*1690*/  @!P0 BRA `(.L_x_8870) ;  /* 0x0000000000048947 */ /* 0x000fea0003800000 */
[----:B------:R-:W-:Y:S01]  /*16a0*/  BPT.TRAP 0x1 ;  /* 0x000000040000795c */ /* 0x000fe20000300000 */
.L_x_8870:
[----:B-1----:R-:W-:Y:S05]  /*16b0*/  @P1 BRA `(.L_x_8871) ;  /* 0x0000000000081947 */ /* 0x002fea0003800000 */
[----:B------:R-:W1:Y:S02]  /*16c0*/  SYNCS.PHASECHK.TRANS64.TRYWAIT P1, [R3+URZ+0x28830], R0 ;  /* 0x02883000030075a7 */ /* 0x000e64000802017f */
[----:B-1----:R-:W-:Y:S05]  /*16d0*/  @!P1 BRA `(.L_x_8872) ;  /* 0x000000d400e49947 */ /* 0x002fea0003800000 */
.L_x_8871:
        /* <DEDUP_REMOVED lines=63> */
.L_x_8873:
[----:B------:R-:W-:Y:S01]  /*1ad0*/  UISETP.NE.AND UP0, UPT, UR49, URZ, UPT ;  /* 0x0000003f3100728c */ /* 0x000fe2000bf05270 */
[----:B------:R-:W-:Y:S01]  /*1ae0*/  VIADD R4, R17, UR37 ;  /* 0x0000002511047c36 */ /* 0x000fe20008000000 */
[----:B------:R-:W-:Y:S01]  /*1af0*/  ULDC UR11, c[0x0][0x2f0] ;  /* 0x0000bc00000b7ab9 */ /* 0x000fe20000000800 */
[----:B------:R-:W-:Y:S01]  /*1b00*/  ULDC UR14, c[0x0][0x288] ;  /* 0x0000a200000e7ab9 */ /* 0x000fe20000000800 */
[----:B------:R-:W-:Y:S01]  /*1b10*/  IMAD.U32 R9, RZ, RZ, UR11 ;  /* 0x0000000bff097e24 */ /* 0x000fe2000f8e00ff */
[----:B------:R-:W-:Y:S01]  /*1b20*/  R2UR UR15, R3 ;  /* 0x00000000030f72ca */ /* 0x000fe200000e0000 */
[----:B------:R-:W-:Y:S01]  /*1b30*/  UMOV UR10, UR37 ;  /* 0x00000025000a7c82 */ /* 0x000fe20008000000 */
[----:B------:R-:W-:Y:S02]  /*1b40*/  PLOP3.LUT P1, PT, PT, PT, UP0, 0x80, 0x0 ;  /* 0x000000000000781c */ /* 0x000fe40003f2f008 */
[----:B------:R-:W-:Y:S02]  /*1b50*/  CS2R R150, SRZ ;  /* 0x0000000000967805 */ /* 0x000fe4000001ff00 */
[----:B------:R-:W-:-:S02]  /*1b60*/  PLOP3.LUT P2, PT, PT, PT, UP0, 0x80, 0x0 ;  /* 0x000000000000781c */ /* 0x000fc40003f4f008 */
[----:B------:R-:W-:Y:S01]  /*1b70*/  CS2R R148, SRZ ;  /* 0x0000000000947805 */ /* 0x000fe2000001ff00 */
[----:B------:R-:W-:Y:S01]  /*1b80*/  @UP0 ULDC UR6, c[0x0][0x44c] ;  /* 0x0001130000060ab9 */ /* 0x000fe20000000800 */
[----:B------:R-:W-:Y:S01]  /*1b90*/  @UP0 ULDC UR18, c[0x0][0x450] ;  /* 0x0001140000120ab9 */ /* 0x000fe20000000800 */
[----:B------:R-:W-:Y:S02]  /*1ba0*/  CS2R R146, SRZ ;  /* 0x0000000000927805 */ /* 0x000fe4000001ff00 */
[----:B------:R-:W-:Y:S02]  /*1bb0*/  CS2R R144, SRZ ;  /* 0x0000000000907805 */ /* 0x000fe4000001ff00 */
[----:B------:R-:W-:Y:S02]  /*1bc0*/  CS2R R142, SRZ ;  /* 0x00000000008e7805 */ /* 0x000fe4000001ff00 */
[----:B------:R-:W-:Y:S02]  /*1bd0*/  CS2R R140, SRZ ;  /* 0x00000000008c7805 */ /* 0x000fe4000001ff00 */
[----:B------:R-:W-:-:S02]  /*1be0*/  CS2R R138, SRZ ;  /* 0x00000000008a7805 */ /* 0x000fc4000001ff00 */
[----:B------:R-:W-:Y:S02]  /*1bf0*/  CS2R R136, SRZ ;  /* 0x0000000000887805 */ /* 0x000fe4000001ff00 */
[----:B------:R-:W-:Y:S01]  /*1c00*/  CS2R R134, SRZ ;  /* 0x0000000000867805 */ /* 0x000fe2000001ff00 */
[----:B01----:R-:W-:Y:S01]  /*1c10*/  @P1 IMAD.HI.U32 R0, R4, UR6, RZ ;  /* 0x0000000604001c27 */ /* 0x003fe2000f8e00ff */
[----:B------:R-:W-:Y:S01]  /*1c20*/  @UP0 ULDC UR6, c[0x0][0x450] ;  /* 0x0001140000060ab9 */ /* 0x000fe20000000800 */
[----:B------:R-:W-:Y:S02]  /*1c30*/  CS2R R132, SRZ ;  /* 0x0000000000847805 */ /* 0x000fe4000001ff00 */
[----:B------:R-:W-:Y:S02]  /*1c40*/  CS2R R130, SRZ ;  /* 0x0000000000827805 */ /* 0x000fe4000001ff00 */
[----:B------:R-:W-:Y:S02]  /*1c50*/  CS2R R128, SRZ ;  /* 0x0000000000807805 */ /* 0x000fe4000001ff00 */
[----:B------:R-:W-:Y:S01]  /*1c60*/  @P2 SHF.R.U32.HI R4, RZ, UR6, R0 ;  /* 0x00000006ff042c19 */ /* 0x000fe20008011600 */
[----:B------:R-:W-:Y:S01]  /*1c70*/  UMOV UR6, 0xffffff80 ;  /* 0xffffff8000067882 */ /* 0x000fe20000000000 */
[----:B------:R-:W-:Y:S01]  /*1c80*/  CS2R R126, SRZ ;  /* 0x00000000007e7805 */ /* 0x000fe2000001ff00 */
[----:B------:R-:W-:Y:S01]  /*1c90*/  UIMAD UR6, UR55, UR6, 0x80 ;  /* 0x00000080370674a4 */ /* 0x000fe2000f8e0206 */
[----:B------:R-:W-:Y:S01]  /*1ca0*/  CS2R R124, SRZ ;  /* 0x00000000007c7805 */ /* 0x000fe2000001ff00 */
[----:B------:R-:W0:Y:S01]  /*1cb0*/  SHFL.IDX PT, R7, R4, 0x1, 0x1c1f ;  /* 0x003c1f0004077f89 */ /* 0x000e2200000e0000 */
[----:B------:R-:W-:Y:S01]  /*1cc0*/  UIADD3 UR55, UR55, -0x2, URZ ;  /* 0xfffffffe37377890 */ /* 0x000fe2000fffe03f */
[----:B------:R-:W-:Y:S01]  /*1cd0*/  CS2R R122, SRZ ;  /* 0x00000000007a7805 */ /* 0x000fe2000001ff00 */
[----:B------:R-:W-:Y:S01]  /*1ce0*/  UIADD3 UR7, UR6, 0x1, URZ ;  /* 0x0000000106077890 */ /* 0x000fe2000fffe03f */
[----:B------:R-:W1:Y:S01]  /*1cf0*/  SHFL.IDX PT, R4, R4, RZ, 0x1c1f ;  /* 0x001c1fff04047589 */ /* 0x000e6200000e0000 */
[----:B------:R-:W-:Y:S01]  /*1d00*/  UIMAD UR6, UR48, UR11, UR6 ;  /* 0x0000000b300672a4 */ /* 0x000fe2000f8e0206 */
[----:B------:R-:W-:Y:S01]  /*1d10*/  CS2R R120, SRZ ;  /* 0x0000000000787805 */ /* 0x000fe2000001ff00 */
[----:B------:R-:W-:Y:S01]  /*1d20*/  UIMAD UR11, UR48, UR11, -UR14 ;  /* 0x0000000b300b72a4 */ /* 0x000fe2000f8e0a0e */
[----:B------:R-:W-:-:S02]  /*1d30*/  CS2R R118, SRZ ;  /* 0x0000000000767805 */ /* 0x000fc4000001ff00 */
[----:B------:R-:W-:Y:S02]  /*1d40*/  MOV R5, UR7 ;  /* 0x0000000700057c02 */ /* 0x000fe40008000f00 */
[----:B------:R-:W-:Y:S02]  /*1d50*/  CS2R R116, SRZ ;  /* 0x0000000000747805 */ /* 0x000fe4000001ff00 */
[----:B------:R-:W-:Y:S02]  /*1d60*/  CS2R R114, SRZ ;  /* 0x0000000000727805 */ /* 0x000fe4000001ff00 */
[----:B------:R-:W-:Y:S02]  /*1d70*/  CS2R R112, SRZ ;  /* 0x0000000000707805 */ /* 0x000fe4000001ff00 */
[----:B------:R-:W-:Y:S01]  /*1d80*/  CS2R R110, SRZ ;  /* 0x00000000006e7805 */ /* 0x000fe2000001ff00 */
[----:B------:R-:W-:Y:S02]  /*1d90*/  IMAD R0, R16, -0x2, R5 ;  /* 0xfffffffe10007824 */ /* 0x000fe400078e0205 */
[----:B------:R-:W-:Y:S01]  /*1da0*/  IMAD.U32 R5, RZ, RZ, UR6 ;  /* 0x00000006ff057e24 */ /* 0x000fe2000f8e00ff */
[----:B------:R-:W-:Y:S01]  /*1db0*/  ULDC UR6, c[0x0][0x988] ;  /* 0x0002620000067ab9 */ /* 0x000fe20000000800 */
[----:B------:R-:W-:-:S02]  /*1dc0*/  IMAD R6, R9, UR48, R0 ;  /* 0x0000003009067c24 */ /* 0x000fc4000f8e0200 */
[----:B------:R-:W-:-:S03]  /*1dd0*/  IMAD R5, R16, -0x2, R5 ;  /* 0xfffffffe10057824 */ /* 0x000fc600078e0205 */
[----:B0-----:R-:W-:Y:S01]  /*1de0*/  IADD3 R0, R7, -UR14, R6 ;  /* 0x8000000e07007c10 */ /* 0x001fe2000fffe006 */
[----:B------:R-:W-:-:S03]  /*1df0*/  VIADD R6, R6, -UR14 ;  /* 0x8000000e06067c36 */ /* 0x000fc60008000000 */
[----:B------:R-:W-:Y:S02]  /*1e00*/  VIMNMX R0, R5, R0, PT ;  /* 0x0000000005007248 */ /* 0x000fe40003fe0100 */
[----:B-1----:R-:W-:Y:S02]  /*1e10*/  VIADDMNMX R5, R4, R6, R5, PT ;  /* 0x0000000604057246 */ /* 0x002fe40003800105 */
[C---:B------:R-:W-:Y:S02]  /*1e20*/  ISETP.GT.AND P1, PT, R0.reuse, RZ, PT ;  /* 0x000000ff0000720c */ /* 0x040fe40003f24270 */
[C---:B------:R-:W-:Y:S02]  /*1e30*/  ISETP.GT.AND P2, PT, R0.reuse, 0x1, PT ;  /* 0x000000010000780c */ /* 0x040fe40003f44270 */
[----:B------:R-:W-:Y:S02]  /*1e40*/  ISETP.GT.AND P3, PT, R0, 0x8, PT ;  /* 0x000000080000780c */ /* 0x000fe40003f64270 */
[----:B------:R-:W-:-:S02]  /*1e50*/  FSEL R26, R26, -INF , P1 ;  /* 0xff8000001a1a7808 */ /* 0x000fc40000800000 */
[----:B------:R-:W-:Y:S02]  /*1e60*/  FSEL R8, R27, -INF , P2 ;  /* 0xff8000001b087808 */ /* 0x000fe40001000000 */
        /* <DEDUP_REMOVED lines=88> */
[----:B------:R-:W-:-:S02]  /*23f0*/  FMNMX.FTZ R0, R86, R7, !PT ;  /* 0x0000000756007209 */ /* 0x000fc40007810000 */
[----:B------:R-:W-:Y:S02]  /*2400*/  ISETP.GT.AND P2, PT, R5, 0x1, PT ;  /* 0x000000010500780c */ /* 0x000fe40003f44270 */
[----:B------:R-:W-:Y:S02]  /*2410*/  FMNMX.FTZ R11, R87, R0, !PT ;  /* 0x00000000570b7209 */ /* 0x000fe40007810000 */
[----:B------:R-:W-:Y:S02]  /*2420*/  ISETP.GT.AND P3, PT, R5, 0x8, PT ;  /* 0x000000080500780c */ /* 0x000fe40003f64270 */
[----:B------:R-:W-:Y:S01]  /*2430*/  FSEL R25, R25, -INF , P2 ;  /* 0xff80000019197808 */ /* 0x000fe20001000000 */
[----:B------:R-:W0:Y:S01]  /*2440*/  SHFL.BFLY PT, R0, R11, 0x2, 0x1f ;  /* 0x0c401f000b007f89 */ /* 0x000e2200000e0000 */
[----:B------:R-:W-:-:S04]  /*2450*/  ISETP.GT.AND P2, PT, R5, 0x10, PT ;  /* 0x000000100500780c */ /* 0x000fc80003f44270 */
[----:B------:R-:W-:Y:S02]  /*2460*/  FSEL R15, R32, -INF , P2 ;  /* 0xff800000200f7808 */ /* 0x000fe40001000000 */
[----:B------:R-:W-:-:S04]  /*2470*/  ISETP.GT.AND P2, PT, R5, 0x18, PT ;  /* 0x000000180500780c */ /* 0x000fc80003f44270 */
[----:B------:R-:W-:Y:S02]  /*2480*/  FSEL R21, R36, -INF , P2 ;  /* 0xff80000024157808 */ /* 0x000fe40001000000 */
[----:B------:R-:W-:-:S04]  /*2490*/  ISETP.GT.AND P2, PT, R5, 0x20, PT ;  /* 0x000000200500780c */ /* 0x000fc80003f44270 */
[----:B------:R-:W-:Y:S02]  /*24a0*/  FSEL R27, R40, -INF , P2 ;  /* 0xff800000281b7808 */ /* 0x000fe40001000000 */
[----:B------:R-:W-:-:S04]  /*24b0*/  ISETP.GT.AND P2, PT, R5, 0x28, PT ;  /* 0x000000280500780c */ /* 0x000fc80003f44270 */
[----:B------:R-:W-:Y:S02]  /*24c0*/  FSEL R31, R44, -INF , P2 ;  /* 0xff8000002c1f7808 */ /* 0x000fe40001000000 */
[----:B0-----:R-:W-:Y:S01]  /*24d0*/  FMNMX.FTZ R13, R11, R0, !PT ;  /* 0x000000000b0d7209 */ /* 0x001fe20007810000 */
[----:B------:R-:W-:Y:S01]  /*24e0*/  IMAD.U32 R0, RZ, RZ, UR6 ;  /* 0x00000006ff007e24 */ /* 0x000fe2000f8e00ff */
[C---:B------:R-:W-:Y:S01]  /*24f0*/  ISETP.GT.AND P2, PT, R5.reuse, 0x30, PT ;  /* 0x000000300500780c */ /* 0x040fe20003f44270 */
[----:B------:R-:W-:Y:S02]  /*2500*/  @UP0 ULDC UR6, c[0x0][0x44c] ;  /* 0x0001130000060ab9 */ /* 0x000fe40000000800 */
[----:B------:R-:W0:Y:S01]  /*2510*/  SHFL.BFLY PT, R108, R13, 0x1, 0x1f ;  /* 0x0c201f000d6c7f89 */ /* 0x000e2200000e0000 */
[----:B------:R-:W-:Y:S01]  /*2520*/  FSEL R35, R48, -INF , P2 ;  /* 0xff80000030237808 */ /* 0x000fe20001000000 */
[----:B------:R-:W-:Y:S01]  /*2530*/  UIMAD.WIDE.U32 UR6, UR37, UR6, URZ ;  /* 0x00000006250672a5 */ /* 0x000fe2000f8e003f */
[----:B------:R-:W-:Y:S01]  /*2540*/  ISETP.GT.AND P2, PT, R5, 0x38, PT ;  /* 0x000000380500780c */ /* 0x000fe20003f44270 */
[----:B------:R-:W-:-:S02]  /*2550*/  UIADD3 UR6, UR15, 0x28840, URZ ;  /* 0x000288400f067890 */ /* 0x000fc4000fffe03f */
[----:B------:R-:W-:Y:S01]  /*2560*/  @UP0 USHF.R.U32.HI UR10, URZ, UR18, UR7 ;  /* 0x000000123f0a0299 */ /* 0x000fe20008011607 */
[----:B------:R-:W-:Y:S01]  /*2570*/  FSEL R39, R52, -INF , P2 ;  /* 0xff80000034277808 */ /* 0x000fe20001000000 */
[----:B------:R-:W-:Y:S01]  /*2580*/  UPRMT UR6, UR39, 0x654, UR6 ;  /* 0x0000065427067896 */ /* 0x000fe20008000006 */
[----:B------:R-:W-:Y:S01]  /*2590*/  ISETP.GT.AND P2, PT, R5, 0x40, PT ;  /* 0x000000400500780c */ /* 0x000fe20003f44270 */
[----:B------:R-:W-:-:S03]  /*25a0*/  UIADD3 UR11, UR11, UR10, URZ ;  /* 0x0000000a0b0b7290 */ /* 0x000fc6000fffe03f */
[----:B------:R-:W-:Y:S01]  /*25b0*/  FSEL R43, R56, -INF , P2 ;  /* 0xff800000382b7808 */ /* 0x000fe20001000000 */
[----:B------:R-:W-:Y:S01]  /*25c0*/  USHF.R.S32.HI UR7, URZ, 0x1f, UR11 ;  /* 0x0000001f3f077899 */ /* 0x000fe2000801140b */
[C---:B------:R-:W-:Y:S02]  /*25d0*/  ISETP.GT.AND P2, PT, R5.reuse, 0x48, PT ;  /* 0x000000480500780c */ /* 0x040fe40003f44270 */
[----:B------:R-:W-:Y:S01]  /*25e0*/  SYNCS.ARRIVE.TRANS64.RED.A1T0 RZ, [UR6], RZ ;  /* 0x000000ffffff79a7 */ /* 0x000fe20008100406 */
[----:B------:R-:W-:Y:S01]  /*25f0*/  ULEA.HI UR7, UR7, UR11, URZ, 0x7 ;  /* 0x0000000b07077291 */ /* 0x000fe2000f8f383f */
[----:B------:R-:W-:Y:S02]  /*2600*/  FSEL R47, R60, -INF , P2 ;  /* 0xff8000003c2f7808 */ /* 0x000fe40001000000 */
[----:B------:R-:W-:Y:S01]  /*2610*/  ISETP.GT.AND P2, PT, R5, 0x50, PT ;  /* 0x000000500500780c */ /* 0x000fe20003f44270 */
[----:B------:R-:W-:Y:S01]  /*2620*/  USHF.R.S32.HI UR7, URZ, 0x7, UR7 ;  /* 0x000000073f077899 */ /* 0x000fe20008011407 */
[----:B0-----:R-:W-:-:S02]  /*2630*/  FMNMX.FTZ R7, R13, R108, !PT ;  /* 0x0000006c0d077209 */ /* 0x001fc40007810000 */
[----:B------:R-:W-:Y:S02]  /*2640*/  CS2R R108, SRZ ;  /* 0x00000000006c7805 */ /* 0x000fe4000001ff00 */
[----:B------:R-:W-:Y:S01]  /*2650*/  FSEL R13, R28, -INF , P3 ;  /* 0xff8000001c0d7808 */ /* 0x000fe20001800000 */
[----:B------:R-:W-:Y:S01]  /*2660*/  UISETP.LT.AND UP0, UPT, URZ, UR7, UPT ;  /* 0x000000073f00728c */ /* 0x000fe2000bf01270 */
[C---:B------:R-:W-:Y:S01]  /*2670*/  FSETP.NEU.FTZ.AND P1, PT, R7.reuse, -INF , PT ;  /* 0xff8000000700780b */ /* 0x040fe20003f3d000 */
[----:B------:R-:W-:Y:S01]  /*2680*/  FMUL.FTZ R9, R7, R0 ;  /* 0x0000000007097220 */ /* 0x000fe20000410000 */
[----:B------:R-:W-:Y:S01]  /*2690*/  FSEL R51, R64, -INF , P2 ;  /* 0xff80000040337808 */ /* 0x000fe20001000000 */
[----:B------:R-:W-:Y:S01]  /*26a0*/  USEL UR53, URZ, UR7, !UP0 ;  /* 0x000000073f357287 */ /* 0x000fe2000c000000 */
[----:B------:R-:W-:Y:S02]  /*26b0*/  ISETP.GT.AND P2, PT, R5, 0x58, PT ;  /* 0x000000580500780c */ /* 0x000fe40003f44270 */
[----:B------:R-:W-:Y:S01]  /*26c0*/  FSEL R9, R9, RZ, P1 ;  /* 0x000000ff09097208 */ /* 0x000fe20000800000 */
[----:B------:R-:W-:Y:S01]  /*26d0*/  UISETP.GE.AND UP0, UPT, UR55, UR53, UPT ;  /* 0x000000353700728c */ /* 0x000fe2000bf06270 */
[----:B------:R-:W-:-:S02]  /*26e0*/  ISETP.GT.AND P1, PT, R5, RZ, PT ;  /* 0x000000ff0500720c */ /* 0x000fc40003f24270 */
[----:B------:R-:W-:Y:S01]  /*26f0*/  FSEL R55, R68, -INF , P2 ;  /* 0xff80000044377808 */ /* 0x000fe20001000000 */
[-CC-:B------:R-:W-:Y:S01]  /*2700*/  FFMA.FTZ R4, R8, R0.reuse, -R9.reuse ;  /* 0x0000000008047223 */ /* 0x180fe20000010809 */
[----:B------:R-:W-:Y:S01]  /*2710*/  FSEL R11, R24, -INF , P1 ;  /* 0xff800000180b7808 */ /* 0x000fe20000800000 */
[-CC-:B------:R-:W-:Y:S01]  /*2720*/  FFMA.FTZ R10, R10, R0.reuse, -R9.reuse ;  /* 0x000000000a0a7223 */ /* 0x180fe20000010809 */
[----:B------:R-:W-:Y:S01]  /*2730*/  ISETP.GT.AND P1, PT, R5, 0x9, PT ;  /* 0x000000090500780c */ /* 0x000fe20003f24270 */
[-CC-:B------:R-:W-:Y:S01]  /*2740*/  FFMA.FTZ R12, R12, R0.reuse, -R9.reuse ;  /* 0x000000000c0c7223 */ /* 0x180fe20000010809 */
[----:B------:R-:W-:Y:S01]  /*2750*/  FMNMX.FTZ R6, R11, R25, !PT ;  /* 0x000000190b067209 */ /* 0x000fe20007810000 */
[-CC-:B------:R-:W-:Y:S01]  /*2760*/  FFMA.FTZ R14, R14, R0.reuse, -R9.reuse ;  /* 0x000000000e0e7223 */ /* 0x180fe20000010809 */
[----:B------:R-:W-:Y:S01]  /*2770*/  FSEL R29, R29, -INF , P1 ;  /* 0xff8000001d1d7808 */ /* 0x000fe20000800000 */
[--C-:B------:R-:W-:Y:S01]  /*2780*/  FFMA.FTZ R20, R20, R0, -R9.reuse ;  /* 0x0000000014147223 */ /* 0x100fe20000010809 */
[----:B------:R-:W-:Y:S01]  /*2790*/  FMNMX.FTZ R6, R13, R6, !PT ;  /* 0x000000060d067209 */ /* 0x000fe20007810000 */
[-CC-:B------:R-:W-:Y:S01]  /*27a0*/  FFMA.FTZ R181, R26, R0.reuse, -R9.reuse ;  /* 0x000000001ab57223 */ /* 0x180fe20000010809 */
[----:B------:R-:W-:Y:S01]  /*27b0*/  ISETP.GT.AND P1, PT, R5, 0x11, PT ;  /* 0x000000110500780c */ /* 0x000fe20003f24270 */
[--C-:B------:R-:W-:Y:S01]  /*27c0*/  FFMA.FTZ R179, R38, R0, -R9.reuse ;  /* 0x0000000026b37223 */ /* 0x100fe20000010809 */
[----:B------:R-:W-:Y:S01]  /*27d0*/  FMNMX.FTZ R6, R29, R6, !PT ;  /* 0x000000061d067209 */ /* 0x000fe20007810000 */
[--C-:B------:R-:W-:Y:S01]  /*27e0*/  FFMA.FTZ R183, R30, R0, -R9.reuse ;  /* 0x000000001eb77223 */ /* 0x100fe20000010809 */
[----:B------:R-:W-:Y:S01]  /*27f0*/  FSEL R33, R33, -INF , P1 ;  /* 0xff80000021217808 */ /* 0x000fe20000800000 */
[----:B------:R-:W-:Y:S01]  /*2800*/  MUFU.EX2 R181, R181 ;  /* 0x000000b500b57308 */ /* 0x000fe20000000800 */
[----:B------:R-:W-:Y:S01]  /*2810*/  FMNMX.FTZ R8, R15, R6, !PT ;  /* 0x000000060f087209 */ /* 0x000fe20007810000 */
[-CC-:B------:R-:W-:Y:S01]  /*2820*/  FFMA.FTZ R177, R34, R0.reuse, -R9.reuse ;  /* 0x0000000022b17223 */ /* 0x180fe20000010809 */
[----:B------:R-:W-:Y:S01]  /*2830*/  ISETP.GT.AND P1, PT, R5, 0x19, PT ;  /* 0x000000190500780c */ /* 0x000fe20003f24270 */
[--C-:B------:R-:W-:Y:S01]  /*2840*/  FFMA.FTZ R173, R42, R0, -R9.reuse ;  /* 0x000000002aad7223 */ /* 0x100fe20000010809 */
[----:B------:R-:W-:Y:S01]  /*2850*/  FMNMX.FTZ R8, R33, R8, !PT ;  /* 0x0000000821087209 */ /* 0x000fe20007810000 */
[--C-:B------:R-:W-:Y:S01]  /*2860*/  FFMA.FTZ R175, R46, R0, -R9.reuse ;  /* 0x000000002eaf7223 */ /* 0x100fe20000010809 */
[----:B------:R-:W-:Y:S01]  /*2870*/  FSEL R37, R37, -INF , P1 ;  /* 0xff80000025257808 */ /* 0x000fe20000800000 */
[----:B------:R0:W-:Y:S01]  /*2880*/  MUFU.EX2 R6, R10 ;  /* 0x0000000a00067308 */ /* 0x0001e20000000800 */
[----:B------:R-:W-:Y:S01]  /*2890*/  FMNMX.FTZ R8, R21, R8, !PT ;  /* 0x0000000815087209 */ /* 0x000fe20007810000 */
[-CC-:B------:R-:W-:Y:S01]  /*28a0*/  FFMA.FTZ R88, R88, R0.reuse, -R9.reuse ;  /* 0x0000000058587223 */ /* 0x180fe20000010809 */
[----:B------:R-:W-:Y:S01]  /*28b0*/  ISETP.GT.AND P1, PT, R5, 0x21, PT ;  /* 0x000000210500780c */ /* 0x000fe20003f24270 */
[--C-:B------:R-:W-:Y:S01]  /*28c0*/  FFMA.FTZ R169, R50, R0, -R9.reuse ;  /* 0x0000000032a97223 */ /* 0x100fe20000010809 */
[----:B------:R-:W-:Y:S01]  /*28d0*/  FMNMX.FTZ R8, R37, R8, !PT ;  /* 0x0000000825087209 */ /* 0x000fe20007810000 */
[--C-:B------:R-:W-:Y:S01]  /*28e0*/  FFMA.FTZ R90, R90, R0, -R9.reuse ;  /* 0x000000005a5a7223 */ /* 0x100fe20000010809 */
[----:B------:R-:W-:Y:S01]  /*28f0*/  FSEL R41, R41, -INF , P1 ;  /* 0xff80000029297808 */ /* 0x000fe20000800000 */
[----:B------:R-:W1:Y:S01]  /*2900*/  MUFU.EX2 R4, R4 ;  /* 0x0000000400047308 */ /* 0x000e620000000800 */
[----:B0-----:R-:W-:Y:S01]  /*2910*/  FMNMX.FTZ R10, R27, R8, !PT ;  /* 0x000000081b0a7209 */ /* 0x001fe20007810000 */
        /* <DEDUP_REMOVED lines=15> */
[----:B0-----:R-:W-:Y:S01]  /*2a10*/  FMNMX.FTZ R12, R35, R10, !PT ;  /* 0x0000000a230c7209 */ /* 0x001fe20007810000 */
[----:B-1----:R-:W-:Y:S01]  /*2a20*/  FADD.FTZ R44, R181, R4 ;  /* 0x00000004b52c7221 */ /* 0x002fe20000010000 */
        /* <DEDUP_REMOVED lines=15> */
[-CC-:B------:R-:W-:Y:S01]  /*2b20*/  FFMA.FTZ R36, R104, R0.reuse, -R9.reuse ;  /* 0x0000000068247223 */ /* 0x180fe20000010809 */
[----:B------:R-:W-:Y:S01]  /*2b30*/  ISETP.GT.AND P1, PT, R5, 0x49, PT ;  /* 0x000000490500780c */ /* 0x000fe20003f24270 */
[--C-:B------:R-:W-:Y:S01]  /*2b40*/  FFMA.FTZ R157, R82, R0, -R9.reuse ;  /* 0x00000000529d7223 */ /* 0x100fe20000010809 */
[----:B------:R-:W-:Y:S01]  /*2b50*/  FMNMX.FTZ R14, R57, R14, !PT ;  /* 0x0000000e390e7209 */ /* 0x000fe20007810000 */
[----:B------:R-:W-:Y:S01]  /*2b60*/  FFMA.FTZ R159, R86, R0, -R9 ;  /* 0x00000000569f7223 */ /* 0x000fe20000010809 */
[----:B------:R-:W-:Y:S01]  /*2b70*/  FSEL R61, R61, -INF , P1 ;  /* 0xff8000003d3d7808 */ /* 0x000fe20000800000 */
[----:B------:R0:W-:Y:S01]  /*2b80*/  MUFU.EX2 R12, R20 ;  /* 0x00000014000c7308 */ /* 0x0001e20000000800 */
[----:B------:R-:W-:-:S02]  /*2b90*/  FMNMX.FTZ R14, R47, R14, !PT ;  /* 0x0000000e2f0e7209 */ /* 0x000fc40007810000 */
[----:B------:R-:W-:Y:S02]  /*2ba0*/  CS2R R104, SRZ ;  /* 0x0000000000687805 */ /* 0x000fe4000001ff00 */
[----:B------:R-:W-:Y:S02]  /*2bb0*/  ISETP.GT.AND P1, PT, R5, 0x51, PT ;  /* 0x000000510500780c */ /* 0x000fe40003f24270 */
[----:B------:R-:W-:Y:S02]  /*2bc0*/  CS2R R102, SRZ ;  /* 0x0000000000667805 */ /* 0x000fe4000001ff00 */
[----:B------:R-:W-:Y:S02]  /*2bd0*/  FMNMX.FTZ R14, R61, R14, !PT ;  /* 0x0000000e3d0e7209 */ /* 0x000fe40007810000 */
[----:B------:R-:W-:Y:S02]  /*2be0*/  CS2R R98, SRZ ;  /* 0x0000000000627805 */ /* 0x000fe4000001ff00 */
[----:B------:R-:W-:Y:S01]  /*2bf0*/  FSEL R65, R65, -INF , P1 ;  /* 0xff80000041417808 */ /* 0x000fe20000800000 */
[----:B------:R-:W-:Y:S01]  /*2c00*/  MUFU.EX2 R179, R179 ;  /* 0x000000b300b37308 */ /* 0x000fe20000000800 */
[----:B0-----:R-:W-:-:S02]  /*2c10*/  FMNMX.FTZ R20, R51, R14, !PT ;  /* 0x0000000e33147209 */ /* 0x001fc40007810000 */
[----:B------:R-:W-:Y:S02]  /*2c20*/  CS2R R96, SRZ ;  /* 0x0000000000607805 */ /* 0x000fe4000001ff00 */
[----:B------:R-:W-:Y:S02]  /*2c30*/  ISETP.GT.AND P1, PT, R5, 0x59, PT ;  /* 0x000000590500780c */ /* 0x000fe40003f24270 */
[----:B------:R-:W-:Y:S02]  /*2c40*/  FMNMX.FTZ R20, R65, R20, !PT ;  /* 0x0000001441147209 */ /* 0x000fe40007810000 */
[----:B------:R-:W-:Y:S01]  /*2c50*/  ISETP.GT.AND P2, PT, R5, 0x60, PT ;  /* 0x000000600500780c */ /* 0x000fe20003f44270 */
[----:B------:R-:W-:Y:S01]  /*2c60*/  MUFU.EX2 R173, R173 ;  /* 0x000000ad00ad7308 */ /* 0x000fe20000000800 */
[----:B------:R-:W-:Y:S02]  /*2c70*/  FSEL R69, R69, -INF , P1 ;  /* 0xff80000045457808 */ /* 0x000fe40000800000 */
[----:B------:R-:W-:-:S02]  /*2c80*/  FMNMX.FTZ R20, R55, R20, !PT ;  /* 0x0000001437147209 */ /* 0x000fc40007810000 */
[----:B------:R-:W-:Y:S02]  /*2c90*/  ISETP.GT.AND P1, PT, R5, 0x61, PT ;  /* 0x000000610500780c */ /* 0x000fe40003f24270 */
[----:B------:R-:W-:Y:S01]  /*2ca0*/  FSEL R59, R72, -INF , P2 ;  /* 0xff800000483b7808 */ /* 0x000fe20001000000 */
[----:B------:R-:W-:Y:S01]  /*2cb0*/  MUFU.EX2 R175, R175 ;  /* 0x000000af00af7308 */ /* 0x000fe20000000800 */
[----:B------:R-:W-:Y:S02]  /*2cc0*/  FMNMX.FTZ R20, R69, R20, !PT ;  /* 0x0000001445147209 */ /* 0x000fe40007810000 */
[----:B------:R-:W-:Y:S02]  /*2cd0*/  ISETP.GT.AND P2, PT, R5, 0x68, PT ;  /* 0x000000680500780c */ /* 0x000fe40003f44270 */
[----:B------:R-:W-:Y:S02]  /*2ce0*/  FSEL R73, R73, -INF , P1 ;  /* 0xff80000049497808 */ /* 0x000fe40000800000 */
[----:B------:R-:W-:Y:S01]  /*2cf0*/  FMNMX.FTZ R24, R59, R20, !PT ;  /* 0x000000143b187209 */ /* 0x000fe20007810000 */
[----:B------:R0:W-:Y:S01]  /*2d00*/  MUFU.EX2 R14, R88 ;  /* 0x00000058000e7308 */ /* 0x0001e20000000800 */
[----:B------:R-:W-:-:S02]  /*2d10*/  ISETP.GT.AND P1, PT, R5, 0x69, PT ;  /* 0x000000690500780c */ /* 0x000fc40003f24270 */
[----:B------:R-:W-:Y:S02]  /*2d20*/  FSEL R63, R76, -INF , P2 ;  /* 0xff8000004c3f7808 */ /* 0x000fe40001000000 */
[----:B------:R-:W-:Y:S02]  /*2d30*/  FMNMX.FTZ R24, R73, R24, !PT ;  /* 0x0000001849187209 */ /* 0x000fe40007810000 */
[----:B------:R-:W-:Y:S01]  /*2d40*/  ISETP.GT.AND P2, PT, R5, 0x70, PT ;  /* 0x000000700500780c */ /* 0x000fe20003f44270 */
[----:B------:R-:W-:Y:S01]  /*2d50*/  MUFU.EX2 R169, R169 ;  /* 0x000000a900a97308 */ /* 0x000fe20000000800 */
[----:B------:R-:W-:Y:S02]  /*2d60*/  FSEL R77, R77, -INF , P1 ;  /* 0xff8000004d4d7808 */ /* 0x000fe40000800000 */
[----:B0-----:R-:W-:Y:S02]  /*2d70*/  CS2R R88, SRZ ;  /* 0x0000000000587805 */ /* 0x001fe4000001ff00 */
[----:B------:R-:W-:-:S02]  /*2d80*/  FMNMX.FTZ R24, R63, R24, !PT ;  /* 0x000000183f187209 */ /* 0x000fc40007810000 */
[----:B------:R-:W-:Y:S02]  /*2d90*/  ISETP.GT.AND P1, PT, R5, 0x71, PT ;  /* 0x000000710500780c */ /* 0x000fe40003f24270 */
[----:B------:R-:W-:Y:S01]  /*2da0*/  FSEL R67, R80, -INF , P2 ;  /* 0xff80000050437808 */ /* 0x000fe20001000000 */
[----:B------:R0:W-:Y:S01]  /*2db0*/  MUFU.EX2 R20, R90 ;  /* 0x0000005a00147308 */ /* 0x0001e20000000800 */
[----:B------:R-:W-:Y:S02]  /*2dc0*/  FMNMX.FTZ R24, R77, R24, !PT ;  /* 0x000000184d187209 */ /* 0x000fe40007810000 */
[----:B------:R-:W-:Y:S02]  /*2dd0*/  ISETP.GT.AND P2, PT, R5, 0x78, PT ;  /* 0x000000780500780c */ /* 0x000fe40003f44270 */
[----:B------:R-:W-:Y:S02]  /*2de0*/  FSEL R81, R81, -INF , P1 ;  /* 0xff80000051517808 */ /* 0x000fe40000800000 */
[----:B------:R-:W-:Y:S01]  /*2df0*/  FMNMX.FTZ R26, R67, R24, !PT ;  /* 0x00000018431a7209 */ /* 0x000fe20007810000 */
[----:B------:R-:W-:Y:S01]  /*2e00*/  MUFU.EX2 R171, R171 ;  /* 0x000000ab00ab7308 */ /* 0x000fe20000000800 */
[----:B------:R-:W-:-:S02]  /*2e10*/  ISETP.GT.AND P1, PT, R5, 0x79, PT ;  /* 0x000000790500780c */ /* 0x000fc40003f24270 */
[----:B0-----:R-:W-:Y:S02]  /*2e20*/  CS2R R90, SRZ ;  /* 0x00000000005a7805 */ /* 0x001fe4000001ff00 */
[----:B------:R-:W-:Y:S02]  /*2e30*/  FSEL R71, R84, -INF , P2 ;  /* 0xff80000054477808 */ /* 0x000fe40001000000 */
[----:B------:R-:W-:Y:S02]  /*2e40*/  FMNMX.FTZ R26, R81, R26, !PT ;  /* 0x0000001a511a7209 */ /* 0x000fe40007810000 */
[----:B------:R-:W-:Y:S01]  /*2e50*/  FSEL R85, R85, -INF , P1 ;  /* 0xff80000055557808 */ /* 0x000fe20000800000 */
[----:B------:R0:W-:Y:S01]  /*2e60*/  MUFU.EX2 R24, R92 ;  /* 0x0000005c00187308 */ /* 0x0001e20000000800 */
[----:B------:R-:W-:Y:S02]  /*2e70*/  FMNMX.FTZ R26, R71, R26, !PT ;  /* 0x0000001a471a7209 */ /* 0x000fe40007810000 */
[----:B------:R-:W-:-:S02]  /*2e80*/  F2FP.BF16.F32.PACK_AB R181, R4, R181 ;  /* 0x000000b504b5723e */ /* 0x000fc400000010ff */
[----:B------:R-:W-:Y:S01]  /*2e90*/  FMNMX.FTZ R5, R85, R26, !PT ;  /* 0x0000001a55057209 */ /* 0x000fe20007810000 */
[--C-:B------:R-:W-:Y:S01]  /*2ea0*/  FFMA.FTZ R26, R94, R0, -R9.reuse ;  /* 0x000000005e1a7223 */ /* 0x100fe20000010809 */
[----:B------:R-:W-:Y:S01]  /*2eb0*/  CS2R R94, SRZ ;  /* 0x00000000005e7805 */ /* 0x000fe2000001ff00 */
[----:B------:R-:W-:Y:S01]  /*2ec0*/  MUFU.EX2 R165, R165 ;  /* 0x000000a500a57308 */ /* 0x000fe20000000800 */
[----:B0-----:R-:W-:Y:S01]  /*2ed0*/  CS2R R92, SRZ ;  /* 0x00000000005c7805 */ /* 0x001fe2000001ff00 */
[----:B------:R-:W0:Y:S06]  /*2ee0*/  SHFL.BFLY PT, R32, R5, 0x2, 0x1f ;  /* 0x0c401f0005207f89 */ /* 0x000e2c00000e0000 */
[----:B------:R-:W-:Y:S08]  /*2ef0*/  MUFU.EX2 R26, R26 ;  /* 0x0000001a001a7308 */ /* 0x000ff00000000800 */
[----:B------:R-:W-:Y:S08]  /*2f00*/  MUFU.EX2 R167, R167 ;  /* 0x000000a700a77308 */ /* 0x000ff00000000800 */
[----:B------:R-:W-:Y:S01]  /*2f10*/  MUFU.EX2 R28, R28 ;  /* 0x0000001c001c7308 */ /* 0x000fe20000000800 */
[----:B0-----:R-:W-:Y:S01]  /*2f20*/  FMNMX.FTZ R38, R5, R32, !PT ;  /* 0x0000002005267209 */ /* 0x001fe20007810000 */
[----:B------:R-:W-:Y:S01]  /*2f30*/  FFMA.FTZ R32, R100, R0, -R9 ;  /* 0x0000000064207223 */ /* 0x000fe20000010809 */
[----:B------:R-:W-:-:S03]  /*2f40*/  CS2R R100, SRZ ;  /* 0x0000000000647805 */ /* 0x000fc6000001ff00 */
[----:B------:R-:W0:Y:S02]  /*2f50*/  SHFL.BFLY PT, R5, R38, 0x1, 0x1f ;  /* 0x0c201f0026057f89 */ /* 0x000e2400000e0000 */
[----:B------:R-:W-:Y:S08]  /*2f60*/  MUFU.EX2 R161, R161 ;  /* 0x000000a100a17308 */ /* 0x000ff00000000800 */
[----:B------:R-:W-:Y:S08]  /*2f70*/  MUFU.EX2 R30, R30 ;  /* 0x0000001e001e7308 */ /* 0x000ff00000000800 */
[----:B------:R-:W-:Y:S01]  /*2f80*/  MUFU.EX2 R163, R163 ;  /* 0x000000a300a37308 */ /* 0x000fe20000000800 */
[----:B0-----:R-:W-:-:S07]  /*2f90*/  FMNMX.FTZ R5, R38, R5, !PT ;  /* 0x0000000526057209 */ /* 0x001fce0007810000 */
[----:B------:R-:W-:Y:S01]  /*2fa0*/  MUFU.EX2 R32, R32 ;  /* 0x0000002000207308 */ /* 0x000fe20000000800 */
[-CC-:B------:R-:W-:Y:S01]  /*2fb0*/  FFMA.FTZ R38, R106, R0.reuse, -R9.reuse ;  /* 0x000000006a267223 */ /* 0x180fe20000010809 */
[-C--:B------:R-:W-:Y:S01]  /*2fc0*/  FFMA.FTZ R9, R87, R0.reuse, -R9 ;  /* 0x0000000057097223 */ /* 0x080fe20000010809 */
[C---:B------:R-:W-:Y:S01]  /*2fd0*/  FSETP.NEU.FTZ.AND P1, PT, R5.reuse, -INF , PT ;  /* 0xff8000000500780b */ /* 0x040fe20003f3d000 */
[----:B------:R-:W-:Y:S01]  /*2fe0*/  FMUL.FTZ R40, R5, R0 ;  /* 0x0000000005287220 */ /* 0x000fe20000410000 */
[----:B------:R-:W-:-:S03]  /*2ff0*/  CS2R R106, SRZ ;  /* 0x00000000006a7805 */ /* 0x000fc6000001ff00 */
[----:B------:R-:W-:Y:S01]  /*3000*/  MUFU.EX2 R153, R153 ;  /* 0x0000009900997308 */ /* 0x000fe20000000800 */
[----:B------:R-:W-:Y:S02]  /*3010*/  FSEL R40, R40, RZ, P1 ;  /* 0x000000ff28287208 */ /* 0x000fe40000800000 */
[----:B------:R-:W-:-:S03]  /*3020*/  PLOP3.LUT P1, PT, PT, PT, UP0, 0x80, 0x0 ;  /* 0x000000000000781c */ /* 0x000fc60003f2f008 */
        /* <DEDUP_REMOVED lines=29> */
[----:B------:R2:W3:Y:S01]  /*3200*/  MUFU.EX2 R182, R29 ;  /* 0x0000001d00b67308 */ /* 0x0004e20000000800 */
[----:B0-----:R-:W-:Y:S01]  /*3210*/  FADD.FTZ R42, R11, R180 ;  /* 0x000000b40b2a7221 */ /* 0x001fe20000010000 */
[----:B------:R-:W-:Y:S01]  /*3220*/  F2FP.BF16.F32.PACK_AB R180, R180, R11 ;  /* 0x0000000bb4b4723e */ /* 0x000fe200000010ff */
[-CC-:B------:R-:W-:Y:S01]  /*3230*/  FFMA.FTZ R63, R63, R0.reuse, -R40.reuse ;  /* 0x000000003f3f7223 */ /* 0x180fe20000010828 */
[-CC-:B------:R-:W-:Y:S01]  /*3240*/  FFMA.FTZ R77, R77, R0.reuse, -R40.reuse ;  /* 0x000000004d4d7223 */ /* 0x180fe20000010828 */
[-CC-:B------:R-:W-:Y:S01]  /*3250*/  FFMA.FTZ R67, R67, R0.reuse, -R40.reuse ;  /* 0x0000000043437223 */ /* 0x180fe20000010828 */
[-CC-:B------:R-:W-:Y:S01]  /*3260*/  FFMA.FTZ R81, R81, R0.reuse, -R40.reuse ;  /* 0x0000000051517223 */ /* 0x180fe20000010828 */
[-C--:B------:R-:W-:Y:S01]  /*3270*/  FFMA.FTZ R71, R71, R0.reuse, -R40 ;  /* 0x0000000047477223 */ /* 0x080fe20000010828 */
[----:B------:R-:W0:Y:S01]  /*3280*/  MUFU.EX2 R15, R15 ;  /* 0x0000000f000f7308 */ /* 0x000e220000000800 */
[----:B-1----:R-:W-:Y:S01]  /*3290*/  FADD.FTZ R25, R13, R42 ;  /* 0x0000002a0d197221 */ /* 0x002fe20000010000 */
[----:B--2---:R-:W-:Y:S01]  /*32a0*/  FADD.FTZ R29, R183, R44 ;  /* 0x0000002cb71d7221 */ /* 0x004fe20000010000 */
[----:B------:R-:W-:Y:S01]  /*32b0*/  F2FP.BF16.F32.PACK_AB R183, R6, R183 ;  /* 0x000000b706b7723e */ /* 0x000fe200000010ff */
[----:B------:R-:W-:-:S02]  /*32c0*/  FFMA.FTZ R40, R85, R0, -R40 ;  /* 0x0000000055287223 */ /* 0x000fc40000010828 */
[----:B------:R-:W-:Y:S02]  /*32d0*/  FADD.FTZ R44, R6, R29 ;  /* 0x0000001d062c7221 */ /* 0x000fe40000010000 */
[----:B------:R-:W1:Y:S01]  /*32e0*/  MUFU.EX2 R176, R33 ;  /* 0x0000002100b07308 */ /* 0x000e620000000800 */
[----:B---3--:R-:W-:Y:S01]  /*32f0*/  FADD.FTZ R42, R182, R25 ;  /* 0x00000019b62a7221 */ /* 0x008fe20000010000 */
[----:B------:R-:W-:Y:S01]  /*3300*/  FADD.FTZ R25, R177, R44 ;  /* 0x0000002cb1197221 */ /* 0x000fe20000010000 */
[----:B------:R-:W-:Y:S02]  /*3310*/  F2FP.BF16.F32.PACK_AB R177, R8, R177 ;  /* 0x000000b108b1723e */ /* 0x000fe400000010ff */
[----:B------:R-:W-:Y:S01]  /*3320*/  F2FP.BF16.F32.PACK_AB R182, R182, R13 ;  /* 0x0000000db6b6723e */ /* 0x000fe200000010ff */
[----:B------:R-:W-:Y:S02]  /*3330*/  FADD.FTZ R44, R8, R25 ;  /* 0x00000019082c7221 */ /* 0x000fe40000010000 */
        /* <DEDUP_REMOVED lines=9> */
[----:B------:R-:W-:Y:S01]  /*33d0*/  F2FP.BF16.F32.PACK_AB R176, R176, R15 ;  /* 0x0000000fb0b0723e */ /* 0x000fe200000010ff */
[----:B------:R-:W-:Y:S02]  /*33e0*/  FADD.FTZ R44, R12, R25 ;  /* 0x000000190c2c7221 */ /* 0x000fe40000010000 */
[----:B------:R-:W1:Y:S01]  /*33f0*/  MUFU.EX2 R27, R27 ;  /* 0x0000001b001b7308 */ /* 0x000e620000000800 */
[----:B--2---:R-:W-:Y:S01]  /*3400*/  FADD.FTZ R3, R21, R42 ;  /* 0x0000002a15037221 */ /* 0x004fe20000010000 */
[----:B------:R-:W-:Y:S01]  /*3410*/  FADD.FTZ R25, R175, R44 ;  /* 0x0000002caf197221 */ /* 0x000fe20000010000 */
[----:B------:R-:W-:-:S03]  /*3420*/  F2FP.BF16.F32.PACK_AB R175, R14, R175 ;  /* 0x000000af0eaf723e */ /* 0x000fc600000010ff */
[----:B------:R-:W-:Y:S02]  /*3430*/  FADD.FTZ R44, R14, R25 ;  /* 0x000000190e2c7221 */ /* 0x000fe40000010000 */
[----:B------:R-:W2:Y:S01]  /*3440*/  MUFU.EX2 R172, R41 ;  /* 0x0000002900ac7308 */ /* 0x000ea20000000800 */
[----:B0-----:R-:W-:Y:S01]  /*3450*/  FADD.FTZ R42, R178, R3 ;  /* 0x00000003b22a7221 */ /* 0x001fe20000010000 */
[----:B------:R-:W-:Y:S01]  /*3460*/  FADD.FTZ R25, R169, R44 ;  /* 0x0000002ca9197221 */ /* 0x000fe20000010000 */
[----:B------:R-:W-:Y:S02]  /*3470*/  F2FP.BF16.F32.PACK_AB R169, R20, R169 ;  /* 0x000000a914a9723e */ /* 0x000fe400000010ff */
[----:B------:R-:W-:Y:S01]  /*3480*/  F2FP.BF16.F32.PACK_AB R178, R178, R21 ;  /* 0x00000015b2b2723e */ /* 0x000fe200000010ff */
[----:B------:R-:W-:Y:S02]  /*3490*/  FADD.FTZ R6, R20, R25 ;  /* 0x0000001914067221 */ /* 0x000fe40000010000 */
[----:B------:R-:W0:Y:S01]  /*34a0*/  MUFU.EX2 R31, R31 ;  /* 0x0000001f001f7308 */ /* 0x000e220000000800 */
[----:B-1----:R-:W-:Y:S01]  /*34b0*/  FADD.FTZ R3, R27, R42 ;  /* 0x0000002a1b037221 */ /* 0x002fe20000010000 */
[----:B------:R-:W-:Y:S01]  /*34c0*/  FADD.FTZ R25, R171, R6 ;  /* 0x00000006ab197221 */ /* 0x000fe20000010000 */
[----:B------:R-:W-:-:S03]  /*34d0*/  F2FP.BF16.F32.PACK_AB R171, R24, R171 ;  /* 0x000000ab18ab723e */ /* 0x000fc600000010ff */
[----:B------:R-:W-:Y:S02]  /*34e0*/  FADD.FTZ R6, R24, R25 ;  /* 0x0000001918067221 */ /* 0x000fe40000010000 */
[----:B------:R-:W1:Y:S01]  /*34f0*/  MUFU.EX2 R174, R45 ;  /* 0x0000002d00ae7308 */ /* 0x000e620000000800 */
[C---:B--2---:R-:W-:Y:S01]  /*3500*/  FADD.FTZ R42, R172.reuse, R3 ;  /* 0x00000003ac2a7221 */ /* 0x044fe20000010000 */
[----:B------:R-:W-:Y:S01]  /*3510*/  FADD.FTZ R25, R165, R6 ;  /* 0x00000006a5197221 */ /* 0x000fe20000010000 */
[----:B------:R-:W-:Y:S02]  /*3520*/  F2FP.BF16.F32.PACK_AB R172, R172, R27 ;  /* 0x0000001bacac723e */ /* 0x000fe400000010ff */
[C---:B------:R-:W-:Y:S01]  /*3530*/  F2FP.BF16.F32.PACK_AB R165, R26.reuse, R165 ;  /* 0x000000a51aa5723e */ /* 0x040fe200000010ff */
[----:B------:R-:W-:Y:S02]  /*3540*/  FADD.FTZ R6, R26, R25 ;  /* 0x000000191a067221 */ /* 0x000fe40000010000 */
[----:B------:R-:W2:Y:S01]  /*3550*/  MUFU.EX2 R35, R35 ;  /* 0x0000002300237308 */ /* 0x000ea20000000800 */
[----:B0-----:R-:W-:Y:S01]  /*3560*/  FADD.FTZ R3, R31, R42 ;  /* 0x0000002a1f037221 */ /* 0x001fe20000010000 */
[----:B------:R-:W-:Y:S01]  /*3570*/  FADD.FTZ R11, R167, R6 ;  /* 0x00000006a70b7221 */ /* 0x000fe20000010000 */
[----:B------:R-:W-:-:S03]  /*3580*/  F2FP.BF16.F32.PACK_AB R167, R28, R167 ;  /* 0x000000a71ca7723e */ /* 0x000fc600000010ff */
[----:B------:R-:W-:Y:S02]  /*3590*/  FADD.FTZ R6, R28, R11 ;  /* 0x0000000b1c067221 */ /* 0x000fe40000010000 */
[----:B------:R-:W0:Y:S01]  /*35a0*/  MUFU.EX2 R168, R49 ;  /* 0x0000003100a87308 */ /* 0x000e220000000800 */
[C---:B-1----:R-:W-:Y:S01]  /*35b0*/  FADD.FTZ R42, R174.reuse, R3 ;  /* 0x00000003ae2a7221 */ /* 0x042fe20000010000 */
[----:B------:R-:W-:Y:S01]  /*35c0*/  FADD.FTZ R11, R161, R6 ;  /* 0x00000006a10b7221 */ /* 0x000fe20000010000 */
[----:B------:R-:W-:Y:S02]  /*35d0*/  F2FP.BF16.F32.PACK_AB R174, R174, R31 ;  /* 0x0000001faeae723e */ /* 0x000fe400000010ff */
[C---:B------:R-:W-:Y:S01]  /*35e0*/  F2FP.BF16.F32.PACK_AB R161, R30.reuse, R161 ;  /* 0x000000a11ea1723e */ /* 0x040fe200000010ff */
[----:B------:R-:W-:Y:S02]  /*35f0*/  FADD.FTZ R6, R30, R11 ;  /* 0x0000000b1e067221 */ /* 0x000fe40000010000 */
[----:B------:R-:W1:Y:S01]  /*3600*/  MUFU.EX2 R39, R39 ;  /* 0x0000002700277308 */ /* 0x000e620000000800 */
[----:B--2---:R-:W-:Y:S01]  /*3610*/  FADD.FTZ R3, R35, R42 ;  /* 0x0000002a23037221 */ /* 0x004fe20000010000 */
[----:B------:R-:W-:Y:S01]  /*3620*/  FADD.FTZ R11, R163, R6 ;  /* 0x00000006a30b7221 */ /* 0x000fe20000010000 */
[----:B------:R-:W-:-:S03]  /*3630*/  F2FP.BF16.F32.PACK_AB R163, R32, R163 ;  /* 0x000000a320a3723e */ /* 0x000fc600000010ff */
[----:B------:R-:W-:Y:S02]  /*3640*/  FADD.FTZ R6, R32, R11 ;  /* 0x0000000b20067221 */ /* 0x000fe40000010000 */
[----:B------:R-:W2:Y:S01]  /*3650*/  MUFU.EX2 R170, R53 ;  /* 0x0000003500aa7308 */ /* 0x000ea20000000800 */
[C---:B0-----:R-:W-:Y:S01]  /*3660*/  FADD.FTZ R4, R168.reuse, R3 ;  /* 0x00000003a8047221 */ /* 0x041fe20000010000 */
[----:B------:R-:W-:Y:S01]  /*3670*/  FADD.FTZ R11, R153, R6 ;  /* 0x00000006990b7221 */ /* 0x000fe20000010000 */
[----:B------:R-:W-:-:S05]  /*3680*/  F2FP.BF16.F32.PACK_AB R168, R168, R35 ;  /* 0x00000023a8a8723e */ /* 0x000fca00000010ff */
        /* <DEDUP_REMOVED lines=47> */
[----:B------:R-:W-:Y:S01]  /*3980*/  MUFU.EX2 R159, R159 ;  /* 0x0000009f009f7308 */ /* 0x000fe20000000800 */
[C---:B--2---:R-:W-:Y:S01]  /*3990*/  FADD.FTZ R8, R38.reuse, R11 ;  /* 0x0000000b26087221 */ /* 0x044fe20000010000 */
[----:B------:R-:W-:-:S06]  /*39a0*/  F2FP.BF16.F32.PACK_AB R157, R38, R157 ;  /* 0x0000009d269d723e */ /* 0x000fcc00000010ff */
[----:B------:R-:W1:Y:S01]  /*39b0*/  MUFU.EX2 R71, R71 ;  /* 0x0000004700477308 */ /* 0x000e620000000800 */
[C---:B0-----:R-:W-:Y:S01]  /*39c0*/  FADD.FTZ R4, R156.reuse, R3 ;  /* 0x000000039c047221 */ /* 0x041fe20000010000 */
[----:B------:R-:W-:-:S06]  /*39d0*/  F2FP.BF16.F32.PACK_AB R156, R156, R67 ;  /* 0x000000439c9c723e */ /* 0x000fcc00000010ff */
[----:B------:R-:W0:Y:S08]  /*39e0*/  MUFU.EX2 R40, R40 ;  /* 0x0000002800287308 */ /* 0x000e300000000800 */
[----:B------:R2:W3:Y:S01]  /*39f0*/  MUFU.EX2 R6, R9 ;  /* 0x0000000900067308 */ /* 0x0004e20000000800 */
[----:B-1----:R-:W-:Y:S01]  /*3a00*/  FADD.FTZ R3, R71, R4 ;  /* 0x0000000447037221 */ /* 0x002fe20000010000 */
[----:B--2---:R-:W-:-:S03]  /*3a10*/  FADD.FTZ R9, R159, R8 ;  /* 0x000000089f097221 */ /* 0x004fc60000010000 */
[C---:B0-----:R-:W-:Y:S01]  /*3a20*/  FADD.FTZ R3, R40.reuse, R3 ;  /* 0x0000000328037221 */ /* 0x041fe20000010000 */
[----:B------:R-:W-:Y:S01]  /*3a30*/  F2FP.BF16.F32.PACK_AB R158, R40, R71 ;  /* 0x00000047289e723e */ /* 0x000fe200000010ff */
[C---:B---3--:R-:W-:Y:S01]  /*3a40*/  FADD.FTZ R4, R6.reuse, R9 ;  /* 0x0000000906047221 */ /* 0x048fe20000010000 */
[----:B------:R-:W-:Y:S01]  /*3a50*/  F2FP.BF16.F32.PACK_AB R159, R6, R159 ;  /* 0x0000009f069f723e */ /* 0x000fe200000010ff */
[----:B------:R-:W-:Y:S06]  /*3a60*/  @!P1 BRA `(.L_x_8874) ;  /* 0x0000002800809947 */ /* 0x000fec0003800000 */
[----:B------:R-:W-:Y:S01]  /*3a70*/  IMAD.MOV.U32 R8, RZ, RZ, R7 ;  /* 0x000000ffff087224 */ /* 0x000fe200078e0007 */
[----:B------:R-:W-:Y:S01]  /*3a80*/  UMOV UR56, UR44 ;  /* 0x0000002c00387c82 */ /* 0x000fe20008000000 */
[----:B------:R-:W-:Y:S01]  /*3a90*/  IMAD.MOV.U32 R6, RZ, RZ, R5 ;  /* 0x000000ffff067224 */ /* 0x000fe200078e0005 */
[----:B------:R-:W-:Y:S01]  /*3aa0*/  UMOV UR54, UR43 ;  /* 0x0000002b00367c82 */ /* 0x000fe20008000000 */
[----:B------:R-:W-:Y:S01]  /*3ab0*/  IMAD.MOV.U32 R151, RZ, RZ, RZ ;  /* 0x000000ffff977224 */ /* 0x000fe200078e00ff */
[----:B------:R-:W-:-:S06]  /*3ac0*/  ULDC UR52, c[0x0][0x288] ;  /* 0x0000a20000347ab9 */ /* 0x000fcc0000000800 */
.L_x_8885:
[----:B------:R-:W-:Y:S01]  /*3ad0*/  ISETP.NE.AND P2, PT, RZ, UR40, PT ;  /* 0x00000028ff007c0c */ /* 0x000fe2000bf45270 */
[----:B------:R-:W-:-:S04]  /*3ae0*/  UISETP.NE.AND UP0, UPT, UR54, 0x1, UPT ;  /* 0x000000013600788c */ /* 0x000fc8000bf05270 */
[----:B------:R-:W-:-:S04]  /*3af0*/  USEL UR44, URZ, 0x1, UP0 ;  /* 0x000000013f2c7887 */ /* 0x000fc80008000000 */
[----:B------:R-:W-:-:S04]  /*3b00*/  ULOP3.LUT UR44, UR56, UR44, URZ, 0x3c, !UPT ;  /* 0x0000002c382c7292 */ /* 0x000fc8000f8e3c3f */
[----:B------:R-:W-:Y:S08]  /*3b10*/  @P2 BRA `(.L_x_8875) ;  /* 0x0000000000382947 */ /* 0x000ff00003800000 */
[----:B------:R-:W-:Y:S05]  /*3b20*/  @!P0 BRA `(.L_x_8876) ;  /* 0x0000000000048947 */ /* 0x000fea0003800000 */
[----:B------:R-:W-:Y:S01]  /*3b30*/  BPT.TRAP 0x1 ;  /* 0x000000040000795c */ /* 0x000fe20000300000 */
.L_x_8876:
        /* <DEDUP_REMOVED lines=9> */
.L_x_8877:
[----:B-1----:R-:W-:Y:S05]  /*3bd0*/  @P1 BRA `(.L_x_8875) ;  /* 0x0000000000081947 */ /* 0x002fea0003800000 */
[----:B------:R-:W1:Y:S02]  /*3be0*/  SYNCS.PHASECHK.TRANS64.TRYWAIT P1, [UR6+0x28830], R0 ;  /* 0x02883000ff0075a7 */ /* 0x000e640008020146 */
[----:B-1----:R-:W-:Y:S05]  /*3bf0*/  @!P1 BRA `(.L_x_8878) ;  /* 0x000000b000b09947 */ /* 0x002fea0003800000 */
.L_x_8875:
        /* <DEDUP_REMOVED lines=48> */
.L_x_8880:
[----:B------:R-:W-:Y:S01]  /*3f00*/  ULEA UR6, UR54, UR41, 0x3 ;  /* 0x0000002936067291 */ /* 0x000fe2000f8e183f */
[----:B------:R-:W-:-:S05]  /*3f10*/  IMAD.U32 R0, RZ, RZ, UR56 ;  /* 0x00000038ff007e24 */ /* 0x000fca000f8e00ff */
[----:B------:R-:W-:-:S04]  /*3f20*/  SHF.L.U32 R0, R0, 0x1f, RZ ;  /* 0x0000001f00007819 */ /* 0x000fc800000006ff */
[----:B------:R0:W1:Y:S01]  /*3f30*/  SYNCS.PHASECHK.TRANS64.TRYWAIT P1, [UR6+0x28850], R0 ;  /* 0x02885000ff0075a7 */ /* 0x0000620008020146 */
[----:B------:R-:W-:Y:S05]  /*3f40*/  @!P0 BRA `(.L_x_8881) ;  /* 0x0000000000048947 */ /* 0x000fea0003800000 */
[----:B------:R-:W-:Y:S01]  /*3f50*/  BPT.TRAP 0x1 ;  /* 0x000000040000795c */ /* 0x000fe20000300000 */
.L_x_8881:
[----:B-1----:R-:W-:Y:S05]  /*3f60*/  @P1 BRA `(.L_x_8879) ;  /* 0x0000000000081947 */ /* 0x002fea0003800000 */
[----:B------:R-:W1:Y:S02]  /*3f70*/  SYNCS.PHASECHK.TRANS64.TRYWAIT P1, [UR6+0x28850], R0 ;  /* 0x02885000ff0075a7 */ /* 0x000e640008020146 */
[----:B-1----:R-:W-:Y:S05]  /*3f80*/  @!P1 BRA `(.L_x_8882) ;  /* 0x000000ac00e49947 */ /* 0x002fea0003800000 */
.L_x_8879:
        /* <DEDUP_REMOVED lines=49> */
.L_x_8883:
[----:B------:R-:W-:Y:S01]  /*42a0*/  UISETP.NE.AND UP0, UPT, UR49, URZ, UPT ;  /* 0x0000003f3100728c */ /* 0x000fe2000bf05270 */
[----:B------:R-:W-:Y:S01]  /*42b0*/  VIADD R11, R17, UR37 ;  /* 0x00000025110b7c36 */ /* 0x000fe20008000000 */
[----:B------:R-:W1:Y:S04]  /*42c0*/  LDC R7, c[0x0][0x2f0] ;  /* 0x0000bc00ff077b82 */ /* 0x000e680000000800 */
[----:B------:R-:W-:Y:S02]  /*42d0*/  PLOP3.LUT P1, PT, PT, PT, UP0, 0x80, 0x0 ;  /* 0x000000000000781c */ /* 0x000fe40003f2f008 */
[----:B------:R-:W-:-:S03]  /*42e0*/  PLOP3.LUT P2, PT, PT, PT, UP0, 0x80, 0x0 ;  /* 0x000000000000781c */ /* 0x000fc60003f4f008 */
[----:B------:R-:W-:-:S08]  /*42f0*/  @UP0 ULDC UR6, c[0x0][0x44c] ;  /* 0x0001130000060ab9 */ /* 0x000fd00000000800 */
[----:B0-----:R-:W-:Y:S01]  /*4300*/  @P1 IMAD.HI.U32 R0, R11, UR6, RZ ;  /* 0x000000060b001c27 */ /* 0x001fe2000f8e00ff */
[----:B------:R-:W-:-:S04]  /*4310*/  @UP0 ULDC UR6, c[0x0][0x450] ;  /* 0x0001140000060ab9 */ /* 0x000fc80000000800 */
[----:B------:R-:W-:Y:S01]  /*4320*/  @P2 SHF.R.U32.HI R11, RZ, UR6, R0 ;  /* 0x00000006ff0b2c19 */ /* 0x000fe20008011600 */
[----:B------:R-:W-:Y:S02]  /*4330*/  UMOV UR6, 0xffffff80 ;  /* 0xffffff8000067882 */ /* 0x000fe40000000000 */
[----:B------:R-:W-:Y:S02]  /*4340*/  UIMAD UR6, UR55, UR6, 0x1 ;  /* 0x00000001370674a4 */ /* 0x000fe4000f8e0206 */
[----:B------:R-:W0:Y:S04]  /*4350*/  SHFL.IDX PT, R5, R11, RZ, 0x1c1f ;  /* 0x001c1fff0b057589 */ /* 0x000e2800000e0000 */
[----:B------:R-:W-:Y:S01]  /*4360*/  IMAD.U32 R9, RZ, RZ, UR6 ;  /* 0x00000006ff097e24 */ /* 0x000fe2000f8e00ff */
[----:B------:R-:W2:Y:S01]  /*4370*/  SHFL.IDX PT, R11, R11, 0x1, 0x1c1f ;  /* 0x003c1f000b0b7f89 */ /* 0x000ea200000e0000 */
[----:B------:R-:W-:-:S02]  /*4380*/  ULEA UR6, UR43, UR41, 0x3 ;  /* 0x000000292b067291 */ /* 0x000fc4000f8e183f */
[----:B------:R-:W-:Y:S02]  /*4390*/  IMAD R0, R16, -0x2, R9 ;  /* 0xfffffffe10007824 */ /* 0x000fe400078e0209 */
[----:B------:R-:W-:Y:S02]  /*43a0*/  UIADD3 UR6, UR6, 0x28840, URZ ;  /* 0x0002884006067890 */ /* 0x000fe4000fffe03f */
[----:B-1----:R-:W-:Y:S02]  /*43b0*/  IMAD R12, R7, UR48, R0 ;  /* 0x00000030070c7c24 */ /* 0x002fe4000f8e0200 */
[----:B------:R-:W-:-:S09]  /*43c0*/  UPRMT UR6, UR39, 0x654, UR6 ;  /* 0x0000065427067896 */ /* 0x000fd20008000006 */
[----:B------:R-:W-:Y:S01]  /*43d0*/  SYNCS.ARRIVE.TRANS64.RED.A1T0 RZ, [UR6], RZ ;  /* 0x000000ffffff79a7 */ /* 0x000fe20008100406 */
        /* <DEDUP_REMOVED lines=96> */
[----:B--2---:R-:W-:-:S02]  /*49e0*/  IADD3 R12, R11, -UR52, R12 ;  /* 0x800000340b0c7c10 */ /* 0x004fc4000fffe00c */
[----:B------:R-:W-:Y:S02]  /*49f0*/  FMNMX.FTZ R14, R85, R0, !PT ;  /* 0x00000000550e7209 */ /* 0x000fe40007810000 */
[----:B------:R-:W0:Y:S01]  /*4a00*/  LDC R0, c[0x0][0x988] ;  /* 0x00026200ff007b82 */ /* 0x000e220000000800 */
[C---:B------:R-:W-:Y:S02]  /*4a10*/  ISETP.GT.AND P2, PT, R12.reuse, RZ, PT ;  /* 0x000000ff0c00720c */ /* 0x040fe40003f44270 */
[----:B------:R-:W1:Y:S01]  /*4a20*/  SHFL.BFLY PT, R5, R14, 0x2, 0x1f ;  /* 0x0c401f000e057f89 */ /* 0x000e6200000e0000 */
[----:B------:R-:W-:-:S04]  /*4a30*/  ISETP.GT.AND P3, PT, R12, 0x1, PT ;  /* 0x000000010c00780c */ /* 0x000fc80003f64270 */
[----:B------:R-:W-:Y:S02]  /*4a40*/  FSEL R27, R27, -INF , P3 ;  /* 0xff8000001b1b7808 */ /* 0x000fe40001800000 */
[----:B------:R-:W-:Y:S02]  /*4a50*/  ISETP.GT.AND P3, PT, R12, 0x9, PT ;  /* 0x000000090c00780c */ /* 0x000fe40003f64270 */
[----:B-1----:R-:W-:-:S05]  /*4a60*/  FMNMX.FTZ R20, R14, R5, !PT ;  /* 0x000000050e147209 */ /* 0x002fca0007810000 */
[----:B------:R-:W1:Y:S02]  /*4a70*/  SHFL.BFLY PT, R5, R20, 0x1, 0x1f ;  /* 0x0c201f0014057f89 */ /* 0x000e6400000e0000 */
[----:B-1----:R-:W-:-:S04]  /*4a80*/  FMNMX.FTZ R5, R20, R5, !PT ;  /* 0x0000000514057209 */ /* 0x002fc80007810000 */
[C---:B------:R-:W-:Y:S01]  /*4a90*/  FSETP.NEU.FTZ.AND P1, PT, R5.reuse, -INF , PT ;  /* 0xff8000000500780b */ /* 0x040fe20003f3d000 */
[----:B0-----:R-:W-:-:S05]  /*4aa0*/  FMUL.FTZ R10, R5, R0 ;  /* 0x00000000050a7220 */ /* 0x001fca0000410000 */
[----:B------:R-:W-:-:S05]  /*4ab0*/  FSEL R10, R10, RZ, P1 ;  /* 0x000000ff0a0a7208 */ /* 0x000fca0000800000 */
[-CC-:B------:R-:W-:Y:S01]  /*4ac0*/  FFMA.FTZ R180, R157, R0.reuse, -R10.reuse ;  /* 0x000000009db47223 */ /* 0x180fe2000001080a */
[----:B------:R-:W-:Y:S01]  /*4ad0*/  FSEL R157, R26, -INF , P2 ;  /* 0xff8000001a9d7808 */ /* 0x000fe20001000000 */
[-CC-:B------:R-:W-:Y:S01]  /*4ae0*/  FFMA.FTZ R182, R159, R0.reuse, -R10.reuse ;  /* 0x000000009fb67223 */ /* 0x180fe2000001080a */
[----:B------:R-:W-:Y:S01]  /*4af0*/  ISETP.GT.AND P2, PT, R12, 0x8, PT ;  /* 0x000000080c00780c */ /* 0x000fe20003f44270 */
[--C-:B------:R-:W-:Y:S01]  /*4b00*/  FFMA.FTZ R11, R163, R0, -R10.reuse ;  /* 0x00000000a30b7223 */ /* 0x100fe2000001080a */
[----:B------:R-:W-:Y:S01]  /*4b10*/  FMNMX.FTZ R14, R157, R8, !PT ;  /* 0x000000089d0e7209 */ /* 0x000fe20007810000 */
[-CC-:B------:R-:W-:Y:S01]  /*4b20*/  FFMA.FTZ R176, R171, R0.reuse, -R10.reuse ;  /* 0x00000000abb07223 */ /* 0x180fe2000001080a */
[----:B------:R-:W-:Y:S01]  /*4b30*/  FSEL R159, R30, -INF , P2 ;  /* 0xff8000001e9f7808 */ /* 0x000fe20001000000 */
[--C-:B------:R-:W-:Y:S01]  /*4b40*/  FFMA.FTZ R178, R177, R0, -R10.reuse ;  /* 0x00000000b1b27223 */ /* 0x100fe2000001080a */
[----:B------:R-:W-:Y:S01]  /*4b50*/  FMNMX.FTZ R14, R27, R14, !PT ;  /* 0x0000000e1b0e7209 */ /* 0x000fe20007810000 */
[-CC-:B------:R-:W-:Y:S01]  /*4b60*/  FFMA.FTZ R172, R173, R0.reuse, -R10.reuse ;  /* 0x00000000adac7223 */ /* 0x180fe2000001080a */
[C---:B------:R-:W-:Y:S01]  /*4b70*/  ISETP.GT.AND P2, PT, R12.reuse, 0x10, PT ;  /* 0x000000100c00780c */ /* 0x040fe20003f44270 */
[-CC-:B------:R-:W-:Y:S01]  /*4b80*/  FFMA.FTZ R174, R165, R0.reuse, -R10.reuse ;  /* 0x00000000a5ae7223 */ /* 0x180fe2000001080a */
        /* <DEDUP_REMOVED lines=47> */
[----:B------:R-:W-:Y:S01]  /*4e80*/  FFMA.FTZ R41, R85, R0, -R10 ;  /* 0x0000000055297223 */ /* 0x000fe2000001080a */
        /* <DEDUP_REMOVED lines=8> */
[----:B------:R-:W-:Y:S01]  /*4f10*/  FSEL R173, R51, -INF , P3 ;  /* 0xff80000033ad7808 */ /* 0x000fe20001800000 */
[----:B------:R-:W-:Y:S01]  /*4f20*/  FFMA.FTZ R51, R153, R0, -R10 ;  /* 0x0000000099337223 */ /* 0x000fe2000001080a */
        /* <DEDUP_REMOVED lines=65> */
[----:B------:R-:W-:Y:S02]  /*5340*/  FSEL R87, R87, -INF , P3 ;  /* 0xff80000057577808 */ /* 0x000fe40001800000 */
[----:B------:R-:W-:Y:S01]  /*5350*/  FMNMX.FTZ R14, R193, R14, !PT ;  /* 0x0000000ec10e7209 */ /* 0x000fe20007810000 */
[----:B------:R-:W-:Y:S01]  /*5360*/  MUFU.EX2 R49, R49 ;  /* 0x0000003100317308 */ /* 0x000fe20000000800 */
[----:B------:R-:W-:-:S02]  /*5370*/  FSEL R69, R5, RZ, P1 ;  /* 0x000000ff05457208 */ /* 0x000fc40000800000 */
[----:B------:R-:W-:-:S03]  /*5380*/  FMNMX.FTZ R14, R87, R14, !PT ;  /* 0x0000000e570e7209 */ /* 0x000fc60007810000 */
[----:B------:R-:W-:Y:S02]  /*5390*/  FADD.FTZ R69, -R69, R6 ;  /* 0x0000000645457221 */ /* 0x000fe40000010100 */
[----:B------:R-:W0:Y:S01]  /*53a0*/  SHFL.BFLY PT, R61, R14, 0x2, 0x1f ;  /* 0x0c401f000e3d7f89 */ /* 0x000e2200000e0000 */
[----:B------:R-:W-:Y:S01]  /*53b0*/  MUFU.EX2 R164, R164 ;  /* 0x000000a400a47308 */ /* 0x000fe20000000800 */
[----:B------:R-:W-:-:S07]  /*53c0*/  FMUL.FTZ R6, R69, R0 ;  /* 0x0000000045067220 */ /* 0x000fce0000410000 */
[----:B------:R-:W1:Y:S08]  /*53d0*/  MUFU.EX2 R6, R6 ;  /* 0x0000000600067308 */ /* 0x000e700000000800 */
[----:B------:R-:W-:Y:S01]  /*53e0*/  MUFU.EX2 R45, R45 ;  /* 0x0000002d002d7308 */ /* 0x000fe20000000800 */
[----:B0-----:R-:W-:-:S07]  /*53f0*/  FMNMX.FTZ R61, R14, R61, !PT ;  /* 0x0000003d0e3d7209 */ /* 0x001fce0007810000 */
[----:B------:R-:W-:Y:S01]  /*5400*/  MUFU.EX2 R166, R166 ;  /* 0x000000a600a67308 */ /* 0x000fe20000000800 */
[----:B-1----:R-:W-:Y:S01]  /*5410*/  FFMA.FTZ R3, R6, R3, R9 ;  /* 0x0000000306037223 */ /* 0x002fe20000010009 */
[----:B------:R-:W0:Y:S03]  /*5420*/  SHFL.BFLY PT, R12, R61, 0x1, 0x1f ;  /* 0x0c201f003d0c7f89 */ /* 0x000e2600000e0000 */
[----:B------:R-:W-:-:S03]  /*5430*/  FADD.FTZ R3, R180, R3 ;  /* 0x00000003b4037221 */ /* 0x000fc60000010000 */
        /* <DEDUP_REMOVED lines=41> */
[--C-:B------:R-:W-:Y:S01]  /*56d0*/  FFMA.FTZ R53, R53, R0, -R10.reuse ;  /* 0x0000000035357223 */ /* 0x100fe2000001080a */
[----:B------:R-:W2:Y:S01]  /*56e0*/  MUFU.EX2 R14, R14 ;  /* 0x0000000e000e7308 */ /* 0x000ea20000000800 */
[----:B0-----:R-:W-:Y:S01]  /*56f0*/  FFMA.FTZ R59, R8, R4, R61 ;  /* 0x00000004083b7223 */ /* 0x001fe2000001003d */
[----:B------:R-:W-:Y:S01]  /*5700*/  FADD.FTZ R4, R182, R3 ;  /* 0x00000003b6047221 */ /* 0x000fe20000010000 */
[-CC-:B------:R-:W-:Y:S01]  /*5710*/  FFMA.FTZ R83, R83, R0.reuse, -R10.reuse ;  /* 0x0000000053537223 */ /* 0x180fe2000001080a */
[----:B------:R-:W-:-:S02]  /*5720*/  FFMA.FTZ R193, R193, R0, -R10 ;  /* 0x00000000c1c17223 */ /* 0x000fc4000001080a */
        /* <DEDUP_REMOVED lines=24> */
[----:B--2---:R-:W-:Y:S01]  /*58b0*/  FADD.FTZ R40, R26, R59 ;  /* 0x0000003b1a287221 */ /* 0x004fe20000010000 */
[----:B------:R-:W-:-:S06]  /*58c0*/  FADD.FTZ R59, R43, R42 ;  /* 0x0000002a2b3b7221 */ /* 0x000fcc0000010000 */
[----:B------:R-:W2:Y:S01]  /*58d0*/  MUFU.EX2 R28, R28 ;  /* 0x0000001c001c7308 */ /* 0x000ea20000000800 */
[----:B0-----:R-:W-:Y:S01]  /*58e0*/  FADD.FTZ R4, R65, R40 ;  /* 0x0000002841047221 */ /* 0x001fe20000010000 */
[-CC-:B------:R-:W-:Y:S01]  /*58f0*/  FFMA.FTZ R40, R71, R0.reuse, -R10.reuse ;  /* 0x0000000047287223 */ /* 0x180fe2000001080a */
[----:B------:R-:W-:-:S05]  /*5900*/  FFMA.FTZ R10, R87, R0, -R10 ;  /* 0x00000000570a7223 */ /* 0x000fca000001080a */
        /* <DEDUP_REMOVED lines=40> */
[----:B------:R-:W-:Y:S01]  /*5b90*/  MUFU.EX2 R29, R29 ;  /* 0x0000001d001d7308 */ /* 0x000fe20000000800 */
[----:B0-----:R-:W-:-:S07]  /*5ba0*/  FADD.FTZ R4, R152, R59 ;  /* 0x0000003b98047221 */ /* 0x001fce0000010000 */
[----:B------:R-:W0:Y:S01]  /*5bb0*/  MUFU.EX2 R75, R75 ;  /* 0x0000004b004b7308 */ /* 0x000e220000000800 */
[----:B-1----:R-:W-:-:S07]  /*5bc0*/  FADD.FTZ R3, R44, R3 ;  /* 0x000000032c037221 */ /* 0x002fce0000010000 */
[----:B------:R-:W-:Y:S08]  /*5bd0*/  MUFU.EX2 R154, R154 ;  /* 0x0000009a009a7308 */ /* 0x000ff00000000800 */
[----:B------:R-:W1:Y:S01]  /*5be0*/  MUFU.EX2 R46, R191 ;  /* 0x000000bf002e7308 */ /* 0x000e620000000800 */
[----:B0-----:R-:W-:-:S07]  /*5bf0*/  FADD.FTZ R3, R75, R3 ;  /* 0x000000034b037221 */ /* 0x001fce0000010000 */
[----:B------:R-:W-:Y:S08]  /*5c00*/  MUFU.EX2 R33, R33 ;  /* 0x0000002100217308 */ /* 0x000ff00000000800 */
[----:B------:R-:W0:Y:S01]  /*5c10*/  MUFU.EX2 R79, R79 ;  /* 0x0000004f004f7308 */ /* 0x000e220000000800 */
[----:B-1----:R-:W-:-:S07]  /*5c20*/  FADD.FTZ R3, R46, R3 ;  /* 0x000000032e037221 */ /* 0x002fce0000010000 */
[----:B------:R-:W-:Y:S08]  /*5c30*/  MUFU.EX2 R156, R156 ;  /* 0x0000009c009c7308 */ /* 0x000ff00000000800 */
[----:B------:R1:W2:Y:S01]  /*5c40*/  MUFU.EX2 R48, R53 ;  /* 0x0000003500307308 */ /* 0x0002a20000000800 */
[----:B0-----:R-:W-:-:S07]  /*5c50*/  FADD.FTZ R3, R79, R3 ;  /* 0x000000034f037221 */ /* 0x001fce0000010000 */
[----:B------:R-:W0:Y:S01]  /*5c60*/  MUFU.EX2 R37, R37 ;  /* 0x0000002500257308 */ /* 0x000e220000000800 */
[----:B-1----:R-:W-:-:S04]  /*5c70*/  FADD.FTZ R53, R29, R4 ;  /* 0x000000041d357221 */ /* 0x002fc80000010000 */
[----:B------:R-:W-:-:S03]  /*5c80*/  FADD.FTZ R4, R154, R53 ;  /* 0x000000359a047221 */ /* 0x000fc60000010000 */
[----:B------:R-:W1:Y:S01]  /*5c90*/  MUFU.EX2 R83, R83 ;  /* 0x0000005300537308 */ /* 0x000e620000000800 */
[----:B------:R-:W-:Y:S01]  /*5ca0*/  FADD.FTZ R53, R33, R4 ;  /* 0x0000000421357221 */ /* 0x000fe20000010000 */
[----:B--2---:R-:W-:-:S03]  /*5cb0*/  FADD.FTZ R3, R48, R3 ;  /* 0x0000000330037221 */ /* 0x004fc60000010000 */
[----:B------:R-:W-:-:S03]  /*5cc0*/  FADD.FTZ R4, R156, R53 ;  /* 0x000000359c047221 */ /* 0x000fc60000010000 */
        /* <DEDUP_REMOVED lines=12> */
.L_x_8884:
[----:B------:R-:W-:Y:S01]  /*5d90*/  UISETP.GT.AND UP0, UPT, UR55, UR53, UPT ;  /* 0x000000353700728c */ /* 0x000fe2000bf04270 */
[-C--:B------:R-:W-:Y:S01]  /*5da0*/  FMUL.FTZ R88, R88, R6.reuse ;  /* 0x0000000658587220 */ /* 0x080fe20000410000 */
[----:B------:R-:W-:Y:S01]  /*5db0*/  ULEA UR6, UR54, UR41, 0x3 ;  /* 0x0000002936067291 */ /* 0x000fe2000f8e183f */
[-C--:B------:R-:W-:Y:S01]  /*5dc0*/  FMUL.FTZ R89, R89, R6.reuse ;  /* 0x0000000659597220 */ /* 0x080fe20000410000 */
[----:B------:R-:W-:Y:S01]  /*5dd0*/  UIADD3 UR7, UR55, -0x1, URZ ;  /* 0xffffffff37077890 */ /* 0x000fe2000fffe03f */
[-C--:B------:R-:W-:Y:S01]  /*5de0*/  FMUL.FTZ R92, R92, R6.reuse ;  /* 0x000000065c5c7220 */ /* 0x080fe20000410000 */
[----:B------:R-:W-:Y:S01]  /*5df0*/  UIADD3 UR6, UR6, 0x28860, URZ ;  /* 0x0002886006067890 */ /* 0x000fe2000fffe03f */
[----:B------:R-:W-:Y:S01]  /*5e00*/  PLOP3.LUT P1, PT, PT, PT, UP0, 0x80, 0x0 ;  /* 0x000000000000781c */ /* 0x000fe20003f2f008 */
        /* <DEDUP_REMOVED lines=99> */
[----:B------:R-:W-:Y:S01]  /*6440*/  F2FP.BF16.F32.PACK_AB R159, R159, R50 ;  /* 0x000000329f9f723e */ /* 0x000fe200000010ff */
[----:B------:R-:W-:Y:S06]  /*6450*/  @P1 BRA `(.L_x_8885) ;  /* 0xffffffd4009c1947 */ /* 0x000fec000383ffff */
[----:B------:R-:W-:-:S05]  /*6460*/  UMOV UR55, UR7 ;  /* 0x0000000700377c82 */ /* 0x000fca0008000000 */
.L_x_8874:
[----:B------:R-:W-:-:S13]  /*6470*/  ISETP.LE.AND P1, PT, RZ, UR55, PT ;  /* 0x00000037ff007c0c */ /* 0x000fda000bf23270 */
[----:B------:R-:W-:Y:S05]  /*6480*/  @!P1 BRA `(.L_x_8886) ;  /* 0x0000002000109947 */ /* 0x000fea0003800000 */
[----:B------:R-:W-:Y:S01]  /*6490*/  IMAD.MOV.U32 R8, RZ, RZ, R7 ;  /* 0x000000ffff087224 */ /* 0x000fe200078e0007 */
[----:B------:R-:W-:Y:S01]  /*64a0*/  UMOV UR49, UR44 ;  /* 0x0000002c00317c82 */ /* 0x000fe20008000000 */
[----:B------:R-:W-:Y:S01]  /*64b0*/  IMAD.MOV.U32 R6, RZ, RZ, R5 ;  /* 0x000000ffff067224 */ /* 0x000fe200078e0005 */
[----:B------:R-:W-:-:S06]  /*64c0*/  UMOV UR48, UR43 ;  /* 0x0000002b00307c82 */ /* 0x000fcc0008000000 */
.L_x_8897:
[----:B------:R-:W-:Y:S01]  /*64d0*/  ISETP.NE.AND P2, PT, RZ, UR40, PT ;  /* 0x00000028ff007c0c */ /* 0x000fe2000bf45270 */
[----:B------:R-:W-:-:S04]  /*64e0*/  UISETP.NE.AND UP0, UPT, UR48, 0x1, UPT ;  /* 0x000000013000788c */ /* 0x000fc8000bf05270 */
[----:B------:R-:W-:-:S04]  /*64f0*/  USEL UR44, URZ, 0x1, UP0 ;  /* 0x000000013f2c7887 */ /* 0x000fc80008000000 */
[----:B------:R-:W-:-:S04]  /*6500*/  ULOP3.LUT UR44, UR49, UR44, URZ, 0x3c, !UPT ;  /* 0x0000002c312c7292 */ /* 0x000fc8000f8e3c3f */
[----:B------:R-:W-:Y:S08]  /*6510*/  @P2 BRA `(.L_x_8887) ;  /* 0x0000000000382947 */ /* 0x000ff00003800000 */
[----:B------:R-:W-:Y:S05]  /*6520*/  @!P0 BRA `(.L_x_8888) ;  /* 0x0000000000048947 */ /* 0x000fea0003800000 */
[----:B------:R-:W-:Y:S01]  /*6530*/  BPT.TRAP 0x1 ;  /* 0x000000040000795c */ /* 0x000fe20000300000 */
.L_x_8888:
        /* <DEDUP_REMOVED lines=9> */
.L_x_8889:
[----:B-1----:R-:W-:Y:S05]  /*65d0*/  @P1 BRA `(.L_x_8887) ;  /* 0x0000000000081947 */ /* 0x002fea0003800000 */
[----:B------:R-:W1:Y:S02]  /*65e0*/  SYNCS.PHASECHK.TRANS64.TRYWAIT P1, [UR6+0x28830], R0 ;  /* 0x02883000ff0075a7 */ /* 0x000e640008020146 */
[----:B-1----:R-:W-:Y:S05]  /*65f0*/  @!P1 BRA `(.L_x_8890) ;  /* 0x0000008800609947 */ /* 0x002fea0003800000 */
.L_x_8887:
[----:B01----:R-:W-:Y:S01]  /*6600*/  IADD3 R0, R23, 0x8, RZ ;  /* 0x0000000817007810 */ /* 0x003fe20007ffe0ff */
        /* <DEDUP_REMOVED lines=47> */
.L_x_8892:
[----:B------:R-:W-:Y:S01]  /*6900*/  ULEA UR6, UR48, UR41, 0x3 ;  /* 0x0000002930067291 */ /* 0x000fe2000f8e183f */
[----:B------:R-:W-:-:S05]  /*6910*/  IMAD.U32 R0, RZ, RZ, UR49 ;  /* 0x00000031ff007e24 */ /* 0x000fca000f8e00ff */
[----:B------:R-:W-:-:S04]  /*6920*/  SHF.L.U32 R0, R0, 0x1f, RZ ;  /* 0x0000001f00007819 */ /* 0x000fc800000006ff */
[----:B------:R0:W1:Y:S01]  /*6930*/  SYNCS.PHASECHK.TRANS64.TRYWAIT P1, [UR6+0x28850], R0 ;  /* 0x02885000ff0075a7 */ /* 0x0000620008020146 */
[----:B------:R-:W-:Y:S05]  /*6940*/  @!P0 BRA `(.L_x_8893) ;  /* 0x0000000000048947 */ /* 0x000fea0003800000 */
[----:B------:R-:W-:Y:S01]  /*6950*/  BPT.TRAP 0x1 ;  /* 0x000000040000795c */ /* 0x000fe20000300000 */
.L_x_8893:
[----:B-1----:R-:W-:Y:S05]  /*6960*/  @P1 BRA `(.L_x_8891) ;  /* 0x0000000000081947 */ /* 0x002fea0003800000 */
[----:B------:R-:W1:Y:S02]  /*6970*/  SYNCS.PHASECHK.TRANS64.TRYWAIT P1, [UR6+0x28850], R0 ;  /* 0x02885000ff0075a7 */ /* 0x000e640008020146 */
[----:B-1----:R-:W-:Y:S05]  /*6980*/  @!P1 BRA `(.L_x_8894) ;  /* 0x0000008400949947 */ /* 0x002fea0003800000 */
.L_x_8891:
        /* <DEDUP_REMOVED lines=49> */
.L_x_8895:
        /* <DEDUP_REMOVED lines=130> */
[----:B------:R-:W-:Y:S01]  /*74c0*/  FFMA.FTZ R160, R64, R0, -R153 ;  /* 0x0000000040a07223 */ /* 0x000fe20000010899 */
        /* <DEDUP_REMOVED lines=148> */
.L_x_8896:
        /* <DEDUP_REMOVED lines=108> */
.L_x_8886:
[----:B------:R-:W-:Y:S06]  /*84d0*/  BAR.ARV 0x8, 0x180 ;  /* 0x0206000000007b1d */ /* 0x000fec0000002000 */
[----:B------:R-:W-:Y:S05]  /*84e0*/  @!P0 BRA `(.L_x_8898) ;  /* 0x0000000000048947 */ /* 0x000fea0003800000 */
[----:B------:R-:W-:Y:S01]  /*84f0*/  BPT.TRAP 0x1 ;  /* 0x000000040000795c */ /* 0x000fe20000300000 */
.L_x_8898:
[----:B------:R-:W-:Y:S01]  /*8500*/  ULEA UR5, UR43, UR41, 0x3 ;  /* 0x000000292b057291 */ /* 0x000fe2000f8e183f */
[----:B------:R-:W-:-:S05]  /*8510*/  IMAD.U32 R6, RZ, RZ, UR44 ;  /* 0x0000002cff067e24 */ /* 0x000fca000f8e00ff */
[----:B------:R-:W-:-:S04]  /*8520*/  SHF.L.U32 R6, R6, 0x1f, RZ ;  /* 0x0000001f06067819 */ /* 0x000fc800000006ff */
[----:B------:R0:W1:Y:S01]  /*8530*/  SYNCS.PHASECHK.TRANS64.TRYWAIT P1, [UR5+0x28850], R6 ;  /* 0x02885006ff0075a7 */ /* 0x0000620008020145 */
[----:B------:R-:W-:Y:S05]  /*8540*/  @!P0 BRA `(.L_x_8899) ;  /* 0x0000000000048947 */ /* 0x000fea0003800000 */
[----:B------:R-:W-:Y:S01]  /*8550*/  BPT.TRAP 0x1 ;  /* 0x000000040000795c */ /* 0x000fe20000300000 */
.L_x_8899:
[----:B-1----:R-:W-:Y:S05]  /*8560*/  @P1 BRA `(.L_x_8900) ;  /* 0x0000000000081947 */ /* 0x002fea0003800000 */
[----:B------:R-:W1:Y:S02]  /*8570*/  SYNCS.PHASECHK.TRANS64.TRYWAIT P1, [UR5+0x28850], R6 ;  /* 0x02885006ff0075a7 */ /* 0x000e640008020145 */
[----:B-1----:R-:W-:Y:S05]  /*8580*/  @!P1 BRA `(.L_x_8901) ;  /* 0x0000006800ac9947 */ /* 0x002fea0003800000 */
.L_x_8900:
        /* <DEDUP_REMOVED lines=16> */
[----:B------:R-:W-:Y:S02]  /*8690*/  IMAD.MOV.U32 R3, RZ, RZ, -0x800000 ;  /* 0xff800000ff037424 */ /* 0x000fe400078e00ff */
[----:B-1----:R-:W-:Y:S01]  /*86a0*/  FADD.FTZ R8, R9, R4 ;  /* 0x0000000409087221 */ /* 0x002fe20000010000 */
[----:B------:R-:W-:Y:S01]  /*86b0*/  IMAD.MOV.U32 R4, RZ, RZ, RZ ;  /* 0x000000ffff047224 */ /* 0x000fe200078e00ff */
        /* <DEDUP_REMOVED lines=53> */
.L_x_8902:
        /* <DEDUP_REMOVED lines=74> */
.L_x_8866:
        /* <DEDUP_REMOVED lines=11> */
[----:B------:R-:W-:Y:S01]  /*8f60*/  IMAD R9, R22, 0x40, R2 ;  /* 0x0000004016097824 */ /* 0x000fe200078e0202 */
        /* <DEDUP_REMOVED lines=18> */
[----:B------:R-:W-:Y:S01]  /*9090*/  UIMAD UR8, UR42, UR11, UR8 ;  /* 0x0000000b2a0872a4 */ /* 0x000fe2000f8e0208 */
[----:B------:R-:W-:Y:S01]  /*90a0*/  F2FP.BF16.F32.PACK_AB R147, R151, R150 ;  /* 0x000000969793723e */ /* 0x000fe200000010ff */
[----:B------:R-:W-:Y:S01]  /*90b0*/  UIMAD.WIDE.U32 UR6, UR42, UR10, UR6 ;  /* 0x0000000a2a0672a5 */ /* 0x000fe2000f8e0006 */
[----:B------:R-:W-:-:S02]  /*90c0*/  ULDC UR5, c[0x0][0xa88] ;  /* 0x0002a20000057ab9 */ /* 0x000fc40000000800 */
[----:B------:R-:W-:Y:S01]  /*90d0*/  ULDC.64 UR10, c[0x0][0xaf0] ;  /* 0x0002bc00000a7ab9 */ /* 0x000fe20000000a00 */
[----:B-1----:R-:W-:Y:S01]  /*90e0*/  IMAD R64, R39, UR5, RZ ;  /* 0x0000000527407c24 */ /* 0x002fe2000f8e02ff */
[----:B------:R-:W-:Y:S02]  /*90f0*/  MOV R36, R0 ;  /* 0x0000000000247202 */ /* 0x000fe40000000f00 */
[----:B0-----:R-:W-:-:S03]  /*9100*/  MOV R37, R5 ;  /* 0x0000000500257202 */ /* 0x001fc60000000f00 */
[----:B------:R-:W-:-:S04]  /*9110*/  IMAD.WIDE R4, R187, 0x2, R36 ;  /* 0x00000002bb047825 */ /* 0x000fc800078e0224 */
[----:B------:R-:W-:Y:S01]  /*9120*/  IMAD.WIDE R36, R9, 0x2, R36 ;  /* 0x0000000209247825 */ /* 0x000fe200078e0224 */
[C---:B------:R-:W-:Y:S02]  /*9130*/  IADD3 R21, P6, R4.reuse, 0x20, RZ ;  /* 0x0000002004157810 */ /* 0x040fe40007fde0ff */
[C---:B------:R-:W-:Y:S02]  /*9140*/  IADD3 R33, P1, R4.reuse, 0x4040, RZ ;  /* 0x0000404004217810 */ /* 0x040fe40007f3e0ff */
[----:B------:R-:W-:Y:S01]  /*9150*/  IADD3 R45, P0, R4, 0x4060, RZ ;  /* 0x00004060042d7810 */ /* 0x000fe20007f1e0ff */
[--C-:B------:R-:W-:Y:S01]  /*9160*/  IMAD.X R13, RZ, RZ, R5.reuse, P6 ;  /* 0x000000ffff0d7224 */ /* 0x100fe200030e0605 */
[----:B------:R-:W-:Y:S01]  /*9170*/  IADD3 R35, P6, R36, 0x1000, RZ ;  /* 0x0000100024237810 */ /* 0x000fe20007fde0ff */
[----:B------:R-:W-:Y:S01]  /*9180*/  IMAD.X R43, RZ, RZ, R5, P1 ;  /* 0x000000ffff2b7224 */ /* 0x000fe200008e0605 */
[----:B------:R-:W-:Y:S02]  /*9190*/  ISETP.NE.AND P1, PT, R39, 0x1, PT ;  /* 0x000000012700780c */ /* 0x000fe40003f25270 */
[----:B------:R-:W-:-:S02]  /*91a0*/  LOP3.LUT R34, R35, 0x380, RZ, 0xc0, !PT ;  /* 0x0000038023227812 */ /* 0x000fc400078ec0ff */
[----:B------:R-:W-:Y:S02]  /*91b0*/  IADD3 R31, P2, R4, 0x4020, RZ ;  /* 0x00004020041f7810 */ /* 0x000fe40007f5e0ff */
[----:B------:R-:W-:Y:S02]  /*91c0*/  SHF.R.U64 R34, R34, 0x3, RZ ;  /* 0x0000000322227819 */ /* 0x000fe400000012ff */
[----:B------:R-:W-:Y:S01]  /*91d0*/  LOP3.LUT R9, R4, 0x380, RZ, 0xc0, !PT ;  /* 0x0000038004097812 */ /* 0x000fe200078ec0ff */
[----:B------:R-:W-:Y:S01]  /*91e0*/  IMAD.X R41, RZ, RZ, R5, P2 ;  /* 0x000000ffff297224 */ /* 0x000fe200010e0605 */
[----:B------:R-:W-:Y:S01]  /*91f0*/  LOP3.LUT R34, R34, R35, RZ, 0x3c, !PT ;  /* 0x0000002322227212 */ /* 0x000fe200078e3cff */
[----:B------:R-:W-:Y:S01]  /*9200*/  IMAD.X R35, RZ, RZ, R37, P6 ;  /* 0x000000ffff237224 */ /* 0x000fe200030e0625 */
[----:B------:R-:W-:Y:S01]  /*9210*/  IADD3 R47, P6, R36, 0x7000, RZ ;  /* 0x00007000242f7810 */ /* 0x000fe20007fde0ff */
[----:B------:R-:W0:Y:S01]  /*9220*/  @P1 LDC R48, c[0x0][0xbf0] ;  /* 0x0002fc00ff301b82 */ /* 0x000e220000000800 */
[----:B------:R-:W-:-:S02]  /*9230*/  LOP3.LUT R14, R33, 0x380, RZ, 0xc0, !PT ;  /* 0x00000380210e7812 */ /* 0x000fc400078ec0ff */
[----:B------:R-:W-:Y:S02]  /*9240*/  LOP3.LUT R20, R47, 0x380, RZ, 0xc0, !PT ;  /* 0x000003802f147812 */ /* 0x000fe400078ec0ff */
[----:B------:R-:W-:Y:S02]  /*9250*/  LOP3.LUT R44, R45, 0x380, RZ, 0xc0, !PT ;  /* 0x000003802d2c7812 */ /* 0x000fe400078ec0ff */
[----:B------:R-:W-:Y:S02]  /*9260*/  SHF.R.U64 R20, R20, 0x3, RZ ;  /* 0x0000000314147819 */ /* 0x000fe400000012ff */
[----:B------:R-:W-:Y:S02]  /*9270*/  LOP3.LUT R12, R31, 0x380, RZ, 0xc0, !PT ;  /* 0x000003801f0c7812 */ /* 0x000fe400078ec0ff */
[----:B------:R-:W-:Y:S02]  /*9280*/  LOP3.LUT R20, R20, R47, RZ, 0x3c, !PT ;  /* 0x0000002f14147212 */ /* 0x000fe400078e3cff */
[----:B------:R-:W1:Y:S01]  /*9290*/  @P1 LDC R47, c[0x0][0xbec] ;  /* 0x0002fb00ff2f1b82 */ /* 0x000e620000000800 */
[----:B------:R-:W-:-:S02]  /*92a0*/  SHF.R.U64 R9, R9, 0x3, RZ ;  /* 0x0000000309097819 */ /* 0x000fc400000012ff */
[----:B------:R-:W-:Y:S02]  /*92b0*/  LOP3.LUT R8, R21, 0x380, RZ, 0xc0, !PT ;  /* 0x0000038015087812 */ /* 0x000fe400078ec0ff */
[----:B------:R-:W-:Y:S02]  /*92c0*/  SHF.R.U64 R14, R14, 0x3, RZ ;  /* 0x000000030e0e7819 */ /* 0x000fe400000012ff */
[----:B------:R-:W-:Y:S02]  /*92d0*/  SHF.R.U64 R44, R44, 0x3, RZ ;  /* 0x000000032c2c7819 */ /* 0x000fe400000012ff */
[C---:B------:R-:W-:Y:S02]  /*92e0*/  IADD3 R29, P3, R4.reuse, 0x4000, RZ ;  /* 0x00004000041d7810 */ /* 0x040fe40007f7e0ff */
[C---:B------:R-:W-:Y:S02]  /*92f0*/  IADD3 R27, P4, R4.reuse, 0x60, RZ ;  /* 0x00000060041b7810 */ /* 0x040fe40007f9e0ff */
[----:B------:R-:W-:Y:S01]  /*9300*/  IADD3 R25, P5, R4, 0x40, RZ ;  /* 0x0000004004197810 */ /* 0x000fe20007fbe0ff */
[--C-:B------:R-:W-:Y:S01]  /*9310*/  IMAD.X R15, RZ, RZ, R5.reuse, P3 ;  /* 0x000000ffff0f7224 */ /* 0x100fe200018e0605 */
[----:B------:R-:W-:Y:S01]  /*9320*/  SHF.R.U64 R12, R12, 0x3, RZ ;  /* 0x000000030c0c7819 */ /* 0x000fe200000012ff */
[--C-:B------:R-:W-:Y:S01]  /*9330*/  IMAD.X R11, RZ, RZ, R5.reuse, P4 ;  /* 0x000000ffff0b7224 */ /* 0x100fe200020e0605 */
[----:B------:R-:W-:Y:S01]  /*9340*/  LOP3.LUT R4, R9, R4, RZ, 0x3c, !PT ;  /* 0x0000000409047212 */ /* 0x000fe200078e3cff */
[----:B------:R-:W-:Y:S01]  /*9350*/  IMAD.X R9, RZ, RZ, R5, P5 ;  /* 0x000000ffff097224 */ /* 0x000fe200028e0605 */
[----:B------:R-:W-:-:S02]  /*9360*/  SHF.R.U64 R8, R8, 0x3, RZ ;  /* 0x0000000308087819 */ /* 0x000fc400000012ff */
[----:B------:R-:W-:Y:S02]  /*9370*/  LOP3.LUT R42, R14, R33, RZ, 0x3c, !PT ;  /* 0x000000210e2a7212 */ /* 0x000fe400078e3cff */
[----:B------:R-:W-:Y:S01]  /*9380*/  LOP3.LUT R44, R44, R45, RZ, 0x3c, !PT ;  /* 0x0000002d2c2c7212 */ /* 0x000fe200078e3cff */
[----:B------:R-:W-:Y:S01]  /*9390*/  IMAD.X R45, RZ, RZ, R5, P0 ;  /* 0x000000ffff2d7224 */ /* 0x000fe200000e0605 */
[----:B------:R-:W-:Y:S02]  /*93a0*/  LOP3.LUT R10, R29, 0x380, RZ, 0xc0, !PT ;  /* 0x000003801d0a7812 */ /* 0x000fe400078ec0ff */
[----:B------:R-:W-:Y:S02]  /*93b0*/  LOP3.LUT R40, R12, R31, RZ, 0x3c, !PT ;  /* 0x0000001f0c287212 */ /* 0x000fe400078e3cff */
[----:B------:R-:W-:Y:S02]  /*93c0*/  LOP3.LUT R12, R8, R21, RZ, 0x3c, !PT ;  /* 0x00000015080c7212 */ /* 0x000fe400078e3cff */
[----:B------:R-:W-:-:S02]  /*93d0*/  MOV R46, R4 ;  /* 0x00000004002e7202 */ /* 0x000fc40000000f00 */
[----:B------:R-:W-:Y:S02]  /*93e0*/  LOP3.LUT R8, R25, 0x380, RZ, 0xc0, !PT ;  /* 0x0000038019087812 */ /* 0x000fe400078ec0ff */
[----:B------:R-:W-:Y:S02]  /*93f0*/  F2FP.BF16.F32.PACK_AB R4, R89, R88 ;  /* 0x000000585904723e */ /* 0x000fe400000010ff */
[----:B------:R-:W-:Y:S01]  /*9400*/  F2FP.BF16.F32.PACK_AB R5, R91, R90 ;  /* 0x0000005a5b05723e */ /* 0x000fe200000010ff */
[----:B------:R-:W-:Y:S01]  /*9410*/  BAR.SYNC.DEFER_BLOCKING 0x1, 0x100 ;  /* 0x0044000000007b1d */ /* 0x000fe20000010000 */
[----:B------:R-:W-:Y:S01]  /*9420*/  MOV R66, R42 ;  /* 0x0000002a00427202 */ /* 0x000fe20000000f00 */
[----:B------:R-:W-:Y:S01]  /*9430*/  VIADD R42, R17, UR37 ;  /* 0x00000025112a7c36 */ /* 0x000fe20008000000 */
[----:B------:R-:W-:Y:S01]  /*9440*/  SHF.R.U64 R10, R10, 0x3, RZ ;  /* 0x000000030a0a7819 */ /* 0x000fe200000012ff */
[----:B------:R-:W-:Y:S01]  /*9450*/  VIADD R43, R186, UR37 ;  /* 0x00000025ba2b7c36 */ /* 0x000fe20008000000 */
[----:B------:R-:W-:-:S02]  /*9460*/  SHF.R.U64 R8, R8, 0x3, RZ ;  /* 0x0000000308087819 */ /* 0x000fc400000012ff */
[----:B------:R-:W-:Y:S02]  /*9470*/  LOP3.LUT R14, R10, R29, RZ, 0x3c, !PT ;  /* 0x0000001d0a0e7212 */ /* 0x000fe400078e3cff */
[----:B------:R-:W-:Y:S02]  /*9480*/  LOP3.LUT R10, R27, 0x380, RZ, 0xc0, !PT ;  /* 0x000003801b0a7812 */ /* 0x000fe400078ec0ff */
[----:B------:R-:W-:Y:S02]  /*9490*/  LOP3.LUT R8, R8, R25, RZ, 0x3c, !PT ;  /* 0x0000001908087212 */ /* 0x000fe400078e3cff */
[----:B------:R-:W-:Y:S02]  /*94a0*/  IADD3 R25, P0, R36, 0x6000, RZ ;  /* 0x0000600024197810 */ /* 0x000fe40007f1e0ff */
[----:B------:R-:W-:Y:S02]  /*94b0*/  SHF.R.U64 R10, R10, 0x3, RZ ;  /* 0x000000030a0a7819 */ /* 0x000fe400000012ff */
[----:B------:R-:W-:-:S02]  /*94c0*/  LOP3.LUT R24, R25, 0x380, RZ, 0xc0, !PT ;  /* 0x0000038019187812 */ /* 0x000fc400078ec0ff */
[----:B------:R-:W-:Y:S02]  /*94d0*/  LOP3.LUT R10, R10, R27, RZ, 0x3c, !PT ;  /* 0x0000001b0a0a7212 */ /* 0x000fe400078e3cff */
[----:B------:R-:W-:Y:S02]  /*94e0*/  SHF.R.U64 R24, R24, 0x3, RZ ;  /* 0x0000000318187819 */ /* 0x000fe400000012ff */
[----:B------:R-:W-:Y:S01]  /*94f0*/  MOV R54, R10 ;  /* 0x0000000a00367202 */ /* 0x000fe20000000f00 */
[----:B------:R1:W-:Y:S01]  /*9500*/  STSM.16.M88.4 [R46], R4 ;  /* 0x000000042e007844 */ /* 0x0003e20000000200 */
[----:B------:R-:W-:Y:S01]  /*9510*/  LOP3.LUT R24, R24, R25, RZ, 0x3c, !PT ;  /* 0x0000001918187212 */ /* 0x000fe200078e3cff */
[----:B------:R-:W-:Y:S01]  /*9520*/  IMAD.X R25, RZ, RZ, R37, P0 ;  /* 0x000000ffff197224 */ /* 0x000fe200000e0625 */
[----:B------:R-:W-:Y:S01]  /*9530*/  MOV R53, R14 ;  /* 0x0000000e00357202 */ /* 0x000fe20000000f00 */
[----:B------:R-:W-:Y:S01]  /*9540*/  IMAD.U32 R14, RZ, RZ, UR8 ;  /* 0x00000008ff0e7e24 */ /* 0x000fe2000f8e00ff */
[----:B------:R-:W-:Y:S01]  /*9550*/  MOV R15, R12 ;  /* 0x0000000c000f7202 */ /* 0x000fe20000000f00 */
[----:B------:R-:W-:Y:S01]  /*9560*/  ULDC.64 UR8, c[0x0][0xae8] ;  /* 0x0002ba0000087ab9 */ /* 0x000fe20000000a00 */
[----:B------:R-:W-:-:S02]  /*9570*/  IADD3 R29, P3, R36, 0x4000, RZ ;  /* 0x00004000241d7810 */ /* 0x000fc40007f7e0ff */
[----:B------:R-:W-:Y:S02]  /*9580*/  IADD3 R27, P2, R36, 0x5000, RZ ;  /* 0x00005000241b7810 */ /* 0x000fe40007f5e0ff */
[----:B------:R-:W-:Y:S02]  /*9590*/  LOP3.LUT R28, R29, 0x380, RZ, 0xc0, !PT ;  /* 0x000003801d1c7812 */ /* 0x000fe400078ec0ff */
[----:B------:R-:W-:Y:S02]  /*95a0*/  LOP3.LUT R26, R27, 0x380, RZ, 0xc0, !PT ;  /* 0x000003801b1a7812 */ /* 0x000fe400078ec0ff */
[----:B------:R-:W-:Y:S01]  /*95b0*/  SHF.R.U64 R28, R28, 0x3, RZ ;  /* 0x000000031c1c7819 */ /* 0x000fe200000012ff */
[----:B-1----:R-:W-:Y:S01]  /*95c0*/  @P1 IMAD.HI.U32 R5, R42, R47, RZ ;  /* 0x0000002f2a051227 */ /* 0x002fe200078e00ff */
[----:B------:R-:W-:Y:S02]  /*95d0*/  F2FP.BF16.F32.PACK_AB R7, R103, R102 ;  /* 0x000000666707723e */ /* 0x000fe400000010ff */
[----:B------:R-:W-:Y:S01]  /*95e0*/  MOV R52, R40 ;  /* 0x0000002800347202 */ /* 0x000fe20000000f00 */
[----:B------:R-:W-:Y:S01]  /*95f0*/  IMAD.MOV.U32 R4, RZ, RZ, R42 ;  /* 0x000000ffff047224 */ /* 0x000fe200078e002a */
[----:B0-----:R-:W-:-:S02]  /*9600*/  @P1 SHF.R.U32.HI R4, RZ, R48, R5 ;  /* 0x00000030ff041219 */ /* 0x001fc40000011605 */
[----:B------:R-:W-:Y:S02]  /*9610*/  SHF.R.U64 R26, R26, 0x3, RZ ;  /* 0x000000031a1a7819 */ /* 0x000fe400000012ff */
[--C-:B------:R-:W-:Y:S01]  /*9620*/  SHF.R.S32.HI R5, RZ, 0x1f, R4.reuse ;  /* 0x0000001fff057819 */ /* 0x100fe20000011404 */
[----:B------:R-:W-:Y:S01]  /*9630*/  IMAD.MOV R6, RZ, RZ, -R4 ;  /* 0x000000ffff067224 */ /* 0x000fe200078e0a04 */
[----:B------:R-:W-:Y:S02]  /*9640*/  IADD3 R12, P0, R4, UR6, RZ ;  /* 0x00000006040c7c10 */ /* 0x000fe4000ff1e0ff */
[----:B------:R-:W-:Y:S01]  /*9650*/  F2FP.BF16.F32.PACK_AB R4, R97, R96 ;  /* 0x000000606104723e */ /* 0x000fe200000010ff */
[----:B------:R-:W-:Y:S01]  /*9660*/  IMAD R11, R39, R6, R42 ;  /* 0x00000006270b7224 */ /* 0x000fe200078e022a */
[----:B------:R-:W-:Y:S01]  /*9670*/  IADD3.X R13, R5, UR7, R14, P0, !PT ;  /* 0x00000007050d7c10 */ /* 0x000fe200087fe40e */
[----:B------:R-:W-:Y:S01]  /*9680*/  ULDC.64 UR6, c[0x0][0xb88] ;  /* 0x0002e20000067ab9 */ /* 0x000fe20000000a00 */
[----:B------:R-:W-:-:S02]  /*9690*/  F2FP.BF16.F32.PACK_AB R5, R99, R98 ;  /* 0x000000626305723e */ /* 0x000fc400000010ff */
[----:B------:R-:W-:Y:S01]  /*96a0*/  SHF.R.S32.HI R10, RZ, 0x1f, R11 ;  /* 0x0000001fff0a7819 */ /* 0x000fe2000001140b */
[----:B------:R-:W-:Y:S01]  /*96b0*/  IMAD.WIDE.U32 R12, R11, UR6, R12 ;  /* 0x000000060b0c7c25 */ /* 0x000fe2000f8e000c */
[----:B------:R-:W-:Y:S02]  /*96c0*/  F2FP.BF16.F32.PACK_AB R6, R101, R100 ;  /* 0x000000646506723e */ /* 0x000fe400000010ff */
[----:B------:R-:W-:Y:S01]  /*96d0*/  LOP3.LUT R28, R28, R29, RZ, 0x3c, !PT ;  /* 0x0000001d1c1c7212 */ /* 0x000fe200078e3cff */
[----:B------:R-:W-:Y:S01]  /*96e0*/  IMAD R10, R10, UR6, RZ ;  /* 0x000000060a0a7c24 */ /* 0x000fe2000f8e02ff */
[----:B------:R-:W-:Y:S01]  /*96f0*/  MOV R14, R8 ;  /* 0x00000008000e7202 */ /* 0x000fe20000000f00 */
[----:B------:R0:W-:Y:S01]  /*9700*/  STSM.16.M88.4 [R15], R4 ;  /* 0x000000040f007844 */ /* 0x0001e20000000200 */
[----:B------:R-:W-:Y:S01]  /*9710*/  IMAD.X R29, RZ, RZ, R37, P3 ;  /* 0x000000ffff1d7224 */ /* 0x000fe200018e0625 */
[----:B------:R-:W-:Y:S01]  /*9720*/  LOP3.LUT P0, RZ, R184, 0x3, RZ, 0xc0, !PT ;  /* 0x00000003b8ff7812 */ /* 0x000fe2000780c0ff */
[----:B------:R-:W-:Y:S01]  /*9730*/  IMAD R41, R11, UR7, R10 ;  /* 0x000000070b297c24 */ /* 0x000fe2000f8e020a */
[----:B------:R-:W-:Y:S01]  /*9740*/  ULDC.64 UR6, c[0x0][0xb50] ;  /* 0x0002d40000067ab9 */ /* 0x000fe20000000a00 */
[----:B------:R-:W-:-:S02]  /*9750*/  F2FP.BF16.F32.PACK_AB R8, R105, R104 ;  /* 0x000000686908723e */ /* 0x000fc400000010ff */
[----:B------:R-:W-:Y:S02]  /*9760*/  F2FP.BF16.F32.PACK_AB R9, R107, R106 ;  /* 0x0000006a6b09723e */ /* 0x000fe400000010ff */
[----:B------:R-:W-:Y:S02]  /*9770*/  F2FP.BF16.F32.PACK_AB R10, R109, R108 ;  /* 0x0000006c6d0a723e */ /* 0x000fe400000010ff */
[----:B------:R-:W-:Y:S02]  /*9780*/  F2FP.BF16.F32.PACK_AB R11, R111, R110 ;  /* 0x0000006e6f0b723e */ /* 0x000fe400000010ff */
[----:B------:R-:W-:Y:S02]  /*9790*/  LEA R40, P3, R12, UR6, 0x2 ;  /* 0x000000060c287c11 */ /* 0x000fe4000f8610ff */
[----:B------:R-:W-:Y:S01]  /*97a0*/  LOP3.LUT R26, R26, R27, RZ, 0x3c, !PT ;  /* 0x0000001b1a1a7212 */ /* 0x000fe200078e3cff */
[----:B0-----:R-:W-:Y:S01]  /*97b0*/  VIADD R5, R43, 0x8 ;  /* 0x000000082b057836 */ /* 0x001fe20000000000 */
[----:B------:R0:W-:Y:S01]  /*97c0*/  STSM.16.M88.4 [R14], R8 ;  /* 0x000000080e007844 */ /* 0x0001e20000000200 */
[----:B------:R-:W-:Y:S01]  /*97d0*/  IMAD.IADD R7, R13, 0x1, R41 ;  /* 0x000000010d077824 */ /* 0x000fe200078e0229 */
[----:B------:R-:W-:Y:S01]  /*97e0*/  F2FP.BF16.F32.PACK_AB R4, R113, R112 ;  /* 0x000000707104723e */ /* 0x000fe200000010ff */
[----:B------:R-:W-:Y:S01]  /*97f0*/  IMAD.X R27, RZ, RZ, R37, P2 ;  /* 0x000000ffff1b7224 */ /* 0x000fe200010e0625 */
[-C--:B------:R-:W-:Y:S01]  /*9800*/  ISETP.GE.OR P2, PT, R43, R64.reuse, P0 ;  /* 0x000000402b00720c */ /* 0x080fe20000746670 */
[----:B------:R-:W-:Y:S01]  /*9810*/  SHFL.IDX PT, R60, R40, RZ, 0x1c1f ;  /* 0x001c1fff283c7589 */ /* 0x000fe200000e0000 */
[----:B------:R-:W-:-:S02]  /*9820*/  ISETP.GE.OR P0, PT, R5, R64, P0 ;  /* 0x000000400500720c */ /* 0x000fc40000706670 */
[----:B------:R-:W-:Y:S01]  /*9830*/  LEA.HI.X R41, R12, UR7, R7, 0x2, P3 ;  /* 0x000000070c297c11 */ /* 0x000fe200098f1407 */
[----:B------:R-:W-:Y:S01]  /*9840*/  SHFL.IDX PT, R62, R40, 0x1, 0x1c1f ;  /* 0x003c1f00283e7f89 */ /* 0x000fe200000e0000 */
[----:B------:R-:W-:Y:S02]  /*9850*/  F2FP.BF16.F32.PACK_AB R5, R115, R114 ;  /* 0x000000727305723e */ /* 0x000fe400000010ff */
[----:B------:R-:W-:Y:S01]  /*9860*/  F2FP.BF16.F32.PACK_AB R6, R117, R116 ;  /* 0x000000747506723e */ /* 0x000fe200000010ff */
[----:B------:R-:W1:Y:S01]  /*9870*/  SHFL.IDX PT, R61, R41, RZ, 0x1c1f ;  /* 0x001c1fff293d7589 */ /* 0x000e6200000e0000 */
[----:B------:R-:W-:Y:S02]  /*9880*/  F2FP.BF16.F32.PACK_AB R7, R119, R118 ;  /* 0x000000767707723e */ /* 0x000fe400000010ff */
[----:B------:R-:W-:Y:S01]  /*9890*/  F2FP.BF16.F32.PACK_AB R12, R121, R120 ;  /* 0x00000078790c723e */ /* 0x000fe200000010ff */
[----:B------:R-:W2:Y:S01]  /*98a0*/  SHFL.IDX PT, R63, R41, 0x1, 0x1c1f ;  /* 0x003c1f00293f7f89 */ /* 0x000ea200000e0000 */
[----:B------:R-:W-:-:S02]  /*98b0*/  F2FP.BF16.F32.PACK_AB R13, R123, R122 ;  /* 0x0000007a7b0d723e */ /* 0x000fc400000010ff */
[----:B0-----:R-:W-:Y:S01]  /*98c0*/  F2FP.BF16.F32.PACK_AB R14, R125, R124 ;  /* 0x0000007c7d0e723e */ /* 0x001fe200000010ff */
[----:B------:R-:W-:Y:S01]  /*98d0*/  STSM.16.M88.4 [R54], R4 ;  /* 0x0000000436007844 */ /* 0x000fe20000000200 */
[----:B------:R-:W-:Y:S02]  /*98e0*/  F2FP.BF16.F32.PACK_AB R15, R127, R126 ;  /* 0x0000007e7f0f723e */ /* 0x000fe400000010ff */
[----:B------:R-:W-:Y:S02]  /*98f0*/  F2FP.BF16.F32.PACK_AB R8, R129, R128 ;  /* 0x000000808108723e */ /* 0x000fe400000010ff */
[----:B------:R-:W-:Y:S01]  /*9900*/  F2FP.BF16.F32.PACK_AB R9, R131, R130 ;  /* 0x000000828309723e */ /* 0x000fe200000010ff */
[----:B------:R-:W-:Y:S01]  /*9910*/  STSM.16.M88.4 [R53], R12 ;  /* 0x0000000c35007844 */ /* 0x000fe20000000200 */
[----:B------:R-:W-:Y:S02]  /*9920*/  F2FP.BF16.F32.PACK_AB R10, R133, R132 ;  /* 0x00000084850a723e */ /* 0x000fe400000010ff */
[----:B------:R-:W-:-:S02]  /*9930*/  F2FP.BF16.F32.PACK_AB R11, R135, R134 ;  /* 0x00000086870b723e */ /* 0x000fc400000010ff */
[----:B------:R-:W-:Y:S02]  /*9940*/  MOV R65, R44 ;  /* 0x0000002c00417202 */ /* 0x000fe40000000f00 */
[C---:B------:R-:W-:Y:S01]  /*9950*/  LOP3.LUT R21, R36.reuse, 0x380, RZ, 0xc0, !PT ;  /* 0x0000038024157812 */ /* 0x040fe200078ec0ff */
[----:B------:R-:W-:Y:S01]  /*9960*/  STSM.16.M88.4 [R52], R8 ;  /* 0x0000000834007844 */ /* 0x000fe20000000200 */
[C---:B------:R-:W-:Y:S02]  /*9970*/  IADD3 R33, P5, R36.reuse, 0x2000, RZ ;  /* 0x0000200024217810 */ /* 0x040fe40007fbe0ff */
[----:B------:R-:W-:Y:S01]  /*9980*/  SHF.R.U64 R21, R21, 0x3, RZ ;  /* 0x0000000315157819 */ /* 0x000fe200000012ff */
[----:B------:R0:W-:Y:S01]  /*9990*/  STSM.16.M88.4 [R66], R136 ;  /* 0x0000008842007844 */ /* 0x0001e20000000200 */
[----:B------:R-:W-:Y:S01]  /*99a0*/  IADD3 R31, P4, R36, 0x3000, RZ ;  /* 0x00003000241f7810 */ /* 0x000fe20007f9e0ff */
[----:B------:R-:W-:Y:S01]  /*99b0*/  UIMAD UR5, UR12, UR8, URZ ;  /* 0x000000080c0572a4 */ /* 0x000fe2000f8e023f */
[----:B------:R-:W-:Y:S01]  /*99c0*/  LOP3.LUT R36, R21, R36, RZ, 0x3c, !PT ;  /* 0x0000002415247212 */ /* 0x000fe200078e3cff */
[----:B------:R-:W-:Y:S01]  /*99d0*/  STSM.16.M88.4 [R65], R144 ;  /* 0x0000009041007844 */ /* 0x000fe20000000200 */
[----:B------:R-:W-:Y:S01]  /*99e0*/  IMAD.X R21, RZ, RZ, R37, P6 ;  /* 0x000000ffff157224 */ /* 0x000fe200030e0625 */
[----:B------:R-:W-:Y:S01]  /*99f0*/  UIMAD.WIDE.U32 UR6, UR38, UR8, URZ ;  /* 0x00000008260672a5 */ /* 0x000fe2000f8e003f */
[----:B------:R-:W-:Y:S01]  /*9a00*/  LOP3.LUT R32, R33, 0x380, RZ, 0xc0, !PT ;  /* 0x0000038021207812 */ /* 0x000fe200078ec0ff */
[----:B------:R-:W-:Y:S08]  /*9a10*/  BAR.SYNC.DEFER_BLOCKING 0x1, 0x100 ;  /* 0x0044000000007b1d */ /* 0x000ff00000010000 */
[----:B0-----:R-:W0:Y:S01]  /*9a20*/  @P1 LDC R66, c[0x0][0xbec] ;  /* 0x0002fb00ff421b82 */ /* 0x001e220000000800 */
[----:B------:R-:W-:Y:S01]  /*9a30*/  UIMAD UR5, UR38, UR9, UR5 ;  /* 0x00000009260572a4 */ /* 0x000fe2000f8e0205 */
[----:B------:R-:W-:Y:S01]  /*9a40*/  LOP3.LUT R30, R31, 0x380, RZ, 0xc0, !PT ;  /* 0x000003801f1e7812 */ /* 0x000fe200078ec0ff */
[----:B------:R-:W-:Y:S01]  /*9a50*/  UIMAD UR8, UR13, UR10, URZ ;  /* 0x0000000a0d0872a4 */ /* 0x000fe2000f8e023f */
[----:B------:R-:W-:Y:S01]  /*9a60*/  SHF.R.U64 R32, R32, 0x3, RZ ;  /* 0x0000000320207819 */ /* 0x000fe200000012ff */
[----:B-1----:R1:W-:Y:S01]  /*9a70*/  @!P2 ST.E desc[UR50][R60.64], R38 ;  /* 0x000000263c00a985 */ /* 0x0023e2000c101932 */
[----:B------:R-:W-:Y:S01]  /*9a80*/  UIADD3 UR7, UR7, UR5, URZ ;  /* 0x0000000507077290 */ /* 0x000fe2000fffe03f */
[----:B------:R-:W-:-:S02]  /*9a90*/  SHF.R.U64 R30, R30, 0x3, RZ ;  /* 0x000000031e1e7819 */ /* 0x000fc400000012ff */
[----:B--2---:R2:W-:Y:S01]  /*9aa0*/  @!P0 ST.E desc[UR50][R62.64], R3 ;  /* 0x000000033e008985 */ /* 0x0045e2000c101932 */
[----:B------:R-:W-:Y:S01]  /*9ab0*/  LOP3.LUT R32, R32, R33, RZ, 0x3c, !PT ;  /* 0x0000002120207212 */ /* 0x000fe200078e3cff */
[----:B-1----:R-:W1:Y:S02]  /*9ac0*/  @P1 LDC R61, c[0x0][0xbf0] ;  /* 0x0002fc00ff3d1b82 */ /* 0x002e640000000800 */
[----:B------:R3:W5:Y:S01]  /*9ad0*/  LD.E.128 R12, desc[UR50][R24.64] ;  /* 0x00000032180c7980 */ /* 0x000762000c101d00 */
[----:B------:R-:W-:Y:S01]  /*9ae0*/  UIMAD UR5, UR42, UR11, UR8 ;  /* 0x0000000b2a0572a4 */ /* 0x000fe2000f8e0208 */
[----:B------:R-:W-:Y:S01]  /*9af0*/  LOP3.LUT R30, R30, R31, RZ, 0x3c, !PT ;  /* 0x0000001f1e1e7212 */ /* 0x000fe200078e3cff */
[----:B--2---:R-:W-:Y:S01]  /*9b00*/  IMAD R3, R19, 0x20, R22 ;  /* 0x0000002013037824 */ /* 0x004fe200078e0216 */
[----:B------:R0:W5:Y:S01]  /*9b10*/  LD.E.128 R8, desc[UR50][R20.64] ;  /* 0x0000003214087980 */ /* 0x000162000c101d00 */
[----:B------:R-:W-:Y:S01]  /*9b20*/  UIMAD.WIDE.U32 UR6, UR42, UR10, UR6 ;  /* 0x0000000a2a0672a5 */ /* 0x000fe2000f8e0006 */
[----:B------:R-:W-:Y:S01]  /*9b30*/  IADD3.X R33, RZ, R37, RZ, P5, !PT ;  /* 0x00000025ff217210 */ /* 0x000fe20002ffe4ff */
[----:B------:R-:W-:Y:S01]  /*9b40*/  IMAD.X R31, RZ, RZ, R37, P4 ;  /* 0x000000ffff1f7224 */ /* 0x000fe200020e0625 */
[----:B------:R2:W5:Y:S01]  /*9b50*/  LD.E.128 R52, desc[UR50][R26.64] ;  /* 0x000000321a347980 */ /* 0x000562000c101d00 */
[----:B------:R-:W-:Y:S01]  /*9b60*/  ULDC.64 UR8, c[0x0][0xae0] ;  /* 0x0002b80000087ab9 */ /* 0x000fe20000000a00 */
[----:B---3--:R-:W-:Y:S01]  /*9b70*/  VIADD R25, R3, UR37 ;  /* 0x0000002503197c36 */ /* 0x008fe20008000000 */
[----:B------:R-:W-:Y:S01]  /*9b80*/  UIADD3 UR5, UR7, UR5, URZ ;  /* 0x0000000507057290 */ /* 0x000fe2000fffe03f */
[----:B------:R-:W5:Y:S02]  /*9b90*/  LD.E.128 R48, desc[UR50][R36.64] ;  /* 0x0000003224307980 */ /* 0x000f64000c101d00 */
[----:B0-----:R-:W-:Y:S01]  /*9ba0*/  @P1 IMAD.HI.U32 R20, R25, R66, RZ ;  /* 0x0000004219141227 */ /* 0x001fe200078e00ff */
[----:B------:R-:W-:Y:S01]  /*9bb0*/  MOV R21, UR7 ;  /* 0x0000000700157c02 */ /* 0x000fe20008000f00 */
[----:B------:R-:W5:Y:S02]  /*9bc0*/  LD.E.128 R44, desc[UR50][R34.64] ;  /* 0x00000032222c7980 */ /* 0x000f64000c101d00 */
[----:B------:R-:W-:-:S02]  /*9bd0*/  IMAD.MOV.U32 R3, RZ, RZ, R25 ;  /* 0x000000ffff037224 */ /* 0x000fc400078e0019 */
[----:B------:R-:W5:Y:S01]  /*9be0*/  LD.E.128 R40, desc[UR50][R32.64] ;  /* 0x0000003220287980 */ /* 0x000f62000c101d00 */
[----:B-1----:R-:W-:-:S03]  /*9bf0*/  @P1 SHF.R.U32.HI R3, RZ, R61, R20 ;  /* 0x0000003dff031219 */ /* 0x002fc60000011614 */
[----:B------:R-:W5:Y:S01]  /*9c00*/  LD.E.128 R4, desc[UR50][R30.64] ;  /* 0x000000321e047980 */ /* 0x000f62000c101d00 */
[--C-:B------:R-:W-:Y:S01]  /*9c10*/  SHF.R.S32.HI R24, RZ, 0x1f, R3.reuse ;  /* 0x0000001fff187819 */ /* 0x100fe20000011403 */
[----:B--2---:R-:W-:Y:S02]  /*9c20*/  IMAD.MOV R26, RZ, RZ, -R3 ;  /* 0x000000ffff1a7224 */ /* 0x004fe400078e0a03 */
[----:B------:R0:W5:Y:S01]  /*9c30*/  LD.E.128 R56, desc[UR50][R28.64] ;  /* 0x000000321c387980 */ /* 0x000162000c101d00 */
[----:B------:R-:W-:Y:S01]  /*9c40*/  IMAD.U32 R20, RZ, RZ, UR6 ;  /* 0x00000006ff147e24 */ /* 0x000fe2000f8e00ff */
[----:B------:R-:W-:Y:S01]  /*9c50*/  ULDC.64 UR6, c[0x0][0xad8] ;  /* 0x0002b60000067ab9 */ /* 0x000fe20000000a00 */
[----:B------:R-:W-:Y:S01]  /*9c60*/  IMAD.U32 R21, RZ, RZ, UR5 ;  /* 0x00000005ff157e24 */ /* 0x000fe2000f8e00ff */
[----:B------:R-:W-:Y:S01]  /*9c70*/  @!PT LDS RZ, [RZ] ;  /* 0x00000000fffff984 */ /* 0x000fe20000000800 */
[----:B------:R-:W-:Y:S01]  /*9c80*/  @!PT LDS RZ, [RZ] ;  /* 0x00000000fffff984 */ /* 0x000fe20000000800 */
[----:B------:R-:W-:Y:S01]  /*9c90*/  @!PT LDS RZ, [RZ] ;  /* 0x00000000fffff984 */ /* 0x000fe20000000800 */
[----:B------:R-:W-:Y:S01]  /*9ca0*/  @!PT LDS RZ, [RZ] ;  /* 0x00000000fffff984 */ /* 0x000fe20000000800 */
[----:B------:R1:W-:Y:S06]  /*9cb0*/  MEMBAR.ALL.CTA ;  /* 0x0000000000007992 */ /* 0x0003ec0000008000 */
[----:B-1----:R-:W1:Y:S01]  /*9cc0*/  FENCE.VIEW.ASYNC.S ;  /* 0x00000000000073c6 */ /* 0x002e620000000000 */
[----:B------:R-:W-:-:S02]  /*9cd0*/  IMAD R24, R24, UR8, RZ ;  /* 0x0000000818187c24 */ /* 0x000fc4000f8e02ff */
[----:B------:R-:W-:Y:S02]  /*9ce0*/  IMAD R39, R39, R26, R25 ;  /* 0x0000001a27277224 */ /* 0x000fe400078e0219 */
[C---:B------:R-:W-:Y:S02]  /*9cf0*/  IMAD R25, R3.reuse, UR9, R24 ;  /* 0x0000000903197c24 */ /* 0x040fe4000f8e0218 */
[----:B------:R-:W-:Y:S01]  /*9d00*/  IMAD.WIDE.U32 R20, R3, UR8, R20 ;  /* 0x0000000803147c25 */ /* 0x000fe2000f8e0014 */
[----:B------:R-:W-:-:S03]  /*9d10*/  SHF.R.S32.HI R3, RZ, 0x1f, R39 ;  /* 0x0000001fff037819 */ /* 0x000fc60000011427 */
[----:B------:R-:W-:Y:S02]  /*9d20*/  IMAD.IADD R21, R21, 0x1, R25 ;  /* 0x0000000115157824 */ /* 0x000fe400078e0219 */
[----:B------:R-:W-:Y:S02]  /*9d30*/  IMAD R24, R3, UR6, RZ ;  /* 0x0000000603187c24 */ /* 0x000fe4000f8e02ff */
[----:B0-----:R-:W-:Y:S02]  /*9d40*/  VIADD R29, R22, UR37 ;  /* 0x00000025161d7c36 */ /* 0x001fe40008000000 */
        /* <DEDUP_REMOVED lines=8> */
[-C--:B------:R-:W-:Y:S01]  /*9dd0*/  ISETP.GE.AND P0, PT, R3, R64.reuse, PT ;  /* 0x000000400300720c */ /* 0x080fe20003f06270 */
[----:B------:R-:W-:Y:S01]  /*9de0*/  VIADD R3, R29, 0x40 ;  /* 0x000000401d037836 */ /* 0x000fe20000000000 */
[----:B------:R-:W-:Y:S02]  /*9df0*/  LEA.HI.X R27, R20, UR7, R21, 0x1, P3 ;  /* 0x00000007141b7c11 */ /* 0x000fe400098f0c15 */
[----:B------:R-:W-:Y:S01]  /*9e00*/  PRMT R0, RZ, 0x654, R0 ;  /* 0x00000654ff007816 */ /* 0x000fe20000000000 */
[----:B-1----:R0:W1:Y:S01]  /*9e10*/  SHFL.IDX PT, R25, R26, RZ, 0x181f ;  /* 0x00181fff1a197589 */ /* 0x00206200000e0000 */
[----:B------:R-:W-:Y:S01]  /*9e20*/  ISETP.GE.AND P1, PT, R3, R64, PT ;  /* 0x000000400300720c */ /* 0x000fe20003f26270 */
[----:B------:R-:W-:Y:S01]  /*9e30*/  BSSY B1, `(.L_x_8905) ;  /* 0x000000d000017945 */ /* 0x000fe20003800000 */
[----:B------:R0:W-:Y:S01]  /*9e40*/  SYNCS.ARRIVE.TRANS64.RED.A1T0 RZ, [R0+URZ], RZ ;  /* 0x000000ff00ff79a7 */ /* 0x0001e2000810043f */
[----:B------:R0:W2:Y:S02]  /*9e50*/  SHFL.IDX PT, R3, R27, RZ, 0x181f ;  /* 0x00181fff1b037589 */ /* 0x0000a400000e0000 */
[----:B------:R-:W-:Y:S08]  /*9e60*/  @P2 BRA `(.L_x_8906) ;  /* 0x0000000000242947 */ /* 0x000ff00003800000 */
        /* <DEDUP_REMOVED lines=9> */
.L_x_8906:
[----:B------:R-:W-:Y:S05]  /*9f00*/  BSYNC B1 ;  /* 0x0000000000017941 */ /* 0x000fea0003800000 */
.L_x_8905:
[----:B--2---:R2:W4:Y:S01]  /*9f10*/  SHFL.IDX PT, R3, R27, 0x1, 0x181f ;  /* 0x00381f001b037f89 */ /* 0x00452200000e0000 */
[----:B------:R-:W-:Y:S03]  /*9f20*/  BSSY B1, `(.L_x_8907) ;  /* 0x000000c000017945 */ /* 0x000fe60003800000 */
[----:B-1-3--:R2:W1:Y:S01]  /*9f30*/  SHFL.IDX PT, R25, R26, 0x1, 0x181f ;  /* 0x00381f001a197f89 */ /* 0x00a46200000e0000 */
        /* <DEDUP_REMOVED lines=8> */
[----:B-----5:R3:W-:Y:S04]  /*9fc0*/  @!P3 ST.E.128 desc[UR50][R20.64], R44 ;  /* 0x0000002c1400b985 */ /* 0x0207e8000c101d32 */
[----:B------:R3:W-:Y:S02]  /*9fd0*/  @!P4 ST.E.128 desc[UR50][R24.64], R52 ;  /* 0x000000341800c985 */ /* 0x0007e4000c101d32 */
.L_x_8908:
[----:B------:R-:W-:Y:S05]  /*9fe0*/  BSYNC B1 ;  /* 0x0000000000017941 */ /* 0x000fea0003800000 */
.L_x_8907:
[----:B----4-:R4:W0:Y:S01]  /*9ff0*/  SHFL.IDX PT, R3, R27, 0x2, 0x181f ;  /* 0x00581f001b037f89 */ /* 0x01082200000e0000 */
        /* <DEDUP_REMOVED lines=8> */
[-C--:B0-----:R-:W-:Y:S02]  /*a080*/  @!P2 LEA.HI.X R21, R2, R3.reuse, R189, 0x1, P0 ;  /* 0x000000030215a211 */ /* 0x081fe400000f0cbd */
[----:B------:R-:W-:-:S03]  /*a090*/  @!P3 LEA.HI.X R25, R18, R3, R188, 0x1, P1 ;  /* 0x000000031219b211 */ /* 0x000fc600008f0cbc */
[----:B-----5:R3:W-:Y:S04]  /*a0a0*/  @!P2 ST.E.128 desc[UR50][R20.64], R40 ;  /* 0x000000281400a985 */ /* 0x0207e8000c101d32 */
[----:B------:R3:W-:Y:S02]  /*a0b0*/  @!P3 ST.E.128 desc[UR50][R24.64], R12 ;  /* 0x0000000c1800b985 */ /* 0x0007e4000c101d32 */
.L_x_8910:
[----:B------:R-:W-:Y:S05]  /*a0c0*/  BSYNC B1 ;  /* 0x0000000000017941 */ /* 0x000fea0003800000 */
.L_x_8909:
[----:B0-----:R-:W-:Y:S01]  /*a0d0*/  VIADD R3, R29, 0x60 ;  /* 0x000000601d037836 */ /* 0x001fe20000000000 */
[----:B--2-4-:R-:W0:Y:S04]  /*a0e0*/  SHFL.IDX PT, R27, R27, 0x3, 0x181f ;  /* 0x00781f001b1b7f89 */ /* 0x014e2800000e0000 */
[----:B------:R-:W-:Y:S01]  /*a0f0*/  ISETP.GE.AND P0, PT, R3, R64, PT ;  /* 0x000000400300720c */ /* 0x000fe20003f06270 */
[----:B---3-5:R2:W3:-:S12]  /*a100*/  SHFL.IDX PT, R15, R26, 0x3, 0x181f ;  /* 0x00781f001a0f7f89 */ /* 0x0284d800000e0000 */
[----:B--2---:R-:W-:Y:S05]  /*a110*/  @P0 BRA `(.L_x_8911) ;  /* 0x0000000800800947 */ /* 0x004fea0003800000 */
[----:B------:R-:W-:Y:S02]  /*a120*/  ULDC UR5, c[0x0][0xac8] ;  /* 0x0002b20000057ab9 */ /* 0x000fe40000000800 */
[----:B------:R-:W-:-:S13]  /*a130*/  ISETP.GE.AND P1, PT, R2, UR5, PT ;  /* 0x0000000502007c0c */ /* 0x000fda000bf26270 */
[----:B---3--:R-:W-:-:S04]  /*a140*/  @!P1 LEA R12, P0, R2, R15, 0x1 ;  /* 0x0000000f020c9211 */ /* 0x008fc800078008ff */
[----:B0-----:R-:W-:Y:S02]  /*a150*/  @!P1 LEA.HI.X R13, R2, R27, R189, 0x1, P0 ;  /* 0x0000001b020d9211 */ /* 0x001fe400000f0cbd */
[----:B------:R-:W-:-:S03]  /*a160*/  ISETP.GE.AND P0, PT, R18, UR5, PT ;  /* 0x0000000512007c0c */ /* 0x000fc6000bf06270 */
[----:B------:R0:W-:Y:S10]  /*a170*/  @!P1 ST.E.128 desc[UR50][R12.64], R4 ;  /* 0x000000040c009985 */ /* 0x0001f4000c101d32 */
[----:B------:R-:W-:Y:S05]  /*a180*/  @P0 BRA `(.L_x_8911) ;  /* 0x0000000800640947 */ /* 0x000fea0003800000 */
[----:B0-----:R-:W-:-:S04]  /*a190*/  LEA R4, P0, R18, R15, 0x1 ;  /* 0x0000000f12047211 */ /* 0x001fc800078008ff */
[----:B------:R-:W-:-:S05]  /*a1a0*/  LEA.HI.X R5, R18, R27, R188, 0x1, P0 ;  /* 0x0000001b12057211 */ /* 0x000fca00000f0cbc */
[----:B------:R0:W-:Y:S01]  /*a1b0*/  ST.E.128 desc[UR50][R4.64], R8 ;  /* 0x0000000804007985 */ /* 0x0001e2000c101d32 */
[----:B------:R-:W-:Y:S05]  /*a1c0*/  BRA `(.L_x_8911) ;  /* 0x0000000800547947 */ /* 0x000fea0003800000 */
.L_x_8904:
        /* <DEDUP_REMOVED lines=50> */
.L_x_8913:
[----:B------:R-:W-:Y:S05]  /*a4f0*/  BSYNC B1 ;  /* 0x0000000000017941 */ /* 0x000fea0003800000 */
.L_x_8912:
        /* <DEDUP_REMOVED lines=14> */
[----:B------:R-:W-:Y:S01]  /*a5e0*/  SHF.R.S32.HI R0, RZ, 0x1f, R3 ;  /* 0x0000001fff007819 */ /* 0x000fe20000011403 */
[----:B------:R-:W-:Y:S01]  /*a5f0*/  ULDC.64 UR8, c[0x0][0xae0] ;  /* 0x0002b80000087ab9 */ /* 0x000fe20000000a00 */
[----:B------:R-:W-:Y:S01]  /*a600*/  IADD3 R7, -R3, RZ, RZ ;  /* 0x000000ff03077210 */ /* 0x000fe20007ffe1ff */
        /* <DEDUP_REMOVED lines=38> */
.L_x_8915:
[----:B------:R-:W-:Y:S05]  /*a870*/  BSYNC B1 ;  /* 0x0000000000017941 */ /* 0x000fea0003800000 */
.L_x_8914:
        /* <DEDUP_REMOVED lines=13> */
.L_x_8917:
[----:B------:R-:W-:Y:S05]  /*a950*/  BSYNC B1 ;  /* 0x0000000000017941 */ /* 0x000fea0003800000 */
.L_x_8916:
        /* <DEDUP_REMOVED lines=11> */
[----:B------:R3:W-:Y:S04]  /*aa10*/  @!P2 ST.E.128 desc[UR50][R10.64], RZ ;  /* 0x000000ff0a00a985 */ /* 0x0007e8000c101d32 */
[----:B------:R3:W-:Y:S02]  /*aa20*/  @!P3 ST.E.128 desc[UR50][R4.64], RZ ;  /* 0x000000ff0400b985 */ /* 0x0007e4000c101d32 */
.L_x_8919:
[----:B------:R-:W-:Y:S05]  /*aa30*/  BSYNC B1 ;  /* 0x0000000000017941 */ /* 0x000fea0003800000 */
.L_x_8918:
[----:B------:R-:W-:Y:S01]  /*aa40*/  VIADD R0, R8, 0x60 ;  /* 0x0000006008007836 */ /* 0x000fe20000000000 */
[----:B0-----:R0:W0:Y:S04]  /*aa50*/  SHFL.IDX PT, R3, R7, 0x3, 0x181f ;  /* 0x00781f0007037f89 */ /* 0x00102800000e0000 */
[----:B------:R-:W-:Y:S01]  /*aa60*/  ISETP.GE.AND P0, PT, R0, R9, PT ;  /* 0x000000090000720c */ /* 0x000fe20003f06270 */
[----:B-1-3--:R1:W3:-:S12]  /*aa70*/  SHFL.IDX PT, R5, R6, 0x3, 0x181f ;  /* 0x00781f0006057f89 */ /* 0x00a2d800000e0000 */
[----:B-1----:R-:W-:Y:S05]  /*aa80*/  @P0 BRA `(.L_x_8911) ;  /* 0x0000000000240947 */ /* 0x002fea0003800000 */
[----:B------:R-:W-:Y:S02]  /*aa90*/  ULDC UR5, c[0x0][0xac8] ;  /* 0x0002b20000057ab9 */ /* 0x000fe40000000800 */
[----:B------:R-:W-:Y:S02]  /*aaa0*/  ISETP.GE.AND P2, PT, R2, UR5, PT ;  /* 0x0000000502007c0c */ /* 0x000fe4000bf46270 */
[----:B------:R-:W-:-:S11]  /*aab0*/  ISETP.GE.AND P3, PT, R18, UR5, PT ;  /* 0x0000000512007c0c */ /* 0x000fd6000bf66270 */
[-C--:B--234-:R-:W-:Y:S02]  /*aac0*/  @!P2 LEA R6, P0, R2, R5.reuse, 0x1 ;  /* 0x000000050206a211 */ /* 0x09cfe400078008ff */
[----:B------:R-:W-:Y:S02]  /*aad0*/  @!P3 LEA R4, P1, R18, R5, 0x1 ;  /* 0x000000051204b211 */ /* 0x000fe400078208ff */
[-C--:B0-----:R-:W-:Y:S02]  /*aae0*/  @!P2 LEA.HI.X R7, R2, R3.reuse, R189, 0x1, P0 ;  /* 0x000000030207a211 */ /* 0x081fe400000f0cbd */
[----:B------:R-:W-:-:S03]  /*aaf0*/  @!P3 LEA.HI.X R5, R18, R3, R188, 0x1, P1 ;  /* 0x000000031205b211 */ /* 0x000fc600008f0cbc */
[----:B------:R1:W-:Y:S04]  /*ab00*/  @!P2 ST.E.128 desc[UR50][R6.64], RZ ;  /* 0x000000ff0600a985 */ /* 0x0003e8000c101d32 */
[----:B------:R1:W-:Y:S02]  /*ab10*/  @!P3 ST.E.128 desc[UR50][R4.64], RZ ;  /* 0x000000ff0400b985 */ /* 0x0003e4000c101d32 */
.L_x_8911:
[----:B------:R-:W-:Y:S05]  /*ab20*/  BSYNC B0 ;  /* 0x0000000000007941 */ /* 0x000fea0003800000 */
.L_x_8903:
[----:B------:R-:W-:Y:S02]  /*ab30*/  ULDC UR5, c[0x0][0xc38] ;  /* 0x00030e0000057ab9 */ /* 0x000fe40000000800 */
[----:B------:R-:W-:-:S06]  /*ab40*/  UISETP.GE.AND UP0, UPT, UR4, UR5, UPT ;  /* 0x000000050400728c */ /* 0x000fcc000bf06270 */
[----:B------:R-:W-:-:S13]  /*ab50*/  PLOP3.LUT P0, PT, PT, PT, UP0, 0x80, 0x0 ;  /* 0x000000000000781c */ /* 0x000fda0003f0f008 */
[----:B------:R-:W-:Y:S05]  /*ab60*/  @!P0 BRA `(.L_x_8920) ;  /* 0xffffff6000548947 */ /* 0x000fea000383ffff */
[----:B------:R-:W-:Y:S05]  /*ab70*/  EXIT ;  /* 0x000000000000794d */ /* 0x000fea0003800000 */
.L_x_8862:
        /* <DEDUP_REMOVED lines=18> */
[----:B------:R-:W-:Y:S01]  /*aca0*/  UISETP.NE.U32.AND UP0, UPT, UR6, URZ, UPT ;  /* 0x0000003f0600728c */ /* 0x000fe2000bf05070 */
[----:B------:R-:W-:Y:S01]  /*acb0*/  LOP3.LUT R19, R19, 0xfffffffe, RZ, 0xc0, !PT ;  /* 0xfffffffe13137812 */ /* 0x000fe200078ec0ff */
[----:B------:R-:W1:Y:S01]  /*acc0*/  S2UR UR8, SR_CgaCtaId ;  /* 0x00000000000879c3 */ /* 0x000e620000008800 */
[----:B------:R-:W-:Y:S01]  /*acd0*/  ULDC UR4, c[0x0][0x424] ;  /* 0x0001090000047ab9 */ /* 0x000fe20000000800 */
[----:B------:R-:W-:Y:S01]  /*ace0*/  UISETP.NE.AND.EX UP0, UPT, UR7, URZ, UPT, UP0 ;  /* 0x0000003f0700728c */ /* 0x000fe2000bf05300 */
[----:B------:R-:W-:Y:S01]  /*acf0*/  IMAD.U32 R34, RZ, RZ, UR5 ;  /* 0x00000005ff227e24 */ /* 0x000fe2000f8e00ff */
[----:B------:R-:W-:Y:S01]  /*ad00*/  ULDC UR39, c[0x0][0x288] ;  /* 0x0000a20000277ab9 */ /* 0x000fe20000000800 */
[----:B------:R-:W-:Y:S01]  /*ad10*/  ULDC.64 UR6, c[0x0][0x2f0] ;  /* 0x0000bc0000067ab9 */ /* 0x000fe20000000a00 */
[----:B------:R-:W-:Y:S01]  /*ad20*/  USEL UR4, UR4, 0x1, UP0 ;  /* 0x0000000104047887 */ /* 0x000fe20008000000 */
[----:B------:R-:W-:Y:S01]  /*ad30*/  IMAD.MOV.U32 R26, RZ, RZ, 0x1 ;  /* 0x00000001ff1a7424 */ /* 0x000fe200078e00ff */
[----:B------:R-:W-:Y:S01]  /*ad40*/  ULDC UR38, c[0x0][0x448] ;  /* 0x0001120000267ab9 */ /* 0x000fe20000000800 */
[----:B------:R-:W-:Y:S01]  /*ad50*/  MOV R36, RZ ;  /* 0x000000ff00247202 */ /* 0x000fe20000000f00 */
[----:B------:R-:W-:Y:S01]  /*ad60*/  UIMAD UR37, UR4, UR6, URZ ;  /* 0x00000006042572a4 */ /* 0x000fe2000f8e023f */
[----:B------:R-:W-:Y:S01]  /*ad70*/  IMAD.MOV.U32 R23, RZ, RZ, RZ ;  /* 0x000000ffff177224 */ /* 0x000fe200078e00ff */
[----:B------:R-:W-:Y:S01]  /*ad80*/  UIMAD UR38, UR38, UR39, URZ ;  /* 0x00000027262672a4 */ /* 0x000fe2000f8e023f */
[----:B------:R-:W-:Y:S01]  /*ad90*/  UMOV UR6, 0x400 ;  /* 0x0000040000067882 */ /* 0x000fe20000000000 */
[----:B------:R-:W-:-:S02]  /*ada0*/  UIADD3 UR4, UR37, 0x7f, URZ ;  /* 0x0000007f25047890 */ /* 0x000fc4000fffe03f */
[----:B------:R-:W-:Y:S02]  /*adb0*/  ULOP3.LUT UR45, UR36, 0x2, URZ, 0xfc, !UPT ;  /* 0x00000002242d7892 */ /* 0x000fe4000f8efc3f */
[----:B------:R-:W-:Y:S02]  /*adc0*/  USHF.R.S32.HI UR5, URZ, 0x1f, UR4 ;  /* 0x0000001f3f057899 */ /* 0x000fe40008011404 */
[----:B------:R-:W-:Y:S02]  /*add0*/  UIADD3 UR39, UR37, 0x80, -UR39 ;  /* 0x0000008025277890 */ /* 0x000fe4000fffe827 */
[----:B------:R-:W-:Y:S02]  /*ade0*/  ULEA.HI UR5, UR5, UR4, URZ, 0x7 ;  /* 0x0000000405057291 */ /* 0x000fe4000f8f383f */
[----:B-1----:R-:W-:Y:S01]  /*adf0*/  ULEA UR6, UR8, UR6, 0x18 ;  /* 0x0000000608067291 */ /* 0x002fe2000f8ec03f */
[C---:B0-----:R-:W-:Y:S01]  /*ae00*/  IMAD.SHL.U32 R30, R5.reuse, 0x8, RZ ;  /* 0x00000008051e7824 */ /* 0x041fe200078e00ff */
[----:B------:R-:W-:Y:S01]  /*ae10*/  LOP3.LUT R4, R5, 0x7f, RZ, 0xc0, !PT ;  /* 0x0000007f05047812 */ /* 0x000fe200078ec0ff */
[----:B------:R-:W-:-:S03]  /*ae20*/  USHF.R.S32.HI UR40, URZ, 0x7, UR5 ;  /* 0x000000073f287899 */ /* 0x000fc60008011405 */
[----:B------:R-:W-:Y:S01]  /*ae30*/  IMAD.U32 R16, RZ, RZ, UR6 ;  /* 0x00000006ff107e24 */ /* 0x000fe2000f8e00ff */
[C---:B------:R-:W-:Y:S01]  /*ae40*/  LOP3.LUT R0, R30.reuse, 0x1f8, RZ, 0xc0, !PT ;  /* 0x000001f81e007812 */ /* 0x040fe200078ec0ff */
[----:B------:R-:W-:Y:S01]  /*ae50*/  ULDC UR46, c[0x0][0xc] ;  /* 0x00000300002e7ab9 */ /* 0x000fe20000000800 */
[----:B------:R-:W-:Y:S02]  /*ae60*/  LOP3.LUT R35, R30, 0x38, RZ, 0xc0, !PT ;  /* 0x000000381e237812 */ /* 0x000fe400078ec0ff */
[----:B------:R-:W-:Y:S02]  /*ae70*/  LOP3.LUT R3, R0, 0x38, R5, 0x78, !PT ;  /* 0x0000003800037812 */ /* 0x000fe400078e7805 */
[----:B------:R-:W-:Y:S02]  /*ae80*/  LOP3.LUT R0, R35, 0x40, RZ, 0xfc, !PT ;  /* 0x0000004023007812 */ /* 0x000fe400078efcff */
[----:B------:R-:W-:Y:S02]  /*ae90*/  LOP3.LUT R30, R3, 0x200, R30, 0xf8, !PT ;  /* 0x00000200031e7812 */ /* 0x000fe400078ef81e */
[----:B------:R-:W-:-:S02]  /*aea0*/  ISETP.GE.AND P1, PT, R0, UR7, PT ;  /* 0x0000000700007c0c */ /* 0x000fc4000bf26270 */
[----:B------:R-:W-:Y:S01]  /*aeb0*/  ISETP.GE.AND P2, PT, R0, UR9, PT ;  /* 0x0000000900007c0c */ /* 0x000fe2000bf46270 */
[----:B------:R-:W-:Y:S01]  /*aec0*/  IMAD R33, R30, 0x2, R16 ;  /* 0x000000021e217824 */ /* 0x000fe200078e0210 */
[----:B------:R-:W-:Y:S01]  /*aed0*/  ISETP.GE.AND P0, PT, R0, UR7, PT ;  /* 0x0000000700007c0c */ /* 0x000fe2000bf06270 */
[----:B------:R-:W-:Y:S01]  /*aee0*/  IMAD.SHL.U32 R0, R5, 0x10, RZ ;  /* 0x0000001005007824 */ /* 0x000fe200078e00ff */
[----:B------:R-:W-:-:S04]  /*aef0*/  SHF.R.U32.HI R37, RZ, 0x3, R4 ;  /* 0x00000003ff257819 */ /* 0x000fc80000011604 */
[----:B------:R-:W-:-:S03]  /*af00*/  LOP3.LUT R2, R0, 0x70, RZ, 0xc0, !PT ;  /* 0x0000007000027812 */ /* 0x000fc600078ec0ff */
[----:B------:R-:W-:Y:S02]  /*af10*/  @P1 LOP3.LUT R19, R19, 0x1, RZ, 0xfc, !PT ;  /* 0x0000000113131812 */ /* 0x000fe400078efcff */
[----:B------:R-:W-:Y:S02]  /*af20*/  ISETP.GE.AND P1, PT, R35, UR7, PT ;  /* 0x0000000723007c0c */ /* 0x000fe4000bf26270 */
[----:B------:R-:W-:Y:S02]  /*af30*/  LOP3.LUT R19, R19, 0xffffffbf, RZ, 0xc0, !PT ;  /* 0xffffffbf13137812 */ /* 0x000fe400078ec0ff */
[----:B------:R-:W-:Y:S02]  /*af40*/  LOP3.LUT R0, R37, R2, RZ, 0xfc, !PT ;  /* 0x0000000225007212 */ /* 0x000fe400078efcff */
[----:B------:R-:W-:-:S04]  /*af50*/  @P2 LOP3.LUT R19, R19, 0x40, RZ, 0xfc, !PT ;  /* 0x0000004013132812 */ /* 0x000fc800078efcff */
        /* <DEDUP_REMOVED lines=10> */
.L_x_8970:
        /* <DEDUP_REMOVED lines=22> */
.L_x_8922:
[----:B------:R-:W-:Y:S01]  /*b160*/  ULDC UR8, c[0x0][0xc54] ;  /* 0x0003150000087ab9 */ /* 0x000fe20000000800 */
[----:B------:R-:W-:Y:S01]  /*b170*/  UMOV UR6, UR7 ;  /* 0x0000000700067c82 */ /* 0x000fe20008000000 */
[----:B------:R-:W-:-:S11]  /*b180*/  UISETP.NE.AND UP0, UPT, UR8, 0x1, UPT ;  /* 0x000000010800788c */ /* 0x000fd6000bf05270 */
[----:B------:R-:W-:Y:S02]  /*b190*/  @UP0 ULDC.64 UR10, c[0x0][0xc58] ;  /* 0x00031600000a0ab9 */ /* 0x000fe40000000a00 */
[----:B------:R-:W-:-:S04]  /*b1a0*/  UIMAD.WIDE.U32 UR4, UR7, UR10, URZ ;  /* 0x0000000a070472a5 */ /* 0x000fc8000f8e003f */
[----:B------:R-:W-:-:S04]  /*b1b0*/  @UP0 USHF.R.U32.HI UR6, URZ, UR11, UR5 ;  /* 0x0000000b3f060299 */ /* 0x000fc80008011605 */
[----:B------:R-:W-:-:S12]  /*b1c0*/  UIMAD UR4, UR6, UR8, URZ ;  /* 0x00000008060472a4 */ /* 0x000fd8000f8e023f */
.L_x_8923:
        /* <DEDUP_REMOVED lines=34> */
[----:B------:R-:W-:-:S04]  /*b3f0*/  USHF.R.S32.HI UR4, URZ, 0x1f, UR6 ;  /* 0x0000001f3f047899 */ /* 0x000fc80008011406 */
[----:B------:R-:W-:-:S04]  /*b400*/  ULEA.HI UR4, UR4, UR6, URZ, 0x7 ;  /* 0x0000000604047291 */ /* 0x000fc8000f8f383f */
[----:B------:R-:W-:-:S04]  /*b410*/  USHF.R.S32.HI UR4, URZ, 0x7, UR4 ;  /* 0x000000073f047899 */ /* 0x000fc80008011404 */
        /* <DEDUP_REMOVED lines=21> */
.L_x_8925:
        /* <DEDUP_REMOVED lines=20> */
.L_x_8928:
[----:B------:R-:W-:Y:S05]  /*b6b0*/  BSYNC B6 ;  /* 0x0000000000067941 */ /* 0x000fea0003800000 */
.L_x_8927:
        /* <DEDUP_REMOVED lines=20> */
.L_x_8931:
        /* <DEDUP_REMOVED lines=15> */
.L_x_8930:
[----:B------:R-:W-:Y:S05]  /*b8f0*/  BSYNC B6 ;  /* 0x0000000000067941 */ /* 0x000fea0003800000 */
.L_x_8929:
        /* <DEDUP_REMOVED lines=8> */
[----:B------:R-:W-:Y:S01]  /*b980*/  MOV R2, UR4 ;  /* 0x0000000400027c02 */ /* 0x000fe20008000f00 */
[----:B------:R-:W-:Y:S01]  /*b990*/  IMAD.U32 R3, RZ, RZ, UR5 ;  /* 0x00000005ff037e24 */ /* 0x000fe2000f8e00ff */
[----:B------:R-:W-:-:S04]  /*b9a0*/  ULDC UR4, c[0x0][0xc48] ;  /* 0x0003120000047ab9 */ /* 0x000fc80000000800 */
[----:B------:R1:W5:Y:S01]  /*b9b0*/  @P0 LDG.E R29, desc[UR50][R2.64] ;  /* 0x00000032021d0981 */ /* 0x000362000c1e1900 */
[----:B------:R-:W-:Y:S01]  /*b9c0*/  UMOV UR5, 0xffffffff ;  /* 0xffffffff00057882 */ /* 0x000fe20000000000 */
[----:B------:R-:W-:Y:S02]  /*b9d0*/  IMAD.U32 R22, RZ, RZ, UR4 ;  /* 0x00000004ff167e24 */ /* 0x000fe4000f8e00ff */
[----:B------:R-:W-:Y:S05]  /*b9e0*/  BRA.DIV UR5, `(.L_x_8932) ;  /* 0x0000003605ac7947 */ /* 0x000fea000b800000 */
.L_x_8986:
        /* <DEDUP_REMOVED lines=42> */
.L_x_8933:
        /* <DEDUP_REMOVED lines=20> */
[----:B------:R-:W-:-:S04]  /*bdd0*/  LEA R7, R23, R16, 0x3 ;  /* 0x0000001017077211 */ /* 0x000fc800078e18ff */
[----:B------:R-:W-:Y:S02]  /*bde0*/  LEA.HI.X R18, R2, UR5, R3, 0x1, P0 ;  /* 0x0000000502127c11 */ /* 0x000fe400080f0c03 */
[----:B------:R-:W-:-:S04]  /*bdf0*/  SHF.L.U32 R2, R26, 0x1f, RZ ;  /* 0x0000001f1a027819 */ /* 0x000fc800000006ff */
[----:B------:R-:W0:Y:S02]  /*be00*/  SYNCS.PHASECHK.TRANS64.TRYWAIT P0, [R7+URZ+0x28840], R2 ;  /* 0x02884002070075a7 */ /* 0x000e24000800017f */
[----:B0-----:R-:W-:Y:S05]  /*be10*/  @!P0 BRA `(.L_x_8935) ;  /* 0x0000003000cc8947 */ /* 0x001fea0003800000 */
.L_x_8987:
[----:B------:R-:W-:Y:S05]  /*be20*/  BSYNC B0 ;  /* 0x0000000000007941 */ /* 0x000fea0003800000 */
.L_x_8934:
        /* <DEDUP_REMOVED lines=57> */
[----:B------:R-:W-:-:S03]  /*c1c0*/  @P0 IMAD R25, R5, 0x2, R16 ;  /* 0x0000000205190824 */ /* 0x000fc600078e0210 */
[----:B--2---:R-:W-:Y:S01]  /*c1d0*/  @P0 MOV R2, R14 ;  /* 0x0000000e00020202 */ /* 0x004fe20000000f00 */
        /* <DEDUP_REMOVED lines=36> */
.L_x_9005:
        /* <DEDUP_REMOVED lines=11> */
.L_x_8937:
        /* <DEDUP_REMOVED lines=11> */
.L_x_8938:
        /* <DEDUP_REMOVED lines=23> */
.L_x_8940:
[----:B------:R-:W-:Y:S05]  /*c6f0*/  BSYNC B6 ;  /* 0x0000000000067941 */ /* 0x000fea0003800000 */
.L_x_8939:
        /* <DEDUP_REMOVED lines=8> */
[----:B------:R-:W-:Y:S01]  /*c780*/  LOP3.LUT P5, RZ, R19, 0x40, RZ, 0xc0, !PT ;  /* 0x0000004013ff7812 */ /* 0x000fe200078ac0ff */
[----:B------:R-:W-:-:S04]  /*c790*/  @UP0 ULDC UR4, c[0x0][0x44c] ;  /* 0x0001130000040ab9 */ /* 0x000fc80000000800 */
[----:B------:R-:W-:-:S04]  /*c7a0*/  UIMAD UR6, UR6, UR8, URZ ;  /* 0x00000008060672a4 */ /* 0x000fc8000f8e023f */
[----:B------:R-:W-:Y:S02]  /*c7b0*/  UIMAD UR7, UR7, UR9, UR6 ;  /* 0x00000009070772a4 */ /* 0x000fe4000f8e0206 */
[----:B------:R-:W-:Y:S01]  /*c7c0*/  USHF.R.S32.HI UR6, URZ, 0x1f, UR42 ;  /* 0x0000001f3f067899 */ /* 0x000fe2000801142a */
[----:B0-----:R-:W-:-:S05]  /*c7d0*/  IMAD.SHL.U32 R2, R2, 0x10, RZ ;  /* 0x0000001002027824 */ /* 0x001fca00078e00ff */
[----:B------:R-:W-:-:S04]  /*c7e0*/  LOP3.LUT R2, R2, 0x70, RZ, 0xc0, !PT ;  /* 0x0000007002027812 */ /* 0x000fc800078ec0ff */
[----:B------:R-:W-:-:S05]  /*c7f0*/  LOP3.LUT R2, R37, R2, RZ, 0xfc, !PT ;  /* 0x0000000225027212 */ /* 0x000fca00078efcff */
[----:B------:R-:W-:-:S04]  /*c800*/  IMAD R0, R0, 0x80, R2 ;  /* 0x0000008000007824 */ /* 0x000fc800078e0202 */
        /* <DEDUP_REMOVED lines=36> */
[----:B------:R-:W1:Y:S02]  /*ca50*/  SHFL.IDX PT, R2, R4, RZ, 0x181f ;  /* 0x00181fff04027589 */ /* 0x000e6400000e0000 */
[----:B------:R-:W-:Y:S02]  /*ca60*/  LEA R5, R6, R37, 0x7 ;  /* 0x0000002506057211 */ /* 0x000fe400078e38ff */
[----:B------:R-:W-:Y:S02]  /*ca70*/  SHFL.IDX PT, R6, R4, 0x1, 0x181f ;  /* 0x00381f0004067f89 */ /* 0x000fe400000e0000 */
[C---:B------:R-:W-:Y:S01]  /*ca80*/  ISETP.GE.AND P0, PT, R5.reuse, UR38, PT ;  /* 0x0000002605007c0c */ /* 0x040fe2000bf06270 */
[----:B------:R-:W-:-:S12]  /*ca90*/  VIADD R7, R5, 0x10 ;  /* 0x0000001005077836 */ /* 0x000fd80000000000 */
        /* <DEDUP_REMOVED lines=40> */
[----:B------:R-:W-:Y:S02]  /*cd20*/  SHFL.IDX PT, R6, R4, 0x5, 0x181f ;  /* 0x00b81f0004067f89 */ /* 0x000fe400000e0000 */
[----:B------:R-:W-:Y:S01]  /*cd30*/  @!P0 MOV R3, R7 ;  /* 0x0000000700038202 */ /* 0x000fe20000000f00 */
[----:B------:R-:W-:Y:S01]  /*cd40*/  VIADD R7, R5, 0x50 ;  /* 0x0000005005077836 */ /* 0x000fe20000000000 */
        /* <DEDUP_REMOVED lines=22> */
.L_x_9022:
        /* <DEDUP_REMOVED lines=11> */
.L_x_8942:
        /* <DEDUP_REMOVED lines=16> */
.L_x_9023:
[----:B------:R-:W-:Y:S05]  /*d060*/  BSYNC B0 ;  /* 0x0000000000007941 */ /* 0x000fea0003800000 */
.L_x_8943:
        /* <DEDUP_REMOVED lines=8> */
[----:B------:R-:W-:-:S07]  /*d0f0*/  IMAD.U32 R6, RZ, RZ, UR4 ;  /* 0x00000004ff067e24 */ /* 0x000fce000f8e00ff */
.L_x_8958:
[----:B0-----:R-:W0:Y:S01]  /*d100*/  LDC R3, c[0x0][0x430] ;  /* 0x00010c00ff037b82 */ /* 0x001e220000000800 */
[----:B------:R-:W1:Y:S01]  /*d110*/  S2R R0, SR_TID.X ;  /* 0x0000000000007919 */ /* 0x000e620000002100 */
[----:B------:R-:W-:Y:S01]  /*d120*/  LEA R7, R6, R37, 0x7 ;  /* 0x0000002506077211 */ /* 0x000fe200078e38ff */
        /* <DEDUP_REMOVED lines=35> */
.L_x_8946:
[----:B------:R-:W-:Y:S01]  /*d360*/  IMAD R6, R23, 0x8, R16 ;  /* 0x0000000817067824 */ /* 0x000fe200078e0210 */
[----:B------:R-:W-:Y:S01]  /*d370*/  SHF.L.U32 R3, R26, 0x1f, RZ ;  /* 0x0000001f1a037819 */ /* 0x000fe200000006ff */
[----:B------:R-:W-:Y:S03]  /*d380*/  BSSY B1, `(.L_x_8947) ;  /* 0x0000003000017945 */ /* 0x000fe60003800000 */
[----:B------:R-:W0:Y:S02]  /*d390*/  SYNCS.PHASECHK.TRANS64.TRYWAIT P0, [R6+URZ+0x28840], R3 ;  /* 0x02884003060075a7 */ /* 0x000e24000800017f */
[----:B0-----:R-:W-:Y:S05]  /*d3a0*/  @!P0 BRA `(.L_x_8948) ;  /* 0x00000030009c8947 */ /* 0x001fea0003800000 */
.L_x_9024:
[----:B------:R-:W-:Y:S05]  /*d3b0*/  BSYNC B1 ;  /* 0x0000000000017941 */ /* 0x000fea0003800000 */
.L_x_8947:
        /* <DEDUP_REMOVED lines=47> */
[----:B0-----:R-:W-:-:S04]  /*d6b0*/  IADD3 R2, P0, R2, R5, RZ ;  /* 0x0000000502027210 */ /* 0x001fc80007f1e0ff */
[----:B-1----:R-:W-:-:S05]  /*d6c0*/  IADD3.X R3, RZ, R3, RZ, P0, !PT ;  /* 0x00000003ff037210 */ /* 0x002fca00007fe4ff */
        /* <DEDUP_REMOVED lines=21> */
.L_x_9042:
        /* <DEDUP_REMOVED lines=9> */
.L_x_8950:
        /* <DEDUP_REMOVED lines=11> */
.L_x_8951:
[----:B------:R0:W-:Y:S01]  /*d960*/  SYNCS.ARRIVE.TRANS64.A1T0 RZ, [R6+URZ+0x28830], RZ ;  /* 0x028830ff06ff79a7 */ /* 0x0001e2000810003f */
[----:B------:R-:W-:Y:S05]  /*d970*/  @!P2 BRA `(.L_x_8952) ;  /* 0x000000000004a947 */ /* 0x000fea0003800000 */
[----:B------:R-:W-:Y:S01]  /*d980*/  BPT.TRAP 0x1 ;  /* 0x000000040000795c */ /* 0x000fe20000300000 */
.L_x_8952:
[----:B------:R-:W-:Y:S01]  /*d990*/  SHF.L.U32 R3, R20, 0x1f, RZ ;  /* 0x0000001f14037819 */ /* 0x000fe200000006ff */
[----:B0-----:R-:W-:Y:S01]  /*d9a0*/  IMAD R6, R10, 0x8, R16 ;  /* 0x000000080a067824 */ /* 0x001fe200078e0210 */
[----:B------:R-:W-:Y:S03]  /*d9b0*/  BSSY B1, `(.L_x_8953) ;  /* 0x0000003000017945 */ /* 0x000fe60003800000 */
[----:B------:R-:W0:Y:S02]  /*d9c0*/  SYNCS.PHASECHK.TRANS64.TRYWAIT P0, [R6+URZ+0x28860], R3 ;  /* 0x02886003060075a7 */ /* 0x000e24000800017f */
[----:B0-----:R-:W-:Y:S05]  /*d9d0*/  @!P0 BRA `(.L_x_8954) ;  /* 0x00000034006c8947 */ /* 0x001fea0003800000 */
.L_x_9043:
[----:B------:R-:W-:Y:S05]  /*d9e0*/  BSYNC B1 ;  /* 0x0000000000017941 */ /* 0x000fea0003800000 */
.L_x_8953:
        /* <DEDUP_REMOVED lines=67> */
.L_x_9061:
        /* <DEDUP_REMOVED lines=29> */
.L_x_8956:
        /* <DEDUP_REMOVED lines=11> */
.L_x_8957:
[C---:B------:R-:W-:Y:S01]  /*e0a0*/  ISETP.GT.AND P0, PT, R24.reuse, RZ, PT ;  /* 0x000000ff1800720c */ /* 0x040fe20003f04270 */
[----:B------:R0:W-:Y:S01]  /*e0b0*/  SYNCS.ARRIVE.TRANS64.A1T0 RZ, [R6+URZ+0x28850], RZ ;  /* 0x028850ff06ff79a7 */ /* 0x0001e2000810003f */
[----:B------:R-:W-:Y:S02]  /*e0c0*/  IMAD.MOV.U32 R20, RZ, RZ, R26 ;  /* 0x000000ffff147224 */ /* 0x000fe400078e001a */
[----:B------:R-:W-:Y:S02]  /*e0d0*/  IMAD.MOV.U32 R10, RZ, RZ, R23 ;  /* 0x000000ffff0a7224 */ /* 0x000fe400078e0017 */
[----:B------:R-:W-:Y:S02]  /*e0e0*/  IMAD.MOV.U32 R27, RZ, RZ, R24 ;  /* 0x000000ffff1b7224 */ /* 0x000fe400078e0018 */
[----:B0-----:R-:W-:-:S05]  /*e0f0*/  VIADD R6, R24, 0xffffffff ;  /* 0xffffffff18067836 */ /* 0x001fca0000000000 */
[----:B------:R-:W-:Y:S05]  /*e100*/  @P0 BRA `(.L_x_8958) ;  /* 0xffffffec00fc0947 */ /* 0x000fea000383ffff */
[----:B------:R-:W-:Y:S05]  /*e110*/  BSYNC B0 ;  /* 0x0000000000007941 */ /* 0x000fea0003800000 */
.L_x_8945:
        /* <DEDUP_REMOVED lines=17> */
.L_x_8960:
[----:B------:R-:W-:Y:S05]  /*e230*/  BSYNC B0 ;  /* 0x0000000000007941 */ /* 0x000fea0003800000 */
.L_x_8959:
[----:B------:R-:W-:-:S05]  /*e240*/  IMAD.U32 R0, RZ, RZ, UR45 ;  /* 0x0000002dff007e24 */ /* 0x000fca000f8e00ff */
[----:B------:R-:W-:-:S13]  /*e250*/  ISETP.NE.AND P0, PT, R0, 0x3, PT ;  /* 0x000000030000780c */ /* 0x000fda0003f05270 */
[----:B------:R-:W-:Y:S05]  /*e260*/  @!P0 BRA `(.L_x_8961) ;  /* 0x0000000000048947 */ /* 0x000fea0003800000 */
[----:B------:R-:W-:Y:S01]  /*e270*/  BPT.TRAP 0x1 ;  /* 0x000000040000795c */ /* 0x000fe20000300000 */
.L_x_8961:
[----:B------:R-:W-:Y:S01]  /*e280*/  IMAD R4, R23, 0x8, R16 ;  /* 0x0000000817047824 */ /* 0x000fe200078e0210 */
[----:B0-----:R-:W-:Y:S01]  /*e290*/  SHF.L.U32 R3, R26, 0x1f, RZ ;  /* 0x0000001f1a037819 */ /* 0x001fe200000006ff */
[----:B------:R-:W-:Y:S01]  /*e2a0*/  IMAD.MOV.U32 R5, RZ, RZ, -0x80 ;  /* 0xffffff80ff057424 */ /* 0x000fe200078e00ff */
[----:B------:R-:W-:Y:S02]  /*e2b0*/  BSSY B0, `(.L_x_8962) ;  /* 0x0000004000007945 */ /* 0x000fe40003800000 */
[----:B------:R-:W0:Y:S01]  /*e2c0*/  SYNCS.PHASECHK.TRANS64.TRYWAIT P0, [R4+URZ+0x28860], R3 ;  /* 0x02886003040075a7 */ /* 0x000e22000800017f */
[----:B------:R-:W-:Y:S01]  /*e2d0*/  IMAD R24, R24, R5, UR37 ;  /* 0x0000002518187e24 */ /* 0x000fe2000f8e0205 */
[----:B0-----:R-:W-:Y:S06]  /*e2e0*/  @!P0 BRA `(.L_x_8963) ;  /* 0x0000003400a88947 */ /* 0x001fec0003800000 */
.L_x_9062:
[----:B------:R-:W-:Y:S05]  /*e2f0*/  BSYNC B0 ;  /* 0x0000000000007941 */ /* 0x000fea0003800000 */
.L_x_8962:
        /* <DEDUP_REMOVED lines=62> */
[----:B------:R1:W0:-:S12]  /*e6e0*/  SHFL.IDX PT, R7, R18, 0x7, 0x181f ;  /* 0x00f81f0012077f89 */ /* 0x00021800000e0000 */
[----:B------:R1:W-:Y:S01]  /*e6f0*/  LDGSTS.E.BYPASS.LTC128B.128 [R0+0x3400], desc[UR50][R2.64], !P0 ;  /* 0x0340000002007fae */ /* 0x0003e2000c101d72 */
[----:B------:R-:W-:-:S13]  /*e700*/  ISETP.LT.OR P0, PT, R5, 0x61, P1 ;  /* 0x000000610500780c */ /* 0x000fda0000f01670 */
[----:B0-2---:R1:W-:Y:S02]  /*e710*/  LDGSTS.E.BYPASS.LTC128B.128 [R0+0x7400], desc[UR50][R2.64+0x80], !P0 ;  /* 0x0740008002007fae */ /* 0x0053e4000c101d72 */
.L_x_9080:
        /* <DEDUP_REMOVED lines=11> */
.L_x_8965:
        /* <DEDUP_REMOVED lines=11> */
.L_x_8966:
[----:B------:R0:W-:Y:S01]  /*e880*/  SYNCS.ARRIVE.TRANS64.A1T0 RZ, [R4+URZ+0x28850], RZ ;  /* 0x028850ff04ff79a7 */ /* 0x0001e2000810003f */
[----:B------:R-:W-:-:S05]  /*e890*/  VIADD R23, R23, 0x1 ;  /* 0x0000000117177836 */ /* 0x000fca0000000000 */
[----:B------:R-:W-:-:S04]  /*e8a0*/  ISETP.NE.AND P0, PT, R23, 0x2, PT ;  /* 0x000000021700780c */ /* 0x000fc80003f05270 */
[----:B------:R-:W-:Y:S02]  /*e8b0*/  SEL R3, RZ, 0x1, P0 ;  /* 0x00000001ff037807 */ /* 0x000fe40000000000 */
[----:B------:R-:W-:Y:S02]  /*e8c0*/  SEL R23, R23, RZ, P0 ;  /* 0x000000ff17177207 */ /* 0x000fe40000000000 */
[----:B0-----:R-:W-:-:S07]  /*e8d0*/  LOP3.LUT R26, R26, R3, RZ, 0x3c, !PT ;  /* 0x000000031a1a7212 */ /* 0x001fce00078e3cff */
.L_x_8926:
[----:B------:R-:W-:Y:S05]  /*e8e0*/  BSYNC B7 ;  /* 0x0000000000077941 */ /* 0x000fea0003800000 */
.L_x_8924:
        /* <DEDUP_REMOVED lines=11> */
.L_x_8967:
[----:B------:R-:W-:-:S03]  /*e9a0*/  UMOV UR4, 0xffffffff ;  /* 0xffffffff00047882 */ /* 0x000fc60000000000 */
[----:B------:R-:W-:Y:S05]  /*e9b0*/  BRA.DIV UR4, `(.L_x_8969) ;  /* 0x0000003a04c07947 */ /* 0x000fea000b800000 */
[----:B------:R0:W1:Y:S02]  /*e9c0*/  SHFL.IDX PT, R14, R34, RZ, 0x1f ;  /* 0x00001fff220e7589 */ /* 0x00006400000e0000 */
.L_x_9083:
        /* <DEDUP_REMOVED lines=8> */
.L_x_8968:
[----:B------:R-:W-:Y:S02]  /*ea50*/  ULDC UR4, c[0x0][0xc38] ;  /* 0x00030e0000047ab9 */ /* 0x000fe40000000800 */
[----:B-1----:R-:W-:-:S13]  /*ea60*/  ISETP.GE.AND P0, PT, R34, UR4, PT ;  /* 0x0000000422007c0c */ /* 0x002fda000bf06270 */
[----:B------:R-:W-:Y:S05]  /*ea70*/  @!P0 BRA `(.L_x_8970) ;  /* 0xffffffc400608947 */ /* 0x000fea000383ffff */
.L_x_8921:
        /* <DEDUP_REMOVED lines=11> */
.L_x_9084:
[----:B------:R-:W-:Y:S05]  /*eb30*/  BSYNC B0 ;  /* 0x0000000000007941 */ /* 0x000fea0003800000 */
.L_x_8971:
[----:B------:R-:W-:-:S03]  /*eb40*/  UMOV UR4, 0xffffffff ;  /* 0xffffffff00047882 */ /* 0x000fc60000000000 */
[----:B------:R-:W-:Y:S05]  /*eb50*/  BRA.DIV UR4, `(.L_x_8973) ;  /* 0x0000003a04947947 */ /* 0x000fea000b800000 */
[----:B-1----:R-:W1:Y:S02]  /*eb60*/  S2R R0, SR_TID.X ;  /* 0x0000000000007919 */ /* 0x002e640000002100 */
[----:B-1----:R-:W-:-:S04]  /*eb70*/  SHF.R.U32.HI R0, RZ, 0x5, R0 ;  /* 0x00000005ff007819 */ /* 0x002fc80000011600 */
[----:B------:R-:W-:-:S05]  /*eb80*/  LOP3.LUT R0, R0, 0x3, RZ, 0xc0, !PT ;  /* 0x0000000300007812 */ /* 0x000fca00078ec0ff */
[----:B------:R1:W2:Y:S02]  /*eb90*/  SHFL.IDX PT, R14, R0, RZ, 0x1f ;  /* 0x00001fff000e7589 */ /* 0x0002a400000e0000 */
.L_x_9087:
[----:B--2---:R-:W-:Y:S01]  /*eba0*/  ISETP.NE.AND P0, PT, R14, RZ, PT ;  /* 0x000000ff0e00720c */ /* 0x004fe20003f05270 */
[----:B------:R-:W-:-:S12]  /*ebb0*/  BSSY B0, `(.L_x_8974) ;  /* 0x0000024000007945 */ /* 0x000fd80003800000 */
[----:B------:R-:W-:Y:S05]  /*ebc0*/  @P0 BRA `(.L_x_8975) ;  /* 0x0000000000880947 */ /* 0x000fea0003800000 */
[----:B------:R-:W-:-:S03]  /*ebd0*/  UMOV UR4, 0xffffffff ;  /* 0xffffffff00047882 */ /* 0x000fc60000000000 */
[----:B------:R-:W-:Y:S05]  /*ebe0*/  BRA.DIV UR4, `(.L_x_8976) ;  /* 0x0000003a04a47947 */ /* 0x000fea000b800000 */
[----:B------:R-:W-:-:S13]  /*ebf0*/  ELECT P6, URZ, PT ;  /* 0x00000000003f782f */ /* 0x000fda00038c0000 */
.L_x_9090:
[----:B------:R-:W-:Y:S05]  /*ec00*/  @!P6 BRA `(.L_x_8975) ;  /* 0x000000000078e947 */ /* 0x000fea0003800000 */
[----:B------:R-:W-:-:S06]  /*ec10*/  ULOP3.LUT UR4, UR36, 0x2, URZ, 0xfc, !UPT ;  /* 0x0000000224047892 */ /* 0x000fcc000f8efc3f */
[----:B-1----:R-:W-:-:S05]  /*ec20*/  IMAD.U32 R0, RZ, RZ, UR4 ;  /* 0x00000004ff007e24 */ /* 0x002fca000f8e00ff */
[----:B------:R-:W-:-:S13]  /*ec30*/  ISETP.NE.AND P0, PT, R0, 0x3, PT ;  /* 0x000000030000780c */ /* 0x000fda0003f05270 */
[----:B------:R-:W-:Y:S05]  /*ec40*/  @!P0 BRA `(.L_x_8977) ;  /* 0x0000000000048947 */ /* 0x000fea0003800000 */
[----:B------:R-:W-:Y:S01]  /*ec50*/  BPT.TRAP 0x1 ;  /* 0x000000040000795c */ /* 0x000fe20000300000 */
.L_x_8977:
[C---:B------:R-:W-:Y:S01]  /*ec60*/  IMAD R5, R23.reuse, 0x8, R4 ;  /* 0x0000000817057824 */ /* 0x040fe200078e0204 */
[----:B------:R-:W-:Y:S01]  /*ec70*/  SHF.L.U32 R0, R26, 0x1f, RZ ;  /* 0x0000001f1a007819 */ /* 0x000fe200000006ff */
[----:B------:R-:W-:-:S03]  /*ec80*/  VIADD R23, R23, 0x1 ;  /* 0x0000000117177836 */ /* 0x000fc60000000000 */
[----:B------:R-:W1:Y:S02]  /*ec90*/  SYNCS.PHASECHK.TRANS64.TRYWAIT P1, [R5+URZ+0x28840], R0 ;  /* 0x02884000050075a7 */ /* 0x000e64000802017f */
[----:B------:R-:W-:-:S04]  /*eca0*/  ISETP.NE.AND P2, PT, R23, 0x2, PT ;  /* 0x000000021700780c */ /* 0x000fc80003f45270 */
[----:B------:R-:W-:Y:S01]  /*ecb0*/  SEL R3, RZ, 0x1, P2 ;  /* 0x00000001ff037807 */ /* 0x000fe20001000000 */
[----:B-1----:R-:W-:Y:S08]  /*ecc0*/  @!P1 BRA `(.L_x_8978) ;  /* 0x00000038008c9947 */ /* 0x002ff00003800000 */
.L_x_9091:
[----:B------:R-:W-:Y:S02]  /*ecd0*/  SEL R23, R23, RZ, P2 ;  /* 0x000000ff17177207 */ /* 0x000fe40001000000 */
[----:B------:R-:W-:Y:S01]  /*ece0*/  LOP3.LUT R2, R26, R3, RZ, 0x3c, !PT ;  /* 0x000000031a027212 */ /* 0x000fe200078e3cff */
[----:B------:R-:W-:Y:S06]  /*ecf0*/  @!P0 BRA `(.L_x_8979) ;  /* 0x0000000000048947 */ /* 0x000fec0003800000 */
[----:B------:R-:W-:Y:S01]  /*ed00*/  BPT.TRAP 0x1 ;  /* 0x000000040000795c */ /* 0x000fe20000300000 */
.L_x_8979:
[----:B------:R-:W-:Y:S01]  /*ed10*/  IMAD R23, R23, 0x8, R4 ;  /* 0x0000000817177824 */ /* 0x000fe200078e0204 */
[----:B------:R-:W-:-:S04]  /*ed20*/  SHF.L.U32 R2, R2, 0x1f, RZ ;  /* 0x0000001f02027819 */ /* 0x000fc800000006ff */
[----:B------:R-:W2:Y:S02]  /*ed30*/  SYNCS.PHASECHK.TRANS64.TRYWAIT P1, [R23+URZ+0x28840], R2 ;  /* 0x02884002170075a7 */ /* 0x000ea4000802017f */
[----:B--2---:R-:W-:Y:S05]  /*ed40*/  @!P1 BRA `(.L_x_8980) ;  /* 0x0000003800809947 */ /* 0x004fea0003800000 */
.L_x_9092:
[----:B------:R-:W-:Y:S05]  /*ed50*/  @!P0 BRA `(.L_x_8981) ;  /* 0x0000000000048947 */ /* 0x000fea0003800000 */
[----:B------:R-:W-:Y:S01]  /*ed60*/  BPT.TRAP 0x1 ;  /* 0x000000040000795c */ /* 0x000fe20000300000 */
.L_x_8981:
[----:B------:R-:W3:Y:S02]  /*ed70*/  SYNCS.PHASECHK.TRANS64.TRYWAIT P1, [R5+URZ+0x28860], R0 ;  /* 0x02886000050075a7 */ /* 0x000ee4000802017f */
[----:B---3--:R-:W-:Y:S05]  /*ed80*/  @!P1 BRA `(.L_x_8982) ;  /* 0x0000003800849947 */ /* 0x008fea0003800000 */
.L_x_9093:
[----:B------:R-:W-:Y:S05]  /*ed90*/  @!P0 BRA `(.L_x_8983) ;  /* 0x0000000000048947 */ /* 0x000fea0003800000 */
[----:B------:R-:W-:Y:S01]  /*eda0*/  BPT.TRAP 0x1 ;  /* 0x000000040000795c */ /* 0x000fe20000300000 */
.L_x_8983:
[----:B----4-:R4:W0:Y:S02]  /*edb0*/  SYNCS.PHASECHK.TRANS64.TRYWAIT P0, [R23+URZ+0x28860], R2 ;  /* 0x02886002170075a7 */ /* 0x010824000800017f */
[----:B0-----:R-:W-:Y:S05]  /*edc0*/  @!P0 NANOSLEEP.SYNCS 0x989680 ;  /* 0x009896800000895d */ /* 0x001fea0003900000 */
[----:B------:R-:W0:Y:S02]  /*edd0*/  @!P0 SYNCS.PHASECHK.TRANS64 P0, [R23+URZ+0x28860], R2 ;  /* 0x02886002170085a7 */ /* 0x000e24000800007f */
[----:B0-----:R-:W-:Y:S05]  /*ede0*/  @!P0 BRA `(.L_x_8983) ;  /* 0xfffffffc00f08947 */ /* 0x001fea000383ffff */
.L_x_8975:
[----:B------:R-:W-:Y:S05]  /*edf0*/  BSYNC B0 ;  /* 0x0000000000007941 */ /* 0x000fea0003800000 */
.L_x_8974:
[----:B------:R-:W-:Y:S05]  /*ee00*/  EXIT ;  /* 0x000000000000794d */ /* 0x000fea0003800000 */
.L_x_8868:
[----:B0-----:R-:W-:-:S04]  /*ee10*/  IMAD.U32 R3, RZ, RZ, UR41 ;  /* 0x00000029ff037e24 */ /* 0x001fc8000f8e00ff */
[----:B------:R0:W1:Y:S03]  /*ee20*/  SYNCS.PHASECHK.TRANS64.TRYWAIT P1, [R3+URZ+0x28800], R0 ;  /* 0x02880000030075a7 */ /* 0x000066000802017f */
[----:B-1----:R-:W-:Y:S05]  /*ee30*/  @!P1 NANOSLEEP.SYNCS 0x989680 ;  /* 0x009896800000995d */ /* 0x002fea0003900000 */
[----:B------:R-:W1:Y:S02]  /*ee40*/  @!P1 SYNCS.PHASECHK.TRANS64 P1, [R3+URZ+0x28800], R0 ;  /* 0x02880000030095a7 */ /* 0x000e64000802007f */
[----:B-1----:R-:W-:Y:S05]  /*ee50*/  @!P1 BRA `(.L_x_8868) ;  /* 0xfffffffc00ec9947 */ /* 0x002fea000383ffff */
[----:B------:R-:W-:Y:S05]  /*ee60*/  BRA `(.L_x_8984) ;  /* 0xffffff2400ec7947 */ /* 0x000fea000383ffff */
.L_x_8872:
[----:B-1----:R1:W2:Y:S02]  /*ee70*/  SYNCS.PHASECHK.TRANS64.TRYWAIT P1, [R3+URZ+0x28830], R0 ;  /* 0x02883000030075a7 */ /* 0x0022a4000802017f */
[----:B--2---:R-:W-:Y:S05]  /*ee80*/  @!P1 NANOSLEEP.SYNCS 0x989680 ;  /* 0x009896800000995d */ /* 0x004fea0003900000 */
[----:B------:R-:W2:Y:S02]  /*ee90*/  @!P1 SYNCS.PHASECHK.TRANS64 P1, [R3+URZ+0x28830], R0 ;  /* 0x02883000030095a7 */ /* 0x000ea4000802007f */
[----:B--2---:R-:W-:Y:S05]  /*eea0*/  @!P1 BRA `(.L_x_8872) ;  /* 0xfffffffc00f09947 */ /* 0x004fea000383ffff */
[----:B------:R-:W-:Y:S05]  /*eeb0*/  BRA `(.L_x_8871) ;  /* 0xffffff2800087947 */ /* 0x000fea000383ffff */
.L_x_8878:
[----:B-1----:R-:W-:-:S04]  /*eec0*/  IMAD.U32 R5, RZ, RZ, UR6 ;  /* 0x00000006ff057e24 */ /* 0x002fc8000f8e00ff */
[----:B------:R1:W2:Y:S03]  /*eed0*/  SYNCS.PHASECHK.TRANS64.TRYWAIT P1, [R5+URZ+0x28830], R0 ;  /* 0x02883000050075a7 */ /* 0x0002a6000802017f */
[----:B--2---:R-:W-:Y:S05]  /*eee0*/  @!P1 NANOSLEEP.SYNCS 0x989680 ;  /* 0x009896800000995d */ /* 0x004fea0003900000 */
[----:B------:R-:W2:Y:S02]  /*eef0*/  @!P1 SYNCS.PHASECHK.TRANS64 P1, [R5+URZ+0x28830], R0 ;  /* 0x02883000050095a7 */ /* 0x000ea4000802007f */
[----:B--2---:R-:W-:Y:S05]  /*ef00*/  @!P1 BRA `(.L_x_8878) ;  /* 0xfffffffc00ec9947 */ /* 0x004fea000383ffff */
[----:B------:R-:W-:Y:S05]  /*ef10*/  BRA `(.L_x_8875) ;  /* 0xffffff4c00387947 */ /* 0x000fea000383ffff */
.L_x_8882:
[----:B-1----:R-:W-:-:S04]  /*ef20*/  MOV R5, UR6 ;  /* 0x0000000600057c02 */ /* 0x002fc80008000f00 */
[----:B------:R1:W2:Y:S03]  /*ef30*/  SYNCS.PHASECHK.TRANS64.TRYWAIT P1, [R5+URZ+0x28850], R0 ;  /* 0x02885000050075a7 */ /* 0x0002a6000802017f */
[----:B--2---:R-:W-:Y:S05]  /*ef40*/  @!P1 NANOSLEEP.SYNCS 0x989680 ;  /* 0x009896800000995d */ /* 0x004fea0003900000 */
[----:B------:R-:W2:Y:S02]  /*ef50*/  @!P1 SYNCS.PHASECHK.TRANS64 P1, [R5+URZ+0x28850], R0 ;  /* 0x02885000050095a7 */ /* 0x000ea4000802007f */
[----:B--2---:R-:W-:Y:S05]  /*ef60*/  @!P1 BRA `(.L_x_8882) ;  /* 0xfffffffc00ec9947 */ /* 0x004fea000383ffff */
[----:B------:R-:W-:Y:S05]  /*ef70*/  BRA `(.L_x_8879) ;  /* 0xffffff5000047947 */ /* 0x000fea000383ffff */
.L_x_8890:
[----:B-1----:R-:W-:-:S04]  /*ef80*/  IMAD.U32 R5, RZ, RZ, UR6 ;  /* 0x00000006ff057e24 */ /* 0x002fc8000f8e00ff */
[----:B------:R1:W2:Y:S03]  /*ef90*/  SYNCS.PHASECHK.TRANS64.TRYWAIT P1, [R5+URZ+0x28830], R0 ;  /* 0x02883000050075a7 */ /* 0x0002a6000802017f */
[----:B--2---:R-:W-:Y:S05]  /*efa0*/  @!P1 NANOSLEEP.SYNCS 0x989680 ;  /* 0x009896800000995d */ /* 0x004fea0003900000 */
[----:B------:R-:W2:Y:S02]  /*efb0*/  @!P1 SYNCS.PHASECHK.TRANS64 P1, [R5+URZ+0x28830], R0 ;  /* 0x02883000050095a7 */ /* 0x000ea4000802007f */
[----:B--2---:R-:W-:Y:S05]  /*efc0*/  @!P1 BRA `(.L_x_8890) ;  /* 0xfffffffc00ec9947 */ /* 0x004fea000383ffff */
[----:B------:R-:W-:Y:S05]  /*efd0*/  BRA `(.L_x_8887) ;  /* 0xffffff7400887947 */ /* 0x000fea000383ffff */
.L_x_8894:
[----:B-1----:R-:W-:-:S04]  /*efe0*/  IMAD.U32 R5, RZ, RZ, UR6 ;  /* 0x00000006ff057e24 */ /* 0x002fc8000f8e00ff */
[----:B------:R1:W2:Y:S03]  /*eff0*/  SYNCS.PHASECHK.TRANS64.TRYWAIT P1, [R5+URZ+0x28850], R0 ;  /* 0x02885000050075a7 */ /* 0x0002a6000802017f */
[----:B--2---:R-:W-:Y:S05]  /*f000*/  @!P1 NANOSLEEP.SYNCS 0x989680 ;  /* 0x009896800000995d */ /* 0x004fea0003900000 */
[----:B------:R-:W2:Y:S02]  /*f010*/  @!P1 SYNCS.PHASECHK.TRANS64 P1, [R5+URZ+0x28850], R0 ;  /* 0x02885000050095a7 */ /* 0x000ea4000802007f */
[----:B--2---:R-:W-:Y:S05]  /*f020*/  @!P1 BRA `(.L_x_8894) ;  /* 0xfffffffc00ec9947 */ /* 0x004fea000383ffff */
[----:B------:R-:W-:Y:S05]  /*f030*/  BRA `(.L_x_8891) ;  /* 0xffffff7800547947 */ /* 0x000fea000383ffff */
.L_x_8901:
[----:B-1----:R-:W-:-:S04]  /*f040*/  IMAD.U32 R9, RZ, RZ, UR5 ;  /* 0x00000005ff097e24 */ /* 0x002fc8000f8e00ff */
[----:B------:R1:W2:Y:S03]  /*f050*/  SYNCS.PHASECHK.TRANS64.TRYWAIT P1, [R9+URZ+0x28850], R6 ;  /* 0x02885006090075a7 */ /* 0x0002a6000802017f */
[----:B--2---:R-:W-:Y:S05]  /*f060*/  @!P1 NANOSLEEP.SYNCS 0x989680 ;  /* 0x009896800000995d */ /* 0x004fea0003900000 */
[----:B------:R-:W2:Y:S02]  /*f070*/  @!P1 SYNCS.PHASECHK.TRANS64 P1, [R9+URZ+0x28850], R6 ;  /* 0x02885006090095a7 */ /* 0x000ea4000802007f */
[----:B--2---:R-:W-:Y:S05]  /*f080*/  @!P1 BRA `(.L_x_8901) ;  /* 0xfffffffc00ec9947 */ /* 0x004fea000383ffff */
[----:B------:R-:W-:Y:S05]  /*f090*/  BRA `(.L_x_8900) ;  /* 0xffffff94003c7947 */ /* 0x000fea000383ffff */
.L_x_8932:
        /* <DEDUP_REMOVED lines=10> */
.L_x_8985:
[----:B------:R-:W-:Y:S05]  /*f140*/  BRA `(.L_x_8986) ;  /* 0xffffffc800287947 */ /* 0x000fea000383ffff */
.L_x_8935:
[----:B0-----:R0:W1:Y:S02]  /*f150*/  SYNCS.PHASECHK.TRANS64.TRYWAIT P0, [R7+URZ+0x28840], R2 ;  /* 0x02884002070075a7 */ /* 0x001064000800017f */
[----:B-1----:R-:W-:Y:S05]  /*f160*/  @!P0 NANOSLEEP.SYNCS 0x989680 ;  /* 0x009896800000895d */ /* 0x002fea0003900000 */
[----:B------:R-:W1:Y:S02]  /*f170*/  @!P0 SYNCS.PHASECHK.TRANS64 P0, [R7+URZ+0x28840], R2 ;  /* 0x02884002070085a7 */ /* 0x000e64000800007f */
[----:B-1----:R-:W-:Y:S05]  /*f180*/  @!P0 BRA `(.L_x_8935) ;  /* 0xfffffffc00f08947 */ /* 0x002fea000383ffff */
[----:B------:R-:W-:Y:S05]  /*f190*/  BRA `(.L_x_8987) ;  /* 0xffffffcc00207947 */ /* 0x000fea000383ffff */
.L_x_8936:
        /* <DEDUP_REMOVED lines=8> */
.L_x_8989:
[----:B------:R-:W-:Y:S05]  /*f220*/  BSYNC B0 ;  /* 0x0000000000007941 */ /* 0x000fea0003800000 */
.L_x_8988:
[----:B------:R-:W-:Y:S01]  /*f230*/  IMAD.MOV.U32 R13, RZ, RZ, R4 ;  /* 0x000000ffff0d7224 */ /* 0x000fe200078e0004 */
[----:B------:R-:W-:Y:S01]  /*f240*/  @P0 LEA R9, R5, R16, 0x1 ;  /* 0x0000001005090211 */ /* 0x000fe200078e08ff */
[----:B------:R-:W-:Y:S02]  /*f250*/  IMAD.MOV.U32 R12, RZ, RZ, RZ ;  /* 0x000000ffff0c7224 */ /* 0x000fe400078e00ff */
[----:B------:R-:W-:Y:S02]  /*f260*/  IMAD.MOV.U32 R11, RZ, RZ, 0x181f ;  /* 0x0000181fff0b7424 */ /* 0x000fe400078e00ff */
[----:B------:R-:W-:Y:S02]  /*f270*/  IMAD.MOV.U32 R15, RZ, RZ, -0x1 ;  /* 0xffffffffff0f7424 */ /* 0x000fe400078e00ff */
[----:B------:R-:W-:-:S07]  /*f280*/  IMAD.MOV.U32 R2, RZ, RZ, R14 ;  /* 0x000000ffff027224 */ /* 0x000fce00078e000e */
[----:B------:R-:W-:Y:S05]  /*f290*/  WARPSYNC.COLLECTIVE R15, `(.L_x_8990) ;  /* 0x000000000f087348 */ /* 0x000fea0003c00000 */
[----:B------:R0:W1:Y:S02]  /*f2a0*/  SHFL.IDX P6, R14, R13, R12, R11 ;  /* 0x0000000c0d0e7389 */ /* 0x00006400000c000b */
[----:B01----:R-:W-:Y:S01]  /*f2b0*/  ENDCOLLECTIVE ;  /* 0x000000000000791b */ /* 0x003fe20003800000 */
.L_x_8990:
        /* <DEDUP_REMOVED lines=8> */
.L_x_8991:
        /* <DEDUP_REMOVED lines=12> */
.L_x_8992:
[----:B------:R-:W-:Y:S02]  /*f400*/  IMAD.MOV.U32 R13, RZ, RZ, R0 ;  /* 0x000000ffff0d7224 */ /* 0x000fe400078e0000 */
[----:B------:R-:W-:Y:S01]  /*f410*/  IMAD.MOV.U32 R12, RZ, RZ, 0x2 ;  /* 0x00000002ff0c7424 */ /* 0x000fe200078e00ff */
[----:B------:R-:W-:-:S05]  /*f420*/  @P0 LEA R14, P1, R35, R14, 0x1 ;  /* 0x0000000e230e0211 */ /* 0x000fca00078208ff */
[----:B------:R-:W-:-:S08]  /*f430*/  @P0 IMAD.MOV.U32 R2, RZ, RZ, R14 ;  /* 0x000000ffff020224 */ /* 0x000fd000078e000e */
[----:B------:R-:W-:Y:S05]  /*f440*/  WARPSYNC.COLLECTIVE R15, `(.L_x_8993) ;  /* 0x000000000f087348 */ /* 0x000fea0003c00000 */
[----:B------:R0:W1:Y:S02]  /*f450*/  SHFL.IDX P6, R14, R13, R12, R11 ;  /* 0x0000000c0d0e7389 */ /* 0x00006400000c000b */
[----:B01----:R-:W-:Y:S01]  /*f460*/  ENDCOLLECTIVE ;  /* 0x000000000000791b */ /* 0x003fe20003800000 */
.L_x_8993:
        /* <DEDUP_REMOVED lines=13> */
.L_x_8994:
[----:B------:R-:W-:Y:S01]  /*f540*/  @P0 IMAD R21, R5, 0x2, R16 ;  /* 0x0000000205150824 */ /* 0x000fe200078e0210 */
[----:B------:R-:W-:Y:S01]  /*f550*/  MOV R13, R0 ;  /* 0x00000000000d7202 */ /* 0x000fe20000000f00 */
[----:B------:R-:W-:Y:S01]  /*f560*/  IMAD.MOV.U32 R12, RZ, RZ, 0x3 ;  /* 0x00000003ff0c7424 */ /* 0x000fe200078e00ff */
[----:B------:R-:W-:-:S05]  /*f570*/  @P0 LEA R14, P1, R35, R14, 0x1 ;  /* 0x0000000e230e0211 */ /* 0x000fca00078208ff */
[----:B------:R-:W-:-:S08]  /*f580*/  @P0 IMAD.MOV.U32 R2, RZ, RZ, R14 ;  /* 0x000000ffff020224 */ /* 0x000fd000078e000e */
[----:B------:R-:W-:Y:S05]  /*f590*/  WARPSYNC.COLLECTIVE R15, `(.L_x_8995) ;  /* 0x000000000f087348 */ /* 0x000fea0003c00000 */
[----:B------:R0:W1:Y:S02]  /*f5a0*/  SHFL.IDX P6, R14, R13, R12, R11 ;  /* 0x0000000c0d0e7389 */ /* 0x00006400000c000b */
[----:B01----:R-:W-:Y:S01]  /*f5b0*/  ENDCOLLECTIVE ;  /* 0x000000000000791b */ /* 0x003fe20003800000 */
.L_x_8995:
        /* <DEDUP_REMOVED lines=13> */
.L_x_8996:
        /* <DEDUP_REMOVED lines=8> */
.L_x_8997:
        /* <DEDUP_REMOVED lines=13> */
.L_x_8998:
        /* <DEDUP_REMOVED lines=8> */
.L_x_8999:
        /* <DEDUP_REMOVED lines=13> */
.L_x_9000:
        /* <DEDUP_REMOVED lines=8> */
.L_x_9001:
        /* <DEDUP_REMOVED lines=13> */
.L_x_9002:
        /* <DEDUP_REMOVED lines=8> */
.L_x_9003:
        /* <DEDUP_REMOVED lines=12> */
.L_x_9004:
[----:B------:R-:W-:Y:S05]  /*fbc0*/  BRA `(.L_x_9005) ;  /* 0xffffffc800147947 */ /* 0x000fea000383ffff */
.L_x_8941:
[----:B------:R-:W-:Y:S01]  /*fbd0*/  MOV R13, R4 ;  /* 0x00000004000d7202 */ /* 0x000fe20000000f00 */
[----:B------:R-:W-:Y:S02]  /*fbe0*/  IMAD.MOV.U32 R12, RZ, RZ, RZ ;  /* 0x000000ffff0c7224 */ /* 0x000fe400078e00ff */
[----:B------:R-:W-:Y:S02]  /*fbf0*/  IMAD.MOV.U32 R11, RZ, RZ, 0x181f ;  /* 0x0000181fff0b7424 */ /* 0x000fe400078e00ff */
[----:B------:R-:W-:Y:S02]  /*fc00*/  IMAD.MOV.U32 R15, RZ, RZ, -0x1 ;  /* 0xffffffffff0f7424 */ /* 0x000fe400078e00ff */
[----:B------:R-:W-:-:S07]  /*fc10*/  IMAD.U32 R6, RZ, RZ, UR43 ;  /* 0x0000002bff067e24 */ /* 0x000fce000f8e00ff */
[----:B------:R-:W-:Y:S05]  /*fc20*/  WARPSYNC.COLLECTIVE R15, `(.L_x_9006) ;  /* 0x000000000f087348 */ /* 0x000fea0003c00000 */
[----:B------:R0:W1:Y:S02]  /*fc30*/  SHFL.IDX P6, R14, R13, R12, R11 ;  /* 0x0000000c0d0e7389 */ /* 0x00006400000c000b */
[----:B01----:R-:W-:Y:S01]  /*fc40*/  ENDCOLLECTIVE ;  /* 0x000000000000791b */ /* 0x003fe20003800000 */
.L_x_9006:
        /* <DEDUP_REMOVED lines=8> */
.L_x_9007:
        /* <DEDUP_REMOVED lines=8> */
.L_x_9008:
        /* <DEDUP_REMOVED lines=11> */
.L_x_9009:
[----:B------:R-:W-:Y:S02]  /*fe00*/  IMAD.MOV.U32 R13, RZ, RZ, R4 ;  /* 0x000000ffff0d7224 */ /* 0x000fe400078e0004 */
[----:B------:R-:W-:Y:S01]  /*fe10*/  IMAD.MOV.U32 R12, RZ, RZ, 0x2 ;  /* 0x00000002ff0c7424 */ /* 0x000fe200078e00ff */
[----:B------:R-:W-:-:S05]  /*fe20*/  @!P0 LEA R14, P1, R35, R14, 0x1 ;  /* 0x0000000e230e8211 */ /* 0x000fca00078208ff */
[----:B------:R-:W-:-:S08]  /*fe30*/  @!P0 IMAD.MOV.U32 R2, RZ, RZ, R14 ;  /* 0x000000ffff028224 */ /* 0x000fd000078e000e */
[----:B------:R-:W-:Y:S05]  /*fe40*/  WARPSYNC.COLLECTIVE R15, `(.L_x_9010) ;  /* 0x000000000f087348 */ /* 0x000fea0003c00000 */
[----:B------:R0:W1:Y:S02]  /*fe50*/  SHFL.IDX P6, R14, R13, R12, R11 ;  /* 0x0000000c0d0e7389 */ /* 0x00006400000c000b */
[----:B01----:R-:W-:Y:S01]  /*fe60*/  ENDCOLLECTIVE ;  /* 0x000000000000791b */ /* 0x003fe20003800000 */
.L_x_9010:
        /* <DEDUP_REMOVED lines=14> */
.L_x_9011:
[----:B------:R-:W-:Y:S02]  /*ff50*/  IMAD.MOV.U32 R13, RZ, RZ, R4 ;  /* 0x000000ffff0d7224 */ /* 0x000fe400078e0004 */
[----:B------:R-:W-:Y:S01]  /*ff60*/  IMAD.MOV.U32 R12, RZ, RZ, 0x3 ;  /* 0x00000003ff0c7424 */ /* 0x000fe200078e00ff */
[----:B------:R-:W-:-:S05]  /*ff70*/  @!P0 LEA R14, P1, R35, R14, 0x1 ;  /* 0x0000000e230e8211 */ /* 0x000fca00078208ff */
[----:B------:R-:W-:-:S08]  /*ff80*/  @!P0 IMAD.MOV.U32 R2, RZ, RZ, R14 ;  /* 0x000000ffff028224 */ /* 0x000fd000078e000e */
[----:B------:R-:W-:Y:S05]  /*ff90*/  WARPSYNC.COLLECTIVE R15, `(.L_x_9012) ;  /* 0x000000000f087348 */ /* 0x000fea0003c00000 */
[----:B------:R0:W1:Y:S02]  /*ffa0*/  SHFL.IDX P6, R14, R13, R12, R11 ;  /* 0x0000000c0d0e7389 */ /* 0x00006400000c000b */
[----:B01----:R-:W-:Y:S01]  /*ffb0*/  ENDCOLLECTIVE ;  /* 0x000000000000791b */ /* 0x003fe20003800000 */
.L_x_9012:
        /* <DEDUP_REMOVED lines=14> */
.L_x_9013:
[----:B------:R-:W-:Y:S01]  /*100a0*/  IMAD.MOV.U32 R13, RZ, RZ, R4 ;  /* 0x000000ffff0d7224 */ /* 0x000fe200078e0004 */
[----:B------:R-:W-:Y:S02]  /*100b0*/  MOV R12, 0x4 ;  /* 0x00000004000c7802 */ /* 0x000fe40000000f00 */
[----:B------:R-:W-:-:S05]  /*100c0*/  @!P0 LEA R14, P1, R35, R14, 0x1 ;  /* 0x0000000e230e8211 */ /* 0x000fca00078208ff */
[----:B------:R-:W-:-:S08]  /*100d0*/  @!P0 IMAD.MOV.U32 R2, RZ, RZ, R14 ;  /* 0x000000ffff028224 */ /* 0x000fd000078e000e */
[----:B------:R-:W-:Y:S05]  /*100e0*/  WARPSYNC.COLLECTIVE R15, `(.L_x_9014) ;  /* 0x000000000f087348 */ /* 0x000fea0003c00000 */
[----:B------:R0:W1:Y:S02]  /*100f0*/  SHFL.IDX P6, R14, R13, R12, R11 ;  /* 0x0000000c0d0e7389 */ /* 0x00006400000c000b */
[----:B01----:R-:W-:Y:S01]  /*10100*/  ENDCOLLECTIVE ;  /* 0x000000000000791b */ /* 0x003fe20003800000 */
.L_x_9014:
        /* <DEDUP_REMOVED lines=14> */
.L_x_9015:
[----:B------:R-:W-:Y:S02]  /*101f0*/  IMAD.MOV.U32 R13, RZ, RZ, R4 ;  /* 0x000000ffff0d7224 */ /* 0x000fe400078e0004 */
[----:B------:R-:W-:Y:S01]  /*10200*/  IMAD.MOV.U32 R12, RZ, RZ, 0x5 ;  /* 0x00000005ff0c7424 */ /* 0x000fe200078e00ff */
[----:B------:R-:W-:-:S05]  /*10210*/  @!P0 LEA R14, P1, R35, R14, 0x1 ;  /* 0x0000000e230e8211 */ /* 0x000fca00078208ff */
[----:B------:R-:W-:-:S08]  /*10220*/  @!P0 IMAD.MOV.U32 R2, RZ, RZ, R14 ;  /* 0x000000ffff028224 */ /* 0x000fd000078e000e */
[----:B------:R-:W-:Y:S05]  /*10230*/  WARPSYNC.COLLECTIVE R15, `(.L_x_9016) ;  /* 0x000000000f087348 */ /* 0x000fea0003c00000 */
[----:B------:R0:W1:Y:S02]  /*10240*/  SHFL.IDX P6, R14, R13, R12, R11 ;  /* 0x0000000c0d0e7389 */ /* 0x00006400000c000b */
[----:B01----:R-:W-:Y:S01]  /*10250*/  ENDCOLLECTIVE ;  /* 0x000000000000791b */ /* 0x003fe20003800000 */
.L_x_9016:
        /* <DEDUP_REMOVED lines=14> */
.L_x_9017:
[----:B------:R-:W-:Y:S02]  /*10340*/  IMAD.MOV.U32 R13, RZ, RZ, R4 ;  /* 0x000000ffff0d7224 */ /* 0x000fe400078e0004 */
[----:B------:R-:W-:Y:S01]  /*10350*/  IMAD.MOV.U32 R12, RZ, RZ, 0x6 ;  /* 0x00000006ff0c7424 */ /* 0x000fe200078e00ff */
[----:B------:R-:W-:-:S05]  /*10360*/  @!P0 LEA R14, P1, R35, R14, 0x1 ;  /* 0x0000000e230e8211 */ /* 0x000fca00078208ff */
[----:B------:R-:W-:-:S08]  /*10370*/  @!P0 IMAD.MOV.U32 R2, RZ, RZ, R14 ;  /* 0x000000ffff028224 */ /* 0x000fd000078e000e */
[----:B------:R-:W-:Y:S05]  /*10380*/  WARPSYNC.COLLECTIVE R15, `(.L_x_9018) ;  /* 0x000000000f087348 */ /* 0x000fea0003c00000 */
[----:B------:R0:W1:Y:S02]  /*10390*/  SHFL.IDX P6, R14, R13, R12, R11 ;  /* 0x0000000c0d0e7389 */ /* 0x00006400000c000b */
[----:B01----:R-:W-:Y:S01]  /*103a0*/  ENDCOLLECTIVE ;  /* 0x000000000000791b */ /* 0x003fe20003800000 */
.L_x_9018:
[----:B------:R-:W-:Y:S02]  /*103b0*/  @!P0 IMAD.X R7, RZ, RZ, R6, P1 ;  /* 0x000000ffff078224 */ /* 0x000fe400008e0606 */
[----:B------:R-:W-:Y:S02]  /*103c0*/  VIADD R6, R5, 0x60 ;  /* 0x0000006005067836 */ /* 0x000fe40000000000 */
[----:B------:R-:W-:-:S05]  /*103d0*/  @!P0 IMAD.MOV.U32 R3, RZ, RZ, R7 ;  /* 0x000000ffff038224 */ /* 0x000fca00078e0007 */
[----:B------:R-:W-:Y:S01]  /*103e0*/  @!PT LDS RZ, [RZ] ;  /* 0x00000000fffff984 */ /* 0x000fe20000000800 */
[----:B------:R-:W-:Y:S01]  /*103f0*/  @!PT LDS RZ, [RZ] ;  /* 0x00000000fffff984 */ /* 0x000fe20000000800 */
[----:B------:R-:W-:Y:S01]  /*10400*/  @!PT LDS RZ, [RZ] ;  /* 0x00000000fffff984 */ /* 0x000fe20000000800 */
        /* <DEDUP_REMOVED lines=8> */
.L_x_9019:
[----:B------:R-:W-:Y:S02]  /*10490*/  IMAD.MOV.U32 R13, RZ, RZ, R4 ;  /* 0x000000ffff0d7224 */ /* 0x000fe400078e0004 */
[----:B------:R-:W-:Y:S01]  /*104a0*/  IMAD.MOV.U32 R12, RZ, RZ, 0x7 ;  /* 0x00000007ff0c7424 */ /* 0x000fe200078e00ff */
[----:B------:R-:W-:-:S05]  /*104b0*/  @!P0 LEA R14, P1, R35, R14, 0x1 ;  /* 0x0000000e230e8211 */ /* 0x000fca00078208ff */
[----:B------:R-:W-:-:S08]  /*104c0*/  @!P0 IMAD.MOV.U32 R2, RZ, RZ, R14 ;  /* 0x000000ffff028224 */ /* 0x000fd000078e000e */
[----:B------:R-:W-:Y:S05]  /*104d0*/  WARPSYNC.COLLECTIVE R15, `(.L_x_9020) ;  /* 0x000000000f087348 */ /* 0x000fea0003c00000 */
[----:B------:R0:W1:Y:S02]  /*104e0*/  SHFL.IDX P6, R14, R13, R12, R11 ;  /* 0x0000000c0d0e7389 */ /* 0x00006400000c000b */
[----:B01----:R-:W-:Y:S01]  /*104f0*/  ENDCOLLECTIVE ;  /* 0x000000000000791b */ /* 0x003fe20003800000 */
.L_x_9020:
        /* <DEDUP_REMOVED lines=12> */
.L_x_9021:
[----:B------:R-:W-:Y:S05]  /*105c0*/  BRA `(.L_x_9022) ;  /* 0xffffffc800387947 */ /* 0x000fea000383ffff */
.L_x_8944:
[----:B0-----:R0:W1:Y:S02]  /*105d0*/  SYNCS.PHASECHK.TRANS64.TRYWAIT P0, [R16+URZ+0x28820], R3 ;  /* 0x02882003100075a7 */ /* 0x001064000800017f */
[----:B-1----:R-:W-:Y:S05]  /*105e0*/  @!P0 NANOSLEEP.SYNCS 0x989680 ;  /* 0x009896800000895d */ /* 0x002fea0003900000 */
[----:B------:R-:W1:Y:S02]  /*105f0*/  @!P0 SYNCS.PHASECHK.TRANS64 P0, [R16+URZ+0x28820], R3 ;  /* 0x02882003100085a7 */ /* 0x000e64000800007f */
[----:B-1----:R-:W-:Y:S05]  /*10600*/  @!P0 BRA `(.L_x_8944) ;  /* 0xfffffffc00f08947 */ /* 0x002fea000383ffff */
[----:B------:R-:W-:Y:S05]  /*10610*/  BRA `(.L_x_9023) ;  /* 0xffffffc800907947 */ /* 0x000fea000383ffff */
.L_x_8948:
[----:B0-----:R0:W1:Y:S02]  /*10620*/  SYNCS.PHASECHK.TRANS64.TRYWAIT P0, [R6+URZ+0x28840], R3 ;  /* 0x02884003060075a7 */ /* 0x001064000800017f */
[----:B-1----:R-:W-:Y:S05]  /*10630*/  @!P0 NANOSLEEP.SYNCS 0x989680 ;  /* 0x009896800000895d */ /* 0x002fea0003900000 */
[----:B------:R-:W1:Y:S02]  /*10640*/  @!P0 SYNCS.PHASECHK.TRANS64 P0, [R6+URZ+0x28840], R3 ;  /* 0x02884003060085a7 */ /* 0x000e64000800007f */
[----:B-1----:R-:W-:Y:S05]  /*10650*/  @!P0 BRA `(.L_x_8948) ;  /* 0xfffffffc00f08947 */ /* 0x002fea000383ffff */
[----:B------:R-:W-:Y:S05]  /*10660*/  BRA `(.L_x_9024) ;  /* 0xffffffcc00507947 */ /* 0x000fea000383ffff */
.L_x_8949:
        /* <DEDUP_REMOVED lines=8> */
.L_x_9026:
[----:B------:R-:W-:Y:S05]  /*106f0*/  BSYNC B1 ;  /* 0x0000000000017941 */ /* 0x000fea0003800000 */
.L_x_9025:
        /* <DEDUP_REMOVED lines=10> */
.L_x_9027:
[----:B------:R-:W-:Y:S02]  /*107a0*/  IMAD.MOV.U32 R13, RZ, RZ, R9 ;  /* 0x000000ffff0d7224 */ /* 0x000fe400078e0009 */
[----:B------:R-:W-:Y:S02]  /*107b0*/  IMAD.MOV.U32 R12, RZ, RZ, 0x1 ;  /* 0x00000001ff0c7424 */ /* 0x000fe400078e00ff */
[----:B------:R-:W-:-:S07]  /*107c0*/  IMAD.MOV.U32 R2, RZ, RZ, R14 ;  /* 0x000000ffff027224 */ /* 0x000fce00078e000e */
[----:B------:R-:W-:Y:S05]  /*107d0*/  WARPSYNC.COLLECTIVE R15, `(.L_x_9028) ;  /* 0x000000000f087348 */ /* 0x000fea0003c00000 */
[----:B------:R0:W1:Y:S02]  /*107e0*/  SHFL.IDX P6, R14, R13, R12, R11 ;  /* 0x0000000c0d0e7389 */ /* 0x00006400000c000b */
[----:B01----:R-:W-:Y:S01]  /*107f0*/  ENDCOLLECTIVE ;  /* 0x000000000000791b */ /* 0x003fe20003800000 */
.L_x_9028:
        /* <DEDUP_REMOVED lines=12> */
.L_x_9029:
[----:B------:R-:W-:Y:S02]  /*108c0*/  IMAD.MOV.U32 R13, RZ, RZ, R9 ;  /* 0x000000ffff0d7224 */ /* 0x000fe400078e0009 */
[----:B------:R-:W-:Y:S02]  /*108d0*/  IMAD.MOV.U32 R12, RZ, RZ, 0x2 ;  /* 0x00000002ff0c7424 */ /* 0x000fe400078e00ff */
[----:B------:R-:W-:-:S07]  /*108e0*/  IMAD.MOV.U32 R2, RZ, RZ, R14 ;  /* 0x000000ffff027224 */ /* 0x000fce00078e000e */
[----:B------:R-:W-:Y:S05]  /*108f0*/  WARPSYNC.COLLECTIVE R15, `(.L_x_9030) ;  /* 0x000000000f087348 */ /* 0x000fea0003c00000 */
[----:B------:R0:W1:Y:S02]  /*10900*/  SHFL.IDX P6, R14, R13, R12, R11 ;  /* 0x0000000c0d0e7389 */ /* 0x00006400000c000b */
[----:B01----:R-:W-:Y:S01]  /*10910*/  ENDCOLLECTIVE ;  /* 0x000000000000791b */ /* 0x003fe20003800000 */
.L_x_9030:
        /* <DEDUP_REMOVED lines=12> */
.L_x_9031:
[----:B------:R-:W-:Y:S02]  /*109e0*/  IMAD.MOV.U32 R13, RZ, RZ, R9 ;  /* 0x000000ffff0d7224 */ /* 0x000fe400078e0009 */
[----:B------:R-:W-:Y:S02]  /*109f0*/  IMAD.MOV.U32 R12, RZ, RZ, 0x3 ;  /* 0x00000003ff0c7424 */ /* 0x000fe400078e00ff */
[----:B------:R-:W-:-:S07]  /*10a00*/  IMAD.MOV.U32 R2, RZ, RZ, R14 ;  /* 0x000000ffff027224 */ /* 0x000fce00078e000e */
[----:B------:R-:W-:Y:S05]  /*10a10*/  WARPSYNC.COLLECTIVE R15, `(.L_x_9032) ;  /* 0x000000000f087348 */ /* 0x000fea0003c00000 */
[----:B------:R0:W1:Y:S02]  /*10a20*/  SHFL.IDX P6, R14, R13, R12, R11 ;  /* 0x0000000c0d0e7389 */ /* 0x00006400000c000b */
[----:B01----:R-:W-:Y:S01]  /*10a30*/  ENDCOLLECTIVE ;  /* 0x000000000000791b */ /* 0x003fe20003800000 */
.L_x_9032:
        /* <DEDUP_REMOVED lines=12> */
.L_x_9033:
[----:B------:R-:W-:Y:S02]  /*10b00*/  IMAD.MOV.U32 R13, RZ, RZ, R9 ;  /* 0x000000ffff0d7224 */ /* 0x000fe400078e0009 */
[----:B------:R-:W-:Y:S02]  /*10b10*/  IMAD.MOV.U32 R12, RZ, RZ, 0x4 ;  /* 0x00000004ff0c7424 */ /* 0x000fe400078e00ff */
[----:B------:R-:W-:-:S07]  /*10b20*/  IMAD.MOV.U32 R2, RZ, RZ, R14 ;  /* 0x000000ffff027224 */ /* 0x000fce00078e000e */
[----:B------:R-:W-:Y:S05]  /*10b30*/  WARPSYNC.COLLECTIVE R15, `(.L_x_9034) ;  /* 0x000000000f087348 */ /* 0x000fea0003c00000 */
[----:B------:R0:W1:Y:S02]  /*10b40*/  SHFL.IDX P6, R14, R13, R12, R11 ;  /* 0x0000000c0d0e7389 */ /* 0x00006400000c000b */
[----:B01----:R-:W-:Y:S01]  /*10b50*/  ENDCOLLECTIVE ;  /* 0x000000000000791b */ /* 0x003fe20003800000 */
.L_x_9034:
        /* <DEDUP_REMOVED lines=12> */
.L_x_9035:
[----:B------:R-:W-:Y:S02]  /*10c20*/  IMAD.MOV.U32 R13, RZ, RZ, R9 ;  /* 0x000000ffff0d7224 */ /* 0x000fe400078e0009 */
[----:B------:R-:W-:Y:S02]  /*10c30*/  IMAD.MOV.U32 R12, RZ, RZ, 0x5 ;  /* 0x00000005ff0c7424 */ /* 0x000fe400078e00ff */
[----:B------:R-:W-:-:S07]  /*10c40*/  IMAD.MOV.U32 R2, RZ, RZ, R14 ;  /* 0x000000ffff027224 */ /* 0x000fce00078e000e */
[----:B------:R-:W-:Y:S05]  /*10c50*/  WARPSYNC.COLLECTIVE R15, `(.L_x_9036) ;  /* 0x000000000f087348 */ /* 0x000fea0003c00000 */
[----:B------:R0:W1:Y:S02]  /*10c60*/  SHFL.IDX P6, R14, R13, R12, R11 ;  /* 0x0000000c0d0e7389 */ /* 0x00006400000c000b */
[----:B01----:R-:W-:Y:S01]  /*10c70*/  ENDCOLLECTIVE ;  /* 0x000000000000791b */ /* 0x003fe20003800000 */
.L_x_9036:
        /* <DEDUP_REMOVED lines=12> */
.L_x_9037:
[----:B------:R-:W-:Y:S02]  /*10d40*/  IMAD.MOV.U32 R13, RZ, RZ, R9 ;  /* 0x000000ffff0d7224 */ /* 0x000fe400078e0009 */
[----:B------:R-:W-:Y:S02]  /*10d50*/  IMAD.MOV.U32 R12, RZ, RZ, 0x6 ;  /* 0x00000006ff0c7424 */ /* 0x000fe400078e00ff */
[----:B------:R-:W-:-:S07]  /*10d60*/  IMAD.MOV.U32 R2, RZ, RZ, R14 ;  /* 0x000000ffff027224 */ /* 0x000fce00078e000e */
[----:B------:R-:W-:Y:S05]  /*10d70*/  WARPSYNC.COLLECTIVE R15, `(.L_x_9038) ;  /* 0x000000000f087348 */ /* 0x000fea0003c00000 */
[----:B------:R0:W1:Y:S02]  /*10d80*/  SHFL.IDX P6, R14, R13, R12, R11 ;  /* 0x0000000c0d0e7389 */ /* 0x00006400000c000b */
[----:B01----:R-:W-:Y:S01]  /*10d90*/  ENDCOLLECTIVE ;  /* 0x000000000000791b */ /* 0x003fe20003800000 */
.L_x_9038:
        /* <DEDUP_REMOVED lines=12> */
.L_x_9039:
[----:B------:R-:W-:Y:S02]  /*10e60*/  IMAD.MOV.U32 R13, RZ, RZ, R9 ;  /* 0x000000ffff0d7224 */ /* 0x000fe400078e0009 */
[----:B------:R-:W-:Y:S02]  /*10e70*/  IMAD.MOV.U32 R12, RZ, RZ, 0x7 ;  /* 0x00000007ff0c7424 */ /* 0x000fe400078e00ff */
[----:B------:R-:W-:-:S07]  /*10e80*/  IMAD.MOV.U32 R2, RZ, RZ, R14 ;  /* 0x000000ffff027224 */ /* 0x000fce00078e000e */
[----:B------:R-:W-:Y:S05]  /*10e90*/  WARPSYNC.COLLECTIVE R15, `(.L_x_9040) ;  /* 0x000000000f087348 */ /* 0x000fea0003c00000 */
[----:B------:R0:W1:Y:S02]  /*10ea0*/  SHFL.IDX P6, R14, R13, R12, R11 ;  /* 0x0000000c0d0e7389 */ /* 0x00006400000c000b */
[----:B01----:R-:W-:Y:S01]  /*10eb0*/  ENDCOLLECTIVE ;  /* 0x000000000000791b */ /* 0x003fe20003800000 */
.L_x_9040:
        /* <DEDUP_REMOVED lines=12> */
.L_x_9041:
[----:B------:R-:W-:Y:S05]  /*10f80*/  BRA `(.L_x_9042) ;  /* 0xffffffc800247947 */ /* 0x000fea000383ffff */
.L_x_8954:
[----:B0-----:R0:W1:Y:S02]  /*10f90*/  SYNCS.PHASECHK.TRANS64.TRYWAIT P0, [R6+URZ+0x28860], R3 ;  /* 0x02886003060075a7 */ /* 0x001064000800017f */
[----:B-1----:R-:W-:Y:S05]  /*10fa0*/  @!P0 NANOSLEEP.SYNCS 0x989680 ;  /* 0x009896800000895d */ /* 0x002fea0003900000 */
[----:B------:R-:W1:Y:S02]  /*10fb0*/  @!P0 SYNCS.PHASECHK.TRANS64 P0, [R6+URZ+0x28860], R3 ;  /* 0x02886003060085a7 */ /* 0x000e64000800007f */
[----:B-1----:R-:W-:Y:S05]  /*10fc0*/  @!P0 BRA `(.L_x_8954) ;  /* 0xfffffffc00f08947 */ /* 0x002fea000383ffff */
[----:B------:R-:W-:Y:S05]  /*10fd0*/  BRA `(.L_x_9043) ;  /* 0xffffffc800807947 */ /* 0x000fea000383ffff */
.L_x_8955:
        /* <DEDUP_REMOVED lines=8> */
.L_x_9045:
[----:B------:R-:W-:Y:S05]  /*11060*/  BSYNC B1 ;  /* 0x0000000000017941 */ /* 0x000fea0003800000 */
.L_x_9044:
        /* <DEDUP_REMOVED lines=9> */
.L_x_9046:
[----:B------:R-:W-:Y:S01]  /*11100*/  MOV R13, R18 ;  /* 0x00000012000d7202 */ /* 0x000fe20000000f00 */
[----:B------:R-:W-:Y:S01]  /*11110*/  IMAD.MOV.U32 R12, RZ, RZ, 0x1 ;  /* 0x00000001ff0c7424 */ /* 0x000fe200078e00ff */
[----:B------:R-:W-:-:S13]  /*11120*/  IADD3 R2, P0, R14, R5, RZ ;  /* 0x000000050e027210 */ /* 0x000fda0007f1e0ff */
[----:B------:R-:W-:Y:S05]  /*11130*/  WARPSYNC.COLLECTIVE R15, `(.L_x_9047) ;  /* 0x000000000f087348 */ /* 0x000fea0003c00000 */
[----:B------:R0:W1:Y:S02]  /*11140*/  SHFL.IDX P6, R14, R13, R12, R11 ;  /* 0x0000000c0d0e7389 */ /* 0x00006400000c000b */
[----:B01----:R-:W-:Y:S01]  /*11150*/  ENDCOLLECTIVE ;  /* 0x000000000000791b */ /* 0x003fe20003800000 */
.L_x_9047:
        /* <DEDUP_REMOVED lines=13> */
.L_x_9048:
[----:B------:R-:W-:Y:S02]  /*11230*/  IMAD.MOV.U32 R13, RZ, RZ, R18 ;  /* 0x000000ffff0d7224 */ /* 0x000fe400078e0012 */
[----:B------:R-:W-:Y:S01]  /*11240*/  IMAD.MOV.U32 R12, RZ, RZ, 0x2 ;  /* 0x00000002ff0c7424 */ /* 0x000fe200078e00ff */
[----:B------:R-:W-:-:S13]  /*11250*/  IADD3 R2, P0, R14, R5, RZ ;  /* 0x000000050e027210 */ /* 0x000fda0007f1e0ff */
[----:B------:R-:W-:Y:S05]  /*11260*/  WARPSYNC.COLLECTIVE R15, `(.L_x_9049) ;  /* 0x000000000f087348 */ /* 0x000fea0003c00000 */
[----:B------:R0:W1:Y:S02]  /*11270*/  SHFL.IDX P6, R14, R13, R12, R11 ;  /* 0x0000000c0d0e7389 */ /* 0x00006400000c000b */
[----:B01----:R-:W-:Y:S01]  /*11280*/  ENDCOLLECTIVE ;  /* 0x000000000000791b */ /* 0x003fe20003800000 */
.L_x_9049:
        /* <DEDUP_REMOVED lines=13> */
.L_x_9050:
[----:B------:R-:W-:Y:S02]  /*11360*/  IMAD.MOV.U32 R13, RZ, RZ, R18 ;  /* 0x000000ffff0d7224 */ /* 0x000fe400078e0012 */
[----:B------:R-:W-:Y:S01]  /*11370*/  IMAD.MOV.U32 R12, RZ, RZ, 0x3 ;  /* 0x00000003ff0c7424 */ /* 0x000fe200078e00ff */
[----:B------:R-:W-:-:S13]  /*11380*/  IADD3 R2, P0, R14, R5, RZ ;  /* 0x000000050e027210 */ /* 0x000fda0007f1e0ff */
[----:B------:R-:W-:Y:S05]  /*11390*/  WARPSYNC.COLLECTIVE R15, `(.L_x_9051) ;  /* 0x000000000f087348 */ /* 0x000fea0003c00000 */
[----:B------:R0:W1:Y:S02]  /*113a0*/  SHFL.IDX P6, R14, R13, R12, R11 ;  /* 0x0000000c0d0e7389 */ /* 0x00006400000c000b */
[----:B01----:R-:W-:Y:S01]  /*113b0*/  ENDCOLLECTIVE ;  /* 0x000000000000791b */ /* 0x003fe20003800000 */
.L_x_9051:
        /* <DEDUP_REMOVED lines=13> */
.L_x_9052:
[----:B------:R-:W-:Y:S02]  /*11490*/  IMAD.MOV.U32 R13, RZ, RZ, R18 ;  /* 0x000000ffff0d7224 */ /* 0x000fe400078e0012 */
[----:B------:R-:W-:Y:S01]  /*114a0*/  IMAD.MOV.U32 R12, RZ, RZ, 0x4 ;  /* 0x00000004ff0c7424 */ /* 0x000fe200078e00ff */
[----:B------:R-:W-:-:S13]  /*114b0*/  IADD3 R2, P0, R14, R5, RZ ;  /* 0x000000050e027210 */ /* 0x000fda0007f1e0ff */
[----:B------:R-:W-:Y:S05]  /*114c0*/  WARPSYNC.COLLECTIVE R15, `(.L_x_9053) ;  /* 0x000000000f087348 */ /* 0x000fea0003c00000 */
[----:B------:R0:W1:Y:S02]  /*114d0*/  SHFL.IDX P6, R14, R13, R12, R11 ;  /* 0x0000000c0d0e7389 */ /* 0x00006400000c000b */
[----:B01----:R-:W-:Y:S01]  /*114e0*/  ENDCOLLECTIVE ;  /* 0x000000000000791b */ /* 0x003fe20003800000 */
.L_x_9053:
        /* <DEDUP_REMOVED lines=13> */
.L_x_9054:
[----:B------:R-:W-:Y:S02]  /*115c0*/  IMAD.MOV.U32 R13, RZ, RZ, R18 ;  /* 0x000000ffff0d7224 */ /* 0x000fe400078e0012 */
[----:B------:R-:W-:Y:S01]  /*115d0*/  IMAD.MOV.U32 R12, RZ, RZ, 0x5 ;  /* 0x00000005ff0c7424 */ /* 0x000fe200078e00ff */
[----:B------:R-:W-:-:S13]  /*115e0*/  IADD3 R2, P0, R14, R5, RZ ;  /* 0x000000050e027210 */ /* 0x000fda0007f1e0ff */
[----:B------:R-:W-:Y:S05]  /*115f0*/  WARPSYNC.COLLECTIVE R15, `(.L_x_9055) ;  /* 0x000000000f087348 */ /* 0x000fea0003c00000 */
[----:B------:R0:W1:Y:S02]  /*11600*/  SHFL.IDX P6, R14, R13, R12, R11 ;  /* 0x0000000c0d0e7389 */ /* 0x00006400000c000b */
[----:B01----:R-:W-:Y:S01]  /*11610*/  ENDCOLLECTIVE ;  /* 0x000000000000791b */ /* 0x003fe20003800000 */
.L_x_9055:
        /* <DEDUP_REMOVED lines=13> */
.L_x_9056:
[----:B------:R-:W-:Y:S02]  /*116f0*/  IMAD.MOV.U32 R13, RZ, RZ, R18 ;  /* 0x000000ffff0d7224 */ /* 0x000fe400078e0012 */
[----:B------:R-:W-:Y:S01]  /*11700*/  IMAD.MOV.U32 R12, RZ, RZ, 0x6 ;  /* 0x00000006ff0c7424 */ /* 0x000fe200078e00ff */
[----:B------:R-:W-:-:S13]  /*11710*/  IADD3 R2, P0, R14, R5, RZ ;  /* 0x000000050e027210 */ /* 0x000fda0007f1e0ff */
[----:B------:R-:W-:Y:S05]  /*11720*/  WARPSYNC.COLLECTIVE R15, `(.L_x_9057) ;  /* 0x000000000f087348 */ /* 0x000fea0003c00000 */
[----:B------:R0:W1:Y:S02]  /*11730*/  SHFL.IDX P6, R14, R13, R12, R11 ;  /* 0x0000000c0d0e7389 */ /* 0x00006400000c000b */
[----:B01----:R-:W-:Y:S01]  /*11740*/  ENDCOLLECTIVE ;  /* 0x000000000000791b */ /* 0x003fe20003800000 */
.L_x_9057:
        /* <DEDUP_REMOVED lines=13> */
.L_x_9058:
[----:B------:R-:W-:Y:S02]  /*11820*/  IMAD.MOV.U32 R13, RZ, RZ, R18 ;  /* 0x000000ffff0d7224 */ /* 0x000fe400078e0012 */
[----:B------:R-:W-:Y:S01]  /*11830*/  IMAD.MOV.U32 R12, RZ, RZ, 0x7 ;  /* 0x00000007ff0c7424 */ /* 0x000fe200078e00ff */
[----:B------:R-:W-:-:S13]  /*11840*/  IADD3 R2, P0, R14, R5, RZ ;  /* 0x000000050e027210 */ /* 0x000fda0007f1e0ff */
[----:B------:R-:W-:Y:S05]  /*11850*/  WARPSYNC.COLLECTIVE R15, `(.L_x_9059) ;  /* 0x000000000f087348 */ /* 0x000fea0003c00000 */
[----:B------:R0:W1:Y:S02]  /*11860*/  SHFL.IDX P6, R14, R13, R12, R11 ;  /* 0x0000000c0d0e7389 */ /* 0x00006400000c000b */
[----:B01----:R-:W-:Y:S01]  /*11870*/  ENDCOLLECTIVE ;  /* 0x000000000000791b */ /* 0x003fe20003800000 */
.L_x_9059:
        /* <DEDUP_REMOVED lines=12> */
.L_x_9060:
[----:B------:R-:W-:Y:S01]  /*11940*/  @!PT LDS RZ, [RZ] ;  /* 0x00000000fffff984 */ /* 0x000fe20000000800 */
[----:B------:R-:W-:Y:S01]  /*11950*/  @!PT LDS RZ, [RZ] ;  /* 0x00000000fffff984 */ /* 0x000fe20000000800 */
[----:B------:R-:W-:Y:S01]  /*11960*/  @!PT LDS RZ, [RZ] ;  /* 0x00000000fffff984 */ /* 0x000fe20000000800 */
[----:B------:R0:W-:Y:S01]  /*11970*/  LDGSTS.E.BYPASS.LTC128B.128 [R7+0x7400], desc[UR50][R2.64+0x80], !P0 ;  /* 0x0740008002077fae */ /* 0x0001e2000c101d72 */
[----:B------:R-:W-:Y:S05]  /*11980*/  BRA `(.L_x_9061) ;  /* 0xffffffc400247947 */ /* 0x000fea000383ffff */
.L_x_8963:
[----:B0-----:R0:W1:Y:S02]  /*11990*/  SYNCS.PHASECHK.TRANS64.TRYWAIT P0, [R4+URZ+0x28860], R3 ;  /* 0x02886003040075a7 */ /* 0x001064000800017f */
[----:B-1----:R-:W-:Y:S05]  /*119a0*/  @!P0 NANOSLEEP.SYNCS 0x989680 ;  /* 0x009896800000895d */ /* 0x002fea0003900000 */
[----:B------:R-:W1:Y:S02]  /*119b0*/  @!P0 SYNCS.PHASECHK.TRANS64 P0, [R4+URZ+0x28860], R3 ;  /* 0x02886003040085a7 */ /* 0x000e64000800007f */
[----:B-1----:R-:W-:Y:S05]  /*119c0*/  @!P0 BRA `(.L_x_8963) ;  /* 0xfffffffc00f08947 */ /* 0x002fea000383ffff */
[----:B------:R-:W-:Y:S05]  /*119d0*/  BRA `(.L_x_9062) ;  /* 0xffffffc800447947 */ /* 0x000fea000383ffff */
.L_x_8964:
        /* <DEDUP_REMOVED lines=8> */
.L_x_9064:
[----:B------:R-:W-:Y:S05]  /*11a60*/  BSYNC B0 ;  /* 0x0000000000007941 */ /* 0x000fea0003800000 */
.L_x_9063:
        /* <DEDUP_REMOVED lines=9> */
.L_x_9065:
[----:B------:R-:W-:Y:S02]  /*11b00*/  IMAD.MOV.U32 R13, RZ, RZ, R18 ;  /* 0x000000ffff0d7224 */ /* 0x000fe400078e0012 */
[----:B------:R-:W-:Y:S01]  /*11b10*/  IMAD.MOV.U32 R12, RZ, RZ, 0x1 ;  /* 0x00000001ff0c7424 */ /* 0x000fe200078e00ff */
[----:B------:R-:W-:-:S13]  /*11b20*/  IADD3 R2, P0, R14, R6, RZ ;  /* 0x000000060e027210 */ /* 0x000fda0007f1e0ff */
[----:B------:R-:W-:Y:S05]  /*11b30*/  WARPSYNC.COLLECTIVE R15, `(.L_x_9066) ;  /* 0x000000000f087348 */ /* 0x000fea0003c00000 */
[----:B------:R0:W1:Y:S02]  /*11b40*/  SHFL.IDX P6, R14, R13, R12, R11 ;  /* 0x0000000c0d0e7389 */ /* 0x00006400000c000b */
[----:B01----:R-:W-:Y:S01]  /*11b50*/  ENDCOLLECTIVE ;  /* 0x000000000000791b */ /* 0x003fe20003800000 */
.L_x_9066:
        /* <DEDUP_REMOVED lines=13> */
.L_x_9067:
        /* <DEDUP_REMOVED lines=10> */
.L_x_9068:
        /* <DEDUP_REMOVED lines=12> */
.L_x_9069:
        /* <DEDUP_REMOVED lines=10> */
.L_x_9070:
        /* <DEDUP_REMOVED lines=12> */
.L_x_9071:
        /* <DEDUP_REMOVED lines=10> */
.L_x_9072:
        /* <DEDUP_REMOVED lines=12> */
.L_x_9073:
        /* <DEDUP_REMOVED lines=10> */
.L_x_9074:
        /* <DEDUP_REMOVED lines=12> */
.L_x_9075:
[----:B------:R-:W-:Y:S01]  /*121b0*/  @!PT LDS RZ, [RZ] ;  /* 0x00000000fffff984 */ /* 0x000fe20000000800 */
[----:B------:R-:W-:Y:S01]  /*121c0*/  @!PT LDS RZ, [RZ] ;  /* 0x00000000fffff984 */ /* 0x000fe20000000800 */
[----:B------:R-:W-:Y:S01]  /*121d0*/  @!PT LDS RZ, [RZ] ;  /* 0x00000000fffff984 */ /* 0x000fe20000000800 */
[----:B------:R0:W-:Y:S01]  /*121e0*/  LDGSTS.E.BYPASS.LTC128B.128 [R0+0x6400], desc[UR50][R2.64+0x80], !P0 ;  /* 0x0640008002007fae */ /* 0x0001e2000c101d72 */
[----:B------:R-:W-:Y:S01]  /*121f0*/  IMAD.MOV.U32 R13, RZ, RZ, R18 ;  /* 0x000000ffff0d7224 */ /* 0x000fe200078e0012 */
[----:B------:R-:W-:Y:S02]  /*12200*/  MOV R12, 0x6 ;  /* 0x00000006000c7802 */ /* 0x000fe40000000f00 */
[----:B0-----:R-:W-:-:S13]  /*12210*/  IADD3 R2, P0, R14, R6, RZ ;  /* 0x000000060e027210 */ /* 0x001fda0007f1e0ff */
[----:B------:R-:W-:Y:S05]  /*12220*/  WARPSYNC.COLLECTIVE R15, `(.L_x_9076) ;  /* 0x000000000f087348 */ /* 0x000fea0003c00000 */
[----:B------:R0:W1:Y:S02]  /*12230*/  SHFL.IDX P6, R14, R13, R12, R11 ;  /* 0x0000000c0d0e7389 */ /* 0x00006400000c000b */
[----:B01----:R-:W-:Y:S01]  /*12240*/  ENDCOLLECTIVE ;  /* 0x000000000000791b */ /* 0x003fe20003800000 */
.L_x_9076:
        /* <DEDUP_REMOVED lines=12> */
.L_x_9077:
        /* <DEDUP_REMOVED lines=10> */
.L_x_9078:
        /* <DEDUP_REMOVED lines=12> */
.L_x_9079:
[----:B------:R-:W-:Y:S01]  /*12470*/  @!PT LDS RZ, [RZ] ;  /* 0x00000000fffff984 */ /* 0x000fe20000000800 */
[----:B------:R-:W-:Y:S01]  /*12480*/  @!PT LDS RZ, [RZ] ;  /* 0x00000000fffff984 */ /* 0x000fe20000000800 */
[----:B------:R-:W-:Y:S01]  /*12490*/  @!PT LDS RZ, [RZ] ;  /* 0x00000000fffff984 */ /* 0x000fe20000000800 */
[----:B------:R0:W-:Y:S01]  /*124a0*/  LDGSTS.E.BYPASS.LTC128B.128 [R0+0x7400], desc[UR50][R2.64+0x80], !P0 ;  /* 0x0740008002007fae */ /* 0x0001e2000c101d72 */
[----:B------:R-:W-:Y:S05]  /*124b0*/  BRA `(.L_x_9080) ;  /* 0xffffffc000987947 */ /* 0x000fea000383ffff */
.L_x_8969:
        /* <DEDUP_REMOVED lines=8> */
.L_x_9082:
[----:B------:R-:W-:Y:S05]  /*12540*/  BSYNC B0 ;  /* 0x0000000000007941 */ /* 0x000fea0003800000 */
.L_x_9081:
[----:B------:R-:W-:Y:S05]  /*12550*/  BRA `(.L_x_9083) ;  /* 0xffffffc4001c7947 */ /* 0x000fea000383ffff */
.L_x_8972:
[----:B-1----:R1:W2:Y:S02]  /*12560*/  SYNCS.PHASECHK.TRANS64.TRYWAIT P0, [R4+URZ+0x28820], R0 ;  /* 0x02882000040075a7 */ /* 0x0022a4000800017f */
[----:B--2---:R-:W-:Y:S05]  /*12570*/  @!P0 NANOSLEEP.SYNCS 0x989680 ;  /* 0x009896800000895d */ /* 0x004fea0003900000 */
[----:B------:R-:W2:Y:S02]  /*12580*/  @!P0 SYNCS.PHASECHK.TRANS64 P0, [R4+URZ+0x28820], R0 ;  /* 0x02882000040085a7 */ /* 0x000ea4000800007f */
[----:B--2---:R-:W-:Y:S05]  /*12590*/  @!P0 BRA `(.L_x_8972) ;  /* 0xfffffffc00f08947 */ /* 0x004fea000383ffff */
[----:B------:R-:W-:Y:S05]  /*125a0*/  BRA `(.L_x_9084) ;  /* 0xffffffc400607947 */ /* 0x000fea000383ffff */
.L_x_8973:
        /* <DEDUP_REMOVED lines=11> */
.L_x_9086:
[----:B------:R-:W-:Y:S05]  /*12660*/  BSYNC B0 ;  /* 0x0000000000007941 */ /* 0x000fea0003800000 */
.L_x_9085:
[----:B------:R-:W-:Y:S05]  /*12670*/  BRA `(.L_x_9087) ;  /* 0xffffffc400487947 */ /* 0x000fea000383ffff */
.L_x_8976:
[----:B------:R-:W-:Y:S01]  /*12680*/  BSSY B1, `(.L_x_9088) ;  /* 0x0000006000017945 */ /* 0x000fe20003800000 */
[----:B------:R-:W-:-:S07]  /*12690*/  IMAD.MOV.U32 R15, RZ, RZ, -0x1 ;  /* 0xffffffffff0f7424 */ /* 0x000fce00078e00ff */
[----:B01---5:R-:W-:Y:S05]  /*126a0*/  WARPSYNC.COLLECTIVE R15, `(.L_x_9089) ;  /* 0x000000000f0c7348 */ /* 0x023fea0003c00000 */
[----:B------:R-:W-:Y:S02]  /*126b0*/  ELECT P6, UR62, PT ;  /* 0x00000000003e782f */ /* 0x000fe400038c0000 */
[----:B------:R-:W-:Y:S01]  /*126c0*/  MOV R14, UR62 ;  /* 0x0000003e000e7c02 */ /* 0x000fe20008000f00 */
[----:B01---5:R-:W-:Y:S10]  /*126d0*/  ENDCOLLECTIVE ;  /* 0x000000000000791b */ /* 0x023ff40003800000 */
.L_x_9089:
[----:B------:R-:W-:Y:S05]  /*126e0*/  BSYNC B1 ;  /* 0x0000000000017941 */ /* 0x000fea0003800000 */
.L_x_9088:
[----:B------:R-:W-:Y:S05]  /*126f0*/  BRA `(.L_x_9090) ;  /* 0xffffffc400407947 */ /* 0x000fea000383ffff */
.L_x_8978:
[----:B-1----:R1:W2:Y:S02]  /*12700*/  SYNCS.PHASECHK.TRANS64.TRYWAIT P1, [R5+URZ+0x28840], R0 ;  /* 0x02884000050075a7 */ /* 0x0022a4000802017f */
[----:B--2---:R-:W-:Y:S05]  /*12710*/  @!P1 NANOSLEEP.SYNCS 0x989680 ;  /* 0x009896800000995d */ /* 0x004fea0003900000 */
[----:B------:R-:W2:Y:S02]  /*12720*/  @!P1 SYNCS.PHASECHK.TRANS64 P1, [R5+URZ+0x28840], R0 ;  /* 0x02884000050095a7 */ /* 0x000ea4000802007f */
[----:B--2---:R-:W-:Y:S05]  /*12730*/  @!P1 BRA `(.L_x_8978) ;  /* 0xfffffffc00f09947 */ /* 0x004fea000383ffff */
[----:B------:R-:W-:Y:S05]  /*12740*/  BRA `(.L_x_9091) ;  /* 0xffffffc400607947 */ /* 0x000fea000383ffff */
.L_x_8980:
[----:B--2---:R2:W3:Y:S02]  /*12750*/  SYNCS.PHASECHK.TRANS64.TRYWAIT P1, [R23+URZ+0x28840], R2 ;  /* 0x02884002170075a7 */ /* 0x0044e4000802017f */
[----:B---3--:R-:W-:Y:S05]  /*12760*/  @!P1 NANOSLEEP.SYNCS 0x989680 ;  /* 0x009896800000995d */ /* 0x008fea0003900000 */
[----:B------:R-:W3:Y:S02]  /*12770*/  @!P1 SYNCS.PHASECHK.TRANS64 P1, [R23+URZ+0x28840], R2 ;  /* 0x02884002170095a7 */ /* 0x000ee4000802007f */
[----:B---3--:R-:W-:Y:S05]  /*12780*/  @!P1 BRA `(.L_x_8980) ;  /* 0xfffffffc00f09947 */ /* 0x008fea000383ffff */
[----:B------:R-:W-:Y:S05]  /*12790*/  BRA `(.L_x_9092) ;  /* 0xffffffc4006c7947 */ /* 0x000fea000383ffff */
.L_x_8982:
[----:B---3--:R3:W4:Y:S02]  /*127a0*/  SYNCS.PHASECHK.TRANS64.TRYWAIT P1, [R5+URZ+0x28860], R0 ;  /* 0x02886000050075a7 */ /* 0x008724000802017f */
[----:B----4-:R-:W-:Y:S05]  /*127b0*/  @!P1 NANOSLEEP.SYNCS 0x989680 ;  /* 0x009896800000995d */ /* 0x010fea0003900000 */
[----:B------:R-:W4:Y:S02]  /*127c0*/  @!P1 SYNCS.PHASECHK.TRANS64 P1, [R5+URZ+0x28860], R0 ;  /* 0x02886000050095a7 */ /* 0x000f24000802007f */
[----:B----4-:R-:W-:Y:S05]  /*127d0*/  @!P1 BRA `(.L_x_8982) ;  /* 0xfffffffc00f09947 */ /* 0x010fea000383ffff */
[----:B------:R-:W-:Y:S05]  /*127e0*/  BRA `(.L_x_9093) ;  /* 0xffffffc400687947 */ /* 0x000fea000383ffff */
.L_x_9094:
        /* <DEDUP_REMOVED lines=9> */
.L_x_15849:


//--------------------- .text._ZN7cutlass13device_kernelIN5flash11enable_sm90INS1_16FlashAttnFwdSm90INS1_25CollectiveMainloopFwdSm90ILi2EN4cute5tupleIJNS5_1CILi1EEES8_S8_EEENS6_IJNS7_ILi128EEESA_SA_EEELi128ENS_10bfloat16_tEfNS_4arch4Sm90ELb1ELb0ELb0ELb1ELb1ELb0ELb0ELb1ELb1ELb1ELb0ELb0EEENS1_21CollectiveEpilogueFwdISB_S9_SC_SE_Li256ELb1ELb1ELb0ELb0EEENS1_36VarlenDynamicPersistentTileSchedulerILi128ELi128ELi256ELi128ELb0ELb1ELb1ELb1ELb1ELb1EEEEEEEEEvNT_6ParamsE --------------------------
	.section	.text._ZN7cutlass13device_kernelIN5flash11enable_sm90INS1_16FlashAttnFwdSm90INS1_25CollectiveMainloopFwdSm90ILi2EN4cute5tupleIJNS5_1CILi1EEES8_S8_EEENS6_IJNS7_ILi128EEESA_SA_EEELi128ENS_10bfloat16_tEfNS_4arch4Sm90ELb1ELb0ELb0ELb1ELb1ELb0ELb0ELb1ELb1ELb1ELb0ELb0EEENS1_21CollectiveEpilogueFwdISB_S9_SC_SE_Li256ELb1ELb1ELb0ELb0EEENS1_36VarlenDynamicPersistentTileSchedulerILi128ELi128ELi256ELi128ELb0ELb1ELb1ELb1ELb1ELb1EEEEEEEEEvNT_6ParamsE,"ax",@progbits
	.align	128
.text._ZN7cutlass13device_kernelIN5flash11enable_sm90INS1_16FlashAttnFwdSm90INS1_25CollectiveMainloopFwdSm90ILi2EN4cute5tupleIJNS5_1CILi1EEES8_S8_EEENS6_IJNS7_ILi128EEESA_SA_EEELi128ENS_10bfloat16_tEfNS_4arch4Sm90ELb1ELb0ELb0ELb1ELb1ELb0ELb0ELb1ELb1ELb1ELb0ELb0EEENS1_21CollectiveEpilogueFwdISB_S9_SC_SE_Li256ELb1ELb1ELb0ELb0EEENS1_36VarlenDynamicPersistentTileSchedulerILi128ELi128ELi256ELi128ELb0ELb1ELb1ELb1ELb1ELb1EEEEEEEEEvNT_6ParamsE:
        .type           _ZN7cutlass13device_kernelIN5flash11enable_sm90INS1_16FlashAttnFwdSm90INS1_25CollectiveMainloopFwdSm90ILi2EN4cute5tupleIJNS5_1CILi1EEES8_S8_EEENS6_IJNS7_ILi128EEESA_SA_EEELi128ENS_10bfloat16_tEfNS_4arch4Sm90ELb1ELb0ELb0ELb1ELb1ELb0ELb0ELb1ELb1ELb1ELb0ELb0EEENS1_21CollectiveEpilogueFwdISB_S9_SC_SE_Li256ELb1ELb1ELb0ELb0EEENS1_36VarlenDynamicPersistentTileSchedulerILi128ELi128ELi256ELi128ELb0ELb1ELb1ELb1ELb1ELb1EEEEEEEEEvNT_6ParamsE,@function
        .size           _ZN7cutlass13device_kernelIN5flash11enable_sm90INS1_16FlashAttnFwdSm90INS1_25CollectiveMainloopFwdSm90ILi2EN4cute5tupleIJNS5_1CILi1EEES8_S8_EEENS6_IJNS7_ILi128EEESA_SA_EEELi128ENS_10bfloat16_tEfNS_4arch4Sm90ELb1ELb0ELb0ELb1ELb1ELb0ELb0ELb1ELb1ELb1ELb0ELb0EEENS1_21CollectiveEpilogueFwdISB_S9_SC_SE_Li256ELb1ELb1ELb0ELb0EEENS1_36VarlenDynamicPersistentTileSchedulerILi128ELi128ELi256ELi128ELb0ELb1ELb1ELb1ELb1ELb1EEEEEEEEEvNT_6ParamsE,(.L_x_15850 - _ZN7cutlass13device_kernelIN5flash11enable_sm90INS1_16FlashAttnFwdSm90INS1_25CollectiveMainloopFwdSm90ILi2EN4cute5tupleIJNS5_1CILi1EEES8_S8_EEENS6_IJNS7_ILi128EEESA_SA_EEELi128ENS_10bfloat16_tEfNS_4arch4Sm90ELb1ELb0ELb0ELb1ELb1ELb0ELb0ELb1ELb1ELb1ELb0ELb0EEENS1_21CollectiveEpilogueFwdISB_S9_SC_SE_Li256ELb1ELb1ELb0ELb0EEENS1_36VarlenDynamicPersistentTileSchedulerILi128ELi128ELi256ELi128ELb0ELb1ELb1ELb1ELb1ELb1EEEEEEEEEvNT_6ParamsE)
        .other          _ZN7cutlass13device_kernelIN5flash11enable_sm90INS1_16FlashAttnFwdSm90INS1_25CollectiveMainloopFwdSm90ILi2EN4cute5tupleIJNS5_1CILi1EEES8_S8_EEENS6_IJNS7_ILi128EEESA_SA_EEELi128ENS_10bfloat16_tEfNS_4arch4Sm90ELb1ELb0ELb0ELb1ELb1ELb0ELb0ELb1ELb1ELb1ELb0ELb0EEENS1_21CollectiveEpilogueFwdISB_S9_SC_SE_Li256ELb1ELb1ELb0ELb0EEENS1_36VarlenDynamicPersistentTileSchedulerILi128ELi128ELi256ELi128ELb0ELb1ELb1ELb1ELb1ELb1EEEEEEEEEvNT_6ParamsE,@"STO_CUDA_ENTRY STV_DEFAULT"
_ZN7cutlass13device_kernelIN5flash11enable_sm90INS1_16FlashAttnFwdSm90INS1_25CollectiveMainloopFwdSm90ILi2EN4cute5tupleIJNS5_1CILi1EEES8_S8_EEENS6_IJNS7_ILi128EEESA_SA_EEELi128ENS_10bfloat16_tEfNS_4arch4Sm90ELb1ELb0ELb0ELb1ELb1ELb0ELb0ELb1ELb1ELb1ELb0ELb0EEENS1_21CollectiveEpilogueFwdISB_S9_SC_SE_Li256ELb1ELb1ELb0ELb0EEENS1_36VarlenDynamicPersistentTileSchedulerILi128ELi128ELi256ELi128ELb0ELb1ELb1ELb1ELb1ELb1EEEEEEEEEvNT_6ParamsE:
        /* <DEDUP_REMOVED lines=45> */
.L_x_9095:
        /* <DEDUP_REMOVED lines=22> */
.L_x_9096:
        /* <DEDUP_REMOVED lines=18> */
.L_x_9097:
        /* <DEDUP_REMOVED lines=22> */
.L_x_9098:
        /* <DEDUP_REMOVED lines=23> */
.L_x_9099:
        /* <DEDUP_REMOVED lines=8> */
.L_x_9101:
        /* <DEDUP_REMOVED lines=25> */
[----:B------:R-:W-:Y:S02]  /*0a30*/  UMOV UR44, URZ ;  /* 0x0000003f002c7c82 */ /* 0x000fe40008000000 */
[CC--:B------:R-:W-:Y:S02]  /*0a40*/  LEA.HI R0, R3.reuse, R190.reuse, RZ, 0x7 ;  /* 0x000000be03007211 */ /* 0x0c0fe400078f38ff */
[----:B------:R-:W-:-:S02]  /*0a50*/  LEA.HI R2, R3, R190, RZ, 0x4 ;  /* 0x000000be03027211 */ /* 0x000fc400078f20ff */
[----:B------:R-:W-:Y:S02]  /*0a60*/  LOP3.LUT R5, R0, 0xffffff80, RZ, 0xc0, !PT ;  /* 0xffffff8000057812 */ /* 0x000fe400078ec0ff */
[----:B------:R-:W-:Y:S02]  /*0a70*/  SHF.R.S32.HI R7, RZ, 0x4, R2 ;  /* 0x00000004ff077819 */ /* 0x000fe40000011402 */
[----:B------:R-:W-:Y:S01]  /*0a80*/  LEA.HI R4, R3, R190, RZ, 0x5 ;  /* 0x000000be03047211 */ /* 0x000fe200078f28ff */
[----:B------:R-:W-:Y:S01]  /*0a90*/  IMAD.IADD R184, R190, 0x1, -R5 ;  /* 0x00000001beb87824 */ /* 0x000fe200078e0a05 */
[C---:B------:R-:W-:Y:S02]  /*0aa0*/  LOP3.LUT R5, R2.reuse, 0x3fffff0, RZ, 0xc0, !PT ;  /* 0x03fffff002057812 */ /* 0x040fe400078ec0ff */
[----:B------:R-:W-:Y:S01]  /*0ab0*/  LEA.HI R2, R2, R7, RZ, 0x1 ;  /* 0x0000000702027211 */ /* 0x000fe200078f08ff */
[----:B------:R-:W-:Y:S01]  /*0ac0*/  IMAD.SHL.U32 R4, R4, 0x20, RZ ;  /* 0x0000002004047824 */ /* 0x000fe200078e00ff */
[----:B------:R-:W-:Y:S01]  /*0ad0*/  SHF.R.S32.HI R9, RZ, 0x1f, R184 ;  /* 0x0000001fff097819 */ /* 0x000fe200000114b8 */
[----:B------:R-:W-:Y:S01]  /*0ae0*/  IMAD.IADD R5, R190, 0x1, -R5 ;  /* 0x00000001be057824 */ /* 0x000fe200078e0a05 */
[----:B------:R-:W-:-:S02]  /*0af0*/  LOP3.LUT R2, R2, 0x1ffffffe, RZ, 0xc0, !PT ;  /* 0x1ffffffe02027812 */ /* 0x000fc400078ec0ff */
[----:B------:R-:W-:Y:S02]  /*0b00*/  LEA.HI R6, R9, R184, RZ, 0x2 ;  /* 0x000000b809067211 */ /* 0x000fe400078f10ff */
[-C--:B------:R-:W-:Y:S01]  /*0b10*/  LEA.HI R10, R3, R190.reuse, RZ, 0x2 ;  /* 0x000000be030a7211 */ /* 0x080fe200078f10ff */
[----:B------:R-:W-:Y:S01]  /*0b20*/  IMAD.IADD R2, R7, 0x1, -R2 ;  /* 0x0000000107027824 */ /* 0x000fe200078e0a02 */
[--C-:B------:R-:W-:Y:S02]  /*0b30*/  SHF.R.S32.HI R8, RZ, 0x2, R6.reuse ;  /* 0x00000002ff087819 */ /* 0x100fe40000011406 */
[----:B------:R-:W-:Y:S02]  /*0b40*/  SHF.R.S32.HI R11, RZ, 0x1f, R6 ;  /* 0x0000001fff0b7819 */ /* 0x000fe40000011406 */
[----:B------:R-:W-:Y:S02]  /*0b50*/  LOP3.LUT R7, R10, 0xfffffffc, RZ, 0xc0, !PT ;  /* 0xfffffffc0a077812 */ /* 0x000fe400078ec0ff */
[----:B------:R-:W-:-:S02]  /*0b60*/  LEA.HI R3, R3, R190, RZ, 0x3 ;  /* 0x000000be03037211 */ /* 0x000fc400078f18ff */
[----:B------:R-:W-:Y:S01]  /*0b70*/  LEA.HI R11, R11, R8, RZ, 0x3 ;  /* 0x000000080b0b7211 */ /* 0x000fe200078f18ff */
[----:B------:R-:W-:Y:S01]  /*0b80*/  IMAD.IADD R7, R190, 0x1, -R7 ;  /* 0x00000001be077824 */ /* 0x000fe200078e0a07 */
[----:B------:R-:W-:Y:S02]  /*0b90*/  SHF.R.S32.HI R185, RZ, 0x7, R0 ;  /* 0x00000007ffb97819 */ /* 0x000fe40000011400 */
[----:B------:R-:W-:Y:S02]  /*0ba0*/  LOP3.LUT R4, R4, 0xfffffc00, RZ, 0xc0, !PT ;  /* 0xfffffc0004047812 */ /* 0x000fe400078ec0ff */
        /* <DEDUP_REMOVED lines=8> */
[----:B------:R-:W-:Y:S01]  /*0c30*/  IMAD R187, R2, 0x8, R5 ;  /* 0x0000000802bb7824 */ /* 0x000fe200078e0205 */
        /* <DEDUP_REMOVED lines=15> */
.L_x_9161:
[----:B012---:R-:W0:Y:S01]  /*0d30*/  LDC.64 R4, c[0x0][0xc88] ;  /* 0x00032200ff047b82 */ /* 0x007e220000000a00 */
[----:B------:R-:W-:Y:S01]  /*0d40*/  ULDC.64 UR8, c[0x0][0xa28] ;  /* 0x00028a0000087ab9 */ /* 0x000fe20000000a00 */
[----:B------:R-:W-:Y:S01]  /*0d50*/  ULDC.64 UR10, c[0x0][0xa18] ;  /* 0x00028600000a7ab9 */ /* 0x000fe20000000a00 */
[----:B------:R-:W-:Y:S01]  /*0d60*/  ULDC UR4, c[0x0][0x424] ;  /* 0x0001090000047ab9 */ /* 0x000fe20000000800 */
        /* <DEDUP_REMOVED lines=11> */
[----:B------:R-:W-:-:S04]  /*0e20*/  @UP0 ULEA UR8, UP2, UR36, UR8, 0x2 ;  /* 0x0000000824080291 */ /* 0x000fc8000f84103f */
[----:B------:R-:W-:Y:S02]  /*0e30*/  @UP0 ULEA.HI.X UR9, UR36, UR9, UR37, 0x2, UP2 ;  /* 0x0000000924090291 */ /* 0x000fe400090f1425 */
[----:B------:R-:W-:Y:S01]  /*0e40*/  @UP1 ULEA UR10, UP0, UR36, UR10, 0x2 ;  /* 0x0000000a240a1291 */ /* 0x000fe2000f80103f */
[----:B------:R-:W-:-:S03]  /*0e50*/  IMAD.U32 R4, RZ, RZ, UR8 ;  /* 0x00000008ff047e24 */ /* 0x000fc6000f8e00ff */
[----:B------:R-:W-:Y:S01]  /*0e60*/  @UP1 ULEA.HI.X UR11, UR36, UR11, UR37, 0x2, UP0 ;  /* 0x0000000b240b1291 */ /* 0x000fe200080f1425 */
[----:B------:R-:W-:Y:S01]  /*0e70*/  IMAD.U32 R5, RZ, RZ, UR9 ;  /* 0x00000009ff057e24 */ /* 0x000fe2000f8e00ff */
[----:B------:R-:W-:Y:S01]  /*0e80*/  ULDC.64 UR8, c[0x0][0x418] ;  /* 0x0001060000087ab9 */ /* 0x000fe20000000a00 */
[----:B------:R-:W-:-:S03]  /*0e90*/  IMAD.U32 R6, RZ, RZ, UR10 ;  /* 0x0000000aff067e24 */ /* 0x000fc6000f8e00ff */
[----:B------:R-:W-:Y:S01]  /*0ea0*/  MOV R7, UR11 ;  /* 0x0000000b00077c02 */ /* 0x000fe20008000f00 */
[----:B------:R-:W2:Y:S04]  /*0eb0*/  @P0 LDG.E R4, desc[UR52][R4.64] ;  /* 0x0000003404040981 */ /* 0x000ea8000c1e1900 */
[----:B---3--:R-:W3:Y:S01]  /*0ec0*/  @P2 LDG.E R6, desc[UR52][R6.64] ;  /* 0x0000003406062981 */ /* 0x008ee2000c1e1900 */
[----:B------:R-:W-:Y:S01]  /*0ed0*/  UISETP.NE.U32.AND UP0, UPT, UR8, URZ, UPT ;  /* 0x0000003f0800728c */ /* 0x000fe2000bf05070 */
[----:B------:R-:W-:Y:S01]  /*0ee0*/  UMOV UR48, URZ ;  /* 0x0000003f00307c82 */ /* 0x000fe20008000000 */
[----:B------:R-:W-:Y:S02]  /*0ef0*/  UMOV UR38, UR6 ;  /* 0x0000000600267c82 */ /* 0x000fe40008000000 */
        /* <DEDUP_REMOVED lines=23> */
.L_x_9102:
[----:B------:R-:W-:Y:S05]  /*1070*/  @!P1 BRA `(.L_x_9103) ;  /* 0x00000000001c9947 */ /* 0x000fea0003800000 */
[----:B------:R-:W-:-:S04]  /*1080*/  ULEA UR4, UP0, UR36, UR8, 0x2 ;  /* 0x0000000824047291 */ /* 0x000fc8000f80103f */
[----:B------:R-:W-:Y:S02]  /*1090*/  ULEA.HI.X UR6, UR36, UR9, UR37, 0x2, UP0 ;  /* 0x0000000924067291 */ /* 0x000fe400080f1425 */
[----:B------:R-:W-:-:S04]  /*10a0*/  IMAD.U32 R4, RZ, RZ, UR4 ;  /* 0x00000004ff047e24 */ /* 0x000fc8000f8e00ff */
[----:B------:R-:W-:-:S05]  /*10b0*/  IMAD.U32 R5, RZ, RZ, UR6 ;  /* 0x00000006ff057e24 */ /* 0x000fca000f8e00ff */
[----:B------:R-:W2:Y:S02]  /*10c0*/  LDG.E R4, desc[UR52][R4.64] ;  /* 0x0000003404047981 */ /* 0x000ea4000c1e1900 */
[----:B--2---:R-:W-:Y:S01]  /*10d0*/  R2UR UR4, R4 ;  /* 0x00000000040472ca */ /* 0x004fe200000e0000 */
[----:B------:R-:W-:-:S14]  /*10e0*/  BRA `(.L_x_9104) ;  /* 0x0000000000347947 */ /* 0x000fdc0003800000 */
.L_x_9103:
        /* <DEDUP_REMOVED lines=13> */
.L_x_9104:
[----:B------:R-:W-:Y:S01]  /*11c0*/  UIADD3 UR48, -UR48, UR4, URZ ;  /* 0x0000000430307290 */ /* 0x000fe2000fffe13f */
[----:B------:R-:W-:Y:S01]  /*11d0*/  PLOP3.LUT P0, PT, PT, PT, PT, 0x80, 0x0 ;  /* 0x000000000000781c */ /* 0x000fe20003f0f070 */
[----:B------:R-:W-:Y:S01]  /*11e0*/  USHF.L.U32 UR39, UR5, 0x7, URZ ;  /* 0x0000000705277899 */ /* 0x000fe2000800063f */
[----:B------:R-:W-:Y:S01]  /*11f0*/  IMAD.MOV.U32 R3, RZ, RZ, RZ ;  /* 0x000000ffff037224 */ /* 0x000fe200078e00ff */
[----:B------:R-:W-:Y:S01]  /*1200*/  ULDC UR4, c[0x0][0x448] ;  /* 0x0001120000047ab9 */ /* 0x000fe20000000800 */
[----:B------:R-:W-:Y:S01]  /*1210*/  UIADD3 UR7, UR48, 0x80, -UR50 ;  /* 0x0000008030077890 */ /* 0x000fe2000fffe832 */
[----:B------:R-:W-:Y:S01]  /*1220*/  CS2R R20, SRZ ;  /* 0x0000000000147805 */ /* 0x000fe2000001ff00 */
        /* <DEDUP_REMOVED lines=19> */
[----:B------:R-:W-:Y:S01]  /*1360*/  USHF.R.S32.HI UR5, URZ, 0x1f, UR4 ;  /* 0x0000001f3f057899 */ /* 0x000fe20008011404 */
[----:B------:R-:W-:Y:S01]  /*1370*/  CS2R R128, SRZ ;  /* 0x0000000000807805 */ /* 0x000fe2000001ff00 */
[----:B------:R-:W-:Y:S01]  /*1380*/  UIADD3 UR6, UR7, UR6, URZ ;  /* 0x0000000607067290 */ /* 0x000fe2000fffe03f */
[----:B------:R-:W-:Y:S01]  /*1390*/  CS2R R126, SRZ ;  /* 0x00000000007e7805 */ /* 0x000fe2000001ff00 */
[----:B------:R-:W-:Y:S01]  /*13a0*/  ULEA.HI UR5, UR5, UR4, URZ, 0x7 ;  /* 0x0000000405057291 */ /* 0x000fe2000f8f383f */
[----:B------:R-:W-:Y:S01]  /*13b0*/  CS2R R124, SRZ ;  /* 0x00000000007c7805 */ /* 0x000fe2000001ff00 */
[----:B------:R-:W-:Y:S01]  /*13c0*/  USHF.R.S32.HI UR7, URZ, 0x1f, UR6 ;  /* 0x0000001f3f077899 */ /* 0x000fe20008011406 */
[----:B------:R-:W-:Y:S01]  /*13d0*/  CS2R R122, SRZ ;  /* 0x00000000007a7805 */ /* 0x000fe2000001ff00 */
[----:B------:R-:W-:Y:S01]  /*13e0*/  USHF.R.S32.HI UR5, URZ, 0x7, UR5 ;  /* 0x000000073f057899 */ /* 0x000fe20008011405 */
[----:B------:R-:W-:Y:S01]  /*13f0*/  CS2R R120, SRZ ;  /* 0x0000000000787805 */ /* 0x000fe2000001ff00 */
[----:B------:R-:W-:Y:S01]  /*1400*/  ULEA.HI UR7, UR7, UR6, URZ, 0x7 ;  /* 0x0000000607077291 */ /* 0x000fe2000f8f383f */
[----:B------:R-:W-:-:S02]  /*1410*/  CS2R R118, SRZ ;  /* 0x0000000000767805 */ /* 0x000fc4000001ff00 */
[----:B------:R-:W-:Y:S02]  /*1420*/  CS2R R116, SRZ ;  /* 0x0000000000747805 */ /* 0x000fe4000001ff00 */
[----:B------:R-:W-:Y:S01]  /*1430*/  CS2R R114, SRZ ;  /* 0x0000000000727805 */ /* 0x000fe2000001ff00 */
[----:B------:R-:W-:Y:S01]  /*1440*/  USHF.R.S32.HI UR7, URZ, 0x7, UR7 ;  /* 0x000000073f077899 */ /* 0x000fe20008011407 */
        /* <DEDUP_REMOVED lines=13> */
[----:B------:R-:W-:Y:S01]  /*1520*/  IMAD.MOV.U32 R94, RZ, RZ, RZ ;  /* 0x000000ffff5e7224 */ /* 0x000fe200078e00ff */
[----:B------:R-:W-:-:S02]  /*1530*/  CS2R R90, SRZ ;  /* 0x00000000005a7805 */ /* 0x000fc4000001ff00 */
[----:B------:R-:W-:Y:S02]  /*1540*/  CS2R R88, SRZ ;  /* 0x0000000000587805 */ /* 0x000fe4000001ff00 */
[----:B------:R-:W-:-:S13]  /*1550*/  PLOP3.LUT P1, PT, PT, PT, UP0, 0x80, 0x0 ;  /* 0x000000000000781c */ /* 0x000fda0003f2f008 */
[----:B------:R-:W-:Y:S05]  /*1560*/  @!P1 BRA `(.L_x_9105) ;  /* 0x00000078009c9947 */ /* 0x000fea0003800000 */
        /* <DEDUP_REMOVED lines=31> */
.L_x_9106:
        /* <DEDUP_REMOVED lines=9> */
.L_x_9248:
[----:B------:R-:W-:Y:S05]  /*17f0*/  @!P0 BRA `(.L_x_9108) ;  /* 0x0000000000048947 */ /* 0x000fea0003800000 */
[----:B------:R-:W-:Y:S01]  /*1800*/  BPT.TRAP 0x1 ;  /* 0x000000040000795c */ /* 0x000fe20000300000 */
.L_x_9108:
[----:B0-----:R-:W-:Y:S02]  /*1810*/  IMAD.U32 R3, RZ, RZ, UR44 ;  /* 0x0000002cff037e24 */ /* 0x001fe4000f8e00ff */
[----:B------:R-:W-:-:S03]  /*1820*/  IMAD.U32 R0, RZ, RZ, UR45 ;  /* 0x0000002dff007e24 */ /* 0x000fc6000f8e00ff */
[----:B------:R-:W-:Y:S02]  /*1830*/  LEA R3, R3, UR41, 0x3 ;  /* 0x0000002903037c11 */ /* 0x000fe4000f8e18ff */
[----:B------:R-:W-:-:S04]  /*1840*/  SHF.L.U32 R0, R0, 0x1f, RZ ;  /* 0x0000001f00007819 */ /* 0x000fc800000006ff */
[----:B------:R0:W1:Y:S01]  /*1850*/  SYNCS.PHASECHK.TRANS64.TRYWAIT P1, [R3+URZ+0x28830], R0 ;  /* 0x02883000030075a7 */ /* 0x000062000802017f */
[----:B------:R-:W-:Y:S05]  /*1860*/  @!P0 BRA `(.L_x_9109) ;  /* 0x0000000000048947 */ /* 0x000fea0003800000 */
[----:B------:R-:W-:Y:S01]  /*1870*/  BPT.TRAP 0x1 ;  /* 0x000000040000795c */ /* 0x000fe20000300000 */
.L_x_9109:
[----:B-1----:R-:W-:Y:S05]  /*1880*/  @P1 BRA `(.L_x_9110) ;  /* 0x0000000000081947 */ /* 0x002fea0003800000 */
[----:B------:R-:W1:Y:S02]  /*1890*/  SYNCS.PHASECHK.TRANS64.TRYWAIT P1, [R3+URZ+0x28830], R0 ;  /* 0x02883000030075a7 */ /* 0x000e64000802017f */
[----:B-1----:R-:W-:Y:S05]  /*18a0*/  @!P1 BRA `(.L_x_9111) ;  /* 0x000000f000b09947 */ /* 0x002fea0003800000 */
.L_x_9110:
        /* <DEDUP_REMOVED lines=63> */
.L_x_9112:
[----:B------:R-:W-:Y:S01]  /*1ca0*/  UISETP.NE.AND UP0, UPT, UR51, URZ, UPT ;  /* 0x0000003f3300728c */ /* 0x000fe2000bf05270 */
[----:B------:R-:W-:Y:S01]  /*1cb0*/  VIADD R4, R17, UR39 ;  /* 0x0000002711047c36 */ /* 0x000fe20008000000 */
[----:B------:R-:W-:Y:S01]  /*1cc0*/  R2UR UR11, R3 ;  /* 0x00000000030b72ca */ /* 0x000fe200000e0000 */
[----:B------:R-:W-:Y:S01]  /*1cd0*/  UMOV UR10, UR39 ;  /* 0x00000027000a7c82 */ /* 0x000fe20008000000 */
[----:B------:R-:W-:Y:S02]  /*1ce0*/  CS2R R150, SRZ ;  /* 0x0000000000967805 */ /* 0x000fe4000001ff00 */
[----:B------:R-:W-:Y:S02]  /*1cf0*/  CS2R R148, SRZ ;  /* 0x0000000000947805 */ /* 0x000fe4000001ff00 */
[----:B------:R-:W-:Y:S02]  /*1d00*/  PLOP3.LUT P1, PT, PT, PT, UP0, 0x80, 0x0 ;  /* 0x000000000000781c */ /* 0x000fe40003f2f008 */
[----:B------:R-:W-:-:S02]  /*1d10*/  CS2R R146, SRZ ;  /* 0x0000000000927805 */ /* 0x000fc4000001ff00 */
[----:B------:R-:W-:Y:S02]  /*1d20*/  PLOP3.LUT P2, PT, PT, PT, UP0, 0x80, 0x0 ;  /* 0x000000000000781c */ /* 0x000fe40003f4f008 */
[----:B------:R-:W-:Y:S02]  /*1d30*/  CS2R R144, SRZ ;  /* 0x0000000000907805 */ /* 0x000fe4000001ff00 */
[----:B------:R-:W-:Y:S01]  /*1d40*/  CS2R R142, SRZ ;  /* 0x00000000008e7805 */ /* 0x000fe2000001ff00 */
[----:B------:R-:W-:Y:S01]  /*1d50*/  @UP0 ULDC UR6, c[0x0][0x44c] ;  /* 0x0001130000060ab9 */ /* 0x000fe20000000800 */
[----:B------:R-:W-:Y:S01]  /*1d60*/  @UP0 ULDC UR14, c[0x0][0x450] ;  /* 0x00011400000e0ab9 */ /* 0x000fe20000000800 */
[----:B------:R-:W-:Y:S02]  /*1d70*/  CS2R R140, SRZ ;  /* 0x00000000008c7805 */ /* 0x000fe4000001ff00 */
[----:B------:R-:W-:Y:S02]  /*1d80*/  CS2R R138, SRZ ;  /* 0x00000000008a7805 */ /* 0x000fe4000001ff00 */
[----:B------:R-:W-:-:S02]  /*1d90*/  CS2R R136, SRZ ;  /* 0x0000000000887805 */ /* 0x000fc4000001ff00 */
[----:B------:R-:W-:Y:S02]  /*1da0*/  CS2R R134, SRZ ;  /* 0x0000000000867805 */ /* 0x000fe4000001ff00 */
[----:B------:R-:W-:Y:S02]  /*1db0*/  CS2R R132, SRZ ;  /* 0x0000000000847805 */ /* 0x000fe4000001ff00 */
[----:B------:R-:W-:Y:S01]  /*1dc0*/  CS2R R130, SRZ ;  /* 0x0000000000827805 */ /* 0x000fe2000001ff00 */
[----:B01----:R-:W-:Y:S01]  /*1dd0*/  @P1 IMAD.HI.U32 R0, R4, UR6, RZ ;  /* 0x0000000604001c27 */ /* 0x003fe2000f8e00ff */
[----:B------:R-:W-:Y:S01]  /*1de0*/  @UP0 ULDC UR6, c[0x0][0x450] ;  /* 0x0001140000060ab9 */ /* 0x000fe20000000800 */
[----:B------:R-:W-:Y:S02]  /*1df0*/  CS2R R128, SRZ ;  /* 0x0000000000807805 */ /* 0x000fe4000001ff00 */
[----:B------:R-:W-:Y:S02]  /*1e00*/  CS2R R126, SRZ ;  /* 0x00000000007e7805 */ /* 0x000fe4000001ff00 */
[----:B------:R-:W-:-:S02]  /*1e10*/  CS2R R124, SRZ ;  /* 0x00000000007c7805 */ /* 0x000fc4000001ff00 */
        /* <DEDUP_REMOVED lines=10> */
[----:B------:R-:W-:Y:S01]  /*1ec0*/  UIADD3 UR6, UR48, UR6, URZ ;  /* 0x0000000630067290 */ /* 0x000fe2000fffe03f */
[----:B------:R-:W-:-:S02]  /*1ed0*/  CS2R R116, SRZ ;  /* 0x0000000000747805 */ /* 0x000fc4000001ff00 */
[----:B------:R-:W-:Y:S02]  /*1ee0*/  CS2R R114, SRZ ;  /* 0x0000000000727805 */ /* 0x000fe4000001ff00 */
[----:B------:R-:W-:Y:S02]  /*1ef0*/  CS2R R112, SRZ ;  /* 0x0000000000707805 */ /* 0x000fe4000001ff00 */
[----:B------:R-:W-:Y:S02]  /*1f00*/  MOV R9, UR7 ;  /* 0x0000000700097c02 */ /* 0x000fe40008000f00 */
[----:B------:R-:W-:Y:S01]  /*1f10*/  CS2R R110, SRZ ;  /* 0x00000000006e7805 */ /* 0x000fe2000001ff00 */
[----:B------:R-:W-:Y:S01]  /*1f20*/  IMAD.U32 R5, RZ, RZ, UR6 ;  /* 0x00000006ff057e24 */ /* 0x000fe2000f8e00ff */
[----:B------:R-:W-:Y:S01]  /*1f30*/  ULDC UR6, c[0x0][0x988] ;  /* 0x0002620000067ab9 */ /* 0x000fe20000000800 */
[----:B------:R-:W-:Y:S02]  /*1f40*/  IMAD R0, R16, -0x2, R9 ;  /* 0xfffffffe10007824 */ /* 0x000fe400078e0209 */
[----:B------:R-:W-:-:S02]  /*1f50*/  IMAD.U32 R9, RZ, RZ, UR50 ;  /* 0x00000032ff097e24 */ /* 0x000fc4000f8e00ff */
[----:B------:R-:W-:-:S03]  /*1f60*/  IMAD R5, R16, -0x2, R5 ;  /* 0xfffffffe10057824 */ /* 0x000fc600078e0205 */
[----:B------:R-:W-:-:S04]  /*1f70*/  IADD3 R6, -R9, UR48, R0 ;  /* 0x0000003009067c10 */ /* 0x000fc8000fffe100 */
[-CC-:B0-----:R-:W-:Y:S02]  /*1f80*/  VIADDMNMX R7, R7, R6.reuse, R5.reuse, PT ;  /* 0x0000000607077246 */ /* 0x181fe40003800105 */
[----:B-1----:R-:W-:Y:S02]  /*1f90*/  VIADDMNMX R5, R4, R6, R5, PT ;  /* 0x0000000604057246 */ /* 0x002fe40003800105 */
[C---:B------:R-:W-:Y:S02]  /*1fa0*/  ISETP.GT.AND P1, PT, R7.reuse, RZ, PT ;  /* 0x000000ff0700720c */ /* 0x040fe40003f24270 */
[C---:B------:R-:W-:Y:S02]  /*1fb0*/  ISETP.GT.AND P2, PT, R7.reuse, 0x1, PT ;  /* 0x000000010700780c */ /* 0x040fe40003f44270 */
[----:B------:R-:W-:Y:S02]  /*1fc0*/  ISETP.GT.AND P3, PT, R7, 0x8, PT ;  /* 0x000000080700780c */ /* 0x000fe40003f64270 */
[----:B------:R-:W-:-:S02]  /*1fd0*/  FSEL R26, R26, -INF , P1 ;  /* 0xff8000001a1a7808 */ /* 0x000fc40000800000 */
[----:B------:R-:W-:Y:S02]  /*1fe0*/  FSEL R8, R27, -INF , P2 ;  /* 0xff8000001b087808 */ /* 0x000fe40001000000 */
[C---:B------:R-:W-:Y:S02]  /*1ff0*/  ISETP.GT.AND P1, PT, R7.reuse, 0x9, PT ;  /* 0x000000090700780c */ /* 0x040fe40003f24270 */
[----:B------:R-:W-:Y:S02]  /*2000*/  FSEL R30, R30, -INF , P3 ;  /* 0xff8000001e1e7808 */ /* 0x000fe40001800000 */
[----:B------:R-:W-:Y:S02]  /*2010*/  FMNMX.FTZ R9, R26, R8, !PT ;  /* 0x000000081a097209 */ /* 0x000fe40007810000 */
[----:B------:R-:W-:Y:S02]  /*2020*/  ISETP.GT.AND P2, PT, R7, 0x10, PT ;  /* 0x000000100700780c */ /* 0x000fe40003f44270 */
[----:B------:R-:W-:-:S02]  /*2030*/  FSEL R10, R31, -INF , P1 ;  /* 0xff8000001f0a7808 */ /* 0x000fc40000800000 */
[----:B------:R-:W-:Y:S02]  /*2040*/  FMNMX.FTZ R9, R30, R9, !PT ;  /* 0x000000091e097209 */ /* 0x000fe40007810000 */
        /* <DEDUP_REMOVED lines=109> */
[----:B------:R-:W-:-:S03]  /*2720*/  UIADD3 UR7, UR10, UR48, -UR50 ;  /* 0x000000300a077290 */ /* 0x000fc6000fffe832 */
        /* <DEDUP_REMOVED lines=336> */
[----:B------:R-:W-:-:S07]  /*3c30*/  IMAD.MOV.U32 R151, RZ, RZ, RZ ;  /* 0x000000ffff977224 */ /* 0x000fce00078e00ff */
.L_x_9124:
[----:B------:R-:W-:Y:S01]  /*3c40*/  ISETP.NE.AND P2, PT, RZ, UR43, PT ;  /* 0x0000002bff007c0c */ /* 0x000fe2000bf45270 */
[----:B------:R-:W-:-:S04]  /*3c50*/  UISETP.NE.AND UP0, UPT, UR55, 0x1, UPT ;  /* 0x000000013700788c */ /* 0x000fc8000bf05270 */
[----:B------:R-:W-:-:S04]  /*3c60*/  USEL UR45, URZ, 0x1, UP0 ;  /* 0x000000013f2d7887 */ /* 0x000fc80008000000 */
[----:B------:R-:W-:-:S04]  /*3c70*/  ULOP3.LUT UR45, UR57, UR45, URZ, 0x3c, !UPT ;  /* 0x0000002d392d7292 */ /* 0x000fc8000f8e3c3f */
[----:B------:R-:W-:Y:S08]  /*3c80*/  @P2 BRA `(.L_x_9114) ;  /* 0x0000000000382947 */ /* 0x000ff00003800000 */
[----:B------:R-:W-:Y:S05]  /*3c90*/  @!P0 BRA `(.L_x_9115) ;  /* 0x0000000000048947 */ /* 0x000fea0003800000 */
[----:B------:R-:W-:Y:S01]  /*3ca0*/  BPT.TRAP 0x1 ;  /* 0x000000040000795c */ /* 0x000fe20000300000 */
.L_x_9115:
        /* <DEDUP_REMOVED lines=9> */
.L_x_9116:
[----:B-1----:R-:W-:Y:S05]  /*3d40*/  @P1 BRA `(.L_x_9114) ;  /* 0x0000000000081947 */ /* 0x002fea0003800000 */
[----:B------:R-:W1:Y:S02]  /*3d50*/  SYNCS.PHASECHK.TRANS64.TRYWAIT P1, [UR6+0x28830], R0 ;  /* 0x02883000ff0075a7 */ /* 0x000e640008020146 */
[----:B-1----:R-:W-:Y:S05]  /*3d60*/  @!P1 BRA `(.L_x_9117) ;  /* 0x000000cc00949947 */ /* 0x002fea0003800000 */
.L_x_9114:
        /* <DEDUP_REMOVED lines=48> */
.L_x_9119:
[----:B------:R-:W-:Y:S01]  /*4070*/  ULEA UR6, UR55, UR41, 0x3 ;  /* 0x0000002937067291 */ /* 0x000fe2000f8e183f */
[----:B------:R-:W-:-:S05]  /*4080*/  IMAD.U32 R0, RZ, RZ, UR57 ;  /* 0x00000039ff007e24 */ /* 0x000fca000f8e00ff */
[----:B------:R-:W-:-:S04]  /*4090*/  SHF.L.U32 R0, R0, 0x1f, RZ ;  /* 0x0000001f00007819 */ /* 0x000fc800000006ff */
[----:B------:R0:W1:Y:S01]  /*40a0*/  SYNCS.PHASECHK.TRANS64.TRYWAIT P1, [UR6+0x28850], R0 ;  /* 0x02885000ff0075a7 */ /* 0x0000620008020146 */
[----:B------:R-:W-:Y:S05]  /*40b0*/  @!P0 BRA `(.L_x_9120) ;  /* 0x0000000000048947 */ /* 0x000fea0003800000 */
[----:B------:R-:W-:Y:S01]  /*40c0*/  BPT.TRAP 0x1 ;  /* 0x000000040000795c */ /* 0x000fe20000300000 */
.L_x_9120:
[----:B-1----:R-:W-:Y:S05]  /*40d0*/  @P1 BRA `(.L_x_9118) ;  /* 0x0000000000081947 */ /* 0x002fea0003800000 */
[----:B------:R-:W1:Y:S02]  /*40e0*/  SYNCS.PHASECHK.TRANS64.TRYWAIT P1, [UR6+0x28850], R0 ;  /* 0x02885000ff0075a7 */ /* 0x000e640008020146 */
[----:B-1----:R-:W-:Y:S05]  /*40f0*/  @!P1 BRA `(.L_x_9121) ;  /* 0x000000c800c89947 */ /* 0x002fea0003800000 */
.L_x_9118:
        /* <DEDUP_REMOVED lines=49> */
.L_x_9122:
[----:B------:R-:W-:Y:S01]  /*4410*/  UISETP.NE.AND UP0, UPT, UR51, URZ, UPT ;  /* 0x0000003f3300728c */ /* 0x000fe2000bf05270 */
[----:B------:R-:W-:-:S05]  /*4420*/  VIADD R11, R17, UR39 ;  /* 0x00000027110b7c36 */ /* 0x000fca0008000000 */
        /* <DEDUP_REMOVED lines=10> */
[----:B------:R-:W1:Y:S01]  /*44d0*/  SHFL.IDX PT, R11, R11, 0x1, 0x1c1f ;  /* 0x003c1f000b0b7f89 */ /* 0x000e6200000e0000 */
[----:B------:R-:W-:-:S02]  /*44e0*/  ULEA UR6, UR44, UR41, 0x3 ;  /* 0x000000292c067291 */ /* 0x000fc4000f8e183f */
[----:B------:R-:W-:Y:S02]  /*44f0*/  IMAD R0, R16, -0x2, R7 ;  /* 0xfffffffe10007824 */ /* 0x000fe400078e0207 */
[----:B------:R-:W-:Y:S01]  /*4500*/  IMAD.U32 R7, RZ, RZ, UR50 ;  /* 0x00000032ff077e24 */ /* 0x000fe2000f8e00ff */
[----:B------:R-:W-:-:S04]  /*4510*/  UIADD3 UR6, UR6, 0x28840, URZ ;  /* 0x0002884006067890 */ /* 0x000fc8000fffe03f */
[----:B------:R-:W-:Y:S01]  /*4520*/  IADD3 R12, -R7, UR48, R0 ;  /* 0x00000030070c7c10 */ /* 0x000fe2000fffe100 */
[----:B------:R-:W-:-:S04]  /*4530*/  UPRMT UR6, UR40, 0x654, UR6 ;  /* 0x0000065428067896 */ /* 0x000fc80008000006 */
[----:B0-----:R-:W-:-:S05]  /*4540*/  IMAD.IADD R5, R12, 0x1, R5 ;  /* 0x000000010c057824 */ /* 0x001fca00078e0205 */
[----:B------:R-:W-:Y:S01]  /*4550*/  SYNCS.ARRIVE.TRANS64.RED.A1T0 RZ, [UR6], RZ ;  /* 0x000000ffffff79a7 */ /* 0x000fe20008100406 */
[C---:B------:R-:W-:Y:S01]  /*4560*/  ISETP.GT.AND P1, PT, R5.reuse, RZ, PT ;  /* 0x000000ff0500720c */ /* 0x040fe20003f24270 */
[----:B-1----:R-:W-:Y:S01]  /*4570*/  IMAD.IADD R12, R12, 0x1, R11 ;  /* 0x000000010c0c7824 */ /* 0x002fe200078e020b */
        /* <DEDUP_REMOVED lines=96> */
[----:B------:R-:W0:Y:S01]  /*4b80*/  LDC R0, c[0x0][0x988] ;  /* 0x00026200ff007b82 */ /* 0x000e220000000800 */
[C---:B------:R-:W-:Y:S02]  /*4b90*/  ISETP.GT.AND P3, PT, R12.reuse, 0x1, PT ;  /* 0x000000010c00780c */ /* 0x040fe40003f64270 */
[----:B------:R-:W1:Y:S02]  /*4ba0*/  SHFL.BFLY PT, R5, R14, 0x2, 0x1f ;  /* 0x0c401f000e057f89 */ /* 0x000e6400000e0000 */
        /* <DEDUP_REMOVED lines=309> */
.L_x_9123:
        /* <DEDUP_REMOVED lines=110> */
.L_x_9113:
[----:B------:R-:W-:-:S13]  /*65e0*/  ISETP.LE.AND P1, PT, RZ, UR56, PT ;  /* 0x00000038ff007c0c */ /* 0x000fda000bf23270 */
[----:B------:R-:W-:Y:S05]  /*65f0*/  @!P1 BRA `(.L_x_9125) ;  /* 0x0000002000009947 */ /* 0x000fea0003800000 */
[----:B------:R-:W-:Y:S01]  /*6600*/  IMAD.MOV.U32 R8, RZ, RZ, R7 ;  /* 0x000000ffff087224 */ /* 0x000fe200078e0007 */
[----:B------:R-:W-:Y:S01]  /*6610*/  UMOV UR50, UR45 ;  /* 0x0000002d00327c82 */ /* 0x000fe20008000000 */
[----:B------:R-:W-:Y:S01]  /*6620*/  IMAD.MOV.U32 R6, RZ, RZ, R5 ;  /* 0x000000ffff067224 */ /* 0x000fe200078e0005 */
[----:B------:R-:W-:-:S06]  /*6630*/  UMOV UR48, UR44 ;  /* 0x0000002c00307c82 */ /* 0x000fcc0008000000 */
.L_x_9136:
        /* <DEDUP_REMOVED lines=9> */
.L_x_9127:
[----:B------:R-:W-:Y:S01]  /*66d0*/  ULEA UR6, UR44, UR41, 0x3 ;  /* 0x000000292c067291 */ /* 0x000fe2000f8e183f */
[----:B------:R-:W-:-:S05]  /*66e0*/  IMAD.U32 R0, RZ, RZ, UR45 ;  /* 0x0000002dff007e24 */ /* 0x000fca000f8e00ff */
[----:B------:R-:W-:-:S04]  /*66f0*/  SHF.L.U32 R0, R0, 0x1f, RZ ;  /* 0x0000001f00007819 */ /* 0x000fc800000006ff */
[----:B------:R0:W1:Y:S01]  /*6700*/  SYNCS.PHASECHK.TRANS64.TRYWAIT P1, [UR6+0x28830], R0 ;  /* 0x02883000ff0075a7 */ /* 0x0000620008020146 */
[----:B------:R-:W-:Y:S05]  /*6710*/  @!P0 BRA `(.L_x_9128) ;  /* 0x0000000000048947 */ /* 0x000fea0003800000 */
[----:B------:R-:W-:Y:S01]  /*6720*/  BPT.TRAP 0x1 ;  /* 0x000000040000795c */ /* 0x000fe20000300000 */
.L_x_9128:
[----:B-1----:R-:W-:Y:S05]  /*6730*/  @P1 BRA `(.L_x_9126) ;  /* 0x0000000000081947 */ /* 0x002fea0003800000 */
[----:B------:R-:W1:Y:S02]  /*6740*/  SYNCS.PHASECHK.TRANS64.TRYWAIT P1, [UR6+0x28830], R0 ;  /* 0x02883000ff0075a7 */ /* 0x000e640008020146 */
[----:B-1----:R-:W-:Y:S05]  /*6750*/  @!P1 BRA `(.L_x_9129) ;  /* 0x000000a400489947 */ /* 0x002fea0003800000 */
.L_x_9126:
        /* <DEDUP_REMOVED lines=45> */
.L_x_9131:
[----:B------:R-:W-:Y:S01]  /*6a30*/  ULEA UR6, UR48, UR41, 0x3 ;  /* 0x0000002930067291 */ /* 0x000fe2000f8e183f */
[----:B------:R-:W-:-:S05]  /*6a40*/  IMAD.U32 R0, RZ, RZ, UR50 ;  /* 0x00000032ff007e24 */ /* 0x000fca000f8e00ff */
[----:B------:R-:W-:-:S04]  /*6a50*/  SHF.L.U32 R0, R0, 0x1f, RZ ;  /* 0x0000001f00007819 */ /* 0x000fc800000006ff */
[----:B------:R0:W1:Y:S01]  /*6a60*/  SYNCS.PHASECHK.TRANS64.TRYWAIT P1, [UR6+0x28850], R0 ;  /* 0x02885000ff0075a7 */ /* 0x0000620008020146 */
[----:B------:R-:W-:Y:S05]  /*6a70*/  @!P0 BRA `(.L_x_9132) ;  /* 0x0000000000048947 */ /* 0x000fea0003800000 */
[----:B------:R-:W-:Y:S01]  /*6a80*/  BPT.TRAP 0x1 ;  /* 0x000000040000795c */ /* 0x000fe20000300000 */
.L_x_9132:
[----:B-1----:R-:W-:Y:S05]  /*6a90*/  @P1 BRA `(.L_x_9130) ;  /* 0x0000000000081947 */ /* 0x002fea0003800000 */
[----:B------:R-:W1:Y:S02]  /*6aa0*/  SYNCS.PHASECHK.TRANS64.TRYWAIT P1, [UR6+0x28850], R0 ;  /* 0x02885000ff0075a7 */ /* 0x000e640008020146 */
[----:B-1----:R-:W-:Y:S05]  /*6ab0*/  @!P1 BRA `(.L_x_9133) ;  /* 0x000000a000889947 */ /* 0x002fea0003800000 */
.L_x_9130:
        /* <DEDUP_REMOVED lines=49> */
.L_x_9134:
        /* <DEDUP_REMOVED lines=279> */
.L_x_9135:
        /* <DEDUP_REMOVED lines=105> */
[----:B------:R-:W-:Y:S01]  /*85d0*/  IMAD.MOV.U32 R8, RZ, RZ, R7 ;  /* 0x000000ffff087224 */ /* 0x000fe200078e0007 */
[----:B------:R-:W-:Y:S01]  /*85e0*/  MOV R6, R5 ;  /* 0x0000000500067202 */ /* 0x000fe20000000f00 */
[----:B------:R-:W-:Y:S06]  /*85f0*/  @P1 BRA `(.L_x_9136) ;  /* 0xffffffe000101947 */ /* 0x000fec000383ffff */
.L_x_9125:
[----:B------:R-:W-:Y:S06]  /*8600*/  BAR.ARV 0x8, 0x180 ;  /* 0x0206000000007b1d */ /* 0x000fec0000002000 */
[----:B------:R-:W-:Y:S05]  /*8610*/  @!P0 BRA `(.L_x_9137) ;  /* 0x0000000000048947 */ /* 0x000fea0003800000 */
[----:B------:R-:W-:Y:S01]  /*8620*/  BPT.TRAP 0x1 ;  /* 0x000000040000795c */ /* 0x000fe20000300000 */
.L_x_9137:
[----:B------:R-:W-:Y:S01]  /*8630*/  ULEA UR5, UR44, UR41, 0x3 ;  /* 0x000000292c057291 */ /* 0x000fe2000f8e183f */
[----:B------:R-:W-:-:S05]  /*8640*/  IMAD.U32 R6, RZ, RZ, UR45 ;  /* 0x0000002dff067e24 */ /* 0x000fca000f8e00ff */
[----:B------:R-:W-:-:S04]  /*8650*/  SHF.L.U32 R6, R6, 0x1f, RZ ;  /* 0x0000001f06067819 */ /* 0x000fc800000006ff */
[----:B------:R0:W1:Y:S01]  /*8660*/  SYNCS.PHASECHK.TRANS64.TRYWAIT P1, [UR5+0x28850], R6 ;  /* 0x02885006ff0075a7 */ /* 0x0000620008020145 */
[----:B------:R-:W-:Y:S05]  /*8670*/  @!P0 BRA `(.L_x_9138) ;  /* 0x0000000000048947 */ /* 0x000fea0003800000 */
[----:B------:R-:W-:Y:S01]  /*8680*/  BPT.TRAP 0x1 ;  /* 0x000000040000795c */ /* 0x000fe20000300000 */
.L_x_9138:
[----:B-1----:R-:W-:Y:S05]  /*8690*/  @P1 BRA `(.L_x_9139) ;  /* 0x0000000000081947 */ /* 0x002fea0003800000 */
[----:B------:R-:W1:Y:S02]  /*86a0*/  SYNCS.PHASECHK.TRANS64.TRYWAIT P1, [UR5+0x28850], R6 ;  /* 0x02885006ff0075a7 */ /* 0x000e640008020145 */
[----:B-1----:R-:W-:Y:S05]  /*86b0*/  @!P1 BRA `(.L_x_9140) ;  /* 0x0000008400a09947 */ /* 0x002fea0003800000 */
.L_x_9139:
        /* <DEDUP_REMOVED lines=72> */
.L_x_9141:
        /* <DEDUP_REMOVED lines=74> */
.L_x_9105:
        /* <DEDUP_REMOVED lines=32> */
[----:B0-----:R-:W-:-:S03]  /*91e0*/  MOV R25, R5 ;  /* 0x0000000500197202 */ /* 0x001fc60000000f00 */
[----:B------:R-:W-:-:S03]  /*91f0*/  IMAD.WIDE R4, R187, 0x2, R24 ;  /* 0x00000002bb047825 */ /* 0x000fc600078e0218 */
[C---:B------:R-:W-:Y:S02]  /*9200*/  IADD3 R33, P6, R4.reuse, 0x20, RZ ;  /* 0x0000002004217810 */ /* 0x040fe40007fde0ff */
[C---:B------:R-:W-:Y:S02]  /*9210*/  IADD3 R35, P5, R4.reuse, 0x40, RZ ;  /* 0x0000004004237810 */ /* 0x040fe40007fbe0ff */
[----:B------:R-:W-:Y:S01]  /*9220*/  LOP3.LUT R8, R33, 0x380, RZ, 0xc0, !PT ;  /* 0x0000038021087812 */ /* 0x000fe200078ec0ff */
[--C-:B------:R-:W-:Y:S01]  /*9230*/  IMAD.X R31, RZ, RZ, R5.reuse, P6 ;  /* 0x000000ffff1f7224 */ /* 0x100fe200030e0605 */
[----:B------:R-:W-:Y:S01]  /*9240*/  LOP3.LUT R10, R35, 0x380, RZ, 0xc0, !PT ;  /* 0x00000380230a7812 */ /* 0x000fe200078ec0ff */
[----:B------:R-:W-:Y:S01]  /*9250*/  IMAD.X R29, RZ, RZ, R5, P5 ;  /* 0x000000ffff1d7224 */ /* 0x000fe200028e0605 */
[C---:B------:R-:W-:Y:S02]  /*9260*/  IADD3 R37, P4, R4.reuse, 0x60, RZ ;  /* 0x0000006004257810 */ /* 0x040fe40007f9e0ff */
[----:B------:R-:W-:-:S02]  /*9270*/  IADD3 R39, P3, R4, 0x4000, RZ ;  /* 0x0000400004277810 */ /* 0x000fc40007f7e0ff */
[----:B------:R-:W-:Y:S01]  /*9280*/  SHF.R.U64 R8, R8, 0x3, RZ ;  /* 0x0000000308087819 */ /* 0x000fe200000012ff */
[--C-:B------:R-:W-:Y:S01]  /*9290*/  IMAD.X R15, RZ, RZ, R5.reuse, P4 ;  /* 0x000000ffff0f7224 */ /* 0x100fe200020e0605 */
[C---:B------:R-:W-:Y:S01]  /*92a0*/  LOP3.LUT R9, R4.reuse, 0x380, RZ, 0xc0, !PT ;  /* 0x0000038004097812 */ /* 0x040fe200078ec0ff */
[--C-:B------:R-:W-:Y:S01]  /*92b0*/  IMAD.X R13, RZ, RZ, R5.reuse, P3 ;  /* 0x000000ffff0d7224 */ /* 0x100fe200018e0605 */
[----:B------:R-:W-:Y:S02]  /*92c0*/  IADD3 R41, P2, R4, 0x4020, RZ ;  /* 0x0000402004297810 */ /* 0x000fe40007f5e0ff */
[----:B------:R-:W-:Y:S02]  /*92d0*/  SHF.R.U64 R10, R10, 0x3, RZ ;  /* 0x000000030a0a7819 */ /* 0x000fe400000012ff */
[----:B------:R-:W-:Y:S01]  /*92e0*/  IADD3 R32, P1, R4, 0x4040, RZ ;  /* 0x0000404004207810 */ /* 0x000fe20007f3e0ff */
[----:B------:R-:W-:Y:S01]  /*92f0*/  IMAD.X R11, RZ, RZ, R5, P2 ;  /* 0x000000ffff0b7224 */ /* 0x000fe200010e0605 */
[----:B------:R-:W-:-:S02]  /*9300*/  LOP3.LUT R12, R37, 0x380, RZ, 0xc0, !PT ;  /* 0x00000380250c7812 */ /* 0x000fc400078ec0ff */
[----:B------:R-:W-:Y:S02]  /*9310*/  LOP3.LUT R26, R39, 0x380, RZ, 0xc0, !PT ;  /* 0x00000380271a7812 */ /* 0x000fe400078ec0ff */
[----:B------:R-:W-:Y:S02]  /*9320*/  LOP3.LUT R30, R8, R33, RZ, 0x3c, !PT ;  /* 0x00000021081e7212 */ /* 0x000fe400078e3cff */
[----:B------:R-:W-:Y:S02]  /*9330*/  SHF.R.U64 R9, R9, 0x3, RZ ;  /* 0x0000000309097819 */ /* 0x000fe400000012ff */
[----:B------:R-:W-:Y:S02]  /*9340*/  LOP3.LUT R28, R10, R35, RZ, 0x3c, !PT ;  /* 0x000000230a1c7212 */ /* 0x000fe400078e3cff */
[----:B------:R-:W-:Y:S02]  /*9350*/  LOP3.LUT R8, R41, 0x380, RZ, 0xc0, !PT ;  /* 0x0000038029087812 */ /* 0x000fe400078ec0ff */
[----:B------:R-:W-:-:S02]  /*9360*/  LOP3.LUT R10, R32, 0x380, RZ, 0xc0, !PT ;  /* 0x00000380200a7812 */ /* 0x000fc400078ec0ff */
[----:B------:R-:W-:Y:S02]  /*9370*/  SHF.R.U64 R12, R12, 0x3, RZ ;  /* 0x000000030c0c7819 */ /* 0x000fe400000012ff */
[----:B------:R-:W-:Y:S02]  /*9380*/  IADD3 R43, P0, R4, 0x4060, RZ ;  /* 0x00004060042b7810 */ /* 0x000fe40007f1e0ff */
[----:B------:R-:W-:Y:S02]  /*9390*/  SHF.R.U64 R26, R26, 0x3, RZ ;  /* 0x000000031a1a7819 */ /* 0x000fe400000012ff */
[----:B------:R-:W-:Y:S01]  /*93a0*/  LOP3.LUT R4, R9, R4, RZ, 0x3c, !PT ;  /* 0x0000000409047212 */ /* 0x000fe200078e3cff */
[--C-:B------:R-:W-:Y:S01]  /*93b0*/  IMAD.X R9, RZ, RZ, R5.reuse, P1 ;  /* 0x000000ffff097224 */ /* 0x100fe200008e0605 */
[----:B------:R-:W-:Y:S01]  /*93c0*/  SHF.R.U64 R8, R8, 0x3, RZ ;  /* 0x0000000308087819 */ /* 0x000fe200000012ff */
[----:B------:R-:W-:Y:S01]  /*93d0*/  IMAD.X R27, RZ, RZ, R5, P0 ;  /* 0x000000ffff1b7224 */ /* 0x000fe200000e0605 */
[----:B------:R-:W-:-:S02]  /*93e0*/  SHF.R.U64 R21, R10, 0x3, RZ ;  /* 0x000000030a157819 */ /* 0x000fc400000012ff */
[----:B------:R-:W-:Y:S02]  /*93f0*/  LOP3.LUT R14, R12, R37, RZ, 0x3c, !PT ;  /* 0x000000250c0e7212 */ /* 0x000fe400078e3cff */
[----:B------:R-:W-:Y:S02]  /*9400*/  LOP3.LUT R12, R26, R39, RZ, 0x3c, !PT ;  /* 0x000000271a0c7212 */ /* 0x000fe400078e3cff */
[----:B------:R-:W-:Y:S02]  /*9410*/  MOV R37, R4 ;  /* 0x0000000400257202 */ /* 0x000fe40000000f00 */
[----:B------:R-:W-:Y:S02]  /*9420*/  LOP3.LUT R26, R43, 0x380, RZ, 0xc0, !PT ;  /* 0x000003802b1a7812 */ /* 0x000fe400078ec0ff */
[----:B------:R-:W-:Y:S02]  /*9430*/  LOP3.LUT R10, R8, R41, RZ, 0x3c, !PT ;  /* 0x00000029080a7212 */ /* 0x000fe400078e3cff */
[----:B------:R-:W-:-:S02]  /*9440*/  F2FP.BF16.F32.PACK_AB R4, R89, R88 ;  /* 0x000000585904723e */ /* 0x000fc400000010ff */
[----:B------:R-:W-:Y:S01]  /*9450*/  F2FP.BF16.F32.PACK_AB R5, R91, R90 ;  /* 0x0000005a5b05723e */ /* 0x000fe200000010ff */
[----:B------:R-:W-:Y:S01]  /*9460*/  BAR.SYNC.DEFER_BLOCKING 0x1, 0x100 ;  /* 0x0044000000007b1d */ /* 0x000fe20000010000 */
[----:B------:R-:W-:Y:S02]  /*9470*/  LOP3.LUT R8, R21, R32, RZ, 0x3c, !PT ;  /* 0x0000002015087212 */ /* 0x000fe400078e3cff */
[----:B------:R-:W-:Y:S02]  /*9480*/  SHF.R.U64 R26, R26, 0x3, RZ ;  /* 0x000000031a1a7819 */ /* 0x000fe400000012ff */
        /* <DEDUP_REMOVED lines=8> */
[----:B------:R-:W-:-:S02]  /*9510*/  MOV R34, R14 ;  /* 0x0000000e00227202 */ /* 0x000fc40000000f00 */
[----:B------:R-:W-:Y:S01]  /*9520*/  MOV R33, R12 ;  /* 0x0000000c00217202 */ /* 0x000fe20000000f00 */
[----:B------:R0:W-:Y:S01]  /*9530*/  STSM.16.M88.4 [R37], R4 ;  /* 0x0000000425007844 */ /* 0x0001e20000000200 */
[----:B------:R-:W-:Y:S02]  /*9540*/  LOP3.LUT R26, R26, R43, RZ, 0x3c, !PT ;  /* 0x0000002b1a1a7212 */ /* 0x000fe400078e3cff */
[----:B------:R-:W-:Y:S01]  /*9550*/  F2FP.BF16.F32.PACK_AB R12, R113, R112 ;  /* 0x00000070710c723e */ /* 0x000fe200000010ff */
[----:B------:R-:W-:Y:S01]  /*9560*/  STSM.16.M88.4 [R36], R8 ;  /* 0x0000000824007844 */ /* 0x000fe20000000200 */
[----:B------:R-:W-:Y:S02]  /*9570*/  F2FP.BF16.F32.PACK_AB R13, R115, R114 ;  /* 0x00000072730d723e */ /* 0x000fe400000010ff */
[----:B------:R-:W-:Y:S02]  /*9580*/  F2FP.BF16.F32.PACK_AB R14, R117, R116 ;  /* 0x00000074750e723e */ /* 0x000fe400000010ff */
[----:B------:R-:W-:-:S02]  /*9590*/  F2FP.BF16.F32.PACK_AB R15, R119, R118 ;  /* 0x00000076770f723e */ /* 0x000fc400000010ff */
[----:B------:R-:W-:Y:S02]  /*95a0*/  F2FP.BF16.F32.PACK_AB R28, R121, R120 ;  /* 0x00000078791c723e */ /* 0x000fe400000010ff */
[----:B------:R-:W-:Y:S02]  /*95b0*/  F2FP.BF16.F32.PACK_AB R29, R123, R122 ;  /* 0x0000007a7b1d723e */ /* 0x000fe400000010ff */
[----:B------:R-:W-:Y:S02]  /*95c0*/  F2FP.BF16.F32.PACK_AB R30, R125, R124 ;  /* 0x0000007c7d1e723e */ /* 0x000fe400000010ff */
[----:B0-----:R-:W-:Y:S02]  /*95d0*/  F2FP.BF16.F32.PACK_AB R4, R105, R104 ;  /* 0x000000686904723e */ /* 0x001fe400000010ff */
[----:B------:R-:W-:Y:S02]  /*95e0*/  F2FP.BF16.F32.PACK_AB R5, R107, R106 ;  /* 0x0000006a6b05723e */ /* 0x000fe400000010ff */
[----:B------:R-:W-:-:S02]  /*95f0*/  F2FP.BF16.F32.PACK_AB R6, R109, R108 ;  /* 0x0000006c6d06723e */ /* 0x000fc400000010ff */
[----:B------:R-:W-:Y:S02]  /*9600*/  F2FP.BF16.F32.PACK_AB R7, R111, R110 ;  /* 0x0000006e6f07723e */ /* 0x000fe400000010ff */
[----:B------:R-:W-:Y:S02]  /*9610*/  F2FP.BF16.F32.PACK_AB R31, R127, R126 ;  /* 0x0000007e7f1f723e */ /* 0x000fe400000010ff */
[----:B------:R-:W-:Y:S01]  /*9620*/  MOV R26, R26 ;  /* 0x0000001a001a7202 */ /* 0x000fe20000000f00 */
[----:B------:R0:W-:Y:S01]  /*9630*/  STSM.16.M88.4 [R35], R4 ;  /* 0x0000000423007844 */ /* 0x0001e20000000200 */
[----:B------:R-:W-:-:S03]  /*9640*/  PLOP3.LUT P0, PT, PT, PT, UP0, 0x80, 0x0 ;  /* 0x000000000000781c */ /* 0x000fc60003f0f008 */
        /* <DEDUP_REMOVED lines=9> */
[----:B------:R-:W3:Y:S01]  /*96e0*/  @P0 LDG.E R6, desc[UR52][R4.64] ;  /* 0x0000003404060981 */ /* 0x000ee2000c1e1900 */
[----:B------:R-:W-:Y:S01]  /*96f0*/  UISETP.NE.U32.AND UP1, UPT, UR8, URZ, UPT ;  /* 0x0000003f0800728c */ /* 0x000fe2000bf25070 */
[----:B-1----:R-:W-:Y:S01]  /*9700*/  ISETP.NE.AND P1, PT, R51, 0x1, PT ;  /* 0x000000013300780c */ /* 0x002fe20003f25270 */
[----:B------:R-:W-:Y:S01]  /*9710*/  ULDC UR7, c[0x0][0xa88] ;  /* 0x0002a20000077ab9 */ /* 0x000fe20000000800 */
[----:B------:R-:W-:Y:S01]  /*9720*/  UMOV UR4, URZ ;  /* 0x0000003f00047c82 */ /* 0x000fe20008000000 */
        /* <DEDUP_REMOVED lines=16> */
.L_x_9144:
[----:B------:R-:W-:Y:S01]  /*9830*/  USHF.R.S32.HI UR14, URZ, 0x1f, UR38 ;  /* 0x0000001f3f0e7899 */ /* 0x000fe20008011426 */
[----:B--2---:R-:W-:Y:S01]  /*9840*/  VIADD R10, R17, UR39 ;  /* 0x00000027110a7c36 */ /* 0x004fe20008000000 */
[----:B------:R-:W-:Y:S01]  /*9850*/  ULDC.64 UR12, c[0x0][0xb90] ;  /* 0x0002e400000c7ab9 */ /* 0x000fe20000000a00 */
[----:B------:R-:W-:Y:S01]  /*9860*/  USHF.R.S32.HI UR11, URZ, 0x1f, UR4 ;  /* 0x0000001f3f0b7899 */ /* 0x000fe20008011404 */
[----:B------:R-:W-:Y:S01]  /*9870*/  VIADD R21, R186, UR39 ;  /* 0x00000027ba157c36 */ /* 0x000fe20008000000 */
        /* <DEDUP_REMOVED lines=12> */
[----:B------:R-:W-:Y:S01]  /*9940*/  IMAD.MOV R8, RZ, RZ, -R4 ;  /* 0x000000ffff087224 */ /* 0x000fe200078e0a04 */
[----:B------:R-:W-:Y:S01]  /*9950*/  UIMAD UR7, UR37, UR12, URZ ;  /* 0x0000000c250772a4 */ /* 0x000fe2000f8e023f */
[----:B------:R-:W-:Y:S01]  /*9960*/  IMAD.WIDE R24, R5, 0x2, R24 ;  /* 0x0000000205187825 */ /* 0x000fe200078e0218 */
[----:B------:R-:W-:Y:S01]  /*9970*/  UIMAD.WIDE.U32 UR8, UR36, UR12, UR8 ;  /* 0x0000000c240872a5 */ /* 0x000fe2000f8e0008 */
[----:B------:R-:W-:Y:S01]  /*9980*/  SHF.R.S32.HI R5, RZ, 0x1f, R4 ;  /* 0x0000001fff057819 */ /* 0x000fe20000011404 */
[----:B------:R-:W-:Y:S01]  /*9990*/  UIMAD UR7, UR36, UR13, UR7 ;  /* 0x0000000d240772a4 */ /* 0x000fe2000f8e0207 */
[----:B------:R-:W-:Y:S01]  /*99a0*/  IMAD R7, R51, R8, R10 ;  /* 0x0000000833077224 */ /* 0x000fe200078e020a */
[----:B------:R-:W-:Y:S01]  /*99b0*/  IADD3 R11, P3, R24, 0x2000, RZ ;  /* 0x00002000180b7810 */ /* 0x000fe20007f7e0ff */
[----:B-----5:R-:W-:Y:S01]  /*99c0*/  IMAD R50, R6, R51, RZ ;  /* 0x0000003306327224 */ /* 0x020fe200078e02ff */
[----:B------:R-:W-:Y:S01]  /*99d0*/  IADD3 R4, P2, R4, UR8, RZ ;  /* 0x0000000804047c10 */ /* 0x000fe2000ff5e0ff */
[----:B------:R-:W-:Y:S01]  /*99e0*/  ULDC.64 UR12, c[0x0][0xaa0] ;  /* 0x0002a800000c7ab9 */ /* 0x000fe20000000a00 */
[----:B------:R-:W-:-:S02]  /*99f0*/  MOV R10, UR7 ;  /* 0x00000007000a7c02 */ /* 0x000fc40008000f00 */
[----:B------:R-:W-:Y:S02]  /*9a00*/  SHF.R.S32.HI R8, RZ, 0x1f, R7 ;  /* 0x0000001fff087819 */ /* 0x000fe40000011407 */
[----:B------:R-:W-:Y:S01]  /*9a10*/  IADD3.X R5, R5, UR9, R10, P2, !PT ;  /* 0x0000000905057c10 */ /* 0x000fe200097fe40a */
[----:B------:R-:W-:Y:S01]  /*9a20*/  ULDC.64 UR8, c[0x0][0xb88] ;  /* 0x0002e20000087ab9 */ /* 0x000fe20000000a00 */
[----:B------:R-:W-:Y:S01]  /*9a30*/  LOP3.LUT R9, R11, 0x380, RZ, 0xc0, !PT ;  /* 0x000003800b097812 */ /* 0x000fe200078ec0ff */
[----:B------:R-:W-:Y:S01]  /*9a40*/  IMAD R10, R8, UR8, RZ ;  /* 0x00000008080a7c24 */ /* 0x000fe2000f8e02ff */
[C---:B------:R-:W-:Y:S01]  /*9a50*/  IADD3 R13, P0, R24.reuse, 0x1000, RZ ;  /* 0x00001000180d7810 */ /* 0x040fe20007f1e0ff */
[----:B------:R-:W-:Y:S01]  /*9a60*/  IMAD.WIDE.U32 R4, R7, UR8, R4 ;  /* 0x0000000807047c25 */ /* 0x000fe2000f8e0004 */
[----:B------:R-:W-:Y:S02]  /*9a70*/  SHF.R.U64 R8, R9, 0x3, RZ ;  /* 0x0000000309087819 */ /* 0x000fe400000012ff */
[----:B------:R-:W-:Y:S01]  /*9a80*/  LOP3.LUT R12, R13, 0x380, RZ, 0xc0, !PT ;  /* 0x000003800d0c7812 */ /* 0x000fe200078ec0ff */
[----:B------:R-:W-:Y:S01]  /*9a90*/  IMAD R9, R7, UR9, R10 ;  /* 0x0000000907097c24 */ /* 0x000fe2000f8e020a */
[----:B------:R-:W-:Y:S01]  /*9aa0*/  ULDC.64 UR8, c[0x0][0xb50] ;  /* 0x0002d40000087ab9 */ /* 0x000fe20000000a00 */
[----:B------:R-:W-:-:S02]  /*9ab0*/  IADD3 R7, P2, R24, 0x3000, RZ ;  /* 0x0000300018077810 */ /* 0x000fc40007f5e0ff */
[----:B------:R-:W-:Y:S01]  /*9ac0*/  IMAD.IADD R9, R5, 0x1, R9 ;  /* 0x0000000105097824 */ /* 0x000fe200078e0209 */
[----:B------:R-:W-:Y:S02]  /*9ad0*/  LEA R10, P4, R4, UR8, 0x2 ;  /* 0x00000008040a7c11 */ /* 0x000fe4000f8810ff */
[----:B------:R-:W-:Y:S02]  /*9ae0*/  SHF.R.U64 R12, R12, 0x3, RZ ;  /* 0x000000030c0c7819 */ /* 0x000fe400000012ff */
[----:B------:R-:W-:Y:S01]  /*9af0*/  LEA.HI.X R14, R4, UR9, R9, 0x2, P4 ;  /* 0x00000009040e7c11 */ /* 0x000fe2000a0f1409 */
[----:B------:R-:W-:Y:S01]  /*9b00*/  SHFL.IDX PT, R44, R10, RZ, 0x1c1f ;  /* 0x001c1fff0a2c7589 */ /* 0x000fe200000e0000 */
[----:B------:R-:W-:Y:S01]  /*9b10*/  LOP3.LUT R12, R12, R13, RZ, 0x3c, !PT ;  /* 0x0000000d0c0c7212 */ /* 0x000fe200078e3cff */
[--C-:B------:R-:W-:Y:S01]  /*9b20*/  IMAD.X R13, RZ, RZ, R25.reuse, P0 ;  /* 0x000000ffff0d7224 */ /* 0x100fe200000e0619 */
[----:B------:R-:W-:Y:S01]  /*9b30*/  LOP3.LUT R5, R7, 0x380, RZ, 0xc0, !PT ;  /* 0x0000038007057812 */ /* 0x000fe200078ec0ff */
[----:B------:R-:W0:Y:S01]  /*9b40*/  SHFL.IDX PT, R45, R14, RZ, 0x1c1f ;  /* 0x001c1fff0e2d7589 */ /* 0x000e2200000e0000 */
[----:B------:R-:W-:Y:S01]  /*9b50*/  LOP3.LUT P0, RZ, R184, 0x3, RZ, 0xc0, !PT ;  /* 0x00000003b8ff7812 */ /* 0x000fe2000780c0ff */
[----:B------:R-:W-:Y:S01]  /*9b60*/  UIMAD UR7, UR11, UR12, URZ ;  /* 0x0000000c0b0772a4 */ /* 0x000fe2000f8e023f */
[----:B------:R-:W-:Y:S01]  /*9b70*/  SHF.R.U64 R4, R5, 0x3, RZ ;  /* 0x0000000305047819 */ /* 0x000fe200000012ff */
[--C-:B------:R-:W-:Y:S01]  /*9b80*/  IMAD.X R5, RZ, RZ, R25.reuse, P2 ;  /* 0x000000ffff057224 */ /* 0x100fe200010e0619 */
[CC--:B------:R-:W-:Y:S01]  /*9b90*/  ISETP.GE.OR P2, PT, R21.reuse, R50.reuse, P0 ;  /* 0x000000321500720c */ /* 0x0c0fe20000746670 */
[----:B------:R-:W-:Y:S01]  /*9ba0*/  SHFL.IDX PT, R48, R10, 0x1, 0x1c1f ;  /* 0x003c1f000a307f89 */ /* 0x000fe200000e0000 */
[----:B------:R-:W-:Y:S01]  /*9bb0*/  LOP3.LUT R4, R4, R7, RZ, 0x3c, !PT ;  /* 0x0000000704047212 */ /* 0x000fe200078e3cff */
[----:B------:R-:W-:Y:S01]  /*9bc0*/  VIADD R7, R21, 0x8 ;  /* 0x0000000815077836 */ /* 0x000fe20000000000 */
[----:B------:R-:W-:Y:S01]  /*9bd0*/  UIMAD.WIDE.U32 UR8, UR4, UR12, URZ ;  /* 0x0000000c040872a5 */ /* 0x000fe2000f8e003f */
[----:B------:R-:W1:Y:S01]  /*9be0*/  SHFL.IDX PT, R49, R14, 0x1, 0x1c1f ;  /* 0x003c1f000e317f89 */ /* 0x000e6200000e0000 */
[----:B------:R-:W2:Y:S01]  /*9bf0*/  @P1 LDC R21, c[0x0][0xbf0] ;  /* 0x0002fc00ff151b82 */ /* 0x000ea20000000800 */
[----:B------:R-:W-:Y:S01]  /*9c00*/  ULDC.64 UR10, c[0x0][0xae8] ;  /* 0x0002ba00000a7ab9 */ /* 0x000fe20000000a00 */
[----:B------:R-:W-:Y:S01]  /*9c10*/  ISETP.GE.OR P0, PT, R7, R50, P0 ;  /* 0x000000320700720c */ /* 0x000fe20000706670 */
[----:B------:R-:W-:Y:S01]  /*9c20*/  IMAD.X R9, RZ, RZ, R25, P3 ;  /* 0x000000ffff097224 */ /* 0x000fe200018e0619 */
[----:B------:R-:W-:Y:S01]  /*9c30*/  LOP3.LUT R8, R8, R11, RZ, 0x3c, !PT ;  /* 0x0000000b08087212 */ /* 0x000fe200078e3cff */
[----:B------:R-:W-:Y:S01]  /*9c40*/  UIMAD UR7, UR4, UR13, UR7 ;  /* 0x0000000d040772a4 */ /* 0x000fe2000f8e0207 */
[----:B------:R-:W-:-:S02]  /*9c50*/  IADD3 R41, P6, R24, 0x4000, RZ ;  /* 0x0000400018297810 */ /* 0x000fc40007fde0ff */
[C---:B------:R-:W-:Y:S02]  /*9c60*/  IADD3 R37, P5, R24.reuse, 0x5000, RZ ;  /* 0x0000500018257810 */ /* 0x040fe40007fbe0ff */
[C---:B------:R-:W-:Y:S02]  /*9c70*/  IADD3 R33, P4, R24.reuse, 0x6000, RZ ;  /* 0x0000600018217810 */ /* 0x040fe40007f9e0ff */
[C---:B------:R-:W-:Y:S01]  /*9c80*/  LOP3.LUT R15, R24.reuse, 0x380, RZ, 0xc0, !PT ;  /* 0x00000380180f7812 */ /* 0x040fe200078ec0ff */
[----:B0-----:R0:W-:Y:S01]  /*9c90*/  @!P2 ST.E desc[UR52][R44.64], R20 ;  /* 0x000000142c00a985 */ /* 0x0011e2000c101934 */
[----:B------:R-:W-:Y:S01]  /*9ca0*/  UIADD3 UR9, UR9, UR7, URZ ;  /* 0x0000000709097290 */ /* 0x000fe2000fffe03f */
[----:B------:R-:W-:Y:S01]  /*9cb0*/  IADD3 R11, P3, R24, 0x7000, RZ ;  /* 0x00007000180b7810 */ /* 0x000fe20007f7e0ff */
[----:B------:R-:W-:Y:S01]  /*9cc0*/  UIMAD UR4, UR14, UR10, URZ ;  /* 0x0000000a0e0472a4 */ /* 0x000fe2000f8e023f */
[----:B------:R-:W-:Y:S02]  /*9cd0*/  LOP3.LUT R40, R41, 0x380, RZ, 0xc0, !PT ;  /* 0x0000038029287812 */ /* 0x000fe400078ec0ff */
[----:B------:R-:W-:-:S02]  /*9ce0*/  LOP3.LUT R36, R37, 0x380, RZ, 0xc0, !PT ;  /* 0x0000038025247812 */ /* 0x000fc400078ec0ff */
[----:B------:R-:W-:Y:S01]  /*9cf0*/  LOP3.LUT R32, R33, 0x380, RZ, 0xc0, !PT ;  /* 0x0000038021207812 */ /* 0x000fe200078ec0ff */
[----:B-1----:R1:W-:Y:S01]  /*9d00*/  @!P0 ST.E desc[UR52][R48.64], R3 ;  /* 0x0000000330008985 */ /* 0x0023e2000c101934 */
[----:B------:R-:W-:Y:S01]  /*9d10*/  SHF.R.U64 R15, R15, 0x3, RZ ;  /* 0x000000030f0f7819 */ /* 0x000fe200000012ff */
[----:B0-----:R-:W0:Y:S01]  /*9d20*/  @P1 LDC R20, c[0x0][0xbec] ;  /* 0x0002fb00ff141b82 */ /* 0x001e220000000800 */
[----:B------:R-:W-:Y:S01]  /*9d30*/  UIMAD UR4, UR38, UR11, UR4 ;  /* 0x0000000b260472a4 */ /* 0x000fe2000f8e0204 */
[----:B------:R-:W-:Y:S01]  /*9d40*/  LOP3.LUT R6, R11, 0x380, RZ, 0xc0, !PT ;  /* 0x000003800b067812 */ /* 0x000fe200078ec0ff */
[----:B------:R-:W-:Y:S01]  /*9d50*/  UIMAD.WIDE.U32 UR8, UR38, UR10, UR8 ;  /* 0x0000000a260872a5 */ /* 0x000fe2000f8e0008 */
[----:B------:R-:W-:Y:S01]  /*9d60*/  SHF.R.U64 R40, R40, 0x3, RZ ;  /* 0x0000000328287819 */ /* 0x000fe200000012ff */
[----:B------:R-:W-:Y:S01]  /*9d70*/  IMAD.X R29, RZ, RZ, R25, P3 ;  /* 0x000000ffff1d7224 */ /* 0x000fe200018e0619 */
[----:B------:R-:W-:Y:S01]  /*9d80*/  ULDC.64 UR10, c[0x0][0xaf0] ;  /* 0x0002bc00000a7ab9 */ /* 0x000fe20000000a00 */
[----:B------:R-:W-:-:S02]  /*9d90*/  SHF.R.U64 R36, R36, 0x3, RZ ;  /* 0x0000000324247819 */ /* 0x000fc400000012ff */
[----:B------:R-:W-:Y:S01]  /*9da0*/  SHF.R.U64 R32, R32, 0x3, RZ ;  /* 0x0000000320207819 */ /* 0x000fe200000012ff */
[----:B-1----:R-:W-:Y:S01]  /*9db0*/  IMAD R3, R19, 0x20, R22 ;  /* 0x0000002013037824 */ /* 0x002fe200078e0216 */
[----:B------:R-:W-:Y:S01]  /*9dc0*/  UIADD3 UR9, UR9, UR4, URZ ;  /* 0x0000000409097290 */ /* 0x000fe2000fffe03f */
[----:B------:R-:W-:Y:S02]  /*9dd0*/  SHF.R.U64 R6, R6, 0x3, RZ ;  /* 0x0000000306067819 */ /* 0x000fe400000012ff */
[----:B------:R-:W-:Y:S01]  /*9de0*/  VIADD R45, R3, UR39 ;  /* 0x00000027032d7c36 */ /* 0x000fe20008000000 */
[----:B------:R-:W-:Y:S01]  /*9df0*/  UIMAD UR4, UR37, UR10, URZ ;  /* 0x0000000a250472a4 */ /* 0x000fe2000f8e023f */
[----:B------:R-:W-:Y:S01]  /*9e00*/  LOP3.LUT R40, R40, R41, RZ, 0x3c, !PT ;  /* 0x0000002928287212 */ /* 0x000fe200078e3cff */
[----:B------:R-:W-:Y:S01]  /*9e10*/  UIMAD.WIDE.U32 UR8, UR36, UR10, UR8 ;  /* 0x0000000a240872a5 */ /* 0x000fe2000f8e0008 */
[----:B------:R-:W-:Y:S01]  /*9e20*/  IMAD.MOV.U32 R3, RZ, RZ, R45 ;  /* 0x000000ffff037224 */ /* 0x000fe200078e002d */
[----:B------:R-:W-:Y:S01]  /*9e30*/  UIMAD UR4, UR36, UR11, UR4 ;  /* 0x0000000b240472a4 */ /* 0x000fe2000f8e0204 */
[----:B------:R-:W-:Y:S01]  /*9e40*/  LOP3.LUT R36, R36, R37, RZ, 0x3c, !PT ;  /* 0x0000002524247212 */ /* 0x000fe200078e3cff */
[--C-:B------:R-:W-:Y:S01]  /*9e50*/  IMAD.X R41, RZ, RZ, R25.reuse, P6 ;  /* 0x000000ffff297224 */ /* 0x100fe200030e0619 */
[----:B------:R-:W-:Y:S01]  /*9e60*/  LOP3.LUT R32, R32, R33, RZ, 0x3c, !PT ;  /* 0x0000002120207212 */ /* 0x000fe200078e3cff */
[----:B0-----:R-:W-:Y:S01]  /*9e70*/  @P1 IMAD.HI.U32 R20, R45, R20, RZ ;  /* 0x000000142d141227 */ /* 0x001fe200078e00ff */
[----:B------:R-:W-:Y:S01]  /*9e80*/  UIADD3 UR4, UR9, UR4, URZ ;  /* 0x0000000409047290 */ /* 0x000fe2000fffe03f */
[----:B------:R-:W-:Y:S01]  /*9e90*/  LOP3.LUT R24, R15, R24, RZ, 0x3c, !PT ;  /* 0x000000180f187212 */ /* 0x000fe200078e3cff */
[----:B------:R-:W-:Y:S01]  /*9ea0*/  ULDC.64 UR10, c[0x0][0xae0] ;  /* 0x0002b800000a7ab9 */ /* 0x000fe20000000a00 */
[--C-:B------:R-:W-:Y:S01]  /*9eb0*/  IMAD.X R37, RZ, RZ, R25.reuse, P5 ;  /* 0x000000ffff257224 */ /* 0x100fe200028e0619 */
[----:B--2---:R-:W-:Y:S01]  /*9ec0*/  @P1 SHF.R.U32.HI R3, RZ, R21, R20 ;  /* 0x00000015ff031219 */ /* 0x004fe20000011614 */
[----:B------:R-:W-:Y:S01]  /*9ed0*/  IMAD.X R33, RZ, RZ, R25, P4 ;  /* 0x000000ffff217224 */ /* 0x000fe200020e0619 */
[----:B------:R-:W-:Y:S01]  /*9ee0*/  LOP3.LUT R28, R6, R11, RZ, 0x3c, !PT ;  /* 0x0000000b061c7212 */ /* 0x000fe200078e3cff */
[----:B------:R-:W-:Y:S01]  /*9ef0*/  IMAD.U32 R21, RZ, RZ, UR9 ;  /* 0x00000009ff157e24 */ /* 0x000fe2000f8e00ff */
[--C-:B------:R-:W-:Y:S01]  /*9f00*/  SHF.R.S32.HI R44, RZ, 0x1f, R3.reuse ;  /* 0x0000001fff2c7819 */ /* 0x100fe20000011403 */
[----:B------:R-:W-:Y:S01]  /*9f10*/  IMAD.MOV R46, RZ, RZ, -R3 ;  /* 0x000000ffff2e7224 */ /* 0x000fe200078e0a03 */
[----:B------:R-:W5:Y:S01]  /*9f20*/  LD.E.128 R24, desc[UR52][R24.64] ;  /* 0x0000003418187980 */ /* 0x000f62000c101d00 */
[----:B------:R-:W-:Y:S01]  /*9f30*/  IMAD.U32 R20, RZ, RZ, UR8 ;  /* 0x00000008ff147e24 */ /* 0x000fe2000f8e00ff */
[----:B------:R-:W-:Y:S01]  /*9f40*/  ULDC.64 UR8, c[0x0][0xad8] ;  /* 0x0002b60000087ab9 */ /* 0x000fe20000000a00 */
[----:B------:R-:W-:Y:S01]  /*9f50*/  IMAD.U32 R21, RZ, RZ, UR4 ;  /* 0x00000004ff157e24 */ /* 0x000fe2000f8e00ff */
[----:B------:R-:W5:Y:S01]  /*9f60*/  LD.E.128 R12, desc[UR52][R12.64] ;  /* 0x000000340c0c7980 */ /* 0x000f62000c101d00 */
[----:B------:R-:W-:-:S02]  /*9f70*/  IMAD R44, R44, UR10, RZ ;  /* 0x0000000a2c2c7c24 */ /* 0x000fc4000f8e02ff */
        /* <DEDUP_REMOVED lines=9> */
[----:B------:R-:W5:Y:S01]  /*a010*/  LD.E.128 R28, desc[UR52][R28.64] ;  /* 0x000000341c1c7980 */ /* 0x000f62000c101d00 */
[----:B------:R-:W-:Y:S01]  /*a020*/  VIADD R51, R22, UR39 ;  /* 0x0000002716337c36 */ /* 0x000fe20008000000 */
[----:B------:R-:W-:Y:S01]  /*a030*/  BSSY B1, `(.L_x_9145) ;  /* 0x0000023000017945 */ /* 0x000fe20003800000 */
[----:B------:R-:W-:Y:S01]  /*a040*/  IMAD.IADD R21, R21, 0x1, R49 ;  /* 0x0000000115157824 */ /* 0x000fe200078e0231 */
[----:B------:R-:W-:Y:S01]  /*a050*/  @!PT LDS RZ, [RZ] ;  /* 0x00000000fffff984 */ /* 0x000fe20000000800 */
[----:B------:R-:W-:Y:S01]  /*a060*/  @!PT LDS RZ, [RZ] ;  /* 0x00000000fffff984 */ /* 0x000fe20000000800 */
[----:B------:R-:W-:Y:S01]  /*a070*/  @!PT LDS RZ, [RZ] ;  /* 0x00000000fffff984 */ /* 0x000fe20000000800 */
[----:B------:R-:W-:Y:S01]  /*a080*/  @!PT LDS RZ, [RZ] ;  /* 0x00000000fffff984 */ /* 0x000fe20000000800 */
[----:B------:R0:W-:Y:S06]  /*a090*/  MEMBAR.ALL.CTA ;  /* 0x0000000000007992 */ /* 0x0001ec0000008000 */
[----:B0-----:R-:W0:Y:S01]  /*a0a0*/  FENCE.VIEW.ASYNC.S ;  /* 0x00000000000073c6 */ /* 0x001e220000000000 */
[----:B------:R-:W-:Y:S01]  /*a0b0*/  IMAD R44, R3, UR8, RZ ;  /* 0x00000008032c7c24 */ /* 0x000fe2000f8e02ff */
[C---:B------:R-:W-:Y:S01]  /*a0c0*/  ISETP.GE.AND P2, PT, R51.reuse, R50, PT ;  /* 0x000000323300720c */ /* 0x040fe20003f46270 */
[----:B------:R-:W-:-:S02]  /*a0d0*/  VIADD R3, R51, 0x20 ;  /* 0x0000002033037836 */ /* 0x000fc40000000000 */
[C---:B------:R-:W-:Y:S02]  /*a0e0*/  IMAD R49, R45.reuse, UR9, R44 ;  /* 0x000000092d317c24 */ /* 0x040fe4000f8e022c */
[----:B------:R-:W-:Y:S01]  /*a0f0*/  IMAD.WIDE.U32 R20, R45, UR8, R20 ;  /* 0x000000082d147c25 */ /* 0x000fe2000f8e0014 */
[-C--:B------:R-:W-:Y:S01]  /*a100*/  ISETP.GE.AND P0, PT, R3, R50.reuse, PT ;  /* 0x000000320300720c */ /* 0x080fe20003f06270 */
[----:B------:R-:W-:Y:S02]  /*a110*/  ULDC.64 UR8, c[0x0][0xa80] ;  /* 0x0002a00000087ab9 */ /* 0x000fe40000000a00 */
[----:B------:R-:W-:Y:S01]  /*a120*/  VIADD R3, R51, 0x40 ;  /* 0x0000004033037836 */ /* 0x000fe20000000000 */
[----:B------:R-:W-:Y:S01]  /*a130*/  IADD3 R21, R21, R49, RZ ;  /* 0x0000003115157210 */ /* 0x000fe20007ffe0ff */
[----:B------:R-:W-:Y:S01]  /*a140*/  VIADD R0, R0, 0x28820 ;  /* 0x0002882000007836 */ /* 0x000fe20000000000 */
[----:B------:R-:W-:Y:S02]  /*a150*/  LEA R46, P3, R20, UR8, 0x1 ;  /* 0x00000008142e7c11 */ /* 0x000fe4000f8608ff */
[----:B------:R-:W-:-:S02]  /*a160*/  ISETP.GE.AND P1, PT, R3, R50, PT ;  /* 0x000000320300720c */ /* 0x000fc40003f26270 */
[----:B------:R-:W-:Y:S02]  /*a170*/  LEA.HI.X R3, R20, UR9, R21, 0x1, P3 ;  /* 0x0000000914037c11 */ /* 0x000fe400098f0c15 */
[----:B------:R-:W-:Y:S01]  /*a180*/  PRMT R0, RZ, 0x654, R0 ;  /* 0x00000654ff007816 */ /* 0x000fe20000000000 */
[----:B0-----:R0:W1:Y:S03]  /*a190*/  SHFL.IDX PT, R21, R46, RZ, 0x181f ;  /* 0x00181fff2e157589 */ /* 0x00106600000e0000 */
        /* <DEDUP_REMOVED lines=12> */
.L_x_9146:
[----:B------:R-:W-:Y:S05]  /*a260*/  BSYNC B1 ;  /* 0x0000000000017941 */ /* 0x000fea0003800000 */
.L_x_9145:
        /* <DEDUP_REMOVED lines=13> */
.L_x_9148:
[----:B------:R-:W-:Y:S05]  /*a340*/  BSYNC B1 ;  /* 0x0000000000017941 */ /* 0x000fea0003800000 */
.L_x_9147:
        /* <DEDUP_REMOVED lines=13> */
.L_x_9150:
[----:B------:R-:W-:Y:S05]  /*a420*/  BSYNC B1 ;  /* 0x0000000000017941 */ /* 0x000fea0003800000 */
.L_x_9149:
        /* <DEDUP_REMOVED lines=16> */
.L_x_9143:
        /* <DEDUP_REMOVED lines=35> */
.L_x_9152:
[----:B------:R-:W-:Y:S01]  /*a760*/  USEL UR36, UR36, URZ, !UP0 ;  /* 0x0000003f24247287 */ /* 0x000fe2000c000000 */
[----:B------:R-:W-:Y:S01]  /*a770*/  BSSY B1, `(.L_x_9153) ;  /* 0x000002c000017945 */ /* 0x000fe20003800000 */
[----:B------:R-:W-:-:S03]  /*a780*/  USEL UR37, UR37, URZ, !UP0 ;  /* 0x0000003f25257287 */ /* 0x000fc6000c000000 */
[----:B------:R-:W-:Y:S09]  /*a790*/  @P1 BRA `(.L_x_9154) ;  /* 0x0000000000a41947 */ /* 0x000ff20003800000 */
        /* <DEDUP_REMOVED lines=41> */
.L_x_9154:
[----:B------:R-:W-:Y:S05]  /*aa30*/  BSYNC B1 ;  /* 0x0000000000017941 */ /* 0x000fea0003800000 */
.L_x_9153:
[----:B------:R-:W1:Y:S01]  /*aa40*/  @P0 LDC R5, c[0x0][0xbf0] ;  /* 0x0002fc00ff050b82 */ /* 0x000e620000000800 */
[----:B------:R-:W-:Y:S01]  /*aa50*/  ULDC.64 UR12, c[0x0][0xaa0] ;  /* 0x0002a800000c7ab9 */ /* 0x000fe20000000a00 */
[----:B0-----:R-:W-:Y:S01]  /*aa60*/  IMAD R3, R19, 0x20, R22 ;  /* 0x0000002013037824 */ /* 0x001fe200078e0216 */
        /* <DEDUP_REMOVED lines=24> */
[----:B------:R-:W-:Y:S01]  /*abf0*/  IMAD.U32 R4, RZ, RZ, UR8 ;  /* 0x00000008ff047e24 */ /* 0x000fe2000f8e00ff */
[----:B------:R-:W-:Y:S01]  /*ac00*/  ULDC.64 UR8, c[0x0][0xad8] ;  /* 0x0002b60000087ab9 */ /* 0x000fe20000000a00 */
[----:B------:R-:W-:Y:S02]  /*ac10*/  IMAD.U32 R5, RZ, RZ, UR4 ;  /* 0x00000004ff057e24 */ /* 0x000fe4000f8e00ff */
[----:B------:R-:W-:Y:S02]  /*ac20*/  IMAD R7, R11, R7, R8 ;  /* 0x000000070b077224 */ /* 0x000fe400078e0208 */
[----:B------:R-:W-:-:S02]  /*ac30*/  IMAD R9, R3, UR11, R6 ;  /* 0x0000000b03097c24 */ /* 0x000fc4000f8e0206 */
[----:B------:R-:W-:Y:S01]  /*ac40*/  IMAD.WIDE.U32 R4, R3, UR10, R4 ;  /* 0x0000000a03047c25 */ /* 0x000fe2000f8e0004 */
[----:B------:R-:W-:-:S03]  /*ac50*/  SHF.R.S32.HI R3, RZ, 0x1f, R7 ;  /* 0x0000001fff037819 */ /* 0x000fc60000011407 */
[----:B------:R-:W-:Y:S02]  /*ac60*/  IMAD.IADD R5, R5, 0x1, R9 ;  /* 0x0000000105057824 */ /* 0x000fe400078e0209 */
[----:B------:R-:W-:Y:S02]  /*ac70*/  IMAD R6, R3, UR8, RZ ;  /* 0x0000000803067c24 */ /* 0x000fe4000f8e02ff */
[----:B------:R-:W-:Y:S02]  /*ac80*/  VIADD R8, R22, UR39 ;  /* 0x0000002716087c36 */ /* 0x000fe40008000000 */
        /* <DEDUP_REMOVED lines=24> */
.L_x_9156:
[----:B------:R-:W-:Y:S05]  /*ae10*/  BSYNC B1 ;  /* 0x0000000000017941 */ /* 0x000fea0003800000 */
.L_x_9155:
        /* <DEDUP_REMOVED lines=13> */
.L_x_9158:
[----:B------:R-:W-:Y:S05]  /*aef0*/  BSYNC B1 ;  /* 0x0000000000017941 */ /* 0x000fea0003800000 */
.L_x_9157:
        /* <DEDUP_REMOVED lines=13> */
.L_x_9160:
[----:B------:R-:W-:Y:S05]  /*afd0*/  BSYNC B1 ;  /* 0x0000000000017941 */ /* 0x000fea0003800000 */
.L_x_9159:
        /* <DEDUP_REMOVED lines=14> */
.L_x_9151:
[----:B------:R-:W-:Y:S05]  /*b0c0*/  BSYNC B0 ;  /* 0x0000000000007941 */ /* 0x000fea0003800000 */
.L_x_9142:
[----:B------:R-:W-:Y:S02]  /*b0d0*/  ULDC UR4, c[0x0][0xc3c] ;  /* 0x00030f0000047ab9 */ /* 0x000fe40000000800 */
[----:B------:R-:W-:-:S13]  /*b0e0*/  ISETP.GE.AND P0, PT, R47, UR4, PT ;  /* 0x000000042f007c0c */ /* 0x000fda000bf06270 */
[----:B------:R-:W-:Y:S05]  /*b0f0*/  @!P0 BRA `(.L_x_9161) ;  /* 0xffffff5c000c8947 */ /* 0x000fea000383ffff */
[----:B------:R-:W-:Y:S05]  /*b100*/  EXIT ;  /* 0x000000000000794d */ /* 0x000fea0003800000 */
.L_x_9100:
        /* <DEDUP_REMOVED lines=13> */
[----:B------:R-:W1:Y:S01]  /*b1e0*/  LDS.128 R16, [UR4+0x288d0] ;  /* 0x0288d004ff107984 */ /* 0x000e620008000c00 */
[----:B------:R-:W-:Y:S06]  /*b1f0*/  BAR.ARV 0x4, 0x180 ;  /* 0x0106000000007b1d */ /* 0x000fec0000002000 */
[----:B------:R-:W-:Y:S05]  /*b200*/  BRA `(.L_x_9163) ;  /* 0x00000008008c7947 */ /* 0x000fea0003800000 */
.L_x_9162:
        /* <DEDUP_REMOVED lines=40> */
.L_x_9168:
        /* <DEDUP_REMOVED lines=12> */
.L_x_9167:
[----:B------:R-:W-:Y:S05]  /*b550*/  BSYNC B0 ;  /* 0x0000000000007941 */ /* 0x000fea0003800000 */
.L_x_9166:
        /* <DEDUP_REMOVED lines=20> */
.L_x_9164:
        /* <DEDUP_REMOVED lines=15> */
[----:B0-----:R-:W-:-:S06]  /*b790*/  IADD3 R10, R9, 0xffffffe, RZ ;  /* 0x0ffffffe090a7810 */ /* 0x001fcc0007ffe0ff */
[----:B------:R0:W1:Y:S01]  /*b7a0*/  F2I.FTZ.U32.TRUNC.NTZ R3, R10 ;  /* 0x0000000a00037305 */ /* 0x000062000021f000 */
[----:B------:R-:W-:Y:S05]  /*b7b0*/  @!P0 BRA `(.L_x_9169) ;  /* 0x0000000000088947 */ /* 0x000fea0003800000 */
[----:B------:R-:W-:-:S05]  /*b7c0*/  VIADD R9, R13, 0xffffffff ;  /* 0xffffffff0d097836 */ /* 0x000fca0000000000 */
[----:B------:R2:W3:Y:S02]  /*b7d0*/  SHFL.IDX PT, R16, R6, R9, 0x1f ;  /* 0x00001f0906107589 */ /* 0x0004e400000e0000 */
.L_x_9169:
        /* <DEDUP_REMOVED lines=29> */
[----:B0-----:R-:W-:Y:S02]  /*b9b0*/  IABS R10, R15 ;  /* 0x0000000f000a7213 */ /* 0x001fe40000000000 */
[----:B------:R-:W0:Y:S01]  /*b9c0*/  I2F.RP R6, R8 ;  /* 0x0000000800067306 */ /* 0x000e220000209400 */
[----:B------:R-:W-:Y:S02]  /*b9d0*/  IADD3 R18, -R15, RZ, RZ ;  /* 0x000000ff0f127210 */ /* 0x000fe40007ffe1ff */
[----:B------:R-:W-:-:S05]  /*b9e0*/  IABS R9, R4 ;  /* 0x0000000400097213 */ /* 0x000fca0000000000 */
        /* <DEDUP_REMOVED lines=26> */
.L_x_9165:
[----:B------:R-:W-:Y:S01]  /*bb90*/  ULDC UR4, c[0x0][0xc3c] ;  /* 0x00030f0000047ab9 */ /* 0x000fe20000000800 */
[----:B------:R-:W-:Y:S02]  /*bba0*/  IMAD.MOV.U32 R17, RZ, RZ, RZ ;  /* 0x000000ffff117224 */ /* 0x000fe400078e00ff */
[----:B------:R-:W-:Y:S02]  /*bbb0*/  IMAD.U32 R16, RZ, RZ, UR6 ;  /* 0x00000006ff107e24 */ /* 0x000fe4000f8e00ff */
[----:B------:R-:W-:Y:S02]  /*bbc0*/  IMAD.MOV.U32 R18, RZ, RZ, RZ ;  /* 0x000000ffff127224 */ /* 0x000fe400078e00ff */
[----:B------:R-:W-:-:S07]  /*bbd0*/  IMAD.U32 R19, RZ, RZ, UR4 ;  /* 0x00000004ff137e24 */ /* 0x000fce000f8e00ff */
.L_x_9170:
[----:B------:R-:W-:-:S13]  /*bbe0*/  ISETP.NE.AND P0, PT, R5, RZ, PT ;  /* 0x000000ff0500720c */ /* 0x000fda0003f05270 */
[----:B------:R-:W0:Y:S01]  /*bbf0*/  @!P0 S2R R3, SR_CgaCtaId ;  /* 0x0000000000038919 */ /* 0x000e220000008800 */
[----:B------:R-:W-:-:S04]  /*bc00*/  @!P0 MOV R0, 0x400 ;  /* 0x0000040000008802 */ /* 0x000fc80000000f00 */
[----:B0-----:R-:W-:-:S05]  /*bc10*/  @!P0 LEA R0, R3, R0, 0x18 ;  /* 0x0000000003008211 */ /* 0x001fca00078ec0ff */
[----:B------:R0:W-:Y:S01]  /*bc20*/  @!P0 STS.128 [R0+0x288d0], R16 ;  /* 0x0288d01000008388 */ /* 0x0001e20000000c00 */
[----:B------:R-:W-:Y:S06]  /*bc30*/  BAR.ARV 0x5, 0x180 ;  /* 0x0146000000007b1d */ /* 0x000fec0000002000 */
.L_x_9163:
[----:B------:R2:W-:Y:S01]  /*bc40*/  STL [R1+0x18], RZ ;  /* 0x000018ff01007387 */ /* 0x0005e20000100800 */
[----:B------:R-:W-:Y:S01]  /*bc50*/  ULDC UR4, c[0x0][0xc3c] ;  /* 0x00030f0000047ab9 */ /* 0x000fe20000000800 */
[----:B------:R-:W-:Y:S01]  /*bc60*/  IMAD.MOV.U32 R28, RZ, RZ, 0x1 ;  /* 0x00000001ff1c7424 */ /* 0x000fe200078e00ff */
[----:B-1----:R-:W-:Y:S01]  /*bc70*/  ISETP.GE.AND P0, PT, R19, UR4, PT ;  /* 0x0000000413007c0c */ /* 0x002fe2000bf06270 */
[----:B------:R-:W-:-:S12]  /*bc80*/  IMAD.MOV.U32 R25, RZ, RZ, RZ ;  /* 0x000000ffff197224 */ /* 0x000fd800078e00ff */
[----:B--2---:R-:W-:Y:S05]  /*bc90*/  @P0 BRA `(.L_x_9171) ;  /* 0x0000004800b40947 */ /* 0x004fea0003800000 */
[----:B------:R-:W1:Y:S01]  /*bca0*/  S2R R3, SR_TID.X ;  /* 0x0000000000037919 */ /* 0x000e620000002100 */
        /* <DEDUP_REMOVED lines=10> */
[C---:B-1----:R-:W-:Y:S01]  /*bd50*/  LOP3.LUT R4, R3.reuse, 0x7f, RZ, 0xc0, !PT ;  /* 0x0000007f03047812 */ /* 0x042fe200078ec0ff */
[C---:B------:R-:W-:Y:S02]  /*bd60*/  IMAD.SHL.U32 R30, R3.reuse, 0x8, RZ ;  /* 0x00000008031e7824 */ /* 0x040fe400078e00ff */
[----:B------:R-:W-:-:S03]  /*bd70*/  IMAD.SHL.U32 R2, R3, 0x10, RZ ;  /* 0x0000001003027824 */ /* 0x000fc600078e00ff */
[----:B0-----:R-:W-:Y:S02]  /*bd80*/  LOP3.LUT R0, R30, 0x1f8, RZ, 0xc0, !PT ;  /* 0x000001f81e007812 */ /* 0x001fe400078ec0ff */
        /* <DEDUP_REMOVED lines=8> */
[----:B------:R3:W-:Y:S05]  /*be10*/  STL [R1], R0 ;  /* 0x0000000001007387 */ /* 0x0007ea0000100800 */
.L_x_9234:
[----:B0-----:R-:W0:Y:S02]  /*be20*/  LDC.64 R2, c[0x0][0xc88] ;  /* 0x00032200ff027b82 */ /* 0x001e240000000a00 */
[----:B0-----:R-:W-:-:S05]  /*be30*/  IMAD.WIDE R2, R19, 0x4, R2 ;  /* 0x0000000413027825 */ /* 0x001fca00078e0202 */
[----:B------:R-:W3:Y:S01]  /*be40*/  LDG.E R31, desc[UR52][R2.64] ;  /* 0x00000034021f7981 */ /* 0x000ee2000c1e1900 */
        /* <DEDUP_REMOVED lines=24> */
[----:B--2---:R-:W2:Y:S05]  /*bfd0*/  @P2 LDG.E R0, desc[UR52][R2.64] ;  /* 0x0000003402002981 */ /* 0x004eaa000c1e1900 */
        /* <DEDUP_REMOVED lines=21> */
.L_x_9172:
[----:B------:R-:W-:Y:S01]  /*c130*/  ULDC.64 UR4, c[0x0][0xa20] ;  /* 0x0002880000047ab9 */ /* 0x000fe20000000a00 */
        /* <DEDUP_REMOVED lines=8> */
.L_x_9173:
        /* <DEDUP_REMOVED lines=9> */
.L_x_9174:
[----:B------:R-:W4:Y:S01]  /*c250*/  LDL R4, [R1+0x8] ;  /* 0x0000080001047983 */ /* 0x000f220000100800 */
[----:B012---:R-:W0:Y:S01]  /*c260*/  LDC R0, c[0x0][0x448] ;  /* 0x00011200ff007b82 */ /* 0x007e220000000800 */
[----:B-----5:R-:W-:Y:S01]  /*c270*/  IMAD.IADD R35, R35, 0x1, -R36 ;  /* 0x0000000123237824 */ /* 0x020fe200078e0a24 */
[----:B------:R-:W-:Y:S01]  /*c280*/  LOP3.LUT R27, R27, 0xffffffdf, RZ, 0xc0, !PT ;  /* 0xffffffdf1b1b7812 */ /* 0x000fe200078ec0ff */
[----:B------:R-:W-:Y:S01]  /*c290*/  BSSY B7, `(.L_x_9175) ;  /* 0x000038b000077945 */ /* 0x000fe20003800000 */
[----:B0-----:R-:W-:Y:S02]  /*c2a0*/  ISETP.NE.AND P0, PT, R0, 0x1, PT ;  /* 0x000000010000780c */ /* 0x001fe40003f05270 */
[----:B------:R-:W-:-:S05]  /*c2b0*/  SHF.L.U32 R0, R17, 0x7, RZ ;  /* 0x0000000711007819 */ /* 0x000fca00000006ff */
[----:B------:R-:W-:-:S06]  /*c2c0*/  VIADD R0, R0, 0x7f ;  /* 0x0000007f00007836 */ /* 0x000fcc0000000000 */
[----:B---3--:R-:W0:Y:S01]  /*c2d0*/  @P0 LDC R3, c[0x0][0x44c] ;  /* 0x00011300ff030b82 */ /* 0x008e220000000800 */
[----:B------:R-:W-:-:S07]  /*c2e0*/  @P0 LOP3.LUT R27, R27, 0x20, RZ, 0xfc, !PT ;  /* 0x000000201b1b0812 */ /* 0x000fce00078efcff */
[----:B------:R-:W1:Y:S01]  /*c2f0*/  @P0 LDC R5, c[0x0][0x450] ;  /* 0x00011400ff050b82 */ /* 0x000e620000000800 */
[----:B0-----:R-:W-:-:S05]  /*c300*/  @P0 IMAD.HI.U32 R2, R0, R3, RZ ;  /* 0x0000000300020227 */ /* 0x001fca00078e00ff */
[----:B-1----:R-:W-:Y:S02]  /*c310*/  @P0 SHF.R.U32.HI R0, RZ, R5, R2 ;  /* 0x00000005ff000219 */ /* 0x002fe40000011602 */
[----:B----4-:R-:W-:-:S05]  /*c320*/  IADD3 R3, R35, 0x80, -R4 ;  /* 0x0000008023037810 */ /* 0x010fca0007ffe804 */
[----:B------:R-:W-:Y:S02]  /*c330*/  IMAD.IADD R2, R3, 0x1, R0 ;  /* 0x0000000103027824 */ /* 0x000fe400078e0200 */
[----:B------:R-:W-:-:S03]  /*c340*/  VIADD R0, R35, 0x7f ;  /* 0x0000007f23007836 */ /* 0x000fc60000000000 */
[----:B------:R-:W-:Y:S02]  /*c350*/  SHF.R.S32.HI R5, RZ, 0x1f, R2 ;  /* 0x0000001fff057819 */ /* 0x000fe40000011402 */
[----:B------:R-:W-:Y:S02]  /*c360*/  SHF.R.S32.HI R3, RZ, 0x1f, R0 ;  /* 0x0000001fff037819 */ /* 0x000fe40000011400 */
[----:B------:R-:W-:Y:S02]  /*c370*/  LEA.HI R5, R5, R2, RZ, 0x7 ;  /* 0x0000000205057211 */ /* 0x000fe400078f38ff */
[----:B------:R-:W-:Y:S02]  /*c380*/  LEA.HI R3, R3, R0, RZ, 0x7 ;  /* 0x0000000003037211 */ /* 0x000fe400078f38ff */
[----:B------:R-:W-:Y:S02]  /*c390*/  SHF.R.S32.HI R0, RZ, 0x7, R5 ;  /* 0x00000007ff007819 */ /* 0x000fe40000011405 */
[----:B------:R-:W-:-:S04]  /*c3a0*/  SHF.R.S32.HI R3, RZ, 0x7, R3 ;  /* 0x00000007ff037819 */ /* 0x000fc80000011403 */
        /* <DEDUP_REMOVED lines=21> */
.L_x_9176:
        /* <DEDUP_REMOVED lines=20> */
.L_x_9179:
[----:B------:R-:W-:Y:S05]  /*c640*/  BSYNC B6 ;  /* 0x0000000000067941 */ /* 0x000fea0003800000 */
.L_x_9178:
        /* <DEDUP_REMOVED lines=20> */
.L_x_9182:
        /* <DEDUP_REMOVED lines=15> */
.L_x_9181:
[----:B------:R-:W-:Y:S05]  /*c880*/  BSYNC B6 ;  /* 0x0000000000067941 */ /* 0x000fea0003800000 */
.L_x_9180:
[----:B------:R-:W-:Y:S01]  /*c890*/  ULDC.64 UR4, c[0x0][0x9f8] ;  /* 0x00027e0000047ab9 */ /* 0x000fe20000000a00 */
[----:B------:R-:W0:Y:S01]  /*c8a0*/  S2R R20, SR_TID.X ;  /* 0x0000000000147919 */ /* 0x000e220000002100 */
[----:B------:R-:W-:Y:S01]  /*c8b0*/  ISETP.NE.U32.AND P0, PT, RZ, UR4, PT ;  /* 0x00000004ff007c0c */ /* 0x000fe2000bf05070 */
[----:B------:R-:W1:Y:S03]  /*c8c0*/  LDC R9, c[0x0][0x430] ;  /* 0x00010c00ff097b82 */ /* 0x000e660000000800 */
[----:B------:R-:W-:-:S13]  /*c8d0*/  ISETP.NE.AND.EX P0, PT, RZ, UR5, PT, P0 ;  /* 0x00000005ff007c0c */ /* 0x000fda000bf05300 */
[----:B------:R-:W-:Y:S01]  /*c8e0*/  @P0 IADD3 R2, P1, R23, UR4, RZ ;  /* 0x0000000417020c10 */ /* 0x000fe2000ff3e0ff */
[----:B------:R-:W2:Y:S01]  /*c8f0*/  S2R R21, SR_TID.X ;  /* 0x0000000000157919 */ /* 0x000ea20000002100 */
[----:B------:R-:W-:Y:S01]  /*c900*/  VIADD R26, R32, 0xffffffff ;  /* 0xffffffff201a7836 */ /* 0x000fe20000000000 */
[----:B------:R-:W-:Y:S01]  /*c910*/  LOP3.LUT R27, R27, 0xfffffff7, RZ, 0xc0, !PT ;  /* 0xfffffff71b1b7812 */ /* 0x000fe200078ec0ff */
[----:B------:R-:W-:Y:S01]  /*c920*/  IMAD.U32 R10, RZ, RZ, UR36 ;  /* 0x00000024ff0a7e24 */ /* 0x000fe2000f8e00ff */
[----:B------:R-:W-:Y:S01]  /*c930*/  @P0 IADD3.X R3, R24, UR5, RZ, P1, !PT ;  /* 0x0000000518030c10 */ /* 0x000fe20008ffe4ff */
[----:B------:R-:W-:-:S04]  /*c940*/  ULDC UR4, c[0x0][0x2f4] ;  /* 0x0000bd0000047ab9 */ /* 0x000fc80000000800 */
[----:B------:R3:W4:Y:S01]  /*c950*/  @P0 LDG.E R33, desc[UR52][R2.64] ;  /* 0x0000003402210981 */ /* 0x000722000c1e1900 */
[----:B-1----:R-:W-:Y:S01]  /*c960*/  ISETP.NE.AND P2, PT, R9, 0x1, PT ;  /* 0x000000010900780c */ /* 0x002fe20003f45270 */
[----:B------:R-:W-:Y:S01]  /*c970*/  IMAD.SHL.U32 R8, R26, 0x80, RZ ;  /* 0x000000801a087824 */ /* 0x000fe200078e00ff */
[----:B0-----:R-:W-:-:S04]  /*c980*/  LOP3.LUT R20, R20, 0x7f, RZ, 0xc0, !PT ;  /* 0x0000007f14147812 */ /* 0x001fc800078ec0ff */
[----:B------:R-:W-:-:S07]  /*c990*/  SHF.R.U32.HI R20, RZ, 0x3, R20 ;  /* 0x00000003ff147819 */ /* 0x000fce0000011614 */
[----:B------:R-:W3:Y:S01]  /*c9a0*/  @P2 LDC R7, c[0x0][0x434] ;  /* 0x00010d00ff072b82 */ /* 0x000ee20000000800 */
[----:B------:R-:W-:-:S07]  /*c9b0*/  @P2 LOP3.LUT R27, R27, 0x8, RZ, 0xfc, !PT ;  /* 0x000000081b1b2812 */ /* 0x000fce00078efcff */
[----:B------:R-:W0:Y:S01]  /*c9c0*/  @P2 LDC R0, c[0x0][0x438] ;  /* 0x00010e00ff002b82 */ /* 0x000e220000000800 */
[----:B--2---:R-:W-:-:S05]  /*c9d0*/  IMAD.SHL.U32 R21, R21, 0x10, RZ ;  /* 0x0000001015157824 */ /* 0x004fca00078e00ff */
[----:B------:R-:W-:-:S04]  /*c9e0*/  LOP3.LUT R21, R21, 0x70, RZ, 0xc0, !PT ;  /* 0x0000007015157812 */ /* 0x000fc800078ec0ff */
[----:B------:R-:W-:-:S04]  /*c9f0*/  LOP3.LUT R6, R8, R20, R21, 0xfe, !PT ;  /* 0x0000001408067212 */ /* 0x000fc800078efe15 */
[C---:B------:R-:W-:Y:S01]  /*ca00*/  ISETP.GE.AND P0, PT, R6.reuse, R35, PT ;  /* 0x000000230600720c */ /* 0x040fe20003f06270 */
[----:B------:R-:W-:-:S04]  /*ca10*/  IMAD.IADD R6, R6, 0x1, R36 ;  /* 0x0000000106067824 */ /* 0x000fc800078e0224 */
[----:B---3--:R-:W-:-:S04]  /*ca20*/  @P2 IMAD.HI.U32 R3, R6, R7, RZ ;  /* 0x0000000706032227 */ /* 0x008fc800078e00ff */
[----:B------:R-:W-:Y:S01]  /*ca30*/  IMAD.MOV.U32 R2, RZ, RZ, R6 ;  /* 0x000000ffff027224 */ /* 0x000fe200078e0006 */
[----:B0-----:R-:W-:-:S03]  /*ca40*/  @P2 SHF.R.U32.HI R2, RZ, R0, R3 ;  /* 0x00000000ff022219 */ /* 0x001fc60000011603 */
[----:B------:R-:W4:Y:S02]  /*ca50*/  @!P0 LDC.64 R4, c[0x0][0x428] ;  /* 0x00010a00ff048b82 */ /* 0x000f240000000a00 */
[----:B------:R-:W-:-:S04]  /*ca60*/  IMAD.MOV R3, RZ, RZ, -R2 ;  /* 0x000000ffff037224 */ /* 0x000fc800078e0a02 */
[----:B------:R-:W-:Y:S01]  /*ca70*/  IMAD R0, R9, R3, R6 ;  /* 0x0000000309007224 */ /* 0x000fe200078e0206 */
[----:B------:R-:W-:Y:S02]  /*ca80*/  @!P0 SHF.R.S32.HI R3, RZ, 0x1f, R2 ;  /* 0x0000001fff038819 */ /* 0x000fe40000011402 */
[----:B------:R-:W-:Y:S02]  /*ca90*/  ISETP.NE.AND P2, PT, R10, 0x3, PT ;  /* 0x000000030a00780c */ /* 0x000fe40003f45270 */
[----:B------:R-:W-:-:S11]  /*caa0*/  LOP3.LUT R27, R27, 0xfffffffb, RZ, 0xc0, !PT ;  /* 0xfffffffb1b1b7812 */ /* 0x000fd600078ec0ff */
[----:B------:R-:W-:-:S04]  /*cab0*/  @P2 LOP3.LUT R27, R27, 0x4, RZ, 0xfc, !PT ;  /* 0x000000041b1b2812 */ /* 0x000fc800078efcff */
[----:B------:R-:W-:Y:S01]  /*cac0*/  LOP3.LUT R27, R27, 0xfffffffd, RZ, 0xc0, !PT ;  /* 0xfffffffd1b1b7812 */ /* 0x000fe200078ec0ff */
[----:B------:R-:W-:Y:S01]  /*cad0*/  UMOV UR5, 0xffffffff ;  /* 0xffffffff00057882 */ /* 0x000fe20000000000 */
[-C--:B----4-:R-:W-:Y:S01]  /*cae0*/  @!P0 IMAD.WIDE.U32 R6, R33, R4.reuse, R2 ;  /* 0x0000000421068225 */ /* 0x090fe200078e0002 */
[----:B------:R-:W-:Y:S01]  /*caf0*/  SHF.R.S32.HI R37, RZ, 0x1f, R33 ;  /* 0x0000001fff257819 */ /* 0x000fe20000011421 */
[----:B------:R-:W0:Y:S04]  /*cb00*/  @!P0 LDC.64 R2, c[0x0][0x418] ;  /* 0x00010600ff028b82 */ /* 0x000e280000000a00 */
[----:B------:R-:W-:Y:S02]  /*cb10*/  @!P0 IMAD R9, R37, R4, RZ ;  /* 0x0000000425098224 */ /* 0x000fe400078e02ff */
[----:B------:R-:W-:-:S02]  /*cb20*/  IMAD.MOV.U32 R4, RZ, RZ, RZ ;  /* 0x000000ffff047224 */ /* 0x000fc400078e00ff */
[----:B------:R-:W-:-:S04]  /*cb30*/  @!P0 IMAD R5, R33, R5, R9 ;  /* 0x0000000521058224 */ /* 0x000fc800078e0209 */
[----:B------:R-:W-:Y:S01]  /*cb40*/  @!P0 IMAD.IADD R5, R7, 0x1, R5 ;  /* 0x0000000107058824 */ /* 0x000fe200078e0205 */
[----:B0-----:R-:W-:-:S04]  /*cb50*/  @!P0 LEA R2, P1, R6, R2, 0x2 ;  /* 0x0000000206028211 */ /* 0x001fc800078210ff */
[----:B------:R-:W-:-:S05]  /*cb60*/  @!P0 LEA.HI.X R3, R6, R3, R5, 0x2, P1 ;  /* 0x0000000306038211 */ /* 0x000fca00008f1405 */
[----:B------:R0:W5:Y:S01]  /*cb70*/  @!P0 LDG.E R4, desc[UR52][R2.64] ;  /* 0x0000003402048981 */ /* 0x000162000c1e1900 */
[----:B------:R-:W-:-:S13]  /*cb80*/  ISETP.GE.AND P0, PT, R30, UR4, PT ;  /* 0x000000041e007c0c */ /* 0x000fda000bf06270 */
[----:B------:R-:W-:Y:S02]  /*cb90*/  @P0 LOP3.LUT R27, R27, 0x2, RZ, 0xfc, !PT ;  /* 0x000000021b1b0812 */ /* 0x000fe400078efcff */
[----:B------:R-:W-:Y:S02]  /*cba0*/  ISETP.GE.AND P0, PT, R29, UR4, PT ;  /* 0x000000041d007c0c */ /* 0x000fe4000bf06270 */
[----:B------:R-:W-:-:S11]  /*cbb0*/  LOP3.LUT R27, R27, 0xfffffffe, RZ, 0xc0, !PT ;  /* 0xfffffffe1b1b7812 */ /* 0x000fd600078ec0ff */
[----:B------:R-:W-:Y:S01]  /*cbc0*/  @P0 LOP3.LUT R27, R27, 0x1, RZ, 0xfc, !PT ;  /* 0x000000011b1b0812 */ /* 0x000fe200078efcff */
[----:B0-----:R-:W-:Y:S06]  /*cbd0*/  BRA.DIV UR5, `(.L_x_9183) ;  /* 0x0000004205707947 */ /* 0x001fec000b800000 */
.L_x_9251:
[----:B------:R-:W-:Y:S01]  /*cbe0*/  SHF.R.S32.HI R32, RZ, 0x1f, R18 ;  /* 0x0000001fff207819 */ /* 0x000fe20000011412 */
[----:B------:R-:W-:Y:S06]  /*cbf0*/  @!P2 BRA `(.L_x_9184) ;  /* 0x000000000004a947 */ /* 0x000fec0003800000 */
[----:B------:R-:W-:Y:S01]  /*cc00*/  BPT.TRAP 0x1 ;  /* 0x000000040000795c */ /* 0x000fe20000300000 */
.L_x_9184:
        /* <DEDUP_REMOVED lines=12> */
[----:B------:R-:W-:-:S04]  /*ccd0*/  ULDC.64 UR4, c[0x0][0x330] ;  /* 0x0000cc0000047ab9 */ /* 0x000fc80000000a00 */
[----:B------:R-:W-:Y:S01]  /*cce0*/  IADD3 R3, R3, R7, RZ ;  /* 0x0000000703037210 */ /* 0x000fe20007ffe0ff */
        /* <DEDUP_REMOVED lines=11> */
.L_x_9252:
[----:B------:R-:W-:Y:S05]  /*cda0*/  BSYNC B0 ;  /* 0x0000000000007941 */ /* 0x000fea0003800000 */
.L_x_9185:
[----:B------:R-:W1:Y:S01]  /*cdb0*/  S2R R9, SR_TID.X ;  /* 0x0000000000097919 */ /* 0x000e620000002100 */
[----:B------:R-:W-:Y:S01]  /*cdc0*/  ULDC.64 UR4, c[0x0][0x300] ;  /* 0x0000c00000047ab9 */ /* 0x000fe20000000a00 */
[----:B------:R-:W-:Y:S01]  /*cdd0*/  LOP3.LUT P3, RZ, R27, 0x2, RZ, 0xc0, !PT ;  /* 0x000000021bff7812 */ /* 0x000fe2000786c0ff */
        /* <DEDUP_REMOVED lines=104> */
.L_x_9270:
[----:B------:R-:W-:-:S13]  /*d460*/  ISETP.GE.AND P0, PT, R6, 0x71, PT ;  /* 0x000000710600780c */ /* 0x000fda0003f06270 */
[----:B-1----:R-:W-:Y:S02]  /*d470*/  @P0 LEA R2, P1, R30, R2, 0x1 ;  /* 0x000000021e020211 */ /* 0x002fe400078208ff */
[----:B------:R-:W-:-:S03]  /*d480*/  @P0 LEA R5, R5, R22, 0x1 ;  /* 0x0000001605050211 */ /* 0x000fc600078e08ff */
        /* <DEDUP_REMOVED lines=8> */
.L_x_9188:
        /* <DEDUP_REMOVED lines=11> */
.L_x_9189:
[----:B0-----:R0:W5:Y:S01]  /*d5c0*/  LDL.LU R4, [R1+0x10] ;  /* 0x0000100001047983 */ /* 0x0011620000300800 */
[----:B------:R0:W-:Y:S03]  /*d5d0*/  SYNCS.ARRIVE.TRANS64.A1T0 RZ, [R7+URZ+0x28830], RZ ;  /* 0x028830ff07ff79a7 */ /* 0x0001e6000810003f */
[----:B-1----:R0:W5:Y:S02]  /*d5e0*/  LDL.LU R3, [R1+0x4] ;  /* 0x0000040001037983 */ /* 0x0021640000300800 */
[----:B------:R-:W-:Y:S05]  /*d5f0*/  WARPSYNC.ALL ;  /* 0x0000000000007948 */ /* 0x000fea0003800000 */
[----:B------:R-:W-:Y:S01]  /*d600*/  ULDC.64 UR4, c[0x0][0x298] ;  /* 0x0000a60000047ab9 */ /* 0x000fe20000000a00 */
[----:B------:R-:W-:Y:S01]  /*d610*/  BAR.SYNC.DEFER_BLOCKING 0x8, 0x180 ;  /* 0x0206000000007b1d */ /* 0x000fe20000010000 */
[----:B------:R-:W-:Y:S01]  /*d620*/  LOP3.LUT P0, RZ, R27, 0x10, RZ, 0xc0, !PT ;  /* 0x000000101bff7812 */ /* 0x000fe2000780c0ff */
[----:B------:R-:W-:-:S03]  /*d630*/  VIADD R2, R22, 0x10400 ;  /* 0x0001040016027836 */ /* 0x000fc60000000000 */
[----:B------:R-:W-:Y:S01]  /*d640*/  SEL R31, R31, RZ, !P0 ;  /* 0x000000ff1f1f7207 */ /* 0x000fe20004000000 */
[----:B------:R-:W-:Y:S01]  /*d650*/  BSSY B6, `(.L_x_9190) ;  /* 0x000001c000067945 */ /* 0x000fe20003800000 */
[----:B-----5:R-:W-:Y:S02]  /*d660*/  SEL R4, R4, RZ, !P0 ;  /* 0x000000ff04047207 */ /* 0x020fe40004000000 */
[----:B------:R-:W-:Y:S02]  /*d670*/  LOP3.LUT P0, RZ, R2, 0x3ff, RZ, 0xc0, !PT ;  /* 0x000003ff02ff7812 */ /* 0x000fe4000780c0ff */
[----:B------:R-:W-:Y:S01]  /*d680*/  SHF.R.S32.HI R0, RZ, 0x1f, R3 ;  /* 0x0000001fff007819 */ /* 0x000fe20000011403 */
[----:B------:R1:W-:Y:S04]  /*d690*/  STL [R1+0x1c], R4 ;  /* 0x00001c0401007387 */ /* 0x0003e80000100800 */
[----:B------:R-:W-:-:S04]  /*d6a0*/  IMAD R0, R0, UR4, RZ ;  /* 0x0000000400007c24 */ /* 0x000fc8000f8e02ff */
[C---:B------:R-:W-:Y:S02]  /*d6b0*/  IMAD R0, R3.reuse, UR5, R0 ;  /* 0x0000000503007c24 */ /* 0x040fe4000f8e0200 */
[----:B------:R-:W-:-:S04]  /*d6c0*/  IMAD.WIDE.U32 R2, R3, UR4, RZ ;  /* 0x0000000403027c25 */ /* 0x000fc8000f8e00ff */
[----:B------:R-:W-:Y:S01]  /*d6d0*/  IMAD.IADD R0, R3, 0x1, R0 ;  /* 0x0000000103007824 */ /* 0x000fe200078e0200 */
[----:B------:R1:W-:Y:S04]  /*d6e0*/  STL.64 [R1+0x10], R2 ;  /* 0x0000100201007387 */ /* 0x0003e80000100a00 */
[----:B------:R1:W-:Y:S01]  /*d6f0*/  STL [R1+0x4], R0 ;  /* 0x0000040001007387 */ /* 0x0003e20000100800 */
[----:B------:R-:W-:Y:S05]  /*d700*/  @!P0 BRA `(.L_x_9191) ;  /* 0x0000000000408947 */ /* 0x000fea0003800000 */
[----:B-1----:R-:W-:Y:S01]  /*d710*/  MOV R2, 0x0 ;  /* 0x0000000000027802 */ /* 0x002fe20000000f00 */
[----:B------:R-:W-:Y:S01]  /*d720*/  ULDC.64 UR4, c[0x4][0x138] ;  /* 0x01004e0000047ab9 */ /* 0x000fe20000000a00 */
[----:B------:R-:W-:Y:S01]  /*d730*/  ULDC.64 UR6, c[0x4][0x140] ;  /* 0x0100500000067ab9 */ /* 0x000fe20000000a00 */
[----:B------:R-:W-:Y:S01]  /*d740*/  ULDC.64 UR8, c[0x4][0x68] ;  /* 0x01001a0000087ab9 */ /* 0x000fe20000000a00 */
[----:B------:R-:W-:Y:S02]  /*d750*/  IMAD.U32 R4, RZ, RZ, UR4 ;  /* 0x00000004ff047e24 */ /* 0x000fe4000f8e00ff */
[----:B------:R-:W1:Y:S01]  /*d760*/  LDC.64 R2, c[0x4][R2] ;  /* 0x0100000002027b82 */ /* 0x000e620000000a00 */
[----:B------:R-:W-:Y:S02]  /*d770*/  IMAD.U32 R5, RZ, RZ, UR5 ;  /* 0x00000005ff057e24 */ /* 0x000fe4000f8e00ff */
[----:B------:R-:W-:Y:S02]  /*d780*/  IMAD.U32 R6, RZ, RZ, UR6 ;  /* 0x00000006ff067e24 */ /* 0x000fe4000f8e00ff */
[----:B0-----:R-:W-:-:S02]  /*d790*/  IMAD.U32 R7, RZ, RZ, UR7 ;  /* 0x00000007ff077e24 */ /* 0x001fc4000f8e00ff */
[----:B------:R-:W-:Y:S02]  /*d7a0*/  IMAD.U32 R10, RZ, RZ, UR8 ;  /* 0x00000008ff0a7e24 */ /* 0x000fe4000f8e00ff */
[----:B------:R-:W-:Y:S02]  /*d7b0*/  IMAD.U32 R11, RZ, RZ, UR9 ;  /* 0x00000009ff0b7e24 */ /* 0x000fe4000f8e00ff */
[----:B------:R-:W-:Y:S02]  /*d7c0*/  IMAD.MOV.U32 R8, RZ, RZ, 0x70 ;  /* 0x00000070ff087424 */ /* 0x000fe400078e00ff */
[----:B------:R-:W-:Y:S02]  /*d7d0*/  IMAD.MOV.U32 R12, RZ, RZ, 0x1 ;  /* 0x00000001ff0c7424 */ /* 0x000fe400078e00ff */
[----:B------:R-:W-:-:S07]  /*d7e0*/  IMAD.MOV.U32 R13, RZ, RZ, RZ ;  /* 0x000000ffff0d7224 */ /* 0x000fce00078e00ff */
[----:B------:R-:W-:-:S07]  /*d7f0*/  LEPC R20, `(.L_x_9191) ;  /* 0x000000001014794e */ /* 0x000fce0000000000 */
[----:B-1----:R-:W-:Y:S05]  /*d800*/  CALL.ABS.NOINC R2 ;  /* 0x0000000002007343 */ /* 0x002fea0003c00000 */
.L_x_9191:
[----:B------:R-:W-:Y:S05]  /*d810*/  BSYNC B6 ;  /* 0x0000000000067941 */ /* 0x000fea0003800000 */
.L_x_9190:
[----:B------:R-:W2:Y:S01]  /*d820*/  LDL.LU R21, [R1+0x1c] ;  /* 0x00001c0001157983 */ /* 0x000ea20000300800 */
[----:B-1----:R-:W1:Y:S01]  /*d830*/  LDC R4, c[0x0][0x448] ;  /* 0x00011200ff047b82 */ /* 0x002e620000000800 */
[----:B------:R-:W-:Y:S02]  /*d840*/  ULDC.64 UR4, c[0x0][0x2d8] ;  /* 0x0000b60000047ab9 */ /* 0x000fe40000000a00 */
[----:B------:R-:W3:Y:S04]  /*d850*/  LDL.LU R20, [R1+0x4] ;  /* 0x0000040001147983 */ /* 0x000ee80000300800 */
[----:B------:R-:W3:Y:S01]  /*d860*/  LDL.LU.64 R2, [R1+0x10] ;  /* 0x0000100001027983 */ /* 0x000ee20000300a00 */
[----:B------:R-:W-:-:S03]  /*d870*/  IMAD R0, R32, UR4, RZ ;  /* 0x0000000420007c24 */ /* 0x000fc6000f8e02ff */
[----:B------:R4:W5:Y:S01]  /*d880*/  LDL R10, [R1+0x8] ;  /* 0x00000800010a7983 */ /* 0x0009620000100800 */
[----:B------:R-:W-:-:S03]  /*d890*/  IMAD R5, R18, UR5, R0 ;  /* 0x0000000512057c24 */ /* 0x000fc6000f8e0200 */
[----:B------:R4:W5:Y:S01]  /*d8a0*/  LDL R8, [R1] ;  /* 0x0000000001087983 */ /* 0x0009620000100800 */
[----:B-1----:R-:W-:-:S13]  /*d8b0*/  ISETP.NE.AND P6, PT, R4, 0x1, PT ;  /* 0x000000010400780c */ /* 0x002fda0003fc5270 */
[----:B------:R-:W1:Y:S01]  /*d8c0*/  @P6 LDC R4, c[0x0][0x450] ;  /* 0x00011400ff046b82 */ /* 0x000e620000000800 */
[----:B---3--:R-:W-:Y:S02]  /*d8d0*/  IMAD.MOV.U32 R3, RZ, RZ, R20 ;  /* 0x000000ffff037224 */ /* 0x008fe400078e0014 */
[----:B------:R-:W3:Y:S01]  /*d8e0*/  S2R R20, SR_TID.X ;  /* 0x0000000000147919 */ /* 0x000ee20000002100 */
[----:B------:R-:W-:Y:S01]  /*d8f0*/  IMAD.WIDE.U32 R2, R18, UR4, R2 ;  /* 0x0000000412027c25 */ /* 0x000fe2000f8e0002 */
[----:B------:R-:W-:-:S03]  /*d900*/  ULDC.64 UR4, c[0x0][0x2e0] ;  /* 0x0000b80000047ab9 */ /* 0x000fc60000000a00 */
[----:B--2---:R-:W-:Y:S02]  /*d910*/  IMAD R0, R21, UR4, RZ ;  /* 0x0000000415007c24 */ /* 0x004fe4000f8e02ff */
[----:B------:R-:W2:Y:S01]  /*d920*/  S2R R21, SR_TID.X ;  /* 0x0000000000157919 */ /* 0x000ea20000002100 */
[----:B------:R-:W-:Y:S02]  /*d930*/  IMAD.IADD R3, R3, 0x1, R5 ;  /* 0x0000000103037824 */ /* 0x000fe400078e0205 */
[----:B------:R-:W0:Y:S01]  /*d940*/  @P6 LDC R5, c[0x0][0x44c] ;  /* 0x00011300ff056b82 */ /* 0x000e220000000800 */
[C---:B------:R-:W-:Y:S02]  /*d950*/  IMAD R0, R31.reuse, UR5, R0 ;  /* 0x000000051f007c24 */ /* 0x040fe4000f8e0200 */
[----:B------:R-:W-:Y:S01]  /*d960*/  IMAD.WIDE.U32 R2, R31, UR4, R2 ;  /* 0x000000041f027c25 */ /* 0x000fe2000f8e0002 */
[----:B------:R-:W-:-:S03]  /*d970*/  ULDC.64 UR4, c[0x0][0x2d0] ;  /* 0x0000b40000047ab9 */ /* 0x000fc60000000a00 */
[----:B------:R-:W-:Y:S01]  /*d980*/  IMAD.IADD R3, R3, 0x1, R0 ;  /* 0x0000000103037824 */ /* 0x000fe200078e0200 */
[----:B---3--:R-:W-:-:S04]  /*d990*/  LOP3.LUT R20, R20, 0x7f, RZ, 0xc0, !PT ;  /* 0x0000007f14147812 */ /* 0x008fc800078ec0ff */
[----:B------:R-:W-:Y:S01]  /*d9a0*/  SHF.R.U32.HI R20, RZ, 0x3, R20 ;  /* 0x00000003ff147819 */ /* 0x000fe20000011614 */
[----:B--2---:R-:W-:-:S05]  /*d9b0*/  IMAD.SHL.U32 R21, R21, 0x10, RZ ;  /* 0x0000001015157824 */ /* 0x004fca00078e00ff */
[----:B------:R-:W-:-:S04]  /*d9c0*/  LOP3.LUT R21, R21, 0x70, RZ, 0xc0, !PT ;  /* 0x0000007015157812 */ /* 0x000fc800078ec0ff */
[----:B------:R-:W-:-:S05]  /*d9d0*/  LOP3.LUT R20, R20, R21, RZ, 0xfc, !PT ;  /* 0x0000001514147212 */ /* 0x000fca00078efcff */
[----:B------:R-:W-:-:S04]  /*d9e0*/  IMAD R0, R17, 0x80, R20 ;  /* 0x0000008011007824 */ /* 0x000fc800078e0214 */
[----:B0-----:R-:W-:-:S04]  /*d9f0*/  @P6 IMAD.HI.U32 R5, R0, R5, RZ ;  /* 0x0000000500056227 */ /* 0x001fc800078e00ff */
[----:B------:R-:W-:Y:S01]  /*da00*/  IMAD.MOV.U32 R6, RZ, RZ, R0 ;  /* 0x000000ffff067224 */ /* 0x000fe200078e0000 */
[----:B-1----:R-:W-:Y:S02]  /*da10*/  @P6 SHF.R.U32.HI R6, RZ, R4, R5 ;  /* 0x00000004ff066219 */ /* 0x002fe40000011605 */
        /* <DEDUP_REMOVED lines=26> */
[----:B-----5:R-:W-:Y:S01]  /*dbc0*/  IMAD R5, R10, R5, RZ ;  /* 0x000000050a057224 */ /* 0x020fe200078e02ff */
[----:B------:R-:W-:Y:S02]  /*dbd0*/  LEA R17, R17, R9, 0x7 ;  /* 0x0000000911117211 */ /* 0x000fe400078e38ff */
[----:B------:R-:W1:Y:S02]  /*dbe0*/  SHFL.IDX PT, R2, R4, RZ, 0x181f ;  /* 0x00181fff04027589 */ /* 0x000e6400000e0000 */
[C---:B------:R-:W-:Y:S01]  /*dbf0*/  ISETP.GE.AND P2, PT, R17.reuse, R5, PT ;  /* 0x000000051100720c */ /* 0x040fe20003f46270 */
[----:B------:R-:W-:-:S12]  /*dc00*/  VIADD R6, R17, 0x10 ;  /* 0x0000001011067836 */ /* 0x000fd80000000000 */
[----:B0-----:R-:W-:-:S05]  /*dc10*/  @!P2 LEA R14, P3, R30, R14, 0x1 ;  /* 0x0000000e1e0ea211 */ /* 0x001fca00078608ff */
[----:B-1----:R-:W-:Y:S02]  /*dc20*/  @!P2 IMAD.X R3, RZ, RZ, R2, P3 ;  /* 0x000000ffff03a224 */ /* 0x002fe400018e0602 */
[----:B------:R-:W-:Y:S02]  /*dc30*/  @!P2 IMAD.MOV.U32 R2, RZ, RZ, R14 ;  /* 0x000000ffff02a224 */ /* 0x000fe400078e000e */
        /* <DEDUP_REMOVED lines=63> */
.L_x_9287:
        /* <DEDUP_REMOVED lines=11> */
.L_x_9194:
[----:B------:R-:W-:Y:S05]  /*e0e0*/  BSYNC B0 ;  /* 0x0000000000007941 */ /* 0x000fea0003800000 */
.L_x_9193:
[----:B------:R-:W-:Y:S01]  /*e0f0*/  NOP ;  /* 0x0000000000007918 */ /* 0x000fe20000000000 */
[----:B------:R-:W-:-:S13]  /*e100*/  PLOP3.LUT P0, PT, PT, PT, PT, 0x80, 0x0 ;  /* 0x000000000000781c */ /* 0x000fda0003f0f070 */
.L_x_9195:
        /* <DEDUP_REMOVED lines=14> */
[----:B0-----:R-:W3:Y:S01]  /*e1f0*/  LDL R2, [R1+0xc] ;  /* 0x00000c0001027983 */ /* 0x001ee20000100800 */
[----:B------:R0:W-:Y:S01]  /*e200*/  SYNCS.ARRIVE.TRANS64.A1T0 RZ, [R22+URZ+0x28800], RZ ;  /* 0x028800ff16ff79a7 */ /* 0x0001e2000810003f */
[----:B------:R-:W-:Y:S01]  /*e210*/  BSSY B0, `(.L_x_9196) ;  /* 0x0000004000007945 */ /* 0x000fe20003800000 */
[----:B------:R-:W1:Y:S01]  /*e220*/  SYNCS.PHASECHK.TRANS64.TRYWAIT P1, [R22+URZ+0x28820], R3 ;  /* 0x02882003160075a7 */ /* 0x000e62000802017f */
[----:B---3--:R-:W-:Y:S02]  /*e230*/  ISETP.GE.AND P0, PT, R2, 0x2, PT ;  /* 0x000000020200780c */ /* 0x008fe40003f06270 */
[----:B01----:R-:W-:Y:S11]  /*e240*/  @!P1 BRA `(.L_x_9197) ;  /* 0x0000004000689947 */ /* 0x003ff60003800000 */
.L_x_9288:
[----:B------:R-:W-:Y:S05]  /*e250*/  BSYNC B0 ;  /* 0x0000000000007941 */ /* 0x000fea0003800000 */
.L_x_9196:
        /* <DEDUP_REMOVED lines=8> */
[----:B------:R-:W-:Y:S02]  /*e2e0*/  IMAD.MOV.U32 R31, RZ, RZ, R26 ;  /* 0x000000ffff1f7224 */ /* 0x000fe400078e001a */
[----:B---3--:R-:W-:-:S10]  /*e2f0*/  VIADD R6, R0, 0xfffffffe ;  /* 0xfffffffe00067836 */ /* 0x008fd40000000000 */
.L_x_9212:
        /* <DEDUP_REMOVED lines=31> */
[----:B------:R0:W3:Y:S03]  /*e4f0*/  LDG.E R0, desc[UR52][R4.64] ;  /* 0x0000003404007981 */ /* 0x0000e6000c1e1900 */
[----:B------:R-:W-:Y:S01]  /*e500*/  SEL R28, RZ, 0x1, P0 ;  /* 0x00000001ff1c7807 */ /* 0x000fe20000000000 */
[----:B------:R-:W-:Y:S01]  /*e510*/  IMAD.MOV.U32 R26, RZ, RZ, R6 ;  /* 0x000000ffff1a7224 */ /* 0x000fe200078e0006 */
[----:B------:R-:W-:-:S02]  /*e520*/  SEL R25, R25, RZ, P0 ;  /* 0x000000ff19197207 */ /* 0x000fc40000000000 */
[----:B------:R-:W-:Y:S01]  /*e530*/  LOP3.LUT R28, R17, R28, RZ, 0x3c, !PT ;  /* 0x0000001c111c7212 */ /* 0x000fe200078e3cff */
[----:B0-----:R-:W-:Y:S01]  /*e540*/  IMAD R4, R2, UR4, R7 ;  /* 0x0000000402047c24 */ /* 0x001fe2000f8e0207 */
[----:B---3--:R-:W-:Y:S01]  /*e550*/  SHF.R.S32.HI R21, RZ, 0x1f, R0 ;  /* 0x0000001fff157819 */ /* 0x008fe20000011400 */
[----:B------:R-:W-:Y:S06]  /*e560*/  @!P3 BRA `(.L_x_9200) ;  /* 0x000000000004b947 */ /* 0x000fec0003800000 */
[----:B------:R-:W-:Y:S01]  /*e570*/  BPT.TRAP 0x1 ;  /* 0x000000040000795c */ /* 0x000fe20000300000 */
.L_x_9200:
[----:B------:R-:W-:Y:S01]  /*e580*/  LEA R6, R25, R22, 0x3 ;  /* 0x0000001619067211 */ /* 0x000fe200078e18ff */
[----:B------:R-:W-:Y:S01]  /*e590*/  BSSY B1, `(.L_x_9201) ;  /* 0x0000004000017945 */ /* 0x000fe20003800000 */
[----:B------:R-:W-:-:S04]  /*e5a0*/  SHF.L.U32 R3, R28, 0x1f, RZ ;  /* 0x0000001f1c037819 */ /* 0x000fc800000006ff */
[----:B------:R-:W0:Y:S02]  /*e5b0*/  SYNCS.PHASECHK.TRANS64.TRYWAIT P0, [R6+URZ+0x28840], R3 ;  /* 0x02884003060075a7 */ /* 0x000e24000800017f */
[----:B0-----:R-:W-:Y:S05]  /*e5c0*/  @!P0 BRA `(.L_x_9202) ;  /* 0x0000003c009c8947 */ /* 0x001fea0003800000 */
.L_x_9289:
[----:B------:R-:W-:Y:S05]  /*e5d0*/  BSYNC B1 ;  /* 0x0000000000017941 */ /* 0x000fea0003800000 */
.L_x_9201:
        /* <DEDUP_REMOVED lines=71> */
.L_x_9307:
        /* <DEDUP_REMOVED lines=9> */
.L_x_9204:
        /* <DEDUP_REMOVED lines=11> */
.L_x_9205:
[----:B------:R1:W-:Y:S01]  /*eb90*/  SYNCS.ARRIVE.TRANS64.A1T0 RZ, [R6+URZ+0x28830], RZ ;  /* 0x028830ff06ff79a7 */ /* 0x0003e2000810003f */
[----:B------:R-:W-:Y:S05]  /*eba0*/  @!P4 BRA `(.L_x_9206) ;  /* 0x000000000004c947 */ /* 0x000fea0003800000 */
[----:B------:R-:W-:Y:S01]  /*ebb0*/  BPT.TRAP 0x1 ;  /* 0x000000040000795c */ /* 0x000fe20000300000 */
.L_x_9206:
[----:B------:R-:W-:Y:S01]  /*ebc0*/  SHF.L.U32 R2, R17, 0x1f, RZ ;  /* 0x0000001f11027819 */ /* 0x000fe200000006ff */
[----:B-1----:R-:W-:Y:S01]  /*ebd0*/  IMAD R6, R10, 0x8, R22 ;  /* 0x000000080a067824 */ /* 0x002fe200078e0216 */
[----:B------:R-:W-:Y:S01]  /*ebe0*/  BSSY B1, `(.L_x_9207) ;  /* 0x0000004000017945 */ /* 0x000fe20003800000 */
[----:B------:R-:W-:Y:S02]  /*ebf0*/  IMAD R8, R31, -0x80, R35 ;  /* 0xffffff801f087824 */ /* 0x000fe400078e0223 */
[----:B------:R-:W1:Y:S02]  /*ec00*/  SYNCS.PHASECHK.TRANS64.TRYWAIT P0, [R6+URZ+0x28860], R2 ;  /* 0x02886002060075a7 */ /* 0x000e64000800017f */
[----:B-1----:R-:W-:Y:S05]  /*ec10*/  @!P0 BRA `(.L_x_9208) ;  /* 0x0000004000688947 */ /* 0x002fea0003800000 */
.L_x_9308:
[----:B------:R-:W-:Y:S05]  /*ec20*/  BSYNC B1 ;  /* 0x0000000000017941 */ /* 0x000fea0003800000 */
.L_x_9207:
[----:B------:R-:W3:Y:S01]  /*ec30*/  S2R R3, SR_TID.X ;  /* 0x0000000000037919 */ /* 0x000ee20000002100 */
[----:B------:R-:W-:Y:S01]  /*ec40*/  UMOV UR4, 0xffffffff ;  /* 0xffffffff00047882 */ /* 0x000fe20000000000 */
        /* <DEDUP_REMOVED lines=64> */
.L_x_9326:
        /* <DEDUP_REMOVED lines=29> */
.L_x_9210:
        /* <DEDUP_REMOVED lines=11> */
.L_x_9211:
[C---:B------:R-:W-:Y:S01]  /*f2d0*/  ISETP.GT.AND P0, PT, R26.reuse, RZ, PT ;  /* 0x000000ff1a00720c */ /* 0x040fe20003f04270 */
[----:B------:R0:W-:Y:S01]  /*f2e0*/  SYNCS.ARRIVE.TRANS64.A1T0 RZ, [R6+URZ+0x28850], RZ ;  /* 0x028850ff06ff79a7 */ /* 0x0001e2000810003f */
[----:B------:R-:W-:Y:S02]  /*f2f0*/  IMAD.MOV.U32 R17, RZ, RZ, R28 ;  /* 0x000000ffff117224 */ /* 0x000fe400078e001c */
[----:B------:R-:W-:Y:S02]  /*f300*/  IMAD.MOV.U32 R10, RZ, RZ, R25 ;  /* 0x000000ffff0a7224 */ /* 0x000fe400078e0019 */
[----:B------:R-:W-:Y:S02]  /*f310*/  IMAD.MOV.U32 R31, RZ, RZ, R26 ;  /* 0x000000ffff1f7224 */ /* 0x000fe400078e001a */
[----:B0-----:R-:W-:-:S05]  /*f320*/  VIADD R6, R26, 0xffffffff ;  /* 0xffffffff1a067836 */ /* 0x001fca0000000000 */
[----:B------:R-:W-:Y:S05]  /*f330*/  @P0 BRA `(.L_x_9212) ;  /* 0xffffffec00f00947 */ /* 0x000fea000383ffff */
.L_x_9199:
[----:B------:R-:W-:Y:S05]  /*f340*/  BSYNC B0 ;  /* 0x0000000000007941 */ /* 0x000fea0003800000 */
.L_x_9198:
        /* <DEDUP_REMOVED lines=17> */
.L_x_9214:
[----:B------:R-:W-:Y:S05]  /*f460*/  BSYNC B0 ;  /* 0x0000000000007941 */ /* 0x000fea0003800000 */
.L_x_9213:
[----:B------:R-:W-:-:S05]  /*f470*/  IMAD.U32 R0, RZ, RZ, UR36 ;  /* 0x00000024ff007e24 */ /* 0x000fca000f8e00ff */
[----:B------:R-:W-:-:S13]  /*f480*/  ISETP.NE.AND P0, PT, R0, 0x3, PT ;  /* 0x000000030000780c */ /* 0x000fda0003f05270 */
[----:B------:R-:W-:Y:S05]  /*f490*/  @!P0 BRA `(.L_x_9215) ;  /* 0x0000000000048947 */ /* 0x000fea0003800000 */
[----:B------:R-:W-:Y:S01]  /*f4a0*/  BPT.TRAP 0x1 ;  /* 0x000000040000795c */ /* 0x000fe20000300000 */
.L_x_9215:
[----:B------:R-:W-:Y:S01]  /*f4b0*/  IMAD R0, R25, 0x8, R22 ;  /* 0x0000000819007824 */ /* 0x000fe200078e0216 */
[----:B0-----:R-:W-:Y:S01]  /*f4c0*/  SHF.L.U32 R3, R28, 0x1f, RZ ;  /* 0x0000001f1c037819 */ /* 0x001fe200000006ff */
[----:B------:R-:W-:Y:S01]  /*f4d0*/  BSSY B0, `(.L_x_9216) ;  /* 0x0000004000007945 */ /* 0x000fe20003800000 */
[----:B------:R-:W-:Y:S02]  /*f4e0*/  IMAD R6, R26, -0x80, R35 ;  /* 0xffffff801a067824 */ /* 0x000fe400078e0223 */
[----:B------:R-:W0:Y:S02]  /*f4f0*/  SYNCS.PHASECHK.TRANS64.TRYWAIT P0, [R0+URZ+0x28860], R3 ;  /* 0x02886003000075a7 */ /* 0x000e24000800017f */
[----:B0-----:R-:W-:Y:S05]  /*f500*/  @!P0 BRA `(.L_x_9217) ;  /* 0x0000004000c88947 */ /* 0x001fea0003800000 */
.L_x_9327:
[----:B------:R-:W-:Y:S05]  /*f510*/  BSYNC B0 ;  /* 0x0000000000007941 */ /* 0x000fea0003800000 */
.L_x_9216:
        /* <DEDUP_REMOVED lines=35> */
[----:B------:R-:W0:Y:S02]  /*f750*/  SHFL.IDX PT, R14, R23, 0x3, 0x181f ;  /* 0x00781f00170e7f89 */ /* 0x000e2400000e0000 */
[----:B------:R-:W-:Y:S02]  /*f760*/  IADD3.X R3, RZ, R8, RZ, P4, !PT ;  /* 0x00000008ff037210 */ /* 0x000fe400027fe4ff */
        /* <DEDUP_REMOVED lines=33> */
.L_x_9345:
        /* <DEDUP_REMOVED lines=11> */
.L_x_9219:
        /* <DEDUP_REMOVED lines=11> */
.L_x_9220:
[----:B------:R0:W-:Y:S01]  /*fae0*/  SYNCS.ARRIVE.TRANS64.A1T0 RZ, [R0+URZ+0x28850], RZ ;  /* 0x028850ff00ff79a7 */ /* 0x0001e2000810003f */
[----:B------:R-:W-:-:S05]  /*faf0*/  VIADD R25, R25, 0x1 ;  /* 0x0000000119197836 */ /* 0x000fca0000000000 */
[----:B------:R-:W-:-:S04]  /*fb00*/  ISETP.NE.AND P0, PT, R25, 0x2, PT ;  /* 0x000000021900780c */ /* 0x000fc80003f05270 */
[----:B------:R-:W-:Y:S02]  /*fb10*/  SEL R3, RZ, 0x1, P0 ;  /* 0x00000001ff037807 */ /* 0x000fe40000000000 */
[----:B------:R-:W-:Y:S02]  /*fb20*/  SEL R25, R25, RZ, P0 ;  /* 0x000000ff19197207 */ /* 0x000fe40000000000 */
[----:B0-----:R-:W-:-:S07]  /*fb30*/  LOP3.LUT R28, R28, R3, RZ, 0x3c, !PT ;  /* 0x000000031c1c7212 */ /* 0x001fce00078e3cff */
.L_x_9177:
[----:B------:R-:W-:Y:S05]  /*fb40*/  BSYNC B7 ;  /* 0x0000000000077941 */ /* 0x000fea0003800000 */
.L_x_9175:
        /* <DEDUP_REMOVED lines=11> */
.L_x_9221:
        /* <DEDUP_REMOVED lines=36> */
.L_x_9355:
[----:B------:R-:W-:Y:S02]  /*fe40*/  ULDC UR4, c[0x0][0xc38] ;  /* 0x00030e0000047ab9 */ /* 0x000fe40000000800 */
[----:B------:R-:W-:-:S04]  /*fe50*/  IMAD.U32 R7, RZ, RZ, UR4 ;  /* 0x00000004ff077e24 */ /* 0x000fc8000f8e00ff */
[----:B-1----:R-:W-:-:S04]  /*fe60*/  IMAD R3, R14, R7, RZ ;  /* 0x000000070e037224 */ /* 0x002fc800078e02ff */
[----:B------:R-:W-:-:S05]  /*fe70*/  IMAD.IADD R8, R0, 0x1, R3 ;  /* 0x0000000100087824 */ /* 0x000fca00078e0203 */
[----:B------:R-:W-:-:S13]  /*fe80*/  ISETP.GT.AND P6, PT, R8, R5, PT ;  /* 0x000000050800720c */ /* 0x000fda0003fc4270 */
[----:B------:R-:W-:Y:S05]  /*fe90*/  @P6 BRA `(.L_x_9224) ;  /* 0x00000000009c6947 */ /* 0x000fea0003800000 */
.L_x_9229:
        /* <DEDUP_REMOVED lines=14> */
.L_x_9227:
[----:B------:R-:W-:Y:S05]  /*ff80*/  BSYNC B0 ;  /* 0x0000000000007941 */ /* 0x000fea0003800000 */
.L_x_9226:
        /* <DEDUP_REMOVED lines=18> */
.L_x_9363:
[----:B------:R-:W-:Y:S02]  /*100b0*/  ULDC UR4, c[0x0][0xc38] ;  /* 0x00030e0000047ab9 */ /* 0x000fe40000000800 */
[----:B------:R-:W-:-:S04]  /*100c0*/  IMAD.U32 R7, RZ, RZ, UR4 ;  /* 0x00000004ff077e24 */ /* 0x000fc8000f8e00ff */
[----:B-1----:R-:W-:-:S04]  /*100d0*/  IMAD R3, R14, R7, RZ ;  /* 0x000000070e037224 */ /* 0x002fc800078e02ff */
[----:B------:R-:W-:-:S05]  /*100e0*/  IMAD.IADD R8, R3, 0x1, R8 ;  /* 0x0000000103087824 */ /* 0x000fca00078e0208 */
[----:B------:R-:W-:-:S13]  /*100f0*/  ISETP.GT.AND P6, PT, R8, R5, PT ;  /* 0x000000050800720c */ /* 0x000fda0003fc4270 */
[----:B------:R-:W-:Y:S05]  /*10100*/  @!P6 BRA `(.L_x_9229) ;  /* 0xfffffffc0064e947 */ /* 0x000fea000383ffff */
.L_x_9224:
        /* <DEDUP_REMOVED lines=8> */
.L_x_9367:
[----:B------:R-:W-:Y:S01]  /*10190*/  ISETP.NE.AND P0, PT, R0, RZ, PT ;  /* 0x000000ff0000720c */ /* 0x000fe20003f05270 */
[----:B------:R-:W-:-:S12]  /*101a0*/  IMAD.MOV.U32 R14, RZ, RZ, RZ ;  /* 0x000000ffff0e7224 */ /* 0x000fd800078e00ff */
[----:B------:R-:W-:Y:S05]  /*101b0*/  @!P0 BRA `(.L_x_9231) ;  /* 0x0000000000108947 */ /* 0x000fea0003800000 */
[----:B------:R-:W-:Y:S01]  /*101c0*/  UMOV UR4, 0xffffffff ;  /* 0xffffffff00047882 */ /* 0x000fe20000000000 */
[----:B------:R-:W-:Y:S02]  /*101d0*/  VIADD R12, R8, 0xffffffff ;  /* 0xffffffff080c7836 */ /* 0x000fe40000000000 */
[----:B------:R-:W-:Y:S05]  /*101e0*/  BRA.DIV UR4, `(.L_x_9232) ;  /* 0x0000004a04487947 */ /* 0x000fea000b800000 */
[----:B------:R3:W4:Y:S02]  /*101f0*/  SHFL.IDX PT, R14, R6, R12, 0x1f ;  /* 0x00001f0c060e7589 */ /* 0x00072400000e0000 */
.L_x_9231:
[----:B------:R-:W5:Y:S01]  /*10200*/  LDC.64 R2, c[0x0][0xc90] ;  /* 0x00032400ff027b82 */ /* 0x000f620000000a00 */
[----:B------:R-:W-:-:S04]  /*10210*/  IMAD.IADD R19, R8, 0x1, R19 ;  /* 0x0000000108137824 */ /* 0x000fc800078e0213 */
[----:B-----5:R-:W-:-:S05]  /*10220*/  IMAD.WIDE R2, R19, 0x4, R2 ;  /* 0x0000000413027825 */ /* 0x020fca00078e0202 */
[----:B0--3--:R0:W2:Y:S01]  /*10230*/  LDG.E R6, desc[UR52][R2.64] ;  /* 0x0000003402067981 */ /* 0x0090a2000c1e1900 */
[----:B----4-:R-:W-:-:S04]  /*10240*/  IMAD R16, R14, R7, R16 ;  /* 0x000000070e107224 */ /* 0x010fc800078e0210 */
[----:B------:R-:W-:Y:S02]  /*10250*/  IMAD.IADD R5, R5, 0x1, -R16 ;  /* 0x0000000105057824 */ /* 0x000fe400078e0a10 */
[----:B0-----:R-:W-:Y:S02]  /*10260*/  IMAD.MOV.U32 R2, RZ, RZ, RZ ;  /* 0x000000ffff027224 */ /* 0x001fe400078e00ff */
[----:B--2---:R-:W-:-:S05]  /*10270*/  IMAD R0, R4, R6, RZ ;  /* 0x0000000604007224 */ /* 0x004fca00078e02ff */
[----:B-1----:R-:W-:-:S04]  /*10280*/  IABS R8, R0 ;  /* 0x0000000000087213 */ /* 0x002fc80000000000 */
        /* <DEDUP_REMOVED lines=22> */
[----:B------:R-:W-:Y:S01]  /*103f0*/  IMAD R8, R6, R2, RZ ;  /* 0x0000000206087224 */ /* 0x000fe200078e02ff */
[----:B------:R-:W-:-:S03]  /*10400*/  IADD3 R2, -R2, RZ, RZ ;  /* 0x000000ff02027210 */ /* 0x000fc60007ffe1ff */
        /* <DEDUP_REMOVED lines=33> */
.L_x_9225:
[----:B------:R-:W-:Y:S01]  /*10620*/  UMOV UR4, URZ ;  /* 0x0000003f00047c82 */ /* 0x000fe20008000000 */
[----:B------:R-:W-:Y:S01]  /*10630*/  UMOV UR5, URZ ;  /* 0x0000003f00057c82 */ /* 0x000fe20008000000 */
[----:B------:R-:W-:Y:S01]  /*10640*/  ULDC UR6, c[0x0][0xc3c] ;  /* 0x00030f0000067ab9 */ /* 0x000fe20000000800 */
[----:B------:R-:W-:Y:S02]  /*10650*/  IMAD.MOV.U32 R16, RZ, RZ, R5 ;  /* 0x000000ffff107224 */ /* 0x000fe400078e0005 */
[----:B------:R-:W-:Y:S02]  /*10660*/  IMAD.U32 R17, RZ, RZ, UR4 ;  /* 0x00000004ff117e24 */ /* 0x000fe4000f8e00ff */
[----:B------:R-:W-:Y:S02]  /*10670*/  IMAD.U32 R18, RZ, RZ, UR5 ;  /* 0x00000005ff127e24 */ /* 0x000fe4000f8e00ff */
[----:B------:R-:W-:-:S07]  /*10680*/  IMAD.U32 R19, RZ, RZ, UR6 ;  /* 0x00000006ff137e24 */ /* 0x000fce000f8e00ff */
.L_x_9233:
        /* <DEDUP_REMOVED lines=10> */
.L_x_9222:
[----:B------:R-:W-:Y:S02]  /*10730*/  ULDC UR4, c[0x0][0xc3c] ;  /* 0x00030f0000047ab9 */ /* 0x000fe40000000800 */
[----:B---3--:R-:W-:-:S13]  /*10740*/  ISETP.GE.AND P0, PT, R19, UR4, PT ;  /* 0x0000000413007c0c */ /* 0x008fda000bf06270 */
[----:B------:R-:W-:Y:S05]  /*10750*/  @!P0 BRA `(.L_x_9234) ;  /* 0xffffffb400b08947 */ /* 0x000fea000383ffff */
[----:B------:R-:W-:Y:S05]  /*10760*/  BSYNC B8 ;  /* 0x0000000000087941 */ /* 0x000fea0003800000 */
.L_x_9171:
        /* <DEDUP_REMOVED lines=12> */
.L_x_9370:
[----:B------:R-:W-:Y:S05]  /*10830*/  BSYNC B0 ;  /* 0x0000000000007941 */ /* 0x000fea0003800000 */
.L_x_9235:
[----:B------:R-:W-:-:S03]  /*10840*/  UMOV UR4, 0xffffffff ;  /* 0xffffffff00047882 */ /* 0x000fc60000000000 */
[----:B------:R-:W-:Y:S05]  /*10850*/  BRA.DIV UR4, `(.L_x_9237) ;  /* 0x0000004204e47947 */ /* 0x000fea000b800000 */
[----:B0-----:R-:W0:Y:S02]  /*10860*/  S2R R0, SR_TID.X ;  /* 0x0000000000007919 */ /* 0x001e240000002100 */
[----:B0-----:R-:W-:-:S04]  /*10870*/  SHF.R.U32.HI R0, RZ, 0x5, R0 ;  /* 0x00000005ff007819 */ /* 0x001fc80000011600 */
[----:B------:R-:W-:-:S05]  /*10880*/  LOP3.LUT R0, R0, 0x3, RZ, 0xc0, !PT ;  /* 0x0000000300007812 */ /* 0x000fca00078ec0ff */
[----:B------:R0:W3:Y:S02]  /*10890*/  SHFL.IDX PT, R14, R0, RZ, 0x1f ;  /* 0x00001fff000e7589 */ /* 0x0000e400000e0000 */
.L_x_9373:
[----:B---3--:R-:W-:Y:S01]  /*108a0*/  ISETP.NE.AND P0, PT, R14, RZ, PT ;  /* 0x000000ff0e00720c */ /* 0x008fe20003f05270 */
[----:B------:R-:W-:-:S12]  /*108b0*/  BSSY B0, `(.L_x_9238) ;  /* 0x0000024000007945 */ /* 0x000fd80003800000 */
[----:B------:R-:W-:Y:S05]  /*108c0*/  @P0 BRA `(.L_x_9239) ;  /* 0x0000000000880947 */ /* 0x000fea0003800000 */
[----:B------:R-:W-:-:S03]  /*108d0*/  UMOV UR4, 0xffffffff ;  /* 0xffffffff00047882 */ /* 0x000fc60000000000 */
[----:B------:R-:W-:Y:S05]  /*108e0*/  BRA.DIV UR4, `(.L_x_9240) ;  /* 0x0000004204f47947 */ /* 0x000fea000b800000 */
[----:B------:R-:W-:-:S13]  /*108f0*/  ELECT P6, URZ, PT ;  /* 0x00000000003f782f */ /* 0x000fda00038c0000 */
.L_x_9376:
[----:B------:R-:W-:Y:S05]  /*10900*/  @!P6 BRA `(.L_x_9239) ;  /* 0x000000000078e947 */ /* 0x000fea0003800000 */
[----:B------:R-:W-:-:S06]  /*10910*/  ULOP3.LUT UR4, UR42, 0x2, URZ, 0xfc, !UPT ;  /* 0x000000022a047892 */ /* 0x000fcc000f8efc3f */
[----:B0-----:R-:W-:-:S05]  /*10920*/  IMAD.U32 R0, RZ, RZ, UR4 ;  /* 0x00000004ff007e24 */ /* 0x001fca000f8e00ff */
[----:B------:R-:W-:-:S13]  /*10930*/  ISETP.NE.AND P0, PT, R0, 0x3, PT ;  /* 0x000000030000780c */ /* 0x000fda0003f05270 */
[----:B------:R-:W-:Y:S05]  /*10940*/  @!P0 BRA `(.L_x_9241) ;  /* 0x0000000000048947 */ /* 0x000fea0003800000 */
[----:B------:R-:W-:Y:S01]  /*10950*/  BPT.TRAP 0x1 ;  /* 0x000000040000795c */ /* 0x000fe20000300000 */
.L_x_9241:
[C---:B------:R-:W-:Y:S01]  /*10960*/  IMAD R5, R25.reuse, 0x8, R4 ;  /* 0x0000000819057824 */ /* 0x040fe200078e0204 */
[----:B------:R-:W-:Y:S01]  /*10970*/  SHF.L.U32 R0, R28, 0x1f, RZ ;  /* 0x0000001f1c007819 */ /* 0x000fe200000006ff */
[----:B------:R-:W-:-:S03]  /*10980*/  VIADD R25, R25, 0x1 ;  /* 0x0000000119197836 */ /* 0x000fc60000000000 */
[----:B------:R-:W0:Y:S02]  /*10990*/  SYNCS.PHASECHK.TRANS64.TRYWAIT P1, [R5+URZ+0x28840], R0 ;  /* 0x02884000050075a7 */ /* 0x000e24000802017f */
[----:B------:R-:W-:-:S04]  /*109a0*/  ISETP.NE.AND P2, PT, R25, 0x2, PT ;  /* 0x000000021900780c */ /* 0x000fc80003f45270 */
[----:B------:R-:W-:Y:S01]  /*109b0*/  SEL R3, RZ, 0x1, P2 ;  /* 0x00000001ff037807 */ /* 0x000fe20001000000 */
[----:B0-----:R-:W-:Y:S08]  /*109c0*/  @!P1 BRA `(.L_x_9242) ;  /* 0x0000004000dc9947 */ /* 0x001ff00003800000 */
.L_x_9377:
[----:B------:R-:W-:Y:S02]  /*109d0*/  SEL R25, R25, RZ, P2 ;  /* 0x000000ff19197207 */ /* 0x000fe40001000000 */
[----:B------:R-:W-:Y:S01]  /*109e0*/  LOP3.LUT R2, R28, R3, RZ, 0x3c, !PT ;  /* 0x000000031c027212 */ /* 0x000fe200078e3cff */
[----:B------:R-:W-:Y:S06]  /*109f0*/  @!P0 BRA `(.L_x_9243) ;  /* 0x0000000000048947 */ /* 0x000fec0003800000 */
[----:B------:R-:W-:Y:S01]  /*10a00*/  BPT.TRAP 0x1 ;  /* 0x000000040000795c */ /* 0x000fe20000300000 */
.L_x_9243:
[----:B------:R-:W-:Y:S01]  /*10a10*/  IMAD R25, R25, 0x8, R4 ;  /* 0x0000000819197824 */ /* 0x000fe200078e0204 */
[----:B------:R-:W-:-:S04]  /*10a20*/  SHF.L.U32 R2, R2, 0x1f, RZ ;  /* 0x0000001f02027819 */ /* 0x000fc800000006ff */
[----:B------:R-:W3:Y:S02]  /*10a30*/  SYNCS.PHASECHK.TRANS64.TRYWAIT P1, [R25+URZ+0x28840], R2 ;  /* 0x02884002190075a7 */ /* 0x000ee4000802017f */
[----:B---3--:R-:W-:Y:S05]  /*10a40*/  @!P1 BRA `(.L_x_9244) ;  /* 0x0000004000d09947 */ /* 0x008fea0003800000 */
.L_x_9378:
[----:B------:R-:W-:Y:S05]  /*10a50*/  @!P0 BRA `(.L_x_9245) ;  /* 0x0000000000048947 */ /* 0x000fea0003800000 */
[----:B------:R-:W-:Y:S01]  /*10a60*/  BPT.TRAP 0x1 ;  /* 0x000000040000795c */ /* 0x000fe20000300000 */
.L_x_9245:
[----:B------:R-:W4:Y:S02]  /*10a70*/  SYNCS.PHASECHK.TRANS64.TRYWAIT P1, [R5+URZ+0x28860], R0 ;  /* 0x02886000050075a7 */ /* 0x000f24000802017f */
[----:B----4-:R-:W-:Y:S05]  /*10a80*/  @!P1 BRA `(.L_x_9246) ;  /* 0x0000004000d49947 */ /* 0x010fea0003800000 */
.L_x_9379:
[----:B------:R-:W-:Y:S05]  /*10a90*/  @!P0 BRA `(.L_x_9247) ;  /* 0x0000000000048947 */ /* 0x000fea0003800000 */
[----:B------:R-:W-:Y:S01]  /*10aa0*/  BPT.TRAP 0x1 ;  /* 0x000000040000795c */ /* 0x000fe20000300000 */
.L_x_9247:
[----:B------:R0:W0:Y:S02]  /*10ab0*/  SYNCS.PHASECHK.TRANS64.TRYWAIT P0, [R25+URZ+0x28860], R2 ;  /* 0x02886002190075a7 */ /* 0x000024000800017f */
[----:B0-----:R-:W-:Y:S05]  /*10ac0*/  @!P0 NANOSLEEP.SYNCS 0x989680 ;  /* 0x009896800000895d */ /* 0x001fea0003900000 */
[----:B------:R-:W0:Y:S02]  /*10ad0*/  @!P0 SYNCS.PHASECHK.TRANS64 P0, [R25+URZ+0x28860], R2 ;  /* 0x02886002190085a7 */ /* 0x000e24000800007f */
[----:B0-----:R-:W-:Y:S05]  /*10ae0*/  @!P0 BRA `(.L_x_9247) ;  /* 0xfffffffc00f08947 */ /* 0x001fea000383ffff */
.L_x_9239:
[----:B------:R-:W-:Y:S05]  /*10af0*/  BSYNC B0 ;  /* 0x0000000000007941 */ /* 0x000fea0003800000 */
.L_x_9238:
[----:B------:R-:W-:Y:S05]  /*10b00*/  EXIT ;  /* 0x000000000000794d */ /* 0x000fea0003800000 */
.L_x_9107:
[----:B0-----:R-:W-:-:S04]  /*10b10*/  IMAD.U32 R3, RZ, RZ, UR41 ;  /* 0x00000029ff037e24 */ /* 0x001fc8000f8e00ff */
[----:B------:R0:W1:Y:S03]  /*10b20*/  SYNCS.PHASECHK.TRANS64.TRYWAIT P1, [R3+URZ+0x28800], R0 ;  /* 0x02880000030075a7 */ /* 0x000066000802017f */
[----:B-1----:R-:W-:Y:S05]  /*10b30*/  @!P1 NANOSLEEP.SYNCS 0x989680 ;  /* 0x009896800000995d */ /* 0x002fea0003900000 */
[----:B------:R-:W1:Y:S02]  /*10b40*/  @!P1 SYNCS.PHASECHK.TRANS64 P1, [R3+URZ+0x28800], R0 ;  /* 0x02880000030095a7 */ /* 0x000e64000802007f */
[----:B-1----:R-:W-:Y:S05]  /*10b50*/  @!P1 BRA `(.L_x_9107) ;  /* 0xfffffffc00ec9947 */ /* 0x002fea000383ffff */
[----:B------:R-:W-:Y:S05]  /*10b60*/  BRA `(.L_x_9248) ;  /* 0xffffff0c00207947 */ /* 0x000fea000383ffff */
.L_x_9111:
[----:B-1----:R1:W2:Y:S02]  /*10b70*/  SYNCS.PHASECHK.TRANS64.TRYWAIT P1, [R3+URZ+0x28830], R0 ;  /* 0x02883000030075a7 */ /* 0x0022a4000802017f */
[----:B--2---:R-:W-:Y:S05]  /*10b80*/  @!P1 NANOSLEEP.SYNCS 0x989680 ;  /* 0x009896800000995d */ /* 0x004fea0003900000 */
[----:B------:R-:W2:Y:S02]  /*10b90*/  @!P1 SYNCS.PHASECHK.TRANS64 P1, [R3+URZ+0x28830], R0 ;  /* 0x02883000030095a7 */ /* 0x000ea4000802007f */
[----:B--2---:R-:W-:Y:S05]  /*10ba0*/  @!P1 BRA `(.L_x_9111) ;  /* 0xfffffffc00f09947 */ /* 0x004fea000383ffff */
[----:B------:R-:W-:Y:S05]  /*10bb0*/  BRA `(.L_x_9110) ;  /* 0xffffff0c003c7947 */ /* 0x000fea000383ffff */
.L_x_9117:
[----:B-1----:R-:W-:-:S04]  /*10bc0*/  MOV R5, UR6 ;  /* 0x0000000600057c02 */ /* 0x002fc80008000f00 */
[----:B------:R1:W2:Y:S03]  /*10bd0*/  SYNCS.PHASECHK.TRANS64.TRYWAIT P1, [R5+URZ+0x28830], R0 ;  /* 0x02883000050075a7 */ /* 0x0002a6000802017f */
[----:B--2---:R-:W-:Y:S05]  /*10be0*/  @!P1 NANOSLEEP.SYNCS 0x989680 ;  /* 0x009896800000995d */ /* 0x004fea0003900000 */
[----:B------:R-:W2:Y:S02]  /*10bf0*/  @!P1 SYNCS.PHASECHK.TRANS64 P1, [R5+URZ+0x28830], R0 ;  /* 0x02883000050095a7 */ /* 0x000ea4000802007f */
[----:B--2---:R-:W-:Y:S05]  /*10c00*/  @!P1 BRA `(.L_x_9117) ;  /* 0xfffffffc00ec9947 */ /* 0x004fea000383ffff */
[----:B------:R-:W-:Y:S05]  /*10c10*/  BRA `(.L_x_9114) ;  /* 0xffffff3000547947 */ /* 0x000fea000383ffff */
.L_x_9121:
[----:B-1----:R-:W-:-:S04]  /*10c20*/  IMAD.U32 R5, RZ, RZ, UR6 ;  /* 0x00000006ff057e24 */ /* 0x002fc8000f8e00ff */
[----:B------:R1:W2:Y:S03]  /*10c30*/  SYNCS.PHASECHK.TRANS64.TRYWAIT P1, [R5+URZ+0x28850], R0 ;  /* 0x02885000050075a7 */ /* 0x0002a6000802017f */
[----:B--2---:R-:W-:Y:S05]  /*10c40*/  @!P1 NANOSLEEP.SYNCS 0x989680 ;  /* 0x009896800000995d */ /* 0x004fea0003900000 */
[----:B------:R-:W2:Y:S02]  /*10c50*/  @!P1 SYNCS.PHASECHK.TRANS64 P1, [R5+URZ+0x28850], R0 ;  /* 0x02885000050095a7 */ /* 0x000ea4000802007f */
[----:B--2---:R-:W-:Y:S05]  /*10c60*/  @!P1 BRA `(.L_x_9121) ;  /* 0xfffffffc00ec9947 */ /* 0x004fea000383ffff */
[----:B------:R-:W-:Y:S05]  /*10c70*/  BRA `(.L_x_9118) ;  /* 0xffffff3400207947 */ /* 0x000fea000383ffff */
.L_x_9129:
[----:B-1----:R-:W-:-:S04]  /*10c80*/  IMAD.U32 R5, RZ, RZ, UR6 ;  /* 0x00000006ff057e24 */ /* 0x002fc8000f8e00ff */
[----:B------:R1:W2:Y:S03]  /*10c90*/  SYNCS.PHASECHK.TRANS64.TRYWAIT P1, [R5+URZ+0x28830], R0 ;  /* 0x02883000050075a7 */ /* 0x0002a6000802017f */
[----:B--2---:R-:W-:Y:S05]  /*10ca0*/  @!P1 NANOSLEEP.SYNCS 0x989680 ;  /* 0x009896800000995d */ /* 0x004fea0003900000 */
[----:B------:R-:W2:Y:S02]  /*10cb0*/  @!P1 SYNCS.PHASECHK.TRANS64 P1, [R5+URZ+0x28830], R0 ;  /* 0x02883000050095a7 */ /* 0x000ea4000802007f */
[----:B--2---:R-:W-:Y:S05]  /*10cc0*/  @!P1 BRA `(.L_x_9129) ;  /* 0xfffffffc00ec9947 */ /* 0x004fea000383ffff */
[----:B------:R-:W-:Y:S05]  /*10cd0*/  BRA `(.L_x_9126) ;  /* 0xffffff5800a07947 */ /* 0x000fea000383ffff */
.L_x_9133:
[----:B-1----:R-:W-:-:S04]  /*10ce0*/  IMAD.U32 R5, RZ, RZ, UR6 ;  /* 0x00000006ff057e24 */ /* 0x002fc8000f8e00ff */
[----:B------:R1:W2:Y:S03]  /*10cf0*/  SYNCS.PHASECHK.TRANS64.TRYWAIT P1, [R5+URZ+0x28850], R0 ;  /* 0x02885000050075a7 */ /* 0x0002a6000802017f */
[----:B--2---:R-:W-:Y:S05]  /*10d00*/  @!P1 NANOSLEEP.SYNCS 0x989680 ;  /* 0x009896800000995d */ /* 0x004fea0003900000 */
[----:B------:R-:W2:Y:S02]  /*10d10*/  @!P1 SYNCS.PHASECHK.TRANS64 P1, [R5+URZ+0x28850], R0 ;  /* 0x02885000050095a7 */ /* 0x000ea4000802007f */
[----:B--2---:R-:W-:Y:S05]  /*10d20*/  @!P1 BRA `(.L_x_9133) ;  /* 0xfffffffc00ec9947 */ /* 0x004fea000383ffff */
[----:B------:R-:W-:Y:S05]  /*10d30*/  BRA `(.L_x_9130) ;  /* 0xffffff5c00607947 */ /* 0x000fea000383ffff */
.L_x_9140:
[----:B-1----:R-:W-:-:S04]  /*10d40*/  IMAD.U32 R9, RZ, RZ, UR5 ;  /* 0x00000005ff097e24 */ /* 0x002fc8000f8e00ff */
[----:B------:R1:W2:Y:S03]  /*10d50*/  SYNCS.PHASECHK.TRANS64.TRYWAIT P1, [R9+URZ+0x28850], R6 ;  /* 0x02885006090075a7 */ /* 0x0002a6000802017f */
[----:B--2---:R-:W-:Y:S05]  /*10d60*/  @!P1 NANOSLEEP.SYNCS 0x989680 ;  /* 0x009896800000995d */ /* 0x004fea0003900000 */
[----:B------:R-:W2:Y:S02]  /*10d70*/  @!P1 SYNCS.PHASECHK.TRANS64 P1, [R9+URZ+0x28850], R6 ;  /* 0x02885006090095a7 */ /* 0x000ea4000802007f */
[----:B--2---:R-:W-:Y:S05]  /*10d80*/  @!P1 BRA `(.L_x_9140) ;  /* 0xfffffffc00ec9947 */ /* 0x004fea000383ffff */
[----:B------:R-:W-:Y:S05]  /*10d90*/  BRA `(.L_x_9139) ;  /* 0xffffff7800487947 */ /* 0x000fea000383ffff */
.L_x_9183:
        /* <DEDUP_REMOVED lines=11> */
.L_x_9250:
[----:B------:R-:W-:Y:S05]  /*10e50*/  BSYNC B0 ;  /* 0x0000000000007941 */ /* 0x000fea0003800000 */
.L_x_9249:
[----:B------:R-:W-:Y:S05]  /*10e60*/  BRA `(.L_x_9251) ;  /* 0xffffffbc005c7947 */ /* 0x000fea000383ffff */
.L_x_9186:
[----:B0-----:R0:W1:Y:S02]  /*10e70*/  SYNCS.PHASECHK.TRANS64.TRYWAIT P0, [R7+URZ+0x28840], R2 ;  /* 0x02884002070075a7 */ /* 0x001064000800017f */
[----:B-1----:R-:W-:Y:S05]  /*10e80*/  @!P0 NANOSLEEP.SYNCS 0x989680 ;  /* 0x009896800000895d */ /* 0x002fea0003900000 */
[----:B------:R-:W1:Y:S02]  /*10e90*/  @!P0 SYNCS.PHASECHK.TRANS64 P0, [R7+URZ+0x28840], R2 ;  /* 0x02884002070085a7 */ /* 0x000e64000800007f */
[----:B-1----:R-:W-:Y:S05]  /*10ea0*/  @!P0 BRA `(.L_x_9186) ;  /* 0xfffffffc00f08947 */ /* 0x002fea000383ffff */
[----:B------:R-:W-:Y:S05]  /*10eb0*/  BRA `(.L_x_9252) ;  /* 0xffffffbc00b87947 */ /* 0x000fea000383ffff */
.L_x_9187:
        /* <DEDUP_REMOVED lines=8> */
.L_x_9254:
[----:B------:R-:W-:Y:S05]  /*10f40*/  BSYNC B0 ;  /* 0x0000000000007941 */ /* 0x000fea0003800000 */
.L_x_9253:
        /* <DEDUP_REMOVED lines=9> */
.L_x_9255:
[----:B------:R-:W-:Y:S01]  /*10fe0*/  IMAD.MOV.U32 R13, RZ, RZ, R0 ;  /* 0x000000ffff0d7224 */ /* 0x000fe200078e0000 */
[----:B------:R-:W-:Y:S01]  /*10ff0*/  MOV R12, 0x1 ;  /* 0x00000001000c7802 */ /* 0x000fe20000000f00 */
[----:B------:R-:W-:-:S07]  /*11000*/  IMAD.MOV.U32 R3, RZ, RZ, R14 ;  /* 0x000000ffff037224 */ /* 0x000fce00078e000e */
[----:B------:R-:W-:Y:S05]  /*11010*/  WARPSYNC.COLLECTIVE R15, `(.L_x_9256) ;  /* 0x000000000f087348 */ /* 0x000fea0003c00000 */
[----:B------:R0:W1:Y:S02]  /*11020*/  SHFL.IDX P6, R14, R13, R12, R11 ;  /* 0x0000000c0d0e7389 */ /* 0x00006400000c000b */
[----:B01----:R-:W-:Y:S01]  /*11030*/  ENDCOLLECTIVE ;  /* 0x000000000000791b */ /* 0x003fe20003800000 */
.L_x_9256:
        /* <DEDUP_REMOVED lines=16> */
.L_x_9257:
[----:B------:R-:W-:Y:S02]  /*11140*/  @P1 IMAD R8, R5, 0x2, R22 ;  /* 0x0000000205081824 */ /* 0x000fe400078e0216 */
[----:B------:R-:W-:Y:S02]  /*11150*/  IMAD.MOV.U32 R13, RZ, RZ, R0 ;  /* 0x000000ffff0d7224 */ /* 0x000fe400078e0000 */
[----:B------:R-:W-:Y:S02]  /*11160*/  IMAD.MOV.U32 R12, RZ, RZ, 0x2 ;  /* 0x00000002ff0c7424 */ /* 0x000fe400078e00ff */
[----:B------:R-:W-:-:S07]  /*11170*/  IMAD.MOV.U32 R3, RZ, RZ, R14 ;  /* 0x000000ffff037224 */ /* 0x000fce00078e000e */
[----:B------:R-:W-:Y:S05]  /*11180*/  WARPSYNC.COLLECTIVE R15, `(.L_x_9258) ;  /* 0x000000000f087348 */ /* 0x000fea0003c00000 */
[----:B------:R0:W1:Y:S02]  /*11190*/  SHFL.IDX P6, R14, R13, R12, R11 ;  /* 0x0000000c0d0e7389 */ /* 0x00006400000c000b */
[----:B01----:R-:W-:Y:S01]  /*111a0*/  ENDCOLLECTIVE ;  /* 0x000000000000791b */ /* 0x003fe20003800000 */
.L_x_9258:
        /* <DEDUP_REMOVED lines=16> */
.L_x_9259:
[----:B------:R-:W-:Y:S02]  /*112b0*/  @P1 IMAD R8, R5, 0x2, R22 ;  /* 0x0000000205081824 */ /* 0x000fe400078e0216 */
[----:B------:R-:W-:Y:S02]  /*112c0*/  IMAD.MOV.U32 R13, RZ, RZ, R0 ;  /* 0x000000ffff0d7224 */ /* 0x000fe400078e0000 */
[----:B------:R-:W-:Y:S02]  /*112d0*/  IMAD.MOV.U32 R12, RZ, RZ, 0x3 ;  /* 0x00000003ff0c7424 */ /* 0x000fe400078e00ff */
[----:B------:R-:W-:-:S07]  /*112e0*/  IMAD.MOV.U32 R3, RZ, RZ, R14 ;  /* 0x000000ffff037224 */ /* 0x000fce00078e000e */
[----:B------:R-:W-:Y:S05]  /*112f0*/  WARPSYNC.COLLECTIVE R15, `(.L_x_9260) ;  /* 0x000000000f087348 */ /* 0x000fea0003c00000 */
[----:B------:R0:W1:Y:S02]  /*11300*/  SHFL.IDX P6, R14, R13, R12, R11 ;  /* 0x0000000c0d0e7389 */ /* 0x00006400000c000b */
[----:B01----:R-:W-:Y:S01]  /*11310*/  ENDCOLLECTIVE ;  /* 0x000000000000791b */ /* 0x003fe20003800000 */
.L_x_9260:
        /* <DEDUP_REMOVED lines=16> */
.L_x_9261:
[----:B------:R-:W-:Y:S02]  /*11420*/  @P1 IMAD R8, R5, 0x2, R22 ;  /* 0x0000000205081824 */ /* 0x000fe400078e0216 */
[----:B------:R-:W-:Y:S02]  /*11430*/  IMAD.MOV.U32 R13, RZ, RZ, R0 ;  /* 0x000000ffff0d7224 */ /* 0x000fe400078e0000 */
[----:B------:R-:W-:Y:S02]  /*11440*/  IMAD.MOV.U32 R12, RZ, RZ, 0x4 ;  /* 0x00000004ff0c7424 */ /* 0x000fe400078e00ff */
[----:B------:R-:W-:-:S07]  /*11450*/  IMAD.MOV.U32 R3, RZ, RZ, R14 ;  /* 0x000000ffff037224 */ /* 0x000fce00078e000e */
[----:B------:R-:W-:Y:S05]  /*11460*/  WARPSYNC.COLLECTIVE R15, `(.L_x_9262) ;  /* 0x000000000f087348 */ /* 0x000fea0003c00000 */
[----:B------:R0:W1:Y:S02]  /*11470*/  SHFL.IDX P6, R14, R13, R12, R11 ;  /* 0x0000000c0d0e7389 */ /* 0x00006400000c000b */
[----:B01----:R-:W-:Y:S01]  /*11480*/  ENDCOLLECTIVE ;  /* 0x000000000000791b */ /* 0x003fe20003800000 */
.L_x_9262:
        /* <DEDUP_REMOVED lines=11> */
[----:B------:R-:W-:Y:S02]  /*11540*/  ISETP.GE.AND P1, PT, R6, 0x41, PT ;  /* 0x000000410600780c */ /* 0x000fe40003f26270 */
[----:B0-----:R-:W-:-:S11]  /*11550*/  MOV R2, R14 ;  /* 0x0000000e00027202 */ /* 0x001fd60000000f00 */
[----:B------:R-:W-:Y:S05]  /*11560*/  WARPSYNC.COLLECTIVE R15, `(.L_x_9263) ;  /* 0x000000000f087348 */ /* 0x000fea0003c00000 */
[----:B------:R0:W1:Y:S02]  /*11570*/  SHFL.IDX P6, R14, R13, R12, R11 ;  /* 0x0000000c0d0e7389 */ /* 0x00006400000c000b */
[----:B01----:R-:W-:Y:S01]  /*11580*/  ENDCOLLECTIVE ;  /* 0x000000000000791b */ /* 0x003fe20003800000 */
.L_x_9263:
[----:B------:R-:W-:Y:S02]  /*11590*/  @P1 IMAD R8, R5, 0x2, R22 ;  /* 0x0000000205081824 */ /* 0x000fe400078e0216 */
[----:B------:R-:W-:Y:S02]  /*115a0*/  IMAD.MOV.U32 R13, RZ, RZ, R0 ;  /* 0x000000ffff0d7224 */ /* 0x000fe400078e0000 */
[----:B------:R-:W-:Y:S02]  /*115b0*/  IMAD.MOV.U32 R12, RZ, RZ, 0x5 ;  /* 0x00000005ff0c7424 */ /* 0x000fe400078e00ff */
[----:B------:R-:W-:-:S07]  /*115c0*/  IMAD.MOV.U32 R3, RZ, RZ, R14 ;  /* 0x000000ffff037224 */ /* 0x000fce00078e000e */
[----:B------:R-:W-:Y:S05]  /*115d0*/  WARPSYNC.COLLECTIVE R15, `(.L_x_9264) ;  /* 0x000000000f087348 */ /* 0x000fea0003c00000 */
[----:B------:R0:W1:Y:S02]  /*115e0*/  SHFL.IDX P6, R14, R13, R12, R11 ;  /* 0x0000000c0d0e7389 */ /* 0x00006400000c000b */
[----:B01----:R-:W-:Y:S01]  /*115f0*/  ENDCOLLECTIVE ;  /* 0x000000000000791b */ /* 0x003fe20003800000 */
.L_x_9264:
        /* <DEDUP_REMOVED lines=16> */
.L_x_9265:
[----:B------:R-:W-:Y:S02]  /*11700*/  @P1 IMAD R8, R5, 0x2, R22 ;  /* 0x0000000205081824 */ /* 0x000fe400078e0216 */
[----:B------:R-:W-:Y:S02]  /*11710*/  IMAD.MOV.U32 R13, RZ, RZ, R0 ;  /* 0x000000ffff0d7224 */ /* 0x000fe400078e0000 */
[----:B------:R-:W-:Y:S02]  /*11720*/  IMAD.MOV.U32 R12, RZ, RZ, 0x6 ;  /* 0x00000006ff0c7424 */ /* 0x000fe400078e00ff */
[----:B------:R-:W-:-:S07]  /*11730*/  IMAD.MOV.U32 R3, RZ, RZ, R14 ;  /* 0x000000ffff037224 */ /* 0x000fce00078e000e */
[----:B------:R-:W-:Y:S05]  /*11740*/  WARPSYNC.COLLECTIVE R15, `(.L_x_9266) ;  /* 0x000000000f087348 */ /* 0x000fea0003c00000 */
[----:B------:R0:W1:Y:S02]  /*11750*/  SHFL.IDX P6, R14, R13, R12, R11 ;  /* 0x0000000c0d0e7389 */ /* 0x00006400000c000b */
[----:B01----:R-:W-:Y:S01]  /*11760*/  ENDCOLLECTIVE ;  /* 0x000000000000791b */ /* 0x003fe20003800000 */
.L_x_9266:
        /* <DEDUP_REMOVED lines=16> */
.L_x_9267:
[----:B------:R-:W-:Y:S02]  /*11870*/  @P1 IMAD R8, R5, 0x2, R22 ;  /* 0x0000000205081824 */ /* 0x000fe400078e0216 */
[----:B------:R-:W-:Y:S02]  /*11880*/  IMAD.MOV.U32 R13, RZ, RZ, R0 ;  /* 0x000000ffff0d7224 */ /* 0x000fe400078e0000 */
[----:B------:R-:W-:Y:S02]  /*11890*/  IMAD.MOV.U32 R12, RZ, RZ, 0x7 ;  /* 0x00000007ff0c7424 */ /* 0x000fe400078e00ff */
[----:B------:R-:W-:-:S07]  /*118a0*/  IMAD.MOV.U32 R3, RZ, RZ, R14 ;  /* 0x000000ffff037224 */ /* 0x000fce00078e000e */
[----:B------:R-:W-:Y:S05]  /*118b0*/  WARPSYNC.COLLECTIVE R15, `(.L_x_9268) ;  /* 0x000000000f087348 */ /* 0x000fea0003c00000 */
[----:B------:R0:W1:Y:S02]  /*118c0*/  SHFL.IDX P6, R14, R13, R12, R11 ;  /* 0x0000000c0d0e7389 */ /* 0x00006400000c000b */
[----:B01----:R-:W-:Y:S01]  /*118d0*/  ENDCOLLECTIVE ;  /* 0x000000000000791b */ /* 0x003fe20003800000 */
.L_x_9268:
[----:B------:R-:W-:-:S05]  /*118e0*/  @P1 LEA R3, P0, R30, R3, 0x1 ;  /* 0x000000031e031211 */ /* 0x000fca00078008ff */
[----:B------:R-:W-:-:S05]  /*118f0*/  @P1 IMAD.X R2, RZ, RZ, R2, P0 ;  /* 0x000000ffff021224 */ /* 0x000fca00000e0602 */
[----:B------:R-:W-:Y:S02]  /*11900*/  @P1 LOP3.LUT R3, R3, R2, RZ, 0x3c, !PT ;  /* 0x0000000203031212 */ /* 0x000fe400078e3cff */
[----:B------:R-:W-:Y:S02]  /*11910*/  MOV R13, R4 ;  /* 0x00000004000d7202 */ /* 0x000fe40000000f00 */
[----:B------:R-:W-:-:S04]  /*11920*/  @P1 LOP3.LUT R2, R3, R2, RZ, 0x3c, !PT ;  /* 0x0000000203021212 */ /* 0x000fc800078e3cff */
[----:B------:R-:W-:Y:S01]  /*11930*/  @P1 LOP3.LUT R3, R3, R2, RZ, 0x3c, !PT ;  /* 0x0000000203031212 */ /* 0x000fe200078e3cff */
[----:B------:R-:W-:-:S07]  /*11940*/  IMAD.MOV.U32 R0, RZ, RZ, R14 ;  /* 0x000000ffff007224 */ /* 0x000fce00078e000e */
[----:B------:R-:W-:Y:S05]  /*11950*/  WARPSYNC.COLLECTIVE R15, `(.L_x_9269) ;  /* 0x000000000f087348 */ /* 0x000fea0003c00000 */
[----:B------:R0:W1:Y:S02]  /*11960*/  SHFL.IDX P6, R14, R13, R12, R11 ;  /* 0x0000000c0d0e7389 */ /* 0x00006400000c000b */
[----:B01----:R-:W-:Y:S01]  /*11970*/  ENDCOLLECTIVE ;  /* 0x000000000000791b */ /* 0x003fe20003800000 */
.L_x_9269:
[----:B------:R-:W-:Y:S01]  /*11980*/  @!PT LDS RZ, [RZ] ;  /* 0x00000000fffff984 */ /* 0x000fe20000000800 */
[----:B------:R-:W-:Y:S01]  /*11990*/  @!PT LDS RZ, [RZ] ;  /* 0x00000000fffff984 */ /* 0x000fe20000000800 */
[----:B------:R-:W-:Y:S01]  /*119a0*/  @!PT LDS RZ, [RZ] ;  /* 0x00000000fffff984 */ /* 0x000fe20000000800 */
[----:B------:R-:W-:Y:S04]  /*119b0*/  @P1 LDGSTS.E.BYPASS.LTC128B.128 [R8+0x1b400], desc[UR52][R2.64], !P3 ;  /* 0x1b40000002081fae */ /* 0x000fe8000d901d74 */
[----:B------:R0:W-:Y:S02]  /*119c0*/  @P1 LDGSTS.E.BYPASS.LTC128B.128 [R8+0x1f400], desc[UR52][R2.64+0x80], !P2 ;  /* 0x1f40008002081fae */ /* 0x0001e4000d101d74 */
[----:B0-----:R-:W-:Y:S01]  /*119d0*/  IMAD.MOV.U32 R2, RZ, RZ, R14 ;  /* 0x000000ffff027224 */ /* 0x001fe200078e000e */
[----:B------:R-:W-:Y:S06]  /*119e0*/  BRA `(.L_x_9270) ;  /* 0xffffffb8009c7947 */ /* 0x000fec000383ffff */
.L_x_9192:
        /* <DEDUP_REMOVED lines=9> */
.L_x_9271:
[C---:B------:R-:W-:Y:S01]  /*11a80*/  VIADD R6, R17.reuse, 0x10 ;  /* 0x0000001011067836 */ /* 0x040fe20000000000 */
[----:B------:R-:W-:Y:S01]  /*11a90*/  ISETP.GE.AND P2, PT, R17, R5, PT ;  /* 0x000000051100720c */ /* 0x000fe20003f46270 */
[----:B------:R-:W-:Y:S02]  /*11aa0*/  IMAD.MOV.U32 R13, RZ, RZ, R0 ;  /* 0x000000ffff0d7224 */ /* 0x000fe400078e0000 */
[----:B------:R-:W-:-:S10]  /*11ab0*/  IMAD.MOV.U32 R2, RZ, RZ, R14 ;  /* 0x000000ffff027224 */ /* 0x000fd400078e000e */
[----:B------:R-:W-:Y:S05]  /*11ac0*/  WARPSYNC.COLLECTIVE R15, `(.L_x_9272) ;  /* 0x000000000f087348 */ /* 0x000fea0003c00000 */
[----:B------:R0:W1:Y:S02]  /*11ad0*/  SHFL.IDX P6, R14, R13, R12, R11 ;  /* 0x0000000c0d0e7389 */ /* 0x00006400000c000b */
[----:B01----:R-:W-:Y:S01]  /*11ae0*/  ENDCOLLECTIVE ;  /* 0x000000000000791b */ /* 0x003fe20003800000 */
.L_x_9272:
        /* <DEDUP_REMOVED lines=8> */
.L_x_9273:
        /* <DEDUP_REMOVED lines=12> */
.L_x_9274:
        /* <DEDUP_REMOVED lines=8> */
.L_x_9275:
        /* <DEDUP_REMOVED lines=8> */
[----:B------:R-:W-:Y:S01]  /*11d30*/  IMAD.MOV.U32 R13, RZ, RZ, R0 ;  /* 0x000000ffff0d7224 */ /* 0x000fe200078e0000 */
[----:B0-----:R-:W-:-:S09]  /*11d40*/  MOV R2, R14 ;  /* 0x0000000e00027202 */ /* 0x001fd20000000f00 */
[----:B------:R-:W-:Y:S05]  /*11d50*/  WARPSYNC.COLLECTIVE R15, `(.L_x_9276) ;  /* 0x000000000f087348 */ /* 0x000fea0003c00000 */
[----:B------:R0:W1:Y:S02]  /*11d60*/  SHFL.IDX P6, R14, R13, R12, R11 ;  /* 0x0000000c0d0e7389 */ /* 0x00006400000c000b */
[----:B01----:R-:W-:Y:S01]  /*11d70*/  ENDCOLLECTIVE ;  /* 0x000000000000791b */ /* 0x003fe20003800000 */
.L_x_9276:
        /* <DEDUP_REMOVED lines=8> */
.L_x_9277:
        /* <DEDUP_REMOVED lines=13> */
.L_x_9278:
        /* <DEDUP_REMOVED lines=8> */
.L_x_9279:
        /* <DEDUP_REMOVED lines=13> */
.L_x_9280:
        /* <DEDUP_REMOVED lines=8> */
.L_x_9281:
        /* <DEDUP_REMOVED lines=13> */
.L_x_9282:
        /* <DEDUP_REMOVED lines=8> */
.L_x_9283:
        /* <DEDUP_REMOVED lines=12> */
.L_x_9284:
        /* <DEDUP_REMOVED lines=8> */
.L_x_9285:
        /* <DEDUP_REMOVED lines=11> */
.L_x_9286:
[----:B------:R-:W-:Y:S05]  /*123e0*/  BRA `(.L_x_9287) ;  /* 0xffffffbc00107947 */ /* 0x000fea000383ffff */
.L_x_9197:
[----:B0-----:R0:W1:Y:S02]  /*123f0*/  SYNCS.PHASECHK.TRANS64.TRYWAIT P1, [R22+URZ+0x28820], R3 ;  /* 0x02882003160075a7 */ /* 0x001064000802017f */
[----:B-1----:R-:W-:Y:S05]  /*12400*/  @!P1 NANOSLEEP.SYNCS 0x989680 ;  /* 0x009896800000995d */ /* 0x002fea0003900000 */
[----:B------:R-:W1:Y:S02]  /*12410*/  @!P1 SYNCS.PHASECHK.TRANS64 P1, [R22+URZ+0x28820], R3 ;  /* 0x02882003160095a7 */ /* 0x000e64000802007f */
[----:B-1----:R-:W-:Y:S05]  /*12420*/  @!P1 BRA `(.L_x_9197) ;  /* 0xfffffffc00f09947 */ /* 0x002fea000383ffff */
[----:B------:R-:W-:Y:S05]  /*12430*/  BRA `(.L_x_9288) ;  /* 0xffffffbc00847947 */ /* 0x000fea000383ffff */
.L_x_9202:
[----:B0-----:R0:W1:Y:S02]  /*12440*/  SYNCS.PHASECHK.TRANS64.TRYWAIT P0, [R6+URZ+0x28840], R3 ;  /* 0x02884003060075a7 */ /* 0x001064000800017f */
[----:B-1----:R-:W-:Y:S05]  /*12450*/  @!P0 NANOSLEEP.SYNCS 0x989680 ;  /* 0x009896800000895d */ /* 0x002fea0003900000 */
[----:B------:R-:W1:Y:S02]  /*12460*/  @!P0 SYNCS.PHASECHK.TRANS64 P0, [R6+URZ+0x28840], R3 ;  /* 0x02884003060085a7 */ /* 0x000e64000800007f */
[----:B-1----:R-:W-:Y:S05]  /*12470*/  @!P0 BRA `(.L_x_9202) ;  /* 0xfffffffc00f08947 */ /* 0x002fea000383ffff */
[----:B------:R-:W-:Y:S05]  /*12480*/  BRA `(.L_x_9289) ;  /* 0xffffffc000507947 */ /* 0x000fea000383ffff */
.L_x_9203:
[----:B------:R-:W-:Y:S01]  /*12490*/  BSSY B1, `(.L_x_9290) ;  /* 0x0000008000017945 */ /* 0x000fe20003800000 */
[----:B------:R-:W-:Y:S01]  /*124a0*/  IMAD.MOV.U32 R13, RZ, RZ, R9 ;  /* 0x000000ffff0d7224 */ /* 0x000fe200078e0009 */
[----:B------:R-:W-:Y:S01]  /*124b0*/  MOV R15, 0xffffffff ;  /* 0xffffffff000f7802 */ /* 0x000fe20000000f00 */
[----:B------:R-:W-:Y:S02]  /*124c0*/  IMAD.MOV.U32 R12, RZ, RZ, RZ ;  /* 0x000000ffff0c7224 */ /* 0x000fe400078e00ff */
[----:B------:R-:W-:-:S07]  /*124d0*/  IMAD.MOV.U32 R11, RZ, RZ, 0x181f ;  /* 0x0000181fff0b7424 */ /* 0x000fce00078e00ff */
[----:B--2---:R-:W-:Y:S05]  /*124e0*/  WARPSYNC.COLLECTIVE R15, `(.L_x_9291) ;  /* 0x000000000f087348 */ /* 0x004fea0003c00000 */
[----:B--2---:R0:W1:Y:S02]  /*124f0*/  SHFL.IDX P6, R14, R13, R12, R11 ;  /* 0x0000000c0d0e7389 */ /* 0x00406400000c000b */
[----:B01----:R-:W-:Y:S01]  /*12500*/  ENDCOLLECTIVE ;  /* 0x000000000000791b */ /* 0x003fe20003800000 */
.L_x_9291:
[----:B------:R-:W-:Y:S05]  /*12510*/  BSYNC B1 ;  /* 0x0000000000017941 */ /* 0x000fea0003800000 */
.L_x_9290:
        /* <DEDUP_REMOVED lines=9> */
.L_x_9292:
[----:B------:R-:W-:Y:S02]  /*125b0*/  IMAD R8, R8, 0x2, R22 ;  /* 0x0000000208087824 */ /* 0x000fe400078e0216 */
[----:B------:R-:W-:Y:S02]  /*125c0*/  IMAD.MOV.U32 R13, RZ, RZ, R9 ;  /* 0x000000ffff0d7224 */ /* 0x000fe400078e0009 */
[----:B------:R-:W-:Y:S02]  /*125d0*/  IMAD.MOV.U32 R12, RZ, RZ, 0x1 ;  /* 0x00000001ff0c7424 */ /* 0x000fe400078e00ff */
[----:B------:R-:W-:-:S07]  /*125e0*/  IMAD.MOV.U32 R2, RZ, RZ, R14 ;  /* 0x000000ffff027224 */ /* 0x000fce00078e000e */
[----:B------:R-:W-:Y:S05]  /*125f0*/  WARPSYNC.COLLECTIVE R15, `(.L_x_9293) ;  /* 0x000000000f087348 */ /* 0x000fea0003c00000 */
[----:B------:R0:W1:Y:S02]  /*12600*/  SHFL.IDX P6, R14, R13, R12, R11 ;  /* 0x0000000c0d0e7389 */ /* 0x00006400000c000b */
[----:B01----:R-:W-:Y:S01]  /*12610*/  ENDCOLLECTIVE ;  /* 0x000000000000791b */ /* 0x003fe20003800000 */
.L_x_9293:
        /* <DEDUP_REMOVED lines=12> */
.L_x_9294:
[----:B------:R-:W-:Y:S02]  /*126e0*/  IMAD.MOV.U32 R13, RZ, RZ, R9 ;  /* 0x000000ffff0d7224 */ /* 0x000fe400078e0009 */
[----:B------:R-:W-:Y:S02]  /*126f0*/  IMAD.MOV.U32 R12, RZ, RZ, 0x2 ;  /* 0x00000002ff0c7424 */ /* 0x000fe400078e00ff */
[----:B------:R-:W-:-:S07]  /*12700*/  IMAD.MOV.U32 R2, RZ, RZ, R14 ;  /* 0x000000ffff027224 */ /* 0x000fce00078e000e */
[----:B------:R-:W-:Y:S05]  /*12710*/  WARPSYNC.COLLECTIVE R15, `(.L_x_9295) ;  /* 0x000000000f087348 */ /* 0x000fea0003c00000 */
[----:B------:R0:W1:Y:S02]  /*12720*/  SHFL.IDX P6, R14, R13, R12, R11 ;  /* 0x0000000c0d0e7389 */ /* 0x00006400000c000b */
[----:B01----:R-:W-:Y:S01]  /*12730*/  ENDCOLLECTIVE ;  /* 0x000000000000791b */ /* 0x003fe20003800000 */
.L_x_9295:
        /* <DEDUP_REMOVED lines=12> */
.L_x_9296:
[----:B------:R-:W-:Y:S01]  /*12800*/  MOV R13, R9 ;  /* 0x00000009000d7202 */ /* 0x000fe20000000f00 */
[----:B------:R-:W-:Y:S02]  /*12810*/  IMAD.MOV.U32 R12, RZ, RZ, 0x3 ;  /* 0x00000003ff0c7424 */ /* 0x000fe400078e00ff */
[----:B------:R-:W-:-:S07]  /*12820*/  IMAD.MOV.U32 R2, RZ, RZ, R14 ;  /* 0x000000ffff027224 */ /* 0x000fce00078e000e */
[----:B------:R-:W-:Y:S05]  /*12830*/  WARPSYNC.COLLECTIVE R15, `(.L_x_9297) ;  /* 0x000000000f087348 */ /* 0x000fea0003c00000 */
[----:B------:R0:W1:Y:S02]  /*12840*/  SHFL.IDX P6, R14, R13, R12, R11 ;  /* 0x0000000c0d0e7389 */ /* 0x00006400000c000b */
[----:B01----:R-:W-:Y:S01]  /*12850*/  ENDCOLLECTIVE ;  /* 0x000000000000791b */ /* 0x003fe20003800000 */
.L_x_9297:
        /* <DEDUP_REMOVED lines=12> */
.L_x_9298:
[----:B------:R-:W-:Y:S02]  /*12920*/  IMAD.MOV.U32 R13, RZ, RZ, R9 ;  /* 0x000000ffff0d7224 */ /* 0x000fe400078e0009 */
[----:B------:R-:W-:Y:S02]  /*12930*/  IMAD.MOV.U32 R12, RZ, RZ, 0x4 ;  /* 0x00000004ff0c7424 */ /* 0x000fe400078e00ff */
[----:B------:R-:W-:-:S07]  /*12940*/  IMAD.MOV.U32 R2, RZ, RZ, R14 ;  /* 0x000000ffff027224 */ /* 0x000fce00078e000e */
[----:B------:R-:W-:Y:S05]  /*12950*/  WARPSYNC.COLLECTIVE R15, `(.L_x_9299) ;  /* 0x000000000f087348 */ /* 0x000fea0003c00000 */
[----:B------:R0:W1:Y:S02]  /*12960*/  SHFL.IDX P6, R14, R13, R12, R11 ;  /* 0x0000000c0d0e7389 */ /* 0x00006400000c000b */
[----:B01----:R-:W-:Y:S01]  /*12970*/  ENDCOLLECTIVE ;  /* 0x000000000000791b */ /* 0x003fe20003800000 */
.L_x_9299:
        /* <DEDUP_REMOVED lines=12> */
.L_x_9300:
[----:B------:R-:W-:Y:S02]  /*12a40*/  IMAD.MOV.U32 R13, RZ, RZ, R9 ;  /* 0x000000ffff0d7224 */ /* 0x000fe400078e0009 */
[----:B------:R-:W-:Y:S02]  /*12a50*/  IMAD.MOV.U32 R12, RZ, RZ, 0x5 ;  /* 0x00000005ff0c7424 */ /* 0x000fe400078e00ff */
[----:B------:R-:W-:-:S07]  /*12a60*/  IMAD.MOV.U32 R2, RZ, RZ, R14 ;  /* 0x000000ffff027224 */ /* 0x000fce00078e000e */
[----:B------:R-:W-:Y:S05]  /*12a70*/  WARPSYNC.COLLECTIVE R15, `(.L_x_9301) ;  /* 0x000000000f087348 */ /* 0x000fea0003c00000 */
[----:B------:R0:W1:Y:S02]  /*12a80*/  SHFL.IDX P6, R14, R13, R12, R11 ;  /* 0x0000000c0d0e7389 */ /* 0x00006400000c000b */
[----:B01----:R-:W-:Y:S01]  /*12a90*/  ENDCOLLECTIVE ;  /* 0x000000000000791b */ /* 0x003fe20003800000 */
.L_x_9301:
        /* <DEDUP_REMOVED lines=12> */
.L_x_9302:
[----:B------:R-:W-:Y:S02]  /*12b60*/  IMAD.MOV.U32 R13, RZ, RZ, R9 ;  /* 0x000000ffff0d7224 */ /* 0x000fe400078e0009 */
[----:B------:R-:W-:Y:S02]  /*12b70*/  IMAD.MOV.U32 R12, RZ, RZ, 0x6 ;  /* 0x00000006ff0c7424 */ /* 0x000fe400078e00ff */
[----:B------:R-:W-:-:S07]  /*12b80*/  IMAD.MOV.U32 R2, RZ, RZ, R14 ;  /* 0x000000ffff027224 */ /* 0x000fce00078e000e */
[----:B------:R-:W-:Y:S05]  /*12b90*/  WARPSYNC.COLLECTIVE R15, `(.L_x_9303) ;  /* 0x000000000f087348 */ /* 0x000fea0003c00000 */
[----:B------:R0:W1:Y:S02]  /*12ba0*/  SHFL.IDX P6, R14, R13, R12, R11 ;  /* 0x0000000c0d0e7389 */ /* 0x00006400000c000b */
[----:B01----:R-:W-:Y:S01]  /*12bb0*/  ENDCOLLECTIVE ;  /* 0x000000000000791b */ /* 0x003fe20003800000 */
.L_x_9303:
        /* <DEDUP_REMOVED lines=12> */
.L_x_9304:
[----:B------:R-:W-:Y:S02]  /*12c80*/  IMAD.MOV.U32 R13, RZ, RZ, R9 ;  /* 0x000000ffff0d7224 */ /* 0x000fe400078e0009 */
[----:B------:R-:W-:Y:S01]  /*12c90*/  IMAD.MOV.U32 R12, RZ, RZ, 0x7 ;  /* 0x00000007ff0c7424 */ /* 0x000fe200078e00ff */
[----:B------:R-:W-:-:S07]  /*12ca0*/  MOV R2, R14 ;  /* 0x0000000e00027202 */ /* 0x000fce0000000f00 */
[----:B------:R-:W-:Y:S05]  /*12cb0*/  WARPSYNC.COLLECTIVE R15, `(.L_x_9305) ;  /* 0x000000000f087348 */ /* 0x000fea0003c00000 */
[----:B------:R0:W1:Y:S02]  /*12cc0*/  SHFL.IDX P6, R14, R13, R12, R11 ;  /* 0x0000000c0d0e7389 */ /* 0x00006400000c000b */
[----:B01----:R-:W-:Y:S01]  /*12cd0*/  ENDCOLLECTIVE ;  /* 0x000000000000791b */ /* 0x003fe20003800000 */
.L_x_9305:
        /* <DEDUP_REMOVED lines=12> */
.L_x_9306:
[----:B------:R-:W-:Y:S01]  /*12da0*/  IMAD.MOV.U32 R2, RZ, RZ, R14 ;  /* 0x000000ffff027224 */ /* 0x000fe200078e000e */
[----:B------:R-:W-:Y:S06]  /*12db0*/  BRA `(.L_x_9307) ;  /* 0xffffffbc00247947 */ /* 0x000fec000383ffff */
.L_x_9208:
[----:B-1----:R1:W3:Y:S02]  /*12dc0*/  SYNCS.PHASECHK.TRANS64.TRYWAIT P0, [R6+URZ+0x28860], R2 ;  /* 0x02886002060075a7 */ /* 0x0022e4000800017f */
[----:B---3--:R-:W-:Y:S05]  /*12dd0*/  @!P0 NANOSLEEP.SYNCS 0x989680 ;  /* 0x009896800000895d */ /* 0x008fea0003900000 */
[----:B------:R-:W3:Y:S02]  /*12de0*/  @!P0 SYNCS.PHASECHK.TRANS64 P0, [R6+URZ+0x28860], R2 ;  /* 0x02886002060085a7 */ /* 0x000ee4000800007f */
[----:B---3--:R-:W-:Y:S05]  /*12df0*/  @!P0 BRA `(.L_x_9208) ;  /* 0xfffffffc00f08947 */ /* 0x008fea000383ffff */
[----:B------:R-:W-:Y:S05]  /*12e00*/  BRA `(.L_x_9308) ;  /* 0xffffffbc00847947 */ /* 0x000fea000383ffff */
.L_x_9209:
        /* <DEDUP_REMOVED lines=8> */
.L_x_9310:
[----:B------:R-:W-:Y:S05]  /*12e90*/  BSYNC B1 ;  /* 0x0000000000017941 */ /* 0x000fea0003800000 */
.L_x_9309:
        /* <DEDUP_REMOVED lines=9> */
.L_x_9311:
[----:B------:R-:W-:Y:S02]  /*12f30*/  IMAD.MOV.U32 R13, RZ, RZ, R24 ;  /* 0x000000ffff0d7224 */ /* 0x000fe400078e0018 */
[----:B------:R-:W-:Y:S02]  /*12f40*/  IMAD.MOV.U32 R12, RZ, RZ, 0x1 ;  /* 0x00000001ff0c7424 */ /* 0x000fe400078e00ff */
[----:B------:R-:W-:-:S07]  /*12f50*/  IMAD.MOV.U32 R2, RZ, RZ, R14 ;  /* 0x000000ffff027224 */ /* 0x000fce00078e000e */
[----:B------:R-:W-:Y:S05]  /*12f60*/  WARPSYNC.COLLECTIVE R15, `(.L_x_9312) ;  /* 0x000000000f087348 */ /* 0x000fea0003c00000 */
[----:B------:R0:W1:Y:S02]  /*12f70*/  SHFL.IDX P6, R14, R13, R12, R11 ;  /* 0x0000000c0d0e7389 */ /* 0x00006400000c000b */
[----:B01----:R-:W-:Y:S01]  /*12f80*/  ENDCOLLECTIVE ;  /* 0x000000000000791b */ /* 0x003fe20003800000 */
.L_x_9312:
        /* <DEDUP_REMOVED lines=14> */
.L_x_9313:
[----:B------:R-:W-:Y:S02]  /*13070*/  IMAD.MOV.U32 R13, RZ, RZ, R24 ;  /* 0x000000ffff0d7224 */ /* 0x000fe400078e0018 */
[----:B------:R-:W-:Y:S02]  /*13080*/  IMAD.MOV.U32 R12, RZ, RZ, 0x2 ;  /* 0x00000002ff0c7424 */ /* 0x000fe400078e00ff */
[----:B------:R-:W-:-:S07]  /*13090*/  IMAD.MOV.U32 R2, RZ, RZ, R14 ;  /* 0x000000ffff027224 */ /* 0x000fce00078e000e */
[----:B------:R-:W-:Y:S05]  /*130a0*/  WARPSYNC.COLLECTIVE R15, `(.L_x_9314) ;  /* 0x000000000f087348 */ /* 0x000fea0003c00000 */
[----:B------:R0:W1:Y:S02]  /*130b0*/  SHFL.IDX P6, R14, R13, R12, R11 ;  /* 0x0000000c0d0e7389 */ /* 0x00006400000c000b */
[----:B01----:R-:W-:Y:S01]  /*130c0*/  ENDCOLLECTIVE ;  /* 0x000000000000791b */ /* 0x003fe20003800000 */
.L_x_9314:
        /* <DEDUP_REMOVED lines=14> */
.L_x_9315:
[----:B------:R-:W-:Y:S02]  /*131b0*/  IMAD.MOV.U32 R13, RZ, RZ, R24 ;  /* 0x000000ffff0d7224 */ /* 0x000fe400078e0018 */
[----:B------:R-:W-:Y:S02]  /*131c0*/  IMAD.MOV.U32 R12, RZ, RZ, 0x3 ;  /* 0x00000003ff0c7424 */ /* 0x000fe400078e00ff */
[----:B------:R-:W-:-:S07]  /*131d0*/  IMAD.MOV.U32 R2, RZ, RZ, R14 ;  /* 0x000000ffff027224 */ /* 0x000fce00078e000e */
[----:B------:R-:W-:Y:S05]  /*131e0*/  WARPSYNC.COLLECTIVE R15, `(.L_x_9316) ;  /* 0x000000000f087348 */ /* 0x000fea0003c00000 */
[----:B------:R0:W1:Y:S02]  /*131f0*/  SHFL.IDX P6, R14, R13, R12, R11 ;  /* 0x0000000c0d0e7389 */ /* 0x00006400000c000b */
[----:B01----:R-:W-:Y:S01]  /*13200*/  ENDCOLLECTIVE ;  /* 0x000000000000791b */ /* 0x003fe20003800000 */
.L_x_9316:
        /* <DEDUP_REMOVED lines=14> */
.L_x_9317:
[----:B------:R-:W-:Y:S02]  /*132f0*/  IMAD.MOV.U32 R13, RZ, RZ, R24 ;  /* 0x000000ffff0d7224 */ /* 0x000fe400078e0018 */
[----:B------:R-:W-:Y:S02]  /*13300*/  IMAD.MOV.U32 R12, RZ, RZ, 0x4 ;  /* 0x00000004ff0c7424 */ /* 0x000fe400078e00ff */
[----:B------:R-:W-:-:S07]  /*13310*/  IMAD.MOV.U32 R2, RZ, RZ, R14 ;  /* 0x000000ffff027224 */ /* 0x000fce00078e000e */
[----:B------:R-:W-:Y:S05]  /*13320*/  WARPSYNC.COLLECTIVE R15, `(.L_x_9318) ;  /* 0x000000000f087348 */ /* 0x000fea0003c00000 */
[----:B------:R0:W1:Y:S02]  /*13330*/  SHFL.IDX P6, R14, R13, R12, R11 ;  /* 0x0000000c0d0e7389 */ /* 0x00006400000c000b */
[----:B01----:R-:W-:Y:S01]  /*13340*/  ENDCOLLECTIVE ;  /* 0x000000000000791b */ /* 0x003fe20003800000 */
.L_x_9318:
        /* <DEDUP_REMOVED lines=14> */
.L_x_9319:
[----:B------:R-:W-:Y:S01]  /*13430*/  IMAD.MOV.U32 R13, RZ, RZ, R24 ;  /* 0x000000ffff0d7224 */ /* 0x000fe200078e0018 */
[----:B------:R-:W-:Y:S01]  /*13440*/  MOV R12, 0x5 ;  /* 0x00000005000c7802 */ /* 0x000fe20000000f00 */
[----:B------:R-:W-:-:S07]  /*13450*/  IMAD.MOV.U32 R2, RZ, RZ, R14 ;  /* 0x000000ffff027224 */ /* 0x000fce00078e000e */
[----:B------:R-:W-:Y:S05]  /*13460*/  WARPSYNC.COLLECTIVE R15, `(.L_x_9320) ;  /* 0x000000000f087348 */ /* 0x000fea0003c00000 */
[----:B------:R0:W1:Y:S02]  /*13470*/  SHFL.IDX P6, R14, R13, R12, R11 ;  /* 0x0000000c0d0e7389 */ /* 0x00006400000c000b */
[----:B01----:R-:W-:Y:S01]  /*13480*/  ENDCOLLECTIVE ;  /* 0x000000000000791b */ /* 0x003fe20003800000 */
.L_x_9320:
        /* <DEDUP_REMOVED lines=14> */
.L_x_9321:
[----:B------:R-:W-:Y:S02]  /*13570*/  IMAD.MOV.U32 R13, RZ, RZ, R24 ;  /* 0x000000ffff0d7224 */ /* 0x000fe400078e0018 */
[----:B------:R-:W-:Y:S02]  /*13580*/  IMAD.MOV.U32 R12, RZ, RZ, 0x6 ;  /* 0x00000006ff0c7424 */ /* 0x000fe400078e00ff */
[----:B------:R-:W-:-:S07]  /*13590*/  IMAD.MOV.U32 R2, RZ, RZ, R14 ;  /* 0x000000ffff027224 */ /* 0x000fce00078e000e */
[----:B------:R-:W-:Y:S05]  /*135a0*/  WARPSYNC.COLLECTIVE R15, `(.L_x_9322) ;  /* 0x000000000f087348 */ /* 0x000fea0003c00000 */
[----:B------:R0:W1:Y:S02]  /*135b0*/  SHFL.IDX P6, R14, R13, R12, R11 ;  /* 0x0000000c0d0e7389 */ /* 0x00006400000c000b */
[----:B01----:R-:W-:Y:S01]  /*135c0*/  ENDCOLLECTIVE ;  /* 0x000000000000791b */ /* 0x003fe20003800000 */
.L_x_9322:
        /* <DEDUP_REMOVED lines=14> */
.L_x_9323:
[----:B------:R-:W-:Y:S02]  /*136b0*/  IMAD.MOV.U32 R13, RZ, RZ, R24 ;  /* 0x000000ffff0d7224 */ /* 0x000fe400078e0018 */
[----:B------:R-:W-:Y:S02]  /*136c0*/  IMAD.MOV.U32 R12, RZ, RZ, 0x7 ;  /* 0x00000007ff0c7424 */ /* 0x000fe400078e00ff */
[----:B------:R-:W-:-:S07]  /*136d0*/  IMAD.MOV.U32 R2, RZ, RZ, R14 ;  /* 0x000000ffff027224 */ /* 0x000fce00078e000e */
[----:B------:R-:W-:Y:S05]  /*136e0*/  WARPSYNC.COLLECTIVE R15, `(.L_x_9324) ;  /* 0x000000000f087348 */ /* 0x000fea0003c00000 */
[----:B------:R0:W1:Y:S02]  /*136f0*/  SHFL.IDX P6, R14, R13, R12, R11 ;  /* 0x0000000c0d0e7389 */ /* 0x00006400000c000b */
[----:B01----:R-:W-:Y:S01]  /*13700*/  ENDCOLLECTIVE ;  /* 0x000000000000791b */ /* 0x003fe20003800000 */
.L_x_9324:
        /* <DEDUP_REMOVED lines=13> */
.L_x_9325:
[----:B------:R-:W-:Y:S01]  /*137e0*/  @!PT LDS RZ, [RZ] ;  /* 0x00000000fffff984 */ /* 0x000fe20000000800 */
[----:B------:R-:W-:Y:S01]  /*137f0*/  @!PT LDS RZ, [RZ] ;  /* 0x00000000fffff984 */ /* 0x000fe20000000800 */
[----:B------:R-:W-:Y:S01]  /*13800*/  @!PT LDS RZ, [RZ] ;  /* 0x00000000fffff984 */ /* 0x000fe20000000800 */
[----:B------:R1:W-:Y:S01]  /*13810*/  LDGSTS.E.BYPASS.LTC128B.128 [R7+0x7400], desc[UR52][R2.64+0x80], !P0 ;  /* 0x0740008002077fae */ /* 0x0003e2000c101d74 */
[----:B------:R-:W-:Y:S05]  /*13820*/  BRA `(.L_x_9326) ;  /* 0xffffffb800087947 */ /* 0x000fea000383ffff */
.L_x_9217:
[----:B0-----:R0:W1:Y:S02]  /*13830*/  SYNCS.PHASECHK.TRANS64.TRYWAIT P0, [R0+URZ+0x28860], R3 ;  /* 0x02886003000075a7 */ /* 0x001064000800017f */
[----:B-1----:R-:W-:Y:S05]  /*13840*/  @!P0 NANOSLEEP.SYNCS 0x989680 ;  /* 0x009896800000895d */ /* 0x002fea0003900000 */
[----:B------:R-:W1:Y:S02]  /*13850*/  @!P0 SYNCS.PHASECHK.TRANS64 P0, [R0+URZ+0x28860], R3 ;  /* 0x02886003000085a7 */ /* 0x000e64000800007f */
[----:B-1----:R-:W-:Y:S05]  /*13860*/  @!P0 BRA `(.L_x_9217) ;  /* 0xfffffffc00f08947 */ /* 0x002fea000383ffff */
[----:B------:R-:W-:Y:S05]  /*13870*/  BRA `(.L_x_9327) ;  /* 0xffffffbc00247947 */ /* 0x000fea000383ffff */
.L_x_9218:
        /* <DEDUP_REMOVED lines=8> */
.L_x_9329:
[----:B------:R-:W-:Y:S05]  /*13900*/  BSYNC B0 ;  /* 0x0000000000007941 */ /* 0x000fea0003800000 */
.L_x_9328:
        /* <DEDUP_REMOVED lines=9> */
.L_x_9330:
        /* <DEDUP_REMOVED lines=12> */
.L_x_9331:
        /* <DEDUP_REMOVED lines=13> */
.L_x_9332:
[----:B------:R-:W-:Y:S02]  /*13b30*/  IMAD.MOV.U32 R13, RZ, RZ, R24 ;  /* 0x000000ffff0d7224 */ /* 0x000fe400078e0018 */
[----:B------:R-:W-:Y:S02]  /*13b40*/  IMAD.MOV.U32 R12, RZ, RZ, 0x2 ;  /* 0x00000002ff0c7424 */ /* 0x000fe400078e00ff */
[----:B------:R-:W-:-:S07]  /*13b50*/  IMAD.MOV.U32 R10, RZ, RZ, R14 ;  /* 0x000000ffff0a7224 */ /* 0x000fce00078e000e */
[----:B------:R-:W-:Y:S05]  /*13b60*/  WARPSYNC.COLLECTIVE R15, `(.L_x_9333) ;  /* 0x000000000f087348 */ /* 0x000fea0003c00000 */
[----:B------:R0:W1:Y:S02]  /*13b70*/  SHFL.IDX P6, R14, R13, R12, R11 ;  /* 0x0000000c0d0e7389 */ /* 0x00006400000c000b */
[----:B01----:R-:W-:Y:S01]  /*13b80*/  ENDCOLLECTIVE ;  /* 0x000000000000791b */ /* 0x003fe20003800000 */
.L_x_9333:
        /* <DEDUP_REMOVED lines=14> */
.L_x_9334:
[----:B------:R-:W-:Y:S02]  /*13c70*/  IMAD.MOV.U32 R13, RZ, RZ, R24 ;  /* 0x000000ffff0d7224 */ /* 0x000fe400078e0018 */
[----:B------:R-:W-:Y:S01]  /*13c80*/  IMAD.MOV.U32 R12, RZ, RZ, 0x3 ;  /* 0x00000003ff0c7424 */ /* 0x000fe200078e00ff */
[----:B------:R-:W-:-:S13]  /*13c90*/  IADD3 R2, P2, R14, R5, RZ ;  /* 0x000000050e027210 */ /* 0x000fda0007f5e0ff */
[----:B------:R-:W-:Y:S05]  /*13ca0*/  WARPSYNC.COLLECTIVE R15, `(.L_x_9335) ;  /* 0x000000000f087348 */ /* 0x000fea0003c00000 */
[----:B------:R0:W1:Y:S02]  /*13cb0*/  SHFL.IDX P6, R14, R13, R12, R11 ;  /* 0x0000000c0d0e7389 */ /* 0x00006400000c000b */
[----:B01----:R-:W-:Y:S01]  /*13cc0*/  ENDCOLLECTIVE ;  /* 0x000000000000791b */ /* 0x003fe20003800000 */
.L_x_9335:
        /* <DEDUP_REMOVED lines=13> */
.L_x_9336:
[----:B------:R-:W-:Y:S01]  /*13da0*/  IMAD.MOV.U32 R13, RZ, RZ, R24 ;  /* 0x000000ffff0d7224 */ /* 0x000fe200078e0018 */
[----:B------:R-:W-:Y:S02]  /*13db0*/  MOV R12, 0x4 ;  /* 0x00000004000c7802 */ /* 0x000fe40000000f00 */
[----:B------:R-:W-:-:S13]  /*13dc0*/  IADD3 R2, P2, R14, R5, RZ ;  /* 0x000000050e027210 */ /* 0x000fda0007f5e0ff */
[----:B------:R-:W-:Y:S05]  /*13dd0*/  WARPSYNC.COLLECTIVE R15, `(.L_x_9337) ;  /* 0x000000000f087348 */ /* 0x000fea0003c00000 */
[----:B------:R0:W1:Y:S02]  /*13de0*/  SHFL.IDX P6, R14, R13, R12, R11 ;  /* 0x0000000c0d0e7389 */ /* 0x00006400000c000b */
[----:B01----:R-:W-:Y:S01]  /*13df0*/  ENDCOLLECTIVE ;  /* 0x000000000000791b */ /* 0x003fe20003800000 */
.L_x_9337:
        /* <DEDUP_REMOVED lines=13> */
.L_x_9338:
[----:B------:R-:W-:Y:S02]  /*13ed0*/  IMAD.MOV.U32 R13, RZ, RZ, R24 ;  /* 0x000000ffff0d7224 */ /* 0x000fe400078e0018 */
[----:B------:R-:W-:Y:S02]  /*13ee0*/  IMAD.MOV.U32 R12, RZ, RZ, 0x5 ;  /* 0x00000005ff0c7424 */ /* 0x000fe400078e00ff */
[----:B------:R-:W-:-:S07]  /*13ef0*/  IMAD.MOV.U32 R10, RZ, RZ, R14 ;  /* 0x000000ffff0a7224 */ /* 0x000fce00078e000e */
[----:B------:R-:W-:Y:S05]  /*13f00*/  WARPSYNC.COLLECTIVE R15, `(.L_x_9339) ;  /* 0x000000000f087348 */ /* 0x000fea0003c00000 */
[----:B------:R0:W1:Y:S02]  /*13f10*/  SHFL.IDX P6, R14, R13, R12, R11 ;  /* 0x0000000c0d0e7389 */ /* 0x00006400000c000b */
[----:B01----:R-:W-:Y:S01]  /*13f20*/  ENDCOLLECTIVE ;  /* 0x000000000000791b */ /* 0x003fe20003800000 */
.L_x_9339:
        /* <DEDUP_REMOVED lines=14> */
.L_x_9340:
[----:B------:R-:W-:Y:S02]  /*14010*/  IMAD.MOV.U32 R13, RZ, RZ, R24 ;  /* 0x000000ffff0d7224 */ /* 0x000fe400078e0018 */
[----:B------:R-:W-:Y:S01]  /*14020*/  IMAD.MOV.U32 R12, RZ, RZ, 0x6 ;  /* 0x00000006ff0c7424 */ /* 0x000fe200078e00ff */
[----:B------:R-:W-:-:S13]  /*14030*/  IADD3 R2, P2, R14, R5, RZ ;  /* 0x000000050e027210 */ /* 0x000fda0007f5e0ff */
[----:B------:R-:W-:Y:S05]  /*14040*/  WARPSYNC.COLLECTIVE R15, `(.L_x_9341) ;  /* 0x000000000f087348 */ /* 0x000fea0003c00000 */
[----:B------:R0:W1:Y:S02]  /*14050*/  SHFL.IDX P6, R14, R13, R12, R11 ;  /* 0x0000000c0d0e7389 */ /* 0x00006400000c000b */
[----:B01----:R-:W-:Y:S01]  /*14060*/  ENDCOLLECTIVE ;  /* 0x000000000000791b */ /* 0x003fe20003800000 */
.L_x_9341:
        /* <DEDUP_REMOVED lines=13> */
.L_x_9342:
[----:B------:R-:W-:Y:S02]  /*14140*/  IMAD.MOV.U32 R13, RZ, RZ, R24 ;  /* 0x000000ffff0d7224 */ /* 0x000fe400078e0018 */
[----:B------:R-:W-:Y:S02]  /*14150*/  IMAD.MOV.U32 R12, RZ, RZ, 0x7 ;  /* 0x00000007ff0c7424 */ /* 0x000fe400078e00ff */
[----:B------:R-:W-:-:S07]  /*14160*/  IMAD.MOV.U32 R10, RZ, RZ, R14 ;  /* 0x000000ffff0a7224 */ /* 0x000fce00078e000e */
[----:B------:R-:W-:Y:S05]  /*14170*/  WARPSYNC.COLLECTIVE R15, `(.L_x_9343) ;  /* 0x000000000f087348 */ /* 0x000fea0003c00000 */
[----:B------:R0:W1:Y:S02]  /*14180*/  SHFL.IDX P6, R14, R13, R12, R11 ;  /* 0x0000000c0d0e7389 */ /* 0x00006400000c000b */
[----:B01----:R-:W-:Y:S01]  /*14190*/  ENDCOLLECTIVE ;  /* 0x000000000000791b */ /* 0x003fe20003800000 */
.L_x_9343:
        /* <DEDUP_REMOVED lines=12> */
.L_x_9344:
[----:B------:R-:W-:Y:S05]  /*14260*/  BRA `(.L_x_9345) ;  /* 0xffffffb400c47947 */ /* 0x000fea000383ffff */
.L_x_9223:
        /* <DEDUP_REMOVED lines=8> */
.L_x_9347:
[----:B------:R-:W-:Y:S05]  /*142f0*/  BSYNC B0 ;  /* 0x0000000000007941 */ /* 0x000fea0003800000 */
.L_x_9346:
        /* <DEDUP_REMOVED lines=9> */
.L_x_9348:
        /* <DEDUP_REMOVED lines=18> */
.L_x_9349:
[----:B------:R-:W-:Y:S01]  /*144b0*/  IMAD.MOV.U32 R12, RZ, RZ, 0x2 ;  /* 0x00000002ff0c7424 */ /* 0x000fe200078e00ff */
[----:B------:R-:W-:-:S05]  /*144c0*/  SEL R7, R14, RZ, P1 ;  /* 0x000000ff0e077207 */ /* 0x000fca0000800000 */
[----:B------:R-:W-:-:S04]  /*144d0*/  IMAD.IADD R6, R4, 0x1, R7 ;  /* 0x0000000104067824 */ /* 0x000fc800078e0207 */
[----:B------:R-:W-:-:S07]  /*144e0*/  IMAD.MOV.U32 R13, RZ, RZ, R6 ;  /* 0x000000ffff0d7224 */ /* 0x000fce00078e0006 */
[----:B------:R-:W-:Y:S05]  /*144f0*/  WARPSYNC.COLLECTIVE R15, `(.L_x_9350) ;  /* 0x000000000f087348 */ /* 0x000fea0003c00000 */
[----:B------:R0:W1:Y:S02]  /*14500*/  SHFL.UP P6, R14, R13, R12, R11 ;  /* 0x0400000c0d0e7389 */ /* 0x00006400000c000b */
[----:B01----:R-:W-:Y:S01]  /*14510*/  ENDCOLLECTIVE ;  /* 0x000000000000791b */ /* 0x003fe20003800000 */
.L_x_9350:
[----:B------:R-:W-:Y:S01]  /*14520*/  IMAD.MOV.U32 R12, RZ, RZ, 0x4 ;  /* 0x00000004ff0c7424 */ /* 0x000fe200078e00ff */
[----:B------:R-:W-:-:S05]  /*14530*/  SEL R7, R14, RZ, P2 ;  /* 0x000000ff0e077207 */ /* 0x000fca0001000000 */
[----:B------:R-:W-:-:S04]  /*14540*/  IMAD.IADD R7, R6, 0x1, R7 ;  /* 0x0000000106077824 */ /* 0x000fc800078e0207 */
[----:B------:R-:W-:-:S07]  /*14550*/  IMAD.MOV.U32 R13, RZ, RZ, R7 ;  /* 0x000000ffff0d7224 */ /* 0x000fce00078e0007 */
[----:B------:R-:W-:Y:S05]  /*14560*/  WARPSYNC.COLLECTIVE R15, `(.L_x_9351) ;  /* 0x000000000f087348 */ /* 0x000fea0003c00000 */
[----:B------:R0:W1:Y:S02]  /*14570*/  SHFL.UP P6, R14, R13, R12, R11 ;  /* 0x0400000c0d0e7389 */ /* 0x00006400000c000b */
[----:B01----:R-:W-:Y:S01]  /*14580*/  ENDCOLLECTIVE ;  /* 0x000000000000791b */ /* 0x003fe20003800000 */
.L_x_9351:
[----:B------:R-:W-:Y:S01]  /*14590*/  IMAD.MOV.U32 R12, RZ, RZ, 0x8 ;  /* 0x00000008ff0c7424 */ /* 0x000fe200078e00ff */
[----:B------:R-:W-:-:S05]  /*145a0*/  SEL R2, R14, RZ, P3 ;  /* 0x000000ff0e027207 */ /* 0x000fca0001800000 */
[----:B------:R-:W-:-:S04]  /*145b0*/  IMAD.IADD R2, R7, 0x1, R2 ;  /* 0x0000000107027824 */ /* 0x000fc800078e0202 */
[----:B------:R-:W-:-:S07]  /*145c0*/  IMAD.MOV.U32 R13, RZ, RZ, R2 ;  /* 0x000000ffff0d7224 */ /* 0x000fce00078e0002 */
[----:B------:R-:W-:Y:S05]  /*145d0*/  WARPSYNC.COLLECTIVE R15, `(.L_x_9352) ;  /* 0x000000000f087348 */ /* 0x000fea0003c00000 */
[----:B------:R0:W1:Y:S02]  /*145e0*/  SHFL.UP P6, R14, R13, R12, R11 ;  /* 0x0400000c0d0e7389 */ /* 0x00006400000c000b */
[----:B01----:R-:W-:Y:S01]  /*145f0*/  ENDCOLLECTIVE ;  /* 0x000000000000791b */ /* 0x003fe20003800000 */
.L_x_9352:
[----:B------:R-:W-:Y:S01]  /*14600*/  IMAD.MOV.U32 R12, RZ, RZ, 0x10 ;  /* 0x00000010ff0c7424 */ /* 0x000fe200078e00ff */
[----:B------:R-:W-:-:S04]  /*14610*/  SEL R3, R14, RZ, P4 ;  /* 0x000000ff0e037207 */ /* 0x000fc80002000000 */
[----:B------:R-:W-:-:S05]  /*14620*/  IADD3 R3, R2, R3, RZ ;  /* 0x0000000302037210 */ /* 0x000fca0007ffe0ff */
[----:B------:R-:W-:-:S07]  /*14630*/  IMAD.MOV.U32 R13, RZ, RZ, R3 ;  /* 0x000000ffff0d7224 */ /* 0x000fce00078e0003 */
[----:B------:R-:W-:Y:S05]  /*14640*/  WARPSYNC.COLLECTIVE R15, `(.L_x_9353) ;  /* 0x000000000f087348 */ /* 0x000fea0003c00000 */
[----:B------:R0:W1:Y:S02]  /*14650*/  SHFL.UP P6, R14, R13, R12, R11 ;  /* 0x0400000c0d0e7389 */ /* 0x00006400000c000b */
[----:B01----:R-:W-:Y:S01]  /*14660*/  ENDCOLLECTIVE ;  /* 0x000000000000791b */ /* 0x003fe20003800000 */
.L_x_9353:
        /* <DEDUP_REMOVED lines=8> */
.L_x_9354:
[----:B------:R-:W-:Y:S05]  /*146f0*/  BRA `(.L_x_9355) ;  /* 0xffffffb400d07947 */ /* 0x000fea000383ffff */
.L_x_9228:
        /* <DEDUP_REMOVED lines=8> */
.L_x_9357:
[----:B------:R-:W-:Y:S05]  /*14780*/  BSYNC B0 ;  /* 0x0000000000007941 */ /* 0x000fea0003800000 */
.L_x_9356:
        /* <DEDUP_REMOVED lines=8> */
.L_x_9358:
[----:B------:R-:W-:Y:S01]  /*14810*/  IMAD.MOV.U32 R12, RZ, RZ, 0x4 ;  /* 0x00000004ff0c7424 */ /* 0x000fe200078e00ff */
[----:B------:R-:W-:-:S05]  /*14820*/  SEL R0, R14, RZ, P2 ;  /* 0x000000ff0e007207 */ /* 0x000fca0001000000 */
[----:B------:R-:W-:-:S04]  /*14830*/  IMAD.IADD R0, R13, 0x1, R0 ;  /* 0x000000010d007824 */ /* 0x000fc800078e0200 */
[----:B------:R-:W-:-:S07]  /*14840*/  IMAD.MOV.U32 R13, RZ, RZ, R0 ;  /* 0x000000ffff0d7224 */ /* 0x000fce00078e0000 */
[----:B------:R-:W-:Y:S05]  /*14850*/  WARPSYNC.COLLECTIVE R15, `(.L_x_9359) ;  /* 0x000000000f087348 */ /* 0x000fea0003c00000 */
[----:B------:R0:W1:Y:S02]  /*14860*/  SHFL.UP P6, R14, R13, R12, R11 ;  /* 0x0400000c0d0e7389 */ /* 0x00006400000c000b */
[----:B01----:R-:W-:Y:S01]  /*14870*/  ENDCOLLECTIVE ;  /* 0x000000000000791b */ /* 0x003fe20003800000 */
.L_x_9359:
[----:B------:R-:W-:Y:S01]  /*14880*/  IMAD.MOV.U32 R12, RZ, RZ, 0x8 ;  /* 0x00000008ff0c7424 */ /* 0x000fe200078e00ff */
[----:B------:R-:W-:-:S05]  /*14890*/  SEL R3, R14, RZ, P3 ;  /* 0x000000ff0e037207 */ /* 0x000fca0001800000 */
[----:B------:R-:W-:-:S04]  /*148a0*/  IMAD.IADD R2, R0, 0x1, R3 ;  /* 0x0000000100027824 */ /* 0x000fc800078e0203 */
[----:B------:R-:W-:-:S07]  /*148b0*/  IMAD.MOV.U32 R13, RZ, RZ, R2 ;  /* 0x000000ffff0d7224 */ /* 0x000fce00078e0002 */
[----:B------:R-:W-:Y:S05]  /*148c0*/  WARPSYNC.COLLECTIVE R15, `(.L_x_9360) ;  /* 0x000000000f087348 */ /* 0x000fea0003c00000 */
[----:B------:R0:W1:Y:S02]  /*148d0*/  SHFL.UP P6, R14, R13, R12, R11 ;  /* 0x0400000c0d0e7389 */ /* 0x00006400000c000b */
[----:B01----:R-:W-:Y:S01]  /*148e0*/  ENDCOLLECTIVE ;  /* 0x000000000000791b */ /* 0x003fe20003800000 */
.L_x_9360:
[----:B------:R-:W-:Y:S01]  /*148f0*/  IMAD.MOV.U32 R12, RZ, RZ, 0x10 ;  /* 0x00000010ff0c7424 */ /* 0x000fe200078e00ff */
[----:B------:R-:W-:-:S05]  /*14900*/  SEL R3, R14, RZ, P4 ;  /* 0x000000ff0e037207 */ /* 0x000fca0002000000 */
[----:B------:R-:W-:-:S05]  /*14910*/  IMAD.IADD R3, R2, 0x1, R3 ;  /* 0x0000000102037824 */ /* 0x000fca00078e0203 */
[----:B------:R-:W-:-:S07]  /*14920*/  MOV R13, R3 ;  /* 0x00000003000d7202 */ /* 0x000fce0000000f00 */
[----:B------:R-:W-:Y:S05]  /*14930*/  WARPSYNC.COLLECTIVE R15, `(.L_x_9361) ;  /* 0x000000000f087348 */ /* 0x000fea0003c00000 */
[----:B------:R0:W1:Y:S02]  /*14940*/  SHFL.UP P6, R14, R13, R12, R11 ;  /* 0x0400000c0d0e7389 */ /* 0x00006400000c000b */
[----:B01----:R-:W-:Y:S01]  /*14950*/  ENDCOLLECTIVE ;  /* 0x000000000000791b */ /* 0x003fe20003800000 */
.L_x_9361:
        /* <DEDUP_REMOVED lines=8> */
.L_x_9362:
[----:B------:R-:W-:Y:S05]  /*149e0*/  BRA `(.L_x_9363) ;  /* 0xffffffb400b07947 */ /* 0x000fea000383ffff */
.L_x_9230:
[----:B------:R-:W-:Y:S01]  /*149f0*/  BSSY B0, `(.L_x_9364) ;  /* 0x0000006000007945 */ /* 0x000fe20003800000 */
[----:B------:R-:W-:Y:S01]  /*14a00*/  PLOP3.LUT P6, PT, P6, PT, PT, 0x8, 0x0 ;  /* 0x000000000000781c */ /* 0x000fe200037ce170 */
[----:B------:R-:W-:-:S12]  /*14a10*/  IMAD.MOV.U32 R15, RZ, RZ, -0x1 ;  /* 0xffffffffff0f7424 */ /* 0x000fd800078e00ff */
[----:B0-----:R-:W-:Y:S05]  /*14a20*/  WARPSYNC.COLLECTIVE R15, `(.L_x_9365) ;  /* 0x000000000f087348 */ /* 0x001fea0003c00000 */
[----:B------:R-:W-:Y:S01]  /*14a30*/  VOTE.ANY R14, PT, P6 ;  /* 0x00000000000e7806 */ /* 0x000fe200030e0100 */
[----:B0-----:R-:W-:Y:S06]  /*14a40*/  ENDCOLLECTIVE ;  /* 0x000000000000791b */ /* 0x001fec0003800000 */
.L_x_9365:
[----:B------:R-:W-:Y:S05]  /*14a50*/  BSYNC B0 ;  /* 0x0000000000007941 */ /* 0x000fea0003800000 */
.L_x_9364:
        /* <DEDUP_REMOVED lines=9> */
.L_x_9366:
[----:B------:R-:W-:Y:S01]  /*14af0*/  IMAD.MOV.U32 R4, RZ, RZ, R14 ;  /* 0x000000ffff047224 */ /* 0x000fe200078e000e */
[----:B------:R-:W-:Y:S06]  /*14b00*/  BRA `(.L_x_9367) ;  /* 0xffffffb400a07947 */ /* 0x000fec000383ffff */
.L_x_9232:
[----:B------:R-:W-:Y:S01]  /*14b10*/  BSSY B0, `(.L_x_9368) ;  /* 0x0000007000007945 */ /* 0x000fe20003800000 */
[----:B------:R-:W-:Y:S02]  /*14b20*/  IMAD.MOV.U32 R13, RZ, RZ, R6 ;  /* 0x000000ffff0d7224 */ /* 0x000fe400078e0006 */
[----:B------:R-:W-:Y:S02]  /*14b30*/  IMAD.MOV.U32 R11, RZ, RZ, 0x1f ;  /* 0x0000001fff0b7424 */ /* 0x000fe400078e00ff */
[----:B------:R-:W-:-:S07]  /*14b40*/  IMAD.MOV.U32 R15, RZ, RZ, -0x1 ;  /* 0xffffffffff0f7424 */ /* 0x000fce00078e00ff */
[----:B012---:R-:W-:Y:S05]  /*14b50*/  WARPSYNC.COLLECTIVE R15, `(.L_x_9369) ;  /* 0x000000000f087348 */ /* 0x007fea0003c00000 */
[----:B------:R3:W4:Y:S02]  /*14b60*/  SHFL.IDX P6, R14, R13, R12, R11 ;  /* 0x0000000c0d0e7389 */ /* 0x00072400000c000b */
[----:B01234-:R-:W-:Y:S01]  /*14b70*/  ENDCOLLECTIVE ;  /* 0x000000000000791b */ /* 0x01ffe20003800000 */
.L_x_9369:
[----:B------:R-:W-:Y:S05]  /*14b80*/  BSYNC B0 ;  /* 0x0000000000007941 */ /* 0x000fea0003800000 */
.L_x_9368:
[----:B------:R-:W-:Y:S05]  /*14b90*/  BRA `(.L_x_9231) ;  /* 0xffffffb400987947 */ /* 0x000fea000383ffff */
.L_x_9236:
[----:B0-----:R0:W3:Y:S02]  /*14ba0*/  SYNCS.PHASECHK.TRANS64.TRYWAIT P0, [R4+URZ+0x28820], R0 ;  /* 0x02882000040075a7 */ /* 0x0010e4000800017f */
[----:B---3--:R-:W-:Y:S05]  /*14bb0*/  @!P0 NANOSLEEP.SYNCS 0x989680 ;  /* 0x009896800000895d */ /* 0x008fea0003900000 */
[----:B------:R-:W3:Y:S02]  /*14bc0*/  @!P0 SYNCS.PHASECHK.TRANS64 P0, [R4+URZ+0x28820], R0 ;  /* 0x02882000040085a7 */ /* 0x000ee4000800007f */
[----:B---3--:R-:W-:Y:S05]  /*14bd0*/  @!P0 BRA `(.L_x_9236) ;  /* 0xfffffffc00f08947 */ /* 0x008fea000383ffff */
[----:B------:R-:W-:Y:S05]  /*14be0*/  BRA `(.L_x_9370) ;  /* 0xffffffbc00107947 */ /* 0x000fea000383ffff */
.L_x_9237:
        /* <DEDUP_REMOVED lines=11> */
.L_x_9372:
[----:B------:R-:W-:Y:S05]  /*14ca0*/  BSYNC B0 ;  /* 0x0000000000007941 */ /* 0x000fea0003800000 */
.L_x_9371:
[----:B------:R-:W-:Y:S05]  /*14cb0*/  BRA `(.L_x_9373) ;  /* 0xffffffb800f87947 */ /* 0x000fea000383ffff */
.L_x_9240:
[----:B------:R-:W-:Y:S01]  /*14cc0*/  BSSY B1, `(.L_x_9374) ;  /* 0x0000006000017945 */ /* 0x000fe20003800000 */
[----:B------:R-:W-:-:S07]  /*14cd0*/  IMAD.MOV.U32 R15, RZ, RZ, -0x1 ;  /* 0xffffffffff0f7424 */ /* 0x000fce00078e00ff */
[----:B012---:R-:W-:Y:S05]  /*14ce0*/  WARPSYNC.COLLECTIVE R15, `(.L_x_9375) ;  /* 0x000000000f0c7348 */ /* 0x007fea0003c00000 */
[----:B------:R-:W-:Y:S02]  /*14cf0*/  ELECT P6, UR62, PT ;  /* 0x00000000003e782f */ /* 0x000fe400038c0000 */
[----:B------:R-:W-:Y:S01]  /*14d00*/  MOV R14, UR62 ;  /* 0x0000003e000e7c02 */ /* 0x000fe20008000f00 */
[----:B012---:R-:W-:Y:S10]  /*14d10*/  ENDCOLLECTIVE ;  /* 0x000000000000791b */ /* 0x007ff40003800000 */
.L_x_9375:
[----:B------:R-:W-:Y:S05]  /*14d20*/  BSYNC B1 ;  /* 0x0000000000017941 */ /* 0x000fea0003800000 */
.L_x_9374:
[----:B------:R-:W-:Y:S05]  /*14d30*/  BRA `(.L_x_9376) ;  /* 0xffffffb800f07947 */ /* 0x000fea000383ffff */
.L_x_9242:
[----:B0-----:R0:W3:Y:S02]  /*14d40*/  SYNCS.PHASECHK.TRANS64.TRYWAIT P1, [R5+URZ+0x28840], R0 ;  /* 0x02884000050075a7 */ /* 0x0010e4000802017f */
[----:B---3--:R-:W-:Y:S05]  /*14d50*/  @!P1 NANOSLEEP.SYNCS 0x989680 ;  /* 0x009896800000995d */ /* 0x008fea0003900000 */
[----:B------:R-:W3:Y:S02]  /*14d60*/  @!P1 SYNCS.PHASECHK.TRANS64 P1, [R5+URZ+0x28840], R0 ;  /* 0x02884000050095a7 */ /* 0x000ee4000802007f */
[----:B---3--:R-:W-:Y:S05]  /*14d70*/  @!P1 BRA `(.L_x_9242) ;  /* 0xfffffffc00f09947 */ /* 0x008fea000383ffff */
[----:B------:R-:W-:Y:S05]  /*14d80*/  BRA `(.L_x_9377) ;  /* 0xffffffbc00107947 */ /* 0x000fea000383ffff */
.L_x_9244:
[----:B---3--:R3:W4:Y:S02]  /*14d90*/  SYNCS.PHASECHK.TRANS64.TRYWAIT P1, [R25+URZ+0x28840], R2 ;  /* 0x02884002190075a7 */ /* 0x008724000802017f */
[----:B----4-:R-:W-:Y:S05]  /*14da0*/  @!P1 NANOSLEEP.SYNCS 0x989680 ;  /* 0x009896800000995d */ /* 0x010fea0003900000 */
[----:B------:R-:W4:Y:S02]  /*14db0*/  @!P1 SYNCS.PHASECHK.TRANS64 P1, [R25+URZ+0x28840], R2 ;  /* 0x02884002190095a7 */ /* 0x000f24000802007f */
[----:B----4-:R-:W-:Y:S05]  /*14dc0*/  @!P1 BRA `(.L_x_9244) ;  /* 0xfffffffc00f09947 */ /* 0x010fea000383ffff */
[----:B------:R-:W-:Y:S05]  /*14dd0*/  BRA `(.L_x_9378) ;  /* 0xffffffbc001c7947 */ /* 0x000fea000383ffff */
.L_x_9246:
[----:B----4-:R4:W0:Y:S02]  /*14de0*/  SYNCS.PHASECHK.TRANS64.TRYWAIT P1, [R5+URZ+0x28860], R0 ;  /* 0x02886000050075a7 */ /* 0x010824000802017f */
[----:B0-----:R-:W-:Y:S05]  /*14df0*/  @!P1 NANOSLEEP.SYNCS 0x989680 ;  /* 0x009896800000995d */ /* 0x001fea0003900000 */
[----:B------:R-:W0:Y:S02]  /*14e00*/  @!P1 SYNCS.PHASECHK.TRANS64 P1, [R5+URZ+0x28860], R0 ;  /* 0x02886000050095a7 */ /* 0x000e24000802007f */
[----:B0-----:R-:W-:Y:S05]  /*14e10*/  @!P1 BRA `(.L_x_9246) ;  /* 0xfffffffc00f09947 */ /* 0x001fea000383ffff */
[----:B------:R-:W-:Y:S05]  /*14e20*/  BRA `(.L_x_9379) ;  /* 0xffffffbc00187947 */ /* 0x000fea000383ffff */
.L_x_9380:
        /* <DEDUP_REMOVED lines=13> */
.L_x_15850:


//--------------------- .text._ZN7cutlass13device_kernelIN5flash11enable_sm90INS1_16FlashAttnFwdSm90INS1_25CollectiveMainloopFwdSm90ILi2EN4cute5tupleIJNS5_1CILi1EEES8_S8_EEENS6_IJNS7_ILi128EEESA_SA_EEELi128ENS_10bfloat16_tEfNS_4arch4Sm90ELb1ELb0ELb0ELb1ELb1ELb1ELb0ELb1ELb1ELb1ELb0ELb0EEENS1_21CollectiveEpilogueFwdISB_S9_SC_SE_Li256ELb1ELb1ELb0ELb0EEENS1_36VarlenDynamicPersistentTileSchedulerILi128ELi128ELi256ELi128ELb0ELb1ELb1ELb1ELb1ELb1EEEEEEEEEvNT_6ParamsE --------------------------
	.section	.text._ZN7cutlass13device_kernelIN5flash11enable_sm90INS1_16FlashAttnFwdSm90INS1_25CollectiveMainloopFwdSm90ILi2EN4cute5tupleIJNS5_1CILi1EEES8_S8_EEENS6_IJNS7_ILi128EEESA_SA_EEELi128ENS_10bfloat16_tEfNS_4arch4Sm90ELb1ELb0ELb0ELb1ELb1ELb1ELb0ELb1ELb1ELb1ELb0ELb0EEENS1_21CollectiveEpilogueFwdISB_S9_SC_SE_Li256ELb1ELb1ELb0ELb0EEENS1_36VarlenDynamicPersistentTileSchedulerILi128ELi128ELi256ELi128ELb0ELb1ELb1ELb1ELb1ELb1EEEEEEEEEvNT_6ParamsE,"ax",@progbits
	.align	128
.text._ZN7cutlass13device_kernelIN5flash11enable_sm90INS1_16FlashAttnFwdSm90INS1_25CollectiveMainloopFwdSm90ILi2EN4cute5tupleIJNS5_1CILi1EEES8_S8_EEENS6_IJNS7_ILi128EEESA_SA_EEELi128ENS_10bfloat16_tEfNS_4arch4Sm90ELb1ELb0ELb0ELb1ELb1ELb1ELb0ELb1ELb1ELb1ELb0ELb0EEENS1_21CollectiveEpilogueFwdISB_S9_SC_SE_Li256ELb1ELb1ELb0ELb0EEENS1_36VarlenDynamicPersistentTileSchedulerILi128ELi128ELi256ELi128ELb0ELb1ELb1ELb1ELb1ELb1EEEEEEEEEvNT_6ParamsE:
        .type           _ZN7cutlass13device_kernelIN5flash11enable_sm90INS1_16FlashAttnFwdSm90INS1_25CollectiveMainloopFwdSm90ILi2EN4cute5tupleIJNS5_1CILi1EEES8_S8_EEENS6_IJNS7_ILi128EEESA_SA_EEELi128ENS_10bfloat16_tEfNS_4arch4Sm90ELb1ELb0ELb0ELb1ELb1ELb1ELb0ELb1ELb1ELb1ELb0ELb0EEENS1_21CollectiveEpilogueFwdISB_S9_SC_SE_Li256ELb1ELb1ELb0ELb0EEENS1_36VarlenDynamicPersistentTileSchedulerILi128ELi128ELi256ELi128ELb0ELb1ELb1ELb1ELb1ELb1EEEEEEEEEvNT_6ParamsE,@function
        .size           _ZN7cutlass13device_kernelIN5flash11enable_sm90INS1_16FlashAttnFwdSm90INS1_25CollectiveMainloopFwdSm90ILi2EN4cute5tupleIJNS5_1CILi1EEES8_S8_EEENS6_IJNS7_ILi128EEESA_SA_EEELi128ENS_10bfloat16_tEfNS_4arch4Sm90ELb1ELb0ELb0ELb1ELb1ELb1ELb0ELb1ELb1ELb1ELb0ELb0EEENS1_21CollectiveEpilogueFwdISB_S9_SC_SE_Li256ELb1ELb1ELb0ELb0EEENS1_36VarlenDynamicPersistentTileSchedulerILi128ELi128ELi256ELi128ELb0ELb1ELb1ELb1ELb1ELb1EEEEEEEEEvNT_6ParamsE,(.L_x_15851 - _ZN7cutlass13device_kernelIN5flash11enable_sm90INS1_16FlashAttnFwdSm90INS1_25CollectiveMainloopFwdSm90ILi2EN4cute5tupleIJNS5_1CILi1EEES8_S8_EEENS6_IJNS7_ILi128EEESA_SA_EEELi128ENS_10bfloat16_tEfNS_4arch4Sm90ELb1ELb0ELb0ELb1ELb1ELb1ELb0ELb1ELb1ELb1ELb0ELb0EEENS1_21CollectiveEpilogueFwdISB_S9_SC_SE_Li256ELb1ELb1ELb0ELb0EEENS1_36VarlenDynamicPersistentTileSchedulerILi128ELi128ELi256ELi128ELb0ELb1ELb1ELb1ELb1ELb1EEEEEEEEEvNT_6ParamsE)
        .other          _ZN7cutlass13device_kernelIN5flash11enable_sm90INS1_16FlashAttnFwdSm90INS1_25CollectiveMainloopFwdSm90ILi2EN4cute5tupleIJNS5_1CILi1EEES8_S8_EEENS6_IJNS7_ILi128EEESA_SA_EEELi128ENS_10bfloat16_tEfNS_4arch4Sm90ELb1ELb0ELb0ELb1ELb1ELb1ELb0ELb1ELb1ELb1ELb0ELb0EEENS1_21CollectiveEpilogueFwdISB_S9_SC_SE_Li256ELb1ELb1ELb0ELb0EEENS1_36VarlenDynamicPersistentTileSchedulerILi128ELi128ELi256ELi128ELb0ELb1ELb1ELb1ELb1ELb1EEEEEEEEEvNT_6ParamsE,@"STO_CUDA_ENTRY STV_DEFAULT"
_ZN7cutlass13device_kernelIN5flash11enable_sm90INS1_16FlashAttnFwdSm90INS1_25CollectiveMainloopFwdSm90ILi2EN4cute5tupleIJNS5_1CILi1EEES8_S8_EEENS6_IJNS7_ILi128EEESA_SA_EEELi128ENS_10bfloat16_tEfNS_4arch4Sm90ELb1ELb0ELb0ELb1ELb1ELb1ELb0ELb1ELb1ELb1ELb0ELb0EEENS1_21CollectiveEpilogueFwdISB_S9_SC_SE_Li256ELb1ELb1ELb0ELb0EEENS1_36VarlenDynamicPersistentTileSchedulerILi128ELi128ELi256ELi128ELb0ELb1ELb1ELb1ELb1ELb1EEEEEEEEEvNT_6ParamsE:
        /* <DEDUP_REMOVED lines=18> */
.L_x_9382:
[----:B------:R-:W-:Y:S05]  /*0120*/  BSYNC B0 ;  /* 0x0000000000007941 */ /* 0x000fea0003800000 */
.L_x_9381:
        /* <DEDUP_REMOVED lines=41> */
.L_x_9383:
        /* <DEDUP_REMOVED lines=22> */
.L_x_9384:
        /* <DEDUP_REMOVED lines=18> */
.L_x_9385:
        /* <DEDUP_REMOVED lines=22> */
.L_x_9386:
        /* <DEDUP_REMOVED lines=22> */
.L_x_9387:
        /* <DEDUP_REMOVED lines=8> */
.L_x_9390:
        /* <DEDUP_REMOVED lines=21> */
[----:B------:R-:W-:Y:S01]  /*0ad0*/  CS2R R188, SRZ ;  /* 0x0000000000bc7805 */ /* 0x000fe2000001ff00 */
[----:B------:R-:W-:Y:S01]  /*0ae0*/  IMAD.MOV.U32 R186, RZ, RZ, RZ ;  /* 0x000000ffffba7224 */ /* 0x000fe200078e00ff */
[----:B------:R-:W-:Y:S01]  /*0af0*/  SHF.R.S32.HI R3, RZ, 0x1f, R228 ;  /* 0x0000001fff037819 */ /* 0x000fe200000114e4 */
[----:B------:R-:W-:Y:S01]  /*0b00*/  ULOP3.LUT UR39, UR36, 0x1, URZ, 0xfc, !UPT ;  /* 0x0000000124277892 */ /* 0x000fe2000f8efc3f */
[----:B------:R-:W-:Y:S02]  /*0b10*/  UMOV UR37, URZ ;  /* 0x0000003f00257c82 */ /* 0x000fe40008000000 */
        /* <DEDUP_REMOVED lines=27> */
[----:B------:R-:W-:-:S02]  /*0cd0*/  SHF.R.S32.HI R4, RZ, 0x5, R4 ;  /* 0x00000005ff047819 */ /* 0x000fc40000011404 */
[----:B------:R-:W-:Y:S02]  /*0ce0*/  LOP3.LUT R0, R0, 0x1ffffffe, RZ, 0xc0, !PT ;  /* 0x1ffffffe00007812 */ /* 0x000fe400078ec0ff */
[----:B------:R-:W-:Y:S01]  /*0cf0*/  LEA.HI R2, R13, R13, RZ, 0x1 ;  /* 0x0000000d0d027211 */ /* 0x000fe200078f08ff */
[----:B------:R-:W-:Y:S01]  /*0d00*/  IMAD R4, R4, 0x10, R11 ;  /* 0x0000001004047824 */ /* 0x000fe200078e020b */
[----:B------:R-:W-:Y:S01]  /*0d10*/  LOP3.LUT R5, R5, 0x3fffffe, RZ, 0xc0, !PT ;  /* 0x03fffffe05057812 */ /* 0x000fe200078ec0ff */
[----:B------:R-:W-:Y:S01]  /*0d20*/  IMAD.IADD R0, R7, 0x1, -R0 ;  /* 0x0000000107007824 */ /* 0x000fe200078e0a00 */
[----:B------:R-:W-:Y:S02]  /*0d30*/  LOP3.LUT R2, R2, 0x1ffffffe, RZ, 0xc0, !PT ;  /* 0x1ffffffe02027812 */ /* 0x000fe400078ec0ff */
[----:B------:R-:W-:Y:S01]  /*0d40*/  LOP3.LUT R6, R6, 0x7ffffffc, RZ, 0xc0, !PT ;  /* 0x7ffffffc06067812 */ /* 0x000fe200078ec0ff */
[----:B------:R-:W-:Y:S01]  /*0d50*/  IMAD R222, R0, 0x8, R9 ;  /* 0x0000000800de7824 */ /* 0x000fe200078e0209 */
[----:B------:R-:W-:Y:S01]  /*0d60*/  LEA.HI R0, R3, R228, RZ, 0x6 ;  /* 0x000000e403007211 */ /* 0x000fe200078f30ff */
[----:B------:R-:W-:Y:S01]  /*0d70*/  IMAD.IADD R5, R220, 0x1, -R5 ;  /* 0x00000001dc057824 */ /* 0x000fe200078e0a05 */
[----:B------:R-:W-:Y:S01]  /*0d80*/  LOP3.LUT R3, R187, 0xfffffff8, RZ, 0xc0, !PT ;  /* 0xfffffff8bb037812 */ /* 0x000fe200078ec0ff */
[----:B------:R-:W-:Y:S01]  /*0d90*/  IMAD.IADD R204, R13, 0x1, -R2 ;  /* 0x000000010dcc7824 */ /* 0x000fe200078e0a02 */
[----:B------:R-:W-:Y:S01]  /*0da0*/  SHF.R.S32.HI R187, RZ, 0x3, R187 ;  /* 0x00000003ffbb7819 */ /* 0x000fe200000114bb */
[----:B------:R-:W-:-:S02]  /*0db0*/  IMAD.SHL.U32 R0, R0, 0x8, RZ ;  /* 0x0000000800007824 */ /* 0x000fc400078e00ff */
[----:B------:R-:W-:Y:S01]  /*0dc0*/  IMAD.IADD R206, R228, 0x1, -R3 ;  /* 0x00000001e4ce7824 */ /* 0x000fe200078e0a03 */
[----:B------:R-:W-:Y:S01]  /*0dd0*/  SHF.R.S32.HI R223, RZ, 0x1f, R187 ;  /* 0x0000001fffdf7819 */ /* 0x000fe200000114bb */
[C---:B------:R-:W-:Y:S01]  /*0de0*/  IMAD.SHL.U32 R224, R187.reuse, 0x40, RZ ;  /* 0x00000040bbe07824 */ /* 0x040fe200078e00ff */
[----:B------:R-:W-:Y:S01]  /*0df0*/  LOP3.LUT R201, R0, 0xfffffe00, RZ, 0xc0, !PT ;  /* 0xfffffe0000c97812 */ /* 0x000fe200078ec0ff */
[C---:B------:R-:W-:Y:S02]  /*0e00*/  VIADD R219, R187.reuse, 0x20 ;  /* 0x00000020bbdb7836 */ /* 0x040fe40000000000 */
[C---:B------:R-:W-:Y:S01]  /*0e10*/  VIADD R218, R187.reuse, 0x40 ;  /* 0x00000040bbda7836 */ /* 0x040fe20000000000 */
[----:B------:R-:W-:Y:S01]  /*0e20*/  LOP3.LUT R3, R224, 0x1c0, RZ, 0xc0, !PT ;  /* 0x000001c0e0037812 */ /* 0x000fe200078ec0ff */
[----:B------:R-:W-:Y:S01]  /*0e30*/  VIADD R217, R187, 0x60 ;  /* 0x00000060bbd97836 */ /* 0x000fe20000000000 */
[----:B------:R-:W-:Y:S01]  /*0e40*/  SHF.R.S32.HI R0, RZ, 0x1f, R219 ;  /* 0x0000001fff007819 */ /* 0x000fe200000114db */
[C---:B------:R-:W-:Y:S01]  /*0e50*/  IMAD.SHL.U32 R16, R206.reuse, 0x8, RZ ;  /* 0x00000008ce107824 */ /* 0x040fe200078e00ff */
[----:B------:R-:W-:Y:S01]  /*0e60*/  SHF.R.U32.HI R200, RZ, 0x3, R3 ;  /* 0x00000003ffc87819 */ /* 0x000fe20000011603 */
        /* <DEDUP_REMOVED lines=8> */
[----:B------:R-:W-:Y:S01]  /*0ef0*/  IMAD.IADD R203, R213, 0x1, -R6 ;  /* 0x00000001d5cb7824 */ /* 0x000fe200078e0a06 */
[----:B------:R-:W-:Y:S01]  /*0f00*/  LEA.HI R5, R5, R218, RZ, 0x3 ;  /* 0x000000da05057211 */ /* 0x000fe200078f18ff */
[----:B------:R-:W-:Y:S01]  /*0f10*/  VIADD R185, R22, 0x20 ;  /* 0x0000002016b97836 */ /* 0x000fe20000000000 */
[----:B------:R-:W-:Y:S01]  /*0f20*/  LEA.HI R3, R2, R217, RZ, 0x3 ;  /* 0x000000d902037211 */ /* 0x000fe200078f18ff */
[----:B------:R-:W-:Y:S01]  /*0f30*/  IMAD.SHL.U32 R0, R0, 0x40, RZ ;  /* 0x0000004000007824 */ /* 0x000fe200078e00ff */
[----:B------:R-:W-:Y:S01]  /*0f40*/  SHF.L.U32 R195, R218, 0x6, RZ ;  /* 0x00000006dac37819 */ /* 0x000fe200000006ff */
[----:B------:R-:W-:Y:S01]  /*0f50*/  IMAD.SHL.U32 R5, R5, 0x40, RZ ;  /* 0x0000004005057824 */ /* 0x000fe200078e00ff */
[----:B------:R-:W-:Y:S01]  /*0f60*/  LOP3.LUT R196, R196, 0x1c0, RZ, 0xc0, !PT ;  /* 0x000001c0c4c47812 */ /* 0x000fe200078ec0ff */
[----:B------:R-:W-:Y:S01]  /*0f70*/  IMAD.SHL.U32 R3, R3, 0x40, RZ ;  /* 0x0000004003037824 */ /* 0x000fe200078e00ff */
[----:B------:R-:W-:Y:S01]  /*0f80*/  LOP3.LUT R195, R195, 0x1c0, RZ, 0xc0, !PT ;  /* 0x000001c0c3c37812 */ /* 0x000fe200078ec0ff */
[----:B------:R-:W-:Y:S01]  /*0f90*/  VIADD R2, R16, 0x40 ;  /* 0x0000004010027836 */ /* 0x000fe20000000000 */
[----:B------:R-:W-:Y:S01]  /*0fa0*/  LOP3.LUT R194, R194, 0x1c0, RZ, 0xc0, !PT ;  /* 0x000001c0c2c27812 */ /* 0x000fe200078ec0ff */
[----:B------:R-:W-:Y:S01]  /*0fb0*/  IMAD R204, R204, 0x8, R221 ;  /* 0x00000008cccc7824 */ /* 0x000fe200078e02dd */
[----:B------:R-:W-:-:S02]  /*0fc0*/  SHF.R.U32.HI R227, RZ, 0x3, R196 ;  /* 0x00000003ffe37819 */ /* 0x000fc400000116c4 */
[--C-:B------:R-:W-:Y:S02]  /*0fd0*/  LOP3.LUT R4, R196, 0x38, R16.reuse, 0xf8, !PT ;  /* 0x00000038c4047812 */ /* 0x100fe400078ef810 */
[----:B------:R-:W-:Y:S02]  /*0fe0*/  SHF.R.U32.HI R226, RZ, 0x3, R195 ;  /* 0x00000003ffe27819 */ /* 0x000fe400000116c3 */
[----:B------:R-:W-:Y:S02]  /*0ff0*/  LOP3.LUT R7, R195, 0x38, R16, 0xf8, !PT ;  /* 0x00000038c3077812 */ /* 0x000fe400078ef810 */
[----:B------:R-:W-:Y:S02]  /*1000*/  SHF.R.U32.HI R225, RZ, 0x3, R194 ;  /* 0x00000003ffe17819 */ /* 0x000fe400000116c2 */
[----:B------:R-:W-:Y:S02]  /*1010*/  LOP3.LUT R8, R194, 0x38, R16, 0xf8, !PT ;  /* 0x00000038c2087812 */ /* 0x000fe400078ef810 */
[----:B------:R-:W-:-:S02]  /*1020*/  LOP3.LUT R199, R0, 0xfffffe00, RZ, 0xc0, !PT ;  /* 0xfffffe0000c77812 */ /* 0x000fc400078ec0ff */
[----:B------:R-:W-:Y:S02]  /*1030*/  LOP3.LUT R198, R5, 0xfffffe00, RZ, 0xc0, !PT ;  /* 0xfffffe0005c67812 */ /* 0x000fe400078ec0ff */
[----:B------:R-:W-:Y:S02]  /*1040*/  LOP3.LUT R197, R3, 0xfffffe00, RZ, 0xc0, !PT ;  /* 0xfffffe0003c57812 */ /* 0x000fe400078ec0ff */
[----:B------:R-:W-:Y:S02]  /*1050*/  LOP3.LUT R205, R201, R205, R200, 0xf6, !PT ;  /* 0x000000cdc9cd7212 */ /* 0x000fe400078ef6c8 */
[----:B------:R-:W-:Y:S02]  /*1060*/  LOP3.LUT R4, R199, R4, R227, 0xf6, !PT ;  /* 0x00000004c7047212 */ /* 0x000fe400078ef6e3 */
[----:B------:R-:W-:Y:S02]  /*1070*/  LOP3.LUT R7, R198, R7, R226, 0xf6, !PT ;  /* 0x00000007c6077212 */ /* 0x000fe400078ef6e2 */
[----:B------:R-:W-:-:S02]  /*1080*/  LOP3.LUT R8, R197, R8, R225, 0xf6, !PT ;  /* 0x00000008c5087212 */ /* 0x000fc400078ef6e1 */
[----:B------:R-:W-:Y:S02]  /*1090*/  SHF.R.S32.HI R23, RZ, 0x1f, R22 ;  /* 0x0000001fff177819 */ /* 0x000fe40000011416 */
[----:B------:R-:W-:Y:S02]  /*10a0*/  SHF.R.S32.HI R17, RZ, 0x1f, R16 ;  /* 0x0000001fff117819 */ /* 0x000fe40000011410 */
[----:B------:R-:W-:Y:S02]  /*10b0*/  SHF.R.S32.HI R184, RZ, 0x1f, R2 ;  /* 0x0000001fffb87819 */ /* 0x000fe40000011402 */
[----:B------:R-:W-:Y:S02]  /*10c0*/  SHF.R.S32.HI R212, RZ, 0x1f, R185 ;  /* 0x0000001fffd47819 */ /* 0x000fe400000114b9 */
[----:B------:R-:W-:Y:S02]  /*10d0*/  LEA R202, R205, UR40, 0x1 ;  /* 0x00000028cdca7c11 */ /* 0x000fe4000f8e08ff */
[----:B------:R-:W-:-:S02]  /*10e0*/  LEA R216, R4, UR40, 0x1 ;  /* 0x0000002804d87c11 */ /* 0x000fc4000f8e08ff */
[----:B------:R-:W-:Y:S02]  /*10f0*/  LEA R215, R7, UR40, 0x1 ;  /* 0x0000002807d77c11 */ /* 0x000fe4000f8e08ff */
[----:B------:R-:W-:-:S07]  /*1100*/  LEA R214, R8, UR40, 0x1 ;  /* 0x0000002808d67c11 */ /* 0x000fce000f8e08ff */
.L_x_9612:
[----:B0---4-:R-:W0:Y:S02]  /*1110*/  LDC.64 R4, c[0x0][0xc88] ;  /* 0x00032200ff047b82 */ /* 0x011e240000000a00 */
        /* <DEDUP_REMOVED lines=16> */
[----:B------:R-:W-:Y:S02]  /*1220*/  @P1 LEA.HI.X R7, R210, UR5, R211, 0x2, P2 ;  /* 0x00000005d2071c11 */ /* 0x000fe400090f14d3 */
        /* <DEDUP_REMOVED lines=32> */
.L_x_9392:
        /* <DEDUP_REMOVED lines=9> */
.L_x_9393:
[----:B------:R-:W-:Y:S05]  /*14c0*/  @!P0 BRA `(.L_x_9394) ;  /* 0x00000000000c8947 */ /* 0x000fea0003800000 */
[----:B------:R-:W2:Y:S04]  /*14d0*/  LDG.E R4, desc[UR42][R8.64] ;  /* 0x0000002a08047981 */ /* 0x000ea8000c1e1900 */
[----:B------:R-:W2:Y:S02]  /*14e0*/  LDG.E R29, desc[UR42][R8.64+0x4] ;  /* 0x0000042a081d7981 */ /* 0x000ea4000c1e1900 */
[----:B--2---:R-:W-:-:S07]  /*14f0*/  IMAD.IADD R29, R29, 0x1, -R4 ;  /* 0x000000011d1d7824 */ /* 0x004fce00078e0a04 */
.L_x_9394:
[----:B------:R-:W-:Y:S01]  /*1500*/  ULDC.64 UR4, c[0x0][0xa10] ;  /* 0x0002840000047ab9 */ /* 0x000fe20000000a00 */
[----:B------:R-:W1:Y:S01]  /*1510*/  LDC R9, c[0x0][0x448] ;  /* 0x00011200ff097b82 */ /* 0x000e620000000800 */
[----:B------:R-:W-:-:S04]  /*1520*/  ISETP.NE.U32.AND P0, PT, RZ, UR4, PT ;  /* 0x00000004ff007c0c */ /* 0x000fc8000bf05070 */
        /* <DEDUP_REMOVED lines=13> */
[----:B------:R-:W-:-:S04]  /*1600*/  IMAD.SHL.U32 R191, R41, 0x80, RZ ;  /* 0x0000008029bf7824 */ /* 0x000fc800078e00ff */
[----:B0-----:R-:W-:-:S08]  /*1610*/  VIADD R4, R191, 0x7f ;  /* 0x0000007fbf047836 */ /* 0x001fd00000000000 */
[----:B------:R-:W0:Y:S08]  /*1620*/  @P1 LDC R9, c[0x0][0x44c] ;  /* 0x00011300ff091b82 */ /* 0x000e300000000800 */
[----:B------:R-:W1:Y:S01]  /*1630*/  @P1 LDC R5, c[0x0][0x450] ;  /* 0x00011400ff051b82 */ /* 0x000e620000000800 */
[----:B--2---:R-:W-:Y:S02]  /*1640*/  @P0 IMAD.IADD R25, R8, 0x1, -R3 ;  /* 0x0000000108190824 */ /* 0x004fe400078e0a03 */
[----:B------:R-:W-:-:S02]  /*1650*/  IMAD.IADD R8, R29, 0x1, -R0 ;  /* 0x000000011d087824 */ /* 0x000fc400078e0a00 */
[----:B0-----:R-:W-:-:S03]  /*1660*/  @P1 IMAD.HI.U32 R0, R4, R9, RZ ;  /* 0x0000000904001227 */ /* 0x001fc600078e00ff */
[----:B------:R-:W-:Y:S01]  /*1670*/  IADD3 R193, R8, R25, RZ ;  /* 0x0000001908c17210 */ /* 0x000fe20007ffe0ff */
[----:B------:R-:W-:Y:S01]  /*1680*/  IMAD.MOV R27, RZ, RZ, -R8 ;  /* 0x000000ffff1b7224 */ /* 0x000fe200078e0a08 */
[----:B-1----:R-:W-:Y:S02]  /*1690*/  @P1 SHF.R.U32.HI R4, RZ, R5, R0 ;  /* 0x00000005ff041219 */ /* 0x002fe40000011600 */
[C---:B------:R-:W-:Y:S01]  /*16a0*/  IADD3 R95, R193.reuse, 0x80, -R192 ;  /* 0x00000080c15f7810 */ /* 0x040fe20007ffe8c0 */
[----:B------:R-:W-:Y:S01]  /*16b0*/  VIADD R0, R193, 0x7f ;  /* 0x0000007fc1007836 */ /* 0x000fe20000000000 */
[----:B------:R-:W-:-:S03]  /*16c0*/  VIMNMX R27, RZ, R27, !PT ;  /* 0x0000001bff1b7248 */ /* 0x000fc60007fe0100 */
[----:B------:R-:W-:Y:S01]  /*16d0*/  IMAD.IADD R4, R95, 0x1, R4 ;  /* 0x000000015f047824 */ /* 0x000fe200078e0204 */
[----:B------:R-:W-:-:S04]  /*16e0*/  SHF.R.S32.HI R3, RZ, 0x1f, R0 ;  /* 0x0000001fff037819 */ /* 0x000fc80000011400 */
[----:B------:R-:W-:Y:S02]  /*16f0*/  SHF.R.S32.HI R5, RZ, 0x1f, R4 ;  /* 0x0000001fff057819 */ /* 0x000fe40000011404 */
[----:B------:R-:W-:Y:S02]  /*1700*/  LEA.HI R3, R3, R0, RZ, 0x7 ;  /* 0x0000000003037211 */ /* 0x000fe400078f38ff */
[----:B------:R-:W-:Y:S02]  /*1710*/  LEA.HI R5, R5, R4, RZ, 0x7 ;  /* 0x0000000405057211 */ /* 0x000fe400078f38ff */
[----:B------:R-:W-:Y:S02]  /*1720*/  SHF.R.S32.HI R96, RZ, 0x7, R3 ;  /* 0x00000007ff607819 */ /* 0x000fe40000011403 */
[----:B------:R-:W-:-:S04]  /*1730*/  SHF.R.S32.HI R5, RZ, 0x7, R5 ;  /* 0x00000007ff057819 */ /* 0x000fc80000011405 */
[----:B------:R-:W-:-:S05]  /*1740*/  VIMNMX R5, R96, R5, PT ;  /* 0x0000000560057248 */ /* 0x000fca0003fe0100 */
[----:B------:R-:W-:-:S05]  /*1750*/  IMAD R0, R5, 0x80, -R8 ;  /* 0x0000008005007824 */ /* 0x000fca00078e0a08 */
[----:B------:R-:W-:-:S04]  /*1760*/  VIMNMX R0, R0, R25, PT ;  /* 0x0000001900007248 */ /* 0x000fc80003fe0100 */
        /* <DEDUP_REMOVED lines=30> */
.L_x_9397:
[----:B------:R-:W-:Y:S05]  /*1950*/  BSYNC B6 ;  /* 0x0000000000067941 */ /* 0x000fea0003800000 */
.L_x_9396:
        /* <DEDUP_REMOVED lines=20> */
.L_x_9399:
[----:B------:R-:W-:Y:S05]  /*1aa0*/  BSYNC B6 ;  /* 0x0000000000067941 */ /* 0x000fea0003800000 */
.L_x_9398:
        /* <DEDUP_REMOVED lines=11> */
[----:B-----5:R-:W-:Y:S01]  /*1b60*/  SHF.R.S32.HI R13, RZ, 0x1f, R24 ;  /* 0x0000001fff0d7819 */ /* 0x020fe20000011418 */
[----:B------:R-:W0:Y:S01]  /*1b70*/  S2R R38, SR_TID.X ;  /* 0x0000000000267919 */ /* 0x000e220000002100 */
[----:B------:R-:W-:Y:S01]  /*1b80*/  SEL R3, R37, RZ, P0 ;  /* 0x000000ff25037207 */ /* 0x000fe20000000000 */
[-C--:B-1----:R-:W-:Y:S01]  /*1b90*/  IMAD R10, R223, R34.reuse, RZ ;  /* 0x00000022df0a7224 */ /* 0x082fe200078e02ff */
[C-C-:B------:R-:W-:Y:S01]  /*1ba0*/  SHF.L.U64.HI R29, R34.reuse, 0x5, R35.reuse ;  /* 0x00000005221d7819 */ /* 0x140fe20000010223 */
[C---:B------:R-:W-:Y:S01]  /*1bb0*/  IMAD.SHL.U32 R32, R34.reuse, 0x20, RZ ;  /* 0x0000002022207824 */ /* 0x040fe200078e00ff */
[----:B------:R-:W-:Y:S01]  /*1bc0*/  SHF.L.U64.HI R30, R34, 0x6, R35 ;  /* 0x00000006221e7819 */ /* 0x000fe20000010223 */
[----:B------:R-:W-:Y:S01]  /*1bd0*/  IMAD.IADD R3, R16, 0x1, R3 ;  /* 0x0000000110037824 */ /* 0x000fe200078e0203 */
[----:B------:R-:W-:Y:S01]  /*1be0*/  SHF.L.U64.HI R31, R34, 0x7, R35 ;  /* 0x00000007221f7819 */ /* 0x000fe20000010223 */
[----:B---3--:R-:W-:-:S04]  /*1bf0*/  IMAD.WIDE.U32 R4, R187, R34, R22 ;  /* 0x00000022bb047225 */ /* 0x008fc800078e0016 */
[----:B--2---:R-:W-:-:S04]  /*1c00*/  IMAD.WIDE.U32 R6, R187, R14, R22 ;  /* 0x0000000ebb067225 */ /* 0x004fc800078e0016 */
[C---:B------:R-:W-:Y:S02]  /*1c10*/  IMAD R89, R187.reuse, R35, R10 ;  /* 0x00000023bb597224 */ /* 0x040fe400078e020a */
[----:B------:R-:W-:-:S04]  /*1c20*/  IMAD.WIDE.U32 R10, R187, R34, R16 ;  /* 0x00000022bb0a7225 */ /* 0x000fc800078e0010 */
[----:B------:R-:W-:Y:S01]  /*1c30*/  IMAD.MOV.U32 R82, RZ, RZ, R6 ;  /* 0x000000ffff527224 */ /* 0x000fe200078e0006 */
[----:B------:R-:W-:Y:S01]  /*1c40*/  SHF.R.S32.HI R6, RZ, 0x1f, R3 ;  /* 0x0000001fff067819 */ /* 0x000fe20000011403 */
[-C--:B------:R-:W-:Y:S02]  /*1c50*/  IMAD R8, R223, R14.reuse, RZ ;  /* 0x0000000edf087224 */ /* 0x080fe400078e02ff */
[----:B------:R-:W-:Y:S02]  /*1c60*/  IMAD.IADD R87, R5, 0x1, R89 ;  /* 0x0000000105577824 */ /* 0x000fe400078e0259 */
[----:B------:R-:W-:Y:S01]  /*1c70*/  IMAD.IADD R89, R89, 0x1, R11 ;  /* 0x0000000159597824 */ /* 0x000fe200078e020b */
[CC--:B------:R-:W-:Y:S01]  /*1c80*/  LEA.HI R11, R6.reuse, R3.reuse, RZ, 0x3 ;  /* 0x00000003060b7211 */ /* 0x0c0fe200078f18ff */
[----:B------:R-:W-:Y:S01]  /*1c90*/  IMAD.MOV.U32 R86, RZ, RZ, R4 ;  /* 0x000000ffff567224 */ /* 0x000fe200078e0004 */
[----:B------:R-:W-:Y:S01]  /*1ca0*/  LEA.HI R4, R6, R3, RZ, 0x6 ;  /* 0x0000000306047211 */ /* 0x000fe200078f30ff */
[C---:B------:R-:W-:Y:S01]  /*1cb0*/  IMAD R85, R187.reuse, R15, R8 ;  /* 0x0000000fbb557224 */ /* 0x040fe200078e0208 */
[----:B0-----:R-:W-:Y:S01]  /*1cc0*/  SHF.R.U32.HI R38, RZ, 0x7, R38 ;  /* 0x00000007ff267819 */ /* 0x001fe20000011626 */
[----:B------:R-:W-:Y:S01]  /*1cd0*/  IMAD.WIDE.U32 R8, R187, R14, R16 ;  /* 0x0000000ebb087225 */ /* 0x000fe200078e0010 */
[----:B------:R-:W-:-:S02]  /*1ce0*/  LOP3.LUT R3, R11, 0x38, RZ, 0xc0, !PT ;  /* 0x000000380b037812 */ /* 0x000fc400078ec0ff */
[----:B------:R-:W-:Y:S01]  /*1cf0*/  ISETP.NE.AND P6, PT, R38, 0x1, PT ;  /* 0x000000012600780c */ /* 0x000fe20003fc5270 */
[----:B------:R-:W-:Y:S01]  /*1d00*/  IMAD.IADD R83, R7, 0x1, R85 ;  /* 0x0000000107537824 */ /* 0x000fe200078e0255 */
[----:B------:R-:W-:Y:S01]  /*1d10*/  LOP3.LUT R5, R195, 0x38, R11, 0xf8, !PT ;  /* 0x00000038c3057812 */ /* 0x000fe200078ef80b */
[----:B------:R-:W-:Y:S01]  /*1d20*/  IMAD.SHL.U32 R4, R4, 0x80, RZ ;  /* 0x0000008004047824 */ /* 0x000fe200078e00ff */
[----:B------:R-:W-:Y:S01]  /*1d30*/  LOP3.LUT R3, R3, 0x1c0, R224, 0xf8, !PT ;  /* 0x000001c003037812 */ /* 0x000fe200078ef8e0 */
[----:B------:R-:W-:Y:S01]  /*1d40*/  IMAD.IADD R85, R85, 0x1, R9 ;  /* 0x0000000155557824 */ /* 0x000fe200078e0209 */
[----:B------:R-:W-:Y:S01]  /*1d50*/  LOP3.LUT R5, R5, R226, RZ, 0x3c, !PT ;  /* 0x000000e205057212 */ /* 0x000fe200078e3cff */
[----:B------:R-:W-:Y:S01]  /*1d60*/  IMAD.MOV.U32 R84, RZ, RZ, R8 ;  /* 0x000000ffff547224 */ /* 0x000fe200078e0008 */
[--C-:B------:R-:W-:Y:S01]  /*1d70*/  LOP3.LUT R8, R196, 0x38, R11.reuse, 0xf8, !PT ;  /* 0x00000038c4087812 */ /* 0x100fe200078ef80b */
[----:B------:R-:W-:Y:S01]  /*1d80*/  IMAD.MOV.U32 R88, RZ, RZ, R10 ;  /* 0x000000ffff587224 */ /* 0x000fe200078e000a */
[----:B------:R-:W-:Y:S01]  /*1d90*/  LOP3.LUT R10, R194, 0x38, R11, 0xf8, !PT ;  /* 0x00000038c20a7812 */ /* 0x000fe200078ef80b */
[C---:B------:R-:W-:Y:S01]  /*1da0*/  IMAD R9, R13.reuse, R14, RZ ;  /* 0x0000000e0d097224 */ /* 0x040fe200078e02ff */
[----:B------:R-:W-:Y:S01]  /*1db0*/  LOP3.LUT R6, R4, 0xffffe000, RZ, 0xc0, !PT ;  /* 0xffffe00004067812 */ /* 0x000fe200078ec0ff */
[----:B------:R-:W-:Y:S05]  /*1dc0*/  @!P6 WARPSYNC.ALL ;  /* 0x000000000000e948 */ /* 0x000fea0003800000 */
[----:B------:R-:W-:Y:S01]  /*1dd0*/  IMAD R13, R13, R34, RZ ;  /* 0x000000220d0d7224 */ /* 0x000fe200078e02ff */
[----:B------:R-:W-:Y:S01]  /*1de0*/  LOP3.LUT R8, R8, R227, RZ, 0x3c, !PT ;  /* 0x000000e308087212 */ /* 0x000fe200078e3cff */
[----:B------:R-:W-:Y:S01]  /*1df0*/  IMAD R39, R24, R15, R9 ;  /* 0x0000000f18277224 */ /* 0x000fe200078e0209 */
[----:B------:R-:W-:Y:S01]  /*1e00*/  LOP3.LUT R10, R10, R225, RZ, 0x3c, !PT ;  /* 0x000000e10a0a7212 */ /* 0x000fe200078e3cff */
[C---:B------:R-:W-:Y:S01]  /*1e10*/  IMAD.WIDE.U32 R82, R24.reuse, R14, R82 ;  /* 0x0000000e18527225 */ /* 0x040fe200078e0052 */
[----:B------:R-:W-:Y:S01]  /*1e20*/  LOP3.LUT R7, R3, R200, RZ, 0x3c, !PT ;  /* 0x000000c803077212 */ /* 0x000fe200078e3cff */
[----:B------:R-:W-:Y:S01]  /*1e30*/  ULDC UR4, c[0x0][0x2f4] ;  /* 0x0000bd0000047ab9 */ /* 0x000fe20000000800 */
[----:B------:R-:W-:Y:S01]  /*1e40*/  LOP3.LUT R41, R11, 0xfffffff8, RZ, 0xc0, !PT ;  /* 0xfffffff80b297812 */ /* 0x000fe200078ec0ff */
[C---:B------:R-:W-:Y:S01]  /*1e50*/  IMAD R13, R24.reuse, R35, R13 ;  /* 0x00000023180d7224 */ /* 0x040fe200078e020d */
[----:B------:R-:W-:Y:S01]  /*1e60*/  IADD3 R4, R5, R6, R198 ;  /* 0x0000000605047210 */ /* 0x000fe20007ffe0c6 */
[----:B------:R-:W-:Y:S01]  /*1e70*/  IMAD.WIDE.U32 R88, R24, R34, R88 ;  /* 0x0000002218587225 */ /* 0x000fe200078e0058 */
[----:B------:R-:W-:-:S02]  /*1e80*/  IADD3 R3, R8, R6, R199 ;  /* 0x0000000608037210 */ /* 0x000fc40007ffe0c7 */
[----:B------:R-:W-:Y:S01]  /*1e90*/  IADD3 R5, R10, R6, R197 ;  /* 0x000000060a057210 */ /* 0x000fe20007ffe0c5 */
[----:B------:R-:W-:Y:S01]  /*1ea0*/  IMAD.WIDE.U32 R84, R24, R14, R84 ;  /* 0x0000000e18547225 */ /* 0x000fe200078e0054 */
[----:B------:R-:W-:Y:S02]  /*1eb0*/  IADD3 R6, R7, R6, R201 ;  /* 0x0000000607067210 */ /* 0x000fe40007ffe0c9 */
[----:B------:R-:W-:Y:S01]  /*1ec0*/  SHF.L.U64.HI R7, R14, 0x5, R15 ;  /* 0x000000050e077819 */ /* 0x000fe2000001020f */
[----:B------:R-:W-:Y:S01]  /*1ed0*/  IMAD.WIDE.U32 R86, R24, R34, R86 ;  /* 0x0000002218567225 */ /* 0x000fe200078e0056 */
[C-C-:B------:R-:W-:Y:S02]  /*1ee0*/  SHF.L.U64.HI R8, R14.reuse, 0x6, R15.reuse ;  /* 0x000000060e087819 */ /* 0x140fe4000001020f */
[----:B------:R-:W-:Y:S01]  /*1ef0*/  SHF.L.U64.HI R9, R14, 0x7, R15 ;  /* 0x000000070e097819 */ /* 0x000fe2000001020f */
[----:B------:R-:W-:Y:S01]  /*1f00*/  VIADD R94, R38, 0x8 ;  /* 0x00000008265e7836 */ /* 0x000fe20000000000 */
[----:B------:R-:W-:Y:S01]  /*1f10*/  SHF.R.S32.HI R35, RZ, 0x1f, R42 ;  /* 0x0000001fff237819 */ /* 0x000fe2000001142a */
[----:B------:R-:W-:Y:S01]  /*1f20*/  IMAD.SHL.U32 R33, R34, 0x40, RZ ;  /* 0x0000004022217824 */ /* 0x000fe200078e00ff */
[----:B------:R-:W-:Y:S01]  /*1f30*/  ISETP.GE.AND P1, PT, R16, UR4, PT ;  /* 0x0000000410007c0c */ /* 0x000fe2000bf26270 */
[----:B------:R-:W-:Y:S01]  /*1f40*/  IMAD.IADD R38, R83, 0x1, R39 ;  /* 0x0000000153267824 */ /* 0x000fe200078e0227 */
[----:B------:R-:W-:Y:S01]  /*1f50*/  ISETP.GE.AND P2, PT, R2, UR4, PT ;  /* 0x0000000402007c0c */ /* 0x000fe2000bf46270 */
[C---:B------:R-:W-:Y:S01]  /*1f60*/  IMAD.SHL.U32 R10, R14.reuse, 0x20, RZ ;  /* 0x000000200e0a7824 */ /* 0x040fe200078e00ff */
[----:B------:R-:W-:Y:S01]  /*1f70*/  IADD3 R43, R13, R89, RZ ;  /* 0x000000590d2b7210 */ /* 0x000fe20007ffe0ff */
[C---:B------:R-:W-:Y:S01]  /*1f80*/  IMAD.SHL.U32 R20, R14.reuse, 0x40, RZ ;  /* 0x000000400e147824 */ /* 0x040fe200078e00ff */
[----:B------:R-:W-:Y:S01]  /*1f90*/  SHF.R.S32.HI R80, RZ, 0x3, R11 ;  /* 0x00000003ff507819 */ /* 0x000fe2000001140b */
[----:B------:R-:W-:Y:S01]  /*1fa0*/  IMAD.SHL.U32 R21, R14, 0x80, RZ ;  /* 0x000000800e157824 */ /* 0x000fe200078e00ff */
[----:B------:R-:W-:Y:S01]  /*1fb0*/  SHF.R.S32.HI R90, RZ, 0x1f, R41 ;  /* 0x0000001fff5a7819 */ /* 0x000fe20000011429 */
[----:B------:R-:W-:-:S02]  /*1fc0*/  IMAD.SHL.U32 R34, R34, 0x80, RZ ;  /* 0x0000008022227824 */ /* 0x000fc400078e00ff */
[----:B------:R-:W-:Y:S02]  /*1fd0*/  IMAD R36, R206, 0x20, R187 ;  /* 0x00000020ce247824 */ /* 0x000fe400078e02bb */
[----:B------:R-:W-:Y:S02]  /*1fe0*/  IMAD.SHL.U32 R37, R37, 0x2, RZ ;  /* 0x0000000225257824 */ /* 0x000fe400078e00ff */
[----:B------:R-:W-:Y:S02]  /*1ff0*/  IMAD.IADD R39, R39, 0x1, R85 ;  /* 0x0000000127277824 */ /* 0x000fe400078e0255 */
[----:B------:R-:W-:Y:S01]  /*2000*/  IMAD.IADD R40, R87, 0x1, R13 ;  /* 0x0000000157287824 */ /* 0x000fe200078e020d */
[----:B----4-:R-:W-:Y:S01]  /*2010*/  SHF.R.S32.HI R81, RZ, 0x1f, R26 ;  /* 0x0000001fff517819 */ /* 0x010fe2000001141a */
[----:B------:R-:W-:Y:S06]  /*2020*/  @!P6 BAR.SYNC.DEFER_BLOCKING 0x9, 0x100 ;  /* 0x024400000000eb1d */ /* 0x000fec0000010000 */
.L_x_9497:
[----:B------:R-:W0:Y:S01]  /*2030*/  LDC R100, c[0x0][0x430] ;  /* 0x00010c00ff647b82 */ /* 0x000e220000000800 */
[----:B------:R-:W-:Y:S02]  /*2040*/  VIADD R28, R28, 0xffffffff ;  /* 0xffffffff1c1c7836 */ /* 0x000fe40000000000 */
        /* <DEDUP_REMOVED lines=11> */
[----:B----4-:R-:W4:Y:S01]  /*2100*/  @P4 LDC R13, c[0x0][0x438] ;  /* 0x00010e00ff0d4b82 */ /* 0x010f220000000800 */
        /* <DEDUP_REMOVED lines=84> */
.L_x_9404:
[----:B------:R-:W-:Y:S05]  /*2650*/  BSYNC B1 ;  /* 0x0000000000017941 */ /* 0x000fea0003800000 */
.L_x_9403:
        /* <DEDUP_REMOVED lines=43> */
.L_x_9406:
[----:B------:R-:W-:Y:S05]  /*2910*/  BSYNC B1 ;  /* 0x0000000000017941 */ /* 0x000fea0003800000 */
.L_x_9405:
        /* <DEDUP_REMOVED lines=47> */
.L_x_9408:
[----:B------:R-:W-:Y:S05]  /*2c10*/  BSYNC B1 ;  /* 0x0000000000017941 */ /* 0x000fea0003800000 */
.L_x_9407:
        /* <DEDUP_REMOVED lines=31> */
.L_x_9410:
[----:B------:R-:W-:Y:S05]  /*2e10*/  BSYNC B1 ;  /* 0x0000000000017941 */ /* 0x000fea0003800000 */
.L_x_9409:
        /* <DEDUP_REMOVED lines=36> */
.L_x_9411:
[----:B------:R-:W-:Y:S01]  /*3060*/  IMAD R91, R19, 0x8, R18 ;  /* 0x00000008135b7824 */ /* 0x000fe200078e0212 */
[----:B------:R-:W-:Y:S01]  /*3070*/  SHF.L.U32 R102, R189, 0x1f, RZ ;  /* 0x0000001fbd667819 */ /* 0x000fe200000006ff */
[----:B------:R-:W-:Y:S03]  /*3080*/  BSSY B1, `(.L_x_9412) ;  /* 0x0000003000017945 */ /* 0x000fe60003800000 */
[----:B------:R-:W0:Y:S02]  /*3090*/  SYNCS.PHASECHK.TRANS64.TRYWAIT P6, [R91+URZ+0x28890], R102 ;  /* 0x028890665b0075a7 */ /* 0x000e2400080c017f */
[----:B0-----:R-:W-:Y:S05]  /*30a0*/  @!P6 BRA `(.L_x_9413) ;  /* 0x000001bc0010e947 */ /* 0x001fea0003800000 */
.L_x_9733:
[----:B------:R-:W-:Y:S05]  /*30b0*/  BSYNC B1 ;  /* 0x0000000000017941 */ /* 0x000fea0003800000 */
.L_x_9412:
[----:B------:R-:W-:-:S03]  /*30c0*/  UMOV UR4, 0xffffffff ;  /* 0xffffffff00047882 */ /* 0x000fc60000000000 */
[----:B------:R-:W-:Y:S05]  /*30d0*/  BRA.DIV UR4, `(.L_x_9414) ;  /* 0x000001be04187947 */ /* 0x000fea000b800000 */
[----:B------:R1:W2:Y:S04]  /*30e0*/  SHFL.IDX PT, R79, R103, RZ, 0x181f ;  /* 0x00181fff674f7589 */ /* 0x0002a800000e0000 */
[----:B------:R1:W3:Y:S02]  /*30f0*/  SHFL.IDX PT, R105, R108, RZ, 0x181f ;  /* 0x00181fff6c697589 */ /* 0x0002e400000e0000 */
.L_x_9737:
        /* <DEDUP_REMOVED lines=57> */
.L_x_9420:
[----:B------:R-:W-:Y:S05]  /*3490*/  BSYNC B3 ;  /* 0x0000000000037941 */ /* 0x000fea0003800000 */
.L_x_9419:
[----:B0-----:R4:W-:Y:S02]  /*34a0*/  ST.E.128 desc[UR42][R76.64], R12 ;  /* 0x0000000c4c007985 */ /* 0x0019e4000c101d2a */
.L_x_9418:
[----:B------:R-:W-:Y:S05]  /*34b0*/  BSYNC B2 ;  /* 0x0000000000027941 */ /* 0x000fea0003800000 */
.L_x_9417:
        /* <DEDUP_REMOVED lines=53> */
.L_x_9422:
[----:B------:R-:W-:Y:S05]  /*3810*/  BSYNC B2 ;  /* 0x0000000000027941 */ /* 0x000fea0003800000 */
.L_x_9421:
[----:B0-----:R0:W-:Y:S02]  /*3820*/  ST.E.128 desc[UR42][R72.64], R12 ;  /* 0x0000000c48007985 */ /* 0x0011e4000c101d2a */
.L_x_9416:
[----:B------:R-:W-:Y:S05]  /*3830*/  BSYNC B1 ;  /* 0x0000000000017941 */ /* 0x000fea0003800000 */
.L_x_9415:
[----:B------:R-:W-:-:S03]  /*3840*/  UMOV UR4, 0xffffffff ;  /* 0xffffffff00047882 */ /* 0x000fc60000000000 */
[----:B------:R-:W-:Y:S05]  /*3850*/  BRA.DIV UR4, `(.L_x_9423) ;  /* 0x000001b604847947 */ /* 0x000fea000b800000 */
[----:B------:R1:W1:Y:S04]  /*3860*/  SHFL.IDX PT, R71, R103, 0x1, 0x181f ;  /* 0x00381f0067477f89 */ /* 0x00026800000e0000 */
[----:B0-----:R0:W0:Y:S02]  /*3870*/  SHFL.IDX PT, R73, R108, 0x1, 0x181f ;  /* 0x00381f006c497f89 */ /* 0x00102400000e0000 */
.L_x_9741:
        /* <DEDUP_REMOVED lines=20> */
[----:B------:R-:W-:Y:S02]  /*39c0*/  LOP3.LUT R65, R14, 0xffff0000, RZ, 0xc0, !PT ;  /* 0xffff00000e417812 */ /* 0x000fe400078ec0ff */
[----:B------:R-:W-:Y:S01]  /*39d0*/  PRMT R119, R119, 0x5410, R72 ;  /* 0x0000541077777816 */ /* 0x000fe20000000048 */
[----:B------:R-:W-:Y:S01]  /*39e0*/  IMAD.U32 R74, R121, 0x10000, RZ ;  /* 0x00010000794a7824 */ /* 0x000fe200078e00ff */
[C---:B------:R-:W-:Y:S02]  /*39f0*/  SHF.L.U32 R14, R13.reuse, 0x10, RZ ;  /* 0x000000100d0e7819 */ /* 0x040fe400000006ff */
[----:B------:R-:W-:Y:S01]  /*3a00*/  LOP3.LUT R13, R13, 0xffff0000, RZ, 0xc0, !PT ;  /* 0xffff00000d0d7812 */ /* 0x000fe200078ec0ff */
[----:B------:R-:W-:Y:S01]  /*3a10*/  IMAD.U32 R70, R119, 0x10000, RZ ;  /* 0x0001000077467824 */ /* 0x000fe200078e00ff */
[----:B------:R-:W-:Y:S01]  /*3a20*/  LOP3.LUT R72, R120, 0xffff0000, RZ, 0xc0, !PT ;  /* 0xffff000078487812 */ /* 0x000fe200078ec0ff */
        /* <DEDUP_REMOVED lines=8> */
[----:B------:R-:W-:Y:S01]  /*3ab0*/  IMAD.U32 R120, R120, 0x10000, RZ ;  /* 0x0001000078787824 */ /* 0x000fe200078e00ff */
[----:B------:R-:W-:Y:S01]  /*3ac0*/  LOP3.LUT R119, R119, 0xffff0000, RZ, 0xc0, !PT ;  /* 0xffff000077777812 */ /* 0x000fe200078ec0ff */
[----:B------:R-:W-:-:S02]  /*3ad0*/  IMAD.U32 R118, R118, 0x10000, RZ ;  /* 0x0001000076767824 */ /* 0x000fc400078e00ff */
[C---:B------:R-:W-:Y:S01]  /*3ae0*/  FFMA.FTZ R75, R14.reuse, R67, -R75 ;  /* 0x000000430e4b7223 */ /* 0x040fe2000001084b */
        /* <DEDUP_REMOVED lines=18> */
.L_x_9429:
[----:B------:R-:W-:Y:S05]  /*3c10*/  BSYNC B3 ;  /* 0x0000000000037941 */ /* 0x000fea0003800000 */
.L_x_9428:
[----:B--2---:R0:W-:Y:S02]  /*3c20*/  ST.E.128 desc[UR42][R68.64], R12 ;  /* 0x0000000c44007985 */ /* 0x0041e4000c101d2a */
.L_x_9427:
[----:B------:R-:W-:Y:S05]  /*3c30*/  BSYNC B2 ;  /* 0x0000000000027941 */ /* 0x000fea0003800000 */
.L_x_9426:
        /* <DEDUP_REMOVED lines=53> */
.L_x_9431:
[----:B------:R-:W-:Y:S05]  /*3f90*/  BSYNC B2 ;  /* 0x0000000000027941 */ /* 0x000fea0003800000 */
.L_x_9430:
[----:B----4-:R0:W-:Y:S02]  /*3fa0*/  ST.E.128 desc[UR42][R64.64], R12 ;  /* 0x0000000c40007985 */ /* 0x0101e4000c101d2a */
.L_x_9425:
[----:B------:R-:W-:Y:S05]  /*3fb0*/  BSYNC B1 ;  /* 0x0000000000017941 */ /* 0x000fea0003800000 */
.L_x_9424:
[----:B------:R-:W-:-:S03]  /*3fc0*/  UMOV UR4, 0xffffffff ;  /* 0xffffffff00047882 */ /* 0x000fc60000000000 */
[----:B------:R-:W-:Y:S05]  /*3fd0*/  BRA.DIV UR4, `(.L_x_9432) ;  /* 0x000001ae04f07947 */ /* 0x000fea000b800000 */
[----:B------:R1:W1:Y:S04]  /*3fe0*/  SHFL.IDX PT, R63, R103, 0x2, 0x181f ;  /* 0x00581f00673f7f89 */ /* 0x00026800000e0000 */
[----:B0-----:R0:W0:Y:S02]  /*3ff0*/  SHFL.IDX PT, R65, R108, 0x2, 0x181f ;  /* 0x00581f006c417f89 */ /* 0x00102400000e0000 */
.L_x_9745:
        /* <DEDUP_REMOVED lines=31> */
[-C--:B------:R-:W-:Y:S01]  /*41f0*/  FMUL.FTZ R13, R13, R59.reuse ;  /* 0x0000003b0d0d7220 */ /* 0x080fe20000410000 */
[----:B------:R-:W-:Y:S01]  /*4200*/  LOP3.LUT R133, R133, 0xffff0000, RZ, 0xc0, !PT ;  /* 0xffff000085857812 */ /* 0x000fe200078ec0ff */
[----:B------:R-:W-:Y:S01]  /*4210*/  FMUL.FTZ R57, R57, R62 ;  /* 0x0000003e39397220 */ /* 0x000fe20000410000 */
[----:B------:R-:W-:Y:S01]  /*4220*/  SHF.L.U32 R130, R130, 0x10, RZ ;  /* 0x0000001082827819 */ /* 0x000fe200000006ff */
[----:B------:R-:W-:Y:S01]  /*4230*/  IMAD.U32 R132, R132, 0x10000, RZ ;  /* 0x0001000084847824 */ /* 0x000fe200078e00ff */
[----:B------:R-:W-:Y:S01]  /*4240*/  LOP3.LUT R131, R131, 0xffff0000, RZ, 0xc0, !PT ;  /* 0xffff000083837812 */ /* 0x000fe200078ec0ff */
[C---:B------:R-:W-:Y:S01]  /*4250*/  FFMA.FTZ R67, R14.reuse, R59, -R67 ;  /* 0x0000003b0e437223 */ /* 0x040fe20000010843 */
[----:B------:R-:W-:Y:S01]  /*4260*/  FFMA.FTZ R64, R14, R64, R13 ;  /* 0x000000400e407223 */ /* 0x000fe2000001000d */
[----:B------:R-:W-:Y:S01]  /*4270*/  FFMA.FTZ R69, R56, R62, -R69 ;  /* 0x0000003e38457223 */ /* 0x000fe20000010845 */
[----:B------:R-:W-:-:S02]  /*4280*/  IMAD.U32 R15, R15, 0x10000, RZ ;  /* 0x000100000f0f7824 */ /* 0x000fc400078e00ff */
        /* <DEDUP_REMOVED lines=15> */
.L_x_9438:
[----:B------:R-:W-:Y:S05]  /*4380*/  BSYNC B3 ;  /* 0x0000000000037941 */ /* 0x000fea0003800000 */
.L_x_9437:
[----:B--2---:R0:W-:Y:S02]  /*4390*/  ST.E.128 desc[UR42][R60.64], R12 ;  /* 0x0000000c3c007985 */ /* 0x0041e4000c101d2a */
.L_x_9436:
[----:B------:R-:W-:Y:S05]  /*43a0*/  BSYNC B2 ;  /* 0x0000000000027941 */ /* 0x000fea0003800000 */
.L_x_9435:
        /* <DEDUP_REMOVED lines=53> */
.L_x_9440:
[----:B------:R-:W-:Y:S05]  /*4700*/  BSYNC B2 ;  /* 0x0000000000027941 */ /* 0x000fea0003800000 */
.L_x_9439:
[----:B----4-:R0:W-:Y:S02]  /*4710*/  ST.E.128 desc[UR42][R56.64], R12 ;  /* 0x0000000c38007985 */ /* 0x0101e4000c101d2a */
.L_x_9434:
[----:B------:R-:W-:Y:S05]  /*4720*/  BSYNC B1 ;  /* 0x0000000000017941 */ /* 0x000fea0003800000 */
.L_x_9433:
[----:B------:R-:W-:-:S03]  /*4730*/  UMOV UR4, 0xffffffff ;  /* 0xffffffff00047882 */ /* 0x000fc60000000000 */
[----:B------:R-:W-:Y:S05]  /*4740*/  BRA.DIV UR4, `(.L_x_9441) ;  /* 0x000001aa04607947 */ /* 0x000fea000b800000 */
[----:B-1----:R-:W1:Y:S04]  /*4750*/  SHFL.IDX PT, R103, R103, 0x3, 0x181f ;  /* 0x00781f0067677f89 */ /* 0x002e6800000e0000 */
[----:B------:R0:W0:Y:S02]  /*4760*/  SHFL.IDX PT, R53, R108, 0x3, 0x181f ;  /* 0x00781f006c357f89 */ /* 0x00002400000e0000 */
.L_x_9749:
[----:B------:R-:W-:Y:S05]  /*4770*/  @P4 BRA `(.L_x_9442) ;  /* 0x0000003400e84947 */ /* 0x000fea0003800000 */
[----:B------:R-:W-:Y:S04]  /*4780*/  BSSY B1, `(.L_x_9443) ;  /* 0x0000038000017945 */ /* 0x000fe80003800000 */
[----:B------:R-:W-:Y:S05]  /*4790*/  @P1 BRA `(.L_x_9444) ;  /* 0x0000000000d81947 */ /* 0x000fea0003800000 */
[----:B0---4-:R0:W4:Y:S01]  /*47a0*/  LDS.128 R12, [R93+0x1b400] ;  /* 0x01b400005d0c7984 */ /* 0x0111220000000c00 */
[C---:B------:R-:W-:Y:S01]  /*47b0*/  LEA R54, P3, R16.reuse, R53, 0x1 ;  /* 0x0000003510367211 */ /* 0x040fe200078608ff */
[----:B------:R-:W-:Y:S03]  /*47c0*/  BSSY B2, `(.L_x_9445) ;  /* 0x0000032000027945 */ /* 0x000fe60003800000 */
[----:B-1----:R-:W-:Y:S02]  /*47d0*/  LEA.HI.X R55, R16, R103, R17, 0x1, P3 ;  /* 0x0000006710377211 */ /* 0x002fe400018f0c11 */
        /* <DEDUP_REMOVED lines=48> */
.L_x_9446:
[----:B------:R-:W-:Y:S05]  /*4ae0*/  BSYNC B2 ;  /* 0x0000000000027941 */ /* 0x000fea0003800000 */
.L_x_9445:
[----:B----4-:R0:W-:Y:S02]  /*4af0*/  ST.E.128 desc[UR42][R54.64], R12 ;  /* 0x0000000c36007985 */ /* 0x0101e4000c101d2a */
.L_x_9444:
[----:B------:R-:W-:Y:S05]  /*4b00*/  BSYNC B1 ;  /* 0x0000000000017941 */ /* 0x000fea0003800000 */
.L_x_9443:
        /* <DEDUP_REMOVED lines=53> */
.L_x_9448:
[----:B------:R-:W-:Y:S05]  /*4e60*/  BSYNC B1 ;  /* 0x0000000000017941 */ /* 0x000fea0003800000 */
.L_x_9447:
[----:B----4-:R0:W-:Y:S01]  /*4e70*/  ST.E.128 desc[UR42][R48.64], R12 ;  /* 0x0000000c30007985 */ /* 0x0101e2000c101d2a */
[----:B------:R-:W-:Y:S05]  /*4e80*/  BRA `(.L_x_9442) ;  /* 0x0000003000247947 */ /* 0x000fea0003800000 */
.L_x_9402:
        /* <DEDUP_REMOVED lines=38> */
[----:B------:R0:W5:Y:S01]  /*50f0*/  @!P4 LDG.E.128 R52, desc[UR42][R60.64] ;  /* 0x0000002a3c34c981 */ /* 0x000162000c1e1d00 */
[----:B------:R-:W-:Y:S02]  /*5100*/  @!P4 LEA.HI.X R63, R44, R63, R45, 0x1, P6 ;  /* 0x0000003f2c3fc211 */ /* 0x000fe400030f0c2d */
[----:B------:R-:W-:-:S02]  /*5110*/  CS2R R44, SRZ ;  /* 0x00000000002c7805 */ /* 0x000fc4000001ff00 */
[----:B------:R-:W5:Y:S04]  /*5120*/  @!P5 LDG.E.128 R48, desc[UR42][R64.64] ;  /* 0x0000002a4030d981 */ /* 0x000f68000c1e1d00 */
[----:B------:R1:W5:Y:S01]  /*5130*/  @!P4 LDG.E.128 R56, desc[UR42][R62.64] ;  /* 0x0000002a3e38c981 */ /* 0x000362000c1e1d00 */
[C---:B--2---:R-:W-:Y:S02]  /*5140*/  @!P3 LEA R68, P4, R74.reuse, R68, 0x1 ;  /* 0x000000444a44b211 */ /* 0x044fe400078808ff */
[----:B0-----:R-:W-:Y:S01]  /*5150*/  CS2R R60, SRZ ;  /* 0x00000000003c7805 */ /* 0x001fe2000001ff00 */
[----:B------:R0:W5:Y:S01]  /*5160*/  @!P5 LDG.E.128 R44, desc[UR42][R66.64] ;  /* 0x0000002a422cd981 */ /* 0x000162000c1e1d00 */
[----:B------:R-:W-:Y:S02]  /*5170*/  @!P3 LEA.HI.X R69, R74, R69, R75, 0x1, P4 ;  /* 0x000000454a45b211 */ /* 0x000fe400020f0c4b */
[----:B---3--:R-:W-:-:S04]  /*5180*/  @!P3 LEA R70, P4, R72, R70, 0x1 ;  /* 0x000000464846b211 */ /* 0x008fc800078808ff */
[----:B------:R-:W-:Y:S02]  /*5190*/  @!P3 LEA.HI.X R71, R72, R71, R73, 0x1, P4 ;  /* 0x000000474847b211 */ /* 0x000fe400020f0c49 */
[----:B------:R-:W-:-:S04]  /*51a0*/  ISETP.GE.AND P4, PT, R217, R97, PT ;  /* 0x00000061d900720c */ /* 0x000fc80003f86270 */
[CC--:B------:R-:W-:Y:S02]  /*51b0*/  ISETP.GE.OR P4, PT, R16.reuse, R104.reuse, P4 ;  /* 0x000000681000720c */ /* 0x0c0fe40002786670 */
[----:B-1----:R-:W-:Y:S02]  /*51c0*/  CS2R R62, SRZ ;  /* 0x00000000003e7805 */ /* 0x002fe4000001ff00 */
[----:B0-----:R-:W-:Y:S02]  /*51d0*/  CS2R R66, SRZ ;  /* 0x0000000000427805 */ /* 0x001fe4000001ff00 */
[----:B------:R-:W-:Y:S01]  /*51e0*/  CS2R R64, SRZ ;  /* 0x0000000000407805 */ /* 0x000fe2000001ff00 */
[----:B------:R-:W-:Y:S01]  /*51f0*/  BSSY B1, `(.L_x_9449) ;  /* 0x000001d000017945 */ /* 0x000fe20003800000 */
[----:B------:R-:W-:Y:S02]  /*5200*/  CS2R R74, SRZ ;  /* 0x00000000004a7805 */ /* 0x000fe4000001ff00 */
[----:B------:R-:W-:Y:S01]  /*5210*/  CS2R R72, SRZ ;  /* 0x0000000000487805 */ /* 0x000fe2000001ff00 */
[----:B------:R0:W5:Y:S04]  /*5220*/  @!P3 LDG.E.128 R60, desc[UR42][R68.64] ;  /* 0x0000002a443cb981 */ /* 0x000168000c1e1d00 */
[----:B------:R1:W5:Y:S01]  /*5230*/  @!P3 LDG.E.128 R64, desc[UR42][R70.64] ;  /* 0x0000002a4640b981 */ /* 0x000362000c1e1d00 */
[----:B------:R-:W-:-:S02]  /*5240*/  ISETP.GE.AND P3, PT, R16, R104, PT ;  /* 0x000000681000720c */ /* 0x000fc40003f66270 */
        /* <DEDUP_REMOVED lines=23> */
.L_x_9450:
[----:B------:R-:W-:Y:S05]  /*53c0*/  BSYNC B1 ;  /* 0x0000000000017941 */ /* 0x000fea0003800000 */
.L_x_9449:
        /* <DEDUP_REMOVED lines=68> */
.L_x_9451:
[----:B------:R-:W-:Y:S01]  /*5810*/  IMAD R91, R19, 0x8, R18 ;  /* 0x00000008135b7824 */ /* 0x000fe200078e0212 */
[----:B------:R-:W-:Y:S01]  /*5820*/  SHF.L.U32 R102, R189, 0x1f, RZ ;  /* 0x0000001fbd667819 */ /* 0x000fe200000006ff */
[----:B------:R-:W0:Y:S01]  /*5830*/  LDC R110, c[0x0][0x2f4] ;  /* 0x0000bd00ff6e7b82 */ /* 0x000e220000000800 */
[----:B------:R-:W-:Y:S02]  /*5840*/  BSSY B1, `(.L_x_9452) ;  /* 0x0000003000017945 */ /* 0x000fe40003800000 */
[----:B------:R-:W1:Y:S02]  /*5850*/  SYNCS.PHASECHK.TRANS64.TRYWAIT P4, [R91+URZ+0x28890], R102 ;  /* 0x028890665b0075a7 */ /* 0x000e64000808017f */
[----:B-1----:R-:W-:Y:S05]  /*5860*/  @!P4 BRA `(.L_x_9453) ;  /* 0x000001980064c947 */ /* 0x002fea0003800000 */
.L_x_9750:
[----:B------:R-:W-:Y:S05]  /*5870*/  BSYNC B1 ;  /* 0x0000000000017941 */ /* 0x000fea0003800000 */
.L_x_9452:
[----:B------:R-:W-:Y:S01]  /*5880*/  UMOV UR4, 0xffffffff ;  /* 0xffffffff00047882 */ /* 0x000fe20000000000 */
[----:B0-----:R-:W-:Y:S02]  /*5890*/  IMAD.IADD R112, R110, 0x1, -R37 ;  /* 0x000000016e707824 */ /* 0x001fe400078e0a25 */
[----:B------:R-:W-:Y:S05]  /*58a0*/  BRA.DIV UR4, `(.L_x_9454) ;  /* 0x0000019a04687947 */ /* 0x000fea000b800000 */
[----:B------:R0:W2:Y:S04]  /*58b0*/  SHFL.IDX PT, R107, R103, RZ, 0x181f ;  /* 0x00181fff676b7589 */ /* 0x0000a800000e0000 */
[----:B------:R0:W3:Y:S02]  /*58c0*/  SHFL.IDX PT, R106, R108, RZ, 0x181f ;  /* 0x00181fff6c6a7589 */ /* 0x0000e400000e0000 */
.L_x_9754:
        /* <DEDUP_REMOVED lines=20> */
[----:B------:R-:W-:Y:S01]  /*5a10*/  IMAD R15, R19, 0x4000, R12 ;  /* 0x00004000130f7824 */ /* 0x000fe200078e020c */
[----:B------:R-:W-:-:S03]  /*5a20*/  LEA R13, R13, R18, 0x1 ;  /* 0x000000120d0d7211 */ /* 0x000fc600078e08ff */
[----:B------:R-:W-:-:S03]  /*5a30*/  IMAD R76, R15, 0x2, R18 ;  /* 0x000000020f4c7824 */ /* 0x000fc600078e0212 */
[----:B------:R-:W2:Y:S04]  /*5a40*/  LDS.128 R12, [R13+0x18400] ;  /* 0x018400000d0c7984 */ /* 0x000ea80000000c00 */
[----:B------:R-:W3:Y:S01]  /*5a50*/  LDS.128 R76, [R76+0x18400] ;  /* 0x018400004c4c7984 */ /* 0x000ee20000000c00 */
[----:B------:R-:W-:Y:S05]  /*5a60*/  @P3 BRA `(.L_x_9458) ;  /* 0x0000000400743947 */ /* 0x000fea0003800000 */
[----:B------:R-:W-:Y:S01]  /*5a70*/  SHF.R.U32.HI R143, RZ, 0x10, R45 ;  /* 0x00000010ff8f7819 */ /* 0x000fe2000001162d */
[----:B---3--:R-:W-:Y:S01]  /*5a80*/  IMAD.U32 R142, R79, 0x10000, RZ ;  /* 0x000100004f8e7824 */ /* 0x008fe200078e00ff */
[----:B------:R-:W-:Y:S02]  /*5a90*/  SHF.R.U32.HI R144, RZ, 0x10, R49 ;  /* 0x00000010ff907819 */ /* 0x000fe40000011631 */
[----:B------:R-:W-:Y:S02]  /*5aa0*/  PRMT R140, R140, 0x5410, R143 ;  /* 0x000054108c8c7816 */ /* 0x000fe4000000008f */
[----:B------:R-:W-:Y:S02]  /*5ab0*/  PRMT R143, R141, 0x5410, R144 ;  /* 0x000054108d8f7816 */ /* 0x000fe40000000090 */
[----:B------:R-:W-:Y:S02]  /*5ac0*/  SHF.R.U32.HI R148, RZ, 0x10, R47 ;  /* 0x00000010ff947819 */ /* 0x000fe4000001162f */
[----:B------:R-:W-:Y:S01]  /*5ad0*/  SHF.R.U64 R150, R44, 0x10, R45 ;  /* 0x000000102c967819 */ /* 0x000fe2000000122d */
[----:B------:R-:W-:Y:S01]  /*5ae0*/  IMAD.U32 R45, R77, 0x10000, RZ ;  /* 0x000100004d2d7824 */ /* 0x000fe200078e00ff */
[----:B------:R-:W-:Y:S01]  /*5af0*/  SHF.R.U64 R147, R48, 0x10, R49 ;  /* 0x0000001030937819 */ /* 0x000fe20000001231 */
[----:B------:R-:W-:Y:S01]  /*5b00*/  IMAD.U32 R144, R143, 0x10000, RZ ;  /* 0x000100008f907824 */ /* 0x000fe200078e00ff */
[--C-:B------:R-:W-:Y:S01]  /*5b10*/  SHF.R.U64 R145, R50, 0x10, R51.reuse ;  /* 0x0000001032917819 */ /* 0x100fe20000001233 */
[----:B--2---:R-:W-:Y:S01]  /*5b20*/  IMAD.U32 R48, R13, 0x10000, RZ ;  /* 0x000100000d307824 */ /* 0x004fe200078e00ff */
[----:B------:R-:W-:Y:S01]  /*5b30*/  SHF.R.U32.HI R146, RZ, 0x10, R51 ;  /* 0x00000010ff927819 */ /* 0x000fe20000011633 */
[----:B------:R-:W-:Y:S01]  /*5b40*/  IMAD.U32 R51, R15, 0x10000, RZ ;  /* 0x000100000f337824 */ /* 0x000fe200078e00ff */
[----:B------:R-:W-:Y:S01]  /*5b50*/  PRMT R141, R137, 0x5410, R148 ;  /* 0x00005410898d7816 */ /* 0x000fe20000000094 */
[----:B------:R-:W-:Y:S01]  /*5b60*/  IMAD.U32 R137, R140, 0x10000, RZ ;  /* 0x000100008c897824 */ /* 0x000fe200078e00ff */
[----:B------:R-:W-:Y:S01]  /*5b70*/  PRMT R138, R138, 0x5410, R147 ;  /* 0x000054108a8a7816 */ /* 0x000fe20000000093 */
[----:B------:R-:W-:Y:S01]  /*5b80*/  FMUL.FTZ R147, R45, R144 ;  /* 0x000000902d937220 */ /* 0x000fe20000410000 */
[----:B------:R-:W-:Y:S01]  /*5b90*/  LOP3.LUT R77, R77, 0xffff0000, RZ, 0xc0, !PT ;  /* 0xffff00004d4d7812 */ /* 0x000fe200078ec0ff */
[----:B------:R-:W-:Y:S01]  /*5ba0*/  IMAD.U32 R44, R12, 0x10000, RZ ;  /* 0x000100000c2c7824 */ /* 0x000fe200078e00ff */
[----:B------:R-:W-:-:S02]  /*5bb0*/  PRMT R145, R136, 0x5410, R145 ;  /* 0x0000541088917816 */ /* 0x000fc40000000091 */
[----:B------:R-:W-:Y:S02]  /*5bc0*/  LOP3.LUT R143, R143, 0xffff0000, RZ, 0xc0, !PT ;  /* 0xffff00008f8f7812 */ /* 0x000fe400078ec0ff */
[----:B------:R-:W-:Y:S01]  /*5bd0*/  PRMT R136, R135, 0x5410, R146 ;  /* 0x0000541087887816 */ /* 0x000fe20000000092 */
[-C--:B------:R-:W-:Y:S01]  /*5be0*/  FMUL.FTZ R135, R45, R137.reuse ;  /* 0x000000892d877220 */ /* 0x080fe20000410000 */
[----:B------:R-:W-:Y:S01]  /*5bf0*/  LOP3.LUT R50, R13, 0xffff0000, RZ, 0xc0, !PT ;  /* 0xffff00000d327812 */ /* 0x000fe200078ec0ff */
[----:B------:R-:W-:Y:S01]  /*5c00*/  FFMA.FTZ R45, R48, R137, -R147 ;  /* 0x00000089302d7223 */ /* 0x000fe20000010893 */
[----:B------:R-:W-:Y:S01]  /*5c10*/  LOP3.LUT R140, R140, 0xffff0000, RZ, 0xc0, !PT ;  /* 0xffff00008c8c7812 */ /* 0x000fe200078ec0ff */
[----:B------:R-:W-:Y:S01]  /*5c20*/  FMUL.FTZ R147, R77, R143 ;  /* 0x0000008f4d937220 */ /* 0x000fe20000410000 */
[----:B------:R-:W-:Y:S02]  /*5c30*/  IMAD.U32 R137, R136, 0x10000, RZ ;  /* 0x0001000088897824 */ /* 0x000fe400078e00ff */
[----:B------:R-:W-:Y:S01]  /*5c40*/  FFMA.FTZ R48, R48, R144, R135 ;  /* 0x0000009030307223 */ /* 0x000fe20000010087 */
[----:B------:R-:W-:-:S02]  /*5c50*/  IMAD.U32 R135, R141, 0x10000, RZ ;  /* 0x000100008d877824 */ /* 0x000fc400078e00ff */
[-C--:B------:R-:W-:Y:S01]  /*5c60*/  FMUL.FTZ R77, R77, R140.reuse ;  /* 0x0000008c4d4d7220 */ /* 0x080fe20000410000 */
[----:B------:R-:W-:Y:S01]  /*5c70*/  FFMA.FTZ R144, R50, R140, -R147 ;  /* 0x0000008c32907223 */ /* 0x000fe20000010893 */
[----:B------:R-:W-:Y:S01]  /*5c80*/  LOP3.LUT R79, R79, 0xffff0000, RZ, 0xc0, !PT ;  /* 0xffff00004f4f7812 */ /* 0x000fe200078ec0ff */
[----:B------:R-:W-:Y:S01]  /*5c90*/  FMUL.FTZ R146, R142, R137 ;  /* 0x000000898e927220 */ /* 0x000fe20000410000 */
[----:B------:R-:W-:Y:S01]  /*5ca0*/  LOP3.LUT R140, R136, 0xffff0000, RZ, 0xc0, !PT ;  /* 0xffff0000888c7812 */ /* 0x000fe200078ec0ff */
[----:B------:R-:W-:Y:S01]  /*5cb0*/  FMUL.FTZ R142, R142, R135 ;  /* 0x000000878e8e7220 */ /* 0x000fe20000410000 */
[----:B------:R-:W-:Y:S01]  /*5cc0*/  PRMT R139, R139, 0x5410, R150 ;  /* 0x000054108b8b7816 */ /* 0x000fe20000000096 */
[----:B------:R-:W-:Y:S01]  /*5cd0*/  FFMA.FTZ R143, R50, R143, R77 ;  /* 0x0000008f328f7223 */ /* 0x000fe2000001004d */
[----:B------:R-:W-:Y:S01]  /*5ce0*/  SHF.R.U64 R46, R46, 0x10, R47 ;  /* 0x000000102e2e7819 */ /* 0x000fe2000000122f */
[C---:B------:R-:W-:Y:S01]  /*5cf0*/  IMAD.U32 R47, R76.reuse, 0x10000, RZ ;  /* 0x000100004c2f7824 */ /* 0x040fe200078e00ff */
[----:B------:R-:W-:Y:S01]  /*5d00*/  LOP3.LUT R49, R15, 0xffff0000, RZ, 0xc0, !PT ;  /* 0xffff00000f317812 */ /* 0x000fe200078ec0ff */
[----:B------:R-:W-:Y:S01]  /*5d10*/  FFMA.FTZ R146, R51, R135, -R146 ;  /* 0x0000008733927223 */ /* 0x000fe20000010892 */
[----:B------:R-:W-:Y:S01]  /*5d20*/  LOP3.LUT R136, R141, 0xffff0000, RZ, 0xc0, !PT ;  /* 0xffff00008d887812 */ /* 0x000fe200078ec0ff */
[----:B------:R-:W-:Y:S01]  /*5d30*/  FFMA.FTZ R142, R51, R137, R142 ;  /* 0x00000089338e7223 */ /* 0x000fe2000001008e */
[----:B------:R-:W-:Y:S01]  /*5d40*/  FMUL.FTZ R148, R79, R140 ;  /* 0x0000008c4f947220 */ /* 0x000fe20000410000 */
[----:B------:R-:W-:Y:S01]  /*5d50*/  LOP3.LUT R76, R76, 0xffff0000, RZ, 0xc0, !PT ;  /* 0xffff00004c4c7812 */ /* 0x000fe200078ec0ff */
[----:B------:R-:W-:Y:S01]  /*5d60*/  IMAD.U32 R50, R139, 0x10000, RZ ;  /* 0x000100008b327824 */ /* 0x000fe200078e00ff */
[C---:B------:R-:W-:Y:S01]  /*5d70*/  LOP3.LUT R77, R138.reuse, 0xffff0000, RZ, 0xc0, !PT ;  /* 0xffff00008a4d7812 */ /* 0x040fe200078ec0ff */
[----:B------:R-:W-:-:S02]  /*5d80*/  IMAD.U32 R51, R138, 0x10000, RZ ;  /* 0x000100008a337824 */ /* 0x000fc400078e00ff */
[-C--:B------:R-:W-:Y:S01]  /*5d90*/  FMUL.FTZ R150, R79, R136.reuse ;  /* 0x000000884f967220 */ /* 0x080fe20000410000 */
[----:B------:R-:W-:Y:S01]  /*5da0*/  FFMA.FTZ R135, R49, R136, -R148 ;  /* 0x0000008831877223 */ /* 0x000fe20000010894 */
[----:B------:R-:W-:Y:S01]  /*5db0*/  LOP3.LUT R12, R12, 0xffff0000, RZ, 0xc0, !PT ;  /* 0xffff00000c0c7812 */ /* 0x000fe200078ec0ff */
[----:B------:R-:W-:Y:S01]  /*5dc0*/  FMUL.FTZ R79, R47, R51 ;  /* 0x000000332f4f7220 */ /* 0x000fe20000410000 */
[----:B------:R-:W-:Y:S01]  /*5dd0*/  LOP3.LUT R139, R139, 0xffff0000, RZ, 0xc0, !PT ;  /* 0xffff00008b8b7812 */ /* 0x000fe200078ec0ff */
[----:B------:R-:W-:Y:S01]  /*5de0*/  FMUL.FTZ R136, R47, R50 ;  /* 0x000000322f887220 */ /* 0x000fe20000410000 */
        /* <DEDUP_REMOVED lines=10> */
[C---:B------:R-:W-:Y:S01]  /*5e90*/  IMAD.U32 R47, R145.reuse, 0x10000, RZ ;  /* 0x00010000912f7824 */ /* 0x040fe200078e00ff */
[----:B------:R-:W-:Y:S01]  /*5ea0*/  LOP3.LUT R78, R78, 0xffff0000, RZ, 0xc0, !PT ;  /* 0xffff00004e4e7812 */ /* 0x000fe200078ec0ff */
[----:B------:R-:W-:Y:S01]  /*5eb0*/  IMAD.U32 R44, R46, 0x10000, RZ ;  /* 0x000100002e2c7824 */ /* 0x000fe200078e00ff */
[----:B------:R-:W-:Y:S01]  /*5ec0*/  LOP3.LUT R145, R145, 0xffff0000, RZ, 0xc0, !PT ;  /* 0xffff000091917812 */ /* 0x000fe200078ec0ff */
[----:B------:R-:W-:Y:S01]  /*5ed0*/  FFMA.FTZ R49, R12, R77, R49 ;  /* 0x0000004d0c317223 */ /* 0x000fe20000010031 */
[----:B------:R-:W-:Y:S01]  /*5ee0*/  FMUL.FTZ R12, R14, R47 ;  /* 0x0000002f0e0c7220 */ /* 0x000fe20000410000 */
[----:B------:R-:W-:Y:S01]  /*5ef0*/  LOP3.LUT R46, R46, 0xffff0000, RZ, 0xc0, !PT ;  /* 0xffff00002e2e7812 */ /* 0x000fe200078ec0ff */
[-C--:B------:R-:W-:Y:S01]  /*5f00*/  FMUL.FTZ R14, R14, R44.reuse ;  /* 0x0000002c0e0e7220 */ /* 0x080fe20000410000 */
        /* <DEDUP_REMOVED lines=18> */
[----:B------:R-:W-:-:S07]  /*6030*/  IMAD.MOV.U32 R79, RZ, RZ, R137 ;  /* 0x000000ffff4f7224 */ /* 0x000fce00078e0089 */
.L_x_9458:
[----:B------:R-:W-:Y:S05]  /*6040*/  BSYNC B2 ;  /* 0x0000000000027941 */ /* 0x000fea0003800000 */
.L_x_9457:
[----:B------:R-:W-:Y:S01]  /*6050*/  ISETP.GE.AND P4, PT, R11, R110, PT ;  /* 0x0000006e0b00720c */ /* 0x000fe20003f86270 */
[----:B--2---:R4:W-:-:S12]  /*6060*/  ST.E.128 desc[UR42][R104.64], R12 ;  /* 0x0000000c68007985 */ /* 0x0049d8000c101d2a */
[----:B------:R-:W-:-:S05]  /*6070*/  @!P4 IMAD.WIDE R106, R11, 0x2, R106 ;  /* 0x000000020b6ac825 */ /* 0x000fca00078e026a */
[----:B---3--:R4:W-:Y:S02]  /*6080*/  @!P4 ST.E.128 desc[UR42][R106.64], R76 ;  /* 0x0000004c6a00c985 */ /* 0x0089e4000c101d2a */
.L_x_9456:
[----:B------:R-:W-:Y:S05]  /*6090*/  BSYNC B1 ;  /* 0x0000000000017941 */ /* 0x000fea0003800000 */
.L_x_9455:
[----:B------:R-:W-:-:S03]  /*60a0*/  UMOV UR4, 0xffffffff ;  /* 0xffffffff00047882 */ /* 0x000fc60000000000 */
[----:B------:R-:W-:Y:S05]  /*60b0*/  BRA.DIV UR4, `(.L_x_9459) ;  /* 0x0000019204b07947 */ /* 0x000fea000b800000 */
[----:B------:R0:W0:Y:S04]  /*60c0*/  SHFL.IDX PT, R51, R103, 0x1, 0x181f ;  /* 0x00381f0067337f89 */ /* 0x00002800000e0000 */
[----:B------:R0:W0:Y:S02]  /*60d0*/  SHFL.IDX PT, R50, R108, 0x1, 0x181f ;  /* 0x00381f006c327f89 */ /* 0x00002400000e0000 */
.L_x_9758:
[----:B------:R-:W-:Y:S01]  /*60e0*/  ISETP.GE.OR P4, PT, R219, R97, P1 ;  /* 0x00000061db00720c */ /* 0x000fe20000f86670 */
[----:B------:R-:W-:-:S12]  /*60f0*/  BSSY B1, `(.L_x_9460) ;  /* 0x0000078000017945 */ /* 0x000fd80003800000 */
[----:B------:R-:W-:Y:S05]  /*6100*/  @P4 BRA `(.L_x_9461) ;  /* 0x0000000400d84947 */ /* 0x000fea0003800000 */
[----:B------:R-:W-:Y:S01]  /*6110*/  SEL R11, R37, R112, !P0 ;  /* 0x00000070250b7207 */ /* 0x000fe20004000000 */
[----:B------:R-:W-:Y:S01]  /*6120*/  BSSY B2, `(.L_x_9462) ;  /* 0x0000070000027945 */ /* 0x000fe20003800000 */
[C---:B0-----:R-:W-:Y:S02]  /*6130*/  LEA R48, P4, R41.reuse, R50, 0x1 ;  /* 0x0000003229307211 */ /* 0x041fe400078808ff */
[----:B----4-:R-:W-:Y:S02]  /*6140*/  SHF.R.S32.HI R12, RZ, 0x1f, R11 ;  /* 0x0000001fff0c7819 */ /* 0x010fe4000001140b */
        /* <DEDUP_REMOVED lines=11> */
[----:B------:R-:W-:-:S03]  /*6200*/  LEA R13, R19, R3, 0xe ;  /* 0x00000003130d7211 */ /* 0x000fc600078e70ff */
[----:B------:R-:W-:Y:S02]  /*6210*/  IMAD R15, R19, 0x4000, R12 ;  /* 0x00004000130f7824 */ /* 0x000fe400078e020c */
[--C-:B------:R-:W-:Y:S02]  /*6220*/  IMAD R13, R13, 0x2, R18.reuse ;  /* 0x000000020d0d7824 */ /* 0x100fe400078e0212 */
[----:B------:R-:W-:-:S04]  /*6230*/  IMAD R44, R15, 0x2, R18 ;  /* 0x000000020f2c7824 */ /* 0x000fc800078e0212 */
[----:B------:R-:W0:Y:S04]  /*6240*/  LDS.128 R12, [R13+0x18400] ;  /* 0x018400000d0c7984 */ /* 0x000e280000000c00 */
[----:B------:R-:W4:Y:S01]  /*6250*/  LDS.128 R44, [R44+0x18400] ;  /* 0x018400002c2c7984 */ /* 0x000f220000000c00 */
[----:B------:R-:W-:Y:S05]  /*6260*/  @P3 BRA `(.L_x_9463) ;  /* 0x00000004006c3947 */ /* 0x000fea0003800000 */
[----:B------:R-:W-:Y:S02]  /*6270*/  SHF.R.U32.HI R79, RZ, 0x10, R57 ;  /* 0x00000010ff4f7819 */ /* 0x000fe40000011639 */
[----:B--2---:R-:W-:Y:S02]  /*6280*/  SHF.R.U32.HI R107, RZ, 0x10, R53 ;  /* 0x00000010ff6b7819 */ /* 0x004fe40000011635 */
[----:B------:R-:W-:Y:S02]  /*6290*/  SHF.R.U64 R78, R54, 0x10, R55 ;  /* 0x00000010364e7819 */ /* 0x000fe40000001237 */
[----:B------:R-:W-:Y:S02]  /*62a0*/  PRMT R134, R134, 0x5410, R79 ;  /* 0x0000541086867816 */ /* 0x000fe4000000004f */
[----:B------:R-:W-:Y:S01]  /*62b0*/  SHF.R.U64 R76, R56, 0x10, R57 ;  /* 0x00000010384c7819 */ /* 0x000fe20000001239 */
[----:B----4-:R-:W-:Y:S01]  /*62c0*/  IMAD.U32 R57, R45, 0x10000, RZ ;  /* 0x000100002d397824 */ /* 0x010fe200078e00ff */
[----:B------:R-:W-:-:S02]  /*62d0*/  PRMT R130, R130, 0x5410, R107 ;  /* 0x0000541082827816 */ /* 0x000fc4000000006b */
[--C-:B------:R-:W-:Y:S02]  /*62e0*/  SHF.R.U32.HI R77, RZ, 0x10, R59.reuse ;  /* 0x00000010ff4d7819 */ /* 0x100fe4000001163b */
[----:B------:R-:W-:Y:S01]  /*62f0*/  SHF.R.U64 R104, R58, 0x10, R59 ;  /* 0x000000103a687819 */ /* 0x000fe2000000123b */
[----:B------:R-:W-:Y:S01]  /*6300*/  IMAD.U32 R59, R47, 0x10000, RZ ;  /* 0x000100002f3b7824 */ /* 0x000fe200078e00ff */
[----:B------:R-:W-:Y:S01]  /*6310*/  PRMT R127, R127, 0x5410, R78 ;  /* 0x000054107f7f7816 */ /* 0x000fe2000000004e */
[----:B------:R-:W-:Y:S01]  /*6320*/  IMAD.U32 R78, R134, 0x10000, RZ ;  /* 0x00010000864e7824 */ /* 0x000fe200078e00ff */
[----:B---3--:R-:W-:Y:S01]  /*6330*/  SHF.R.U64 R106, R52, 0x10, R53 ;  /* 0x00000010346a7819 */ /* 0x008fe20000001235 */
[----:B0-----:R-:W-:Y:S01]  /*6340*/  IMAD.U32 R53, R13, 0x10000, RZ ;  /* 0x000100000d357824 */ /* 0x001fe200078e00ff */
[----:B------:R-:W-:Y:S01]  /*6350*/  PRMT R133, R133, 0x5410, R76 ;  /* 0x0000541085857816 */ /* 0x000fe2000000004c */
[----:B------:R-:W-:Y:S01]  /*6360*/  IMAD.U32 R76, R130, 0x10000, RZ ;  /* 0x00010000824c7824 */ /* 0x000fe200078e00ff */
[----:B------:R-:W-:Y:S01]  /*6370*/  PRMT R132, R132, 0x5410, R77 ;  /* 0x0000541084847816 */ /* 0x000fe2000000004d */
[----:B------:R-:W-:Y:S01]  /*6380*/  IMAD.U32 R52, R12, 0x10000, RZ ;  /* 0x000100000c347824 */ /* 0x000fe200078e00ff */
[----:B------:R-:W-:-:S02]  /*6390*/  LOP3.LUT R58, R45, 0xffff0000, RZ, 0xc0, !PT ;  /* 0xffff00002d3a7812 */ /* 0x000fc400078ec0ff */
[----:B------:R-:W-:Y:S01]  /*63a0*/  PRMT R131, R131, 0x5410, R104 ;  /* 0x0000541083837816 */ /* 0x000fe20000000068 */
[----:B------:R-:W-:Y:S01]  /*63b0*/  FMUL.FTZ R104, R57, R78 ;  /* 0x0000004e39687220 */ /* 0x000fe20000410000 */
[----:B------:R-:W-:Y:S02]  /*63c0*/  LOP3.LUT R77, R134, 0xffff0000, RZ, 0xc0, !PT ;  /* 0xffff0000864d7812 */ /* 0x000fe400078ec0ff */
[----:B------:R-:W-:Y:S01]  /*63d0*/  SHF.R.U32.HI R105, RZ, 0x10, R55 ;  /* 0x00000010ff697819 */ /* 0x000fe20000011637 */
[-C--:B------:R-:W-:Y:S01]  /*63e0*/  FFMA.FTZ R104, R53, R76.reuse, -R104 ;  /* 0x0000004c35687223 */ /* 0x080fe20000010868 */
[----:B------:R-:W-:Y:S01]  /*63f0*/  PRMT R129, R129, 0x5410, R106 ;  /* 0x0000541081817816 */ /* 0x000fe2000000006a */
[----:B------:R-:W-:Y:S01]  /*6400*/  FMUL.FTZ R106, R57, R76 ;  /* 0x0000004c396a7220 */ /* 0x000fe20000410000 */
[----:B------:R-:W-:Y:S01]  /*6410*/  LOP3.LUT R54, R13, 0xffff0000, RZ, 0xc0, !PT ;  /* 0xffff00000d367812 */ /* 0x000fe200078ec0ff */
[----:B------:R-:W-:Y:S01]  /*6420*/  FMUL.FTZ R79, R58, R77 ;  /* 0x0000004d3a4f7220 */ /* 0x000fe20000410000 */
[----:B------:R-:W-:Y:S01]  /*6430*/  LOP3.LUT R57, R130, 0xffff0000, RZ, 0xc0, !PT ;  /* 0xffff000082397812 */ /* 0x000fe200078ec0ff */
[----:B------:R-:W-:Y:S01]  /*6440*/  IMAD.U32 R76, R132, 0x10000, RZ ;  /* 0x00010000844c7824 */ /* 0x000fe200078e00ff */
[----:B------:R-:W-:Y:S01]  /*6450*/  PRMT R128, R128, 0x5410, R105 ;  /* 0x0000541080807816 */ /* 0x000fe20000000069 */
[C---:B------:R-:W-:Y:S01]  /*6460*/  IMAD.U32 R55, R44.reuse, 0x10000, RZ ;  /* 0x000100002c377824 */ /* 0x040fe200078e00ff */
[----:B------:R-:W-:Y:S01]  /*6470*/  LOP3.LUT R56, R44, 0xffff0000, RZ, 0xc0, !PT ;  /* 0xffff00002c387812 */ /* 0x000fe200078ec0ff */
[----:B------:R-:W-:Y:S01]  /*6480*/  FFMA.FTZ R106, R53, R78, R106 ;  /* 0x0000004e356a7223 */ /* 0x000fe2000001006a */
[-C--:B------:R-:W-:Y:S01]  /*6490*/  FMUL.FTZ R105, R58, R57.reuse ;  /* 0x000000393a697220 */ /* 0x080fe20000410000 */
[----:B------:R-:W-:Y:S01]  /*64a0*/  FFMA.FTZ R79, R54, R57, -R79 ;  /* 0x00000039364f7223 */ /* 0x000fe2000001084f */
[----:B------:R-:W-:-:S02]  /*64b0*/  IMAD.U32 R44, R15, 0x10000, RZ ;  /* 0x000100000f2c7824 */ /* 0x000fc400078e00ff */
[-C--:B------:R-:W-:Y:S01]  /*64c0*/  FMUL.FTZ R57, R59, R76.reuse ;  /* 0x0000004c3b397220 */ /* 0x080fe20000410000 */
[----:B------:R-:W-:Y:S01]  /*64d0*/  IMAD.U32 R53, R128, 0x10000, RZ ;  /* 0x0001000080357824 */ /* 0x000fe200078e00ff */
[----:B------:R-:W-:Y:S01]  /*64e0*/  LOP3.LUT R47, R47, 0xffff0000, RZ, 0xc0, !PT ;  /* 0xffff00002f2f7812 */ /* 0x000fe200078ec0ff */
[----:B------:R-:W-:Y:S01]  /*64f0*/  FFMA.FTZ R105, R54, R77, R105 ;  /* 0x0000004d36697223 */ /* 0x000fe20000010069 */
[----:B------:R-:W-:Y:S01]  /*6500*/  LOP3.LUT R132, R132, 0xffff0000, RZ, 0xc0, !PT ;  /* 0xffff000084847812 */ /* 0x000fe200078ec0ff */
[-C--:B------:R-:W-:Y:S01]  /*6510*/  FMUL.FTZ R59, R59, R53.reuse ;  /* 0x000000353b3b7220 */ /* 0x080fe20000410000 */
[----:B------:R-:W-:Y:S01]  /*6520*/  LOP3.LUT R128, R128, 0xffff0000, RZ, 0xc0, !PT ;  /* 0xffff000080807812 */ /* 0x000fe200078ec0ff */
[C---:B------:R-:W-:Y:S01]  /*6530*/  FFMA.FTZ R57, R44.reuse, R53, -R57 ;  /* 0x000000352c397223 */ /* 0x040fe20000010839 */
[----:B------:R-:W-:Y:S01]  /*6540*/  IMAD.U32 R53, R133, 0x10000, RZ ;  /* 0x0001000085357824 */ /* 0x000fe200078e00ff */
[----:B------:R-:W-:Y:S01]  /*6550*/  LOP3.LUT R45, R15, 0xffff0000, RZ, 0xc0, !PT ;  /* 0xffff00000f2d7812 */ /* 0x000fe200078ec0ff */
[----:B------:R-:W-:Y:S01]  /*6560*/  FFMA.FTZ R59, R44, R76, R59 ;  /* 0x0000004c2c3b7223 */ /* 0x000fe2000001003b */
[C---:B------:R-:W-:Y:S01]  /*6570*/  FMUL.FTZ R54, R47.reuse, R132 ;  /* 0x000000842f367220 */ /* 0x040fe20000410000 */
[----:B------:R-:W-:Y:S01]  /*6580*/  FMUL.FTZ R58, R47, R128 ;  /* 0x000000802f3a7220 */ /* 0x000fe20000410000 */
[----:B------:R-:W-:-:S02]  /*6590*/  IMAD.U32 R44, R129, 0x10000, RZ ;  /* 0x00010000812c7824 */ /* 0x000fc400078e00ff */
[----:B------:R-:W-:Y:S01]  /*65a0*/  FMUL.FTZ R47, R55, R53 ;  /* 0x00000035372f7220 */ /* 0x000fe20000410000 */
        /* <DEDUP_REMOVED lines=18> */
[-C--:B------:R-:W-:Y:S01]  /*66d0*/  FMUL.FTZ R52, R15, R44.reuse ;  /* 0x0000002c0f347220 */ /* 0x080fe20000410000 */
[-C--:B------:R-:W-:Y:S01]  /*66e0*/  FMUL.FTZ R56, R56, R129.reuse ;  /* 0x0000008138387220 */ /* 0x080fe20000410000 */
[C---:B------:R-:W-:Y:S01]  /*66f0*/  FFMA.FTZ R58, R13.reuse, R129, -R58 ;  /* 0x000000810d3a7223 */ /* 0x040fe2000001083a */
[C---:B------:R-:W-:Y:S01]  /*6700*/  FMUL.FTZ R15, R46.reuse, R131 ;  /* 0x000000832e0f7220 */ /* 0x040fe20000410000 */
        /* <DEDUP_REMOVED lines=17> */
.L_x_9463:
[----:B------:R-:W-:Y:S05]  /*6820*/  BSYNC B2 ;  /* 0x0000000000027941 */ /* 0x000fea0003800000 */
.L_x_9462:
[----:B------:R-:W-:Y:S01]  /*6830*/  ISETP.GE.AND P4, PT, R11, R110, PT ;  /* 0x0000006e0b00720c */ /* 0x000fe20003f86270 */
[----:B0-----:R0:W-:-:S12]  /*6840*/  ST.E.128 desc[UR42][R48.64], R12 ;  /* 0x0000000c30007985 */ /* 0x0011d8000c101d2a */
[----:B------:R-:W-:-:S05]  /*6850*/  @!P4 IMAD.WIDE R50, R11, 0x2, R50 ;  /* 0x000000020b32c825 */ /* 0x000fca00078e0232 */
[----:B----4-:R0:W-:Y:S02]  /*6860*/  @!P4 ST.E.128 desc[UR42][R50.64], R44 ;  /* 0x0000002c3200c985 */ /* 0x0101e4000c101d2a */
.L_x_9461:
[----:B------:R-:W-:Y:S05]  /*6870*/  BSYNC B1 ;  /* 0x0000000000017941 */ /* 0x000fea0003800000 */
.L_x_9460:
[----:B------:R-:W-:-:S03]  /*6880*/  UMOV UR4, 0xffffffff ;  /* 0xffffffff00047882 */ /* 0x000fc60000000000 */
[----:B------:R-:W-:Y:S05]  /*6890*/  BRA.DIV UR4, `(.L_x_9464) ;  /* 0x0000018e04047947 */ /* 0x000fea000b800000 */
[----:B0-----:R0:W0:Y:S04]  /*68a0*/  SHFL.IDX PT, R51, R103, 0x2, 0x181f ;  /* 0x00581f0067337f89 */ /* 0x00102800000e0000 */
[----:B------:R0:W0:Y:S02]  /*68b0*/  SHFL.IDX PT, R50, R108, 0x2, 0x181f ;  /* 0x00581f006c327f89 */ /* 0x00002400000e0000 */
.L_x_9762:
        /* <DEDUP_REMOVED lines=27> */
[--C-:B------:R-:W-:Y:S01]  /*6a70*/  SHF.R.U64 R62, R64, 0x10, R65.reuse ;  /* 0x00000010403e7819 */ /* 0x100fe20000001241 */
[----:B0-----:R-:W-:Y:S01]  /*6a80*/  IMAD.U32 R52, R13, 0x10000, RZ ;  /* 0x000100000d347824 */ /* 0x001fe200078e00ff */
        /* <DEDUP_REMOVED lines=88> */
.L_x_9468:
[----:B------:R-:W-:Y:S05]  /*7010*/  BSYNC B2 ;  /* 0x0000000000027941 */ /* 0x000fea0003800000 */
.L_x_9467:
[----:B------:R-:W-:Y:S01]  /*7020*/  ISETP.GE.AND P4, PT, R11, R110, PT ;  /* 0x0000006e0b00720c */ /* 0x000fe20003f86270 */
[----:B0-----:R0:W-:-:S12]  /*7030*/  ST.E.128 desc[UR42][R48.64], R12 ;  /* 0x0000000c30007985 */ /* 0x0011d8000c101d2a */
[----:B------:R-:W-:-:S05]  /*7040*/  @!P4 IMAD.WIDE R50, R11, 0x2, R50 ;  /* 0x000000020b32c825 */ /* 0x000fca00078e0232 */
[----:B----4-:R0:W-:Y:S02]  /*7050*/  @!P4 ST.E.128 desc[UR42][R50.64], R44 ;  /* 0x0000002c3200c985 */ /* 0x0101e4000c101d2a */
.L_x_9466:
[----:B------:R-:W-:Y:S05]  /*7060*/  BSYNC B1 ;  /* 0x0000000000017941 */ /* 0x000fea0003800000 */
.L_x_9465:
[----:B------:R-:W-:-:S03]  /*7070*/  UMOV UR4, 0xffffffff ;  /* 0xffffffff00047882 */ /* 0x000fc60000000000 */
[----:B------:R-:W-:Y:S05]  /*7080*/  BRA.DIV UR4, `(.L_x_9469) ;  /* 0x0000018604547947 */ /* 0x000fea000b800000 */
[----:B0-----:R-:W0:Y:S04]  /*7090*/  SHFL.IDX PT, R103, R103, 0x3, 0x181f ;  /* 0x00781f0067677f89 */ /* 0x001e2800000e0000 */
[----:B------:R-:W0:Y:S02]  /*70a0*/  SHFL.IDX PT, R108, R108, 0x3, 0x181f ;  /* 0x00781f006c6c7f89 */ /* 0x000e2400000e0000 */
.L_x_9766:
        /* <DEDUP_REMOVED lines=8> */
[----:B----4-:R-:W-:-:S04]  /*7130*/  LEA.HI.SX32 R12, R11, R80, 0x1c ;  /* 0x000000500b0c7211 */ /* 0x010fc800078fe2ff */
[----:B------:R-:W-:Y:S01]  /*7140*/  SHF.R.S32.HI R13, RZ, 0x1f, R12 ;  /* 0x0000001fff0d7819 */ /* 0x000fe2000001140c */
[----:B------:R-:W-:-:S03]  /*7150*/  IMAD.SHL.U32 R11, R12, 0x8, RZ ;  /* 0x000000080c0b7824 */ /* 0x000fc600078e00ff */
[----:B------:R-:W-:Y:S02]  /*7160*/  LEA.HI R13, R13, R12, RZ, 0x3 ;  /* 0x0000000c0d0d7211 */ /* 0x000fe400078f18ff */
[----:B------:R-:W-:Y:S02]  /*7170*/  LOP3.LUT R12, R194, 0x38, R11, 0xf8, !PT ;  /* 0x00000038c20c7812 */ /* 0x000fe400078ef80b */
[----:B------:R-:W-:Y:S02]  /*7180*/  SHF.L.U32 R13, R13, 0xa, RZ ;  /* 0x0000000a0d0d7819 */ /* 0x000fe400000006ff */
[----:B------:R-:W-:Y:S02]  /*7190*/  LOP3.LUT R12, R12, R225, RZ, 0x3c, !PT ;  /* 0x000000e10c0c7212 */ /* 0x000fe400078e3cff */
        /* <DEDUP_REMOVED lines=101> */
.L_x_9471:
[----:B------:R-:W-:Y:S05]  /*77f0*/  BSYNC B1 ;  /* 0x0000000000017941 */ /* 0x000fea0003800000 */
.L_x_9470:
[----:B0-----:R0:W-:Y:S01]  /*7800*/  ST.E.128 desc[UR42][R48.64], R12 ;  /* 0x0000000c30007985 */ /* 0x0011e2000c101d2a */
[----:B------:R-:W-:Y:S02]  /*7810*/  ISETP.GE.AND P3, PT, R11, R110, PT ;  /* 0x0000006e0b00720c */ /* 0x000fe40003f66270 */
[----:B------:R-:W-:-:S11]  /*7820*/  MOV R109, R103 ;  /* 0x00000067006d7202 */ /* 0x000fd60000000f00 */
[----:B------:R-:W-:Y:S05]  /*7830*/  @P3 BRA `(.L_x_9442) ;  /* 0x0000000400b83947 */ /* 0x000fea0003800000 */
[----:B0-----:R-:W-:-:S05]  /*7840*/  IMAD.WIDE R12, R11, 0x2, R108 ;  /* 0x000000020b0c7825 */ /* 0x001fca00078e026c */
[----:B----4-:R0:W-:Y:S01]  /*7850*/  ST.E.128 desc[UR42][R12.64], R44 ;  /* 0x0000002c0c007985 */ /* 0x0101e2000c101d2a */
[----:B------:R-:W-:Y:S05]  /*7860*/  BRA `(.L_x_9442) ;  /* 0x0000000400ac7947 */ /* 0x000fea0003800000 */
.L_x_9401:
[----:B------:R-:W-:-:S06]  /*7870*/  UISETP.NE.AND UP0, UPT, UR39, 0x3, UPT ;  /* 0x000000032700788c */ /* 0x000fcc000bf05270 */
[----:B------:R-:W-:-:S13]  /*7880*/  PLOP3.LUT P5, PT, PT, PT, UP0, 0x80, 0x0 ;  /* 0x000000000000781c */ /* 0x000fda0003faf008 */
[----:B------:R-:W-:Y:S05]  /*7890*/  @!P5 BRA `(.L_x_9472) ;  /* 0x000000000004d947 */ /* 0x000fea0003800000 */
[----:B------:R-:W-:Y:S01]  /*78a0*/  BPT.TRAP 0x1 ;  /* 0x000000040000795c */ /* 0x000fe20000300000 */
.L_x_9472:
[----:B------:R-:W-:Y:S01]  /*78b0*/  IMAD R91, R19, 0x8, R18 ;  /* 0x00000008135b7824 */ /* 0x000fe200078e0212 */
[----:B------:R-:W-:Y:S01]  /*78c0*/  SHF.L.U32 R102, R189, 0x1f, RZ ;  /* 0x0000001fbd667819 */ /* 0x000fe200000006ff */
[----:B------:R-:W-:Y:S01]  /*78d0*/  BSSY B1, `(.L_x_9473) ;  /* 0x0000004000017945 */ /* 0x000fe20003800000 */
[----:B------:R-:W-:Y:S02]  /*78e0*/  SHF.R.S32.HI R99, RZ, 0x1f, R100 ;  /* 0x0000001fff637819 */ /* 0x000fe40000011464 */
[----:B------:R-:W0:Y:S02]  /*78f0*/  SYNCS.PHASECHK.TRANS64.TRYWAIT P3, [R91+URZ+0x28890], R102 ;  /* 0x028890665b0075a7 */ /* 0x000e24000806017f */
[----:B0-----:R-:W-:Y:S05]  /*7900*/  @!P3 BRA `(.L_x_9474) ;  /* 0x0000017c0080b947 */ /* 0x001fea0003800000 */
.L_x_9767:
[----:B------:R-:W-:Y:S05]  /*7910*/  BSYNC B1 ;  /* 0x0000000000017941 */ /* 0x000fea0003800000 */
.L_x_9473:
        /* <DEDUP_REMOVED lines=27> */
.L_x_9771:
        /* <DEDUP_REMOVED lines=13> */
.L_x_9477:
[----:B------:R-:W-:Y:S05]  /*7ba0*/  BSYNC B1 ;  /* 0x0000000000017941 */ /* 0x000fea0003800000 */
.L_x_9476:
[----:B------:R-:W-:-:S03]  /*7bb0*/  UMOV UR4, 0xffffffff ;  /* 0xffffffff00047882 */ /* 0x000fc60000000000 */
[----:B------:R-:W-:Y:S05]  /*7bc0*/  BRA.DIV UR4, `(.L_x_9478) ;  /* 0x0000017e042c7947 */ /* 0x000fea000b800000 */
[----:B--2---:R2:W0:Y:S04]  /*7bd0*/  SHFL.IDX PT, R45, R46, 0x1, 0x181f ;  /* 0x00381f002e2d7f89 */ /* 0x00442800000e0000 */
[----:B---34-:R2:W3:Y:S02]  /*7be0*/  SHFL.IDX PT, R14, R44, 0x1, 0x181f ;  /* 0x00381f002c0e7f89 */ /* 0x0184e400000e0000 */
.L_x_9775:
        /* <DEDUP_REMOVED lines=14> */
.L_x_9480:
[----:B------:R-:W-:Y:S05]  /*7cd0*/  BSYNC B1 ;  /* 0x0000000000017941 */ /* 0x000fea0003800000 */
.L_x_9479:
[----:B------:R-:W-:-:S03]  /*7ce0*/  UMOV UR4, 0xffffffff ;  /* 0xffffffff00047882 */ /* 0x000fc60000000000 */
[----:B------:R-:W-:Y:S05]  /*7cf0*/  BRA.DIV UR4, `(.L_x_9481) ;  /* 0x0000017e04287947 */ /* 0x000fea000b800000 */
[----:B0-----:R0:W0:Y:S04]  /*7d00*/  SHFL.IDX PT, R45, R46, 0x2, 0x181f ;  /* 0x00581f002e2d7f89 */ /* 0x00102800000e0000 */
[----:B---34-:R3:W4:Y:S02]  /*7d10*/  SHFL.IDX PT, R14, R44, 0x2, 0x181f ;  /* 0x00581f002c0e7f89 */ /* 0x01872400000e0000 */
.L_x_9779:
        /* <DEDUP_REMOVED lines=14> */
.L_x_9483:
[----:B------:R-:W-:Y:S05]  /*7e00*/  BSYNC B1 ;  /* 0x0000000000017941 */ /* 0x000fea0003800000 */
.L_x_9482:
[----:B------:R-:W-:-:S03]  /*7e10*/  UMOV UR4, 0xffffffff ;  /* 0xffffffff00047882 */ /* 0x000fc60000000000 */
[----:B------:R-:W-:Y:S05]  /*7e20*/  BRA.DIV UR4, `(.L_x_9484) ;  /* 0x0000017e04247947 */ /* 0x000fea000b800000 */
[----:B0-----:R0:W0:Y:S04]  /*7e30*/  SHFL.IDX PT, R45, R46, 0x3, 0x181f ;  /* 0x00781f002e2d7f89 */ /* 0x00102800000e0000 */
[----:B----4-:R4:W0:Y:S02]  /*7e40*/  SHFL.IDX PT, R14, R44, 0x3, 0x181f ;  /* 0x00781f002c0e7f89 */ /* 0x01082400000e0000 */
.L_x_9783:
        /* <DEDUP_REMOVED lines=13> */
.L_x_9442:
[----:B------:R-:W-:Y:S05]  /*7f20*/  BSYNC B0 ;  /* 0x0000000000007941 */ /* 0x000fea0003800000 */
.L_x_9400:
        /* <DEDUP_REMOVED lines=17> */
.L_x_9486:
[----:B------:R-:W-:Y:S05]  /*8040*/  BSYNC B0 ;  /* 0x0000000000007941 */ /* 0x000fea0003800000 */
.L_x_9485:
[----:B------:R-:W5:Y:S01]  /*8050*/  SYNCS.PHASECHK.TRANS64.TRYWAIT P4, [R91+URZ+0x288b0], R102 ;  /* 0x0288b0665b0075a7 */ /* 0x000f62000808017f */
[----:B------:R-:W-:Y:S01]  /*8060*/  ULDC UR41, c[0x0][0x2f4] ;  /* 0x0000bd0000297ab9 */ /* 0x000fe20000000800 */
[----:B------:R-:W-:Y:S04]  /*8070*/  BSSY B0, `(.L_x_9487) ;  /* 0x0000002000007945 */ /* 0x000fe80003800000 */
[----:B-----5:R-:W-:Y:S05]  /*8080*/  @!P4 BRA `(.L_x_9488) ;  /* 0x0000017800d4c947 */ /* 0x020fea0003800000 */
.L_x_9784:
[----:B------:R-:W-:Y:S05]  /*8090*/  BSYNC B0 ;  /* 0x0000000000007941 */ /* 0x000fea0003800000 */
.L_x_9487:
        /* <DEDUP_REMOVED lines=20> */
[----:B------:R0:W2:Y:S01]  /*81e0*/  SHFL.IDX PT, R47, R48, RZ, 0x181f ;  /* 0x00181fff302f7589 */ /* 0x0000a200000e0000 */
[----:B------:R-:W-:-:S03]  /*81f0*/  ISETP.GE.AND P4, PT, R97, 0x1, PT ;  /* 0x000000016100780c */ /* 0x000fc60003f86270 */
[----:B------:R0:W4:Y:S10]  /*8200*/  SHFL.IDX PT, R13, R11, RZ, 0x181f ;  /* 0x00181fff0b0d7589 */ /* 0x00013400000e0000 */
[----:B0-----:R-:W-:Y:S05]  /*8210*/  @!P4 BRA `(.L_x_9490) ;  /* 0x000000000028c947 */ /* 0x001fea0003800000 */
[----:B------:R-:W-:-:S13]  /*8220*/  ISETP.GE.AND P4, PT, R16, UR41, PT ;  /* 0x0000002910007c0c */ /* 0x000fda000bf86270 */
[----:B-123--:R-:W-:-:S04]  /*8230*/  @!P4 LEA R44, P5, R16, R47, 0x1 ;  /* 0x0000002f102cc211 */ /* 0x00efc800078a08ff */
[----:B----4-:R-:W-:Y:S02]  /*8240*/  @!P4 LEA.HI.X R45, R16, R13, R17, 0x1, P5 ;  /* 0x0000000d102dc211 */ /* 0x010fe400028f0c11 */
[----:B------:R-:W-:-:S13]  /*8250*/  ISETP.GE.AND P5, PT, R2, UR41, PT ;  /* 0x0000002902007c0c */ /* 0x000fda000bfa6270 */
[----:B------:R-:W-:-:S04]  /*8260*/  @!P5 LEA R46, P6, R2, R47, 0x1 ;  /* 0x0000002f022ed211 */ /* 0x000fc800078c08ff */
[----:B------:R-:W-:Y:S02]  /*8270*/  @!P5 LEA.HI.X R47, R2, R13, R184, 0x1, P6 ;  /* 0x0000000d022fd211 */ /* 0x000fe400030f0cb8 */
[----:B------:R-:W0:Y:S04]  /*8280*/  @!P4 LDS.128 R12, [R93+0x400] ;  /* 0x000400005d0cc984 */ /* 0x000e280000000c00 */
[----:B0-----:R-:W-:Y:S04]  /*8290*/  @!P4 ST.E.128 desc[UR42][R44.64], R12 ;  /* 0x0000000c2c00c985 */ /* 0x001fe8000c101d2a */
[----:B------:R-:W0:Y:S04]  /*82a0*/  @!P5 LDS.128 R12, [R93+0x4400] ;  /* 0x004400005d0cd984 */ /* 0x000e280000000c00 */
[----:B0-----:R0:W-:Y:S02]  /*82b0*/  @!P5 ST.E.128 desc[UR42][R46.64], R12 ;  /* 0x0000000c2e00d985 */ /* 0x0011e4000c101d2a */
.L_x_9490:
[----:B------:R-:W-:Y:S05]  /*82c0*/  BSYNC B0 ;  /* 0x0000000000007941 */ /* 0x000fea0003800000 */
.L_x_9489:
[----:B------:R-:W-:Y:S01]  /*82d0*/  ISETP.GE.AND P4, PT, R97, 0x21, PT ;  /* 0x000000216100780c */ /* 0x000fe20003f86270 */
[----:B0---4-:R0:W4:Y:S01]  /*82e0*/  SHFL.IDX PT, R13, R11, 0x1, 0x181f ;  /* 0x00381f000b0d7f89 */ /* 0x01112200000e0000 */
[----:B------:R-:W-:Y:S03]  /*82f0*/  BSSY B0, `(.L_x_9491) ;  /* 0x000000d000007945 */ /* 0x000fe60003800000 */
[----:B--2---:R0:W2:Y:S08]  /*8300*/  SHFL.IDX PT, R47, R48, 0x1, 0x181f ;  /* 0x00381f00302f7f89 */ /* 0x0040b000000e0000 */
        /* <DEDUP_REMOVED lines=11> */
.L_x_9492:
[----:B------:R-:W-:Y:S05]  /*83c0*/  BSYNC B0 ;  /* 0x0000000000007941 */ /* 0x000fea0003800000 */
.L_x_9491:
        /* <DEDUP_REMOVED lines=15> */
.L_x_9494:
[----:B------:R-:W-:Y:S05]  /*84c0*/  BSYNC B0 ;  /* 0x0000000000007941 */ /* 0x000fea0003800000 */
.L_x_9493:
[----:B------:R-:W-:Y:S01]  /*84d0*/  ISETP.GE.AND P4, PT, R97, 0x61, PT ;  /* 0x000000616100780c */ /* 0x000fe20003f86270 */
[----:B------:R-:W1:Y:S01]  /*84e0*/  SHFL.IDX PT, R11, R11, 0x3, 0x181f ;  /* 0x00781f000b0b7f89 */ /* 0x000e6200000e0000 */
[----:B------:R-:W-:Y:S03]  /*84f0*/  BSSY B0, `(.L_x_9495) ;  /* 0x000000d000007945 */ /* 0x000fe60003800000 */
[----:B0-2---:R0:W2:Y:S08]  /*8500*/  SHFL.IDX PT, R47, R48, 0x3, 0x181f ;  /* 0x00781f00302f7f89 */ /* 0x0050b000000e0000 */
[----:B0-----:R-:W-:Y:S05]  /*8510*/  @!P4 BRA `(.L_x_9496) ;  /* 0x000000000028c947 */ /* 0x001fea0003800000 */
[----:B------:R-:W-:-:S13]  /*8520*/  ISETP.GE.AND P4, PT, R16, UR41, PT ;  /* 0x0000002910007c0c */ /* 0x000fda000bf86270 */
[----:B----4-:R-:W0:Y:S01]  /*8530*/  @!P4 LDS.128 R12, [R93+0x3400] ;  /* 0x003400005d0cc984 */ /* 0x010e220000000c00 */
[----:B-123--:R-:W-:-:S04]  /*8540*/  @!P4 LEA R44, P5, R16, R47, 0x1 ;  /* 0x0000002f102cc211 */ /* 0x00efc800078a08ff */
[----:B------:R-:W-:Y:S02]  /*8550*/  @!P4 LEA.HI.X R45, R16, R11, R17, 0x1, P5 ;  /* 0x0000000b102dc211 */ /* 0x000fe400028f0c11 */
[----:B------:R-:W-:-:S13]  /*8560*/  ISETP.GE.AND P5, PT, R2, UR41, PT ;  /* 0x0000002902007c0c */ /* 0x000fda000bfa6270 */
[----:B------:R-:W-:-:S04]  /*8570*/  @!P5 LEA R46, P6, R2, R47, 0x1 ;  /* 0x0000002f022ed211 */ /* 0x000fc800078c08ff */
[----:B------:R-:W-:Y:S01]  /*8580*/  @!P5 LEA.HI.X R47, R2, R11, R184, 0x1, P6 ;  /* 0x0000000b022fd211 */ /* 0x000fe200030f0cb8 */
[----:B0-----:R-:W-:Y:S04]  /*8590*/  @!P4 ST.E.128 desc[UR42][R44.64], R12 ;  /* 0x0000000c2c00c985 */ /* 0x001fe8000c101d2a */
[----:B------:R-:W0:Y:S04]  /*85a0*/  @!P5 LDS.128 R12, [R93+0x7400] ;  /* 0x007400005d0cd984 */ /* 0x000e280000000c00 */
[----:B0-----:R0:W-:Y:S02]  /*85b0*/  @!P5 ST.E.128 desc[UR42][R46.64], R12 ;  /* 0x0000000c2e00d985 */ /* 0x0011e4000c101d2a */
.L_x_9496:
[----:B------:R-:W-:Y:S05]  /*85c0*/  BSYNC B0 ;  /* 0x0000000000007941 */ /* 0x000fea0003800000 */
.L_x_9495:
        /* <DEDUP_REMOVED lines=10> */
[----:B------:R-:W-:-:S04]  /*8670*/  @!P3 PRMT R91, RZ, 0x654, R91 ;  /* 0x00000654ff5bb816 */ /* 0x000fc8000000005b */
[----:B------:R1:W-:Y:S01]  /*8680*/  @!P3 SYNCS.ARRIVE.TRANS64.RED.A1T0 RZ, [R91+URZ], RZ ;  /* 0x000000ff5bffb9a7 */ /* 0x0003e2000810043f */
[----:B------:R-:W-:-:S04]  /*8690*/  ISETP.NE.AND P3, PT, R19, 0x2, PT ;  /* 0x000000021300780c */ /* 0x000fc80003f65270 */
[----:B0-----:R-:W-:Y:S02]  /*86a0*/  SEL R12, RZ, 0x1, P3 ;  /* 0x00000001ff0c7807 */ /* 0x001fe40001800000 */
[----:B------:R-:W-:Y:S02]  /*86b0*/  SEL R19, R19, RZ, P3 ;  /* 0x000000ff13137207 */ /* 0x000fe40001800000 */
[----:B------:R-:W-:Y:S01]  /*86c0*/  LOP3.LUT R189, R189, R12, RZ, 0x3c, !PT ;  /* 0x0000000cbdbd7212 */ /* 0x000fe200078e3cff */
[----:B-1----:R-:W-:Y:S06]  /*86d0*/  @P4 BRA `(.L_x_9497) ;  /* 0xffffff9800544947 */ /* 0x002fec000383ffff */
[----:B------:R-:W0:Y:S01]  /*86e0*/  S2R R11, SR_TID.X ;  /* 0x00000000000b7919 */ /* 0x000e220000002100 */
[----:B------:R-:W-:Y:S02]  /*86f0*/  PLOP3.LUT P0, PT, PT, PT, PT, 0x8, 0x0 ;  /* 0x000000000000781c */ /* 0x000fe40003f0e170 */
[----:B0-----:R-:W-:-:S04]  /*8700*/  SHF.R.U32.HI R11, RZ, 0x7, R11 ;  /* 0x00000007ff0b7819 */ /* 0x001fc8000001160b */
[----:B------:R-:W-:-:S13]  /*8710*/  ISETP.NE.AND P4, PT, R11, 0x1, PT ;  /* 0x000000010b00780c */ /* 0x000fda0003f85270 */
[----:B------:R-:W-:Y:S06]  /*8720*/  @!P4 BAR.ARV 0x9, 0x100 ;  /* 0x024400000000cb1d */ /* 0x000fec0000002000 */
.L_x_9395:
[----:B------:R-:W0:Y:S01]  /*8730*/  LDC R0, c[0x0][0x448] ;  /* 0x00011200ff007b82 */ /* 0x000e220000000800 */
        /* <DEDUP_REMOVED lines=23> */
[----:B0-----:R-:W-:Y:S01]  /*88b0*/  ISETP.NE.AND P1, PT, R0, 0x1, PT ;  /* 0x000000010000780c */ /* 0x001fe20003f25270 */
[----:B------:R-:W-:Y:S01]  /*88c0*/  VIADD R0, R191, 0x7f ;  /* 0x0000007fbf007836 */ /* 0x000fe20000000000 */
[----:B------:R-:W-:Y:S02]  /*88d0*/  CS2R R110, SRZ ;  /* 0x00000000006e7805 */ /* 0x000fe4000001ff00 */
[----:B------:R-:W-:Y:S02]  /*88e0*/  CS2R R108, SRZ ;  /* 0x00000000006c7805 */ /* 0x000fe4000001ff00 */
[----:B---3--:R-:W-:-:S02]  /*88f0*/  CS2R R106, SRZ ;  /* 0x00000000006a7805 */ /* 0x008fc4000001ff00 */
        /* <DEDUP_REMOVED lines=8> */
[----:B------:R-:W0:Y:S01]  /*8980*/  @P1 LDC R3, c[0x0][0x44c] ;  /* 0x00011300ff031b82 */ /* 0x000e220000000800 */
[----:B------:R-:W-:-:S07]  /*8990*/  IMAD.MOV.U32 R93, RZ, RZ, RZ ;  /* 0x000000ffff5d7224 */ /* 0x000fce00078e00ff */
[----:B------:R-:W1:Y:S01]  /*89a0*/  @P1 LDC R4, c[0x0][0x450] ;  /* 0x00011400ff041b82 */ /* 0x000e620000000800 */
[----:B0-----:R-:W-:-:S05]  /*89b0*/  @P1 IMAD.HI.U32 R3, R0, R3, RZ ;  /* 0x0000000300031227 */ /* 0x001fca00078e00ff */
[----:B-1----:R-:W-:Y:S02]  /*89c0*/  @P1 SHF.R.U32.HI R0, RZ, R4, R3 ;  /* 0x00000004ff001219 */ /* 0x002fe40000011603 */
[----:B------:R-:W-:-:S03]  /*89d0*/  PLOP3.LUT P1, PT, PT, PT, PT, 0x80, 0x0 ;  /* 0x000000000000781c */ /* 0x000fc60003f2f070 */
[----:B------:R-:W-:-:S05]  /*89e0*/  IMAD.IADD R0, R95, 0x1, R0 ;  /* 0x000000015f007824 */ /* 0x000fca00078e0200 */
[----:B------:R-:W-:-:S04]  /*89f0*/  SHF.R.S32.HI R3, RZ, 0x1f, R0 ;  /* 0x0000001fff037819 */ /* 0x000fc80000011400 */
[----:B------:R-:W-:Y:S01]  /*8a00*/  LEA.HI R3, R3, R0, RZ, 0x7 ;  /* 0x0000000003037211 */ /* 0x000fe200078f38ff */
[----:B------:R-:W-:-:S03]  /*8a10*/  IMAD.MOV.U32 R0, RZ, RZ, RZ ;  /* 0x000000ffff007224 */ /* 0x000fc600078e00ff */
[----:B------:R-:W-:-:S04]  /*8a20*/  SHF.R.S32.HI R3, RZ, 0x7, R3 ;  /* 0x00000007ff037819 */ /* 0x000fc80000011403 */
[----:B------:R-:W-:Y:S01]  /*8a30*/  VIMNMX R96, R96, R3, PT ;  /* 0x0000000360607248 */ /* 0x000fe20003fe0100 */
[----:B------:R-:W-:-:S03]  /*8a40*/  IMAD.MOV.U32 R3, RZ, RZ, RZ ;  /* 0x000000ffff037224 */ /* 0x000fc600078e00ff */
[----:B------:R-:W-:Y:S01]  /*8a50*/  ISETP.GE.AND P2, PT, R96, 0x1, PT ;  /* 0x000000016000780c */ /* 0x000fe20003f46270 */
[----:B------:R-:W-:-:S12]  /*8a60*/  @P0 BRA `(.L_x_9498) ;  /* 0x00000000000c0947 */ /* 0x000fd80003800000 */
[----:B------:R-:W0:Y:S01]  /*8a70*/  FENCE.VIEW.ASYNC.G ;  /* 0x00000000000073c6 */ /* 0x000e220000000100 */
[----:B------:R-:W-:Y:S05]  /*8a80*/  WARPSYNC.ALL ;  /* 0x0000000000007948 */ /* 0x000fea0003800000 */
[----:B0-----:R-:W-:Y:S06]  /*8a90*/  BAR.ARV 0xc, 0x180 ;  /* 0x0306000000007b1d */ /* 0x001fec0000002000 */
.L_x_9498:
[----:B------:R-:W-:Y:S01]  /*8aa0*/  CS2R R88, SRZ ;  /* 0x0000000000587805 */ /* 0x000fe2000001ff00 */
[----:B------:R-:W-:Y:S06]  /*8ab0*/  @!P2 BRA `(.L_x_9499) ;  /* 0x000000d40044a947 */ /* 0x000fec0003800000 */
[----:B------:R-:W-:-:S03]  /*8ac0*/  UMOV UR4, 0xffffffff ;  /* 0xffffffff00047882 */ /* 0x000fc60000000000 */
[----:B------:R-:W-:Y:S05]  /*8ad0*/  BRA.DIV UR4, `(.L_x_9500) ;  /* 0x0000017204547947 */ /* 0x000fea000b800000 */
[----:B------:R0:W1:Y:S02]  /*8ae0*/  SHFL.IDX PT, R190, R220, RZ, 0x1f ;  /* 0x00001fffdcbe7589 */ /* 0x00006400000e0000 */
.L_x_9787:
[----:B-1----:R-:W-:-:S04]  /*8af0*/  LEA.HI R0, R190, R190, RZ, 0x1 ;  /* 0x000000bebe007211 */ /* 0x002fc800078f08ff */
[----:B------:R-:W-:Y:S01]  /*8b00*/  LOP3.LUT R3, R0, 0x1e, RZ, 0xc0, !PT ;  /* 0x0000001e00037812 */ /* 0x000fe200078ec0ff */
[----:B------:R-:W-:-:S03]  /*8b10*/  IMAD.U32 R0, RZ, RZ, UR40 ;  /* 0x00000028ff007e24 */ /* 0x000fc6000f8e00ff */
[----:B------:R-:W-:Y:S02]  /*8b20*/  IADD3 R3, R190, -R3, RZ ;  /* 0x80000003be037210 */ /* 0x000fe40007ffe0ff */
[----:B------:R-:W-:Y:S02]  /*8b30*/  LOP3.LUT P0, RZ, R0, 0x3ff, RZ, 0xc0, !PT ;  /* 0x000003ff00ff7812 */ /* 0x000fe4000780c0ff */
[----:B------:R-:W-:Y:S02]  /*8b40*/  LEA R3, R3, UR40, 0xd ;  /* 0x0000002803037c11 */ /* 0x000fe4000f8e68ff */
[----:B------:R-:W-:Y:S02]  /*8b50*/  P2R R25, PR, RZ, 0x1 ;  /* 0x00000001ff197803 */ /* 0x000fe40000000000 */
[----:B------:R-:W-:-:S04]  /*8b60*/  SHF.R.U32.HI R3, RZ, 0x4, R3 ;  /* 0x00000004ff037819 */ /* 0x000fc80000011603 */
[----:B------:R-:W-:-:S03]  /*8b70*/  LOP3.LUT R42, R3, 0x3fff, RZ, 0xc0, !PT ;  /* 0x00003fff032a7812 */ /* 0x000fc600078ec0ff */
[----:B------:R-:W-:Y:S05]  /*8b80*/  @!P0 BRA `(.L_x_9501) ;  /* 0x0000000000408947 */ /* 0x000fea0003800000 */
[----:B------:R-:W-:Y:S01]  /*8b90*/  MOV R0, 0x0 ;  /* 0x0000000000007802 */ /* 0x000fe20000000f00 */
[----:B------:R-:W-:Y:S01]  /*8ba0*/  ULDC.64 UR4, c[0x4][0x138] ;  /* 0x01004e0000047ab9 */ /* 0x000fe20000000a00 */
[----:B------:R-:W-:Y:S01]  /*8bb0*/  ULDC.64 UR6, c[0x4][0x140] ;  /* 0x0100500000067ab9 */ /* 0x000fe20000000a00 */
[----:B------:R-:W-:Y:S01]  /*8bc0*/  IMAD.U32 R4, RZ, RZ, UR4 ;  /* 0x00000004ff047e24 */ /* 0x000fe2000f8e00ff */
[----:B------:R1:W3:Y:S01]  /*8bd0*/  LDC.64 R14, c[0x4][R0] ;  /* 0x01000000000e7b82 */ /* 0x0002e20000000a00 */
        /* <DEDUP_REMOVED lines=8> */
[----:B-1--4-:R-:W-:-:S07]  /*8c60*/  IMAD.MOV.U32 R13, RZ, RZ, RZ ;  /* 0x000000ffff0d7224 */ /* 0x012fce00078e00ff */
[----:B------:R-:W-:-:S07]  /*8c70*/  LEPC R20, `(.L_x_9501) ;  /* 0x000000001014794e */ /* 0x000fce0000000000 */
[----:B0-23-5:R-:W-:Y:S05]  /*8c80*/  CALL.ABS.NOINC R14 ;  /* 0x000000000e007343 */ /* 0x02dfea0003c00000 */
.L_x_9501:
        /* <DEDUP_REMOVED lines=8> */
[----:B------:R1:W3:Y:S03]  /*8d10*/  SYNCS.PHASECHK.TRANS64.TRYWAIT P0, [R18+URZ+0x28800], R3 ;  /* 0x02880003120075a7 */ /* 0x0002e6000800017f */
[----:B---3--:R-:W-:Y:S05]  /*8d20*/  @!P0 NANOSLEEP.SYNCS 0x989680 ;  /* 0x009896800000895d */ /* 0x008fea0003900000 */
[----:B------:R-:W3:Y:S01]  /*8d30*/  @!P0 SYNCS.PHASECHK.TRANS64 P0, [R18+URZ+0x28800], R3 ;  /* 0x02880003120085a7 */ /* 0x000ee2000800007f */
[----:B------:R-:W-:Y:S04]  /*8d40*/  BSSY B0, `(.L_x_9503) ;  /* 0x0000006000007945 */ /* 0x000fe80003800000 */
[----:B---3--:R-:W-:Y:S05]  /*8d50*/  @P0 BRA `(.L_x_9504) ;  /* 0x0000000000100947 */ /* 0x008fea0003800000 */
.L_x_9505:
[----:B---3--:R3:W0:Y:S02]  /*8d60*/  SYNCS.PHASECHK.TRANS64.TRYWAIT P0, [R18+URZ+0x28800], R3 ;  /* 0x02880003120075a7 */ /* 0x008624000800017f */
[----:B0-----:R-:W-:Y:S05]  /*8d70*/  @!P0 NANOSLEEP.SYNCS 0x989680 ;  /* 0x009896800000895d */ /* 0x001fea0003900000 */
[----:B------:R-:W0:Y:S02]  /*8d80*/  @!P0 SYNCS.PHASECHK.TRANS64 P0, [R18+URZ+0x28800], R3 ;  /* 0x02880003120085a7 */ /* 0x000e24000800007f */
[----:B0-----:R-:W-:Y:S05]  /*8d90*/  @!P0 BRA `(.L_x_9505) ;  /* 0xfffffffc00f08947 */ /* 0x001fea000383ffff */
.L_x_9504:
[----:B------:R-:W-:Y:S05]  /*8da0*/  BSYNC B0 ;  /* 0x0000000000007941 */ /* 0x000fea0003800000 */
.L_x_9503:
[----:B------:R-:W-:Y:S05]  /*8db0*/  BRA `(.L_x_9506) ;  /* 0x0000005000f07947 */ /* 0x000fea0003800000 */
.L_x_9502:
        /* <DEDUP_REMOVED lines=28> */
[----:B0-23--:R-:W-:Y:S05]  /*8f80*/  CALL.ABS.NOINC R14 ;  /* 0x000000000e007343 */ /* 0x00dfea0003c00000 */
.L_x_9507:
[----:B------:R-:W-:Y:S01]  /*8f90*/  ULDC.U8 UR4, c[0x0][0x410] ;  /* 0x0001040000047ab9 */ /* 0x000fe20000000000 */
[----:B------:R-:W-:Y:S01]  /*8fa0*/  IMAD.IADD R57, R187, 0x1, R191 ;  /* 0x00000001bb397824 */ /* 0x000fe200078e02bf */
[----:B------:R-:W-:Y:S01]  /*8fb0*/  ISETP.NE.AND P0, PT, RZ, UR4, PT ;  /* 0x00000004ff007c0c */ /* 0x000fe2000bf05270 */
[----:B------:R-:W-:Y:S02]  /*8fc0*/  BSSY B0, `(.L_x_9508) ;  /* 0x0000513000007945 */ /* 0x000fe40003800000 */
[----:B------:R-:W-:-:S10]  /*8fd0*/  IMAD R3, R206, 0x20, R57 ;  /* 0x00000020ce037824 */ /* 0x000fd400078e0239 */
[----:B------:R-:W-:Y:S05]  /*8fe0*/  @!P0 BRA `(.L_x_9509) ;  /* 0x00000028005c8947 */ /* 0x000fea0003800000 */
[----:B------:R-:W1:Y:S01]  /*8ff0*/  LDC R21, c[0x0][0x448] ;  /* 0x00011200ff157b82 */ /* 0x000e620000000800 */
[----:B------:R-:W-:Y:S01]  /*9000*/  ULDC.64 UR4, c[0x0][0x3f8] ;  /* 0x0000fe0000047ab9 */ /* 0x000fe20000000a00 */
[----:B------:R-:W-:Y:S01]  /*9010*/  MOV R8, R26 ;  /* 0x0000001a00087202 */ /* 0x000fe20000000f00 */
[----:B------:R-:W-:Y:S01]  /*9020*/  ULDC.64 UR6, c[0x0][0x408] ;  /* 0x0001020000067ab9 */ /* 0x000fe20000000a00 */
[----:B------:R-:W-:Y:S02]  /*9030*/  IMAD.MOV.U32 R9, RZ, RZ, R29 ;  /* 0x000000ffff097224 */ /* 0x000fe400078e001d */
[----:B------:R-:W-:Y:S02]  /*9040*/  IMAD.MOV.U32 R10, RZ, RZ, R24 ;  /* 0x000000ffff0a7224 */ /* 0x000fe400078e0018 */
[----:B------:R-:W-:Y:S01]  /*9050*/  IMAD.MOV.U32 R11, RZ, RZ, R31 ;  /* 0x000000ffff0b7224 */ /* 0x000fe200078e001f */
[----:B-1----:R-:W-:-:S13]  /*9060*/  ISETP.NE.AND P0, PT, R21, 0x1, PT ;  /* 0x000000011500780c */ /* 0x002fda0003f05270 */
[----:B------:R-:W1:Y:S08]  /*9070*/  @P0 LDC R0, c[0x0][0x44c] ;  /* 0x00011300ff000b82 */ /* 0x000e700000000800 */
[----:B------:R-:W3:Y:S01]  /*9080*/  @P0 LDC R5, c[0x0][0x450] ;  /* 0x00011400ff050b82 */ /* 0x000ee20000000800 */
[----:B-1----:R-:W-:-:S05]  /*9090*/  @P0 IMAD.HI.U32 R0, R3, R0, RZ ;  /* 0x0000000003000227 */ /* 0x002fca00078e00ff */
[----:B---3--:R-:W-:-:S04]  /*90a0*/  @P0 SHF.R.U32.HI R3, RZ, R5, R0 ;  /* 0x00000005ff030219 */ /* 0x008fc80000011600 */
[----:B------:R-:W-:Y:S01]  /*90b0*/  SHF.R.S32.HI R0, RZ, 0x1f, R3 ;  /* 0x0000001fff007819 */ /* 0x000fe20000011403 */
[----:B------:R-:W-:-:S04]  /*90c0*/  IMAD.WIDE.U32 R8, R3, UR4, R8 ;  /* 0x0000000403087c25 */ /* 0x000fc8000f8e0008 */
[C---:B------:R-:W-:Y:S02]  /*90d0*/  IMAD R4, R0.reuse, UR4, RZ ;  /* 0x0000000400047c24 */ /* 0x040fe4000f8e02ff */
[----:B------:R-:W-:Y:S02]  /*90e0*/  IMAD R0, R0, UR6, RZ ;  /* 0x0000000600007c24 */ /* 0x000fe4000f8e02ff */
[C---:B----4-:R-:W-:Y:S01]  /*90f0*/  IMAD R13, R3.reuse, UR5, R4 ;  /* 0x00000005030d7c24 */ /* 0x050fe2000f8e0204 */
        /* <DEDUP_REMOVED lines=16> */
.L_x_9793:
[----:B------:R-:W-:Y:S01]  /*9200*/  IMAD R74, R192, R21, RZ ;  /* 0x00000015c04a7224 */ /* 0x000fe200078e02ff */
[----:B------:R-:W-:Y:S01]  /*9210*/  BSSY B1, `(.L_x_9511) ;  /* 0x000001e000017945 */ /* 0x000fe20003800000 */
[----:B------:R-:W-:Y:S02]  /*9220*/  CS2R R48, SRZ ;  /* 0x0000000000307805 */ /* 0x000fe4000001ff00 */
[----:B------:R-:W-:Y:S02]  /*9230*/  CS2R R44, SRZ ;  /* 0x00000000002c7805 */ /* 0x000fe4000001ff00 */
[----:B--2---:R-:W-:Y:S02]  /*9240*/  CS2R R46, SRZ ;  /* 0x00000000002e7805 */ /* 0x004fe4000001ff00 */
        /* <DEDUP_REMOVED lines=26> */
.L_x_9512:
[----:B------:R-:W-:Y:S05]  /*93f0*/  BSYNC B1 ;  /* 0x0000000000017941 */ /* 0x000fea0003800000 */
.L_x_9511:
        /* <DEDUP_REMOVED lines=22> */
[----:B--2---:R2:W0:Y:S02]  /*9560*/  SHFL.IDX PT, R14, R7, 0x1, 0x181f ;  /* 0x00381f00070e7f89 */ /* 0x00442400000e0000 */
.L_x_9799:
        /* <DEDUP_REMOVED lines=23> */
[----:B------:R-:W-:Y:S01]  /*96e0*/  @!P4 IMAD.X R11, R0, 0x1, R9, P0 ;  /* 0x00000001000bc824 */ /* 0x000fe200000e0609 */
[C---:B------:R-:W-:Y:S01]  /*96f0*/  @!P4 IADD3.X R13, R4.reuse, R9, RZ, P1, !PT ;  /* 0x00000009040dc210 */ /* 0x040fe20000ffe4ff */
[----:B------:R-:W-:Y:S01]  /*9700*/  @!P5 IMAD.X R15, R4, 0x1, R15, P3 ;  /* 0x00000001040fd824 */ /* 0x000fe200018e060f */
[----:B------:R0:W5:Y:S04]  /*9710*/  @!P5 LD.E.64 R32, desc[UR42][R20.64] ;  /* 0x0000002a1420d980 */ /* 0x000168000c101b00 */
[----:B------:R0:W5:Y:S04]  /*9720*/  @!P5 LD.E.64 R34, desc[UR42][R14.64] ;  /* 0x0000002a0e22d980 */ /* 0x000168000c101b00 */
[----:B------:R0:W5:Y:S04]  /*9730*/  @!P4 LD.E.64 R36, desc[UR42][R10.64] ;  /* 0x0000002a0a24c980 */ /* 0x000168000c101b00 */
[----:B------:R0:W5:Y:S02]  /*9740*/  @!P4 LD.E.64 R38, desc[UR42][R12.64] ;  /* 0x0000002a0c26c980 */ /* 0x000164000c101b00 */
.L_x_9515:
[----:B------:R-:W-:Y:S05]  /*9750*/  BSYNC B1 ;  /* 0x0000000000017941 */ /* 0x000fea0003800000 */
.L_x_9514:
        /* <DEDUP_REMOVED lines=22> */
.L_x_9805:
        /* <DEDUP_REMOVED lines=31> */
.L_x_9518:
[----:B------:R-:W-:Y:S05]  /*9ab0*/  BSYNC B1 ;  /* 0x0000000000017941 */ /* 0x000fea0003800000 */
.L_x_9517:
        /* <DEDUP_REMOVED lines=23> */
.L_x_9811:
[----:B------:R-:W-:Y:S01]  /*9c30*/  IADD3 R57, R57, 0x60, RZ ;  /* 0x0000006039397810 */ /* 0x000fe20007ffe0ff */
[----:B------:R-:W-:Y:S01]  /*9c40*/  BSSY B1, `(.L_x_9520) ;  /* 0x000001d000017945 */ /* 0x000fe20003800000 */
[----:B------:R-:W-:Y:S02]  /*9c50*/  CS2R R10, SRZ ;  /* 0x00000000000a7805 */ /* 0x000fe4000001ff00 */
[----:B------:R-:W-:Y:S02]  /*9c60*/  CS2R R12, SRZ ;  /* 0x00000000000c7805 */ /* 0x000fe4000001ff00 */
[----:B------:R-:W-:Y:S02]  /*9c70*/  ISETP.GE.AND P0, PT, R57, R74, PT ;  /* 0x0000004a3900720c */ /* 0x000fe40003f06270 */
[----:B01----:R-:W-:-:S11]  /*9c80*/  CS2R R8, SRZ ;  /* 0x0000000000087805 */ /* 0x003fd6000001ff00 */
        /* <DEDUP_REMOVED lines=15> */
[C---:B--23--:R-:W-:Y:S02]  /*9d80*/  @!P4 IMAD.X R7, R0.reuse, 0x1, R5, P0 ;  /* 0x000000010007c824 */ /* 0x04cfe400000e0605 */
        /* <DEDUP_REMOVED lines=8> */
.L_x_9521:
[----:B------:R-:W-:Y:S05]  /*9e10*/  BSYNC B1 ;  /* 0x0000000000017941 */ /* 0x000fea0003800000 */
.L_x_9520:
        /* <DEDUP_REMOVED lines=9> */
[----:B--2---:R-:W-:Y:S01]  /*9eb0*/  IMAD.MOV.U32 R7, RZ, RZ, R13 ;  /* 0x000000ffff077224 */ /* 0x004fe200078e000d */
        /* <DEDUP_REMOVED lines=13> */
.L_x_9812:
[----:B------:R-:W-:Y:S05]  /*9f90*/  BSYNC B1 ;  /* 0x0000000000017941 */ /* 0x000fea0003800000 */
.L_x_9522:
[----:B------:R-:W-:Y:S01]  /*9fa0*/  BSSY B1, `(.L_x_9524) ;  /* 0x0000067000017945 */ /* 0x000fe20003800000 */
        /* <DEDUP_REMOVED lines=9> */
[----:B------:R-:W-:Y:S02]  /*a040*/  SHF.R.U32.HI R78, RZ, 0x10, R49 ;  /* 0x00000010ff4e7819 */ /* 0x000fe40000011631 */
[----:B------:R-:W-:Y:S02]  /*a050*/  SHF.R.U32.HI R75, RZ, 0x10, R47 ;  /* 0x00000010ff4b7819 */ /* 0x000fe4000001162f */
[----:B------:R-:W-:Y:S02]  /*a060*/  PRMT R78, R43, 0x5432, R78 ;  /* 0x000054322b4e7816 */ /* 0x000fe4000000004e */
[----:B------:R-:W-:Y:S02]  /*a070*/  SHF.R.U64 R77, R48, 0x10, R49 ;  /* 0x00000010304d7819 */ /* 0x000fe40000001231 */
[----:B------:R-:W-:Y:S01]  /*a080*/  PRMT R75, R79, 0x5410, R75 ;  /* 0x000054104f4b7816 */ /* 0x000fe2000000004b */
[----:B------:R-:W-:Y:S01]  /*a090*/  IMAD.U32 R79, R78, 0x10000, RZ ;  /* 0x000100004e4f7824 */ /* 0x000fe200078e00ff */
[----:B------:R-:W-:-:S02]  /*a0a0*/  SHF.R.U64 R74, R46, 0x10, R47 ;  /* 0x000000102e4a7819 */ /* 0x000fc4000000122f */
[----:B------:R-:W-:Y:S01]  /*a0b0*/  PRMT R77, R76, 0x5410, R77 ;  /* 0x000054104c4d7816 */ /* 0x000fe2000000004d */
[C---:B------:R-:W-:Y:S01]  /*a0c0*/  IMAD.U32 R76, R75.reuse, 0x10000, RZ ;  /* 0x000100004b4c7824 */ /* 0x040fe200078e00ff */
[----:B------:R-:W-:Y:S02]  /*a0d0*/  LOP3.LUT R78, R78, 0xffff0000, RZ, 0xc0, !PT ;  /* 0xffff00004e4e7812 */ /* 0x000fe400078ec0ff */
        /* <DEDUP_REMOVED lines=35> */
.L_x_9527:
[----:B------:R-:W-:Y:S05]  /*a310*/  BSYNC B2 ;  /* 0x0000000000027941 */ /* 0x000fea0003800000 */
.L_x_9526:
        /* <DEDUP_REMOVED lines=17> */
[----:B------:R-:W-:Y:S01]  /*a430*/  IMAD.U32 R6, R4, 0x10000, RZ ;  /* 0x0001000004067824 */ /* 0x000fe200078e00ff */
[----:B------:R-:W-:Y:S01]  /*a440*/  SHF.L.U32 R44, R7, 0x10, RZ ;  /* 0x00000010072c7819 */ /* 0x000fe200000006ff */
[C---:B------:R-:W-:Y:S01]  /*a450*/  FMUL.FTZ R74, R41.reuse, R46 ;  /* 0x0000002e294a7220 */ /* 0x040fe20000410000 */
[----:B------:R-:W-:Y:S01]  /*a460*/  FMUL.FTZ R49, R41, R47 ;  /* 0x0000002f29317220 */ /* 0x000fe20000410000 */
[----:B------:R-:W-:Y:S01]  /*a470*/  FMUL.FTZ R41, R45, R70 ;  /* 0x000000462d297220 */ /* 0x000fe20000410000 */
[----:B------:R-:W-:-:S02]  /*a480*/  IMAD.U32 R7, R5, 0x10000, RZ ;  /* 0x0001000005077824 */ /* 0x000fc400078e00ff */
[----:B------:R-:W-:Y:S01]  /*a490*/  FFMA.FTZ R75, R40, R47, R74 ;  /* 0x0000002f284b7223 */ /* 0x000fe2000001004a */
[-C--:B------:R-:W-:Y:S01]  /*a4a0*/  FMUL.FTZ R47, R45, R73.reuse ;  /* 0x000000492d2f7220 */ /* 0x080fe20000410000 */
[----:B------:R-:W-:Y:S01]  /*a4b0*/  FFMA.FTZ R73, R44, R73, -R41 ;  /* 0x000000492c497223 */ /* 0x000fe20000010829 */
        /* <DEDUP_REMOVED lines=21> */
.L_x_9525:
[----:B------:R-:W-:Y:S05]  /*a610*/  BSYNC B1 ;  /* 0x0000000000017941 */ /* 0x000fea0003800000 */
.L_x_9524:
        /* <DEDUP_REMOVED lines=54> */
.L_x_9531:
[----:B------:R-:W-:Y:S05]  /*a980*/  BSYNC B2 ;  /* 0x0000000000027941 */ /* 0x000fea0003800000 */
.L_x_9530:
        /* <DEDUP_REMOVED lines=47> */
.L_x_9529:
[----:B------:R-:W-:Y:S05]  /*ac80*/  BSYNC B1 ;  /* 0x0000000000017941 */ /* 0x000fea0003800000 */
.L_x_9528:
        /* <DEDUP_REMOVED lines=33> */
[----:B------:R-:W-:Y:S01]  /*aea0*/  IMAD.U32 R31, R58, 0x10000, RZ ;  /* 0x000100003a1f7824 */ /* 0x000fe200078e00ff */
[----:B------:R-:W-:Y:S01]  /*aeb0*/  LOP3.LUT R4, R4, 0xffff0000, RZ, 0xc0, !PT ;  /* 0xffff000004047812 */ /* 0x000fe200078ec0ff */
[----:B------:R-:W-:Y:S01]  /*aec0*/  IMAD.U32 R29, R60, 0x10000, RZ ;  /* 0x000100003c1d7824 */ /* 0x000fe200078e00ff */
        /* <DEDUP_REMOVED lines=18> */
.L_x_9535:
[----:B------:R-:W-:Y:S05]  /*aff0*/  BSYNC B2 ;  /* 0x0000000000027941 */ /* 0x000fea0003800000 */
.L_x_9534:
        /* <DEDUP_REMOVED lines=47> */
.L_x_9533:
[----:B------:R-:W-:Y:S05]  /*b2f0*/  BSYNC B1 ;  /* 0x0000000000017941 */ /* 0x000fea0003800000 */
.L_x_9532:
[----:B------:R-:W-:-:S13]  /*b300*/  ISETP.GE.AND P0, PT, R217, R0, PT ;  /* 0x00000000d900720c */ /* 0x000fda0003f06270 */
[----:B------:R-:W-:Y:S05]  /*b310*/  @P0 BRA `(.L_x_9536) ;  /* 0x0000002c00740947 */ /* 0x000fea0003800000 */
[----:B------:R-:W5:Y:S01]  /*b320*/  LDC R0, c[0x0][0x3f4] ;  /* 0x0000fd00ff007b82 */ /* 0x000f620000000800 */
[----:B------:R-:W-:Y:S01]  /*b330*/  BSSY B1, `(.L_x_9537) ;  /* 0x0000032000017945 */ /* 0x000fe20003800000 */
[-C--:B-----5:R-:W-:Y:S02]  /*b340*/  ISETP.GE.AND P0, PT, R22, R0.reuse, PT ;  /* 0x000000001600720c */ /* 0x0a0fe40003f06270 */
[----:B------:R-:W-:-:S11]  /*b350*/  ISETP.GE.AND P1, PT, R185, R0, PT ;  /* 0x00000000b900720c */ /* 0x000fd60003f26270 */
        /* <DEDUP_REMOVED lines=47> */
.L_x_9538:
[----:B------:R-:W-:Y:S05]  /*b650*/  BSYNC B1 ;  /* 0x0000000000017941 */ /* 0x000fea0003800000 */
.L_x_9537:
[----:B------:R-:W-:Y:S05]  /*b660*/  @P1 BRA `(.L_x_9536) ;  /* 0x0000002800a01947 */ /* 0x000fea0003800000 */
[----:B01234-:R-:W0:Y:S01]  /*b670*/  LDS.128 R4, [R202+0x7000] ;  /* 0x00700000ca047984 */ /* 0x01fe220000000c00 */
[----:B------:R-:W-:Y:S02]  /*b680*/  SHF.R.U64 R12, R10, 0x10, R11 ;  /* 0x000000100a0c7819 */ /* 0x000fe4000000120b */
[----:B------:R-:W-:Y:S02]  /*b690*/  SHF.R.U64 R0, R8, 0x10, R9 ;  /* 0x0000001008007819 */ /* 0x000fe40000001209 */
[----:B------:R-:W-:Y:S02]  /*b6a0*/  SHF.R.U32.HI R11, RZ, 0x10, R11 ;  /* 0x00000010ff0b7819 */ /* 0x000fe4000001160b */
[----:B------:R-:W-:Y:S02]  /*b6b0*/  SHF.R.U32.HI R8, RZ, 0x10, R9 ;  /* 0x00000010ff087819 */ /* 0x000fe40000011609 */
[----:B------:R-:W-:Y:S02]  /*b6c0*/  PRMT R14, R14, 0x5410, R11 ;  /* 0x000054100e0e7816 */ /* 0x000fe4000000000b */
[----:B------:R-:W-:-:S02]  /*b6d0*/  PRMT R57, R57, 0x5410, R8 ;  /* 0x0000541039397816 */ /* 0x000fc40000000008 */
[C---:B------:R-:W-:Y:S02]  /*b6e0*/  SHF.L.U32 R13, R14.reuse, 0x10, RZ ;  /* 0x000000100e0d7819 */ /* 0x040fe400000006ff */
[----:B------:R-:W-:Y:S01]  /*b6f0*/  LOP3.LUT R14, R14, 0xffff0000, RZ, 0xc0, !PT ;  /* 0xffff00000e0e7812 */ /* 0x000fe200078ec0ff */
[C---:B------:R-:W-:Y:S01]  /*b700*/  IMAD.U32 R11, R57.reuse, 0x10000, RZ ;  /* 0x00010000390b7824 */ /* 0x040fe200078e00ff */
[----:B------:R-:W-:Y:S02]  /*b710*/  LOP3.LUT R10, R57, 0xffff0000, RZ, 0xc0, !PT ;  /* 0xffff0000390a7812 */ /* 0x000fe400078ec0ff */
[----:B------:R-:W-:Y:S02]  /*b720*/  PRMT R12, R3, 0x5410, R12 ;  /* 0x00005410030c7816 */ /* 0x000fe4000000000c */
        /* <DEDUP_REMOVED lines=35> */
.L_x_9509:
[----:B------:R-:W1:Y:S01]  /*b960*/  LDC R5, c[0x0][0x448] ;  /* 0x00011200ff057b82 */ /* 0x000e620000000800 */
[----:B------:R-:W-:Y:S01]  /*b970*/  ULDC.64 UR4, c[0x0][0x3f8] ;  /* 0x0000fe0000047ab9 */ /* 0x000fe20000000a00 */
[----:B------:R-:W-:Y:S01]  /*b980*/  ULDC.64 UR6, c[0x0][0x408] ;  /* 0x0001020000067ab9 */ /* 0x000fe20000000a00 */
        /* <DEDUP_REMOVED lines=24> */
[----:B--2---:R-:W1:Y:S01]  /*bb10*/  LDC R47, c[0x0][0x3f4] ;  /* 0x0000fd00ff2f7b82 */ /* 0x004e620000000800 */
[----:B------:R-:W2:Y:S01]  /*bb20*/  SHFL.IDX PT, R4, R32, RZ, 0x181f ;  /* 0x00181fff20047589 */ /* 0x000ea200000e0000 */
[----:B------:R-:W-:-:S03]  /*bb30*/  IMAD R0, R192, R5, RZ ;  /* 0x00000005c0007224 */ /* 0x000fc600078e02ff */
[----:B------:R-:W3:Y:S04]  /*bb40*/  SHFL.IDX PT, R3, R35, RZ, 0x181f ;  /* 0x00181fff23037589 */ /* 0x000ee800000e0000 */
[----:B------:R-:W5:Y:S04]  /*bb50*/  SHFL.IDX PT, R14, R34, RZ, 0x181f ;  /* 0x00181fff220e7589 */ /* 0x000f6800000e0000 */
[----:B------:R-:W0:Y:S01]  /*bb60*/  SHFL.IDX PT, R5, R33, RZ, 0x181f ;  /* 0x00181fff21057589 */ /* 0x000e2200000e0000 */
[----:B-1----:R-:W-:-:S04]  /*bb70*/  ISETP.GE.AND P0, PT, R16, R47, PT ;  /* 0x0000002f1000720c */ /* 0x002fc80003f06270 */
[----:B------:R-:W-:-:S13]  /*bb80*/  ISETP.GE.OR P1, PT, R57, R0, P0 ;  /* 0x000000003900720c */ /* 0x000fda0000726670 */
[C---:B------:R-:W-:Y:S01]  /*bb90*/  @!P1 IMAD.SHL.U32 R7, R16.reuse, 0x2, RZ ;  /* 0x0000000210079824 */ /* 0x040fe200078e00ff */
[----:B------:R-:W-:-:S04]  /*bba0*/  @!P1 SHF.L.U64.HI R6, R16, 0x1, R17 ;  /* 0x0000000110069819 */ /* 0x000fc80000010211 */
[----:B--2---:R-:W-:-:S05]  /*bbb0*/  @!P1 IADD3 R4, P2, R4, R7, RZ ;  /* 0x0000000704049210 */ /* 0x004fca0007f5e0ff */
[----:B---3--:R-:W-:Y:S02]  /*bbc0*/  @!P1 IMAD.X R3, R3, 0x1, R6, P2 ;  /* 0x0000000103039824 */ /* 0x008fe400010e0606 */
[----:B------:R-:W-:Y:S02]  /*bbd0*/  @!P1 IMAD.MOV.U32 R24, RZ, RZ, R4 ;  /* 0x000000ffff189224 */ /* 0x000fe400078e0004 */
[----:B------:R-:W-:-:S06]  /*bbe0*/  @!P1 IMAD.MOV.U32 R25, RZ, RZ, R3 ;  /* 0x000000ffff199224 */ /* 0x000fcc00078e0003 */
[----:B------:R-:W2:Y:S01]  /*bbf0*/  @!P1 LD.E.128 R24, desc[UR42][R24.64] ;  /* 0x0000002a18189980 */ /* 0x000ea2000c101d00 */
[----:B-----5:R-:W-:-:S05]  /*bc00*/  @!P1 IADD3 R14, P2, R14, R7, RZ ;  /* 0x000000070e0e9210 */ /* 0x020fca0007f5e0ff */
[----:B0-----:R-:W-:Y:S02]  /*bc10*/  @!P1 IMAD.X R5, R5, 0x1, R6, P2 ;  /* 0x0000000105059824 */ /* 0x001fe400010e0606 */
[----:B------:R-:W-:-:S06]  /*bc20*/  @!P1 IMAD.MOV.U32 R4, RZ, RZ, R14 ;  /* 0x000000ffff049224 */ /* 0x000fcc00078e000e */
[----:B------:R-:W3:Y:S01]  /*bc30*/  @!P1 LD.E.128 R4, desc[UR42][R4.64] ;  /* 0x0000002a04049980 */ /* 0x000ee2000c101d00 */
[----:B------:R-:W-:Y:S02]  /*bc40*/  CS2R R48, SRZ ;  /* 0x0000000000307805 */ /* 0x000fe4000001ff00 */
[----:B------:R-:W-:Y:S02]  /*bc50*/  CS2R R36, SRZ ;  /* 0x0000000000247805 */ /* 0x000fe4000001ff00 */
[----:B------:R-:W-:Y:S01]  /*bc60*/  CS2R R50, SRZ ;  /* 0x0000000000327805 */ /* 0x000fe2000001ff00 */
[----:B------:R0:W1:Y:S01]  /*bc70*/  SHFL.IDX PT, R9, R33, 0x1, 0x181f ;  /* 0x00381f0021097f89 */ /* 0x00006200000e0000 */
[----:B------:R-:W-:-:S03]  /*bc80*/  CS2R R20, SRZ ;  /* 0x0000000000147805 */ /* 0x000fc6000001ff00 */
[----:B------:R0:W0:Y:S01]  /*bc90*/  SHFL.IDX PT, R14, R34, 0x1, 0x181f ;  /* 0x00381f00220e7f89 */ /* 0x00002200000e0000 */
[----:B--2---:R-:W-:Y:S02]  /*bca0*/  @!P1 IMAD.MOV.U32 R48, RZ, RZ, R24 ;  /* 0x000000ffff309224 */ /* 0x004fe400078e0018 */
        /* <DEDUP_REMOVED lines=9> */
[----:B------:R-:W-:Y:S01]  /*bd40*/  IMAD.MOV.U32 R10, RZ, RZ, R50 ;  /* 0x000000ffff0a7224 */ /* 0x000fe200078e0032 */
[----:B---3--:R-:W-:Y:S01]  /*bd50*/  @!P1 MOV R36, R6 ;  /* 0x0000000600249202 */ /* 0x008fe20000000f00 */
[----:B------:R-:W-:Y:S01]  /*bd60*/  @!P1 IMAD.MOV.U32 R20, RZ, RZ, R4 ;  /* 0x000000ffff149224 */ /* 0x000fe200078e0004 */
[----:B------:R2:W3:Y:S01]  /*bd70*/  SHFL.IDX PT, R8, R32, 0x1, 0x181f ;  /* 0x00381f0020087f89 */ /* 0x0004e200000e0000 */
[----:B------:R-:W-:Y:S01]  /*bd80*/  @!P1 IMAD.MOV.U32 R21, RZ, RZ, R5 ;  /* 0x000000ffff159224 */ /* 0x000fe200078e0005 */
[----:B------:R-:W-:Y:S01]  /*bd90*/  PRMT R43, R10, 0x7610, R43 ;  /* 0x000076100a2b7816 */ /* 0x000fe2000000002b */
[----:B------:R-:W-:-:S02]  /*bda0*/  @!P1 IMAD.MOV.U32 R37, RZ, RZ, R7 ;  /* 0x000000ffff259224 */ /* 0x000fc400078e0007 */
[----:B------:R-:W-:Y:S02]  /*bdb0*/  IMAD.MOV.U32 R11, RZ, RZ, R51 ;  /* 0x000000ffff0b7224 */ /* 0x000fe400078e0033 */
[----:B------:R-:W-:Y:S02]  /*bdc0*/  IMAD.MOV.U32 R4, RZ, RZ, R20 ;  /* 0x000000ffff047224 */ /* 0x000fe400078e0014 */
[----:B------:R-:W-:Y:S01]  /*bdd0*/  IMAD.MOV.U32 R5, RZ, RZ, R21 ;  /* 0x000000ffff057224 */ /* 0x000fe200078e0015 */
[----:B------:R-:W-:Y:S01]  /*bde0*/  PRMT R44, R11, 0x7610, R44 ;  /* 0x000076100b2c7816 */ /* 0x000fe2000000002c */
[----:B------:R-:W-:Y:S01]  /*bdf0*/  IMAD.MOV.U32 R6, RZ, RZ, R36 ;  /* 0x000000ffff067224 */ /* 0x000fe200078e0024 */
[----:B------:R-:W-:Y:S01]  /*be00*/  PRMT R78, R4, 0x7610, R78 ;  /* 0x00007610044e7816 */ /* 0x000fe2000000004e */
[----:B------:R-:W-:Y:S01]  /*be10*/  IMAD.MOV.U32 R7, RZ, RZ, R37 ;  /* 0x000000ffff077224 */ /* 0x000fe200078e0025 */
[----:B------:R-:W-:Y:S02]  /*be20*/  PRMT R79, R5, 0x7610, R79 ;  /* 0x00007610054f7816 */ /* 0x000fe4000000004f */
[----:B------:R-:W-:-:S02]  /*be30*/  PRMT R80, R6, 0x7610, R80 ;  /* 0x0000761006507816 */ /* 0x000fc40000000050 */
[----:B-12---:R-:W-:-:S07]  /*be40*/  PRMT R81, R7, 0x7610, R81 ;  /* 0x0000761007517816 */ /* 0x006fce0000000051 */
.L_x_9822:
        /* <DEDUP_REMOVED lines=13> */
[-C--:B---3--:R-:W-:Y:S02]  /*bf20*/  IADD3 R4, P1, R8, R15.reuse, RZ ;  /* 0x0000000f08047210 */ /* 0x088fe40007f3e0ff */
[----:B0-----:R-:W-:-:S03]  /*bf30*/  IADD3 R14, P2, R14, R15, RZ ;  /* 0x0000000f0e0e7210 */ /* 0x001fc60007f5e0ff */
[--C-:B------:R-:W-:Y:S02]  /*bf40*/  IMAD.X R5, R3, 0x1, R6.reuse, P1 ;  /* 0x0000000103057824 */ /* 0x100fe400008e0606 */
[----:B------:R-:W-:-:S04]  /*bf50*/  IMAD.X R15, R9, 0x1, R6, P2 ;  /* 0x00000001090f7824 */ /* 0x000fc800010e0606 */
[----:B------:R-:W5:Y:S04]  /*bf60*/  LD.E.128 R4, desc[UR42][R4.64] ;  /* 0x0000002a04047980 */ /* 0x000f68000c101d00 */
[----:B------:R1:W5:Y:S02]  /*bf70*/  LD.E.128 R24, desc[UR42][R14.64] ;  /* 0x0000002a0e187980 */ /* 0x000364000c101d00 */
.L_x_9541:
[----:B------:R-:W-:Y:S05]  /*bf80*/  BSYNC B1 ;  /* 0x0000000000017941 */ /* 0x000fea0003800000 */
.L_x_9540:
[----:B0----5:R-:W-:Y:S01]  /*bf90*/  IMAD.MOV.U32 R3, RZ, RZ, R24 ;  /* 0x000000ffff037224 */ /* 0x021fe200078e0018 */
[----:B------:R-:W-:Y:S01]  /*bfa0*/  UMOV UR4, 0xffffffff ;  /* 0xffffffff00047882 */ /* 0x000fe20000000000 */
        /* <DEDUP_REMOVED lines=16> */
[----:B------:R-:W0:Y:S01]  /*c0b0*/  SHFL.IDX PT, R8, R32, 0x2, 0x181f ;  /* 0x00581f0020087f89 */ /* 0x000e2200000e0000 */
[----:B------:R-:W-:-:S03]  /*c0c0*/  VIADD R9, R57, 0x40 ;  /* 0x0000004039097836 */ /* 0x000fc60000000000 */
[----:B------:R-:W2:Y:S02]  /*c0d0*/  SHFL.IDX PT, R3, R35, 0x2, 0x181f ;  /* 0x00581f0023037f89 */ /* 0x000ea400000e0000 */
[----:B------:R-:W-:Y:S02]  /*c0e0*/  ISETP.GE.OR P1, PT, R9, R0, P0 ;  /* 0x000000000900720c */ /* 0x000fe40000726670 */
[----:B-1----:R-:W1:Y:S04]  /*c0f0*/  SHFL.IDX PT, R14, R34, 0x2, 0x181f ;  /* 0x00581f00220e7f89 */ /* 0x002e6800000e0000 */
[----:B------:R-:W3:Y:S07]  /*c100*/  SHFL.IDX PT, R28, R33, 0x2, 0x181f ;  /* 0x00581f00211c7f89 */ /* 0x000eee00000e0000 */
[C---:B------:R-:W-:Y:S01]  /*c110*/  @!P1 IMAD.SHL.U32 R31, R16.reuse, 0x2, RZ ;  /* 0x00000002101f9824 */ /* 0x040fe200078e00ff */
[----:B------:R-:W-:-:S04]  /*c120*/  @!P1 SHF.L.U64.HI R29, R16, 0x1, R17 ;  /* 0x00000001101d9819 */ /* 0x000fc80000010211 */
[----:B0-----:R-:W-:-:S05]  /*c130*/  @!P1 IADD3 R8, P2, R8, R31, RZ ;  /* 0x0000001f08089210 */ /* 0x001fca0007f5e0ff */
[----:B--2---:R-:W-:-:S06]  /*c140*/  @!P1 IMAD.X R9, R3, 0x1, R29, P2 ;  /* 0x0000000103099824 */ /* 0x004fcc00010e061d */
[----:B------:R-:W2:Y:S01]  /*c150*/  @!P1 LD.E.128 R8, desc[UR42][R8.64] ;  /* 0x0000002a08089980 */ /* 0x000ea2000c101d00 */
[----:B-1----:R-:W-:-:S05]  /*c160*/  @!P1 IADD3 R14, P2, R14, R31, RZ ;  /* 0x0000001f0e0e9210 */ /* 0x002fca0007f5e0ff */
[----:B---3--:R-:W-:-:S04]  /*c170*/  @!P1 IMAD.X R3, R28, 0x1, R29, P2 ;  /* 0x000000011c039824 */ /* 0x008fc800010e061d */
[----:B------:R-:W-:-:S05]  /*c180*/  @!P1 IMAD.MOV.U32 R15, RZ, RZ, R3 ;  /* 0x000000ffff0f9224 */ /* 0x000fca00078e0003 */
[----:B------:R-:W3:Y:S01]  /*c190*/  @!P1 LD.E.128 R28, desc[UR42][R14.64] ;  /* 0x0000002a0e1c9980 */ /* 0x000ee2000c101d00 */
[----:B------:R-:W-:Y:S02]  /*c1a0*/  CS2R R52, SRZ ;  /* 0x0000000000347805 */ /* 0x000fe4000001ff00 */
[----:B------:R-:W-:Y:S02]  /*c1b0*/  CS2R R54, SRZ ;  /* 0x0000000000367805 */ /* 0x000fe4000001ff00 */
[----:B------:R-:W-:Y:S01]  /*c1c0*/  CS2R R38, SRZ ;  /* 0x0000000000267805 */ /* 0x000fe2000001ff00 */
[----:B------:R-:W0:Y:S01]  /*c1d0*/  SHFL.IDX PT, R32, R32, 0x3, 0x181f ;  /* 0x00781f0020207f89 */ /* 0x000e2200000e0000 */
[----:B------:R-:W-:-:S03]  /*c1e0*/  CS2R R40, SRZ ;  /* 0x0000000000287805 */ /* 0x000fc6000001ff00 */
[----:B------:R-:W1:Y:S04]  /*c1f0*/  SHFL.IDX PT, R34, R34, 0x3, 0x181f ;  /* 0x00781f0022227f89 */ /* 0x000e6800000e0000 */
[----:B------:R-:W0:Y:S01]  /*c200*/  SHFL.IDX PT, R33, R33, 0x3, 0x181f ;  /* 0x00781f0021217f89 */ /* 0x000e2200000e0000 */
[----:B--2---:R-:W-:Y:S02]  /*c210*/  @!P1 IMAD.MOV.U32 R52, RZ, RZ, R8 ;  /* 0x000000ffff349224 */ /* 0x004fe400078e0008 */
[----:B------:R-:W-:Y:S02]  /*c220*/  @!P1 IMAD.MOV.U32 R54, RZ, RZ, R10 ;  /* 0x000000ffff369224 */ /* 0x000fe400078e000a */
[----:B------:R-:W-:Y:S01]  /*c230*/  @!P1 IMAD.MOV.U32 R55, RZ, RZ, R11 ;  /* 0x000000ffff379224 */ /* 0x000fe200078e000b */
[----:B------:R-:W-:Y:S01]  /*c240*/  MOV R3, R52 ;  /* 0x0000003400037202 */ /* 0x000fe20000000f00 */
[----:B------:R-:W-:-:S02]  /*c250*/  @!P1 IMAD.MOV.U32 R53, RZ, RZ, R9 ;  /* 0x000000ffff359224 */ /* 0x000fc400078e0009 */
[----:B------:R-:W-:Y:S01]  /*c260*/  IMAD.MOV.U32 R8, RZ, RZ, R54 ;  /* 0x000000ffff087224 */ /* 0x000fe200078e0036 */
[----:B------:R-:W-:Y:S01]  /*c270*/  PRMT R65, R3, 0x7610, R65 ;  /* 0x0000761003417816 */ /* 0x000fe20000000041 */
[----:B------:R-:W-:Y:S01]  /*c280*/  IMAD.MOV.U32 R9, RZ, RZ, R55 ;  /* 0x000000ffff097224 */ /* 0x000fe200078e0037 */
[----:B------:R2:W0:Y:S01]  /*c290*/  SHFL.IDX PT, R3, R35, 0x3, 0x181f ;  /* 0x00781f0023037f89 */ /* 0x00042200000e0000 */
[----:B------:R-:W-:Y:S01]  /*c2a0*/  IMAD.MOV.U32 R12, RZ, RZ, R53 ;  /* 0x000000ffff0c7224 */ /* 0x000fe200078e0035 */
[----:B------:R-:W-:Y:S01]  /*c2b0*/  PRMT R45, R8, 0x7610, R45 ;  /* 0x00007610082d7816 */ /* 0x000fe2000000002d */
[----:B---3--:R-:W-:Y:S01]  /*c2c0*/  @!P1 IMAD.MOV.U32 R38, RZ, RZ, R28 ;  /* 0x000000ffff269224 */ /* 0x008fe200078e001c */
[----:B------:R-:W-:Y:S01]  /*c2d0*/  PRMT R46, R9, 0x7610, R46 ;  /* 0x00007610092e7816 */ /* 0x000fe2000000002e */
[----:B------:R-:W-:Y:S01]  /*c2e0*/  @!P1 IMAD.MOV.U32 R39, RZ, RZ, R29 ;  /* 0x000000ffff279224 */ /* 0x000fe200078e001d */
[----:B------:R-:W-:Y:S01]  /*c2f0*/  PRMT R66, R12, 0x7610, R66 ;  /* 0x000076100c427816 */ /* 0x000fe20000000042 */
[----:B------:R-:W-:-:S02]  /*c300*/  @!P1 IMAD.MOV.U32 R40, RZ, RZ, R30 ;  /* 0x000000ffff289224 */ /* 0x000fc400078e001e */
[----:B------:R-:W-:Y:S02]  /*c310*/  @!P1 IMAD.MOV.U32 R41, RZ, RZ, R31 ;  /* 0x000000ffff299224 */ /* 0x000fe400078e001f */
[----:B------:R-:W-:Y:S02]  /*c320*/  IMAD.MOV.U32 R8, RZ, RZ, R38 ;  /* 0x000000ffff087224 */ /* 0x000fe400078e0026 */
[----:B------:R-:W-:Y:S02]  /*c330*/  IMAD.MOV.U32 R9, RZ, RZ, R39 ;  /* 0x000000ffff097224 */ /* 0x000fe400078e0027 */
[----:B------:R-:W-:Y:S01]  /*c340*/  IMAD.MOV.U32 R10, RZ, RZ, R40 ;  /* 0x000000ffff0a7224 */ /* 0x000fe200078e0028 */
[----:B------:R-:W-:Y:S01]  /*c350*/  PRMT R72, R8, 0x7610, R72 ;  /* 0x0000761008487816 */ /* 0x000fe20000000048 */
[----:B------:R-:W-:Y:S01]  /*c360*/  IMAD.MOV.U32 R11, RZ, RZ, R41 ;  /* 0x000000ffff0b7224 */ /* 0x000fe200078e0029 */
[----:B------:R-:W-:Y:S02]  /*c370*/  PRMT R73, R9, 0x7610, R73 ;  /* 0x0000761009497816 */ /* 0x000fe40000000049 */
[----:B------:R-:W-:-:S02]  /*c380*/  CS2R R8, SRZ ;  /* 0x0000000000087805 */ /* 0x000fc4000001ff00 */
[----:B------:R-:W-:Y:S02]  /*c390*/  PRMT R74, R10, 0x7610, R74 ;  /* 0x000076100a4a7816 */ /* 0x000fe4000000004a */
[----:B012---:R-:W-:-:S07]  /*c3a0*/  PRMT R75, R11, 0x7610, R75 ;  /* 0x000076100b4b7816 */ /* 0x007fce000000004b */
.L_x_9832:
[----:B------:R-:W-:Y:S01]  /*c3b0*/  VIADD R57, R57, 0x60 ;  /* 0x0000006039397836 */ /* 0x000fe20000000000 */
[----:B------:R-:W-:Y:S01]  /*c3c0*/  BSSY B1, `(.L_x_9543) ;  /* 0x0000012000017945 */ /* 0x000fe20003800000 */
[----:B------:R-:W-:Y:S02]  /*c3d0*/  CS2R R10, SRZ ;  /* 0x00000000000a7805 */ /* 0x000fe4000001ff00 */
[----:B----4-:R-:W-:Y:S02]  /*c3e0*/  CS2R R12, SRZ ;  /* 0x00000000000c7805 */ /* 0x010fe4000001ff00 */
        /* <DEDUP_REMOVED lines=15> */
.L_x_9544:
[----:B------:R-:W-:Y:S05]  /*c4e0*/  BSYNC B1 ;  /* 0x0000000000017941 */ /* 0x000fea0003800000 */
.L_x_9543:
        /* <DEDUP_REMOVED lines=19> */
[----:B------:R-:W-:Y:S02]  /*c620*/  PRMT R68, R0, 0x7610, R68 ;  /* 0x0000761000447816 */ /* 0x000fe40000000044 */
[----:B------:R-:W0:Y:S01]  /*c630*/  SYNCS.PHASECHK.TRANS64.TRYWAIT P4, [R18+URZ+0x28800], R29 ;  /* 0x0288001d120075a7 */ /* 0x000e22000808017f */
[----:B------:R-:W-:Y:S01]  /*c640*/  PRMT R69, R3, 0x7610, R69 ;  /* 0x0000761003457816 */ /* 0x000fe20000000045 */
[----:B------:R-:W-:Y:S01]  /*c650*/  IMAD.MOV.U32 R3, RZ, RZ, R15 ;  /* 0x000000ffff037224 */ /* 0x000fe200078e000f */
[----:B------:R-:W-:-:S02]  /*c660*/  PRMT R70, R28, 0x7610, R70 ;  /* 0x000076101c467816 */ /* 0x000fc40000000046 */
[----:B------:R-:W-:Y:S02]  /*c670*/  PRMT R71, R30, 0x7610, R71 ;  /* 0x000076101e477816 */ /* 0x000fe40000000047 */
[----:B------:R-:W-:Y:S01]  /*c680*/  MOV R0, R14 ;  /* 0x0000000e00007202 */ /* 0x000fe20000000f00 */
[----:B0-----:R-:W-:Y:S06]  /*c690*/  @!P4 BRA `(.L_x_9546) ;  /* 0x000001480040c947 */ /* 0x001fec0003800000 */
.L_x_9833:
[----:B------:R-:W-:Y:S05]  /*c6a0*/  BSYNC B1 ;  /* 0x0000000000017941 */ /* 0x000fea0003800000 */
.L_x_9545:
        /* <DEDUP_REMOVED lines=20> */
[----:B------:R-:W-:Y:S02]  /*c7f0*/  SHF.R.U32.HI R83, RZ, 0x10, R51 ;  /* 0x00000010ff537819 */ /* 0x000fe40000011633 */
[----:B------:R-:W-:Y:S02]  /*c800*/  PRMT R76, R76, 0x5410, R85 ;  /* 0x000054104c4c7816 */ /* 0x000fe40000000055 */
[----:B------:R-:W1:Y:S01]  /*c810*/  LDS.128 R32, [R82+0x10400] ;  /* 0x0104000052207984 */ /* 0x000e620000000c00 */
[----:B------:R-:W-:-:S02]  /*c820*/  SHF.R.U64 R21, R36, 0x10, R37 ;  /* 0x0000001024157819 */ /* 0x000fc40000001225 */
[----:B------:R-:W-:Y:S01]  /*c830*/  PRMT R51, R43, 0x5410, R48 ;  /* 0x000054102b337816 */ /* 0x000fe20000000030 */
[----:B------:R-:W-:Y:S01]  /*c840*/  IMAD.U32 R50, R76, 0x10000, RZ ;  /* 0x000100004c327824 */ /* 0x000fe200078e00ff */
[----:B------:R-:W-:Y:S01]  /*c850*/  PRMT R84, R79, 0x5410, R84 ;  /* 0x000054104f547816 */ /* 0x000fe20000000054 */
[----:B------:R-:W-:Y:S01]  /*c860*/  IMAD.U32 R79, R78, 0x10000, RZ ;  /* 0x000100004e4f7824 */ /* 0x000fe200078e00ff */
[----:B------:R-:W-:Y:S02]  /*c870*/  SHF.R.U32.HI R36, RZ, 0x10, R37 ;  /* 0x00000010ff247819 */ /* 0x000fe40000011625 */
[----:B------:R-:W-:Y:S02]  /*c880*/  PRMT R77, R77, 0x5410, R86 ;  /* 0x000054104d4d7816 */ /* 0x000fe40000000056 */
[----:B------:R-:W-:Y:S01]  /*c890*/  PRMT R85, R81, 0x5410, R36 ;  /* 0x0000541051557816 */ /* 0x000fe20000000024 */
[----:B------:R-:W-:Y:S01]  /*c8a0*/  IMAD.U32 R81, R84, 0x10000, RZ ;  /* 0x0001000054517824 */ /* 0x000fe200078e00ff */
[----:B------:R-:W-:-:S02]  /*c8b0*/  PRMT R83, R44, 0x5410, R83 ;  /* 0x000054102c537816 */ /* 0x000fc40000000053 */
[----:B------:R-:W-:Y:S02]  /*c8c0*/  LOP3.LUT R78, R78, 0xffff0000, RZ, 0xc0, !PT ;  /* 0xffff00004e4e7812 */ /* 0x000fe400078ec0ff */
[----:B------:R-:W-:Y:S02]  /*c8d0*/  LOP3.LUT R76, R76, 0xffff0000, RZ, 0xc0, !PT ;  /* 0xffff00004c4c7812 */ /* 0x000fe400078ec0ff */
        /* <DEDUP_REMOVED lines=29> */
[----:B------:R-:W-:Y:S01]  /*cab0*/  FFMA.FTZ R43, R37, R20, -R44 ;  /* 0x00000014252b7223 */ /* 0x000fe2000001082c */
[C---:B------:R-:W-:Y:S01]  /*cac0*/  FMUL.FTZ R20, R32.reuse, R78 ;  /* 0x0000004e20147220 */ /* 0x040fe20000410000 */
[----:B------:R-:W-:Y:S01]  /*cad0*/  FMUL.FTZ R36, R32, R76 ;  /* 0x0000004c20247220 */ /* 0x000fe20000410000 */
[----:B------:R-:W-:-:S02]  /*cae0*/  IMAD.U32 R48, R34, 0x10000, RZ ;  /* 0x0001000022307824 */ /* 0x000fc400078e00ff */
[----:B------:R-:W-:Y:S01]  /*caf0*/  FFMA.FTZ R49, R37, R50, R49 ;  /* 0x0000003225317223 */ /* 0x000fe20000010031 */
[----:B------:R-:W-:Y:S02]  /*cb00*/  IMAD.U32 R32, R80, 0x10000, RZ ;  /* 0x0001000050207824 */ /* 0x000fe400078e00ff */
[----:B------:R-:W-:Y:S01]  /*cb10*/  FMUL.FTZ R37, R33, R84 ;  /* 0x0000005421257220 */ /* 0x000fe20000410000 */
[----:B------:R-:W-:Y:S01]  /*cb20*/  FFMA.FTZ R76, R21, R76, -R20 ;  /* 0x0000004c154c7223 */ /* 0x000fe20000010814 */
[-C--:B------:R-:W-:Y:S01]  /*cb30*/  FMUL.FTZ R33, R33, R77.reuse ;  /* 0x0000004d21217220 */ /* 0x080fe20000410000 */
[----:B------:R-:W-:Y:S02]  /*cb40*/  IMAD.U32 R20, R51, 0x10000, RZ ;  /* 0x0001000033147824 */ /* 0x000fe400078e00ff */
[----:B------:R-:W-:Y:S01]  /*cb50*/  FMUL.FTZ R50, R48, R32 ;  /* 0x0000002030327220 */ /* 0x000fe20000410000 */
[----:B------:R-:W-:Y:S01]  /*cb60*/  FFMA.FTZ R36, R21, R78, R36 ;  /* 0x0000004e15247223 */ /* 0x000fe20000010024 */
[C---:B------:R-:W-:Y:S01]  /*cb70*/  FFMA.FTZ R44, R28.reuse, R77, -R37 ;  /* 0x0000004d1c2c7223 */ /* 0x040fe20000010825 */
[----:B------:R-:W-:Y:S01]  /*cb80*/  FFMA.FTZ R84, R28, R84, R33 ;  /* 0x000000541c547223 */ /* 0x000fe20000010021 */
[----:B------:R-:W-:Y:S01]  /*cb90*/  LOP3.LUT R34, R34, 0xffff0000, RZ, 0xc0, !PT ;  /* 0xffff000022227812 */ /* 0x000fe200078ec0ff */
[-C--:B------:R-:W-:Y:S01]  /*cba0*/  FMUL.FTZ R48, R48, R20.reuse ;  /* 0x0000001430307220 */ /* 0x080fe20000410000 */
[----:B------:R-:W-:Y:S01]  /*cbb0*/  LOP3.LUT R35, R35, 0xffff0000, RZ, 0xc0, !PT ;  /* 0xffff000023237812 */ /* 0x000fe200078ec0ff */
[C---:B------:R-:W-:Y:S01]  /*cbc0*/  FFMA.FTZ R50, R29.reuse, R20, -R50 ;  /* 0x000000141d327223 */ /* 0x040fe20000010832 */
[----:B------:R-:W-:Y:S01]  /*cbd0*/  LOP3.LUT R21, R80, 0xffff0000, RZ, 0xc0, !PT ;  /* 0xffff000050157812 */ /* 0x000fe200078ec0ff */
[----:B------:R-:W-:Y:S01]  /*cbe0*/  FFMA.FTZ R48, R29, R32, R48 ;  /* 0x000000201d307223 */ /* 0x000fe20000010030 */
[----:B------:R-:W-:-:S02]  /*cbf0*/  LOP3.LUT R28, R85, 0xffff0000, RZ, 0xc0, !PT ;  /* 0xffff0000551c7812 */ /* 0x000fc400078ec0ff */
[----:B------:R-:W-:Y:S01]  /*cc00*/  LOP3.LUT R51, R51, 0xffff0000, RZ, 0xc0, !PT ;  /* 0xffff000033337812 */ /* 0x000fe200078ec0ff */
[----:B------:R-:W-:Y:S01]  /*cc10*/  FMUL.FTZ R29, R34, R21 ;  /* 0x00000015221d7220 */ /* 0x000fe20000410000 */
[----:B------:R-:W-:Y:S01]  /*cc20*/  LOP3.LUT R20, R83, 0xffff0000, RZ, 0xc0, !PT ;  /* 0xffff000053147812 */ /* 0x000fe200078ec0ff */
[C---:B------:R-:W-:Y:S01]  /*cc30*/  FMUL.FTZ R32, R35.reuse, R28 ;  /* 0x0000001c23207220 */ /* 0x040fe20000410000 */
[----:B------:R-:W-:Y:S01]  /*cc40*/  F2FP.BF16.F32.PACK_AB R33, R84, R79 ;  /* 0x0000004f5421723e */ /* 0x000fe200000010ff */
[-C--:B------:R-:W-:Y:S01]  /*cc50*/  FMUL.FTZ R34, R34, R51.reuse ;  /* 0x0000003322227220 */ /* 0x080fe20000410000 */
[C---:B------:R-:W-:Y:S01]  /*cc60*/  FFMA.FTZ R51, R30.reuse, R51, -R29 ;  /* 0x000000331e337223 */ /* 0x040fe2000001081d */
        /* <DEDUP_REMOVED lines=13> */
.L_x_9548:
[----:B------:R-:W-:Y:S05]  /*cd40*/  BSYNC B1 ;  /* 0x0000000000017941 */ /* 0x000fea0003800000 */
.L_x_9547:
[----:B------:R-:W-:Y:S04]  /*cd50*/  BSSY B1, `(.L_x_9549) ;  /* 0x0000068000017945 */ /* 0x000fe80003800000 */
[----:B------:R-:W-:Y:S05]  /*cd60*/  @P2 BRA `(.L_x_9550) ;  /* 0x0000000400982947 */ /* 0x000fea0003800000 */
[----:B------:R-:W-:Y:S02]  /*cd70*/  LEA.HI R20, R47, R206, RZ, 0x1d ;  /* 0x000000ce2f147211 */ /* 0x000fe400078fe8ff */
[----:B------:R-:W-:Y:S02]  /*cd80*/  SHF.R.U32.HI R37, RZ, 0x10, R5 ;  /* 0x00000010ff257819 */ /* 0x000fe40000011605 */
[----:B01----:R-:W-:Y:S01]  /*cd90*/  SHF.R.S32.HI R29, RZ, 0x1f, R20 ;  /* 0x0000001fff1d7819 */ /* 0x003fe20000011414 */
        /* <DEDUP_REMOVED lines=9> */
[----:B------:R-:W0:Y:S01]  /*ce30*/  LDS.128 R28, [R216] ;  /* 0x00000000d81c7984 */ /* 0x000e220000000c00 */
[----:B------:R-:W-:Y:S02]  /*ce40*/  PRMT R64, R64, 0x5410, R7 ;  /* 0x0000541040407816 */ /* 0x000fe40000000007 */
[----:B------:R-:W-:-:S02]  /*ce50*/  IADD3 R21, R20, R21, R199 ;  /* 0x0000001514157210 */ /* 0x000fc40007ffe0c7 */
[----:B------:R-:W-:Y:S02]  /*ce60*/  SHF.R.U64 R20, R4, 0x10, R5 ;  /* 0x0000001004147819 */ /* 0x000fe40000001205 */
[--C-:B------:R-:W-:Y:S01]  /*ce70*/  SHF.R.U64 R5, R24, 0x10, R25.reuse ;  /* 0x0000001018057819 */ /* 0x100fe20000001219 */
[----:B------:R-:W-:Y:S01]  /*ce80*/  IMAD R21, R21, 0x2, R18 ;  /* 0x0000000215157824 */ /* 0x000fe200078e0212 */
[----:B------:R-:W-:Y:S02]  /*ce90*/  SHF.R.U32.HI R25, RZ, 0x10, R25 ;  /* 0x00000010ff197819 */ /* 0x000fe40000011619 */
[----:B------:R-:W-:Y:S02]  /*cea0*/  SHF.R.U64 R4, R26, 0x10, R27 ;  /* 0x000000101a047819 */ /* 0x000fe4000000121b */
[----:B------:R-:W1:Y:S01]  /*ceb0*/  LDS.128 R32, [R21+0x10400] ;  /* 0x0104000015207984 */ /* 0x000e620000000c00 */
[----:B------:R-:W-:Y:S02]  /*cec0*/  PRMT R56, R56, 0x5410, R5 ;  /* 0x0000541038387816 */ /* 0x000fe40000000005 */
[----:B------:R-:W-:-:S02]  /*ced0*/  SHF.R.U32.HI R27, RZ, 0x10, R27 ;  /* 0x00000010ff1b7819 */ /* 0x000fc4000001161b */
[----:B------:R-:W-:Y:S01]  /*cee0*/  PRMT R61, R61, 0x5410, R20 ;  /* 0x000054103d3d7816 */ /* 0x000fe20000000014 */
[----:B------:R-:W-:Y:S01]  /*cef0*/  IMAD.U32 R37, R56, 0x10000, RZ ;  /* 0x0001000038257824 */ /* 0x000fe200078e00ff */
[----:B------:R-:W-:Y:S02]  /*cf00*/  PRMT R58, R58, 0x5410, R25 ;  /* 0x000054103a3a7816 */ /* 0x000fe40000000019 */
[----:B------:R-:W-:Y:S01]  /*cf10*/  PRMT R59, R59, 0x5410, R4 ;  /* 0x000054103b3b7816 */ /* 0x000fe20000000004 */
[----:B------:R-:W-:Y:S01]  /*cf20*/  IMAD.U32 R36, R61, 0x10000, RZ ;  /* 0x000100003d247824 */ /* 0x000fe200078e00ff */
[----:B------:R-:W-:Y:S02]  /*cf30*/  PRMT R63, R63, 0x5410, R6 ;  /* 0x000054103f3f7816 */ /* 0x000fe40000000006 */
[----:B------:R-:W-:Y:S02]  /*cf40*/  PRMT R60, R60, 0x5410, R27 ;  /* 0x000054103c3c7816 */ /* 0x000fe4000000001b */
[----:B------:R-:W-:-:S02]  /*cf50*/  LOP3.LUT R56, R56, 0xffff0000, RZ, 0xc0, !PT ;  /* 0xffff000038387812 */ /* 0x000fc400078ec0ff */
[----:B------:R-:W-:Y:S01]  /*cf60*/  LOP3.LUT R61, R61, 0xffff0000, RZ, 0xc0, !PT ;  /* 0xffff00003d3d7812 */ /* 0x000fe200078ec0ff */
[C---:B0-----:R-:W-:Y:S01]  /*cf70*/  IMAD.U32 R4, R28.reuse, 0x10000, RZ ;  /* 0x000100001c047824 */ /* 0x041fe200078e00ff */
[----:B------:R-:W-:Y:S01]  /*cf80*/  LOP3.LUT R5, R28, 0xffff0000, RZ, 0xc0, !PT ;  /* 0xffff00001c057812 */ /* 0x000fe200078ec0ff */
[C---:B------:R-:W-:Y:S01]  /*cf90*/  IMAD.U32 R7, R30.reuse, 0x10000, RZ ;  /* 0x000100001e077824 */ /* 0x040fe200078e00ff */
[----:B------:R-:W-:Y:S01]  /*cfa0*/  LOP3.LUT R20, R30, 0xffff0000, RZ, 0xc0, !PT ;  /* 0xffff00001e147812 */ /* 0x000fe200078ec0ff */
[----:B------:R-:W-:Y:S01]  /*cfb0*/  IMAD.U32 R24, R31, 0x10000, RZ ;  /* 0x000100001f187824 */ /* 0x000fe200078e00ff */
[C---:B------:R-:W-:Y:S02]  /*cfc0*/  SHF.L.U32 R6, R29.reuse, 0x10, RZ ;  /* 0x000000101d067819 */ /* 0x040fe400000006ff */
[----:B------:R-:W-:Y:S02]  /*cfd0*/  LOP3.LUT R28, R29, 0xffff0000, RZ, 0xc0, !PT ;  /* 0xffff00001d1c7812 */ /* 0x000fe400078ec0ff */
        /* <DEDUP_REMOVED lines=13> */
[----:B------:R-:W-:Y:S01]  /*d0b0*/  FFMA.FTZ R43, R4, R36, -R43 ;  /* 0x00000024042b7223 */ /* 0x000fe2000001082b */
[C---:B------:R-:W-:Y:S01]  /*d0c0*/  FMUL.FTZ R51, R27.reuse, R35 ;  /* 0x000000231b337220 */ /* 0x040fe20000410000 */
[----:B------:R-:W-:Y:S02]  /*d0d0*/  IMAD.U32 R36, R60, 0x10000, RZ ;  /* 0x000100003c247824 */ /* 0x000fe400078e00ff */
[----:B------:R-:W-:Y:S01]  /*d0e0*/  FFMA.FTZ R49, R4, R37, R49 ;  /* 0x0000002504317223 */ /* 0x000fe20000010031 */
[-C--:B------:R-:W-:Y:S01]  /*d0f0*/  FMUL.FTZ R27, R27, R25.reuse ;  /* 0x000000191b1b7220 */ /* 0x080fe20000410000 */
[----:B------:R-:W-:Y:S01]  /*d100*/  FFMA.FTZ R51, R6, R25, -R51 ;  /* 0x0000001906337223 */ /* 0x000fe20000010833 */
[----:B------:R-:W-:-:S02]  /*d110*/  IMAD.U32 R4, R64, 0x10000, RZ ;  /* 0x0001000040047824 */ /* 0x000fc400078e00ff */
[C---:B------:R-:W-:Y:S01]  /*d120*/  FMUL.FTZ R25, R33.reuse, R36 ;  /* 0x0000002421197220 */ /* 0x040fe20000410000 */
[----:B------:R-:W-:Y:S01]  /*d130*/  FFMA.FTZ R35, R6, R35, R27 ;  /* 0x0000002306237223 */ /* 0x000fe2000001001b */
[----:B------:R-:W-:Y:S01]  /*d140*/  LOP3.LUT R27, R58, 0xffff0000, RZ, 0xc0, !PT ;  /* 0xffff00003a1b7812 */ /* 0x000fe200078ec0ff */
[-C--:B------:R-:W-:Y:S01]  /*d150*/  FMUL.FTZ R33, R33, R4.reuse ;  /* 0x0000000421217220 */ /* 0x080fe20000410000 */
[----:B------:R-:W-:Y:S01]  /*d160*/  FFMA.FTZ R37, R24, R4, -R25 ;  /* 0x0000000418257223 */ /* 0x000fe20000010819 */
[----:B------:R-:W-:Y:S01]  /*d170*/  LOP3.LUT R25, R62, 0xffff0000, RZ, 0xc0, !PT ;  /* 0xffff00003e197812 */ /* 0x000fe200078ec0ff */
[----:B------:R-:W-:Y:S01]  /*d180*/  FMUL.FTZ R4, R26, R56 ;  /* 0x000000381a047220 */ /* 0x000fe20000410000 */
[----:B------:R-:W-:Y:S01]  /*d190*/  FFMA.FTZ R48, R24, R36, R33 ;  /* 0x0000002418307223 */ /* 0x000fe20000010021 */
[C---:B------:R-:W-:Y:S01]  /*d1a0*/  FMUL.FTZ R33, R32.reuse, R27 ;  /* 0x0000001b20217220 */ /* 0x040fe20000410000 */
[----:B------:R-:W-:Y:S02]  /*d1b0*/  IMAD.U32 R6, R59, 0x10000, RZ ;  /* 0x000100003b067824 */ /* 0x000fe400078e00ff */
[----:B------:R-:W-:Y:S01]  /*d1c0*/  FFMA.FTZ R24, R5, R61, -R4 ;  /* 0x0000003d05187223 */ /* 0x000fe20000010804 */
[----:B------:R-:W-:Y:S01]  /*d1d0*/  FMUL.FTZ R36, R32, R25 ;  /* 0x0000001920247220 */ /* 0x000fe20000410000 */
[----:B------:R-:W-:-:S02]  /*d1e0*/  IMAD.U32 R4, R63, 0x10000, RZ ;  /* 0x000100003f047824 */ /* 0x000fc400078e00ff */
[----:B------:R-:W-:Y:S01]  /*d1f0*/  FMUL.FTZ R26, R26, R61 ;  /* 0x0000003d1a1a7220 */ /* 0x000fe20000410000 */
[C---:B------:R-:W-:Y:S01]  /*d200*/  FFMA.FTZ R32, R28.reuse, R25, -R33 ;  /* 0x000000191c207223 */ /* 0x040fe20000010821 */
[----:B------:R-:W-:Y:S01]  /*d210*/  FFMA.FTZ R36, R28, R27, R36 ;  /* 0x0000001b1c247223 */ /* 0x000fe20000010024 */
[C---:B------:R-:W-:Y:S01]  /*d220*/  FMUL.FTZ R44, R29.reuse, R6 ;  /* 0x000000061d2c7220 */ /* 0x040fe20000410000 */
[----:B------:R-:W-:Y:S01]  /*d230*/  FMUL.FTZ R28, R29, R4 ;  /* 0x000000041d1c7220 */ /* 0x000fe20000410000 */
[----:B------:R-:W-:Y:S01]  /*d240*/  LOP3.LUT R59, R59, 0xffff0000, RZ, 0xc0, !PT ;  /* 0xffff00003b3b7812 */ /* 0x000fe200078ec0ff */
[----:B------:R-:W-:Y:S01]  /*d250*/  FFMA.FTZ R26, R5, R56, R26 ;  /* 0x00000038051a7223 */ /* 0x000fe2000001001a */
[----:B------:R-:W-:Y:S01]  /*d260*/  LOP3.LUT R63, R63, 0xffff0000, RZ, 0xc0, !PT ;  /* 0xffff00003f3f7812 */ /* 0x000fe200078ec0ff */
[C---:B------:R-:W-:Y:S01]  /*d270*/  FFMA.FTZ R44, R7.reuse, R4, -R44 ;  /* 0x00000004072c7223 */ /* 0x040fe2000001082c */
[----:B------:R-:W-:Y:S01]  /*d280*/  LOP3.LUT R25, R60, 0xffff0000, RZ, 0xc0, !PT ;  /* 0xffff00003c197812 */ /* 0x000fe200078ec0ff */
[----:B------:R-:W-:Y:S01]  /*d290*/  FFMA.FTZ R28, R7, R6, R28 ;  /* 0x00000006071c7223 */ /* 0x000fe2000001001c */
[----:B------:R-:W-:Y:S01]  /*d2a0*/  LOP3.LUT R5, R64, 0xffff0000, RZ, 0xc0, !PT ;  /* 0xffff000040057812 */ /* 0x000fe200078ec0ff */
[C---:B------:R-:W-:Y:S01]  /*d2b0*/  FMUL.FTZ R7, R31.reuse, R59 ;  /* 0x0000003b1f077220 */ /* 0x040fe20000410000 */
[----:B------:R-:W-:Y:S01]  /*d2c0*/  FMUL.FTZ R4, R31, R63 ;  /* 0x0000003f1f047220 */ /* 0x000fe20000410000 */
[----:B------:R-:W-:-:S02]  /*d2d0*/  FMUL.FTZ R27, R34, R25 ;  /* 0x00000019221b7220 */ /* 0x000fc40000410000 */
[----:B------:R-:W-:Y:S01]  /*d2e0*/  FMUL.FTZ R34, R34, R5 ;  /* 0x0000000522227220 */ /* 0x000fe20000410000 */
        /* <DEDUP_REMOVED lines=14> */
.L_x_9550:
[----:B------:R-:W-:Y:S05]  /*d3d0*/  BSYNC B1 ;  /* 0x0000000000017941 */ /* 0x000fea0003800000 */
.L_x_9549:
        /* <DEDUP_REMOVED lines=17> */
[----:B------:R-:W1:Y:S01]  /*d4f0*/  LDS.128 R4, [R215] ;  /* 0x00000000d7047984 */ /* 0x000e620000000c00 */
[----:B------:R-:W-:Y:S02]  /*d500*/  SHF.R.U32.HI R53, RZ, 0x10, R53 ;  /* 0x00000010ff357819 */ /* 0x000fe40000011635 */
[----:B------:R-:W-:Y:S01]  /*d510*/  IMAD R21, R21, 0x2, R18 ;  /* 0x0000000215157824 */ /* 0x000fe200078e0212 */
[----:B------:R-:W-:Y:S02]  /*d520*/  SHF.R.U64 R20, R54, 0x10, R55 ;  /* 0x0000001036147819 */ /* 0x000fe40000001237 */
[--C-:B0-----:R-:W-:Y:S02]  /*d530*/  SHF.R.U64 R29, R40, 0x10, R41.reuse ;  /* 0x00000010281d7819 */ /* 0x101fe40000001229 */
[----:B------:R-:W0:Y:S01]  /*d540*/  LDS.128 R24, [R21+0x10400] ;  /* 0x0104000015187984 */ /* 0x000e220000000c00 */
[----:B------:R-:W-:Y:S02]  /*d550*/  PRMT R73, R73, 0x5410, R38 ;  /* 0x0000541049497816 */ /* 0x000fe40000000026 */
[----:B------:R-:W-:-:S02]  /*d560*/  SHF.R.U32.HI R40, RZ, 0x10, R41 ;  /* 0x00000010ff287819 */ /* 0x000fc40000011629 */
[----:B------:R-:W-:Y:S01]  /*d570*/  SHF.L.U32 R35, R65, 0x10, RZ ;  /* 0x0000001041237819 */ /* 0x000fe200000006ff */
[----:B------:R-:W-:Y:S01]  /*d580*/  IMAD.U32 R37, R73, 0x10000, RZ ;  /* 0x0001000049257824 */ /* 0x000fe200078e00ff */
[----:B------:R-:W-:Y:S02]  /*d590*/  PRMT R66, R66, 0x5410, R53 ;  /* 0x0000541042427816 */ /* 0x000fe40000000035 */
[----:B------:R-:W-:Y:S02]  /*d5a0*/  PRMT R45, R45, 0x5410, R20 ;  /* 0x000054102d2d7816 */ /* 0x000fe40000000014 */
[----:B------:R-:W-:Y:S02]  /*d5b0*/  SHF.R.U32.HI R55, RZ, 0x10, R55 ;  /* 0x00000010ff377819 */ /* 0x000fe40000011637 */
[----:B------:R-:W-:Y:S02]  /*d5c0*/  PRMT R75, R75, 0x5410, R40 ;  /* 0x000054104b4b7816 */ /* 0x000fe40000000028 */
[----:B------:R-:W-:-:S02]  /*d5d0*/  PRMT R46, R46, 0x5410, R55 ;  /* 0x000054102e2e7816 */ /* 0x000fc40000000037 */
        /* <DEDUP_REMOVED lines=20> */
[-C--:B------:R-:W-:Y:S01]  /*d720*/  FMUL.FTZ R49, R32, R31.reuse ;  /* 0x0000001f20317220 */ /* 0x080fe20000410000 */
[----:B------:R-:W-:Y:S02]  /*d730*/  IMAD.U32 R39, R75, 0x10000, RZ ;  /* 0x000100004b277824 */ /* 0x000fe400078e00ff */
[----:B------:R-:W-:Y:S01]  /*d740*/  FFMA.FTZ R43, R28, R31, -R43 ;  /* 0x0000001f1c2b7223 */ /* 0x000fe2000001082b */
[----:B------:R-:W-:Y:S01]  /*d750*/  IMAD.U32 R35, R46, 0x10000, RZ ;  /* 0x000100002e237824 */ /* 0x000fe200078e00ff */
[----:B------:R-:W-:Y:S01]  /*d760*/  LOP3.LUT R31, R72, 0xffff0000, RZ, 0xc0, !PT ;  /* 0xffff0000481f7812 */ /* 0x000fe200078ec0ff */
[----:B------:R-:W-:Y:S01]  /*d770*/  FMUL.FTZ R51, R34, R39 ;  /* 0x0000002722337220 */ /* 0x000fe20000410000 */
[----:B------:R-:W-:Y:S01]  /*d780*/  FFMA.FTZ R49, R28, R37, R49 ;  /* 0x000000251c317223 */ /* 0x000fe20000010031 */
[----:B------:R-:W-:Y:S01]  /*d790*/  LOP3.LUT R28, R73, 0xffff0000, RZ, 0xc0, !PT ;  /* 0xffff0000491c7812 */ /* 0x000fe200078ec0ff */
[-C--:B------:R-:W-:Y:S01]  /*d7a0*/  FMUL.FTZ R34, R34, R35.reuse ;  /* 0x0000002322227220 */ /* 0x080fe20000410000 */
[----:B------:R-:W-:Y:S01]  /*d7b0*/  FFMA.FTZ R51, R30, R35, -R51 ;  /* 0x000000231e337223 */ /* 0x000fe20000010833 */
[----:B------:R-:W-:Y:S01]  /*d7c0*/  LOP3.LUT R66, R66, 0xffff0000, RZ, 0xc0, !PT ;  /* 0xffff000042427812 */ /* 0x000fe200078ec0ff */
[C---:B------:R-:W-:Y:S01]  /*d7d0*/  FMUL.FTZ R35, R24.reuse, R31 ;  /* 0x0000001f18237220 */ /* 0x040fe20000410000 */
[----:B------:R-:W-:Y:S01]  /*d7e0*/  FMUL.FTZ R37, R24, R65 ;  /* 0x0000004118257220 */ /* 0x000fe20000410000 */
[----:B------:R-:W-:-:S02]  /*d7f0*/  IMAD.U32 R33, R26, 0x10000, RZ ;  /* 0x000100001a217824 */ /* 0x000fc400078e00ff */
[----:B------:R-:W-:Y:S01]  /*d800*/  FFMA.FTZ R41, R20, R36, R41 ;  /* 0x0000002414297223 */ /* 0x000fe20000010029 */
[----:B------:R-:W-:Y:S02]  /*d810*/  IMAD.U32 R24, R74, 0x10000, RZ ;  /* 0x000100004a187824 */ /* 0x000fe400078e00ff */
[----:B------:R-:W-:Y:S01]  /*d820*/  FFMA.FTZ R39, R30, R39, R34 ;  /* 0x000000271e277223 */ /* 0x000fe20000010022 */
[----:B------:R-:W-:Y:S01]  /*d830*/  FMUL.FTZ R32, R25, R28 ;  /* 0x0000001c19207220 */ /* 0x000fe20000410000 */
[C---:B------:R-:W-:Y:S01]  /*d840*/  FFMA.FTZ R35, R4.reuse, R65, -R35 ;  /* 0x0000004104237223 */ /* 0x040fe20000010823 */
[----:B------:R-:W-:Y:S02]  /*d850*/  IMAD.U32 R20, R45, 0x10000, RZ ;  /* 0x000100002d147824 */ /* 0x000fe400078e00ff */
[----:B------:R-:W-:Y:S01]  /*d860*/  FMUL.FTZ R25, R25, R66 ;  /* 0x0000004219197220 */ /* 0x000fe20000410000 */
        /* <DEDUP_REMOVED lines=12> */
[----:B------:R-:W-:Y:S02]  /*d930*/  LOP3.LUT R4, R75, 0xffff0000, RZ, 0xc0, !PT ;  /* 0xffff00004b047812 */ /* 0x000fe400078ec0ff */
[----:B------:R-:W-:Y:S01]  /*d940*/  LOP3.LUT R46, R46, 0xffff0000, RZ, 0xc0, !PT ;  /* 0xffff00002e2e7812 */ /* 0x000fe200078ec0ff */
[-C--:B------:R-:W-:Y:S01]  /*d950*/  FMUL.FTZ R26, R26, R45.reuse ;  /* 0x0000002d1a1a7220 */ /* 0x080fe20000410000 */
[----:B------:R-:W-:Y:S01]  /*d960*/  FFMA.FTZ R45, R6, R45, -R25 ;  /* 0x0000002d062d7223 */ /* 0x000fe20000010819 */
[C---:B------:R-:W-:Y:S01]  /*d970*/  FMUL.FTZ R24, R27.reuse, R4 ;  /* 0x000000041b187220 */ /* 0x040fe20000410000 */
        /* <DEDUP_REMOVED lines=14> */
.L_x_9552:
[----:B------:R-:W-:Y:S05]  /*da60*/  BSYNC B1 ;  /* 0x0000000000017941 */ /* 0x000fea0003800000 */
.L_x_9551:
[----:B------:R-:W-:Y:S01]  /*da70*/  PRMT R20, R3, 0x5410, R0 ;  /* 0x0000541003147816 */ /* 0x000fe20000000000 */
[----:B------:R-:W-:Y:S06]  /*da80*/  @P0 BRA `(.L_x_9536) ;  /* 0x0000000400980947 */ /* 0x000fec0003800000 */
[----:B------:R-:W-:Y:S01]  /*da90*/  LEA.HI R47, R47, R206, RZ, 0x1d ;  /* 0x000000ce2f2f7211 */ /* 0x000fe200078fe8ff */
[----:B--23--:R-:W2:Y:S01]  /*daa0*/  LDS.128 R4, [R214] ;  /* 0x00000000d6047984 */ /* 0x00cea20000000c00 */
[----:B------:R-:W-:Y:S02]  /*dab0*/  SHF.R.U64 R21, R12, 0x10, R13 ;  /* 0x000000100c157819 */ /* 0x000fe4000000120d */
[----:B------:R-:W-:Y:S01]  /*dac0*/  SHF.R.S32.HI R0, RZ, 0x1f, R47 ;  /* 0x0000001fff007819 */ /* 0x000fe2000001142f */
[----:B------:R-:W-:Y:S01]  /*dad0*/  IMAD.SHL.U32 R3, R47, 0x8, RZ ;  /* 0x000000082f037824 */ /* 0x000fe200078e00ff */
[----:B------:R-:W-:Y:S02]  /*dae0*/  SHF.R.U32.HI R12, RZ, 0x10, R13 ;  /* 0x00000010ff0c7819 */ /* 0x000fe4000001160d */
[----:B------:R-:W-:Y:S02]  /*daf0*/  LEA.HI R47, R0, R47, RZ, 0x3 ;  /* 0x0000002f002f7211 */ /* 0x000fe400078f18ff */
[----:B------:R-:W-:-:S02]  /*db00*/  LOP3.LUT R0, R194, 0x38, R3, 0xf8, !PT ;  /* 0x00000038c2007812 */ /* 0x000fc400078ef803 */
[----:B------:R-:W-:Y:S01]  /*db10*/  PRMT R71, R71, 0x5410, R12 ;  /* 0x0000541047477816 */ /* 0x000fe2000000000c */
[----:B------:R-:W-:Y:S01]  /*db20*/  IMAD.SHL.U32 R47, R47, 0x400, RZ ;  /* 0x000004002f2f7824 */ /* 0x000fe200078e00ff */
[----:B------:R-:W-:Y:S02]  /*db30*/  LOP3.LUT R0, R0, R225, RZ, 0x3c, !PT ;  /* 0x000000e100007212 */ /* 0x000fe400078e3cff */
[--C-:B-1----:R-:W-:Y:S02]  /*db40*/  SHF.R.U64 R28, R14, 0x10, R15.reuse ;  /* 0x000000100e1c7819 */ /* 0x102fe4000000120f */
[----:B------:R-:W-:Y:S02]  /*db50*/  LOP3.LUT R3, R47, 0x7fffe000, RZ, 0xc0, !PT ;  /* 0x7fffe0002f037812 */ /* 0x000fe400078ec0ff */
[----:B0-----:R-:W-:Y:S02]  /*db60*/  SHF.R.U32.HI R29, RZ, 0x10, R15 ;  /* 0x00000010ff1d7819 */ /* 0x001fe4000001160f */
[----:B------:R-:W-:-:S02]  /*db70*/  IADD3 R3, R0, R3, R197 ;  /* 0x0000000300037210 */ /* 0x000fc40007ffe0c5 */
[--C-:B------:R-:W-:Y:S02]  /*db80*/  SHF.R.U64 R0, R8, 0x10, R9.reuse ;  /* 0x0000001008007819 */ /* 0x100fe40000001209 */
[----:B------:R-:W-:Y:S01]  /*db90*/  SHF.R.U32.HI R8, RZ, 0x10, R9 ;  /* 0x00000010ff087819 */ /* 0x000fe20000011609 */
[----:B------:R-:W-:Y:S01]  /*dba0*/  IMAD R3, R3, 0x2, R18 ;  /* 0x0000000203037824 */ /* 0x000fe200078e0212 */
[----:B------:R-:W-:Y:S02]  /*dbb0*/  PRMT R57, R57, 0x5410, R0 ;  /* 0x0000541039397816 */ /* 0x000fe40000000000 */
[--C-:B------:R-:W-:Y:S02]  /*dbc0*/  SHF.R.U64 R9, R10, 0x10, R11.reuse ;  /* 0x000000100a097819 */ /* 0x100fe4000000120b */
[----:B------:R-:W0:Y:S01]  /*dbd0*/  LDS.128 R24, [R3+0x10400] ;  /* 0x0104000003187984 */ /* 0x000e220000000c00 */
[----:B------:R-:W-:Y:S02]  /*dbe0*/  SHF.R.U32.HI R10, RZ, 0x10, R11 ;  /* 0x00000010ff0a7819 */ /* 0x000fe4000001160b */
[----:B------:R-:W-:-:S02]  /*dbf0*/  PRMT R70, R70, 0x5410, R21 ;  /* 0x0000541046467816 */ /* 0x000fc40000000015 */
[----:B------:R-:W-:Y:S02]  /*dc00*/  PRMT R67, R67, 0x5410, R8 ;  /* 0x0000541043437816 */ /* 0x000fe40000000008 */
[----:B------:R-:W-:Y:S01]  /*dc10*/  PRMT R28, R20, 0x5432, R28 ;  /* 0x00005432141c7816 */ /* 0x000fe2000000001c */
[----:B------:R-:W-:Y:S01]  /*dc20*/  IMAD.U32 R21, R70, 0x10000, RZ ;  /* 0x0001000046157824 */ /* 0x000fe200078e00ff */
[----:B------:R-:W-:Y:S01]  /*dc30*/  PRMT R29, R20, 0x5410, R29 ;  /* 0x00005410141d7816 */ /* 0x000fe2000000001d */
[----:B--2---:R-:W-:Y:S01]  /*dc40*/  IMAD.U32 R0, R4, 0x10000, RZ ;  /* 0x0001000004007824 */ /* 0x004fe200078e00ff */
[----:B------:R-:W-:Y:S01]  /*dc50*/  PRMT R69, R69, 0x5410, R10 ;  /* 0x0000541045457816 */ /* 0x000fe2000000000a */
[----:B------:R-:W-:Y:S01]  /*dc60*/  IMAD.U32 R8, R5, 0x10000, RZ ;  /* 0x0001000005087824 */ /* 0x000fe200078e00ff */
[----:B------:R-:W-:Y:S01]  /*dc70*/  PRMT R68, R68, 0x5410, R9 ;  /* 0x0000541044447816 */ /* 0x000fe20000000009 */
[----:B------:R-:W-:Y:S01]  /*dc80*/  IMAD.U32 R10, R7, 0x10000, RZ ;  /* 0x00010000070a7824 */ /* 0x000fe200078e00ff */
[----:B------:R-:W-:Y:S01]  /*dc90*/  LOP3.LUT R4, R4, 0xffff0000, RZ, 0xc0, !PT ;  /* 0xffff000004047812 */ /* 0x000fe200078ec0ff */
        /* <DEDUP_REMOVED lines=13> */
[----:B------:R-:W-:Y:S01]  /*dd70*/  FMUL.FTZ R31, R11, R25 ;  /* 0x000000190b1f7220 */ /* 0x000fe20000410000 */
[----:B------:R-:W-:Y:S02]  /*dd80*/  IMAD.U32 R27, R67, 0x10000, RZ ;  /* 0x00010000431b7824 */ /* 0x000fe400078e00ff */
[-C--:B------:R-:W-:Y:S01]  /*dd90*/  FMUL.FTZ R33, R11, R21.reuse ;  /* 0x000000150b217220 */ /* 0x080fe20000410000 */
[----:B------:R-:W-:Y:S02]  /*dda0*/  IMAD.U32 R11, R71, 0x10000, RZ ;  /* 0x00010000470b7824 */ /* 0x000fe400078e00ff */
[----:B------:R-:W-:Y:S01]  /*ddb0*/  FFMA.FTZ R30, R0, R21, -R31 ;  /* 0x00000015001e7223 */ /* 0x000fe2000001081f */
[----:B------:R-:W-:Y:S01]  /*ddc0*/  FMUL.FTZ R35, R13, R27 ;  /* 0x0000001b0d237220 */ /* 0x000fe20000410000 */
[----:B------:R-:W-:Y:S01]  /*ddd0*/  IMAD.U32 R31, R69, 0x10000, RZ ;  /* 0x00010000451f7824 */ /* 0x000fe200078e00ff */
[----:B------:R-:W-:Y:S01]  /*dde0*/  SHF.L.U32 R21, R29, 0x10, RZ ;  /* 0x000000101d157819 */ /* 0x000fe200000006ff */
[-C--:B------:R-:W-:Y:S01]  /*ddf0*/  FMUL.FTZ R13, R13, R11.reuse ;  /* 0x0000000b0d0d7220 */ /* 0x080fe20000410000 */
        /* <DEDUP_REMOVED lines=8> */
[----:B------:R-:W-:Y:S01]  /*de80*/  LOP3.LUT R67, R67, 0xffff0000, RZ, 0xc0, !PT ;  /* 0xffff000043437812 */ /* 0x000fe200078ec0ff */
[C---:B------:R-:W-:Y:S01]  /*de90*/  FMUL.FTZ R13, R12.reuse, R57 ;  /* 0x000000390c0d7220 */ /* 0x040fe20000410000 */
[----:B------:R-:W-:Y:S01]  /*dea0*/  LOP3.LUT R71, R71, 0xffff0000, RZ, 0xc0, !PT ;  /* 0xffff000047477812 */ /* 0x000fe200078ec0ff */
[----:B------:R-:W-:Y:S01]  /*deb0*/  FMUL.FTZ R21, R12, R11 ;  /* 0x0000000b0c157220 */ /* 0x000fe20000410000 */
[----:B------:R-:W-:-:S02]  /*dec0*/  IMAD.U32 R8, R68, 0x10000, RZ ;  /* 0x0001000044087824 */ /* 0x000fc400078e00ff */
[----:B------:R-:W-:Y:S01]  /*ded0*/  FFMA.FTZ R31, R10, R31, R0 ;  /* 0x0000001f0a1f7223 */ /* 0x000fe20000010000 */
[----:B------:R-:W-:Y:S01]  /*dee0*/  FFMA.FTZ R13, R4, R11, -R13 ;  /* 0x0000000b040d7223 */ /* 0x000fe2000001080d */
[----:B------:R-:W-:Y:S02]  /*def0*/  IMAD.U32 R0, R28, 0x10000, RZ ;  /* 0x000100001c007824 */ /* 0x000fe400078e00ff */
[----:B------:R-:W-:Y:S01]  /*df00*/  FMUL.FTZ R12, R24, R67 ;  /* 0x00000043180c7220 */ /* 0x000fe20000410000 */
[----:B------:R-:W-:Y:S01]  /*df10*/  FFMA.FTZ R10, R4, R57, R21 ;  /* 0x00000039040a7223 */ /* 0x000fe20000010015 */
        /* <DEDUP_REMOVED lines=29> */
.L_x_9536:
[----:B------:R-:W-:Y:S05]  /*e0f0*/  BSYNC B0 ;  /* 0x0000000000007941 */ /* 0x000fea0003800000 */
.L_x_9508:
        /* <DEDUP_REMOVED lines=8> */
.L_x_9506:
[----:B------:R-:W-:-:S05]  /*e180*/  IMAD.U32 R0, RZ, RZ, UR39 ;  /* 0x00000027ff007e24 */ /* 0x000fca000f8e00ff */
[----:B------:R-:W-:-:S13]  /*e190*/  ISETP.NE.AND P0, PT, R0, 0x3, PT ;  /* 0x000000030000780c */ /* 0x000fda0003f05270 */
[----:B------:R-:W-:Y:S05]  /*e1a0*/  @!P0 BRA `(.L_x_9553) ;  /* 0x0000000000048947 */ /* 0x000fea0003800000 */
[----:B------:R-:W-:Y:S01]  /*e1b0*/  BPT.TRAP 0x1 ;  /* 0x000000040000795c */ /* 0x000fe20000300000 */
.L_x_9553:
[----:B------:R-:W-:Y:S01]  /*e1c0*/  IMAD R0, R186, 0x8, R18 ;  /* 0x00000008ba007824 */ /* 0x000fe200078e0212 */
[----:B-1-34-:R-:W-:-:S04]  /*e1d0*/  SHF.L.U32 R3, R188, 0x1f, RZ ;  /* 0x0000001fbc037819 */ /* 0x01afc800000006ff */
[----:B------:R1:W3:Y:S01]  /*e1e0*/  SYNCS.PHASECHK.TRANS64.TRYWAIT P1, [R0+URZ+0x28830], R3 ;  /* 0x02883003000075a7 */ /* 0x0002e2000802017f */
[----:B------:R-:W-:Y:S05]  /*e1f0*/  @!P0 BRA `(.L_x_9554) ;  /* 0x0000000000048947 */ /* 0x000fea0003800000 */
[----:B------:R-:W-:Y:S01]  /*e200*/  BPT.TRAP 0x1 ;  /* 0x000000040000795c */ /* 0x000fe20000300000 */
.L_x_9554:
[----:B---3--:R-:W-:Y:S05]  /*e210*/  @P1 BRA `(.L_x_9555) ;  /* 0x0000000000081947 */ /* 0x008fea0003800000 */
[----:B------:R-:W3:Y:S02]  /*e220*/  SYNCS.PHASECHK.TRANS64.TRYWAIT P1, [R0+URZ+0x28830], R3 ;  /* 0x02883003000075a7 */ /* 0x000ee4000802017f */
[----:B---3--:R-:W-:Y:S05]  /*e230*/  @!P1 BRA `(.L_x_9556) ;  /* 0x0000012c006c9947 */ /* 0x008fea0003800000 */
.L_x_9555:
[----:B------:R-:W-:Y:S05]  /*e240*/  WARPSYNC.ALL ;  /* 0x0000000000007948 */ /* 0x000fea0003800000 */
[----:B-1-3--:R-:W-:Y:S01]  /*e250*/  VIADD R3, R18, 0x18400 ;  /* 0x0001840012037836 */ /* 0x00afe20000000000 */
[----:B------:R-:W-:Y:S01]  /*e260*/  R2UR UR32, R42 ;  /* 0x000000002a2072ca */ /* 0x000fe200000e0000 */
[----:B0-2---:R-:W-:Y:S01]  /*e270*/  IMAD.MOV.U32 R7, RZ, RZ, 0x40000040 ;  /* 0x40000040ff077424 */ /* 0x005fe200078e00ff */
        /* <DEDUP_REMOVED lines=76> */
.L_x_9557:
[----:B------:R-:W0:Y:S01]  /*e740*/  LDC R3, c[0x0][0x448] ;  /* 0x00011200ff037b82 */ /* 0x000e220000000800 */
[----:B------:R-:W-:Y:S01]  /*e750*/  ULDC UR46, c[0x0][0x988] ;  /* 0x00026200002e7ab9 */ /* 0x000fe20000000800 */
[----:B------:R-:W-:Y:S01]  /*e760*/  VIADD R0, R0, 0x28840 ;  /* 0x0002884000007836 */ /* 0x000fe20000000000 */
[----:B------:R-:W-:Y:S01]  /*e770*/  ULDC UR44, c[0x0][0x988] ;  /* 0x00026200002c7ab9 */ /* 0x000fe20000000800 */
[----:B------:R-:W-:Y:S01]  /*e780*/  ULDC UR45, c[0x0][0x988] ;  /* 0x00026200002d7ab9 */ /* 0x000fe20000000800 */
        /* <DEDUP_REMOVED lines=19> */
[----:B0-----:R-:W-:Y:S01]  /*e8c0*/  ISETP.NE.AND P1, PT, R3, 0x1, PT ;  /* 0x000000010300780c */ /* 0x001fe20003f25270 */
[----:B------:R-:W-:Y:S01]  /*e8d0*/  IMAD.IADD R3, R204, 0x1, R191 ;  /* 0x00000001cc037824 */ /* 0x000fe200078e02bf */
        /* <DEDUP_REMOVED lines=9> */
[----:B------:R-:W0:Y:S08]  /*e970*/  @P1 LDC R6, c[0x0][0x44c] ;  /* 0x00011300ff061b82 */ /* 0x000e300000000800 */
[----:B------:R-:W1:Y:S01]  /*e980*/  @P1 LDC R8, c[0x0][0x450] ;  /* 0x00011400ff081b82 */ /* 0x000e620000000800 */
[----:B0-----:R-:W-:-:S04]  /*e990*/  @P1 IMAD.HI.U32 R5, R3, R6, RZ ;  /* 0x0000000603051227 */ /* 0x001fc800078e00ff */
[----:B------:R-:W-:Y:S02]  /*e9a0*/  IMAD.MOV.U32 R6, RZ, RZ, R3 ;  /* 0x000000ffff067224 */ /* 0x000fe400078e0003 */
[----:B------:R-:W-:Y:S01]  /*e9b0*/  IMAD.MOV.U32 R3, RZ, RZ, -0x80 ;  /* 0xffffff80ff037424 */ /* 0x000fe200078e00ff */
[----:B-1----:R-:W-:-:S03]  /*e9c0*/  @P1 SHF.R.U32.HI R6, RZ, R8, R5 ;  /* 0x00000008ff061219 */ /* 0x002fc60000011605 */
[----:B------:R-:W-:Y:S02]  /*e9d0*/  IMAD R8, R96, R3, 0x80 ;  /* 0x0000008060087424 */ /* 0x000fe400078e0203 */
[----:B------:R-:W0:Y:S03]  /*e9e0*/  SHFL.IDX PT, R5, R6, 0x1, 0x1c1f ;  /* 0x003c1f0006057f89 */ /* 0x000e2600000e0000 */
[----:B------:R-:W-:Y:S01]  /*e9f0*/  IADD3 R10, R8, 0x1, RZ ;  /* 0x00000001080a7810 */ /* 0x000fe20007ffe0ff */
[----:B------:R-:W-:Y:S01]  /*ea00*/  IMAD.IADD R8, R193, 0x1, R8 ;  /* 0x00000001c1087824 */ /* 0x000fe200078e0208 */
[----:B------:R-:W1:Y:S03]  /*ea10*/  SHFL.IDX PT, R6, R6, RZ, 0x1c1f ;  /* 0x001c1fff06067589 */ /* 0x000e6600000e0000 */
[----:B------:R-:W-:-:S02]  /*ea20*/  IMAD R3, R203, -0x2, R10 ;  /* 0xfffffffecb037824 */ /* 0x000fc400078e020a */
[----:B------:R-:W-:-:S03]  /*ea30*/  IMAD R10, R203, -0x2, R8 ;  /* 0xfffffffecb0a7824 */ /* 0x000fc600078e0208 */
[----:B------:R-:W-:-:S04]  /*ea40*/  IADD3 R11, -R192, R3, R193 ;  /* 0x00000003c00b7210 */ /* 0x000fc80007ffe1c1 */
        /* <DEDUP_REMOVED lines=94> */
[----:B------:R-:W-:Y:S02]  /*f030*/  FMNMX.FTZ R8, R3, R8, !PT ;  /* 0x0000000803087209 */ /* 0x000fe40007810000 */
[----:B-1----:R-:W-:Y:S02]  /*f040*/  VIADDMNMX R15, R6, R11, R10, PT ;  /* 0x0000000b060f7246 */ /* 0x002fe4000380010a */
[----:B------:R-:W-:-:S02]  /*f050*/  FMNMX.FTZ R12, R87, R8, !PT ;  /* 0x00000008570c7209 */ /* 0x000fc40007810000 */
[C---:B------:R-:W-:Y:S02]  /*f060*/  ISETP.GT.AND P3, PT, R15.reuse, 0x1, PT ;  /* 0x000000010f00780c */ /* 0x040fe40003f64270 */
[----:B------:R-:W-:Y:S01]  /*f070*/  ISETP.GT.AND P4, PT, R15, 0x8, PT ;  /* 0x000000080f00780c */ /* 0x000fe20003f84270 */
[----:B------:R-:W0:Y:S01]  /*f080*/  SHFL.BFLY PT, R5, R12, 0x2, 0x1f ;  /* 0x0c401f000c057f89 */ /* 0x000e2200000e0000 */
[----:B------:R-:W-:Y:S02]  /*f090*/  FSEL R30, R25, -INF , P3 ;  /* 0xff800000191e7808 */ /* 0x000fe40001800000 */
[----:B------:R-:W-:Y:S02]  /*f0a0*/  FSEL R11, R28, -INF , P4 ;  /* 0xff8000001c0b7808 */ /* 0x000fe40002000000 */
[----:B------:R-:W-:-:S04]  /*f0b0*/  ISETP.GT.AND P3, PT, R15, 0x10, PT ;  /* 0x000000100f00780c */ /* 0x000fc80003f64270 */
[----:B------:R-:W-:Y:S02]  /*f0c0*/  FSEL R32, R32, -INF , P3 ;  /* 0xff80000020207808 */ /* 0x000fe40001800000 */
[----:B------:R-:W-:-:S04]  /*f0d0*/  ISETP.GT.AND P3, PT, R15, 0x18, PT ;  /* 0x000000180f00780c */ /* 0x000fc80003f64270 */
[----:B------:R-:W-:Y:S02]  /*f0e0*/  FSEL R36, R36, -INF , P3 ;  /* 0xff80000024247808 */ /* 0x000fe40001800000 */
[----:B------:R-:W-:-:S04]  /*f0f0*/  ISETP.GT.AND P3, PT, R15, 0x20, PT ;  /* 0x000000200f00780c */ /* 0x000fc80003f64270 */
[----:B------:R-:W-:Y:S02]  /*f100*/  FSEL R40, R40, -INF , P3 ;  /* 0xff80000028287808 */ /* 0x000fe40001800000 */
[C---:B------:R-:W-:Y:S02]  /*f110*/  ISETP.GT.AND P3, PT, R15.reuse, 0x28, PT ;  /* 0x000000280f00780c */ /* 0x040fe40003f64270 */
        /* <DEDUP_REMOVED lines=13> */
[----:B------:R-:W-:Y:S02]  /*f1f0*/  FSEL R64, R64, -INF , P3 ;  /* 0xff80000040407808 */ /* 0x000fe40001800000 */
[C---:B------:R-:W-:Y:S01]  /*f200*/  FSETP.NEU.FTZ.AND P2, PT, R5.reuse, -INF , PT ;  /* 0xff8000000500780b */ /* 0x040fe20003f5d000 */
[----:B------:R-:W-:Y:S01]  /*f210*/  FMUL.FTZ R8, R5, UR46 ;  /* 0x0000002e05087c20 */ /* 0x000fe20008410000 */
[----:B------:R-:W-:-:S04]  /*f220*/  ISETP.GT.AND P3, PT, R15, 0x58, PT ;  /* 0x000000580f00780c */ /* 0x000fc80003f64270 */
[----:B------:R-:W-:Y:S02]  /*f230*/  FSEL R8, R8, RZ, P2 ;  /* 0x000000ff08087208 */ /* 0x000fe40001000000 */
[----:B------:R-:W-:Y:S02]  /*f240*/  ISETP.GT.AND P2, PT, R15, RZ, PT ;  /* 0x000000ff0f00720c */ /* 0x000fe40003f44270 */
[----:B------:R-:W-:Y:S01]  /*f250*/  FSEL R68, R68, -INF , P3 ;  /* 0xff80000044447808 */ /* 0x000fe20001800000 */
[--C-:B------:R-:W-:Y:S01]  /*f260*/  FFMA.FTZ R181, R13, UR46, -R8.reuse ;  /* 0x0000002e0db57c23 */ /* 0x100fe20008010808 */
[----:B------:R-:W-:Y:S01]  /*f270*/  FSEL R13, R24, -INF , P2 ;  /* 0xff800000180d7808 */ /* 0x000fe20001000000 */
        /* <DEDUP_REMOVED lines=78> */
[----:B------:R-:W-:Y:S01]  /*f760*/  FFMA.FTZ R8, R87, UR46, -R8 ;  /* 0x0000002e57087c23 */ /* 0x000fe20008010808 */
[----:B------:R-:W-:-:S02]  /*f770*/  FMNMX.FTZ R6, R64, R9, !PT ;  /* 0x0000000940067209 */ /* 0x000fc40007810000 */
[----:B------:R-:W-:Y:S02]  /*f780*/  CS2R R92, SRZ ;  /* 0x00000000005c7805 */ /* 0x000fe4000001ff00 */
[----:B------:R-:W-:Y:S02]  /*f790*/  ISETP.GT.AND P2, PT, R15, 0x59, PT ;  /* 0x000000590f00780c */ /* 0x000fe40003f44270 */
[----:B------:R-:W-:Y:S02]  /*f7a0*/  CS2R R90, SRZ ;  /* 0x00000000005a7805 */ /* 0x000fe4000001ff00 */
[----:B------:R-:W-:Y:S01]  /*f7b0*/  FMNMX.FTZ R9, R65, R6, !PT ;  /* 0x0000000641097209 */ /* 0x000fe20007810000 */
[----:B------:R-:W-:Y:S01]  /*f7c0*/  MUFU.EX2 R24, R24 ;  /* 0x0000001800187308 */ /* 0x000fe20000000800 */
[----:B------:R-:W-:Y:S02]  /*f7d0*/  ISETP.GT.AND P3, PT, R15, 0x60, PT ;  /* 0x000000600f00780c */ /* 0x000fe40003f64270 */
[----:B------:R-:W-:-:S02]  /*f7e0*/  CS2R R88, SRZ ;  /* 0x0000000000587805 */ /* 0x000fc4000001ff00 */
        /* <DEDUP_REMOVED lines=33> */
[----:B------:R-:W1:Y:S04]  /*fa00*/  SHFL.BFLY PT, R7, R6, 0x2, 0x1f ;  /* 0x0c401f0006077f89 */ /* 0x000e6800000e0000 */
[----:B------:R-:W-:Y:S08]  /*fa10*/  MUFU.EX2 R38, R38 ;  /* 0x0000002600267308 */ /* 0x000ff00000000800 */
[----:B------:R-:W-:Y:S08]  /*fa20*/  MUFU.EX2 R167, R167 ;  /* 0x000000a700a77308 */ /* 0x000ff00000000800 */
[----:B------:R-:W-:Y:S01]  /*fa30*/  MUFU.EX2 R42, R42 ;  /* 0x0000002a002a7308 */ /* 0x000fe20000000800 */
[----:B-1----:R-:W-:-:S07]  /*fa40*/  FMNMX.FTZ R7, R6, R7, !PT ;  /* 0x0000000706077209 */ /* 0x002fce0007810000 */
[----:B------:R-:W-:Y:S01]  /*fa50*/  MUFU.EX2 R161, R161 ;  /* 0x000000a100a17308 */ /* 0x000fe20000000800 */
[----:B------:R-:W1:Y:S07]  /*fa60*/  SHFL.BFLY PT, R6, R7, 0x1, 0x1f ;  /* 0x0c201f0007067f89 */ /* 0x000e6e00000e0000 */
[----:B------:R-:W-:Y:S08]  /*fa70*/  MUFU.EX2 R46, R46 ;  /* 0x0000002e002e7308 */ /* 0x000ff00000000800 */
[----:B------:R-:W-:Y:S08]  /*fa80*/  MUFU.EX2 R163, R163 ;  /* 0x000000a300a37308 */ /* 0x000ff00000000800 */
[----:B------:R-:W-:Y:S01]  /*fa90*/  MUFU.EX2 R50, R50 ;  /* 0x0000003200327308 */ /* 0x000fe20000000800 */
[----:B-1----:R-:W-:-:S04]  /*faa0*/  FMNMX.FTZ R6, R7, R6, !PT ;  /* 0x0000000607067209 */ /* 0x002fc80007810000 */
[C---:B------:R-:W-:Y:S01]  /*fab0*/  FSETP.NEU.FTZ.AND P2, PT, R6.reuse, -INF , PT ;  /* 0xff8000000600780b */ /* 0x040fe20003f5d000 */
[----:B------:R-:W-:Y:S02]  /*fac0*/  FMUL.FTZ R7, R6, UR46 ;  /* 0x0000002e06077c20 */ /* 0x000fe40008410000 */
[----:B------:R-:W-:Y:S03]  /*fad0*/  MUFU.EX2 R157, R157 ;  /* 0x0000009d009d7308 */ /* 0x000fe60000000800 */
[----:B------:R-:W-:Y:S01]  /*fae0*/  FSEL R66, R7, RZ, P2 ;  /* 0x000000ff07427208 */ /* 0x000fe20001000000 */
[----:B------:R-:W-:-:S04]  /*faf0*/  IMAD.U32 R7, RZ, RZ, UR38 ;  /* 0x00000026ff077e24 */ /* 0x000fc8000f8e00ff */
[--C-:B------:R-:W-:Y:S01]  /*fb00*/  FFMA.FTZ R9, R30, UR46, -R66.reuse ;  /* 0x0000002e1e097c23 */ /* 0x100fe20008010842 */
[--C-:B------:R-:W-:Y:S01]  /*fb10*/  FFMA.FTZ R180, R13, UR46, -R66.reuse ;  /* 0x0000002e0db47c23 */ /* 0x100fe20008010842 */
[----:B------:R-:W1:Y:S01]  /*fb20*/  @P1 LDC R30, c[0x0][0x44c] ;  /* 0x00011300ff1e1b82 */ /* 0x000e620000000800 */
[--C-:B------:R-:W-:Y:S01]  /*fb30*/  FFMA.FTZ R176, R32, UR46, -R66.reuse ;  /* 0x0000002e20b07c23 */ /* 0x100fe20008010842 */
[--C-:B------:R-:W-:Y:S01]  /*fb40*/  FFMA.FTZ R182, R11, UR46, -R66.reuse ;  /* 0x0000002e0bb67c23 */ /* 0x100fe20008010842 */
[--C-:B------:R-:W-:Y:S01]  /*fb50*/  FFMA.FTZ R3, R29, UR46, -R66.reuse ;  /* 0x0000002e1d037c23 */ /* 0x100fe20008010842 */
[----:B------:R-:W-:Y:S01]  /*fb60*/  MUFU.EX2 R9, R9 ;  /* 0x0000000900097308 */ /* 0x000fe20000000800 */
[--C-:B------:R-:W-:Y:S01]  /*fb70*/  FFMA.FTZ R33, R33, UR46, -R66.reuse ;  /* 0x0000002e21217c23 */ /* 0x100fe20008010842 */
[----:B------:R-:W-:Y:S01]  /*fb80*/  FFMA.FTZ R36, R36, UR46, -R66 ;  /* 0x0000002e24247c23 */ /* 0x000fe20008010842 */
[----:B------:R-:W-:Y:S01]  /*fb90*/  PRMT R0, R7, 0x654, R0 ;  /* 0x0000065407007816 */ /* 0x000fe20000000000 */
[----:B------:R-:W2:Y:S01]  /*fba0*/  @P1 LDC R32, c[0x0][0x450] ;  /* 0x00011400ff201b82 */ /* 0x000ea20000000800 */
[----:B------:R-:W-:Y:S01]  /*fbb0*/  FFMA.FTZ R37, R37, UR46, -R66 ;  /* 0x0000002e25257c23 */ /* 0x000fe20008010842 */
[----:B------:R-:W-:-:S02]  /*fbc0*/  IMAD.MOV.U32 R11, RZ, RZ, R191 ;  /* 0x000000ffff0b7224 */ /* 0x000fc400078e00bf */
[--C-:B------:R-:W-:Y:S01]  /*fbd0*/  FFMA.FTZ R40, R40, UR46, -R66.reuse ;  /* 0x0000002e28287c23 */ /* 0x100fe20008010842 */
[----:B------:R-:W3:Y:S01]  /*fbe0*/  MUFU.EX2 R180, R180 ;  /* 0x000000b400b47308 */ /* 0x000ee20000000800 */
[--C-:B------:R-:W-:Y:S01]  /*fbf0*/  FFMA.FTZ R41, R41, UR46, -R66.reuse ;  /* 0x0000002e29297c23 */ /* 0x100fe20008010842 */
[--C-:B------:R-:W-:Y:S01]  /*fc00*/  FFMA.FTZ R44, R44, UR46, -R66.reuse ;  /* 0x0000002e2c2c7c23 */ /* 0x100fe20008010842 */
[--C-:B------:R-:W-:Y:S01]  /*fc10*/  FFMA.FTZ R45, R45, UR46, -R66.reuse ;  /* 0x0000002e2d2d7c23 */ /* 0x100fe20008010842 */
[----:B------:R0:W-:Y:S01]  /*fc20*/  SYNCS.ARRIVE.TRANS64.RED.A1T0 RZ, [R0+URZ], RZ ;  /* 0x000000ff00ff79a7 */ /* 0x0001e2000810043f */
[--C-:B------:R-:W-:Y:S01]  /*fc30*/  FFMA.FTZ R48, R48, UR46, -R66.reuse ;  /* 0x0000002e30307c23 */ /* 0x100fe20008010842 */
[--C-:B------:R-:W-:Y:S01]  /*fc40*/  FFMA.FTZ R49, R49, UR46, -R66.reuse ;  /* 0x0000002e31317c23 */ /* 0x100fe20008010842 */
[--C-:B------:R-:W-:Y:S01]  /*fc50*/  FFMA.FTZ R52, R52, UR46, -R66.reuse ;  /* 0x0000002e34347c23 */ /* 0x100fe20008010842 */
[----:B------:R-:W4:Y:S01]  /*fc60*/  MUFU.EX2 R182, R182 ;  /* 0x000000b600b67308 */ /* 0x000f220000000800 */
[--C-:B------:R-:W-:Y:S01]  /*fc70*/  FFMA.FTZ R53, R53, UR46, -R66.reuse ;  /* 0x0000002e35357c23 */ /* 0x100fe20008010842 */
[--C-:B------:R-:W-:Y:S01]  /*fc80*/  FFMA.FTZ R56, R56, UR46, -R66.reuse ;  /* 0x0000002e38387c23 */ /* 0x100fe20008010842 */
[----:B------:R-:W-:Y:S01]  /*fc90*/  FFMA.FTZ R57, R57, UR46, -R66 ;  /* 0x0000002e39397c23 */ /* 0x000fe20008010842 */
[----:B-1----:R-:W-:-:S04]  /*fca0*/  @P1 IMAD.HI.U32 R13, R191, R30, RZ ;  /* 0x0000001ebf0d1227 */ /* 0x002fc800078e00ff */
[----:B0-----:R-:W-:Y:S01]  /*fcb0*/  FADD.FTZ R0, R181, R10 ;  /* 0x0000000ab5007221 */ /* 0x001fe20000010000 */
[--C-:B------:R-:W-:Y:S01]  /*fcc0*/  FFMA.FTZ R60, R60, UR46, -R66.reuse ;  /* 0x0000002e3c3c7c23 */ /* 0x100fe20008010842 */
[--C-:B------:R-:W-:Y:S01]  /*fcd0*/  FFMA.FTZ R61, R61, UR46, -R66.reuse ;  /* 0x0000002e3d3d7c23 */ /* 0x100fe20008010842 */
[----:B------:R-:W0:Y:S01]  /*fce0*/  MUFU.EX2 R3, R3 ;  /* 0x0000000300037308 */ /* 0x000e220000000800 */
[----:B---3--:R-:W-:Y:S01]  /*fcf0*/  FADD.FTZ R7, R180, R9 ;  /* 0x00000009b4077221 */ /* 0x008fe20000010000 */
[----:B------:R-:W-:Y:S01]  /*fd00*/  F2FP.BF16.F32.PACK_AB R181, R10, R181 ;  /* 0x000000b50ab5723e */ /* 0x000fe200000010ff */
[--C-:B------:R-:W-:Y:S01]  /*fd10*/  FFMA.FTZ R64, R64, UR46, -R66.reuse ;  /* 0x0000002e40407c23 */ /* 0x100fe20008010842 */
[----:B--2---:R-:W-:Y:S01]  /*fd20*/  @P1 SHF.R.U32.HI R11, RZ, R32, R13 ;  /* 0x00000020ff0b1219 */ /* 0x004fe2000001160d */
[--C-:B------:R-:W-:Y:S01]  /*fd30*/  FFMA.FTZ R65, R65, UR46, -R66.reuse ;  /* 0x0000002e41417c23 */ /* 0x100fe20008010842 */
[----:B------:R-:W-:Y:S01]  /*fd40*/  FFMA.FTZ R68, R68, UR46, -R66 ;  /* 0x0000002e44447c23 */ /* 0x000fe20008010842 */
[----:B------:R-:W-:Y:S01]  /*fd50*/  F2FP.BF16.F32.PACK_AB R180, R9, R180 ;  /* 0x000000b409b4723e */ /* 0x000fe200000010ff */
[----:B------:R-:W1:Y:S01]  /*fd60*/  MUFU.EX2 R176, R176 ;  /* 0x000000b000b07308 */ /* 0x000e620000000800 */
[----:B----4-:R-:W-:Y:S01]  /*fd70*/  FADD.FTZ R30, R182, R7 ;  /* 0x00000007b61e7221 */ /* 0x010fe20000010000 */
[----:B------:R-:W-:Y:S01]  /*fd80*/  IADD3 R13, R11, R193, -R192 ;  /* 0x000000c10b0d7210 */ /* 0x000fe20007ffe8c0 */
[----:B------:R-:W-:Y:S01]  /*fd90*/  FADD.FTZ R7, R183, R0 ;  /* 0x00000000b7077221 */ /* 0x000fe20000010000 */
[--C-:B------:R-:W-:Y:S01]  /*fda0*/  FFMA.FTZ R69, R69, UR46, -R66.reuse ;  /* 0x0000002e45457c23 */ /* 0x100fe20008010842 */
[----:B------:R-:W-:Y:S01]  /*fdb0*/  FFMA.FTZ R72, R72, UR46, -R66 ;  /* 0x0000002e48487c23 */ /* 0x000fe20008010842 */
[----:B------:R-:W-:Y:S01]  /*fdc0*/  SHF.R.S32.HI R32, RZ, 0x1f, R13 ;  /* 0x0000001fff207819 */ /* 0x000fe2000001140d */
[----:B------:R-:W-:Y:S01]  /*fdd0*/  FADD.FTZ R0, R12, R7 ;  /* 0x000000070c007221 */ /* 0x000fe20000010000 */
[----:B------:R-:W2:Y:S01]  /*fde0*/  MUFU.EX2 R33, R33 ;  /* 0x0000002100217308 */ /* 0x000ea20000000800 */
[----:B0-----:R-:W-:Y:S01]  /*fdf0*/  FADD.FTZ R11, R3, R30 ;  /* 0x0000001e030b7221 */ /* 0x001fe20000010000 */
[----:B------:R-:W-:Y:S01]  /*fe00*/  FFMA.FTZ R73, R73, UR46, -R66 ;  /* 0x0000002e49497c23 */ /* 0x000fe20008010842 */
[----:B------:R-:W-:Y:S01]  /*fe10*/  FADD.FTZ R7, R177, R0 ;  /* 0x00000000b1077221 */ /* 0x000fe20000010000 */
[----:B------:R-:W-:Y:S01]  /*fe20*/  F2FP.BF16.F32.PACK_AB R182, R3, R182 ;  /* 0x000000b603b6723e */ /* 0x000fe200000010ff */
[--C-:B------:R-:W-:Y:S01]  /*fe30*/  FFMA.FTZ R76, R76, UR46, -R66.reuse ;  /* 0x0000002e4c4c7c23 */ /* 0x100fe20008010842 */
[--C-:B------:R-:W-:Y:S01]  /*fe40*/  FFMA.FTZ R77, R77, UR46, -R66.reuse ;  /* 0x0000002e4d4d7c23 */ /* 0x100fe20008010842 */
[----:B------:R-:W-:Y:S01]  /*fe50*/  FADD.FTZ R0, R14, R7 ;  /* 0x000000070e007221 */ /* 0x000fe20000010000 */
[----:B------:R-:W0:Y:S01]  /*fe60*/  MUFU.EX2 R36, R36 ;  /* 0x0000002400247308 */ /* 0x000e220000000800 */
[----:B-1----:R-:W-:Y:S01]  /*fe70*/  FADD.FTZ R30, R176, R11 ;  /* 0x0000000bb01e7221 */ /* 0x002fe20000010000 */
[----:B------:R-:W-:Y:S01]  /*fe80*/  FFMA.FTZ R80, R80, UR46, -R66 ;  /* 0x0000002e50507c23 */ /* 0x000fe20008010842 */
[----:B------:R-:W-:Y:S01]  /*fe90*/  FADD.FTZ R7, R179, R0 ;  /* 0x00000000b3077221 */ /* 0x000fe20000010000 */
[--C-:B------:R-:W-:Y:S01]  /*fea0*/  FFMA.FTZ R81, R81, UR46, -R66.reuse ;  /* 0x0000002e51517c23 */ /* 0x100fe20008010842 */
[--C-:B------:R-:W-:Y:S01]  /*feb0*/  FFMA.FTZ R84, R84, UR46, -R66.reuse ;  /* 0x0000002e54547c23 */ /* 0x100fe20008010842 */
[----:B------:R-:W-:Y:S01]  /*fec0*/  FFMA.FTZ R66, R85, UR46, -R66 ;  /* 0x0000002e55427c23 */ /* 0x000fe20008010842 */
[----:B------:R-:W-:Y:S01]  /*fed0*/  FADD.FTZ R0, R20, R7 ;  /* 0x0000000714007221 */ /* 0x000fe20000010000 */
[----:B------:R-:W1:Y:S01]  /*fee0*/  MUFU.EX2 R37, R37 ;  /* 0x0000002500257308 */ /* 0x000e620000000800 */
[----:B--2---:R-:W-:Y:S01]  /*fef0*/  FADD.FTZ R11, R33, R30 ;  /* 0x0000001e210b7221 */ /* 0x004fe20000010000 */
[----:B------:R-:W-:Y:S01]  /*ff00*/  F2FP.BF16.F32.PACK_AB R183, R12, R183 ;  /* 0x000000b70cb7723e */ /* 0x000fe200000010ff */
[----:B------:R-:W-:Y:S01]  /*ff10*/  FADD.FTZ R7, R173, R0 ;  /* 0x00000000ad077221 */ /* 0x000fe20000010000 */
[----:B------:R-:W-:-:S02]  /*ff20*/  F2FP.BF16.F32.PACK_AB R177, R14, R177 ;  /* 0x000000b10eb1723e */ /* 0x000fc400000010ff */
[----:B------:R-:W-:Y:S01]  /*ff30*/  F2FP.BF16.F32.PACK_AB R179, R20, R179 ;  /* 0x000000b314b3723e */ /* 0x000fe200000010ff */
[----:B------:R-:W-:Y:S01]  /*ff40*/  FADD.FTZ R0, R24, R7 ;  /* 0x0000000718007221 */ /* 0x000fe20000010000 */
[----:B------:R-:W2:Y:S01]  /*ff50*/  MUFU.EX2 R40, R40 ;  /* 0x0000002800287308 */ /* 0x000ea20000000800 */
[----:B0-----:R-:W-:Y:S01]  /*ff60*/  FADD.FTZ R30, R36, R11 ;  /* 0x0000000b241e7221 */ /* 0x001fe20000010000 */
[----:B------:R-:W-:Y:S01]  /*ff70*/  F2FP.BF16.F32.PACK_AB R173, R24, R173 ;  /* 0x000000ad18ad723e */ /* 0x000fe200000010ff */
[----:B------:R-:W-:Y:S01]  /*ff80*/  FADD.FTZ R7, R175, R0 ;  /* 0x00000000af077221 */ /* 0x000fe20000010000 */
[C---:B------:R-:W-:Y:S02]  /*ff90*/  F2FP.BF16.F32.PACK_AB R175, R26.reuse, R175 ;  /* 0x000000af1aaf723e */ /* 0x040fe400000010ff */
[----:B------:R-:W-:Y:S01]  /*ffa0*/  F2FP.BF16.F32.PACK_AB R176, R33, R176 ;  /* 0x000000b021b0723e */ /* 0x000fe200000010ff */
[----:B------:R-:W-:Y:S01]  /*ffb0*/  FADD.FTZ R0, R26, R7 ;  /* 0x000000071a007221 */ /* 0x000fe20000010000 */
[----:B------:R-:W0:Y:S01]  /*ffc0*/  MUFU.EX2 R41, R41 ;  /* 0x0000002900297308 */ /* 0x000e220000000800 */
[----:B-1----:R-:W-:Y:S01]  /*ffd0*/  FADD.FTZ R11, R37, R30 ;  /* 0x0000001e250b7221 */ /* 0x002fe20000010000 */
[----:B------:R-:W-:-:S02]  /*ffe0*/  LEA.HI R7, R32, R13, RZ, 0x7 ;  /* 0x0000000d20077211 */ /* 0x000fc400078f38ff */
[----:B------:R-:W-:Y:S02]  /*fff0*/  F2FP.BF16.F32.PACK_AB R178, R37, R36 ;  /* 0x0000002425b2723e */ /* 0x000fe400000010ff */
[----:B------:R-:W-:Y:S02]  /*10000*/  SHF.R.S32.HI R7, RZ, 0x7, R7 ;  /* 0x00000007ff077819 */ /* 0x000fe40000011407 */
        /* <DEDUP_REMOVED lines=30> */
[C---:B------:R-:W-:Y:S01]  /*101f0*/  F2FP.BF16.F32.PACK_AB R167, R42.reuse, R167 ;  /* 0x000000a72aa7723e */ /* 0x040fe200000010ff */
[----:B------:R-:W-:Y:S02]  /*10200*/  FADD.FTZ R0, R42, R3 ;  /* 0x000000032a007221 */ /* 0x000fe40000010000 */
[----:B------:R-:W0:Y:S01]  /*10210*/  MUFU.EX2 R60, R60 ;  /* 0x0000003c003c7308 */ /* 0x000e220000000800 */
[----:B-1----:R-:W-:Y:S01]  /*10220*/  FADD.FTZ R10, R56, R13 ;  /* 0x0000000d380a7221 */ /* 0x002fe20000010000 */
[----:B------:R-:W-:Y:S01]  /*10230*/  FADD.FTZ R3, R161, R0 ;  /* 0x00000000a1037221 */ /* 0x000fe20000010000 */
[----:B------:R-:W-:Y:S01]  /*10240*/  VIADD R13, R96, 0xfffffffe ;  /* 0xfffffffe600d7836 */ /* 0x000fe20000000000 */
[----:B------:R-:W-:-:S02]  /*10250*/  F2FP.BF16.F32.PACK_AB R161, R46, R161 ;  /* 0x000000a12ea1723e */ /* 0x000fc400000010ff */
[----:B------:R-:W-:Y:S01]  /*10260*/  CS2R R96, SRZ ;  /* 0x0000000000607805 */ /* 0x000fe2000001ff00 */
[----:B------:R-:W-:Y:S01]  /*10270*/  FADD.FTZ R0, R46, R3 ;  /* 0x000000032e007221 */ /* 0x000fe20000010000 */
[----:B------:R-:W1:Y:S01]  /*10280*/  MUFU.EX2 R61, R61 ;  /* 0x0000003d003d7308 */ /* 0x000e620000000800 */
[----:B--2---:R-:W-:Y:S02]  /*10290*/  FADD.FTZ R9, R57, R10 ;  /* 0x0000000a39097221 */ /* 0x004fe40000010000 */
[----:B------:R-:W-:Y:S01]  /*102a0*/  FADD.FTZ R3, R163, R0 ;  /* 0x00000000a3037221 */ /* 0x000fe20000010000 */
[----:B------:R-:W-:Y:S02]  /*102b0*/  F2FP.BF16.F32.PACK_AB R164, R57, R56 ;  /* 0x0000003839a4723e */ /* 0x000fe400000010ff */
[C---:B------:R-:W-:Y:S01]  /*102c0*/  F2FP.BF16.F32.PACK_AB R163, R50.reuse, R163 ;  /* 0x000000a332a3723e */ /* 0x040fe200000010ff */
[----:B------:R-:W-:Y:S01]  /*102d0*/  FADD.FTZ R0, R50, R3 ;  /* 0x0000000332007221 */ /* 0x000fe20000010000 */
[----:B------:R-:W2:Y:S01]  /*102e0*/  MUFU.EX2 R64, R64 ;  /* 0x0000004000407308 */ /* 0x000ea20000000800 */
[----:B0-----:R-:W-:-:S02]  /*102f0*/  FADD.FTZ R10, R60, R9 ;  /* 0x000000093c0a7221 */ /* 0x001fc40000010000 */
[----:B------:R-:W-:-:S05]  /*10300*/  FADD.FTZ R3, R157, R0 ;  /* 0x000000009d037221 */ /* 0x000fca0000010000 */
        /* <DEDUP_REMOVED lines=45> */
[----:B------:R-:W-:Y:S02]  /*105e0*/  VIMNMX R10, RZ, R7, !PT ;  /* 0x00000007ff0a7248 */ /* 0x000fe40007fe0100 */
[----:B------:R-:W-:Y:S02]  /*105f0*/  F2FP.BF16.F32.PACK_AB R154, R9, R84 ;  /* 0x00000054099a723e */ /* 0x000fe400000010ff */
[----:B------:R-:W-:Y:S01]  /*10600*/  ISETP.GE.AND P2, PT, R13, R10, PT ;  /* 0x0000000a0d00720c */ /* 0x000fe20003f46270 */
[----:B-1----:R-:W-:-:S04]  /*10610*/  FADD.FTZ R11, R155, R0 ;  /* 0x000000009b0b7221 */ /* 0x002fc80000010000 */
[C---:B--2---:R-:W-:Y:S01]  /*10620*/  FADD.FTZ R0, R8.reuse, R11 ;  /* 0x0000000b08007221 */ /* 0x044fe20000010000 */
[----:B------:R-:W-:-:S07]  /*10630*/  F2FP.BF16.F32.PACK_AB R155, R8, R155 ;  /* 0x0000009b089b723e */ /* 0x000fce00000010ff */
[----:B------:R-:W-:Y:S05]  /*10640*/  @!P2 BRA `(.L_x_9558) ;  /* 0x0000002800fca947 */ /* 0x000fea0003800000 */
[----:B------:R-:W-:Y:S02]  /*10650*/  IMAD.MOV.U32 R11, RZ, RZ, R5 ;  /* 0x000000ffff0b7224 */ /* 0x000fe400078e0005 */
[----:B------:R-:W-:Y:S02]  /*10660*/  IMAD.MOV.U32 R12, RZ, RZ, R6 ;  /* 0x000000ffff0c7224 */ /* 0x000fe400078e0006 */
[----:B------:R-:W-:Y:S02]  /*10670*/  IMAD.MOV.U32 R15, RZ, RZ, R188 ;  /* 0x000000ffff0f7224 */ /* 0x000fe400078e00bc */
[----:B------:R-:W-:Y:S02]  /*10680*/  IMAD.MOV.U32 R14, RZ, RZ, R186 ;  /* 0x000000ffff0e7224 */ /* 0x000fe400078e00ba */
[----:B------:R-:W-:-:S07]  /*10690*/  IMAD.MOV.U32 R151, RZ, RZ, RZ ;  /* 0x000000ffff977224 */ /* 0x000fce00078e00ff */
.L_x_9570:
        /* <DEDUP_REMOVED lines=8> */
.L_x_9560:
        /* <DEDUP_REMOVED lines=8> */
.L_x_9561:
[----:B------:R-:W-:Y:S04]  /*107a0*/  BSSY B0, `(.L_x_9559) ;  /* 0x0000004000007945 */ /* 0x000fe80003800000 */
[----:B-1----:R-:W-:Y:S05]  /*107b0*/  @P3 BRA `(.L_x_9562) ;  /* 0x0000000000083947 */ /* 0x002fea0003800000 */
[----:B------:R-:W1:Y:S02]  /*107c0*/  SYNCS.PHASECHK.TRANS64.TRYWAIT P3, [R5+URZ+0x28830], R6 ;  /* 0x02883006050075a7 */ /* 0x000e64000806017f */
[----:B-1----:R-:W-:Y:S05]  /*107d0*/  @!P3 BRA `(.L_x_9563) ;  /* 0x000001080018b947 */ /* 0x002fea0003800000 */
.L_x_9562:
[----:B------:R-:W-:Y:S05]  /*107e0*/  BSYNC B0 ;  /* 0x0000000000007941 */ /* 0x000fea0003800000 */
.L_x_9559:
        /* <DEDUP_REMOVED lines=32> */
[----:B------:R-:W-:-:S02]  /*109f0*/  R2UR UR18, R8 ;  /* 0x00000000081272ca */ /* 0x000fc400000e0000 */
[----:B------:R-:W-:Y:S02]  /*10a00*/  IADD3 R8, R6, 0x402, RZ ;  /* 0x0000040206087810 */ /* 0x000fe40007ffe0ff */
[----:B------:R-:W-:Y:S02]  /*10a10*/  R2UR UR27, R9 ;  /* 0x00000000091b72ca */ /* 0x000fe400000e0000 */
        /* <DEDUP_REMOVED lines=32> */
.L_x_9565:
[----:B------:R-:W-:Y:S01]  /*10c20*/  SHF.L.U32 R5, R15, 0x1f, RZ ;  /* 0x0000001f0f057819 */ /* 0x000fe200000006ff */
[----:B------:R-:W-:-:S04]  /*10c30*/  IMAD R6, R14, 0x8, R18 ;  /* 0x000000080e067824 */ /* 0x000fc800078e0212 */
[----:B------:R0:W1:Y:S01]  /*10c40*/  SYNCS.PHASECHK.TRANS64.TRYWAIT P2, [R6+URZ+0x28850], R5 ;  /* 0x02885005060075a7 */ /* 0x000062000804017f */
[----:B------:R-:W-:Y:S05]  /*10c50*/  @!P0 BRA `(.L_x_9566) ;  /* 0x0000000000048947 */ /* 0x000fea0003800000 */
[----:B------:R-:W-:Y:S01]  /*10c60*/  BPT.TRAP 0x1 ;  /* 0x000000040000795c */ /* 0x000fe20000300000 */
.L_x_9566:
[----:B-1----:R-:W-:Y:S05]  /*10c70*/  @P2 BRA `(.L_x_9564) ;  /* 0x0000000000082947 */ /* 0x002fea0003800000 */
[----:B------:R-:W1:Y:S02]  /*10c80*/  SYNCS.PHASECHK.TRANS64.TRYWAIT P2, [R6+URZ+0x28850], R5 ;  /* 0x02885005060075a7 */ /* 0x000e64000804017f */
[----:B-1----:R-:W-:Y:S05]  /*10c90*/  @!P2 BRA `(.L_x_9567) ;  /* 0x0000010000fca947 */ /* 0x002fea0003800000 */
.L_x_9564:
        /* <DEDUP_REMOVED lines=67> */
.L_x_9568:
[----:B------:R-:W1:Y:S01]  /*110d0*/  @P1 LDC R6, c[0x0][0x44c] ;  /* 0x00011300ff061b82 */ /* 0x000e620000000800 */
[----:B------:R-:W-:Y:S01]  /*110e0*/  IMAD.IADD R9, R204, 0x1, R191 ;  /* 0x00000001cc097824 */ /* 0x000fe200078e02bf */
[----:B------:R-:W-:-:S06]  /*110f0*/  UMOV UR46, UR45 ;  /* 0x0000002d002e7c82 */ /* 0x000fcc0008000000 */
[----:B0-----:R-:W0:Y:S01]  /*11100*/  @P1 LDC R5, c[0x0][0x450] ;  /* 0x00011400ff051b82 */ /* 0x001e220000000800 */
[----:B-1----:R-:W-:-:S05]  /*11110*/  @P1 IMAD.HI.U32 R6, R9, R6, RZ ;  /* 0x0000000609061227 */ /* 0x002fca00078e00ff */
[----:B0-----:R-:W-:Y:S02]  /*11120*/  @P1 SHF.R.U32.HI R9, RZ, R5, R6 ;  /* 0x00000005ff091219 */ /* 0x001fe40000011606 */
[----:B------:R-:W-:-:S03]  /*11130*/  MOV R6, 0xffffff80 ;  /* 0xffffff8000067802 */ /* 0x000fc60000000f00 */
[----:B------:R-:W0:Y:S02]  /*11140*/  SHFL.IDX PT, R8, R9, RZ, 0x1c1f ;  /* 0x001c1fff09087589 */ /* 0x000e2400000e0000 */
[----:B------:R-:W-:Y:S02]  /*11150*/  IMAD R6, R13, R6, 0x1 ;  /* 0x000000010d067424 */ /* 0x000fe400078e0206 */
[----:B------:R-:W1:Y:S02]  /*11160*/  SHFL.IDX PT, R20, R9, 0x1, 0x1c1f ;  /* 0x003c1f0009147f89 */ /* 0x000e6400000e0000 */
[----:B------:R-:W-:-:S05]  /*11170*/  IMAD R5, R203, -0x2, R6 ;  /* 0xfffffffecb057824 */ /* 0x000fca00078e0206 */
[----:B------:R-:W-:-:S05]  /*11180*/  IADD3 R5, -R192, R5, R193 ;  /* 0x00000005c0057210 */ /* 0x000fca0007ffe1c1 */
[C---:B0-----:R-:W-:Y:S02]  /*11190*/  IMAD.IADD R6, R5.reuse, 0x1, R8 ;  /* 0x0000000105067824 */ /* 0x041fe400078e0208 */
[----:B-1----:R-:W-:-:S03]  /*111a0*/  IMAD.IADD R5, R5, 0x1, R20 ;  /* 0x0000000105057824 */ /* 0x002fc600078e0214 */
        /* <DEDUP_REMOVED lines=98> */
[----:B------:R-:W-:Y:S01]  /*117d0*/  FSEL R26, R26, -INF , P3 ;  /* 0xff8000001a1a7808 */ /* 0x000fe20001800000 */
[----:B------:R-:W0:Y:S01]  /*117e0*/  SHFL.BFLY PT, R153, R24, 0x2, 0x1f ;  /* 0x0c401f0018997f89 */ /* 0x000e2200000e0000 */
[----:B------:R-:W-:Y:S02]  /*117f0*/  ISETP.GT.AND P3, PT, R5, 0x8, PT ;  /* 0x000000080500780c */ /* 0x000fe40003f64270 */
[----:B------:R-:W-:Y:S02]  /*11800*/  FSEL R27, R27, -INF , P4 ;  /* 0xff8000001b1b7808 */ /* 0x000fe40002000000 */
[----:B------:R-:W-:-:S02]  /*11810*/  FMNMX.FTZ R20, R26, R11, !PT ;  /* 0x0000000b1a147209 */ /* 0x000fc40007810000 */
[C---:B------:R-:W-:Y:S02]  /*11820*/  ISETP.GT.AND P4, PT, R5.reuse, 0x9, PT ;  /* 0x000000090500780c */ /* 0x040fe40003f84270 */
        /* <DEDUP_REMOVED lines=8> */
[----:B0-----:R-:W-:Y:S02]  /*118b0*/  FMNMX.FTZ R153, R24, R153, !PT ;  /* 0x0000009918997209 */ /* 0x001fe40007810000 */
[----:B------:R-:W-:Y:S02]  /*118c0*/  FSEL R38, R38, -INF , P3 ;  /* 0xff80000026267808 */ /* 0x000fe40001800000 */
[----:B------:R-:W-:Y:S01]  /*118d0*/  ISETP.GT.AND P3, PT, R5, 0x20, PT ;  /* 0x000000200500780c */ /* 0x000fe20003f64270 */
[----:B------:R-:W0:Y:S01]  /*118e0*/  SHFL.BFLY PT, R6, R153, 0x1, 0x1f ;  /* 0x0c201f0099067f89 */ /* 0x000e2200000e0000 */
[----:B------:R-:W-:-:S02]  /*118f0*/  FSEL R39, R39, -INF , P4 ;  /* 0xff80000027277808 */ /* 0x000fc40002000000 */
        /* <DEDUP_REMOVED lines=15> */
[C---:B------:R-:W-:Y:S02]  /*119f0*/  ISETP.GT.AND P4, PT, R5.reuse, 0x39, PT ;  /* 0x000000390500780c */ /* 0x040fe40003f84270 */
[----:B------:R-:W-:Y:S02]  /*11a00*/  FSEL R54, R54, -INF , P3 ;  /* 0xff80000036367808 */ /* 0x000fe40001800000 */
[----:B------:R-:W-:Y:S02]  /*11a10*/  FSEL R8, R8, RZ, P2 ;  /* 0x000000ff08087208 */ /* 0x000fe40001000000 */
[----:B------:R-:W-:-:S02]  /*11a20*/  ISETP.GT.AND P3, PT, R5, 0x40, PT ;  /* 0x000000400500780c */ /* 0x000fc40003f64270 */
[----:B------:R-:W-:Y:S01]  /*11a30*/  FSEL R55, R55, -INF , P4 ;  /* 0xff80000037377808 */ /* 0x000fe20002000000 */
[--C-:B------:R-:W-:Y:S01]  /*11a40*/  FFMA.FTZ R182, R21, UR46, -R8.reuse ;  /* 0x0000002e15b67c23 */ /* 0x100fe20008010808 */
[----:B------:R-:W-:Y:S01]  /*11a50*/  FMNMX.FTZ R21, R27, R20, !PT ;  /* 0x000000141b157209 */ /* 0x000fe20007810000 */
[--C-:B------:R-:W-:Y:S01]  /*11a60*/  FFMA.FTZ R176, R15, UR46, -R8.reuse ;  /* 0x0000002e0fb07c23 */ /* 0x100fe20008010808 */
[--C-:B------:R-:W-:Y:S01]  /*11a70*/  FFMA.FTZ R180, R25, UR46, -R8.reuse ;  /* 0x0000002e19b47c23 */ /* 0x100fe20008010808 */
        /* <DEDUP_REMOVED lines=36> */
[----:B------:R-:W-:Y:S01]  /*11cc0*/  FFMA.FTZ R154, R84, UR46, -R8 ;  /* 0x0000002e549a7c23 */ /* 0x000fe20008010808 */
[----:B------:R-:W-:Y:S01]  /*11cd0*/  FMNMX.FTZ R25, R47, R20, !PT ;  /* 0x000000142f197209 */ /* 0x000fe20007810000 */
[----:B------:R-:W-:Y:S01]  /*11ce0*/  MUFU.EX2 R7, R7 ;  /* 0x0000000700077308 */ /* 0x000fe20000000800 */
[----:B------:R-:W-:-:S02]  /*11cf0*/  FSEL R66, R66, -INF , P3 ;  /* 0xff80000042427808 */ /* 0x000fc40001800000 */
[----:B------:R-:W-:Y:S01]  /*11d00*/  FMNMX.FTZ R20, R50, R25, !PT ;  /* 0x0000001932147209 */ /* 0x000fe20007810000 */
[----:B------:R-:W-:Y:S01]  /*11d10*/  FFMA.FTZ R25, R41, UR46, -R8 ;  /* 0x0000002e29197c23 */ /* 0x000fe20008010808 */
[----:B------:R-:W-:Y:S02]  /*11d20*/  ISETP.GT.AND P3, PT, R5, 0x58, PT ;  /* 0x000000580500780c */ /* 0x000fe40003f64270 */
[----:B------:R-:W-:Y:S01]  /*11d30*/  FMNMX.FTZ R29, R51, R20, !PT ;  /* 0x00000014331d7209 */ /* 0x000fe20007810000 */
[----:B------:R-:W-:Y:S01]  /*11d40*/  MUFU.EX2 R180, R180 ;  /* 0x000000b400b47308 */ /* 0x000fe20000000800 */
[----:B------:R-:W-:Y:S02]  /*11d50*/  FSEL R70, R70, -INF , P3 ;  /* 0xff80000046467808 */ /* 0x000fe40001800000 */
[----:B------:R-:W-:Y:S02]  /*11d60*/  FMNMX.FTZ R20, R54, R29, !PT ;  /* 0x0000001d36147209 */ /* 0x000fe40007810000 */
[----:B------:R-:W-:-:S02]  /*11d70*/  ISETP.GT.AND P3, PT, R5, 0x60, PT ;  /* 0x000000600500780c */ /* 0x000fc40003f64270 */
[----:B------:R-:W-:Y:S01]  /*11d80*/  FMNMX.FTZ R29, R55, R20, !PT ;  /* 0x00000014371d7209 */ /* 0x000fe20007810000 */
[----:B------:R-:W-:Y:S01]  /*11d90*/  MUFU.EX2 R182, R182 ;  /* 0x000000b600b67308 */ /* 0x000fe20000000800 */
[----:B------:R-:W-:Y:S02]  /*11da0*/  FSEL R74, R74, -INF , P3 ;  /* 0xff8000004a4a7808 */ /* 0x000fe40001800000 */
[----:B------:R-:W-:Y:S01]  /*11db0*/  FMNMX.FTZ R20, R58, R29, !PT ;  /* 0x0000001d3a147209 */ /* 0x000fe20007810000 */
[--C-:B------:R-:W-:Y:S01]  /*11dc0*/  FFMA.FTZ R29, R45, UR46, -R8.reuse ;  /* 0x0000002e2d1d7c23 */ /* 0x100fe20008010808 */
[----:B------:R-:W-:Y:S01]  /*11dd0*/  ISETP.GT.AND P3, PT, R5, 0x68, PT ;  /* 0x000000680500780c */ /* 0x000fe20003f64270 */
[----:B------:R-:W-:Y:S01]  /*11de0*/  FFMA.FTZ R45, R77, UR46, -R8 ;  /* 0x0000002e4d2d7c23 */ /* 0x000fe20008010808 */
[----:B------:R-:W-:Y:S01]  /*11df0*/  FMNMX.FTZ R33, R59, R20, !PT ;  /* 0x000000143b217209 */ /* 0x000fe20007810000 */
[----:B------:R-:W-:Y:S01]  /*11e00*/  MUFU.EX2 R9, R9 ;  /* 0x0000000900097308 */ /* 0x000fe20000000800 */
[----:B------:R-:W-:-:S02]  /*11e10*/  FSEL R78, R78, -INF , P3 ;  /* 0xff8000004e4e7808 */ /* 0x000fc40001800000 */
[----:B------:R-:W-:Y:S02]  /*11e20*/  FMNMX.FTZ R20, R62, R33, !PT ;  /* 0x000000213e147209 */ /* 0x000fe40007810000 */
[----:B------:R-:W-:Y:S02]  /*11e30*/  ISETP.GT.AND P3, PT, R5, 0x70, PT ;  /* 0x000000700500780c */ /* 0x000fe40003f64270 */
[----:B------:R-:W-:Y:S01]  /*11e40*/  FMNMX.FTZ R33, R63, R20, !PT ;  /* 0x000000143f217209 */ /* 0x000fe20007810000 */
[----:B------:R-:W-:Y:S01]  /*11e50*/  MUFU.EX2 R176, R176 ;  /* 0x000000b000b07308 */ /* 0x000fe20000000800 */
        /* <DEDUP_REMOVED lines=12> */
[----:B------:R0:W-:Y:S01]  /*11f20*/  MUFU.EX2 R33, R49 ;  /* 0x0000003100217308 */ /* 0x0001e20000000800 */
[----:B------:R-:W-:Y:S02]  /*11f30*/  FSEL R75, R75, -INF , P4 ;  /* 0xff8000004b4b7808 */ /* 0x000fe40002000000 */
[----:B------:R-:W-:Y:S01]  /*11f40*/  FMNMX.FTZ R24, R74, R37, !PT ;  /* 0x000000254a187209 */ /* 0x000fe20007810000 */
[--C-:B------:R-:W-:Y:S01]  /*11f50*/  FFMA.FTZ R37, R53, UR46, -R8.reuse ;  /* 0x0000002e35257c23 */ /* 0x100fe20008010808 */
[----:B------:R-:W-:Y:S01]  /*11f60*/  ISETP.GT.AND P4, PT, R5, 0x69, PT ;  /* 0x000000690500780c */ /* 0x000fe20003f84270 */
[--C-:B------:R-:W-:Y:S01]  /*11f70*/  FFMA.FTZ R53, R69, UR46, -R8.reuse ;  /* 0x0000002e45357c23 */ /* 0x100fe20008010808 */
[----:B------:R-:W-:Y:S01]  /*11f80*/  FMNMX.FTZ R41, R75, R24, !PT ;  /* 0x000000184b297209 */ /* 0x000fe20007810000 */
[----:B------:R-:W-:Y:S01]  /*11f90*/  MUFU.EX2 R178, R178 ;  /* 0x000000b200b27308 */ /* 0x000fe20000000800 */
[----:B------:R-:W-:Y:S01]  /*11fa0*/  FSEL R79, R79, -INF , P4 ;  /* 0xff8000004f4f7808 */ /* 0x000fe20002000000 */
[----:B0-----:R-:W-:Y:S01]  /*11fb0*/  FFMA.FTZ R49, R73, UR46, -R8 ;  /* 0x0000002e49317c23 */ /* 0x001fe20008010808 */
        /* <DEDUP_REMOVED lines=29> */
[----:B------:R-:W-:Y:S02]  /*12190*/  FMUL.FTZ R69, R5, UR46 ;  /* 0x0000002e05457c20 */ /* 0x000fe40008410000 */
[----:B------:R-:W-:Y:S03]  /*121a0*/  MUFU.EX2 R166, R166 ;  /* 0x000000a600a67308 */ /* 0x000fe60000000800 */
[----:B------:R-:W-:-:S05]  /*121b0*/  FSEL R69, R69, RZ, P3 ;  /* 0x000000ff45457208 */ /* 0x000fca0001800000 */
[----:B------:R-:W-:Y:S01]  /*121c0*/  MUFU.EX2 R61, R61 ;  /* 0x0000003d003d7308 */ /* 0x000fe20000000800 */
[--C-:B------:R-:W-:Y:S01]  /*121d0*/  FFMA.FTZ R181, R27, UR46, -R69.reuse ;  /* 0x0000002e1bb57c23 */ /* 0x100fe20008010845 */
[----:B------:R-:W-:Y:S01]  /*121e0*/  FSEL R27, R6, RZ, P2 ;  /* 0x000000ff061b7208 */ /* 0x000fe20001000000 */
[--C-:B------:R-:W-:Y:S01]  /*121f0*/  FFMA.FTZ R24, R26, UR46, -R69.reuse ;  /* 0x0000002e1a187c23 */ /* 0x100fe20008010845 */
[--C-:B------:R-:W-:Y:S01]  /*12200*/  FFMA.FTZ R183, R30, UR46, -R69.reuse ;  /* 0x0000002e1eb77c23 */ /* 0x100fe20008010845 */
[--C-:B------:R-:W-:Y:S01]  /*12210*/  FFMA.FTZ R26, R31, UR46, -R69.reuse ;  /* 0x0000002e1f1a7c23 */ /* 0x100fe20008010845 */
[--C-:B------:R-:W-:Y:S01]  /*12220*/  FFMA.FTZ R177, R34, UR46, -R69.reuse ;  /* 0x0000002e22b17c23 */ /* 0x100fe20008010845 */
[----:B------:R-:W-:Y:S01]  /*12230*/  FADD.FTZ R27, -R27, R12 ;  /* 0x0000000c1b1b7221 */ /* 0x000fe20000010100 */
[----:B------:R-:W-:Y:S01]  /*12240*/  FSEL R12, R5, RZ, P3 ;  /* 0x000000ff050c7208 */ /* 0x000fe20001800000 */
[----:B------:R-:W-:Y:S01]  /*12250*/  MUFU.EX2 R24, R24 ;  /* 0x0000001800187308 */ /* 0x000fe20000000800 */
[--C-:B------:R-:W-:Y:S01]  /*12260*/  FFMA.FTZ R28, R35, UR46, -R69.reuse ;  /* 0x0000002e231c7c23 */ /* 0x100fe20008010845 */
[----:B------:R-:W-:Y:S01]  /*12270*/  FMUL.FTZ R8, R27, UR46 ;  /* 0x0000002e1b087c20 */ /* 0x000fe20008410000 */
[----:B------:R-:W-:Y:S01]  /*12280*/  FFMA.FTZ R179, R38, UR46, -R69 ;  /* 0x0000002e26b37c23 */ /* 0x000fe20008010845 */
[----:B------:R-:W-:Y:S01]  /*12290*/  FADD.FTZ R12, -R12, R11 ;  /* 0x0000000b0c0c7221 */ /* 0x000fe20000010100 */
[--C-:B------:R-:W-:Y:S01]  /*122a0*/  FFMA.FTZ R30, R39, UR46, -R69.reuse ;  /* 0x0000002e271e7c23 */ /* 0x100fe20008010845 */
[--C-:B------:R-:W-:Y:S01]  /*122b0*/  FFMA.FTZ R173, R42, UR46, -R69.reuse ;  /* 0x0000002e2aad7c23 */ /* 0x100fe20008010845 */
[--C-:B------:R-:W-:Y:S01]  /*122c0*/  FFMA.FTZ R32, R43, UR46, -R69.reuse ;  /* 0x0000002e2b207c23 */ /* 0x100fe20008010845 */
[----:B------:R-:W-:Y:S01]  /*122d0*/  FMUL.FTZ R11, R12, UR46 ;  /* 0x0000002e0c0b7c20 */ /* 0x000fe20008410000 */
        /* <DEDUP_REMOVED lines=17> */
[----:B0-----:R-:W-:Y:S01]  /*123f0*/  FFMA.FTZ R3, R8, R3, R7 ;  /* 0x0000000308037223 */ /* 0x001fe20000010007 */
[--C-:B------:R-:W-:Y:S01]  /*12400*/  FFMA.FTZ R159, R78, UR46, -R69.reuse ;  /* 0x0000002e4e9f7c23 */ /* 0x100fe20008010845 */
[----:B------:R-:W-:Y:S01]  /*12410*/  FFMA.FTZ R153, R82, UR46, -R69 ;  /* 0x0000002e52997c23 */ /* 0x000fe20008010845 */
[----:B------:R-:W-:-:S02]  /*12420*/  IMAD R31, R186, 0x8, R18 ;  /* 0x00000008ba1f7824 */ /* 0x000fc400078e0212 */
[----:B------:R-:W-:Y:S01]  /*12430*/  FADD.FTZ R3, R180, R3 ;  /* 0x00000003b4037221 */ /* 0x000fe20000010000 */
[----:B------:R-:W-:Y:S01]  /*12440*/  FFMA.FTZ R155, R86, UR46, -R69 ;  /* 0x0000002e569b7c23 */ /* 0x000fe20008010845 */
[----:B------:R-:W-:Y:S01]  /*12450*/  IMAD.U32 R35, RZ, RZ, UR38 ;  /* 0x00000026ff237e24 */ /* 0x000fe2000f8e00ff */
[----:B------:R-:W0:Y:S01]  /*12460*/  MUFU.EX2 R183, R183 ;  /* 0x000000b700b77308 */ /* 0x000e220000000800 */
[----:B-1----:R-:W-:Y:S01]  /*12470*/  FFMA.FTZ R0, R11, R0, R24 ;  /* 0x000000000b007223 */ /* 0x002fe20000010018 */
        /* <DEDUP_REMOVED lines=14> */
[----:B------:R-:W-:Y:S01]  /*12560*/  FFMA.FTZ R42, R71, UR46, -R69 ;  /* 0x0000002e472a7c23 */ /* 0x000fe20008010845 */
[----:B------:R-:W1:Y:S01]  /*12570*/  MUFU.EX2 R179, R179 ;  /* 0x000000b300b37308 */ /* 0x000e620000000800 */
[----:B--2---:R-:W-:Y:S01]  /*12580*/  FADD.FTZ R3, R177, R0 ;  /* 0x00000000b1037221 */ /* 0x004fe20000010000 */
[----:B------:R-:W-:-:S04]  /*12590*/  FADD.FTZ R44, R174, R27 ;  /* 0x0000001bae2c7221 */ /* 0x000fc80000010000 */
[----:B------:R-:W-:Y:S02]  /*125a0*/  FADD.FTZ R27, R29, R44 ;  /* 0x0000002c1d1b7221 */ /* 0x000fe40000010000 */
[----:B------:R-:W2:Y:S01]  /*125b0*/  MUFU.EX2 R30, R30 ;  /* 0x0000001e001e7308 */ /* 0x000ea20000000800 */
[----:B0-----:R-:W-:Y:S01]  /*125c0*/  FADD.FTZ R0, R28, R3 ;  /* 0x000000031c007221 */ /* 0x001fe20000010000 */
        /* <DEDUP_REMOVED lines=59> */
[----:B------:R-:W-:-:S05]  /*12980*/  VIADD R0, R31, 0x28840 ;  /* 0x000288401f007836 */ /* 0x000fca0000000000 */
[----:B------:R-:W-:Y:S01]  /*12990*/  PRMT R0, R35, 0x654, R0 ;  /* 0x0000065423007816 */ /* 0x000fe20000000000 */
[----:B------:R-:W0:Y:S01]  /*129a0*/  MUFU.EX2 R158, R158 ;  /* 0x0000009e009e7308 */ /* 0x000e220000000800 */
[----:B-1----:R-:W-:Y:S01]  /*129b0*/  FADD.FTZ R27, R49, R50 ;  /* 0x00000032311b7221 */ /* 0x002fe20000010000 */
[----:B------:R-:W-:Y:S01]  /*129c0*/  FFMA.FTZ R50, R87, UR46, -R69 ;  /* 0x0000002e57327c23 */ /* 0x000fe20008010845 */
[----:B------:R1:W-:Y:S05]  /*129d0*/  SYNCS.ARRIVE.TRANS64.RED.A1T0 RZ, [R0+URZ], RZ ;  /* 0x000000ff00ff79a7 */ /* 0x0003ea000810043f */
[----:B------:R-:W3:Y:S01]  /*129e0*/  MUFU.EX2 R159, R159 ;  /* 0x0000009f009f7308 */ /* 0x000ee20000000800 */
[----:B--2---:R-:W-:-:S07]  /*129f0*/  FADD.FTZ R52, R44, R3 ;  /* 0x000000032c347221 */ /* 0x004fce0000010000 */
[----:B------:R-:W2:Y:S01]  /*12a00*/  MUFU.EX2 R45, R45 ;  /* 0x0000002d002d7308 */ /* 0x000ea20000000800 */
[----:B0-----:R-:W-:-:S07]  /*12a10*/  FADD.FTZ R54, R158, R27 ;  /* 0x0000001b9e367221 */ /* 0x001fce0000010000 */
[----:B------:R-:W1:Y:S01]  /*12a20*/  MUFU.EX2 R46, R46 ;  /* 0x0000002e002e7308 */ /* 0x000e620000000800 */
[----:B---3--:R-:W-:-:S07]  /*12a30*/  FADD.FTZ R3, R159, R52 ;  /* 0x000000349f037221 */ /* 0x008fce0000010000 */
        /* <DEDUP_REMOVED lines=20> */
.L_x_9569:
[----:B------:R-:W-:Y:S01]  /*12b80*/  IMAD R14, R14, 0x8, R18 ;  /* 0x000000080e0e7824 */ /* 0x000fe200078e0212 */
[----:B------:R-:W-:Y:S01]  /*12b90*/  ISETP.GT.AND P2, PT, R13, R10, PT ;  /* 0x0000000a0d00720c */ /* 0x000fe20003f44270 */
[----:B------:R-:W-:Y:S01]  /*12ba0*/  IMAD.U32 R27, RZ, RZ, UR38 ;  /* 0x00000026ff1b7e24 */ /* 0x000fe2000f8e00ff */
[----:B------:R-:W-:Y:S01]  /*12bb0*/  F2FP.BF16.F32.PACK_AB R176, R15, R176 ;  /* 0x000000b00fb0723e */ /* 0x000fe200000010ff */
[----:B------:R-:W-:Y:S01]  /*12bc0*/  VIADD R14, R14, 0x28860 ;  /* 0x000288600e0e7836 */ /* 0x000fe20000000000 */
[----:B------:R-:W-:Y:S01]  /*12bd0*/  F2FP.BF16.F32.PACK_AB R171, R12, R171 ;  /* 0x000000ab0cab723e */ /* 0x000fe200000010ff */
        /* <DEDUP_REMOVED lines=102> */
.L_x_9558:
[----:B------:R-:W-:-:S13]  /*13240*/  ISETP.GE.AND P1, PT, R13, RZ, PT ;  /* 0x000000ff0d00720c */ /* 0x000fda0003f26270 */
[----:B------:R-:W-:Y:S05]  /*13250*/  @!P1 BRA `(.L_x_9571) ;  /* 0x00000020009c9947 */ /* 0x000fea0003800000 */
[----:B------:R-:W-:Y:S02]  /*13260*/  IMAD.MOV.U32 R10, RZ, RZ, R5 ;  /* 0x000000ffff0a7224 */ /* 0x000fe400078e0005 */
[----:B------:R-:W-:Y:S02]  /*13270*/  IMAD.MOV.U32 R11, RZ, RZ, R6 ;  /* 0x000000ffff0b7224 */ /* 0x000fe400078e0006 */
[----:B------:R-:W-:Y:S02]  /*13280*/  IMAD.MOV.U32 R14, RZ, RZ, R188 ;  /* 0x000000ffff0e7224 */ /* 0x000fe400078e00bc */
[----:B------:R-:W-:-:S07]  /*13290*/  IMAD.MOV.U32 R12, RZ, RZ, R186 ;  /* 0x000000ffff0c7224 */ /* 0x000fce00078e00ba */
.L_x_9583:
        /* <DEDUP_REMOVED lines=10> */
.L_x_9573:
[----:B------:R-:W-:Y:S01]  /*13340*/  IMAD R5, R186, 0x8, R18 ;  /* 0x00000008ba057824 */ /* 0x000fe200078e0212 */
[----:B------:R-:W-:-:S04]  /*13350*/  SHF.L.U32 R6, R188, 0x1f, RZ ;  /* 0x0000001fbc067819 */ /* 0x000fc800000006ff */
[----:B------:R0:W1:Y:S01]  /*13360*/  SYNCS.PHASECHK.TRANS64.TRYWAIT P1, [R5+URZ+0x28830], R6 ;  /* 0x02883006050075a7 */ /* 0x000062000802017f */
[----:B------:R-:W-:Y:S05]  /*13370*/  @!P0 BRA `(.L_x_9574) ;  /* 0x0000000000048947 */ /* 0x000fea0003800000 */
[----:B------:R-:W-:Y:S01]  /*13380*/  BPT.TRAP 0x1 ;  /* 0x000000040000795c */ /* 0x000fe20000300000 */
.L_x_9574:
[----:B------:R-:W-:Y:S04]  /*13390*/  BSSY B0, `(.L_x_9572) ;  /* 0x0000004000007945 */ /* 0x000fe80003800000 */
[----:B-1----:R-:W-:Y:S05]  /*133a0*/  @P1 BRA `(.L_x_9575) ;  /* 0x0000000000081947 */ /* 0x002fea0003800000 */
[----:B------:R-:W1:Y:S02]  /*133b0*/  SYNCS.PHASECHK.TRANS64.TRYWAIT P1, [R5+URZ+0x28830], R6 ;  /* 0x02883006050075a7 */ /* 0x000e64000802017f */
[----:B-1----:R-:W-:Y:S05]  /*133c0*/  @!P1 BRA `(.L_x_9576) ;  /* 0x000000dc00449947 */ /* 0x002fea0003800000 */
.L_x_9575:
[----:B------:R-:W-:Y:S05]  /*133d0*/  BSYNC B0 ;  /* 0x0000000000007941 */ /* 0x000fea0003800000 */
.L_x_9572:
[----:B01----:R-:W0:Y:S01]  /*133e0*/  S2R R5, SR_TID.X ;  /* 0x0000000000057919 */ /* 0x003e220000002100 */
[----:B------:R-:W-:Y:S05]  /*133f0*/  WARPSYNC.ALL ;  /* 0x0000000000007948 */ /* 0x000fea0003800000 */
[----:B------:R-:W-:Y:S02]  /*13400*/  IMAD R6, R186, 0x800, R4 ;  /* 0x00000800ba067824 */ /* 0x000fe400078e0204 */
[----:B------:R-:W-:Y:S02]  /*13410*/  IMAD.MOV.U32 R7, RZ, RZ, 0x40000040 ;  /* 0x40000040ff077424 */ /* 0x000fe400078e00ff */
[C---:B------:R-:W-:Y:S01]  /*13420*/  VIADD R8, R6.reuse, 0x2 ;  /* 0x0000000206087836 */ /* 0x040fe20000000000 */
[----:B------:R-:W-:Y:S01]  /*13430*/  R2UR UR34, R6 ;  /* 0x00000000062272ca */ /* 0x000fe200000e0000 */
[----:B------:R-:W-:Y:S01]  /*13440*/  IMAD.MOV.U32 R9, RZ, RZ, 0x40000040 ;  /* 0x40000040ff097424 */ /* 0x000fe200078e00ff */
[----:B------:R-:W-:Y:S01]  /*13450*/  R2UR UR35, R7 ;  /* 0x00000000072372ca */ /* 0x000fe200000e0000 */
[----:B------:R-:W-:Y:S01]  /*13460*/  IMAD.MOV.U32 R7, RZ, RZ, 0x40000040 ;  /* 0x40000040ff077424 */ /* 0x000fe200078e00ff */
[----:B------:R-:W-:-:S02]  /*13470*/  R2UR UR6, R8 ;  /* 0x00000000080672ca */ /* 0x000fc400000e0000 */
[----:B------:R-:W-:Y:S01]  /*13480*/  R2UR UR7, R9 ;  /* 0x00000000090772ca */ /* 0x000fe200000e0000 */
[----:B------:R-:W-:Y:S01]  /*13490*/  IMAD.MOV.U32 R9, RZ, RZ, 0x40000040 ;  /* 0x40000040ff097424 */ /* 0x000fe200078e00ff */
[----:B------:R-:W-:Y:S02]  /*134a0*/  IADD3 R8, R6, 0x4, RZ ;  /* 0x0000000406087810 */ /* 0x000fe40007ffe0ff */
[----:B------:R-:W-:Y:S02]  /*134b0*/  R2UR UR31, R7 ;  /* 0x00000000071f72ca */ /* 0x000fe400000e0000 */
        /* <DEDUP_REMOVED lines=8> */
[----:B0-----:R-:W-:Y:S02]  /*13540*/  SHF.R.U32.HI R5, RZ, 0x7, R5 ;  /* 0x00000007ff057819 */ /* 0x001fe40000011605 */
[----:B------:R-:W-:Y:S01]  /*13550*/  R2UR UR18, R8 ;  /* 0x00000000081272ca */ /* 0x000fe200000e0000 */
[----:B------:R-:W-:Y:S01]  /*13560*/  VIADD R8, R6, 0x402 ;  /* 0x0000040206087836 */ /* 0x000fe20000000000 */
[----:B------:R-:W-:Y:S01]  /*13570*/  R2UR UR19, R9 ;  /* 0x00000000091372ca */ /* 0x000fe200000e0000 */
[----:B------:R-:W-:Y:S02]  /*13580*/  VIADD R5, R5, 0x8 ;  /* 0x0000000805057836 */ /* 0x000fe40000000000 */
[----:B------:R-:W-:Y:S01]  /*13590*/  IMAD.MOV.U32 R9, RZ, RZ, 0x40000040 ;  /* 0x40000040ff097424 */ /* 0x000fe200078e00ff */
[----:B------:R-:W-:Y:S01]  /*135a0*/  R2UR UR22, R8 ;  /* 0x00000000081672ca */ /* 0x000fe200000e0000 */
[C---:B------:R-:W-:Y:S01]  /*135b0*/  VIADD R8, R6.reuse, 0x404 ;  /* 0x0000040406087836 */ /* 0x040fe20000000000 */
[----:B------:R0:W-:Y:S01]  /*135c0*/  BAR.SYNC.DEFER_BLOCKING R5, 0x100 ;  /* 0x000400050000751d */ /* 0x0001e20000010000 */
[----:B------:R-:W-:Y:S01]  /*135d0*/  VIADD R6, R6, 0x406 ;  /* 0x0000040606067836 */ /* 0x000fe20000000000 */
[----:B------:R-:W-:Y:S01]  /*135e0*/  R2UR UR23, R9 ;  /* 0x00000000091772ca */ /* 0x000fe200000e0000 */
[----:B------:R-:W-:Y:S01]  /*135f0*/  IMAD.MOV.U32 R9, RZ, RZ, 0x40000040 ;  /* 0x40000040ff097424 */ /* 0x000fe200078e00ff */
        /* <DEDUP_REMOVED lines=30> */
.L_x_9578:
[----:B------:R-:W-:Y:S01]  /*137e0*/  SHF.L.U32 R5, R14, 0x1f, RZ ;  /* 0x0000001f0e057819 */ /* 0x000fe200000006ff */
[----:B------:R-:W-:-:S04]  /*137f0*/  IMAD R6, R12, 0x8, R18 ;  /* 0x000000080c067824 */ /* 0x000fc800078e0212 */
[----:B------:R0:W1:Y:S01]  /*13800*/  SYNCS.PHASECHK.TRANS64.TRYWAIT P1, [R6+URZ+0x28850], R5 ;  /* 0x02885005060075a7 */ /* 0x000062000802017f */
[----:B------:R-:W-:Y:S05]  /*13810*/  @!P0 BRA `(.L_x_9579) ;  /* 0x0000000000048947 */ /* 0x000fea0003800000 */
[----:B------:R-:W-:Y:S01]  /*13820*/  BPT.TRAP 0x1 ;  /* 0x000000040000795c */ /* 0x000fe20000300000 */
.L_x_9579:
[----:B-1----:R-:W-:Y:S05]  /*13830*/  @P1 BRA `(.L_x_9577) ;  /* 0x0000000000081947 */ /* 0x002fea0003800000 */
[----:B------:R-:W1:Y:S02]  /*13840*/  SYNCS.PHASECHK.TRANS64.TRYWAIT P1, [R6+URZ+0x28850], R5 ;  /* 0x02885005060075a7 */ /* 0x000e64000802017f */
[----:B-1----:R-:W-:Y:S05]  /*13850*/  @!P1 BRA `(.L_x_9580) ;  /* 0x000000d800349947 */ /* 0x002fea0003800000 */
.L_x_9577:
        /* <DEDUP_REMOVED lines=40> */
[----:B------:R-:W-:Y:S02]  /*13ae0*/  R2UR UR7, R9 ;  /* 0x00000000090772ca */ /* 0x000fe400000e0000 */
[----:B------:R-:W-:Y:S01]  /*13af0*/  MOV R9, 0x40000040 ;  /* 0x4000004000097802 */ /* 0x000fe20000000f00 */
[----:B------:R-:W-:Y:S02]  /*13b00*/  WARPGROUP.DEPBAR.LE gsb0, 0x0 ;  /* 0x00008000000079c5 */ /* 0x000fe40000010000 */
[----:B------:R-:W-:-:S08]  /*13b10*/  WARPGROUP.ARRIVE ;  /* 0x00000000000079c5 */ /* 0x000fd00000000000 */
        /* <DEDUP_REMOVED lines=23> */
.L_x_9581:
[----:B------:R-:W-:Y:S01]  /*13c90*/  FMNMX.FTZ R6, R24, R11, !PT ;  /* 0x0000000b18067209 */ /* 0x000fe20007810000 */
[----:B------:R-:W-:Y:S01]  /*13ca0*/  UMOV UR46, UR44 ;  /* 0x0000002c002e7c82 */ /* 0x000fe20008000000 */
[----:B------:R-:W-:Y:S02]  /*13cb0*/  FMNMX.FTZ R8, R26, R10, !PT ;  /* 0x0000000a1a087209 */ /* 0x000fe40007810000 */
[----:B0-----:R-:W-:Y:S02]  /*13cc0*/  FMNMX.FTZ R5, R25, R6, !PT ;  /* 0x0000000619057209 */ /* 0x001fe40007810000 */
        /* <DEDUP_REMOVED lines=69> */
[C---:B------:R-:W-:Y:S02]  /*14120*/  FADD.FTZ R11, -R6.reuse, R11 ;  /* 0x0000000b060b7221 */ /* 0x040fe40000010100 */
[----:B------:R-:W-:Y:S01]  /*14130*/  FADD.FTZ R7, -R5, R10 ;  /* 0x0000000a05077221 */ /* 0x000fe20000010100 */
[----:B------:R-:W-:Y:S01]  /*14140*/  FMUL.FTZ R10, R6, UR46 ;  /* 0x0000002e060a7c20 */ /* 0x000fe20008410000 */
[----:B------:R-:W-:Y:S02]  /*14150*/  FMUL.FTZ R11, R11, UR46 ;  /* 0x0000002e0b0b7c20 */ /* 0x000fe40008410000 */
[----:B------:R-:W-:Y:S01]  /*14160*/  FMUL.FTZ R7, R7, UR46 ;  /* 0x0000002e07077c20 */ /* 0x000fe20008410000 */
[--C-:B------:R-:W-:Y:S01]  /*14170*/  FFMA.FTZ R153, R45, UR46, -R10.reuse ;  /* 0x0000002e2d997c23 */ /* 0x100fe2000801080a */
[----:B------:R0:W-:Y:S01]  /*14180*/  MUFU.EX2 R8, R11 ;  /* 0x0000000b00087308 */ /* 0x0001e20000000800 */
        /* <DEDUP_REMOVED lines=29> */
[--C-:B------:R-:W-:Y:S01]  /*14360*/  FFMA.FTZ R154, R84, UR46, -R10.reuse ;  /* 0x0000002e549a7c23 */ /* 0x100fe2000801080a */
[----:B------:R-:W-:Y:S01]  /*14370*/  FFMA.FTZ R49, R85, UR46, -R10 ;  /* 0x0000002e55317c23 */ /* 0x000fe2000801080a */
[----:B------:R-:W-:Y:S01]  /*14380*/  FMUL.FTZ R10, R5, UR46 ;  /* 0x0000002e050a7c20 */ /* 0x000fe20008410000 */
[----:B------:R-:W0:Y:S01]  /*14390*/  MUFU.EX2 R9, R9 ;  /* 0x0000000900097308 */ /* 0x000e220000000800 */
[----:B------:R-:W-:-:S02]  /*143a0*/  IMAD.U32 R52, RZ, RZ, UR38 ;  /* 0x00000026ff347e24 */ /* 0x000fc4000f8e00ff */
        /* <DEDUP_REMOVED lines=25> */
[----:B------:R-:W-:Y:S01]  /*14540*/  FFMA.FTZ R163, R70, UR46, -R10 ;  /* 0x0000002e46a37c23 */ /* 0x000fe2000801080a */
[----:B------:R-:W-:-:S03]  /*14550*/  IMAD R51, R186, 0x8, R18 ;  /* 0x00000008ba337824 */ /* 0x000fc600078e0212 */
[----:B------:R-:W2:Y:S01]  /*14560*/  MUFU.EX2 R181, R181 ;  /* 0x000000b500b57308 */ /* 0x000ea20000000800 */
[----:B-1----:R-:W-:Y:S01]  /*14570*/  FFMA.FTZ R0, R7, R0, R14 ;  /* 0x0000000007007223 */ /* 0x002fe2000001000e */
[----:B------:R-:W-:-:S05]  /*14580*/  VIADD R51, R51, 0x28840 ;  /* 0x0002884033337836 */ /* 0x000fca0000000000 */
[----:B------:R-:W-:Y:S01]  /*14590*/  PRMT R51, R52, 0x654, R51 ;  /* 0x0000065434337816 */ /* 0x000fe20000000033 */
[----:B------:R-:W1:Y:S01]  /*145a0*/  MUFU.EX2 R182, R182 ;  /* 0x000000b600b67308 */ /* 0x000e620000000800 */
[----:B0-----:R-:W-:Y:S02]  /*145b0*/  FADD.FTZ R3, R180, R3 ;  /* 0x00000003b4037221 */ /* 0x001fe40000010000 */
[----:B------:R0:W-:Y:S05]  /*145c0*/  SYNCS.ARRIVE.TRANS64.RED.A1T0 RZ, [R51+URZ], RZ ;  /* 0x000000ff33ff79a7 */ /* 0x0001ea000810043f */
[----:B------:R-:W3:Y:S01]  /*145d0*/  MUFU.EX2 R183, R183 ;  /* 0x000000b700b77308 */ /* 0x000ee20000000800 */
[----:B--2---:R-:W-:-:S07]  /*145e0*/  FADD.FTZ R0, R181, R0 ;  /* 0x00000000b5007221 */ /* 0x004fce0000010000 */
[----:B------:R-:W2:Y:S01]  /*145f0*/  MUFU.EX2 R161, R161 ;  /* 0x000000a100a17308 */ /* 0x000ea20000000800 */
[----:B-1----:R-:W-:-:S07]  /*14600*/  FADD.FTZ R40, R182, R3 ;  /* 0x00000003b6287221 */ /* 0x002fce0000010000 */
[----:B------:R-:W1:Y:S01]  /*14610*/  MUFU.EX2 R20, R20 ;  /* 0x0000001400147308 */ /* 0x000e620000000800 */
[----:B---3--:R-:W-:-:S07]  /*14620*/  FADD.FTZ R3, R183, R0 ;  /* 0x00000000b7037221 */ /* 0x008fce0000010000 */
        /* <DEDUP_REMOVED lines=9> */
[----:B-1----:R-:W-:Y:S01]  /*146c0*/  FADD.FTZ R31, R159, R40 ;  /* 0x000000289f1f7221 */ /* 0x002fe20000010000 */
[----:B------:R-:W-:-:S06]  /*146d0*/  FFMA.FTZ R40, R67, UR46, -R10 ;  /* 0x0000002e43287c23 */ /* 0x000fcc000801080a */
        /* <DEDUP_REMOVED lines=15> */
[----:B--2---:R-:W-:Y:S01]  /*147d0*/  FADD.FTZ R31, R155, R42 ;  /* 0x0000002a9b1f7221 */ /* 0x004fe20000010000 */
[----:B------:R-:W-:-:S06]  /*147e0*/  FFMA.FTZ R42, R71, UR46, -R10 ;  /* 0x0000002e472a7c23 */ /* 0x000fcc000801080a */
[----:B------:R-:W2:Y:S01]  /*147f0*/  MUFU.EX2 R175, R175 ;  /* 0x000000af00af7308 */ /* 0x000ea20000000800 */
[----:B-1----:R-:W-:-:S07]  /*14800*/  FADD.FTZ R0, R28, R3 ;  /* 0x000000031c007221 */ /* 0x002fce0000010000 */
[----:B------:R-:W1:Y:S01]  /*14810*/  MUFU.EX2 R153, R153 ;  /* 0x0000009900997308 */ /* 0x000e620000000800 */
[----:B---3--:R-:W-:Y:S01]  /*14820*/  FADD.FTZ R44, R174, R31 ;  /* 0x0000001fae2c7221 */ /* 0x008fe20000010000 */
[----:B------:R-:W-:-:S06]  /*14830*/  FFMA.FTZ R31, R74, UR46, -R10 ;  /* 0x0000002e4a1f7c23 */ /* 0x000fcc000801080a */
        /* <DEDUP_REMOVED lines=53> */
[--C-:B------:R-:W-:Y:S01]  /*14b90*/  FFMA.FTZ R43, R86, UR46, -R10.reuse ;  /* 0x0000002e562b7c23 */ /* 0x100fe2000801080a */
[----:B------:R-:W-:-:S05]  /*14ba0*/  FFMA.FTZ R10, R87, UR46, -R10 ;  /* 0x0000002e570a7c23 */ /* 0x000fca000801080a */
        /* <DEDUP_REMOVED lines=34> */
[----:B---3--:R-:W-:-:S03]  /*14dd0*/  FADD.FTZ R3, R49, R50 ;  /* 0x0000003231037221 */ /* 0x008fc60000010000 */
[----:B--2---:R-:W-:Y:S01]  /*14de0*/  FADD.FTZ R0, R10, R47 ;  /* 0x0000002f0a007221 */ /* 0x004fe20000010000 */
[----:B0-----:R-:W-:Y:S06]  /*14df0*/  @!P0 BRA `(.L_x_9582) ;  /* 0x0000000000048947 */ /* 0x001fec0003800000 */
[----:B------:R-:W-:Y:S01]  /*14e00*/  BPT.TRAP 0x1 ;  /* 0x000000040000795c */ /* 0x000fe20000300000 */
.L_x_9582:
[----:B------:R-:W-:Y:S01]  /*14e10*/  IMAD R12, R12, 0x8, R18 ;  /* 0x000000080c0c7824 */ /* 0x000fe200078e0212 */
[----:B------:R-:W-:Y:S01]  /*14e20*/  ISETP.GT.AND P1, PT, R13, RZ, PT ;  /* 0x000000ff0d00720c */ /* 0x000fe20003f24270 */
        /* <DEDUP_REMOVED lines=8> */
[----:B------:R-:W-:Y:S01]  /*14eb0*/  FMUL.FTZ R92, R92, R8 ;  /* 0x000000085c5c7220 */ /* 0x000fe20000410000 */
[----:B------:R-:W-:Y:S01]  /*14ec0*/  F2FP.BF16.F32.PACK_AB R176, R159, R176 ;  /* 0x000000b09fb0723e */ /* 0x000fe200000010ff */
[----:B------:R-:W-:Y:S01]  /*14ed0*/  FMUL.FTZ R93, R93, R8 ;  /* 0x000000085d5d7220 */ /* 0x000fe20000410000 */
[----:B------:R0:W-:Y:S01]  /*14ee0*/  SYNCS.ARRIVE.TRANS64.RED.A1T0 RZ, [R12+URZ], RZ ;  /* 0x000000ff0cff79a7 */ /* 0x0001e2000810043f */
        /* <DEDUP_REMOVED lines=94> */
.L_x_9571:
[----:B------:R-:W-:Y:S05]  /*154d0*/  WARPSYNC.ALL ;  /* 0x0000000000007948 */ /* 0x000fea0003800000 */
[----:B------:R-:W-:Y:S06]  /*154e0*/  BAR.ARV 0x8, 0x180 ;  /* 0x0206000000007b1d */ /* 0x000fec0000002000 */
[----:B------:R-:W-:Y:S05]  /*154f0*/  @!P0 BRA `(.L_x_9584) ;  /* 0x0000000000048947 */ /* 0x000fea0003800000 */
[----:B------:R-:W-:Y:S01]  /*15500*/  BPT.TRAP 0x1 ;  /* 0x000000040000795c */ /* 0x000fe20000300000 */
.L_x_9584:
[----:B------:R-:W-:Y:S01]  /*15510*/  IMAD R13, R186, 0x8, R18 ;  /* 0x00000008ba0d7824 */ /* 0x000fe200078e0212 */
[----:B------:R-:W-:-:S04]  /*15520*/  SHF.L.U32 R4, R188, 0x1f, RZ ;  /* 0x0000001fbc047819 */ /* 0x000fc800000006ff */
[----:B------:R0:W1:Y:S01]  /*15530*/  SYNCS.PHASECHK.TRANS64.TRYWAIT P1, [R13+URZ+0x28850], R4 ;  /* 0x028850040d0075a7 */ /* 0x000062000802017f */
[----:B------:R-:W-:Y:S05]  /*15540*/  @!P0 BRA `(.L_x_9585) ;  /* 0x0000000000048947 */ /* 0x000fea0003800000 */
[----:B------:R-:W-:Y:S01]  /*15550*/  BPT.TRAP 0x1 ;  /* 0x000000040000795c */ /* 0x000fe20000300000 */
.L_x_9585:
[----:B------:R-:W-:-:S05]  /*15560*/  VIADD R18, R18, 0x400 ;  /* 0x0000040012127836 */ /* 0x000fca0000000000 */
[----:B------:R-:W-:-:S04]  /*15570*/  SHF.R.U32.HI R18, RZ, 0x4, R18 ;  /* 0x00000004ff127819 */ /* 0x000fc80000011612 */
[----:B------:R-:W-:-:S04]  /*15580*/  LOP3.LUT R18, R18, 0x3fff, RZ, 0xc0, !PT ;  /* 0x00003fff12127812 */ /* 0x000fc800078ec0ff */
[----:B------:R-:W-:Y:S01]  /*15590*/  LOP3.LUT R9, R18, 0x4000000, RZ, 0xfc, !PT ;  /* 0x0400000012097812 */ /* 0x000fe200078efcff */
[----:B-1----:R-:W-:Y:S06]  /*155a0*/  @P1 BRA `(.L_x_9586) ;  /* 0x0000000000081947 */ /* 0x002fec0003800000 */
[----:B------:R-:W1:Y:S02]  /*155b0*/  SYNCS.PHASECHK.TRANS64.TRYWAIT P1, [R13+URZ+0x28850], R4 ;  /* 0x028850040d0075a7 */ /* 0x000e64000802017f */
[----:B-1----:R-:W-:Y:S05]  /*155c0*/  @!P1 BRA `(.L_x_9587) ;  /* 0x000000b800ec9947 */ /* 0x002fea0003800000 */
.L_x_9586:
[----:B------:R-:W-:Y:S01]  /*155d0*/  IMAD R8, R186, 0x800, R9 ;  /* 0x00000800ba087824 */ /* 0x000fe200078e0209 */
[----:B------:R-:W-:Y:S05]  /*155e0*/  WARPSYNC.ALL ;  /* 0x0000000000007948 */ /* 0x000fea0003800000 */
[----:B------:R-:W-:Y:S01]  /*155f0*/  IMAD.MOV.U32 R9, RZ, RZ, 0x40000040 ;  /* 0x40000040ff097424 */ /* 0x000fe200078e00ff */
[C---:B------:R-:W-:Y:S01]  /*15600*/  R2UR UR6, R8.reuse ;  /* 0x00000000080672ca */ /* 0x040fe200000e0000 */
[----:B------:R-:W-:Y:S01]  /*15610*/  WARPGROUP.ARRIVE ;  /* 0x00000000000079c5 */ /* 0x000fe20000000000 */
[----:B------:R-:W-:Y:S01]  /*15620*/  VIADD R10, R8, 0x80 ;  /* 0x00000080080a7836 */ /* 0x000fe20000000000 */
[----:B01----:R-:W0:Y:S01]  /*15630*/  SHFL.BFLY PT, R4, R3, 0x2, 0x1f ;  /* 0x0c401f0003047f89 */ /* 0x003e2200000e0000 */
[----:B------:R-:W-:Y:S01]  /*15640*/  R2UR UR7, R9 ;  /* 0x00000000090772ca */ /* 0x000fe200000e0000 */
[----:B------:R-:W-:-:S02]  /*15650*/  IMAD.MOV.U32 R11, RZ, RZ, 0x40000040 ;  /* 0x40000040ff0b7424 */ /* 0x000fc400078e00ff */
[----:B------:R-:W-:Y:S01]  /*15660*/  IMAD.MOV.U32 R9, RZ, RZ, 0x40000040 ;  /* 0x40000040ff097424 */ /* 0x000fe200078e00ff */
[----:B------:R-:W1:Y:S01]  /*15670*/  SHFL.BFLY PT, R7, R0, 0x2, 0x1f ;  /* 0x0c401f0000077f89 */ /* 0x000e6200000e0000 */
[----:B------:R-:W-:Y:S02]  /*15680*/  IMAD.MOV.U32 R12, RZ, RZ, RZ ;  /* 0x000000ffff0c7224 */ /* 0x000fe400078e00ff */
[----:B------:R-:W-:-:S06]  /*15690*/  IMAD.U32 R21, RZ, RZ, UR46 ;  /* 0x0000002eff157e24 */ /* 0x000fcc000f8e00ff */
[----:B------:R-:W-:Y:S01]  /*156a0*/  HGMMA.64x128x16.F32.BF16 R88, R180, gdesc[UR4].tnspB, R88, gsb0 ;  /* 0x41e00004b4587df0 */ /* 0x000fe20008001858 */
[----:B------:R-:W-:Y:S01]  /*156b0*/  R2UR UR6, R10 ;  /* 0x000000000a0672ca */ /* 0x000fe200000e0000 */
[----:B------:R-:W-:Y:S01]  /*156c0*/  VIADD R10, R8, 0x100 ;  /* 0x00000100080a7836 */ /* 0x000fe20000000000 */
[----:B------:R-:W-:Y:S01]  /*156d0*/  R2UR UR7, R11 ;  /* 0x000000000b0772ca */ /* 0x000fe200000e0000 */
[----:B------:R-:W-:Y:S02]  /*156e0*/  IMAD.MOV.U32 R11, RZ, RZ, 0x40000040 ;  /* 0x40000040ff0b7424 */ /* 0x000fe400078e00ff */
[----:B0-----:R-:W-:Y:S01]  /*156f0*/  FADD.FTZ R4, R4, R3 ;  /* 0x0000000304047221 */ /* 0x001fe20000010000 */
[----:B------:R-:W-:Y:S01]  /*15700*/  IMAD.MOV.U32 R3, RZ, RZ, -0x800000 ;  /* 0xff800000ff037424 */ /* 0x000fe200078e00ff */
[----:B------:R-:W-:Y:S02]  /*15710*/  WARPGROUP.DEPBAR.LE gsb0, 0x0 ;  /* 0x00008000000079c5 */ /* 0x000fe40000010000 */
[----:B------:R-:W-:-:S06]  /*15720*/  WARPGROUP.ARRIVE ;  /* 0x00000000000079c5 */ /* 0x000fcc0000000000 */
        /* <DEDUP_REMOVED lines=36> */
[----:B-1----:R-:W-:Y:S01]  /*15970*/  FADD.FTZ R8, R7, R0 ;  /* 0x0000000007087221 */ /* 0x002fe20000010000 */
[----:B------:R-:W-:Y:S01]  /*15980*/  R2UR UR7, R9 ;  /* 0x00000000090772ca */ /* 0x000fe200000e0000 */
[----:B------:R-:W0:Y:S01]  /*15990*/  SHFL.BFLY PT, R7, R4, 0x1, 0x1f ;  /* 0x0c201f0004077f89 */ /* 0x000e2200000e0000 */
[----:B------:R-:W-:-:S03]  /*159a0*/  IMAD.MOV.U32 R0, RZ, RZ, -0x800000 ;  /* 0xff800000ff007424 */ /* 0x000fc600078e00ff */
[----:B------:R-:W1:Y:S01]  /*159b0*/  SHFL.BFLY PT, R9, R8, 0x1, 0x1f ;  /* 0x0c201f0008097f89 */ /* 0x000e6200000e0000 */
[----:B0-----:R-:W-:Y:S01]  /*159c0*/  FADD.FTZ R14, R4, R7 ;  /* 0x00000007040e7221 */ /* 0x001fe20000010000 */
[----:B------:R-:W-:Y:S02]  /*159d0*/  IMAD.MOV.U32 R7, RZ, RZ, RZ ;  /* 0x000000ffff077224 */ /* 0x000fe400078e00ff */
[----:B-1----:R-:W-:Y:S02]  /*159e0*/  FADD.FTZ R15, R8, R9 ;  /* 0x00000009080f7221 */ /* 0x002fe40000010000 */
[----:B------:R-:W-:Y:S01]  /*159f0*/  FSETP.NE.FTZ.AND P1, PT, R14, RZ, PT ;  /* 0x000000ff0e00720b */ /* 0x000fe20003f35000 */
[----:B------:R-:W-:Y:S02]  /*15a00*/  IMAD.U32 R9, RZ, RZ, UR46 ;  /* 0x0000002eff097e24 */ /* 0x000fe4000f8e00ff */
        /* <DEDUP_REMOVED lines=17> */
.L_x_9588:
        /* <DEDUP_REMOVED lines=74> */
[----:B-1----:R-:W-:-:S11]  /*15fc0*/  SEL R186, R186, RZ, P0 ;  /* 0x000000ffbaba7207 */ /* 0x002fd60000000000 */
.L_x_9499:
[----:B------:R-:W-:Y:S05]  /*15fd0*/  WARPSYNC.ALL ;  /* 0x0000000000007948 */ /* 0x000fea0003800000 */
[----:B------:R-:W0:Y:S08]  /*15fe0*/  S2UR UR38, SR_CgaCtaId ;  /* 0x00000000002679c3 */ /* 0x000e300000008800 */
[----:B------:R-:W-:Y:S06]  /*15ff0*/  BAR.SYNC.DEFER_BLOCKING 0x5, 0x180 ;  /* 0x0146000000007b1d */ /* 0x000fec0000010000 */
[----:B------:R-:W-:Y:S01]  /*16000*/  UMOV UR4, 0x400 ;  /* 0x0000040000047882 */ /* 0x000fe20000000000 */
[----:B------:R-:W-:Y:S01]  /*16010*/  BSSY B0, `(.L_x_9589) ;  /* 0x00001f9000007945 */ /* 0x000fe20003800000 */
[----:B0-----:R-:W-:-:S06]  /*16020*/  ULEA UR4, UR38, UR4, 0x18 ;  /* 0x0000000426047291 */ /* 0x001fcc000f8ec03f */
[----:B------:R-:W-:-:S05]  /*16030*/  IMAD.U32 R18, RZ, RZ, UR4 ;  /* 0x00000004ff127e24 */ /* 0x000fca000f8e00ff */
[----:B------:R0:W1:Y:S01]  /*16040*/  LDS.128 R40, [R18+0x288d0] ;  /* 0x0288d00012287984 */ /* 0x0000620000000c00 */
[----:B------:R-:W-:Y:S06]  /*16050*/  BAR.ARV 0x4, 0x180 ;  /* 0x0106000000007b1d */ /* 0x000fec0000002000 */
[----:B------:R-:W-:Y:S05]  /*16060*/  @P1 BRA `(.L_x_9590) ;  /* 0x0000001400001947 */ /* 0x000fea0003800000 */
[----:B------:R-:W3:Y:S01]  /*16070*/  S2R R5, SR_SWINHI ;  /* 0x0000000000057919 */ /* 0x000ee20000002f00 */
[----:B------:R-:W-:Y:S05]  /*16080*/  WARPSYNC.ALL ;  /* 0x0000000000007948 */ /* 0x000fea0003800000 */
[----:B------:R-:W-:Y:S01]  /*16090*/  BAR.SYNC.DEFER_BLOCKING 0x1, 0x100 ;  /* 0x0044000000007b1d */ /* 0x000fe20000010000 */
[----:B------:R-:W-:Y:S01]  /*160a0*/  F2FP.BF16.F32.PACK_AB R10, R93, R10 ;  /* 0x0000000a5d0a723e */ /* 0x000fe200000010ff */
[----:B------:R-:W-:Y:S01]  /*160b0*/  IMAD.MOV.U32 R48, RZ, RZ, RZ ;  /* 0x000000ffff307224 */ /* 0x000fe200078e00ff */
[----:B------:R-:W-:Y:S02]  /*160c0*/  F2FP.BF16.F32.PACK_AB R11, R11, R94 ;  /* 0x0000005e0b0b723e */ /* 0x000fe400000010ff */
[----:B------:R-:W-:Y:S01]  /*160d0*/  F2FP.BF16.F32.PACK_AB R30, R133, R30 ;  /* 0x0000001e851e723e */ /* 0x000fe200000010ff */
[----:B------:R-:W-:Y:S01]  /*160e0*/  ULDC.64 UR4, c[0x0][0xc00] ;  /* 0x0003000000047ab9 */ /* 0x000fe20000000a00 */
[----:B------:R-:W-:Y:S01]  /*160f0*/  F2FP.BF16.F32.PACK_AB R32, R137, R32 ;  /* 0x000000208920723e */ /* 0x000fe200000010ff */
[----:B------:R-:W0:Y:S01]  /*16100*/  LDC R55, c[0x0][0xbe8] ;  /* 0x0002fa00ff377b82 */ /* 0x000e220000000800 */
[----:B------:R-:W-:-:S02]  /*16110*/  F2FP.BF16.F32.PACK_AB R33, R33, R138 ;  /* 0x0000008a2121723e */ /* 0x000fc400000010ff */
[----:B------:R-:W-:Y:S02]  /*16120*/  F2FP.BF16.F32.PACK_AB R34, R141, R34 ;  /* 0x000000228d22723e */ /* 0x000fe400000010ff */
[----:B------:R-:W-:Y:S02]  /*16130*/  F2FP.BF16.F32.PACK_AB R35, R35, R142 ;  /* 0x0000008e2323723e */ /* 0x000fe400000010ff */
[----:B------:R-:W-:Y:S02]  /*16140*/  MOV R20, R18 ;  /* 0x0000001200147202 */ /* 0x000fe40000000f00 */
[----:B---3--:R-:W-:-:S03]  /*16150*/  MOV R21, R5 ;  /* 0x0000000500157202 */ /* 0x008fc60000000f00 */
[----:B------:R-:W-:-:S03]  /*16160*/  IMAD.WIDE R8, R222, 0x2, R20 ;  /* 0x00000002de087825 */ /* 0x000fc600078e0214 */
[C---:B------:R-:W-:Y:S02]  /*16170*/  LOP3.LUT R29, R8.reuse, 0x380, RZ, 0xc0, !PT ;  /* 0x00000380081d7812 */ /* 0x040fe400078ec0ff */
[C---:B------:R-:W-:Y:S02]  /*16180*/  IADD3 R37, P5, R8.reuse, 0x20, RZ ;  /* 0x0000002008257810 */ /* 0x040fe40007fbe0ff */
[C---:B------:R-:W-:Y:S02]  /*16190*/  IADD3 R39, P0, R8.reuse, 0x40, RZ ;  /* 0x0000004008277810 */ /* 0x040fe40007f1e0ff */
[----:B------:R-:W-:Y:S01]  /*161a0*/  IADD3 R45, P1, R8, 0x60, RZ ;  /* 0x00000060082d7810 */ /* 0x000fe20007f3e0ff */
[--C-:B------:R-:W-:Y:S01]  /*161b0*/  IMAD.X R5, RZ, RZ, R9.reuse, P5 ;  /* 0x000000ffff057224 */ /* 0x100fe200028e0609 */
[----:B------:R-:W-:Y:S01]  /*161c0*/  SHF.R.U64 R29, R29, 0x3, RZ ;  /* 0x000000031d1d7819 */ /* 0x000fe200000012ff */
[--C-:B------:R-:W-:Y:S01]  /*161d0*/  IMAD.X R7, RZ, RZ, R9.reuse, P0 ;  /* 0x000000ffff077224 */ /* 0x100fe200000e0609 */
[----:B------:R-:W-:Y:S01]  /*161e0*/  LOP3.LUT R4, R37, 0x380, RZ, 0xc0, !PT ;  /* 0x0000038025047812 */ /* 0x000fe200078ec0ff */
[----:B----4-:R-:W-:Y:S01]  /*161f0*/  IMAD.X R13, RZ, RZ, R9, P1 ;  /* 0x000000ffff0d7224 */ /* 0x010fe200008e0609 */
[----:B------:R-:W-:-:S02]  /*16200*/  LOP3.LUT R6, R39, 0x380, RZ, 0xc0, !PT ;  /* 0x0000038027067812 */ /* 0x000fc400078ec0ff */
[C---:B--2---:R-:W-:Y:S02]  /*16210*/  IADD3 R47, P2, R8.reuse, 0x4000, RZ ;  /* 0x00004000082f7810 */ /* 0x044fe40007f5e0ff */
[C---:B------:R-:W-:Y:S02]  /*16220*/  IADD3 R49, P3, R8.reuse, 0x4020, RZ ;  /* 0x0000402008317810 */ /* 0x040fe40007f7e0ff */
[C---:B------:R-:W-:Y:S01]  /*16230*/  IADD3 R51, P4, R8.reuse, 0x4040, RZ ;  /* 0x0000404008337810 */ /* 0x040fe20007f9e0ff */
[--C-:B------:R-:W-:Y:S01]  /*16240*/  IMAD.X R15, RZ, RZ, R9.reuse, P2 ;  /* 0x000000ffff0f7224 */ /* 0x100fe200010e0609 */
[----:B------:R-:W-:Y:S01]  /*16250*/  IADD3 R53, P5, R8, 0x4060, RZ ;  /* 0x0000406008357810 */ /* 0x000fe20007fbe0ff */
[--C-:B------:R-:W-:Y:S01]  /*16260*/  IMAD.X R25, RZ, RZ, R9.reuse, P3 ;  /* 0x000000ffff197224 */ /* 0x100fe200018e0609 */
[----:B------:R-:W-:Y:S01]  /*16270*/  LOP3.LUT R12, R45, 0x380, RZ, 0xc0, !PT ;  /* 0x000003802d0c7812 */ /* 0x000fe200078ec0ff */
[----:B------:R-:W-:Y:S01]  /*16280*/  IMAD.X R27, RZ, RZ, R9, P4 ;  /* 0x000000ffff1b7224 */ /* 0x000fe200020e0609 */
[----:B------:R-:W-:-:S02]  /*16290*/  LOP3.LUT R8, R29, R8, RZ, 0x3c, !PT ;  /* 0x000000081d087212 */ /* 0x000fc400078e3cff */
[----:B------:R-:W-:Y:S02]  /*162a0*/  SHF.R.U64 R4, R4, 0x3, RZ ;  /* 0x0000000304047819 */ /* 0x000fe400000012ff */
[----:B------:R-:W-:Y:S02]  /*162b0*/  SHF.R.U64 R6, R6, 0x3, RZ ;  /* 0x0000000306067819 */ /* 0x000fe400000012ff */
[----:B------:R-:W-:Y:S02]  /*162c0*/  LOP3.LUT R14, R47, 0x380, RZ, 0xc0, !PT ;  /* 0x000003802f0e7812 */ /* 0x000fe400078ec0ff */
[----:B------:R-:W-:Y:S02]  /*162d0*/  IADD3.X R29, RZ, R9, RZ, P5, !PT ;  /* 0x00000009ff1d7210 */ /* 0x000fe40002ffe4ff */
[----:B------:R-:W-:Y:S02]  /*162e0*/  SHF.R.U64 R12, R12, 0x3, RZ ;  /* 0x000000030c0c7819 */ /* 0x000fe400000012ff */
[----:B-----5:R-:W-:-:S02]  /*162f0*/  LOP3.LUT R24, R49, 0x380, RZ, 0xc0, !PT ;  /* 0x0000038031187812 */ /* 0x020fc400078ec0ff */
[----:B------:R-:W-:Y:S02]  /*16300*/  LOP3.LUT R26, R51, 0x380, RZ, 0xc0, !PT ;  /* 0x00000380331a7812 */ /* 0x000fe400078ec0ff */
[----:B------:R-:W-:Y:S02]  /*16310*/  MOV R46, R8 ;  /* 0x00000008002e7202 */ /* 0x000fe40000000f00 */
[----:B------:R-:W-:Y:S02]  /*16320*/  LOP3.LUT R4, R4, R37, RZ, 0x3c, !PT ;  /* 0x0000002504047212 */ /* 0x000fe400078e3cff */
[----:B------:R-:W-:Y:S02]  /*16330*/  LOP3.LUT R6, R6, R39, RZ, 0x3c, !PT ;  /* 0x0000002706067212 */ /* 0x000fe400078e3cff */
[----:B------:R-:W-:Y:S02]  /*16340*/  LOP3.LUT R28, R53, 0x380, RZ, 0xc0, !PT ;  /* 0x00000380351c7812 */ /* 0x000fe400078ec0ff */
[----:B------:R-:W-:-:S02]  /*16350*/  F2FP.BF16.F32.PACK_AB R8, R89, R88 ;  /* 0x000000585908723e */ /* 0x000fc400000010ff */
[----:B------:R-:W-:Y:S02]  /*16360*/  F2FP.BF16.F32.PACK_AB R9, R91, R90 ;  /* 0x0000005a5b09723e */ /* 0x000fe400000010ff */
[----:B------:R-:W-:Y:S02]  /*16370*/  SHF.R.U64 R14, R14, 0x3, RZ ;  /* 0x000000030e0e7819 */ /* 0x000fe400000012ff */
[----:B------:R-:W-:Y:S01]  /*16380*/  LOP3.LUT R12, R12, R45, RZ, 0x3c, !PT ;  /* 0x0000002d0c0c7212 */ /* 0x000fe200078e3cff */
        /* <DEDUP_REMOVED lines=11> */
[----:B--2---:R-:W-:Y:S01]  /*16440*/  F2FP.BF16.F32.PACK_AB R8, R105, R104 ;  /* 0x000000686908723e */ /* 0x004fe200000010ff */
[----:B------:R-:W-:Y:S01]  /*16450*/  STSM.16.M88.4 [R45], R4 ;  /* 0x000000042d007844 */ /* 0x000fe20000000200 */
[----:B------:R-:W-:Y:S02]  /*16460*/  F2FP.BF16.F32.PACK_AB R9, R107, R106 ;  /* 0x0000006a6b09723e */ /* 0x000fe400000010ff */
[----:B------:R-:W-:Y:S02]  /*16470*/  F2FP.BF16.F32.PACK_AB R10, R109, R108 ;  /* 0x0000006c6d0a723e */ /* 0x000fe400000010ff */
[----:B------:R-:W-:Y:S02]  /*16480*/  F2FP.BF16.F32.PACK_AB R11, R111, R110 ;  /* 0x0000006e6f0b723e */ /* 0x000fe400000010ff */
[----:B------:R-:W-:-:S02]  /*16490*/  LOP3.LUT R24, R24, R49, RZ, 0x3c, !PT ;  /* 0x0000003118187212 */ /* 0x000fc400078e3cff */
[----:B------:R-:W-:Y:S01]  /*164a0*/  LOP3.LUT R26, R26, R51, RZ, 0x3c, !PT ;  /* 0x000000331a1a7212 */ /* 0x000fe200078e3cff */
[----:B------:R2:W-:Y:S01]  /*164b0*/  STSM.16.M88.4 [R44], R8 ;  /* 0x000000082c007844 */ /* 0x0005e20000000200 */
[----:B------:R-:W-:Y:S02]  /*164c0*/  LOP3.LUT R28, R28, R53, RZ, 0x3c, !PT ;  /* 0x000000351c1c7212 */ /* 0x000fe400078e3cff */
[----:B-1----:R-:W-:Y:S02]  /*164d0*/  MOV R40, R12 ;  /* 0x0000000c00287202 */ /* 0x002fe40000000f00 */
[----:B------:R-:W-:Y:S02]  /*164e0*/  MOV R39, R14 ;  /* 0x0000000e00277202 */ /* 0x000fe40000000f00 */
        /* <DEDUP_REMOVED lines=11> */
[----:B------:R-:W-:Y:S02]  /*165a0*/  MOV R36, R28 ;  /* 0x0000001c00247202 */ /* 0x000fe40000000f00 */
[----:B------:R-:W-:Y:S01]  /*165b0*/  ISETP.NE.U32.AND P0, PT, RZ, UR4, PT ;  /* 0x00000004ff007c0c */ /* 0x000fe2000bf05070 */
[----:B------:R-:W-:Y:S01]  /*165c0*/  STSM.16.M88.4 [R39], R24 ;  /* 0x0000001827007844 */ /* 0x000fe20000000200 */
[----:B--2---:R-:W-:Y:S02]  /*165d0*/  IADD3 R8, P1, R208, UR4, RZ ;  /* 0x00000004d0087c10 */ /* 0x004fe4000ff3e0ff */
[----:B------:R-:W-:Y:S02]  /*165e0*/  F2FP.BF16.F32.PACK_AB R28, R129, R128 ;  /* 0x00000080811c723e */ /* 0x000fe400000010ff */
[----:B------:R-:W-:-:S02]  /*165f0*/  F2FP.BF16.F32.PACK_AB R29, R131, R130 ;  /* 0x00000082831d723e */ /* 0x000fc400000010ff */
        /* <DEDUP_REMOVED lines=19> */
[----:B0-----:R-:W-:Y:S01]  /*16730*/  ISETP.NE.AND P1, PT, R55, 0x1, PT ;  /* 0x000000013700780c */ /* 0x001fe20003f25270 */
[----:B------:R-:W-:Y:S02]  /*16740*/  IMAD.IADD R13, R204, 0x1, R191 ;  /* 0x00000001cc0d7824 */ /* 0x000fe400078e02bf */
[----:B------:R1:W5:Y:S10]  /*16750*/  @P2 LDG.E R6, desc[UR42][R208.64] ;  /* 0x0000002ad0062981 */ /* 0x000374000c1e1900 */
[----:B------:R-:W0:Y:S08]  /*16760*/  @P1 LDC R10, c[0x0][0xbec] ;  /* 0x0002fb00ff0a1b82 */ /* 0x000e300000000800 */
[----:B------:R-:W2:Y:S01]  /*16770*/  @P1 LDC R11, c[0x0][0xbf0] ;  /* 0x0002fc00ff0b1b82 */ /* 0x000ea20000000800 */
[----:B-1----:R-:W-:Y:S05]  /*16780*/  @P2 BRA `(.L_x_9591) ;  /* 0x0000000000102947 */ /* 0x002fea0003800000 */
[----:B------:R-:W-:Y:S05]  /*16790*/  @!P0 BRA `(.L_x_9591) ;  /* 0x00000000000c8947 */ /* 0x000fea0003800000 */
[----:B------:R-:W3:Y:S04]  /*167a0*/  LDG.E R5, desc[UR42][R8.64] ;  /* 0x0000002a08057981 */ /* 0x000ee8000c1e1900 */
[----:B-----5:R-:W3:Y:S02]  /*167b0*/  LDG.E R6, desc[UR42][R8.64+0x4] ;  /* 0x0000042a08067981 */ /* 0x020ee4000c1e1900 */
[----:B---3--:R-:W-:-:S07]  /*167c0*/  IMAD.IADD R6, R6, 0x1, -R5 ;  /* 0x0000000106067824 */ /* 0x008fce00078e0a05 */
.L_x_9591:
[----:B------:R-:W-:Y:S01]  /*167d0*/  SHF.R.S32.HI R54, RZ, 0x1f, R207 ;  /* 0x0000001fff367819 */ /* 0x000fe200000114cf */
[----:B0-----:R-:W-:Y:S01]  /*167e0*/  @P1 IMAD.HI.U32 R4, R13, R10, RZ ;  /* 0x0000000a0d041227 */ /* 0x001fe200078e00ff */
[----:B------:R-:W-:Y:S01]  /*167f0*/  ULDC.64 UR4, c[0x0][0xb90] ;  /* 0x0002e40000047ab9 */ /* 0x000fe20000000a00 */
[----:B-----5:R-:W-:Y:S02]  /*16800*/  SHF.R.S32.HI R49, RZ, 0x1f, R48 ;  /* 0x0000001fff317819 */ /* 0x020fe40000011430 */
[----:B------:R-:W-:Y:S01]  /*16810*/  IMAD R8, R54, UR4, RZ ;  /* 0x0000000436087c24 */ /* 0x000fe2000f8e02ff */
[----:B------:R-:W-:Y:S01]  /*16820*/  SEL R40, R211, RZ, !P0 ;  /* 0x000000ffd3287207 */ /* 0x000fe20004000000 */
[----:B------:R-:W-:Y:S01]  /*16830*/  IMAD.MOV.U32 R7, RZ, RZ, R13 ;  /* 0x000000ffff077224 */ /* 0x000fe200078e000d */
[----:B--2---:R-:W-:Y:S01]  /*16840*/  @P1 SHF.R.U32.HI R7, RZ, R11, R4 ;  /* 0x0000000bff071219 */ /* 0x004fe20000011604 */
[----:B------:R-:W-:Y:S01]  /*16850*/  IMAD.WIDE.U32 R4, R207, UR4, R48 ;  /* 0x00000004cf047c25 */ /* 0x000fe2000f8e0030 */
[----:B------:R-:W-:-:S03]  /*16860*/  SEL R57, R210, RZ, !P0 ;  /* 0x000000ffd2397207 */ /* 0x000fc60004000000 */
[----:B------:R-:W-:Y:S01]  /*16870*/  IMAD R9, R207, UR5, R8 ;  /* 0x00000005cf097c24 */ /* 0x000fe2000f8e0208 */
[----:B------:R-:W-:Y:S01]  /*16880*/  ULDC.64 UR4, c[0x0][0xb98] ;  /* 0x0002e60000047ab9 */ /* 0x000fe20000000a00 */
[----:B------:R-:W-:Y:S02]  /*16890*/  IMAD.MOV R8, RZ, RZ, -R7 ;  /* 0x000000ffff087224 */ /* 0x000fe400078e0a07 */
[----:B------:R-:W-:Y:S02]  /*168a0*/  IMAD.IADD R5, R5, 0x1, R9 ;  /* 0x0000000105057824 */ /* 0x000fe400078e0209 */
[----:B------:R-:W-:Y:S02]  /*168b0*/  IMAD R9, R55, R8, R13 ;  /* 0x0000000837097224 */ /* 0x000fe400078e020d */
[----:B------:R-:W-:Y:S02]  /*168c0*/  IMAD.IADD R11, R16, 0x1, R224 ;  /* 0x00000001100b7824 */ /* 0x000fe400078e02e0 */
        /* <DEDUP_REMOVED lines=26> */
[----:B------:R-:W-:Y:S01]  /*16a70*/  IMAD.IADD R4, R221, 0x1, R191 ;  /* 0x00000001dd047824 */ /* 0x000fe200078e02bf */
[----:B------:R-:W-:Y:S01]  /*16a80*/  LOP3.LUT R8, R7, 0x380, RZ, 0xc0, !PT ;  /* 0x0000038007087812 */ /* 0x000fe200078ec0ff */
[----:B------:R-:W0:Y:S01]  /*16a90*/  SHFL.IDX PT, R51, R11, RZ, 0x1c1f ;  /* 0x001c1fff0b337589 */ /* 0x000e2200000e0000 */
[----:B------:R-:W-:Y:S01]  /*16aa0*/  LOP3.LUT R24, R25, 0x380, RZ, 0xc0, !PT ;  /* 0x0000038019187812 */ /* 0x000fe200078ec0ff */
[----:B------:R-:W-:Y:S01]  /*16ab0*/  ULDC.64 UR4, c[0x0][0xaa0] ;  /* 0x0002a80000047ab9 */ /* 0x000fe20000000a00 */
[----:B------:R-:W-:Y:S01]  /*16ac0*/  SHF.R.U64 R28, R28, 0x3, RZ ;  /* 0x000000031c1c7819 */ /* 0x000fe200000012ff */
[----:B------:R-:W-:Y:S01]  /*16ad0*/  SHFL.IDX PT, R52, R10, 0x1, 0x1c1f ;  /* 0x003c1f000a347f89 */ /* 0x000fe200000e0000 */
[----:B------:R-:W-:-:S02]  /*16ae0*/  SHF.R.U64 R24, R24, 0x3, RZ ;  /* 0x0000000318187819 */ /* 0x000fc400000012ff */
[----:B------:R-:W-:Y:S01]  /*16af0*/  SHF.R.U64 R12, R12, 0x3, RZ ;  /* 0x000000030c0c7819 */ /* 0x000fe200000012ff */
[----:B------:R-:W1:Y:S01]  /*16b00*/  SHFL.IDX PT, R53, R11, 0x1, 0x1c1f ;  /* 0x003c1f000b357f89 */ /* 0x000e6200000e0000 */
[----:B------:R-:W-:Y:S01]  /*16b10*/  LOP3.LUT R24, R24, R25, RZ, 0x3c, !PT ;  /* 0x0000001918187212 */ /* 0x000fe200078e3cff */
[--C-:B------:R-:W-:Y:S01]  /*16b20*/  IMAD.X R25, RZ, RZ, R21.reuse, P2 ;  /* 0x000000ffff197224 */ /* 0x100fe200010e0615 */
[C---:B------:R-:W-:Y:S01]  /*16b30*/  ISETP.GE.OR P2, PT, R4.reuse, R59, P0 ;  /* 0x0000003b0400720c */ /* 0x040fe20000746670 */
[----:B------:R-:W-:Y:S01]  /*16b40*/  VIADD R4, R4, 0x8 ;  /* 0x0000000804047836 */ /* 0x000fe20000000000 */
[----:B------:R-:W-:Y:S02]  /*16b50*/  SHF.R.U64 R8, R8, 0x3, RZ ;  /* 0x0000000308087819 */ /* 0x000fe400000012ff */
[----:B------:R-:W-:Y:S01]  /*16b60*/  LOP3.LUT R28, R28, R29, RZ, 0x3c, !PT ;  /* 0x0000001d1c1c7212 */ /* 0x000fe200078e3cff */
[--C-:B------:R-:W-:Y:S01]  /*16b70*/  IMAD.X R29, RZ, RZ, R21.reuse, P3 ;  /* 0x000000ffff1d7224 */ /* 0x100fe200018e0615 */
[----:B------:R-:W-:Y:S01]  /*16b80*/  LOP3.LUT R12, R12, R13, RZ, 0x3c, !PT ;  /* 0x0000000d0c0c7212 */ /* 0x000fe200078e3cff */
[----:B------:R-:W-:Y:S01]  /*16b90*/  IMAD.X R13, RZ, RZ, R21, P4 ;  /* 0x000000ffff0d7224 */ /* 0x000fe200020e0615 */
[----:B------:R-:W-:-:S02]  /*16ba0*/  LOP3.LUT R8, R8, R7, RZ, 0x3c, !PT ;  /* 0x0000000708087212 */ /* 0x000fc400078e3cff */
[----:B------:R-:W-:Y:S02]  /*16bb0*/  IADD3 R5, P3, R20, 0x7000, RZ ;  /* 0x0000700014057810 */ /* 0x000fe40007f7e0ff */
[----:B------:R-:W-:Y:S01]  /*16bc0*/  ISETP.GE.OR P0, PT, R4, R59, P0 ;  /* 0x0000003b0400720c */ /* 0x000fe20000706670 */
[----:B0-----:R0:W-:Y:S01]  /*16bd0*/  @!P2 ST.E desc[UR42][R50.64], R3 ;  /* 0x000000033200a985 */ /* 0x0011e2000c10192a */
[C---:B------:R-:W-:Y:S01]  /*16be0*/  IADD3 R33, P5, R20.reuse, 0x5000, RZ ;  /* 0x0000500014217810 */ /* 0x040fe20007fbe0ff */
[----:B------:R-:W-:Y:S01]  /*16bf0*/  IMAD.X R45, RZ, RZ, R21, P3 ;  /* 0x000000ffff2d7224 */ /* 0x000fe200018e0615 */
[C---:B------:R-:W-:Y:S02]  /*16c00*/  IADD3 R37, P4, R20.reuse, 0x6000, RZ ;  /* 0x0000600014257810 */ /* 0x040fe40007f9e0ff */
[----:B------:R-:W-:Y:S02]  /*16c10*/  LOP3.LUT R7, R20, 0x380, RZ, 0xc0, !PT ;  /* 0x0000038014077812 */ /* 0x000fe400078ec0ff */
[----:B------:R-:W-:-:S02]  /*16c20*/  LOP3.LUT R4, R5, 0x380, RZ, 0xc0, !PT ;  /* 0x0000038005047812 */ /* 0x000fc400078ec0ff */
[----:B------:R-:W-:Y:S02]  /*16c30*/  LOP3.LUT R32, R33, 0x380, RZ, 0xc0, !PT ;  /* 0x0000038021207812 */ /* 0x000fe400078ec0ff */
[----:B------:R-:W-:Y:S01]  /*16c40*/  LOP3.LUT R36, R37, 0x380, RZ, 0xc0, !PT ;  /* 0x0000038025247812 */ /* 0x000fe200078ec0ff */
[----:B0-----:R-:W0:Y:S01]  /*16c50*/  @P1 LDC R51, c[0x0][0xbec] ;  /* 0x0002fb00ff331b82 */ /* 0x001e220000000800 */
[----:B------:R-:W-:Y:S01]  /*16c60*/  IMAD R3, R49, UR4, RZ ;  /* 0x0000000431037c24 */ /* 0x000fe2000f8e02ff */
[----:B------:R-:W-:Y:S01]  /*16c70*/  SHF.R.U64 R7, R7, 0x3, RZ ;  /* 0x0000000307077819 */ /* 0x000fe200000012ff */
[----:B-1----:R1:W-:Y:S01]  /*16c80*/  @!P0 ST.E desc[UR42][R52.64], R0 ;  /* 0x0000000034008985 */ /* 0x0023e2000c10192a */
[----:B------:R-:W-:Y:S02]  /*16c90*/  SHF.R.U64 R4, R4, 0x3, RZ ;  /* 0x0000000304047819 */ /* 0x000fe400000012ff */
[----:B------:R-:W-:Y:S02]  /*16ca0*/  SHF.R.U64 R32, R32, 0x3, RZ ;  /* 0x0000000320207819 */ /* 0x000fe400000012ff */
[----:B------:R-:W2:Y:S01]  /*16cb0*/  @P1 LDC R49, c[0x0][0xbf0] ;  /* 0x0002fc00ff311b82 */ /* 0x000ea20000000800 */
[----:B------:R-:W-:Y:S01]  /*16cc0*/  SHF.R.U64 R36, R36, 0x3, RZ ;  /* 0x0000000324247819 */ /* 0x000fe200000012ff */
[----:B------:R-:W-:Y:S01]  /*16cd0*/  IMAD R3, R48, UR5, R3 ;  /* 0x0000000530037c24 */ /* 0x000fe2000f8e0203 */
[----:B------:R-:W-:Y:S01]  /*16ce0*/  LOP3.LUT R20, R7, R20, RZ, 0x3c, !PT ;  /* 0x0000001407147212 */ /* 0x000fe200078e3cff */
[----:B------:R-:W5:Y:S01]  /*16cf0*/  LD.E.128 R8, desc[UR42][R8.64] ;  /* 0x0000002a08087980 */ /* 0x000f62000c101d00 */
        /* <DEDUP_REMOVED lines=9> */
[----:B---3--:R-:W-:Y:S01]  /*16d90*/  IMAD.WIDE.U32 R20, R48, UR4, RZ ;  /* 0x0000000430147c25 */ /* 0x008fe2000f8e00ff */
[----:B------:R-:W-:-:S02]  /*16da0*/  ULDC.64 UR4, c[0x0][0xae8] ;  /* 0x0002ba0000047ab9 */ /* 0x000fc40000000a00 */
[----:B------:R-:W5:Y:S01]  /*16db0*/  LD.E.128 R32, desc[UR42][R32.64] ;  /* 0x0000002a20207980 */ /* 0x000f62000c101d00 */
[----:B------:R-:W-:Y:S02]  /*16dc0*/  IMAD R48, R206, 0x20, R187 ;  /* 0x00000020ce307824 */ /* 0x000fe400078e02bb */
[----:B------:R-:W-:Y:S01]  /*16dd0*/  IMAD.IADD R21, R21, 0x1, R3 ;  /* 0x0000000115157824 */ /* 0x000fe200078e0203 */
[----:B------:R-:W5:Y:S01]  /*16de0*/  LD.E.128 R36, desc[UR42][R36.64] ;  /* 0x0000002a24247980 */ /* 0x000f62000c101d00 */
[----:B-1----:R-:W-:Y:S02]  /*16df0*/  IMAD R0, R54, UR4, RZ ;  /* 0x0000000436007c24 */ /* 0x002fe4000f8e02ff */
[----:B------:R-:W-:Y:S01]  /*16e00*/  IMAD.IADD R48, R191, 0x1, R48 ;  /* 0x00000001bf307824 */ /* 0x000fe200078e0230 */
        /* <DEDUP_REMOVED lines=9> */
[----:B-1----:R-:W1:Y:S01]  /*16ea0*/  FENCE.VIEW.ASYNC.S ;  /* 0x00000000000073c6 */ /* 0x002e620000000000 */
[----:B0-----:R-:W-:-:S04]  /*16eb0*/  @P1 IMAD.HI.U32 R0, R48, R51, RZ ;  /* 0x0000003330001227 */ /* 0x001fc800078e00ff */
        /* <DEDUP_REMOVED lines=9> */
[----:B------:R-:W-:Y:S01]  /*16f50*/  IMAD R0, R0, UR4, RZ ;  /* 0x0000000400007c24 */ /* 0x000fe2000f8e02ff */
[----:B------:R-:W-:Y:S01]  /*16f60*/  IADD3 R21, R21, R49, RZ ;  /* 0x0000003115157210 */ /* 0x000fe20007ffe0ff */
[----:B------:R-:W-:Y:S02]  /*16f70*/  IMAD R49, R55, R40, R48 ;  /* 0x0000002837317224 */ /* 0x000fe400078e0230 */
[C---:B------:R-:W-:Y:S02]  /*16f80*/  IMAD R51, R3.reuse, UR5, R0 ;  /* 0x0000000503337c24 */ /* 0x040fe4000f8e0200 */
[----:B------:R-:W-:Y:S01]  /*16f90*/  IMAD.WIDE.U32 R20, R3, UR4, R20 ;  /* 0x0000000403147c25 */ /* 0x000fe2000f8e0014 */
[----:B------:R-:W-:Y:S01]  /*16fa0*/  SHF.R.S32.HI R0, RZ, 0x1f, R49 ;  /* 0x0000001fff007819 */ /* 0x000fe20000011431 */
[----:B------:R-:W-:-:S02]  /*16fb0*/  ULDC.64 UR4, c[0x0][0xad8] ;  /* 0x0002b60000047ab9 */ /* 0x000fc40000000a00 */
[----:B------:R-:W-:Y:S02]  /*16fc0*/  IMAD.IADD R50, R187, 0x1, R191 ;  /* 0x00000001bb327824 */ /* 0x000fe400078e02bf */
        /* <DEDUP_REMOVED lines=15> */
[----:B-1----:R0:W1:Y:S01]  /*170c0*/  SHFL.IDX PT, R21, R40, RZ, 0x181f ;  /* 0x00181fff28157589 */ /* 0x00206200000e0000 */
        /* <DEDUP_REMOVED lines=13> */
.L_x_9593:
[----:B------:R-:W-:Y:S05]  /*171a0*/  BSYNC B1 ;  /* 0x0000000000017941 */ /* 0x000fea0003800000 */
.L_x_9592:
        /* <DEDUP_REMOVED lines=13> */
.L_x_9595:
[----:B------:R-:W-:Y:S05]  /*17280*/  BSYNC B1 ;  /* 0x0000000000017941 */ /* 0x000fea0003800000 */
.L_x_9594:
        /* <DEDUP_REMOVED lines=13> */
.L_x_9597:
[----:B------:R-:W-:Y:S05]  /*17360*/  BSYNC B1 ;  /* 0x0000000000017941 */ /* 0x000fea0003800000 */
.L_x_9596:
[----:B------:R-:W-:Y:S01]  /*17370*/  VIADD R0, R50, 0x60 ;  /* 0x0000006032007836 */ /* 0x000fe20000000000 */
[----:B0--3--:R-:W3:Y:S04]  /*17380*/  SHFL.IDX PT, R3, R3, 0x3, 0x181f ;  /* 0x00781f0003037f89 */ /* 0x009ee800000e0000 */
[----:B------:R-:W-:Y:S01]  /*17390*/  ISETP.GE.AND P0, PT, R0, R59, PT ;  /* 0x0000003b0000720c */ /* 0x000fe20003f06270 */
[----:B----4-:R4:W0:-:S12]  /*173a0*/  SHFL.IDX PT, R7, R40, 0x3, 0x181f ;  /* 0x00781f0028077f89 */ /* 0x01081800000e0000 */
[----:B----4-:R-:W-:Y:S05]  /*173b0*/  @P0 BRA `(.L_x_9598) ;  /* 0x0000000800f80947 */ /* 0x010fea0003800000 */
[----:B------:R-:W-:Y:S02]  /*173c0*/  ULDC UR4, c[0x0][0xac8] ;  /* 0x0002b20000047ab9 */ /* 0x000fe40000000800 */
[----:B------:R-:W-:-:S13]  /*173d0*/  ISETP.GE.AND P1, PT, R16, UR4, PT ;  /* 0x0000000410007c0c */ /* 0x000fda000bf26270 */
[----:B0-----:R-:W-:-:S04]  /*173e0*/  @!P1 LEA R4, P0, R16, R7, 0x1 ;  /* 0x0000000710049211 */ /* 0x001fc800078008ff */
[----:B---3--:R-:W-:Y:S02]  /*173f0*/  @!P1 LEA.HI.X R5, R16, R3, R17, 0x1, P0 ;  /* 0x0000000310059211 */ /* 0x008fe400000f0c11 */
[----:B------:R-:W-:-:S03]  /*17400*/  ISETP.GE.AND P0, PT, R2, UR4, PT ;  /* 0x0000000402007c0c */ /* 0x000fc6000bf06270 */
[----:B------:R4:W-:Y:S10]  /*17410*/  @!P1 ST.E.128 desc[UR42][R4.64], R24 ;  /* 0x0000001804009985 */ /* 0x0009f4000c101d2a */
[----:B------:R-:W-:Y:S05]  /*17420*/  @P0 BRA `(.L_x_9598) ;  /* 0x0000000800dc0947 */ /* 0x000fea0003800000 */
[----:B----4-:R-:W-:-:S04]  /*17430*/  LEA R4, P0, R2, R7, 0x1 ;  /* 0x0000000702047211 */ /* 0x010fc800078008ff */
[----:B------:R-:W-:-:S05]  /*17440*/  LEA.HI.X R5, R2, R3, R184, 0x1, P0 ;  /* 0x0000000302057211 */ /* 0x000fca00000f0cb8 */
[----:B------:R0:W-:Y:S01]  /*17450*/  ST.E.128 desc[UR42][R4.64], R44 ;  /* 0x0000002c04007985 */ /* 0x0001e2000c101d2a */
[----:B------:R-:W-:Y:S05]  /*17460*/  BRA `(.L_x_9598) ;  /* 0x0000000800cc7947 */ /* 0x000fea0003800000 */
.L_x_9590:
        /* <DEDUP_REMOVED lines=16> */
[----:B---3--:R-:W-:Y:S02]  /*17570*/  ISETP.NE.AND P2, PT, R25, 0x1, PT ;  /* 0x000000011900780c */ /* 0x008fe40003f45270 */
[----:B------:R-:W-:-:S11]  /*17580*/  ISETP.GE.AND P3, PT, R228, 0x80, PT ;  /* 0x00000080e400780c */ /* 0x000fd60003f66270 */
[----:B------:R-:W3:Y:S08]  /*17590*/  @P2 LDC R14, c[0x0][0xbec] ;  /* 0x0002fb00ff0e2b82 */ /* 0x000ef00000000800 */
[----:B------:R-:W0:Y:S01]  /*175a0*/  @P2 LDC R27, c[0x0][0xbf0] ;  /* 0x0002fc00ff1b2b82 */ /* 0x000e220000000800 */
[----:B------:R-:W-:Y:S05]  /*175b0*/  @P1 BRA `(.L_x_9599) ;  /* 0x0000000000101947 */ /* 0x000fea0003800000 */
[----:B------:R-:W-:Y:S05]  /*175c0*/  @!P0 BRA `(.L_x_9599) ;  /* 0x00000000000c8947 */ /* 0x000fea0003800000 */
[----:B------:R-:W2:Y:S04]  /*175d0*/  LDG.E R3, desc[UR42][R4.64] ;  /* 0x0000002a04037981 */ /* 0x000ea8000c1e1900 */
[----:B-----5:R-:W2:Y:S02]  /*175e0*/  LDG.E R8, desc[UR42][R4.64+0x4] ;  /* 0x0000042a04087981 */ /* 0x020ea4000c1e1900 */
[----:B--2---:R-:W-:-:S07]  /*175f0*/  IMAD.IADD R8, R8, 0x1, -R3 ;  /* 0x0000000108087824 */ /* 0x004fce00078e0a03 */
.L_x_9599:
[----:B------:R-:W-:Y:S01]  /*17600*/  BSSY B1, `(.L_x_9600) ;  /* 0x000002d000017945 */ /* 0x000fe20003800000 */
[----:B----4-:R-:W-:Y:S02]  /*17610*/  SHF.R.S32.HI R13, RZ, 0x1f, R207 ;  /* 0x0000001fff0d7819 */ /* 0x010fe400000114cf */
[----:B------:R-:W-:Y:S02]  /*17620*/  SEL R15, R210, RZ, !P0 ;  /* 0x000000ffd20f7207 */ /* 0x000fe40004000000 */
[----:B------:R-:W-:Y:S02]  /*17630*/  SEL R211, R211, RZ, !P0 ;  /* 0x000000ffd3d37207 */ /* 0x000fe40004000000 */
[----:B-----5:R-:W-:Y:S01]  /*17640*/  SHF.R.S32.HI R11, RZ, 0x1f, R0 ;  /* 0x0000001fff0b7819 */ /* 0x020fe20000011400 */
[----:B------:R-:W-:Y:S06]  /*17650*/  @P3 BRA `(.L_x_9601) ;  /* 0x00000000009c3947 */ /* 0x000fec0003800000 */
[----:B------:R-:W4:Y:S01]  /*17660*/  S2R R12, SR_TID.X ;  /* 0x00000000000c7919 */ /* 0x000f220000002100 */
[----:B------:R-:W5:Y:S02]  /*17670*/  LDC R9, c[0x0][0xbe8] ;  /* 0x0002fa00ff097b82 */ /* 0x000f640000000800 */
[----:B-----5:R-:W-:Y:S01]  /*17680*/  IMAD R3, R8, R9, RZ ;  /* 0x0000000908037224 */ /* 0x020fe200078e02ff */
[----:B----4-:R-:W-:-:S04]  /*17690*/  IADD3 R12, R191, -0x80, R12 ;  /* 0xffffff80bf0c7810 */ /* 0x010fc80007ffe00c */
[----:B------:R-:W-:-:S13]  /*176a0*/  ISETP.GE.AND P0, PT, R12, R3, PT ;  /* 0x000000030c00720c */ /* 0x000fda0003f06270 */
[----:B------:R-:W-:Y:S05]  /*176b0*/  @P0 BRA `(.L_x_9601) ;  /* 0x0000000000840947 */ /* 0x000fea0003800000 */
[----:B------:R-:W-:Y:S01]  /*176c0*/  ISETP.NE.AND P0, PT, R9, 0x1, PT ;  /* 0x000000010900780c */ /* 0x000fe20003f05270 */
[----:B------:R-:W-:Y:S01]  /*176d0*/  ULDC.64 UR4, c[0x0][0xb90] ;  /* 0x0002e40000047ab9 */ /* 0x000fe20000000a00 */
[----:B0-----:R-:W-:Y:S02]  /*176e0*/  IMAD.MOV.U32 R4, RZ, RZ, R0 ;  /* 0x000000ffff047224 */ /* 0x001fe400078e0000 */
[----:B------:R-:W-:Y:S02]  /*176f0*/  IMAD R10, R13, UR4, RZ ;  /* 0x000000040d0a7c24 */ /* 0x000fe4000f8e02ff */
[----:B------:R-:W-:Y:S02]  /*17700*/  IMAD.MOV.U32 R5, RZ, RZ, R11 ;  /* 0x000000ffff057224 */ /* 0x000fe400078e000b */
[----:B------:R-:W-:Y:S02]  /*17710*/  IMAD.MOV.U32 R3, RZ, RZ, R12 ;  /* 0x000000ffff037224 */ /* 0x000fe400078e000c */
[----:B------:R-:W-:-:S03]  /*17720*/  IMAD.WIDE.U32 R4, R207, UR4, R4 ;  /* 0x00000004cf047c25 */ /* 0x000fc6000f8e0004 */
[----:B------:R-:W0:Y:S08]  /*17730*/  @P0 LDC R7, c[0x0][0xbec] ;  /* 0x0002fb00ff070b82 */ /* 0x000e300000000800 */
[----:B------:R-:W4:Y:S01]  /*17740*/  @P0 LDC R21, c[0x0][0xbf0] ;  /* 0x0002fc00ff150b82 */ /* 0x000f220000000800 */
[----:B0-----:R-:W-:-:S04]  /*17750*/  @P0 IMAD.HI.U32 R6, R12, R7, RZ ;  /* 0x000000070c060227 */ /* 0x001fc800078e00ff */
[----:B------:R-:W-:Y:S01]  /*17760*/  IMAD R7, R207, UR5, R10 ;  /* 0x00000005cf077c24 */ /* 0x000fe2000f8e020a */
[----:B------:R-:W-:Y:S01]  /*17770*/  ULDC.64 UR4, c[0x0][0xb98] ;  /* 0x0002e60000047ab9 */ /* 0x000fe20000000a00 */
[----:B----4-:R-:W-:Y:S02]  /*17780*/  @P0 SHF.R.U32.HI R3, RZ, R21, R6 ;  /* 0x00000015ff030219 */ /* 0x010fe40000011606 */
[----:B------:R-:W-:Y:S02]  /*17790*/  IMAD.IADD R5, R5, 0x1, R7 ;  /* 0x0000000105057824 */ /* 0x000fe400078e0207 */
[----:B------:R-:W-:Y:S02]  /*177a0*/  IMAD R6, R211, UR4, RZ ;  /* 0x00000004d3067c24 */ /* 0x000fe4000f8e02ff */
[----:B------:R-:W-:Y:S02]  /*177b0*/  IMAD.MOV R7, RZ, RZ, -R3 ;  /* 0x000000ffff077224 */ /* 0x000fe400078e0a03 */
        /* <DEDUP_REMOVED lines=17> */
.L_x_9601:
[----:B------:R-:W-:Y:S05]  /*178d0*/  BSYNC B1 ;  /* 0x0000000000017941 */ /* 0x000fea0003800000 */
.L_x_9600:
[----:B------:R-:W-:Y:S02]  /*178e0*/  ULDC.64 UR4, c[0x0][0xaa0] ;  /* 0x0002a80000047ab9 */ /* 0x000fe40000000a00 */
[----:B----4-:R-:W-:Y:S02]  /*178f0*/  IMAD R3, R11, UR4, RZ ;  /* 0x000000040b037c24 */ /* 0x010fe4000f8e02ff */
[----:B0-----:R-:W-:-:S04]  /*17900*/  IMAD.WIDE.U32 R4, R0, UR4, RZ ;  /* 0x0000000400047c25 */ /* 0x001fc8000f8e00ff */
[----:B------:R-:W-:Y:S01]  /*17910*/  IMAD R3, R0, UR5, R3 ;  /* 0x0000000500037c24 */ /* 0x000fe2000f8e0203 */
[----:B------:R-:W-:Y:S01]  /*17920*/  ULDC.64 UR4, c[0x0][0xae8] ;  /* 0x0002ba0000047ab9 */ /* 0x000fe20000000a00 */
[----:B------:R-:W-:Y:S02]  /*17930*/  IMAD R0, R206, 0x20, R187 ;  /* 0x00000020ce007824 */ /* 0x000fe400078e02bb */
[----:B------:R-:W-:Y:S02]  /*17940*/  IMAD.IADD R5, R5, 0x1, R3 ;  /* 0x0000000105057824 */ /* 0x000fe400078e0203 */
[----:B------:R-:W-:Y:S02]  /*17950*/  IMAD.IADD R9, R191, 0x1, R0 ;  /* 0x00000001bf097824 */ /* 0x000fe400078e0200 */
[----:B------:R-:W-:Y:S02]  /*17960*/  IMAD R6, R13, UR4, RZ ;  /* 0x000000040d067c24 */ /* 0x000fe4000f8e02ff */
[----:B---3--:R-:W-:-:S04]  /*17970*/  @P2 IMAD.HI.U32 R0, R9, R14, RZ ;  /* 0x0000000e09002227 */ /* 0x008fc800078e00ff */
        /* <DEDUP_REMOVED lines=19> */
[----:B------:R-:W-:Y:S01]  /*17ab0*/  IMAD.IADD R191, R187, 0x1, R191 ;  /* 0x00000001bbbf7824 */ /* 0x000fe200078e02bf */
[----:B------:R-:W-:Y:S01]  /*17ac0*/  IADD3 R5, R5, R9, RZ ;  /* 0x0000000905057210 */ /* 0x000fe20007ffe0ff */
        /* <DEDUP_REMOVED lines=9> */
[----:B------:R0:W3:Y:S04]  /*17b60*/  SHFL.IDX PT, R3, R4, RZ, 0x181f ;  /* 0x00181fff04037589 */ /* 0x0000e800000e0000 */
[----:B------:R0:W4:Y:S02]  /*17b70*/  SHFL.IDX PT, R14, R0, RZ, 0x181f ;  /* 0x00181fff000e7589 */ /* 0x00012400000e0000 */
.L_x_9836:
[----:B------:R-:W-:Y:S01]  /*17b80*/  IMAD R8, R8, R25, RZ ;  /* 0x0000001908087224 */ /* 0x000fe200078e02ff */
        /* <DEDUP_REMOVED lines=8> */
[-C--:B---3--:R-:W-:Y:S02]  /*17c10*/  @!P2 LEA.HI.X R7, R16, R3.reuse, R17, 0x1, P0 ;  /* 0x000000031007a211 */ /* 0x088fe400000f0c11 */
[----:B------:R-:W-:-:S03]  /*17c20*/  @!P3 LEA.HI.X R15, R2, R3, R184, 0x1, P1 ;  /* 0x00000003020fb211 */ /* 0x000fc600008f0cb8 */
[----:B------:R3:W-:Y:S04]  /*17c30*/  @!P2 ST.E.128 desc[UR42][R6.64], RZ ;  /* 0x000000ff0600a985 */ /* 0x0007e8000c101d2a */
[----:B------:R3:W-:Y:S02]  /*17c40*/  @!P3 ST.E.128 desc[UR42][R14.64], RZ ;  /* 0x000000ff0e00b985 */ /* 0x0007e4000c101d2a */
.L_x_9604:
[----:B------:R-:W-:Y:S05]  /*17c50*/  BSYNC B1 ;  /* 0x0000000000017941 */ /* 0x000fea0003800000 */
.L_x_9603:
[----:B------:R-:W-:-:S03]  /*17c60*/  UMOV UR4, 0xffffffff ;  /* 0xffffffff00047882 */ /* 0x000fc60000000000 */
[----:B------:R-:W-:Y:S05]  /*17c70*/  BRA.DIV UR4, `(.L_x_9605) ;  /* 0x0000009604887947 */ /* 0x000fea000b800000 */
[----:B---3--:R3:W0:Y:S04]  /*17c80*/  SHFL.IDX PT, R3, R4, 0x1, 0x181f ;  /* 0x00381f0004037f89 */ /* 0x00862800000e0000 */
[----:B----4-:R3:W4:Y:S02]  /*17c90*/  SHFL.IDX PT, R14, R0, 0x1, 0x181f ;  /* 0x00381f00000e7f89 */ /* 0x01072400000e0000 */
.L_x_9840:
        /* <DEDUP_REMOVED lines=13> */
.L_x_9607:
[----:B------:R-:W-:Y:S05]  /*17d70*/  BSYNC B1 ;  /* 0x0000000000017941 */ /* 0x000fea0003800000 */
.L_x_9606:
[----:B------:R-:W-:-:S03]  /*17d80*/  UMOV UR4, 0xffffffff ;  /* 0xffffffff00047882 */ /* 0x000fc60000000000 */
[----:B------:R-:W-:Y:S05]  /*17d90*/  BRA.DIV UR4, `(.L_x_9608) ;  /* 0x0000009604887947 */ /* 0x000fea000b800000 */
[----:B0-----:R0:W0:Y:S04]  /*17da0*/  SHFL.IDX PT, R3, R4, 0x2, 0x181f ;  /* 0x00581f0004037f89 */ /* 0x00102800000e0000 */
[----:B----4-:R4:W0:Y:S02]  /*17db0*/  SHFL.IDX PT, R14, R0, 0x2, 0x181f ;  /* 0x00581f00000e7f89 */ /* 0x01082400000e0000 */
.L_x_9844:
[----:B------:R-:W-:Y:S01]  /*17dc0*/  VIADD R5, R191, 0x40 ;  /* 0x00000040bf057836 */ /* 0x000fe20000000000 */
[----:B------:R-:W-:Y:S04]  /*17dd0*/  BSSY B1, `(.L_x_9609) ;  /* 0x000000c000017945 */ /* 0x000fe80003800000 */
        /* <DEDUP_REMOVED lines=11> */
.L_x_9610:
[----:B------:R-:W-:Y:S05]  /*17e90*/  BSYNC B1 ;  /* 0x0000000000017941 */ /* 0x000fea0003800000 */
.L_x_9609:
[----:B------:R-:W-:-:S03]  /*17ea0*/  UMOV UR4, 0xffffffff ;  /* 0xffffffff00047882 */ /* 0x000fc60000000000 */
[----:B------:R-:W-:Y:S05]  /*17eb0*/  BRA.DIV UR4, `(.L_x_9611) ;  /* 0x0000009604887947 */ /* 0x000fea000b800000 */
[----:B0-----:R0:W0:Y:S04]  /*17ec0*/  SHFL.IDX PT, R3, R4, 0x3, 0x181f ;  /* 0x00781f0004037f89 */ /* 0x00102800000e0000 */
[----:B------:R0:W0:Y:S02]  /*17ed0*/  SHFL.IDX PT, R14, R0, 0x3, 0x181f ;  /* 0x00781f00000e7f89 */ /* 0x00002400000e0000 */
.L_x_9848:
[----:B0--34-:R-:W-:-:S05]  /*17ee0*/  VIADD R0, R191, 0x60 ;  /* 0x00000060bf007836 */ /* 0x019fca0000000000 */
[----:B------:R-:W-:-:S13]  /*17ef0*/  ISETP.GE.AND P0, PT, R0, R8, PT ;  /* 0x000000080000720c */ /* 0x000fda0003f06270 */
[----:B------:R-:W-:Y:S05]  /*17f00*/  @P0 BRA `(.L_x_9598) ;  /* 0x0000000000240947 */ /* 0x000fea0003800000 */
[----:B------:R-:W-:Y:S02]  /*17f10*/  ULDC UR4, c[0x0][0xac8] ;  /* 0x0002b20000047ab9 */ /* 0x000fe40000000800 */
[----:B------:R-:W-:Y:S02]  /*17f20*/  ISETP.GE.AND P2, PT, R16, UR4, PT ;  /* 0x0000000410007c0c */ /* 0x000fe4000bf46270 */
[----:B------:R-:W-:-:S11]  /*17f30*/  ISETP.GE.AND P3, PT, R2, UR4, PT ;  /* 0x0000000402007c0c */ /* 0x000fd6000bf66270 */
[-C--:B------:R-:W-:Y:S02]  /*17f40*/  @!P2 LEA R4, P0, R16, R14.reuse, 0x1 ;  /* 0x0000000e1004a211 */ /* 0x080fe400078008ff */
[----:B------:R-:W-:Y:S02]  /*17f50*/  @!P3 LEA R14, P1, R2, R14, 0x1 ;  /* 0x0000000e020eb211 */ /* 0x000fe400078208ff */
[-C--:B------:R-:W-:Y:S02]  /*17f60*/  @!P2 LEA.HI.X R5, R16, R3.reuse, R17, 0x1, P0 ;  /* 0x000000031005a211 */ /* 0x080fe400000f0c11 */
[----:B------:R-:W-:-:S03]  /*17f70*/  @!P3 LEA.HI.X R15, R2, R3, R184, 0x1, P1 ;  /* 0x00000003020fb211 */ /* 0x000fc600008f0cb8 */
[----:B------:R0:W-:Y:S04]  /*17f80*/  @!P2 ST.E.128 desc[UR42][R4.64], RZ ;  /* 0x000000ff0400a985 */ /* 0x0001e8000c101d2a */
[----:B------:R0:W-:Y:S02]  /*17f90*/  @!P3 ST.E.128 desc[UR42][R14.64], RZ ;  /* 0x000000ff0e00b985 */ /* 0x0001e4000c101d2a */
.L_x_9598:
[----:B------:R-:W-:Y:S05]  /*17fa0*/  BSYNC B0 ;  /* 0x0000000000007941 */ /* 0x000fea0003800000 */
.L_x_9589:
[----:B------:R-:W-:Y:S02]  /*17fb0*/  ULDC UR4, c[0x0][0xc3c] ;  /* 0x00030f0000047ab9 */ /* 0x000fe40000000800 */
[----:B-1----:R-:W-:-:S13]  /*17fc0*/  ISETP.GE.AND P0, PT, R43, UR4, PT ;  /* 0x000000042b007c0c */ /* 0x002fda000bf06270 */
[----:B------:R-:W-:Y:S05]  /*17fd0*/  @!P0 BRA `(.L_x_9612) ;  /* 0xfffffe90004c8947 */ /* 0x000fea000383ffff */
[----:B------:R-:W-:Y:S05]  /*17fe0*/  BRA `(.L_x_9391) ;  /* 0x0000006c00387947 */ /* 0x000fea0003800000 */
.L_x_9389:
        /* <DEDUP_REMOVED lines=16> */
.L_x_9613:
        /* <DEDUP_REMOVED lines=41> */
.L_x_9619:
        /* <DEDUP_REMOVED lines=12> */
.L_x_9618:
[----:B------:R-:W-:Y:S05]  /*18440*/  BSYNC B0 ;  /* 0x0000000000007941 */ /* 0x000fea0003800000 */
.L_x_9617:
        /* <DEDUP_REMOVED lines=20> */
.L_x_9615:
        /* <DEDUP_REMOVED lines=20> */
.L_x_9620:
        /* <DEDUP_REMOVED lines=59> */
.L_x_9616:
[----:B------:R-:W-:Y:S02]  /*18a80*/  IMAD.MOV.U32 R17, RZ, RZ, RZ ;  /* 0x000000ffff117224 */ /* 0x000fe400078e00ff */
[----:B------:R-:W-:Y:S02]  /*18a90*/  IMAD.U32 R16, RZ, RZ, UR6 ;  /* 0x00000006ff107e24 */ /* 0x000fe4000f8e00ff */
[----:B------:R-:W-:-:S07]  /*18aa0*/  IMAD.MOV.U32 R18, RZ, RZ, RZ ;  /* 0x000000ffff127224 */ /* 0x000fce00078e00ff */
.L_x_9621:
[----:B------:R-:W-:-:S13]  /*18ab0*/  ISETP.NE.AND P0, PT, R5, RZ, PT ;  /* 0x000000ff0500720c */ /* 0x000fda0003f05270 */
[----:B------:R-:W0:Y:S01]  /*18ac0*/  @!P0 S2R R3, SR_CgaCtaId ;  /* 0x0000000000038919 */ /* 0x000e220000008800 */
[----:B------:R-:W-:-:S04]  /*18ad0*/  @!P0 MOV R2, 0x400 ;  /* 0x0000040000028802 */ /* 0x000fc80000000f00 */
[----:B0-----:R-:W-:-:S05]  /*18ae0*/  @!P0 LEA R2, R3, R2, 0x18 ;  /* 0x0000000203028211 */ /* 0x001fca00078ec0ff */
[----:B------:R1:W-:Y:S01]  /*18af0*/  @!P0 STS.128 [R2+0x288d0], R16 ;  /* 0x0288d01002008388 */ /* 0x0003e20000000c00 */
[----:B------:R-:W-:Y:S06]  /*18b00*/  BAR.ARV 0x5, 0x180 ;  /* 0x0146000000007b1d */ /* 0x000fec0000002000 */
.L_x_9614:
[----:B------:R2:W-:Y:S01]  /*18b10*/  STL [R1+0x24], RZ ;  /* 0x000024ff01007387 */ /* 0x0005e20000100800 */
[----:B------:R-:W-:Y:S01]  /*18b20*/  ULDC UR4, c[0x0][0xc3c] ;  /* 0x00030f0000047ab9 */ /* 0x000fe20000000800 */
[----:B------:R-:W-:Y:S01]  /*18b30*/  IMAD.MOV.U32 R28, RZ, RZ, 0x1 ;  /* 0x00000001ff1c7424 */ /* 0x000fe200078e00ff */
[----:B0-----:R-:W-:Y:S01]  /*18b40*/  ISETP.GE.AND P0, PT, R19, UR4, PT ;  /* 0x0000000413007c0c */ /* 0x001fe2000bf06270 */
[----:B------:R-:W-:-:S12]  /*18b50*/  IMAD.MOV.U32 R25, RZ, RZ, RZ ;  /* 0x000000ffff197224 */ /* 0x000fd800078e00ff */
[----:B--2---:R-:W-:Y:S05]  /*18b60*/  @P0 BRA `(.L_x_9622) ;  /* 0x0000005c007c0947 */ /* 0x004fea0003800000 */
[----:B------:R-:W0:Y:S01]  /*18b70*/  S2UR UR5, SR_CgaCtaId ;  /* 0x00000000000579c3 */ /* 0x000e220000008800 */
[C---:B------:R-:W-:Y:S01]  /*18b80*/  IMAD.SHL.U32 R31, R0.reuse, 0x8, RZ ;  /* 0x00000008001f7824 */ /* 0x040fe200078e00ff */
[----:B-1----:R-:W-:Y:S01]  /*18b90*/  LOP3.LUT R2, R0, 0x7f, RZ, 0xc0, !PT ;  /* 0x0000007f00027812 */ /* 0x002fe200078ec0ff */
        /* <DEDUP_REMOVED lines=20> */
[----:B0-----:R-:W-:-:S06]  /*18ce0*/  ULEA UR4, UR5, UR4, 0x18 ;  /* 0x0000000405047291 */ /* 0x001fcc000f8ec03f */
[----:B------:R-:W-:-:S04]  /*18cf0*/  IMAD.U32 R22, RZ, RZ, UR4 ;  /* 0x00000004ff167e24 */ /* 0x000fc8000f8e00ff */
[----:B------:R-:W-:-:S05]  /*18d00*/  IMAD R0, R36, 0x2, R22 ;  /* 0x0000000224007824 */ /* 0x000fca00078e0216 */
[----:B------:R1:W-:Y:S02]  /*18d10*/  STL [R1+0x8], R0 ;  /* 0x0000080001007387 */ /* 0x0003e40000100800 */
.L_x_9721:
        /* <DEDUP_REMOVED lines=29> */
[----:B---3--:R-:W3:Y:S01]  /*18ef0*/  @P0 LDG.E R6, desc[UR42][R2.64] ;  /* 0x0000002a02060981 */ /* 0x008ee2000c1e1900 */
        /* <DEDUP_REMOVED lines=17> */
[----:B---3--:R0:W-:Y:S04]  /*19010*/  STL [R1+0x14], R8 ;  /* 0x0000140801007387 */ /* 0x0081e80000100800 */
[----:B--2---:R1:W-:Y:S01]  /*19020*/  STL [R1], R11 ;  /* 0x0000000b01007387 */ /* 0x0043e20000100800 */
[----:B------:R-:W-:Y:S02]  /*19030*/  IMAD.MOV.U32 R10, RZ, RZ, R8 ;  /* 0x000000ffff0a7224 */ /* 0x000fe400078e0008 */
[----:B0-----:R-:W-:Y:S01]  /*19040*/  IMAD.U32 R8, RZ, RZ, UR4 ;  /* 0x00000004ff087e24 */ /* 0x001fe2000f8e00ff */
[----:B----4-:R-:W-:Y:S06]  /*19050*/  @P2 BRA `(.L_x_9623) ;  /* 0x0000000000142947 */ /* 0x010fec0003800000 */
[----:B------:R-:W-:Y:S05]  /*19060*/  @!P0 BRA `(.L_x_9623) ;  /* 0x0000000000108947 */ /* 0x000fea0003800000 */
[----:B------:R-:W2:Y:S04]  /*19070*/  LDG.E R9, desc[UR42][R2.64] ;  /* 0x0000002a02097981 */ /* 0x000ea8000c1e1900 */
[----:B------:R-:W2:Y:S02]  /*19080*/  LDG.E R6, desc[UR42][R2.64+0x4] ;  /* 0x0000042a02067981 */ /* 0x000ea4000c1e1900 */
[----:B--2---:R-:W-:-:S05]  /*19090*/  IMAD.IADD R10, R6, 0x1, -R9 ;  /* 0x00000001060a7824 */ /* 0x004fca00078e0a09 */
[----:B------:R0:W-:Y:S02]  /*190a0*/  STL [R1+0x14], R10 ;  /* 0x0000140a01007387 */ /* 0x0001e40000100800 */
.L_x_9623:
        /* <DEDUP_REMOVED lines=9> */
.L_x_9624:
        /* <DEDUP_REMOVED lines=8> */
[----:B--2---:R-:W-:-:S07]  /*191c0*/  IADD3 R8, -R8, R9, RZ ;  /* 0x0000000908087210 */ /* 0x004fce0007ffe1ff */
.L_x_9625:
[----:B--2---:R-:W2:Y:S01]  /*191d0*/  @P1 LDG.E R2, desc[UR42][R4.64] ;  /* 0x0000002a04021981 */ /* 0x004ea2000c1e1900 */
[----:B------:R-:W3:Y:S03]  /*191e0*/  LDC R3, c[0x0][0x448] ;  /* 0x00011200ff037b82 */ /* 0x000ee60000000800 */
[----:B------:R4:W2:Y:S01]  /*191f0*/  @P1 LDG.E R9, desc[UR42][R4.64+0x4] ;  /* 0x0000042a04091981 */ /* 0x0008a2000c1e1900 */
[----:B-----5:R-:W-:Y:S01]  /*19200*/  IMAD.IADD R8, R8, 0x1, -R11 ;  /* 0x0000000108087824 */ /* 0x020fe200078e0a0b */
[----:B------:R-:W-:Y:S03]  /*19210*/  BSSY B0, `(.L_x_9626) ;  /* 0x0000127000007945 */ /* 0x000fe60003800000 */
[----:B----4-:R-:W-:-:S05]  /*19220*/  IMAD.MOV R4, RZ, RZ, -R8 ;  /* 0x000000ffff047224 */ /* 0x010fca00078e0a08 */
[----:B------:R-:W-:Y:S02]  /*19230*/  VIMNMX R4, RZ, R4, !PT ;  /* 0x00000004ff047248 */ /* 0x000fe40007fe0100 */
[----:B---3--:R-:W-:-:S13]  /*19240*/  ISETP.NE.AND P0, PT, R3, 0x1, PT ;  /* 0x000000010300780c */ /* 0x008fda0003f05270 */
[----:B------:R-:W3:Y:S08]  /*19250*/  @P0 LDC R3, c[0x0][0x44c] ;  /* 0x00011300ff030b82 */ /* 0x000ef00000000800 */
[----:B------:R-:W4:Y:S01]  /*19260*/  @P0 LDC R6, c[0x0][0x450] ;  /* 0x00011400ff060b82 */ /* 0x000f220000000800 */
[----:B--2---:R-:W-:Y:S02]  /*19270*/  @P1 IMAD.IADD R7, R9, 0x1, -R2 ;  /* 0x0000000109071824 */ /* 0x004fe400078e0a02 */
[----:B------:R-:W-:-:S02]  /*19280*/  IMAD.SHL.U32 R2, R17, 0x80, RZ ;  /* 0x0000008011027824 */ /* 0x000fc400078e00ff */
[----:B------:R-:W-:Y:S02]  /*19290*/  IMAD.IADD R37, R8, 0x1, R7 ;  /* 0x0000000108257824 */ /* 0x000fe400078e0207 */
[----:B------:R-:W-:Y:S02]  /*192a0*/  VIADD R2, R2, 0x7f ;  /* 0x0000007f02027836 */ /* 0x000fe40000000000 */
[----:B------:R-:W-:Y:S02]  /*192b0*/  VIADD R5, R37, 0x7f ;  /* 0x0000007f25057836 */ /* 0x000fe40000000000 */
[----:B---3--:R-:W-:-:S04]  /*192c0*/  @P0 IMAD.HI.U32 R9, R2, R3, RZ ;  /* 0x0000000302090227 */ /* 0x008fc800078e00ff */
[----:B------:R-:W-:Y:S01]  /*192d0*/  IMAD.MOV.U32 R3, RZ, RZ, R2 ;  /* 0x000000ffff037224 */ /* 0x000fe200078e0002 */
[----:B----4-:R-:W-:Y:S02]  /*192e0*/  @P0 SHF.R.U32.HI R3, RZ, R6, R9 ;  /* 0x00000006ff030219 */ /* 0x010fe40000011609 */
[----:B------:R-:W-:Y:S02]  /*192f0*/  IADD3 R6, R37, 0x80, -R10 ;  /* 0x0000008025067810 */ /* 0x000fe40007ffe80a */
[----:B------:R-:W-:-:S03]  /*19300*/  SHF.R.S32.HI R2, RZ, 0x1f, R5 ;  /* 0x0000001fff027819 */ /* 0x000fc60000011405 */
[----:B------:R-:W-:Y:S01]  /*19310*/  IMAD.IADD R3, R6, 0x1, R3 ;  /* 0x0000000106037824 */ /* 0x000fe200078e0203 */
[----:B------:R-:W-:-:S04]  /*19320*/  LEA.HI R5, R2, R5, RZ, 0x7 ;  /* 0x0000000502057211 */ /* 0x000fc800078f38ff */
[----:B------:R-:W-:Y:S02]  /*19330*/  SHF.R.S32.HI R2, RZ, 0x1f, R3 ;  /* 0x0000001fff027819 */ /* 0x000fe40000011403 */
[----:B------:R-:W-:Y:S02]  /*19340*/  SHF.R.S32.HI R5, RZ, 0x7, R5 ;  /* 0x00000007ff057819 */ /* 0x000fe40000011405 */
[----:B------:R-:W-:-:S04]  /*19350*/  LEA.HI R2, R2, R3, RZ, 0x7 ;  /* 0x0000000302027211 */ /* 0x000fc800078f38ff */
[----:B------:R-:W-:-:S04]  /*19360*/  SHF.R.S32.HI R2, RZ, 0x7, R2 ;  /* 0x00000007ff027819 */ /* 0x000fc80000011402 */
[----:B------:R-:W-:-:S05]  /*19370*/  VIMNMX R3, R5, R2, PT ;  /* 0x0000000205037248 */ /* 0x000fca0003fe0100 */
[----:B------:R-:W-:-:S05]  /*19380*/  IMAD R2, R3, 0x80, -R8 ;  /* 0x0000008003027824 */ /* 0x000fca00078e0a08 */
[----:B------:R-:W-:-:S04]  /*19390*/  VIMNMX R7, R2, R7, PT ;  /* 0x0000000702077248 */ /* 0x000fc80003fe0100 */
[----:B------:R-:W-:Y:S02]  /*193a0*/  ISETP.GT.AND P0, PT, R7, R4, PT ;  /* 0x000000040700720c */ /* 0x000fe40003f04270 */
[----:B------:R-:W-:-:S11]  /*193b0*/  SHF.R.U32.HI R4, RZ, 0x7, R4 ;  /* 0x00000007ff047819 */ /* 0x000fd60000011604 */
        /* <DEDUP_REMOVED lines=15> */
.L_x_9851:
[----:B---3--:R-:W-:Y:S02]  /*194b0*/  ISETP.NE.AND P0, PT, R14, RZ, PT ;  /* 0x000000ff0e00720c */ /* 0x008fe40003f05270 */
[----:B------:R-:W-:-:S11]  /*194c0*/  PLOP3.LUT P6, PT, PT, PT, PT, 0x8, 0x0 ;  /* 0x000000000000781c */ /* 0x000fd60003fce170 */
[----:B------:R-:W-:Y:S05]  /*194d0*/  @P0 BRA `(.L_x_9629) ;  /* 0x00000000000c0947 */ /* 0x000fea0003800000 */
[----:B------:R-:W-:-:S03]  /*194e0*/  UMOV UR4, 0xffffffff ;  /* 0xffffffff00047882 */ /* 0x000fc60000000000 */
[----:B------:R-:W-:Y:S05]  /*194f0*/  BRA.DIV UR4, `(.L_x_9630) ;  /* 0x0000008204747947 */ /* 0x000fea000b800000 */
[----:B------:R-:W-:-:S13]  /*19500*/  ELECT P6, URZ, PT ;  /* 0x00000000003f782f */ /* 0x000fda00038c0000 */
.L_x_9629:
        /* <DEDUP_REMOVED lines=9> */
.L_x_9854:
[----:B------:R-:W-:Y:S05]  /*195a0*/  BSYNC B1 ;  /* 0x0000000000017941 */ /* 0x000fea0003800000 */
.L_x_9631:
[----:B------:R-:W-:Y:S04]  /*195b0*/  BSSY B1, `(.L_x_9633) ;  /* 0x000006e000017945 */ /* 0x000fe80003800000 */
[----:B------:R-:W-:Y:S05]  /*195c0*/  @!P6 BRA `(.L_x_9634) ;  /* 0x0000000400b0e947 */ /* 0x000fea0003800000 */
[----:B--2---:R-:W-:Y:S01]  /*195d0*/  IMAD R7, R27, 0x8, R22 ;  /* 0x000000081b077824 */ /* 0x004fe200078e0216 */
[----:B------:R-:W-:Y:S01]  /*195e0*/  SHF.L.U32 R8, R29, 0x1f, RZ ;  /* 0x0000001f1d087819 */ /* 0x000fe200000006ff */
[----:B------:R-:W2:Y:S01]  /*195f0*/  S2R R9, SR_TID.X ;  /* 0x0000000000097919 */ /* 0x000ea20000002100 */
[----:B------:R-:W-:Y:S02]  /*19600*/  BSSY B2, `(.L_x_9635) ;  /* 0x0000005000027945 */ /* 0x000fe40003800000 */
[----:B------:R-:W3:Y:S01]  /*19610*/  SYNCS.PHASECHK.TRANS64.TRYWAIT P0, [R7+URZ+0x288a0], R8 ;  /* 0x0288a008070075a7 */ /* 0x000ee2000800017f */
[----:B--2---:R-:W-:-:S04]  /*19620*/  LOP3.LUT R9, R9, 0x7f, RZ, 0xc0, !PT ;  /* 0x0000007f09097812 */ /* 0x004fc800078ec0ff */
[----:B------:R-:W-:Y:S01]  /*19630*/  ISETP.NE.AND P1, PT, R9, RZ, PT ;  /* 0x000000ff0900720c */ /* 0x000fe20003f25270 */
[----:B---3--:R-:W-:-:S12]  /*19640*/  @!P0 BRA `(.L_x_9636) ;  /* 0x0000008000548947 */ /* 0x008fd80003800000 */
.L_x_9855:
[----:B------:R-:W-:Y:S05]  /*19650*/  BSYNC B2 ;  /* 0x0000000000027941 */ /* 0x000fea0003800000 */
.L_x_9635:
        /* <DEDUP_REMOVED lines=9> */
.L_x_9638:
[----:B------:R-:W-:Y:S05]  /*196f0*/  BSYNC B2 ;  /* 0x0000000000027941 */ /* 0x000fea0003800000 */
.L_x_9637:
        /* <DEDUP_REMOVED lines=8> */
[----:B-1----:R-:W-:Y:S01]  /*19780*/  IMAD.SHL.U32 R11, R27, 0x4000, RZ ;  /* 0x000040001b0b7824 */ /* 0x002fe200078e00ff */
[----:B------:R-:W-:Y:S01]  /*19790*/  UMOV UR6, 0x0 ;  /* 0x0000000000067882 */ /* 0x000fe20000000000 */
[----:B------:R-:W-:Y:S01]  /*197a0*/  VIADD R12, R7, 0x28890 ;  /* 0x00028890070c7836 */ /* 0x000fe20000000000 */
[----:B------:R-:W-:Y:S01]  /*197b0*/  UMOV UR7, 0x12f00000 ;  /* 0x12f0000000077882 */ /* 0x000fe20000000000 */
[----:B------:R-:W-:-:S08]  /*197c0*/  VIADD R13, R10, 0x18400 ;  /* 0x000184000a0d7836 */ /* 0x000fd00000000000 */
.L_x_9639:
        /* <DEDUP_REMOVED lines=16> */
.L_x_9640:
        /* <DEDUP_REMOVED lines=13> */
.L_x_9856:
[----:B------:R-:W-:Y:S05]  /*199a0*/  BSYNC B2 ;  /* 0x0000000000027941 */ /* 0x000fea0003800000 */
.L_x_9641:
[----:B------:R-:W-:Y:S01]  /*199b0*/  BSSY B2, `(.L_x_9643) ;  /* 0x000000b000027945 */ /* 0x000fe20003800000 */
[----:B------:R-:W-:Y:S02]  /*199c0*/  IMAD.MOV.U32 R12, RZ, RZ, 0x0 ;  /* 0x00000000ff0c7424 */ /* 0x000fe400078e00ff */
[----:B------:R-:W-:Y:S01]  /*199d0*/  IMAD.MOV.U32 R13, RZ, RZ, 0x12f00000 ;  /* 0x12f00000ff0d7424 */ /* 0x000fe200078e00ff */
[----:B------:R-:W-:Y:S06]  /*199e0*/  @P1 BRA `(.L_x_9644) ;  /* 0x00000000001c1947 */ /* 0x000fec0003800000 */
[----:B------:R-:W1:Y:S01]  /*199f0*/  S2R R10, SR_TID.X ;  /* 0x00000000000a7919 */ /* 0x000e620000002100 */
[----:B0-2---:R-:W-:-:S04]  /*19a00*/  IMAD.MOV.U32 R8, RZ, RZ, 0x8000 ;  /* 0x00008000ff087424 */ /* 0x005fc800078e00ff */
[----:B------:R3:W-:Y:S01]  /*19a10*/  SYNCS.ARRIVE.TRANS64 RZ, [R7+URZ+0x288b0], R8 ;  /* 0x0288b00807ff79a7 */ /* 0x0007e2000800003f */
[----:B-1----:R-:W-:-:S04]  /*19a20*/  LOP3.LUT R10, R10, 0x1f, RZ, 0xc0, !PT ;  /* 0x0000001f0a0a7812 */ /* 0x002fc800078ec0ff */
[----:B------:R-:W-:-:S13]  /*19a30*/  ISETP.NE.AND P0, PT, R10, RZ, PT ;  /* 0x000000ff0a00720c */ /* 0x000fda0003f05270 */
[----:B---3--:R-:W-:Y:S05]  /*19a40*/  @!P0 BRA `(.L_x_9644) ;  /* 0x0000000000048947 */ /* 0x008fea0003800000 */
[----:B------:R-:W-:Y:S01]  /*19a50*/  BPT.TRAP 0x1 ;  /* 0x000000040000795c */ /* 0x000fe20000300000 */
.L_x_9644:
[----:B------:R-:W-:Y:S05]  /*19a60*/  BSYNC B2 ;  /* 0x0000000000027941 */ /* 0x000fea0003800000 */
.L_x_9643:
        /* <DEDUP_REMOVED lines=9> */
.L_x_9645:
        /* <DEDUP_REMOVED lines=15> */
.L_x_9646:
        /* <DEDUP_REMOVED lines=10> */
.L_x_9634:
[----:B------:R-:W-:Y:S05]  /*19c90*/  BSYNC B1 ;  /* 0x0000000000017941 */ /* 0x000fea0003800000 */
.L_x_9633:
[----:B-1----:R-:W-:Y:S01]  /*19ca0*/  VIADD R11, R3, 0xfffffffe ;  /* 0xfffffffe030b7836 */ /* 0x002fe20000000000 */
        /* <DEDUP_REMOVED lines=8> */
.L_x_9661:
[----:B------:R-:W-:Y:S05]  /*19d30*/  YIELD ;  /* 0x0000000000007946 */ /* 0x000fea0003800000 */
        /* <DEDUP_REMOVED lines=10> */
.L_x_9857:
[----:B------:R-:W-:Y:S05]  /*19de0*/  BSYNC B2 ;  /* 0x0000000000027941 */ /* 0x000fea0003800000 */
.L_x_9649:
[----:B------:R-:W-:Y:S04]  /*19df0*/  BSSY B2, `(.L_x_9651) ;  /* 0x0000009000027945 */ /* 0x000fe80003800000 */
[----:B------:R-:W-:Y:S05]  /*19e00*/  @P2 BRA `(.L_x_9652) ;  /* 0x00000000001c2947 */ /* 0x000fea0003800000 */
[----:B--2---:R-:W1:Y:S01]  /*19e10*/  S2R R7, SR_TID.X ;  /* 0x0000000000077919 */ /* 0x004e620000002100 */
[----:B------:R-:W-:-:S04]  /*19e20*/  IMAD.MOV.U32 R3, RZ, RZ, 0x8000 ;  /* 0x00008000ff037424 */ /* 0x000fc800078e00ff */
[----:B------:R3:W-:Y:S01]  /*19e30*/  SYNCS.ARRIVE.TRANS64 RZ, [R10+URZ+0x28890], R3 ;  /* 0x028890030aff79a7 */ /* 0x0007e2000800003f */
[----:B-1----:R-:W-:-:S04]  /*19e40*/  LOP3.LUT R7, R7, 0x1f, RZ, 0xc0, !PT ;  /* 0x0000001f07077812 */ /* 0x002fc800078ec0ff */
[----:B------:R-:W-:-:S13]  /*19e50*/  ISETP.NE.AND P1, PT, R7, RZ, PT ;  /* 0x000000ff0700720c */ /* 0x000fda0003f25270 */
[----:B---3--:R-:W-:Y:S05]  /*19e60*/  @!P1 BRA `(.L_x_9652) ;  /* 0x0000000000049947 */ /* 0x008fea0003800000 */
[----:B------:R-:W-:Y:S01]  /*19e70*/  BPT.TRAP 0x1 ;  /* 0x000000040000795c */ /* 0x000fe20000300000 */
.L_x_9652:
[----:B------:R-:W-:Y:S05]  /*19e80*/  BSYNC B2 ;  /* 0x0000000000027941 */ /* 0x000fea0003800000 */
.L_x_9651:
        /* <DEDUP_REMOVED lines=8> */
[----:B------:R-:W-:Y:S01]  /*19f10*/  VIADD R12, R8, 0x18400 ;  /* 0x00018400080c7836 */ /* 0x000fe20000000000 */
[----:B------:R-:W-:Y:S01]  /*19f20*/  UMOV UR6, 0x0 ;  /* 0x0000000000067882 */ /* 0x000fe20000000000 */
[----:B------:R-:W-:-:S10]  /*19f30*/  UMOV UR7, 0x12f00000 ;  /* 0x12f0000000077882 */ /* 0x000fd40000000000 */
.L_x_9653:
        /* <DEDUP_REMOVED lines=16> */
.L_x_9654:
        /* <DEDUP_REMOVED lines=13> */
.L_x_9858:
[----:B------:R-:W-:Y:S05]  /*1a110*/  BSYNC B2 ;  /* 0x0000000000027941 */ /* 0x000fea0003800000 */
.L_x_9655:
        /* <DEDUP_REMOVED lines=11> */
.L_x_9658:
[----:B------:R-:W-:Y:S05]  /*1a1d0*/  BSYNC B2 ;  /* 0x0000000000027941 */ /* 0x000fea0003800000 */
.L_x_9657:
        /* <DEDUP_REMOVED lines=8> */
.L_x_9659:
        /* <DEDUP_REMOVED lines=15> */
.L_x_9660:
        /* <DEDUP_REMOVED lines=10> */
.L_x_9648:
[----:B------:R-:W-:Y:S05]  /*1a3f0*/  BSYNC B1 ;  /* 0x0000000000017941 */ /* 0x000fea0003800000 */
.L_x_9647:
[C---:B------:R-:W-:Y:S01]  /*1a400*/  ISETP.GT.AND P2, PT, R11.reuse, R4, PT ;  /* 0x000000040b00720c */ /* 0x040fe20003f44270 */
[----:B------:R-:W-:Y:S01]  /*1a410*/  VIADD R11, R11, 0xffffffff ;  /* 0xffffffff0b0b7836 */ /* 0x000fe20000000000 */
[----:B------:R-:W-:-:S04]  /*1a420*/  IADD3 R27, R27, 0x1, RZ ;  /* 0x000000011b1b7810 */ /* 0x000fc80007ffe0ff */
[----:B------:R-:W-:-:S04]  /*1a430*/  ISETP.NE.AND P1, PT, R27, 0x2, PT ;  /* 0x000000021b00780c */ /* 0x000fc80003f25270 */
[----:B------:R-:W-:Y:S02]  /*1a440*/  SEL R8, RZ, 0x1, P1 ;  /* 0x00000001ff087807 */ /* 0x000fe40000800000 */
[----:B------:R-:W-:Y:S02]  /*1a450*/  SEL R27, R27, RZ, P1 ;  /* 0x000000ff1b1b7207 */ /* 0x000fe40000800000 */
[----:B------:R-:W-:Y:S01]  /*1a460*/  LOP3.LUT R29, R29, R8, RZ, 0x3c, !PT ;  /* 0x000000081d1d7212 */ /* 0x000fe200078e3cff */
[----:B------:R-:W-:Y:S06]  /*1a470*/  @P2 BRA `(.L_x_9661) ;  /* 0xfffffff8002c2947 */ /* 0x000fec000383ffff */
.L_x_9627:
[----:B------:R-:W-:Y:S05]  /*1a480*/  BSYNC B0 ;  /* 0x0000000000007941 */ /* 0x000fea0003800000 */
.L_x_9626:
        /* <DEDUP_REMOVED lines=10> */
[----:B------:R-:W-:-:S05]  /*1a530*/  IMAD.IADD R3, R6, 0x1, R3 ;  /* 0x0000000106037824 */ /* 0x000fca00078e0203 */
[----:B------:R-:W-:-:S04]  /*1a540*/  SHF.R.S32.HI R0, RZ, 0x1f, R3 ;  /* 0x0000001fff007819 */ /* 0x000fc80000011403 */
[----:B------:R-:W-:-:S04]  /*1a550*/  LEA.HI R0, R0, R3, RZ, 0x7 ;  /* 0x0000000300007211 */ /* 0x000fc800078f38ff */
[----:B------:R-:W-:-:S04]  /*1a560*/  SHF.R.S32.HI R0, RZ, 0x7, R0 ;  /* 0x00000007ff007819 */ /* 0x000fc80000011400 */
        /* <DEDUP_REMOVED lines=21> */
.L_x_9663:
        /* <DEDUP_REMOVED lines=13> */
[----:B0-----:R-:W-:Y:S02]  /*1a790*/  IMAD.U32 R10, RZ, RZ, UR4 ;  /* 0x00000004ff0a7e24 */ /* 0x001fe4000f8e00ff */
[----:B-1----:R-:W-:Y:S02]  /*1a7a0*/  IMAD.U32 R11, RZ, RZ, UR5 ;  /* 0x00000005ff0b7e24 */ /* 0x002fe4000f8e00ff */
[----:B------:R-:W-:Y:S02]  /*1a7b0*/  IMAD.MOV.U32 R8, RZ, RZ, 0x70 ;  /* 0x00000070ff087424 */ /* 0x000fe400078e00ff */
[----:B------:R-:W-:Y:S02]  /*1a7c0*/  IMAD.MOV.U32 R12, RZ, RZ, 0x1 ;  /* 0x00000001ff0c7424 */ /* 0x000fe400078e00ff */
[----:B------:R-:W-:-:S07]  /*1a7d0*/  IMAD.MOV.U32 R13, RZ, RZ, RZ ;  /* 0x000000ffff0d7224 */ /* 0x000fce00078e00ff */
[----:B------:R-:W-:-:S07]  /*1a7e0*/  LEPC R20, `(.L_x_9666) ;  /* 0x000000001014794e */ /* 0x000fce0000000000 */
[----:B--2---:R-:W-:Y:S05]  /*1a7f0*/  CALL.ABS.NOINC R2 ;  /* 0x0000000002007343 */ /* 0x004fea0003c00000 */
.L_x_9666:
[----:B------:R-:W-:Y:S05]  /*1a800*/  BSYNC B6 ;  /* 0x0000000000067941 */ /* 0x000fea0003800000 */
.L_x_9665:
        /* <DEDUP_REMOVED lines=13> */
[----:B0-----:R-:W-:Y:S02]  /*1a8e0*/  IMAD.U32 R10, RZ, RZ, UR4 ;  /* 0x00000004ff0a7e24 */ /* 0x001fe4000f8e00ff */
[----:B-1----:R-:W-:Y:S02]  /*1a8f0*/  IMAD.U32 R11, RZ, RZ, UR5 ;  /* 0x00000005ff0b7e24 */ /* 0x002fe4000f8e00ff */
[----:B------:R-:W-:Y:S02]  /*1a900*/  IMAD.MOV.U32 R8, RZ, RZ, 0x70 ;  /* 0x00000070ff087424 */ /* 0x000fe400078e00ff */
[----:B------:R-:W-:Y:S02]  /*1a910*/  IMAD.MOV.U32 R12, RZ, RZ, 0x1 ;  /* 0x00000001ff0c7424 */ /* 0x000fe400078e00ff */
[----:B--2---:R-:W-:-:S07]  /*1a920*/  IMAD.MOV.U32 R13, RZ, RZ, RZ ;  /* 0x000000ffff0d7224 */ /* 0x004fce00078e00ff */
[----:B------:R-:W-:-:S07]  /*1a930*/  LEPC R20, `(.L_x_9669) ;  /* 0x000000001014794e */ /* 0x000fce0000000000 */
[----:B---3--:R-:W-:Y:S05]  /*1a940*/  CALL.ABS.NOINC R2 ;  /* 0x0000000002007343 */ /* 0x008fea0003c00000 */
.L_x_9669:
        /* <DEDUP_REMOVED lines=15> */
.L_x_9668:
[----:B------:R-:W-:Y:S05]  /*1aa40*/  BSYNC B6 ;  /* 0x0000000000067941 */ /* 0x000fea0003800000 */
.L_x_9667:
[----:B------:R-:W-:Y:S01]  /*1aa50*/  ULDC.64 UR4, c[0x0][0x9f8] ;  /* 0x00027e0000047ab9 */ /* 0x000fe20000000a00 */
[----:B------:R-:W2:Y:S01]  /*1aa60*/  LDL R20, [R1] ;  /* 0x0000000001147983 */ /* 0x000ea20000100800 */
[----:B------:R-:W-:Y:S01]  /*1aa70*/  ISETP.NE.U32.AND P0, PT, RZ, UR4, PT ;  /* 0x00000004ff007c0c */ /* 0x000fe2000bf05070 */
[----:B------:R-:W-:Y:S01]  /*1aa80*/  IMAD.MOV.U32 R26, RZ, RZ, R35 ;  /* 0x000000ffff1a7224 */ /* 0x000fe200078e0023 */
[----:B------:R-:W3:Y:S02]  /*1aa90*/  LDC R0, c[0x0][0x430] ;  /* 0x00010c00ff007b82 */ /* 0x000ee40000000800 */
[----:B------:R-:W-:-:S13]  /*1aaa0*/  ISETP.NE.AND.EX P0, PT, RZ, UR5, PT, P0 ;  /* 0x00000005ff007c0c */ /* 0x000fda000bf05300 */
[----:B------:R-:W-:Y:S01]  /*1aab0*/  @P0 IADD3 R2, P1, R23, UR4, RZ ;  /* 0x0000000417020c10 */ /* 0x000fe2000ff3e0ff */
[----:B------:R-:W4:Y:S01]  /*1aac0*/  S2R R35, SR_TID.X ;  /* 0x0000000000237919 */ /* 0x000f220000002100 */
[----:B------:R-:W0:Y:S02]  /*1aad0*/  S2R R21, SR_TID.X ;  /* 0x0000000000157919 */ /* 0x000e240000002100 */
[----:B------:R-:W-:Y:S01]  /*1aae0*/  @P0 IADD3.X R3, R24, UR5, RZ, P1, !PT ;  /* 0x0000000518030c10 */ /* 0x000fe20008ffe4ff */
[----:B------:R-:W-:Y:S01]  /*1aaf0*/  VIADD R26, R26, 0xffffffff ;  /* 0xffffffff1a1a7836 */ /* 0x000fe20000000000 */
[----:B------:R-:W-:-:S03]  /*1ab00*/  ULDC UR4, c[0x0][0x2f4] ;  /* 0x0000bd0000047ab9 */ /* 0x000fc60000000800 */
[----:B------:R1:W2:Y:S01]  /*1ab10*/  @P0 LDG.E R34, desc[UR42][R2.64] ;  /* 0x0000002a02220981 */ /* 0x0002a2000c1e1900 */
[----:B---3--:R-:W-:Y:S01]  /*1ab20*/  ISETP.NE.AND P1, PT, R0, 0x1, PT ;  /* 0x000000010000780c */ /* 0x008fe20003f25270 */
[----:B------:R-:W-:-:S12]  /*1ab30*/  IMAD.SHL.U32 R8, R26, 0x80, RZ ;  /* 0x000000801a087824 */ /* 0x000fd800078e00ff */
[----:B------:R-:W3:Y:S01]  /*1ab40*/  @P1 LDC R7, c[0x0][0x434] ;  /* 0x00010d00ff071b82 */ /* 0x000ee20000000800 */
[----:B----4-:R-:W-:-:S07]  /*1ab50*/  IMAD.SHL.U32 R35, R35, 0x10, RZ ;  /* 0x0000001023237824 */ /* 0x010fce00078e00ff */
[----:B------:R-:W4:Y:S01]  /*1ab60*/  @P1 LDC R5, c[0x0][0x438] ;  /* 0x00010e00ff051b82 */ /* 0x000f220000000800 */
[----:B0-----:R-:W-:Y:S02]  /*1ab70*/  LOP3.LUT R21, R21, 0x7f, RZ, 0xc0, !PT ;  /* 0x0000007f15157812 */ /* 0x001fe400078ec0ff */
[----:B------:R-:W-:Y:S02]  /*1ab80*/  LOP3.LUT R35, R35, 0x70, RZ, 0xc0, !PT ;  /* 0x0000007023237812 */ /* 0x000fe400078ec0ff */
[----:B------:R-:W-:-:S04]  /*1ab90*/  SHF.R.U32.HI R21, RZ, 0x3, R21 ;  /* 0x00000003ff157819 */ /* 0x000fc80000011615 */
[----:B------:R-:W-:-:S04]  /*1aba0*/  LOP3.LUT R6, R8, R21, R35, 0xfe, !PT ;  /* 0x0000001508067212 */ /* 0x000fc800078efe23 */
[----:B------:R-:W-:-:S13]  /*1abb0*/  ISETP.GE.AND P0, PT, R6, R37, PT ;  /* 0x000000250600720c */ /* 0x000fda0003f06270 */
[----:B-1----:R-:W0:Y:S01]  /*1abc0*/  @!P0 LDC.64 R2, c[0x0][0x428] ;  /* 0x00010a00ff028b82 */ /* 0x002e220000000a00 */
[----:B------:R-:W-:Y:S01]  /*1abd0*/  LOP3.LUT R32, R32, 0xfffffffb, RZ, 0xc0, !PT ;  /* 0xfffffffb20207812 */ /* 0x000fe200078ec0ff */
[----:B------:R-:W-:Y:S01]  /*1abe0*/  UMOV UR5, 0xffffffff ;  /* 0xffffffff00057882 */ /* 0x000fe20000000000 */
[----:B--2---:R-:W-:-:S04]  /*1abf0*/  IMAD.IADD R6, R6, 0x1, R20 ;  /* 0x0000000106067824 */ /* 0x004fc800078e0214 */
[----:B---3--:R-:W-:-:S04]  /*1ac00*/  @P1 IMAD.HI.U32 R7, R6, R7, RZ ;  /* 0x0000000706071227 */ /* 0x008fc800078e00ff */
[----:B------:R-:W-:Y:S01]  /*1ac10*/  IMAD.MOV.U32 R4, RZ, RZ, R6 ;  /* 0x000000ffff047224 */ /* 0x000fe200078e0006 */
[----:B----4-:R-:W-:-:S05]  /*1ac20*/  @P1 SHF.R.U32.HI R4, RZ, R5, R7 ;  /* 0x00000005ff041219 */ /* 0x010fca0000011607 */
[----:B------:R-:W-:-:S04]  /*1ac30*/  IMAD.MOV R5, RZ, RZ, -R4 ;  /* 0x000000ffff057224 */ /* 0x000fc800078e0a04 */
[----:B------:R-:W-:Y:S01]  /*1ac40*/  IMAD R0, R0, R5, R6 ;  /* 0x0000000500007224 */ /* 0x000fe200078e0206 */
[----:B------:R-:W-:Y:S02]  /*1ac50*/  @!P0 SHF.R.S32.HI R5, RZ, 0x1f, R4 ;  /* 0x0000001fff058819 */ /* 0x000fe40000011404 */
[----:B------:R-:W-:Y:S01]  /*1ac60*/  SHF.R.S32.HI R9, RZ, 0x1f, R34 ;  /* 0x0000001fff097819 */ /* 0x000fe20000011422 */
[----:B0-----:R-:W-:-:S04]  /*1ac70*/  @!P0 IMAD.WIDE.U32 R4, R34, R2, R4 ;  /* 0x0000000222048225 */ /* 0x001fc800078e0004 */
[----:B------:R-:W-:-:S04]  /*1ac80*/  @!P0 IMAD R6, R9, R2, RZ ;  /* 0x0000000209068224 */ /* 0x000fc800078e02ff */
[----:B------:R-:W-:Y:S02]  /*1ac90*/  @!P0 IMAD R6, R34, R3, R6 ;  /* 0x0000000322068224 */ /* 0x000fe400078e0206 */
[----:B------:R-:W0:Y:S01]  /*1aca0*/  @!P0 LDC.64 R2, c[0x0][0x418] ;  /* 0x00010600ff028b82 */ /* 0x000e220000000a00 */
[----:B------:R-:W-:Y:S02]  /*1acb0*/  IMAD.U32 R7, RZ, RZ, UR38 ;  /* 0x00000026ff077e24 */ /* 0x000fe4000f8e00ff */
[----:B------:R-:W-:-:S03]  /*1acc0*/  @!P0 IMAD.IADD R6, R5, 0x1, R6 ;  /* 0x0000000105068824 */ /* 0x000fc600078e0206 */
[----:B------:R-:W-:Y:S02]  /*1acd0*/  ISETP.NE.AND P2, PT, R7, 0x3, PT ;  /* 0x000000030700780c */ /* 0x000fe40003f45270 */
[----:B0-----:R-:W-:-:S04]  /*1ace0*/  @!P0 LEA R2, P1, R4, R2, 0x2 ;  /* 0x0000000204028211 */ /* 0x001fc800078210ff */
[----:B------:R-:W-:Y:S01]  /*1acf0*/  @!P0 LEA.HI.X R3, R4, R3, R6, 0x2, P1 ;  /* 0x0000000304038211 */ /* 0x000fe200008f1406 */
[----:B------:R-:W-:-:S06]  /*1ad00*/  IMAD.MOV.U32 R4, RZ, RZ, RZ ;  /* 0x000000ffff047224 */ /* 0x000fcc00078e00ff */
[----:B------:R0:W5:Y:S01]  /*1ad10*/  @!P0 LDG.E R4, desc[UR42][R2.64] ;  /* 0x0000002a02048981 */ /* 0x000162000c1e1900 */
[----:B------:R-:W-:Y:S02]  /*1ad20*/  ISETP.GE.AND P0, PT, R31, UR4, PT ;  /* 0x000000041f007c0c */ /* 0x000fe4000bf06270 */
[----:B------:R-:W-:Y:S01]  /*1ad30*/  @P2 LOP3.LUT R32, R32, 0x4, RZ, 0xfc, !PT ;  /* 0x0000000420202812 */ /* 0x000fe200078efcff */
[----:B------:R0:W-:Y:S03]  /*1ad40*/  STL [R1+0x4], R9 ;  /* 0x0000040901007387 */ /* 0x0001e60000100800 */
[----:B------:R-:W-:-:S07]  /*1ad50*/  LOP3.LUT R32, R32, 0xfffffffd, RZ, 0xc0, !PT ;  /* 0xfffffffd20207812 */ /* 0x000fce00078ec0ff */
[----:B------:R-:W-:Y:S02]  /*1ad60*/  @P0 LOP3.LUT R32, R32, 0x2, RZ, 0xfc, !PT ;  /* 0x0000000220200812 */ /* 0x000fe400078efcff */
[----:B------:R-:W-:Y:S02]  /*1ad70*/  ISETP.GE.AND P0, PT, R30, UR4, PT ;  /* 0x000000041e007c0c */ /* 0x000fe4000bf06270 */
[----:B------:R-:W-:-:S11]  /*1ad80*/  LOP3.LUT R32, R32, 0xfffffffe, RZ, 0xc0, !PT ;  /* 0xfffffffe20207812 */ /* 0x000fd600078ec0ff */
[----:B------:R-:W-:Y:S01]  /*1ad90*/  @P0 LOP3.LUT R32, R32, 0x1, RZ, 0xfc, !PT ;  /* 0x0000000120200812 */ /* 0x000fe200078efcff */
[----:B0-----:R-:W-:Y:S06]  /*1ada0*/  BRA.DIV UR5, `(.L_x_9670) ;  /* 0x0000006a05cc7947 */ /* 0x001fec000b800000 */
.L_x_9861:
[----:B------:R-:W-:Y:S01]  /*1adb0*/  SHF.R.S32.HI R35, RZ, 0x1f, R18 ;  /* 0x0000001fff237819 */ /* 0x000fe20000011412 */
[----:B------:R-:W-:Y:S06]  /*1adc0*/  @!P2 BRA `(.L_x_9671) ;  /* 0x000000000004a947 */ /* 0x000fec0003800000 */
[----:B------:R-:W-:Y:S01]  /*1add0*/  BPT.TRAP 0x1 ;  /* 0x000000040000795c */ /* 0x000fe20000300000 */
.L_x_9671:
        /* <DEDUP_REMOVED lines=25> */
.L_x_9862:
[----:B------:R-:W-:Y:S05]  /*1af70*/  BSYNC B0 ;  /* 0x0000000000007941 */ /* 0x000fea0003800000 */
.L_x_9672:
        /* <DEDUP_REMOVED lines=31> */
[----:B0-----:R-:W-:-:S04]  /*1b170*/  @P0 LEA R3, P1, R31, R3, 0x1 ;  /* 0x000000031f030211 */ /* 0x001fc800078208ff */
[----:B-1----:R-:W-:-:S04]  /*1b180*/  @P0 IADD3.X R2, RZ, R2, RZ, P1, !PT ;  /* 0x00000002ff020210 */ /* 0x002fc80000ffe4ff */
        /* <DEDUP_REMOVED lines=74> */
.L_x_9880:
        /* <DEDUP_REMOVED lines=11> */
.L_x_9675:
        /* <DEDUP_REMOVED lines=11> */
.L_x_9676:
        /* <DEDUP_REMOVED lines=32> */
[----:B-1----:R-:W-:-:S02]  /*1b990*/  IMAD.U32 R7, RZ, RZ, UR7 ;  /* 0x00000007ff077e24 */ /* 0x002fc4000f8e00ff */
[----:B------:R-:W-:Y:S02]  /*1b9a0*/  IMAD.U32 R10, RZ, RZ, UR8 ;  /* 0x00000008ff0a7e24 */ /* 0x000fe4000f8e00ff */
[----:B------:R-:W-:Y:S02]  /*1b9b0*/  IMAD.U32 R11, RZ, RZ, UR9 ;  /* 0x00000009ff0b7e24 */ /* 0x000fe4000f8e00ff */
[----:B------:R-:W-:Y:S02]  /*1b9c0*/  IMAD.MOV.U32 R12, RZ, RZ, 0x1 ;  /* 0x00000001ff0c7424 */ /* 0x000fe400078e00ff */
[----:B------:R-:W-:-:S07]  /*1b9d0*/  IMAD.MOV.U32 R13, RZ, RZ, RZ ;  /* 0x000000ffff0d7224 */ /* 0x000fce00078e00ff */
[----:B------:R-:W-:-:S07]  /*1b9e0*/  LEPC R20, `(.L_x_9678) ;  /* 0x000000001014794e */ /* 0x000fce0000000000 */
[----:B0-----:R-:W-:Y:S05]  /*1b9f0*/  CALL.ABS.NOINC R2 ;  /* 0x0000000002007343 */ /* 0x001fea0003c00000 */
.L_x_9678:
[----:B------:R-:W-:Y:S05]  /*1ba00*/  BSYNC B6 ;  /* 0x0000000000067941 */ /* 0x000fea0003800000 */
.L_x_9677:
[----:B------:R-:W2:Y:S01]  /*1ba10*/  LDL.LU R20, [R1+0x20] ;  /* 0x0000200001147983 */ /* 0x000ea20000300800 */
[----:B------:R-:W3:Y:S01]  /*1ba20*/  LDC R6, c[0x0][0x448] ;  /* 0x00011200ff067b82 */ /* 0x000ee20000000800 */
[----:B------:R-:W-:Y:S01]  /*1ba30*/  ULDC.64 UR4, c[0x0][0x2d8] ;  /* 0x0000b60000047ab9 */ /* 0x000fe20000000a00 */
[----:B------:R-:W-:Y:S01]  /*1ba40*/  ULDC.64 UR6, c[0x0][0x280] ;  /* 0x0000a00000067ab9 */ /* 0x000fe20000000a00 */
[----:B------:R-:W4:Y:S04]  /*1ba50*/  LDL.LU R21, [R1+0xc] ;  /* 0x00000c0001157983 */ /* 0x000f280000300800 */
[----:B0-----:R-:W4:Y:S01]  /*1ba60*/  LDL.LU.64 R2, [R1+0x18] ;  /* 0x0000180001027983 */ /* 0x001f220000300a00 */
[----:B------:R-:W-:-:S03]  /*1ba70*/  IMAD R0, R35, UR4, RZ ;  /* 0x0000000423007c24 */ /* 0x000fc6000f8e02ff */
[----:B------:R0:W5:Y:S01]  /*1ba80*/  LDL R10, [R1+0x14] ;  /* 0x00001400010a7983 */ /* 0x0001620000100800 */
[----:B------:R-:W-:-:S03]  /*1ba90*/  IMAD R5, R18, UR5, R0 ;  /* 0x0000000512057c24 */ /* 0x000fc6000f8e0200 */
[----:B------:R0:W5:Y:S01]  /*1baa0*/  LDL R8, [R1+0x8] ;  /* 0x0000080001087983 */ /* 0x0001620000100800 */
[----:B---3--:R-:W-:-:S13]  /*1bab0*/  ISETP.NE.AND P0, PT, R6, 0x1, PT ;  /* 0x000000010600780c */ /* 0x008fda0003f05270 */
[----:B-1----:R-:W1:Y:S01]  /*1bac0*/  @P0 LDC R7, c[0x0][0x44c] ;  /* 0x00011300ff070b82 */ /* 0x002e620000000800 */
[----:B----4-:R-:W-:Y:S02]  /*1bad0*/  IMAD.MOV.U32 R3, RZ, RZ, R21 ;  /* 0x000000ffff037224 */ /* 0x010fe400078e0015 */
[----:B------:R-:W-:Y:S01]  /*1bae0*/  IMAD.WIDE.U32 R2, R18, UR4, R2 ;  /* 0x0000000412027c25 */ /* 0x000fe2000f8e0002 */
[----:B------:R-:W-:Y:S01]  /*1baf0*/  ULDC.64 UR4, c[0x0][0x2e0] ;  /* 0x0000b80000047ab9 */ /* 0x000fe20000000a00 */
[----:B------:R-:W3:Y:S02]  /*1bb00*/  S2R R21, SR_TID.X ;  /* 0x0000000000157919 */ /* 0x000ee40000002100 */
[----:B--2---:R-:W-:Y:S02]  /*1bb10*/  IMAD R0, R20, UR4, RZ ;  /* 0x0000000414007c24 */ /* 0x004fe4000f8e02ff */
[----:B------:R-:W2:Y:S01]  /*1bb20*/  S2R R20, SR_TID.X ;  /* 0x0000000000147919 */ /* 0x000ea20000002100 */
[----:B------:R-:W-:-:S02]  /*1bb30*/  IMAD.IADD R3, R3, 0x1, R5 ;  /* 0x0000000103037824 */ /* 0x000fc400078e0205 */
[C---:B------:R-:W-:Y:S02]  /*1bb40*/  IMAD R0, R33.reuse, UR5, R0 ;  /* 0x0000000521007c24 */ /* 0x040fe4000f8e0200 */
[----:B------:R-:W-:Y:S01]  /*1bb50*/  IMAD.WIDE.U32 R2, R33, UR4, R2 ;  /* 0x0000000421027c25 */ /* 0x000fe2000f8e0002 */
[----:B------:R-:W-:-:S03]  /*1bb60*/  ULDC.64 UR4, c[0x0][0x2d0] ;  /* 0x0000b40000047ab9 */ /* 0x000fc60000000a00 */
[----:B------:R-:W-:Y:S02]  /*1bb70*/  IMAD.IADD R3, R3, 0x1, R0 ;  /* 0x0000000103037824 */ /* 0x000fe400078e0200 */
[----:B------:R-:W4:Y:S01]  /*1bb80*/  @P0 LDC R0, c[0x0][0x450] ;  /* 0x00011400ff000b82 */ /* 0x000f220000000800 */
[----:B---3--:R-:W-:Y:S01]  /*1bb90*/  IMAD.SHL.U32 R21, R21, 0x10, RZ ;  /* 0x0000001015157824 */ /* 0x008fe200078e00ff */
[----:B--2---:R-:W-:-:S04]  /*1bba0*/  LOP3.LUT R20, R20, 0x7f, RZ, 0xc0, !PT ;  /* 0x0000007f14147812 */ /* 0x004fc800078ec0ff */
[----:B------:R-:W-:Y:S02]  /*1bbb0*/  LOP3.LUT R21, R21, 0x70, RZ, 0xc0, !PT ;  /* 0x0000007015157812 */ /* 0x000fe400078ec0ff */
[----:B------:R-:W-:-:S04]  /*1bbc0*/  SHF.R.U32.HI R20, RZ, 0x3, R20 ;  /* 0x00000003ff147819 */ /* 0x000fc80000011614 */
[----:B------:R-:W-:-:S05]  /*1bbd0*/  LOP3.LUT R20, R20, R21, RZ, 0xfc, !PT ;  /* 0x0000001514147212 */ /* 0x000fca00078efcff */
[----:B------:R-:W-:-:S04]  /*1bbe0*/  IMAD R5, R17, 0x80, R20 ;  /* 0x0000008011057824 */ /* 0x000fc800078e0214 */
        /* <DEDUP_REMOVED lines=62> */
[----:B-1----:R-:W-:Y:S01]  /*1bfd0*/  @!P3 IMAD.X R7, RZ, RZ, R2, P2 ;  /* 0x000000ffff07b224 */ /* 0x002fe200010e0602 */
[----:B------:R-:W-:Y:S02]  /*1bfe0*/  @!P3 MOV R2, R14 ;  /* 0x0000000e0002b202 */ /* 0x000fe40000000f00 */
[----:B------:R-:W0:Y:S01]  /*1bff0*/  SHFL.IDX PT, R14, R0, 0x4, 0x181f ;  /* 0x00981f00000e7f89 */ /* 0x000e2200000e0000 */
[----:B------:R-:W-:-:S05]  /*1c000*/  @!P3 IMAD.MOV.U32 R3, RZ, RZ, R7 ;  /* 0x000000ffff03b224 */ /* 0x000fca00078e0007 */
[----:B------:R-:W-:Y:S04]  /*1c010*/  @!P3 LDGSTS.E.BYPASS.LTC128B.128 [R8+0x11c00], desc[UR42][R2.64], !P0 ;  /* 0x11c000000208bfae */ /* 0x000fe8000c101d6a */
[----:B------:R1:W-:Y:S01]  /*1c020*/  @!P3 LDGSTS.E.BYPASS.LTC128B.128 [R8+0x15c00], desc[UR42][R2.64+0x80], !P1 ;  /* 0x15c000800208bfae */ /* 0x0003e2000c901d6a */
[----:B------:R-:W-:Y:S01]  /*1c030*/  ISETP.GE.AND P3, PT, R6, R5, PT ;  /* 0x000000050600720c */ /* 0x000fe20003f66270 */
[----:B------:R-:W-:Y:S02]  /*1c040*/  VIADD R6, R17, 0x50 ;  /* 0x0000005011067836 */ /* 0x000fe40000000000 */
        /* <DEDUP_REMOVED lines=28> */
.L_x_9897:
        /* <DEDUP_REMOVED lines=11> */
.L_x_9681:
[----:B------:R-:W-:Y:S05]  /*1c2c0*/  BSYNC B0 ;  /* 0x0000000000007941 */ /* 0x000fea0003800000 */
.L_x_9680:
[----:B------:R-:W-:Y:S01]  /*1c2d0*/  NOP ;  /* 0x0000000000007918 */ /* 0x000fe20000000000 */
[----:B------:R-:W-:-:S13]  /*1c2e0*/  PLOP3.LUT P0, PT, PT, PT, PT, 0x80, 0x0 ;  /* 0x000000000000781c */ /* 0x000fda0003f0f070 */
.L_x_9682:
        /* <DEDUP_REMOVED lines=20> */
.L_x_9898:
[----:B------:R-:W-:Y:S05]  /*1c430*/  BSYNC B0 ;  /* 0x0000000000007941 */ /* 0x000fea0003800000 */
.L_x_9683:
        /* <DEDUP_REMOVED lines=10> */
.L_x_9699:
[----:B------:R-:W3:Y:S01]  /*1c4e0*/  LDL R7, [R1] ;  /* 0x0000000001077983 */ /* 0x000ee20000100800 */
[----:B------:R-:W1:Y:S03]  /*1c4f0*/  LDC R0, c[0x0][0x430] ;  /* 0x00010c00ff007b82 */ /* 0x000e660000000800 */
[----:B------:R-:W4:Y:S01]  /*1c500*/  LDL R5, [R1+0x4] ;  /* 0x0000040001057983 */ /* 0x000f220000100800 */
[----:B------:R-:W-:Y:S05]  /*1c510*/  YIELD ;  /* 0x0000000000007946 */ /* 0x000fea0003800000 */
[----:B------:R-:W5:Y:S01]  /*1c520*/  S2R R2, SR_TID.X ;  /* 0x0000000000027919 */ /* 0x000f620000002100 */
[----:B------:R-:W-:Y:S01]  /*1c530*/  ULDC.64 UR4, c[0x0][0x428] ;  /* 0x00010a0000047ab9 */ /* 0x000fe20000000a00 */
[----:B------:R-:W2:Y:S01]  /*1c540*/  S2R R4, SR_TID.X ;  /* 0x0000000000047919 */ /* 0x000ea20000002100 */
[----:B-1----:R-:W-:-:S13]  /*1c550*/  ISETP.NE.AND P0, PT, R0, 0x1, PT ;  /* 0x000000010000780c */ /* 0x002fda0003f05270 */
[----:B0-----:R-:W0:Y:S01]  /*1c560*/  @P0 LDC R3, c[0x0][0x434] ;  /* 0x00010d00ff030b82 */ /* 0x001e220000000800 */
[----:B-----5:R-:W-:-:S07]  /*1c570*/  LOP3.LUT R2, R2, 0x7f, RZ, 0xc0, !PT ;  /* 0x0000007f02027812 */ /* 0x020fce00078ec0ff */
[----:B------:R-:W1:Y:S01]  /*1c580*/  @P0 LDC R8, c[0x0][0x438] ;  /* 0x00010e00ff080b82 */ /* 0x000e620000000800 */
[----:B------:R-:W-:Y:S01]  /*1c590*/  SHF.R.U32.HI R2, RZ, 0x3, R2 ;  /* 0x00000003ff027819 */ /* 0x000fe20000011602 */
[----:B--2---:R-:W-:-:S04]  /*1c5a0*/  IMAD.SHL.U32 R4, R4, 0x10, RZ ;  /* 0x0000001004047824 */ /* 0x004fc800078e00ff */
[----:B------:R-:W-:Y:S01]  /*1c5b0*/  IMAD R2, R6, 0x80, R2 ;  /* 0x0000008006027824 */ /* 0x000fe200078e0202 */
[----:B------:R-:W-:-:S04]  /*1c5c0*/  LOP3.LUT R4, R4, 0x70, RZ, 0xc0, !PT ;  /* 0x0000007004047812 */ /* 0x000fc800078ec0ff */
[----:B---3--:R-:W-:Y:S01]  /*1c5d0*/  IADD3 R4, R4, R2, R7 ;  /* 0x0000000204047210 */ /* 0x008fe20007ffe007 */
[----:B----4-:R-:W-:-:S04]  /*1c5e0*/  IMAD R5, R5, UR4, RZ ;  /* 0x0000000405057c24 */ /* 0x010fc8000f8e02ff */
[----:B0-----:R-:W-:-:S04]  /*1c5f0*/  @P0 IMAD.HI.U32 R3, R4, R3, RZ ;  /* 0x0000000304030227 */ /* 0x001fc800078e00ff */
[----:B------:R-:W-:Y:S01]  /*1c600*/  IMAD.MOV.U32 R2, RZ, RZ, R4 ;  /* 0x000000ffff027224 */ /* 0x000fe200078e0004 */
[----:B-1----:R-:W-:Y:S01]  /*1c610*/  @P0 SHF.R.U32.HI R2, RZ, R8, R3 ;  /* 0x00000008ff020219 */ /* 0x002fe20000011603 */
[----:B------:R-:W-:-:S03]  /*1c620*/  IMAD R5, R34, UR5, R5 ;  /* 0x0000000522057c24 */ /* 0x000fc6000f8e0205 */
[----:B------:R-:W-:-:S05]  /*1c630*/  IADD3 R3, -R2, RZ, RZ ;  /* 0x000000ff02037210 */ /* 0x000fca0007ffe1ff */
        /* <DEDUP_REMOVED lines=19> */
.L_x_9687:
[----:B------:R-:W-:Y:S01]  /*1c770*/  IMAD R6, R25, 0x8, R22 ;  /* 0x0000000819067824 */ /* 0x000fe200078e0216 */
[----:B------:R-:W-:Y:S01]  /*1c780*/  SHF.L.U32 R3, R28, 0x1f, RZ ;  /* 0x0000001f1c037819 */ /* 0x000fe200000006ff */
[----:B------:R-:W-:Y:S03]  /*1c790*/  BSSY B1, `(.L_x_9688) ;  /* 0x0000003000017945 */ /* 0x000fe60003800000 */
[----:B------:R-:W0:Y:S02]  /*1c7a0*/  SYNCS.PHASECHK.TRANS64.TRYWAIT P0, [R6+URZ+0x28840], R3 ;  /* 0x02884003060075a7 */ /* 0x000e24000800017f */
[----:B0-----:R-:W-:Y:S05]  /*1c7b0*/  @!P0 BRA `(.L_x_9689) ;  /* 0x0000006400f08947 */ /* 0x001fea0003800000 */
.L_x_9899:
[----:B------:R-:W-:Y:S05]  /*1c7c0*/  BSYNC B1 ;  /* 0x0000000000017941 */ /* 0x000fea0003800000 */
.L_x_9688:
        /* <DEDUP_REMOVED lines=71> */
.L_x_9917:
        /* <DEDUP_REMOVED lines=9> */
.L_x_9691:
        /* <DEDUP_REMOVED lines=11> */
.L_x_9692:
[----:B------:R1:W-:Y:S01]  /*1cd80*/  SYNCS.ARRIVE.TRANS64.A1T0 RZ, [R6+URZ+0x28830], RZ ;  /* 0x028830ff06ff79a7 */ /* 0x0003e2000810003f */
[----:B------:R-:W-:Y:S05]  /*1cd90*/  @!P4 BRA `(.L_x_9693) ;  /* 0x000000000004c947 */ /* 0x000fea0003800000 */
[----:B------:R-:W-:Y:S01]  /*1cda0*/  BPT.TRAP 0x1 ;  /* 0x000000040000795c */ /* 0x000fe20000300000 */
.L_x_9693:
[----:B------:R-:W-:Y:S01]  /*1cdb0*/  SHF.L.U32 R2, R17, 0x1f, RZ ;  /* 0x0000001f11027819 */ /* 0x000fe200000006ff */
[----:B-1----:R-:W-:Y:S01]  /*1cdc0*/  IMAD R6, R10, 0x8, R22 ;  /* 0x000000080a067824 */ /* 0x002fe200078e0216 */
[----:B------:R-:W-:Y:S03]  /*1cdd0*/  BSSY B1, `(.L_x_9694) ;  /* 0x0000003000017945 */ /* 0x000fe60003800000 */
[----:B------:R-:W1:Y:S02]  /*1cde0*/  SYNCS.PHASECHK.TRANS64.TRYWAIT P0, [R6+URZ+0x28860], R2 ;  /* 0x02886002060075a7 */ /* 0x000e64000800017f */
[----:B-1----:R-:W-:Y:S05]  /*1cdf0*/  @!P0 BRA `(.L_x_9695) ;  /* 0x0000006800c08947 */ /* 0x002fea0003800000 */
.L_x_9918:
[----:B------:R-:W-:Y:S05]  /*1ce00*/  BSYNC B1 ;  /* 0x0000000000017941 */ /* 0x000fea0003800000 */
.L_x_9694:
        /* <DEDUP_REMOVED lines=9> */
[----:B------:R-:W-:-:S03]  /*1cea0*/  LEA R7, R7, R22, 0x1 ;  /* 0x0000001607077211 */ /* 0x000fc600078e08ff */
        /* <DEDUP_REMOVED lines=57> */
.L_x_9936:
        /* <DEDUP_REMOVED lines=29> */
.L_x_9697:
        /* <DEDUP_REMOVED lines=11> */
.L_x_9698:
[C---:B------:R-:W-:Y:S01]  /*1d4c0*/  ISETP.GT.AND P0, PT, R26.reuse, RZ, PT ;  /* 0x000000ff1a00720c */ /* 0x040fe20003f04270 */
[----:B------:R0:W-:Y:S01]  /*1d4d0*/  SYNCS.ARRIVE.TRANS64.A1T0 RZ, [R6+URZ+0x28850], RZ ;  /* 0x028850ff06ff79a7 */ /* 0x0001e2000810003f */
[----:B------:R-:W-:Y:S02]  /*1d4e0*/  IMAD.MOV.U32 R10, RZ, RZ, R25 ;  /* 0x000000ffff0a7224 */ /* 0x000fe400078e0019 */
[----:B------:R-:W-:Y:S02]  /*1d4f0*/  IMAD.MOV.U32 R17, RZ, RZ, R28 ;  /* 0x000000ffff117224 */ /* 0x000fe400078e001c */
[----:B------:R-:W-:Y:S02]  /*1d500*/  IMAD.MOV.U32 R33, RZ, RZ, R26 ;  /* 0x000000ffff217224 */ /* 0x000fe400078e001a */
[----:B0-----:R-:W-:-:S05]  /*1d510*/  VIADD R6, R26, 0xffffffff ;  /* 0xffffffff1a067836 */ /* 0x001fca0000000000 */
[----:B------:R-:W-:Y:S05]  /*1d520*/  @P0 BRA `(.L_x_9699) ;  /* 0xffffffec00ec0947 */ /* 0x000fea000383ffff */
.L_x_9686:
[----:B------:R-:W-:Y:S05]  /*1d530*/  BSYNC B0 ;  /* 0x0000000000007941 */ /* 0x000fea0003800000 */
.L_x_9685:
        /* <DEDUP_REMOVED lines=17> */
.L_x_9701:
[----:B------:R-:W-:Y:S05]  /*1d650*/  BSYNC B0 ;  /* 0x0000000000007941 */ /* 0x000fea0003800000 */
.L_x_9700:
[----:B------:R-:W-:-:S05]  /*1d660*/  IMAD.U32 R0, RZ, RZ, UR38 ;  /* 0x00000026ff007e24 */ /* 0x000fca000f8e00ff */
[----:B------:R-:W-:-:S13]  /*1d670*/  ISETP.NE.AND P0, PT, R0, 0x3, PT ;  /* 0x000000030000780c */ /* 0x000fda0003f05270 */
[----:B------:R-:W-:Y:S05]  /*1d680*/  @!P0 BRA `(.L_x_9702) ;  /* 0x0000000000048947 */ /* 0x000fea0003800000 */
[----:B------:R-:W-:Y:S01]  /*1d690*/  BPT.TRAP 0x1 ;  /* 0x000000040000795c */ /* 0x000fe20000300000 */
.L_x_9702:
[----:B------:R-:W-:Y:S01]  /*1d6a0*/  IMAD R0, R25, 0x8, R22 ;  /* 0x0000000819007824 */ /* 0x000fe200078e0216 */
[----:B0-----:R-:W-:Y:S01]  /*1d6b0*/  SHF.L.U32 R3, R28, 0x1f, RZ ;  /* 0x0000001f1c037819 */ /* 0x001fe200000006ff */
[----:B------:R-:W-:Y:S01]  /*1d6c0*/  BSSY B0, `(.L_x_9703) ;  /* 0x0000004000007945 */ /* 0x000fe20003800000 */
[----:B------:R-:W-:Y:S02]  /*1d6d0*/  IMAD R6, R26, -0x80, R37 ;  /* 0xffffff801a067824 */ /* 0x000fe400078e0225 */
[----:B------:R-:W0:Y:S02]  /*1d6e0*/  SYNCS.PHASECHK.TRANS64.TRYWAIT P0, [R0+URZ+0x28860], R3 ;  /* 0x02886003000075a7 */ /* 0x000e24000800017f */
[----:B0-----:R-:W-:Y:S05]  /*1d6f0*/  @!P0 BRA `(.L_x_9704) ;  /* 0x0000006c001c8947 */ /* 0x001fea0003800000 */
.L_x_9937:
[----:B------:R-:W-:Y:S05]  /*1d700*/  BSYNC B0 ;  /* 0x0000000000007941 */ /* 0x000fea0003800000 */
.L_x_9703:
        /* <DEDUP_REMOVED lines=43> */
[----:B------:R-:W0:Y:S02]  /*1d9c0*/  SHFL.IDX PT, R14, R23, 0x5, 0x181f ;  /* 0x00b81f00170e7f89 */ /* 0x000e2400000e0000 */
[----:B------:R-:W-:Y:S02]  /*1d9d0*/  IADD3.X R3, RZ, R7, RZ, P4, !PT ;  /* 0x00000007ff037210 */ /* 0x000fe400027fe4ff */
        /* <DEDUP_REMOVED lines=25> */
.L_x_9955:
        /* <DEDUP_REMOVED lines=11> */
.L_x_9706:
        /* <DEDUP_REMOVED lines=11> */
.L_x_9707:
[----:B------:R0:W-:Y:S01]  /*1dcd0*/  SYNCS.ARRIVE.TRANS64.A1T0 RZ, [R0+URZ+0x28850], RZ ;  /* 0x028850ff00ff79a7 */ /* 0x0001e2000810003f */
[----:B------:R-:W-:-:S05]  /*1dce0*/  VIADD R25, R25, 0x1 ;  /* 0x0000000119197836 */ /* 0x000fca0000000000 */
[----:B------:R-:W-:-:S04]  /*1dcf0*/  ISETP.NE.AND P0, PT, R25, 0x2, PT ;  /* 0x000000021900780c */ /* 0x000fc80003f05270 */
[----:B------:R-:W-:Y:S02]  /*1dd00*/  SEL R3, RZ, 0x1, P0 ;  /* 0x00000001ff037807 */ /* 0x000fe40000000000 */
[----:B------:R-:W-:Y:S02]  /*1dd10*/  SEL R25, R25, RZ, P0 ;  /* 0x000000ff19197207 */ /* 0x000fe40000000000 */
[----:B0-----:R-:W-:-:S07]  /*1dd20*/  LOP3.LUT R28, R28, R3, RZ, 0x3c, !PT ;  /* 0x000000031c1c7212 */ /* 0x001fce00078e3cff */
.L_x_9664:
[----:B------:R-:W-:Y:S05]  /*1dd30*/  BSYNC B7 ;  /* 0x0000000000077941 */ /* 0x000fea0003800000 */
.L_x_9662:
[----:B------:R-:W-:-:S13]  /*1dd40*/  LOP3.LUT P0, RZ, R32, 0x8, RZ, 0xc0, !PT ;  /* 0x0000000820ff7812 */ /* 0x000fda000780c0ff */
[----:B------:R-:W-:Y:S05]  /*1dd50*/  @!P0 BRA `(.L_x_9708) ;  /* 0x0000000000248947 */ /* 0x000fea0003800000 */
[----:B------:R-:W-:Y:S05]  /*1dd60*/  WARPSYNC.ALL ;  /* 0x0000000000007948 */ /* 0x000fea0003800000 */
[----:B------:R-:W2:Y:S08]  /*1dd70*/  S2UR UR5, SR_CgaCtaId ;  /* 0x00000000000579c3 */ /* 0x000eb00000008800 */
[----:B------:R-:W-:Y:S06]  /*1dd80*/  BAR.SYNC.DEFER_BLOCKING 0x5, 0x180 ;  /* 0x0146000000007b1d */ /* 0x000fec0000010000 */
[----:B------:R-:W-:-:S02]  /*1dd90*/  UMOV UR4, 0x400 ;  /* 0x0000040000047882 */ /* 0x000fc40000000000 */
[----:B--2---:R-:W-:-:S06]  /*1dda0*/  ULEA UR4, UR5, UR4, 0x18 ;  /* 0x0000000405047291 */ /* 0x004fcc000f8ec03f */
[----:B------:R-:W-:-:S05]  /*1ddb0*/  IMAD.U32 R22, RZ, RZ, UR4 ;  /* 0x00000004ff167e24 */ /* 0x000fca000f8e00ff */
[----:B------:R4:W2:Y:S01]  /*1ddc0*/  LDS.128 R16, [R22+0x288d0] ;  /* 0x0288d00016107984 */ /* 0x0008a20000000c00 */
[----:B------:R-:W-:Y:S06]  /*1ddd0*/  BAR.ARV 0x4, 0x180 ;  /* 0x0106000000007b1d */ /* 0x000fec0000002000 */
[----:B------:R-:W-:Y:S05]  /*1dde0*/  BRA `(.L_x_9709) ;  /* 0x0000000800cc7947 */ /* 0x000fea0003800000 */
.L_x_9708:
        /* <DEDUP_REMOVED lines=36> */
.L_x_9965:
[----:B------:R-:W-:Y:S02]  /*1e030*/  ULDC UR4, c[0x0][0xc38] ;  /* 0x00030e0000047ab9 */ /* 0x000fe40000000800 */
[----:B------:R-:W-:-:S04]  /*1e040*/  IMAD.U32 R7, RZ, RZ, UR4 ;  /* 0x00000004ff077e24 */ /* 0x000fc8000f8e00ff */
[----:B---3--:R-:W-:-:S04]  /*1e050*/  IMAD R14, R14, R7, RZ ;  /* 0x000000070e0e7224 */ /* 0x008fc800078e02ff */
[----:B------:R-:W-:-:S05]  /*1e060*/  IMAD.IADD R9, R4, 0x1, R14 ;  /* 0x0000000104097824 */ /* 0x000fca00078e020e */
[----:B------:R-:W-:-:S13]  /*1e070*/  ISETP.GT.AND P6, PT, R9, R0, PT ;  /* 0x000000000900720c */ /* 0x000fda0003fc4270 */
[----:B------:R-:W-:Y:S05]  /*1e080*/  @P6 BRA `(.L_x_9711) ;  /* 0x00000000009c6947 */ /* 0x000fea0003800000 */
.L_x_9716:
        /* <DEDUP_REMOVED lines=11> */
[----:B------:R-:W3:Y:S02]  /*1e140*/  LDC.64 R2, c[0x0][0xc80] ;  /* 0x00032000ff027b82 */ /* 0x000ee40000000a00 */
[----:B---3--:R-:W-:-:S05]  /*1e150*/  IMAD.WIDE R2, R7, 0x4, R2 ;  /* 0x0000000407027825 */ /* 0x008fca00078e0202 */
[----:B------:R3:W5:Y:S02]  /*1e160*/  LDG.E R5, desc[UR42][R2.64] ;  /* 0x0000002a02057981 */ /* 0x000764000c1e1900 */
.L_x_9714:
[----:B------:R-:W-:Y:S05]  /*1e170*/  BSYNC B0 ;  /* 0x0000000000007941 */ /* 0x000fea0003800000 */
.L_x_9713:
        /* <DEDUP_REMOVED lines=15> */
[----:B---3--:R-:W-:-:S04]  /*1e270*/  SEL R7, R14, RZ, P5 ;  /* 0x000000ff0e077207 */ /* 0x008fc80002800000 */
[----:B--2---:R-:W-:-:S05]  /*1e280*/  IADD3 R6, R4, R7, RZ ;  /* 0x0000000704067210 */ /* 0x004fca0007ffe0ff */
[----:B------:R2:W3:Y:S02]  /*1e290*/  SHFL.IDX PT, R14, R6, 0x1f, 0x1f ;  /* 0x03e01f00060e7f89 */ /* 0x0004e400000e0000 */
.L_x_9973:
[----:B------:R-:W-:Y:S02]  /*1e2a0*/  ULDC UR4, c[0x0][0xc38] ;  /* 0x00030e0000047ab9 */ /* 0x000fe40000000800 */
[----:B------:R-:W-:-:S04]  /*1e2b0*/  IMAD.U32 R7, RZ, RZ, UR4 ;  /* 0x00000004ff077e24 */ /* 0x000fc8000f8e00ff */
[----:B---3--:R-:W-:-:S04]  /*1e2c0*/  IMAD R14, R14, R7, RZ ;  /* 0x000000070e0e7224 */ /* 0x008fc800078e02ff */
[----:B------:R-:W-:-:S05]  /*1e2d0*/  IMAD.IADD R9, R14, 0x1, R9 ;  /* 0x000000010e097824 */ /* 0x000fca00078e0209 */
[----:B------:R-:W-:-:S13]  /*1e2e0*/  ISETP.GT.AND P6, PT, R9, R0, PT ;  /* 0x000000000900720c */ /* 0x000fda0003fc4270 */
[----:B------:R-:W-:Y:S05]  /*1e2f0*/  @!P6 BRA `(.L_x_9716) ;  /* 0xfffffffc0064e947 */ /* 0x000fea000383ffff */
.L_x_9711:
        /* <DEDUP_REMOVED lines=8> */
.L_x_9977:
[----:B------:R-:W-:Y:S01]  /*1e380*/  ISETP.NE.AND P0, PT, R2, RZ, PT ;  /* 0x000000ff0200720c */ /* 0x000fe20003f05270 */
[----:B------:R-:W-:-:S12]  /*1e390*/  IMAD.MOV.U32 R14, RZ, RZ, RZ ;  /* 0x000000ffff0e7224 */ /* 0x000fd800078e00ff */
[----:B------:R-:W-:Y:S05]  /*1e3a0*/  @!P0 BRA `(.L_x_9718) ;  /* 0x0000000000108947 */ /* 0x000fea0003800000 */
[----:B------:R-:W-:Y:S01]  /*1e3b0*/  UMOV UR4, 0xffffffff ;  /* 0xffffffff00047882 */ /* 0x000fe20000000000 */
[----:B------:R-:W-:Y:S02]  /*1e3c0*/  VIADD R12, R4, 0xffffffff ;  /* 0xffffffff040c7836 */ /* 0x000fe40000000000 */
[----:B------:R-:W-:Y:S05]  /*1e3d0*/  BRA.DIV UR4, `(.L_x_9719) ;  /* 0x00000072049c7947 */ /* 0x000fea000b800000 */
[----:B------:R0:W0:Y:S02]  /*1e3e0*/  SHFL.IDX PT, R14, R6, R12, 0x1f ;  /* 0x00001f0c060e7589 */ /* 0x00002400000e0000 */
.L_x_9718:
[----:B------:R-:W5:Y:S01]  /*1e3f0*/  LDC.64 R2, c[0x0][0xc90] ;  /* 0x00032400ff027b82 */ /* 0x000f620000000a00 */
[----:B------:R-:W-:-:S04]  /*1e400*/  IMAD.IADD R19, R4, 0x1, R19 ;  /* 0x0000000104137824 */ /* 0x000fc800078e0213 */
[----:B-----5:R-:W-:-:S05]  /*1e410*/  IMAD.WIDE R2, R19, 0x4, R2 ;  /* 0x0000000413027825 */ /* 0x020fca00078e0202 */
[----:B0-2---:R0:W3:Y:S01]  /*1e420*/  LDG.E R6, desc[UR42][R2.64] ;  /* 0x0000002a02067981 */ /* 0x0050e2000c1e1900 */
[----:B------:R-:W-:Y:S02]  /*1e430*/  IMAD R16, R14, R7, R16 ;  /* 0x000000070e107224 */ /* 0x000fe400078e0210 */
[----:B0-----:R-:W-:Y:S02]  /*1e440*/  IMAD.MOV.U32 R2, RZ, RZ, RZ ;  /* 0x000000ffff027224 */ /* 0x001fe400078e00ff */
[----:B---34-:R-:W-:-:S05]  /*1e450*/  IMAD R4, R5, R6, RZ ;  /* 0x0000000605047224 */ /* 0x018fca00078e02ff */
[----:B------:R-:W-:-:S04]  /*1e460*/  IABS R8, R4 ;  /* 0x0000000400087213 */ /* 0x000fc80000000000 */
[----:B------:R-:W0:Y:S08]  /*1e470*/  I2F.RP R10, R8 ;  /* 0x00000008000a7306 */ /* 0x000e300000209400 */
[----:B0-----:R-:W1:Y:S02]  /*1e480*/  MUFU.RCP R10, R10 ;  /* 0x0000000a000a7308 */ /* 0x001e640000001000 */
[----:B-1----:R-:W-:-:S06]  /*1e490*/  VIADD R11, R10, 0xffffffe ;  /* 0x0ffffffe0a0b7836 */ /* 0x002fcc0000000000 */
        /* <DEDUP_REMOVED lines=47> */
[----:B------:R-:W-:-:S05]  /*1e790*/  @P0 VIADD R2, R2, 0x1 ;  /* 0x0000000102020836 */ /* 0x000fca0000000000 */
[----:B------:R-:W-:Y:S02]  /*1e7a0*/  @!P2 IADD3 R2, -R2, RZ, RZ ;  /* 0x000000ff0202a210 */ /* 0x000fe40007ffe1ff */
[----:B------:R-:W-:Y:S01]  /*1e7b0*/  @!P1 LOP3.LUT R2, RZ, R6, RZ, 0x33, !PT ;  /* 0x00000006ff029212 */ /* 0x000fe200078e33ff */
[----:B------:R-:W-:-:S04]  /*1e7c0*/  IMAD.MOV R6, RZ, RZ, -R6 ;  /* 0x000000ffff067224 */ /* 0x000fc800078e0a06 */
[----:B------:R-:W-:Y:S01]  /*1e7d0*/  IMAD R18, R2, R6, R9 ;  /* 0x0000000602127224 */ /* 0x000fe200078e0209 */
[----:B------:R-:W-:-:S05]  /*1e7e0*/  LOP3.LUT R2, RZ, R2, RZ, 0x33, !PT ;  /* 0x00000002ff027212 */ /* 0x000fca00078e33ff */
[----:B------:R-:W-:Y:S01]  /*1e7f0*/  IMAD.IADD R17, R5, 0x1, R2 ;  /* 0x0000000105117824 */ /* 0x000fe200078e0202 */
[----:B------:R-:W-:Y:S06]  /*1e800*/  BRA `(.L_x_9720) ;  /* 0x00000000001c7947 */ /* 0x000fec0003800000 */
.L_x_9712:
[----:B------:R-:W-:Y:S01]  /*1e810*/  UMOV UR4, URZ ;  /* 0x0000003f00047c82 */ /* 0x000fe20008000000 */
[----:B------:R-:W-:Y:S01]  /*1e820*/  UMOV UR5, URZ ;  /* 0x0000003f00057c82 */ /* 0x000fe20008000000 */
[----:B------:R-:W-:Y:S01]  /*1e830*/  ULDC UR6, c[0x0][0xc3c] ;  /* 0x00030f0000067ab9 */ /* 0x000fe20000000800 */
[----:B------:R-:W-:Y:S02]  /*1e840*/  IMAD.MOV.U32 R16, RZ, RZ, R0 ;  /* 0x000000ffff107224 */ /* 0x000fe400078e0000 */
[----:B------:R-:W-:Y:S02]  /*1e850*/  IMAD.U32 R17, RZ, RZ, UR4 ;  /* 0x00000004ff117e24 */ /* 0x000fe4000f8e00ff */
[----:B------:R-:W-:Y:S02]  /*1e860*/  IMAD.U32 R18, RZ, RZ, UR5 ;  /* 0x00000005ff127e24 */ /* 0x000fe4000f8e00ff */
[----:B------:R-:W-:-:S07]  /*1e870*/  IMAD.U32 R19, RZ, RZ, UR6 ;  /* 0x00000006ff137e24 */ /* 0x000fce000f8e00ff */
.L_x_9720:
        /* <DEDUP_REMOVED lines=10> */
.L_x_9709:
[----:B------:R-:W-:Y:S02]  /*1e920*/  ULDC UR4, c[0x0][0xc3c] ;  /* 0x00030f0000047ab9 */ /* 0x000fe40000000800 */
[----:B--2---:R-:W-:-:S13]  /*1e930*/  ISETP.GE.AND P0, PT, R19, UR4, PT ;  /* 0x0000000413007c0c */ /* 0x004fda000bf06270 */
[----:B------:R-:W-:Y:S05]  /*1e940*/  @!P0 BRA `(.L_x_9721) ;  /* 0xffffffa000f48947 */ /* 0x000fea000383ffff */
[----:B------:R-:W-:Y:S05]  /*1e950*/  BSYNC B8 ;  /* 0x0000000000087941 */ /* 0x000fea0003800000 */
.L_x_9622:
[----:B------:R-:W2:Y:S01]  /*1e960*/  LDL.LU R0, [R1+0x24] ;  /* 0x0000240001007983 */ /* 0x000ea20000300800 */
[----:B------:R-:W-:Y:S01]  /*1e970*/  BSSY B0, `(.L_x_9722) ;  /* 0x000000b000007945 */ /* 0x000fe20003800000 */
[----:B------:R-:W5:Y:S01]  /*1e980*/  S2R R5, SR_CgaCtaId ;  /* 0x0000000000057919 */ /* 0x000f620000008800 */
[----:B--2---:R-:W-:-:S05]  /*1e990*/  VIADD R0, R0, 0x1 ;  /* 0x0000000100007836 */ /* 0x004fca0000000000 */
[----:B-1----:R-:W-:-:S04]  /*1e9a0*/  LEA.HI R2, R0, R0, RZ, 0x1 ;  /* 0x0000000000027211 */ /* 0x002fc800078f08ff */
[----:B------:R-:W-:Y:S02]  /*1e9b0*/  LOP3.LUT R3, R2, 0xfffffffe, RZ, 0xc0, !PT ;  /* 0xfffffffe02037812 */ /* 0x000fe400078ec0ff */
[----:B------:R-:W-:-:S03]  /*1e9c0*/  MOV R2, 0x400 ;  /* 0x0000040000027802 */ /* 0x000fc60000000f00 */
[----:B------:R-:W-:Y:S01]  /*1e9d0*/  IMAD.IADD R0, R0, 0x1, -R3 ;  /* 0x0000000100007824 */ /* 0x000fe200078e0a03 */
[----:B-----5:R-:W-:-:S04]  /*1e9e0*/  LEA R4, R5, R2, 0x18 ;  /* 0x0000000205047211 */ /* 0x020fc800078ec0ff */
[----:B------:R-:W-:-:S04]  /*1e9f0*/  SHF.L.U32 R0, R0, 0x1f, RZ ;  /* 0x0000001f00007819 */ /* 0x000fc800000006ff */
[----:B------:R-:W1:Y:S02]  /*1ea00*/  SYNCS.PHASECHK.TRANS64.TRYWAIT P0, [R4+URZ+0x28820], R0 ;  /* 0x02882000040075a7 */ /* 0x000e64000800017f */
[----:B-1----:R-:W-:Y:S05]  /*1ea10*/  @!P0 BRA `(.L_x_9723) ;  /* 0x0000006c00308947 */ /* 0x002fea0003800000 */
.L_x_9980:
[----:B------:R-:W-:Y:S05]  /*1ea20*/  BSYNC B0 ;  /* 0x0000000000007941 */ /* 0x000fea0003800000 */
.L_x_9722:
[----:B------:R-:W-:-:S03]  /*1ea30*/  UMOV UR4, 0xffffffff ;  /* 0xffffffff00047882 */ /* 0x000fc60000000000 */
[----:B------:R-:W-:Y:S05]  /*1ea40*/  BRA.DIV UR4, `(.L_x_9724) ;  /* 0x0000006e04387947 */ /* 0x000fea000b800000 */
[----:B-1----:R-:W1:Y:S02]  /*1ea50*/  S2R R0, SR_TID.X ;  /* 0x0000000000007919 */ /* 0x002e640000002100 */
[----:B-1----:R-:W-:-:S04]  /*1ea60*/  SHF.R.U32.HI R0, RZ, 0x5, R0 ;  /* 0x00000005ff007819 */ /* 0x002fc80000011600 */
[----:B------:R-:W-:-:S05]  /*1ea70*/  LOP3.LUT R0, R0, 0x3, RZ, 0xc0, !PT ;  /* 0x0000000300007812 */ /* 0x000fca00078ec0ff */
[----:B------:R1:W2:Y:S02]  /*1ea80*/  SHFL.IDX PT, R14, R0, RZ, 0x1f ;  /* 0x00001fff000e7589 */ /* 0x0002a400000e0000 */
.L_x_9983:
[----:B--2---:R-:W-:-:S13]  /*1ea90*/  ISETP.NE.AND P0, PT, R14, RZ, PT ;  /* 0x000000ff0e00720c */ /* 0x004fda0003f05270 */
[----:B------:R-:W-:Y:S05]  /*1eaa0*/  @P0 BRA `(.L_x_9391) ;  /* 0x0000000000880947 */ /* 0x000fea0003800000 */
[----:B------:R-:W-:-:S03]  /*1eab0*/  UMOV UR4, 0xffffffff ;  /* 0xffffffff00047882 */ /* 0x000fc60000000000 */
[----:B------:R-:W-:Y:S05]  /*1eac0*/  BRA.DIV UR4, `(.L_x_9725) ;  /* 0x0000006e044c7947 */ /* 0x000fea000b800000 */
[----:B------:R-:W-:-:S13]  /*1ead0*/  ELECT P6, URZ, PT ;  /* 0x00000000003f782f */ /* 0x000fda00038c0000 */
.L_x_9986:
[----:B------:R-:W-:Y:S05]  /*1eae0*/  @!P6 BRA `(.L_x_9391) ;  /* 0x000000000078e947 */ /* 0x000fea0003800000 */
[----:B------:R-:W-:-:S06]  /*1eaf0*/  ULOP3.LUT UR4, UR36, 0x2, URZ, 0xfc, !UPT ;  /* 0x0000000224047892 */ /* 0x000fcc000f8efc3f */
[----:B-1----:R-:W-:-:S05]  /*1eb00*/  IMAD.U32 R0, RZ, RZ, UR4 ;  /* 0x00000004ff007e24 */ /* 0x002fca000f8e00ff */
[----:B------:R-:W-:-:S13]  /*1eb10*/  ISETP.NE.AND P0, PT, R0, 0x3, PT ;  /* 0x000000030000780c */ /* 0x000fda0003f05270 */
[----:B------:R-:W-:Y:S05]  /*1eb20*/  @!P0 BRA `(.L_x_9726) ;  /* 0x0000000000048947 */ /* 0x000fea0003800000 */
[----:B------:R-:W-:Y:S01]  /*1eb30*/  BPT.TRAP 0x1 ;  /* 0x000000040000795c */ /* 0x000fe20000300000 */
.L_x_9726:
[C---:B------:R-:W-:Y:S01]  /*1eb40*/  IMAD R5, R25.reuse, 0x8, R4 ;  /* 0x0000000819057824 */ /* 0x040fe200078e0204 */
[----:B------:R-:W-:Y:S01]  /*1eb50*/  SHF.L.U32 R0, R28, 0x1f, RZ ;  /* 0x0000001f1c007819 */ /* 0x000fe200000006ff */
[----:B------:R-:W-:-:S03]  /*1eb60*/  VIADD R25, R25, 0x1 ;  /* 0x0000000119197836 */ /* 0x000fc60000000000 */
[----:B------:R-:W1:Y:S02]  /*1eb70*/  SYNCS.PHASECHK.TRANS64.TRYWAIT P1, [R5+URZ+0x28840], R0 ;  /* 0x02884000050075a7 */ /* 0x000e64000802017f */
[----:B------:R-:W-:-:S04]  /*1eb80*/  ISETP.NE.AND P2, PT, R25, 0x2, PT ;  /* 0x000000021900780c */ /* 0x000fc80003f45270 */
[----:B------:R-:W-:Y:S01]  /*1eb90*/  SEL R3, RZ, 0x1, P2 ;  /* 0x00000001ff037807 */ /* 0x000fe20001000000 */
[----:B-1----:R-:W-:Y:S08]  /*1eba0*/  @!P1 BRA `(.L_x_9727) ;  /* 0x0000006c00349947 */ /* 0x002ff00003800000 */
.L_x_9987:
[----:B------:R-:W-:Y:S02]  /*1ebb0*/  SEL R25, R25, RZ, P2 ;  /* 0x000000ff19197207 */ /* 0x000fe40001000000 */
[----:B------:R-:W-:Y:S01]  /*1ebc0*/  LOP3.LUT R2, R28, R3, RZ, 0x3c, !PT ;  /* 0x000000031c027212 */ /* 0x000fe200078e3cff */
[----:B------:R-:W-:Y:S06]  /*1ebd0*/  @!P0 BRA `(.L_x_9728) ;  /* 0x0000000000048947 */ /* 0x000fec0003800000 */
[----:B------:R-:W-:Y:S01]  /*1ebe0*/  BPT.TRAP 0x1 ;  /* 0x000000040000795c */ /* 0x000fe20000300000 */
.L_x_9728:
[----:B------:R-:W-:Y:S01]  /*1ebf0*/  IMAD R25, R25, 0x8, R4 ;  /* 0x0000000819197824 */ /* 0x000fe200078e0204 */
[----:B------:R-:W-:-:S04]  /*1ec00*/  SHF.L.U32 R2, R2, 0x1f, RZ ;  /* 0x0000001f02027819 */ /* 0x000fc800000006ff */
[----:B------:R-:W2:Y:S02]  /*1ec10*/  SYNCS.PHASECHK.TRANS64.TRYWAIT P1, [R25+URZ+0x28840], R2 ;  /* 0x02884002190075a7 */ /* 0x000ea4000802017f */
[----:B--2---:R-:W-:Y:S05]  /*1ec20*/  @!P1 BRA `(.L_x_9729) ;  /* 0x0000006c00289947 */ /* 0x004fea0003800000 */
.L_x_9988:
[----:B------:R-:W-:Y:S05]  /*1ec30*/  @!P0 BRA `(.L_x_9730) ;  /* 0x0000000000048947 */ /* 0x000fea0003800000 */
[----:B------:R-:W-:Y:S01]  /*1ec40*/  BPT.TRAP 0x1 ;  /* 0x000000040000795c */ /* 0x000fe20000300000 */
.L_x_9730:
[----:B------:R-:W5:Y:S02]  /*1ec50*/  SYNCS.PHASECHK.TRANS64.TRYWAIT P1, [R5+URZ+0x28860], R0 ;  /* 0x02886000050075a7 */ /* 0x000f64000802017f */
[----:B-----5:R-:W-:Y:S05]  /*1ec60*/  @!P1 BRA `(.L_x_9731) ;  /* 0x0000006c002c9947 */ /* 0x020fea0003800000 */
.L_x_9989:
[----:B------:R-:W-:Y:S05]  /*1ec70*/  @!P0 BRA `(.L_x_9732) ;  /* 0x0000000000048947 */ /* 0x000fea0003800000 */
[----:B------:R-:W-:Y:S01]  /*1ec80*/  BPT.TRAP 0x1 ;  /* 0x000000040000795c */ /* 0x000fe20000300000 */
.L_x_9732:
[----:B------:R0:W0:Y:S02]  /*1ec90*/  SYNCS.PHASECHK.TRANS64.TRYWAIT P0, [R25+URZ+0x28860], R2 ;  /* 0x02886002190075a7 */ /* 0x000024000800017f */
[----:B0-----:R-:W-:Y:S05]  /*1eca0*/  @!P0 NANOSLEEP.SYNCS 0x989680 ;  /* 0x009896800000895d */ /* 0x001fea0003900000 */
[----:B------:R-:W0:Y:S02]  /*1ecb0*/  @!P0 SYNCS.PHASECHK.TRANS64 P0, [R25+URZ+0x28860], R2 ;  /* 0x02886002190085a7 */ /* 0x000e24000800007f */
[----:B0-----:R-:W-:Y:S05]  /*1ecc0*/  @!P0 BRA `(.L_x_9732) ;  /* 0xfffffffc00f08947 */ /* 0x001fea000383ffff */
.L_x_9391:
[----:B------:R-:W-:Y:S05]  /*1ecd0*/  BSYNC B9 ;  /* 0x0000000000097941 */ /* 0x000fea0003800000 */
.L_x_9388:
[----:B------:R-:W-:Y:S05]  /*1ece0*/  EXIT ;  /* 0x000000000000794d */ /* 0x000fea0003800000 */
.L_x_9413:
[----:B0-----:R0:W1:Y:S02]  /*1ecf0*/  SYNCS.PHASECHK.TRANS64.TRYWAIT P6, [R91+URZ+0x28890], R102 ;  /* 0x028890665b0075a7 */ /* 0x00106400080c017f */
[----:B-1----:R-:W-:Y:S05]  /*1ed00*/  @!P6 NANOSLEEP.SYNCS 0x989680 ;  /* 0x009896800000e95d */ /* 0x002fea0003900000 */
[----:B------:R-:W1:Y:S02]  /*1ed10*/  @!P6 SYNCS.PHASECHK.TRANS64 P6, [R91+URZ+0x28890], R102 ;  /* 0x028890665b00e5a7 */ /* 0x000e6400080c007f */
[----:B-1----:R-:W-:Y:S05]  /*1ed20*/  @!P6 BRA `(.L_x_9413) ;  /* 0xfffffffc00f0e947 */ /* 0x002fea000383ffff */
[----:B------:R-:W-:Y:S05]  /*1ed30*/  BRA `(.L_x_9733) ;  /* 0xfffffe4000dc7947 */ /* 0x000fea000383ffff */
.L_x_9414:
        /* <DEDUP_REMOVED lines=8> */
.L_x_9735:
[----:B------:R-:W-:Y:S05]  /*1edc0*/  BSYNC B1 ;  /* 0x0000000000017941 */ /* 0x000fea0003800000 */
.L_x_9734:
        /* <DEDUP_REMOVED lines=8> */
.L_x_9736:
[----:B------:R-:W-:Y:S01]  /*1ee50*/  IMAD.MOV.U32 R105, RZ, RZ, R14 ;  /* 0x000000ffff697224 */ /* 0x000fe200078e000e */
[----:B------:R-:W-:Y:S06]  /*1ee60*/  BRA `(.L_x_9737) ;  /* 0xfffffe4000a47947 */ /* 0x000fec000383ffff */
.L_x_9423:
[----:B------:R-:W-:Y:S01]  /*1ee70*/  BSSY B1, `(.L_x_9738) ;  /* 0x0000008000017945 */ /* 0x000fe20003800000 */
[----:B0---4-:R-:W-:Y:S01]  /*1ee80*/  IMAD.MOV.U32 R13, RZ, RZ, R103 ;  /* 0x000000ffff0d7224 */ /* 0x011fe200078e0067 */
[----:B------:R-:W-:Y:S01]  /*1ee90*/  MOV R12, 0x1 ;  /* 0x00000001000c7802 */ /* 0x000fe20000000f00 */
[----:B------:R-:W-:Y:S02]  /*1eea0*/  IMAD.MOV.U32 R11, RZ, RZ, 0x181f ;  /* 0x0000181fff0b7424 */ /* 0x000fe400078e00ff */
[----:B------:R-:W-:-:S07]  /*1eeb0*/  IMAD.MOV.U32 R15, RZ, RZ, -0x1 ;  /* 0xffffffffff0f7424 */ /* 0x000fce00078e00ff */
[----:B-123--:R-:W-:Y:S05]  /*1eec0*/  WARPSYNC.COLLECTIVE R15, `(.L_x_9739) ;  /* 0x000000000f087348 */ /* 0x00efea0003c00000 */
[----:B------:R0:W4:Y:S02]  /*1eed0*/  SHFL.IDX P6, R14, R13, R12, R11 ;  /* 0x0000000c0d0e7389 */ /* 0x00012400000c000b */
[----:B01234-:R-:W-:Y:S01]  /*1eee0*/  ENDCOLLECTIVE ;  /* 0x000000000000791b */ /* 0x01ffe20003800000 */
.L_x_9739:
[----:B------:R-:W-:Y:S05]  /*1eef0*/  BSYNC B1 ;  /* 0x0000000000017941 */ /* 0x000fea0003800000 */
.L_x_9738:
        /* <DEDUP_REMOVED lines=8> */
.L_x_9740:
[----:B------:R-:W-:Y:S01]  /*1ef80*/  IMAD.MOV.U32 R73, RZ, RZ, R14 ;  /* 0x000000ffff497224 */ /* 0x000fe200078e000e */
[----:B------:R-:W-:Y:S06]  /*1ef90*/  BRA `(.L_x_9741) ;  /* 0xfffffe4800387947 */ /* 0x000fec000383ffff */
.L_x_9432:
        /* <DEDUP_REMOVED lines=8> */
.L_x_9743:
[----:B------:R-:W-:Y:S05]  /*1f020*/  BSYNC B1 ;  /* 0x0000000000017941 */ /* 0x000fea0003800000 */
.L_x_9742:
        /* <DEDUP_REMOVED lines=8> */
.L_x_9744:
[----:B------:R-:W-:Y:S01]  /*1f0b0*/  IMAD.MOV.U32 R65, RZ, RZ, R14 ;  /* 0x000000ffff417224 */ /* 0x000fe200078e000e */
[----:B------:R-:W-:Y:S06]  /*1f0c0*/  BRA `(.L_x_9745) ;  /* 0xfffffe4c00cc7947 */ /* 0x000fec000383ffff */
.L_x_9441:
        /* <DEDUP_REMOVED lines=8> */
.L_x_9747:
[----:B------:R-:W-:Y:S05]  /*1f150*/  BSYNC B1 ;  /* 0x0000000000017941 */ /* 0x000fea0003800000 */
.L_x_9746:
        /* <DEDUP_REMOVED lines=8> */
.L_x_9748:
[----:B------:R-:W-:Y:S01]  /*1f1e0*/  IMAD.MOV.U32 R53, RZ, RZ, R14 ;  /* 0x000000ffff357224 */ /* 0x000fe200078e000e */
[----:B------:R-:W-:Y:S06]  /*1f1f0*/  BRA `(.L_x_9749) ;  /* 0xfffffe54005c7947 */ /* 0x000fec000383ffff */
.L_x_9453:
[----:B-1----:R1:W2:Y:S02]  /*1f200*/  SYNCS.PHASECHK.TRANS64.TRYWAIT P4, [R91+URZ+0x28890], R102 ;  /* 0x028890665b0075a7 */ /* 0x0022a4000808017f */
[----:B--2---:R-:W-:Y:S05]  /*1f210*/  @!P4 NANOSLEEP.SYNCS 0x989680 ;  /* 0x009896800000c95d */ /* 0x004fea0003900000 */
[----:B------:R-:W2:Y:S02]  /*1f220*/  @!P4 SYNCS.PHASECHK.TRANS64 P4, [R91+URZ+0x28890], R102 ;  /* 0x028890665b00c5a7 */ /* 0x000ea4000808007f */
[----:B--2---:R-:W-:Y:S05]  /*1f230*/  @!P4 BRA `(.L_x_9453) ;  /* 0xfffffffc00f0c947 */ /* 0x004fea000383ffff */
[----:B------:R-:W-:Y:S05]  /*1f240*/  BRA `(.L_x_9750) ;  /* 0xfffffe6400887947 */ /* 0x000fea000383ffff */
.L_x_9454:
        /* <DEDUP_REMOVED lines=8> */
.L_x_9752:
[----:B------:R-:W-:Y:S05]  /*1f2d0*/  BSYNC B1 ;  /* 0x0000000000017941 */ /* 0x000fea0003800000 */
.L_x_9751:
        /* <DEDUP_REMOVED lines=8> */
.L_x_9753:
[----:B------:R-:W-:Y:S01]  /*1f360*/  IMAD.MOV.U32 R106, RZ, RZ, R14 ;  /* 0x000000ffff6a7224 */ /* 0x000fe200078e000e */
[----:B------:R-:W-:Y:S06]  /*1f370*/  BRA `(.L_x_9754) ;  /* 0xfffffe6400547947 */ /* 0x000fec000383ffff */
.L_x_9459:
        /* <DEDUP_REMOVED lines=8> */
.L_x_9756:
[----:B------:R-:W-:Y:S05]  /*1f400*/  BSYNC B1 ;  /* 0x0000000000017941 */ /* 0x000fea0003800000 */
.L_x_9755:
        /* <DEDUP_REMOVED lines=8> */
.L_x_9757:
[----:B------:R-:W-:Y:S01]  /*1f490*/  IMAD.MOV.U32 R50, RZ, RZ, R14 ;  /* 0x000000ffff327224 */ /* 0x000fe200078e000e */
[----:B------:R-:W-:Y:S06]  /*1f4a0*/  BRA `(.L_x_9758) ;  /* 0xfffffe6c000c7947 */ /* 0x000fec000383ffff */
.L_x_9464:
        /* <DEDUP_REMOVED lines=8> */
.L_x_9760:
[----:B------:R-:W-:Y:S05]  /*1f530*/  BSYNC B1 ;  /* 0x0000000000017941 */ /* 0x000fea0003800000 */
.L_x_9759:
        /* <DEDUP_REMOVED lines=8> */
.L_x_9761:
[----:B------:R-:W-:Y:S01]  /*1f5c0*/  IMAD.MOV.U32 R50, RZ, RZ, R14 ;  /* 0x000000ffff327224 */ /* 0x000fe200078e000e */
[----:B------:R-:W-:Y:S06]  /*1f5d0*/  BRA `(.L_x_9762) ;  /* 0xfffffe7000b87947 */ /* 0x000fec000383ffff */
.L_x_9469:
        /* <DEDUP_REMOVED lines=8> */
.L_x_9764:
[----:B------:R-:W-:Y:S05]  /*1f660*/  BSYNC B1 ;  /* 0x0000000000017941 */ /* 0x000fea0003800000 */
.L_x_9763:
        /* <DEDUP_REMOVED lines=8> */
.L_x_9765:
[----:B------:R-:W-:Y:S01]  /*1f6f0*/  IMAD.MOV.U32 R108, RZ, RZ, R14 ;  /* 0x000000ffff6c7224 */ /* 0x000fe200078e000e */
[----:B------:R-:W-:Y:S06]  /*1f700*/  BRA `(.L_x_9766) ;  /* 0xfffffe7800687947 */ /* 0x000fec000383ffff */
.L_x_9474:
[----:B0-----:R0:W1:Y:S02]  /*1f710*/  SYNCS.PHASECHK.TRANS64.TRYWAIT P3, [R91+URZ+0x28890], R102 ;  /* 0x028890665b0075a7 */ /* 0x001064000806017f */
[----:B-1----:R-:W-:Y:S05]  /*1f720*/  @!P3 NANOSLEEP.SYNCS 0x989680 ;  /* 0x009896800000b95d */ /* 0x002fea0003900000 */
[----:B------:R-:W1:Y:S02]  /*1f730*/  @!P3 SYNCS.PHASECHK.TRANS64 P3, [R91+URZ+0x28890], R102 ;  /* 0x028890665b00b5a7 */ /* 0x000e64000806007f */
[----:B-1----:R-:W-:Y:S05]  /*1f740*/  @!P3 BRA `(.L_x_9474) ;  /* 0xfffffffc00f0b947 */ /* 0x002fea000383ffff */
[----:B------:R-:W-:Y:S05]  /*1f750*/  BRA `(.L_x_9767) ;  /* 0xfffffe80006c7947 */ /* 0x000fea000383ffff */
.L_x_9475:
        /* <DEDUP_REMOVED lines=8> */
.L_x_9769:
[----:B------:R-:W-:Y:S05]  /*1f7e0*/  BSYNC B1 ;  /* 0x0000000000017941 */ /* 0x000fea0003800000 */
.L_x_9768:
        /* <DEDUP_REMOVED lines=8> */
.L_x_9770:
[----:B------:R-:W-:Y:S05]  /*1f870*/  BRA `(.L_x_9771) ;  /* 0xfffffe8000947947 */ /* 0x000fea000383ffff */
.L_x_9478:
        /* <DEDUP_REMOVED lines=8> */
.L_x_9773:
[----:B------:R-:W-:Y:S05]  /*1f900*/  BSYNC B1 ;  /* 0x0000000000017941 */ /* 0x000fea0003800000 */
.L_x_9772:
        /* <DEDUP_REMOVED lines=8> */
.L_x_9774:
[----:B------:R-:W-:Y:S05]  /*1f990*/  BRA `(.L_x_9775) ;  /* 0xfffffe8000947947 */ /* 0x000fea000383ffff */
.L_x_9481:
        /* <DEDUP_REMOVED lines=8> */
.L_x_9777:
[----:B------:R-:W-:Y:S05]  /*1fa20*/  BSYNC B1 ;  /* 0x0000000000017941 */ /* 0x000fea0003800000 */
.L_x_9776:
        /* <DEDUP_REMOVED lines=8> */
.L_x_9778:
[----:B------:R-:W-:Y:S05]  /*1fab0*/  BRA `(.L_x_9779) ;  /* 0xfffffe8000987947 */ /* 0x000fea000383ffff */
.L_x_9484:
        /* <DEDUP_REMOVED lines=8> */
.L_x_9781:
[----:B------:R-:W-:Y:S05]  /*1fb40*/  BSYNC B1 ;  /* 0x0000000000017941 */ /* 0x000fea0003800000 */
.L_x_9780:
        /* <DEDUP_REMOVED lines=8> */
.L_x_9782:
[----:B------:R-:W-:Y:S05]  /*1fbd0*/  BRA `(.L_x_9783) ;  /* 0xfffffe80009c7947 */ /* 0x000fea000383ffff */
.L_x_9488:
[----:B------:R0:W0:Y:S02]  /*1fbe0*/  SYNCS.PHASECHK.TRANS64.TRYWAIT P4, [R91+URZ+0x288b0], R102 ;  /* 0x0288b0665b0075a7 */ /* 0x000024000808017f */
[----:B0-----:R-:W-:Y:S05]  /*1fbf0*/  @!P4 NANOSLEEP.SYNCS 0x989680 ;  /* 0x009896800000c95d */ /* 0x001fea0003900000 */
[----:B------:R-:W0:Y:S02]  /*1fc00*/  @!P4 SYNCS.PHASECHK.TRANS64 P4, [R91+URZ+0x288b0], R102 ;  /* 0x0288b0665b00c5a7 */ /* 0x000e24000808007f */
[----:B0-----:R-:W-:Y:S05]  /*1fc10*/  @!P4 BRA `(.L_x_9488) ;  /* 0xfffffffc00f0c947 */ /* 0x001fea000383ffff */
[----:B------:R-:W-:Y:S05]  /*1fc20*/  BRA `(.L_x_9784) ;  /* 0xfffffe8400187947 */ /* 0x000fea000383ffff */
.L_x_9500:
[----:B------:R-:W-:Y:S01]  /*1fc30*/  BSSY B0, `(.L_x_9785) ;  /* 0x0000008000007945 */ /* 0x000fe20003800000 */
[----:B----4-:R-:W-:Y:S02]  /*1fc40*/  IMAD.MOV.U32 R13, RZ, RZ, R220 ;  /* 0x000000ffff0d7224 */ /* 0x010fe400078e00dc */
[----:B------:R-:W-:Y:S02]  /*1fc50*/  IMAD.MOV.U32 R12, RZ, RZ, RZ ;  /* 0x000000ffff0c7224 */ /* 0x000fe400078e00ff */
[----:B------:R-:W-:Y:S02]  /*1fc60*/  IMAD.MOV.U32 R11, RZ, RZ, 0x1f ;  /* 0x0000001fff0b7424 */ /* 0x000fe400078e00ff */
[----:B------:R-:W-:-:S07]  /*1fc70*/  IMAD.MOV.U32 R15, RZ, RZ, -0x1 ;  /* 0xffffffffff0f7424 */ /* 0x000fce00078e00ff */
[----:B--2--5:R-:W-:Y:S05]  /*1fc80*/  WARPSYNC.COLLECTIVE R15, `(.L_x_9786) ;  /* 0x000000000f087348 */ /* 0x024fea0003c00000 */
[----:B------:R0:W1:Y:S02]  /*1fc90*/  SHFL.IDX P6, R14, R13, R12, R11 ;  /* 0x0000000c0d0e7389 */ /* 0x00006400000c000b */
[----:B012--5:R-:W-:Y:S01]  /*1fca0*/  ENDCOLLECTIVE ;  /* 0x000000000000791b */ /* 0x027fe20003800000 */
.L_x_9786:
[----:B------:R-:W-:Y:S05]  /*1fcb0*/  BSYNC B0 ;  /* 0x0000000000007941 */ /* 0x000fea0003800000 */
.L_x_9785:
[----:B------:R-:W-:Y:S01]  /*1fcc0*/  IMAD.MOV.U32 R190, RZ, RZ, R14 ;  /* 0x000000ffffbe7224 */ /* 0x000fe200078e000e */
[----:B------:R-:W-:Y:S06]  /*1fcd0*/  BRA `(.L_x_9787) ;  /* 0xfffffe8c00847947 */ /* 0x000fec000383ffff */
.L_x_9510:
        /* <DEDUP_REMOVED lines=8> */
.L_x_9789:
[----:B------:R-:W-:Y:S05]  /*1fd60*/  BSYNC B1 ;  /* 0x0000000000017941 */ /* 0x000fea0003800000 */
.L_x_9788:
        /* <DEDUP_REMOVED lines=8> */
.L_x_9790:
[----:B------:R-:W-:Y:S02]  /*1fdf0*/  IMAD.MOV.U32 R13, RZ, RZ, R8 ;  /* 0x000000ffff0d7224 */ /* 0x000fe400078e0008 */
[----:B------:R-:W-:-:S07]  /*1fe00*/  IMAD.MOV.U32 R3, RZ, RZ, R14 ;  /* 0x000000ffff037224 */ /* 0x000fce00078e000e */
[----:B------:R-:W-:Y:S05]  /*1fe10*/  WARPSYNC.COLLECTIVE R15, `(.L_x_9791) ;  /* 0x000000000f087348 */ /* 0x000fea0003c00000 */
[----:B------:R0:W1:Y:S02]  /*1fe20*/  SHFL.IDX P6, R14, R13, R12, R11 ;  /* 0x0000000c0d0e7389 */ /* 0x00006400000c000b */
[----:B01----:R-:W-:Y:S01]  /*1fe30*/  ENDCOLLECTIVE ;  /* 0x000000000000791b */ /* 0x003fe20003800000 */
.L_x_9791:
[----:B------:R-:W-:Y:S02]  /*1fe40*/  IMAD.MOV.U32 R13, RZ, RZ, R7 ;  /* 0x000000ffff0d7224 */ /* 0x000fe400078e0007 */
[----:B------:R-:W-:-:S07]  /*1fe50*/  IMAD.MOV.U32 R4, RZ, RZ, R14 ;  /* 0x000000ffff047224 */ /* 0x000fce00078e000e */
[----:B------:R-:W-:Y:S05]  /*1fe60*/  WARPSYNC.COLLECTIVE R15, `(.L_x_9792) ;  /* 0x000000000f087348 */ /* 0x000fea0003c00000 */
[----:B------:R0:W1:Y:S02]  /*1fe70*/  SHFL.IDX P6, R14, R13, R12, R11 ;  /* 0x0000000c0d0e7389 */ /* 0x00006400000c000b */
[----:B01----:R-:W-:Y:S01]  /*1fe80*/  ENDCOLLECTIVE ;  /* 0x000000000000791b */ /* 0x003fe20003800000 */
.L_x_9792:
[----:B------:R-:W-:Y:S05]  /*1fe90*/  BRA `(.L_x_9793) ;  /* 0xfffffe9000d87947 */ /* 0x000fea000383ffff */
.L_x_9513:
[----:B------:R-:W-:Y:S01]  /*1fea0*/  BSSY B1, `(.L_x_9794) ;  /* 0x0000008000017945 */ /* 0x000fe20003800000 */
[----:B--2---:R-:W-:Y:S01]  /*1feb0*/  IMAD.MOV.U32 R13, RZ, RZ, R6 ;  /* 0x000000ffff0d7224 */ /* 0x004fe200078e0006 */
[----:B------:R-:W-:Y:S01]  /*1fec0*/  MOV R11, 0x181f ;  /* 0x0000181f000b7802 */ /* 0x000fe20000000f00 */
[----:B------:R-:W-:Y:S02]  /*1fed0*/  IMAD.MOV.U32 R12, RZ, RZ, 0x1 ;  /* 0x00000001ff0c7424 */ /* 0x000fe400078e00ff */
[----:B------:R-:W-:-:S07]  /*1fee0*/  IMAD.MOV.U32 R15, RZ, RZ, -0x1 ;  /* 0xffffffffff0f7424 */ /* 0x000fce00078e00ff */
[----:B-1----:R-:W-:Y:S05]  /*1fef0*/  WARPSYNC.COLLECTIVE R15, `(.L_x_9795) ;  /* 0x000000000f087348 */ /* 0x002fea0003c00000 */
[----:B------:R0:W2:Y:S02]  /*1ff00*/  SHFL.IDX P6, R14, R13, R12, R11 ;  /* 0x0000000c0d0e7389 */ /* 0x0000a400000c000b */
[----:B012---:R-:W-:Y:S01]  /*1ff10*/  ENDCOLLECTIVE ;  /* 0x000000000000791b */ /* 0x007fe20003800000 */
.L_x_9795:
[----:B------:R-:W-:Y:S05]  /*1ff20*/  BSYNC B1 ;  /* 0x0000000000017941 */ /* 0x000fea0003800000 */
.L_x_9794:
        /* <DEDUP_REMOVED lines=8> */
.L_x_9796:
[----:B------:R-:W-:Y:S02]  /*1ffb0*/  IMAD.MOV.U32 R13, RZ, RZ, R8 ;  /* 0x000000ffff0d7224 */ /* 0x000fe400078e0008 */
[----:B------:R-:W-:-:S07]  /*1ffc0*/  IMAD.MOV.U32 R3, RZ, RZ, R14 ;  /* 0x000000ffff037224 */ /* 0x000fce00078e000e */
[----:B------:R-:W-:Y:S05]  /*1ffd0*/  WARPSYNC.COLLECTIVE R15, `(.L_x_9797) ;  /* 0x000000000f087348 */ /* 0x000fea0003c00000 */
[----:B------:R0:W1:Y:S02]  /*1ffe0*/  SHFL.IDX P6, R14, R13, R12, R11 ;  /* 0x0000000c0d0e7389 */ /* 0x00006400000c000b */
[----:B01----:R-:W-:Y:S01]  /*1fff0*/  ENDCOLLECTIVE ;  /* 0x000000000000791b */ /* 0x003fe20003800000 */
.L_x_9797:
[----:B------:R-:W-:Y:S02]  /*20000*/  IMAD.MOV.U32 R13, RZ, RZ, R7 ;  /* 0x000000ffff0d7224 */ /* 0x000fe400078e0007 */
[----:B------:R-:W-:-:S07]  /*20010*/  IMAD.MOV.U32 R4, RZ, RZ, R14 ;  /* 0x000000ffff047224 */ /* 0x000fce00078e000e */
[----:B------:R-:W-:Y:S05]  /*20020*/  WARPSYNC.COLLECTIVE R15, `(.L_x_9798) ;  /* 0x000000000f087348 */ /* 0x000fea0003c00000 */
[----:B------:R0:W1:Y:S02]  /*20030*/  SHFL.IDX P6, R14, R13, R12, R11 ;  /* 0x0000000c0d0e7389 */ /* 0x00006400000c000b */
[----:B01----:R-:W-:Y:S01]  /*20040*/  ENDCOLLECTIVE ;  /* 0x000000000000791b */ /* 0x003fe20003800000 */
.L_x_9798:
[----:B------:R-:W-:Y:S05]  /*20050*/  BRA `(.L_x_9799) ;  /* 0xfffffe9400447947 */ /* 0x000fea000383ffff */
.L_x_9516:
        /* <DEDUP_REMOVED lines=8> */
.L_x_9801:
[----:B------:R-:W-:Y:S05]  /*200e0*/  BSYNC B1 ;  /* 0x0000000000017941 */ /* 0x000fea0003800000 */
.L_x_9800:
        /* <DEDUP_REMOVED lines=8> */
.L_x_9802:
[----:B------:R-:W-:Y:S02]  /*20170*/  IMAD.MOV.U32 R13, RZ, RZ, R8 ;  /* 0x000000ffff0d7224 */ /* 0x000fe400078e0008 */
[----:B------:R-:W-:-:S07]  /*20180*/  IMAD.MOV.U32 R3, RZ, RZ, R14 ;  /* 0x000000ffff037224 */ /* 0x000fce00078e000e */
[----:B------:R-:W-:Y:S05]  /*20190*/  WARPSYNC.COLLECTIVE R15, `(.L_x_9803) ;  /* 0x000000000f087348 */ /* 0x000fea0003c00000 */
[----:B------:R0:W1:Y:S02]  /*201a0*/  SHFL.IDX P6, R14, R13, R12, R11 ;  /* 0x0000000c0d0e7389 */ /* 0x00006400000c000b */
[----:B01----:R-:W-:Y:S01]  /*201b0*/  ENDCOLLECTIVE ;  /* 0x000000000000791b */ /* 0x003fe20003800000 */
.L_x_9803:
[----:B------:R-:W-:Y:S02]  /*201c0*/  IMAD.MOV.U32 R13, RZ, RZ, R7 ;  /* 0x000000ffff0d7224 */ /* 0x000fe400078e0007 */
[----:B------:R-:W-:-:S07]  /*201d0*/  IMAD.MOV.U32 R4, RZ, RZ, R14 ;  /* 0x000000ffff047224 */ /* 0x000fce00078e000e */
[----:B------:R-:W-:Y:S05]  /*201e0*/  WARPSYNC.COLLECTIVE R15, `(.L_x_9804) ;  /* 0x000000000f087348 */ /* 0x000fea0003c00000 */
[----:B------:R0:W1:Y:S02]  /*201f0*/  SHFL.IDX P6, R14, R13, R12, R11 ;  /* 0x0000000c0d0e7389 */ /* 0x00006400000c000b */
[----:B01----:R-:W-:Y:S01]  /*20200*/  ENDCOLLECTIVE ;  /* 0x000000000000791b */ /* 0x003fe20003800000 */
.L_x_9804:
[----:B------:R-:W-:Y:S05]  /*20210*/  BRA `(.L_x_9805) ;  /* 0xfffffe9400a87947 */ /* 0x000fea000383ffff */
.L_x_9519:
[----:B------:R-:W-:Y:S01]  /*20220*/  BSSY B1, `(.L_x_9806) ;  /* 0x0000008000017945 */ /* 0x000fe20003800000 */
[----:B------:R-:W-:Y:S01]  /*20230*/  IMAD.MOV.U32 R13, RZ, RZ, R6 ;  /* 0x000000ffff0d7224 */ /* 0x000fe200078e0006 */
[----:B------:R-:W-:Y:S01]  /*20240*/  MOV R12, 0x3 ;  /* 0x00000003000c7802 */ /* 0x000fe20000000f00 */
[----:B------:R-:W-:Y:S02]  /*20250*/  IMAD.MOV.U32 R11, RZ, RZ, 0x181f ;  /* 0x0000181fff0b7424 */ /* 0x000fe400078e00ff */
[----:B------:R-:W-:-:S07]  /*20260*/  IMAD.MOV.U32 R15, RZ, RZ, -0x1 ;  /* 0xffffffffff0f7424 */ /* 0x000fce00078e00ff */
[----:B-12---:R-:W-:Y:S05]  /*20270*/  WARPSYNC.COLLECTIVE R15, `(.L_x_9807) ;  /* 0x000000000f087348 */ /* 0x006fea0003c00000 */
[----:B------:R0:W3:Y:S02]  /*20280*/  SHFL.IDX P6, R14, R13, R12, R11 ;  /* 0x0000000c0d0e7389 */ /* 0x0000e400000c000b */
[----:B0123--:R-:W-:Y:S01]  /*20290*/  ENDCOLLECTIVE ;  /* 0x000000000000791b */ /* 0x00ffe20003800000 */
.L_x_9807:
[----:B------:R-:W-:Y:S05]  /*202a0*/  BSYNC B1 ;  /* 0x0000000000017941 */ /* 0x000fea0003800000 */
.L_x_9806:
        /* <DEDUP_REMOVED lines=8> */
.L_x_9808:
[----:B------:R-:W-:Y:S02]  /*20330*/  IMAD.MOV.U32 R13, RZ, RZ, R8 ;  /* 0x000000ffff0d7224 */ /* 0x000fe400078e0008 */
[----:B------:R-:W-:-:S07]  /*20340*/  IMAD.MOV.U32 R3, RZ, RZ, R14 ;  /* 0x000000ffff037224 */ /* 0x000fce00078e000e */
[----:B------:R-:W-:Y:S05]  /*20350*/  WARPSYNC.COLLECTIVE R15, `(.L_x_9809) ;  /* 0x000000000f087348 */ /* 0x000fea0003c00000 */
[----:B------:R0:W1:Y:S02]  /*20360*/  SHFL.IDX P6, R14, R13, R12, R11 ;  /* 0x0000000c0d0e7389 */ /* 0x00006400000c000b */
[----:B01----:R-:W-:Y:S01]  /*20370*/  ENDCOLLECTIVE ;  /* 0x000000000000791b */ /* 0x003fe20003800000 */
.L_x_9809:
[----:B------:R-:W-:Y:S02]  /*20380*/  IMAD.MOV.U32 R13, RZ, RZ, R7 ;  /* 0x000000ffff0d7224 */ /* 0x000fe400078e0007 */
[----:B------:R-:W-:-:S07]  /*20390*/  IMAD.MOV.U32 R4, RZ, RZ, R14 ;  /* 0x000000ffff047224 */ /* 0x000fce00078e000e */
[----:B------:R-:W-:Y:S05]  /*203a0*/  WARPSYNC.COLLECTIVE R15, `(.L_x_9810) ;  /* 0x000000000f087348 */ /* 0x000fea0003c00000 */
[----:B------:R0:W1:Y:S02]  /*203b0*/  SHFL.IDX P6, R14, R13, R12, R11 ;  /* 0x0000000c0d0e7389 */ /* 0x00006400000c000b */
[----:B01----:R-:W-:Y:S01]  /*203c0*/  ENDCOLLECTIVE ;  /* 0x000000000000791b */ /* 0x003fe20003800000 */
.L_x_9810:
[----:B------:R-:W-:Y:S05]  /*203d0*/  BRA `(.L_x_9811) ;  /* 0xfffffe9800147947 */ /* 0x000fea000383ffff */
.L_x_9523:
[----:B0-----:R0:W1:Y:S02]  /*203e0*/  SYNCS.PHASECHK.TRANS64.TRYWAIT P0, [R18+URZ+0x28800], R5 ;  /* 0x02880005120075a7 */ /* 0x001064000800017f */
[----:B-1----:R-:W-:Y:S05]  /*203f0*/  @!P0 NANOSLEEP.SYNCS 0x989680 ;  /* 0x009896800000895d */ /* 0x002fea0003900000 */
[----:B------:R-:W1:Y:S02]  /*20400*/  @!P0 SYNCS.PHASECHK.TRANS64 P0, [R18+URZ+0x28800], R5 ;  /* 0x02880005120085a7 */ /* 0x000e64000800007f */
[----:B-1----:R-:W-:Y:S05]  /*20410*/  @!P0 BRA `(.L_x_9523) ;  /* 0xfffffffc00f08947 */ /* 0x002fea000383ffff */
[----:B------:R-:W-:Y:S05]  /*20420*/  BRA `(.L_x_9812) ;  /* 0xfffffe9800d87947 */ /* 0x000fea000383ffff */
.L_x_9539:
[----:B--2---:R-:W1:Y:S01]  /*20430*/  LDC R47, c[0x0][0x3f4] ;  /* 0x0000fd00ff2f7b82 */ /* 0x004e620000000800 */
[----:B------:R-:W-:Y:S01]  /*20440*/  BSSY B1, `(.L_x_9813) ;  /* 0x0000008000017945 */ /* 0x000fe20003800000 */
[----:B----4-:R-:W-:Y:S02]  /*20450*/  IMAD.MOV.U32 R13, RZ, RZ, R35 ;  /* 0x000000ffff0d7224 */ /* 0x010fe400078e0023 */
[----:B------:R-:W-:Y:S02]  /*20460*/  IMAD.MOV.U32 R12, RZ, RZ, RZ ;  /* 0x000000ffff0c7224 */ /* 0x000fe400078e00ff */
[----:B------:R-:W-:Y:S02]  /*20470*/  IMAD.MOV.U32 R11, RZ, RZ, 0x181f ;  /* 0x0000181fff0b7424 */ /* 0x000fe400078e00ff */
[----:B------:R-:W-:-:S07]  /*20480*/  IMAD.MOV.U32 R15, RZ, RZ, -0x1 ;  /* 0xffffffffff0f7424 */ /* 0x000fce00078e00ff */
[----:B01----:R-:W-:Y:S05]  /*20490*/  WARPSYNC.COLLECTIVE R15, `(.L_x_9814) ;  /* 0x000000000f087348 */ /* 0x003fea0003c00000 */
[----:B------:R2:W3:Y:S02]  /*204a0*/  SHFL.IDX P6, R14, R13, R12, R11 ;  /* 0x0000000c0d0e7389 */ /* 0x0004e400000c000b */
[----:B0123--:R-:W-:Y:S01]  /*204b0*/  ENDCOLLECTIVE ;  /* 0x000000000000791b */ /* 0x00ffe20003800000 */
.L_x_9814:
[----:B------:R-:W-:Y:S05]  /*204c0*/  BSYNC B1 ;  /* 0x0000000000017941 */ /* 0x000fea0003800000 */
.L_x_9813:
        /* <DEDUP_REMOVED lines=10> */
.L_x_9815:
[----:B------:R-:W-:Y:S01]  /*20570*/  ISETP.GE.OR P1, PT, R57, R0, P0 ;  /* 0x000000003900720c */ /* 0x000fe20000726670 */
[----:B------:R-:W-:-:S12]  /*20580*/  IMAD.MOV.U32 R13, RZ, RZ, R33 ;  /* 0x000000ffff0d7224 */ /* 0x000fd800078e0021 */
[C---:B------:R-:W-:Y:S02]  /*20590*/  @!P1 SHF.L.U32 R7, R16.reuse, 0x1, RZ ;  /* 0x0000000110079819 */ /* 0x040fe400000006ff */
[----:B------:R-:W-:Y:S01]  /*205a0*/  @!P1 SHF.L.U64.HI R6, R16, 0x1, R17 ;  /* 0x0000000110069819 */ /* 0x000fe20000010211 */
[----:B------:R-:W-:-:S07]  /*205b0*/  IMAD.MOV.U32 R4, RZ, RZ, R14 ;  /* 0x000000ffff047224 */ /* 0x000fce00078e000e */
[----:B------:R-:W-:Y:S05]  /*205c0*/  WARPSYNC.COLLECTIVE R15, `(.L_x_9816) ;  /* 0x000000000f087348 */ /* 0x000fea0003c00000 */
[----:B------:R0:W1:Y:S02]  /*205d0*/  SHFL.IDX P6, R14, R13, R12, R11 ;  /* 0x0000000c0d0e7389 */ /* 0x00006400000c000b */
[----:B01----:R-:W-:Y:S01]  /*205e0*/  ENDCOLLECTIVE ;  /* 0x000000000000791b */ /* 0x003fe20003800000 */
.L_x_9816:
        /* <DEDUP_REMOVED lines=10> */
.L_x_9817:
        /* <DEDUP_REMOVED lines=9> */
.L_x_9818:
        /* <DEDUP_REMOVED lines=12> */
.L_x_9819:
        /* <DEDUP_REMOVED lines=8> */
.L_x_9820:
[----:B------:R-:W-:Y:S02]  /*20860*/  IMAD.MOV.U32 R13, RZ, RZ, R34 ;  /* 0x000000ffff0d7224 */ /* 0x000fe400078e0022 */
[----:B------:R-:W-:-:S07]  /*20870*/  IMAD.MOV.U32 R9, RZ, RZ, R14 ;  /* 0x000000ffff097224 */ /* 0x000fce00078e000e */
[----:B------:R-:W-:Y:S05]  /*20880*/  WARPSYNC.COLLECTIVE R15, `(.L_x_9821) ;  /* 0x000000000f087348 */ /* 0x000fea0003c00000 */
[----:B------:R0:W1:Y:S02]  /*20890*/  SHFL.IDX P6, R14, R13, R12, R11 ;  /* 0x0000000c0d0e7389 */ /* 0x00006400000c000b */
[----:B01----:R-:W-:Y:S01]  /*208a0*/  ENDCOLLECTIVE ;  /* 0x000000000000791b */ /* 0x003fe20003800000 */
.L_x_9821:
[----:B------:R-:W-:Y:S01]  /*208b0*/  @!P1 IMAD.MOV.U32 R51, RZ, RZ, R27 ;  /* 0x000000ffff339224 */ /* 0x000fe200078e001b */
[----:B------:R-:W-:Y:S01]  /*208c0*/  @!P1 MOV R37, R7 ;  /* 0x0000000700259202 */ /* 0x000fe20000000f00 */
[----:B------:R-:W-:Y:S02]  /*208d0*/  @!P1 IMAD.MOV.U32 R50, RZ, RZ, R26 ;  /* 0x000000ffff329224 */ /* 0x000fe400078e001a */
[----:B------:R-:W-:Y:S02]  /*208e0*/  @!P1 IMAD.MOV.U32 R20, RZ, RZ, R4 ;  /* 0x000000ffff149224 */ /* 0x000fe400078e0004 */
[----:B------:R-:W-:Y:S02]  /*208f0*/  @!P1 IMAD.MOV.U32 R21, RZ, RZ, R5 ;  /* 0x000000ffff159224 */ /* 0x000fe400078e0005 */
[----:B------:R-:W-:Y:S02]  /*20900*/  @!P1 IMAD.MOV.U32 R36, RZ, RZ, R6 ;  /* 0x000000ffff249224 */ /* 0x000fe400078e0006 */
[----:B------:R-:W-:-:S02]  /*20910*/  IMAD.MOV.U32 R24, RZ, RZ, R51 ;  /* 0x000000ffff187224 */ /* 0x000fc400078e0033 */
[----:B------:R-:W-:Y:S02]  /*20920*/  IMAD.MOV.U32 R10, RZ, RZ, R50 ;  /* 0x000000ffff0a7224 */ /* 0x000fe400078e0032 */
[----:B------:R-:W-:Y:S02]  /*20930*/  IMAD.MOV.U32 R4, RZ, RZ, R20 ;  /* 0x000000ffff047224 */ /* 0x000fe400078e0014 */
[----:B------:R-:W-:Y:S02]  /*20940*/  IMAD.MOV.U32 R5, RZ, RZ, R21 ;  /* 0x000000ffff057224 */ /* 0x000fe400078e0015 */
[----:B------:R-:W-:Y:S02]  /*20950*/  IMAD.MOV.U32 R6, RZ, RZ, R36 ;  /* 0x000000ffff067224 */ /* 0x000fe400078e0024 */
[----:B------:R-:W-:Y:S01]  /*20960*/  IMAD.MOV.U32 R7, RZ, RZ, R37 ;  /* 0x000000ffff077224 */ /* 0x000fe200078e0025 */
[----:B------:R-:W-:Y:S02]  /*20970*/  PRMT R44, R24, 0x7610, R44 ;  /* 0x00007610182c7816 */ /* 0x000fe4000000002c */
[----:B------:R-:W-:-:S02]  /*20980*/  CS2R R24, SRZ ;  /* 0x0000000000187805 */ /* 0x000fc4000001ff00 */
[----:B------:R-:W-:Y:S02]  /*20990*/  PRMT R43, R10, 0x7610, R43 ;  /* 0x000076100a2b7816 */ /* 0x000fe4000000002b */
[----:B------:R-:W-:Y:S02]  /*209a0*/  PRMT R78, R4, 0x7610, R78 ;  /* 0x00007610044e7816 */ /* 0x000fe4000000004e */
[----:B------:R-:W-:Y:S02]  /*209b0*/  PRMT R79, R5, 0x7610, R79 ;  /* 0x00007610054f7816 */ /* 0x000fe4000000004f */
[----:B------:R-:W-:Y:S02]  /*209c0*/  PRMT R80, R6, 0x7610, R80 ;  /* 0x0000761006507816 */ /* 0x000fe40000000050 */
[----:B------:R-:W-:Y:S01]  /*209d0*/  PRMT R81, R7, 0x7610, R81 ;  /* 0x0000761007517816 */ /* 0x000fe20000000051 */
[----:B------:R-:W-:Y:S06]  /*209e0*/  BRA `(.L_x_9822) ;  /* 0xfffffeb400187947 */ /* 0x000fec000383ffff */
.L_x_9542:
[----:B------:R-:W-:Y:S01]  /*209f0*/  BSSY B1, `(.L_x_9823) ;  /* 0x0000008000017945 */ /* 0x000fe20003800000 */
[----:B----4-:R-:W-:Y:S02]  /*20a00*/  IMAD.MOV.U32 R13, RZ, RZ, R35 ;  /* 0x000000ffff0d7224 */ /* 0x010fe400078e0023 */
[----:B------:R-:W-:Y:S02]  /*20a10*/  IMAD.MOV.U32 R12, RZ, RZ, 0x2 ;  /* 0x00000002ff0c7424 */ /* 0x000fe400078e00ff */
[----:B------:R-:W-:Y:S02]  /*20a20*/  IMAD.MOV.U32 R11, RZ, RZ, 0x181f ;  /* 0x0000181fff0b7424 */ /* 0x000fe400078e00ff */
[----:B-1----:R-:W-:-:S07]  /*20a30*/  IMAD.MOV.U32 R15, RZ, RZ, -0x1 ;  /* 0xffffffffff0f7424 */ /* 0x002fce00078e00ff */
[----:B------:R-:W-:Y:S05]  /*20a40*/  WARPSYNC.COLLECTIVE R15, `(.L_x_9824) ;  /* 0x000000000f087348 */ /* 0x000fea0003c00000 */
[----:B------:R0:W1:Y:S02]  /*20a50*/  SHFL.IDX P6, R14, R13, R12, R11 ;  /* 0x0000000c0d0e7389 */ /* 0x00006400000c000b */
[----:B01----:R-:W-:Y:S01]  /*20a60*/  ENDCOLLECTIVE ;  /* 0x000000000000791b */ /* 0x003fe20003800000 */
.L_x_9824:
[----:B------:R-:W-:Y:S05]  /*20a70*/  BSYNC B1 ;  /* 0x0000000000017941 */ /* 0x000fea0003800000 */
.L_x_9823:
        /* <DEDUP_REMOVED lines=9> */
.L_x_9825:
        /* <DEDUP_REMOVED lines=8> */
.L_x_9826:
[----:B------:R-:W-:-:S05]  /*20b90*/  @!P1 IADD3 R8, P2, R8, R31, RZ ;  /* 0x0000001f08089210 */ /* 0x000fca0007f5e0ff */
[----:B------:R-:W-:Y:S02]  /*20ba0*/  @!P1 IMAD.X R9, R3, 0x1, R29, P2 ;  /* 0x0000000103099824 */ /* 0x000fe400010e061d */
[----:B------:R-:W-:Y:S02]  /*20bb0*/  IMAD.MOV.U32 R13, RZ, RZ, R34 ;  /* 0x000000ffff0d7224 */ /* 0x000fe400078e0022 */
[----:B------:R-:W-:-:S07]  /*20bc0*/  IMAD.MOV.U32 R28, RZ, RZ, R14 ;  /* 0x000000ffff1c7224 */ /* 0x000fce00078e000e */
[----:B------:R-:W-:Y:S05]  /*20bd0*/  WARPSYNC.COLLECTIVE R15, `(.L_x_9827) ;  /* 0x000000000f087348 */ /* 0x000fea0003c00000 */
[----:B------:R0:W1:Y:S02]  /*20be0*/  SHFL.IDX P6, R14, R13, R12, R11 ;  /* 0x0000000c0d0e7389 */ /* 0x00006400000c000b */
[----:B01----:R-:W-:Y:S01]  /*20bf0*/  ENDCOLLECTIVE ;  /* 0x000000000000791b */ /* 0x003fe20003800000 */
.L_x_9827:
[----:B------:R-:W2:Y:S01]  /*20c00*/  @!P1 LD.E.128 R8, desc[UR42][R8.64] ;  /* 0x0000002a08089980 */ /* 0x000ea2000c101d00 */
[----:B------:R-:W-:-:S05]  /*20c10*/  @!P1 IADD3 R14, P2, R14, R31, RZ ;  /* 0x0000001f0e0e9210 */ /* 0x000fca0007f5e0ff */
[----:B------:R-:W-:-:S04]  /*20c20*/  @!P1 IMAD.X R3, R28, 0x1, R29, P2 ;  /* 0x000000011c039824 */ /* 0x000fc800010e061d */
[----:B------:R-:W-:-:S05]  /*20c30*/  @!P1 IMAD.MOV.U32 R15, RZ, RZ, R3 ;  /* 0x000000ffff0f9224 */ /* 0x000fca00078e0003 */
[----:B------:R0:W5:Y:S01]  /*20c40*/  @!P1 LD.E.128 R28, desc[UR42][R14.64] ;  /* 0x0000002a0e1c9980 */ /* 0x000162000c101d00 */
[----:B------:R-:W-:Y:S02]  /*20c50*/  CS2R R52, SRZ ;  /* 0x0000000000347805 */ /* 0x000fe4000001ff00 */
[----:B------:R-:W-:Y:S01]  /*20c60*/  CS2R R54, SRZ ;  /* 0x0000000000367805 */ /* 0x000fe2000001ff00 */
[----:B------:R-:W-:Y:S01]  /*20c70*/  IMAD.MOV.U32 R13, RZ, RZ, R35 ;  /* 0x000000ffff0d7224 */ /* 0x000fe200078e0023 */
[----:B------:R-:W-:Y:S02]  /*20c80*/  CS2R R38, SRZ ;  /* 0x0000000000267805 */ /* 0x000fe4000001ff00 */
[----:B------:R-:W-:Y:S01]  /*20c90*/  CS2R R40, SRZ ;  /* 0x0000000000287805 */ /* 0x000fe2000001ff00 */
[----:B0-----:R-:W-:Y:S02]  /*20ca0*/  IMAD.MOV.U32 R15, RZ, RZ, -0x1 ;  /* 0xffffffffff0f7424 */ /* 0x001fe400078e00ff */
[----:B--2---:R-:W-:-:S02]  /*20cb0*/  @!P1 IMAD.MOV.U32 R53, RZ, RZ, R9 ;  /* 0x000000ffff359224 */ /* 0x004fc400078e0009 */
[----:B------:R-:W-:Y:S02]  /*20cc0*/  @!P1 IMAD.MOV.U32 R55, RZ, RZ, R11 ;  /* 0x000000ffff379224 */ /* 0x000fe400078e000b */
[----:B------:R-:W-:Y:S02]  /*20cd0*/  IMAD.MOV.U32 R12, RZ, RZ, R53 ;  /* 0x000000ffff0c7224 */ /* 0x000fe400078e0035 */
[----:B------:R-:W-:Y:S02]  /*20ce0*/  IMAD.MOV.U32 R11, RZ, RZ, 0x181f ;  /* 0x0000181fff0b7424 */ /* 0x000fe400078e00ff */
[----:B------:R-:W-:Y:S01]  /*20cf0*/  @!P1 IMAD.MOV.U32 R52, RZ, RZ, R8 ;  /* 0x000000ffff349224 */ /* 0x000fe200078e0008 */
[----:B------:R-:W-:Y:S01]  /*20d00*/  PRMT R66, R12, 0x7610, R66 ;  /* 0x000076100c427816 */ /* 0x000fe20000000042 */
[----:B------:R-:W-:Y:S02]  /*20d10*/  IMAD.MOV.U32 R12, RZ, RZ, 0x3 ;  /* 0x00000003ff0c7424 */ /* 0x000fe400078e00ff */
[----:B------:R-:W-:Y:S01]  /*20d20*/  @!P1 IMAD.MOV.U32 R54, RZ, RZ, R10 ;  /* 0x000000ffff369224 */ /* 0x000fe200078e000a */
[----:B------:R-:W-:Y:S01]  /*20d30*/  MOV R3, R52 ;  /* 0x0000003400037202 */ /* 0x000fe20000000f00 */
[----:B------:R-:W-:-:S07]  /*20d40*/  IMAD.MOV.U32 R9, RZ, RZ, R55 ;  /* 0x000000ffff097224 */ /* 0x000fce00078e0037 */
[----:B-----5:R-:W-:Y:S05]  /*20d50*/  WARPSYNC.COLLECTIVE R15, `(.L_x_9828) ;  /* 0x000000000f087348 */ /* 0x020fea0003c00000 */
[----:B------:R0:W1:Y:S02]  /*20d60*/  SHFL.IDX P6, R14, R13, R12, R11 ;  /* 0x0000000c0d0e7389 */ /* 0x00006400000c000b */
[----:B01---5:R-:W-:Y:S01]  /*20d70*/  ENDCOLLECTIVE ;  /* 0x000000000000791b */ /* 0x023fe20003800000 */
.L_x_9828:
[----:B------:R-:W-:Y:S01]  /*20d80*/  IMAD.MOV.U32 R8, RZ, RZ, R54 ;  /* 0x000000ffff087224 */ /* 0x000fe200078e0036 */
[----:B------:R-:W-:Y:S02]  /*20d90*/  PRMT R65, R3, 0x7610, R65 ;  /* 0x0000761003417816 */ /* 0x000fe40000000041 */
[----:B------:R-:W-:Y:S02]  /*20da0*/  PRMT R46, R9, 0x7610, R46 ;  /* 0x00007610092e7816 */ /* 0x000fe4000000002e */
[----:B------:R-:W-:Y:S01]  /*20db0*/  PRMT R45, R8, 0x7610, R45 ;  /* 0x00007610082d7816 */ /* 0x000fe2000000002d */
[----:B------:R-:W-:Y:S02]  /*20dc0*/  @!P1 IMAD.MOV.U32 R38, RZ, RZ, R28 ;  /* 0x000000ffff269224 */ /* 0x000fe400078e001c */
[----:B------:R-:W-:Y:S02]  /*20dd0*/  @!P1 IMAD.MOV.U32 R39, RZ, RZ, R29 ;  /* 0x000000ffff279224 */ /* 0x000fe400078e001d */
[----:B------:R-:W-:-:S02]  /*20de0*/  @!P1 IMAD.MOV.U32 R40, RZ, RZ, R30 ;  /* 0x000000ffff289224 */ /* 0x000fc400078e001e */
[----:B------:R-:W-:Y:S02]  /*20df0*/  IMAD.MOV.U32 R13, RZ, RZ, R32 ;  /* 0x000000ffff0d7224 */ /* 0x000fe400078e0020 */
[----:B------:R-:W-:Y:S02]  /*20e00*/  @!P1 IMAD.MOV.U32 R41, RZ, RZ, R31 ;  /* 0x000000ffff299224 */ /* 0x000fe400078e001f */
[----:B------:R-:W-:Y:S02]  /*20e10*/  IMAD.MOV.U32 R8, RZ, RZ, R38 ;  /* 0x000000ffff087224 */ /* 0x000fe400078e0026 */
[----:B------:R-:W-:Y:S02]  /*20e20*/  IMAD.MOV.U32 R9, RZ, RZ, R39 ;  /* 0x000000ffff097224 */ /* 0x000fe400078e0027 */
[----:B------:R-:W-:Y:S01]  /*20e30*/  IMAD.MOV.U32 R10, RZ, RZ, R40 ;  /* 0x000000ffff0a7224 */ /* 0x000fe200078e0028 */
[----:B------:R-:W-:Y:S01]  /*20e40*/  PRMT R72, R8, 0x7610, R72 ;  /* 0x0000761008487816 */ /* 0x000fe20000000048 */
[----:B------:R-:W-:Y:S01]  /*20e50*/  IMAD.MOV.U32 R3, RZ, RZ, R14 ;  /* 0x000000ffff037224 */ /* 0x000fe200078e000e */
[----:B------:R-:W-:-:S07]  /*20e60*/  PRMT R73, R9, 0x7610, R73 ;  /* 0x0000761009497816 */ /* 0x000fce0000000049 */
[----:B------:R-:W-:Y:S05]  /*20e70*/  WARPSYNC.COLLECTIVE R15, `(.L_x_9829) ;  /* 0x000000000f087348 */ /* 0x000fea0003c00000 */
[----:B------:R0:W1:Y:S02]  /*20e80*/  SHFL.IDX P6, R14, R13, R12, R11 ;  /* 0x0000000c0d0e7389 */ /* 0x00006400000c000b */
[----:B01----:R-:W-:Y:S01]  /*20e90*/  ENDCOLLECTIVE ;  /* 0x000000000000791b */ /* 0x003fe20003800000 */
.L_x_9829:
[----:B------:R-:W-:Y:S02]  /*20ea0*/  PRMT R74, R10, 0x7610, R74 ;  /* 0x000076100a4a7816 */ /* 0x000fe4000000004a */
[----:B------:R-:W-:Y:S01]  /*20eb0*/  CS2R R8, SRZ ;  /* 0x0000000000087805 */ /* 0x000fe2000001ff00 */
[----:B------:R-:W-:Y:S02]  /*20ec0*/  IMAD.MOV.U32 R13, RZ, RZ, R33 ;  /* 0x000000ffff0d7224 */ /* 0x000fe400078e0021 */
[----:B------:R-:W-:-:S07]  /*20ed0*/  IMAD.MOV.U32 R32, RZ, RZ, R14 ;  /* 0x000000ffff207224 */ /* 0x000fce00078e000e */
[----:B------:R-:W-:Y:S05]  /*20ee0*/  WARPSYNC.COLLECTIVE R15, `(.L_x_9830) ;  /* 0x000000000f087348 */ /* 0x000fea0003c00000 */
[----:B------:R0:W1:Y:S02]  /*20ef0*/  SHFL.IDX P6, R14, R13, R12, R11 ;  /* 0x0000000c0d0e7389 */ /* 0x00006400000c000b */
[----:B01----:R-:W-:Y:S01]  /*20f00*/  ENDCOLLECTIVE ;  /* 0x000000000000791b */ /* 0x003fe20003800000 */
.L_x_9830:
[----:B------:R-:W-:Y:S02]  /*20f10*/  IMAD.MOV.U32 R13, RZ, RZ, R34 ;  /* 0x000000ffff0d7224 */ /* 0x000fe400078e0022 */
[----:B------:R-:W-:-:S07]  /*20f20*/  IMAD.MOV.U32 R33, RZ, RZ, R14 ;  /* 0x000000ffff217224 */ /* 0x000fce00078e000e */
[----:B------:R-:W-:Y:S05]  /*20f30*/  WARPSYNC.COLLECTIVE R15, `(.L_x_9831) ;  /* 0x000000000f087348 */ /* 0x000fea0003c00000 */
[----:B------:R0:W1:Y:S02]  /*20f40*/  SHFL.IDX P6, R14, R13, R12, R11 ;  /* 0x0000000c0d0e7389 */ /* 0x00006400000c000b */
[----:B01----:R-:W-:Y:S01]  /*20f50*/  ENDCOLLECTIVE ;  /* 0x000000000000791b */ /* 0x003fe20003800000 */
.L_x_9831:
[----:B------:R-:W-:-:S05]  /*20f60*/  IMAD.MOV.U32 R11, RZ, RZ, R41 ;  /* 0x000000ffff0b7224 */ /* 0x000fca00078e0029 */
[----:B------:R-:W-:Y:S01]  /*20f70*/  PRMT R75, R11, 0x7610, R75 ;  /* 0x000076100b4b7816 */ /* 0x000fe2000000004b */
[----:B------:R-:W-:Y:S01]  /*20f80*/  IMAD.MOV.U32 R34, RZ, RZ, R14 ;  /* 0x000000ffff227224 */ /* 0x000fe200078e000e */
[----:B------:R-:W-:Y:S06]  /*20f90*/  BRA `(.L_x_9832) ;  /* 0xfffffeb400047947 */ /* 0x000fec000383ffff */
.L_x_9546:
[----:B0-----:R0:W1:Y:S02]  /*20fa0*/  SYNCS.PHASECHK.TRANS64.TRYWAIT P4, [R18+URZ+0x28800], R29 ;  /* 0x0288001d120075a7 */ /* 0x001064000808017f */
[----:B-1----:R-:W-:Y:S05]  /*20fb0*/  @!P4 NANOSLEEP.SYNCS 0x989680 ;  /* 0x009896800000c95d */ /* 0x002fea0003900000 */
[----:B------:R-:W1:Y:S02]  /*20fc0*/  @!P4 SYNCS.PHASECHK.TRANS64 P4, [R18+URZ+0x28800], R29 ;  /* 0x0288001d1200c5a7 */ /* 0x000e64000808007f */
[----:B-1----:R-:W-:Y:S05]  /*20fd0*/  @!P4 BRA `(.L_x_9546) ;  /* 0xfffffffc00f0c947 */ /* 0x002fea000383ffff */
[----:B------:R-:W-:Y:S05]  /*20fe0*/  BRA `(.L_x_9833) ;  /* 0xfffffeb400ac7947 */ /* 0x000fea000383ffff */
.L_x_9556:
[----:B---3--:R3:W4:Y:S02]  /*20ff0*/  SYNCS.PHASECHK.TRANS64.TRYWAIT P1, [R0+URZ+0x28830], R3 ;  /* 0x02883003000075a7 */ /* 0x008724000802017f */
[----:B----4-:R-:W-:Y:S05]  /*21000*/  @!P1 NANOSLEEP.SYNCS 0x989680 ;  /* 0x009896800000995d */ /* 0x010fea0003900000 */
[----:B------:R-:W4:Y:S02]  /*21010*/  @!P1 SYNCS.PHASECHK.TRANS64 P1, [R0+URZ+0x28830], R3 ;  /* 0x02883003000095a7 */ /* 0x000f24000802007f */
[----:B----4-:R-:W-:Y:S05]  /*21020*/  @!P1 BRA `(.L_x_9556) ;  /* 0xfffffffc00f09947 */ /* 0x010fea000383ffff */
[----:B------:R-:W-:Y:S05]  /*21030*/  BRA `(.L_x_9555) ;  /* 0xfffffed000807947 */ /* 0x000fea000383ffff */
.L_x_9563:
[----:B-1----:R1:W2:Y:S02]  /*21040*/  SYNCS.PHASECHK.TRANS64.TRYWAIT P3, [R5+URZ+0x28830], R6 ;  /* 0x02883006050075a7 */ /* 0x0022a4000806017f */
[----:B--2---:R-:W-:Y:S05]  /*21050*/  @!P3 NANOSLEEP.SYNCS 0x989680 ;  /* 0x009896800000b95d */ /* 0x004fea0003900000 */
[----:B------:R-:W2:Y:S02]  /*21060*/  @!P3 SYNCS.PHASECHK.TRANS64 P3, [R5+URZ+0x28830], R6 ;  /* 0x028830060500b5a7 */ /* 0x000ea4000806007f */
[----:B--2---:R-:W-:Y:S05]  /*21070*/  @!P3 BRA `(.L_x_9563) ;  /* 0xfffffffc00f0b947 */ /* 0x004fea000383ffff */
[----:B------:R-:W-:Y:S05]  /*21080*/  BRA `(.L_x_9562) ;  /* 0xfffffef400d47947 */ /* 0x000fea000383ffff */
.L_x_9567:
[----:B-1----:R1:W2:Y:S02]  /*21090*/  SYNCS.PHASECHK.TRANS64.TRYWAIT P2, [R6+URZ+0x28850], R5 ;  /* 0x02885005060075a7 */ /* 0x0022a4000804017f */
[----:B--2---:R-:W-:Y:S05]  /*210a0*/  @!P2 NANOSLEEP.SYNCS 0x989680 ;  /* 0x009896800000a95d */ /* 0x004fea0003900000 */
[----:B------:R-:W2:Y:S02]  /*210b0*/  @!P2 SYNCS.PHASECHK.TRANS64 P2, [R6+URZ+0x28850], R5 ;  /* 0x028850050600a5a7 */ /* 0x000ea4000804007f */
[----:B--2---:R-:W-:Y:S05]  /*210c0*/  @!P2 BRA `(.L_x_9567) ;  /* 0xfffffffc00f0a947 */ /* 0x004fea000383ffff */
[----:B------:R-:W-:Y:S05]  /*210d0*/  BRA `(.L_x_9564) ;  /* 0xfffffef800f07947 */ /* 0x000fea000383ffff */
.L_x_9576:
[----:B-1----:R1:W2:Y:S02]  /*210e0*/  SYNCS.PHASECHK.TRANS64.TRYWAIT P1, [R5+URZ+0x28830], R6 ;  /* 0x02883006050075a7 */ /* 0x0022a4000802017f */
[----:B--2---:R-:W-:Y:S05]  /*210f0*/  @!P1 NANOSLEEP.SYNCS 0x989680 ;  /* 0x009896800000995d */ /* 0x004fea0003900000 */
[----:B------:R-:W2:Y:S02]  /*21100*/  @!P1 SYNCS.PHASECHK.TRANS64 P1, [R5+URZ+0x28830], R6 ;  /* 0x02883006050095a7 */ /* 0x000ea4000802007f */
[----:B--2---:R-:W-:Y:S05]  /*21110*/  @!P1 BRA `(.L_x_9576) ;  /* 0xfffffffc00f09947 */ /* 0x004fea000383ffff */
[----:B------:R-:W-:Y:S05]  /*21120*/  BRA `(.L_x_9575) ;  /* 0xffffff2000a87947 */ /* 0x000fea000383ffff */
.L_x_9580:
[----:B-1----:R1:W2:Y:S02]  /*21130*/  SYNCS.PHASECHK.TRANS64.TRYWAIT P1, [R6+URZ+0x28850], R5 ;  /* 0x02885005060075a7 */ /* 0x0022a4000802017f */
[----:B--2---:R-:W-:Y:S05]  /*21140*/  @!P1 NANOSLEEP.SYNCS 0x989680 ;  /* 0x009896800000995d */ /* 0x004fea0003900000 */
[----:B------:R-:W2:Y:S02]  /*21150*/  @!P1 SYNCS.PHASECHK.TRANS64 P1, [R6+URZ+0x28850], R5 ;  /* 0x02885005060095a7 */ /* 0x000ea4000802007f */
[----:B--2---:R-:W-:Y:S05]  /*21160*/  @!P1 BRA `(.L_x_9580) ;  /* 0xfffffffc00f09947 */ /* 0x004fea000383ffff */
[----:B------:R-:W-:Y:S05]  /*21170*/  BRA `(.L_x_9577) ;  /* 0xffffff2400b87947 */ /* 0x000fea000383ffff */
.L_x_9587:
[----:B-1----:R1:W2:Y:S02]  /*21180*/  SYNCS.PHASECHK.TRANS64.TRYWAIT P1, [R13+URZ+0x28850], R4 ;  /* 0x028850040d0075a7 */ /* 0x0022a4000802017f */
[----:B--2---:R-:W-:Y:S05]  /*21190*/  @!P1 NANOSLEEP.SYNCS 0x989680 ;  /* 0x009896800000995d */ /* 0x004fea0003900000 */
[----:B------:R-:W2:Y:S02]  /*211a0*/  @!P1 SYNCS.PHASECHK.TRANS64 P1, [R13+URZ+0x28850], R4 ;  /* 0x028850040d0095a7 */ /* 0x000ea4000802007f */
[----:B--2---:R-:W-:Y:S05]  /*211b0*/  @!P1 BRA `(.L_x_9587) ;  /* 0xfffffffc00f09947 */ /* 0x004fea000383ffff */
[----:B------:R-:W-:Y:S05]  /*211c0*/  BRA `(.L_x_9586) ;  /* 0xffffff4400007947 */ /* 0x000fea000383ffff */
.L_x_9602:
[----:B------:R-:W-:Y:S01]  /*211d0*/  MOV R13, R4 ;  /* 0x00000004000d7202 */ /* 0x000fe20000000f00 */
[----:B------:R-:W-:Y:S02]  /*211e0*/  IMAD.MOV.U32 R12, RZ, RZ, RZ ;  /* 0x000000ffff0c7224 */ /* 0x000fe400078e00ff */
[----:B------:R-:W-:Y:S02]  /*211f0*/  IMAD.MOV.U32 R11, RZ, RZ, 0x181f ;  /* 0x0000181fff0b7424 */ /* 0x000fe400078e00ff */
[----:B------:R-:W-:-:S07]  /*21200*/  IMAD.MOV.U32 R15, RZ, RZ, -0x1 ;  /* 0xffffffffff0f7424 */ /* 0x000fce00078e00ff */
[----:B-12---:R-:W-:Y:S05]  /*21210*/  WARPSYNC.COLLECTIVE R15, `(.L_x_9834) ;  /* 0x000000000f087348 */ /* 0x006fea0003c00000 */
[----:B------:R0:W3:Y:S02]  /*21220*/  SHFL.IDX P6, R14, R13, R12, R11 ;  /* 0x0000000c0d0e7389 */ /* 0x0000e400000c000b */
[----:B0123--:R-:W-:Y:S01]  /*21230*/  ENDCOLLECTIVE ;  /* 0x000000000000791b */ /* 0x00ffe20003800000 */
.L_x_9834:
[----:B------:R-:W-:Y:S02]  /*21240*/  IMAD.MOV.U32 R13, RZ, RZ, R0 ;  /* 0x000000ffff0d7224 */ /* 0x000fe400078e0000 */
[----:B------:R-:W-:-:S07]  /*21250*/  IMAD.MOV.U32 R3, RZ, RZ, R14 ;  /* 0x000000ffff037224 */ /* 0x000fce00078e000e */
[----:B------:R-:W-:Y:S05]  /*21260*/  WARPSYNC.COLLECTIVE R15, `(.L_x_9835) ;  /* 0x000000000f087348 */ /* 0x000fea0003c00000 */
[----:B------:R0:W1:Y:S02]  /*21270*/  SHFL.IDX P6, R14, R13, R12, R11 ;  /* 0x0000000c0d0e7389 */ /* 0x00006400000c000b */
[----:B01----:R-:W-:Y:S01]  /*21280*/  ENDCOLLECTIVE ;  /* 0x000000000000791b */ /* 0x003fe20003800000 */
.L_x_9835:
[----:B------:R-:W-:Y:S05]  /*21290*/  BRA `(.L_x_9836) ;  /* 0xffffff6800387947 */ /* 0x000fea000383ffff */
.L_x_9605:
[----:B------:R-:W-:Y:S01]  /*212a0*/  BSSY B1, `(.L_x_9837) ;  /* 0x0000008000017945 */ /* 0x000fe20003800000 */
[----:B------:R-:W-:Y:S02]  /*212b0*/  IMAD.MOV.U32 R13, RZ, RZ, R4 ;  /* 0x000000ffff0d7224 */ /* 0x000fe400078e0004 */
[----:B------:R-:W-:Y:S02]  /*212c0*/  IMAD.MOV.U32 R12, RZ, RZ, 0x1 ;  /* 0x00000001ff0c7424 */ /* 0x000fe400078e00ff */
[----:B------:R-:W-:Y:S02]  /*212d0*/  IMAD.MOV.U32 R11, RZ, RZ, 0x181f ;  /* 0x0000181fff0b7424 */ /* 0x000fe400078e00ff */
[----:B---3--:R-:W-:-:S07]  /*212e0*/  IMAD.MOV.U32 R15, RZ, RZ, -0x1 ;  /* 0xffffffffff0f7424 */ /* 0x008fce00078e00ff */
[----:B012-4-:R-:W-:Y:S05]  /*212f0*/  WARPSYNC.COLLECTIVE R15, `(.L_x_9838) ;  /* 0x000000000f087348 */ /* 0x017fea0003c00000 */
[----:B----4-:R3:W4:Y:S02]  /*21300*/  SHFL.IDX P6, R14, R13, R12, R11 ;  /* 0x0000000c0d0e7389 */ /* 0x01072400000c000b */
[----:B01234-:R-:W-:Y:S01]  /*21310*/  ENDCOLLECTIVE ;  /* 0x000000000000791b */ /* 0x01ffe20003800000 */
.L_x_9838:
[----:B------:R-:W-:Y:S05]  /*21320*/  BSYNC B1 ;  /* 0x0000000000017941 */ /* 0x000fea0003800000 */
.L_x_9837:
        /* <DEDUP_REMOVED lines=8> */
.L_x_9839:
[----:B------:R-:W-:Y:S05]  /*213b0*/  BRA `(.L_x_9840) ;  /* 0xffffff6800387947 */ /* 0x000fea000383ffff */
.L_x_9608:
        /* <DEDUP_REMOVED lines=8> */
.L_x_9842:
[----:B------:R-:W-:Y:S05]  /*21440*/  BSYNC B1 ;  /* 0x0000000000017941 */ /* 0x000fea0003800000 */
.L_x_9841:
        /* <DEDUP_REMOVED lines=8> */
.L_x_9843:
[----:B------:R-:W-:Y:S05]  /*214d0*/  BRA `(.L_x_9844) ;  /* 0xffffff6800387947 */ /* 0x000fea000383ffff */
.L_x_9611:
[----:B------:R-:W-:Y:S01]  /*214e0*/  BSSY B1, `(.L_x_9845) ;  /* 0x0000008000017945 */ /* 0x000fe20003800000 */
[----:B------:R-:W-:Y:S01]  /*214f0*/  IMAD.MOV.U32 R13, RZ, RZ, R4 ;  /* 0x000000ffff0d7224 */ /* 0x000fe200078e0004 */
[----:B------:R-:W-:Y:S01]  /*21500*/  MOV R12, 0x3 ;  /* 0x00000003000c7802 */ /* 0x000fe20000000f00 */
[----:B------:R-:W-:Y:S02]  /*21510*/  IMAD.MOV.U32 R11, RZ, RZ, 0x181f ;  /* 0x0000181fff0b7424 */ /* 0x000fe400078e00ff */
[----:B0-----:R-:W-:-:S07]  /*21520*/  IMAD.MOV.U32 R15, RZ, RZ, -0x1 ;  /* 0xffffffffff0f7424 */ /* 0x001fce00078e00ff */
[----:B-1234-:R-:W-:Y:S05]  /*21530*/  WARPSYNC.COLLECTIVE R15, `(.L_x_9846) ;  /* 0x000000000f087348 */ /* 0x01efea0003c00000 */
[----:B------:R0:W0:Y:S02]  /*21540*/  SHFL.IDX P6, R14, R13, R12, R11 ;  /* 0x0000000c0d0e7389 */ /* 0x00002400000c000b */
[----:B01234-:R-:W-:Y:S01]  /*21550*/  ENDCOLLECTIVE ;  /* 0x000000000000791b */ /* 0x01ffe20003800000 */
.L_x_9846:
[----:B------:R-:W-:Y:S05]  /*21560*/  BSYNC B1 ;  /* 0x0000000000017941 */ /* 0x000fea0003800000 */
.L_x_9845:
        /* <DEDUP_REMOVED lines=8> */
.L_x_9847:
[----:B------:R-:W-:Y:S05]  /*215f0*/  BRA `(.L_x_9848) ;  /* 0xffffff6800387947 */ /* 0x000fea000383ffff */
.L_x_9628:
[----:B0-----:R-:W0:Y:S01]  /*21600*/  S2R R10, SR_TID.X ;  /* 0x00000000000a7919 */ /* 0x001e220000002100 */
[----:B------:R-:W-:Y:S01]  /*21610*/  BSSY B1, `(.L_x_9849) ;  /* 0x000000a000017945 */ /* 0x000fe20003800000 */
[----:B------:R-:W-:Y:S02]  /*21620*/  IMAD.MOV.U32 R12, RZ, RZ, RZ ;  /* 0x000000ffff0c7224 */ /* 0x000fe400078e00ff */
[----:B-1----:R-:W-:Y:S02]  /*21630*/  IMAD.MOV.U32 R11, RZ, RZ, 0x1f ;  /* 0x0000001fff0b7424 */ /* 0x002fe400078e00ff */
[----:B------:R-:W-:Y:S01]  /*21640*/  IMAD.MOV.U32 R15, RZ, RZ, -0x1 ;  /* 0xffffffffff0f7424 */ /* 0x000fe200078e00ff */
[----:B0-----:R-:W-:-:S04]  /*21650*/  SHF.R.U32.HI R10, RZ, 0x5, R10 ;  /* 0x00000005ff0a7819 */ /* 0x001fc8000001160a */
[----:B------:R-:W-:-:S05]  /*21660*/  LOP3.LUT R10, R10, 0x3, RZ, 0xc0, !PT ;  /* 0x000000030a0a7812 */ /* 0x000fca00078ec0ff */
[----:B------:R-:W-:-:S07]  /*21670*/  IMAD.MOV.U32 R13, RZ, RZ, R10 ;  /* 0x000000ffff0d7224 */ /* 0x000fce00078e000a */
[----:B------:R-:W-:Y:S05]  /*21680*/  WARPSYNC.COLLECTIVE R15, `(.L_x_9850) ;  /* 0x000000000f087348 */ /* 0x000fea0003c00000 */
[----:B------:R0:W1:Y:S02]  /*21690*/  SHFL.IDX P6, R14, R13, R12, R11 ;  /* 0x0000000c0d0e7389 */ /* 0x00006400000c000b */
[----:B01----:R-:W-:Y:S01]  /*216a0*/  ENDCOLLECTIVE ;  /* 0x000000000000791b */ /* 0x003fe20003800000 */
.L_x_9850:
[----:B------:R-:W-:Y:S05]  /*216b0*/  BSYNC B1 ;  /* 0x0000000000017941 */ /* 0x000fea0003800000 */
.L_x_9849:
[----:B------:R-:W-:Y:S05]  /*216c0*/  BRA `(.L_x_9851) ;  /* 0xffffff7c00787947 */ /* 0x000fea000383ffff */
.L_x_9630:
[----:B------:R-:W-:Y:S01]  /*216d0*/  BSSY B1, `(.L_x_9852) ;  /* 0x0000006000017945 */ /* 0x000fe20003800000 */
[----:B------:R-:W-:-:S07]  /*216e0*/  IMAD.MOV.U32 R15, RZ, RZ, -0x1 ;  /* 0xffffffffff0f7424 */ /* 0x000fce00078e00ff */
[----:B012---:R-:W-:Y:S05]  /*216f0*/  WARPSYNC.COLLECTIVE R15, `(.L_x_9853) ;  /* 0x000000000f0c7348 */ /* 0x007fea0003c00000 */
[----:B------:R-:W-:Y:S02]  /*21700*/  ELECT P6, UR62, PT ;  /* 0x00000000003e782f */ /* 0x000fe400038c0000 */
[----:B------:R-:W-:Y:S01]  /*21710*/  MOV R14, UR62 ;  /* 0x0000003e000e7c02 */ /* 0x000fe20008000f00 */
[----:B012---:R-:W-:Y:S10]  /*21720*/  ENDCOLLECTIVE ;  /* 0x000000000000791b */ /* 0x007ff40003800000 */
.L_x_9853:
[----:B------:R-:W-:Y:S05]  /*21730*/  BSYNC B1 ;  /* 0x0000000000017941 */ /* 0x000fea0003800000 */
.L_x_9852:
[----:B------:R-:W-:Y:S05]  /*21740*/  BRA `(.L_x_9629) ;  /* 0xffffff7c00707947 */ /* 0x000fea000383ffff */
.L_x_9632:
[----:B--2---:R2:W3:Y:S02]  /*21750*/  SYNCS.PHASECHK.TRANS64.TRYWAIT P0, [R22+URZ+0x28820], R7 ;  /* 0x02882007160075a7 */ /* 0x0044e4000800017f */
[----:B---3--:R-:W-:Y:S05]  /*21760*/  @!P0 NANOSLEEP.SYNCS 0x989680 ;  /* 0x009896800000895d */ /* 0x008fea0003900000 */
[----:B------:R-:W3:Y:S02]  /*21770*/  @!P0 SYNCS.PHASECHK.TRANS64 P0, [R22+URZ+0x28820], R7 ;  /* 0x02882007160085a7 */ /* 0x000ee4000800007f */
[----:B---3--:R-:W-:Y:S05]  /*21780*/  @!P0 BRA `(.L_x_9632) ;  /* 0xfffffffc00f08947 */ /* 0x008fea000383ffff */
[----:B------:R-:W-:Y:S05]  /*21790*/  BRA `(.L_x_9854) ;  /* 0xffffff7c00807947 */ /* 0x000fea000383ffff */
.L_x_9636:
[----:B--2---:R2:W3:Y:S02]  /*217a0*/  SYNCS.PHASECHK.TRANS64.TRYWAIT P0, [R7+URZ+0x288a0], R8 ;  /* 0x0288a008070075a7 */ /* 0x0044e4000800017f */
[----:B---3--:R-:W-:Y:S05]  /*217b0*/  @!P0 NANOSLEEP.SYNCS 0x989680 ;  /* 0x009896800000895d */ /* 0x008fea0003900000 */
[----:B------:R-:W3:Y:S02]  /*217c0*/  @!P0 SYNCS.PHASECHK.TRANS64 P0, [R7+URZ+0x288a0], R8 ;  /* 0x0288a008070085a7 */ /* 0x000ee4000800007f */
[----:B---3--:R-:W-:Y:S05]  /*217d0*/  @!P0 BRA `(.L_x_9636) ;  /* 0xfffffffc00f08947 */ /* 0x008fea000383ffff */
[----:B------:R-:W-:Y:S05]  /*217e0*/  BRA `(.L_x_9855) ;  /* 0xffffff7c00987947 */ /* 0x000fea000383ffff */
.L_x_9642:
[----:B0-----:R0:W1:Y:S02]  /*217f0*/  SYNCS.PHASECHK.TRANS64.TRYWAIT P0, [R7+URZ+0x288c0], R8 ;  /* 0x0288c008070075a7 */ /* 0x001064000800017f */
[----:B-1----:R-:W-:Y:S05]  /*21800*/  @!P0 NANOSLEEP.SYNCS 0x989680 ;  /* 0x009896800000895d */ /* 0x002fea0003900000 */
[----:B------:R-:W1:Y:S02]  /*21810*/  @!P0 SYNCS.PHASECHK.TRANS64 P0, [R7+URZ+0x288c0], R8 ;  /* 0x0288c008070085a7 */ /* 0x000e64000800007f */
[----:B-1----:R-:W-:Y:S05]  /*21820*/  @!P0 BRA `(.L_x_9642) ;  /* 0xfffffffc00f08947 */ /* 0x002fea000383ffff */
[----:B------:R-:W-:Y:S05]  /*21830*/  BRA `(.L_x_9856) ;  /* 0xffffff8000587947 */ /* 0x000fea000383ffff */
.L_x_9650:
[----:B0-----:R0:W1:Y:S02]  /*21840*/  SYNCS.PHASECHK.TRANS64.TRYWAIT P1, [R10+URZ+0x288a0], R9 ;  /* 0x0288a0090a0075a7 */ /* 0x001064000802017f */
[----:B-1----:R-:W-:Y:S05]  /*21850*/  @!P1 NANOSLEEP.SYNCS 0x989680 ;  /* 0x009896800000995d */ /* 0x002fea0003900000 */
[----:B------:R-:W1:Y:S02]  /*21860*/  @!P1 SYNCS.PHASECHK.TRANS64 P1, [R10+URZ+0x288a0], R9 ;  /* 0x0288a0090a0095a7 */ /* 0x000e64000802007f */
[----:B-1----:R-:W-:Y:S05]  /*21870*/  @!P1 BRA `(.L_x_9650) ;  /* 0xfffffffc00f09947 */ /* 0x002fea000383ffff */
[----:B------:R-:W-:Y:S05]  /*21880*/  BRA `(.L_x_9857) ;  /* 0xffffff8400547947 */ /* 0x000fea000383ffff */
.L_x_9656:
[----:B-1----:R1:W2:Y:S02]  /*21890*/  SYNCS.PHASECHK.TRANS64.TRYWAIT P1, [R10+URZ+0x288c0], R9 ;  /* 0x0288c0090a0075a7 */ /* 0x0022a4000802017f */
[----:B--2---:R-:W-:Y:S05]  /*218a0*/  @!P1 NANOSLEEP.SYNCS 0x989680 ;  /* 0x009896800000995d */ /* 0x004fea0003900000 */
[----:B------:R-:W2:Y:S02]  /*218b0*/  @!P1 SYNCS.PHASECHK.TRANS64 P1, [R10+URZ+0x288c0], R9 ;  /* 0x0288c0090a0095a7 */ /* 0x000ea4000802007f */
[----:B--2---:R-:W-:Y:S05]  /*218c0*/  @!P1 BRA `(.L_x_9656) ;  /* 0xfffffffc00f09947 */ /* 0x004fea000383ffff */
[----:B------:R-:W-:Y:S05]  /*218d0*/  BRA `(.L_x_9858) ;  /* 0xffffff88000c7947 */ /* 0x000fea000383ffff */
.L_x_9670:
        /* <DEDUP_REMOVED lines=11> */
.L_x_9860:
[----:B------:R-:W-:Y:S05]  /*21990*/  BSYNC B0 ;  /* 0x0000000000007941 */ /* 0x000fea0003800000 */
.L_x_9859:
[----:B------:R-:W-:Y:S05]  /*219a0*/  BRA `(.L_x_9861) ;  /* 0xffffff9400007947 */ /* 0x000fea000383ffff */
.L_x_9673:
[----:B0-----:R0:W1:Y:S02]  /*219b0*/  SYNCS.PHASECHK.TRANS64.TRYWAIT P0, [R7+URZ+0x28840], R2 ;  /* 0x02884002070075a7 */ /* 0x001064000800017f */
[----:B-1----:R-:W-:Y:S05]  /*219c0*/  @!P0 NANOSLEEP.SYNCS 0x989680 ;  /* 0x009896800000895d */ /* 0x002fea0003900000 */
[----:B------:R-:W1:Y:S02]  /*219d0*/  @!P0 SYNCS.PHASECHK.TRANS64 P0, [R7+URZ+0x28840], R2 ;  /* 0x02884002070085a7 */ /* 0x000e64000800007f */
[----:B-1----:R-:W-:Y:S05]  /*219e0*/  @!P0 BRA `(.L_x_9673) ;  /* 0xfffffffc00f08947 */ /* 0x002fea000383ffff */
[----:B------:R-:W-:Y:S05]  /*219f0*/  BRA `(.L_x_9862) ;  /* 0xffffff94005c7947 */ /* 0x000fea000383ffff */
.L_x_9674:
        /* <DEDUP_REMOVED lines=8> */
.L_x_9864:
[----:B------:R-:W-:Y:S05]  /*21a80*/  BSYNC B0 ;  /* 0x0000000000007941 */ /* 0x000fea0003800000 */
.L_x_9863:
        /* <DEDUP_REMOVED lines=9> */
.L_x_9865:
[----:B------:R-:W-:Y:S02]  /*21b20*/  IMAD.MOV.U32 R13, RZ, RZ, R0 ;  /* 0x000000ffff0d7224 */ /* 0x000fe400078e0000 */
[----:B------:R-:W-:Y:S02]  /*21b30*/  IMAD.MOV.U32 R12, RZ, RZ, 0x1 ;  /* 0x00000001ff0c7424 */ /* 0x000fe400078e00ff */
[----:B------:R-:W-:-:S07]  /*21b40*/  IMAD.MOV.U32 R3, RZ, RZ, R14 ;  /* 0x000000ffff037224 */ /* 0x000fce00078e000e */
[----:B------:R-:W-:Y:S05]  /*21b50*/  WARPSYNC.COLLECTIVE R15, `(.L_x_9866) ;  /* 0x000000000f087348 */ /* 0x000fea0003c00000 */
[----:B------:R0:W1:Y:S02]  /*21b60*/  SHFL.IDX P6, R14, R13, R12, R11 ;  /* 0x0000000c0d0e7389 */ /* 0x00006400000c000b */
[----:B01----:R-:W-:Y:S01]  /*21b70*/  ENDCOLLECTIVE ;  /* 0x000000000000791b */ /* 0x003fe20003800000 */
.L_x_9866:
        /* <DEDUP_REMOVED lines=16> */
.L_x_9867:
[----:B------:R-:W-:Y:S02]  /*21c80*/  @P0 IMAD R8, R5, 0x2, R22 ;  /* 0x0000000205080824 */ /* 0x000fe400078e0216 */
[----:B------:R-:W-:Y:S02]  /*21c90*/  IMAD.MOV.U32 R13, RZ, RZ, R0 ;  /* 0x000000ffff0d7224 */ /* 0x000fe400078e0000 */
[----:B------:R-:W-:Y:S02]  /*21ca0*/  IMAD.MOV.U32 R12, RZ, RZ, 0x2 ;  /* 0x00000002ff0c7424 */ /* 0x000fe400078e00ff */
[----:B------:R-:W-:-:S07]  /*21cb0*/  IMAD.MOV.U32 R3, RZ, RZ, R14 ;  /* 0x000000ffff037224 */ /* 0x000fce00078e000e */
[----:B------:R-:W-:Y:S05]  /*21cc0*/  WARPSYNC.COLLECTIVE R15, `(.L_x_9868) ;  /* 0x000000000f087348 */ /* 0x000fea0003c00000 */
[----:B------:R0:W1:Y:S02]  /*21cd0*/  SHFL.IDX P6, R14, R13, R12, R11 ;  /* 0x0000000c0d0e7389 */ /* 0x00006400000c000b */
[----:B01----:R-:W-:Y:S01]  /*21ce0*/  ENDCOLLECTIVE ;  /* 0x000000000000791b */ /* 0x003fe20003800000 */
.L_x_9868:
        /* <DEDUP_REMOVED lines=16> */
.L_x_9869:
[----:B------:R-:W-:Y:S02]  /*21df0*/  @P0 IMAD R8, R5, 0x2, R22 ;  /* 0x0000000205080824 */ /* 0x000fe400078e0216 */
[----:B------:R-:W-:Y:S02]  /*21e00*/  IMAD.MOV.U32 R13, RZ, RZ, R0 ;  /* 0x000000ffff0d7224 */ /* 0x000fe400078e0000 */
[----:B------:R-:W-:Y:S02]  /*21e10*/  IMAD.MOV.U32 R12, RZ, RZ, 0x3 ;  /* 0x00000003ff0c7424 */ /* 0x000fe400078e00ff */
[----:B------:R-:W-:-:S07]  /*21e20*/  IMAD.MOV.U32 R3, RZ, RZ, R14 ;  /* 0x000000ffff037224 */ /* 0x000fce00078e000e */
[----:B------:R-:W-:Y:S05]  /*21e30*/  WARPSYNC.COLLECTIVE R15, `(.L_x_9870) ;  /* 0x000000000f087348 */ /* 0x000fea0003c00000 */
[----:B------:R0:W1:Y:S02]  /*21e40*/  SHFL.IDX P6, R14, R13, R12, R11 ;  /* 0x0000000c0d0e7389 */ /* 0x00006400000c000b */
[----:B01----:R-:W-:Y:S01]  /*21e50*/  ENDCOLLECTIVE ;  /* 0x000000000000791b */ /* 0x003fe20003800000 */
.L_x_9870:
        /* <DEDUP_REMOVED lines=16> */
.L_x_9871:
[----:B------:R-:W-:Y:S02]  /*21f60*/  @P0 IMAD R8, R5, 0x2, R22 ;  /* 0x0000000205080824 */ /* 0x000fe400078e0216 */
[----:B------:R-:W-:Y:S02]  /*21f70*/  IMAD.MOV.U32 R13, RZ, RZ, R0 ;  /* 0x000000ffff0d7224 */ /* 0x000fe400078e0000 */
[----:B------:R-:W-:Y:S02]  /*21f80*/  IMAD.MOV.U32 R12, RZ, RZ, 0x4 ;  /* 0x00000004ff0c7424 */ /* 0x000fe400078e00ff */
[----:B------:R-:W-:-:S07]  /*21f90*/  IMAD.MOV.U32 R3, RZ, RZ, R14 ;  /* 0x000000ffff037224 */ /* 0x000fce00078e000e */
[----:B------:R-:W-:Y:S05]  /*21fa0*/  WARPSYNC.COLLECTIVE R15, `(.L_x_9872) ;  /* 0x000000000f087348 */ /* 0x000fea0003c00000 */
[----:B------:R0:W1:Y:S02]  /*21fb0*/  SHFL.IDX P6, R14, R13, R12, R11 ;  /* 0x0000000c0d0e7389 */ /* 0x00006400000c000b */
[----:B01----:R-:W-:Y:S01]  /*21fc0*/  ENDCOLLECTIVE ;  /* 0x000000000000791b */ /* 0x003fe20003800000 */
.L_x_9872:
        /* <DEDUP_REMOVED lines=16> */
.L_x_9873:
[----:B------:R-:W-:Y:S02]  /*220d0*/  @P0 IMAD R8, R5, 0x2, R22 ;  /* 0x0000000205080824 */ /* 0x000fe400078e0216 */
[----:B------:R-:W-:Y:S02]  /*220e0*/  IMAD.MOV.U32 R13, RZ, RZ, R0 ;  /* 0x000000ffff0d7224 */ /* 0x000fe400078e0000 */
[----:B------:R-:W-:Y:S02]  /*220f0*/  IMAD.MOV.U32 R12, RZ, RZ, 0x5 ;  /* 0x00000005ff0c7424 */ /* 0x000fe400078e00ff */
[----:B------:R-:W-:-:S07]  /*22100*/  IMAD.MOV.U32 R3, RZ, RZ, R14 ;  /* 0x000000ffff037224 */ /* 0x000fce00078e000e */
[----:B------:R-:W-:Y:S05]  /*22110*/  WARPSYNC.COLLECTIVE R15, `(.L_x_9874) ;  /* 0x000000000f087348 */ /* 0x000fea0003c00000 */
[----:B------:R0:W1:Y:S02]  /*22120*/  SHFL.IDX P6, R14, R13, R12, R11 ;  /* 0x0000000c0d0e7389 */ /* 0x00006400000c000b */
[----:B01----:R-:W-:Y:S01]  /*22130*/  ENDCOLLECTIVE ;  /* 0x000000000000791b */ /* 0x003fe20003800000 */
.L_x_9874:
        /* <DEDUP_REMOVED lines=16> */
.L_x_9875:
[----:B------:R-:W-:Y:S02]  /*22240*/  @P0 IMAD R8, R5, 0x2, R22 ;  /* 0x0000000205080824 */ /* 0x000fe400078e0216 */
[----:B------:R-:W-:Y:S02]  /*22250*/  IMAD.MOV.U32 R13, RZ, RZ, R0 ;  /* 0x000000ffff0d7224 */ /* 0x000fe400078e0000 */
[----:B------:R-:W-:Y:S02]  /*22260*/  IMAD.MOV.U32 R12, RZ, RZ, 0x6 ;  /* 0x00000006ff0c7424 */ /* 0x000fe400078e00ff */
[----:B------:R-:W-:-:S07]  /*22270*/  IMAD.MOV.U32 R3, RZ, RZ, R14 ;  /* 0x000000ffff037224 */ /* 0x000fce00078e000e */
[----:B------:R-:W-:Y:S05]  /*22280*/  WARPSYNC.COLLECTIVE R15, `(.L_x_9876) ;  /* 0x000000000f087348 */ /* 0x000fea0003c00000 */
[----:B------:R0:W1:Y:S02]  /*22290*/  SHFL.IDX P6, R14, R13, R12, R11 ;  /* 0x0000000c0d0e7389 */ /* 0x00006400000c000b */
[----:B01----:R-:W-:Y:S01]  /*222a0*/  ENDCOLLECTIVE ;  /* 0x000000000000791b */ /* 0x003fe20003800000 */
.L_x_9876:
        /* <DEDUP_REMOVED lines=16> */
.L_x_9877:
[----:B------:R-:W-:Y:S02]  /*223b0*/  @P0 IMAD R8, R5, 0x2, R22 ;  /* 0x0000000205080824 */ /* 0x000fe400078e0216 */
[----:B------:R-:W-:Y:S01]  /*223c0*/  IMAD.MOV.U32 R13, RZ, RZ, R0 ;  /* 0x000000ffff0d7224 */ /* 0x000fe200078e0000 */
[----:B------:R-:W-:Y:S01]  /*223d0*/  MOV R12, 0x7 ;  /* 0x00000007000c7802 */ /* 0x000fe20000000f00 */
[----:B------:R-:W-:-:S07]  /*223e0*/  IMAD.MOV.U32 R3, RZ, RZ, R14 ;  /* 0x000000ffff037224 */ /* 0x000fce00078e000e */
[----:B------:R-:W-:Y:S05]  /*223f0*/  WARPSYNC.COLLECTIVE R15, `(.L_x_9878) ;  /* 0x000000000f087348 */ /* 0x000fea0003c00000 */
[----:B------:R0:W1:Y:S02]  /*22400*/  SHFL.IDX P6, R14, R13, R12, R11 ;  /* 0x0000000c0d0e7389 */ /* 0x00006400000c000b */
[----:B01----:R-:W-:Y:S01]  /*22410*/  ENDCOLLECTIVE ;  /* 0x000000000000791b */ /* 0x003fe20003800000 */
.L_x_9878:
        /* <DEDUP_REMOVED lines=10> */
.L_x_9879:
[----:B------:R-:W-:Y:S01]  /*224c0*/  @!PT LDS RZ, [RZ] ;  /* 0x00000000fffff984 */ /* 0x000fe20000000800 */
[----:B------:R-:W-:Y:S01]  /*224d0*/  @!PT LDS RZ, [RZ] ;  /* 0x00000000fffff984 */ /* 0x000fe20000000800 */
[----:B------:R-:W-:Y:S01]  /*224e0*/  @!PT LDS RZ, [RZ] ;  /* 0x00000000fffff984 */ /* 0x000fe20000000800 */
[----:B------:R-:W-:Y:S04]  /*224f0*/  @P0 LDGSTS.E.BYPASS.LTC128B.128 [R8+0x1b400], desc[UR42][R2.64], !P3 ;  /* 0x1b40000002080fae */ /* 0x000fe8000d901d6a */
[----:B------:R0:W-:Y:S02]  /*22500*/  @P0 LDGSTS.E.BYPASS.LTC128B.128 [R8+0x1f400], desc[UR42][R2.64+0x80], !P2 ;  /* 0x1f40008002080fae */ /* 0x0001e4000d101d6a */
[----:B0-----:R-:W-:Y:S01]  /*22510*/  IMAD.MOV.U32 R2, RZ, RZ, R14 ;  /* 0x000000ffff027224 */ /* 0x001fe200078e000e */
[----:B------:R-:W-:Y:S06]  /*22520*/  BRA `(.L_x_9880) ;  /* 0xffffff9000407947 */ /* 0x000fec000383ffff */
.L_x_9679:
        /* <DEDUP_REMOVED lines=9> */
.L_x_9881:
[C---:B------:R-:W-:Y:S01]  /*225c0*/  VIADD R6, R17.reuse, 0x10 ;  /* 0x0000001011067836 */ /* 0x040fe20000000000 */
[----:B------:R-:W-:Y:S01]  /*225d0*/  ISETP.GE.AND P3, PT, R17, R5, PT ;  /* 0x000000051100720c */ /* 0x000fe20003f66270 */
[----:B------:R-:W-:Y:S02]  /*225e0*/  IMAD.MOV.U32 R13, RZ, RZ, R0 ;  /* 0x000000ffff0d7224 */ /* 0x000fe400078e0000 */
[----:B------:R-:W-:-:S10]  /*225f0*/  IMAD.MOV.U32 R2, RZ, RZ, R14 ;  /* 0x000000ffff027224 */ /* 0x000fd400078e000e */
[----:B------:R-:W-:Y:S05]  /*22600*/  WARPSYNC.COLLECTIVE R15, `(.L_x_9882) ;  /* 0x000000000f087348 */ /* 0x000fea0003c00000 */
[----:B------:R0:W1:Y:S02]  /*22610*/  SHFL.IDX P6, R14, R13, R12, R11 ;  /* 0x0000000c0d0e7389 */ /* 0x00006400000c000b */
[----:B01----:R-:W-:Y:S01]  /*22620*/  ENDCOLLECTIVE ;  /* 0x000000000000791b */ /* 0x003fe20003800000 */
.L_x_9882:
        /* <DEDUP_REMOVED lines=8> */
.L_x_9883:
        /* <DEDUP_REMOVED lines=12> */
.L_x_9884:
        /* <DEDUP_REMOVED lines=8> */
.L_x_9885:
        /* <DEDUP_REMOVED lines=13> */
.L_x_9886:
        /* <DEDUP_REMOVED lines=8> */
.L_x_9887:
        /* <DEDUP_REMOVED lines=13> */
.L_x_9888:
        /* <DEDUP_REMOVED lines=8> */
.L_x_9889:
        /* <DEDUP_REMOVED lines=13> */
.L_x_9890:
        /* <DEDUP_REMOVED lines=8> */
.L_x_9891:
        /* <DEDUP_REMOVED lines=13> */
.L_x_9892:
        /* <DEDUP_REMOVED lines=8> */
.L_x_9893:
        /* <DEDUP_REMOVED lines=12> */
.L_x_9894:
        /* <DEDUP_REMOVED lines=8> */
.L_x_9895:
        /* <DEDUP_REMOVED lines=11> */
.L_x_9896:
[----:B------:R-:W-:Y:S05]  /*22f20*/  BRA `(.L_x_9897) ;  /* 0xffffff9000b87947 */ /* 0x000fea000383ffff */
.L_x_9684:
[----:B0-----:R0:W1:Y:S02]  /*22f30*/  SYNCS.PHASECHK.TRANS64.TRYWAIT P0, [R22+URZ+0x28820], R3 ;  /* 0x02882003160075a7 */ /* 0x001064000800017f */
[----:B-1----:R-:W-:Y:S05]  /*22f40*/  @!P0 NANOSLEEP.SYNCS 0x989680 ;  /* 0x009896800000895d */ /* 0x002fea0003900000 */
[----:B------:R-:W1:Y:S02]  /*22f50*/  @!P0 SYNCS.PHASECHK.TRANS64 P0, [R22+URZ+0x28820], R3 ;  /* 0x02882003160085a7 */ /* 0x000e64000800007f */
[----:B-1----:R-:W-:Y:S05]  /*22f60*/  @!P0 BRA `(.L_x_9684) ;  /* 0xfffffffc00f08947 */ /* 0x002fea000383ffff */
[----:B------:R-:W-:Y:S05]  /*22f70*/  BRA `(.L_x_9898) ;  /* 0xffffff94002c7947 */ /* 0x000fea000383ffff */
.L_x_9689:
[----:B0-----:R0:W1:Y:S02]  /*22f80*/  SYNCS.PHASECHK.TRANS64.TRYWAIT P0, [R6+URZ+0x28840], R3 ;  /* 0x02884003060075a7 */ /* 0x001064000800017f */
[----:B-1----:R-:W-:Y:S05]  /*22f90*/  @!P0 NANOSLEEP.SYNCS 0x989680 ;  /* 0x009896800000895d */ /* 0x002fea0003900000 */
[----:B------:R-:W1:Y:S02]  /*22fa0*/  @!P0 SYNCS.PHASECHK.TRANS64 P0, [R6+URZ+0x28840], R3 ;  /* 0x02884003060085a7 */ /* 0x000e64000800007f */
[----:B-1----:R-:W-:Y:S05]  /*22fb0*/  @!P0 BRA `(.L_x_9689) ;  /* 0xfffffffc00f08947 */ /* 0x002fea000383ffff */
[----:B------:R-:W-:Y:S05]  /*22fc0*/  BRA `(.L_x_9899) ;  /* 0xffffff9400fc7947 */ /* 0x000fea000383ffff */
.L_x_9690:
        /* <DEDUP_REMOVED lines=8> */
.L_x_9901:
[----:B------:R-:W-:Y:S05]  /*23050*/  BSYNC B1 ;  /* 0x0000000000017941 */ /* 0x000fea0003800000 */
.L_x_9900:
        /* <DEDUP_REMOVED lines=9> */
.L_x_9902:
[----:B------:R-:W-:Y:S02]  /*230f0*/  IMAD R8, R8, 0x2, R22 ;  /* 0x0000000208087824 */ /* 0x000fe400078e0216 */
[----:B------:R-:W-:Y:S02]  /*23100*/  IMAD.MOV.U32 R13, RZ, RZ, R9 ;  /* 0x000000ffff0d7224 */ /* 0x000fe400078e0009 */
[----:B------:R-:W-:Y:S02]  /*23110*/  IMAD.MOV.U32 R12, RZ, RZ, 0x1 ;  /* 0x00000001ff0c7424 */ /* 0x000fe400078e00ff */
[----:B------:R-:W-:-:S07]  /*23120*/  IMAD.MOV.U32 R2, RZ, RZ, R14 ;  /* 0x000000ffff027224 */ /* 0x000fce00078e000e */
[----:B------:R-:W-:Y:S05]  /*23130*/  WARPSYNC.COLLECTIVE R15, `(.L_x_9903) ;  /* 0x000000000f087348 */ /* 0x000fea0003c00000 */
[----:B------:R0:W1:Y:S02]  /*23140*/  SHFL.IDX P6, R14, R13, R12, R11 ;  /* 0x0000000c0d0e7389 */ /* 0x00006400000c000b */
[----:B01----:R-:W-:Y:S01]  /*23150*/  ENDCOLLECTIVE ;  /* 0x000000000000791b */ /* 0x003fe20003800000 */
.L_x_9903:
        /* <DEDUP_REMOVED lines=12> */
.L_x_9904:
[----:B------:R-:W-:Y:S02]  /*23220*/  IMAD.MOV.U32 R13, RZ, RZ, R9 ;  /* 0x000000ffff0d7224 */ /* 0x000fe400078e0009 */
[----:B------:R-:W-:Y:S02]  /*23230*/  IMAD.MOV.U32 R12, RZ, RZ, 0x2 ;  /* 0x00000002ff0c7424 */ /* 0x000fe400078e00ff */
[----:B------:R-:W-:-:S07]  /*23240*/  IMAD.MOV.U32 R2, RZ, RZ, R14 ;  /* 0x000000ffff027224 */ /* 0x000fce00078e000e */
[----:B------:R-:W-:Y:S05]  /*23250*/  WARPSYNC.COLLECTIVE R15, `(.L_x_9905) ;  /* 0x000000000f087348 */ /* 0x000fea0003c00000 */
[----:B------:R0:W1:Y:S02]  /*23260*/  SHFL.IDX P6, R14, R13, R12, R11 ;  /* 0x0000000c0d0e7389 */ /* 0x00006400000c000b */
[----:B01----:R-:W-:Y:S01]  /*23270*/  ENDCOLLECTIVE ;  /* 0x000000000000791b */ /* 0x003fe20003800000 */
.L_x_9905:
        /* <DEDUP_REMOVED lines=12> */
.L_x_9906:
[----:B------:R-:W-:Y:S02]  /*23340*/  IMAD.MOV.U32 R13, RZ, RZ, R9 ;  /* 0x000000ffff0d7224 */ /* 0x000fe400078e0009 */
[----:B------:R-:W-:Y:S02]  /*23350*/  IMAD.MOV.U32 R12, RZ, RZ, 0x3 ;  /* 0x00000003ff0c7424 */ /* 0x000fe400078e00ff */
[----:B------:R-:W-:-:S07]  /*23360*/  IMAD.MOV.U32 R2, RZ, RZ, R14 ;  /* 0x000000ffff027224 */ /* 0x000fce00078e000e */
[----:B------:R-:W-:Y:S05]  /*23370*/  WARPSYNC.COLLECTIVE R15, `(.L_x_9907) ;  /* 0x000000000f087348 */ /* 0x000fea0003c00000 */
[----:B------:R0:W1:Y:S02]  /*23380*/  SHFL.IDX P6, R14, R13, R12, R11 ;  /* 0x0000000c0d0e7389 */ /* 0x00006400000c000b */
[----:B01----:R-:W-:Y:S01]  /*23390*/  ENDCOLLECTIVE ;  /* 0x000000000000791b */ /* 0x003fe20003800000 */
.L_x_9907:
        /* <DEDUP_REMOVED lines=12> */
.L_x_9908:
[----:B------:R-:W-:Y:S01]  /*23460*/  MOV R13, R9 ;  /* 0x00000009000d7202 */ /* 0x000fe20000000f00 */
[----:B------:R-:W-:Y:S02]  /*23470*/  IMAD.MOV.U32 R12, RZ, RZ, 0x4 ;  /* 0x00000004ff0c7424 */ /* 0x000fe400078e00ff */
[----:B------:R-:W-:-:S07]  /*23480*/  IMAD.MOV.U32 R2, RZ, RZ, R14 ;  /* 0x000000ffff027224 */ /* 0x000fce00078e000e */
[----:B------:R-:W-:Y:S05]  /*23490*/  WARPSYNC.COLLECTIVE R15, `(.L_x_9909) ;  /* 0x000000000f087348 */ /* 0x000fea0003c00000 */
[----:B------:R0:W1:Y:S02]  /*234a0*/  SHFL.IDX P6, R14, R13, R12, R11 ;  /* 0x0000000c0d0e7389 */ /* 0x00006400000c000b */
[----:B01----:R-:W-:Y:S01]  /*234b0*/  ENDCOLLECTIVE ;  /* 0x000000000000791b */ /* 0x003fe20003800000 */
.L_x_9909:
        /* <DEDUP_REMOVED lines=12> */
.L_x_9910:
[----:B------:R-:W-:Y:S02]  /*23580*/  IMAD.MOV.U32 R13, RZ, RZ, R9 ;  /* 0x000000ffff0d7224 */ /* 0x000fe400078e0009 */
[----:B------:R-:W-:Y:S02]  /*23590*/  IMAD.MOV.U32 R12, RZ, RZ, 0x5 ;  /* 0x00000005ff0c7424 */ /* 0x000fe400078e00ff */
[----:B------:R-:W-:-:S07]  /*235a0*/  IMAD.MOV.U32 R2, RZ, RZ, R14 ;  /* 0x000000ffff027224 */ /* 0x000fce00078e000e */
[----:B------:R-:W-:Y:S05]  /*235b0*/  WARPSYNC.COLLECTIVE R15, `(.L_x_9911) ;  /* 0x000000000f087348 */ /* 0x000fea0003c00000 */
[----:B------:R0:W1:Y:S02]  /*235c0*/  SHFL.IDX P6, R14, R13, R12, R11 ;  /* 0x0000000c0d0e7389 */ /* 0x00006400000c000b */
[----:B01----:R-:W-:Y:S01]  /*235d0*/  ENDCOLLECTIVE ;  /* 0x000000000000791b */ /* 0x003fe20003800000 */
.L_x_9911:
        /* <DEDUP_REMOVED lines=12> */
.L_x_9912:
[----:B------:R-:W-:Y:S02]  /*236a0*/  IMAD.MOV.U32 R13, RZ, RZ, R9 ;  /* 0x000000ffff0d7224 */ /* 0x000fe400078e0009 */
[----:B------:R-:W-:Y:S02]  /*236b0*/  IMAD.MOV.U32 R12, RZ, RZ, 0x6 ;  /* 0x00000006ff0c7424 */ /* 0x000fe400078e00ff */
[----:B------:R-:W-:-:S07]  /*236c0*/  IMAD.MOV.U32 R2, RZ, RZ, R14 ;  /* 0x000000ffff027224 */ /* 0x000fce00078e000e */
[----:B------:R-:W-:Y:S05]  /*236d0*/  WARPSYNC.COLLECTIVE R15, `(.L_x_9913) ;  /* 0x000000000f087348 */ /* 0x000fea0003c00000 */
[----:B------:R0:W1:Y:S02]  /*236e0*/  SHFL.IDX P6, R14, R13, R12, R11 ;  /* 0x0000000c0d0e7389 */ /* 0x00006400000c000b */
[----:B01----:R-:W-:Y:S01]  /*236f0*/  ENDCOLLECTIVE ;  /* 0x000000000000791b */ /* 0x003fe20003800000 */
.L_x_9913:
        /* <DEDUP_REMOVED lines=12> */
.L_x_9914:
[----:B------:R-:W-:Y:S02]  /*237c0*/  IMAD.MOV.U32 R13, RZ, RZ, R9 ;  /* 0x000000ffff0d7224 */ /* 0x000fe400078e0009 */
[----:B------:R-:W-:Y:S02]  /*237d0*/  IMAD.MOV.U32 R12, RZ, RZ, 0x7 ;  /* 0x00000007ff0c7424 */ /* 0x000fe400078e00ff */
[----:B------:R-:W-:-:S07]  /*237e0*/  IMAD.MOV.U32 R2, RZ, RZ, R14 ;  /* 0x000000ffff027224 */ /* 0x000fce00078e000e */
[----:B------:R-:W-:Y:S05]  /*237f0*/  WARPSYNC.COLLECTIVE R15, `(.L_x_9915) ;  /* 0x000000000f087348 */ /* 0x000fea0003c00000 */
[----:B------:R0:W1:Y:S02]  /*23800*/  SHFL.IDX P6, R14, R13, R12, R11 ;  /* 0x0000000c0d0e7389 */ /* 0x00006400000c000b */
[----:B01----:R-:W-:Y:S01]  /*23810*/  ENDCOLLECTIVE ;  /* 0x000000000000791b */ /* 0x003fe20003800000 */
.L_x_9915:
        /* <DEDUP_REMOVED lines=12> */
.L_x_9916:
[----:B------:R-:W-:Y:S01]  /*238e0*/  IMAD.MOV.U32 R2, RZ, RZ, R14 ;  /* 0x000000ffff027224 */ /* 0x000fe200078e000e */
[----:B------:R-:W-:Y:S06]  /*238f0*/  BRA `(.L_x_9917) ;  /* 0xffffff9000d07947 */ /* 0x000fec000383ffff */
.L_x_9695:
[----:B-1----:R1:W2:Y:S02]  /*23900*/  SYNCS.PHASECHK.TRANS64.TRYWAIT P0, [R6+URZ+0x28860], R2 ;  /* 0x02886002060075a7 */ /* 0x0022a4000800017f */
[----:B--2---:R-:W-:Y:S05]  /*23910*/  @!P0 NANOSLEEP.SYNCS 0x989680 ;  /* 0x009896800000895d */ /* 0x004fea0003900000 */
[----:B------:R-:W2:Y:S02]  /*23920*/  @!P0 SYNCS.PHASECHK.TRANS64 P0, [R6+URZ+0x28860], R2 ;  /* 0x02886002060085a7 */ /* 0x000ea4000800007f */
[----:B--2---:R-:W-:Y:S05]  /*23930*/  @!P0 BRA `(.L_x_9695) ;  /* 0xfffffffc00f08947 */ /* 0x004fea000383ffff */
[----:B------:R-:W-:Y:S05]  /*23940*/  BRA `(.L_x_9918) ;  /* 0xffffff94002c7947 */ /* 0x000fea000383ffff */
.L_x_9696:
        /* <DEDUP_REMOVED lines=8> */
.L_x_9920:
[----:B------:R-:W-:Y:S05]  /*239d0*/  BSYNC B1 ;  /* 0x0000000000017941 */ /* 0x000fea0003800000 */
.L_x_9919:
        /* <DEDUP_REMOVED lines=9> */
.L_x_9921:
[----:B------:R-:W-:Y:S02]  /*23a70*/  IMAD.MOV.U32 R13, RZ, RZ, R24 ;  /* 0x000000ffff0d7224 */ /* 0x000fe400078e0018 */
[----:B------:R-:W-:Y:S02]  /*23a80*/  IMAD.MOV.U32 R12, RZ, RZ, 0x1 ;  /* 0x00000001ff0c7424 */ /* 0x000fe400078e00ff */
[----:B------:R-:W-:-:S07]  /*23a90*/  IMAD.MOV.U32 R2, RZ, RZ, R14 ;  /* 0x000000ffff027224 */ /* 0x000fce00078e000e */
[----:B------:R-:W-:Y:S05]  /*23aa0*/  WARPSYNC.COLLECTIVE R15, `(.L_x_9922) ;  /* 0x000000000f087348 */ /* 0x000fea0003c00000 */
[----:B------:R0:W1:Y:S02]  /*23ab0*/  SHFL.IDX P6, R14, R13, R12, R11 ;  /* 0x0000000c0d0e7389 */ /* 0x00006400000c000b */
[----:B01----:R-:W-:Y:S01]  /*23ac0*/  ENDCOLLECTIVE ;  /* 0x000000000000791b */ /* 0x003fe20003800000 */
.L_x_9922:
        /* <DEDUP_REMOVED lines=14> */
.L_x_9923:
[----:B------:R-:W-:Y:S02]  /*23bb0*/  IMAD.MOV.U32 R13, RZ, RZ, R24 ;  /* 0x000000ffff0d7224 */ /* 0x000fe400078e0018 */
[----:B------:R-:W-:Y:S02]  /*23bc0*/  IMAD.MOV.U32 R12, RZ, RZ, 0x2 ;  /* 0x00000002ff0c7424 */ /* 0x000fe400078e00ff */
[----:B------:R-:W-:-:S07]  /*23bd0*/  IMAD.MOV.U32 R2, RZ, RZ, R14 ;  /* 0x000000ffff027224 */ /* 0x000fce00078e000e */
[----:B------:R-:W-:Y:S05]  /*23be0*/  WARPSYNC.COLLECTIVE R15, `(.L_x_9924) ;  /* 0x000000000f087348 */ /* 0x000fea0003c00000 */
[----:B------:R0:W1:Y:S02]  /*23bf0*/  SHFL.IDX P6, R14, R13, R12, R11 ;  /* 0x0000000c0d0e7389 */ /* 0x00006400000c000b */
[----:B01----:R-:W-:Y:S01]  /*23c00*/  ENDCOLLECTIVE ;  /* 0x000000000000791b */ /* 0x003fe20003800000 */
.L_x_9924:
        /* <DEDUP_REMOVED lines=14> */
.L_x_9925:
[----:B------:R-:W-:Y:S01]  /*23cf0*/  IMAD.MOV.U32 R13, RZ, RZ, R24 ;  /* 0x000000ffff0d7224 */ /* 0x000fe200078e0018 */
[----:B------:R-:W-:Y:S01]  /*23d00*/  MOV R12, 0x3 ;  /* 0x00000003000c7802 */ /* 0x000fe20000000f00 */
[----:B------:R-:W-:-:S07]  /*23d10*/  IMAD.MOV.U32 R2, RZ, RZ, R14 ;  /* 0x000000ffff027224 */ /* 0x000fce00078e000e */
[----:B------:R-:W-:Y:S05]  /*23d20*/  WARPSYNC.COLLECTIVE R15, `(.L_x_9926) ;  /* 0x000000000f087348 */ /* 0x000fea0003c00000 */
[----:B------:R0:W1:Y:S02]  /*23d30*/  SHFL.IDX P6, R14, R13, R12, R11 ;  /* 0x0000000c0d0e7389 */ /* 0x00006400000c000b */
[----:B01----:R-:W-:Y:S01]  /*23d40*/  ENDCOLLECTIVE ;  /* 0x000000000000791b */ /* 0x003fe20003800000 */
.L_x_9926:
        /* <DEDUP_REMOVED lines=14> */
.L_x_9927:
[----:B------:R-:W-:Y:S02]  /*23e30*/  IMAD.MOV.U32 R13, RZ, RZ, R24 ;  /* 0x000000ffff0d7224 */ /* 0x000fe400078e0018 */
[----:B------:R-:W-:Y:S02]  /*23e40*/  IMAD.MOV.U32 R12, RZ, RZ, 0x4 ;  /* 0x00000004ff0c7424 */ /* 0x000fe400078e00ff */
[----:B------:R-:W-:-:S07]  /*23e50*/  IMAD.MOV.U32 R2, RZ, RZ, R14 ;  /* 0x000000ffff027224 */ /* 0x000fce00078e000e */
[----:B------:R-:W-:Y:S05]  /*23e60*/  WARPSYNC.COLLECTIVE R15, `(.L_x_9928) ;  /* 0x000000000f087348 */ /* 0x000fea0003c00000 */
[----:B------:R0:W1:Y:S02]  /*23e70*/  SHFL.IDX P6, R14, R13, R12, R11 ;  /* 0x0000000c0d0e7389 */ /* 0x00006400000c000b */
[----:B01----:R-:W-:Y:S01]  /*23e80*/  ENDCOLLECTIVE ;  /* 0x000000000000791b */ /* 0x003fe20003800000 */
.L_x_9928:
        /* <DEDUP_REMOVED lines=14> */
.L_x_9929:
[----:B------:R-:W-:Y:S02]  /*23f70*/  IMAD.MOV.U32 R13, RZ, RZ, R24 ;  /* 0x000000ffff0d7224 */ /* 0x000fe400078e0018 */
[----:B------:R-:W-:Y:S02]  /*23f80*/  IMAD.MOV.U32 R12, RZ, RZ, 0x5 ;  /* 0x00000005ff0c7424 */ /* 0x000fe400078e00ff */
[----:B------:R-:W-:-:S07]  /*23f90*/  IMAD.MOV.U32 R2, RZ, RZ, R14 ;  /* 0x000000ffff027224 */ /* 0x000fce00078e000e */
[----:B------:R-:W-:Y:S05]  /*23fa0*/  WARPSYNC.COLLECTIVE R15, `(.L_x_9930) ;  /* 0x000000000f087348 */ /* 0x000fea0003c00000 */
[----:B------:R0:W1:Y:S02]  /*23fb0*/  SHFL.IDX P6, R14, R13, R12, R11 ;  /* 0x0000000c0d0e7389 */ /* 0x00006400000c000b */
[----:B01----:R-:W-:Y:S01]  /*23fc0*/  ENDCOLLECTIVE ;  /* 0x000000000000791b */ /* 0x003fe20003800000 */
.L_x_9930:
        /* <DEDUP_REMOVED lines=14> */
.L_x_9931:
[----:B------:R-:W-:Y:S02]  /*240b0*/  IMAD.MOV.U32 R13, RZ, RZ, R24 ;  /* 0x000000ffff0d7224 */ /* 0x000fe400078e0018 */
[----:B------:R-:W-:Y:S02]  /*240c0*/  IMAD.MOV.U32 R12, RZ, RZ, 0x6 ;  /* 0x00000006ff0c7424 */ /* 0x000fe400078e00ff */
[----:B------:R-:W-:-:S07]  /*240d0*/  IMAD.MOV.U32 R2, RZ, RZ, R14 ;  /* 0x000000ffff027224 */ /* 0x000fce00078e000e */
[----:B------:R-:W-:Y:S05]  /*240e0*/  WARPSYNC.COLLECTIVE R15, `(.L_x_9932) ;  /* 0x000000000f087348 */ /* 0x000fea0003c00000 */
[----:B------:R0:W1:Y:S02]  /*240f0*/  SHFL.IDX P6, R14, R13, R12, R11 ;  /* 0x0000000c0d0e7389 */ /* 0x00006400000c000b */
[----:B01----:R-:W-:Y:S01]  /*24100*/  ENDCOLLECTIVE ;  /* 0x000000000000791b */ /* 0x003fe20003800000 */
.L_x_9932:
        /* <DEDUP_REMOVED lines=14> */
.L_x_9933:
[----:B------:R-:W-:Y:S01]  /*241f0*/  IMAD.MOV.U32 R13, RZ, RZ, R24 ;  /* 0x000000ffff0d7224 */ /* 0x000fe200078e0018 */
[----:B------:R-:W-:Y:S01]  /*24200*/  MOV R12, 0x7 ;  /* 0x00000007000c7802 */ /* 0x000fe20000000f00 */
[----:B------:R-:W-:-:S07]  /*24210*/  IMAD.MOV.U32 R2, RZ, RZ, R14 ;  /* 0x000000ffff027224 */ /* 0x000fce00078e000e */
[----:B------:R-:W-:Y:S05]  /*24220*/  WARPSYNC.COLLECTIVE R15, `(.L_x_9934) ;  /* 0x000000000f087348 */ /* 0x000fea0003c00000 */
[----:B------:R0:W1:Y:S02]  /*24230*/  SHFL.IDX P6, R14, R13, R12, R11 ;  /* 0x0000000c0d0e7389 */ /* 0x00006400000c000b */
[----:B01----:R-:W-:Y:S01]  /*24240*/  ENDCOLLECTIVE ;  /* 0x000000000000791b */ /* 0x003fe20003800000 */
.L_x_9934:
        /* <DEDUP_REMOVED lines=13> */
.L_x_9935:
[----:B------:R-:W-:Y:S01]  /*24320*/  @!PT LDS RZ, [RZ] ;  /* 0x00000000fffff984 */ /* 0x000fe20000000800 */
[----:B------:R-:W-:Y:S01]  /*24330*/  @!PT LDS RZ, [RZ] ;  /* 0x00000000fffff984 */ /* 0x000fe20000000800 */
[----:B------:R-:W-:Y:S01]  /*24340*/  @!PT LDS RZ, [RZ] ;  /* 0x00000000fffff984 */ /* 0x000fe20000000800 */
[----:B------:R0:W-:Y:S01]  /*24350*/  LDGSTS.E.BYPASS.LTC128B.128 [R7+0x7400], desc[UR42][R2.64+0x80], !P0 ;  /* 0x0740008002077fae */ /* 0x0001e2000c101d6a */
[----:B------:R-:W-:Y:S05]  /*24360*/  BRA `(.L_x_9936) ;  /* 0xffffff8c00b47947 */ /* 0x000fea000383ffff */
.L_x_9704:
[----:B0-----:R0:W1:Y:S02]  /*24370*/  SYNCS.PHASECHK.TRANS64.TRYWAIT P0, [R0+URZ+0x28860], R3 ;  /* 0x02886003000075a7 */ /* 0x001064000800017f */
[----:B-1----:R-:W-:Y:S05]  /*24380*/  @!P0 NANOSLEEP.SYNCS 0x989680 ;  /* 0x009896800000895d */ /* 0x002fea0003900000 */
[----:B------:R-:W1:Y:S02]  /*24390*/  @!P0 SYNCS.PHASECHK.TRANS64 P0, [R0+URZ+0x28860], R3 ;  /* 0x02886003000085a7 */ /* 0x000e64000800007f */
[----:B-1----:R-:W-:Y:S05]  /*243a0*/  @!P0 BRA `(.L_x_9704) ;  /* 0xfffffffc00f08947 */ /* 0x002fea000383ffff */
[----:B------:R-:W-:Y:S05]  /*243b0*/  BRA `(.L_x_9937) ;  /* 0xffffff9000d07947 */ /* 0x000fea000383ffff */
.L_x_9705:
        /* <DEDUP_REMOVED lines=8> */
.L_x_9939:
[----:B------:R-:W-:Y:S05]  /*24440*/  BSYNC B0 ;  /* 0x0000000000007941 */ /* 0x000fea0003800000 */
.L_x_9938:
        /* <DEDUP_REMOVED lines=9> */
.L_x_9940:
        /* <DEDUP_REMOVED lines=12> */
.L_x_9941:
        /* <DEDUP_REMOVED lines=13> */
.L_x_9942:
[----:B------:R-:W-:Y:S02]  /*24670*/  IMAD.MOV.U32 R13, RZ, RZ, R24 ;  /* 0x000000ffff0d7224 */ /* 0x000fe400078e0018 */
[----:B------:R-:W-:Y:S02]  /*24680*/  IMAD.MOV.U32 R12, RZ, RZ, 0x2 ;  /* 0x00000002ff0c7424 */ /* 0x000fe400078e00ff */
[----:B------:R-:W-:-:S07]  /*24690*/  IMAD.MOV.U32 R10, RZ, RZ, R14 ;  /* 0x000000ffff0a7224 */ /* 0x000fce00078e000e */
[----:B------:R-:W-:Y:S05]  /*246a0*/  WARPSYNC.COLLECTIVE R15, `(.L_x_9943) ;  /* 0x000000000f087348 */ /* 0x000fea0003c00000 */
[----:B------:R0:W1:Y:S02]  /*246b0*/  SHFL.IDX P6, R14, R13, R12, R11 ;  /* 0x0000000c0d0e7389 */ /* 0x00006400000c000b */
[----:B01----:R-:W-:Y:S01]  /*246c0*/  ENDCOLLECTIVE ;  /* 0x000000000000791b */ /* 0x003fe20003800000 */
.L_x_9943:
        /* <DEDUP_REMOVED lines=14> */
.L_x_9944:
[----:B------:R-:W-:Y:S02]  /*247b0*/  IMAD.MOV.U32 R13, RZ, RZ, R24 ;  /* 0x000000ffff0d7224 */ /* 0x000fe400078e0018 */
[----:B------:R-:W-:Y:S01]  /*247c0*/  IMAD.MOV.U32 R12, RZ, RZ, 0x3 ;  /* 0x00000003ff0c7424 */ /* 0x000fe200078e00ff */
[----:B------:R-:W-:-:S13]  /*247d0*/  IADD3 R2, P2, R14, R5, RZ ;  /* 0x000000050e027210 */ /* 0x000fda0007f5e0ff */
[----:B------:R-:W-:Y:S05]  /*247e0*/  WARPSYNC.COLLECTIVE R15, `(.L_x_9945) ;  /* 0x000000000f087348 */ /* 0x000fea0003c00000 */
[----:B------:R0:W1:Y:S02]  /*247f0*/  SHFL.IDX P6, R14, R13, R12, R11 ;  /* 0x0000000c0d0e7389 */ /* 0x00006400000c000b */
[----:B01----:R-:W-:Y:S01]  /*24800*/  ENDCOLLECTIVE ;  /* 0x000000000000791b */ /* 0x003fe20003800000 */
.L_x_9945:
        /* <DEDUP_REMOVED lines=13> */
.L_x_9946:
[----:B------:R-:W-:Y:S02]  /*248e0*/  IMAD.MOV.U32 R13, RZ, RZ, R24 ;  /* 0x000000ffff0d7224 */ /* 0x000fe400078e0018 */
[----:B------:R-:W-:Y:S01]  /*248f0*/  IMAD.MOV.U32 R12, RZ, RZ, 0x4 ;  /* 0x00000004ff0c7424 */ /* 0x000fe200078e00ff */
[----:B------:R-:W-:-:S13]  /*24900*/  IADD3 R2, P2, R14, R5, RZ ;  /* 0x000000050e027210 */ /* 0x000fda0007f5e0ff */
[----:B------:R-:W-:Y:S05]  /*24910*/  WARPSYNC.COLLECTIVE R15, `(.L_x_9947) ;  /* 0x000000000f087348 */ /* 0x000fea0003c00000 */
[----:B------:R0:W1:Y:S02]  /*24920*/  SHFL.IDX P6, R14, R13, R12, R11 ;  /* 0x0000000c0d0e7389 */ /* 0x00006400000c000b */
[----:B01----:R-:W-:Y:S01]  /*24930*/  ENDCOLLECTIVE ;  /* 0x000000000000791b */ /* 0x003fe20003800000 */
.L_x_9947:
        /* <DEDUP_REMOVED lines=13> */
.L_x_9948:
[----:B------:R-:W-:Y:S02]  /*24a10*/  IMAD.MOV.U32 R13, RZ, RZ, R24 ;  /* 0x000000ffff0d7224 */ /* 0x000fe400078e0018 */
[----:B------:R-:W-:Y:S02]  /*24a20*/  IMAD.MOV.U32 R12, RZ, RZ, 0x5 ;  /* 0x00000005ff0c7424 */ /* 0x000fe400078e00ff */
[----:B------:R-:W-:-:S07]  /*24a30*/  IMAD.MOV.U32 R10, RZ, RZ, R14 ;  /* 0x000000ffff0a7224 */ /* 0x000fce00078e000e */
[----:B------:R-:W-:Y:S05]  /*24a40*/  WARPSYNC.COLLECTIVE R15, `(.L_x_9949) ;  /* 0x000000000f087348 */ /* 0x000fea0003c00000 */
[----:B------:R0:W1:Y:S02]  /*24a50*/  SHFL.IDX P6, R14, R13, R12, R11 ;  /* 0x0000000c0d0e7389 */ /* 0x00006400000c000b */
[----:B01----:R-:W-:Y:S01]  /*24a60*/  ENDCOLLECTIVE ;  /* 0x000000000000791b */ /* 0x003fe20003800000 */
.L_x_9949:
        /* <DEDUP_REMOVED lines=14> */
.L_x_9950:
[----:B------:R-:W-:Y:S02]  /*24b50*/  IMAD.MOV.U32 R13, RZ, RZ, R24 ;  /* 0x000000ffff0d7224 */ /* 0x000fe400078e0018 */
[----:B------:R-:W-:Y:S01]  /*24b60*/  IMAD.MOV.U32 R12, RZ, RZ, 0x6 ;  /* 0x00000006ff0c7424 */ /* 0x000fe200078e00ff */
[----:B------:R-:W-:-:S13]  /*24b70*/  IADD3 R2, P2, R14, R5, RZ ;  /* 0x000000050e027210 */ /* 0x000fda0007f5e0ff */
[----:B------:R-:W-:Y:S05]  /*24b80*/  WARPSYNC.COLLECTIVE R15, `(.L_x_9951) ;  /* 0x000000000f087348 */ /* 0x000fea0003c00000 */
[----:B------:R0:W1:Y:S02]  /*24b90*/  SHFL.IDX P6, R14, R13, R12, R11 ;  /* 0x0000000c0d0e7389 */ /* 0x00006400000c000b */
[----:B01----:R-:W-:Y:S01]  /*24ba0*/  ENDCOLLECTIVE ;  /* 0x000000000000791b */ /* 0x003fe20003800000 */
.L_x_9951:
        /* <DEDUP_REMOVED lines=13> */
.L_x_9952:
[----:B------:R-:W-:Y:S01]  /*24c80*/  MOV R13, R24 ;  /* 0x00000018000d7202 */ /* 0x000fe20000000f00 */
[----:B------:R-:W-:Y:S02]  /*24c90*/  IMAD.MOV.U32 R12, RZ, RZ, 0x7 ;  /* 0x00000007ff0c7424 */ /* 0x000fe400078e00ff */
[----:B------:R-:W-:-:S07]  /*24ca0*/  IMAD.MOV.U32 R10, RZ, RZ, R14 ;  /* 0x000000ffff0a7224 */ /* 0x000fce00078e000e */
[----:B------:R-:W-:Y:S05]  /*24cb0*/  WARPSYNC.COLLECTIVE R15, `(.L_x_9953) ;  /* 0x000000000f087348 */ /* 0x000fea0003c00000 */
[----:B------:R0:W1:Y:S02]  /*24cc0*/  SHFL.IDX P6, R14, R13, R12, R11 ;  /* 0x0000000c0d0e7389 */ /* 0x00006400000c000b */
[----:B01----:R-:W-:Y:S01]  /*24cd0*/  ENDCOLLECTIVE ;  /* 0x000000000000791b */ /* 0x003fe20003800000 */
.L_x_9953:
        /* <DEDUP_REMOVED lines=12> */
.L_x_9954:
[----:B------:R-:W-:Y:S05]  /*24da0*/  BRA `(.L_x_9955) ;  /* 0xffffff8c00707947 */ /* 0x000fea000383ffff */
.L_x_9710:
[----:B------:R-:W-:Y:S01]  /*24db0*/  BSSY B0, `(.L_x_9956) ;  /* 0x0000008000007945 */ /* 0x000fe20003800000 */
[----:B------:R-:W-:Y:S02]  /*24dc0*/  IMAD.MOV.U32 R13, RZ, RZ, R16 ;  /* 0x000000ffff0d7224 */ /* 0x000fe400078e0010 */
[----:B------:R-:W-:Y:S02]  /*24dd0*/  IMAD.MOV.U32 R12, RZ, RZ, RZ ;  /* 0x000000ffff0c7224 */ /* 0x000fe400078e00ff */
[----:B-1----:R-:W-:Y:S02]  /*24de0*/  IMAD.MOV.U32 R11, RZ, RZ, 0x1f ;  /* 0x0000001fff0b7424 */ /* 0x002fe400078e00ff */
[----:B------:R-:W-:-:S07]  /*24df0*/  IMAD.MOV.U32 R15, RZ, RZ, -0x1 ;  /* 0xffffffffff0f7424 */ /* 0x000fce00078e00ff */
[----:B0-----:R-:W-:Y:S05]  /*24e00*/  WARPSYNC.COLLECTIVE R15, `(.L_x_9957) ;  /* 0x000000000f087348 */ /* 0x001fea0003c00000 */
[----:B------:R1:W2:Y:S02]  /*24e10*/  SHFL.IDX P6, R14, R13, R12, R11 ;  /* 0x0000000c0d0e7389 */ /* 0x0002a400000c000b */
[----:B012---:R-:W-:Y:S01]  /*24e20*/  ENDCOLLECTIVE ;  /* 0x000000000000791b */ /* 0x007fe20003800000 */
.L_x_9957:
[----:B------:R-:W-:Y:S05]  /*24e30*/  BSYNC B0 ;  /* 0x0000000000007941 */ /* 0x000fea0003800000 */
.L_x_9956:
        /* <DEDUP_REMOVED lines=9> */
.L_x_9958:
        /* <DEDUP_REMOVED lines=18> */
.L_x_9959:
[----:B------:R-:W-:Y:S01]  /*24ff0*/  IMAD.MOV.U32 R12, RZ, RZ, 0x2 ;  /* 0x00000002ff0c7424 */ /* 0x000fe200078e00ff */
[----:B------:R-:W-:-:S05]  /*25000*/  SEL R6, R14, RZ, P1 ;  /* 0x000000ff0e067207 */ /* 0x000fca0000800000 */
[----:B------:R-:W-:-:S04]  /*25010*/  IMAD.IADD R6, R5, 0x1, R6 ;  /* 0x0000000105067824 */ /* 0x000fc800078e0206 */
[----:B------:R-:W-:-:S07]  /*25020*/  IMAD.MOV.U32 R13, RZ, RZ, R6 ;  /* 0x000000ffff0d7224 */ /* 0x000fce00078e0006 */
[----:B------:R-:W-:Y:S05]  /*25030*/  WARPSYNC.COLLECTIVE R15, `(.L_x_9960) ;  /* 0x000000000f087348 */ /* 0x000fea0003c00000 */
[----:B------:R0:W1:Y:S02]  /*25040*/  SHFL.UP P6, R14, R13, R12, R11 ;  /* 0x0400000c0d0e7389 */ /* 0x00006400000c000b */
[----:B01----:R-:W-:Y:S01]  /*25050*/  ENDCOLLECTIVE ;  /* 0x000000000000791b */ /* 0x003fe20003800000 */
.L_x_9960:
[----:B------:R-:W-:Y:S02]  /*25060*/  MOV R12, 0x4 ;  /* 0x00000004000c7802 */ /* 0x000fe40000000f00 */
[----:B------:R-:W-:-:S05]  /*25070*/  SEL R7, R14, RZ, P2 ;  /* 0x000000ff0e077207 */ /* 0x000fca0001000000 */
[----:B------:R-:W-:-:S04]  /*25080*/  IMAD.IADD R7, R6, 0x1, R7 ;  /* 0x0000000106077824 */ /* 0x000fc800078e0207 */
[----:B------:R-:W-:-:S07]  /*25090*/  IMAD.MOV.U32 R13, RZ, RZ, R7 ;  /* 0x000000ffff0d7224 */ /* 0x000fce00078e0007 */
[----:B------:R-:W-:Y:S05]  /*250a0*/  WARPSYNC.COLLECTIVE R15, `(.L_x_9961) ;  /* 0x000000000f087348 */ /* 0x000fea0003c00000 */
[----:B------:R0:W1:Y:S02]  /*250b0*/  SHFL.UP P6, R14, R13, R12, R11 ;  /* 0x0400000c0d0e7389 */ /* 0x00006400000c000b */
[----:B01----:R-:W-:Y:S01]  /*250c0*/  ENDCOLLECTIVE ;  /* 0x000000000000791b */ /* 0x003fe20003800000 */
.L_x_9961:
[----:B------:R-:W-:Y:S01]  /*250d0*/  IMAD.MOV.U32 R12, RZ, RZ, 0x8 ;  /* 0x00000008ff0c7424 */ /* 0x000fe200078e00ff */
[----:B------:R-:W-:-:S05]  /*250e0*/  SEL R2, R14, RZ, P3 ;  /* 0x000000ff0e027207 */ /* 0x000fca0001800000 */
[----:B------:R-:W-:-:S04]  /*250f0*/  IMAD.IADD R2, R7, 0x1, R2 ;  /* 0x0000000107027824 */ /* 0x000fc800078e0202 */
[----:B------:R-:W-:-:S07]  /*25100*/  IMAD.MOV.U32 R13, RZ, RZ, R2 ;  /* 0x000000ffff0d7224 */ /* 0x000fce00078e0002 */
[----:B------:R-:W-:Y:S05]  /*25110*/  WARPSYNC.COLLECTIVE R15, `(.L_x_9962) ;  /* 0x000000000f087348 */ /* 0x000fea0003c00000 */
[----:B------:R0:W1:Y:S02]  /*25120*/  SHFL.UP P6, R14, R13, R12, R11 ;  /* 0x0400000c0d0e7389 */ /* 0x00006400000c000b */
[----:B01----:R-:W-:Y:S01]  /*25130*/  ENDCOLLECTIVE ;  /* 0x000000000000791b */ /* 0x003fe20003800000 */
.L_x_9962:
[----:B------:R-:W-:Y:S01]  /*25140*/  IMAD.MOV.U32 R12, RZ, RZ, 0x10 ;  /* 0x00000010ff0c7424 */ /* 0x000fe200078e00ff */
[----:B------:R-:W-:-:S05]  /*25150*/  SEL R3, R14, RZ, P4 ;  /* 0x000000ff0e037207 */ /* 0x000fca0002000000 */
[----:B------:R-:W-:-:S04]  /*25160*/  IMAD.IADD R3, R2, 0x1, R3 ;  /* 0x0000000102037824 */ /* 0x000fc800078e0203 */
[----:B------:R-:W-:-:S07]  /*25170*/  IMAD.MOV.U32 R13, RZ, RZ, R3 ;  /* 0x000000ffff0d7224 */ /* 0x000fce00078e0003 */
[----:B------:R-:W-:Y:S05]  /*25180*/  WARPSYNC.COLLECTIVE R15, `(.L_x_9963) ;  /* 0x000000000f087348 */ /* 0x000fea0003c00000 */
[----:B------:R0:W1:Y:S02]  /*25190*/  SHFL.UP P6, R14, R13, R12, R11 ;  /* 0x0400000c0d0e7389 */ /* 0x00006400000c000b */
[----:B01----:R-:W-:Y:S01]  /*251a0*/  ENDCOLLECTIVE ;  /* 0x000000000000791b */ /* 0x003fe20003800000 */
.L_x_9963:
        /* <DEDUP_REMOVED lines=8> */
.L_x_9964:
[----:B------:R-:W-:Y:S05]  /*25230*/  BRA `(.L_x_9965) ;  /* 0xffffff8c007c7947 */ /* 0x000fea000383ffff */
.L_x_9715:
[----:B------:R-:W-:Y:S01]  /*25240*/  BSSY B0, `(.L_x_9966) ;  /* 0x0000008000007945 */ /* 0x000fe20003800000 */
[----:B-----5:R-:W-:Y:S02]  /*25250*/  IMAD.MOV.U32 R13, RZ, RZ, R5 ;  /* 0x000000ffff0d7224 */ /* 0x020fe400078e0005 */
[----:B------:R-:W-:Y:S02]  /*25260*/  IMAD.MOV.U32 R12, RZ, RZ, 0x1 ;  /* 0x00000001ff0c7424 */ /* 0x000fe400078e00ff */
[----:B-1----:R-:W-:Y:S02]  /*25270*/  IMAD.MOV.U32 R11, RZ, RZ, RZ ;  /* 0x000000ffff0b7224 */ /* 0x002fe400078e00ff */
[----:B------:R-:W-:-:S07]  /*25280*/  IMAD.MOV.U32 R15, RZ, RZ, -0x1 ;  /* 0xffffffffff0f7424 */ /* 0x000fce00078e00ff */
[----:B0-23--:R-:W-:Y:S05]  /*25290*/  WARPSYNC.COLLECTIVE R15, `(.L_x_9967) ;  /* 0x000000000f087348 */ /* 0x00dfea0003c00000 */
[----:B------:R1:W4:Y:S02]  /*252a0*/  SHFL.UP P6, R14, R13, R12, R11 ;  /* 0x0400000c0d0e7389 */ /* 0x00032400000c000b */
[----:B01234-:R-:W-:Y:S01]  /*252b0*/  ENDCOLLECTIVE ;  /* 0x000000000000791b */ /* 0x01ffe20003800000 */
.L_x_9967:
[----:B------:R-:W-:Y:S05]  /*252c0*/  BSYNC B0 ;  /* 0x0000000000007941 */ /* 0x000fea0003800000 */
.L_x_9966:
        /* <DEDUP_REMOVED lines=8> */
.L_x_9968:
[----:B------:R-:W-:Y:S01]  /*25350*/  IMAD.MOV.U32 R12, RZ, RZ, 0x4 ;  /* 0x00000004ff0c7424 */ /* 0x000fe200078e00ff */
[----:B------:R-:W-:-:S05]  /*25360*/  SEL R2, R14, RZ, P2 ;  /* 0x000000ff0e027207 */ /* 0x000fca0001000000 */
[----:B------:R-:W-:-:S04]  /*25370*/  IMAD.IADD R2, R13, 0x1, R2 ;  /* 0x000000010d027824 */ /* 0x000fc800078e0202 */
[----:B------:R-:W-:-:S07]  /*25380*/  IMAD.MOV.U32 R13, RZ, RZ, R2 ;  /* 0x000000ffff0d7224 */ /* 0x000fce00078e0002 */
[----:B------:R-:W-:Y:S05]  /*25390*/  WARPSYNC.COLLECTIVE R15, `(.L_x_9969) ;  /* 0x000000000f087348 */ /* 0x000fea0003c00000 */
[----:B------:R0:W1:Y:S02]  /*253a0*/  SHFL.UP P6, R14, R13, R12, R11 ;  /* 0x0400000c0d0e7389 */ /* 0x00006400000c000b */
[----:B01----:R-:W-:Y:S01]  /*253b0*/  ENDCOLLECTIVE ;  /* 0x000000000000791b */ /* 0x003fe20003800000 */
.L_x_9969:
[----:B------:R-:W-:Y:S02]  /*253c0*/  MOV R12, 0x8 ;  /* 0x00000008000c7802 */ /* 0x000fe40000000f00 */
[----:B------:R-:W-:-:S05]  /*253d0*/  SEL R3, R14, RZ, P3 ;  /* 0x000000ff0e037207 */ /* 0x000fca0001800000 */
[----:B------:R-:W-:-:S04]  /*253e0*/  IMAD.IADD R3, R2, 0x1, R3 ;  /* 0x0000000102037824 */ /* 0x000fc800078e0203 */
[----:B------:R-:W-:-:S07]  /*253f0*/  IMAD.MOV.U32 R13, RZ, RZ, R3 ;  /* 0x000000ffff0d7224 */ /* 0x000fce00078e0003 */
[----:B------:R-:W-:Y:S05]  /*25400*/  WARPSYNC.COLLECTIVE R15, `(.L_x_9970) ;  /* 0x000000000f087348 */ /* 0x000fea0003c00000 */
[----:B------:R0:W1:Y:S02]  /*25410*/  SHFL.UP P6, R14, R13, R12, R11 ;  /* 0x0400000c0d0e7389 */ /* 0x00006400000c000b */
[----:B01----:R-:W-:Y:S01]  /*25420*/  ENDCOLLECTIVE ;  /* 0x000000000000791b */ /* 0x003fe20003800000 */
.L_x_9970:
[----:B------:R-:W-:Y:S01]  /*25430*/  IMAD.MOV.U32 R12, RZ, RZ, 0x10 ;  /* 0x00000010ff0c7424 */ /* 0x000fe200078e00ff */
[----:B------:R-:W-:-:S05]  /*25440*/  SEL R4, R14, RZ, P4 ;  /* 0x000000ff0e047207 */ /* 0x000fca0002000000 */
[----:B------:R-:W-:-:S04]  /*25450*/  IMAD.IADD R4, R3, 0x1, R4 ;  /* 0x0000000103047824 */ /* 0x000fc800078e0204 */
[----:B------:R-:W-:-:S07]  /*25460*/  IMAD.MOV.U32 R13, RZ, RZ, R4 ;  /* 0x000000ffff0d7224 */ /* 0x000fce00078e0004 */
[----:B------:R-:W-:Y:S05]  /*25470*/  WARPSYNC.COLLECTIVE R15, `(.L_x_9971) ;  /* 0x000000000f087348 */ /* 0x000fea0003c00000 */
[----:B------:R0:W1:Y:S02]  /*25480*/  SHFL.UP P6, R14, R13, R12, R11 ;  /* 0x0400000c0d0e7389 */ /* 0x00006400000c000b */
[----:B01----:R-:W-:Y:S01]  /*25490*/  ENDCOLLECTIVE ;  /* 0x000000000000791b */ /* 0x003fe20003800000 */
.L_x_9971:
        /* <DEDUP_REMOVED lines=8> */
.L_x_9972:
[----:B------:R-:W-:Y:S05]  /*25520*/  BRA `(.L_x_9973) ;  /* 0xffffff8c005c7947 */ /* 0x000fea000383ffff */
.L_x_9717:
[----:B------:R-:W-:Y:S01]  /*25530*/  BSSY B0, `(.L_x_9974) ;  /* 0x0000006000007945 */ /* 0x000fe20003800000 */
[----:B------:R-:W-:Y:S01]  /*25540*/  PLOP3.LUT P6, PT, P6, PT, PT, 0x8, 0x0 ;  /* 0x000000000000781c */ /* 0x000fe200037ce170 */
[----:B------:R-:W-:-:S12]  /*25550*/  IMAD.MOV.U32 R15, RZ, RZ, -0x1 ;  /* 0xffffffffff0f7424 */ /* 0x000fd800078e00ff */
[----:B012---:R-:W-:Y:S05]  /*25560*/  WARPSYNC.COLLECTIVE R15, `(.L_x_9975) ;  /* 0x000000000f087348 */ /* 0x007fea0003c00000 */
[----:B------:R-:W-:Y:S01]  /*25570*/  VOTE.ANY R14, PT, P6 ;  /* 0x00000000000e7806 */ /* 0x000fe200030e0100 */
[----:B012---:R-:W-:Y:S06]  /*25580*/  ENDCOLLECTIVE ;  /* 0x000000000000791b */ /* 0x007fec0003800000 */
.L_x_9975:
[----:B------:R-:W-:Y:S05]  /*25590*/  BSYNC B0 ;  /* 0x0000000000007941 */ /* 0x000fea0003800000 */
.L_x_9974:
        /* <DEDUP_REMOVED lines=9> */
.L_x_9976:
[----:B------:R-:W-:Y:S01]  /*25630*/  IMAD.MOV.U32 R5, RZ, RZ, R14 ;  /* 0x000000ffff057224 */ /* 0x000fe200078e000e */
[----:B------:R-:W-:Y:S06]  /*25640*/  BRA `(.L_x_9977) ;  /* 0xffffff8c004c7947 */ /* 0x000fec000383ffff */
.L_x_9719:
[----:B------:R-:W-:Y:S01]  /*25650*/  BSSY B0, `(.L_x_9978) ;  /* 0x0000007000007945 */ /* 0x000fe20003800000 */
[----:B------:R-:W-:Y:S02]  /*25660*/  IMAD.MOV.U32 R13, RZ, RZ, R6 ;  /* 0x000000ffff0d7224 */ /* 0x000fe400078e0006 */
[----:B-1----:R-:W-:Y:S02]  /*25670*/  IMAD.MOV.U32 R11, RZ, RZ, 0x1f ;  /* 0x0000001fff0b7424 */ /* 0x002fe400078e00ff */
[----:B------:R-:W-:-:S07]  /*25680*/  IMAD.MOV.U32 R15, RZ, RZ, -0x1 ;  /* 0xffffffffff0f7424 */ /* 0x000fce00078e00ff */
[----:B0-234-:R-:W-:Y:S05]  /*25690*/  WARPSYNC.COLLECTIVE R15, `(.L_x_9979) ;  /* 0x000000000f087348 */ /* 0x01dfea0003c00000 */
[----:B------:R1:W0:Y:S02]  /*256a0*/  SHFL.IDX P6, R14, R13, R12, R11 ;  /* 0x0000000c0d0e7389 */ /* 0x00022400000c000b */
[----:B01234-:R-:W-:Y:S01]  /*256b0*/  ENDCOLLECTIVE ;  /* 0x000000000000791b */ /* 0x01ffe20003800000 */
.L_x_9979:
[----:B------:R-:W-:Y:S05]  /*256c0*/  BSYNC B0 ;  /* 0x0000000000007941 */ /* 0x000fea0003800000 */
.L_x_9978:
[----:B------:R-:W-:Y:S05]  /*256d0*/  BRA `(.L_x_9718) ;  /* 0xffffff8c00447947 */ /* 0x000fea000383ffff */
.L_x_9723:
[----:B-1----:R1:W2:Y:S02]  /*256e0*/  SYNCS.PHASECHK.TRANS64.TRYWAIT P0, [R4+URZ+0x28820], R0 ;  /* 0x02882000040075a7 */ /* 0x0022a4000800017f */
[----:B--2---:R-:W-:Y:S05]  /*256f0*/  @!P0 NANOSLEEP.SYNCS 0x989680 ;  /* 0x009896800000895d */ /* 0x004fea0003900000 */
[----:B------:R-:W2:Y:S02]  /*25700*/  @!P0 SYNCS.PHASECHK.TRANS64 P0, [R4+URZ+0x28820], R0 ;  /* 0x02882000040085a7 */ /* 0x000ea4000800007f */
[----:B--2---:R-:W-:Y:S05]  /*25710*/  @!P0 BRA `(.L_x_9723) ;  /* 0xfffffffc00f08947 */ /* 0x004fea000383ffff */
[----:B------:R-:W-:Y:S05]  /*25720*/  BRA `(.L_x_9980) ;  /* 0xffffff9000bc7947 */ /* 0x000fea000383ffff */
.L_x_9724:
        /* <DEDUP_REMOVED lines=8> */
[----:B01-34-:R-:W-:Y:S05]  /*257b0*/  WARPSYNC.COLLECTIVE R15, `(.L_x_9982) ;  /* 0x000000000f087348 */ /* 0x01bfea0003c00000 */
[----:B------:R2:W0:Y:S02]  /*257c0*/  SHFL.IDX P6, R14, R13, R12, R11 ;  /* 0x0000000c0d0e7389 */ /* 0x00042400000c000b */
[----:B01234-:R-:W-:Y:S01]  /*257d0*/  ENDCOLLECTIVE ;  /* 0x000000000000791b */ /* 0x01ffe20003800000 */
.L_x_9982:
[----:B------:R-:W-:Y:S05]  /*257e0*/  BSYNC B0 ;  /* 0x0000000000007941 */ /* 0x000fea0003800000 */
.L_x_9981:
[----:B------:R-:W-:Y:S05]  /*257f0*/  BRA `(.L_x_9983) ;  /* 0xffffff9000a47947 */ /* 0x000fea000383ffff */
.L_x_9725:
[----:B------:R-:W-:Y:S01]  /*25800*/  BSSY B0, `(.L_x_9984) ;  /* 0x0000006000007945 */ /* 0x000fe20003800000 */
[----:B------:R-:W-:-:S07]  /*25810*/  IMAD.MOV.U32 R15, RZ, RZ, -0x1 ;  /* 0xffffffffff0f7424 */ /* 0x000fce00078e00ff */
[----:B01-34-:R-:W-:Y:S05]  /*25820*/  WARPSYNC.COLLECTIVE R15, `(.L_x_9985) ;  /* 0x000000000f0c7348 */ /* 0x01bfea0003c00000 */
[----:B------:R-:W-:Y:S02]  /*25830*/  ELECT P6, UR62, PT ;  /* 0x00000000003e782f */ /* 0x000fe400038c0000 */
[----:B------:R-:W-:Y:S01]  /*25840*/  MOV R14, UR62 ;  /* 0x0000003e000e7c02 */ /* 0x000fe20008000f00 */
[----:B01-34-:R-:W-:Y:S10]  /*25850*/  ENDCOLLECTIVE ;  /* 0x000000000000791b */ /* 0x01bff40003800000 */
.L_x_9985:
[----:B------:R-:W-:Y:S05]  /*25860*/  BSYNC B0 ;  /* 0x0000000000007941 */ /* 0x000fea0003800000 */
.L_x_9984:
[----:B------:R-:W-:Y:S05]  /*25870*/  BRA `(.L_x_9986) ;  /* 0xffffff9000987947 */ /* 0x000fea000383ffff */
.L_x_9727:
[----:B-1----:R1:W2:Y:S02]  /*25880*/  SYNCS.PHASECHK.TRANS64.TRYWAIT P1, [R5+URZ+0x28840], R0 ;  /* 0x02884000050075a7 */ /* 0x0022a4000802017f */
[----:B--2---:R-:W-:Y:S05]  /*25890*/  @!P1 NANOSLEEP.SYNCS 0x989680 ;  /* 0x009896800000995d */ /* 0x004fea0003900000 */
[----:B------:R-:W2:Y:S02]  /*258a0*/  @!P1 SYNCS.PHASECHK.TRANS64 P1, [R5+URZ+0x28840], R0 ;  /* 0x02884000050095a7 */ /* 0x000ea4000802007f */
[----:B--2---:R-:W-:Y:S05]  /*258b0*/  @!P1 BRA `(.L_x_9727) ;  /* 0xfffffffc00f09947 */ /* 0x004fea000383ffff */
[----:B------:R-:W-:Y:S05]  /*258c0*/  BRA `(.L_x_9987) ;  /* 0xffffff9000b87947 */ /* 0x000fea000383ffff */
.L_x_9729:
[----:B--2---:R2:W0:Y:S02]  /*258d0*/  SYNCS.PHASECHK.TRANS64.TRYWAIT P1, [R25+URZ+0x28840], R2 ;  /* 0x02884002190075a7 */ /* 0x004424000802017f */
[----:B0-----:R-:W-:Y:S05]  /*258e0*/  @!P1 NANOSLEEP.SYNCS 0x989680 ;  /* 0x009896800000995d */ /* 0x001fea0003900000 */
[----:B------:R-:W0:Y:S02]  /*258f0*/  @!P1 SYNCS.PHASECHK.TRANS64 P1, [R25+URZ+0x28840], R2 ;  /* 0x02884002190095a7 */ /* 0x000e24000802007f */
[----:B0-----:R-:W-:Y:S05]  /*25900*/  @!P1 BRA `(.L_x_9729) ;  /* 0xfffffffc00f09947 */ /* 0x001fea000383ffff */
[----:B------:R-:W-:Y:S05]  /*25910*/  BRA `(.L_x_9988) ;  /* 0xffffff9000c47947 */ /* 0x000fea000383ffff */
.L_x_9731:
[----:B------:R0:W0:Y:S02]  /*25920*/  SYNCS.PHASECHK.TRANS64.TRYWAIT P1, [R5+URZ+0x28860], R0 ;  /* 0x02886000050075a7 */ /* 0x000024000802017f */
[----:B0-----:R-:W-:Y:S05]  /*25930*/  @!P1 NANOSLEEP.SYNCS 0x989680 ;  /* 0x009896800000995d */ /* 0x001fea0003900000 */
[----:B------:R-:W0:Y:S02]  /*25940*/  @!P1 SYNCS.PHASECHK.TRANS64 P1, [R5+URZ+0x28860], R0 ;  /* 0x02886000050095a7 */ /* 0x000e24000802007f */
[----:B0-----:R-:W-:Y:S05]  /*25950*/  @!P1 BRA `(.L_x_9731) ;  /* 0xfffffffc00f09947 */ /* 0x001fea000383ffff */
[----:B------:R-:W-:Y:S05]  /*25960*/  BRA `(.L_x_9989) ;  /* 0xffffff9000c07947 */ /* 0x000fea000383ffff */
.L_x_9990:
        /* <DEDUP_REMOVED lines=9> */
.L_x_15851:


//--------------------- .text._ZN7cutlass13device_kernelIN5flash11enable_sm90INS1_16FlashAttnFwdSm90INS1_25CollectiveMainloopFwdSm90ILi2EN4cute5tupleIJNS5_1CILi1EEES8_S8_EEENS6_IJNS7_ILi192EEENS7_ILi128EEENS7_ILi96EEEEEELi96ENS_10bfloat16_tEfNS_4arch4Sm90ELb0ELb0ELb0ELb0ELb1ELb0ELb0ELb0ELb1ELb1ELb0ELb0EEENS1_21CollectiveEpilogueFwdINS6_IJSA_SC_SB_EEES9_SE_SG_Li384ELb0ELb1ELb0ELb0EEENS1_29StaticPersistentTileSchedulerILb0EEEEEEEEEvNT_6ParamsE --------------------------
	.section	.text._ZN7cutlass13device_kernelIN5flash11enable_sm90INS1_16FlashAttnFwdSm90INS1_25CollectiveMainloopFwdSm90ILi2EN4cute5tupleIJNS5_1CILi1EEES8_S8_EEENS6_IJNS7_ILi192EEENS7_ILi128EEENS7_ILi96EEEEEELi96ENS_10bfloat16_tEfNS_4arch4Sm90ELb0ELb0ELb0ELb0ELb1ELb0ELb0ELb0ELb1ELb1ELb0ELb0EEENS1_21CollectiveEpilogueFwdINS6_IJSA_SC_SB_EEES9_SE_SG_Li384ELb0ELb1ELb0ELb0EEENS1_29StaticPersistentTileSchedulerILb0EEEEEEEEEvNT_6ParamsE,"ax",@progbits
	.align	128
.text._ZN7cutlass13device_kernelIN5flash11enable_sm90INS1_16FlashAttnFwdSm90INS1_25CollectiveMainloopFwdSm90ILi2EN4cute5tupleIJNS5_1CILi1EEES8_S8_EEENS6_IJNS7_ILi192EEENS7_ILi128EEENS7_ILi96EEEEEELi96ENS_10bfloat16_tEfNS_4arch4Sm90ELb0ELb0ELb0ELb0ELb1ELb0ELb0ELb0ELb1ELb1ELb0ELb0EEENS1_21CollectiveEpilogueFwdINS6_IJSA_SC_SB_EEES9_SE_SG_Li384ELb0ELb1ELb0ELb0EEENS1_29StaticPersistentTileSchedulerILb0EEEEEEEEEvNT_6ParamsE:
        .type           _ZN7cutlass13device_kernelIN5flash11enable_sm90INS1_16FlashAttnFwdSm90INS1_25CollectiveMainloopFwdSm90ILi2EN4cute5tupleIJNS5_1CILi1EEES8_S8_EEENS6_IJNS7_ILi192EEENS7_ILi128EEENS7_ILi96EEEEEELi96ENS_10bfloat16_tEfNS_4arch4Sm90ELb0ELb0ELb0ELb0ELb1ELb0ELb0ELb0ELb1ELb1ELb0ELb0EEENS1_21CollectiveEpilogueFwdINS6_IJSA_SC_SB_EEES9_SE_SG_Li384ELb0ELb1ELb0ELb0EEENS1_29StaticPersistentTileSchedulerILb0EEEEEEEEEvNT_6ParamsE,@function
        .size           _ZN7cutlass13device_kernelIN5flash11enable_sm90INS1_16FlashAttnFwdSm90INS1_25CollectiveMainloopFwdSm90ILi2EN4cute5tupleIJNS5_1CILi1EEES8_S8_EEENS6_IJNS7_ILi192EEENS7_ILi128EEENS7_ILi96EEEEEELi96ENS_10bfloat16_tEfNS_4arch4Sm90ELb0ELb0ELb0ELb0ELb1ELb0ELb0ELb0ELb1ELb1ELb0ELb0EEENS1_21CollectiveEpilogueFwdINS6_IJSA_SC_SB_EEES9_SE_SG_Li384ELb0ELb1ELb0ELb0EEENS1_29StaticPersistentTileSchedulerILb0EEEEEEEEEvNT_6ParamsE,(.L_x_15852 - _ZN7cutlass13device_kernelIN5flash11enable_sm90INS1_16FlashAttnFwdSm90INS1_25CollectiveMainloopFwdSm90ILi2EN4cute5tupleIJNS5_1CILi1EEES8_S8_EEENS6_IJNS7_ILi192EEENS7_ILi128EEENS7_ILi96EEEEEELi96ENS_10bfloat16_tEfNS_4arch4Sm90ELb0ELb0ELb0ELb0ELb1ELb0ELb0ELb0ELb1ELb1ELb0ELb0EEENS1_21CollectiveEpilogueFwdINS6_IJSA_SC_SB_EEES9_SE_SG_Li384ELb0ELb1ELb0ELb0EEENS1_29StaticPersistentTileSchedulerILb0EEEEEEEEEvNT_6ParamsE)
        .other          _ZN7cutlass13device_kernelIN5flash11enable_sm90INS1_16FlashAttnFwdSm90INS1_25CollectiveMainloopFwdSm90ILi2EN4cute5tupleIJNS5_1CILi1EEES8_S8_EEENS6_IJNS7_ILi192EEENS7_ILi128EEENS7_ILi96EEEEEELi96ENS_10bfloat16_tEfNS_4arch4Sm90ELb0ELb0ELb0ELb0ELb1ELb0ELb0ELb0ELb1ELb1ELb0ELb0EEENS1_21CollectiveEpilogueFwdINS6_IJSA_SC_SB_EEES9_SE_SG_Li384ELb0ELb1ELb0ELb0EEENS1_29StaticPersistentTileSchedulerILb0EEEEEEEEEvNT_6ParamsE,@"STO_CUDA_ENTRY STV_DEFAULT"
_ZN7cutlass13device_kernelIN5flash11enable_sm90INS1_16FlashAttnFwdSm90INS1_25CollectiveMainloopFwdSm90ILi2EN4cute5tupleIJNS5_1CILi1EEES8_S8_EEENS6_IJNS7_ILi192EEENS7_ILi128EEENS7_ILi96EEEEEELi96ENS_10bfloat16_tEfNS_4arch4Sm90ELb0ELb0ELb0ELb0ELb1ELb0ELb0ELb0ELb1ELb1ELb0ELb0EEENS1_21CollectiveEpilogueFwdINS6_IJSA_SC_SB_EEES9_SE_SG_Li384ELb0ELb1ELb0ELb0EEENS1_29StaticPersistentTileSchedulerILb0EEEEEEEEEvNT_6ParamsE:
        /* <DEDUP_REMOVED lines=9> */
[----:B------:R-:W1:Y:S01]  /*0090*/  SHFL.IDX PT, R3, R3, RZ, 0x1f ;  /* 0x00001fff03037589 */ /* 0x000e6200000e0000 */
        /* <DEDUP_REMOVED lines=35> */
.L_x_9991:
        /* <DEDUP_REMOVED lines=22> */
.L_x_9992:
        /* <DEDUP_REMOVED lines=18> */
.L_x_9993:
        /* <DEDUP_REMOVED lines=22> */
.L_x_9994:
        /* <DEDUP_REMOVED lines=23> */
.L_x_9995:
        /* <DEDUP_REMOVED lines=8> */
.L_x_9997:
[----:B------:R-:W-:-:S08]  /*08a0*/  NOP ;  /* 0x0000000000007918 */ /* 0x000fd00000000000 */
[----:B------:R-:W0:Y:S02]  /*08b0*/  USETMAXREG.TRY_ALLOC.CTAPOOL UP0, 0xa0 ;  /* 0x000000a0000079c8 */ /* 0x000e240008000600 */
[----:B0-----:R-:W-:-:S13]  /*08c0*/  PLOP3.LUT P0, PT, PT, PT, UP0, 0x80, 0x0 ;  /* 0x000000000000781c */ /* 0x001fda0003f0f008 */
[----:B------:R-:W-:Y:S05]  /*08d0*/  @!P0 BRA `(.L_x_9997) ;  /* 0xfffffffc00f08947 */ /* 0x000fea000383ffff */
[----:B------:R-:W0:Y:S01]  /*08e0*/  S2R R2, SR_TID.X ;  /* 0x0000000000027919 */ /* 0x000e220000002100 */
[----:B------:R-:W1:Y:S08]  /*08f0*/  S2UR UR36, SR_CTAID.X ;  /* 0x00000000002479c3 */ /* 0x000e700000002500 */
        /* <DEDUP_REMOVED lines=8> */
[----:B------:R-:W0:Y:S01]  /*0980*/  S2UR UR41, SR_CgaCtaId ;  /* 0x00000000002979c3 */ /* 0x000e220000008800 */
[----:B------:R-:W-:Y:S01]  /*0990*/  UMOV UR40, 0x400 ;  /* 0x0000040000287882 */ /* 0x000fe20000000000 */
[----:B------:R-:W-:Y:S01]  /*09a0*/  IMAD.MOV.U32 R16, RZ, RZ, 0x40 ;  /* 0x00000040ff107424 */ /* 0x000fe200078e00ff */
[----:B------:R-:W-:Y:S01]  /*09b0*/  ULOP3.LUT UR47, UR42, 0x1, URZ, 0xfc, !UPT ;  /* 0x000000012a2f7892 */ /* 0x000fe2000f8efc3f */
[----:B------:R-:W-:Y:S01]  /*09c0*/  SHF.R.S32.HI R0, RZ, 0x1f, R137 ;  /* 0x0000001fff007819 */ /* 0x000fe20000011489 */
[----:B------:R-:W-:Y:S01]  /*09d0*/  UMOV UR46, URZ ;  /* 0x0000003f002e7c82 */ /* 0x000fe20008000000 */
[----:B------:R-:W-:Y:S01]  /*09e0*/  UMOV UR45, URZ ;  /* 0x0000003f002d7c82 */ /* 0x000fe20008000000 */
[----:B------:R-:W-:Y:S01]  /*09f0*/  UMOV UR44, URZ ;  /* 0x0000003f002c7c82 */ /* 0x000fe20008000000 */
[CC--:B------:R-:W-:Y:S02]  /*0a00*/  LEA.HI R2, R0.reuse, R137.reuse, RZ, 0x4 ;  /* 0x0000008900027211 */ /* 0x0c0fe400078f20ff */
[----:B------:R-:W-:-:S02]  /*0a10*/  LEA.HI R141, R0, R137, RZ, 0x7 ;  /* 0x00000089008d7211 */ /* 0x000fc400078f38ff */
[CC--:B------:R-:W-:Y:S02]  /*0a20*/  LEA.HI R4, R0.reuse, R137.reuse, RZ, 0x5 ;  /* 0x0000008900047211 */ /* 0x0c0fe400078f28ff */
[----:B------:R-:W-:Y:S02]  /*0a30*/  LEA.HI R138, R0, R137, RZ, 0x2 ;  /* 0x00000089008a7211 */ /* 0x000fe400078f10ff */
[C---:B------:R-:W-:Y:S02]  /*0a40*/  LOP3.LUT R0, R2.reuse, 0xfffffff0, RZ, 0xc0, !PT ;  /* 0xfffffff002007812 */ /* 0x040fe400078ec0ff */
[----:B------:R-:W-:Y:S02]  /*0a50*/  SHF.R.S32.HI R5, RZ, 0x4, R2 ;  /* 0x00000004ff057819 */ /* 0x000fe40000011402 */
[----:B------:R-:W-:Y:S01]  /*0a60*/  LOP3.LUT R140, R141, 0xffffff80, RZ, 0xc0, !PT ;  /* 0xffffff808d8c7812 */ /* 0x000fe200078ec0ff */
[----:B------:R-:W-:Y:S01]  /*0a70*/  IMAD.IADD R0, R137, 0x1, -R0 ;  /* 0x0000000189007824 */ /* 0x000fe200078e0a00 */
[----:B------:R-:W-:-:S02]  /*0a80*/  LEA.HI R2, R2, R5, RZ, 0x1 ;  /* 0x0000000502027211 */ /* 0x000fc400078f08ff */
[----:B------:R-:W-:Y:S01]  /*0a90*/  LOP3.LUT R6, R138, 0xfffffffc, RZ, 0xc0, !PT ;  /* 0xfffffffc8a067812 */ /* 0x000fe200078ec0ff */
[C---:B------:R-:W-:Y:S01]  /*0aa0*/  IMAD.IADD R140, R137.reuse, 0x1, -R140 ;  /* 0x00000001898c7824 */ /* 0x040fe200078e0a8c */
[----:B------:R-:W-:Y:S01]  /*0ab0*/  SHF.R.S32.HI R3, RZ, 0x1f, R0 ;  /* 0x0000001fff037819 */ /* 0x000fe20000011400 */
[----:B0-----:R-:W-:Y:S01]  /*0ac0*/  ULEA UR40, UR41, UR40, 0x18 ;  /* 0x0000002829287291 */ /* 0x001fe2000f8ec03f */
[----:B------:R-:W-:Y:S01]  /*0ad0*/  LOP3.LUT R2, R2, 0x1ffffffe, RZ, 0xc0, !PT ;  /* 0x1ffffffe02027812 */ /* 0x000fe200078ec0ff */
[----:B------:R-:W-:Y:S01]  /*0ae0*/  IMAD.IADD R137, R137, 0x1, -R6 ;  /* 0x0000000189897824 */ /* 0x000fe200078e0a06 */
[----:B------:R-:W-:Y:S02]  /*0af0*/  LEA.HI R3, R3, R0, RZ, 0x3 ;  /* 0x0000000003037211 */ /* 0x000fe400078f18ff */
[----:B------:R-:W-:Y:S01]  /*0b00*/  SHF.R.S32.HI R7, RZ, 0x1f, R140 ;  /* 0x0000001fff077819 */ /* 0x000fe2000001148c */
[----:B------:R-:W-:Y:S01]  /*0b10*/  IMAD.IADD R2, R5, 0x1, -R2 ;  /* 0x0000000105027824 */ /* 0x000fe200078e0a02 */
[----:B------:R-:W-:Y:S01]  /*0b20*/  SHF.R.S32.HI R5, RZ, 0x5, R4 ;  /* 0x00000005ff057819 */ /* 0x000fe20000011404 */
[C---:B------:R-:W-:Y:S01]  /*0b30*/  IMAD.SHL.U32 R4, R3.reuse, 0x40, RZ ;  /* 0x0000004003047824 */ /* 0x040fe200078e00ff */
[----:B------:R-:W-:Y:S01]  /*0b40*/  LOP3.LUT R3, R3, 0xfffffff8, RZ, 0xc0, !PT ;  /* 0xfffffff803037812 */ /* 0x000fe200078ec0ff */
[----:B------:R-:W-:Y:S01]  /*0b50*/  IMAD.SHL.U32 R22, R137, 0x8, RZ ;  /* 0x0000000889167824 */ /* 0x000fe200078e00ff */
[----:B------:R-:W-:Y:S01]  /*0b60*/  SHF.L.U32 R2, R2, 0x3, RZ ;  /* 0x0000000302027819 */ /* 0x000fe200000006ff */
[----:B------:R-:W-:Y:S01]  /*0b70*/  IMAD R11, R5, 0x10, R0 ;  /* 0x00000010050b7824 */ /* 0x000fe200078e0200 */
[----:B------:R-:W-:Y:S01]  /*0b80*/  LEA.HI R8, R7, R140, RZ, 0x2 ;  /* 0x0000008c07087211 */ /* 0x000fe200078f10ff */
[----:B------:R-:W-:Y:S01]  /*0b90*/  IMAD.IADD R3, R0, 0x1, -R3 ;  /* 0x0000000100037824 */ /* 0x000fe200078e0a03 */
[----:B------:R-:W-:Y:S01]  /*0ba0*/  LOP3.LUT R4, R4, 0x7ffffe00, RZ, 0xc0, !PT ;  /* 0x7ffffe0004047812 */ /* 0x000fe200078ec0ff */
[----:B------:R-:W-:Y:S01]  /*0bb0*/  IMAD.U32 R144, R11, 0x20, R2 ;  /* 0x000000200b907824 */ /* 0x000fe200078e0002 */
[--C-:B------:R-:W-:Y:S01]  /*0bc0*/  SHF.R.S32.HI R9, RZ, 0x2, R8.reuse ;  /* 0x00000002ff097819 */ /* 0x100fe20000011408 */
[----:B------:R-:W-:Y:S01]  /*0bd0*/  IMAD.MOV.U32 R0, RZ, RZ, -0x2 ;  /* 0xfffffffeff007424 */ /* 0x000fe200078e00ff */
[C---:B------:R-:W-:Y:S01]  /*0be0*/  R2P PR, R3.reuse, 0x6 ;  /* 0x0000000603007804 */ /* 0x040fe20000000000 */
[----:B------:R-:W-:Y:S01]  /*0bf0*/  IMAD.SHL.U32 R3, R3, 0x40, RZ ;  /* 0x0000004003037824 */ /* 0x000fe200078e00ff */
[----:B------:R-:W-:Y:S01]  /*0c00*/  SHF.R.S32.HI R6, RZ, 0x1f, R8 ;  /* 0x0000001fff067819 */ /* 0x000fe20000011408 */
[----:B------:R-:W-:Y:S01]  /*0c10*/  IMAD R4, R5, 0x400, R4 ;  /* 0x0000040005047824 */ /* 0x000fe200078e0204 */
[----:B------:R-:W-:Y:S01]  /*0c20*/  SHF.R.S32.HI R141, RZ, 0x7, R141 ;  /* 0x00000007ff8d7819 */ /* 0x000fe2000001148d */
[C---:B------:R-:W-:Y:S01]  /*0c30*/  VIADD R136, R22.reuse, 0x20 ;  /* 0x0000002016887836 */ /* 0x040fe20000000000 */
[----:B------:R-:W-:Y:S01]  /*0c40*/  LOP3.LUT R3, R3, 0x1c0, RZ, 0xc0, !PT ;  /* 0x000001c003037812 */ /* 0x000fe200078ec0ff */
[----:B------:R-:W-:Y:S01]  /*0c50*/  VIADD R23, R22, 0x40 ;  /* 0x0000004016177836 */ /* 0x000fe20000000000 */
[----:B------:R-:W-:-:S02]  /*0c60*/  LOP3.LUT R5, R8, 0x7ffffffc, RZ, 0xc0, !PT ;  /* 0x7ffffffc08057812 */ /* 0x000fc400078ec0ff */
[----:B------:R-:W-:Y:S02]  /*0c70*/  LOP3.LUT R2, R3, 0x8, R2, 0xf8, !PT ;  /* 0x0000000803027812 */ /* 0x000fe400078ef802 */
[----:B------:R-:W-:Y:S01]  /*0c80*/  SHF.R.U32.HI R3, RZ, 0x3, R3 ;  /* 0x00000003ff037819 */ /* 0x000fe20000011603 */
[----:B------:R-:W-:Y:S01]  /*0c90*/  IMAD.IADD R5, R140, 0x1, -R5 ;  /* 0x000000018c057824 */ /* 0x000fe200078e0a05 */
[----:B------:R-:W-:Y:S01]  /*0ca0*/  LEA.HI R10, R6, R9, RZ, 0x3 ;  /* 0x00000009060a7211 */ /* 0x000fe200078f18ff */
[----:B------:R-:W-:Y:S01]  /*0cb0*/  IMAD.HI R6, R141, 0x55555556, RZ ;  /* 0x555555568d067827 */ /* 0x000fe200078e02ff */
[----:B------:R-:W-:Y:S02]  /*0cc0*/  LOP3.LUT R3, R2, R3, RZ, 0x3c, !PT ;  /* 0x0000000302037212 */ /* 0x000fe400078e3cff */
[----:B------:R-:W-:Y:S01]  /*0cd0*/  LOP3.LUT R10, R10, 0xfffffff8, RZ, 0xc0, !PT ;  /* 0xfffffff80a0a7812 */ /* 0x000fe200078ec0ff */
[----:B------:R-:W-:Y:S01]  /*0ce0*/  IMAD R145, R5, R0, 0x80 ;  /* 0x0000008005917424 */ /* 0x000fe200078e0200 */
[----:B------:R-:W-:Y:S01]  /*0cf0*/  LEA.HI R7, R7, R140, RZ, 0x5 ;  /* 0x0000008c07077211 */ /* 0x000fe200078f28ff */
[----:B------:R-:W-:Y:S01]  /*0d00*/  IMAD.IADD R2, R4, 0x1, R3 ;  /* 0x0000000104027824 */ /* 0x000fe200078e0203 */
[----:B------:R-:W-:Y:S01]  /*0d10*/  LEA.HI R6, R6, R6, RZ, 0x1 ;  /* 0x0000000606067211 */ /* 0x000fe200078f08ff */
[----:B------:R-:W-:Y:S01]  /*0d20*/  IMAD.IADD R10, R9, 0x1, -R10 ;  /* 0x00000001090a7824 */ /* 0x000fe200078e0a0a */
[----:B------:R-:W-:-:S02]  /*0d30*/  SHF.R.S32.HI R7, RZ, 0x5, R7 ;  /* 0x00000005ff077819 */ /* 0x000fc40000011407 */
[----:B------:R-:W-:Y:S01]  /*0d40*/  LEA.HI R0, R137, R137, RZ, 0x1 ;  /* 0x0000008989007211 */ /* 0x000fe200078f08ff */
[----:B------:R-:W-:Y:S01]  /*0d50*/  IMAD R6, R6, -0x3, R141 ;  /* 0xfffffffd06067824 */ /* 0x000fe200078e028d */
[----:B------:R-:W-:Y:S01]  /*0d60*/  LEA R2, R2, UR40, 0x1 ;  /* 0x0000002802027c11 */ /* 0x000fe2000f8e08ff */
[----:B------:R-:W-:Y:S01]  /*0d70*/  IMAD R7, R7, 0x10, R10 ;  /* 0x0000001007077824 */ /* 0x000fe200078e020a */
[----:B------:R-:W-:Y:S02]  /*0d80*/  LOP3.LUT R0, R0, 0x1ffffffe, RZ, 0xc0, !PT ;  /* 0x1ffffffe00007812 */ /* 0x000fe400078ec0ff */
[----:B------:R-:W-:Y:S01]  /*0d90*/  SEL R16, R16, 0xffffffc0, !P2 ;  /* 0xffffffc010107807 */ /* 0x000fe20005000000 */
[----:B------:R-:W-:Y:S01]  /*0da0*/  VIADD R17, R2, 0x21800 ;  /* 0x0002180002117836 */ /* 0x000fe20000000000 */
[----:B------:R-:W-:Y:S01]  /*0db0*/  SHF.R.S32.HI R138, RZ, 0x2, R138 ;  /* 0x00000002ff8a7819 */ /* 0x000fe2000001148a */
[----:B------:R-:W-:Y:S01]  /*0dc0*/  IMAD R142, R6, 0x40, R7 ;  /* 0x00000040068e7824 */ /* 0x000fe200078e0207 */
[----:B------:R-:W-:Y:S01]  /*0dd0*/  SHF.R.S32.HI R147, RZ, 0x1f, R136 ;  /* 0x0000001fff937819 */ /* 0x000fe20000011488 */
[----:B------:R-:W-:Y:S01]  /*0de0*/  VIADD R18, R2, 0x21820 ;  /* 0x0002182002127836 */ /* 0x000fe20000000000 */
[----:B------:R-:W-:Y:S01]  /*0df0*/  SHF.R.S32.HI R146, RZ, 0x1f, R23 ;  /* 0x0000001fff927819 */ /* 0x000fe20000011417 */
[----:B------:R-:W-:-:S02]  /*0e00*/  IMAD.IADD R143, R137, 0x1, -R0 ;  /* 0x00000001898f7824 */ /* 0x000fc400078e0a00 */
[C---:B------:R-:W-:Y:S02]  /*0e10*/  @P1 VIADD R18, R17.reuse, 0xffffffe0 ;  /* 0xffffffe011121836 */ /* 0x040fe40000000000 */
[----:B------:R-:W-:Y:S01]  /*0e20*/  IMAD.IADD R17, R17, 0x1, R16 ;  /* 0x0000000111117824 */ /* 0x000fe200078e0210 */
[----:B------:R-:W-:Y:S01]  /*0e30*/  LEA R143, R143, R142, 0x3 ;  /* 0x0000008e8f8f7211 */ /* 0x000fe200078e18ff */
[----:B------:R-:W-:Y:S02]  /*0e40*/  IMAD.IADD R16, R16, 0x1, R18 ;  /* 0x0000000110107824 */ /* 0x000fe400078e0212 */
[----:B------:R-:W-:-:S07]  /*0e50*/  VIADD R19, R18, 0x6000 ;  /* 0x0000600012137836 */ /* 0x000fce0000000000 */
.L_x_10026:
[----:B------:R-:W0:Y:S01]  /*0e60*/  SHFL.IDX PT, R0, R141, RZ, 0x1f ;  /* 0x00001fff8d007589 */ /* 0x000e2200000e0000 */
[----:B------:R-:W-:Y:S01]  /*0e70*/  ULDC UR4, c[0x0][0xc38] ;  /* 0x00030e0000047ab9 */ /* 0x000fe20000000800 */
[----:B------:R-:W-:Y:S01]  /*0e80*/  ULDC.64 UR6, c[0x0][0x418] ;  /* 0x0001060000067ab9 */ /* 0x000fe20000000a00 */
[----:B------:R-:W-:Y:S02]  /*0e90*/  UISETP.NE.AND UP2, UPT, UR4, 0x1, UPT ;  /* 0x000000010400788c */ /* 0x000fe4000bf45270 */
[----:B------:R-:W-:Y:S01]  /*0ea0*/  UISETP.NE.U32.AND UP0, UPT, UR6, URZ, UPT ;  /* 0x0000003f0600728c */ /* 0x000fe2000bf05070 */
[----:B------:R-:W-:Y:S01]  /*0eb0*/  ULDC UR4, c[0x0][0xc44] ;  /* 0x0003110000047ab9 */ /* 0x000fe20000000800 */
[----:B------:R-:W-:Y:S01]  /*0ec0*/  UMOV UR43, UR36 ;  /* 0x00000024002b7c82 */ /* 0x000fe20008000000 */
[----:B------:R-:W-:Y:S02]  /*0ed0*/  UISETP.NE.AND UP1, UPT, UR4, 0x1, UPT ;  /* 0x000000010400788c */ /* 0x000fe4000bf25270 */
[----:B------:R-:W-:Y:S01]  /*0ee0*/  UISETP.NE.AND.EX UP0, UPT, UR7, URZ, UPT, UP0 ;  /* 0x0000003f0700728c */ /* 0x000fe2000bf05300 */
[----:B------:R-:W-:-:S03]  /*0ef0*/  ULDC UR51, c[0x0][0x424] ;  /* 0x0001090000337ab9 */ /* 0x000fc60000000800 */
[----:B------:R-:W-:Y:S01]  /*0f00*/  @UP2 ULDC UR4, c[0x0][0xc3c] ;  /* 0x00030f0000042ab9 */ /* 0x000fe20000000800 */
[----:B------:R-:W-:Y:S01]  /*0f10*/  @UP2 ULDC UR6, c[0x0][0xc40] ;  /* 0x0003100000062ab9 */ /* 0x000fe20000000800 */
[----:B------:R-:W-:Y:S02]  /*0f20*/  UIMAD.WIDE.U32 UR4, UR36, UR4, URZ ;  /* 0x00000004240472a5 */ /* 0x000fe4000f8e003f */
[----:B------:R-:W-:Y:S02]  /*0f30*/  USEL UR51, UR51, 0x1, UP0 ;  /* 0x0000000133337887 */ /* 0x000fe40008000000 */
[----:B------:R-:W-:Y:S01]  /*0f40*/  @UP2 USHF.R.U32.HI UR43, URZ, UR6, UR5 ;  /* 0x000000063f2b2299 */ /* 0x000fe20008011605 */
[----:B------:R-:W-:Y:S01]  /*0f50*/  @UP1 ULDC.64 UR8, c[0x0][0xc48] ;  /* 0x0003120000081ab9 */ /* 0x000fe20000000a00 */
[----:B0-----:R-:W-:Y:S02]  /*0f60*/  R2UR UR39, R0 ;  /* 0x00000000002772ca */ /* 0x001fe400000e0000 */
[----:B------:R-:W-:-:S02]  /*0f70*/  UIMAD.WIDE.U32 UR4, UR43, UR8, URZ ;  /* 0x000000082b0472a5 */ /* 0x000fc4000f8e003f */
[----:B------:R-:W-:Y:S01]  /*0f80*/  UIADD3 UR8, UR40, 0x21800, URZ ;  /* 0x0002180028087890 */ /* 0x000fe2000fffe03f */
[----:B------:R-:W-:Y:S01]  /*0f90*/  UMOV UR38, UR43 ;  /* 0x0000002b00267c82 */ /* 0x000fe20008000000 */
[----:B------:R-:W-:-:S03]  /*0fa0*/  @UP1 USHF.R.U32.HI UR38, URZ, UR9, UR5 ;  /* 0x000000093f261299 */ /* 0x000fc60008011605 */
[----:B------:R-:W-:Y:S01]  /*0fb0*/  ULDC UR4, c[0x0][0x2f0] ;  /* 0x0000bc0000047ab9 */ /* 0x000fe20000000800 */
[----:B------:R-:W-:Y:S02]  /*0fc0*/  ULOP3.LUT UP0, URZ, UR8, 0x3ff, URZ, 0xc0, !UPT ;  /* 0x000003ff083f7892 */ /* 0x000fe4000f80c03f */
[----:B------:R-:W-:Y:S02]  /*0fd0*/  UIMAD UR51, UR51, UR4, URZ ;  /* 0x00000004333372a4 */ /* 0x000fe4000f8e023f */
[----:B------:R-:W-:Y:S02]  /*0fe0*/  UIMAD.WIDE UR6, UR39, 0x55555556, URZ ;  /* 0x55555556270678a5 */ /* 0x000fe4000f8e023f */
[----:B------:R-:W-:Y:S01]  /*0ff0*/  UIADD3 UR4, UR51, 0x7f, URZ ;  /* 0x0000007f33047890 */ /* 0x000fe2000fffe03f */
[----:B------:R-:W-:Y:S01]  /*1000*/  PLOP3.LUT P0, PT, PT, PT, UP0, 0x80, 0x0 ;  /* 0x000000000000781c */ /* 0x000fe20003f0f008 */
[----:B------:R-:W-:Y:S02]  /*1010*/  ULEA.HI UR52, UR7, UR7, URZ, 0x1 ;  /* 0x0000000707347291 */ /* 0x000fe4000f8f083f */
[----:B------:R-:W-:-:S02]  /*1020*/  USHF.R.S32.HI UR5, URZ, 0x1f, UR4 ;  /* 0x0000001f3f057899 */ /* 0x000fc40008011404 */
[----:B------:R-:W-:Y:S02]  /*1030*/  UIMAD UR52, UR52, -0x3, UR39 ;  /* 0xfffffffd343478a4 */ /* 0x000fe4000f8e0227 */
[----:B------:R-:W-:Y:S02]  /*1040*/  ULEA.HI UR5, UR5, UR4, URZ, 0x7 ;  /* 0x0000000405057291 */ /* 0x000fe4000f8f383f */
[----:B------:R-:W-:Y:S02]  /*1050*/  ULEA UR8, UR52, UR8, 0xd ;  /* 0x0000000834087291 */ /* 0x000fe4000f8e683f */
[----:B------:R-:W-:Y:S02]  /*1060*/  USHF.R.S32.HI UR50, URZ, 0x7, UR5 ;  /* 0x000000073f327899 */ /* 0x000fe40008011405 */
[----:B------:R-:W-:-:S04]  /*1070*/  USHF.R.U32.HI UR8, URZ, 0x4, UR8 ;  /* 0x000000043f087899 */ /* 0x000fc80008011608 */
[----:B------:R-:W-:Y:S01]  /*1080*/  ULOP3.LUT UR37, UR8, 0x3fff, URZ, 0xc0, !UPT ;  /* 0x00003fff08257892 */ /* 0x000fe2000f8ec03f */
[----:B-12345:R-:W-:Y:S11]  /*1090*/  @!P0 BRA `(.L_x_9998) ;  /* 0x0000000000408947 */ /* 0x03eff60003800000 */
        /* <DEDUP_REMOVED lines=16> */
.L_x_9998:
[----:B------:R-:W-:Y:S01]  /*11a0*/  ULOP3.LUT UR4, UR46, 0x1, URZ, 0xc0, !UPT ;  /* 0x000000012e047892 */ /* 0x000fe2000f8ec03f */
[----:B------:R-:W-:-:S04]  /*11b0*/  MOV R3, UR47 ;  /* 0x0000002f00037c02 */ /* 0x000fc80008000f00 */
[----:B------:R-:W-:Y:S01]  /*11c0*/  ISETP.NE.AND P0, PT, R3, 0x3, PT ;  /* 0x000000030300780c */ /* 0x000fe20003f05270 */
[----:B------:R-:W-:-:S05]  /*11d0*/  IMAD.U32 R0, RZ, RZ, UR4 ;  /* 0x00000004ff007e24 */ /* 0x000fca000f8e00ff */
[----:B------:R-:W-:-:S04]  /*11e0*/  SHF.L.U32 R0, R0, 0x1f, RZ ;  /* 0x0000001f00007819 */ /* 0x000fc800000006ff */
[----:B------:R-:W0:Y:S02]  /*11f0*/  SYNCS.PHASECHK.TRANS64.TRYWAIT P1, [UR40+0x2d800], R0 ;  /* 0x02d80000ff0075a7 */ /* 0x000e240008020168 */
[----:B0-----:R-:W-:Y:S05]  /*1200*/  @!P1 BRA `(.L_x_9999) ;  /* 0x0000009400949947 */ /* 0x001fea0003800000 */
.L_x_10076:
[----:B------:R-:W-:Y:S05]  /*1210*/  @!P0 BRA `(.L_x_10000) ;  /* 0x0000000000048947 */ /* 0x000fea0003800000 */
[----:B------:R-:W-:Y:S01]  /*1220*/  BPT.TRAP 0x1 ;  /* 0x000000040000795c */ /* 0x000fe20000300000 */
.L_x_10000:
[----:B------:R-:W-:Y:S02]  /*1230*/  IMAD.U32 R4, RZ, RZ, UR44 ;  /* 0x0000002cff047e24 */ /* 0x000fe4000f8e00ff */
[----:B0-----:R-:W-:-:S03]  /*1240*/  IMAD.U32 R3, RZ, RZ, UR45 ;  /* 0x0000002dff037e24 */ /* 0x001fc6000f8e00ff */
[----:B------:R-:W-:Y:S02]  /*1250*/  LEA R4, R4, UR40, 0x3 ;  /* 0x0000002804047c11 */ /* 0x000fe4000f8e18ff */
[----:B------:R-:W-:-:S04]  /*1260*/  SHF.L.U32 R3, R3, 0x1f, RZ ;  /* 0x0000001f03037819 */ /* 0x000fc800000006ff */
[----:B------:R0:W1:Y:S01]  /*1270*/  SYNCS.PHASECHK.TRANS64.TRYWAIT P1, [R4+URZ+0x2d830], R3 ;  /* 0x02d83003040075a7 */ /* 0x000062000802017f */
[----:B------:R-:W-:Y:S05]  /*1280*/  @!P0 BRA `(.L_x_10001) ;  /* 0x0000000000048947 */ /* 0x000fea0003800000 */
[----:B------:R-:W-:Y:S01]  /*1290*/  BPT.TRAP 0x1 ;  /* 0x000000040000795c */ /* 0x000fe20000300000 */
.L_x_10001:
[----:B------:R-:W-:Y:S01]  /*12a0*/  IMAD.MOV.U32 R135, RZ, RZ, RZ ;  /* 0x000000ffff877224 */ /* 0x000fe200078e00ff */
[----:B-1----:R-:W-:Y:S06]  /*12b0*/  @P1 BRA `(.L_x_10002) ;  /* 0x0000000000081947 */ /* 0x002fec0003800000 */
[----:B------:R-:W1:Y:S02]  /*12c0*/  SYNCS.PHASECHK.TRANS64.TRYWAIT P1, [R4+URZ+0x2d830], R3 ;  /* 0x02d83003040075a7 */ /* 0x000e64000802017f */
[----:B-1----:R-:W-:Y:S05]  /*12d0*/  @!P1 BRA `(.L_x_10003) ;  /* 0x0000009400789947 */ /* 0x002fea0003800000 */
.L_x_10002:
[----:B------:R-:W-:Y:S05]  /*12e0*/  WARPSYNC.ALL ;  /* 0x0000000000007948 */ /* 0x000fea0003800000 */
[----:B------:R-:W-:Y:S01]  /*12f0*/  UIADD3 UR4, UR40, 0x15400, URZ ;  /* 0x0001540028047890 */ /* 0x000fe2000fffe03f */
[----:B------:R-:W-:Y:S01]  /*1300*/  WARPGROUP.ARRIVE ;  /* 0x00000000000079c5 */ /* 0x000fe20000000000 */
[----:B------:R-:W-:Y:S02]  /*1310*/  ULEA UR52, UR52, UR40, 0xc ;  /* 0x0000002834347291 */ /* 0x000fe4000f8e603f */
[----:B------:R-:W-:Y:S02]  /*1320*/  USHF.R.U32.HI UR4, URZ, 0x4, UR4 ;  /* 0x000000043f047899 */ /* 0x000fe40008011604 */
[----:B------:R-:W-:-:S02]  /*1330*/  UIADD3 UR52, UR52, 0xc400, URZ ;  /* 0x0000c40034347890 */ /* 0x000fc4000fffe03f */
[----:B------:R-:W-:Y:S02]  /*1340*/  ULOP3.LUT UR4, UR4, 0x3fff, URZ, 0xc0, !UPT ;  /* 0x00003fff04047892 */ /* 0x000fe4000f8ec03f */
[----:B------:R-:W-:Y:S02]  /*1350*/  USHF.R.U32.HI UR52, URZ, 0x4, UR52 ;  /* 0x000000043f347899 */ /* 0x000fe40008011634 */
[----:B------:R-:W-:Y:S02]  /*1360*/  ULOP3.LUT UR32, UR4, 0x10000, URZ, 0xfc, !UPT ;  /* 0x0001000004207892 */ /* 0x000fe4000f8efc3f */
[----:B------:R-:W-:Y:S02]  /*1370*/  ULOP3.LUT UR52, UR52, 0x3fff, URZ, 0xc0, !UPT ;  /* 0x00003fff34347892 */ /* 0x000fe4000f8ec03f */
[----:B------:R-:W-:Y:S02]  /*1380*/  UIMAD UR6, UR44, 0x600, UR32 ;  /* 0x000006002c0678a4 */ /* 0x000fe4000f8e0220 */
[----:B------:R-:W-:Y:S01]  /*1390*/  ULOP3.LUT UR4, UR52, 0x10000, URZ, 0xfc, !UPT ;  /* 0x0001000034047892 */ /* 0x000fe2000f8efc3f */
[----:B------:R-:W-:Y:S01]  /*13a0*/  UMOV UR7, 0x80000020 ;  /* 0x8000002000077882 */ /* 0x000fe20000000000 */
[----:B------:R-:W-:-:S02]  /*13b0*/  UMOV UR5, 0x80000020 ;  /* 0x8000002000057882 */ /* 0x000fc40000000000 */
        /* <DEDUP_REMOVED lines=39> */
.L_x_10004:
[----:B01----:R-:W-:Y:S01]  /*1630*/  VIADD R3, R145, UR51 ;  /* 0x0000003391037c36 */ /* 0x003fe20008000000 */
[----:B------:R-:W-:Y:S01]  /*1640*/  P2R R6, PR, RZ, 0x1 ;  /* 0x00000001ff067803 */ /* 0x000fe20000000000 */
[----:B------:R-:W-:Y:S01]  /*1650*/  IMAD.U32 R0, RZ, RZ, UR50 ;  /* 0x00000032ff007e24 */ /* 0x000fe2000f8e00ff */
[----:B------:R-:W-:Y:S01]  /*1660*/  ULDC UR33, c[0x0][0x988] ;  /* 0x0002620000217ab9 */ /* 0x000fe20000000800 */
[----:B------:R-:W-:Y:S01]  /*1670*/  R2UR UR6, R4 ;  /* 0x00000000040672ca */ /* 0x000fe200000e0000 */
        /* <DEDUP_REMOVED lines=16> */
[C---:B------:R-:W-:Y:S01]  /*1780*/  ISETP.GT.AND P2, PT, R3.reuse, 0x9, PT ;  /* 0x000000090300780c */ /* 0x040fe20003f44270 */
        /* <DEDUP_REMOVED lines=151> */
[----:B------:R-:W-:-:S02]  /*2100*/  FMNMX.FTZ R5, R85, R0, !PT ;  /* 0x0000000055057209 */ /* 0x000fc40007810000 */
[----:B------:R-:W-:Y:S02]  /*2110*/  P2R R11, PR, RZ, 0x1 ;  /* 0x00000001ff0b7803 */ /* 0x000fe40000000000 */
[----:B------:R-:W-:Y:S01]  /*2120*/  P2R R10, PR, RZ, 0x2 ;  /* 0x00000002ff0a7803 */ /* 0x000fe20000000000 */
[----:B------:R-:W0:Y:S01]  /*2130*/  SHFL.BFLY PT, R0, R5, 0x2, 0x1f ;  /* 0x0c401f0005007f89 */ /* 0x000e2200000e0000 */
[----:B------:R-:W-:Y:S02]  /*2140*/  P2R R9, PR, RZ, 0x4 ;  /* 0x00000004ff097803 */ /* 0x000fe40000000000 */
[C---:B------:R-:W-:Y:S02]  /*2150*/  ISETP.GT.AND P2, PT, R3.reuse, 0x58, PT ;  /* 0x000000580300780c */ /* 0x040fe40003f44270 */
[C---:B------:R-:W-:Y:S02]  /*2160*/  ISETP.GT.AND P1, PT, R3.reuse, 0x59, PT ;  /* 0x000000590300780c */ /* 0x040fe40003f24270 */
[----:B------:R-:W-:-:S02]  /*2170*/  ISETP.GT.AND P0, PT, R3, 0x60, PT ;  /* 0x000000600300780c */ /* 0x000fc40003f04270 */
[----:B------:R-:W-:Y:S02]  /*2180*/  FMNMX.FTZ R3, R26, R27, !PT ;  /* 0x0000001b1a037209 */ /* 0x000fe40007810000 */
[----:B------:R-:W-:Y:S02]  /*2190*/  FSEL R74, R74, -INF , P0 ;  /* 0xff8000004a4a7808 */ /* 0x000fe40000000000 */
[----:B------:R-:W-:Y:S02]  /*21a0*/  ISETP.NE.AND P0, PT, R11, RZ, PT ;  /* 0x000000ff0b00720c */ /* 0x000fe40003f05270 */
[----:B------:R-:W-:Y:S02]  /*21b0*/  FSEL R70, R70, -INF , P2 ;  /* 0xff80000046467808 */ /* 0x000fe40001000000 */
[----:B------:R-:W-:Y:S02]  /*21c0*/  FSEL R75, R75, -INF , P0 ;  /* 0xff8000004b4b7808 */ /* 0x000fe40000000000 */
[----:B------:R-:W-:-:S02]  /*21d0*/  ISETP.NE.AND P0, PT, R6, RZ, PT ;  /* 0x000000ff0600720c */ /* 0x000fc40003f05270 */
[----:B------:R-:W-:Y:S02]  /*21e0*/  FSEL R71, R71, -INF , P1 ;  /* 0xff80000047477808 */ /* 0x000fe40000800000 */
[----:B------:R-:W-:Y:S02]  /*21f0*/  ISETP.NE.AND P1, PT, R10, RZ, PT ;  /* 0x000000ff0a00720c */ /* 0x000fe40003f25270 */
[----:B0-----:R-:W-:Y:S02]  /*2200*/  FMNMX.FTZ R7, R5, R0, !PT ;  /* 0x0000000005077209 */ /* 0x001fe40007810000 */
[----:B------:R-:W-:Y:S02]  /*2210*/  ISETP.NE.AND P2, PT, R9, RZ, PT ;  /* 0x000000ff0900720c */ /* 0x000fe40003f45270 */
[----:B------:R-:W-:Y:S01]  /*2220*/  FSEL R78, R78, -INF , P1 ;  /* 0xff8000004e4e7808 */ /* 0x000fe20000800000 */
[----:B------:R-:W0:Y:S01]  /*2230*/  SHFL.BFLY PT, R0, R7, 0x1, 0x1f ;  /* 0x0c201f0007007f89 */ /* 0x000e2200000e0000 */
[----:B------:R-:W-:-:S02]  /*2240*/  FSEL R79, R79, -INF , P2 ;  /* 0xff8000004f4f7808 */ /* 0x000fc40001000000 */
[----:B------:R-:W-:Y:S02]  /*2250*/  FSEL R83, R83, -INF , P4 ;  /* 0xff80000053537808 */ /* 0x000fe40002000000 */
[----:B------:R-:W-:Y:S02]  /*2260*/  FSEL R86, R86, -INF , P5 ;  /* 0xff80000056567808 */ /* 0x000fe40002800000 */
[----:B------:R-:W-:Y:S02]  /*2270*/  FSEL R87, R87, -INF , P6 ;  /* 0xff80000057577808 */ /* 0x000fe40003000000 */
[----:B------:R-:W-:Y:S02]  /*2280*/  MOV R98, R135 ;  /* 0x0000008700627202 */ /* 0x000fe40000000f00 */
[----:B0-----:R-:W-:-:S04]  /*2290*/  FMNMX.FTZ R0, R7, R0, !PT ;  /* 0x0000000007007209 */ /* 0x001fc80007810000 */
[C---:B------:R-:W-:Y:S01]  /*22a0*/  FSETP.NEU.FTZ.AND P3, PT, R0.reuse, -INF , PT ;  /* 0xff8000000000780b */ /* 0x040fe20003f7d000 */
[----:B------:R-:W-:-:S05]  /*22b0*/  FMUL.FTZ R14, R0, UR33 ;  /* 0x00000021000e7c20 */ /* 0x000fca0008410000 */
[----:B------:R-:W-:Y:S02]  /*22c0*/  FSEL R14, R14, RZ, P3 ;  /* 0x000000ff0e0e7208 */ /* 0x000fe40001800000 */
[----:B------:R-:W-:Y:S02]  /*22d0*/  ISETP.NE.AND P3, PT, R8, RZ, PT ;  /* 0x000000ff0800720c */ /* 0x000fe40003f65270 */
[----:B------:R-:W-:Y:S01]  /*22e0*/  FMNMX.FTZ R8, R30, R3, !PT ;  /* 0x000000031e087209 */ /* 0x000fe20007810000 */
[--C-:B------:R-:W-:Y:S01]  /*22f0*/  FFMA.FTZ R5, R24, UR33, -R14.reuse ;  /* 0x0000002118057c23 */ /* 0x100fe2000801080e */
[--C-:B------:R-:W-:Y:S01]  /*2300*/  FFMA.FTZ R6, R28, UR33, -R14.reuse ;  /* 0x000000211c067c23 */ /* 0x100fe2000801080e */
[--C-:B------:R-:W-:Y:S01]  /*2310*/  FFMA.FTZ R32, R32, UR33, -R14.reuse ;  /* 0x0000002120207c23 */ /* 0x100fe2000801080e */
[----:B------:R-:W-:Y:S01]  /*2320*/  FMNMX.FTZ R3, R31, R8, !PT ;  /* 0x000000081f037209 */ /* 0x000fe20007810000 */
[--C-:B------:R-:W-:Y:S01]  /*2330*/  FFMA.FTZ R11, R36, UR33, -R14.reuse ;  /* 0x00000021240b7c23 */ /* 0x100fe2000801080e */
[----:B------:R-:W-:Y:S01]  /*2340*/  FSEL R82, R82, -INF , P3 ;  /* 0xff80000052527808 */ /* 0x000fe20001800000 */
        /* <DEDUP_REMOVED lines=23> */
[----:B------:R0:W-:Y:S01]  /*24c0*/  MUFU.EX2 R12, R37 ;  /* 0x00000025000c7308 */ /* 0x0001e20000000800 */
[--C-:B------:R-:W-:Y:S01]  /*24d0*/  FFMA.FTZ R48, R69, UR33, -R14.reuse ;  /* 0x0000002145307c23 */ /* 0x100fe2000801080e */
[----:B------:R-:W-:Y:S01]  /*24e0*/  FMNMX.FTZ R20, R46, R3, !PT ;  /* 0x000000032e147209 */ /* 0x000fe20007810000 */
[--C-:B------:R-:W-:Y:S01]  /*24f0*/  FFMA.FTZ R56, R77, UR33, -R14.reuse ;  /* 0x000000214d387c23 */ /* 0x100fe2000801080e */
[----:B------:R-:W-:-:S02]  /*2500*/  FFMA.FTZ R64, R81, UR33, -R14 ;  /* 0x0000002151407c23 */ /* 0x000fc4000801080e */
[----:B------:R-:W-:Y:S02]  /*2510*/  FMNMX.FTZ R3, R47, R20, !PT ;  /* 0x000000142f037209 */ /* 0x000fe40007810000 */
[----:B------:R-:W-:Y:S01]  /*2520*/  MUFU.EX2 R5, R5 ;  /* 0x0000000500057308 */ /* 0x000fe20000000800 */
[----:B0-----:R-:W-:Y:S01]  /*2530*/  FFMA.FTZ R37, R60, UR33, -R14 ;  /* 0x000000213c257c23 */ /* 0x001fe2000801080e */
[----:B------:R-:W-:-:S04]  /*2540*/  FMNMX.FTZ R20, R50, R3, !PT ;  /* 0x0000000332147209 */ /* 0x000fc80007810000 */
[----:B------:R-:W-:Y:S02]  /*2550*/  FMNMX.FTZ R3, R51, R20, !PT ;  /* 0x0000001433037209 */ /* 0x000fe40007810000 */
[----:B------:R0:W-:Y:S02]  /*2560*/  MUFU.EX2 R20, R41 ;  /* 0x0000002900147308 */ /* 0x0001e40000000800 */
[----:B------:R-:W-:-:S04]  /*2570*/  FMNMX.FTZ R24, R54, R3, !PT ;  /* 0x0000000336187209 */ /* 0x000fc80007810000 */
[----:B------:R-:W-:Y:S02]  /*2580*/  FMNMX.FTZ R3, R55, R24, !PT ;  /* 0x0000001837037209 */ /* 0x000fe40007810000 */
[----:B------:R-:W1:Y:S01]  /*2590*/  MUFU.EX2 R10, R10 ;  /* 0x0000000a000a7308 */ /* 0x000e620000000800 */
[----:B0-----:R-:W-:Y:S01]  /*25a0*/  FFMA.FTZ R41, R68, UR33, -R14 ;  /* 0x0000002144297c23 */ /* 0x001fe2000801080e */
[----:B------:R-:W-:-:S04]  /*25b0*/  FMNMX.FTZ R24, R58, R3, !PT ;  /* 0x000000033a187209 */ /* 0x000fc80007810000 */
[----:B------:R-:W-:Y:S02]  /*25c0*/  FMNMX.FTZ R3, R59, R24, !PT ;  /* 0x000000183b037209 */ /* 0x000fe40007810000 */
[----:B------:R0:W-:Y:S02]  /*25d0*/  MUFU.EX2 R24, R45 ;  /* 0x0000002d00187308 */ /* 0x0001e40000000800 */
[----:B------:R-:W-:-:S04]  /*25e0*/  FMNMX.FTZ R28, R62, R3, !PT ;  /* 0x000000033e1c7209 */ /* 0x000fc80007810000 */
[----:B------:R-:W-:Y:S02]  /*25f0*/  FMNMX.FTZ R3, R63, R28, !PT ;  /* 0x0000001c3f037209 */ /* 0x000fe40007810000 */
[----:B------:R-:W-:Y:S01]  /*2600*/  MUFU.EX2 R6, R6 ;  /* 0x0000000600067308 */ /* 0x000fe20000000800 */
[----:B0-----:R-:W-:Y:S01]  /*2610*/  FFMA.FTZ R45, R72, UR33, -R14 ;  /* 0x00000021482d7c23 */ /* 0x001fe2000801080e */
[----:B------:R-:W-:Y:S02]  /*2620*/  FMNMX.FTZ R28, R66, R3, !PT ;  /* 0x00000003421c7209 */ /* 0x000fe40007810000 */
[----:B-1----:R-:W-:Y:S02]  /*2630*/  F2FP.BF16.F32.PACK_AB R4, R10, R5 ;  /* 0x000000050a04723e */ /* 0x002fe400000010ff */
[----:B------:R-:W-:Y:S02]  /*2640*/  FMNMX.FTZ R3, R67, R28, !PT ;  /* 0x0000001c43037209 */ /* 0x000fe40007810000 */
[----:B------:R0:W-:Y:S02]  /*2650*/  MUFU.EX2 R28, R49 ;  /* 0x00000031001c7308 */ /* 0x0001e40000000800 */
[----:B------:R-:W-:-:S04]  /*2660*/  FMNMX.FTZ R32, R70, R3, !PT ;  /* 0x0000000346207209 */ /* 0x000fc80007810000 */
[----:B------:R-:W-:Y:S02]  /*2670*/  FMNMX.FTZ R3, R71, R32, !PT ;  /* 0x0000002047037209 */ /* 0x000fe40007810000 */
[----:B------:R-:W-:Y:S01]  /*2680*/  MUFU.EX2 R7, R7 ;  /* 0x0000000700077308 */ /* 0x000fe20000000800 */
[----:B0-----:R-:W-:Y:S01]  /*2690*/  FFMA.FTZ R49, R76, UR33, -R14 ;  /* 0x000000214c317c23 */ /* 0x001fe2000801080e */
[----:B------:R-:W-:-:S04]  /*26a0*/  FMNMX.FTZ R32, R74, R3, !PT ;  /* 0x000000034a207209 */ /* 0x000fc80007810000 */
[----:B------:R-:W-:Y:S02]  /*26b0*/  FMNMX.FTZ R3, R75, R32, !PT ;  /* 0x000000204b037209 */ /* 0x000fe40007810000 */
[----:B------:R-:W-:Y:S02]  /*26c0*/  MUFU.EX2 R32, R53 ;  /* 0x0000003500207308 */ /* 0x000fe40000000800 */
[----:B------:R-:W-:-:S04]  /*26d0*/  FMNMX.FTZ R36, R78, R3, !PT ;  /* 0x000000034e247209 */ /* 0x000fc80007810000 */
[----:B------:R-:W-:Y:S02]  /*26e0*/  FMNMX.FTZ R3, R79, R36, !PT ;  /* 0x000000244f037209 */ /* 0x000fe40007810000 */
[----:B------:R-:W-:Y:S02]  /*26f0*/  MUFU.EX2 R9, R9 ;  /* 0x0000000900097308 */ /* 0x000fe40000000800 */
[----:B------:R-:W-:-:S04]  /*2700*/  FMNMX.FTZ R36, R82, R3, !PT ;  /* 0x0000000352247209 */ /* 0x000fc80007810000 */
[----:B------:R-:W-:Y:S02]  /*2710*/  FMNMX.FTZ R3, R83, R36, !PT ;  /* 0x0000002453037209 */ /* 0x000fe40007810000 */
[----:B------:R0:W-:Y:S02]  /*2720*/  MUFU.EX2 R36, R57 ;  /* 0x0000003900247308 */ /* 0x0001e40000000800 */
[----:B------:R-:W-:-:S04]  /*2730*/  FMNMX.FTZ R40, R86, R3, !PT ;  /* 0x0000000356287209 */ /* 0x000fc80007810000 */
[----:B------:R-:W-:Y:S01]  /*2740*/  FMNMX.FTZ R3, R87, R40, !PT ;  /* 0x0000002857037209 */ /* 0x000fe20007810000 */
[--C-:B------:R-:W-:Y:S01]  /*2750*/  FFMA.FTZ R40, R65, UR33, -R14.reuse ;  /* 0x0000002141287c23 */ /* 0x100fe2000801080e */
[----:B------:R-:W-:Y:S01]  /*2760*/  MUFU.EX2 R11, R11 ;  /* 0x0000000b000b7308 */ /* 0x000fe20000000800 */
[--C-:B0-----:R-:W-:Y:S02]  /*2770*/  FFMA.FTZ R57, R80, UR33, -R14.reuse ;  /* 0x0000002150397c23 */ /* 0x101fe4000801080e */
[----:B------:R-:W0:Y:S05]  /*2780*/  SHFL.BFLY PT, R52, R3, 0x2, 0x1f ;  /* 0x0c401f0003347f89 */ /* 0x000e2a00000e0000 */
[----:B------:R-:W-:Y:S08]  /*2790*/  MUFU.EX2 R13, R13 ;  /* 0x0000000d000d7308 */ /* 0x000ff00000000800 */
[----:B------:R-:W-:Y:S08]  /*27a0*/  MUFU.EX2 R15, R15 ;  /* 0x0000000f000f7308 */ /* 0x000ff00000000800 */
[----:B------:R-:W-:Y:S01]  /*27b0*/  MUFU.EX2 R21, R21 ;  /* 0x0000001500157308 */ /* 0x000fe20000000800 */
[----:B0-----:R-:W-:Y:S01]  /*27c0*/  FMNMX.FTZ R53, R3, R52, !PT ;  /* 0x0000003403357209 */ /* 0x001fe20007810000 */
[----:B------:R-:W-:-:S04]  /*27d0*/  FFMA.FTZ R52, R73, UR33, -R14 ;  /* 0x0000002149347c23 */ /* 0x000fc8000801080e */
[----:B------:R-:W0:Y:S02]  /*27e0*/  SHFL.BFLY PT, R60, R53, 0x1, 0x1f ;  /* 0x0c201f00353c7f89 */ /* 0x000e2400000e0000 */
[----:B------:R-:W-:Y:S08]  /*27f0*/  MUFU.EX2 R25, R25 ;  /* 0x0000001900197308 */ /* 0x000ff00000000800 */
[----:B------:R-:W-:Y:S08]  /*2800*/  MUFU.EX2 R29, R29 ;  /* 0x0000001d001d7308 */ /* 0x000ff00000000800 */
[----:B------:R-:W-:Y:S01]  /*2810*/  MUFU.EX2 R37, R37 ;  /* 0x0000002500257308 */ /* 0x000fe20000000800 */
[----:B0-----:R-:W-:Y:S01]  /*2820*/  FMNMX.FTZ R3, R53, R60, !PT ;  /* 0x0000003c35037209 */ /* 0x001fe20007810000 */
[--C-:B------:R-:W-:Y:S01]  /*2830*/  FFMA.FTZ R53, R84, UR33, -R14.reuse ;  /* 0x0000002154357c23 */ /* 0x100fe2000801080e */
[----:B------:R-:W-:-:S05]  /*2840*/  FFMA.FTZ R60, R85, UR33, -R14 ;  /* 0x00000021553c7c23 */ /* 0x000fca000801080e */
[----:B------:R-:W-:Y:S01]  /*2850*/  MUFU.EX2 R44, R44 ;  /* 0x0000002c002c7308 */ /* 0x000fe20000000800 */
[C---:B------:R-:W-:Y:S01]  /*2860*/  FSETP.NEU.FTZ.AND P1, PT, R3.reuse, -INF , PT ;  /* 0xff8000000300780b */ /* 0x040fe20003f3d000 */
[----:B------:R-:W-:-:S05]  /*2870*/  FMUL.FTZ R61, R3, UR33 ;  /* 0x00000021033d7c20 */ /* 0x000fca0008410000 */
[----:B------:R-:W-:Y:S01]  /*2880*/  FSEL R14, R61, RZ, P1 ;  /* 0x000000ff3d0e7208 */ /* 0x000fe20000800000 */
[----:B------:R-:W-:Y:S01]  /*2890*/  MUFU.EX2 R33, R33 ;  /* 0x0000002100217308 */ /* 0x000fe20000000800 */
[----:B------:R-:W-:-:S03]  /*28a0*/  PLOP3.LUT P1, PT, PT, PT, UP0, 0x80, 0x0 ;  /* 0x000000000000781c */ /* 0x000fc60003f2f008 */
        /* <DEDUP_REMOVED lines=21> */
[----:B------:R1:W2:Y:S01]  /*2a00*/  MUFU.EX2 R69, R68 ;  /* 0x0000004400457308 */ /* 0x0002a20000000800 */
[--C-:B------:R-:W-:Y:S01]  /*2a10*/  FFMA.FTZ R78, R78, UR33, -R14.reuse ;  /* 0x000000214e4e7c23 */ /* 0x100fe2000801080e */
[--C-:B------:R-:W-:Y:S01]  /*2a20*/  FFMA.FTZ R79, R79, UR33, -R14.reuse ;  /* 0x000000214f4f7c23 */ /* 0x100fe2000801080e */
[--C-:B------:R-:W-:Y:S01]  /*2a30*/  FFMA.FTZ R82, R82, UR33, -R14.reuse ;  /* 0x0000002152527c23 */ /* 0x100fe2000801080e */
[--C-:B------:R-:W-:Y:S01]  /*2a40*/  FFMA.FTZ R83, R83, UR33, -R14.reuse ;  /* 0x0000002153537c23 */ /* 0x100fe2000801080e */
[--C-:B------:R-:W-:Y:S01]  /*2a50*/  FFMA.FTZ R86, R86, UR33, -R14.reuse ;  /* 0x0000002156567c23 */ /* 0x100fe2000801080e */
[----:B------:R-:W-:-:S02]  /*2a60*/  FFMA.FTZ R87, R87, UR33, -R14 ;  /* 0x0000002157577c23 */ /* 0x000fc4000801080e */
[----:B------:R3:W4:Y:S01]  /*2a70*/  MUFU.EX2 R76, R31 ;  /* 0x0000001f004c7308 */ /* 0x0007220000000800 */
[--C-:B-1----:R-:W-:Y:S01]  /*2a80*/  FFMA.FTZ R68, R47, UR33, -R14.reuse ;  /* 0x000000212f447c23 */ /* 0x102fe2000801080e */
[----:B------:R-:W-:Y:S01]  /*2a90*/  FFMA.FTZ R47, R55, UR33, -R14 ;  /* 0x00000021372f7c23 */ /* 0x000fe2000801080e */
[----:B------:R-:W-:Y:S01]  /*2aa0*/  FADD.FTZ R55, R5, R10 ;  /* 0x0000000a05377221 */ /* 0x000fe20000010000 */
[----:B0-----:R-:W-:Y:S01]  /*2ab0*/  FADD.FTZ R10, R61, R72 ;  /* 0x000000483d0a7221 */ /* 0x001fe20000010000 */
[----:B------:R-:W-:Y:S02]  /*2ac0*/  F2FP.BF16.F32.PACK_AB R5, R72, R61 ;  /* 0x0000003d4805723e */ /* 0x000fe400000010ff */
[----:B------:R-:W-:Y:S01]  /*2ad0*/  FADD.FTZ R54, R6, R55 ;  /* 0x0000003706367221 */ /* 0x000fe20000010000 */
[----:B------:R-:W0:Y:S01]  /*2ae0*/  MUFU.EX2 R26, R26 ;  /* 0x0000001a001a7308 */ /* 0x000e220000000800 */
[C---:B------:R-:W-:Y:S01]  /*2af0*/  F2FP.BF16.F32.PACK_AB R6, R7.reuse, R6 ;  /* 0x000000060706723e */ /* 0x040fe200000010ff */
[----:B---3--:R-:W-:Y:S01]  /*2b00*/  FFMA.FTZ R31, R50, UR33, -R14 ;  /* 0x00000021321f7c23 */ /* 0x008fe2000801080e */
[----:B------:R-:W-:Y:S01]  /*2b10*/  FADD.FTZ R59, R7, R54 ;  /* 0x00000036073b7221 */ /* 0x000fe20000010000 */
[----:B--2---:R-:W-:Y:S01]  /*2b20*/  FADD.FTZ R7, R69, R10 ;  /* 0x0000000a45077221 */ /* 0x004fe20000010000 */
[--C-:B------:R-:W-:Y:S01]  /*2b30*/  FFMA.FTZ R50, R62, UR33, -R14.reuse ;  /* 0x000000213e327c23 */ /* 0x100fe2000801080e */
[--C-:B------:R-:W-:Y:S01]  /*2b40*/  FFMA.FTZ R55, R63, UR33, -R14.reuse ;  /* 0x000000213f377c23 */ /* 0x100fe2000801080e */
[----:B------:R-:W-:Y:S01]  /*2b50*/  FADD.FTZ R10, R8, R59 ;  /* 0x0000003b080a7221 */ /* 0x000fe20000010000 */
[----:B------:R-:W1:Y:S01]  /*2b60*/  MUFU.EX2 R27, R27 ;  /* 0x0000001b001b7308 */ /* 0x000e620000000800 */
[----:B----4-:R-:W-:Y:S01]  /*2b70*/  FADD.FTZ R61, R76, R7 ;  /* 0x000000074c3d7221 */ /* 0x010fe20000010000 */
[----:B------:R-:W-:Y:S01]  /*2b80*/  FFMA.FTZ R54, R66, UR33, -R14 ;  /* 0x0000002142367c23 */ /* 0x000fe2000801080e */
[----:B------:R-:W-:Y:S01]  /*2b90*/  FADD.FTZ R62, R9, R10 ;  /* 0x0000000a093e7221 */ /* 0x000fe20000010000 */
[----:B------:R-:W-:Y:S01]  /*2ba0*/  FFMA.FTZ R59, R67, UR33, -R14 ;  /* 0x00000021433b7c23 */ /* 0x000fe2000801080e */
[----:B------:R-:W-:-:S02]  /*2bb0*/  F2FP.BF16.F32.PACK_AB R8, R9, R8 ;  /* 0x000000080908723e */ /* 0x000fc400000010ff */
[----:B------:R-:W-:Y:S01]  /*2bc0*/  FADD.FTZ R63, R11, R62 ;  /* 0x0000003e0b3f7221 */ /* 0x000fe20000010000 */
[----:B------:R-:W2:Y:S01]  /*2bd0*/  MUFU.EX2 R30, R30 ;  /* 0x0000001e001e7308 */ /* 0x000ea20000000800 */
[----:B0-----:R-:W-:Y:S01]  /*2be0*/  FADD.FTZ R10, R26, R61 ;  /* 0x0000003d1a0a7221 */ /* 0x001fe20000010000 */
[----:B------:R-:W-:Y:S01]  /*2bf0*/  F2FP.BF16.F32.PACK_AB R7, R76, R69 ;  /* 0x000000454c07723e */ /* 0x000fe200000010ff */
[----:B------:R-:W-:-:S04]  /*2c00*/  FADD.FTZ R62, R12, R63 ;  /* 0x0000003f0c3e7221 */ /* 0x000fc80000010000 */
[----:B------:R-:W-:Y:S01]  /*2c10*/  FADD.FTZ R63, R13, R62 ;  /* 0x0000003e0d3f7221 */ /* 0x000fe20000010000 */
[----:B------:R-:W0:Y:S01]  /*2c20*/  MUFU.EX2 R35, R35 ;  /* 0x0000002300237308 */ /* 0x000e220000000800 */
[----:B-1----:R-:W-:Y:S01]  /*2c30*/  FADD.FTZ R61, R27, R10 ;  /* 0x0000000a1b3d7221 */ /* 0x002fe20000010000 */
[----:B------:R1:W-:Y:S01]  /*2c40*/  STSM.16.M88.4 [R2+0x21800], R4 ;  /* 0x0218000402007844 */ /* 0x0003e20000000200 */
[----:B------:R-:W-:-:S05]  /*2c50*/  FADD.FTZ R62, R20, R63 ;  /* 0x0000003f143e7221 */ /* 0x000fca0000010000 */
[----:B------:R-:W3:Y:S01]  /*2c60*/  MUFU.EX2 R34, R34 ;  /* 0x0000002200227308 */ /* 0x000ee20000000800 */
[----:B--2---:R-:W-:-:S07]  /*2c70*/  FADD.FTZ R10, R30, R61 ;  /* 0x0000003d1e0a7221 */ /* 0x004fce0000010000 */
[----:B------:R-:W2:Y:S01]  /*2c80*/  MUFU.EX2 R39, R39 ;  /* 0x0000002700277308 */ /* 0x000ea20000000800 */
[----:B0-----:R-:W-:-:S07]  /*2c90*/  FADD.FTZ R61, R35, R10 ;  /* 0x0000000a233d7221 */ /* 0x001fce0000010000 */
[----:B------:R-:W0:Y:S01]  /*2ca0*/  MUFU.EX2 R43, R43 ;  /* 0x0000002b002b7308 */ /* 0x000e220000000800 */
[----:B---3--:R-:W-:Y:S01]  /*2cb0*/  FADD.FTZ R10, R34, R61 ;  /* 0x0000003d220a7221 */ /* 0x008fe20000010000 */
[----:B------:R-:W-:-:S04]  /*2cc0*/  FADD.FTZ R61, R15, R62 ;  /* 0x0000003e0f3d7221 */ /* 0x000fc80000010000 */
[----:B------:R-:W-:Y:S02]  /*2cd0*/  FADD.FTZ R62, R24, R61 ;  /* 0x0000003d183e7221 */ /* 0x000fe40000010000 */
[----:B------:R-:W3:Y:S01]  /*2ce0*/  MUFU.EX2 R68, R68 ;  /* 0x0000004400447308 */ /* 0x000ee20000000800 */
[----:B--2---:R-:W-:Y:S01]  /*2cf0*/  FADD.FTZ R10, R39, R10 ;  /* 0x0000000a270a7221 */ /* 0x004fe20000010000 */
[----:B------:R-:W-:-:S04]  /*2d00*/  FADD.FTZ R63, R21, R62 ;  /* 0x0000003e153f7221 */ /* 0x000fc80000010000 */
[----:B------:R-:W-:Y:S02]  /*2d10*/  FADD.FTZ R14, R28, R63 ;  /* 0x0000003f1c0e7221 */ /* 0x000fe40000010000 */
[----:B------:R-:W2:Y:S01]  /*2d20*/  MUFU.EX2 R31, R31 ;  /* 0x0000001f001f7308 */ /* 0x000ea20000000800 */
[----:B0-----:R-:W-:-:S07]  /*2d30*/  FADD.FTZ R61, R43, R10 ;  /* 0x0000000a2b3d7221 */ /* 0x001fce0000010000 */
[----:B------:R-:W0:Y:S01]  /*2d40*/  MUFU.EX2 R38, R38 ;  /* 0x0000002600267308 */ /* 0x000e220000000800 */
[----:B---3--:R-:W-:Y:S01]  /*2d50*/  FADD.FTZ R10, R68, R61 ;  /* 0x0000003d440a7221 */ /* 0x008fe20000010000 */
[----:B------:R-:W-:Y:S01]  /*2d60*/  FADD.FTZ R61, R25, R14 ;  /* 0x0000000e193d7221 */ /* 0x000fe20000010000 */
[----:B------:R-:W-:Y:S02]  /*2d70*/  F2FP.BF16.F32.PACK_AB R14, R24, R15 ;  /* 0x0000000f180e723e */ /* 0x000fe400000010ff */
[----:B------:R-:W-:-:S03]  /*2d80*/  F2FP.BF16.F32.PACK_AB R15, R68, R43 ;  /* 0x0000002b440f723e */ /* 0x000fc600000010ff */
[----:B------:R-:W3:Y:S01]  /*2d90*/  MUFU.EX2 R42, R42 ;  /* 0x0000002a002a7308 */ /* 0x000ee20000000800 */
[----:B--2---:R-:W-:Y:S01]  /*2da0*/  FADD.FTZ R9, R31, R10 ;  /* 0x0000000a1f097221 */ /* 0x004fe20000010000 */
[----:B------:R-:W-:Y:S02]  /*2db0*/  F2FP.BF16.F32.PACK_AB R10, R12, R11 ;  /* 0x0000000b0c0a723e */ /* 0x000fe400000010ff */
[----:B------:R-:W-:Y:S01]  /*2dc0*/  F2FP.BF16.F32.PACK_AB R12, R20, R13 ;  /* 0x0000000d140c723e */ /* 0x000fe200000010ff */
[----:B------:R-:W-:Y:S01]  /*2dd0*/  FADD.FTZ R20, R32, R61 ;  /* 0x0000003d20147221 */ /* 0x000fe20000010000 */
[----:B------:R-:W-:Y:S02]  /*2de0*/  F2FP.BF16.F32.PACK_AB R11, R35, R30 ;  /* 0x0000001e230b723e */ /* 0x000fe400000010ff */
[----:B------:R-:W2:Y:S01]  /*2df0*/  MUFU.EX2 R47, R47 ;  /* 0x0000002f002f7308 */ /* 0x000ea20000000800 */
[----:B0-----:R-:W-:Y:S01]  /*2e00*/  FADD.FTZ R9, R38, R9 ;  /* 0x0000000926097221 */ /* 0x001fe20000010000 */
[----:B-1----:R-:W-:Y:S01]  /*2e10*/  FADD.FTZ R7, R29, R20 ;  /* 0x000000141d077221 */ /* 0x002fe20000010000 */
[----:B------:R-:W-:-:S03]  /*2e20*/  F2FP.BF16.F32.PACK_AB R13, R39, R34 ;  /* 0x00000022270d723e */ /* 0x000fc600000010ff */
[----:B------:R-:W-:Y:S02]  /*2e30*/  FADD.FTZ R6, R36, R7 ;  /* 0x0000000724067221 */ /* 0x000fe40000010000 */
[----:B------:R-:W0:Y:S01]  /*2e40*/  MUFU.EX2 R46, R46 ;  /* 0x0000002e002e7308 */ /* 0x000e220000000800 */
[----:B---3--:R-:W-:Y:S01]  /*2e50*/  FADD.FTZ R4, R42, R9 ;  /* 0x000000092a047221 */ /* 0x008fe20000010000 */
[----:B------:R-:W-:Y:S01]  /*2e60*/  FADD.FTZ R7, R37, R6 ;  /* 0x0000000625077221 */ /* 0x000fe20000010000 */
[----:B------:R-:W-:Y:S02]  /*2e70*/  F2FP.BF16.F32.PACK_AB R9, R27, R26 ;  /* 0x0000001a1b09723e */ /* 0x000fe400000010ff */
[----:B------:R-:W-:-:S03]  /*2e80*/  F2FP.BF16.F32.PACK_AB R6, R32, R25 ;  /* 0x000000192006723e */ /* 0x000fc600000010ff */
[----:B------:R-:W1:Y:S01]  /*2e90*/  MUFU.EX2 R51, R51 ;  /* 0x0000003300337308 */ /* 0x000e620000000800 */
[----:B--2---:R-:W-:Y:S01]  /*2ea0*/  FADD.FTZ R5, R47, R4 ;  /* 0x000000042f057221 */ /* 0x004fe20000010000 */
[----:B------:R2:W-:Y:S04]  /*2eb0*/  STSM.16.M88.4 [R18], R8 ;  /* 0x0000000812007844 */ /* 0x0005e80000000200 */
[----:B------:R3:W-:Y:S02]  /*2ec0*/  STSM.16.M88.4 [R17], R12 ;  /* 0x0000000c11007844 */ /* 0x0007e40000000200 */
[----:B------:R-:W4:Y:S01]  /*2ed0*/  MUFU.EX2 R50, R50 ;  /* 0x0000003200327308 */ /* 0x000f220000000800 */
[----:B0-----:R-:W-:-:S07]  /*2ee0*/  FADD.FTZ R4, R46, R5 ;  /* 0x000000052e047221 */ /* 0x001fce0000010000 */
[----:B------:R-:W0:Y:S01]  /*2ef0*/  MUFU.EX2 R55, R55 ;  /* 0x0000003700377308 */ /* 0x000e220000000800 */
[----:B-1----:R-:W-:Y:S01]  /*2f00*/  FADD.FTZ R5, R51, R4 ;  /* 0x0000000433057221 */ /* 0x002fe20000010000 */
[----:B------:R-:W-:Y:S01]  /*2f10*/  FADD.FTZ R4, R44, R7 ;  /* 0x000000072c047221 */ /* 0x000fe20000010000 */
[----:B--2---:R-:W-:Y:S02]  /*2f20*/  F2FP.BF16.F32.PACK_AB R8, R36, R29 ;  /* 0x0000001d2408723e */ /* 0x004fe400000010ff */
[----:B------:R-:W-:Y:S01]  /*2f30*/  F2FP.BF16.F32.PACK_AB R10, R44, R37 ;  /* 0x000000252c0a723e */ /* 0x000fe200000010ff */
[----:B------:R-:W-:Y:S01]  /*2f40*/  FADD.FTZ R7, R33, R4 ;  /* 0x0000000421077221 */ /* 0x000fe20000010000 */
[----:B------:R-:W-:Y:S01]  /*2f50*/  F2FP.BF16.F32.PACK_AB R4, R28, R21 ;  /* 0x000000151c04723e */ /* 0x000fe200000010ff */
[----:B------:R-:W1:Y:S01]  /*2f60*/  MUFU.EX2 R40, R40 ;  /* 0x0000002800287308 */ /* 0x000e620000000800 */
[----:B----4-:R-:W-:-:S07]  /*2f70*/  FADD.FTZ R24, R50, R5 ;  /* 0x0000000532187221 */ /* 0x010fce0000010000 */
[----:B------:R-:W2:Y:S01]  /*2f80*/  MUFU.EX2 R54, R54 ;  /* 0x0000003600367308 */ /* 0x000ea20000000800 */
[C---:B0-----:R-:W-:Y:S01]  /*2f90*/  FADD.FTZ R5, R55.reuse, R24 ;  /* 0x0000001837057221 */ /* 0x041fe20000010000 */
[----:B------:R-:W-:-:S06]  /*2fa0*/  F2FP.BF16.F32.PACK_AB R11, R55, R50 ;  /* 0x00000032370b723e */ /* 0x000fcc00000010ff */
[----:B------:R-:W0:Y:S01]  /*2fb0*/  MUFU.EX2 R41, R41 ;  /* 0x0000002900297308 */ /* 0x000e220000000800 */
[----:B-1----:R-:W-:-:S07]  /*2fc0*/  FADD.FTZ R26, R40, R7 ;  /* 0x00000007281a7221 */ /* 0x002fce0000010000 */
[----:B------:R-:W1:Y:S01]  /*2fd0*/  MUFU.EX2 R59, R59 ;  /* 0x0000003b003b7308 */ /* 0x000e620000000800 */
[----:B--2---:R-:W-:Y:S01]  /*2fe0*/  FADD.FTZ R24, R54, R5 ;  /* 0x0000000536187221 */ /* 0x004fe20000010000 */
[----:B------:R-:W-:-:S06]  /*2ff0*/  F2FP.BF16.F32.PACK_AB R5, R38, R31 ;  /* 0x0000001f2605723e */ /* 0x000fcc00000010ff */
[----:B------:R-:W3:Y:S01]  /*3000*/  MUFU.EX2 R48, R48 ;  /* 0x0000003000307308 */ /* 0x000ee20000000800 */
[----:B0-----:R-:W-:-:S07]  /*3010*/  FADD.FTZ R7, R41, R26 ;  /* 0x0000001a29077221 */ /* 0x001fce0000010000 */
[----:B------:R-:W0:Y:S01]  /*3020*/  MUFU.EX2 R58, R58 ;  /* 0x0000003a003a7308 */ /* 0x000e220000000800 */
[----:B-1----:R-:W-:-:S07]  /*3030*/  FADD.FTZ R9, R59, R24 ;  /* 0x000000183b097221 */ /* 0x002fce0000010000 */
[----:B------:R-:W1:Y:S01]  /*3040*/  MUFU.EX2 R45, R45 ;  /* 0x0000002d002d7308 */ /* 0x000e620000000800 */
[----:B---3--:R-:W-:Y:S01]  /*3050*/  FADD.FTZ R14, R48, R7 ;  /* 0x00000007300e7221 */ /* 0x008fe20000010000 */
[----:B------:R-:W-:-:S05]  /*3060*/  F2FP.BF16.F32.PACK_AB R7, R47, R42 ;  /* 0x0000002a2f07723e */ /* 0x000fca00000010ff */
[----:B------:R2:W-:Y:S01]  /*3070*/  STSM.16.M88.4 [R16], R4 ;  /* 0x0000000410007844 */ /* 0x0005e20000000200 */
[----:B------:R-:W3:Y:S01]  /*3080*/  MUFU.EX2 R71, R71 ;  /* 0x0000004700477308 */ /* 0x000ee20000000800 */
[----:B0-----:R-:W-:Y:S01]  /*3090*/  FADD.FTZ R12, R58, R9 ;  /* 0x000000093a0c7221 */ /* 0x001fe20000010000 */
[----:B------:R-:W-:-:S05]  /*30a0*/  F2FP.BF16.F32.PACK_AB R9, R51, R46 ;  /* 0x0000002e3309723e */ /* 0x000fca00000010ff */
[----:B------:R0:W-:Y:S01]  /*30b0*/  STSM.16.M88.4 [R2+0x27800], R8 ;  /* 0x0278000802007844 */ /* 0x0001e20000000200 */
[----:B------:R-:W4:Y:S01]  /*30c0*/  MUFU.EX2 R52, R52 ;  /* 0x0000003400347308 */ /* 0x000f220000000800 */
[----:B-1----:R-:W-:-:S07]  /*30d0*/  FADD.FTZ R15, R45, R14 ;  /* 0x0000000e2d0f7221 */ /* 0x002fce0000010000 */
[----:B------:R-:W1:Y:S01]  /*30e0*/  MUFU.EX2 R74, R74 ;  /* 0x0000004a004a7308 */ /* 0x000e620000000800 */
[----:B---3--:R-:W-:-:S07]  /*30f0*/  FADD.FTZ R13, R71, R12 ;  /* 0x0000000c470d7221 */ /* 0x008fce0000010000 */
[----:B------:R-:W3:Y:S01]  /*3100*/  MUFU.EX2 R49, R49 ;  /* 0x0000003100317308 */ /* 0x000ee20000000800 */
[----:B----4-:R-:W-:-:S07]  /*3110*/  FADD.FTZ R12, R52, R15 ;  /* 0x0000000f340c7221 */ /* 0x010fce0000010000 */
[----:B------:R-:W4:Y:S01]  /*3120*/  MUFU.EX2 R75, R75 ;  /* 0x0000004b004b7308 */ /* 0x000f220000000800 */
[----:B-1----:R-:W-:-:S07]  /*3130*/  FADD.FTZ R14, R74, R13 ;  /* 0x0000000d4a0e7221 */ /* 0x002fce0000010000 */
[----:B------:R-:W1:Y:S01]  /*3140*/  MUFU.EX2 R56, R56 ;  /* 0x0000003800387308 */ /* 0x000e620000000800 */
[----:B---3--:R-:W-:Y:S01]  /*3150*/  FADD.FTZ R13, R49, R12 ;  /* 0x0000000c310d7221 */ /* 0x008fe20000010000 */
[----:B------:R-:W-:-:S06]  /*3160*/  F2FP.BF16.F32.PACK_AB R12, R40, R33 ;  /* 0x00000021280c723e */ /* 0x000fcc00000010ff */
[----:B------:R-:W3:Y:S01]  /*3170*/  MUFU.EX2 R27, R78 ;  /* 0x0000004e001b7308 */ /* 0x000ee20000000800 */
[C---:B----4-:R-:W-:Y:S01]  /*3180*/  FADD.FTZ R24, R75.reuse, R14 ;  /* 0x0000000e4b187221 */ /* 0x050fe20000010000 */
[----:B------:R-:W-:Y:S02]  /*3190*/  F2FP.BF16.F32.PACK_AB R14, R48, R41 ;  /* 0x00000029300e723e */ /* 0x000fe400000010ff */
[----:B------:R-:W-:-:S04]  /*31a0*/  F2FP.BF16.F32.PACK_AB R25, R75, R74 ;  /* 0x0000004a4b19723e */ /* 0x000fc800000010ff */
[----:B------:R-:W4:Y:S01]  /*31b0*/  MUFU.EX2 R57, R57 ;  /* 0x0000003900397308 */ /* 0x000f220000000800 */
[----:B-1----:R-:W-:-:S07]  /*31c0*/  FADD.FTZ R26, R56, R13 ;  /* 0x0000000d381a7221 */ /* 0x002fce0000010000 */
[----:B------:R-:W2:Y:S01]  /*31d0*/  MUFU.EX2 R20, R79 ;  /* 0x0000004f00147308 */ /* 0x000ea20000000800 */
[----:B---3--:R-:W-:Y:S01]  /*31e0*/  FADD.FTZ R13, R27, R24 ;  /* 0x000000181b0d7221 */ /* 0x008fe20000010000 */
[----:B------:R-:W-:-:S06]  /*31f0*/  F2FP.BF16.F32.PACK_AB R24, R52, R45 ;  /* 0x0000002d3418723e */ /* 0x000fcc00000010ff */
[----:B------:R-:W1:Y:S01]  /*3200*/  MUFU.EX2 R64, R64 ;  /* 0x0000004000407308 */ /* 0x000e620000000800 */
[----:B----4-:R-:W-:Y:S01]  /*3210*/  FADD.FTZ R15, R57, R26 ;  /* 0x0000001a390f7221 */ /* 0x010fe20000010000 */
[----:B------:R-:W-:-:S06]  /*3220*/  F2FP.BF16.F32.PACK_AB R26, R56, R49 ;  /* 0x00000031381a723e */ /* 0x000fcc00000010ff */
[----:B------:R-:W3:Y:S01]  /*3230*/  MUFU.EX2 R65, R82 ;  /* 0x0000005200417308 */ /* 0x000ee20000000800 */
[C---:B--2---:R-:W-:Y:S01]  /*3240*/  FADD.FTZ R4, R20.reuse, R13 ;  /* 0x0000000d14047221 */ /* 0x044fe20000010000 */
[----:B------:R-:W-:Y:S02]  /*3250*/  F2FP.BF16.F32.PACK_AB R13, R59, R54 ;  /* 0x000000363b0d723e */ /* 0x000fe400000010ff */
[----:B------:R-:W-:-:S04]  /*3260*/  F2FP.BF16.F32.PACK_AB R27, R20, R27 ;  /* 0x0000001b141b723e */ /* 0x000fc800000010ff */
[----:B------:R-:W-:Y:S01]  /*3270*/  MUFU.EX2 R53, R53 ;  /* 0x0000003500357308 */ /* 0x000fe20000000800 */
[C---:B-1----:R-:W-:Y:S01]  /*3280*/  FADD.FTZ R6, R64.reuse, R15 ;  /* 0x0000000f40067221 */ /* 0x042fe20000010000 */
[----:B------:R-:W-:Y:S02]  /*3290*/  F2FP.BF16.F32.PACK_AB R15, R71, R58 ;  /* 0x0000003a470f723e */ /* 0x000fe400000010ff */
[----:B------:R-:W-:-:S03]  /*32a0*/  F2FP.BF16.F32.PACK_AB R64, R64, R57 ;  /* 0x000000394040723e */ /* 0x000fc600000010ff */
[----:B------:R0:W-:Y:S01]  /*32b0*/  STSM.16.M88.4 [R19], R12 ;  /* 0x0000000c13007844 */ /* 0x0001e20000000200 */
[----:B------:R-:W1:Y:S01]  /*32c0*/  MUFU.EX2 R60, R60 ;  /* 0x0000003c003c7308 */ /* 0x000e620000000800 */
[----:B---3--:R-:W-:Y:S02]  /*32d0*/  FADD.FTZ R5, R65, R4 ;  /* 0x0000000441057221 */ /* 0x008fe40000010000 */
[----:B------:R0:W-:Y:S05]  /*32e0*/  STSM.16.M88.4 [R17+0x6000], R24 ;  /* 0x0060001811007844 */ /* 0x0001ea0000000200 */
[----:B------:R-:W2:Y:S08]  /*32f0*/  MUFU.EX2 R28, R83 ;  /* 0x00000053001c7308 */ /* 0x000eb00000000800 */
[----:B------:R-:W-:Y:S01]  /*3300*/  MUFU.EX2 R86, R86 ;  /* 0x0000005600567308 */ /* 0x000fe20000000800 */
[----:B-1----:R-:W-:Y:S01]  /*3310*/  F2FP.BF16.F32.PACK_AB R66, R60, R53 ;  /* 0x000000353c42723e */ /* 0x002fe200000010ff */
[----:B------:R-:W-:-:S04]  /*3320*/  FADD.FTZ R53, R53, R6 ;  /* 0x0000000635357221 */ /* 0x000fc80000010000 */
[----:B------:R-:W-:Y:S02]  /*3330*/  FADD.FTZ R4, R60, R53 ;  /* 0x000000353c047221 */ /* 0x000fe40000010000 */
[----:B------:R-:W1:Y:S01]  /*3340*/  MUFU.EX2 R87, R87 ;  /* 0x0000005700577308 */ /* 0x000e620000000800 */
[C---:B--2---:R-:W-:Y:S01]  /*3350*/  F2FP.BF16.F32.PACK_AB R65, R28.reuse, R65 ;  /* 0x000000411c41723e */ /* 0x044fe200000010ff */
[----:B------:R-:W-:Y:S01]  /*3360*/  FADD.FTZ R5, R28, R5 ;  /* 0x000000051c057221 */ /* 0x000fe20000010000 */
[----:B-1----:R-:W-:-:S03]  /*3370*/  F2FP.BF16.F32.PACK_AB R67, R87, R86 ;  /* 0x000000565743723e */ /* 0x002fc600000010ff */
[----:B------:R-:W-:Y:S02]  /*3380*/  FADD.FTZ R86, R86, R5 ;  /* 0x0000000556567221 */ /* 0x000fe40000010000 */
[----:B------:R0:W-:Y:S02]  /*3390*/  STSM.16.M88.4 [R16+0x6000], R64 ;  /* 0x0060004010007844 */ /* 0x0001e40000000200 */
[----:B------:R-:W-:Y:S01]  /*33a0*/  FADD.FTZ R5, R87, R86 ;  /* 0x0000005657057221 */ /* 0x000fe20000010000 */
[----:B------:R1:W-:Y:S06]  /*33b0*/  MEMBAR.ALL.CTA ;  /* 0x0000000000007992 */ /* 0x0003ec0000008000 */
[----:B-1----:R-:W1:Y:S02]  /*33c0*/  FENCE.VIEW.ASYNC.S ;  /* 0x00000000000073c6 */ /* 0x002e640000000000 */
[----:B-1----:R-:W-:Y:S01]  /*33d0*/  NOP ;  /* 0x0000000000007918 */ /* 0x002fe20000000000 */
[----:B------:R-:W-:Y:S05]  /*33e0*/  @!P1 BRA `(.L_x_10005) ;  /* 0x0000002000a49947 */ /* 0x000fea0003800000 */
        /* <DEDUP_REMOVED lines=28> */
[----:B------:R-:W-:Y:S01]  /*35b0*/  UMOV UR34, UR44 ;  /* 0x0000002c00227c82 */ /* 0x000fe20008000000 */
[----:B------:R-:W-:-:S09]  /*35c0*/  ULDC UR33, c[0x0][0x988] ;  /* 0x0002620000217ab9 */ /* 0x000fd20000000800 */
.L_x_10016:
[----:B------:R-:W-:Y:S01]  /*35d0*/  ISETP.NE.AND P2, PT, RZ, UR39, PT ;  /* 0x00000027ff007c0c */ /* 0x000fe2000bf45270 */
[----:B------:R-:W-:-:S04]  /*35e0*/  UISETP.NE.AND UP0, UPT, UR34, 0x1, UPT ;  /* 0x000000012200788c */ /* 0x000fc8000bf05270 */
[----:B------:R-:W-:-:S04]  /*35f0*/  USEL UR45, URZ, 0x1, UP0 ;  /* 0x000000013f2d7887 */ /* 0x000fc80008000000 */
[----:B------:R-:W-:-:S04]  /*3600*/  ULOP3.LUT UR45, UR28, UR45, URZ, 0x3c, !UPT ;  /* 0x0000002d1c2d7292 */ /* 0x000fc8000f8e3c3f */
[----:B------:R-:W-:Y:S08]  /*3610*/  @P2 BRA `(.L_x_10006) ;  /* 0x0000000000382947 */ /* 0x000ff00003800000 */
[----:B------:R-:W-:Y:S05]  /*3620*/  @!P0 BRA `(.L_x_10007) ;  /* 0x0000000000048947 */ /* 0x000fea0003800000 */
[----:B------:R-:W-:Y:S01]  /*3630*/  BPT.TRAP 0x1 ;  /* 0x000000040000795c */ /* 0x000fe20000300000 */
.L_x_10007:
[----:B------:R-:W-:Y:S01]  /*3640*/  UIADD3 UR6, UR34, 0x1, URZ ;  /* 0x0000000122067890 */ /* 0x000fe2000fffe03f */
[----:B------:R-:W-:-:S03]  /*3650*/  IMAD.U32 R0, RZ, RZ, UR45 ;  /* 0x0000002dff007e24 */ /* 0x000fc6000f8e00ff */
[----:B------:R-:W-:Y:S02]  /*3660*/  UISETP.NE.AND UP0, UPT, UR6, 0x2, UPT ;  /* 0x000000020600788c */ /* 0x000fe4000bf05270 */
[----:B------:R-:W-:Y:S02]  /*3670*/  SHF.L.U32 R0, R0, 0x1f, RZ ;  /* 0x0000001f00007819 */ /* 0x000fe400000006ff */
[----:B------:R-:W-:-:S04]  /*3680*/  USEL UR6, UR6, URZ, UP0 ;  /* 0x0000003f06067287 */ /* 0x000fc80008000000 */
[----:B------:R-:W-:-:S09]  /*3690*/  ULEA UR6, UR6, UR40, 0x3 ;  /* 0x0000002806067291 */ /* 0x000fd2000f8e183f */
[----:B------:R1:W2:Y:S01]  /*36a0*/  SYNCS.PHASECHK.TRANS64.TRYWAIT P1, [UR6+0x2d830], R0 ;  /* 0x02d83000ff0075a7 */ /* 0x0002a20008020146 */
[----:B------:R-:W-:Y:S05]  /*36b0*/  @!P0 BRA `(.L_x_10008) ;  /* 0x0000000000048947 */ /* 0x000fea0003800000 */
[----:B------:R-:W-:Y:S01]  /*36c0*/  BPT.TRAP 0x1 ;  /* 0x000000040000795c */ /* 0x000fe20000300000 */
.L_x_10008:
[----:B--2---:R-:W-:Y:S05]  /*36d0*/  @P1 BRA `(.L_x_10006) ;  /* 0x0000000000081947 */ /* 0x004fea0003800000 */
[----:B------:R-:W2:Y:S02]  /*36e0*/  SYNCS.PHASECHK.TRANS64.TRYWAIT P1, [UR6+0x2d830], R0 ;  /* 0x02d83000ff0075a7 */ /* 0x000ea40008020146 */
[----:B--2---:R-:W-:Y:S05]  /*36f0*/  @!P1 BRA `(.L_x_10009) ;  /* 0x0000007000849947 */ /* 0x004fea0003800000 */
.L_x_10006:
[----:B--2---:R-:W2:Y:S01]  /*3700*/  S2R R3, SR_TID.X ;  /* 0x0000000000037919 */ /* 0x004ea20000002100 */
[----:B------:R-:W-:Y:S01]  /*3710*/  UIADD3 UR44, UR34, 0x1, URZ ;  /* 0x00000001222c7890 */ /* 0x000fe2000fffe03f */
[----:B------:R-:W-:Y:S01]  /*3720*/  UMOV UR7, 0x80000020 ;  /* 0x8000002000077882 */ /* 0x000fe20000000000 */
[----:B------:R-:W-:Y:S02]  /*3730*/  UMOV UR11, 0x80000020 ;  /* 0x80000020000b7882 */ /* 0x000fe40000000000 */
[----:B------:R-:W-:Y:S01]  /*3740*/  UISETP.NE.AND UP0, UPT, UR44, 0x2, UPT ;  /* 0x000000022c00788c */ /* 0x000fe2000bf05270 */
[----:B------:R-:W-:Y:S01]  /*3750*/  UMOV UR15, 0x80000020 ;  /* 0x80000020000f7882 */ /* 0x000fe20000000000 */
[----:B------:R-:W-:Y:S02]  /*3760*/  UMOV UR19, 0x80000020 ;  /* 0x8000002000137882 */ /* 0x000fe40000000000 */
[----:B------:R-:W-:Y:S01]  /*3770*/  USEL UR44, UR44, URZ, UP0 ;  /* 0x0000003f2c2c7287 */ /* 0x000fe20008000000 */
[----:B------:R-:W-:Y:S01]  /*3780*/  UMOV UR23, 0x80000020 ;  /* 0x8000002000177882 */ /* 0x000fe20000000000 */
[----:B------:R-:W-:-:S02]  /*3790*/  UMOV UR27, 0x80000020 ;  /* 0x80000020001b7882 */ /* 0x000fc40000000000 */
[----:B------:R-:W-:-:S04]  /*37a0*/  UIMAD UR6, UR44, 0x600, UR32 ;  /* 0x000006002c0678a4 */ /* 0x000fc8000f8e0220 */
[----:B------:R-:W-:Y:S02]  /*37b0*/  UIADD3 UR10, UR6, 0x2, URZ ;  /* 0x00000002060a7890 */ /* 0x000fe4000fffe03f */
[----:B------:R-:W-:Y:S02]  /*37c0*/  UIADD3 UR14, UR6, 0x200, URZ ;  /* 0x00000200060e7890 */ /* 0x000fe4000fffe03f */
[----:B------:R-:W-:Y:S02]  /*37d0*/  UIADD3 UR18, UR6, 0x202, URZ ;  /* 0x0000020206127890 */ /* 0x000fe4000fffe03f */
[----:B------:R-:W-:Y:S02]  /*37e0*/  UIADD3 UR22, UR6, 0x400, URZ ;  /* 0x0000040006167890 */ /* 0x000fe4000fffe03f */
[----:B------:R-:W-:Y:S01]  /*37f0*/  UIADD3 UR26, UR6, 0x402, URZ ;  /* 0x00000402061a7890 */ /* 0x000fe2000fffe03f */
[----:B--2---:R-:W-:-:S04]  /*3800*/  SHF.R.U32.HI R3, RZ, 0x7, R3 ;  /* 0x00000007ff037819 */ /* 0x004fc80000011603 */
[----:B-1----:R-:W-:-:S05]  /*3810*/  IADD3 R0, R3, 0x8, RZ ;  /* 0x0000000803007810 */ /* 0x002fca0007ffe0ff */
[----:B------:R1:W-:Y:S06]  /*3820*/  BAR.SYNC.DEFER_BLOCKING R0, 0x100 ;  /* 0x000400000000751d */ /* 0x0003ec0000010000 */
[----:B0-----:R-:W-:-:S06]  /*3830*/  WARPGROUP.ARRIVE ;  /* 0x00000000000079c5 */ /* 0x001fcc0000000000 */
        /* <DEDUP_REMOVED lines=17> */
[----:B-1----:R-:W-:Y:S05]  /*3950*/  @P2 BRA `(.L_x_10010) ;  /* 0x00000000002c2947 */ /* 0x002fea0003800000 */
[----:B------:R-:W-:Y:S05]  /*3960*/  @!P0 BRA `(.L_x_10011) ;  /* 0x0000000000048947 */ /* 0x000fea0003800000 */
[----:B------:R-:W-:Y:S01]  /*3970*/  BPT.TRAP 0x1 ;  /* 0x000000040000795c */ /* 0x000fe20000300000 */
.L_x_10011:
[----:B------:R-:W-:Y:S01]  /*3980*/  ULEA UR6, UR34, UR40, 0x3 ;  /* 0x0000002822067291 */ /* 0x000fe2000f8e183f */
[----:B------:R-:W-:-:S05]  /*3990*/  IMAD.U32 R0, RZ, RZ, UR28 ;  /* 0x0000001cff007e24 */ /* 0x000fca000f8e00ff */
[----:B------:R-:W-:-:S04]  /*39a0*/  SHF.L.U32 R0, R0, 0x1f, RZ ;  /* 0x0000001f00007819 */ /* 0x000fc800000006ff */
[----:B------:R0:W1:Y:S01]  /*39b0*/  SYNCS.PHASECHK.TRANS64.TRYWAIT P1, [UR6+0x2d850], R0 ;  /* 0x02d85000ff0075a7 */ /* 0x0000620008020146 */
[----:B------:R-:W-:Y:S05]  /*39c0*/  @!P0 BRA `(.L_x_10012) ;  /* 0x0000000000048947 */ /* 0x000fea0003800000 */
[----:B------:R-:W-:Y:S01]  /*39d0*/  BPT.TRAP 0x1 ;  /* 0x000000040000795c */ /* 0x000fe20000300000 */
.L_x_10012:
[----:B-1----:R-:W-:Y:S05]  /*39e0*/  @P1 BRA `(.L_x_10010) ;  /* 0x0000000000081947 */ /* 0x002fea0003800000 */
[----:B------:R-:W1:Y:S02]  /*39f0*/  SYNCS.PHASECHK.TRANS64.TRYWAIT P1, [UR6+0x2d850], R0 ;  /* 0x02d85000ff0075a7 */ /* 0x000e640008020146 */
[----:B-1----:R-:W-:Y:S05]  /*3a00*/  @!P1 BRA `(.L_x_10013) ;  /* 0x0000006c00d89947 */ /* 0x002fea0003800000 */
.L_x_10010:
[----:B------:R-:W-:Y:S01]  /*3a10*/  UIADD3 UR6, UR40, 0x400, URZ ;  /* 0x0000040028067890 */ /* 0x000fe2000fffe03f */
[----:B------:R-:W-:Y:S01]  /*3a20*/  WARPGROUP.ARRIVE ;  /* 0x00000000000079c5 */ /* 0x000fe20000000000 */
[----:B------:R-:W-:Y:S01]  /*3a30*/  UMOV UR29, 0x40000040 ;  /* 0x40000040001d7882 */ /* 0x000fe20000000000 */
[----:B------:R-:W-:Y:S01]  /*3a40*/  UMOV UR31, 0x80000020 ;  /* 0x80000020001f7882 */ /* 0x000fe20000000000 */
[----:B------:R-:W-:-:S03]  /*3a50*/  USHF.R.U32.HI UR6, URZ, 0x4, UR6 ;  /* 0x000000043f067899 */ /* 0x000fc60008011606 */
[----:B------:R-:W1:Y:S01]  /*3a60*/  S2R R8, SR_TID.X ;  /* 0x0000000000087919 */ /* 0x000e620000002100 */
[----:B------:R-:W-:-:S04]  /*3a70*/  ULOP3.LUT UR6, UR6, 0x3fff, URZ, 0xc0, !UPT ;  /* 0x00003fff06067892 */ /* 0x000fc8000f8ec03f */
[----:B------:R-:W-:Y:S02]  /*3a80*/  ULOP3.LUT UR7, UR6, 0x2000000, URZ, 0xfc, !UPT ;  /* 0x0200000006077892 */ /* 0x000fe4000f8efc3f */
[----:B------:R-:W-:Y:S02]  /*3a90*/  ULOP3.LUT UR6, UR37, 0x10000, URZ, 0xfc, !UPT ;  /* 0x0001000025067892 */ /* 0x000fe4000f8efc3f */
[----:B------:R-:W-:-:S05]  /*3aa0*/  UIMAD UR7, UR34, 0x600, UR7 ;  /* 0x00000600220778a4 */ /* 0x000fca000f8e0207 */
[----:B------:R-:W-:Y:S02]  /*3ab0*/  UMOV UR28, UR6 ;  /* 0x00000006001c7c82 */ /* 0x000fe40008000000 */
[----:B------:R-:W-:Y:S02]  /*3ac0*/  UMOV UR30, UR7 ;  /* 0x00000007001e7c82 */ /* 0x000fe40008000000 */
[----:B------:R-:W-:Y:S01]  /*3ad0*/  HGMMA.64x96x16.F32.BF16 R88, gdesc[UR28].tnspB, R88, gsb0 ;  /* 0x416000001c5879f0 */ /* 0x000fe20008001858 */
[----:B------:R-:W-:Y:S02]  /*3ae0*/  UIADD3 UR28, UR6, 0x2, URZ ;  /* 0x00000002061c7890 */ /* 0x000fe4000fffe03f */
[----:B------:R-:W-:Y:S01]  /*3af0*/  UIADD3 UR30, UR7, 0x40, URZ ;  /* 0x00000040071e7890 */ /* 0x000fe2000fffe03f */
[----:B------:R-:W-:Y:S01]  /*3b00*/  UMOV UR29, 0x40000040 ;  /* 0x40000040001d7882 */ /* 0x000fe20000000000 */
[----:B------:R-:W-:Y:S01]  /*3b10*/  UMOV UR31, 0x80000020 ;  /* 0x80000020001f7882 */ /* 0x000fe20000000000 */
[----:B-1----:R-:W-:-:S02]  /*3b20*/  SHF.R.U32.HI R3, RZ, 0x7, R8 ;  /* 0x00000007ff037819 */ /* 0x002fc40000011608 */
[----:B------:R-:W-:-:S03]  /*3b30*/  ISETP.GE.U32.AND P1, PT, R8, 0x180, PT ;  /* 0x000001800800780c */ /* 0x000fc60003f26070 */
[----:B0-----:R-:W-:-:S05]  /*3b40*/  VIADD R0, R3, 0x9 ;  /* 0x0000000903007836 */ /* 0x001fca0000000000 */
[----:B------:R-:W-:Y:S01]  /*3b50*/  SEL R0, R0, 0x9, !P1 ;  /* 0x0000000900007807 */ /* 0x000fe20004800000 */
[----:B------:R-:W-:Y:S02]  /*3b60*/  WARPGROUP.DEPBAR.LE gsb0, 0x0 ;  /* 0x00008000000079c5 */ /* 0x000fe40000010000 */
[----:B------:R-:W-:-:S06]  /*3b70*/  WARPGROUP.ARRIVE ;  /* 0x00000000000079c5 */ /* 0x000fcc0000000000 */
[----:B------:R-:W-:Y:S01]  /*3b80*/  HGMMA.64x96x16.F32.BF16 R88, gdesc[UR28].tnspB, R88, gsb0 ;  /* 0x416000001c5879f0 */ /* 0x000fe20008001858 */
[----:B------:R-:W-:Y:S02]  /*3b90*/  UIADD3 UR28, UR6, 0x4, URZ ;  /* 0x00000004061c7890 */ /* 0x000fe4000fffe03f */
[----:B------:R-:W-:Y:S01]  /*3ba0*/  UIADD3 UR30, UR7, 0x80, URZ ;  /* 0x00000080071e7890 */ /* 0x000fe2000fffe03f */
[----:B------:R-:W-:Y:S01]  /*3bb0*/  UMOV UR29, 0x40000040 ;  /* 0x40000040001d7882 */ /* 0x000fe20000000000 */
[----:B------:R-:W-:Y:S01]  /*3bc0*/  UMOV UR31, 0x80000020 ;  /* 0x80000020001f7882 */ /* 0x000fe20000000000 */
        /* <DEDUP_REMOVED lines=37> */
[----:B------:R-:W-:Y:S03]  /*3e20*/  HGMMA.64x96x16.F32.BF16 R88, gdesc[UR28].tnspB, R88, gsb0 ;  /* 0x416000001c5879f0 */ /* 0x000fe60008001858 */
[----:B------:R-:W-:Y:S02]  /*3e30*/  WARPGROUP.DEPBAR.LE gsb0, 0x0 ;  /* 0x00008000000079c5 */ /* 0x000fe40000010000 */
[----:B------:R0:W-:Y:S06]  /*3e40*/  BAR.ARV R0, 0x100 ;  /* 0x000400000000751d */ /* 0x0001ec0000002000 */
[----:B------:R-:W-:Y:S05]  /*3e50*/  @!P0 BRA `(.L_x_10014) ;  /* 0x0000000000048947 */ /* 0x000fea0003800000 */
[----:B------:R-:W-:Y:S01]  /*3e60*/  BPT.TRAP 0x1 ;  /* 0x000000040000795c */ /* 0x000fe20000300000 */
.L_x_10014:
        /* <DEDUP_REMOVED lines=76> */
[C---:B------:R-:W-:Y:S01]  /*4330*/  FMUL.FTZ R8, R0.reuse, UR33 ;  /* 0x0000002100087c20 */ /* 0x040fe20008410000 */
[----:B------:R-:W-:-:S03]  /*4340*/  FADD.FTZ R7, -R0, R7 ;  /* 0x0000000700077221 */ /* 0x000fc60000010100 */
        /* <DEDUP_REMOVED lines=32> */
[C---:B------:R-:W-:Y:S01]  /*4550*/  FADD.FTZ R6, -R3.reuse, R6 ;  /* 0x0000000603067221 */ /* 0x040fe20000010100 */
[----:B------:R-:W-:Y:S01]  /*4560*/  FMUL.FTZ R8, R3, UR33 ;  /* 0x0000002103087c20 */ /* 0x000fe20008410000 */
[----:B------:R-:W-:Y:S01]  /*4570*/  FMUL.FTZ R7, R7, UR33 ;  /* 0x0000002107077c20 */ /* 0x000fe20008410000 */
[----:B------:R-:W-:Y:S01]  /*4580*/  MUFU.EX2 R9, R9 ;  /* 0x0000000900097308 */ /* 0x000fe20000000800 */
[----:B------:R-:W-:Y:S01]  /*4590*/  FMUL.FTZ R6, R6, UR33 ;  /* 0x0000002106067c20 */ /* 0x000fe20008410000 */
        /* <DEDUP_REMOVED lines=31> */
[----:B------:R-:W-:-:S07]  /*4790*/  FFMA.FTZ R70, R87, UR33, -R8 ;  /* 0x0000002157467c23 */ /* 0x000fce0008010808 */
[----:B------:R-:W2:Y:S01]  /*47a0*/  MUFU.EX2 R139, R139 ;  /* 0x0000008b008b7308 */ /* 0x000ea20000000800 */
[----:B-1----:R-:W-:-:S07]  /*47b0*/  FFMA.FTZ R4, R6, R5, R26 ;  /* 0x0000000506047223 */ /* 0x002fce000001001a */
[----:B------:R-:W1:Y:S01]  /*47c0*/  MUFU.EX2 R11, R11 ;  /* 0x0000000b000b7308 */ /* 0x000e620000000800 */
[----:B0-----:R-:W-:Y:S01]  /*47d0*/  FADD.FTZ R46, R10, R43 ;  /* 0x0000002b0a2e7221 */ /* 0x001fe20000010000 */
[--C-:B------:R-:W-:Y:S01]  /*47e0*/  FFMA.FTZ R43, R66, UR33, -R8.reuse ;  /* 0x00000021422b7c23 */ /* 0x100fe20008010808 */
[----:B------:R-:W-:-:S05]  /*47f0*/  FFMA.FTZ R66, R83, UR33, -R8 ;  /* 0x0000002153427c23 */ /* 0x000fca0008010808 */
        /* <DEDUP_REMOVED lines=125> */
.L_x_10015:
[----:B------:R-:W-:Y:S01]  /*4fd0*/  ULEA UR6, UR34, UR40, 0x3 ;  /* 0x0000002822067291 */ /* 0x000fe2000f8e183f */
[----:B------:R-:W-:Y:S01]  /*4fe0*/  F2FP.BF16.F32.PACK_AB R8, R10, R9 ;  /* 0x000000090a08723e */ /* 0x000fe200000010ff */
[----:B------:R-:W-:Y:S01]  /*4ff0*/  UMOV UR28, UR45 ;  /* 0x0000002d001c7c82 */ /* 0x000fe20008000000 */
[----:B------:R-:W-:Y:S01]  /*5000*/  F2FP.BF16.F32.PACK_AB R10, R12, R11 ;  /* 0x0000000b0c0a723e */ /* 0x000fe200000010ff */
[----:B------:R-:W-:Y:S01]  /*5010*/  UIADD3 UR6, UR6, 0x2d860, URZ ;  /* 0x0002d86006067890 */ /* 0x000fe2000fffe03f */
[----:B------:R-:W-:Y:S01]  /*5020*/  F2FP.BF16.F32.PACK_AB R12, R14, R13 ;  /* 0x0000000d0e0c723e */ /* 0x000fe200000010ff */
[----:B------:R-:W-:Y:S01]  /*5030*/  UMOV UR34, UR44 ;  /* 0x0000002c00227c82 */ /* 0x000fe20008000000 */
[----:B------:R-:W-:Y:S01]  /*5040*/  F2FP.BF16.F32.PACK_AB R9, R139, R26 ;  /* 0x0000001a8b09723e */ /* 0x000fe200000010ff */
[----:B------:R-:W-:Y:S01]  /*5050*/  UPRMT UR6, UR41, 0x654, UR6 ;  /* 0x0000065429067896 */ /* 0x000fe20008000006 */
        /* <DEDUP_REMOVED lines=8> */
[----:B------:R-:W-:Y:S01]  /*50e0*/  SYNCS.ARRIVE.TRANS64.RED.A1T0 RZ, [UR6], RZ ;  /* 0x000000ffffff79a7 */ /* 0x000fe20008100406 */
[----:B------:R-:W-:Y:S01]  /*50f0*/  STSM.16.M88.4 [R2+0x21800], R8 ;  /* 0x0218000802007844 */ /* 0x000fe20000000200 */
[----:B------:R-:W-:Y:S01]  /*5100*/  F2FP.BF16.F32.PACK_AB R44, R24, R21 ;  /* 0x00000015182c723e */ /* 0x000fe200000010ff */
[----:B------:R-:W-:Y:S01]  /*5110*/  UIADD3 UR6, UR35, -0x1, URZ ;  /* 0xffffffff23067890 */ /* 0x000fe2000fffe03f */
[----:B------:R-:W-:Y:S01]  /*5120*/  F2FP.BF16.F32.PACK_AB R45, R81, R45 ;  /* 0x0000002d512d723e */ /* 0x000fe200000010ff */
[----:B------:R0:W-:Y:S01]  /*5130*/  STSM.16.M88.4 [R18], R12 ;  /* 0x0000000c12007844 */ /* 0x0001e20000000200 */
[----:B------:R-:W-:Y:S01]  /*5140*/  F2FP.BF16.F32.PACK_AB R46, R28, R25 ;  /* 0x000000191c2e723e */ /* 0x000fe200000010ff */
[-C--:B------:R-:W-:Y:S01]  /*5150*/  FMUL.FTZ R96, R96, R7.reuse ;  /* 0x0000000760607220 */ /* 0x080fe20000410000 */
[----:B------:R-:W-:Y:S01]  /*5160*/  F2FP.BF16.F32.PACK_AB R47, R47, R34 ;  /* 0x000000222f2f723e */ /* 0x000fe200000010ff */
[----:B------:R-:W-:Y:S01]  /*5170*/  FMUL.FTZ R97, R97, R7 ;  /* 0x0000000761617220 */ /* 0x000fe20000410000 */
[----:B------:R-:W-:Y:S01]  /*5180*/  F2FP.BF16.F32.PACK_AB R24, R32, R29 ;  /* 0x0000001d2018723e */ /* 0x000fe200000010ff */
[----:B------:R-:W-:Y:S01]  /*5190*/  FMUL.FTZ R100, R100, R7 ;  /* 0x0000000764647220 */ /* 0x000fe20000410000 */
        /* <DEDUP_REMOVED lines=14> */
[----:B0-----:R-:W-:Y:S01]  /*5280*/  F2FP.BF16.F32.PACK_AB R14, R64, R61 ;  /* 0x0000003d400e723e */ /* 0x001fe200000010ff */
[----:B------:R-:W-:Y:S01]  /*5290*/  FMUL.FTZ R112, R112, R7 ;  /* 0x0000000770707220 */ /* 0x000fe20000410000 */
[----:B------:R-:W-:Y:S01]  /*52a0*/  F2FP.BF16.F32.PACK_AB R8, R52, R49 ;  /* 0x000000313408723e */ /* 0x000fe200000010ff */
[----:B------:R1:W-:Y:S01]  /*52b0*/  STSM.16.M88.4 [R2+0x27800], R28 ;  /* 0x0278001c02007844 */ /* 0x0003e20000000200 */
        /* <DEDUP_REMOVED lines=17> */
[----:B------:R1:W-:Y:S01]  /*53d0*/  STSM.16.M88.4 [R17+0x6000], R12 ;  /* 0x0060000c11007844 */ /* 0x0003e20000000200 */
[----:B------:R-:W-:Y:S01]  /*53e0*/  F2FP.BF16.F32.PACK_AB R67, R70, R67 ;  /* 0x000000434643723e */ /* 0x000fe200000010ff */
[-C--:B------:R-:W-:Y:S01]  /*53f0*/  FMUL.FTZ R128, R128, R7.reuse ;  /* 0x0000000780807220 */ /* 0x080fe20000410000 */
[----:B------:R-:W-:Y:S01]  /*5400*/  ISETP.LT.AND P1, PT, RZ, UR35, PT ;  /* 0x00000023ff007c0c */ /* 0x000fe2000bf21270 */
[----:B------:R-:W-:Y:S01]  /*5410*/  UMOV UR35, UR6 ;  /* 0x0000000600237c82 */ /* 0x000fe20008000000 */
[-C--:B------:R-:W-:Y:S01]  /*5420*/  FMUL.FTZ R129, R129, R7.reuse ;  /* 0x0000000781817220 */ /* 0x080fe20000410000 */
[----:B------:R1:W-:Y:S01]  /*5430*/  STSM.16.M88.4 [R16+0x6000], R64 ;  /* 0x0060004010007844 */ /* 0x0003e20000000200 */
[-C--:B------:R-:W-:Y:S01]  /*5440*/  FMUL.FTZ R132, R132, R7.reuse ;  /* 0x0000000784847220 */ /* 0x080fe20000410000 */
[----:B------:R-:W-:Y:S01]  /*5450*/  FMUL.FTZ R133, R133, R7 ;  /* 0x0000000785857220 */ /* 0x000fe20000410000 */
[-C--:B------:R-:W-:Y:S01]  /*5460*/  FMUL.FTZ R90, R90, R6.reuse ;  /* 0x000000065a5a7220 */ /* 0x080fe20000410000 */
[----:B------:R-:W-:Y:S01]  /*5470*/  @!PT LDS RZ, [RZ] ;  /* 0x00000000fffff984 */ /* 0x000fe20000000800 */
[----:B------:R-:W-:Y:S01]  /*5480*/  @!PT LDS RZ, [RZ] ;  /* 0x00000000fffff984 */ /* 0x000fe20000000800 */
[----:B------:R-:W-:Y:S01]  /*5490*/  @!PT LDS RZ, [RZ] ;  /* 0x00000000fffff984 */ /* 0x000fe20000000800 */
[----:B------:R-:W-:Y:S01]  /*54a0*/  @!PT LDS RZ, [RZ] ;  /* 0x00000000fffff984 */ /* 0x000fe20000000800 */
[----:B------:R0:W-:Y:S06]  /*54b0*/  MEMBAR.ALL.CTA ;  /* 0x0000000000007992 */ /* 0x0001ec0000008000 */
[----:B0-----:R-:W0:Y:S01]  /*54c0*/  FENCE.VIEW.ASYNC.S ;  /* 0x00000000000073c6 */ /* 0x001e220000000000 */
        /* <DEDUP_REMOVED lines=25> */
[----:B0-----:R-:W-:Y:S01]  /*5660*/  NOP ;  /* 0x0000000000007918 */ /* 0x001fe20000000000 */
[----:B-1----:R-:W-:Y:S05]  /*5670*/  @P1 BRA `(.L_x_10016) ;  /* 0xffffffdc00d41947 */ /* 0x002fea000383ffff */
.L_x_10005:
[----:B------:R-:W-:Y:S06]  /*5680*/  BAR.ARV 0x8, 0x200 ;  /* 0x0208000000007b1d */ /* 0x000fec0000002000 */
[----:B------:R-:W-:Y:S05]  /*5690*/  @!P0 BRA `(.L_x_10017) ;  /* 0x0000000000048947 */ /* 0x000fea0003800000 */
[----:B------:R-:W-:Y:S01]  /*56a0*/  BPT.TRAP 0x1 ;  /* 0x000000040000795c */ /* 0x000fe20000300000 */
.L_x_10017:
[----:B------:R-:W-:Y:S01]  /*56b0*/  ULEA UR8, UR44, UR40, 0x3 ;  /* 0x000000282c087291 */ /* 0x000fe2000f8e183f */
[----:B------:R-:W-:-:S05]  /*56c0*/  IMAD.U32 R6, RZ, RZ, UR45 ;  /* 0x0000002dff067e24 */ /* 0x000fca000f8e00ff */
[----:B------:R-:W-:-:S04]  /*56d0*/  SHF.L.U32 R6, R6, 0x1f, RZ ;  /* 0x0000001f06067819 */ /* 0x000fc800000006ff */
[----:B------:R1:W2:Y:S01]  /*56e0*/  SYNCS.PHASECHK.TRANS64.TRYWAIT P1, [UR8+0x2d850], R6 ;  /* 0x02d85006ff0075a7 */ /* 0x0002a20008020148 */
[----:B------:R-:W-:Y:S05]  /*56f0*/  @!P0 BRA `(.L_x_10018) ;  /* 0x0000000000048947 */ /* 0x000fea0003800000 */
[----:B------:R-:W-:Y:S01]  /*5700*/  BPT.TRAP 0x1 ;  /* 0x000000040000795c */ /* 0x000fe20000300000 */
.L_x_10018:
[----:B--2---:R-:W-:Y:S05]  /*5710*/  @P1 BRA `(.L_x_10019) ;  /* 0x0000000000081947 */ /* 0x004fea0003800000 */
[----:B------:R-:W2:Y:S02]  /*5720*/  SYNCS.PHASECHK.TRANS64.TRYWAIT P1, [UR8+0x2d850], R6 ;  /* 0x02d85006ff0075a7 */ /* 0x000ea40008020148 */
[----:B--2---:R-:W-:Y:S05]  /*5730*/  @!P1 BRA `(.L_x_10020) ;  /* 0x0000005000a49947 */ /* 0x004fea0003800000 */
.L_x_10019:
[----:B------:R-:W-:Y:S01]  /*5740*/  UIADD3 UR4, UR40, 0x400, URZ ;  /* 0x0000040028047890 */ /* 0x000fe2000fffe03f */
[----:B------:R-:W-:Y:S01]  /*5750*/  WARPGROUP.ARRIVE ;  /* 0x00000000000079c5 */ /* 0x000fe20000000000 */
[----:B------:R-:W-:Y:S01]  /*5760*/  ULOP3.LUT UR37, UR37, 0x10000, URZ, 0xfc, !UPT ;  /* 0x0001000025257892 */ /* 0x000fe2000f8efc3f */
[----:B--2---:R-:W2:Y:S01]  /*5770*/  SHFL.BFLY PT, R7, R4, 0x2, 0x1f ;  /* 0x0c401f0004077f89 */ /* 0x004ea200000e0000 */
[----:B------:R-:W-:Y:S01]  /*5780*/  USHF.R.U32.HI UR4, URZ, 0x4, UR4 ;  /* 0x000000043f047899 */ /* 0x000fe20008011604 */
[----:B------:R-:W-:Y:S01]  /*5790*/  IMAD.MOV.U32 R55, RZ, RZ, RZ ;  /* 0x000000ffff377224 */ /* 0x000fe200078e00ff */
[----:B------:R-:W-:Y:S01]  /*57a0*/  UMOV UR5, 0x40000040 ;  /* 0x4000004000057882 */ /* 0x000fe20000000000 */
[----:B------:R-:W-:Y:S01]  /*57b0*/  UMOV UR7, 0x80000020 ;  /* 0x8000002000077882 */ /* 0x000fe20000000000 */
[----:B------:R-:W-:Y:S01]  /*57c0*/  ULOP3.LUT UR4, UR4, 0x3fff, URZ, 0xc0, !UPT ;  /* 0x00003fff04047892 */ /* 0x000fe2000f8ec03f */
[----:B-1----:R-:W0:Y:S01]  /*57d0*/  SHFL.BFLY PT, R6, R5, 0x2, 0x1f ;  /* 0x0c401f0005067f89 */ /* 0x002e2200000e0000 */
[----:B------:R-:W-:-:S02]  /*57e0*/  IMAD.MOV.U32 R33, RZ, RZ, -0x800000 ;  /* 0xff800000ff217424 */ /* 0x000fc400078e00ff */
[----:B------:R-:W-:Y:S01]  /*57f0*/  ULOP3.LUT UR4, UR4, 0x2000000, URZ, 0xfc, !UPT ;  /* 0x0200000004047892 */ /* 0x000fe2000f8efc3f */
[----:B------:R-:W-:-:S03]  /*5800*/  IMAD.MOV.U32 R32, RZ, RZ, -0x800000 ;  /* 0xff800000ff207424 */ /* 0x000fc600078e00ff */
[----:B------:R-:W-:-:S03]  /*5810*/  UIMAD UR9, UR44, 0x600, UR4 ;  /* 0x000006002c0978a4 */ /* 0x000fc6000f8e0204 */
[----:B------:R-:W-:-:S04]  /*5820*/  UMOV UR4, UR37 ;  /* 0x0000002500047c82 */ /* 0x000fc80008000000 */
[----:B------:R-:W-:Y:S02]  /*5830*/  UMOV UR6, UR9 ;  /* 0x0000000900067c82 */ /* 0x000fe40008000000 */
[----:B------:R-:W-:Y:S01]  /*5840*/  HGMMA.64x96x16.F32.BF16 R88, gdesc[UR4].tnspB, R88, gsb0 ;  /* 0x41600000045879f0 */ /* 0x000fe20008001858 */
[----:B------:R-:W-:Y:S01]  /*5850*/  UIADD3 UR4, UR37, 0x2, URZ ;  /* 0x0000000225047890 */ /* 0x000fe2000fffe03f */
[----:B--2---:R-:W-:Y:S01]  /*5860*/  FADD.FTZ R7, R7, R4 ;  /* 0x0000000407077221 */ /* 0x004fe20000010000 */
[----:B------:R-:W-:Y:S01]  /*5870*/  UIADD3 UR6, UR9, 0x40, URZ ;  /* 0x0000004009067890 */ /* 0x000fe2000fffe03f */
[----:B------:R-:W-:Y:S01]  /*5880*/  UMOV UR5, 0x40000040 ;  /* 0x4000004000057882 */ /* 0x000fe20000000000 */
[----:B------:R-:W-:Y:S01]  /*5890*/  UMOV UR7, 0x80000020 ;  /* 0x8000002000077882 */ /* 0x000fe20000000000 */
[----:B0-----:R-:W-:Y:S01]  /*58a0*/  FADD.FTZ R8, R6, R5 ;  /* 0x0000000506087221 */ /* 0x001fe20000010000 */
[----:B------:R-:W-:Y:S01]  /*58b0*/  IMAD.U32 R5, RZ, RZ, UR33 ;  /* 0x00000021ff057e24 */ /* 0x000fe2000f8e00ff */
[----:B------:R-:W0:Y:S04]  /*58c0*/  SHFL.BFLY PT, R6, R7, 0x1, 0x1f ;  /* 0x0c201f0007067f89 */ /* 0x000e2800000e0000 */
[----:B------:R-:W1:Y:S01]  /*58d0*/  SHFL.BFLY PT, R9, R8, 0x1, 0x1f ;  /* 0x0c201f0008097f89 */ /* 0x000e6200000e0000 */
[----:B0-----:R-:W-:Y:S01]  /*58e0*/  FADD.FTZ R10, R7, R6 ;  /* 0x00000006070a7221 */ /* 0x001fe20000010000 */
[----:B------:R-:W-:-:S02]  /*58f0*/  IMAD.U32 R7, RZ, RZ, UR33 ;  /* 0x00000021ff077e24 */ /* 0x000fc4000f8e00ff */
[----:B-1----:R-:W-:Y:S02]  /*5900*/  FADD.FTZ R11, R8, R9 ;  /* 0x00000009080b7221 */ /* 0x002fe40000010000 */
[----:B------:R-:W-:Y:S01]  /*5910*/  FSETP.NE.FTZ.AND P1, PT, R10, RZ, PT ;  /* 0x000000ff0a00720b */ /* 0x000fe20003f35000 */
[----:B------:R-:W-:Y:S02]  /*5920*/  IMAD.MOV.U32 R9, RZ, RZ, RZ ;  /* 0x000000ffff097224 */ /* 0x000fe400078e00ff */
        /* <DEDUP_REMOVED lines=57> */
[----:B0-23--:R-:W-:Y:S05]  /*5cc0*/  @!P0 BRA `(.L_x_10021) ;  /* 0x0000000000048947 */ /* 0x00dfea0003800000 */
[----:B------:R-:W-:Y:S01]  /*5cd0*/  BPT.TRAP 0x1 ;  /* 0x000000040000795c */ /* 0x000fe20000300000 */
.L_x_10021:
[----:B------:R-:W0:Y:S01]  /*5ce0*/  S2UR UR6, SR_SWINHI ;  /* 0x00000000000679c3 */ /* 0x000e220000002f00 */
[----:B------:R-:W-:Y:S01]  /*5cf0*/  LEA R11, R138, R22, 0x5 ;  /* 0x000000168a0b7211 */ /* 0x000fe200078e28ff */
[----:B------:R-:W-:Y:S01]  /*5d00*/  FMUL.FTZ R6, R93, R55 ;  /* 0x000000375d067220 */ /* 0x000fe20000410000 */
[----:B------:R-:W-:Y:S01]  /*5d10*/  IMAD R61, RZ, RZ, -UR43 ;  /* 0x8000002bff3d7e24 */ /* 0x000fe2000f8e02ff */
[----:B------:R-:W-:Y:S01]  /*5d20*/  ULDC UR7, c[0x0][0xc44] ;  /* 0x0003110000077ab9 */ /* 0x000fe20000000800 */
[----:B------:R-:W-:Y:S01]  /*5d30*/  UIADD3 UR8, UR8, 0x2d860, URZ ;  /* 0x0002d86008087890 */ /* 0x000fe2000fffe03f */
[-C--:B------:R-:W-:Y:S01]  /*5d40*/  FMUL.FTZ R62, R95, R9.reuse ;  /* 0x000000095f3e7220 */ /* 0x080fe20000410000 */
[----:B------:R-:W-:Y:S01]  /*5d50*/  ULDC.64 UR10, c[0x0][0xb90] ;  /* 0x0002e400000a7ab9 */ /* 0x000fe20000000a00 */
[----:B------:R-:W1:Y:S01]  /*5d60*/  LDC R60, c[0x0][0xbe8] ;  /* 0x0002fa00ff3c7b82 */ /* 0x000e620000000800 */
[----:B------:R-:W-:Y:S01]  /*5d70*/  UPRMT UR8, UR41, 0x654, UR8 ;  /* 0x0000065429087896 */ /* 0x000fe20008000008 */
        /* <DEDUP_REMOVED lines=26> */
[----:B------:R-:W-:Y:S01]  /*5f20*/  USHF.R.S32.HI UR12, URZ, 0x1f, UR7 ;  /* 0x0000001f3f0c7899 */ /* 0x000fe20008011407 */
[----:B------:R-:W-:Y:S01]  /*5f30*/  IMAD.WIDE R38, R11, 0x2, R38 ;  /* 0x000000020b267825 */ /* 0x000fe200078e0226 */
[----:B------:R-:W-:-:S03]  /*5f40*/  IADD3 R31, P1, R4, 0x6000, RZ ;  /* 0x00006000041f7810 */ /* 0x000fc60007f3e0ff */
[----:B------:R-:W-:Y:S01]  /*5f50*/  FMUL.FTZ R72, R126, R9 ;  /* 0x000000097e487220 */ /* 0x000fe20000410000 */
[----:B------:R-:W-:Y:S01]  /*5f60*/  IADD3 R27, P3, R4, 0x3000, RZ ;  /* 0x00003000041b7810 */ /* 0x000fe20007f7e0ff */
[----:B--2---:R-:W-:Y:S01]  /*5f70*/  IMAD R61, R26, R61, UR36 ;  /* 0x000000241a3d7e24 */ /* 0x004fe2000f8e023d */
[----:B------:R-:W-:Y:S01]  /*5f80*/  IADD3 R25, P0, R4, 0x6020, RZ ;  /* 0x0000602004197810 */ /* 0x000fe20007f1e0ff */
[----:B------:R-:W-:Y:S01]  /*5f90*/  IMAD.X R11, RZ, RZ, R5, P1 ;  /* 0x000000ffff0b7224 */ /* 0x000fe200008e0605 */
[----:B-1----:R-:W-:Y:S01]  /*5fa0*/  ISETP.NE.AND P1, PT, R60, 0x1, PT ;  /* 0x000000013c00780c */ /* 0x002fe20003f25270 */
[----:B------:R-:W-:Y:S01]  /*5fb0*/  UIMAD UR6, UR12, UR10, URZ ;  /* 0x0000000a0c0672a4 */ /* 0x000fe2000f8e023f */
[----:B------:R-:W-:Y:S01]  /*5fc0*/  LOP3.LUT R14, R27, 0x180, RZ, 0xc0, !PT ;  /* 0x000001801b0e7812 */ /* 0x000fe200078ec0ff */
[----:B------:R-:W-:Y:S01]  /*5fd0*/  IMAD R95, R61, 0xc0, R143 ;  /* 0x000000c03d5f7824 */ /* 0x000fe200078e028f */
[----:B------:R-:W-:Y:S01]  /*5fe0*/  LOP3.LUT R24, R25, 0x180, RZ, 0xc0, !PT ;  /* 0x0000018019187812 */ /* 0x000fe200078ec0ff */
[-C--:B------:R-:W-:Y:S01]  /*5ff0*/  FMUL.FTZ R64, R131, R9.reuse ;  /* 0x0000000983407220 */ /* 0x080fe20000410000 */
[----:B------:R-:W-:Y:S01]  /*6000*/  SHF.R.U64 R14, R14, 0x3, RZ ;  /* 0x000000030e0e7819 */ /* 0x000fe200000012ff */
[-C--:B------:R-:W-:Y:S01]  /*6010*/  FMUL.FTZ R73, R130, R9.reuse ;  /* 0x0000000982497220 */ /* 0x080fe20000410000 */
[-C--:B------:R-:W-:Y:S01]  /*6020*/  FMUL.FTZ R65, R135, R9.reuse ;  /* 0x0000000987417220 */ /* 0x080fe20000410000 */
[----:B------:R-:W-:Y:S01]  /*6030*/  FMUL.FTZ R134, R134, R9 ;  /* 0x0000000986867220 */ /* 0x000fe20000410000 */
[----:B------:R-:W-:Y:S01]  /*6040*/  LOP3.LUT R14, R14, R27, RZ, 0x3c, !PT ;  /* 0x0000001b0e0e7212 */ /* 0x000fe200078e3cff */
[----:B------:R-:W-:Y:S01]  /*6050*/  UIMAD.WIDE.U32 UR4, UR7, UR10, URZ ;  /* 0x0000000a070472a5 */ /* 0x000fe2000f8e003f */
[----:B------:R-:W0:Y:S01]  /*6060*/  LDC.64 R26, c[0x0][0xb98] ;  /* 0x0002e600ff1a7b82 */ /* 0x000e220000000a00 */
[----:B------:R-:W-:Y:S01]  /*6070*/  SHF.R.U64 R24, R24, 0x3, RZ ;  /* 0x0000000318187819 */ /* 0x000fe200000012ff */
[----:B------:R-:W-:Y:S01]  /*6080*/  UIMAD UR6, UR7, UR11, UR6 ;  /* 0x0000000b070672a4 */ /* 0x000fe2000f8e0206 */
[----:B------:R-:W-:Y:S01]  /*6090*/  LOP3.LUT R9, R4, 0x180, RZ, 0xc0, !PT ;  /* 0x0000018004097812 */ /* 0x000fe200078ec0ff */
[----:B------:R-:W-:Y:S01]  /*60a0*/  FMUL.FTZ R7, R89, R55 ;  /* 0x0000003759077220 */ /* 0x000fe20000410000 */
[----:B------:R-:W-:Y:S01]  /*60b0*/  LOP3.LUT R24, R24, R25, RZ, 0x3c, !PT ;  /* 0x0000001918187212 */ /* 0x000fe200078e3cff */
[-C--:B------:R-:W-:Y:S01]  /*60c0*/  FMUL.FTZ R63, R92, R55.reuse ;  /* 0x000000375c3f7220 */ /* 0x080fe20000410000 */
[----:B------:R-:W-:Y:S01]  /*60d0*/  SHF.R.U64 R9, R9, 0x3, RZ ;  /* 0x0000000309097819 */ /* 0x000fe200000012ff */
[----:B------:R-:W1:Y:S01]  /*60e0*/  @P1 LDC R84, c[0x0][0xbec] ;  /* 0x0002fb00ff541b82 */ /* 0x000e620000000800 */
[----:B------:R-:W-:Y:S01]  /*60f0*/  IMAD.X R25, RZ, RZ, R5, P0 ;  /* 0x000000ffff197224 */ /* 0x000fe200000e0605 */
[----:B------:R-:W-:Y:S01]  /*6100*/  UIADD3 UR6, UR5, UR6, URZ ;  /* 0x0000000605067290 */ /* 0x000fe2000fffe03f */
[----:B------:R-:W-:Y:S01]  /*6110*/  IMAD.MOV.U32 R89, RZ, RZ, R95 ;  /* 0x000000ffff597224 */ /* 0x000fe200078e005f */
[----:B------:R-:W-:Y:S01]  /*6120*/  IADD3 R37, P0, R38, 0x1800, RZ ;  /* 0x0000180026257810 */ /* 0x000fe20007f1e0ff */
[----:B------:R-:W-:Y:S01]  /*6130*/  FMUL.FTZ R28, R88, R55 ;  /* 0x00000037581c7220 */ /* 0x000fe20000410000 */
[C---:B------:R-:W-:Y:S01]  /*6140*/  IADD3 R29, P2, R4.reuse, 0x3020, RZ ;  /* 0x00003020041d7810 */ /* 0x040fe20007f5e0ff */
[----:B------:R-:W-:Y:S01]  /*6150*/  USHF.R.S32.HI UR10, URZ, 0x1f, UR38 ;  /* 0x0000001f3f0a7899 */ /* 0x000fe20008011426 */
[----:B------:R-:W2:Y:S01]  /*6160*/  @P1 LDC R93, c[0x0][0xbf0] ;  /* 0x0002fc00ff5d1b82 */ /* 0x000ea20000000800 */
[----:B------:R-:W-:Y:S01]  /*6170*/  IADD3 R21, P4, R4, 0x20, RZ ;  /* 0x0000002004157810 */ /* 0x000fe20007f9e0ff */
[----:B------:R-:W-:Y:S01]  /*6180*/  IMAD.U32 R41, RZ, RZ, UR5 ;  /* 0x00000005ff297e24 */ /* 0x000fe2000f8e00ff */
[----:B------:R-:W-:Y:S01]  /*6190*/  LOP3.LUT R4, R9, R4, RZ, 0x3c, !PT ;  /* 0x0000000409047212 */ /* 0x000fe200078e3cff */
[----:B------:R-:W-:Y:S01]  /*61a0*/  IMAD.U32 R40, RZ, RZ, UR4 ;  /* 0x00000004ff287e24 */ /* 0x000fe2000f8e00ff */
[----:B------:R-:W-:Y:S01]  /*61b0*/  LOP3.LUT R36, R37, 0x180, RZ, 0xc0, !PT ;  /* 0x0000018025247812 */ /* 0x000fe200078ec0ff */
[----:B------:R-:W-:Y:S01]  /*61c0*/  IMAD.U32 R41, RZ, RZ, UR6 ;  /* 0x00000006ff297e24 */ /* 0x000fe2000f8e00ff */
[----:B------:R-:W-:Y:S01]  /*61d0*/  IADD3 R91, P5, R38, 0x7800, RZ ;  /* 0x00007800265b7810 */ /* 0x000fe20007fbe0ff */
[----:B------:R-:W-:Y:S01]  /*61e0*/  SYNCS.ARRIVE.TRANS64.RED.A1T0 RZ, [UR8], RZ ;  /* 0x000000ffffff79a7 */ /* 0x000fe20008100408 */
[----:B------:R-:W-:Y:S01]  /*61f0*/  F2FP.BF16.F32.PACK_AB R6, R6, R63 ;  /* 0x0000003f0606723e */ /* 0x000fe200000010ff */
[----:B0-----:R-:W-:Y:S01]  /*6200*/  IMAD.WIDE.U32 R40, R26, UR38, R40 ;  /* 0x000000261a287c25 */ /* 0x001fe2000f8e0028 */
[----:B------:R-:W-:Y:S01]  /*6210*/  LOP3.LUT R10, R31, 0x180, RZ, 0xc0, !PT ;  /* 0x000001801f0a7812 */ /* 0x000fe200078ec0ff */
[----:B------:R-:W-:Y:S01]  /*6220*/  ULDC.64 UR4, c[0x0][0xb88] ;  /* 0x0002e20000047ab9 */ /* 0x000fe20000000a00 */
[----:B------:R-:W-:Y:S01]  /*6230*/  MOV R86, R4 ;  /* 0x0000000400567202 */ /* 0x000fe20000000f00 */
[--C-:B------:R-:W-:Y:S01]  /*6240*/  IMAD.X R15, RZ, RZ, R5.reuse, P3 ;  /* 0x000000ffff0f7224 */ /* 0x100fe200018e0605 */
[----:B------:R-:W-:Y:S01]  /*6250*/  F2FP.BF16.F32.PACK_AB R4, R7, R28 ;  /* 0x0000001c0704723e */ /* 0x000fe200000010ff */
[----:B-1----:R-:W-:Y:S01]  /*6260*/  @P1 IMAD.HI.U32 R84, R95, R84, RZ ;  /* 0x000000545f541227 */ /* 0x002fe200078e00ff */
[----:B------:R-:W-:Y:S01]  /*6270*/  SHF.R.U64 R36, R36, 0x3, RZ ;  /* 0x0000000324247819 */ /* 0x000fe200000012ff */
[----:B------:R-:W-:Y:S01]  /*6280*/  ULDC UR6, c[0x0][0xa88] ;  /* 0x0002a20000067ab9 */ /* 0x000fe20000000800 */
[----:B------:R-:W-:Y:S01]  /*6290*/  F2FP.BF16.F32.PACK_AB R7, R62, R85 ;  /* 0x000000553e07723e */ /* 0x000fe200000010ff */
[----:B------:R-:W-:Y:S01]  /*62a0*/  IMAD R62, R26, UR10, RZ ;  /* 0x0000000a1a3e7c24 */ /* 0x000fe2000f8e02ff */
[----:B------:R-:W-:Y:S01]  /*62b0*/  SHF.R.U64 R10, R10, 0x3, RZ ;  /* 0x000000030a0a7819 */ /* 0x000fe200000012ff */
[--C-:B------:R-:W-:Y:S01]  /*62c0*/  IMAD.X R13, RZ, RZ, R5.reuse, P2 ;  /* 0x000000ffff0d7224 */ /* 0x100fe200010e0605 */
[----:B------:R-:W-:Y:S01]  /*62d0*/  LOP3.LUT R8, R29, 0x180, RZ, 0xc0, !PT ;  /* 0x000001801d087812 */ /* 0x000fe200078ec0ff */
[----:B------:R-:W-:Y:S01]  /*62e0*/  IMAD R27, R27, UR38, R62 ;  /* 0x000000261b1b7c24 */ /* 0x000fe2000f8e023e */
[----:B--2---:R-:W-:Y:S01]  /*62f0*/  @P1 SHF.R.U32.HI R89, RZ, R93, R84 ;  /* 0x0000005dff591219 */ /* 0x004fe20000011654 */
[----:B------:R-:W-:Y:S01]  /*6300*/  IMAD.X R9, RZ, RZ, R5, P4 ;  /* 0x000000ffff097224 */ /* 0x000fe200020e0605 */
[----:B------:R-:W-:Y:S01]  /*6310*/  LOP3.LUT R84, R91, 0x180, RZ, 0xc0, !PT ;  /* 0x000001805b547812 */ /* 0x000fe200078ec0ff */
[----:B------:R-:W-:Y:S01]  /*6320*/  IMAD R62, R60, UR6, RZ ;  /* 0x000000063c3e7c24 */ /* 0x000fe2000f8e02ff */
[----:B------:R-:W-:Y:S01]  /*6330*/  LOP3.LUT R36, R36, R37, RZ, 0x3c, !PT ;  /* 0x0000002524247212 */ /* 0x000fe200078e3cff */
[----:B------:R-:W-:Y:S01]  /*6340*/  IMAD.MOV R63, RZ, RZ, -R89 ;  /* 0x000000ffff3f7224 */ /* 0x000fe200078e0a59 */
[----:B------:R-:W-:Y:S01]  /*6350*/  SHF.R.U64 R28, R84, 0x3, RZ ;  /* 0x00000003541c7819 */ /* 0x000fe200000012ff */
[----:B------:R-:W-:Y:S01]  /*6360*/  IMAD.X R37, RZ, RZ, R39, P0 ;  /* 0x000000ffff257224 */ /* 0x000fe200000e0627 */
[----:B------:R-:W-:Y:S01]  /*6370*/  LOP3.LUT R10, R10, R31, RZ, 0x3c, !PT ;  /* 0x0000001f0a0a7212 */ /* 0x000fe200078e3cff */
[----:B------:R-:W-:Y:S01]  /*6380*/  IMAD R63, R60, R63, R95 ;  /* 0x0000003f3c3f7224 */ /* 0x000fe200078e025f */
[----:B------:R-:W-:Y:S01]  /*6390*/  MOV R84, R24 ;  /* 0x0000001800547202 */ /* 0x000fe20000000f00 */
[-C--:B------:R-:W-:Y:S01]  /*63a0*/  FMUL.FTZ R0, R97, R55.reuse ;  /* 0x0000003761007220 */ /* 0x080fe20000410000 */
[----:B------:R-:W-:Y:S01]  /*63b0*/  IADD3 R31, P3, R38, 0x4800, RZ ;  /* 0x00004800261f7810 */ /* 0x000fe20007f7e0ff */
[-C--:B------:R-:W-:Y:S01]  /*63c0*/  FMUL.FTZ R51, R96, R55.reuse ;  /* 0x0000003760337220 */ /* 0x080fe20000410000 */
[----:B------:R-:W-:Y:S01]  /*63d0*/  SHF.R.S32.HI R25, RZ, 0x1f, R89 ;  /* 0x0000001fff197819 */ /* 0x000fe20000011459 */
[-C--:B------:R-:W-:Y:S01]  /*63e0*/  FMUL.FTZ R48, R101, R55.reuse ;  /* 0x0000003765307220 */ /* 0x080fe20000410000 */
[----:B------:R-:W-:Y:S01]  /*63f0*/  IADD3 R24, P0, R89, R40, RZ ;  /* 0x0000002859187210 */ /* 0x000fe20007f1e0ff */
[-C--:B------:R-:W-:Y:S01]  /*6400*/  FMUL.FTZ R53, R100, R55.reuse ;  /* 0x0000003764357220 */ /* 0x080fe20000410000 */
[----:B------:R-:W-:Y:S01]  /*6410*/  SHF.R.S32.HI R26, RZ, 0x1f, R63 ;  /* 0x0000001fff1a7819 */ /* 0x000fe2000001143f */
[-C--:B------:R-:W-:Y:S01]  /*6420*/  FMUL.FTZ R49, R105, R55.reuse ;  /* 0x0000003769317220 */ /* 0x080fe20000410000 */
[----:B------:R-:W-:Y:S01]  /*6430*/  SHF.R.U64 R8, R8, 0x3, RZ ;  /* 0x0000000308087819 */ /* 0x000fe200000012ff */
[----:B------:R-:W-:Y:S01]  /*6440*/  FMUL.FTZ R50, R104, R55 ;  /* 0x0000003768327220 */ /* 0x000fe20000410000 */
[----:B------:R-:W-:Y:S01]  /*6450*/  IADD3 R35, P2, R38, 0x3000, RZ ;  /* 0x0000300026237810 */ /* 0x000fe20007f5e0ff */
[----:B------:R-:W-:Y:S01]  /*6460*/  IMAD R26, R26, UR4, RZ ;  /* 0x000000041a1a7c24 */ /* 0x000fe2000f8e02ff */
[----:B------:R-:W-:Y:S01]  /*6470*/  F2FP.BF16.F32.PACK_AB R5, R82, R87 ;  /* 0x000000575205723e */ /* 0x000fe200000010ff */
[----:B------:R-:W-:Y:S01]  /*6480*/  BAR.SYNC.DEFER_BLOCKING 0x1, 0x180 ;  /* 0x0046000000007b1d */ /* 0x000fe20000010000 */
[----:B------:R-:W-:Y:S01]  /*6490*/  LOP3.LUT R30, R31, 0x180, RZ, 0xc0, !PT ;  /* 0x000001801f1e7812 */ /* 0x000fe200078ec0ff */
[----:B------:R-:W-:Y:S01]  /*64a0*/  FMUL.FTZ R46, R109, R55 ;  /* 0x000000376d2e7220 */ /* 0x000fe20000410000 */
[----:B------:R-:W-:Y:S01]  /*64b0*/  IADD3.X R25, R25, R41, R27, P0, !PT ;  /* 0x0000002919197210 */ /* 0x000fe200007fe41b */
[----:B------:R-:W-:Y:S01]  /*64c0*/  FMUL.FTZ R59, R108, R55 ;  /* 0x000000376c3b7220 */ /* 0x000fe20000410000 */
[----:B------:R-:W-:Y:S01]  /*64d0*/  LOP3.LUT R12, R8, R29, RZ, 0x3c, !PT ;  /* 0x0000001d080c7212 */ /* 0x000fe200078e3cff */
[----:B------:R-:W-:Y:S01]  /*64e0*/  FMUL.FTZ R47, R113, R55 ;  /* 0x00000037712f7220 */ /* 0x000fe20000410000 */
[----:B------:R-:W-:Y:S01]  /*64f0*/  LOP3.LUT R8, R21, 0x180, RZ, 0xc0, !PT ;  /* 0x0000018015087812 */ /* 0x000fe200078ec0ff */
[----:B------:R-:W-:Y:S01]  /*6500*/  IMAD.WIDE.U32 R24, R63, UR4, R24 ;  /* 0x000000043f187c25 */ /* 0x000fe2000f8e0018 */
[----:B------:R-:W-:-:S03]  /*6510*/  LOP3.LUT R34, R35, 0x180, RZ, 0xc0, !PT ;  /* 0x0000018023227812 */ /* 0x000fc600078ec0ff */
[-C--:B------:R-:W-:Y:S01]  /*6520*/  FMUL.FTZ R58, R112, R55.reuse ;  /* 0x00000037703a7220 */ /* 0x080fe20000410000 */
[----:B------:R-:W-:Y:S01]  /*6530*/  SHF.R.U64 R30, R30, 0x3, RZ ;  /* 0x000000031e1e7819 */ /* 0x000fe200000012ff */
[----:B------:R-:W-:Y:S01]  /*6540*/  FMUL.FTZ R44, R117, R55 ;  /* 0x00000037752c7220 */ /* 0x000fe20000410000 */
[----:B------:R-:W-:Y:S01]  /*6550*/  MOV R85, R10 ;  /* 0x0000000a00557202 */ /* 0x000fe20000000f00 */
[----:B------:R-:W-:Y:S01]  /*6560*/  IMAD R11, R61, 0xc0, R142 ;  /* 0x000000c03d0b7824 */ /* 0x000fe200078e028e */
[----:B------:R-:W-:Y:S01]  /*6570*/  SHF.R.U64 R8, R8, 0x3, RZ ;  /* 0x0000000308087819 */ /* 0x000fe200000012ff */
[-C--:B------:R-:W-:Y:S01]  /*6580*/  FMUL.FTZ R57, R116, R55.reuse ;  /* 0x0000003774397220 */ /* 0x080fe20000410000 */
[----:B------:R-:W-:Y:S01]  /*6590*/  SHF.R.U64 R34, R34, 0x3, RZ ;  /* 0x0000000322227819 */ /* 0x000fe200000012ff */
[----:B------:R-:W-:Y:S01]  /*65a0*/  FMUL.FTZ R3, R125, R55 ;  /* 0x000000377d037220 */ /* 0x000fe20000410000 */
[----:B------:R-:W-:Y:S01]  /*65b0*/  LOP3.LUT R30, R30, R31, RZ, 0x3c, !PT ;  /* 0x0000001f1e1e7212 */ /* 0x000fe200078e3cff */
[--C-:B------:R-:W-:Y:S01]  /*65c0*/  IMAD.X R31, RZ, RZ, R39.reuse, P3 ;  /* 0x000000ffff1f7224 */ /* 0x100fe200018e0627 */
[----:B------:R-:W-:Y:S01]  /*65d0*/  LOP3.LUT P0, RZ, R140, 0x3, RZ, 0xc0, !PT ;  /* 0x000000038cff7812 */ /* 0x000fe2000780c0ff */
[----:B------:R-:W-:Y:S01]  /*65e0*/  FMUL.FTZ R54, R124, R55 ;  /* 0x000000377c367220 */ /* 0x000fe20000410000 */
[----:B------:R-:W-:Y:S01]  /*65f0*/  LOP3.LUT R8, R8, R21, RZ, 0x3c, !PT ;  /* 0x0000001508087212 */ /* 0x000fe200078e3cff */
[----:B------:R0:W-:Y:S01]  /*6600*/  STSM.16.M88.4 [R86], R4 ;  /* 0x0000000456007844 */ /* 0x0001e20000000200 */
[----:B------:R-:W-:Y:S01]  /*6610*/  LOP3.LUT R34, R34, R35, RZ, 0x3c, !PT ;  /* 0x0000002322227212 */ /* 0x000fe200078e3cff */
[----:B------:R-:W-:Y:S01]  /*6620*/  IMAD.X R35, RZ, RZ, R39, P2 ;  /* 0x000000ffff237224 */ /* 0x000fe200010e0627 */
[----:B------:R-:W-:Y:S01]  /*6630*/  ISETP.GE.OR P2, PT, R11, R62, P0 ;  /* 0x0000003e0b00720c */ /* 0x000fe20000746670 */
[----:B------:R-:W-:Y:S01]  /*6640*/  FMUL.FTZ R45, R121, R55 ;  /* 0x00000037792d7220 */ /* 0x000fe20000410000 */
[----:B------:R-:W-:Y:S01]  /*6650*/  MOV R87, R14 ;  /* 0x0000000e00577202 */ /* 0x000fe20000000f00 */
[----:B------:R-:W-:Y:S01]  /*6660*/  FMUL.FTZ R56, R120, R55 ;  /* 0x0000003778387220 */ /* 0x000fe20000410000 */
[----:B------:R-:W-:Y:S01]  /*6670*/  F2FP.BF16.F32.PACK_AB R10, R46, R59 ;  /* 0x0000003b2e0a723e */ /* 0x000fe200000010ff */
[----:B------:R-:W-:Y:S01]  /*6680*/  FMUL.FTZ R43, R129, R55 ;  /* 0x00000037812b7220 */ /* 0x000fe20000410000 */
[----:B------:R-:W-:Y:S01]  /*6690*/  F2FP.BF16.F32.PACK_AB R14, R44, R57 ;  /* 0x000000392c0e723e */ /* 0x000fe200000010ff */
[-C--:B------:R-:W-:Y:S01]  /*66a0*/  FMUL.FTZ R52, R128, R55.reuse ;  /* 0x0000003780347220 */ /* 0x080fe20000410000 */
[----:B------:R-:W-:Y:S01]  /*66b0*/  F2FP.BF16.F32.PACK_AB R15, R69, R74 ;  /* 0x0000004a450f723e */ /* 0x000fe200000010ff */
[-C--:B------:R-:W-:Y:S01]  /*66c0*/  FMUL.FTZ R42, R133, R55.reuse ;  /* 0x00000037852a7220 */ /* 0x080fe20000410000 */
[----:B------:R-:W-:Y:S01]  /*66d0*/  FMUL.FTZ R55, R132, R55 ;  /* 0x0000003784377220 */ /* 0x000fe20000410000 */
[----:B------:R-:W-:Y:S01]  /*66e0*/  F2FP.BF16.F32.PACK_AB R41, R64, R73 ;  /* 0x000000494029723e */ /* 0x000fe200000010ff */
[----:B------:R-:W-:Y:S01]  /*66f0*/  ULDC.64 UR8, c[0x0][0xae8] ;  /* 0x0002ba0000087ab9 */ /* 0x000fe20000000a00 */
[----:B0-----:R-:W-:Y:S01]  /*6700*/  IMAD R7, R63, UR5, R26 ;  /* 0x000000053f077c24 */ /* 0x001fe2000f8e021a */
[----:B------:R-:W-:Y:S01]  /*6710*/  ULDC.64 UR4, c[0x0][0xb50] ;  /* 0x0002d40000047ab9 */ /* 0x000fe20000000a00 */
[----:B------:R-:W-:Y:S01]  /*6720*/  VIADD R5, R11, 0x8 ;  /* 0x000000080b057836 */ /* 0x000fe20000000000 */
[C---:B------:R-:W-:Y:S01]  /*6730*/  LEA R26, P3, R24.reuse, UR4, 0x2 ;  /* 0x00000004181a7c11 */ /* 0x040fe2000f8610ff */
[----:B------:R-:W-:Y:S01]  /*6740*/  IMAD.IADD R7, R25, 0x1, R7 ;  /* 0x0000000119077824 */ /* 0x000fe200078e0207 */
[----:B------:R-:W-:Y:S01]  /*6750*/  MOV R63, R8 ;  /* 0x00000008003f7202 */ /* 0x000fe20000000f00 */
[----:B------:R-:W-:Y:S01]  /*6760*/  IMAD.X R29, RZ, RZ, R39, P5 ;  /* 0x000000ffff1d7224 */ /* 0x000fe200028e0627 */
[----:B------:R-:W-:Y:S01]  /*6770*/  ISETP.GE.OR P0, PT, R5, R62, P0 ;  /* 0x0000003e0500720c */ /* 0x000fe20000706670 */
[----:B------:R-:W-:Y:S01]  /*6780*/  SHFL.IDX PT, R82, R26, 0x1, 0x1c1f ;  /* 0x003c1f001a527f89 */ /* 0x000fe200000e0000 */
[----:B------:R-:W-:-:S02]  /*6790*/  LEA.HI.X R27, R24, UR5, R7, 0x2, P3 ;  /* 0x00000005181b7c11 */ /* 0x000fc400098f1407 */
[----:B------:R-:W-:Y:S02]  /*67a0*/  F2FP.BF16.F32.PACK_AB R4, R0, R51 ;  /* 0x000000330004723e */ /* 0x000fe400000010ff */
[----:B------:R-:W-:Y:S02]  /*67b0*/  F2FP.BF16.F32.PACK_AB R5, R78, R83 ;  /* 0x000000534e05723e */ /* 0x000fe400000010ff */
[----:B------:R-:W-:Y:S01]  /*67c0*/  F2FP.BF16.F32.PACK_AB R6, R48, R53 ;  /* 0x000000353006723e */ /* 0x000fe200000010ff */
[----:B------:R-:W-:Y:S01]  /*67d0*/  SHFL.IDX PT, R83, R27, 0x1, 0x1c1f ;  /* 0x003c1f001b537f89 */ /* 0x000fe200000e0000 */
[----:B------:R-:W-:Y:S02]  /*67e0*/  F2FP.BF16.F32.PACK_AB R7, R80, R81 ;  /* 0x000000515007723e */ /* 0x000fe400000010ff */
[----:B------:R-:W-:Y:S01]  /*67f0*/  MOV R86, R12 ;  /* 0x0000000c00567202 */ /* 0x000fe20000000f00 */
[----:B------:R0:W-:Y:S01]  /*6800*/  SHFL.IDX PT, R80, R26, RZ, 0x1c1f ;  /* 0x001c1fff1a507589 */ /* 0x0001e200000e0000 */
[----:B------:R-:W-:-:S02]  /*6810*/  F2FP.BF16.F32.PACK_AB R8, R49, R50 ;  /* 0x000000323108723e */ /* 0x000fc400000010ff */
[----:B------:R-:W-:Y:S01]  /*6820*/  F2FP.BF16.F32.PACK_AB R9, R70, R79 ;  /* 0x0000004f4609723e */ /* 0x000fe200000010ff */
[----:B------:R-:W-:Y:S01]  /*6830*/  STSM.16.M88.4 [R63], R4 ;  /* 0x000000043f007844 */ /* 0x000fe20000000200 */
[----:B------:R-:W-:Y:S02]  /*6840*/  F2FP.BF16.F32.PACK_AB R11, R71, R76 ;  /* 0x0000004c470b723e */ /* 0x000fe400000010ff */
[----:B------:R-:W-:Y:S01]  /*6850*/  F2FP.BF16.F32.PACK_AB R12, R47, R58 ;  /* 0x0000003a2f0c723e */ /* 0x000fe200000010ff */
[----:B------:R1:W2:Y:S01]  /*6860*/  SHFL.IDX PT, R81, R27, RZ, 0x1c1f ;  /* 0x001c1fff1b517589 */ /* 0x0002a200000e0000 */
[----:B------:R-:W-:Y:S02]  /*6870*/  F2FP.BF16.F32.PACK_AB R13, R68, R77 ;  /* 0x0000004d440d723e */ /* 0x000fe400000010ff */
[----:B0-----:R-:W-:Y:S01]  /*6880*/  F2FP.BF16.F32.PACK_AB R26, R3, R54 ;  /* 0x00000036031a723e */ /* 0x001fe200000010ff */
[----:B------:R-:W-:Y:S01]  /*6890*/  STSM.16.M88.4 [R87], R8 ;  /* 0x0000000857007844 */ /* 0x000fe20000000200 */
[----:B------:R-:W0:Y:S01]  /*68a0*/  @P1 LDC R3, c[0x0][0xbec] ;  /* 0x0002fb00ff031b82 */ /* 0x000e220000000800 */
[----:B------:R-:W-:-:S02]  /*68b0*/  F2FP.BF16.F32.PACK_AB R24, R45, R56 ;  /* 0x000000382d18723e */ /* 0x000fc400000010ff */
[----:B------:R3:W-:Y:S01]  /*68c0*/  STSM.16.M88.4 [R86], R12 ;  /* 0x0000000c56007844 */ /* 0x0007e20000000200 */
[----:B------:R-:W-:Y:S02]  /*68d0*/  F2FP.BF16.F32.PACK_AB R25, R66, R75 ;  /* 0x0000004b4219723e */ /* 0x000fe400000010ff */
[----:B-1----:R-:W-:Y:S02]  /*68e0*/  F2FP.BF16.F32.PACK_AB R27, R67, R72 ;  /* 0x00000048431b723e */ /* 0x002fe400000010ff */
[----:B------:R-:W-:Y:S02]  /*68f0*/  F2FP.BF16.F32.PACK_AB R40, R43, R52 ;  /* 0x000000342b28723e */ /* 0x000fe400000010ff */
[----:B------:R-:W-:Y:S01]  /*6900*/  F2FP.BF16.F32.PACK_AB R42, R42, R55 ;  /* 0x000000372a2a723e */ /* 0x000fe200000010ff */
[----:B------:R1:W-:Y:S01]  /*6910*/  STSM.16.M88.4 [R85], R24 ;  /* 0x0000001855007844 */ /* 0x0003e20000000200 */
[----:B------:R-:W-:Y:S01]  /*6920*/  F2FP.BF16.F32.PACK_AB R43, R65, R134 ;  /* 0x00000086412b723e */ /* 0x000fe200000010ff */
[----:B------:R-:W-:Y:S01]  /*6930*/  IMAD R0, R137, 0x60, R138 ;  /* 0x0000006089007824 */ /* 0x000fe200078e028a */
[----:B------:R-:W-:-:S02]  /*6940*/  IADD3 R21, P4, R38, 0x6000, RZ ;  /* 0x0000600026157810 */ /* 0x000fc40007f9e0ff */
[----:B------:R-:W-:Y:S01]  /*6950*/  LOP3.LUT R28, R28, R91, RZ, 0x3c, !PT ;  /* 0x0000005b1c1c7212 */ /* 0x000fe200078e3cff */
[----:B------:R4:W-:Y:S01]  /*6960*/  STSM.16.M88.4 [R84], R40 ;  /* 0x0000002854007844 */ /* 0x0009e20000000200 */
[----:B------:R-:W-:Y:S01]  /*6970*/  LOP3.LUT R20, R21, 0x180, RZ, 0xc0, !PT ;  /* 0x0000018015147812 */ /* 0x000fe200078ec0ff */
[----:B---3--:R-:W3:Y:S08]  /*6980*/  @P1 LDC R13, c[0x0][0xbf0] ;  /* 0x0002fc00ff0d1b82 */ /* 0x008ef00000000800 */
[----:B------:R-:W-:Y:S01]  /*6990*/  BAR.SYNC.DEFER_BLOCKING 0x1, 0x180 ;  /* 0x0046000000007b1d */ /* 0x000fe20000010000 */
[----:B------:R-:W-:Y:S01]  /*69a0*/  UIMAD UR6, UR12, UR8, URZ ;  /* 0x000000080c0672a4 */ /* 0x000fe2000f8e023f */
[----:B------:R-:W-:-:S06]  /*69b0*/  SHF.R.U64 R20, R20, 0x3, RZ ;  /* 0x0000000314147819 */ /* 0x000fcc00000012ff */
[----:B------:R-:W4:Y:S01]  /*69c0*/  LDC.64 R14, c[0x0][0xae0] ;  /* 0x0002b800ff0e7b82 */ /* 0x000f220000000a00 */
[----:B-1----:R-:W-:Y:S01]  /*69d0*/  IMAD R24, R61, 0xc0, R0 ;  /* 0x000000c03d187824 */ /* 0x002fe200078e0200 */
[----:B------:R-:W-:Y:S01]  /*69e0*/  UIMAD.WIDE.U32 UR4, UR7, UR8, URZ ;  /* 0x00000008070472a5 */ /* 0x000fe2000f8e003f */
[----:B------:R-:W-:Y:S01]  /*69f0*/  LOP3.LUT R20, R20, R21, RZ, 0x3c, !PT ;  /* 0x0000001514147212 */ /* 0x000fe200078e3cff */
[----:B------:R-:W-:Y:S01]  /*6a00*/  UIMAD UR6, UR7, UR9, UR6 ;  /* 0x00000009070672a4 */ /* 0x000fe2000f8e0206 */
[----:B0-----:R-:W-:Y:S01]  /*6a10*/  @P1 IMAD.HI.U32 R0, R24, R3, RZ ;  /* 0x0000000318001227 */ /* 0x001fe200078e00ff */
[----:B------:R-:W-:Y:S01]  /*6a20*/  LOP3.LUT R21, R38, 0x180, RZ, 0xc0, !PT ;  /* 0x0000018026157812 */ /* 0x000fe200078ec0ff */
[----:B------:R-:W-:Y:S01]  /*6a30*/  ULDC.64 UR8, c[0x0][0xaf0] ;  /* 0x0002bc0000087ab9 */ /* 0x000fe20000000a00 */
[----:B------:R-:W-:Y:S01]  /*6a40*/  UIADD3 UR5, UR5, UR6, URZ ;  /* 0x0000000605057290 */ /* 0x000fe2000fffe03f */
[----:B------:R-:W-:Y:S01]  /*6a50*/  IMAD.MOV.U32 R12, RZ, RZ, R24 ;  /* 0x000000ffff0c7224 */ /* 0x000fe200078e0018 */
[----:B------:R-:W-:Y:S01]  /*6a60*/  UIMAD UR6, UR10, UR8, URZ ;  /* 0x000000080a0672a4 */ /* 0x000fe2000f8e023f */
[----:B------:R-:W-:-:S02]  /*6a70*/  SHF.R.U64 R21, R21, 0x3, RZ ;  /* 0x0000000315157819 */ /* 0x000fc400000012ff */
[----:B---3--:R-:W-:Y:S01]  /*6a80*/  @P1 SHF.R.U32.HI R12, RZ, R13, R0 ;  /* 0x0000000dff0c1219 */ /* 0x008fe20000011600 */
[----:B------:R-:W-:Y:S01]  /*6a90*/  UIMAD UR6, UR38, UR9, UR6 ;  /* 0x00000009260672a4 */ /* 0x000fe2000f8e0206 */
[----:B------:R-:W-:Y:S01]  /*6aa0*/  LOP3.LUT R38, R21, R38, RZ, 0x3c, !PT ;  /* 0x0000002615267212 */ /* 0x000fe200078e3cff */
[----:B--2---:R0:W-:Y:S01]  /*6ab0*/  @!P2 ST.E desc[UR48][R80.64], R33 ;  /* 0x000000215000a985 */ /* 0x0041e2000c101930 */
[--C-:B------:R-:W-:Y:S01]  /*6ac0*/  SHF.R.S32.HI R3, RZ, 0x1f, R12.reuse ;  /* 0x0000001fff037819 */ /* 0x100fe2000001140c */
[----:B------:R-:W-:Y:S01]  /*6ad0*/  UIMAD.WIDE.U32 UR38, UR38, UR8, UR4 ;  /* 0x00000008262672a5 */ /* 0x000fe2000f8e0004 */
[----:B------:R-:W-:Y:S01]  /*6ae0*/  IMAD.MOV R13, RZ, RZ, -R12 ;  /* 0x000000ffff0d7224 */ /* 0x000fe200078e0a0c */
[----:B------:R-:W-:Y:S01]  /*6af0*/  IADD3.X R21, RZ, R39, RZ, P4, !PT ;  /* 0x00000027ff157210 */ /* 0x000fe200027fe4ff */
[----:B------:R0:W-:Y:S01]  /*6b00*/  @!P0 ST.E desc[UR48][R82.64], R32 ;  /* 0x0000002052008985 */ /* 0x0001e2000c101930 */
[----:B----4-:R-:W-:Y:S01]  /*6b10*/  IMAD R0, R3, R14, RZ ;  /* 0x0000000e03007224 */ /* 0x010fe200078e02ff */
[----:B------:R-:W-:Y:S01]  /*6b20*/  UIADD3 UR39, UR39, UR6, URZ ;  /* 0x0000000627277290 */ /* 0x000fe2000fffe03f */
[----:B------:R-:W-:Y:S01]  /*6b30*/  IMAD R3, R60, R13, R24 ;  /* 0x0000000d3c037224 */ /* 0x000fe200078e0218 */
[----:B------:R0:W5:Y:S01]  /*6b40*/  LD.E.128 R48, desc[UR48][R38.64] ;  /* 0x0000003026307980 */ /* 0x000162000c101d00 */
[----:B------:R-:W-:Y:S01]  /*6b50*/  IMAD R15, R12, R15, R0 ;  /* 0x0000000f0c0f7224 */ /* 0x000fe200078e0200 */
[----:B------:R-:W-:Y:S01]  /*6b60*/  ULDC.64 UR4, c[0x0][0xad8] ;  /* 0x0002b60000047ab9 */ /* 0x000fe20000000a00 */
[----:B------:R-:W-:Y:S01]  /*6b70*/  IMAD R61, R61, 0xc0, R138 ;  /* 0x000000c03d3d7824 */ /* 0x000fe200078e028a */
[----:B------:R0:W5:Y:S01]  /*6b80*/  LD.E.128 R44, desc[UR48][R36.64] ;  /* 0x00000030242c7980 */ /* 0x000162000c101d00 */
[----:B------:R-:W-:-:S03]  /*6b90*/  SHF.R.S32.HI R0, RZ, 0x1f, R3 ;  /* 0x0000001fff007819 */ /* 0x000fc60000011403 */
[----:B------:R0:W5:Y:S01]  /*6ba0*/  LD.E.128 R52, desc[UR48][R34.64] ;  /* 0x0000003022347980 */ /* 0x000162000c101d00 */
[----:B------:R-:W-:Y:S01]  /*6bb0*/  IMAD.WIDE.U32 R12, R12, R14, UR38 ;  /* 0x000000260c0c7e25 */ /* 0x000fe2000f8e000e */
[----:B------:R-:W-:Y:S02]  /*6bc0*/  UIADD3 UR44, UR44, 0x1, URZ ;  /* 0x000000012c2c7890 */ /* 0x000fe4000fffe03f */
[----:B------:R0:W5:Y:S04]  /*6bd0*/  LD.E.128 R4, desc[UR48][R30.64] ;  /* 0x000000301e047980 */ /* 0x000168000c101d00 */
[----:B------:R0:W5:Y:S04]  /*6be0*/  LD.E.128 R56, desc[UR48][R20.64] ;  /* 0x0000003014387980 */ /* 0x000168000c101d00 */
[----:B------:R0:W5:Y:S01]  /*6bf0*/  LD.E.128 R8, desc[UR48][R28.64] ;  /* 0x000000301c087980 */ /* 0x000162000c101d00 */
[----:B------:R-:W-:Y:S01]  /*6c00*/  IMAD.IADD R13, R13, 0x1, R15 ;  /* 0x000000010d0d7824 */ /* 0x000fe200078e020f */
[----:B------:R-:W-:Y:S01]  /*6c10*/  ISETP.GE.AND P0, PT, R61, R62, PT ;  /* 0x0000003e3d00720c */ /* 0x000fe20003f06270 */
[----:B------:R-:W-:Y:S01]  /*6c20*/  IMAD R0, R0, UR4, RZ ;  /* 0x0000000400007c24 */ /* 0x000fe2000f8e02ff */
[----:B------:R-:W-:Y:S01]  /*6c30*/  @!PT LDS RZ, [RZ] ;  /* 0x00000000fffff984 */ /* 0x000fe20000000800 */
[----:B------:R-:W-:Y:S01]  /*6c40*/  @!PT LDS RZ, [RZ] ;  /* 0x00000000fffff984 */ /* 0x000fe20000000800 */
[----:B------:R-:W-:Y:S01]  /*6c50*/  @!PT LDS RZ, [RZ] ;  /* 0x00000000fffff984 */ /* 0x000fe20000000800 */
[----:B------:R-:W-:Y:S01]  /*6c60*/  @!PT LDS RZ, [RZ] ;  /* 0x00000000fffff984 */ /* 0x000fe20000000800 */
[----:B------:R1:W-:Y:S06]  /*6c70*/  MEMBAR.ALL.CTA ;  /* 0x0000000000007992 */ /* 0x0003ec0000008000 */
[----:B-1----:R-:W1:Y:S01]  /*6c80*/  FENCE.VIEW.ASYNC.S ;  /* 0x00000000000073c6 */ /* 0x002e620000000000 */
[C---:B------:R-:W-:Y:S01]  /*6c90*/  IMAD.WIDE.U32 R12, R3.reuse, UR4, R12 ;  /* 0x00000004030c7c25 */ /* 0x040fe2000f8e000c */
[----:B------:R-:W-:Y:S01]  /*6ca0*/  UIADD3 UR4, UR40, 0x2d820, URZ ;  /* 0x0002d82028047890 */ /* 0x000fe2000fffe03f */
[----:B------:R-:W-:Y:S01]  /*6cb0*/  BSSY B0, `(.L_x_10022) ;  /* 0x000001d000007945 */ /* 0x000fe20003800000 */
[----:B------:R-:W-:Y:S01]  /*6cc0*/  ULDC.64 UR6, c[0x0][0xa80] ;  /* 0x0002a00000067ab9 */ /* 0x000fe20000000a00 */
[----:B------:R-:W-:Y:S01]  /*6cd0*/  IMAD R15, R3, UR5, R0 ;  /* 0x00000005030f7c24 */ /* 0x000fe2000f8e0200 */
[----:B------:R-:W-:Y:S01]  /*6ce0*/  UPRMT UR4, URZ, 0x654, UR4 ;  /* 0x000006543f047896 */ /* 0x000fe20008000004 */
[----:B------:R-:W-:Y:S01]  /*6cf0*/  LEA R0, P1, R12, UR6, 0x1 ;  /* 0x000000060c007c11 */ /* 0x000fe2000f8208ff */
[----:B------:R-:W-:Y:S01]  /*6d00*/  UISETP.NE.AND UP0, UPT, UR44, 0x2, UPT ;  /* 0x000000022c00788c */ /* 0x000fe2000bf05270 */
[----:B------:R-:W-:Y:S01]  /*6d10*/  IMAD.IADD R3, R13, 0x1, R15 ;  /* 0x000000010d037824 */ /* 0x000fe200078e020f */
[----:B------:R-:W-:-:S02]  /*6d20*/  ULDC UR5, c[0x0][0xc] ;  /* 0x0000030000057ab9 */ /* 0x000fc40000000800 */
[----:B------:R-:W-:Y:S01]  /*6d30*/  USEL UR6, URZ, 0x1, UP0 ;  /* 0x000000013f067887 */ /* 0x000fe20008000000 */
[----:B-1----:R0:W1:Y:S01]  /*6d40*/  SHFL.IDX PT, R14, R0, RZ, 0x1c1f ;  /* 0x001c1fff000e7589 */ /* 0x00206200000e0000 */
[----:B------:R-:W-:Y:S01]  /*6d50*/  LEA.HI.X R26, R12, UR7, R3, 0x1, P1 ;  /* 0x000000070c1a7c11 */ /* 0x000fe200088f0c03 */
[----:B------:R-:W-:Y:S02]  /*6d60*/  UIADD3 UR36, UR5, UR36, URZ ;  /* 0x0000002405247290 */ /* 0x000fe4000fffe03f */
[----:B------:R-:W-:Y:S02]  /*6d70*/  USEL UR44, UR44, URZ, UP0 ;  /* 0x0000003f2c2c7287 */ /* 0x000fe40008000000 */
[----:B------:R-:W-:Y:S01]  /*6d80*/  ULOP3.LUT UR45, UR45, UR6, URZ, 0x3c, !UPT ;  /* 0x000000062d2d7292 */ /* 0x000fe2000f8e3c3f */
[----:B------:R0:W2:Y:S01]  /*6d90*/  SHFL.IDX PT, R15, R26, RZ, 0x1c1f ;  /* 0x001c1fff1a0f7589 */ /* 0x0000a200000e0000 */
[----:B------:R-:W-:Y:S01]  /*6da0*/  SYNCS.ARRIVE.TRANS64.RED.A1T0 RZ, [UR4], RZ ;  /* 0x000000ffffff79a7 */ /* 0x000fe20008100404 */
[----:B------:R-:W-:Y:S09]  /*6db0*/  @P0 BRA `(.L_x_10023) ;  /* 0x0000000000300947 */ /* 0x000ff20003800000 */
[----:B------:R-:W-:Y:S02]  /*6dc0*/  ULDC UR4, c[0x0][0xac8] ;  /* 0x0002b20000047ab9 */ /* 0x000fe40000000800 */
[----:B------:R-:W-:Y:S02]  /*6dd0*/  ISETP.GE.AND P1, PT, R136, UR4, PT ;  /* 0x0000000488007c0c */ /* 0x000fe4000bf26270 */
[----:B------:R-:W-:Y:S02]  /*6de0*/  ISETP.GE.AND P2, PT, R23, UR4, PT ;  /* 0x0000000417007c0c */ /* 0x000fe4000bf46270 */
[----:B------:R-:W-:-:S09]  /*6df0*/  ISETP.GE.AND P0, PT, R22, UR4, PT ;  /* 0x0000000416007c0c */ /* 0x000fd2000bf06270 */
[-C--:B01----:R-:W-:Y:S02]  /*6e00*/  @!P1 LEA R20, P3, R136, R14.reuse, 0x1 ;  /* 0x0000000e88149211 */ /* 0x083fe400078608ff */
[C---:B------:R-:W-:Y:S02]  /*6e10*/  @!P2 LEA R24, P4, R23.reuse, R14, 0x1 ;  /* 0x0000000e1718a211 */ /* 0x040fe400078808ff */
[----:B--2---:R-:W-:Y:S01]  /*6e20*/  @!P0 IMAD.WIDE R12, R22, 0x2, R14 ;  /* 0x00000002160c8825 */ /* 0x004fe200078e020e */
[-C--:B------:R-:W-:Y:S02]  /*6e30*/  @!P1 LEA.HI.X R21, R136, R15.reuse, R147, 0x1, P3 ;  /* 0x0000000f88159211 */ /* 0x080fe400018f0c93 */
[----:B------:R-:W-:Y:S02]  /*6e40*/  @!P2 LEA.HI.X R25, R23, R15, R146, 0x1, P4 ;  /* 0x0000000f1719a211 */ /* 0x000fe400020f0c92 */
[----:B-----5:R3:W-:Y:S04]  /*6e50*/  @!P0 ST.E.128 desc[UR48][R12.64], R48 ;  /* 0x000000300c008985 */ /* 0x0207e8000c101d30 */
[----:B------:R3:W-:Y:S04]  /*6e60*/  @!P1 ST.E.128 desc[UR48][R20.64], R52 ;  /* 0x0000003414009985 */ /* 0x0007e8000c101d30 */
[----:B------:R3:W-:Y:S02]  /*6e70*/  @!P2 ST.E.128 desc[UR48][R24.64], R56 ;  /* 0x000000381800a985 */ /* 0x0007e4000c101d30 */
.L_x_10023:
[----:B------:R-:W-:Y:S05]  /*6e80*/  BSYNC B0 ;  /* 0x0000000000007941 */ /* 0x000fea0003800000 */
.L_x_10022:
[----:B------:R-:W-:Y:S01]  /*6e90*/  VIADD R3, R61, 0x60 ;  /* 0x000000603d037836 */ /* 0x000fe20000000000 */
[----:B--2---:R2:W4:Y:S01]  /*6ea0*/  SHFL.IDX PT, R15, R26, 0x1, 0x1c1f ;  /* 0x003c1f001a0f7f89 */ /* 0x00452200000e0000 */
[----:B------:R-:W-:Y:S01]  /*6eb0*/  UIADD3 UR46, UR46, 0x1, URZ ;  /* 0x000000012e2e7890 */ /* 0x000fe2000fffe03f */
[----:B------:R-:W-:Y:S02]  /*6ec0*/  BSSY B0, `(.L_x_10024) ;  /* 0x0000010000007945 */ /* 0x000fe40003800000 */
[----:B------:R-:W-:Y:S01]  /*6ed0*/  ISETP.GE.AND P0, PT, R3, R62, PT ;  /* 0x0000003e0300720c */ /* 0x000fe20003f06270 */
[----:B-1----:R2:W1:-:S12]  /*6ee0*/  SHFL.IDX PT, R14, R0, 0x1, 0x1c1f ;  /* 0x003c1f00000e7f89 */ /* 0x00245800000e0000 */
[----:B--2---:R-:W-:Y:S05]  /*6ef0*/  @P0 BRA `(.L_x_10025) ;  /* 0x0000000000300947 */ /* 0x004fea0003800000 */
[----:B------:R-:W-:Y:S02]  /*6f00*/  ULDC UR4, c[0x0][0xac8] ;  /* 0x0002b20000047ab9 */ /* 0x000fe40000000800 */
[----:B------:R-:W-:Y:S02]  /*6f10*/  ISETP.GE.AND P3, PT, R136, UR4, PT ;  /* 0x0000000488007c0c */ /* 0x000fe4000bf66270 */
[----:B------:R-:W-:Y:S02]  /*6f20*/  ISETP.GE.AND P4, PT, R23, UR4, PT ;  /* 0x0000000417007c0c */ /* 0x000fe4000bf86270 */
[----:B------:R-:W-:-:S09]  /*6f30*/  ISETP.GE.AND P2, PT, R22, UR4, PT ;  /* 0x0000000416007c0c */ /* 0x000fd2000bf46270 */
[-C--:B01-3--:R-:W-:Y:S02]  /*6f40*/  @!P3 LEA R20, P0, R136, R14.reuse, 0x1 ;  /* 0x0000000e8814b211 */ /* 0x08bfe400078008ff */
[C---:B------:R-:W-:Y:S02]  /*6f50*/  @!P4 LEA R24, P1, R23.reuse, R14, 0x1 ;  /* 0x0000000e1718c211 */ /* 0x040fe400078208ff */
[----:B----4-:R-:W-:Y:S01]  /*6f60*/  @!P2 IMAD.WIDE R12, R22, 0x2, R14 ;  /* 0x00000002160ca825 */ /* 0x010fe200078e020e */
[-C--:B------:R-:W-:Y:S02]  /*6f70*/  @!P3 LEA.HI.X R21, R136, R15.reuse, R147, 0x1, P0 ;  /* 0x0000000f8815b211 */ /* 0x080fe400000f0c93 */
[----:B------:R-:W-:Y:S02]  /*6f80*/  @!P4 LEA.HI.X R25, R23, R15, R146, 0x1, P1 ;  /* 0x0000000f1719c211 */ /* 0x000fe400008f0c92 */
[----:B-----5:R2:W-:Y:S04]  /*6f90*/  @!P2 ST.E.128 desc[UR48][R12.64], R44 ;  /* 0x0000002c0c00a985 */ /* 0x0205e8000c101d30 */
[----:B------:R2:W-:Y:S04]  /*6fa0*/  @!P3 ST.E.128 desc[UR48][R20.64], R4 ;  /* 0x000000041400b985 */ /* 0x0005e8000c101d30 */
[----:B------:R2:W-:Y:S02]  /*6fb0*/  @!P4 ST.E.128 desc[UR48][R24.64], R8 ;  /* 0x000000081800c985 */ /* 0x0005e4000c101d30 */
.L_x_10025:
[----:B------:R-:W-:Y:S05]  /*6fc0*/  BSYNC B0 ;  /* 0x0000000000007941 */ /* 0x000fea0003800000 */
.L_x_10024:
[----:B0-----:R-:W0:Y:S02]  /*6fd0*/  LDC R0, c[0x0][0xc34] ;  /* 0x00030d00ff007b82 */ /* 0x001e240000000800 */
[----:B0-----:R-:W-:-:S13]  /*6fe0*/  ISETP.LE.AND P0, PT, R0, UR36, PT ;  /* 0x0000002400007c0c */ /* 0x001fda000bf03270 */
[----:B------:R-:W-:Y:S05]  /*6ff0*/  @!P0 BRA `(.L_x_10026) ;  /* 0xffffff9c00988947 */ /* 0x000fea000383ffff */
[----:B------:R-:W-:Y:S05]  /*7000*/  EXIT ;  /* 0x000000000000794d */ /* 0x000fea0003800000 */
.L_x_9996:
[----:B------:R-:W-:-:S08]  /*7010*/  NOP ;  /* 0x0000000000007918 */ /* 0x000fd00000000000 */
[----:B------:R-:W0:-:S00]  /*7020*/  USETMAXREG.DEALLOC.CTAPOOL 0x20 ;  /* 0x00000020000079c8 */ /* 0x000e0000080e0500 */
[----:B------:R-:W1:Y:S01]  /*7030*/  S2UR UR10, SR_CTAID.X ;  /* 0x00000000000a79c3 */ /* 0x000e620000002500 */
[----:B0-----:R-:W-:Y:S02]  /*7040*/  IMAD.MOV.U32 R25, RZ, RZ, 0x1 ;  /* 0x00000001ff197424 */ /* 0x001fe400078e00ff */
[----:B------:R-:W-:Y:S02]  /*7050*/  IMAD.MOV.U32 R23, RZ, RZ, RZ ;  /* 0x000000ffff177224 */ /* 0x000fe400078e00ff */
[----:B------:R-:W-:-:S03]  /*7060*/  IMAD.MOV.U32 R0, RZ, RZ, 0x1 ;  /* 0x00000001ff007424 */ /* 0x000fc600078e00ff */
[----:B------:R-:W1:Y:S02]  /*7070*/  LDC R2, c[0x0][0xc34] ;  /* 0x00030d00ff027b82 */ /* 0x000e640000000800 */
[----:B-1----:R-:W-:-:S13]  /*7080*/  ISETP.LE.AND P0, PT, R2, UR10, PT ;  /* 0x0000000a02007c0c */ /* 0x002fda000bf03270 */
[----:B------:R-:W-:Y:S05]  /*7090*/  @P0 BRA `(.L_x_10027) ;  /* 0x00000034001c0947 */ /* 0x000fea0003800000 */
[----:B------:R-:W0:Y:S01]  /*70a0*/  S2R R5, SR_TID.X ;  /* 0x0000000000057919 */ /* 0x000e220000002100 */
[----:B------:R-:W-:Y:S01]  /*70b0*/  ULDC.64 UR6, c[0x0][0x2f0] ;  /* 0x0000bc0000067ab9 */ /* 0x000fe20000000a00 */
[----:B------:R-:W-:Y:S01]  /*70c0*/  ULDC UR9, c[0x0][0x2b8] ;  /* 0x0000ae0000097ab9 */ /* 0x000fe20000000800 */
[----:B------:R-:W-:Y:S01]  /*70d0*/  LOP3.LUT R16, R16, 0xfffffffd, RZ, 0xc0, !PT ;  /* 0xfffffffd10107812 */ /* 0x000fe200078ec0ff */
[----:B------:R-:W-:Y:S01]  /*70e0*/  ULDC.64 UR4, c[0x0][0x418] ;  /* 0x0001060000047ab9 */ /* 0x000fe20000000a00 */
[----:B------:R-:W1:Y:S01]  /*70f0*/  S2UR UR8, SR_CgaCtaId ;  /* 0x00000000000879c3 */ /* 0x000e620000008800 */
[----:B------:R-:W-:Y:S01]  /*7100*/  UISETP.NE.U32.AND UP0, UPT, UR4, URZ, UPT ;  /* 0x0000003f0400728c */ /* 0x000fe2000bf05070 */
[----:B------:R-:W-:Y:S01]  /*7110*/  IMAD.MOV.U32 R25, RZ, RZ, 0x1 ;  /* 0x00000001ff197424 */ /* 0x000fe200078e00ff */
[----:B------:R-:W-:Y:S01]  /*7120*/  UMOV UR37, 0x400 ;  /* 0x0000040000257882 */ /* 0x000fe20000000000 */
[----:B------:R-:W-:Y:S01]  /*7130*/  ULDC UR4, c[0x0][0x424] ;  /* 0x0001090000047ab9 */ /* 0x000fe20000000800 */
[----:B------:R-:W-:Y:S01]  /*7140*/  UISETP.NE.AND.EX UP0, UPT, UR5, URZ, UPT, UP0 ;  /* 0x0000003f0500728c */ /* 0x000fe2000bf05300 */
[----:B------:R-:W-:Y:S01]  /*7150*/  IMAD.MOV.U32 R23, RZ, RZ, RZ ;  /* 0x000000ffff177224 */ /* 0x000fe200078e00ff */
[----:B------:R-:W-:Y:S01]  /*7160*/  ULDC UR38, c[0x0][0x448] ;  /* 0x0001120000267ab9 */ /* 0x000fe20000000800 */
[----:B------:R-:W-:-:S02]  /*7170*/  ULOP3.LUT UR40, UR42, 0x2, URZ, 0xfc, !UPT ;  /* 0x000000022a287892 */ /* 0x000fc4000f8efc3f */
[----:B------:R-:W-:Y:S01]  /*7180*/  USEL UR4, UR4, 0x1, UP0 ;  /* 0x0000000104047887 */ /* 0x000fe20008000000 */
[----:B------:R-:W-:-:S03]  /*7190*/  ULDC UR41, c[0x0][0xc] ;  /* 0x0000030000297ab9 */ /* 0x000fc60000000800 */
[----:B------:R-:W-:-:S03]  /*71a0*/  UIMAD UR36, UR4, UR6, URZ ;  /* 0x00000006042472a4 */ /* 0x000fc6000f8e023f */
[----:B------:R-:W-:Y:S01]  /*71b0*/  ULDC UR4, c[0x0][0x288] ;  /* 0x0000a20000047ab9 */ /* 0x000fe20000000800 */
[----:B------:R-:W-:Y:S02]  /*71c0*/  UIADD3 UR5, UR36, 0x7f, URZ ;  /* 0x0000007f24057890 */ /* 0x000fe4000fffe03f */
[----:B------:R-:W-:Y:S02]  /*71d0*/  UIMAD UR38, UR38, UR4, URZ ;  /* 0x00000004262672a4 */ /* 0x000fe4000f8e023f */
[----:B------:R-:W-:Y:S02]  /*71e0*/  USHF.R.S32.HI UR6, URZ, 0x1f, UR5 ;  /* 0x0000001f3f067899 */ /* 0x000fe40008011405 */
[----:B-1----:R-:W-:Y:S02]  /*71f0*/  ULEA UR37, UR8, UR37, 0x18 ;  /* 0x0000002508257291 */ /* 0x002fe4000f8ec03f */
[----:B------:R-:W-:Y:S01]  /*7200*/  ULEA.HI UR6, UR6, UR5, URZ, 0x7 ;  /* 0x0000000506067291 */ /* 0x000fe2000f8f383f */
[----:B0-----:R-:W-:-:S03]  /*7210*/  IMAD.SHL.U32 R28, R5, 0x8, RZ ;  /* 0x00000008051c7824 */ /* 0x001fc600078e00ff */
[----:B------:R-:W-:Y:S02]  /*7220*/  ULEA.HI.SX32 UR43, UR6, 0xffffffff, 0x19 ;  /* 0xffffffff062b7891 */ /* 0x000fe4000f8fca3f */
[C---:B------:R-:W-:Y:S01]  /*7230*/  LOP3.LUT R0, R28.reuse, 0xd8, RZ, 0xc0, !PT ;  /* 0x000000d81c007812 */ /* 0x040fe200078ec0ff */
[----:B------:R-:W-:Y:S01]  /*7240*/  ULEA.HI.SX32 UR39, UR6, 0xfffffffe, 0x19 ;  /* 0xfffffffe06277891 */ /* 0x000fe2000f8fca3f */
[----:B------:R-:W-:Y:S01]  /*7250*/  LOP3.LUT R4, R28, 0x18, RZ, 0xc0, !PT ;  /* 0x000000181c047812 */ /* 0x000fe200078ec0ff */
[----:B------:R-:W-:Y:S01]  /*7260*/  USHF.L.U32 UR5, UR43, 0x7, URZ ;  /* 0x000000072b057899 */ /* 0x000fe2000800063f */
[----:B------:R-:W-:Y:S02]  /*7270*/  LOP3.LUT R3, R0, 0x18, R5, 0x78, !PT ;  /* 0x0000001800037812 */ /* 0x000fe400078e7805 */
[C---:B------:R-:W-:Y:S02]  /*7280*/  LOP3.LUT R0, R4.reuse, 0x20, RZ, 0xfc, !PT ;  /* 0x0000002004007812 */ /* 0x040fe400078efcff */
[----:B------:R-:W-:-:S02]  /*7290*/  LOP3.LUT R2, R4, 0x40, RZ, 0xfc, !PT ;  /* 0x0000004004027812 */ /* 0x000fc400078efcff */
[C---:B------:R-:W-:Y:S02]  /*72a0*/  ISETP.GE.AND P0, PT, R0.reuse, UR7, PT ;  /* 0x0000000700007c0c */ /* 0x040fe4000bf06270 */
[----:B------:R-:W-:Y:S02]  /*72b0*/  ISETP.GE.AND P1, PT, R0, UR9, PT ;  /* 0x0000000900007c0c */ /* 0x000fe4000bf26270 */
[----:B------:R-:W-:Y:S02]  /*72c0*/  ISETP.GE.AND P2, PT, R2, UR7, PT ;  /* 0x0000000702007c0c */ /* 0x000fe4000bf46270 */
[----:B------:R-:W-:Y:S01]  /*72d0*/  LOP3.LUT R28, R3, 0x320, R28, 0xf8, !PT ;  /* 0x00000320031c7812 */ /* 0x000fe200078ef81c */
[----:B------:R-:W-:-:S05]  /*72e0*/  IMAD.U32 R3, RZ, RZ, UR10 ;  /* 0x0000000aff037e24 */ /* 0x000fca000f8e00ff */
[----:B------:R0:W-:Y:S01]  /*72f0*/  STL [R1+0xc], R3 ;  /* 0x00000c0301007387 */ /* 0x0001e20000100800 */
[----:B------:R-:W-:Y:S02]  /*7300*/  @P0 LOP3.LUT R16, R16, 0x2, RZ, 0xfc, !PT ;  /* 0x0000000210100812 */ /* 0x000fe400078efcff */
[----:B------:R-:W-:Y:S01]  /*7310*/  ISETP.GE.AND P0, PT, R0, UR7, PT ;  /* 0x0000000700007c0c */ /* 0x000fe2000bf06270 */
[----:B------:R1:W-:Y:S01]  /*7320*/  STL [R1+0x10], RZ ;  /* 0x000010ff01007387 */ /* 0x0003e20000100800 */
[----:B------:R-:W-:Y:S02]  /*7330*/  LOP3.LUT R16, R16, 0xfffffdff, RZ, 0xc0, !PT ;  /* 0xfffffdff10107812 */ /* 0x000fe400078ec0ff */
[----:B------:R-:W-:Y:S02]  /*7340*/  SHF.R.U32.HI R0, RZ, 0x2, R5 ;  /* 0x00000002ff007819 */ /* 0x000fe40000011605 */
[----:B------:R-:W-:Y:S02]  /*7350*/  @P1 LOP3.LUT R16, R16, 0x200, RZ, 0xfc, !PT ;  /* 0x0000020010101812 */ /* 0x000fe400078efcff */
[----:B------:R-:W-:-:S02]  /*7360*/  ISETP.GE.AND P1, PT, R2, UR9, PT ;  /* 0x0000000902007c0c */ /* 0x000fc4000bf26270 */
[----:B------:R-:W-:Y:S02]  /*7370*/  LOP3.LUT R16, R16, 0xffffffef, RZ, 0xc0, !PT ;  /* 0xffffffef10107812 */ /* 0x000fe400078ec0ff */
[----:B0-----:R-:W-:Y:S01]  /*7380*/  LOP3.LUT R3, R0, 0x1f, RZ, 0xc0, !PT ;  /* 0x0000001f00037812 */ /* 0x001fe200078ec0ff */
[----:B------:R-:W-:Y:S01]  /*7390*/  IMAD.U32 R0, RZ, RZ, UR5 ;  /* 0x00000005ff007e24 */ /* 0x000fe2000f8e00ff */
[----:B------:R-:W-:Y:S02]  /*73a0*/  @P0 LOP3.LUT R16, R16, 0x10, RZ, 0xfc, !PT ;  /* 0x0000001010100812 */ /* 0x000fe400078efcff */
[----:B------:R-:W-:Y:S02]  /*73b0*/  ISETP.GE.AND P0, PT, R2, UR7, PT ;  /* 0x0000000702007c0c */ /* 0x000fe4000bf06270 */
[----:B------:R-:W-:Y:S02]  /*73c0*/  LOP3.LUT R16, R16, 0xfffffffe, RZ, 0xc0, !PT ;  /* 0xfffffffe10107812 */ /* 0x000fe400078ec0ff */
[----:B------:R-:W-:-:S02]  /*73d0*/  SHF.L.U32 R2, R5, 0x5, RZ ;  /* 0x0000000505027819 */ /* 0x000fc400000006ff */
[----:B------:R-:W-:Y:S02]  /*73e0*/  @P2 LOP3.LUT R16, R16, 0x1, RZ, 0xfc, !PT ;  /* 0x0000000110102812 */ /* 0x000fe400078efcff */
[----:B------:R-:W-:Y:S02]  /*73f0*/  LOP3.LUT R2, R2, 0x60, RZ, 0xc0, !PT ;  /* 0x0000006002027812 */ /* 0x000fe400078ec0ff */
[----:B------:R-:W-:Y:S02]  /*7400*/  LOP3.LUT R16, R16, 0xfffffeff, RZ, 0xc0, !PT ;  /* 0xfffffeff10107812 */ /* 0x000fe400078ec0ff */
[----:B------:R-:W-:Y:S02]  /*7410*/  LOP3.LUT R5, R3, R2, RZ, 0xfc, !PT ;  /* 0x0000000203057212 */ /* 0x000fe400078efcff */
[----:B------:R-:W-:Y:S02]  /*7420*/  @P1 LOP3.LUT R16, R16, 0x100, RZ, 0xfc, !PT ;  /* 0x0000010010101812 */ /* 0x000fe400078efcff */
[----:B------:R-:W-:-:S02]  /*7430*/  ISETP.GE.AND P1, PT, R4, UR7, PT ;  /* 0x0000000704007c0c */ /* 0x000fc4000bf26270 */
[----:B------:R-:W-:Y:S02]  /*7440*/  LOP3.LUT R16, R16, 0xfffffff7, RZ, 0xc0, !PT ;  /* 0xfffffff710107812 */ /* 0x000fe400078ec0ff */
[----:B------:R-:W-:Y:S02]  /*7450*/  LEA R5, R28, UR37, 0x1 ;  /* 0x000000251c057c11 */ /* 0x000fe4000f8e08ff */
[----:B------:R-:W-:Y:S02]  /*7460*/  @P0 LOP3.LUT R16, R16, 0x8, RZ, 0xfc, !PT ;  /* 0x0000000810100812 */ /* 0x000fe400078efcff */
[----:B------:R-:W-:Y:S02]  /*7470*/  ISETP.GE.AND P0, PT, R4, UR7, PT ;  /* 0x0000000704007c0c */ /* 0x000fe4000bf06270 */
[----:B------:R-:W-:Y:S02]  /*7480*/  LOP3.LUT R16, R16, 0xfffffffb, RZ, 0xc0, !PT ;  /* 0xfffffffb10107812 */ /* 0x000fe400078ec0ff */
[----:B------:R-:W-:-:S02]  /*7490*/  LOP3.LUT R2, R3, UR5, R2, 0xfe, !PT ;  /* 0x0000000503027c12 */ /* 0x000fc4000f8efe02 */
[----:B------:R-:W-:-:S07]  /*74a0*/  IADD3 R0, -R3, UR36, -R0 ;  /* 0x0000002403007c10 */ /* 0x000fce000fffe900 */
[----:B------:R-:W-:Y:S02]  /*74b0*/  @P0 LOP3.LUT R16, R16, 0x4, RZ, 0xfc, !PT ;  /* 0x0000000410100812 */ /* 0x000fe400078efcff */
[----:B------:R-:W-:Y:S02]  /*74c0*/  ISETP.GE.AND P0, PT, R4, UR9, PT ;  /* 0x0000000904007c0c */ /* 0x000fe4000bf06270 */
[----:B------:R-:W-:-:S04]  /*74d0*/  LOP3.LUT R16, R16, 0xfffffbff, RZ, 0xc0, !PT ;  /* 0xfffffbff10107812 */ /* 0x000fc800078ec0ff */
[----:B------:R-:W-:-:S04]  /*74e0*/  LOP3.LUT R16, R16, 0xffffffdf, RZ, 0xc0, !PT ;  /* 0xffffffdf10107812 */ /* 0x000fc800078ec0ff */
[----:B------:R-:W-:-:S04]  /*74f0*/  @P1 LOP3.LUT R16, R16, 0x20, RZ, 0xfc, !PT ;  /* 0x0000002010101812 */ /* 0x000fc800078efcff */
[----:B-1----:R-:W-:-:S07]  /*7500*/  @P0 LOP3.LUT R16, R16, 0x400, RZ, 0xfc, !PT ;  /* 0x0000040010100812 */ /* 0x002fce00078efcff */
.L_x_10062:
[----:B------:R-:W2:Y:S01]  /*7510*/  LDL R2, [R1+0xc] ;  /* 0x00000c0001027983 */ /* 0x000ea20000100800 */
[----:B------:R-:W0:Y:S01]  /*7520*/  LDC R0, c[0x0][0xc38] ;  /* 0x00030e00ff007b82 */ /* 0x000e220000000800 */
[----:B------:R-:W-:Y:S05]  /*7530*/  YIELD ;  /* 0x0000000000007946 */ /* 0x000fea0003800000 */
[----:B------:R-:W-:Y:S01]  /*7540*/  ULDC.64 UR4, c[0x0][0xa28] ;  /* 0x00028a0000047ab9 */ /* 0x000fe20000000a00 */
[----:B------:R-:W-:Y:S01]  /*7550*/  IMAD.MOV.U32 R18, RZ, RZ, RZ ;  /* 0x000000ffff127224 */ /* 0x000fe200078e00ff */
[----:B0-----:R-:W-:-:S13]  /*7560*/  ISETP.NE.AND P0, PT, R0, 0x1, PT ;  /* 0x000000010000780c */ /* 0x001fda0003f05270 */
[----:B------:R-:W2:Y:S08]  /*7570*/  @P0 LDC R0, c[0x0][0xc3c] ;  /* 0x00030f00ff000b82 */ /* 0x000eb00000000800 */
[----:B------:R-:W0:Y:S01]  /*7580*/  @P0 LDC R3, c[0x0][0xc40] ;  /* 0x00031000ff030b82 */ /* 0x000e220000000800 */
[----:B--2---:R-:W-:-:S04]  /*7590*/  @P0 IMAD.HI.U32 R0, R2, R0, RZ ;  /* 0x0000000002000227 */ /* 0x004fc800078e00ff */
[----:B------:R-:W-:Y:S01]  /*75a0*/  IMAD.MOV.U32 R24, RZ, RZ, R2 ;  /* 0x000000ffff187224 */ /* 0x000fe200078e0002 */
[----:B0-----:R-:W-:Y:S02]  /*75b0*/  @P0 SHF.R.U32.HI R24, RZ, R3, R0 ;  /* 0x00000003ff180219 */ /* 0x001fe40000011600 */
        /* <DEDUP_REMOVED lines=8> */
[----:B------:R-:W0:Y:S02]  /*7640*/  @P0 LDC.64 R2, c[0x0][0xa28] ;  /* 0x00028a00ff020b82 */ /* 0x000e240000000a00 */
[----:B0-----:R-:W-:-:S05]  /*7650*/  @P0 IMAD.WIDE R2, R19, 0x4, R2 ;  /* 0x0000000413020825 */ /* 0x001fca00078e0202 */
[----:B------:R-:W2:Y:S01]  /*7660*/  @P0 LDG.E R18, desc[UR48][R2.64] ;  /* 0x0000003002120981 */ /* 0x000ea2000c1e1900 */
[----:B------:R-:W-:-:S04]  /*7670*/  UIADD3 UR4, UR37, 0x15400, URZ ;  /* 0x0001540025047890 */ /* 0x000fc8000fffe03f */
[----:B------:R-:W-:-:S06]  /*7680*/  ULOP3.LUT UP0, URZ, UR4, 0x1bf, URZ, 0xc0, !UPT ;  /* 0x000001bf043f7892 */ /* 0x000fcc000f80c03f */
[----:B------:R-:W-:Y:S01]  /*7690*/  PLOP3.LUT P0, PT, PT, PT, UP0, 0x80, 0x0 ;  /* 0x000000000000781c */ /* 0x000fe20003f0f008 */
[----:B--2---:R0:W-:-:S12]  /*76a0*/  STL [R1+0x8], R18 ;  /* 0x0000081201007387 */ /* 0x0041d80000100800 */
[----:B------:R-:W-:Y:S05]  /*76b0*/  @!P0 BRA `(.L_x_10028) ;  /* 0x0000000000408947 */ /* 0x000fea0003800000 */
[----:B------:R-:W-:Y:S01]  /*76c0*/  MOV R2, 0x0 ;  /* 0x0000000000027802 */ /* 0x000fe20000000f00 */
[----:B------:R-:W-:Y:S01]  /*76d0*/  ULDC.64 UR6, c[0x4][0x138] ;  /* 0x01004e0000067ab9 */ /* 0x000fe20000000a00 */
[----:B------:R-:W-:Y:S01]  /*76e0*/  ULDC.64 UR8, c[0x4][0x140] ;  /* 0x0100500000087ab9 */ /* 0x000fe20000000a00 */
[----:B------:R-:W-:Y:S01]  /*76f0*/  ULDC.64 UR4, c[0x4][0x30] ;  /* 0x01000c0000047ab9 */ /* 0x000fe20000000a00 */
[----:B------:R-:W-:Y:S01]  /*7700*/  IMAD.U32 R4, RZ, RZ, UR6 ;  /* 0x00000006ff047e24 */ /* 0x000fe2000f8e00ff */
[----:B------:R-:W-:Y:S01]  /*7710*/  MOV R8, 0x70 ;  /* 0x0000007000087802 */ /* 0x000fe20000000f00 */
[----:B------:R-:W1:Y:S01]  /*7720*/  LDC.64 R2, c[0x4][R2] ;  /* 0x0100000002027b82 */ /* 0x000e620000000a00 */
        /* <DEDUP_REMOVED lines=8> */
[----:B01----:R-:W-:Y:S05]  /*77b0*/  CALL.ABS.NOINC R2 ;  /* 0x0000000002007343 */ /* 0x003fea0003c00000 */
.L_x_10028:
        /* <DEDUP_REMOVED lines=20> */
.L_x_10030:
        /* <DEDUP_REMOVED lines=15> */
.L_x_10029:
[----:B------:R-:W-:Y:S01]  /*79f0*/  ULDC.64 UR4, c[0x0][0x9f8] ;  /* 0x00027e0000047ab9 */ /* 0x000fe20000000a00 */
[--C-:B------:R-:W-:Y:S01]  /*7a00*/  IMAD.MOV.U32 R6, RZ, RZ, R19.reuse ;  /* 0x000000ffff067224 */ /* 0x100fe200078e0013 */
[----:B------:R-:W-:Y:S01]  /*7a10*/  ISETP.NE.U32.AND P0, PT, RZ, UR4, PT ;  /* 0x00000004ff007c0c */ /* 0x000fe2000bf05070 */
[----:B------:R-:W1:Y:S01]  /*7a20*/  LDC R9, c[0x0][0x430] ;  /* 0x00010c00ff097b82 */ /* 0x000e620000000800 */
[----:B------:R-:W-:Y:S01]  /*7a30*/  IMAD.MOV R5, RZ, RZ, -R19 ;  /* 0x000000ffff057224 */ /* 0x000fe200078e0a13 */
[----:B------:R-:W-:Y:S01]  /*7a40*/  ULDC UR4, c[0x0][0xc44] ;  /* 0x0003110000047ab9 */ /* 0x000fe20000000800 */
[----:B------:R-:W-:-:S13]  /*7a50*/  ISETP.NE.AND.EX P0, PT, RZ, UR5, PT, P0 ;  /* 0x00000005ff007c0c */ /* 0x000fda000bf05300 */
[----:B------:R-:W2:Y:S02]  /*7a60*/  @P0 LDC.64 R2, c[0x0][0x9f8] ;  /* 0x00027e00ff020b82 */ /* 0x000ea40000000a00 */
[----:B--2---:R-:W-:-:S05]  /*7a70*/  @P0 IMAD.WIDE R2, R19, 0x4, R2 ;  /* 0x0000000413020825 */ /* 0x004fca00078e0202 */
[----:B------:R-:W2:Y:S01]  /*7a80*/  @P0 LDG.E R6, desc[UR48][R2.64] ;  /* 0x0000003002060981 */ /* 0x000ea2000c1e1900 */
[----:B------:R-:W-:Y:S01]  /*7a90*/  UMOV UR5, 0xffffffff ;  /* 0xffffffff00057882 */ /* 0x000fe20000000000 */
[----:B------:R-:W-:Y:S02]  /*7aa0*/  IMAD R22, R5, UR4, R24 ;  /* 0x0000000405167c24 */ /* 0x000fe4000f8e0218 */
[----:B--2---:R2:W-:Y:S01]  /*7ab0*/  STL [R1], R6 ;  /* 0x0000000601007387 */ /* 0x0045e20000100800 */
[----:B-1----:R-:W-:Y:S05]  /*7ac0*/  BRA.DIV UR5, `(.L_x_10031) ;  /* 0x0000002e05d87947 */ /* 0x002fea000b800000 */
.L_x_10079:
[----:B------:R-:W1:Y:S01]  /*7ad0*/  S2R R2, SR_TID.X ;  /* 0x0000000000027919 */ /* 0x000e620000002100 */
[----:B------:R-:W-:Y:S01]  /*7ae0*/  USHF.L.U32 UR4, UR43, 0x7, URZ ;  /* 0x000000072b047899 */ /* 0x000fe2000800063f */
[----:B------:R-:W-:Y:S02]  /*7af0*/  ISETP.NE.AND P1, PT, R9, 0x1, PT ;  /* 0x000000010900780c */ /* 0x000fe40003f25270 */
[----:B------:R-:W-:Y:S02]  /*7b00*/  SHF.R.S32.HI R10, RZ, 0x1f, R6 ;  /* 0x0000001fff0a7819 */ /* 0x000fe40000011406 */
[----:B------:R-:W-:-:S03]  /*7b10*/  LOP3.LUT R16, R16, 0xffffffbf, RZ, 0xc0, !PT ;  /* 0xffffffbf10107812 */ /* 0x000fc600078ec0ff */
[----:B------:R3:W-:Y:S06]  /*7b20*/  STL [R1+0x4], R10 ;  /* 0x0000040a01007387 */ /* 0x0007ec0000100800 */
[----:B------:R-:W4:Y:S01]  /*7b30*/  @P1 LDC R3, c[0x0][0x434] ;  /* 0x00010d00ff031b82 */ /* 0x000f220000000800 */
[----:B------:R-:W-:-:S07]  /*7b40*/  @P1 LOP3.LUT R16, R16, 0x40, RZ, 0xfc, !PT ;  /* 0x0000004010101812 */ /* 0x000fce00078efcff */
[----:B------:R-:W0:Y:S01]  /*7b50*/  @P1 LDC R7, c[0x0][0x438] ;  /* 0x00010e00ff071b82 */ /* 0x000e220000000800 */
[----:B-1----:R-:W-:Y:S01]  /*7b60*/  SHF.R.U32.HI R0, RZ, 0x2, R2 ;  /* 0x00000002ff007819 */ /* 0x002fe20000011602 */
[----:B------:R-:W-:-:S03]  /*7b70*/  IMAD.SHL.U32 R2, R2, 0x20, RZ ;  /* 0x0000002002027824 */ /* 0x000fc600078e00ff */
[----:B------:R-:W-:Y:S02]  /*7b80*/  LOP3.LUT R0, R0, 0x1f, RZ, 0xc0, !PT ;  /* 0x0000001f00007812 */ /* 0x000fe400078ec0ff */
[----:B------:R-:W-:-:S04]  /*7b90*/  LOP3.LUT R2, R2, 0x60, RZ, 0xc0, !PT ;  /* 0x0000006002027812 */ /* 0x000fc800078ec0ff */
[----:B------:R-:W-:-:S04]  /*7ba0*/  LOP3.LUT R0, R0, UR4, R2, 0xfe, !PT ;  /* 0x0000000400007c12 */ /* 0x000fc8000f8efe02 */
[C---:B------:R-:W-:Y:S01]  /*7bb0*/  ISETP.GE.AND P0, PT, R0.reuse, UR36, PT ;  /* 0x0000002400007c0c */ /* 0x040fe2000bf06270 */
[----:B------:R-:W-:-:S04]  /*7bc0*/  IMAD.IADD R0, R0, 0x1, R18 ;  /* 0x0000000100007824 */ /* 0x000fc800078e0212 */
[----:B----4-:R-:W-:-:S04]  /*7bd0*/  @P1 IMAD.HI.U32 R2, R0, R3, RZ ;  /* 0x0000000300021227 */ /* 0x010fc800078e00ff */
[----:B------:R-:W-:Y:S01]  /*7be0*/  IMAD.MOV.U32 R8, RZ, RZ, R0 ;  /* 0x000000ffff087224 */ /* 0x000fe200078e0000 */
[----:B0-----:R-:W-:-:S03]  /*7bf0*/  @P1 SHF.R.U32.HI R8, RZ, R7, R2 ;  /* 0x00000007ff081219 */ /* 0x001fc60000011602 */
[----:B------:R-:W0:Y:S01]  /*7c00*/  @!P0 LDC.64 R4, c[0x0][0x428] ;  /* 0x00010a00ff048b82 */ /* 0x000e220000000a00 */
[----:B------:R-:W-:Y:S01]  /*7c10*/  @!P0 SHF.R.S32.HI R3, RZ, 0x1f, R8 ;  /* 0x0000001fff038819 */ /* 0x000fe20000011408 */
[----:B0-----:R-:W-:-:S04]  /*7c20*/  @!P0 IMAD R2, R10, R4, RZ ;  /* 0x000000040a028224 */ /* 0x001fc800078e02ff */
[----:B------:R-:W-:Y:S02]  /*7c30*/  @!P0 IMAD R5, R6, R5, R2 ;  /* 0x0000000506058224 */ /* 0x000fe400078e0202 */
[----:B------:R-:W-:-:S04]  /*7c40*/  @!P0 IMAD.MOV.U32 R2, RZ, RZ, R8 ;  /* 0x000000ffff028224 */ /* 0x000fc800078e0008 */
[----:B------:R-:W-:Y:S01]  /*7c50*/  @!P0 IMAD.WIDE.U32 R2, R6, R4, R2 ;  /* 0x0000000406028225 */ /* 0x000fe200078e0002 */
[----:B------:R-:W-:Y:S01]  /*7c60*/  MOV R4, RZ ;  /* 0x000000ff00047202 */ /* 0x000fe20000000f00 */
[----:B--2---:R-:W0:Y:S02]  /*7c70*/  @!P0 LDC.64 R6, c[0x0][0x418] ;  /* 0x00010600ff068b82 */ /* 0x004e240000000a00 */
[----:B------:R-:W-:Y:S01]  /*7c80*/  @!P0 IMAD.IADD R5, R3, 0x1, R5 ;  /* 0x0000000103058824 */ /* 0x000fe200078e0205 */
[----:B------:R-:W-:Y:S02]  /*7c90*/  LOP3.LUT R16, R16, 0xffffff7f, RZ, 0xc0, !PT ;  /* 0xffffff7f10107812 */ /* 0x000fe400078ec0ff */
[----:B0-----:R-:W-:-:S04]  /*7ca0*/  @!P0 LEA R6, P1, R2, R6, 0x2 ;  /* 0x0000000602068211 */ /* 0x001fc800078210ff */
[----:B------:R-:W-:Y:S01]  /*7cb0*/  @!P0 LEA.HI.X R7, R2, R7, R5, 0x2, P1 ;  /* 0x0000000702078211 */ /* 0x000fe200008f1405 */
[----:B------:R-:W-:Y:S02]  /*7cc0*/  IMAD.U32 R2, RZ, RZ, UR40 ;  /* 0x00000028ff027e24 */ /* 0x000fe4000f8e00ff */
[----:B------:R-:W-:Y:S01]  /*7cd0*/  IMAD.MOV R3, RZ, RZ, -R8 ;  /* 0x000000ffff037224 */ /* 0x000fe200078e0a08 */
[----:B------:R-:W-:Y:S01]  /*7ce0*/  SHF.R.S32.HI R29, RZ, 0x1f, R22 ;  /* 0x0000001fff1d7819 */ /* 0x000fe20000011416 */
[----:B------:R0:W5:Y:S01]  /*7cf0*/  @!P0 LDG.E R4, desc[UR48][R6.64] ;  /* 0x0000003006048981 */ /* 0x000162000c1e1900 */
[----:B------:R-:W-:Y:S01]  /*7d00*/  ISETP.NE.AND P2, PT, R2, 0x3, PT ;  /* 0x000000030200780c */ /* 0x000fe20003f45270 */
[----:B0-----:R-:W-:-:S12]  /*7d10*/  IMAD R6, R9, R3, R0 ;  /* 0x0000000309067224 */ /* 0x001fd800078e0200 */
[----:B------:R-:W-:Y:S01]  /*7d20*/  @P2 LOP3.LUT R16, R16, 0x80, RZ, 0xfc, !PT ;  /* 0x0000008010102812 */ /* 0x000fe200078efcff */
[----:B---3--:R-:W-:Y:S06]  /*7d30*/  @!P2 BRA `(.L_x_10032) ;  /* 0x000000000004a947 */ /* 0x008fec0003800000 */
[----:B------:R-:W-:Y:S01]  /*7d40*/  BPT.TRAP 0x1 ;  /* 0x000000040000795c */ /* 0x000fe20000300000 */
.L_x_10032:
        /* <DEDUP_REMOVED lines=21> */
[----:B------:R-:W-:Y:S02]  /*7ea0*/  LEA R0, R23, UR37, 0x3 ;  /* 0x0000002517007c11 */ /* 0x000fe4000f8e18ff */
[----:B------:R-:W-:-:S04]  /*7eb0*/  SHF.L.U32 R2, R25, 0x1f, RZ ;  /* 0x0000001f19027819 */ /* 0x000fc800000006ff */
[----:B------:R-:W0:Y:S02]  /*7ec0*/  SYNCS.PHASECHK.TRANS64.TRYWAIT P0, [R0+URZ+0x2d840], R2 ;  /* 0x02d84002000075a7 */ /* 0x000e24000800017f */
[----:B0-----:R-:W-:Y:S05]  /*7ed0*/  @!P0 BRA `(.L_x_10034) ;  /* 0x0000002c00088947 */ /* 0x001fea0003800000 */
.L_x_10080:
[----:B------:R-:W-:Y:S05]  /*7ee0*/  BSYNC B0 ;  /* 0x0000000000007941 */ /* 0x000fea0003800000 */
.L_x_10033:
[----:B------:R-:W1:Y:S01]  /*7ef0*/  S2R R9, SR_TID.X ;  /* 0x0000000000097919 */ /* 0x000e620000002100 */
[----:B------:R-:W-:Y:S01]  /*7f00*/  ULDC.64 UR4, c[0x0][0x300] ;  /* 0x0000c00000047ab9 */ /* 0x000fe20000000a00 */
[----:B------:R-:W-:Y:S01]  /*7f10*/  USHF.L.U32 UR6, UR43, 0x7, URZ ;  /* 0x000000072b067899 */ /* 0x000fe2000800063f */
[----:B------:R-:W-:Y:S01]  /*7f20*/  IMAD R7, R7, UR4, RZ ;  /* 0x0000000407077c24 */ /* 0x000fe2000f8e02ff */
[----:B------:R-:W-:Y:S01]  /*7f30*/  LOP3.LUT P4, RZ, R16, 0x4, RZ, 0xc0, !PT ;  /* 0x0000000410ff7812 */ /* 0x000fe2000788c0ff */
        /* <DEDUP_REMOVED lines=15> */
[----:B-1----:R-:W-:Y:S01]  /*8030*/  SHF.R.U32.HI R10, RZ, 0x2, R9 ;  /* 0x00000002ff0a7819 */ /* 0x002fe20000011609 */
[----:B------:R-:W-:Y:S01]  /*8040*/  IMAD.SHL.U32 R8, R9, 0x8, RZ ;  /* 0x0000000809087824 */ /* 0x000fe200078e00ff */
[----:B------:R-:W-:Y:S01]  /*8050*/  LEA R5, P0, R2, UR4, 0x1 ;  /* 0x0000000402057c11 */ /* 0x000fe2000f8008ff */
[----:B------:R-:W-:Y:S01]  /*8060*/  IMAD.IADD R4, R3, 0x1, R4 ;  /* 0x0000000103047824 */ /* 0x000fe200078e0204 */
[----:B------:R-:W-:Y:S01]  /*8070*/  UMOV UR4, 0xffffffff ;  /* 0xffffffff00047882 */ /* 0x000fe20000000000 */
[----:B------:R-:W-:Y:S01]  /*8080*/  IMAD.U32 R9, RZ, RZ, UR6 ;  /* 0x00000006ff097e24 */ /* 0x000fe2000f8e00ff */
[----:B------:R-:W-:Y:S02]  /*8090*/  LOP3.LUT R10, R10, 0x1f, RZ, 0xc0, !PT ;  /* 0x0000001f0a0a7812 */ /* 0x000fe400078ec0ff */
[----:B------:R-:W-:Y:S01]  /*80a0*/  LEA.HI.X R6, R2, UR5, R4, 0x1, P0 ;  /* 0x0000000502067c11 */ /* 0x000fe200080f0c04 */
[----:B------:R-:W-:Y:S01]  /*80b0*/  IMAD R4, R23, 0x3000, R28 ;  /* 0x0000300017047824 */ /* 0x000fe200078e021c */
[----:B------:R-:W-:-:S02]  /*80c0*/  LOP3.LUT R8, R8, 0x18, RZ, 0xc0, !PT ;  /* 0x0000001808087812 */ /* 0x000fc400078ec0ff */
[----:B------:R-:W-:Y:S01]  /*80d0*/  IADD3 R9, -R10, UR36, -R9 ;  /* 0x000000240a097c10 */ /* 0x000fe2000fffe909 */
[----:B------:R-:W-:Y:S06]  /*80e0*/  BRA.DIV UR4, `(.L_x_10035) ;  /* 0x0000002a04987947 */ /* 0x000fec000b800000 */
[----:B------:R-:W0:Y:S01]  /*80f0*/  SHFL.IDX PT, R3, R5, RZ, 0x1c1f ;  /* 0x001c1fff05037589 */ /* 0x000e2200000e0000 */
[----:B------:R-:W-:-:S03]  /*8100*/  ISETP.GE.AND P0, PT, R9, 0x1, PT ;  /* 0x000000010900780c */ /* 0x000fc60003f06270 */
[----:B------:R-:W1:Y:S04]  /*8110*/  SHFL.IDX PT, R2, R6, RZ, 0x1c1f ;  /* 0x001c1fff06027589 */ /* 0x000e6800000e0000 */
[----:B------:R-:W-:Y:S06]  /*8120*/  SHFL.IDX PT, R14, R5, 0x3, 0x1c1f ;  /* 0x007c1f00050e7f89 */ /* 0x000fec00000e0000 */
[----:B------:R-:W-:-:S02]  /*8130*/  @P0 LEA R7, R4, UR37, 0x1 ;  /* 0x0000002504070c11 */ /* 0x000fc4000f8e08ff */
        /* <DEDUP_REMOVED lines=10> */
[----:B------:R-:W-:Y:S01]  /*81e0*/  @P0 LEA R7, R4, UR37, 0x1 ;  /* 0x0000002504070c11 */ /* 0x000fe2000f8e08ff */
        /* <DEDUP_REMOVED lines=12> */
[----:B------:R-:W1:Y:S04]  /*82b0*/  SHFL.IDX PT, R2, R6, 0x2, 0x1c1f ;  /* 0x005c1f0006027f89 */ /* 0x000e6800000e0000 */
[----:B------:R-:W2:Y:S01]  /*82c0*/  SHFL.IDX PT, R6, R6, 0x3, 0x1c1f ;  /* 0x007c1f0006067f89 */ /* 0x000ea200000e0000 */
[----:B0-----:R-:W-:-:S05]  /*82d0*/  @P0 LEA R3, P1, R8, R3, 0x1 ;  /* 0x0000000308030211 */ /* 0x001fca00078208ff */
[----:B-1----:R-:W-:-:S05]  /*82e0*/  @P0 IMAD.X R2, RZ, RZ, R2, P1 ;  /* 0x000000ffff020224 */ /* 0x002fca00008e0602 */
[----:B------:R-:W-:-:S04]  /*82f0*/  @P0 LOP3.LUT R3, R3, R2, RZ, 0x3c, !PT ;  /* 0x0000000203030212 */ /* 0x000fc800078e3cff */
[----:B------:R-:W-:-:S04]  /*8300*/  @P0 LOP3.LUT R2, R3, R2, RZ, 0x3c, !PT ;  /* 0x0000000203020212 */ /* 0x000fc800078e3cff */
[----:B------:R-:W-:-:S05]  /*8310*/  @P0 LOP3.LUT R3, R3, R2, RZ, 0x3c, !PT ;  /* 0x0000000203030212 */ /* 0x000fca00078e3cff */
[----:B------:R0:W-:Y:S04]  /*8320*/  @P0 LDGSTS.E.BYPASS.LTC128B.128 [R7+0x16400], desc[UR48][R2.64], !P4 ;  /* 0x1640000002070fae */ /* 0x0001e8000e101d70 */
[----:B------:R0:W-:Y:S04]  /*8330*/  @P0 LDGSTS.E.BYPASS.LTC128B.128 [R7+0x18400], desc[UR48][R2.64+0x40], !P3 ;  /* 0x1840004002070fae */ /* 0x0001e8000d901d70 */
[----:B--2---:R0:W-:Y:S02]  /*8340*/  @P0 LDGSTS.E.BYPASS.LTC128B.128 [R7+0x1a400], desc[UR48][R2.64+0x80], !P2 ;  /* 0x1a40008002070fae */ /* 0x0041e4000d101d70 */
.L_x_10090:
[----:B------:R-:W-:-:S13]  /*8350*/  ISETP.GE.AND P0, PT, R9, 0x61, PT ;  /* 0x000000610900780c */ /* 0x000fda0003f06270 */
[----:B0-----:R-:W-:Y:S02]  /*8360*/  @P0 LEA R2, P1, R8, R14, 0x1 ;  /* 0x0000000e08020211 */ /* 0x001fe400078208ff */
[----:B------:R-:W-:Y:S02]  /*8370*/  @P0 LEA R5, R4, UR37, 0x1 ;  /* 0x0000002504050c11 */ /* 0x000fe4000f8e08ff */
[----:B------:R-:W-:-:S05]  /*8380*/  @P0 IADD3.X R3, RZ, R6, RZ, P1, !PT ;  /* 0x00000006ff030210 */ /* 0x000fca0000ffe4ff */
        /* <DEDUP_REMOVED lines=8> */
.L_x_10036:
        /* <DEDUP_REMOVED lines=11> */
.L_x_10037:
        /* <DEDUP_REMOVED lines=23> */
.L_x_10038:
[----:B------:R-:W2:Y:S01]  /*8630*/  LDL R21, [R1+0xc] ;  /* 0x00000c0001157983 */ /* 0x000ea20000100800 */
[----:B------:R-:W1:Y:S01]  /*8640*/  LDC R10, c[0x0][0x448] ;  /* 0x00011200ff0a7b82 */ /* 0x000e620000000800 */
[----:B------:R-:W-:Y:S01]  /*8650*/  ULDC.64 UR4, c[0x0][0x2d8] ;  /* 0x0000b60000047ab9 */ /* 0x000fe20000000a00 */
[----:B0-----:R-:W-:Y:S01]  /*8660*/  SHF.R.S32.HI R0, RZ, 0x1f, R19 ;  /* 0x0000001fff007819 */ /* 0x001fe20000011413 */
[----:B------:R-:W0:Y:S01]  /*8670*/  S2R R26, SR_TID.X ;  /* 0x00000000001a7919 */ /* 0x000e220000002100 */
[----:B------:R-:W-:Y:S01]  /*8680*/  IMAD R3, R29, UR4, RZ ;  /* 0x000000041d037c24 */ /* 0x000fe2000f8e02ff */
[----:B------:R-:W-:Y:S01]  /*8690*/  ULDC.64 UR6, c[0x0][0x2c8] ;  /* 0x0000b20000067ab9 */ /* 0x000fe20000000a00 */
[----:B------:R-:W-:Y:S01]  /*86a0*/  IMAD.MOV R6, RZ, RZ, -R24 ;  /* 0x000000ffff067224 */ /* 0x000fe200078e0a18 */
[----:B------:R-:W-:Y:S01]  /*86b0*/  ULDC.64 UR8, c[0x0][0x280] ;  /* 0x0000a00000087ab9 */ /* 0x000fe20000000a00 */
[C---:B------:R-:W-:Y:S01]  /*86c0*/  IMAD R4, R22.reuse, UR5, R3 ;  /* 0x0000000516047c24 */ /* 0x040fe2000f8e0203 */
[----:B------:R-:W3:Y:S01]  /*86d0*/  S2R R11, SR_TID.X ;  /* 0x00000000000b7919 */ /* 0x000ee20000002100 */
[----:B------:R-:W-:Y:S01]  /*86e0*/  IMAD.WIDE.U32 R2, R22, UR4, RZ ;  /* 0x0000000416027c25 */ /* 0x000fe2000f8e00ff */
[----:B------:R-:W-:Y:S01]  /*86f0*/  ULDC.64 UR4, c[0x0][0x2e0] ;  /* 0x0000b80000047ab9 */ /* 0x000fe20000000a00 */
[----:B------:R-:W-:-:S02]  /*8700*/  LOP3.LUT P3, RZ, R16, 0x400, RZ, 0xc0, !PT ;  /* 0x0000040010ff7812 */ /* 0x000fc4000786c0ff */
[----:B------:R-:W-:Y:S01]  /*8710*/  IMAD R0, R0, UR4, RZ ;  /* 0x0000000400007c24 */ /* 0x000fe2000f8e02ff */
[C---:B------:R-:W-:Y:S01]  /*8720*/  LOP3.LUT P4, RZ, R16.reuse, 0x200, RZ, 0xc0, !PT ;  /* 0x0000020010ff7812 */ /* 0x040fe2000788c0ff */
[----:B------:R-:W-:Y:S01]  /*8730*/  IMAD.IADD R3, R3, 0x1, R4 ;  /* 0x0000000103037824 */ /* 0x000fe200078e0204 */
[----:B------:R-:W-:Y:S01]  /*8740*/  LOP3.LUT P5, RZ, R16, 0x100, RZ, 0xc0, !PT ;  /* 0x0000010010ff7812 */ /* 0x000fe200078ac0ff */
[C---:B------:R-:W-:Y:S02]  /*8750*/  IMAD R5, R19.reuse, UR5, R0 ;  /* 0x0000000513057c24 */ /* 0x040fe4000f8e0200 */
[----:B------:R-:W-:Y:S01]  /*8760*/  IMAD.WIDE.U32 R2, R19, UR4, R2 ;  /* 0x0000000413027c25 */ /* 0x000fe2000f8e0002 */
[----:B------:R-:W-:Y:S01]  /*8770*/  ULDC UR4, c[0x0][0xc38] ;  /* 0x00030e0000047ab9 */ /* 0x000fe20000000800 */
[----:B------:R-:W-:Y:S02]  /*8780*/  LEA R19, R28, UR37, 0x1 ;  /* 0x000000251c137c11 */ /* 0x000fe4000f8e08ff */
[----:B-1----:R-:W-:-:S02]  /*8790*/  ISETP.NE.AND P0, PT, R10, 0x1, PT ;  /* 0x000000010a00780c */ /* 0x002fc40003f05270 */
[----:B------:R-:W-:Y:S02]  /*87a0*/  IADD3 R3, R3, R5, RZ ;  /* 0x0000000503037210 */ /* 0x000fe40007ffe0ff */
[----:B0-----:R-:W-:Y:S01]  /*87b0*/  SHF.R.U32.HI R20, RZ, 0x2, R26 ;  /* 0x00000002ff147819 */ /* 0x001fe2000001161a */
[----:B------:R-:W-:-:S08]  /*87c0*/  IMAD.SHL.U32 R26, R26, 0x20, RZ ;  /* 0x000000201a1a7824 */ /* 0x000fd000078e00ff */
[----:B------:R-:W0:Y:S01]  /*87d0*/  @P0 LDC R0, c[0x0][0x44c] ;  /* 0x00011300ff000b82 */ /* 0x000e220000000800 */
[----:B------:R-:W-:Y:S02]  /*87e0*/  LOP3.LUT R20, R20, 0x1f, RZ, 0xc0, !PT ;  /* 0x0000001f14147812 */ /* 0x000fe400078ec0ff */
[----:B------:R-:W-:-:S05]  /*87f0*/  LOP3.LUT R26, R26, 0x60, RZ, 0xc0, !PT ;  /* 0x000000601a1a7812 */ /* 0x000fca00078ec0ff */
[----:B------:R-:W1:Y:S01]  /*8800*/  @P0 LDC R4, c[0x0][0x450] ;  /* 0x00011400ff040b82 */ /* 0x000e620000000800 */
[----:B------:R-:W-:-:S07]  /*8810*/  LOP3.LUT R20, R20, R26, RZ, 0xfc, !PT ;  /* 0x0000001a14147212 */ /* 0x000fce00078efcff */
[----:B------:R-:W4:Y:S01]  /*8820*/  @P0 LDC R9, c[0x0][0x44c] ;  /* 0x00011300ff090b82 */ /* 0x000f220000000800 */
[----:B--2---:R-:W-:Y:S01]  /*8830*/  IMAD R6, R6, UR4, R21 ;  /* 0x0000000406067c24 */ /* 0x004fe2000f8e0215 */
[----:B------:R-:W-:Y:S01]  /*8840*/  ULDC.64 UR4, c[0x0][0x2d0] ;  /* 0x0000b40000047ab9 */ /* 0x000fe20000000a00 */
[----:B---3--:R-:W-:Y:S02]  /*8850*/  SHF.R.U32.HI R21, RZ, 0x2, R11 ;  /* 0x00000002ff157819 */ /* 0x008fe4000001160b */
[----:B------:R-:W-:Y:S02]  /*8860*/  IMAD R7, R6, 0xc0, R20 ;  /* 0x000000c006077824 */ /* 0x000fe400078e0214 */
[----:B------:R-:W-:Y:S01]  /*8870*/  IMAD.SHL.U32 R20, R11, 0x8, RZ ;  /* 0x000000080b147824 */ /* 0x000fe200078e00ff */
[----:B------:R-:W-:Y:S01]  /*8880*/  LOP3.LUT R21, R21, 0x1f, RZ, 0xc0, !PT ;  /* 0x0000001f15157812 */ /* 0x000fe200078ec0ff */
[----:B0-----:R-:W-:-:S03]  /*8890*/  @P0 IMAD.HI.U32 R0, R7, R0, RZ ;  /* 0x0000000007000227 */ /* 0x001fc600078e00ff */
[----:B------:R-:W-:Y:S01]  /*88a0*/  LOP3.LUT R20, R20, 0x18, RZ, 0xc0, !PT ;  /* 0x0000001814147812 */ /* 0x000fe200078ec0ff */
[----:B------:R-:W-:Y:S01]  /*88b0*/  IMAD.MOV.U32 R5, RZ, RZ, R7 ;  /* 0x000000ffff057224 */ /* 0x000fe200078e0007 */
[----:B-1----:R-:W-:-:S04]  /*88c0*/  @P0 SHF.R.U32.HI R5, RZ, R4, R0 ;  /* 0x00000004ff050219 */ /* 0x002fc80000011600 */
[----:B------:R-:W-:-:S05]  /*88d0*/  SHF.R.S32.HI R0, RZ, 0x1f, R5 ;  /* 0x0000001fff007819 */ /* 0x000fca0000011405 */
[----:B------:R-:W-:-:S04]  /*88e0*/  IMAD R0, R0, UR4, RZ ;  /* 0x0000000400007c24 */ /* 0x000fc8000f8e02ff */
[C---:B------:R-:W-:Y:S02]  /*88f0*/  IMAD R8, R5.reuse, UR5, R0 ;  /* 0x0000000505087c24 */ /* 0x040fe4000f8e0200 */
[----:B------:R-:W-:Y:S02]  /*8900*/  IMAD.MOV R0, RZ, RZ, -R5 ;  /* 0x000000ffff007224 */ /* 0x000fe400078e0a05 */
[----:B------:R-:W-:-:S04]  /*8910*/  IMAD.WIDE.U32 R4, R5, UR4, R2 ;  /* 0x0000000405047c25 */ /* 0x000fc8000f8e0002 */
[----:B------:R-:W-:Y:S02]  /*8920*/  IMAD R0, R10, R0, R7 ;  /* 0x000000000a007224 */ /* 0x000fe400078e0207 */
[----:B------:R-:W-:-:S03]  /*8930*/  IMAD.IADD R5, R5, 0x1, R8 ;  /* 0x0000000105057824 */ /* 0x000fc600078e0208 */
[----:B------:R-:W-:Y:S01]  /*8940*/  SHF.R.S32.HI R8, RZ, 0x1f, R0 ;  /* 0x0000001fff087819 */ /* 0x000fe20000011400 */
[----:B------:R-:W-:-:S04]  /*8950*/  IMAD.WIDE.U32 R4, R0, UR6, R4 ;  /* 0x0000000600047c25 */ /* 0x000fc8000f8e0004 */
[----:B------:R-:W-:-:S04]  /*8960*/  IMAD R8, R8, UR6, RZ ;  /* 0x0000000608087c24 */ /* 0x000fc8000f8e02ff */
[----:B------:R-:W-:Y:S01]  /*8970*/  IMAD R8, R0, UR7, R8 ;  /* 0x0000000700087c24 */ /* 0x000fe2000f8e0208 */
[----:B------:R-:W-:-:S03]  /*8980*/  LEA R0, P1, R4, UR8, 0x1 ;  /* 0x0000000804007c11 */ /* 0x000fc6000f8208ff */
[----:B------:R-:W-:Y:S02]  /*8990*/  IMAD.IADD R5, R5, 0x1, R8 ;  /* 0x0000000105057824 */ /* 0x000fe400078e0208 */
[----:B------:R-:W-:-:S03]  /*89a0*/  VIADD R8, R7, 0x80 ;  /* 0x0000008007087836 */ /* 0x000fc60000000000 */
[----:B------:R-:W-:Y:S01]  /*89b0*/  LEA.HI.X R4, R4, UR9, R5, 0x1, P1 ;  /* 0x0000000904047c11 */ /* 0x000fe200088f0c05 */
[----:B----4-:R-:W-:Y:S01]  /*89c0*/  @P0 IMAD.HI.U32 R9, R8, R9, RZ ;  /* 0x0000000908090227 */ /* 0x010fe200078e00ff */
[----:B------:R-:W0:Y:S03]  /*89d0*/  @P0 LDC R5, c[0x0][0x450] ;  /* 0x00011400ff050b82 */ /* 0x000e260000000800 */
[----:B------:R-:W-:Y:S01]  /*89e0*/  IMAD.MOV.U32 R7, RZ, RZ, R8 ;  /* 0x000000ffff077224 */ /* 0x000fe200078e0008 */
[----:B0-----:R-:W-:-:S05]  /*89f0*/  @P0 SHF.R.U32.HI R7, RZ, R5, R9 ;  /* 0x00000005ff070219 */ /* 0x001fca0000011609 */
[----:B------:R-:W-:Y:S02]  /*8a00*/  IMAD.MOV R5, RZ, RZ, -R7 ;  /* 0x000000ffff057224 */ /* 0x000fe400078e0a07 */
[----:B------:R-:W-:-:S04]  /*8a10*/  IMAD.WIDE.U32 R2, R7, UR4, R2 ;  /* 0x0000000407027c25 */ /* 0x000fc8000f8e0002 */
[----:B------:R-:W-:Y:S01]  /*8a20*/  IMAD R5, R10, R5, R8 ;  /* 0x000000050a057224 */ /* 0x000fe200078e0208 */
[----:B------:R-:W-:-:S05]  /*8a30*/  SHF.R.S32.HI R8, RZ, 0x1f, R7 ;  /* 0x0000001fff087819 */ /* 0x000fca0000011407 */
[----:B------:R-:W-:Y:S01]  /*8a40*/  IMAD R8, R8, UR4, RZ ;  /* 0x0000000408087c24 */ /* 0x000fe2000f8e02ff */
[----:B------:R-:W-:-:S03]  /*8a50*/  UMOV UR4, 0xffffffff ;  /* 0xffffffff00047882 */ /* 0x000fc60000000000 */
[----:B------:R-:W-:Y:S01]  /*8a60*/  IMAD R8, R7, UR5, R8 ;  /* 0x0000000507087c24 */ /* 0x000fe2000f8e0208 */
[----:B------:R-:W-:-:S03]  /*8a70*/  SHF.R.S32.HI R7, RZ, 0x1f, R5 ;  /* 0x0000001fff077819 */ /* 0x000fc60000011405 */
[----:B------:R-:W-:Y:S02]  /*8a80*/  IMAD.IADD R3, R3, 0x1, R8 ;  /* 0x0000000103037824 */ /* 0x000fe400078e0208 */
[----:B------:R-:W-:Y:S02]  /*8a90*/  IMAD R7, R7, UR6, RZ ;  /* 0x0000000607077c24 */ /* 0x000fe4000f8e02ff */
[----:B------:R-:W-:-:S04]  /*8aa0*/  IMAD.WIDE.U32 R2, R5, UR6, R2 ;  /* 0x0000000605027c25 */ /* 0x000fc8000f8e0002 */
[----:B------:R-:W-:Y:S01]  /*8ab0*/  IMAD R7, R5, UR7, R7 ;  /* 0x0000000705077c24 */ /* 0x000fe2000f8e0207 */
[----:B------:R-:W-:-:S03]  /*8ac0*/  LEA R8, P0, R2, UR8, 0x1 ;  /* 0x0000000802087c11 */ /* 0x000fc6000f8008ff */
[----:B------:R-:W-:-:S05]  /*8ad0*/  IMAD.IADD R7, R3, 0x1, R7 ;  /* 0x0000000103077824 */ /* 0x000fca00078e0207 */
[----:B------:R-:W-:Y:S01]  /*8ae0*/  LEA.HI.X R7, R2, UR9, R7, 0x1, P0 ;  /* 0x0000000902077c11 */ /* 0x000fe200080f0c07 */
[----:B------:R-:W-:Y:S06]  /*8af0*/  BRA.DIV UR4, `(.L_x_10039) ;  /* 0x00000026047c7947 */ /* 0x000fec000b800000 */
[----:B------:R-:W0:Y:S01]  /*8b00*/  SHFL.IDX PT, R3, R0, RZ, 0x1c1f ;  /* 0x001c1fff00037589 */ /* 0x000e2200000e0000 */
[----:B------:R-:W-:-:S03]  /*8b10*/  IMAD R5, R6, 0xc0, R21 ;  /* 0x000000c006057824 */ /* 0x000fc600078e0215 */
[----:B------:R-:W1:Y:S01]  /*8b20*/  SHFL.IDX PT, R2, R4, RZ, 0x1c1f ;  /* 0x001c1fff04027589 */ /* 0x000e6200000e0000 */
[C---:B------:R-:W-:Y:S01]  /*8b30*/  VIADD R6, R5.reuse, 0x20 ;  /* 0x0000002005067836 */ /* 0x040fe20000000000 */
[----:B------:R-:W-:Y:S02]  /*8b40*/  ISETP.GE.AND P0, PT, R5, UR38, PT ;  /* 0x0000002605007c0c */ /* 0x000fe4000bf06270 */
[----:B------:R-:W-:Y:S11]  /*8b50*/  SHFL.IDX PT, R14, R0, 0x3, 0x1c1f ;  /* 0x007c1f00000e7f89 */ /* 0x000ff600000e0000 */
[----:B0-----:R-:W-:-:S05]  /*8b60*/  @!P0 LEA R3, P1, R20, R3, 0x1 ;  /* 0x0000000314038211 */ /* 0x001fca00078208ff */
[----:B-1----:R-:W-:-:S05]  /*8b70*/  @!P0 IMAD.X R2, RZ, RZ, R2, P1 ;  /* 0x000000ffff028224 */ /* 0x002fca00008e0602 */
[----:B------:R-:W-:-:S04]  /*8b80*/  @!P0 LOP3.LUT R3, R3, R2, RZ, 0x3c, !PT ;  /* 0x0000000203038212 */ /* 0x000fc800078e3cff */
[----:B------:R-:W-:-:S04]  /*8b90*/  @!P0 LOP3.LUT R2, R3, R2, RZ, 0x3c, !PT ;  /* 0x0000000203028212 */ /* 0x000fc800078e3cff */
[----:B------:R-:W-:-:S05]  /*8ba0*/  @!P0 LOP3.LUT R3, R3, R2, RZ, 0x3c, !PT ;  /* 0x0000000203038212 */ /* 0x000fca00078e3cff */
[----:B------:R-:W-:Y:S04]  /*8bb0*/  @!P0 LDGSTS.E.BYPASS.LTC128B.128 [R19+0xc400], desc[UR48][R2.64], !P3 ;  /* 0x0c40000002138fae */ /* 0x000fe8000d901d70 */
[----:B------:R-:W-:Y:S04]  /*8bc0*/  @!P0 LDGSTS.E.BYPASS.LTC128B.128 [R19+0xf400], desc[UR48][R2.64+0x40], !P4 ;  /* 0x0f40004002138fae */ /* 0x000fe8000e101d70 */
[----:B------:R0:W-:Y:S01]  /*8bd0*/  @!P0 LDGSTS.E.BYPASS.LTC128B.128 [R19+0x12400], desc[UR48][R2.64+0x80], !P5 ;  /* 0x1240008002138fae */ /* 0x0001e2000e901d70 */
[----:B------:R-:W-:Y:S02]  /*8be0*/  ISETP.GE.AND P0, PT, R6, UR38, PT ;  /* 0x0000002606007c0c */ /* 0x000fe4000bf06270 */
[----:B------:R-:W-:Y:S01]  /*8bf0*/  IADD3 R6, R5, 0x40, RZ ;  /* 0x0000004005067810 */ /* 0x000fe20007ffe0ff */
        /* <DEDUP_REMOVED lines=10> */
[----:B------:R-:W-:Y:S01]  /*8ca0*/  ISETP.GE.AND P0, PT, R6, UR38, PT ;  /* 0x0000002606007c0c */ /* 0x000fe2000bf06270 */
[----:B------:R-:W-:-:S02]  /*8cb0*/  VIADD R6, R5, 0x60 ;  /* 0x0000006005067836 */ /* 0x000fc40000000000 */
[----:B0-----:R-:W0:Y:S04]  /*8cc0*/  SHFL.IDX PT, R3, R0, 0x2, 0x1c1f ;  /* 0x005c1f0000037f89 */ /* 0x001e2800000e0000 */
[----:B------:R-:W1:Y:S04]  /*8cd0*/  SHFL.IDX PT, R2, R4, 0x2, 0x1c1f ;  /* 0x005c1f0004027f89 */ /* 0x000e6800000e0000 */
[----:B------:R-:W2:Y:S04]  /*8ce0*/  SHFL.IDX PT, R4, R4, 0x3, 0x1c1f ;  /* 0x007c1f0004047f89 */ /* 0x000ea800000e0000 */
[----:B------:R-:W-:Y:S04]  /*8cf0*/  SHFL.IDX PT, R0, R7, RZ, 0x1c1f ;  /* 0x001c1fff07007589 */ /* 0x000fe800000e0000 */
[----:B------:R-:W-:Y:S01]  /*8d00*/  SHFL.IDX PT, R7, R7, 0x1, 0x1c1f ;  /* 0x003c1f0007077f89 */ /* 0x000fe200000e0000 */
        /* <DEDUP_REMOVED lines=8> */
[----:B------:R-:W-:-:S13]  /*8d90*/  ISETP.GE.AND P0, PT, R6, UR38, PT ;  /* 0x0000002606007c0c */ /* 0x000fda000bf06270 */
[----:B------:R-:W-:-:S05]  /*8da0*/  @!P0 LEA R14, P1, R20, R14, 0x1 ;  /* 0x0000000e140e8211 */ /* 0x000fca00078208ff */
[----:B--2---:R-:W-:Y:S02]  /*8db0*/  @!P0 IMAD.X R9, RZ, RZ, R4, P1 ;  /* 0x000000ffff098224 */ /* 0x004fe400008e0604 */
[----:B0-----:R-:W-:Y:S02]  /*8dc0*/  @!P0 IMAD.MOV.U32 R2, RZ, RZ, R14 ;  /* 0x000000ffff028224 */ /* 0x001fe400078e000e */
[----:B------:R-:W0:Y:S01]  /*8dd0*/  SHFL.IDX PT, R14, R8, RZ, 0x1c1f ;  /* 0x001c1fff080e7589 */ /* 0x000e2200000e0000 */
[----:B------:R-:W-:Y:S02]  /*8de0*/  @!P0 IMAD.MOV.U32 R3, RZ, RZ, R9 ;  /* 0x000000ffff038224 */ /* 0x000fe400078e0009 */
[----:B------:R-:W-:-:S03]  /*8df0*/  VIADD R4, R5, 0x80 ;  /* 0x0000008005047836 */ /* 0x000fc60000000000 */
[----:B------:R-:W-:Y:S04]  /*8e00*/  @!P0 LDGSTS.E.BYPASS.LTC128B.128 [R19+0xdc00], desc[UR48][R2.64], !P3 ;  /* 0x0dc0000002138fae */ /* 0x000fe8000d901d70 */
[----:B------:R-:W-:Y:S04]  /*8e10*/  @!P0 LDGSTS.E.BYPASS.LTC128B.128 [R19+0x10c00], desc[UR48][R2.64+0x40], !P4 ;  /* 0x10c0004002138fae */ /* 0x000fe8000e101d70 */
[----:B------:R1:W-:Y:S01]  /*8e20*/  @!P0 LDGSTS.E.BYPASS.LTC128B.128 [R19+0x13c00], desc[UR48][R2.64+0x80], !P5 ;  /* 0x13c0008002138fae */ /* 0x0003e2000e901d70 */
[----:B------:R-:W-:-:S13]  /*8e30*/  ISETP.GE.AND P0, PT, R4, UR38, PT ;  /* 0x0000002604007c0c */ /* 0x000fda000bf06270 */
[----:B0-----:R-:W-:-:S05]  /*8e40*/  @!P0 LEA R14, P1, R20, R14, 0x1 ;  /* 0x0000000e140e8211 */ /* 0x001fca00078208ff */
[----:B------:R-:W-:Y:S02]  /*8e50*/  @!P0 IMAD.X R9, RZ, RZ, R0, P1 ;  /* 0x000000ffff098224 */ /* 0x000fe400008e0600 */
[----:B-1----:R-:W-:Y:S02]  /*8e60*/  @!P0 IMAD.MOV.U32 R2, RZ, RZ, R14 ;  /* 0x000000ffff028224 */ /* 0x002fe400078e000e */
[----:B------:R-:W-:Y:S01]  /*8e70*/  @!P0 IMAD.MOV.U32 R3, RZ, RZ, R9 ;  /* 0x000000ffff038224 */ /* 0x000fe200078e0009 */
[----:B------:R0:W1:Y:S04]  /*8e80*/  SHFL.IDX PT, R14, R8, 0x1, 0x1c1f ;  /* 0x003c1f00080e7f89 */ /* 0x00006800000e0000 */
[----:B------:R0:W-:Y:S04]  /*8e90*/  @!P0 LDGSTS.E.BYPASS.LTC128B.128 [R19+0xe400], desc[UR48][R2.64], !P3 ;  /* 0x0e40000002138fae */ /* 0x0001e8000d901d70 */
[----:B------:R0:W-:Y:S04]  /*8ea0*/  @!P0 LDGSTS.E.BYPASS.LTC128B.128 [R19+0x11400], desc[UR48][R2.64+0x40], !P4 ;  /* 0x1140004002138fae */ /* 0x0001e8000e101d70 */
[----:B------:R0:W-:Y:S02]  /*8eb0*/  @!P0 LDGSTS.E.BYPASS.LTC128B.128 [R19+0x14400], desc[UR48][R2.64+0x80], !P5 ;  /* 0x1440008002138fae */ /* 0x0001e4000e901d70 */
.L_x_10103:
[----:B------:R-:W2:Y:S01]  /*8ec0*/  LDL R0, [R1+0x10] ;  /* 0x0000100001007983 */ /* 0x000ea20000100800 */
[----:B------:R-:W-:-:S05]  /*8ed0*/  VIADD R5, R5, 0xa0 ;  /* 0x000000a005057836 */ /* 0x000fca0000000000 */
[----:B------:R-:W-:-:S13]  /*8ee0*/  ISETP.GE.AND P0, PT, R5, UR38, PT ;  /* 0x0000002605007c0c */ /* 0x000fda000bf06270 */
[----:B01----:R-:W-:-:S05]  /*8ef0*/  @!P0 LEA R2, P1, R20, R14, 0x1 ;  /* 0x0000000e14028211 */ /* 0x003fca00078208ff */
[----:B------:R-:W-:-:S05]  /*8f00*/  @!P0 IMAD.X R3, RZ, RZ, R7, P1 ;  /* 0x000000ffff038224 */ /* 0x000fca00008e0607 */
        /* <DEDUP_REMOVED lines=9> */
[----:B--2---:R-:W-:-:S04]  /*8fa0*/  LOP3.LUT R0, R0, 0x1, RZ, 0xc, !PT ;  /* 0x0000000100007812 */ /* 0x004fc800078e0cff */
[----:B------:R-:W-:Y:S01]  /*8fb0*/  SHF.L.U32 R0, R0, 0x1f, RZ ;  /* 0x0000001f00007819 */ /* 0x000fe200000006ff */
[----:B------:R-:W-:Y:S01]  /*8fc0*/  NOP ;  /* 0x0000000000007918 */ /* 0x000fe20000000000 */
[----:B------:R-:W-:Y:S01]  /*8fd0*/  SYNCS.ARRIVE.TRANS64.A1T0 RZ, [UR37+0x2d800], RZ ;  /* 0x02d800ffffff79a7 */ /* 0x000fe20008100025 */
[----:B------:R-:W-:Y:S01]  /*8fe0*/  BSSY B0, `(.L_x_10040) ;  /* 0x0000003000007945 */ /* 0x000fe20003800000 */
[----:B------:R-:W1:Y:S03]  /*8ff0*/  SYNCS.PHASECHK.TRANS64.TRYWAIT P0, [UR37+0x2d820], R0 ;  /* 0x02d82000ff0075a7 */ /* 0x000e660008000165 */
[----:B01----:R-:W-:Y:S05]  /*9000*/  @!P0 BRA `(.L_x_10041) ;  /* 0x00000028003c8947 */ /* 0x003fea0003800000 */
.L_x_10104:
[----:B------:R-:W-:Y:S05]  /*9010*/  BSYNC B0 ;  /* 0x0000000000007941 */ /* 0x000fea0003800000 */
.L_x_10040:
[----:B------:R-:W-:Y:S01]  /*9020*/  UISETP.GE.AND UP0, UPT, UR36, 0x81, UPT ;  /* 0x000000812400788c */ /* 0x000fe2000bf06270 */
[----:B------:R-:W-:-:S05]  /*9030*/  IMAD.U32 R10, RZ, RZ, UR43 ;  /* 0x0000002bff0a7e24 */ /* 0x000fca000f8e00ff */
[----:B------:R-:W-:-:S13]  /*9040*/  PLOP3.LUT P0, PT, PT, PT, UP0, 0x40, 0x0 ;  /* 0x000000000000781c */ /* 0x000fda0003f0e808 */
[----:B------:R-:W-:Y:S05]  /*9050*/  @P0 BRA `(.L_x_10042) ;  /* 0x0000000c00a00947 */ /* 0x000fea0003800000 */
[----:B------:R-:W-:Y:S01]  /*9060*/  BSSY B0, `(.L_x_10042) ;  /* 0x00000e7000007945 */ /* 0x000fe20003800000 */
[----:B------:R-:W-:Y:S01]  /*9070*/  IMAD.MOV.U32 R20, RZ, RZ, R25 ;  /* 0x000000ffff147224 */ /* 0x000fe200078e0019 */
[----:B------:R-:W-:Y:S01]  /*9080*/  MOV R7, R23 ;  /* 0x0000001700077202 */ /* 0x000fe20000000f00 */
[----:B0-----:R-:W-:Y:S02]  /*9090*/  IMAD.U32 R0, RZ, RZ, UR39 ;  /* 0x00000027ff007e24 */ /* 0x001fe4000f8e00ff */
[----:B------:R-:W-:-:S07]  /*90a0*/  IMAD.U32 R26, RZ, RZ, UR43 ;  /* 0x0000002bff1a7e24 */ /* 0x000fce000f8e00ff */
.L_x_10055:
[----:B------:R-:W2:Y:S01]  /*90b0*/  LDL R9, [R1+0x8] ;  /* 0x0000080001097983 */ /* 0x000ea20000100800 */
[----:B------:R-:W0:Y:S01]  /*90c0*/  LDC R3, c[0x0][0x430] ;  /* 0x00010c00ff037b82 */ /* 0x000e220000000800 */
[----:B------:R-:W-:Y:S02]  /*90d0*/  ULDC.64 UR4, c[0x0][0x428] ;  /* 0x00010a0000047ab9 */ /* 0x000fe40000000a00 */
[----:B------:R-:W3:Y:S04]  /*90e0*/  LDL R6, [R1+0x4] ;  /* 0x0000040001067983 */ /* 0x000ee80000100800 */
[----:B------:R-:W4:Y:S01]  /*90f0*/  LDL R8, [R1] ;  /* 0x0000000001087983 */ /* 0x000f220000100800 */
[----:B------:R-:W1:Y:S01]  /*9100*/  S2R R2, SR_TID.X ;  /* 0x0000000000027919 */ /* 0x000e620000002100 */
[----:B0-----:R-:W-:-:S13]  /*9110*/  ISETP.NE.AND P0, PT, R3, 0x1, PT ;  /* 0x000000010300780c */ /* 0x001fda0003f05270 */
[----:B------:R-:W0:Y:S01]  /*9120*/  @P0 LDC R4, c[0x0][0x434] ;  /* 0x00010d00ff040b82 */ /* 0x000e220000000800 */
[----:B-1----:R-:W-:Y:S01]  /*9130*/  IMAD.SHL.U32 R3, R2, 0x20, RZ ;  /* 0x0000002002037824 */ /* 0x002fe200078e00ff */
[----:B------:R-:W-:-:S06]  /*9140*/  SHF.R.U32.HI R5, RZ, 0x2, R2 ;  /* 0x00000002ff057819 */ /* 0x000fcc0000011602 */
[----:B------:R-:W1:Y:S01]  /*9150*/  @P0 LDC R2, c[0x0][0x438] ;  /* 0x00010e00ff020b82 */ /* 0x000e620000000800 */
[----:B------:R-:W-:Y:S02]  /*9160*/  LOP3.LUT R5, R5, 0x1f, RZ, 0xc0, !PT ;  /* 0x0000001f05057812 */ /* 0x000fe400078ec0ff */
[----:B------:R-:W-:-:S03]  /*9170*/  LOP3.LUT R3, R3, 0x60, RZ, 0xc0, !PT ;  /* 0x0000006003037812 */ /* 0x000fc600078ec0ff */
[----:B------:R-:W-:-:S05]  /*9180*/  IMAD R5, R0, 0x80, R5 ;  /* 0x0000008000057824 */ /* 0x000fca00078e0205 */
[----:B--2---:R-:W-:-:S05]  /*9190*/  IADD3 R5, R3, R5, R9 ;  /* 0x0000000503057210 */ /* 0x004fca0007ffe009 */
[----:B0-----:R-:W-:-:S04]  /*91a0*/  @P0 IMAD.HI.U32 R3, R5, R4, RZ ;  /* 0x0000000405030227 */ /* 0x001fc800078e00ff */
[----:B------:R-:W-:Y:S01]  /*91b0*/  IMAD.MOV.U32 R4, RZ, RZ, R5 ;  /* 0x000000ffff047224 */ /* 0x000fe200078e0005 */
[----:B-1----:R-:W-:Y:S01]  /*91c0*/  @P0 SHF.R.U32.HI R4, RZ, R2, R3 ;  /* 0x00000002ff040219 */ /* 0x002fe20000011603 */
[----:B---3--:R-:W-:-:S03]  /*91d0*/  IMAD R6, R6, UR4, RZ ;  /* 0x0000000406067c24 */ /* 0x008fc6000f8e02ff */
[--C-:B------:R-:W-:Y:S01]  /*91e0*/  SHF.R.S32.HI R3, RZ, 0x1f, R4.reuse ;  /* 0x0000001fff037819 */ /* 0x100fe20000011404 */
[----:B------:R-:W-:Y:S02]  /*91f0*/  IMAD.MOV.U32 R2, RZ, RZ, R4 ;  /* 0x000000ffff027224 */ /* 0x000fe400078e0004 */
[C---:B----4-:R-:W-:Y:S02]  /*9200*/  IMAD R6, R8.reuse, UR5, R6 ;  /* 0x0000000508067c24 */ /* 0x050fe4000f8e0206 */
[----:B------:R-:W-:Y:S01]  /*9210*/  IMAD.WIDE.U32 R2, R8, UR4, R2 ;  /* 0x0000000408027c25 */ /* 0x000fe2000f8e0002 */
[----:B------:R-:W-:-:S03]  /*9220*/  ULDC.64 UR4, c[0x0][0x418] ;  /* 0x0001060000047ab9 */ /* 0x000fc60000000a00 */
[----:B------:R-:W-:Y:S01]  /*9230*/  IMAD.IADD R6, R6, 0x1, R3 ;  /* 0x0000000106067824 */ /* 0x000fe200078e0203 */
[C---:B------:R-:W-:Y:S01]  /*9240*/  LEA R8, P0, R2.reuse, UR4, 0x2 ;  /* 0x0000000402087c11 */ /* 0x040fe2000f8010ff */
[----:B------:R-:W-:Y:S01]  /*9250*/  IMAD.U32 R10, RZ, RZ, UR40 ;  /* 0x00000028ff0a7e24 */ /* 0x000fe2000f8e00ff */
[----:B------:R-:W-:Y:S02]  /*9260*/  ULDC UR4, c[0x0][0x430] ;  /* 0x00010c0000047ab9 */ /* 0x000fe40000000800 */
[----:B------:R-:W-:Y:S01]  /*9270*/  LEA.HI.X R9, R2, UR5, R6, 0x2, P0 ;  /* 0x0000000502097c11 */ /* 0x000fe200080f1406 */
[----:B------:R-:W-:-:S04]  /*9280*/  IMAD.MOV R2, RZ, RZ, -R4 ;  /* 0x000000ffff027224 */ /* 0x000fc800078e0a04 */
[----:B------:R-:W2:Y:S01]  /*9290*/  LDG.E R4, desc[UR48][R8.64] ;  /* 0x0000003008047981 */ /* 0x000ea2000c1e1900 */
[----:B------:R-:W-:Y:S01]  /*92a0*/  ISETP.NE.AND P1, PT, R10, 0x3, PT ;  /* 0x000000030a00780c */ /* 0x000fe20003f25270 */
[----:B------:R-:W-:-:S05]  /*92b0*/  VIADD R23, R7, 0x1 ;  /* 0x0000000107177836 */ /* 0x000fca0000000000 */
[----:B------:R-:W-:Y:S01]  /*92c0*/  ISETP.NE.AND P0, PT, R23, 0x2, PT ;  /* 0x000000021700780c */ /* 0x000fe20003f05270 */
[----:B------:R-:W-:-:S03]  /*92d0*/  IMAD R5, R2, UR4, R5 ;  /* 0x0000000402057c24 */ /* 0x000fc6000f8e0205 */
[----:B------:R-:W-:Y:S01]  /*92e0*/  SEL R25, RZ, 0x1, P0 ;  /* 0x00000001ff197807 */ /* 0x000fe20000000000 */
[----:B------:R-:W-:Y:S01]  /*92f0*/  IMAD.MOV.U32 R10, RZ, RZ, R0 ;  /* 0x000000ffff0a7224 */ /* 0x000fe200078e0000 */
[----:B------:R-:W-:Y:S02]  /*9300*/  SEL R23, R23, RZ, P0 ;  /* 0x000000ff17177207 */ /* 0x000fe40000000000 */
[----:B------:R-:W-:Y:S02]  /*9310*/  LOP3.LUT R25, R20, R25, RZ, 0x3c, !PT ;  /* 0x0000001914197212 */ /* 0x000fe400078e3cff */
[----:B--2---:R-:W-:Y:S01]  /*9320*/  SHF.R.S32.HI R24, RZ, 0x1f, R4 ;  /* 0x0000001fff187819 */ /* 0x004fe20000011404 */
[----:B------:R-:W-:Y:S06]  /*9330*/  @!P1 BRA `(.L_x_10043) ;  /* 0x0000000000049947 */ /* 0x000fec0003800000 */
[----:B------:R-:W-:Y:S01]  /*9340*/  BPT.TRAP 0x1 ;  /* 0x000000040000795c */ /* 0x000fe20000300000 */
.L_x_10043:
[----:B------:R-:W-:Y:S01]  /*9350*/  LEA R6, R23, UR37, 0x3 ;  /* 0x0000002517067c11 */ /* 0x000fe2000f8e18ff */
[----:B------:R-:W-:Y:S01]  /*9360*/  BSSY B1, `(.L_x_10044) ;  /* 0x0000004000017945 */ /* 0x000fe20003800000 */
[----:B------:R-:W-:-:S04]  /*9370*/  SHF.L.U32 R0, R25, 0x1f, RZ ;  /* 0x0000001f19007819 */ /* 0x000fc800000006ff */
[----:B------:R-:W0:Y:S02]  /*9380*/  SYNCS.PHASECHK.TRANS64.TRYWAIT P0, [R6+URZ+0x2d840], R0 ;  /* 0x02d84000060075a7 */ /* 0x000e24000800017f */
[----:B0-----:R-:W-:Y:S05]  /*9390*/  @!P0 BRA `(.L_x_10045) ;  /* 0x0000002400708947 */ /* 0x001fea0003800000 */
.L_x_10105:
[----:B------:R-:W-:Y:S05]  /*93a0*/  BSYNC B1 ;  /* 0x0000000000017941 */ /* 0x000fea0003800000 */
.L_x_10044:
[----:B------:R-:W-:Y:S01]  /*93b0*/  SHF.R.S32.HI R21, RZ, 0x1f, R5 ;  /* 0x0000001fff157819 */ /* 0x000fe20000011405 */
[----:B------:R-:W-:Y:S01]  /*93c0*/  ULDC.64 UR4, c[0x0][0x300] ;  /* 0x0000c00000047ab9 */ /* 0x000fe20000000a00 */
[C---:B------:R-:W-:Y:S01]  /*93d0*/  LOP3.LUT P3, RZ, R16.reuse, 0x4, RZ, 0xc0, !PT ;  /* 0x0000000410ff7812 */ /* 0x040fe2000786c0ff */
[----:B------:R-:W-:Y:S01]  /*93e0*/  IMAD.WIDE.U32 R2, R5, UR4, RZ ;  /* 0x0000000405027c25 */ /* 0x000fe2000f8e00ff */
[C---:B------:R-:W-:Y:S02]  /*93f0*/  LOP3.LUT P2, RZ, R16.reuse, 0x2, RZ, 0xc0, !PT ;  /* 0x0000000210ff7812 */ /* 0x040fe4000784c0ff */
[----:B------:R-:W-:Y:S01]  /*9400*/  LOP3.LUT P1, RZ, R16, 0x1, RZ, 0xc0, !PT ;  /* 0x0000000110ff7812 */ /* 0x000fe2000782c0ff */
[----:B0-----:R-:W-:Y:S02]  /*9410*/  IMAD R0, R21, UR4, RZ ;  /* 0x0000000415007c24 */ /* 0x001fe4000f8e02ff */
[----:B------:R-:W-:Y:S02]  /*9420*/  IMAD R9, R23, 0x3000, R28 ;  /* 0x0000300017097824 */ /* 0x000fe400078e021c */
[----:B------:R-:W-:Y:S01]  /*9430*/  IMAD R0, R5, UR5, R0 ;  /* 0x0000000505007c24 */ /* 0x000fe2000f8e0200 */
[----:B------:R-:W-:-:S03]  /*9440*/  ULDC.64 UR4, c[0x0][0x310] ;  /* 0x0000c40000047ab9 */ /* 0x000fc60000000a00 */
[----:B------:R-:W-:Y:S02]  /*9450*/  IMAD.IADD R3, R3, 0x1, R0 ;  /* 0x0000000103037824 */ /* 0x000fe400078e0200 */
[----:B------:R-:W-:Y:S02]  /*9460*/  IMAD R0, R24, UR4, RZ ;  /* 0x0000000418007c24 */ /* 0x000fe4000f8e02ff */
[----:B------:R-:W-:-:S04]  /*9470*/  IMAD.WIDE.U32 R2, R4, UR4, R2 ;  /* 0x0000000404027c25 */ /* 0x000fc8000f8e0002 */
[----:B------:R-:W-:Y:S01]  /*9480*/  IMAD R0, R4, UR5, R0 ;  /* 0x0000000504007c24 */ /* 0x000fe2000f8e0200 */
[----:B------:R-:W-:-:S04]  /*9490*/  ULDC.64 UR4, c[0x0][0x308] ;  /* 0x0000c20000047ab9 */ /* 0x000fc80000000a00 */
        /* <DEDUP_REMOVED lines=10> */
[----:B------:R-:W0:Y:S01]  /*9540*/  S2R R3, SR_TID.X ;  /* 0x0000000000037919 */ /* 0x000e220000002100 */
[----:B------:R-:W-:Y:S01]  /*9550*/  LEA R9, R9, UR37, 0x1 ;  /* 0x0000002509097c11 */ /* 0x000fe2000f8e08ff */
[----:B------:R-:W1:Y:S04]  /*9560*/  SHFL.IDX PT, R2, R8, RZ, 0x1c1f ;  /* 0x001c1fff08027589 */ /* 0x000e6800000e0000 */
[----:B------:R-:W-:Y:S01]  /*9570*/  SHFL.IDX PT, R27, R19, 0x2, 0x1c1f ;  /* 0x005c1f00131b7f89 */ /* 0x000fe200000e0000 */
[----:B0-----:R-:W-:-:S03]  /*9580*/  IMAD.SHL.U32 R11, R3, 0x8, RZ ;  /* 0x00000008030b7824 */ /* 0x001fc600078e00ff */
[----:B------:R-:W0:Y:S02]  /*9590*/  SHFL.IDX PT, R3, R19, RZ, 0x1c1f ;  /* 0x001c1fff13037589 */ /* 0x000e2400000e0000 */
[----:B------:R-:W-:-:S05]  /*95a0*/  LOP3.LUT R11, R11, 0x18, RZ, 0xc0, !PT ;  /* 0x000000180b0b7812 */ /* 0x000fca00078ec0ff */
[----:B------:R-:W-:-:S05]  /*95b0*/  IMAD.SHL.U32 R0, R11, 0x2, RZ ;  /* 0x000000020b007824 */ /* 0x000fca00078e00ff */
[----:B-1----:R-:W-:-:S05]  /*95c0*/  IADD3 R2, P0, R2, R0, RZ ;  /* 0x0000000002027210 */ /* 0x002fca0007f1e0ff */
[----:B0-----:R-:W-:-:S05]  /*95d0*/  IMAD.X R3, RZ, RZ, R3, P0 ;  /* 0x000000ffff037224 */ /* 0x001fca00000e0603 */
        /* <DEDUP_REMOVED lines=18> */
.L_x_10115:
[----:B--2---:R-:W-:-:S05]  /*9700*/  IADD3 R2, P0, R2, R0, RZ ;  /* 0x0000000002027210 */ /* 0x004fca0007f1e0ff */
[----:B------:R-:W-:Y:S01]  /*9710*/  IMAD.X R3, RZ, RZ, R27, P0 ;  /* 0x000000ffff037224 */ /* 0x000fe200000e061b */
        /* <DEDUP_REMOVED lines=8> */
.L_x_10047:
        /* <DEDUP_REMOVED lines=11> */
.L_x_10048:
[----:B------:R1:W-:Y:S01]  /*9850*/  SYNCS.ARRIVE.TRANS64.A1T0 RZ, [R6+URZ+0x2d830], RZ ;  /* 0x02d830ff06ff79a7 */ /* 0x0003e2000810003f */
[----:B------:R-:W-:Y:S05]  /*9860*/  @!P2 BRA `(.L_x_10049) ;  /* 0x000000000004a947 */ /* 0x000fea0003800000 */
[----:B------:R-:W-:Y:S01]  /*9870*/  BPT.TRAP 0x1 ;  /* 0x000000040000795c */ /* 0x000fe20000300000 */
.L_x_10049:
[----:B------:R-:W-:Y:S01]  /*9880*/  SHF.L.U32 R2, R20, 0x1f, RZ ;  /* 0x0000001f14027819 */ /* 0x000fe200000006ff */
[----:B------:R-:W-:Y:S01]  /*9890*/  BSSY B1, `(.L_x_10050) ;  /* 0x0000004000017945 */ /* 0x000fe20003800000 */
[----:B-1----:R-:W-:-:S04]  /*98a0*/  LEA R6, R7, UR37, 0x3 ;  /* 0x0000002507067c11 */ /* 0x002fc8000f8e18ff */
[----:B------:R-:W1:Y:S02]  /*98b0*/  SYNCS.PHASECHK.TRANS64.TRYWAIT P0, [R6+URZ+0x2d860], R2 ;  /* 0x02d86002060075a7 */ /* 0x000e64000800017f */
[----:B-1----:R-:W-:Y:S05]  /*98c0*/  @!P0 BRA `(.L_x_10051) ;  /* 0x00000024007c8947 */ /* 0x002fea0003800000 */
.L_x_10116:
[----:B------:R-:W-:Y:S05]  /*98d0*/  BSYNC B1 ;  /* 0x0000000000017941 */ /* 0x000fea0003800000 */
.L_x_10050:
[----:B------:R-:W2:Y:S01]  /*98e0*/  S2R R3, SR_TID.X ;  /* 0x0000000000037919 */ /* 0x000ea20000002100 */
[----:B-1----:R-:W-:Y:S01]  /*98f0*/  IMAD.MOV.U32 R2, RZ, RZ, -0x80 ;  /* 0xffffff80ff027424 */ /* 0x002fe200078e00ff */
[----:B------:R-:W-:Y:S01]  /*9900*/  UMOV UR4, 0xffffffff ;  /* 0xffffffff00047882 */ /* 0x000fe20000000000 */
[C---:B------:R-:W-:Y:S01]  /*9910*/  LOP3.LUT P3, RZ, R16.reuse, 0x20, RZ, 0xc0, !PT ;  /* 0x0000002010ff7812 */ /* 0x040fe2000786c0ff */
[----:B------:R-:W-:Y:S01]  /*9920*/  IMAD R7, R7, 0x3000, R28 ;  /* 0x0000300007077824 */ /* 0x000fe200078e021c */
[----:B------:R-:W-:Y:S01]  /*9930*/  LOP3.LUT P2, RZ, R16, 0x10, RZ, 0xc0, !PT ;  /* 0x0000001010ff7812 */ /* 0x000fe2000784c0ff */
[----:B------:R-:W-:Y:S01]  /*9940*/  IMAD R2, R26, R2, UR36 ;  /* 0x000000241a027e24 */ /* 0x000fe2000f8e0202 */
[----:B------:R-:W-:Y:S02]  /*9950*/  LOP3.LUT P1, RZ, R16, 0x8, RZ, 0xc0, !PT ;  /* 0x0000000810ff7812 */ /* 0x000fe4000782c0ff */
[----:B--2---:R-:W-:-:S04]  /*9960*/  SHF.R.U32.HI R3, RZ, 0x2, R3 ;  /* 0x00000002ff037819 */ /* 0x004fc80000011603 */
[----:B------:R-:W-:-:S05]  /*9970*/  LOP3.LUT R3, R3, 0x1f, RZ, 0xc0, !PT ;  /* 0x0000001f03037812 */ /* 0x000fca00078ec0ff */
[----:B0-----:R-:W-:Y:S01]  /*9980*/  IMAD.IADD R8, R2, 0x1, -R3 ;  /* 0x0000000102087824 */ /* 0x001fe200078e0a03 */
[----:B------:R-:W-:Y:S06]  /*9990*/  BRA.DIV UR4, `(.L_x_10052) ;  /* 0x00000026045c7947 */ /* 0x000fec000b800000 */
[----:B------:R-:W0:Y:S01]  /*99a0*/  SHFL.IDX PT, R2, R17, RZ, 0x1c1f ;  /* 0x001c1fff11027589 */ /* 0x000e2200000e0000 */
[----:B------:R-:W-:-:S03]  /*99b0*/  LEA R7, R7, UR37, 0x1 ;  /* 0x0000002507077c11 */ /* 0x000fc6000f8e08ff */
        /* <DEDUP_REMOVED lines=31> */
[----:B0-2---:R0:W1:Y:S02]  /*9bb0*/  SHFL.IDX PT, R2, R17, 0x3, 0x1c1f ;  /* 0x007c1f0011027f89 */ /* 0x00506400000e0000 */
.L_x_10126:
        /* <DEDUP_REMOVED lines=14> */
[----:B------:R-:W-:Y:S01]  /*9ca0*/  NOP ;  /* 0x0000000000007918 */ /* 0x000fe20000000000 */
[----:B-1----:R-:W-:Y:S01]  /*9cb0*/  IMAD.WIDE.U32 R2, R5, UR4, RZ ;  /* 0x0000000405027c25 */ /* 0x002fe2000f8e00ff */
        /* <DEDUP_REMOVED lines=15> */
.L_x_10053:
        /* <DEDUP_REMOVED lines=11> */
.L_x_10054:
        /* <DEDUP_REMOVED lines=8> */
.L_x_10042:
[----:B0-----:R-:W-:-:S05]  /*9ee0*/  IMAD.U32 R0, RZ, RZ, UR40 ;  /* 0x00000028ff007e24 */ /* 0x001fca000f8e00ff */
[----:B------:R-:W-:-:S13]  /*9ef0*/  ISETP.NE.AND P0, PT, R0, 0x3, PT ;  /* 0x000000030000780c */ /* 0x000fda0003f05270 */
[----:B------:R-:W-:Y:S05]  /*9f00*/  @!P0 BRA `(.L_x_10056) ;  /* 0x0000000000048947 */ /* 0x000fea0003800000 */
[----:B------:R-:W-:Y:S01]  /*9f10*/  BPT.TRAP 0x1 ;  /* 0x000000040000795c */ /* 0x000fe20000300000 */
.L_x_10056:
[----:B------:R-:W-:Y:S01]  /*9f20*/  LEA R4, R23, UR37, 0x3 ;  /* 0x0000002517047c11 */ /* 0x000fe2000f8e18ff */
[----:B------:R-:W-:Y:S01]  /*9f30*/  IMAD.MOV.U32 R5, RZ, RZ, -0x80 ;  /* 0xffffff80ff057424 */ /* 0x000fe200078e00ff */
[----:B------:R-:W-:Y:S01]  /*9f40*/  SHF.L.U32 R3, R25, 0x1f, RZ ;  /* 0x0000001f19037819 */ /* 0x000fe200000006ff */
[----:B------:R-:W-:Y:S02]  /*9f50*/  BSSY B0, `(.L_x_10057) ;  /* 0x0000004000007945 */ /* 0x000fe40003800000 */
[----:B------:R-:W-:Y:S01]  /*9f60*/  IMAD R5, R10, R5, UR36 ;  /* 0x000000240a057e24 */ /* 0x000fe2000f8e0205 */
[----:B------:R-:W0:Y:S02]  /*9f70*/  SYNCS.PHASECHK.TRANS64.TRYWAIT P0, [R4+URZ+0x2d860], R3 ;  /* 0x02d86003040075a7 */ /* 0x000e24000800017f */
[----:B0-----:R-:W-:Y:S05]  /*9f80*/  @!P0 BRA `(.L_x_10058) ;  /* 0x0000002400448947 */ /* 0x001fea0003800000 */
.L_x_10127:
[----:B------:R-:W-:Y:S05]  /*9f90*/  BSYNC B0 ;  /* 0x0000000000007941 */ /* 0x000fea0003800000 */
.L_x_10057:
[----:B------:R-:W1:Y:S01]  /*9fa0*/  S2R R0, SR_TID.X ;  /* 0x0000000000007919 */ /* 0x000e620000002100 */
[----:B------:R-:W-:Y:S01]  /*9fb0*/  UMOV UR4, 0xffffffff ;  /* 0xffffffff00047882 */ /* 0x000fe20000000000 */
[C---:B------:R-:W-:Y:S01]  /*9fc0*/  LOP3.LUT P3, RZ, R16.reuse, 0x20, RZ, 0xc0, !PT ;  /* 0x0000002010ff7812 */ /* 0x040fe2000786c0ff */
[----:B------:R-:W-:Y:S01]  /*9fd0*/  IMAD R7, R23, 0x3000, R28 ;  /* 0x0000300017077824 */ /* 0x000fe200078e021c */
[C---:B------:R-:W-:Y:S02]  /*9fe0*/  LOP3.LUT P2, RZ, R16.reuse, 0x10, RZ, 0xc0, !PT ;  /* 0x0000001010ff7812 */ /* 0x040fe4000784c0ff */
[----:B------:R-:W-:Y:S02]  /*9ff0*/  LOP3.LUT P1, RZ, R16, 0x8, RZ, 0xc0, !PT ;  /* 0x0000000810ff7812 */ /* 0x000fe4000782c0ff */
[----:B-1----:R-:W-:-:S04]  /*a000*/  SHF.R.U32.HI R0, RZ, 0x2, R0 ;  /* 0x00000002ff007819 */ /* 0x002fc80000011600 */
[----:B------:R-:W-:-:S05]  /*a010*/  LOP3.LUT R0, R0, 0x1f, RZ, 0xc0, !PT ;  /* 0x0000001f00007812 */ /* 0x000fca00078ec0ff */
[----:B------:R-:W-:Y:S01]  /*a020*/  IMAD.IADD R5, R5, 0x1, -R0 ;  /* 0x0000000105057824 */ /* 0x000fe200078e0a00 */
[----:B------:R-:W-:Y:S06]  /*a030*/  BRA.DIV UR4, `(.L_x_10059) ;  /* 0x00000026042c7947 */ /* 0x000fec000b800000 */
[----:B------:R-:W1:Y:S01]  /*a040*/  S2R R2, SR_TID.X ;  /* 0x0000000000027919 */ /* 0x000e620000002100 */
[----:B------:R-:W2:Y:S04]  /*a050*/  SHFL.IDX PT, R14, R17, RZ, 0x1c1f ;  /* 0x001c1fff110e7589 */ /* 0x000ea800000e0000 */
[----:B------:R-:W0:Y:S01]  /*a060*/  SHFL.IDX PT, R0, R18, RZ, 0x1c1f ;  /* 0x001c1fff12007589 */ /* 0x000e2200000e0000 */
[----:B-1----:R-:W-:-:S04]  /*a070*/  SHF.L.U32 R2, R2, 0x3, RZ ;  /* 0x0000000302027819 */ /* 0x002fc800000006ff */
[----:B------:R-:W-:-:S05]  /*a080*/  LOP3.LUT R2, R2, 0x18, RZ, 0xc0, !PT ;  /* 0x0000001802027812 */ /* 0x000fca00078ec0ff */
[----:B------:R-:W-:-:S05]  /*a090*/  IMAD.SHL.U32 R6, R2, 0x2, RZ ;  /* 0x0000000202067824 */ /* 0x000fca00078e00ff */
[----:B--2---:R-:W-:Y:S02]  /*a0a0*/  IADD3 R2, P0, R14, R6, RZ ;  /* 0x000000060e027210 */ /* 0x004fe40007f1e0ff */
[----:B------:R-:W1:Y:S03]  /*a0b0*/  SHFL.IDX PT, R14, R17, 0x1, 0x1c1f ;  /* 0x003c1f00110e7f89 */ /* 0x000e6600000e0000 */
[----:B0-----:R-:W-:Y:S01]  /*a0c0*/  IMAD.X R3, RZ, RZ, R0, P0 ;  /* 0x000000ffff037224 */ /* 0x001fe200000e0600 */
[----:B------:R-:W-:Y:S02]  /*a0d0*/  ISETP.LT.OR P0, PT, R5, 0x1, P3 ;  /* 0x000000010500780c */ /* 0x000fe40001f01670 */
[----:B------:R-:W-:Y:S02]  /*a0e0*/  LEA R0, R7, UR37, 0x1 ;  /* 0x0000002507007c11 */ /* 0x000fe4000f8e08ff */
[----:B------:R-:W-:Y:S09]  /*a0f0*/  SHFL.IDX PT, R7, R18, 0x3, 0x1c1f ;  /* 0x007c1f0012077f89 */ /* 0x000ff200000e0000 */
[----:B------:R-:W-:Y:S01]  /*a100*/  LDGSTS.E.BYPASS.LTC128B.128 [R0+0x400], desc[UR48][R2.64], !P0 ;  /* 0x0040000002007fae */ /* 0x000fe2000c101d70 */
        /* <DEDUP_REMOVED lines=11> */
[----:B------:R-:W-:Y:S01]  /*a1c0*/  LDGSTS.E.BYPASS.LTC128B.128 [R0+0x2c00], desc[UR48][R2.64+0x40], !P0 ;  /* 0x02c0004002007fae */ /* 0x000fe2000c101d70 */
[----:B------:R-:W-:-:S13]  /*a1d0*/  ISETP.LT.OR P0, PT, R5, 0x21, P1 ;  /* 0x000000210500780c */ /* 0x000fda0000f01670 */
[----:B------:R0:W-:Y:S04]  /*a1e0*/  LDGSTS.E.BYPASS.LTC128B.128 [R0+0x4c00], desc[UR48][R2.64+0x80], !P0 ;  /* 0x04c0008002007fae */ /* 0x0001e8000c101d70 */
[----:B0-----:R-:W0:Y:S01]  /*a1f0*/  SHFL.IDX PT, R3, R18, 0x2, 0x1c1f ;  /* 0x005c1f0012037f89 */ /* 0x001e2200000e0000 */
[----:B-1----:R-:W-:-:S03]  /*a200*/  IADD3 R2, P0, R14, R6, RZ ;  /* 0x000000060e027210 */ /* 0x002fc60007f1e0ff */
[----:B------:R1:W2:Y:S02]  /*a210*/  SHFL.IDX PT, R14, R17, 0x3, 0x1c1f ;  /* 0x007c1f00110e7f89 */ /* 0x0002a400000e0000 */
[----:B0-----:R-:W-:Y:S01]  /*a220*/  IMAD.X R3, RZ, RZ, R3, P0 ;  /* 0x000000ffff037224 */ /* 0x001fe200000e0603 */
[----:B------:R-:W-:-:S13]  /*a230*/  ISETP.LT.OR P0, PT, R5, 0x41, P3 ;  /* 0x000000410500780c */ /* 0x000fda0001f01670 */
[----:B------:R1:W-:Y:S01]  /*a240*/  LDGSTS.E.BYPASS.LTC128B.128 [R0+0x1400], desc[UR48][R2.64], !P0 ;  /* 0x0140000002007fae */ /* 0x0003e2000c101d70 */
[----:B------:R-:W-:-:S13]  /*a250*/  ISETP.LT.OR P0, PT, R5, 0x41, P2 ;  /* 0x000000410500780c */ /* 0x000fda0001701670 */
[----:B------:R1:W-:Y:S01]  /*a260*/  LDGSTS.E.BYPASS.LTC128B.128 [R0+0x3400], desc[UR48][R2.64+0x40], !P0 ;  /* 0x0340004002007fae */ /* 0x0003e2000c101d70 */
[----:B------:R-:W-:-:S13]  /*a270*/  ISETP.LT.OR P0, PT, R5, 0x41, P1 ;  /* 0x000000410500780c */ /* 0x000fda0000f01670 */
[----:B--2---:R1:W-:Y:S02]  /*a280*/  LDGSTS.E.BYPASS.LTC128B.128 [R0+0x5400], desc[UR48][R2.64+0x80], !P0 ;  /* 0x0540008002007fae */ /* 0x0043e4000c101d70 */
.L_x_10137:
        /* <DEDUP_REMOVED lines=13> */
.L_x_10060:
        /* <DEDUP_REMOVED lines=11> */
.L_x_10061:
[----:B------:R-:W2:Y:S01]  /*a410*/  LDL.LU R3, [R1+0xc] ;  /* 0x00000c0001037983 */ /* 0x000ea20000300800 */
[----:B------:R-:W-:Y:S01]  /*a420*/  VIADD R23, R23, 0x1 ;  /* 0x0000000117177836 */ /* 0x000fe20000000000 */
[----:B------:R-:W-:Y:S01]  /*a430*/  ULDC UR4, c[0x0][0xc34] ;  /* 0x00030d0000047ab9 */ /* 0x000fe20000000800 */
[----:B------:R0:W-:Y:S01]  /*a440*/  SYNCS.ARRIVE.TRANS64.A1T0 RZ, [R4+URZ+0x2d850], RZ ;  /* 0x02d850ff04ff79a7 */ /* 0x0001e2000810003f */
[----:B------:R-:W3:Y:S02]  /*a450*/  LDL.LU R2, [R1+0x10] ;  /* 0x0000100001027983 */ /* 0x000ee40000300800 */
[----:B------:R-:W-:-:S04]  /*a460*/  ISETP.NE.AND P0, PT, R23, 0x2, PT ;  /* 0x000000021700780c */ /* 0x000fc80003f05270 */
[----:B------:R-:W-:Y:S02]  /*a470*/  SEL R23, R23, RZ, P0 ;  /* 0x000000ff17177207 */ /* 0x000fe40000000000 */
[----:B------:R-:W-:-:S04]  /*a480*/  SEL R0, RZ, 0x1, P0 ;  /* 0x00000001ff007807 */ /* 0x000fc80000000000 */
[----:B------:R-:W-:Y:S01]  /*a490*/  LOP3.LUT R25, R25, R0, RZ, 0x3c, !PT ;  /* 0x0000000019197212 */ /* 0x000fe200078e3cff */
[----:B--2---:R-:W-:Y:S02]  /*a4a0*/  VIADD R3, R3, UR41 ;  /* 0x0000002903037c36 */ /* 0x004fe40008000000 */
[----:B---3--:R-:W-:-:S03]  /*a4b0*/  VIADD R2, R2, 0x1 ;  /* 0x0000000102027836 */ /* 0x008fc60000000000 */
[----:B------:R0:W-:Y:S01]  /*a4c0*/  STL [R1+0xc], R3 ;  /* 0x00000c0301007387 */ /* 0x0001e20000100800 */
[----:B------:R-:W-:-:S03]  /*a4d0*/  ISETP.GE.AND P0, PT, R3, UR4, PT ;  /* 0x0000000403007c0c */ /* 0x000fc6000bf06270 */
[----:B------:R0:W-:Y:S10]  /*a4e0*/  STL [R1+0x10], R2 ;  /* 0x0000100201007387 */ /* 0x0001f40000100800 */
[----:B0-----:R-:W-:Y:S05]  /*a4f0*/  @!P0 BRA `(.L_x_10062) ;  /* 0xffffffd000048947 */ /* 0x001fea000383ffff */
[----:B------:R-:W-:-:S07]  /*a500*/  LOP3.LUT R0, R2, 0x1, RZ, 0xc, !PT ;  /* 0x0000000102007812 */ /* 0x000fce00078e0cff */
.L_x_10027:
[----:B------:R-:W0:Y:S01]  /*a510*/  S2R R3, SR_CgaCtaId ;  /* 0x0000000000037919 */ /* 0x000e220000008800 */
[----:B------:R-:W-:Y:S01]  /*a520*/  MOV R2, 0x400 ;  /* 0x0000040000027802 */ /* 0x000fe20000000f00 */
[----:B------:R-:W-:Y:S01]  /*a530*/  BSSY B0, `(.L_x_10063) ;  /* 0x0000005000007945 */ /* 0x000fe20003800000 */
[----:B------:R-:W-:Y:S02]  /*a540*/  SHF.L.U32 R0, R0, 0x1f, RZ ;  /* 0x0000001f00007819 */ /* 0x000fe400000006ff */
[----:B0-----:R-:W-:-:S04]  /*a550*/  LEA R4, R3, R2, 0x18 ;  /* 0x0000000203047211 */ /* 0x001fc800078ec0ff */
[----:B------:R-:W0:Y:S02]  /*a560*/  SYNCS.PHASECHK.TRANS64.TRYWAIT P0, [R4+URZ+0x2d820], R0 ;  /* 0x02d82000040075a7 */ /* 0x000e24000800017f */
[----:B0-----:R-:W-:Y:S05]  /*a570*/  @!P0 BRA `(.L_x_10064) ;  /* 0x0000002400408947 */ /* 0x001fea0003800000 */
.L_x_10138:
[----:B------:R-:W-:Y:S05]  /*a580*/  BSYNC B0 ;  /* 0x0000000000007941 */ /* 0x000fea0003800000 */
.L_x_10063:
[----:B------:R-:W-:-:S03]  /*a590*/  UMOV UR4, 0xffffffff ;  /* 0xffffffff00047882 */ /* 0x000fc60000000000 */
[----:B------:R-:W-:Y:S05]  /*a5a0*/  BRA.DIV UR4, `(.L_x_10065) ;  /* 0x0000002604487947 */ /* 0x000fea000b800000 */
[----:B0-----:R-:W0:Y:S02]  /*a5b0*/  S2R R0, SR_TID.X ;  /* 0x0000000000007919 */ /* 0x001e240000002100 */
[----:B0-----:R-:W-:-:S04]  /*a5c0*/  SHF.R.U32.HI R0, RZ, 0x5, R0 ;  /* 0x00000005ff007819 */ /* 0x001fc80000011600 */
[----:B------:R-:W-:-:S05]  /*a5d0*/  LOP3.LUT R0, R0, 0x3, RZ, 0xc0, !PT ;  /* 0x0000000300007812 */ /* 0x000fca00078ec0ff */
[----:B------:R0:W1:Y:S02]  /*a5e0*/  SHFL.IDX PT, R14, R0, RZ, 0x1f ;  /* 0x00001fff000e7589 */ /* 0x00006400000e0000 */
.L_x_10141:
[----:B-1----:R-:W-:Y:S01]  /*a5f0*/  ISETP.NE.AND P0, PT, R14, RZ, PT ;  /* 0x000000ff0e00720c */ /* 0x002fe20003f05270 */
[----:B------:R-:W-:-:S12]  /*a600*/  BSSY B0, `(.L_x_10066) ;  /* 0x0000024000007945 */ /* 0x000fd80003800000 */
[----:B------:R-:W-:Y:S05]  /*a610*/  @P0 BRA `(.L_x_10067) ;  /* 0x0000000000880947 */ /* 0x000fea0003800000 */
[----:B------:R-:W-:-:S03]  /*a620*/  UMOV UR4, 0xffffffff ;  /* 0xffffffff00047882 */ /* 0x000fc60000000000 */
[----:B------:R-:W-:Y:S05]  /*a630*/  BRA.DIV UR4, `(.L_x_10068) ;  /* 0x0000002604587947 */ /* 0x000fea000b800000 */
[----:B------:R-:W-:-:S13]  /*a640*/  ELECT P6, URZ, PT ;  /* 0x00000000003f782f */ /* 0x000fda00038c0000 */
.L_x_10144:
[----:B------:R-:W-:Y:S05]  /*a650*/  @!P6 BRA `(.L_x_10067) ;  /* 0x000000000078e947 */ /* 0x000fea0003800000 */
[----:B------:R-:W-:-:S06]  /*a660*/  ULOP3.LUT UR4, UR42, 0x2, URZ, 0xfc, !UPT ;  /* 0x000000022a047892 */ /* 0x000fcc000f8efc3f */
[----:B0-----:R-:W-:-:S05]  /*a670*/  IMAD.U32 R0, RZ, RZ, UR4 ;  /* 0x00000004ff007e24 */ /* 0x001fca000f8e00ff */
[----:B------:R-:W-:-:S13]  /*a680*/  ISETP.NE.AND P0, PT, R0, 0x3, PT ;  /* 0x000000030000780c */ /* 0x000fda0003f05270 */
[----:B------:R-:W-:Y:S05]  /*a690*/  @!P0 BRA `(.L_x_10069) ;  /* 0x0000000000048947 */ /* 0x000fea0003800000 */
[----:B------:R-:W-:Y:S01]  /*a6a0*/  BPT.TRAP 0x1 ;  /* 0x000000040000795c */ /* 0x000fe20000300000 */
.L_x_10069:
[----:B------:R-:W-:Y:S01]  /*a6b0*/  IMAD R3, R23, 0x8, R4 ;  /* 0x0000000817037824 */ /* 0x000fe200078e0204 */
[----:B------:R-:W-:Y:S01]  /*a6c0*/  SHF.L.U32 R2, R25, 0x1f, RZ ;  /* 0x0000001f19027819 */ /* 0x000fe200000006ff */
[----:B------:R-:W-:-:S03]  /*a6d0*/  VIADD R23, R23, 0x1 ;  /* 0x0000000117177836 */ /* 0x000fc60000000000 */
[----:B------:R-:W0:Y:S02]  /*a6e0*/  SYNCS.PHASECHK.TRANS64.TRYWAIT P1, [R3+URZ+0x2d840], R2 ;  /* 0x02d84002030075a7 */ /* 0x000e24000802017f */
[----:B------:R-:W-:-:S04]  /*a6f0*/  ISETP.NE.AND P2, PT, R23, 0x2, PT ;  /* 0x000000021700780c */ /* 0x000fc80003f45270 */
[----:B------:R-:W-:Y:S01]  /*a700*/  SEL R0, RZ, 0x1, P2 ;  /* 0x00000001ff007807 */ /* 0x000fe20001000000 */
[----:B0-----:R-:W-:Y:S08]  /*a710*/  @!P1 BRA `(.L_x_10070) ;  /* 0x0000002400409947 */ /* 0x001ff00003800000 */
.L_x_10145:
[----:B------:R-:W-:Y:S02]  /*a720*/  SEL R23, R23, RZ, P2 ;  /* 0x000000ff17177207 */ /* 0x000fe40001000000 */
[----:B------:R-:W-:Y:S01]  /*a730*/  LOP3.LUT R0, R25, R0, RZ, 0x3c, !PT ;  /* 0x0000000019007212 */ /* 0x000fe200078e3cff */
[----:B------:R-:W-:Y:S06]  /*a740*/  @!P0 BRA `(.L_x_10071) ;  /* 0x0000000000048947 */ /* 0x000fec0003800000 */
[----:B------:R-:W-:Y:S01]  /*a750*/  BPT.TRAP 0x1 ;  /* 0x000000040000795c */ /* 0x000fe20000300000 */
.L_x_10071:
[----:B------:R-:W-:Y:S02]  /*a760*/  LEA R23, R23, R4, 0x3 ;  /* 0x0000000417177211 */ /* 0x000fe400078e18ff */
[----:B------:R-:W-:-:S04]  /*a770*/  SHF.L.U32 R0, R0, 0x1f, RZ ;  /* 0x0000001f00007819 */ /* 0x000fc800000006ff */
[----:B------:R-:W1:Y:S02]  /*a780*/  SYNCS.PHASECHK.TRANS64.TRYWAIT P1, [R23+URZ+0x2d840], R0 ;  /* 0x02d84000170075a7 */ /* 0x000e64000802017f */
[----:B-1----:R-:W-:Y:S05]  /*a790*/  @!P1 BRA `(.L_x_10072) ;  /* 0x0000002400349947 */ /* 0x002fea0003800000 */
.L_x_10146:
[----:B------:R-:W-:Y:S05]  /*a7a0*/  @!P0 BRA `(.L_x_10073) ;  /* 0x0000000000048947 */ /* 0x000fea0003800000 */
[----:B------:R-:W-:Y:S01]  /*a7b0*/  BPT.TRAP 0x1 ;  /* 0x000000040000795c */ /* 0x000fe20000300000 */
.L_x_10073:
[----:B------:R-:W2:Y:S02]  /*a7c0*/  SYNCS.PHASECHK.TRANS64.TRYWAIT P1, [R3+URZ+0x2d860], R2 ;  /* 0x02d86002030075a7 */ /* 0x000ea4000802017f */
[----:B--2---:R-:W-:Y:S05]  /*a7d0*/  @!P1 BRA `(.L_x_10074) ;  /* 0x0000002400389947 */ /* 0x004fea0003800000 */
.L_x_10147:
[----:B------:R-:W-:Y:S05]  /*a7e0*/  @!P0 BRA `(.L_x_10075) ;  /* 0x0000000000048947 */ /* 0x000fea0003800000 */
[----:B------:R-:W-:Y:S01]  /*a7f0*/  BPT.TRAP 0x1 ;  /* 0x000000040000795c */ /* 0x000fe20000300000 */
.L_x_10075:
[----:B---3--:R3:W4:Y:S02]  /*a800*/  SYNCS.PHASECHK.TRANS64.TRYWAIT P0, [R23+URZ+0x2d860], R0 ;  /* 0x02d86000170075a7 */ /* 0x008724000800017f */
[----:B----4-:R-:W-:Y:S05]  /*a810*/  @!P0 NANOSLEEP.SYNCS 0x989680 ;  /* 0x009896800000895d */ /* 0x010fea0003900000 */
[----:B------:R-:W4:Y:S02]  /*a820*/  @!P0 SYNCS.PHASECHK.TRANS64 P0, [R23+URZ+0x2d860], R0 ;  /* 0x02d86000170085a7 */ /* 0x000f24000800007f */
[----:B----4-:R-:W-:Y:S05]  /*a830*/  @!P0 BRA `(.L_x_10075) ;  /* 0xfffffffc00f08947 */ /* 0x010fea000383ffff */
.L_x_10067:
[----:B------:R-:W-:Y:S05]  /*a840*/  BSYNC B0 ;  /* 0x0000000000007941 */ /* 0x000fea0003800000 */
.L_x_10066:
[----:B------:R-:W-:Y:S05]  /*a850*/  EXIT ;  /* 0x000000000000794d */ /* 0x000fea0003800000 */
.L_x_9999:
[----:B0-----:R-:W-:-:S04]  /*a860*/  IMAD.U32 R3, RZ, RZ, UR40 ;  /* 0x00000028ff037e24 */ /* 0x001fc8000f8e00ff */
[----:B------:R0:W1:Y:S03]  /*a870*/  SYNCS.PHASECHK.TRANS64.TRYWAIT P1, [R3+URZ+0x2d800], R0 ;  /* 0x02d80000030075a7 */ /* 0x000066000802017f */
[----:B-1----:R-:W-:Y:S05]  /*a880*/  @!P1 NANOSLEEP.SYNCS 0x989680 ;  /* 0x009896800000995d */ /* 0x002fea0003900000 */
[----:B------:R-:W1:Y:S02]  /*a890*/  @!P1 SYNCS.PHASECHK.TRANS64 P1, [R3+URZ+0x2d800], R0 ;  /* 0x02d80000030095a7 */ /* 0x000e64000802007f */
[----:B-1----:R-:W-:Y:S05]  /*a8a0*/  @!P1 BRA `(.L_x_9999) ;  /* 0xfffffffc00ec9947 */ /* 0x002fea000383ffff */
[----:B------:R-:W-:Y:S05]  /*a8b0*/  BRA `(.L_x_10076) ;  /* 0xffffff6800547947 */ /* 0x000fea000383ffff */
.L_x_10003:
[----:B-1----:R1:W2:Y:S02]  /*a8c0*/  SYNCS.PHASECHK.TRANS64.TRYWAIT P1, [R4+URZ+0x2d830], R3 ;  /* 0x02d83003040075a7 */ /* 0x0022a4000802017f */
[----:B--2---:R-:W-:Y:S05]  /*a8d0*/  @!P1 NANOSLEEP.SYNCS 0x989680 ;  /* 0x009896800000995d */ /* 0x004fea0003900000 */
[----:B------:R-:W2:Y:S02]  /*a8e0*/  @!P1 SYNCS.PHASECHK.TRANS64 P1, [R4+URZ+0x2d830], R3 ;  /* 0x02d83003040095a7 */ /* 0x000ea4000802007f */
[----:B--2---:R-:W-:Y:S05]  /*a8f0*/  @!P1 BRA `(.L_x_10003) ;  /* 0xfffffffc00f09947 */ /* 0x004fea000383ffff */
[----:B------:R-:W-:Y:S05]  /*a900*/  BRA `(.L_x_10002) ;  /* 0xffffff6800747947 */ /* 0x000fea000383ffff */
.L_x_10009:
[----:B--2---:R-:W-:-:S04]  /*a910*/  IMAD.U32 R3, RZ, RZ, UR6 ;  /* 0x00000006ff037e24 */ /* 0x004fc8000f8e00ff */
[----:B------:R2:W3:Y:S03]  /*a920*/  SYNCS.PHASECHK.TRANS64.TRYWAIT P1, [R3+URZ+0x2d830], R0 ;  /* 0x02d83000030075a7 */ /* 0x0004e6000802017f */
[----:B---3--:R-:W-:Y:S05]  /*a930*/  @!P1 NANOSLEEP.SYNCS 0x989680 ;  /* 0x009896800000995d */ /* 0x008fea0003900000 */
[----:B------:R-:W3:Y:S02]  /*a940*/  @!P1 SYNCS.PHASECHK.TRANS64 P1, [R3+URZ+0x2d830], R0 ;  /* 0x02d83000030095a7 */ /* 0x000ee4000802007f */
[----:B---3--:R-:W-:Y:S05]  /*a950*/  @!P1 BRA `(.L_x_10009) ;  /* 0xfffffffc00ec9947 */ /* 0x008fea000383ffff */
[----:B------:R-:W-:Y:S05]  /*a960*/  BRA `(.L_x_10006) ;  /* 0xffffff8c00647947 */ /* 0x000fea000383ffff */
.L_x_10013:
[----:B-1----:R-:W-:-:S04]  /*a970*/  IMAD.U32 R3, RZ, RZ, UR6 ;  /* 0x00000006ff037e24 */ /* 0x002fc8000f8e00ff */
[----:B------:R1:W2:Y:S03]  /*a980*/  SYNCS.PHASECHK.TRANS64.TRYWAIT P1, [R3+URZ+0x2d850], R0 ;  /* 0x02d85000030075a7 */ /* 0x0002a6000802017f */
[----:B--2---:R-:W-:Y:S05]  /*a990*/  @!P1 NANOSLEEP.SYNCS 0x989680 ;  /* 0x009896800000995d */ /* 0x004fea0003900000 */
[----:B------:R-:W2:Y:S02]  /*a9a0*/  @!P1 SYNCS.PHASECHK.TRANS64 P1, [R3+URZ+0x2d850], R0 ;  /* 0x02d85000030095a7 */ /* 0x000ea4000802007f */
[----:B--2---:R-:W-:Y:S05]  /*a9b0*/  @!P1 BRA `(.L_x_10013) ;  /* 0xfffffffc00ec9947 */ /* 0x004fea000383ffff */
[----:B------:R-:W-:Y:S05]  /*a9c0*/  BRA `(.L_x_10010) ;  /* 0xffffff9000107947 */ /* 0x000fea000383ffff */
.L_x_10020:
[----:B--2---:R-:W-:-:S04]  /*a9d0*/  IMAD.U32 R7, RZ, RZ, UR8 ;  /* 0x00000008ff077e24 */ /* 0x004fc8000f8e00ff */
[----:B------:R2:W3:Y:S03]  /*a9e0*/  SYNCS.PHASECHK.TRANS64.TRYWAIT P1, [R7+URZ+0x2d850], R6 ;  /* 0x02d85006070075a7 */ /* 0x0004e6000802017f */
[----:B---3--:R-:W-:Y:S05]  /*a9f0*/  @!P1 NANOSLEEP.SYNCS 0x989680 ;  /* 0x009896800000995d */ /* 0x008fea0003900000 */
[----:B------:R-:W3:Y:S02]  /*aa00*/  @!P1 SYNCS.PHASECHK.TRANS64 P1, [R7+URZ+0x2d850], R6 ;  /* 0x02d85006070095a7 */ /* 0x000ee4000802007f */
[----:B---3--:R-:W-:Y:S05]  /*aa10*/  @!P1 BRA `(.L_x_10020) ;  /* 0xfffffffc00ec9947 */ /* 0x008fea000383ffff */
[----:B------:R-:W-:Y:S05]  /*aa20*/  BRA `(.L_x_10019) ;  /* 0xffffffac00447947 */ /* 0x000fea000383ffff */
.L_x_10031:
        /* <DEDUP_REMOVED lines=11> */
.L_x_10078:
[----:B------:R-:W-:Y:S05]  /*aae0*/  BSYNC B0 ;  /* 0x0000000000007941 */ /* 0x000fea0003800000 */
.L_x_10077:
[----:B------:R-:W-:Y:S05]  /*aaf0*/  BRA `(.L_x_10079) ;  /* 0xffffffcc00f47947 */ /* 0x000fea000383ffff */
.L_x_10034:
[----:B0-----:R0:W1:Y:S02]  /*ab00*/  SYNCS.PHASECHK.TRANS64.TRYWAIT P0, [R0+URZ+0x2d840], R2 ;  /* 0x02d84002000075a7 */ /* 0x001064000800017f */
[----:B-1----:R-:W-:Y:S05]  /*ab10*/  @!P0 NANOSLEEP.SYNCS 0x989680 ;  /* 0x009896800000895d */ /* 0x002fea0003900000 */
[----:B------:R-:W1:Y:S02]  /*ab20*/  @!P0 SYNCS.PHASECHK.TRANS64 P0, [R0+URZ+0x2d840], R2 ;  /* 0x02d84002000085a7 */ /* 0x000e64000800007f */
[----:B-1----:R-:W-:Y:S05]  /*ab30*/  @!P0 BRA `(.L_x_10034) ;  /* 0xfffffffc00f08947 */ /* 0x002fea000383ffff */
[----:B------:R-:W-:Y:S05]  /*ab40*/  BRA `(.L_x_10080) ;  /* 0xffffffd000e47947 */ /* 0x000fea000383ffff */
.L_x_10035:
        /* <DEDUP_REMOVED lines=8> */
.L_x_10082:
[----:B------:R-:W-:Y:S05]  /*abd0*/  BSYNC B0 ;  /* 0x0000000000007941 */ /* 0x000fea0003800000 */
.L_x_10081:
        /* <DEDUP_REMOVED lines=9> */
.L_x_10083:
[----:B------:R-:W-:Y:S01]  /*ac70*/  @P0 LEA R7, R4, UR37, 0x1 ;  /* 0x0000002504070c11 */ /* 0x000fe2000f8e08ff */
[----:B------:R-:W-:Y:S02]  /*ac80*/  IMAD.MOV.U32 R13, RZ, RZ, R6 ;  /* 0x000000ffff0d7224 */ /* 0x000fe400078e0006 */
[----:B------:R-:W-:Y:S02]  /*ac90*/  IMAD.MOV.U32 R12, RZ, RZ, 0x1 ;  /* 0x00000001ff0c7424 */ /* 0x000fe400078e00ff */
[----:B------:R-:W-:-:S07]  /*aca0*/  IMAD.MOV.U32 R3, RZ, RZ, R14 ;  /* 0x000000ffff037224 */ /* 0x000fce00078e000e */
[----:B------:R-:W-:Y:S05]  /*acb0*/  WARPSYNC.COLLECTIVE R15, `(.L_x_10084) ;  /* 0x000000000f087348 */ /* 0x000fea0003c00000 */
[----:B------:R0:W1:Y:S02]  /*acc0*/  SHFL.IDX P6, R14, R13, R12, R11 ;  /* 0x0000000c0d0e7389 */ /* 0x00006400000c000b */
[----:B01----:R-:W-:Y:S01]  /*acd0*/  ENDCOLLECTIVE ;  /* 0x000000000000791b */ /* 0x003fe20003800000 */
.L_x_10084:
        /* <DEDUP_REMOVED lines=17> */
.L_x_10085:
[----:B------:R-:W-:Y:S02]  /*adf0*/  @P0 LEA R7, R4, UR37, 0x1 ;  /* 0x0000002504070c11 */ /* 0x000fe4000f8e08ff */
[----:B------:R-:W-:Y:S01]  /*ae00*/  MOV R13, R6 ;  /* 0x00000006000d7202 */ /* 0x000fe20000000f00 */
[----:B------:R-:W-:Y:S02]  /*ae10*/  IMAD.MOV.U32 R12, RZ, RZ, 0x2 ;  /* 0x00000002ff0c7424 */ /* 0x000fe400078e00ff */
[----:B------:R-:W-:-:S07]  /*ae20*/  IMAD.MOV.U32 R3, RZ, RZ, R14 ;  /* 0x000000ffff037224 */ /* 0x000fce00078e000e */
[----:B------:R-:W-:Y:S05]  /*ae30*/  WARPSYNC.COLLECTIVE R15, `(.L_x_10086) ;  /* 0x000000000f087348 */ /* 0x000fea0003c00000 */
[----:B------:R0:W1:Y:S02]  /*ae40*/  SHFL.IDX P6, R14, R13, R12, R11 ;  /* 0x0000000c0d0e7389 */ /* 0x00006400000c000b */
[----:B01----:R-:W-:Y:S01]  /*ae50*/  ENDCOLLECTIVE ;  /* 0x000000000000791b */ /* 0x003fe20003800000 */
.L_x_10086:
        /* <DEDUP_REMOVED lines=17> */
.L_x_10087:
[----:B------:R-:W-:Y:S01]  /*af70*/  @P0 LEA R7, R4, UR37, 0x1 ;  /* 0x0000002504070c11 */ /* 0x000fe2000f8e08ff */
[----:B------:R-:W-:Y:S02]  /*af80*/  IMAD.MOV.U32 R13, RZ, RZ, R6 ;  /* 0x000000ffff0d7224 */ /* 0x000fe400078e0006 */
[----:B------:R-:W-:Y:S02]  /*af90*/  IMAD.MOV.U32 R12, RZ, RZ, 0x3 ;  /* 0x00000003ff0c7424 */ /* 0x000fe400078e00ff */
[----:B------:R-:W-:-:S07]  /*afa0*/  IMAD.MOV.U32 R3, RZ, RZ, R14 ;  /* 0x000000ffff037224 */ /* 0x000fce00078e000e */
[----:B------:R-:W-:Y:S05]  /*afb0*/  WARPSYNC.COLLECTIVE R15, `(.L_x_10088) ;  /* 0x000000000f087348 */ /* 0x000fea0003c00000 */
[----:B------:R0:W1:Y:S02]  /*afc0*/  SHFL.IDX P6, R14, R13, R12, R11 ;  /* 0x0000000c0d0e7389 */ /* 0x00006400000c000b */
[----:B01----:R-:W-:Y:S01]  /*afd0*/  ENDCOLLECTIVE ;  /* 0x000000000000791b */ /* 0x003fe20003800000 */
.L_x_10088:
        /* <DEDUP_REMOVED lines=16> */
.L_x_10089:
[----:B------:R-:W-:Y:S05]  /*b0e0*/  BRA `(.L_x_10090) ;  /* 0xffffffd000987947 */ /* 0x000fea000383ffff */
.L_x_10039:
[----:B------:R-:W-:Y:S01]  /*b0f0*/  IMAD.MOV.U32 R13, RZ, RZ, R4 ;  /* 0x000000ffff0d7224 */ /* 0x000fe200078e0004 */
[----:B------:R-:W-:Y:S01]  /*b100*/  MOV R15, 0xffffffff ;  /* 0xffffffff000f7802 */ /* 0x000fe20000000f00 */
[----:B------:R-:W-:Y:S02]  /*b110*/  IMAD.MOV.U32 R12, RZ, RZ, RZ ;  /* 0x000000ffff0c7224 */ /* 0x000fe400078e00ff */
[----:B------:R-:W-:Y:S02]  /*b120*/  IMAD.MOV.U32 R11, RZ, RZ, 0x1c1f ;  /* 0x00001c1fff0b7424 */ /* 0x000fe400078e00ff */
[----:B------:R-:W-:-:S07]  /*b130*/  IMAD R5, R6, 0xc0, R21 ;  /* 0x000000c006057824 */ /* 0x000fce00078e0215 */
[----:B------:R-:W-:Y:S05]  /*b140*/  WARPSYNC.COLLECTIVE R15, `(.L_x_10091) ;  /* 0x000000000f087348 */ /* 0x000fea0003c00000 */
[----:B------:R0:W1:Y:S02]  /*b150*/  SHFL.IDX P6, R14, R13, R12, R11 ;  /* 0x0000000c0d0e7389 */ /* 0x00006400000c000b */
[----:B01----:R-:W-:Y:S01]  /*b160*/  ENDCOLLECTIVE ;  /* 0x000000000000791b */ /* 0x003fe20003800000 */
.L_x_10091:
[C---:B------:R-:W-:Y:S01]  /*b170*/  VIADD R6, R5.reuse, 0x20 ;  /* 0x0000002005067836 */ /* 0x040fe20000000000 */
[----:B------:R-:W-:Y:S01]  /*b180*/  ISETP.GE.AND P0, PT, R5, UR38, PT ;  /* 0x0000002605007c0c */ /* 0x000fe2000bf06270 */
[----:B------:R-:W-:Y:S02]  /*b190*/  IMAD.MOV.U32 R13, RZ, RZ, R0 ;  /* 0x000000ffff0d7224 */ /* 0x000fe400078e0000 */
[----:B------:R-:W-:-:S10]  /*b1a0*/  IMAD.MOV.U32 R2, RZ, RZ, R14 ;  /* 0x000000ffff027224 */ /* 0x000fd400078e000e */
[----:B------:R-:W-:Y:S05]  /*b1b0*/  WARPSYNC.COLLECTIVE R15, `(.L_x_10092) ;  /* 0x000000000f087348 */ /* 0x000fea0003c00000 */
[----:B------:R0:W1:Y:S02]  /*b1c0*/  SHFL.IDX P6, R14, R13, R12, R11 ;  /* 0x0000000c0d0e7389 */ /* 0x00006400000c000b */
[----:B01----:R-:W-:Y:S01]  /*b1d0*/  ENDCOLLECTIVE ;  /* 0x000000000000791b */ /* 0x003fe20003800000 */
.L_x_10092:
[----:B------:R-:W-:Y:S02]  /*b1e0*/  IMAD.MOV.U32 R13, RZ, RZ, R4 ;  /* 0x000000ffff0d7224 */ /* 0x000fe400078e0004 */
[----:B------:R-:W-:Y:S02]  /*b1f0*/  IMAD.MOV.U32 R12, RZ, RZ, 0x1 ;  /* 0x00000001ff0c7424 */ /* 0x000fe400078e00ff */
[----:B------:R-:W-:-:S07]  /*b200*/  IMAD.MOV.U32 R3, RZ, RZ, R14 ;  /* 0x000000ffff037224 */ /* 0x000fce00078e000e */
[----:B------:R-:W-:Y:S05]  /*b210*/  WARPSYNC.COLLECTIVE R15, `(.L_x_10093) ;  /* 0x000000000f087348 */ /* 0x000fea0003c00000 */
[----:B------:R0:W1:Y:S02]  /*b220*/  SHFL.IDX P6, R14, R13, R12, R11 ;  /* 0x0000000c0d0e7389 */ /* 0x00006400000c000b */
[----:B01----:R-:W-:Y:S01]  /*b230*/  ENDCOLLECTIVE ;  /* 0x000000000000791b */ /* 0x003fe20003800000 */
.L_x_10093:
        /* <DEDUP_REMOVED lines=11> */
[----:B------:R0:W-:Y:S01]  /*b2f0*/  @!P0 LDGSTS.E.BYPASS.LTC128B.128 [R19+0x12400], desc[UR48][R2.64+0x80], !P5 ;  /* 0x1240008002138fae */ /* 0x0001e2000e901d70 */
[----:B------:R-:W-:Y:S01]  /*b300*/  ISETP.GE.AND P0, PT, R6, UR38, PT ;  /* 0x0000002606007c0c */ /* 0x000fe2000bf06270 */
[----:B------:R-:W-:-:S02]  /*b310*/  VIADD R6, R5, 0x40 ;  /* 0x0000004005067836 */ /* 0x000fc40000000000 */
[----:B0-----:R-:W-:-:S10]  /*b320*/  IMAD.MOV.U32 R2, RZ, RZ, R14 ;  /* 0x000000ffff027224 */ /* 0x001fd400078e000e */
[----:B------:R-:W-:Y:S05]  /*b330*/  WARPSYNC.COLLECTIVE R15, `(.L_x_10094) ;  /* 0x000000000f087348 */ /* 0x000fea0003c00000 */
[----:B------:R0:W1:Y:S02]  /*b340*/  SHFL.IDX P6, R14, R13, R12, R11 ;  /* 0x0000000c0d0e7389 */ /* 0x00006400000c000b */
[----:B01----:R-:W-:Y:S01]  /*b350*/  ENDCOLLECTIVE ;  /* 0x000000000000791b */ /* 0x003fe20003800000 */
.L_x_10094:
[----:B------:R-:W-:Y:S01]  /*b360*/  MOV R13, R4 ;  /* 0x00000004000d7202 */ /* 0x000fe20000000f00 */
[----:B------:R-:W-:Y:S02]  /*b370*/  IMAD.MOV.U32 R12, RZ, RZ, 0x2 ;  /* 0x00000002ff0c7424 */ /* 0x000fe400078e00ff */
[----:B------:R-:W-:-:S07]  /*b380*/  IMAD.MOV.U32 R3, RZ, RZ, R14 ;  /* 0x000000ffff037224 */ /* 0x000fce00078e000e */
[----:B------:R-:W-:Y:S05]  /*b390*/  WARPSYNC.COLLECTIVE R15, `(.L_x_10095) ;  /* 0x000000000f087348 */ /* 0x000fea0003c00000 */
[----:B------:R0:W1:Y:S02]  /*b3a0*/  SHFL.IDX P6, R14, R13, R12, R11 ;  /* 0x0000000c0d0e7389 */ /* 0x00006400000c000b */
[----:B01----:R-:W-:Y:S01]  /*b3b0*/  ENDCOLLECTIVE ;  /* 0x000000000000791b */ /* 0x003fe20003800000 */
.L_x_10095:
        /* <DEDUP_REMOVED lines=13> */
[----:B0-----:R-:W-:-:S12]  /*b490*/  IMAD.MOV.U32 R2, RZ, RZ, R14 ;  /* 0x000000ffff027224 */ /* 0x001fd800078e000e */
[----:B------:R-:W-:Y:S05]  /*b4a0*/  WARPSYNC.COLLECTIVE R15, `(.L_x_10096) ;  /* 0x000000000f087348 */ /* 0x000fea0003c00000 */
[----:B------:R0:W1:Y:S02]  /*b4b0*/  SHFL.IDX P6, R14, R13, R12, R11 ;  /* 0x0000000c0d0e7389 */ /* 0x00006400000c000b */
[----:B01----:R-:W-:Y:S01]  /*b4c0*/  ENDCOLLECTIVE ;  /* 0x000000000000791b */ /* 0x003fe20003800000 */
.L_x_10096:
[----:B------:R-:W-:Y:S02]  /*b4d0*/  IMAD.MOV.U32 R13, RZ, RZ, R4 ;  /* 0x000000ffff0d7224 */ /* 0x000fe400078e0004 */
[----:B------:R-:W-:Y:S02]  /*b4e0*/  IMAD.MOV.U32 R12, RZ, RZ, 0x3 ;  /* 0x00000003ff0c7424 */ /* 0x000fe400078e00ff */
[----:B------:R-:W-:-:S07]  /*b4f0*/  IMAD.MOV.U32 R3, RZ, RZ, R14 ;  /* 0x000000ffff037224 */ /* 0x000fce00078e000e */
[----:B------:R-:W-:Y:S05]  /*b500*/  WARPSYNC.COLLECTIVE R15, `(.L_x_10097) ;  /* 0x000000000f087348 */ /* 0x000fea0003c00000 */
[----:B------:R0:W1:Y:S02]  /*b510*/  SHFL.IDX P6, R14, R13, R12, R11 ;  /* 0x0000000c0d0e7389 */ /* 0x00006400000c000b */
[----:B01----:R-:W-:Y:S01]  /*b520*/  ENDCOLLECTIVE ;  /* 0x000000000000791b */ /* 0x003fe20003800000 */
.L_x_10097:
[----:B------:R-:W-:-:S05]  /*b530*/  @!P0 LEA R3, P1, R20, R3, 0x1 ;  /* 0x0000000314038211 */ /* 0x000fca00078208ff */
[----:B------:R-:W-:-:S05]  /*b540*/  @!P0 IMAD.X R2, RZ, RZ, R2, P1 ;  /* 0x000000ffff028224 */ /* 0x000fca00008e0602 */
[-C--:B------:R-:W-:Y:S01]  /*b550*/  @!P0 LOP3.LUT R3, R3, R2.reuse, RZ, 0x3c, !PT ;  /* 0x0000000203038212 */ /* 0x080fe200078e3cff */
[----:B------:R-:W-:Y:S02]  /*b560*/  IMAD.MOV.U32 R13, RZ, RZ, R0 ;  /* 0x000000ffff0d7224 */ /* 0x000fe400078e0000 */
[----:B------:R-:W-:Y:S01]  /*b570*/  VIADD R0, R5, 0x60 ;  /* 0x0000006005007836 */ /* 0x000fe20000000000 */
[----:B------:R-:W-:-:S04]  /*b580*/  @!P0 LOP3.LUT R2, R3, R2, RZ, 0x3c, !PT ;  /* 0x0000000203028212 */ /* 0x000fc800078e3cff */
[----:B------:R-:W-:Y:S01]  /*b590*/  @!P0 LOP3.LUT R3, R3, R2, RZ, 0x3c, !PT ;  /* 0x0000000203038212 */ /* 0x000fe200078e3cff */
[----:B------:R-:W-:-:S07]  /*b5a0*/  IMAD.MOV.U32 R4, RZ, RZ, R14 ;  /* 0x000000ffff047224 */ /* 0x000fce00078e000e */
[----:B------:R-:W-:Y:S05]  /*b5b0*/  WARPSYNC.COLLECTIVE R15, `(.L_x_10098) ;  /* 0x000000000f087348 */ /* 0x000fea0003c00000 */
[----:B------:R0:W1:Y:S02]  /*b5c0*/  SHFL.IDX P6, R14, R13, R12, R11 ;  /* 0x0000000c0d0e7389 */ /* 0x00006400000c000b */
[----:B01----:R-:W-:Y:S01]  /*b5d0*/  ENDCOLLECTIVE ;  /* 0x000000000000791b */ /* 0x003fe20003800000 */
.L_x_10098:
[----:B------:R-:W-:Y:S01]  /*b5e0*/  @!PT LDS RZ, [RZ] ;  /* 0x00000000fffff984 */ /* 0x000fe20000000800 */
[----:B------:R-:W-:Y:S01]  /*b5f0*/  @!PT LDS RZ, [RZ] ;  /* 0x00000000fffff984 */ /* 0x000fe20000000800 */
[----:B------:R-:W-:Y:S01]  /*b600*/  @!PT LDS RZ, [RZ] ;  /* 0x00000000fffff984 */ /* 0x000fe20000000800 */
[----:B------:R-:W-:Y:S04]  /*b610*/  @!P0 LDGSTS.E.BYPASS.LTC128B.128 [R19+0xd400], desc[UR48][R2.64], !P3 ;  /* 0x0d40000002138fae */ /* 0x000fe8000d901d70 */
[----:B------:R-:W-:Y:S04]  /*b620*/  @!P0 LDGSTS.E.BYPASS.LTC128B.128 [R19+0x10400], desc[UR48][R2.64+0x40], !P4 ;  /* 0x1040004002138fae */ /* 0x000fe8000e101d70 */
[----:B------:R0:W-:Y:S01]  /*b630*/  @!P0 LDGSTS.E.BYPASS.LTC128B.128 [R19+0x13400], desc[UR48][R2.64+0x80], !P5 ;  /* 0x1340008002138fae */ /* 0x0001e2000e901d70 */
[----:B------:R-:W-:Y:S01]  /*b640*/  ISETP.GE.AND P0, PT, R0, UR38, PT ;  /* 0x0000002600007c0c */ /* 0x000fe2000bf06270 */
[----:B------:R-:W-:-:S02]  /*b650*/  IMAD.MOV.U32 R13, RZ, RZ, R7 ;  /* 0x000000ffff0d7224 */ /* 0x000fc400078e0007 */
[----:B------:R-:W-:Y:S02]  /*b660*/  IMAD.MOV.U32 R12, RZ, RZ, RZ ;  /* 0x000000ffff0c7224 */ /* 0x000fe400078e00ff */
[----:B------:R-:W-:-:S08]  /*b670*/  VIADD R0, R5, 0x80 ;  /* 0x0000008005007836 */ /* 0x000fd00000000000 */
[----:B------:R-:W-:-:S05]  /*b680*/  @!P0 LEA R14, P1, R20, R14, 0x1 ;  /* 0x0000000e140e8211 */ /* 0x000fca00078208ff */
[----:B0-----:R-:W-:-:S08]  /*b690*/  @!P0 IMAD.MOV.U32 R2, RZ, RZ, R14 ;  /* 0x000000ffff028224 */ /* 0x001fd000078e000e */
[----:B------:R-:W-:Y:S05]  /*b6a0*/  WARPSYNC.COLLECTIVE R15, `(.L_x_10099) ;  /* 0x000000000f087348 */ /* 0x000fea0003c00000 */
[----:B------:R0:W1:Y:S02]  /*b6b0*/  SHFL.IDX P6, R14, R13, R12, R11 ;  /* 0x0000000c0d0e7389 */ /* 0x00006400000c000b */
[----:B01----:R-:W-:Y:S01]  /*b6c0*/  ENDCOLLECTIVE ;  /* 0x000000000000791b */ /* 0x003fe20003800000 */
.L_x_10099:
[----:B------:R-:W-:-:S05]  /*b6d0*/  @!P0 IMAD.X R9, RZ, RZ, R4, P1 ;  /* 0x000000ffff098224 */ /* 0x000fca00008e0604 */
        /* <DEDUP_REMOVED lines=13> */
.L_x_10100:
[----:B------:R-:W-:Y:S02]  /*b7b0*/  IMAD.MOV.U32 R13, RZ, RZ, R7 ;  /* 0x000000ffff0d7224 */ /* 0x000fe400078e0007 */
[----:B------:R-:W-:Y:S01]  /*b7c0*/  IMAD.MOV.U32 R12, RZ, RZ, 0x1 ;  /* 0x00000001ff0c7424 */ /* 0x000fe200078e00ff */
[----:B------:R-:W-:-:S05]  /*b7d0*/  @!P0 LEA R14, P1, R20, R14, 0x1 ;  /* 0x0000000e140e8211 */ /* 0x000fca00078208ff */
[----:B------:R-:W-:-:S08]  /*b7e0*/  @!P0 IMAD.MOV.U32 R2, RZ, RZ, R14 ;  /* 0x000000ffff028224 */ /* 0x000fd000078e000e */
[----:B------:R-:W-:Y:S05]  /*b7f0*/  WARPSYNC.COLLECTIVE R15, `(.L_x_10101) ;  /* 0x000000000f087348 */ /* 0x000fea0003c00000 */
[----:B------:R0:W1:Y:S02]  /*b800*/  SHFL.IDX P6, R14, R13, R12, R11 ;  /* 0x0000000c0d0e7389 */ /* 0x00006400000c000b */
[----:B01----:R-:W-:Y:S01]  /*b810*/  ENDCOLLECTIVE ;  /* 0x000000000000791b */ /* 0x003fe20003800000 */
.L_x_10101:
        /* <DEDUP_REMOVED lines=13> */
.L_x_10102:
[----:B------:R-:W-:Y:S05]  /*b8f0*/  BRA `(.L_x_10103) ;  /* 0xffffffd400707947 */ /* 0x000fea000383ffff */
.L_x_10041:
[----:B0-----:R-:W-:-:S04]  /*b900*/  MOV R3, UR37 ;  /* 0x0000002500037c02 */ /* 0x001fc80008000f00 */
[----:B------:R0:W1:Y:S03]  /*b910*/  SYNCS.PHASECHK.TRANS64.TRYWAIT P0, [R3+URZ+0x2d820], R0 ;  /* 0x02d82000030075a7 */ /* 0x000066000800017f */
[----:B-1----:R-:W-:Y:S05]  /*b920*/  @!P0 NANOSLEEP.SYNCS 0x989680 ;  /* 0x009896800000895d */ /* 0x002fea0003900000 */
[----:B------:R-:W1:Y:S02]  /*b930*/  @!P0 SYNCS.PHASECHK.TRANS64 P0, [R3+URZ+0x2d820], R0 ;  /* 0x02d82000030085a7 */ /* 0x000e64000800007f */
[----:B-1----:R-:W-:Y:S05]  /*b940*/  @!P0 BRA `(.L_x_10041) ;  /* 0xfffffffc00ec8947 */ /* 0x002fea000383ffff */
[----:B------:R-:W-:Y:S05]  /*b950*/  BRA `(.L_x_10104) ;  /* 0xffffffd400ac7947 */ /* 0x000fea000383ffff */
.L_x_10045:
[----:B0-----:R0:W1:Y:S02]  /*b960*/  SYNCS.PHASECHK.TRANS64.TRYWAIT P0, [R6+URZ+0x2d840], R0 ;  /* 0x02d84000060075a7 */ /* 0x001064000800017f */
[----:B-1----:R-:W-:Y:S05]  /*b970*/  @!P0 NANOSLEEP.SYNCS 0x989680 ;  /* 0x009896800000895d */ /* 0x002fea0003900000 */
[----:B------:R-:W1:Y:S02]  /*b980*/  @!P0 SYNCS.PHASECHK.TRANS64 P0, [R6+URZ+0x2d840], R0 ;  /* 0x02d84000060085a7 */ /* 0x000e64000800007f */
[----:B-1----:R-:W-:Y:S05]  /*b990*/  @!P0 BRA `(.L_x_10045) ;  /* 0xfffffffc00f08947 */ /* 0x002fea000383ffff */
[----:B------:R-:W-:Y:S05]  /*b9a0*/  BRA `(.L_x_10105) ;  /* 0xffffffd8007c7947 */ /* 0x000fea000383ffff */
.L_x_10046:
        /* <DEDUP_REMOVED lines=8> */
.L_x_10107:
[----:B------:R-:W-:Y:S05]  /*ba30*/  BSYNC B1 ;  /* 0x0000000000017941 */ /* 0x000fea0003800000 */
.L_x_10106:
[----:B------:R-:W0:Y:S01]  /*ba40*/  S2R R27, SR_TID.X ;  /* 0x00000000001b7919 */ /* 0x000e220000002100 */
[----:B------:R-:W-:Y:S01]  /*ba50*/  IMAD.MOV.U32 R13, RZ, RZ, R8 ;  /* 0x000000ffff0d7224 */ /* 0x000fe200078e0008 */
[----:B------:R-:W-:Y:S01]  /*ba60*/  LEA R9, R9, UR37, 0x1 ;  /* 0x0000002509097c11 */ /* 0x000fe2000f8e08ff */
[----:B------:R-:W-:Y:S02]  /*ba70*/  IMAD.MOV.U32 R12, RZ, RZ, RZ ;  /* 0x000000ffff0c7224 */ /* 0x000fe400078e00ff */
[----:B------:R-:W-:Y:S02]  /*ba80*/  IMAD.MOV.U32 R11, RZ, RZ, 0x1c1f ;  /* 0x00001c1fff0b7424 */ /* 0x000fe400078e00ff */
[----:B------:R-:W-:Y:S02]  /*ba90*/  IMAD.MOV.U32 R15, RZ, RZ, -0x1 ;  /* 0xffffffffff0f7424 */ /* 0x000fe400078e00ff */
[----:B------:R-:W-:-:S07]  /*baa0*/  IMAD.MOV.U32 R3, RZ, RZ, R14 ;  /* 0x000000ffff037224 */ /* 0x000fce00078e000e */
[----:B0-----:R-:W-:Y:S05]  /*bab0*/  WARPSYNC.COLLECTIVE R15, `(.L_x_10108) ;  /* 0x000000000f087348 */ /* 0x001fea0003c00000 */
[----:B------:R1:W2:Y:S02]  /*bac0*/  SHFL.IDX P6, R14, R13, R12, R11 ;  /* 0x0000000c0d0e7389 */ /* 0x0002a400000c000b */
[----:B012---:R-:W-:Y:S01]  /*bad0*/  ENDCOLLECTIVE ;  /* 0x000000000000791b */ /* 0x007fe20003800000 */
.L_x_10108:
[----:B------:R-:W-:Y:S02]  /*bae0*/  IMAD.MOV.U32 R13, RZ, RZ, R19 ;  /* 0x000000ffff0d7224 */ /* 0x000fe400078e0013 */
[----:B------:R-:W-:Y:S02]  /*baf0*/  IMAD.MOV.U32 R12, RZ, RZ, 0x1 ;  /* 0x00000001ff0c7424 */ /* 0x000fe400078e00ff */
[----:B------:R-:W-:Y:S02]  /*bb00*/  IMAD.SHL.U32 R27, R27, 0x8, RZ ;  /* 0x000000081b1b7824 */ /* 0x000fe400078e00ff */
[----:B------:R-:W-:-:S03]  /*bb10*/  IMAD.MOV.U32 R2, RZ, RZ, R14 ;  /* 0x000000ffff027224 */ /* 0x000fc600078e000e */
[----:B------:R-:W-:-:S07]  /*bb20*/  LOP3.LUT R27, R27, 0x18, RZ, 0xc0, !PT ;  /* 0x000000181b1b7812 */ /* 0x000fce00078ec0ff */
[----:B------:R-:W-:Y:S05]  /*bb30*/  WARPSYNC.COLLECTIVE R15, `(.L_x_10109) ;  /* 0x000000000f087348 */ /* 0x000fea0003c00000 */
[----:B------:R0:W1:Y:S02]  /*bb40*/  SHFL.IDX P6, R14, R13, R12, R11 ;  /* 0x0000000c0d0e7389 */ /* 0x00006400000c000b */
[----:B01----:R-:W-:Y:S01]  /*bb50*/  ENDCOLLECTIVE ;  /* 0x000000000000791b */ /* 0x003fe20003800000 */
.L_x_10109:
[----:B------:R-:W-:-:S05]  /*bb60*/  IMAD.SHL.U32 R0, R27, 0x2, RZ ;  /* 0x000000021b007824 */ /* 0x000fca00078e00ff */
[----:B------:R-:W-:-:S04]  /*bb70*/  IADD3 R2, P0, R2, R0, RZ ;  /* 0x0000000002027210 */ /* 0x000fc80007f1e0ff */
[----:B------:R-:W-:Y:S01]  /*bb80*/  IADD3.X R3, RZ, R3, RZ, P0, !PT ;  /* 0x00000003ff037210 */ /* 0x000fe200007fe4ff */
[----:B------:R-:W-:-:S04]  /*bb90*/  IMAD.MOV.U32 R13, RZ, RZ, R8 ;  /* 0x000000ffff0d7224 */ /* 0x000fc800078e0008 */
[----:B------:R-:W-:Y:S01]  /*bba0*/  @!PT LDS RZ, [RZ] ;  /* 0x00000000fffff984 */ /* 0x000fe20000000800 */
[----:B------:R-:W-:Y:S01]  /*bbb0*/  @!PT LDS RZ, [RZ] ;  /* 0x00000000fffff984 */ /* 0x000fe20000000800 */
[----:B------:R-:W-:Y:S01]  /*bbc0*/  @!PT LDS RZ, [RZ] ;  /* 0x00000000fffff984 */ /* 0x000fe20000000800 */
[----:B------:R-:W-:Y:S04]  /*bbd0*/  LDGSTS.E.BYPASS.LTC128B.128 [R9+0x15400], desc[UR48][R2.64], !P3 ;  /* 0x1540000002097fae */ /* 0x000fe8000d901d70 */
[----:B------:R-:W-:Y:S04]  /*bbe0*/  LDGSTS.E.BYPASS.LTC128B.128 [R9+0x17400], desc[UR48][R2.64+0x40], !P2 ;  /* 0x1740004002097fae */ /* 0x000fe8000d101d70 */
[----:B------:R0:W-:Y:S02]  /*bbf0*/  LDGSTS.E.BYPASS.LTC128B.128 [R9+0x19400], desc[UR48][R2.64+0x80], !P1 ;  /* 0x1940008002097fae */ /* 0x0001e4000c901d70 */
[----:B0-----:R-:W-:-:S07]  /*bc00*/  IMAD.MOV.U32 R3, RZ, RZ, R14 ;  /* 0x000000ffff037224 */ /* 0x001fce00078e000e */
[----:B------:R-:W-:Y:S05]  /*bc10*/  WARPSYNC.COLLECTIVE R15, `(.L_x_10110) ;  /* 0x000000000f087348 */ /* 0x000fea0003c00000 */
[----:B------:R0:W1:Y:S02]  /*bc20*/  SHFL.IDX P6, R14, R13, R12, R11 ;  /* 0x0000000c0d0e7389 */ /* 0x00006400000c000b */
[----:B01----:R-:W-:Y:S01]  /*bc30*/  ENDCOLLECTIVE ;  /* 0x000000000000791b */ /* 0x003fe20003800000 */
.L_x_10110:
[----:B------:R-:W-:Y:S02]  /*bc40*/  IMAD.MOV.U32 R13, RZ, RZ, R19 ;  /* 0x000000ffff0d7224 */ /* 0x000fe400078e0013 */
[----:B------:R-:W-:Y:S02]  /*bc50*/  IMAD.MOV.U32 R12, RZ, RZ, 0x2 ;  /* 0x00000002ff0c7424 */ /* 0x000fe400078e00ff */
[----:B------:R-:W-:-:S07]  /*bc60*/  IMAD.MOV.U32 R2, RZ, RZ, R14 ;  /* 0x000000ffff027224 */ /* 0x000fce00078e000e */
[----:B------:R-:W-:Y:S05]  /*bc70*/  WARPSYNC.COLLECTIVE R15, `(.L_x_10111) ;  /* 0x000000000f087348 */ /* 0x000fea0003c00000 */
[----:B------:R0:W1:Y:S02]  /*bc80*/  SHFL.IDX P6, R14, R13, R12, R11 ;  /* 0x0000000c0d0e7389 */ /* 0x00006400000c000b */
[----:B01----:R-:W-:Y:S01]  /*bc90*/  ENDCOLLECTIVE ;  /* 0x000000000000791b */ /* 0x003fe20003800000 */
.L_x_10111:
        /* <DEDUP_REMOVED lines=13> */
.L_x_10112:
[----:B------:R-:W-:Y:S01]  /*bd70*/  MOV R13, R19 ;  /* 0x00000013000d7202 */ /* 0x000fe20000000f00 */
[----:B------:R-:W-:Y:S02]  /*bd80*/  IMAD.MOV.U32 R12, RZ, RZ, 0x3 ;  /* 0x00000003ff0c7424 */ /* 0x000fe400078e00ff */
[----:B------:R-:W-:-:S07]  /*bd90*/  IMAD.MOV.U32 R2, RZ, RZ, R14 ;  /* 0x000000ffff027224 */ /* 0x000fce00078e000e */
[----:B------:R-:W-:Y:S05]  /*bda0*/  WARPSYNC.COLLECTIVE R15, `(.L_x_10113) ;  /* 0x000000000f087348 */ /* 0x000fea0003c00000 */
[----:B------:R0:W1:Y:S02]  /*bdb0*/  SHFL.IDX P6, R14, R13, R12, R11 ;  /* 0x0000000c0d0e7389 */ /* 0x00006400000c000b */
[----:B01----:R-:W-:Y:S01]  /*bdc0*/  ENDCOLLECTIVE ;  /* 0x000000000000791b */ /* 0x003fe20003800000 */
.L_x_10113:
        /* <DEDUP_REMOVED lines=13> */
.L_x_10114:
[----:B------:R-:W-:Y:S01]  /*bea0*/  IMAD.MOV.U32 R2, RZ, RZ, R14 ;  /* 0x000000ffff027224 */ /* 0x000fe200078e000e */
[----:B------:R-:W-:Y:S06]  /*beb0*/  BRA `(.L_x_10115) ;  /* 0xffffffd800107947 */ /* 0x000fec000383ffff */
.L_x_10051:
[----:B-1----:R1:W2:Y:S02]  /*bec0*/  SYNCS.PHASECHK.TRANS64.TRYWAIT P0, [R6+URZ+0x2d860], R2 ;  /* 0x02d86002060075a7 */ /* 0x0022a4000800017f */
[----:B--2---:R-:W-:Y:S05]  /*bed0*/  @!P0 NANOSLEEP.SYNCS 0x989680 ;  /* 0x009896800000895d */ /* 0x004fea0003900000 */
[----:B------:R-:W2:Y:S02]  /*bee0*/  @!P0 SYNCS.PHASECHK.TRANS64 P0, [R6+URZ+0x2d860], R2 ;  /* 0x02d86002060085a7 */ /* 0x000ea4000800007f */
[----:B--2---:R-:W-:Y:S05]  /*bef0*/  @!P0 BRA `(.L_x_10051) ;  /* 0xfffffffc00f08947 */ /* 0x004fea000383ffff */
[----:B------:R-:W-:Y:S05]  /*bf00*/  BRA `(.L_x_10116) ;  /* 0xffffffd800707947 */ /* 0x000fea000383ffff */
.L_x_10052:
        /* <DEDUP_REMOVED lines=8> */
.L_x_10118:
[----:B------:R-:W-:Y:S05]  /*bf90*/  BSYNC B1 ;  /* 0x0000000000017941 */ /* 0x000fea0003800000 */
.L_x_10117:
[----:B------:R-:W-:Y:S01]  /*bfa0*/  IMAD.MOV.U32 R13, RZ, RZ, R17 ;  /* 0x000000ffff0d7224 */ /* 0x000fe200078e0011 */
[----:B------:R-:W-:Y:S01]  /*bfb0*/  MOV R15, 0xffffffff ;  /* 0xffffffff000f7802 */ /* 0x000fe20000000f00 */
[----:B------:R-:W-:Y:S01]  /*bfc0*/  IMAD.MOV.U32 R12, RZ, RZ, RZ ;  /* 0x000000ffff0c7224 */ /* 0x000fe200078e00ff */
[----:B------:R-:W-:Y:S01]  /*bfd0*/  LEA R7, R7, UR37, 0x1 ;  /* 0x0000002507077c11 */ /* 0x000fe2000f8e08ff */
[----:B------:R-:W-:Y:S02]  /*bfe0*/  IMAD.MOV.U32 R11, RZ, RZ, 0x1c1f ;  /* 0x00001c1fff0b7424 */ /* 0x000fe400078e00ff */
[----:B------:R-:W-:-:S07]  /*bff0*/  IMAD.MOV.U32 R3, RZ, RZ, R14 ;  /* 0x000000ffff037224 */ /* 0x000fce00078e000e */
[----:B------:R-:W-:Y:S05]  /*c000*/  WARPSYNC.COLLECTIVE R15, `(.L_x_10119) ;  /* 0x000000000f087348 */ /* 0x000fea0003c00000 */
[----:B------:R0:W1:Y:S02]  /*c010*/  SHFL.IDX P6, R14, R13, R12, R11 ;  /* 0x0000000c0d0e7389 */ /* 0x00006400000c000b */
[----:B01----:R-:W-:Y:S01]  /*c020*/  ENDCOLLECTIVE ;  /* 0x000000000000791b */ /* 0x003fe20003800000 */
.L_x_10119:
[----:B------:R-:W-:Y:S02]  /*c030*/  IMAD.MOV.U32 R13, RZ, RZ, R18 ;  /* 0x000000ffff0d7224 */ /* 0x000fe400078e0012 */
[----:B------:R-:W-:Y:S02]  /*c040*/  IMAD.MOV.U32 R12, RZ, RZ, 0x1 ;  /* 0x00000001ff0c7424 */ /* 0x000fe400078e00ff */
[----:B------:R-:W-:-:S07]  /*c050*/  IMAD.MOV.U32 R2, RZ, RZ, R14 ;  /* 0x000000ffff027224 */ /* 0x000fce00078e000e */
[----:B------:R-:W-:Y:S05]  /*c060*/  WARPSYNC.COLLECTIVE R15, `(.L_x_10120) ;  /* 0x000000000f087348 */ /* 0x000fea0003c00000 */
[----:B------:R0:W1:Y:S02]  /*c070*/  SHFL.IDX P6, R14, R13, R12, R11 ;  /* 0x0000000c0d0e7389 */ /* 0x00006400000c000b */
[----:B01----:R-:W-:Y:S01]  /*c080*/  ENDCOLLECTIVE ;  /* 0x000000000000791b */ /* 0x003fe20003800000 */
.L_x_10120:
        /* <DEDUP_REMOVED lines=16> */
.L_x_10121:
[----:B------:R-:W-:Y:S02]  /*c190*/  IMAD.MOV.U32 R13, RZ, RZ, R18 ;  /* 0x000000ffff0d7224 */ /* 0x000fe400078e0012 */
[----:B------:R-:W-:Y:S02]  /*c1a0*/  IMAD.MOV.U32 R12, RZ, RZ, 0x2 ;  /* 0x00000002ff0c7424 */ /* 0x000fe400078e00ff */
[----:B------:R-:W-:-:S07]  /*c1b0*/  IMAD.MOV.U32 R2, RZ, RZ, R14 ;  /* 0x000000ffff027224 */ /* 0x000fce00078e000e */
[----:B------:R-:W-:Y:S05]  /*c1c0*/  WARPSYNC.COLLECTIVE R15, `(.L_x_10122) ;  /* 0x000000000f087348 */ /* 0x000fea0003c00000 */
[----:B------:R0:W1:Y:S02]  /*c1d0*/  SHFL.IDX P6, R14, R13, R12, R11 ;  /* 0x0000000c0d0e7389 */ /* 0x00006400000c000b */
[----:B01----:R-:W-:Y:S01]  /*c1e0*/  ENDCOLLECTIVE ;  /* 0x000000000000791b */ /* 0x003fe20003800000 */
.L_x_10122:
        /* <DEDUP_REMOVED lines=16> */
.L_x_10123:
[----:B------:R-:W-:Y:S02]  /*c2f0*/  IMAD.MOV.U32 R13, RZ, RZ, R18 ;  /* 0x000000ffff0d7224 */ /* 0x000fe400078e0012 */
[----:B------:R-:W-:Y:S01]  /*c300*/  IMAD.MOV.U32 R12, RZ, RZ, 0x3 ;  /* 0x00000003ff0c7424 */ /* 0x000fe200078e00ff */
[----:B------:R-:W-:-:S07]  /*c310*/  MOV R2, R14 ;  /* 0x0000000e00027202 */ /* 0x000fce0000000f00 */
[----:B------:R-:W-:Y:S05]  /*c320*/  WARPSYNC.COLLECTIVE R15, `(.L_x_10124) ;  /* 0x000000000f087348 */ /* 0x000fea0003c00000 */
[----:B------:R0:W1:Y:S02]  /*c330*/  SHFL.IDX P6, R14, R13, R12, R11 ;  /* 0x0000000c0d0e7389 */ /* 0x00006400000c000b */
[----:B01----:R-:W-:Y:S01]  /*c340*/  ENDCOLLECTIVE ;  /* 0x000000000000791b */ /* 0x003fe20003800000 */
.L_x_10124:
        /* <DEDUP_REMOVED lines=13> */
.L_x_10125:
        /* <DEDUP_REMOVED lines=8> */
.L_x_10058:
[----:B0-----:R0:W1:Y:S02]  /*c4a0*/  SYNCS.PHASECHK.TRANS64.TRYWAIT P0, [R4+URZ+0x2d860], R3 ;  /* 0x02d86003040075a7 */ /* 0x001064000800017f */
[----:B-1----:R-:W-:Y:S05]  /*c4b0*/  @!P0 NANOSLEEP.SYNCS 0x989680 ;  /* 0x009896800000895d */ /* 0x002fea0003900000 */
[----:B------:R-:W1:Y:S02]  /*c4c0*/  @!P0 SYNCS.PHASECHK.TRANS64 P0, [R4+URZ+0x2d860], R3 ;  /* 0x02d86003040085a7 */ /* 0x000e64000800007f */
[----:B-1----:R-:W-:Y:S05]  /*c4d0*/  @!P0 BRA `(.L_x_10058) ;  /* 0xfffffffc00f08947 */ /* 0x002fea000383ffff */
[----:B------:R-:W-:Y:S05]  /*c4e0*/  BRA `(.L_x_10127) ;  /* 0xffffffd800a87947 */ /* 0x000fea000383ffff */
.L_x_10059:
        /* <DEDUP_REMOVED lines=8> */
.L_x_10129:
[----:B------:R-:W-:Y:S05]  /*c570*/  BSYNC B0 ;  /* 0x0000000000007941 */ /* 0x000fea0003800000 */
.L_x_10128:
[----:B------:R-:W0:Y:S01]  /*c580*/  S2R R2, SR_TID.X ;  /* 0x0000000000027919 */ /* 0x000e220000002100 */
[----:B------:R-:W-:Y:S01]  /*c590*/  IMAD.MOV.U32 R13, RZ, RZ, R17 ;  /* 0x000000ffff0d7224 */ /* 0x000fe200078e0011 */
[----:B------:R-:W-:Y:S01]  /*c5a0*/  MOV R12, RZ ;  /* 0x000000ff000c7202 */ /* 0x000fe20000000f00 */
[----:B------:R-:W-:Y:S02]  /*c5b0*/  IMAD.MOV.U32 R11, RZ, RZ, 0x1c1f ;  /* 0x00001c1fff0b7424 */ /* 0x000fe400078e00ff */
[----:B------:R-:W-:Y:S02]  /*c5c0*/  IMAD.MOV.U32 R15, RZ, RZ, -0x1 ;  /* 0xffffffffff0f7424 */ /* 0x000fe400078e00ff */
[----:B------:R-:W-:-:S07]  /*c5d0*/  IMAD.MOV.U32 R0, RZ, RZ, R14 ;  /* 0x000000ffff007224 */ /* 0x000fce00078e000e */
[----:B0-----:R-:W-:Y:S05]  /*c5e0*/  WARPSYNC.COLLECTIVE R15, `(.L_x_10130) ;  /* 0x000000000f087348 */ /* 0x001fea0003c00000 */
[----:B------:R1:W2:Y:S02]  /*c5f0*/  SHFL.IDX P6, R14, R13, R12, R11 ;  /* 0x0000000c0d0e7389 */ /* 0x0002a400000c000b */
[----:B012---:R-:W-:Y:S01]  /*c600*/  ENDCOLLECTIVE ;  /* 0x000000000000791b */ /* 0x007fe20003800000 */
.L_x_10130:
[----:B------:R-:W-:Y:S02]  /*c610*/  IMAD.MOV.U32 R13, RZ, RZ, R18 ;  /* 0x000000ffff0d7224 */ /* 0x000fe400078e0012 */
[----:B------:R-:W-:Y:S02]  /*c620*/  IMAD.MOV.U32 R12, RZ, RZ, 0x1 ;  /* 0x00000001ff0c7424 */ /* 0x000fe400078e00ff */
[----:B------:R-:W-:-:S05]  /*c630*/  IMAD.SHL.U32 R2, R2, 0x8, RZ ;  /* 0x0000000802027824 */ /* 0x000fca00078e00ff */
[----:B------:R-:W-:-:S05]  /*c640*/  LOP3.LUT R2, R2, 0x18, RZ, 0xc0, !PT ;  /* 0x0000001802027812 */ /* 0x000fca00078ec0ff */
[----:B------:R-:W-:-:S05]  /*c650*/  IMAD.SHL.U32 R6, R2, 0x2, RZ ;  /* 0x0000000202067824 */ /* 0x000fca00078e00ff */
[----:B------:R-:W-:-:S13]  /*c660*/  IADD3 R2, P0, R14, R6, RZ ;  /* 0x000000060e027210 */ /* 0x000fda0007f1e0ff */
[----:B------:R-:W-:Y:S05]  /*c670*/  WARPSYNC.COLLECTIVE R15, `(.L_x_10131) ;  /* 0x000000000f087348 */ /* 0x000fea0003c00000 */
[----:B------:R0:W1:Y:S02]  /*c680*/  SHFL.IDX P6, R14, R13, R12, R11 ;  /* 0x0000000c0d0e7389 */ /* 0x00006400000c000b */
[----:B01----:R-:W-:Y:S01]  /*c690*/  ENDCOLLECTIVE ;  /* 0x000000000000791b */ /* 0x003fe20003800000 */
.L_x_10131:
[----:B------:R-:W-:Y:S01]  /*c6a0*/  IMAD.X R3, RZ, RZ, R0, P0 ;  /* 0x000000ffff037224 */ /* 0x000fe200000e0600 */
[----:B------:R-:W-:Y:S02]  /*c6b0*/  ISETP.LT.OR P0, PT, R5, 0x1, P3 ;  /* 0x000000010500780c */ /* 0x000fe40001f01670 */
[----:B------:R-:W-:Y:S01]  /*c6c0*/  LEA R0, R7, UR37, 0x1 ;  /* 0x0000002507007c11 */ /* 0x000fe2000f8e08ff */
[----:B------:R-:W-:-:S10]  /*c6d0*/  IMAD.MOV.U32 R13, RZ, RZ, R17 ;  /* 0x000000ffff0d7224 */ /* 0x000fd400078e0011 */
        /* <DEDUP_REMOVED lines=12> */
.L_x_10132:
[----:B------:R-:W-:Y:S02]  /*c7a0*/  IMAD.MOV.U32 R13, RZ, RZ, R18 ;  /* 0x000000ffff0d7224 */ /* 0x000fe400078e0012 */
[----:B------:R-:W-:Y:S01]  /*c7b0*/  IMAD.MOV.U32 R12, RZ, RZ, 0x2 ;  /* 0x00000002ff0c7424 */ /* 0x000fe200078e00ff */
[----:B------:R-:W-:-:S13]  /*c7c0*/  IADD3 R2, P0, R14, R6, RZ ;  /* 0x000000060e027210 */ /* 0x000fda0007f1e0ff */
[----:B------:R-:W-:Y:S05]  /*c7d0*/  WARPSYNC.COLLECTIVE R15, `(.L_x_10133) ;  /* 0x000000000f087348 */ /* 0x000fea0003c00000 */
[----:B------:R0:W1:Y:S02]  /*c7e0*/  SHFL.IDX P6, R14, R13, R12, R11 ;  /* 0x0000000c0d0e7389 */ /* 0x00006400000c000b */
[----:B01----:R-:W-:Y:S01]  /*c7f0*/  ENDCOLLECTIVE ;  /* 0x000000000000791b */ /* 0x003fe20003800000 */
.L_x_10133:
        /* <DEDUP_REMOVED lines=15> */
.L_x_10134:
[----:B------:R-:W-:Y:S02]  /*c8f0*/  IMAD.MOV.U32 R13, RZ, RZ, R18 ;  /* 0x000000ffff0d7224 */ /* 0x000fe400078e0012 */
[----:B------:R-:W-:Y:S01]  /*c900*/  IMAD.MOV.U32 R12, RZ, RZ, 0x3 ;  /* 0x00000003ff0c7424 */ /* 0x000fe200078e00ff */
[----:B------:R-:W-:-:S13]  /*c910*/  IADD3 R2, P0, R14, R6, RZ ;  /* 0x000000060e027210 */ /* 0x000fda0007f1e0ff */
[----:B------:R-:W-:Y:S05]  /*c920*/  WARPSYNC.COLLECTIVE R15, `(.L_x_10135) ;  /* 0x000000000f087348 */ /* 0x000fea0003c00000 */
[----:B------:R0:W1:Y:S02]  /*c930*/  SHFL.IDX P6, R14, R13, R12, R11 ;  /* 0x0000000c0d0e7389 */ /* 0x00006400000c000b */
[----:B01----:R-:W-:Y:S01]  /*c940*/  ENDCOLLECTIVE ;  /* 0x000000000000791b */ /* 0x003fe20003800000 */
.L_x_10135:
        /* <DEDUP_REMOVED lines=12> */
.L_x_10136:
[----:B------:R-:W-:Y:S01]  /*ca10*/  @!PT LDS RZ, [RZ] ;  /* 0x00000000fffff984 */ /* 0x000fe20000000800 */
[----:B------:R-:W-:Y:S01]  /*ca20*/  @!PT LDS RZ, [RZ] ;  /* 0x00000000fffff984 */ /* 0x000fe20000000800 */
[----:B------:R-:W-:Y:S01]  /*ca30*/  @!PT LDS RZ, [RZ] ;  /* 0x00000000fffff984 */ /* 0x000fe20000000800 */
[----:B------:R0:W-:Y:S01]  /*ca40*/  LDGSTS.E.BYPASS.LTC128B.128 [R0+0x3400], desc[UR48][R2.64+0x40], !P0 ;  /* 0x0340004002007fae */ /* 0x0001e2000c101d70 */
[----:B------:R-:W-:-:S13]  /*ca50*/  ISETP.LT.OR P0, PT, R5, 0x41, P1 ;  /* 0x000000410500780c */ /* 0x000fda0000f01670 */
[----:B------:R0:W-:Y:S01]  /*ca60*/  LDGSTS.E.BYPASS.LTC128B.128 [R0+0x5400], desc[UR48][R2.64+0x80], !P0 ;  /* 0x0540008002007fae */ /* 0x0001e2000c101d70 */
[----:B------:R-:W-:Y:S05]  /*ca70*/  BRA `(.L_x_10137) ;  /* 0xffffffd800047947 */ /* 0x000fea000383ffff */
.L_x_10064:
[----:B0-----:R0:W1:Y:S02]  /*ca80*/  SYNCS.PHASECHK.TRANS64.TRYWAIT P0, [R4+URZ+0x2d820], R0 ;  /* 0x02d82000040075a7 */ /* 0x001064000800017f */
[----:B-1----:R-:W-:Y:S05]  /*ca90*/  @!P0 NANOSLEEP.SYNCS 0x989680 ;  /* 0x009896800000895d */ /* 0x002fea0003900000 */
[----:B------:R-:W1:Y:S02]  /*caa0*/  @!P0 SYNCS.PHASECHK.TRANS64 P0, [R4+URZ+0x2d820], R0 ;  /* 0x02d82000040085a7 */ /* 0x000e64000800007f */
[----:B-1----:R-:W-:Y:S05]  /*cab0*/  @!P0 BRA `(.L_x_10064) ;  /* 0xfffffffc00f08947 */ /* 0x002fea000383ffff */
[----:B------:R-:W-:Y:S05]  /*cac0*/  BRA `(.L_x_10138) ;  /* 0xffffffd800ac7947 */ /* 0x000fea000383ffff */
.L_x_10065:
        /* <DEDUP_REMOVED lines=11> */
.L_x_10140:
[----:B------:R-:W-:Y:S05]  /*cb80*/  BSYNC B0 ;  /* 0x0000000000007941 */ /* 0x000fea0003800000 */
.L_x_10139:
[----:B------:R-:W-:Y:S05]  /*cb90*/  BRA `(.L_x_10141) ;  /* 0xffffffd800947947 */ /* 0x000fea000383ffff */
.L_x_10068:
[----:B------:R-:W-:Y:S01]  /*cba0*/  BSSY B1, `(.L_x_10142) ;  /* 0x0000006000017945 */ /* 0x000fe20003800000 */
[----:B------:R-:W-:-:S07]  /*cbb0*/  IMAD.MOV.U32 R15, RZ, RZ, -0x1 ;  /* 0xffffffffff0f7424 */ /* 0x000fce00078e00ff */
[----:B0-----:R-:W-:Y:S05]  /*cbc0*/  WARPSYNC.COLLECTIVE R15, `(.L_x_10143) ;  /* 0x000000000f0c7348 */ /* 0x001fea0003c00000 */
[----:B------:R-:W-:Y:S02]  /*cbd0*/  ELECT P6, UR62, PT ;  /* 0x00000000003e782f */ /* 0x000fe400038c0000 */
[----:B------:R-:W-:Y:S01]  /*cbe0*/  MOV R14, UR62 ;  /* 0x0000003e000e7c02 */ /* 0x000fe20008000f00 */
[----:B0-----:R-:W-:Y:S10]  /*cbf0*/  ENDCOLLECTIVE ;  /* 0x000000000000791b */ /* 0x001ff40003800000 */
.L_x_10143:
[----:B------:R-:W-:Y:S05]  /*cc00*/  BSYNC B1 ;  /* 0x0000000000017941 */ /* 0x000fea0003800000 */
.L_x_10142:
[----:B------:R-:W-:Y:S05]  /*cc10*/  BRA `(.L_x_10144) ;  /* 0xffffffd8008c7947 */ /* 0x000fea000383ffff */
.L_x_10070:
[----:B0-----:R0:W1:Y:S02]  /*cc20*/  SYNCS.PHASECHK.TRANS64.TRYWAIT P1, [R3+URZ+0x2d840], R2 ;  /* 0x02d84002030075a7 */ /* 0x001064000802017f */
[----:B-1----:R-:W-:Y:S05]  /*cc30*/  @!P1 NANOSLEEP.SYNCS 0x989680 ;  /* 0x009896800000995d */ /* 0x002fea0003900000 */
[----:B------:R-:W1:Y:S02]  /*cc40*/  @!P1 SYNCS.PHASECHK.TRANS64 P1, [R3+URZ+0x2d840], R2 ;  /* 0x02d84002030095a7 */ /* 0x000e64000802007f */
[----:B-1----:R-:W-:Y:S05]  /*cc50*/  @!P1 BRA `(.L_x_10070) ;  /* 0xfffffffc00f09947 */ /* 0x002fea000383ffff */
[----:B------:R-:W-:Y:S05]  /*cc60*/  BRA `(.L_x_10145) ;  /* 0xffffffd800ac7947 */ /* 0x000fea000383ffff */
.L_x_10072:
[----:B-1----:R1:W2:Y:S02]  /*cc70*/  SYNCS.PHASECHK.TRANS64.TRYWAIT P1, [R23+URZ+0x2d840], R0 ;  /* 0x02d84000170075a7 */ /* 0x0022a4000802017f */
[----:B--2---:R-:W-:Y:S05]  /*cc80*/  @!P1 NANOSLEEP.SYNCS 0x989680 ;  /* 0x009896800000995d */ /* 0x004fea0003900000 */
[----:B------:R-:W2:Y:S02]  /*cc90*/  @!P1 SYNCS.PHASECHK.TRANS64 P1, [R23+URZ+0x2d840], R0 ;  /* 0x02d84000170095a7 */ /* 0x000ea4000802007f */
[----:B--2---:R-:W-:Y:S05]  /*cca0*/  @!P1 BRA `(.L_x_10072) ;  /* 0xfffffffc00f09947 */ /* 0x004fea000383ffff */
[----:B------:R-:W-:Y:S05]  /*ccb0*/  BRA `(.L_x_10146) ;  /* 0xffffffd800b87947 */ /* 0x000fea000383ffff */
.L_x_10074:
[----:B--2---:R2:W3:Y:S02]  /*ccc0*/  SYNCS.PHASECHK.TRANS64.TRYWAIT P1, [R3+URZ+0x2d860], R2 ;  /* 0x02d86002030075a7 */ /* 0x0044e4000802017f */
[----:B---3--:R-:W-:Y:S05]  /*ccd0*/  @!P1 NANOSLEEP.SYNCS 0x989680 ;  /* 0x009896800000995d */ /* 0x008fea0003900000 */
[----:B------:R-:W3:Y:S02]  /*cce0*/  @!P1 SYNCS.PHASECHK.TRANS64 P1, [R3+URZ+0x2d860], R2 ;  /* 0x02d86002030095a7 */ /* 0x000ee4000802007f */
[----:B---3--:R-:W-:Y:S05]  /*ccf0*/  @!P1 BRA `(.L_x_10074) ;  /* 0xfffffffc00f09947 */ /* 0x008fea000383ffff */
[----:B------:R-:W-:Y:S05]  /*cd00*/  BRA `(.L_x_10147) ;  /* 0xffffffd800b47947 */ /* 0x000fea000383ffff */
.L_x_10148:
        /* <DEDUP_REMOVED lines=15> */
.L_x_15852:


//--------------------- .text._ZN7cutlass13device_kernelIN5flash11enable_sm90INS1_16FlashAttnFwdSm90INS1_25CollectiveMainloopFwdSm90ILi2EN4cute5tupleIJNS5_1CILi1EEES8_S8_EEENS6_IJNS7_ILi192EEENS7_ILi128EEENS7_ILi96EEEEEELi96ENS_10bfloat16_tEfNS_4arch4Sm90ELb0ELb0ELb0ELb1ELb1ELb0ELb0ELb0ELb1ELb1ELb0ELb0EEENS1_21CollectiveEpilogueFwdINS6_IJSA_SC_SB_EEES9_SE_SG_Li384ELb1ELb1ELb0ELb0EEENS1_36VarlenDynamicPersistentTileSchedulerILi192ELi128ELi384ELi128ELb0ELb1ELb1ELb0ELb1ELb1EEEEEEEEEvNT_6ParamsE --------------------------
	.section	.text._ZN7cutlass13device_kernelIN5flash11enable_sm90INS1_16FlashAttnFwdSm90INS1_25CollectiveMainloopFwdSm90ILi2EN4cute5tupleIJNS5_1CILi1EEES8_S8_EEENS6_IJNS7_ILi192EEENS7_ILi128EEENS7_ILi96EEEEEELi96ENS_10bfloat16_tEfNS_4arch4Sm90ELb0ELb0ELb0ELb1ELb1ELb0ELb0ELb0ELb1ELb1ELb0ELb0EEENS1_21CollectiveEpilogueFwdINS6_IJSA_SC_SB_EEES9_SE_SG_Li384ELb1ELb1ELb0ELb0EEENS1_36VarlenDynamicPersistentTileSchedulerILi192ELi128ELi384ELi128ELb0ELb1ELb1ELb0ELb1ELb1EEEEEEEEEvNT_6ParamsE,"ax",@progbits
	.align	128
.text._ZN7cutlass13device_kernelIN5flash11enable_sm90INS1_16FlashAttnFwdSm90INS1_25CollectiveMainloopFwdSm90ILi2EN4cute5tupleIJNS5_1CILi1EEES8_S8_EEENS6_IJNS7_ILi192EEENS7_ILi128EEENS7_ILi96EEEEEELi96ENS_10bfloat16_tEfNS_4arch4Sm90ELb0ELb0ELb0ELb1ELb1ELb0ELb0ELb0ELb1ELb1ELb0ELb0EEENS1_21CollectiveEpilogueFwdINS6_IJSA_SC_SB_EEES9_SE_SG_Li384ELb1ELb1ELb0ELb0EEENS1_36VarlenDynamicPersistentTileSchedulerILi192ELi128ELi384ELi128ELb0ELb1ELb1ELb0ELb1ELb1EEEEEEEEEvNT_6ParamsE:
        .type           _ZN7cutlass13device_kernelIN5flash11enable_sm90INS1_16FlashAttnFwdSm90INS1_25CollectiveMainloopFwdSm90ILi2EN4cute5tupleIJNS5_1CILi1EEES8_S8_EEENS6_IJNS7_ILi192EEENS7_ILi128EEENS7_ILi96EEEEEELi96ENS_10bfloat16_tEfNS_4arch4Sm90ELb0ELb0ELb0ELb1ELb1ELb0ELb0ELb0ELb1ELb1ELb0ELb0EEENS1_21CollectiveEpilogueFwdINS6_IJSA_SC_SB_EEES9_SE_SG_Li384ELb1ELb1ELb0ELb0EEENS1_36VarlenDynamicPersistentTileSchedulerILi192ELi128ELi384ELi128ELb0ELb1ELb1ELb0ELb1ELb1EEEEEEEEEvNT_6ParamsE,@function
        .size           _ZN7cutlass13device_kernelIN5flash11enable_sm90INS1_16FlashAttnFwdSm90INS1_25CollectiveMainloopFwdSm90ILi2EN4cute5tupleIJNS5_1CILi1EEES8_S8_EEENS6_IJNS7_ILi192EEENS7_ILi128EEENS7_ILi96EEEEEELi96ENS_10bfloat16_tEfNS_4arch4Sm90ELb0ELb0ELb0ELb1ELb1ELb0ELb0ELb0ELb1ELb1ELb0ELb0EEENS1_21CollectiveEpilogueFwdINS6_IJSA_SC_SB_EEES9_SE_SG_Li384ELb1ELb1ELb0ELb0EEENS1_36VarlenDynamicPersistentTileSchedulerILi192ELi128ELi384ELi128ELb0ELb1ELb1ELb0ELb1ELb1EEEEEEEEEvNT_6ParamsE,(.L_x_15853 - _ZN7cutlass13device_kernelIN5flash11enable_sm90INS1_16FlashAttnFwdSm90INS1_25CollectiveMainloopFwdSm90ILi2EN4cute5tupleIJNS5_1CILi1EEES8_S8_EEENS6_IJNS7_ILi192EEENS7_ILi128EEENS7_ILi96EEEEEELi96ENS_10bfloat16_tEfNS_4arch4Sm90ELb0ELb0ELb0ELb1ELb1ELb0ELb0ELb0ELb1ELb1ELb0ELb0EEENS1_21CollectiveEpilogueFwdINS6_IJSA_SC_SB_EEES9_SE_SG_Li384ELb1ELb1ELb0ELb0EEENS1_36VarlenDynamicPersistentTileSchedulerILi192ELi128ELi384ELi128ELb0ELb1ELb1ELb0ELb1ELb1EEEEEEEEEvNT_6ParamsE)
        .other          _ZN7cutlass13device_kernelIN5flash11enable_sm90INS1_16FlashAttnFwdSm90INS1_25CollectiveMainloopFwdSm90ILi2EN4cute5tupleIJNS5_1CILi1EEES8_S8_EEENS6_IJNS7_ILi192EEENS7_ILi128EEENS7_ILi96EEEEEELi96ENS_10bfloat16_tEfNS_4arch4Sm90ELb0ELb0ELb0ELb1ELb1ELb0ELb0ELb0ELb1ELb1ELb0ELb0EEENS1_21CollectiveEpilogueFwdINS6_IJSA_SC_SB_EEES9_SE_SG_Li384ELb1ELb1ELb0ELb0EEENS1_36VarlenDynamicPersistentTileSchedulerILi192ELi128ELi384ELi128ELb0ELb1ELb1ELb0ELb1ELb1EEEEEEEEEvNT_6ParamsE,@"STO_CUDA_ENTRY STV_DEFAULT"
_ZN7cutlass13device_kernelIN5flash11enable_sm90INS1_16FlashAttnFwdSm90INS1_25CollectiveMainloopFwdSm90ILi2EN4cute5tupleIJNS5_1CILi1EEES8_S8_EEENS6_IJNS7_ILi192EEENS7_ILi128EEENS7_ILi96EEEEEELi96ENS_10bfloat16_tEfNS_4arch4Sm90ELb0ELb0ELb0ELb1ELb1ELb0ELb0ELb0ELb1ELb1ELb0ELb0EEENS1_21CollectiveEpilogueFwdINS6_IJSA_SC_SB_EEES9_SE_SG_Li384ELb1ELb1ELb0ELb0EEENS1_36VarlenDynamicPersistentTileSchedulerILi192ELi128ELi384ELi128ELb0ELb1ELb1ELb0ELb1ELb1EEEEEEEEEvNT_6ParamsE:
        /* <DEDUP_REMOVED lines=8> */
[----:B------:R-:W0:Y:S02]  /*0080*/  SHFL.IDX PT, R2, R0, RZ, 0x1f ;  /* 0x00001fff00027589 */ /* 0x000e2400000e0000 */
[C---:B0-----:R-:W-:Y:S02]  /*0090*/  ISETP.NE.OR P0, PT, R2.reuse, RZ, !P0 ;  /* 0x000000ff0200720c */ /* 0x041fe40004705670 */
[----:B------:R-:W-:Y:S02]  /*00a0*/  ISETP.NE.AND P1, PT, R2, RZ, PT ;  /* 0x000000ff0200720c */ /* 0x000fe40003f25270 */
[----:B------:R0:W1:Y:S09]  /*00b0*/  SHFL.IDX PT, R2, R3, RZ, 0x1f ;  /* 0x00001fff03027589 */ /* 0x00007200000e0000 */
        /* <DEDUP_REMOVED lines=33> */
.L_x_10149:
        /* <DEDUP_REMOVED lines=22> */
.L_x_10150:
        /* <DEDUP_REMOVED lines=18> */
.L_x_10151:
        /* <DEDUP_REMOVED lines=22> */
.L_x_10152:
        /* <DEDUP_REMOVED lines=22> */
.L_x_10153:
        /* <DEDUP_REMOVED lines=8> */
.L_x_10155:
[----:B------:R-:W-:-:S08]  /*0890*/  NOP ;  /* 0x0000000000007918 */ /* 0x000fd00000000000 */
[----:B------:R-:W0:Y:S02]  /*08a0*/  USETMAXREG.TRY_ALLOC.CTAPOOL UP0, 0xa0 ;  /* 0x000000a0000079c8 */ /* 0x000e240008000600 */
[----:B0-----:R-:W-:-:S13]  /*08b0*/  PLOP3.LUT P0, PT, PT, PT, UP0, 0x80, 0x0 ;  /* 0x000000000000781c */ /* 0x001fda0003f0f008 */
[----:B------:R-:W-:Y:S05]  /*08c0*/  @!P0 BRA `(.L_x_10155) ;  /* 0xfffffffc00f08947 */ /* 0x000fea000383ffff */
[----:B------:R-:W0:Y:S01]  /*08d0*/  S2R R2, SR_TID.X ;  /* 0x0000000000027919 */ /* 0x000e220000002100 */
[----:B------:R-:W1:Y:S01]  /*08e0*/  S2UR UR41, SR_CgaCtaId ;  /* 0x00000000002979c3 */ /* 0x000e620000008800 */
[----:B------:R-:W-:Y:S01]  /*08f0*/  UMOV UR40, 0x400 ;  /* 0x0000040000287882 */ /* 0x000fe20000000000 */
[----:B------:R-:W-:Y:S01]  /*0900*/  ULDC UR4, c[0x0][0xc3c] ;  /* 0x00030f0000047ab9 */ /* 0x000fe20000000800 */
[----:B-1----:R-:W-:-:S05]  /*0910*/  ULEA UR40, UR41, UR40, 0x18 ;  /* 0x0000002829287291 */ /* 0x002fca000f8ec03f */
[----:B------:R-:W-:Y:S06]  /*0920*/  BAR.ARV 0x8, 0x200 ;  /* 0x0208000000007b1d */ /* 0x000fec0000002000 */
[----:B0-----:R-:W-:-:S04]  /*0930*/  LOP3.LUT R0, R2, 0xffffff80, RZ, 0xc0, !PT ;  /* 0xffffff8002007812 */ /* 0x001fc800078ec0ff */
[----:B------:R-:W-:-:S13]  /*0940*/  ISETP.NE.AND P0, PT, R0, 0x80, PT ;  /* 0x000000800000780c */ /* 0x000fda0003f05270 */
[----:B------:R-:W-:Y:S08]  /*0950*/  @!P0 BAR.ARV 0x9, 0x100 ;  /* 0x0244000000008b1d */ /* 0x000ff00000002000 */
[----:B------:R-:W-:Y:S06]  /*0960*/  BAR.SYNC.DEFER_BLOCKING 0x5, 0x200 ;  /* 0x0148000000007b1d */ /* 0x000fec0000010000 */
[----:B------:R-:W0:Y:S02]  /*0970*/  LDS.128 R32, [UR40+0x2d8d0] ;  /* 0x02d8d028ff207984 */ /* 0x000e240008000c00 */
[----:B------:R-:W-:Y:S06]  /*0980*/  BAR.ARV 0x4, 0x200 ;  /* 0x0108000000007b1d */ /* 0x000fec0000002000 */
[----:B0-----:R-:W-:-:S13]  /*0990*/  ISETP.GE.AND P0, PT, R35, UR4, PT ;  /* 0x0000000423007c0c */ /* 0x001fda000bf06270 */
[----:B------:R-:W-:Y:S05]  /*09a0*/  @P0 EXIT ;  /* 0x000000000000094d */ /* 0x000fea0003800000 */
[----:B------:R-:W2:Y:S01]  /*09b0*/  LDL.LU R13, [R1+0x1c] ;  /* 0x00001c00010d7983 */ /* 0x000ea20000300800 */
[----:B------:R-:W-:-:S05]  /*09c0*/  VIADD R155, R2, 0xffffff80 ;  /* 0xffffff80029b7836 */ /* 0x000fca0000000000 */
[----:B------:R-:W-:-:S04]  /*09d0*/  SHF.R.S32.HI R0, RZ, 0x1f, R155 ;  /* 0x0000001fff007819 */ /* 0x000fc8000001149b */
[CC--:B------:R-:W-:Y:S02]  /*09e0*/  LEA.HI R147, R0.reuse, R155.reuse, RZ, 0x7 ;  /* 0x0000009b00937211 */ /* 0x0c0fe400078f38ff */
[----:B------:R-:W-:Y:S02]  /*09f0*/  LEA.HI R2, R0, R155, RZ, 0x4 ;  /* 0x0000009b00027211 */ /* 0x000fe400078f20ff */
[----:B------:R-:W-:Y:S02]  /*0a00*/  LOP3.LUT R146, R147, 0xffffff80, RZ, 0xc0, !PT ;  /* 0xffffff8093927812 */ /* 0x000fe400078ec0ff */
[C---:B------:R-:W-:Y:S02]  /*0a10*/  LOP3.LUT R4, R2.reuse, 0xfffffff0, RZ, 0xc0, !PT ;  /* 0xfffffff002047812 */ /* 0x040fe400078ec0ff */
[----:B------:R-:W-:Y:S01]  /*0a20*/  SHF.R.S32.HI R5, RZ, 0x4, R2 ;  /* 0x00000004ff057819 */ /* 0x000fe20000011402 */
[C---:B------:R-:W-:Y:S02]  /*0a30*/  IMAD.IADD R146, R155.reuse, 0x1, -R146 ;  /* 0x000000019b927824 */ /* 0x040fe400078e0a92 */
[----:B------:R-:W-:Y:S01]  /*0a40*/  IMAD.IADD R4, R155, 0x1, -R4 ;  /* 0x000000019b047824 */ /* 0x000fe200078e0a04 */
[----:B------:R-:W-:-:S02]  /*0a50*/  LEA.HI R2, R2, R5, RZ, 0x1 ;  /* 0x0000000502027211 */ /* 0x000fc400078f08ff */
[----:B------:R-:W-:Y:S02]  /*0a60*/  SHF.R.S32.HI R9, RZ, 0x1f, R146 ;  /* 0x0000001fff097819 */ /* 0x000fe40000011492 */
[----:B------:R-:W-:Y:S02]  /*0a70*/  SHF.R.S32.HI R3, RZ, 0x1f, R4 ;  /* 0x0000001fff037819 */ /* 0x000fe40000011404 */
        /* <DEDUP_REMOVED lines=10> */
[----:B------:R-:W-:Y:S02]  /*0b20*/  LOP3.LUT R11, R7, 0xfffffff8, RZ, 0xc0, !PT ;  /* 0xfffffff8070b7812 */ /* 0x000fe400078ec0ff */
[----:B------:R-:W-:-:S02]  /*0b30*/  SHF.R.S32.HI R6, RZ, 0x5, R6 ;  /* 0x00000005ff067819 */ /* 0x000fc40000011406 */
[C---:B------:R-:W-:Y:S01]  /*0b40*/  R2P PR, R5.reuse, 0x6 ;  /* 0x0000000605007804 */ /* 0x040fe20000000000 */
[----:B------:R-:W-:Y:S02]  /*0b50*/  IMAD.SHL.U32 R5, R5, 0x40, RZ ;  /* 0x0000004005057824 */ /* 0x000fe400078e00ff */
[----:B------:R-:W-:Y:S01]  /*0b60*/  IMAD.IADD R10, R10, 0x1, -R11 ;  /* 0x000000010a0a7824 */ /* 0x000fe200078e0a0b */
[----:B------:R-:W-:Y:S01]  /*0b70*/  LEA R11, R6, R4, 0x4 ;  /* 0x00000004060b7211 */ /* 0x000fe200078e20ff */
[----:B------:R-:W-:Y:S01]  /*0b80*/  IMAD.SHL.U32 R2, R2, 0x8, RZ ;  /* 0x0000000802027824 */ /* 0x000fe200078e00ff */
[----:B------:R-:W-:Y:S01]  /*0b90*/  LOP3.LUT R5, R5, 0x1c0, RZ, 0xc0, !PT ;  /* 0x000001c005057812 */ /* 0x000fe200078ec0ff */
[----:B------:R-:W-:Y:S01]  /*0ba0*/  IMAD.SHL.U32 R3, R3, 0x40, RZ ;  /* 0x0000004003037824 */ /* 0x000fe200078e00ff */
[----:B------:R-:W-:Y:S01]  /*0bb0*/  SHF.R.S32.HI R147, RZ, 0x7, R147 ;  /* 0x00000007ff937819 */ /* 0x000fe20000011493 */
[--C-:B------:R-:W-:Y:S01]  /*0bc0*/  IMAD.U32 R152, R11, 0x20, R2.reuse ;  /* 0x000000200b987824 */ /* 0x100fe200078e0002 */
[----:B------:R-:W-:-:S02]  /*0bd0*/  LOP3.LUT R2, R5, 0x8, R2, 0xf8, !PT ;  /* 0x0000000805027812 */ /* 0x000fc400078ef802 */
[----:B------:R-:W-:Y:S02]  /*0be0*/  LOP3.LUT R3, R3, 0x7ffffe00, RZ, 0xc0, !PT ;  /* 0x7ffffe0003037812 */ /* 0x000fe400078ec0ff */
[----:B------:R-:W-:Y:S01]  /*0bf0*/  SHF.R.U32.HI R5, RZ, 0x3, R5 ;  /* 0x00000003ff057819 */ /* 0x000fe20000011605 */
[----:B------:R-:W-:Y:S01]  /*0c00*/  IMAD.HI R7, R147, 0x55555556, RZ ;  /* 0x5555555693077827 */ /* 0x000fe200078e02ff */
[----:B------:R-:W-:Y:S02]  /*0c10*/  LEA.HI R9, R9, R146, RZ, 0x5 ;  /* 0x0000009209097211 */ /* 0x000fe400078f28ff */
[----:B------:R-:W-:Y:S01]  /*0c20*/  LOP3.LUT R2, R2, R5, RZ, 0x3c, !PT ;  /* 0x0000000502027212 */ /* 0x000fe200078e3cff */
[----:B------:R-:W-:Y:S01]  /*0c30*/  IMAD R3, R6, 0x400, R3 ;  /* 0x0000040006037824 */ /* 0x000fe200078e0203 */
[----:B------:R-:W-:Y:S02]  /*0c40*/  LEA.HI R0, R0, R155, RZ, 0x2 ;  /* 0x0000009b00007211 */ /* 0x000fe400078f10ff */
[----:B------:R-:W-:Y:S01]  /*0c50*/  LEA.HI R4, R7, R7, RZ, 0x1 ;  /* 0x0000000707047211 */ /* 0x000fe200078f08ff */
[----:B------:R-:W-:Y:S01]  /*0c60*/  IMAD.IADD R3, R3, 0x1, R2 ;  /* 0x0000000103037824 */ /* 0x000fe200078e0202 */
[----:B------:R-:W-:-:S02]  /*0c70*/  SHF.R.S32.HI R9, RZ, 0x5, R9 ;  /* 0x00000005ff097819 */ /* 0x000fc40000011409 */
[----:B------:R-:W-:Y:S01]  /*0c80*/  LOP3.LUT R2, R0, 0xfffffffc, RZ, 0xc0, !PT ;  /* 0xfffffffc00027812 */ /* 0x000fe200078ec0ff */
[----:B------:R-:W-:Y:S02]  /*0c90*/  IMAD R4, R4, -0x3, R147 ;  /* 0xfffffffd04047824 */ /* 0x000fe400078e0293 */
[----:B------:R-:W-:Y:S01]  /*0ca0*/  IMAD R9, R9, 0x10, R10 ;  /* 0x0000001009097824 */ /* 0x000fe200078e020a */
[----:B------:R-:W-:Y:S02]  /*0cb0*/  IADD3 R143, R155, -R2, RZ ;  /* 0x800000029b8f7210 */ /* 0x000fe40007ffe0ff */
[----:B------:R-:W-:Y:S01]  /*0cc0*/  LEA R16, R3, UR40, 0x1 ;  /* 0x0000002803107c11 */ /* 0x000fe2000f8e08ff */
[----:B------:R-:W-:Y:S01]  /*0cd0*/  IMAD R148, R4, 0x40, R9 ;  /* 0x0000004004947824 */ /* 0x000fe200078e0209 */
[C---:B------:R-:W-:Y:S01]  /*0ce0*/  LEA.HI R4, R143.reuse, R143, RZ, 0x1 ;  /* 0x0000008f8f047211 */ /* 0x040fe200078f08ff */
[----:B------:R-:W-:Y:S01]  /*0cf0*/  IMAD.MOV.U32 R17, RZ, RZ, 0x40 ;  /* 0x00000040ff117424 */ /* 0x000fe200078e00ff */
[----:B------:R-:W-:Y:S01]  /*0d00*/  LOP3.LUT R7, R8, 0x7ffffffc, RZ, 0xc0, !PT ;  /* 0x7ffffffc08077812 */ /* 0x000fe200078ec0ff */
[----:B------:R-:W-:Y:S01]  /*0d10*/  VIADD R18, R16, 0x21800 ;  /* 0x0002180010127836 */ /* 0x000fe20000000000 */
[----:B------:R-:W-:Y:S01]  /*0d20*/  LOP3.LUT R4, R4, 0x1ffffffe, RZ, 0xc0, !PT ;  /* 0x1ffffffe04047812 */ /* 0x000fe200078ec0ff */
[----:B------:R-:W-:Y:S01]  /*0d30*/  IMAD.SHL.U32 R137, R143, 0x8, RZ ;  /* 0x000000088f897824 */ /* 0x000fe200078e00ff */
[----:B------:R-:W-:Y:S01]  /*0d40*/  SEL R17, R17, 0xffffffc0, !P2 ;  /* 0xffffffc011117807 */ /* 0x000fe20005000000 */
[----:B------:R-:W-:Y:S01]  /*0d50*/  VIADD R22, R16, 0x21820 ;  /* 0x0002182010167836 */ /* 0x000fe20000000000 */
[----:B------:R-:W-:Y:S01]  /*0d60*/  @P1 IADD3 R22, R18, -0x20, RZ ;  /* 0xffffffe012161810 */ /* 0x000fe20007ffe0ff */
[----:B------:R-:W-:-:S02]  /*0d70*/  VIADD R140, R137, 0x20 ;  /* 0x00000020898c7836 */ /* 0x000fc40000000000 */
[----:B------:R-:W-:Y:S02]  /*0d80*/  VIADD R142, R137, 0x40 ;  /* 0x00000040898e7836 */ /* 0x000fe40000000000 */
[----:B------:R-:W-:Y:S02]  /*0d90*/  IMAD.MOV.U32 R12, RZ, RZ, -0x2 ;  /* 0xfffffffeff0c7424 */ /* 0x000fe400078e00ff */
[----:B------:R-:W-:Y:S02]  /*0da0*/  IMAD.IADD R7, R146, 0x1, -R7 ;  /* 0x0000000192077824 */ /* 0x000fe400078e0a07 */
[----:B------:R-:W-:Y:S01]  /*0db0*/  IMAD.IADD R3, R143, 0x1, -R4 ;  /* 0x000000018f037824 */ /* 0x000fe200078e0a04 */
[----:B------:R-:W-:Y:S01]  /*0dc0*/  SHF.R.S32.HI R144, RZ, 0x2, R0 ;  /* 0x00000002ff907819 */ /* 0x000fe20000011400 */
[----:B------:R-:W-:Y:S01]  /*0dd0*/  IMAD.IADD R18, R18, 0x1, R17 ;  /* 0x0000000112127824 */ /* 0x000fe200078e0211 */
[----:B------:R-:W-:Y:S01]  /*0de0*/  SHF.R.S32.HI R154, RZ, 0x1f, R140 ;  /* 0x0000001fff9a7819 */ /* 0x000fe2000001148c */
[----:B------:R-:W-:Y:S01]  /*0df0*/  IMAD R151, R7, R12, 0x80 ;  /* 0x0000008007977424 */ /* 0x000fe200078e020c */
[----:B------:R-:W-:Y:S01]  /*0e00*/  SHF.R.S32.HI R153, RZ, 0x1f, R142 ;  /* 0x0000001fff997819 */ /* 0x000fe2000001148e */
[----:B------:R-:W-:-:S02]  /*0e10*/  IMAD.MOV.U32 R145, RZ, RZ, RZ ;  /* 0x000000ffff917224 */ /* 0x000fc400078e00ff */
[----:B------:R-:W-:Y:S02]  /*0e20*/  IMAD.MOV.U32 R2, RZ, RZ, RZ ;  /* 0x000000ffff027224 */ /* 0x000fe400078e00ff */
[----:B------:R-:W-:Y:S02]  /*0e30*/  IMAD R150, R3, 0x8, R148 ;  /* 0x0000000803967824 */ /* 0x000fe400078e0294 */
[----:B------:R-:W-:Y:S02]  /*0e40*/  IMAD.IADD R17, R17, 0x1, R22 ;  /* 0x0000000111117824 */ /* 0x000fe400078e0216 */
[----:B------:R-:W-:Y:S01]  /*0e50*/  VIADD R23, R22, 0x6000 ;  /* 0x0000600016177836 */ /* 0x000fe20000000000 */
[----:B------:R-:W-:Y:S01]  /*0e60*/  UMOV UR38, URZ ;  /* 0x0000003f00267c82 */ /* 0x000fe20008000000 */
[----:B--2---:R-:W-:-:S07]  /*0e70*/  LOP3.LUT R19, R13, 0x1, RZ, 0xfc, !PT ;  /* 0x000000010d137812 */ /* 0x004fce00078efcff */
.L_x_10193:
[----:B--23--:R-:W0:Y:S01]  /*0e80*/  LDC.64 R4, c[0x0][0xc88] ;  /* 0x00032200ff047b82 */ /* 0x00ce220000000a00 */
[----:B------:R-:W-:Y:S01]  /*0e90*/  ULDC.64 UR4, c[0x0][0xa28] ;  /* 0x00028a0000047ab9 */ /* 0x000fe20000000a00 */
[----:B-1----:R-:W-:Y:S01]  /*0ea0*/  IMAD.MOV.U32 R3, RZ, RZ, RZ ;  /* 0x000000ffff037224 */ /* 0x002fe200078e00ff */
[----:B------:R-:W-:Y:S01]  /*0eb0*/  ULDC.64 UR6, c[0x0][0xa20] ;  /* 0x0002880000067ab9 */ /* 0x000fe20000000a00 */
[----:B0-----:R-:W-:-:S05]  /*0ec0*/  IMAD.WIDE R4, R35, 0x4, R4 ;  /* 0x0000000423047825 */ /* 0x001fca00078e0204 */
[----:B------:R-:W2:Y:S01]  /*0ed0*/  LDG.E R136, desc[UR36][R4.64] ;  /* 0x0000002404887981 */ /* 0x000ea2000c1e1900 */
[----:B------:R-:W-:-:S04]  /*0ee0*/  ISETP.NE.U32.AND P0, PT, RZ, UR4, PT ;  /* 0x00000004ff007c0c */ /* 0x000fc8000bf05070 */
[----:B------:R-:W-:Y:S02]  /*0ef0*/  ISETP.NE.AND.EX P0, PT, RZ, UR5, PT, P0 ;  /* 0x00000005ff007c0c */ /* 0x000fe4000bf05300 */
[----:B--2---:R-:W-:-:S11]  /*0f00*/  SHF.R.S32.HI R141, RZ, 0x1f, R136 ;  /* 0x0000001fff8d7819 */ /* 0x004fd60000011488 */
[----:B------:R-:W-:-:S04]  /*0f10*/  @P0 LEA R6, P1, R136, UR4, 0x2 ;  /* 0x0000000488060c11 */ /* 0x000fc8000f8210ff */
[----:B------:R-:W-:Y:S01]  /*0f20*/  @P0 LEA.HI.X R7, R136, UR5, R141, 0x2, P1 ;  /* 0x0000000588070c11 */ /* 0x000fe200088f148d */
[----:B------:R-:W-:-:S04]  /*0f30*/  ULDC.64 UR4, c[0x0][0x418] ;  /* 0x0001060000047ab9 */ /* 0x000fc80000000a00 */
[----:B------:R0:W5:Y:S01]  /*0f40*/  @P0 LDG.E R3, desc[UR36][R6.64] ;  /* 0x0000002406030981 */ /* 0x000162000c1e1900 */
[----:B------:R-:W-:Y:S01]  /*0f50*/  ISETP.NE.U32.AND P0, PT, RZ, UR6, PT ;  /* 0x00000006ff007c0c */ /* 0x000fe2000bf05070 */
[----:B------:R-:W-:-:S03]  /*0f60*/  UISETP.NE.U32.AND UP0, UPT, UR4, URZ, UPT ;  /* 0x0000003f0400728c */ /* 0x000fc6000bf05070 */
[----:B------:R-:W-:Y:S01]  /*0f70*/  ISETP.NE.AND.EX P0, PT, RZ, UR7, PT, P0 ;  /* 0x00000007ff007c0c */ /* 0x000fe2000bf05300 */
[----:B------:R-:W-:Y:S01]  /*0f80*/  UISETP.NE.AND.EX UP0, UPT, UR5, URZ, UPT, UP0 ;  /* 0x0000003f0500728c */ /* 0x000fe2000bf05300 */
[----:B------:R-:W-:Y:S02]  /*0f90*/  ULDC UR4, c[0x0][0x424] ;  /* 0x0001090000047ab9 */ /* 0x000fe40000000800 */
[----:B------:R-:W-:Y:S01]  /*0fa0*/  ULDC UR5, c[0x0][0x2f0] ;  /* 0x0000bc0000057ab9 */ /* 0x000fe20000000800 */
[----:B------:R-:W-:-:S04]  /*0fb0*/  USEL UR4, UR4, 0x1, UP0 ;  /* 0x0000000104047887 */ /* 0x000fc80008000000 */
[----:B------:R-:W-:-:S04]  /*0fc0*/  UIMAD UR4, UR4, UR5, URZ ;  /* 0x00000005040472a4 */ /* 0x000fc8000f8e023f */
[C---:B------:R-:W-:Y:S02]  /*0fd0*/  @P0 LEA R4, P1, R136.reuse, UR6, 0x2 ;  /* 0x0000000688040c11 */ /* 0x040fe4000f8210ff */
[----:B------:R-:W-:Y:S02]  /*0fe0*/  IMAD.U32 R88, RZ, RZ, UR4 ;  /* 0x00000004ff587e24 */ /* 0x000fe4000f8e00ff */
[----:B------:R-:W-:-:S05]  /*0ff0*/  @P0 LEA.HI.X R5, R136, UR7, R141, 0x2, P1 ;  /* 0x0000000788050c11 */ /* 0x000fca00088f148d */
[----:B------:R0:W5:Y:S01]  /*1000*/  @P0 LDG.E R88, desc[UR36][R4.64] ;  /* 0x0000002404580981 */ /* 0x000162000c1e1900 */
[----:B----4-:R-:W-:Y:S05]  /*1010*/  @P0 BRA `(.L_x_10156) ;  /* 0x0000000000240947 */ /* 0x010fea0003800000 */
[----:B------:R-:W-:Y:S02]  /*1020*/  ULDC.64 UR4, c[0x0][0xa08] ;  /* 0x0002820000047ab9 */ /* 0x000fe40000000a00 */
[----:B------:R-:W-:-:S04]  /*1030*/  ISETP.NE.U32.AND P0, PT, RZ, UR4, PT ;  /* 0x00000004ff007c0c */ /* 0x000fc8000bf05070 */
[----:B------:R-:W-:-:S13]  /*1040*/  ISETP.NE.AND.EX P0, PT, RZ, UR5, PT, P0 ;  /* 0x00000005ff007c0c */ /* 0x000fda000bf05300 */
[----:B------:R-:W-:Y:S05]  /*1050*/  @!P0 BRA `(.L_x_10156) ;  /* 0x0000000000148947 */ /* 0x000fea0003800000 */
[----:B0-----:R-:W0:Y:S02]  /*1060*/  LDC.64 R4, c[0x0][0xa08] ;  /* 0x00028200ff047b82 */ /* 0x001e240000000a00 */
[----:B0-----:R-:W-:-:S05]  /*1070*/  IMAD.WIDE R4, R136, 0x4, R4 ;  /* 0x0000000488047825 */ /* 0x001fca00078e0204 */
[----:B-----5:R-:W2:Y:S04]  /*1080*/  LDG.E R88, desc[UR36][R4.64] ;  /* 0x0000002404587981 */ /* 0x020ea8000c1e1900 */
[----:B------:R-:W2:Y:S02]  /*1090*/  LDG.E R7, desc[UR36][R4.64+0x4] ;  /* 0x0000042404077981 */ /* 0x000ea4000c1e1900 */
[----:B--2---:R-:W-:-:S07]  /*10a0*/  IMAD.IADD R88, R7, 0x1, -R88 ;  /* 0x0000000107587824 */ /* 0x004fce00078e0a58 */
.L_x_10156:
[----:B-----5:R-:W-:Y:S01]  /*10b0*/  IMAD.IADD R88, R88, 0x1, -R3 ;  /* 0x0000000158587824 */ /* 0x020fe200078e0a03 */
[----:B------:R-:W-:Y:S01]  /*10c0*/  MOV R139, R33 ;  /* 0x00000021008b7202 */ /* 0x000fe20000000f00 */
[----:B------:R-:W-:Y:S01]  /*10d0*/  IMAD.MOV.U32 R138, RZ, RZ, R34 ;  /* 0x000000ffff8a7224 */ /* 0x000fe200078e0022 */
[----:B------:R-:W-:Y:S01]  /*10e0*/  PLOP3.LUT P0, PT, PT, PT, PT, 0x80, 0x0 ;  /* 0x000000000000781c */ /* 0x000fe20003f0f070 */
[C---:B------:R-:W-:Y:S01]  /*10f0*/  VIADD R0, R88.reuse, 0x7f ;  /* 0x0000007f58007836 */ /* 0x040fe20000000000 */
[----:B------:R-:W-:Y:S02]  /*1100*/  ISETP.GE.AND P1, PT, R88, 0x1, PT ;  /* 0x000000015800780c */ /* 0x000fe40003f26270 */
[----:B------:R-:W-:Y:S01]  /*1110*/  CS2R R28, SRZ ;  /* 0x00000000001c7805 */ /* 0x000fe2000001ff00 */
[----:B------:R-:W-:Y:S01]  /*1120*/  IMAD.MOV.U32 R135, RZ, RZ, RZ ;  /* 0x000000ffff877224 */ /* 0x000fe200078e00ff */
[----:B------:R-:W-:Y:S02]  /*1130*/  CS2R R50, SRZ ;  /* 0x0000000000327805 */ /* 0x000fe4000001ff00 */
[----:B------:R-:W-:-:S02]  /*1140*/  SHF.R.S32.HI R3, RZ, 0x1f, R0 ;  /* 0x0000001fff037819 */ /* 0x000fc40000011400 */
[----:B------:R-:W-:Y:S02]  /*1150*/  CS2R R44, SRZ ;  /* 0x00000000002c7805 */ /* 0x000fe4000001ff00 */
[----:B------:R-:W-:Y:S02]  /*1160*/  CS2R R52, SRZ ;  /* 0x0000000000347805 */ /* 0x000fe4000001ff00 */
[----:B------:R-:W-:Y:S02]  /*1170*/  CS2R R40, SRZ ;  /* 0x0000000000287805 */ /* 0x000fe4000001ff00 */
[----:B------:R-:W-:Y:S01]  /*1180*/  LEA.HI R149, R3, R0, RZ, 0x7 ;  /* 0x0000000003957211 */ /* 0x000fe200078f38ff */
        /* <DEDUP_REMOVED lines=18> */
[----:B0-----:R-:W-:Y:S01]  /*12b0*/  CS2R R6, SRZ ;  /* 0x0000000000067805 */ /* 0x001fe2000001ff00 */
[----:B------:R-:W-:Y:S02]  /*12c0*/  IMAD.MOV.U32 R73, RZ, RZ, RZ ;  /* 0x000000ffff497224 */ /* 0x000fe400078e00ff */
[----:B------:R-:W-:Y:S02]  /*12d0*/  IMAD.MOV.U32 R24, RZ, RZ, RZ ;  /* 0x000000ffff187224 */ /* 0x000fe400078e00ff */
[----:B------:R-:W-:Y:S02]  /*12e0*/  IMAD.MOV.U32 R63, RZ, RZ, RZ ;  /* 0x000000ffff3f7224 */ /* 0x000fe400078e00ff */
[----:B------:R-:W-:Y:S01]  /*12f0*/  IMAD.MOV.U32 R8, RZ, RZ, RZ ;  /* 0x000000ffff087224 */ /* 0x000fe200078e00ff */
[----:B------:R-:W-:Y:S06]  /*1300*/  @!P1 BRA `(.L_x_10157) ;  /* 0x0000005000149947 */ /* 0x000fec0003800000 */
[----:B------:R-:W0:Y:S01]  /*1310*/  SHFL.IDX PT, R0, R147, RZ, 0x1f ;  /* 0x00001fff93007589 */ /* 0x000e2200000e0000 */
[----:B------:R-:W-:Y:S01]  /*1320*/  UIADD3 UR6, UR40, 0x21800, URZ ;  /* 0x0002180028067890 */ /* 0x000fe2000fffe03f */
[----:B------:R-:W-:-:S03]  /*1330*/  SHF.R.S32.HI R149, RZ, 0x7, R149 ;  /* 0x00000007ff957819 */ /* 0x000fc60000011495 */
[----:B------:R-:W-:-:S06]  /*1340*/  ULOP3.LUT UP0, URZ, UR6, 0x3ff, URZ, 0xc0, !UPT ;  /* 0x000003ff063f7892 */ /* 0x000fcc000f80c03f */
[----:B------:R-:W-:Y:S02]  /*1350*/  PLOP3.LUT P0, PT, PT, PT, UP0, 0x80, 0x0 ;  /* 0x000000000000781c */ /* 0x000fe40003f0f008 */
[----:B0-----:R-:W-:-:S13]  /*1360*/  R2UR UR42, R0 ;  /* 0x00000000002a72ca */ /* 0x001fda00000e0000 */
[----:B------:R-:W-:-:S04]  /*1370*/  UIMAD.WIDE UR4, UR42, 0x55555556, URZ ;  /* 0x555555562a0478a5 */ /* 0x000fc8000f8e023f */
[----:B------:R-:W-:-:S04]  /*1380*/  ULEA.HI UR5, UR5, UR5, URZ, 0x1 ;  /* 0x0000000505057291 */ /* 0x000fc8000f8f083f */
[----:B------:R-:W-:-:S04]  /*1390*/  UIMAD UR43, UR5, -0x3, UR42 ;  /* 0xfffffffd052b78a4 */ /* 0x000fc8000f8e022a */
[----:B------:R-:W-:-:S04]  /*13a0*/  ULEA UR4, UR43, UR6, 0xd ;  /* 0x000000062b047291 */ /* 0x000fc8000f8e683f */
[----:B------:R-:W-:-:S04]  /*13b0*/  USHF.R.U32.HI UR4, URZ, 0x4, UR4 ;  /* 0x000000043f047899 */ /* 0x000fc80008011604 */
[----:B------:R-:W-:Y:S01]  /*13c0*/  ULOP3.LUT UR39, UR4, 0x3fff, URZ, 0xc0, !UPT ;  /* 0x00003fff04277892 */ /* 0x000fe2000f8ec03f */
[----:B------:R-:W-:Y:S11]  /*13d0*/  @!P0 BRA `(.L_x_10158) ;  /* 0x0000000000408947 */ /* 0x000ff60003800000 */
[----:B------:R-:W-:Y:S01]  /*13e0*/  MOV R0, 0x0 ;  /* 0x0000000000007802 */ /* 0x000fe20000000f00 */
[----:B------:R-:W-:Y:S01]  /*13f0*/  ULDC.64 UR4, c[0x4][0x138] ;  /* 0x01004e0000047ab9 */ /* 0x000fe20000000a00 */
[----:B------:R-:W-:Y:S01]  /*1400*/  ULDC.64 UR6, c[0x4][0x28] ;  /* 0x01000a0000067ab9 */ /* 0x000fe20000000a00 */
[----:B------:R-:W-:Y:S01]  /*1410*/  MOV R4, UR4 ;  /* 0x0000000400047c02 */ /* 0x000fe20008000f00 */
        /* <DEDUP_REMOVED lines=12> */
.L_x_10158:
[----:B------:R-:W-:Y:S02]  /*14e0*/  LEA.HI R0, R145, R145, RZ, 0x1 ;  /* 0x0000009191007211 */ /* 0x000fe400078f08ff */
[----:B------:R-:W-:Y:S02]  /*14f0*/  ISETP.NE.AND P0, PT, R19, 0x3, PT ;  /* 0x000000031300780c */ /* 0x000fe40003f05270 */
[----:B------:R-:W-:-:S05]  /*1500*/  LOP3.LUT R0, R0, 0xfffffffe, RZ, 0xc0, !PT ;  /* 0xfffffffe00007812 */ /* 0x000fca00078ec0ff */
[----:B------:R-:W-:-:S05]  /*1510*/  IMAD.IADD R0, R145, 0x1, -R0 ;  /* 0x0000000191007824 */ /* 0x000fca00078e0a00 */
[----:B------:R-:W-:-:S04]  /*1520*/  SHF.L.U32 R0, R0, 0x1f, RZ ;  /* 0x0000001f00007819 */ /* 0x000fc800000006ff */
[----:B------:R-:W0:Y:S02]  /*1530*/  SYNCS.PHASECHK.TRANS64.TRYWAIT P1, [UR40+0x2d800], R0 ;  /* 0x02d80000ff0075a7 */ /* 0x000e240008020168 */
[----:B0-----:R-:W-:Y:S05]  /*1540*/  @!P1 BRA `(.L_x_10159) ;  /* 0x000000b800e09947 */ /* 0x001fea0003800000 */
.L_x_10278:
[----:B------:R-:W-:Y:S05]  /*1550*/  @!P0 BRA `(.L_x_10160) ;  /* 0x0000000000048947 */ /* 0x000fea0003800000 */
[----:B------:R-:W-:Y:S01]  /*1560*/  BPT.TRAP 0x1 ;  /* 0x000000040000795c */ /* 0x000fe20000300000 */
.L_x_10160:
[----:B------:R-:W-:Y:S02]  /*1570*/  MOV R4, UR38 ;  /* 0x0000002600047c02 */ /* 0x000fe40008000f00 */
[----:B0-----:R-:W-:Y:S02]  /*1580*/  SHF.L.U32 R3, R2, 0x1f, RZ ;  /* 0x0000001f02037819 */ /* 0x001fe400000006ff */
[----:B------:R-:W-:-:S04]  /*1590*/  LEA R4, R4, UR40, 0x3 ;  /* 0x0000002804047c11 */ /* 0x000fc8000f8e18ff */
[----:B------:R0:W1:Y:S01]  /*15a0*/  SYNCS.PHASECHK.TRANS64.TRYWAIT P1, [R4+URZ+0x2d830], R3 ;  /* 0x02d83003040075a7 */ /* 0x000062000802017f */
[----:B------:R-:W-:Y:S05]  /*15b0*/  @!P0 BRA `(.L_x_10161) ;  /* 0x0000000000048947 */ /* 0x000fea0003800000 */
[----:B------:R-:W-:Y:S01]  /*15c0*/  BPT.TRAP 0x1 ;  /* 0x000000040000795c */ /* 0x000fe20000300000 */
.L_x_10161:
[----:B------:R-:W-:Y:S01]  /*15d0*/  IMAD.MOV.U32 R135, RZ, RZ, RZ ;  /* 0x000000ffff877224 */ /* 0x000fe200078e00ff */
[----:B-1----:R-:W-:Y:S06]  /*15e0*/  @P1 BRA `(.L_x_10162) ;  /* 0x0000000000081947 */ /* 0x002fec0003800000 */
[----:B------:R-:W1:Y:S02]  /*15f0*/  SYNCS.PHASECHK.TRANS64.TRYWAIT P1, [R4+URZ+0x2d830], R3 ;  /* 0x02d83003040075a7 */ /* 0x000e64000802017f */
[----:B-1----:R-:W-:Y:S05]  /*1600*/  @!P1 BRA `(.L_x_10163) ;  /* 0x000000b800c89947 */ /* 0x002fea0003800000 */
.L_x_10162:
        /* <DEDUP_REMOVED lines=53> */
.L_x_10164:
[----:B------:R-:W-:Y:S01]  /*1960*/  IMAD.IADD R0, R151, 0x1, R88 ;  /* 0x0000000197007824 */ /* 0x000fe200078e0258 */
[----:B------:R-:W-:Y:S01]  /*1970*/  P2R R7, PR, RZ, 0x1 ;  /* 0x00000001ff077803 */ /* 0x000fe20000000000 */
[----:B------:R-:W-:Y:S01]  /*1980*/  ULDC UR6, c[0x0][0x988] ;  /* 0x0002620000067ab9 */ /* 0x000fe20000000800 */
[--C-:B------:R-:W-:Y:S02]  /*1990*/  IMAD.MOV.U32 R133, RZ, RZ, R135.reuse ;  /* 0x000000ffff857224 */ /* 0x100fe400078e0087 */
[----:B------:R-:W-:Y:S02]  /*19a0*/  IMAD R5, R149, -0x80, R0 ;  /* 0xffffff8095057824 */ /* 0x000fe400078e0200 */
        /* <DEDUP_REMOVED lines=16> */
[----:B01----:R-:W-:Y:S01]  /*1ab0*/  FMNMX.FTZ R3, R24, R10, !PT ;  /* 0x0000000a18037209 */ /* 0x003fe20007810000 */
        /* <DEDUP_REMOVED lines=106> */
[----:B------:R-:W-:Y:S02]  /*2160*/  FSEL R52, R63, -INF , P3 ;  /* 0xff8000003f347808 */ /* 0x000fe40001800000 */
[----:B------:R-:W-:Y:S02]  /*2170*/  P2R R29, PR, RZ, 0x1 ;  /* 0x00000001ff1d7803 */ /* 0x000fe40000000000 */
[----:B------:R-:W-:Y:S02]  /*2180*/  P2R R21, PR, RZ, 0x2 ;  /* 0x00000002ff157803 */ /* 0x000fe40000000000 */
[----:B------:R-:W-:-:S02]  /*2190*/  FSEL R134, R77, -INF , P2 ;  /* 0xff8000004d867808 */ /* 0x000fc40001000000 */
[----:B------:R-:W-:Y:S02]  /*21a0*/  P2R R15, PR, RZ, 0x4 ;  /* 0x00000004ff0f7803 */ /* 0x000fe40000000000 */
[C---:B------:R-:W-:Y:S02]  /*21b0*/  ISETP.GT.AND P3, PT, R5.reuse, 0x70, PT ;  /* 0x000000700500780c */ /* 0x040fe40003f64270 */
[C---:B------:R-:W-:Y:S02]  /*21c0*/  ISETP.GT.AND P4, PT, R5.reuse, 0x71, PT ;  /* 0x000000710500780c */ /* 0x040fe40003f84270 */
[C---:B------:R-:W-:Y:S02]  /*21d0*/  ISETP.GT.AND P5, PT, R5.reuse, 0x78, PT ;  /* 0x000000780500780c */ /* 0x040fe40003fa4270 */
[C---:B------:R-:W-:Y:S02]  /*21e0*/  ISETP.GT.AND P6, PT, R5.reuse, 0x79, PT ;  /* 0x000000790500780c */ /* 0x040fe40003fc4270 */
[----:B------:R-:W-:-:S02]  /*21f0*/  ISETP.GT.AND P2, PT, R5, 0x58, PT ;  /* 0x000000580500780c */ /* 0x000fc40003f44270 */
[C---:B------:R-:W-:Y:S02]  /*2200*/  ISETP.GT.AND P1, PT, R5.reuse, 0x59, PT ;  /* 0x000000590500780c */ /* 0x040fe40003f24270 */
[----:B------:R-:W-:Y:S02]  /*2210*/  ISETP.GT.AND P0, PT, R5, 0x60, PT ;  /* 0x000000600500780c */ /* 0x000fe40003f04270 */
[----:B------:R-:W-:Y:S02]  /*2220*/  FMNMX.FTZ R3, R130, R3, !PT ;  /* 0x0000000382037209 */ /* 0x000fe40007810000 */
[----:B------:R-:W-:Y:S02]  /*2230*/  FMNMX.FTZ R5, R26, R27, !PT ;  /* 0x0000001b1a057209 */ /* 0x000fe40007810000 */
[----:B------:R-:W-:Y:S02]  /*2240*/  FSEL R80, R80, -INF , P3 ;  /* 0xff80000050507808 */ /* 0x000fe40001800000 */
[----:B------:R-:W-:-:S02]  /*2250*/  FMNMX.FTZ R3, R134, R3, !PT ;  /* 0x0000000386037209 */ /* 0x000fc40007810000 */
[----:B------:R-:W-:Y:S02]  /*2260*/  FMNMX.FTZ R5, R30, R5, !PT ;  /* 0x000000051e057209 */ /* 0x000fe40007810000 */
[----:B------:R-:W-:Y:S02]  /*2270*/  FSEL R132, R81, -INF , P4 ;  /* 0xff80000051847808 */ /* 0x000fe40002000000 */
        /* <DEDUP_REMOVED lines=8> */
[----:B------:R-:W-:Y:S01]  /*2300*/  FMNMX.FTZ R9, R76, R3, !PT ;  /* 0x000000034c097209 */ /* 0x000fe20007810000 */
[----:B------:R-:W-:Y:S01]  /*2310*/  IMAD.U32 R3, RZ, RZ, UR6 ;  /* 0x00000006ff037e24 */ /* 0x000fe2000f8e00ff */
[----:B------:R-:W-:-:S02]  /*2320*/  FMNMX.FTZ R5, R38, R5, !PT ;  /* 0x0000000526057209 */ /* 0x000fc40007810000 */
[----:B------:R-:W-:Y:S01]  /*2330*/  FSEL R70, R70, -INF , P2 ;  /* 0xff80000046467808 */ /* 0x000fe20001000000 */
[----:B------:R-:W0:Y:S01]  /*2340*/  SHFL.BFLY PT, R0, R9, 0x2, 0x1f ;  /* 0x0c401f0009007f89 */ /* 0x000e2200000e0000 */
[----:B------:R-:W-:Y:S02]  /*2350*/  FMNMX.FTZ R5, R14, R5, !PT ;  /* 0x000000050e057209 */ /* 0x000fe40007810000 */
[----:B------:R-:W-:Y:S02]  /*2360*/  P2R R13, PR, RZ, 0x8 ;  /* 0x00000008ff0d7803 */ /* 0x000fe40000000000 */
[----:B------:R-:W-:Y:S02]  /*2370*/  FMNMX.FTZ R5, R42, R5, !PT ;  /* 0x000000052a057209 */ /* 0x000fe40007810000 */
[----:B------:R-:W-:Y:S02]  /*2380*/  FSEL R60, R71, -INF , P1 ;  /* 0xff800000473c7808 */ /* 0x000fe40000800000 */
[----:B------:R-:W-:-:S02]  /*2390*/  FMNMX.FTZ R5, R20, R5, !PT ;  /* 0x0000000514057209 */ /* 0x000fc40007810000 */
[----:B------:R-:W-:Y:S02]  /*23a0*/  FSEL R74, R74, -INF , P0 ;  /* 0xff8000004a4a7808 */ /* 0x000fe40000000000 */
[----:B------:R-:W-:Y:S02]  /*23b0*/  FMNMX.FTZ R5, R46, R5, !PT ;  /* 0x000000052e057209 */ /* 0x000fe40007810000 */
[----:B------:R-:W-:Y:S02]  /*23c0*/  ISETP.NE.AND P0, PT, R29, RZ, PT ;  /* 0x000000ff1d00720c */ /* 0x000fe40003f05270 */
[----:B------:R-:W-:Y:S02]  /*23d0*/  FMNMX.FTZ R5, R36, R5, !PT ;  /* 0x0000000524057209 */ /* 0x000fe40007810000 */
[----:B------:R-:W-:Y:S02]  /*23e0*/  ISETP.NE.AND P1, PT, R21, RZ, PT ;  /* 0x000000ff1500720c */ /* 0x000fe40003f25270 */
[----:B------:R-:W-:-:S02]  /*23f0*/  FMNMX.FTZ R5, R50, R5, !PT ;  /* 0x0000000532057209 */ /* 0x000fc40007810000 */
[----:B------:R-:W-:Y:S02]  /*2400*/  FSEL R64, R75, -INF , P0 ;  /* 0xff8000004b407808 */ /* 0x000fe40000000000 */
[----:B------:R-:W-:Y:S02]  /*2410*/  FMNMX.FTZ R5, R40, R5, !PT ;  /* 0x0000000528057209 */ /* 0x000fe40007810000 */
[----:B0-----:R-:W-:Y:S02]  /*2420*/  FMNMX.FTZ R11, R9, R0, !PT ;  /* 0x00000000090b7209 */ /* 0x001fe40007810000 */
[----:B------:R-:W-:Y:S02]  /*2430*/  FMNMX.FTZ R5, R54, R5, !PT ;  /* 0x0000000536057209 */ /* 0x000fe40007810000 */
[----:B------:R-:W-:Y:S01]  /*2440*/  ISETP.NE.AND P2, PT, R15, RZ, PT ;  /* 0x000000ff0f00720c */ /* 0x000fe20003f45270 */
[----:B------:R-:W0:Y:S01]  /*2450*/  SHFL.BFLY PT, R0, R11, 0x1, 0x1f ;  /* 0x0c201f000b007f89 */ /* 0x000e2200000e0000 */
[----:B------:R-:W-:-:S02]  /*2460*/  FMNMX.FTZ R5, R44, R5, !PT ;  /* 0x000000052c057209 */ /* 0x000fc40007810000 */
[----:B------:R-:W-:Y:S02]  /*2470*/  ISETP.NE.AND P0, PT, R7, RZ, PT ;  /* 0x000000ff0700720c */ /* 0x000fe40003f05270 */
[----:B------:R-:W-:Y:S02]  /*2480*/  FMNMX.FTZ R5, R58, R5, !PT ;  /* 0x000000053a057209 */ /* 0x000fe40007810000 */
[----:B------:R-:W-:Y:S02]  /*2490*/  R2UR UR6, R4 ;  /* 0x00000000040672ca */ /* 0x000fe400000e0000 */
[----:B------:R-:W-:-:S04]  /*24a0*/  FMNMX.FTZ R5, R48, R5, !PT ;  /* 0x0000000530057209 */ /* 0x000fc80007810000 */
[----:B------:R-:W-:-:S04]  /*24b0*/  FMNMX.FTZ R5, R62, R5, !PT ;  /* 0x000000053e057209 */ /* 0x000fc80007810000 */
[----:B------:R-:W-:-:S03]  /*24c0*/  FMNMX.FTZ R5, R52, R5, !PT ;  /* 0x0000000534057209 */ /* 0x000fc60007810000 */
[----:B------:R-:W-:Y:S01]  /*24d0*/  UIADD3 UR6, UR6, 0x2d840, URZ ;  /* 0x0002d84006067890 */ /* 0x000fe2000fffe03f */
[----:B------:R-:W-:Y:S02]  /*24e0*/  FMNMX.FTZ R5, R66, R5, !PT ;  /* 0x0000000542057209 */ /* 0x000fe40007810000 */
[----:B0-----:R-:W-:Y:S01]  /*24f0*/  FMNMX.FTZ R0, R11, R0, !PT ;  /* 0x000000000b007209 */ /* 0x001fe20007810000 */
[----:B------:R-:W-:Y:S01]  /*2500*/  UPRMT UR6, UR41, 0x654, UR6 ;  /* 0x0000065429067896 */ /* 0x000fe20008000006 */
[----:B------:R-:W-:Y:S02]  /*2510*/  FMNMX.FTZ R5, R56, R5, !PT ;  /* 0x0000000538057209 */ /* 0x000fe40007810000 */
[C---:B------:R-:W-:Y:S01]  /*2520*/  FSETP.NEU.FTZ.AND P3, PT, R0.reuse, -INF , PT ;  /* 0xff8000000000780b */ /* 0x040fe20003f7d000 */
[----:B------:R-:W-:Y:S01]  /*2530*/  FMUL.FTZ R25, R0, R3 ;  /* 0x0000000300197220 */ /* 0x000fe20000410000 */
[----:B------:R-:W-:-:S04]  /*2540*/  FMNMX.FTZ R5, R70, R5, !PT ;  /* 0x0000000546057209 */ /* 0x000fc80007810000 */
[----:B------:R-:W-:Y:S01]  /*2550*/  FSEL R25, R25, RZ, P3 ;  /* 0x000000ff19197208 */ /* 0x000fe20001800000 */
[----:B------:R-:W-:Y:S01]  /*2560*/  SYNCS.ARRIVE.TRANS64.RED.A1T0 RZ, [UR6], RZ ;  /* 0x000000ffffff79a7 */ /* 0x000fe20008100406 */
[----:B------:R-:W-:Y:S02]  /*2570*/  FMNMX.FTZ R5, R60, R5, !PT ;  /* 0x000000053c057209 */ /* 0x000fe40007810000 */
[----:B------:R-:W-:Y:S01]  /*2580*/  ISETP.NE.AND P3, PT, R13, RZ, PT ;  /* 0x000000ff0d00720c */ /* 0x000fe20003f65270 */
[--C-:B------:R-:W-:Y:S01]  /*2590*/  FFMA.FTZ R68, R10, R3, -R25.reuse ;  /* 0x000000030a447223 */ /* 0x100fe20000010819 */
[----:B------:R-:W-:Y:S01]  /*25a0*/  FMNMX.FTZ R5, R74, R5, !PT ;  /* 0x000000054a057209 */ /* 0x000fe20007810000 */
[-CC-:B------:R-:W-:Y:S01]  /*25b0*/  FFMA.FTZ R10, R28, R3.reuse, -R25.reuse ;  /* 0x000000031c0a7223 */ /* 0x180fe20000010819 */
        /* <DEDUP_REMOVED lines=30> */
[-CC-:B------:R-:W-:Y:S01]  /*27a0*/  FFMA.FTZ R31, R120, R3.reuse, -R25.reuse ;  /* 0x00000003781f7223 */ /* 0x180fe20000010819 */
[-CC-:B------:R-:W-:Y:S01]  /*27b0*/  FFMA.FTZ R78, R118, R3.reuse, -R25.reuse ;  /* 0x00000003764e7223 */ /* 0x180fe20000010819 */
[----:B------:R-:W0:Y:S01]  /*27c0*/  SHFL.BFLY PT, R8, R5, 0x2, 0x1f ;  /* 0x0c401f0005087f89 */ /* 0x000e2200000e0000 */
        /* <DEDUP_REMOVED lines=12> */
[--C-:B------:R-:W-:Y:S01]  /*2890*/  IMAD.MOV.U32 R134, RZ, RZ, R135.reuse ;  /* 0x000000ffff867224 */ /* 0x100fe200078e0087 */
[-C--:B------:R-:W-:Y:S01]  /*28a0*/  MOV R128, R135.reuse ;  /* 0x0000008700807202 */ /* 0x080fe20000000f00 */
[--C-:B------:R-:W-:Y:S01]  /*28b0*/  IMAD.MOV.U32 R132, RZ, RZ, R135.reuse ;  /* 0x000000ffff847224 */ /* 0x100fe200078e0087 */
[----:B------:R-:W-:Y:S01]  /*28c0*/  MOV R118, R135 ;  /* 0x0000008700767202 */ /* 0x000fe20000000f00 */
[----:B------:R-:W-:-:S02]  /*28d0*/  IMAD.MOV.U32 R130, RZ, RZ, R135 ;  /* 0x000000ffff827224 */ /* 0x000fc400078e0087 */
[--C-:B------:R-:W-:Y:S01]  /*28e0*/  IMAD.MOV.U32 R126, RZ, RZ, R135.reuse ;  /* 0x000000ffff7e7224 */ /* 0x100fe200078e0087 */
[----:B------:R-:W1:Y:S01]  /*28f0*/  MUFU.EX2 R68, R68 ;  /* 0x0000004400447308 */ /* 0x000e620000000800 */
[--C-:B------:R-:W-:Y:S02]  /*2900*/  IMAD.MOV.U32 R124, RZ, RZ, R135.reuse ;  /* 0x000000ffff7c7224 */ /* 0x100fe400078e0087 */
[--C-:B------:R-:W-:Y:S01]  /*2910*/  IMAD.MOV.U32 R122, RZ, RZ, R135.reuse ;  /* 0x000000ffff7a7224 */ /* 0x100fe200078e0087 */
[----:B0-----:R-:W-:Y:S01]  /*2920*/  FMNMX.FTZ R8, R5, R8, !PT ;  /* 0x0000000805087209 */ /* 0x001fe20007810000 */
[--C-:B------:R-:W-:Y:S02]  /*2930*/  IMAD.MOV.U32 R120, RZ, RZ, R135.reuse ;  /* 0x000000ffff787224 */ /* 0x100fe400078e0087 */
[--C-:B------:R-:W-:Y:S01]  /*2940*/  IMAD.MOV.U32 R116, RZ, RZ, R135.reuse ;  /* 0x000000ffff747224 */ /* 0x100fe200078e0087 */
[----:B------:R-:W0:Y:S01]  /*2950*/  MUFU.EX2 R10, R10 ;  /* 0x0000000a000a7308 */ /* 0x000e220000000800 */
[----:B------:R-:W2:Y:S01]  /*2960*/  SHFL.BFLY PT, R5, R8, 0x1, 0x1f ;  /* 0x0c201f0008057f89 */ /* 0x000ea200000e0000 */
[----:B------:R-:W-:-:S02]  /*2970*/  IMAD.MOV.U32 R114, RZ, RZ, R135 ;  /* 0x000000ffff727224 */ /* 0x000fc400078e0087 */
[----:B------:R-:W-:-:S04]  /*2980*/  IMAD.MOV.U32 R112, RZ, RZ, R135 ;  /* 0x000000ffff707224 */ /* 0x000fc800078e0087 */
[----:B------:R-:W3:Y:S01]  /*2990*/  MUFU.EX2 R11, R11 ;  /* 0x0000000b000b7308 */ /* 0x000ee20000000800 */
[----:B-1----:R-:W-:-:S07]  /*29a0*/  FADD.FTZ R65, R9, R68 ;  /* 0x0000004409417221 */ /* 0x002fce0000010000 */
[----:B------:R-:W1:Y:S08]  /*29b0*/  MUFU.EX2 R13, R13 ;  /* 0x0000000d000d7308 */ /* 0x000e700000000800 */
[----:B------:R-:W4:Y:S01]  /*29c0*/  MUFU.EX2 R24, R24 ;  /* 0x0000001800187308 */ /* 0x000f220000000800 */
[----:B--2---:R-:W-:-:S04]  /*29d0*/  FMNMX.FTZ R5, R8, R5, !PT ;  /* 0x0000000508057209 */ /* 0x004fc80007810000 */
[C---:B------:R-:W-:Y:S01]  /*29e0*/  FSETP.NEU.FTZ.AND P1, PT, R5.reuse, -INF , PT ;  /* 0xff8000000500780b */ /* 0x040fe20003f3d000 */
[----:B------:R-:W-:Y:S02]  /*29f0*/  FMUL.FTZ R8, R5, R3 ;  /* 0x0000000305087220 */ /* 0x000fe40000410000 */
[----:B------:R-:W2:Y:S03]  /*2a00*/  MUFU.EX2 R15, R15 ;  /* 0x0000000f000f7308 */ /* 0x000ea60000000800 */
[----:B------:R-:W-:Y:S02]  /*2a10*/  FSEL R25, R8, RZ, P1 ;  /* 0x000000ff08197208 */ /* 0x000fe40000800000 */
[----:B------:R-:W-:Y:S02]  /*2a20*/  ISETP.GE.AND P1, PT, R88, 0x81, PT ;  /* 0x000000815800780c */ /* 0x000fe40003f26270 */
[----:B------:R-:W-:Y:S01]  /*2a30*/  MOV R88, R135 ;  /* 0x0000008700587202 */ /* 0x000fe20000000f00 */
        /* <DEDUP_REMOVED lines=8> */
[-C--:B------:R-:W-:Y:S01]  /*2ac0*/  FFMA.FTZ R49, R14, R3.reuse, -R25 ;  /* 0x000000030e317223 */ /* 0x080fe20000010819 */
[----:B0-----:R-:W-:Y:S01]  /*2ad0*/  FADD.FTZ R14, R10, R65 ;  /* 0x000000410a0e7221 */ /* 0x001fe20000010000 */
[C---:B---3--:R-:W-:Y:S01]  /*2ae0*/  F2FP.BF16.F32.PACK_AB R10, R11.reuse, R10 ;  /* 0x0000000a0b0a723e */ /* 0x048fe200000010ff */
[-CC-:B------:R-:W-:Y:S01]  /*2af0*/  FFMA.FTZ R34, R42, R3.reuse, -R25.reuse ;  /* 0x000000032a227223 */ /* 0x180fe20000010819 */
[-CC-:B------:R-:W-:Y:S01]  /*2b00*/  FFMA.FTZ R38, R46, R3.reuse, -R25.reuse ;  /* 0x000000032e267223 */ /* 0x180fe20000010819 */
[----:B------:R-:W0:Y:S01]  /*2b10*/  MUFU.EX2 R26, R26 ;  /* 0x0000001a001a7308 */ /* 0x000e220000000800 */
[----:B------:R-:W-:Y:S01]  /*2b20*/  FADD.FTZ R14, R11, R14 ;  /* 0x0000000e0b0e7221 */ /* 0x000fe20000010000 */
[-CC-:B------:R-:W-:Y:S01]  /*2b30*/  FFMA.FTZ R57, R36, R3.reuse, -R25.reuse ;  /* 0x0000000324397223 */ /* 0x180fe20000010819 */
[-CC-:B------:R-:W-:Y:S01]  /*2b40*/  FFMA.FTZ R36, R54, R3.reuse, -R25.reuse ;  /* 0x0000000336247223 */ /* 0x180fe20000010819 */
[-CC-:B------:R-:W-:Y:S01]  /*2b50*/  FFMA.FTZ R55, R44, R3.reuse, -R25.reuse ;  /* 0x000000032c377223 */ /* 0x180fe20000010819 */
[----:B-1----:R-:W-:Y:S01]  /*2b60*/  FADD.FTZ R67, R13, R14 ;  /* 0x0000000e0d437221 */ /* 0x002fe20000010000 */
[-CC-:B------:R-:W-:Y:S01]  /*2b70*/  FFMA.FTZ R59, R48, R3.reuse, -R25.reuse ;  /* 0x00000003303b7223 */ /* 0x180fe20000010819 */
[-C--:B------:R-:W-:Y:S01]  /*2b80*/  FFMA.FTZ R4, R62, R3.reuse, -R25 ;  /* 0x000000033e047223 */ /* 0x080fe20000010819 */
[----:B------:R1:W3:Y:S01]  /*2b90*/  MUFU.EX2 R63, R51 ;  /* 0x00000033003f7308 */ /* 0x0002e20000000800 */
[----:B----4-:R-:W-:Y:S01]  /*2ba0*/  FADD.FTZ R14, R24, R67 ;  /* 0x00000043180e7221 */ /* 0x010fe20000010000 */
[-CC-:B------:R-:W-:Y:S01]  /*2bb0*/  FFMA.FTZ R52, R52, R3.reuse, -R25.reuse ;  /* 0x0000000334347223 */ /* 0x180fe20000010819 */
[-CC-:B------:R-:W-:Y:S01]  /*2bc0*/  FFMA.FTZ R42, R66, R3.reuse, -R25.reuse ;  /* 0x00000003422a7223 */ /* 0x180fe20000010819 */
[-CC-:B------:R-:W-:Y:S01]  /*2bd0*/  FFMA.FTZ R44, R70, R3.reuse, -R25.reuse ;  /* 0x00000003462c7223 */ /* 0x180fe20000010819 */
[----:B--2---:R-:W-:Y:S01]  /*2be0*/  FADD.FTZ R69, R15, R14 ;  /* 0x0000000e0f457221 */ /* 0x004fe20000010000 */
[-CC-:B------:R-:W-:Y:S01]  /*2bf0*/  FFMA.FTZ R74, R74, R3.reuse, -R25.reuse ;  /* 0x000000034a4a7223 */ /* 0x180fe20000010819 */
[-C--:B------:R-:W-:Y:S01]  /*2c00*/  FFMA.FTZ R64, R64, R3.reuse, -R25 ;  /* 0x0000000340407223 */ /* 0x080fe20000010819 */
[----:B------:R2:W4:Y:S01]  /*2c10*/  MUFU.EX2 R84, R53 ;  /* 0x0000003500547308 */ /* 0x0005220000000800 */
[----:B0-----:R-:W-:Y:S01]  /*2c20*/  FADD.FTZ R12, R26, R61 ;  /* 0x0000003d1a0c7221 */ /* 0x001fe20000010000 */
[-CC-:B-1----:R-:W-:Y:S01]  /*2c30*/  FFMA.FTZ R51, R20, R3.reuse, -R25.reuse ;  /* 0x0000000314337223 */ /* 0x182fe20000010819 */
[-CC-:B------:R-:W-:Y:S01]  /*2c40*/  FFMA.FTZ R20, R50, R3.reuse, -R25.reuse ;  /* 0x0000000332147223 */ /* 0x180fe20000010819 */
[-CC-:B------:R-:W-:Y:S01]  /*2c50*/  FFMA.FTZ R94, R94, R3.reuse, -R25.reuse ;  /* 0x000000035e5e7223 */ /* 0x180fe20000010819 */
[-CC-:B------:R-:W-:Y:S01]  /*2c60*/  FFMA.FTZ R96, R96, R3.reuse, -R25.reuse ;  /* 0x0000000360607223 */ /* 0x180fe20000010819 */
[-CC-:B------:R-:W-:Y:S01]  /*2c70*/  FFMA.FTZ R98, R98, R3.reuse, -R25.reuse ;  /* 0x0000000362627223 */ /* 0x180fe20000010819 */
[-CC-:B------:R-:W-:Y:S01]  /*2c80*/  FFMA.FTZ R100, R100, R3.reuse, -R25.reuse ;  /* 0x0000000364647223 */ /* 0x180fe20000010819 */
[----:B------:R-:W0:Y:S01]  /*2c90*/  MUFU.EX2 R6, R6 ;  /* 0x0000000600067308 */ /* 0x000e220000000800 */
[----:B---3--:R-:W-:Y:S01]  /*2ca0*/  FADD.FTZ R11, R63, R12 ;  /* 0x0000000c3f0b7221 */ /* 0x008fe20000010000 */
[-CC-:B--2---:R-:W-:Y:S01]  /*2cb0*/  FFMA.FTZ R53, R40, R3.reuse, -R25.reuse ;  /* 0x0000000328357223 */ /* 0x184fe20000010819 */
[-CC-:B------:R-:W-:Y:S01]  /*2cc0*/  FFMA.FTZ R40, R58, R3.reuse, -R25.reuse ;  /* 0x000000033a287223 */ /* 0x180fe20000010819 */
[-CC-:B------:R-:W-:Y:S01]  /*2cd0*/  FFMA.FTZ R108, R108, R3.reuse, -R25.reuse ;  /* 0x000000036c6c7223 */ /* 0x180fe20000010819 */
[----:B------:R-:W-:Y:S01]  /*2ce0*/  FFMA.FTZ R106, R106, R3, -R25 ;  /* 0x000000036a6a7223 */ /* 0x000fe20000010819 */
[----:B------:R-:W-:-:S02]  /*2cf0*/  F2FP.BF16.F32.PACK_AB R8, R68, R9 ;  /* 0x000000094408723e */ /* 0x000fc400000010ff */
[----:B------:R-:W1:Y:S01]  /*2d00*/  MUFU.EX2 R27, R27 ;  /* 0x0000001b001b7308 */ /* 0x000e620000000800 */
[C---:B----4-:R-:W-:Y:S01]  /*2d10*/  FADD.FTZ R65, R84.reuse, R11 ;  /* 0x0000000b54417221 */ /* 0x050fe20000010000 */
[----:B------:R-:W-:Y:S01]  /*2d20*/  F2FP.BF16.F32.PACK_AB R11, R84, R63 ;  /* 0x0000003f540b723e */ /* 0x000fe200000010ff */
[----:B------:R-:W-:Y:S01]  /*2d30*/  FFMA.FTZ R63, R56, R3, -R25 ;  /* 0x00000003383f7223 */ /* 0x000fe20000010819 */
[----:B------:R-:W-:-:S04]  /*2d40*/  F2FP.BF16.F32.PACK_AB R9, R61, R26 ;  /* 0x0000001a3d09723e */ /* 0x000fc800000010ff */
[----:B------:R-:W2:Y:S01]  /*2d50*/  MUFU.EX2 R28, R28 ;  /* 0x0000001c001c7308 */ /* 0x000ea20000000800 */
[----:B0-----:R-:W-:Y:S01]  /*2d60*/  FADD.FTZ R12, R6, R65 ;  /* 0x00000041060c7221 */ /* 0x001fe20000010000 */
[----:B------:R-:W-:Y:S01]  /*2d70*/  FFMA.FTZ R65, R60, R3, -R25 ;  /* 0x000000033c417223 */ /* 0x000fe20000010819 */
[----:B------:R0:W-:Y:S05]  /*2d80*/  STSM.16.M88.4 [R16+0x21800], R8 ;  /* 0x0218000810007844 */ /* 0x0001ea0000000200 */
[----:B------:R-:W3:Y:S01]  /*2d90*/  MUFU.EX2 R30, R30 ;  /* 0x0000001e001e7308 */ /* 0x000ee20000000800 */
[----:B-1----:R-:W-:-:S07]  /*2da0*/  FADD.FTZ R67, R27, R12 ;  /* 0x0000000c1b437221 */ /* 0x002fce0000010000 */
[----:B------:R-:W1:Y:S01]  /*2db0*/  MUFU.EX2 R21, R21 ;  /* 0x0000001500157308 */ /* 0x000e620000000800 */
[----:B--2---:R-:W-:-:S07]  /*2dc0*/  FADD.FTZ R14, R28, R69 ;  /* 0x000000451c0e7221 */ /* 0x004fce0000010000 */
[----:B------:R-:W2:Y:S01]  /*2dd0*/  MUFU.EX2 R49, R49 ;  /* 0x0000003100317308 */ /* 0x000ea20000000800 */
[----:B---3--:R-:W-:-:S07]  /*2de0*/  FADD.FTZ R12, R30, R67 ;  /* 0x000000431e0c7221 */ /* 0x008fce0000010000 */
        /* <DEDUP_REMOVED lines=19> */
[----:B-1----:R-:W-:Y:S01]  /*2f20*/  FADD.FTZ R25, R57, R12 ;  /* 0x0000000c39197221 */ /* 0x002fe20000010000 */
[----:B------:R-:W-:Y:S02]  /*2f30*/  F2FP.BF16.F32.PACK_AB R12, R24, R13 ;  /* 0x0000000d180c723e */ /* 0x000fe400000010ff */
[----:B------:R-:W-:-:S04]  /*2f40*/  F2FP.BF16.F32.PACK_AB R24, R32, R21 ;  /* 0x000000152018723e */ /* 0x000fc800000010ff */
        /* <DEDUP_REMOVED lines=9> */
[----:B--2---:R-:W-:Y:S01]  /*2fe0*/  FADD.FTZ R13, R53, R26 ;  /* 0x0000001a350d7221 */ /* 0x004fe20000010000 */
[----:B------:R-:W-:Y:S01]  /*2ff0*/  F2FP.BF16.F32.PACK_AB R26, R90, R29 ;  /* 0x0000001d5a1a723e */ /* 0x000fe200000010ff */
[----:B------:R-:W-:-:S05]  /*3000*/  IMAD.MOV.U32 R90, RZ, RZ, R135 ;  /* 0x000000ffff5a7224 */ /* 0x000fca00078e0087 */
[----:B------:R-:W2:Y:S01]  /*3010*/  MUFU.EX2 R33, R33 ;  /* 0x0000002100217308 */ /* 0x000ea20000000800 */
[C---:B---3--:R-:W-:Y:S01]  /*3020*/  FADD.FTZ R28, R78.reuse, R25 ;  /* 0x000000194e1c7221 */ /* 0x048fe20000010000 */
[----:B------:R-:W-:Y:S02]  /*3030*/  F2FP.BF16.F32.PACK_AB R25, R51, R34 ;  /* 0x000000223319723e */ /* 0x000fe400000010ff */
[----:B0-----:R-:W-:-:S04]  /*3040*/  F2FP.BF16.F32.PACK_AB R10, R78, R31 ;  /* 0x0000001f4e0a723e */ /* 0x001fc800000010ff */
[----:B------:R-:W0:Y:S01]  /*3050*/  MUFU.EX2 R55, R55 ;  /* 0x0000003700377308 */ /* 0x000e220000000800 */
[----:B-1----:R-:W-:Y:S01]  /*3060*/  FADD.FTZ R8, R36, R13 ;  /* 0x0000000d24087221 */ /* 0x002fe20000010000 */
[----:B------:R-:W-:Y:S02]  /*3070*/  F2FP.BF16.F32.PACK_AB R13, R27, R6 ;  /* 0x000000061b0d723e */ /* 0x000fe400000010ff */
[----:B------:R-:W-:-:S03]  /*3080*/  F2FP.BF16.F32.PACK_AB R27, R57, R38 ;  /* 0x00000026391b723e */ /* 0x000fc600000010ff */
[----:B------:R1:W-:Y:S01]  /*3090*/  STSM.16.M88.4 [R22], R12 ;  /* 0x0000000c16007844 */ /* 0x0003e20000000200 */
[----:B------:R-:W3:Y:S01]  /*30a0*/  MUFU.EX2 R82, R82 ;  /* 0x0000005200527308 */ /* 0x000ee20000000800 */
[----:B--2---:R-:W-:Y:S02]  /*30b0*/  FADD.FTZ R11, R33, R28 ;  /* 0x0000001c210b7221 */ /* 0x004fe40000010000 */
[----:B------:R2:W-:Y:S05]  /*30c0*/  STSM.16.M88.4 [R18], R24 ;  /* 0x0000001812007844 */ /* 0x0005ea0000000200 */
[----:B------:R-:W4:Y:S01]  /*30d0*/  MUFU.EX2 R40, R40 ;  /* 0x0000002800287308 */ /* 0x000f220000000800 */
[----:B0-----:R-:W-:-:S07]  /*30e0*/  FADD.FTZ R9, R55, R8 ;  /* 0x0000000837097221 */ /* 0x001fce0000010000 */
[----:B------:R-:W0:Y:S01]  /*30f0*/  MUFU.EX2 R37, R37 ;  /* 0x0000002500257308 */ /* 0x000e220000000800 */
[C---:B---3--:R-:W-:Y:S01]  /*3100*/  FADD.FTZ R8, R82.reuse, R11 ;  /* 0x0000000b52087221 */ /* 0x048fe20000010000 */
[----:B-1----:R-:W-:-:S06]  /*3110*/  F2FP.BF16.F32.PACK_AB R12, R82, R33 ;  /* 0x00000021520c723e */ /* 0x002fcc00000010ff */
[----:B------:R-:W1:Y:S01]  /*3120*/  MUFU.EX2 R59, R59 ;  /* 0x0000003b003b7308 */ /* 0x000e620000000800 */
[----:B----4-:R-:W-:-:S07]  /*3130*/  FADD.FTZ R6, R40, R9 ;  /* 0x0000000928067221 */ /* 0x010fce0000010000 */
[----:B------:R-:W3:Y:S01]  /*3140*/  MUFU.EX2 R102, R102 ;  /* 0x0000006600667308 */ /* 0x000ee20000000800 */
[----:B0-----:R-:W-:-:S07]  /*3150*/  FADD.FTZ R11, R37, R8 ;  /* 0x00000008250b7221 */ /* 0x001fce0000010000 */
[----:B------:R-:W0:Y:S01]  /*3160*/  MUFU.EX2 R4, R4 ;  /* 0x0000000400047308 */ /* 0x000e220000000800 */
[----:B-1----:R-:W-:-:S07]  /*3170*/  FADD.FTZ R9, R59, R6 ;  /* 0x000000063b097221 */ /* 0x002fce0000010000 */
[----:B------:R-:W1:Y:S01]  /*3180*/  MUFU.EX2 R35, R35 ;  /* 0x0000002300237308 */ /* 0x000e620000000800 */
[C---:B---3--:R-:W-:Y:S01]  /*3190*/  FADD.FTZ R8, R102.reuse, R11 ;  /* 0x0000000b66087221 */ /* 0x048fe20000010000 */
[----:B------:R-:W-:Y:S02]  /*31a0*/  F2FP.BF16.F32.PACK_AB R11, R55, R36 ;  /* 0x00000024370b723e */ /* 0x000fe400000010ff */
[----:B------:R-:W-:Y:S01]  /*31b0*/  F2FP.BF16.F32.PACK_AB R14, R102, R37 ;  /* 0x00000025660e723e */ /* 0x000fe200000010ff */
[----:B------:R-:W-:-:S03]  /*31c0*/  IMAD.MOV.U32 R102, RZ, RZ, R135 ;  /* 0x000000ffff667224 */ /* 0x000fc600078e0087 */
[----:B------:R-:W3:Y:S01]  /*31d0*/  MUFU.EX2 R61, R52 ;  /* 0x00000034003d7308 */ /* 0x000ee20000000800 */
[----:B0-----:R-:W-:-:S07]  /*31e0*/  FADD.FTZ R6, R4, R9 ;  /* 0x0000000904067221 */ /* 0x001fce0000010000 */
[----:B------:R-:W0:Y:S01]  /*31f0*/  MUFU.EX2 R86, R86 ;  /* 0x0000005600567308 */ /* 0x000e220000000800 */
[----:B-1----:R-:W-:Y:S01]  /*3200*/  FADD.FTZ R9, R35, R8 ;  /* 0x0000000823097221 */ /* 0x002fe20000010000 */
[----:B------:R-:W-:Y:S01]  /*3210*/  F2FP.BF16.F32.PACK_AB R8, R92, R7 ;  /* 0x000000075c08723e */ /* 0x000fe200000010ff */
[----:B------:R-:W-:-:S05]  /*3220*/  IMAD.MOV.U32 R92, RZ, RZ, R135 ;  /* 0x000000ffff5c7224 */ /* 0x000fca00078e0087 */
[----:B------:R-:W1:Y:S01]  /*3230*/  MUFU.EX2 R42, R42 ;  /* 0x0000002a002a7308 */ /* 0x000e620000000800 */
[C---:B---3--:R-:W-:Y:S01]  /*3240*/  FADD.FTZ R7, R61.reuse, R6 ;  /* 0x000000063d077221 */ /* 0x048fe20000010000 */
[----:B------:R-:W-:-:S06]  /*3250*/  F2FP.BF16.F32.PACK_AB R15, R61, R4 ;  /* 0x000000043d0f723e */ /* 0x000fcc00000010ff */
[----:B------:R-:W3:Y:S01]  /*3260*/  MUFU.EX2 R39, R39 ;  /* 0x0000002700277308 */ /* 0x000ee20000000800 */
[C---:B0-----:R-:W-:Y:S01]  /*3270*/  FADD.FTZ R28, R86.reuse, R9 ;  /* 0x00000009561c7221 */ /* 0x041fe20000010000 */
[----:B------:R-:W-:Y:S02]  /*3280*/  F2FP.BF16.F32.PACK_AB R9, R53, R20 ;  /* 0x000000143509723e */ /* 0x000fe400000010ff */
[----:B--2---:R-:W-:-:S03]  /*3290*/  F2FP.BF16.F32.PACK_AB R24, R86, R35 ;  /* 0x000000235618723e */ /* 0x004fc600000010ff */
[----:B------:R0:W-:Y:S01]  /*32a0*/  STSM.16.M88.4 [R17], R8 ;  /* 0x0000000811007844 */ /* 0x0001e20000000200 */
[----:B------:R-:W2:Y:S01]  /*32b0*/  MUFU.EX2 R63, R63 ;  /* 0x0000003f003f7308 */ /* 0x000ea20000000800 */
[----:B-1----:R-:W-:-:S07]  /*32c0*/  FADD.FTZ R6, R42, R7 ;  /* 0x000000072a067221 */ /* 0x002fce0000010000 */
[----:B------:R-:W1:Y:S01]  /*32d0*/  MUFU.EX2 R104, R104 ;  /* 0x0000006800687308 */ /* 0x000e620000000800 */
[----:B---3--:R-:W-:-:S07]  /*32e0*/  FADD.FTZ R7, R39, R28 ;  /* 0x0000001c27077221 */ /* 0x008fce0000010000 */
[----:B------:R-:W3:Y:S01]  /*32f0*/  MUFU.EX2 R44, R44 ;  /* 0x0000002c002c7308 */ /* 0x000ee20000000800 */
[----:B--2---:R-:W-:-:S07]  /*3300*/  FADD.FTZ R13, R63, R6 ;  /* 0x000000063f0d7221 */ /* 0x004fce0000010000 */
[----:B------:R-:W2:Y:S01]  /*3310*/  MUFU.EX2 R41, R41 ;  /* 0x0000002900297308 */ /* 0x000ea20000000800 */
[C---:B-1----:R-:W-:Y:S01]  /*3320*/  FADD.FTZ R20, R104.reuse, R7 ;  /* 0x0000000768147221 */ /* 0x042fe20000010000 */
[----:B------:R-:W-:Y:S01]  /*3330*/  F2FP.BF16.F32.PACK_AB R26, R104, R39 ;  /* 0x00000027681a723e */ /* 0x000fe200000010ff */
[----:B------:R-:W-:-:S05]  /*3340*/  IMAD.MOV.U32 R104, RZ, RZ, R135 ;  /* 0x000000ffff687224 */ /* 0x000fca00078e0087 */
[----:B------:R-:W1:Y:S01]  /*3350*/  MUFU.EX2 R65, R65 ;  /* 0x0000004100417308 */ /* 0x000e620000000800 */
[----:B---3--:R-:W-:Y:S01]  /*3360*/  FADD.FTZ R6, R44, R13 ;  /* 0x0000000d2c067221 */ /* 0x008fe20000010000 */
[----:B------:R-:W-:-:S05]  /*3370*/  F2FP.BF16.F32.PACK_AB R13, R59, R40 ;  /* 0x000000283b0d723e */ /* 0x000fca00000010ff */
[----:B------:R3:W-:Y:S01]  /*3380*/  STSM.16.M88.4 [R16+0x27800], R12 ;  /* 0x0278000c10007844 */ /* 0x0007e20000000200 */
[----:B------:R-:W4:Y:S01]  /*3390*/  MUFU.EX2 R72, R72 ;  /* 0x0000004800487308 */ /* 0x000f220000000800 */
[----:B--2---:R-:W-:-:S07]  /*33a0*/  FADD.FTZ R27, R41, R20 ;  /* 0x00000014291b7221 */ /* 0x004fce0000010000 */
[----:B------:R-:W2:Y:S01]  /*33b0*/  MUFU.EX2 R74, R74 ;  /* 0x0000004a004a7308 */ /* 0x000ea20000000800 */
[----:B-1----:R-:W-:-:S07]  /*33c0*/  FADD.FTZ R25, R65, R6 ;  /* 0x0000000641197221 */ /* 0x002fce0000010000 */
[----:B------:R-:W1:Y:S01]  /*33d0*/  MUFU.EX2 R43, R43 ;  /* 0x0000002b002b7308 */ /* 0x000e620000000800 */
[C---:B----4-:R-:W-:Y:S01]  /*33e0*/  FADD.FTZ R6, R72.reuse, R27 ;  /* 0x0000001b48067221 */ /* 0x050fe20000010000 */
[----:B0-----:R-:W-:-:S06]  /*33f0*/  F2FP.BF16.F32.PACK_AB R8, R72, R41 ;  /* 0x000000294808723e */ /* 0x001fcc00000010ff */
[----:B------:R-:W0:Y:S01]  /*3400*/  MUFU.EX2 R21, R64 ;  /* 0x0000004000157308 */ /* 0x000e220000000800 */
[----:B--2---:R-:W-:-:S07]  /*3410*/  FADD.FTZ R4, R74, R25 ;  /* 0x000000194a047221 */ /* 0x004fce0000010000 */
[----:B------:R-:W2:Y:S01]  /*3420*/  MUFU.EX2 R110, R110 ;  /* 0x0000006e006e7308 */ /* 0x000ea20000000800 */
[----:B-1----:R-:W-:-:S07]  /*3430*/  FADD.FTZ R27, R43, R6 ;  /* 0x000000062b1b7221 */ /* 0x002fce0000010000 */
[----:B------:R-:W1:Y:S01]  /*3440*/  MUFU.EX2 R94, R94 ;  /* 0x0000005e005e7308 */ /* 0x000e620000000800 */
[----:B0-----:R-:W-:-:S07]  /*3450*/  FADD.FTZ R25, R21, R4 ;  /* 0x0000000415197221 */ /* 0x001fce0000010000 */
[----:B------:R-:W0:Y:S01]  /*3460*/  MUFU.EX2 R47, R47 ;  /* 0x0000002f002f7308 */ /* 0x000e220000000800 */
[C---:B--2---:R-:W-:Y:S01]  /*3470*/  FADD.FTZ R6, R110.reuse, R27 ;  /* 0x0000001b6e067221 */ /* 0x044fe20000010000 */
[----:B------:R-:W-:Y:S02]  /*3480*/  F2FP.BF16.F32.PACK_AB R27, R65, R44 ;  /* 0x0000002c411b723e */ /* 0x000fe400000010ff */
[----:B------:R-:W-:Y:S01]  /*3490*/  F2FP.BF16.F32.PACK_AB R10, R110, R43 ;  /* 0x0000002b6e0a723e */ /* 0x000fe200000010ff */
[----:B------:R-:W-:-:S03]  /*34a0*/  IMAD.MOV.U32 R110, RZ, RZ, R135 ;  /* 0x000000ffff6e7224 */ /* 0x000fc600078e0087 */
[----:B------:R2:W4:Y:S01]  /*34b0*/  MUFU.EX2 R29, R96 ;  /* 0x00000060001d7308 */ /* 0x0005220000000800 */
[----:B-1----:R-:W-:-:S07]  /*34c0*/  FADD.FTZ R4, R94, R25 ;  /* 0x000000195e047221 */ /* 0x002fce0000010000 */
[----:B------:R-:W1:Y:S01]  /*34d0*/  MUFU.EX2 R80, R80 ;  /* 0x0000005000507308 */ /* 0x000e620000000800 */
[----:B0-----:R-:W-:Y:S01]  /*34e0*/  FADD.FTZ R25, R47, R6 ;  /* 0x000000062f197221 */ /* 0x001fe20000010000 */
[----:B--2---:R-:W-:-:S06]  /*34f0*/  IMAD.MOV.U32 R96, RZ, RZ, R135 ;  /* 0x000000ffff607224 */ /* 0x004fcc00078e0087 */
[----:B------:R-:W0:Y:S01]  /*3500*/  MUFU.EX2 R98, R98 ;  /* 0x0000006200627308 */ /* 0x000e220000000800 */
[C---:B----4-:R-:W-:Y:S01]  /*3510*/  FADD.FTZ R9, R29.reuse, R4 ;  /* 0x000000041d097221 */ /* 0x050fe20000010000 */
[----:B------:R-:W-:Y:S01]  /*3520*/  F2FP.BF16.F32.PACK_AB R11, R29, R94 ;  /* 0x0000005e1d0b723e */ /* 0x000fe200000010ff */
[----:B------:R-:W-:-:S05]  /*3530*/  IMAD.MOV.U32 R94, RZ, RZ, R135 ;  /* 0x000000ffff5e7224 */ /* 0x000fca00078e0087 */
[----:B------:R-:W-:Y:S01]  /*3540*/  MUFU.EX2 R45, R45 ;  /* 0x0000002d002d7308 */ /* 0x000fe20000000800 */
[C---:B-1----:R-:W-:Y:S01]  /*3550*/  FADD.FTZ R6, R80.reuse, R25 ;  /* 0x0000001950067221 */ /* 0x042fe20000010000 */
[----:B------:R-:W-:Y:S02]  /*3560*/  F2FP.BF16.F32.PACK_AB R25, R63, R42 ;  /* 0x0000002a3f19723e */ /* 0x000fe400000010ff */
[----:B---3--:R-:W-:-:S03]  /*3570*/  F2FP.BF16.F32.PACK_AB R12, R80, R47 ;  /* 0x0000002f500c723e */ /* 0x008fc600000010ff */
[----:B------:R1:W-:Y:S01]  /*3580*/  STSM.16.M88.4 [R23], R24 ;  /* 0x0000001817007844 */ /* 0x0003e20000000200 */
[----:B------:R-:W2:Y:S01]  /*3590*/  MUFU.EX2 R76, R76 ;  /* 0x0000004c004c7308 */ /* 0x000ea20000000800 */
[----:B0-----:R-:W-:Y:S01]  /*35a0*/  FADD.FTZ R4, R98, R9 ;  /* 0x0000000962047221 */ /* 0x001fe20000010000 */
[----:B------:R-:W-:-:S05]  /*35b0*/  F2FP.BF16.F32.PACK_AB R9, R21, R74 ;  /* 0x0000004a1509723e */ /* 0x000fca00000010ff */
[----:B------:R1:W-:Y:S01]  /*35c0*/  STSM.16.M88.4 [R18+0x6000], R8 ;  /* 0x0060000812007844 */ /* 0x0003e20000000200 */
[----:B------:R0:W3:Y:S08]  /*35d0*/  MUFU.EX2 R7, R100 ;  /* 0x0000006400077308 */ /* 0x0000f00000000800 */
[----:B------:R-:W-:Y:S01]  /*35e0*/  MUFU.EX2 R108, R108 ;  /* 0x0000006c006c7308 */ /* 0x000fe20000000800 */
[----:B--2---:R-:W-:Y:S01]  /*35f0*/  F2FP.BF16.F32.PACK_AB R14, R76, R45 ;  /* 0x0000002d4c0e723e */ /* 0x004fe200000010ff */
[----:B------:R-:W-:Y:S01]  /*3600*/  FADD.FTZ R45, R45, R6 ;  /* 0x000000062d2d7221 */ /* 0x000fe20000010000 */
[----:B0-----:R-:W-:-:S03]  /*3610*/  IMAD.MOV.U32 R100, RZ, RZ, R135 ;  /* 0x000000ffff647224 */ /* 0x001fc600078e0087 */
[----:B------:R-:W-:Y:S02]  /*3620*/  FADD.FTZ R6, R76, R45 ;  /* 0x0000002d4c067221 */ /* 0x000fe40000010000 */
[----:B------:R0:W2:Y:S01]  /*3630*/  MUFU.EX2 R31, R106 ;  /* 0x0000006a001f7308 */ /* 0x0000a20000000800 */
[C---:B---3--:R-:W-:Y:S01]  /*3640*/  F2FP.BF16.F32.PACK_AB R13, R7.reuse, R98 ;  /* 0x00000062070d723e */ /* 0x048fe200000010ff */
[----:B------:R-:W-:Y:S01]  /*3650*/  FADD.FTZ R21, R7, R4 ;  /* 0x0000000407157221 */ /* 0x000fe20000010000 */
[----:B------:R-:W-:Y:S01]  /*3660*/  MOV R98, R135 ;  /* 0x0000008700627202 */ /* 0x000fe20000000f00 */
[----:B0-----:R-:W-:Y:S01]  /*3670*/  IMAD.MOV.U32 R106, RZ, RZ, R135 ;  /* 0x000000ffff6a7224 */ /* 0x001fe200078e0087 */
[----:B--2---:R-:W-:Y:S01]  /*3680*/  F2FP.BF16.F32.PACK_AB R15, R31, R108 ;  /* 0x0000006c1f0f723e */ /* 0x004fe200000010ff */
[----:B------:R-:W-:-:S04]  /*3690*/  FADD.FTZ R108, R108, R21 ;  /* 0x000000156c6c7221 */ /* 0x000fc80000010000 */
[----:B------:R1:W-:Y:S01]  /*36a0*/  STSM.16.M88.4 [R17+0x6000], R12 ;  /* 0x0060000c11007844 */ /* 0x0003e20000000200 */
[----:B------:R-:W-:Y:S01]  /*36b0*/  FADD.FTZ R7, R31, R108 ;  /* 0x0000006c1f077221 */ /* 0x000fe20000010000 */
[----:B------:R-:W-:Y:S01]  /*36c0*/  MOV R108, R135 ;  /* 0x00000087006c7202 */ /* 0x000fe20000000f00 */
[----:B------:R0:W-:Y:S06]  /*36d0*/  MEMBAR.ALL.CTA ;  /* 0x0000000000007992 */ /* 0x0001ec0000008000 */
[----:B0-----:R-:W0:Y:S02]  /*36e0*/  FENCE.VIEW.ASYNC.S ;  /* 0x00000000000073c6 */ /* 0x001e240000000000 */
[----:B0-----:R-:W-:Y:S01]  /*36f0*/  NOP ;  /* 0x0000000000007918 */ /* 0x001fe20000000000 */
[----:B------:R-:W-:Y:S05]  /*3700*/  @!P1 BRA `(.L_x_10165) ;  /* 0x0000002000a09947 */ /* 0x000fea0003800000 */
[----:B------:R-:W-:Y:S01]  /*3710*/  VIADD R4, R149, 0xfffffffe ;  /* 0xfffffffe95047836 */ /* 0x000fe20000000000 */
[----:B------:R-:W-:Y:S01]  /*3720*/  CS2R R134, SRZ ;  /* 0x0000000000867805 */ /* 0x000fe2000001ff00 */
[----:B-1----:R-:W-:Y:S01]  /*3730*/  IMAD.MOV.U32 R8, RZ, RZ, R5 ;  /* 0x000000ffff087224 */ /* 0x002fe200078e0005 */
        /* <DEDUP_REMOVED lines=25> */
[----:B------:R-:W-:-:S06]  /*38d0*/  UMOV UR6, UR38 ;  /* 0x0000002600067c82 */ /* 0x000fcc0008000000 */
.L_x_10176:
[----:B------:R-:W-:Y:S01]  /*38e0*/  ISETP.NE.AND P2, PT, RZ, UR42, PT ;  /* 0x0000002aff007c0c */ /* 0x000fe2000bf45270 */
[----:B------:R-:W-:-:S04]  /*38f0*/  UISETP.NE.AND UP0, UPT, UR6, 0x1, UPT ;  /* 0x000000010600788c */ /* 0x000fc8000bf05270 */
[----:B------:R-:W-:-:S06]  /*3900*/  USEL UR7, URZ, 0x1, UP0 ;  /* 0x000000013f077887 */ /* 0x000fcc0008000000 */
[----:B------:R-:W-:Y:S02]  /*3910*/  LOP3.LUT R2, R10, UR7, RZ, 0x3c, !PT ;  /* 0x000000070a027c12 */ /* 0x000fe4000f8e3cff */
[----:B------:R-:W-:Y:S05]  /*3920*/  @P2 BRA `(.L_x_10166) ;  /* 0x0000000000342947 */ /* 0x000fea0003800000 */
[----:B------:R-:W-:Y:S05]  /*3930*/  @!P0 BRA `(.L_x_10167) ;  /* 0x0000000000048947 */ /* 0x000fea0003800000 */
[----:B------:R-:W-:Y:S01]  /*3940*/  BPT.TRAP 0x1 ;  /* 0x000000040000795c */ /* 0x000fe20000300000 */
.L_x_10167:
[----:B------:R-:W-:Y:S01]  /*3950*/  UIADD3 UR7, UR6, 0x1, URZ ;  /* 0x0000000106077890 */ /* 0x000fe2000fffe03f */
[----:B------:R-:W-:-:S03]  /*3960*/  SHF.L.U32 R0, R2, 0x1f, RZ ;  /* 0x0000001f02007819 */ /* 0x000fc600000006ff */
[----:B------:R-:W-:-:S04]  /*3970*/  UISETP.NE.AND UP0, UPT, UR7, 0x2, UPT ;  /* 0x000000020700788c */ /* 0x000fc8000bf05270 */
[----:B------:R-:W-:-:S04]  /*3980*/  USEL UR7, UR7, URZ, UP0 ;  /* 0x0000003f07077287 */ /* 0x000fc80008000000 */
[----:B------:R-:W-:-:S09]  /*3990*/  ULEA UR7, UR7, UR40, 0x3 ;  /* 0x0000002807077291 */ /* 0x000fd2000f8e183f */
[----:B------:R0:W1:Y:S01]  /*39a0*/  SYNCS.PHASECHK.TRANS64.TRYWAIT P1, [UR7+0x2d830], R0 ;  /* 0x02d83000ff0075a7 */ /* 0x0000620008020147 */
[----:B------:R-:W-:Y:S05]  /*39b0*/  @!P0 BRA `(.L_x_10168) ;  /* 0x0000000000048947 */ /* 0x000fea0003800000 */
[----:B------:R-:W-:Y:S01]  /*39c0*/  BPT.TRAP 0x1 ;  /* 0x000000040000795c */ /* 0x000fe20000300000 */
.L_x_10168:
[----:B-1----:R-:W-:Y:S05]  /*39d0*/  @P1 BRA `(.L_x_10166) ;  /* 0x0000000000081947 */ /* 0x002fea0003800000 */
[----:B------:R-:W1:Y:S02]  /*39e0*/  SYNCS.PHASECHK.TRANS64.TRYWAIT P1, [UR7+0x2d830], R0 ;  /* 0x02d83000ff0075a7 */ /* 0x000e640008020147 */
[----:B-1----:R-:W-:Y:S05]  /*39f0*/  @!P1 BRA `(.L_x_10169) ;  /* 0x0000009400e09947 */ /* 0x002fea0003800000 */
.L_x_10166:
[----:B-1----:R-:W1:Y:S01]  /*3a00*/  S2R R3, SR_TID.X ;  /* 0x0000000000037919 */ /* 0x002e620000002100 */
[----:B------:R-:W-:Y:S01]  /*3a10*/  UIADD3 UR38, UR6, 0x1, URZ ;  /* 0x0000000106267890 */ /* 0x000fe2000fffe03f */
[----:B------:R-:W-:Y:S01]  /*3a20*/  UMOV UR32, UR4 ;  /* 0x0000000400207c82 */ /* 0x000fe20008000000 */
[----:B------:R-:W-:Y:S02]  /*3a30*/  UMOV UR33, UR5 ;  /* 0x0000000500217c82 */ /* 0x000fe40008000000 */
[----:B------:R-:W-:Y:S01]  /*3a40*/  UISETP.NE.AND UP0, UPT, UR38, 0x2, UPT ;  /* 0x000000022600788c */ /* 0x000fe2000bf05270 */
[----:B------:R-:W-:Y:S01]  /*3a50*/  UMOV UR35, 0x80000020 ;  /* 0x8000002000237882 */ /* 0x000fe20000000000 */
[----:B------:R-:W-:Y:S02]  /*3a60*/  UMOV UR11, 0x80000020 ;  /* 0x80000020000b7882 */ /* 0x000fe40000000000 */
[----:B------:R-:W-:Y:S01]  /*3a70*/  USEL UR38, UR38, URZ, UP0 ;  /* 0x0000003f26267287 */ /* 0x000fe20008000000 */
[----:B------:R-:W-:Y:S01]  /*3a80*/  UMOV UR15, 0x80000020 ;  /* 0x80000020000f7882 */ /* 0x000fe20000000000 */
[----:B------:R-:W-:-:S02]  /*3a90*/  UMOV UR19, 0x80000020 ;  /* 0x8000002000137882 */ /* 0x000fc40000000000 */
[----:B------:R-:W-:Y:S01]  /*3aa0*/  UIMAD UR34, UR38, 0x600, UR28 ;  /* 0x00000600262278a4 */ /* 0x000fe2000f8e021c */
[----:B------:R-:W-:Y:S01]  /*3ab0*/  UMOV UR23, 0x80000020 ;  /* 0x8000002000177882 */ /* 0x000fe20000000000 */
[----:B------:R-:W-:Y:S02]  /*3ac0*/  UMOV UR27, 0x80000020 ;  /* 0x80000020001b7882 */ /* 0x000fe40000000000 */
[----:B------:R-:W-:Y:S02]  /*3ad0*/  UIADD3 UR10, UR34, 0x2, URZ ;  /* 0x00000002220a7890 */ /* 0x000fe4000fffe03f */
[----:B------:R-:W-:Y:S02]  /*3ae0*/  UIADD3 UR14, UR34, 0x200, URZ ;  /* 0x00000200220e7890 */ /* 0x000fe4000fffe03f */
[----:B------:R-:W-:Y:S02]  /*3af0*/  UIADD3 UR18, UR34, 0x202, URZ ;  /* 0x0000020222127890 */ /* 0x000fe4000fffe03f */
[----:B------:R-:W-:-:S02]  /*3b00*/  UIADD3 UR22, UR34, 0x400, URZ ;  /* 0x0000040022167890 */ /* 0x000fc4000fffe03f */
[----:B------:R-:W-:Y:S01]  /*3b10*/  UIADD3 UR26, UR34, 0x402, URZ ;  /* 0x00000402221a7890 */ /* 0x000fe2000fffe03f */
[----:B-1----:R-:W-:-:S05]  /*3b20*/  SHF.R.U32.HI R3, RZ, 0x7, R3 ;  /* 0x00000007ff037819 */ /* 0x002fca0000011603 */
[----:B0-----:R-:W-:-:S05]  /*3b30*/  VIADD R0, R3, 0x8 ;  /* 0x0000000803007836 */ /* 0x001fca0000000000 */
[----:B------:R0:W-:Y:S06]  /*3b40*/  BAR.SYNC.DEFER_BLOCKING R0, 0x100 ;  /* 0x000400000000751d */ /* 0x0001ec0000010000 */
        /* <DEDUP_REMOVED lines=21> */
.L_x_10171:
[----:B------:R-:W-:Y:S01]  /*3ca0*/  ULEA UR7, UR6, UR40, 0x3 ;  /* 0x0000002806077291 */ /* 0x000fe2000f8e183f */
[----:B------:R-:W-:-:S08]  /*3cb0*/  SHF.L.U32 R0, R10, 0x1f, RZ ;  /* 0x0000001f0a007819 */ /* 0x000fd000000006ff */
[----:B------:R0:W1:Y:S01]  /*3cc0*/  SYNCS.PHASECHK.TRANS64.TRYWAIT P1, [UR7+0x2d850], R0 ;  /* 0x02d85000ff0075a7 */ /* 0x0000620008020147 */
[----:B------:R-:W-:Y:S05]  /*3cd0*/  @!P0 BRA `(.L_x_10172) ;  /* 0x0000000000048947 */ /* 0x000fea0003800000 */
[----:B------:R-:W-:Y:S01]  /*3ce0*/  BPT.TRAP 0x1 ;  /* 0x000000040000795c */ /* 0x000fe20000300000 */
.L_x_10172:
[----:B-1----:R-:W-:Y:S05]  /*3cf0*/  @P1 BRA `(.L_x_10170) ;  /* 0x0000000000081947 */ /* 0x002fea0003800000 */
[----:B------:R-:W1:Y:S02]  /*3d00*/  SYNCS.PHASECHK.TRANS64.TRYWAIT P1, [UR7+0x2d850], R0 ;  /* 0x02d85000ff0075a7 */ /* 0x000e640008020147 */
[----:B-1----:R-:W-:Y:S05]  /*3d10*/  @!P1 BRA `(.L_x_10173) ;  /* 0x0000009400309947 */ /* 0x002fea0003800000 */
.L_x_10170:
[----:B------:R-:W-:Y:S01]  /*3d20*/  UIADD3 UR7, UR40, 0x400, URZ ;  /* 0x0000040028077890 */ /* 0x000fe2000fffe03f */
[----:B------:R-:W-:Y:S01]  /*3d30*/  WARPGROUP.ARRIVE ;  /* 0x00000000000079c5 */ /* 0x000fe20000000000 */
[----:B------:R-:W-:-:S05]  /*3d40*/  ULOP3.LUT UR10, UR39, 0x10000, URZ, 0xfc, !UPT ;  /* 0x00010000270a7892 */ /* 0x000fca000f8efc3f */
[----:B------:R-:W1:Y:S01]  /*3d50*/  S2R R5, SR_TID.X ;  /* 0x0000000000057919 */ /* 0x000e620000002100 */
[----:B------:R-:W-:Y:S01]  /*3d60*/  USHF.R.U32.HI UR7, URZ, 0x4, UR7 ;  /* 0x000000043f077899 */ /* 0x000fe20008011607 */
[----:B------:R-:W-:Y:S01]  /*3d70*/  UMOV UR33, 0x40000040 ;  /* 0x4000004000217882 */ /* 0x000fe20000000000 */
[----:B------:R-:W-:Y:S02]  /*3d80*/  UMOV UR35, 0x80000020 ;  /* 0x8000002000237882 */ /* 0x000fe40000000000 */
[----:B------:R-:W-:Y:S01]  /*3d90*/  ULOP3.LUT UR7, UR7, 0x3fff, URZ, 0xc0, !UPT ;  /* 0x00003fff07077892 */ /* 0x000fe2000f8ec03f */
[----:B------:R-:W-:-:S03]  /*3da0*/  UMOV UR32, UR10 ;  /* 0x0000000a00207c82 */ /* 0x000fc60008000000 */
[----:B------:R-:W-:-:S04]  /*3db0*/  ULOP3.LUT UR7, UR7, 0x2000000, URZ, 0xfc, !UPT ;  /* 0x0200000007077892 */ /* 0x000fc8000f8efc3f */
[----:B------:R-:W-:-:S07]  /*3dc0*/  UIMAD UR7, UR6, 0x600, UR7 ;  /* 0x00000600060778a4 */ /* 0x000fce000f8e0207 */
[----:B------:R-:W-:Y:S02]  /*3dd0*/  UMOV UR34, UR7 ;  /* 0x0000000700227c82 */ /* 0x000fe40008000000 */
[----:B------:R-:W-:Y:S01]  /*3de0*/  HGMMA.64x96x16.F32.BF16 R88, gdesc[UR32].tnspB, R88, gsb0 ;  /* 0x41600000205879f0 */ /* 0x000fe20008001858 */
[----:B------:R-:W-:Y:S02]  /*3df0*/  UIADD3 UR32, UR10, 0x2, URZ ;  /* 0x000000020a207890 */ /* 0x000fe4000fffe03f */
[----:B------:R-:W-:Y:S01]  /*3e00*/  UIADD3 UR34, UR7, 0x40, URZ ;  /* 0x0000004007227890 */ /* 0x000fe2000fffe03f */
[----:B------:R-:W-:Y:S01]  /*3e10*/  UMOV UR33, 0x40000040 ;  /* 0x4000004000217882 */ /* 0x000fe20000000000 */
[----:B------:R-:W-:Y:S01]  /*3e20*/  UMOV UR35, 0x80000020 ;  /* 0x8000002000237882 */ /* 0x000fe20000000000 */
[----:B-1----:R-:W-:Y:S02]  /*3e30*/  SHF.R.U32.HI R3, RZ, 0x7, R5 ;  /* 0x00000007ff037819 */ /* 0x002fe40000011605 */
        /* <DEDUP_REMOVED lines=52> */
.L_x_10174:
[----:B0-----:R-:W-:Y:S01]  /*4180*/  FMNMX.FTZ R0, R24, R9, !PT ;  /* 0x0000000918007209 */ /* 0x001fe20007810000 */
[----:B------:R-:W-:-:S03]  /*4190*/  ULEA UR7, UR38, UR40, 0x3 ;  /* 0x0000002826077291 */ /* 0x000fc6000f8e183f */
[----:B------:R-:W-:Y:S01]  /*41a0*/  FMNMX.FTZ R3, R25, R0, !PT ;  /* 0x0000000019037209 */ /* 0x000fe20007810000 */
[----:B------:R-:W-:Y:S01]  /*41b0*/  UIADD3 UR7, UR7, 0x2d840, URZ ;  /* 0x0002d84007077890 */ /* 0x000fe2000fffe03f */
[----:B------:R-:W-:-:S03]  /*41c0*/  FMNMX.FTZ R0, R26, R8, !PT ;  /* 0x000000081a007209 */ /* 0x000fc60007810000 */
[----:B------:R-:W-:Y:S01]  /*41d0*/  UPRMT UR7, UR41, 0x654, UR7 ;  /* 0x0000065429077896 */ /* 0x000fe20008000007 */
[----:B------:R-:W-:Y:S02]  /*41e0*/  FMNMX.FTZ R5, R27, R0, !PT ;  /* 0x000000001b057209 */ /* 0x000fe40007810000 */
[----:B------:R-:W-:Y:S02]  /*41f0*/  FMNMX.FTZ R0, R28, R3, !PT ;  /* 0x000000031c007209 */ /* 0x000fe40007810000 */
[----:B------:R-:W-:Y:S02]  /*4200*/  FMNMX.FTZ R10, R30, R5, !PT ;  /* 0x000000051e0a7209 */ /* 0x000fe40007810000 */
[----:B------:R-:W-:Y:S02]  /*4210*/  FMNMX.FTZ R3, R29, R0, !PT ;  /* 0x000000001d037209 */ /* 0x000fe40007810000 */
[----:B------:R-:W-:Y:S01]  /*4220*/  FMNMX.FTZ R5, R31, R10, !PT ;  /* 0x0000000a1f057209 */ /* 0x000fe20007810000 */
[----:B------:R-:W-:Y:S01]  /*4230*/  SYNCS.ARRIVE.TRANS64.RED.A1T0 RZ, [UR7], RZ ;  /* 0x000000ffffff79a7 */ /* 0x000fe20008100407 */
        /* <DEDUP_REMOVED lines=67> */
[-C--:B------:R-:W-:Y:S01]  /*4670*/  FFMA.FTZ R13, R28, R3.reuse, -R10 ;  /* 0x000000031c0d7223 */ /* 0x080fe2000001080a */
[C---:B------:R-:W-:Y:S01]  /*4680*/  FADD.FTZ R8, -R5.reuse, R8 ;  /* 0x0000000805087221 */ /* 0x040fe20000010100 */
[-C--:B------:R-:W-:Y:S01]  /*4690*/  FMUL.FTZ R28, R5, R3.reuse ;  /* 0x00000003051c7220 */ /* 0x080fe20000410000 */
[-CC-:B------:R-:W-:Y:S01]  /*46a0*/  FFMA.FTZ R11, R24, R3.reuse, -R10.reuse ;  /* 0x00000003180b7223 */ /* 0x180fe2000001080a */
[-CC-:B------:R-:W-:Y:S01]  /*46b0*/  FFMA.FTZ R12, R25, R3.reuse, -R10.reuse ;  /* 0x00000003190c7223 */ /* 0x180fe2000001080a */
        /* <DEDUP_REMOVED lines=19> */
[-C--:B------:R-:W-:Y:S01]  /*47f0*/  FFMA.FTZ R53, R64, R3.reuse, -R10 ;  /* 0x0000000340357223 */ /* 0x080fe2000001080a */
[-C--:B------:R-:W-:Y:S01]  /*4800*/  FFMA.FTZ R29, R26, R3.reuse, -R28 ;  /* 0x000000031a1d7223 */ /* 0x080fe2000001081c */
        /* <DEDUP_REMOVED lines=45> */
[----:B------:R-:W-:-:S07]  /*4ae0*/  FFMA.FTZ R83, R83, R3, -R28 ;  /* 0x0000000353537223 */ /* 0x000fce000001081c */
        /* <DEDUP_REMOVED lines=22> */
[----:B------:R-:W-:Y:S01]  /*4c50*/  MUFU.EX2 R24, R24 ;  /* 0x0000001800187308 */ /* 0x000fe20000000800 */
[----:B--2---:R-:W-:-:S07]  /*4c60*/  FADD.FTZ R79, R21, R6 ;  /* 0x00000006154f7221 */ /* 0x004fce0000010000 */
        /* <DEDUP_REMOVED lines=9> */
[----:B------:R-:W1:Y:S08]  /*4d00*/  MUFU.EX2 R27, R27 ;  /* 0x0000001b001b7308 */ /* 0x000e700000000800 */
[----:B------:R-:W2:Y:S08]  /*4d10*/  MUFU.EX2 R36, R36 ;  /* 0x0000002400247308 */ /* 0x000eb00000000800 */
[----:B------:R3:W-:Y:S08]  /*4d20*/  MUFU.EX2 R74, R62 ;  /* 0x0000003e004a7308 */ /* 0x0007f00000000800 */
[----:B------:R-:W4:Y:S01]  /*4d30*/  MUFU.EX2 R43, R43 ;  /* 0x0000002b002b7308 */ /* 0x000f220000000800 */
[----:B---3--:R-:W-:-:S04]  /*4d40*/  FADD.FTZ R62, R24, R79 ;  /* 0x0000004f183e7221 */ /* 0x008fc80000010000 */
[----:B------:R-:W-:Y:S01]  /*4d50*/  FADD.FTZ R79, R25, R62 ;  /* 0x0000003e194f7221 */ /* 0x000fe20000010000 */
[----:B0-----:R-:W-:Y:S02]  /*4d60*/  FADD.FTZ R62, R80, R7 ;  /* 0x00000007503e7221 */ /* 0x001fe40000010000 */
[----:B------:R-:W0:Y:S01]  /*4d70*/  MUFU.EX2 R37, R37 ;  /* 0x0000002500257308 */ /* 0x000e220000000800 */
[----:B------:R-:W-:Y:S01]  /*4d80*/  FADD.FTZ R6, R32, R79 ;  /* 0x0000004f20067221 */ /* 0x000fe20000010000 */
[----:B-1----:R-:W-:-:S03]  /*4d90*/  FADD.FTZ R62, R27, R62 ;  /* 0x0000003e1b3e7221 */ /* 0x002fc60000010000 */
[----:B------:R-:W-:-:S03]  /*4da0*/  FADD.FTZ R7, R33, R6 ;  /* 0x0000000621077221 */ /* 0x000fc60000010000 */
[----:B------:R-:W1:Y:S01]  /*4db0*/  MUFU.EX2 R34, R34 ;  /* 0x0000002200227308 */ /* 0x000e620000000800 */
[----:B--2---:R-:W-:Y:S01]  /*4dc0*/  FADD.FTZ R6, R36, R7 ;  /* 0x0000000724067221 */ /* 0x004fe20000010000 */
[----:B----4-:R-:W-:-:S06]  /*4dd0*/  FADD.FTZ R7, R43, R62 ;  /* 0x0000003e2b077221 */ /* 0x010fcc0000010000 */
[----:B------:R-:W2:Y:S01]  /*4de0*/  MUFU.EX2 R40, R40 ;  /* 0x0000002800287308 */ /* 0x000ea20000000800 */
[----:B0-----:R-:W-:-:S07]  /*4df0*/  FADD.FTZ R79, R37, R6 ;  /* 0x00000006254f7221 */ /* 0x001fce0000010000 */
[----:B------:R-:W0:Y:S01]  /*4e00*/  MUFU.EX2 R42, R42 ;  /* 0x0000002a002a7308 */ /* 0x000e220000000800 */
[----:B-1----:R-:W-:-:S07]  /*4e10*/  FADD.FTZ R7, R34, R7 ;  /* 0x0000000722077221 */ /* 0x002fce0000010000 */
[----:B------:R-:W1:Y:S01]  /*4e20*/  MUFU.EX2 R41, R41 ;  /* 0x0000002900297308 */ /* 0x000e620000000800 */
[----:B--2---:R-:W-:-:S07]  /*4e30*/  FADD.FTZ R6, R40, R79 ;  /* 0x0000004f28067221 */ /* 0x004fce0000010000 */
[----:B------:R-:W2:Y:S08]  /*4e40*/  MUFU.EX2 R35, R35 ;  /* 0x0000002300237308 */ /* 0x000eb00000000800 */
[----:B------:R-:W3:Y:S08]  /*4e50*/  MUFU.EX2 R44, R44 ;  /* 0x0000002c002c7308 */ /* 0x000ef00000000800 */
[----:B------:R-:W4:Y:S08]  /*4e60*/  MUFU.EX2 R39, R39 ;  /* 0x0000002700277308 */ /* 0x000f300000000800 */
[----:B------:R-:W5:Y:S08]  /*4e70*/  MUFU.EX2 R45, R45 ;  /* 0x0000002d002d7308 */ /* 0x000f700000000800 */
[----:B------:R-:W5:Y:S08]  /*4e80*/  MUFU.EX2 R54, R54 ;  /* 0x0000003600367308 */ /* 0x000f700000000800 */
[----:B------:R-:W5:Y:S08]  /*4e90*/  MUFU.EX2 R48, R48 ;  /* 0x0000003000307308 */ /* 0x000f700000000800 */
[----:B------:R0:W5:Y:S08]  /*4ea0*/  MUFU.EX2 R67, R46 ;  /* 0x0000002e00437308 */ /* 0x0001700000000800 */
[----:B------:R1:W-:Y:S01]  /*4eb0*/  MUFU.EX2 R71, R30 ;  /* 0x0000001e00477308 */ /* 0x0003e20000000800 */
[-CC-:B0-----:R-:W-:Y:S01]  /*4ec0*/  FFMA.FTZ R46, R86, R3.reuse, -R28.reuse ;  /* 0x00000003562e7223 */ /* 0x181fe2000001081c */
[----:B------:R-:W-:-:S06]  /*4ed0*/  FFMA.FTZ R28, R87, R3, -R28 ;  /* 0x00000003571c7223 */ /* 0x000fcc000001081c */
[----:B------:R-:W0:Y:S01]  /*4ee0*/  MUFU.EX2 R49, R49 ;  /* 0x0000003100317308 */ /* 0x000e220000000800 */
[----:B-1----:R-:W-:Y:S01]  /*4ef0*/  FADD.FTZ R30, R42, R7 ;  /* 0x000000072a1e7221 */ /* 0x002fe20000010000 */
[----:B------:R-:W-:-:S03]  /*4f00*/  FADD.FTZ R7, R41, R6 ;  /* 0x0000000629077221 */ /* 0x000fc60000010000 */
[----:B--2---:R-:W-:Y:S01]  /*4f10*/  FADD.FTZ R30, R35, R30 ;  /* 0x0000001e231e7221 */ /* 0x004fe20000010000 */
[----:B---3--:R-:W-:Y:S02]  /*4f20*/  FADD.FTZ R6, R44, R7 ;  /* 0x000000072c067221 */ /* 0x008fe40000010000 */
[----:B------:R-:W1:Y:S01]  /*4f30*/  MUFU.EX2 R52, R52 ;  /* 0x0000003400347308 */ /* 0x000e620000000800 */
[----:B----4-:R-:W-:-:S07]  /*4f40*/  FADD.FTZ R7, R39, R30 ;  /* 0x0000001e27077221 */ /* 0x010fce0000010000 */
[----:B------:R-:W2:Y:S08]  /*4f50*/  MUFU.EX2 R75, R63 ;  /* 0x0000003f004b7308 */ /* 0x000eb00000000800 */
[----:B------:R-:W3:Y:S08]  /*4f60*/  MUFU.EX2 R53, R53 ;  /* 0x0000003500357308 */ /* 0x000ef00000000800 */
[----:B------:R5:W-:Y:S08]  /*4f70*/  MUFU.EX2 R63, R47 ;  /* 0x0000002f003f7308 */ /* 0x000bf00000000800 */
[----:B------:R-:W4:Y:S01]  /*4f80*/  MUFU.EX2 R70, R66 ;  /* 0x0000004200467308 */ /* 0x000f220000000800 */
[----:B-----5:R-:W-:Y:S01]  /*4f90*/  FADD.FTZ R47, R45, R6 ;  /* 0x000000062d2f7221 */ /* 0x020fe20000010000 */
[----:B------:R-:W-:-:S03]  /*4fa0*/  FADD.FTZ R6, R54, R7 ;  /* 0x0000000736067221 */ /* 0x000fc60000010000 */
[----:B------:R-:W-:Y:S01]  /*4fb0*/  FADD.FTZ R30, R48, R47 ;  /* 0x0000002f301e7221 */ /* 0x000fe20000010000 */
[----:B------:R-:W-:Y:S02]  /*4fc0*/  FADD.FTZ R7, R67, R6 ;  /* 0x0000000643077221 */ /* 0x000fe40000010000 */
[----:B------:R-:W5:Y:S01]  /*4fd0*/  MUFU.EX2 R56, R56 ;  /* 0x0000003800387308 */ /* 0x000f620000000800 */
[----:B0-----:R-:W-:Y:S01]  /*4fe0*/  FADD.FTZ R47, R49, R30 ;  /* 0x0000001e312f7221 */ /* 0x001fe20000010000 */
[----:B------:R-:W-:-:S03]  /*4ff0*/  FADD.FTZ R6, R74, R7 ;  /* 0x000000074a067221 */ /* 0x000fc60000010000 */
[----:B-1----:R-:W-:Y:S01]  /*5000*/  FADD.FTZ R30, R52, R47 ;  /* 0x0000002f341e7221 */ /* 0x002fe20000010000 */
[----:B--2---:R-:W-:Y:S02]  /*5010*/  FADD.FTZ R7, R75, R6 ;  /* 0x000000064b077221 */ /* 0x004fe40000010000 */
[----:B------:R-:W0:Y:S01]  /*5020*/  MUFU.EX2 R57, R57 ;  /* 0x0000003900397308 */ /* 0x000e220000000800 */
[----:B---3--:R-:W-:Y:S01]  /*5030*/  FADD.FTZ R47, R53, R30 ;  /* 0x0000001e352f7221 */ /* 0x008fe20000010000 */
[----:B----4-:R-:W-:-:S04]  /*5040*/  FADD.FTZ R6, R70, R7 ;  /* 0x0000000746067221 */ /* 0x010fc80000010000 */
[----:B------:R-:W-:Y:S02]  /*5050*/  FADD.FTZ R6, R71, R6 ;  /* 0x0000000647067221 */ /* 0x000fe40000010000 */
[----:B------:R-:W1:Y:S01]  /*5060*/  MUFU.EX2 R60, R60 ;  /* 0x0000003c003c7308 */ /* 0x000e620000000800 */
[----:B-----5:R-:W-:Y:S01]  /*5070*/  FADD.FTZ R30, R56, R47 ;  /* 0x0000002f381e7221 */ /* 0x020fe20000010000 */
        /* <DEDUP_REMOVED lines=39> */
.L_x_10175:
[----:B------:R-:W-:Y:S01]  /*52f0*/  ULEA UR6, UR6, UR40, 0x3 ;  /* 0x0000002806067291 */ /* 0x000fe2000f8e183f */
[----:B------:R-:W-:Y:S01]  /*5300*/  F2FP.BF16.F32.PACK_AB R28, R12, R11 ;  /* 0x0000000b0c1c723e */ /* 0x000fe200000010ff */
[----:B------:R-:W-:Y:S01]  /*5310*/  FMUL.FTZ R88, R88, R9 ;  /* 0x0000000958587220 */ /* 0x000fe20000410000 */
[----:B------:R-:W-:Y:S01]  /*5320*/  F2FP.BF16.F32.PACK_AB R30, R14, R13 ;  /* 0x0000000d0e1e723e */ /* 0x000fe200000010ff */
        /* <DEDUP_REMOVED lines=14> */
[----:B------:R-:W-:Y:S01]  /*5410*/  SYNCS.ARRIVE.TRANS64.RED.A1T0 RZ, [UR6], RZ ;  /* 0x000000ffffff79a7 */ /* 0x000fe20008100406 */
[----:B------:R-:W-:Y:S01]  /*5420*/  F2FP.BF16.F32.PACK_AB R25, R80, R26 ;  /* 0x0000001a5019723e */ /* 0x000fe200000010ff */
[----:B------:R-:W-:Y:S01]  /*5430*/  STSM.16.M88.4 [R16+0x21800], R28 ;  /* 0x0218001c10007844 */ /* 0x000fe20000000200 */
[----:B------:R-:W-:Y:S01]  /*5440*/  F2FP.BF16.F32.PACK_AB R26, R36, R33 ;  /* 0x00000021241a723e */ /* 0x000fe200000010ff */
[----:B------:R-:W-:Y:S01]  /*5450*/  UMOV UR6, UR38 ;  /* 0x0000002600067c82 */ /* 0x000fe20008000000 */
[----:B------:R-:W-:Y:S01]  /*5460*/  F2FP.BF16.F32.PACK_AB R27, R43, R27 ;  /* 0x0000001b2b1b723e */ /* 0x000fe200000010ff */
[----:B------:R0:W-:Y:S01]  /*5470*/  STSM.16.M88.4 [R22], R12 ;  /* 0x0000000c16007844 */ /* 0x0001e20000000200 */
[----:B------:R-:W-:Y:S01]  /*5480*/  F2FP.BF16.F32.PACK_AB R33, R42, R34 ;  /* 0x000000222a21723e */ /* 0x000fe200000010ff */
[----:B------:R-:W-:Y:S01]  /*5490*/  FMUL.FTZ R100, R100, R9 ;  /* 0x0000000964647220 */ /* 0x000fe20000410000 */
[----:B------:R-:W-:Y:S01]  /*54a0*/  F2FP.BF16.F32.PACK_AB R32, R40, R37 ;  /* 0x000000252820723e */ /* 0x000fe200000010ff */
[----:B------:R1:W-:Y:S01]  /*54b0*/  STSM.16.M88.4 [R18], R24 ;  /* 0x0000001812007844 */ /* 0x0003e20000000200 */
[----:B------:R-:W-:Y:S01]  /*54c0*/  F2FP.BF16.F32.PACK_AB R34, R44, R41 ;  /* 0x000000292c22723e */ /* 0x000fe200000010ff */
[----:B------:R-:W-:Y:S01]  /*54d0*/  FMUL.FTZ R101, R101, R9 ;  /* 0x0000000965657220 */ /* 0x000fe20000410000 */
        /* <DEDUP_REMOVED lines=26> */
[----:B-1----:R-:W-:Y:S01]  /*5680*/  F2FP.BF16.F32.PACK_AB R24, R72, R69 ;  /* 0x000000454818723e */ /* 0x002fe200000010ff */
[----:B------:R-:W-:Y:S01]  /*5690*/  FMUL.FTZ R124, R124, R9 ;  /* 0x000000097c7c7220 */ /* 0x000fe20000410000 */
[----:B------:R-:W-:Y:S01]  /*56a0*/  F2FP.BF16.F32.PACK_AB R25, R51, R50 ;  /* 0x000000323319723e */ /* 0x000fe200000010ff */
[----:B------:R2:W-:Y:S01]  /*56b0*/  STSM.16.M88.4 [R18+0x6000], R28 ;  /* 0x0060001c12007844 */ /* 0x0005e20000000200 */
[----:B------:R-:W-:Y:S01]  /*56c0*/  F2FP.BF16.F32.PACK_AB R26, R10, R73 ;  /* 0x000000490a1a723e */ /* 0x000fe200000010ff */
[-C--:B------:R-:W-:Y:S01]  /*56d0*/  FMUL.FTZ R125, R125, R9.reuse ;  /* 0x000000097d7d7220 */ /* 0x080fe20000410000 */
[----:B------:R-:W-:Y:S01]  /*56e0*/  F2FP.BF16.F32.PACK_AB R27, R47, R46 ;  /* 0x0000002e2f1b723e */ /* 0x000fe200000010ff */
[-C--:B------:R-:W-:Y:S01]  /*56f0*/  FMUL.FTZ R128, R128, R9.reuse ;  /* 0x0000000980807220 */ /* 0x080fe20000410000 */
[----:B------:R-:W-:Y:S01]  /*5700*/  ISETP.GT.AND P1, PT, R4, RZ, PT ;  /* 0x000000ff0400720c */ /* 0x000fe20003f24270 */
[-C--:B------:R-:W-:Y:S01]  /*5710*/  FMUL.FTZ R129, R129, R9.reuse ;  /* 0x0000000981817220 */ /* 0x080fe20000410000 */
[-C--:B------:R-:W-:Y:S01]  /*5720*/  FMUL.FTZ R132, R132, R9.reuse ;  /* 0x0000000984847220 */ /* 0x080fe20000410000 */
[----:B------:R2:W-:Y:S01]  /*5730*/  STSM.16.M88.4 [R17+0x6000], R24 ;  /* 0x0060001811007844 */ /* 0x0005e20000000200 */
[----:B------:R-:W-:Y:S01]  /*5740*/  FMUL.FTZ R133, R133, R9 ;  /* 0x0000000985857220 */ /* 0x000fe20000410000 */
[-C--:B------:R-:W-:Y:S01]  /*5750*/  FMUL.FTZ R90, R90, R8.reuse ;  /* 0x000000085a5a7220 */ /* 0x080fe20000410000 */
        /* <DEDUP_REMOVED lines=29> */
[----:B------:R-:W-:Y:S01]  /*5930*/  VIADD R4, R4, 0xffffffff ;  /* 0xffffffff04047836 */ /* 0x000fe20000000000 */
[----:B------:R-:W-:Y:S01]  /*5940*/  MOV R10, R2 ;  /* 0x00000002000a7202 */ /* 0x000fe20000000f00 */
[----:B------:R-:W-:-:S02]  /*5950*/  IMAD.MOV.U32 R8, RZ, RZ, R5 ;  /* 0x000000ffff087224 */ /* 0x000fc400078e0005 */
[----:B------:R-:W-:Y:S01]  /*5960*/  IMAD.MOV.U32 R9, RZ, RZ, R0 ;  /* 0x000000ffff097224 */ /* 0x000fe200078e0000 */
[----:B0-----:R-:W-:Y:S01]  /*5970*/  NOP ;  /* 0x0000000000007918 */ /* 0x001fe20000000000 */
[----:B--2---:R-:W-:Y:S05]  /*5980*/  @P1 BRA `(.L_x_10176) ;  /* 0xffffffdc00d41947 */ /* 0x004fea000383ffff */
.L_x_10165:
[----:B------:R-:W-:Y:S06]  /*5990*/  BAR.ARV 0x8, 0x200 ;  /* 0x0208000000007b1d */ /* 0x000fec0000002000 */
[----:B------:R-:W-:Y:S05]  /*59a0*/  @!P0 BRA `(.L_x_10177) ;  /* 0x0000000000048947 */ /* 0x000fea0003800000 */
[----:B------:R-:W-:Y:S01]  /*59b0*/  BPT.TRAP 0x1 ;  /* 0x000000040000795c */ /* 0x000fe20000300000 */
.L_x_10177:
[----:B------:R-:W-:Y:S01]  /*59c0*/  ULEA UR4, UR38, UR40, 0x3 ;  /* 0x0000002826047291 */ /* 0x000fe2000f8e183f */
[----:B------:R-:W-:-:S08]  /*59d0*/  SHF.L.U32 R4, R2, 0x1f, RZ ;  /* 0x0000001f02047819 */ /* 0x000fd000000006ff */
[----:B------:R0:W2:Y:S01]  /*59e0*/  SYNCS.PHASECHK.TRANS64.TRYWAIT P1, [UR4+0x2d850], R4 ;  /* 0x02d85004ff0075a7 */ /* 0x0000a20008020144 */
[----:B------:R-:W-:Y:S05]  /*59f0*/  @!P0 BRA `(.L_x_10178) ;  /* 0x0000000000048947 */ /* 0x000fea0003800000 */
[----:B------:R-:W-:Y:S01]  /*5a00*/  BPT.TRAP 0x1 ;  /* 0x000000040000795c */ /* 0x000fe20000300000 */
.L_x_10178:
[----:B--2---:R-:W-:Y:S05]  /*5a10*/  @P1 BRA `(.L_x_10179) ;  /* 0x0000000000081947 */ /* 0x004fea0003800000 */
[----:B------:R-:W2:Y:S02]  /*5a20*/  SYNCS.PHASECHK.TRANS64.TRYWAIT P1, [UR4+0x2d850], R4 ;  /* 0x02d85004ff0075a7 */ /* 0x000ea40008020144 */
[----:B--2---:R-:W-:Y:S05]  /*5a30*/  @!P1 BRA `(.L_x_10180) ;  /* 0x0000007800009947 */ /* 0x004fea0003800000 */
.L_x_10179:
[----:B------:R-:W-:Y:S01]  /*5a40*/  UIADD3 UR40, UR40, 0x400, URZ ;  /* 0x0000040028287890 */ /* 0x000fe2000fffe03f */
[----:B------:R-:W-:Y:S01]  /*5a50*/  WARPGROUP.ARRIVE ;  /* 0x00000000000079c5 */ /* 0x000fe20000000000 */
[----:B------:R-:W-:Y:S01]  /*5a60*/  ULOP3.LUT UR39, UR39, 0x10000, URZ, 0xfc, !UPT ;  /* 0x0001000027277892 */ /* 0x000fe2000f8efc3f */
[----:B-1----:R-:W1:Y:S01]  /*5a70*/  SHFL.BFLY PT, R9, R6, 0x2, 0x1f ;  /* 0x0c401f0006097f89 */ /* 0x002e6200000e0000 */
[----:B------:R-:W-:Y:S01]  /*5a80*/  USHF.R.U32.HI UR40, URZ, 0x4, UR40 ;  /* 0x000000043f287899 */ /* 0x000fe20008011628 */
[----:B------:R-:W-:Y:S01]  /*5a90*/  IMAD.MOV.U32 R45, RZ, RZ, RZ ;  /* 0x000000ffff2d7224 */ /* 0x000fe200078e00ff */
[----:B------:R-:W-:Y:S01]  /*5aa0*/  UMOV UR9, 0x40000040 ;  /* 0x4000004000097882 */ /* 0x000fe20000000000 */
[----:B------:R-:W-:Y:S01]  /*5ab0*/  UMOV UR11, 0x80000020 ;  /* 0x80000020000b7882 */ /* 0x000fe20000000000 */
[----:B------:R-:W-:Y:S01]  /*5ac0*/  ULOP3.LUT UR40, UR40, 0x3fff, URZ, 0xc0, !UPT ;  /* 0x00003fff28287892 */ /* 0x000fe2000f8ec03f */
[----:B0-----:R-:W0:Y:S01]  /*5ad0*/  SHFL.BFLY PT, R4, R7, 0x2, 0x1f ;  /* 0x0c401f0007047f89 */ /* 0x001e2200000e0000 */
[----:B------:R-:W-:Y:S01]  /*5ae0*/  UMOV UR8, UR39 ;  /* 0x0000002700087c82 */ /* 0x000fe20008000000 */
[----:B------:R-:W-:Y:S01]  /*5af0*/  IMAD.MOV.U32 R28, RZ, RZ, -0x800000 ;  /* 0xff800000ff1c7424 */ /* 0x000fe200078e00ff */
[----:B------:R-:W-:Y:S01]  /*5b00*/  ULOP3.LUT UR5, UR40, 0x2000000, URZ, 0xfc, !UPT ;  /* 0x0200000028057892 */ /* 0x000fe2000f8efc3f */
[----:B------:R-:W-:-:S03]  /*5b10*/  IMAD.MOV.U32 R29, RZ, RZ, -0x800000 ;  /* 0xff800000ff1d7424 */ /* 0x000fc600078e00ff */
[----:B------:R-:W-:-:S07]  /*5b20*/  UIMAD UR5, UR38, 0x600, UR5 ;  /* 0x00000600260578a4 */ /* 0x000fce000f8e0205 */
[----:B------:R-:W-:Y:S02]  /*5b30*/  UMOV UR10, UR5 ;  /* 0x00000005000a7c82 */ /* 0x000fe40008000000 */
[----:B------:R-:W-:Y:S01]  /*5b40*/  HGMMA.64x96x16.F32.BF16 R88, gdesc[UR8].tnspB, R88, gsb0 ;  /* 0x41600000085879f0 */ /* 0x000fe20008001858 */
[----:B------:R-:W-:Y:S01]  /*5b50*/  UIADD3 UR8, UR39, 0x2, URZ ;  /* 0x0000000227087890 */ /* 0x000fe2000fffe03f */
[----:B-1----:R-:W-:Y:S01]  /*5b60*/  FADD.FTZ R9, R9, R6 ;  /* 0x0000000609097221 */ /* 0x002fe20000010000 */
[----:B------:R-:W-:Y:S01]  /*5b70*/  UIADD3 UR10, UR5, 0x40, URZ ;  /* 0x00000040050a7890 */ /* 0x000fe2000fffe03f */
[----:B------:R-:W-:Y:S01]  /*5b80*/  UMOV UR9, 0x40000040 ;  /* 0x4000004000097882 */ /* 0x000fe20000000000 */
[----:B------:R-:W-:Y:S01]  /*5b90*/  UMOV UR11, 0x80000020 ;  /* 0x80000020000b7882 */ /* 0x000fe20000000000 */
[----:B0-----:R-:W-:Y:S02]  /*5ba0*/  FADD.FTZ R8, R4, R7 ;  /* 0x0000000704087221 */ /* 0x001fe40000010000 */
        /* <DEDUP_REMOVED lines=65> */
.L_x_10181:
        /* <DEDUP_REMOVED lines=55> */
[----:B------:R-:W-:Y:S01]  /*6330*/  VIADD R145, R145, 0x1 ;  /* 0x0000000191917836 */ /* 0x000fe20000000000 */
[----:B------:R-:W-:Y:S01]  /*6340*/  LOP3.LUT R2, R2, UR4, RZ, 0x3c, !PT ;  /* 0x0000000402027c12 */ /* 0x000fe2000f8e3cff */
[----:B------:R-:W-:-:S12]  /*6350*/  USEL UR38, UR38, URZ, UP0 ;  /* 0x0000003f26267287 */ /* 0x000fd80008000000 */
.L_x_10157:
[----:B------:R-:W0:Y:S08]  /*6360*/  S2UR UR41, SR_CgaCtaId ;  /* 0x00000000002979c3 */ /* 0x000e300000008800 */
[----:B------:R-:W-:Y:S06]  /*6370*/  BAR.SYNC.DEFER_BLOCKING 0x5, 0x200 ;  /* 0x0148000000007b1d */ /* 0x000fec0000010000 */
[----:B------:R-:W-:Y:S01]  /*6380*/  UMOV UR40, 0x400 ;  /* 0x0000040000287882 */ /* 0x000fe20000000000 */
[----:B------:R-:W-:Y:S01]  /*6390*/  BSSY B0, `(.L_x_10182) ;  /* 0x00001a0000007945 */ /* 0x000fe20003800000 */
[----:B0-----:R-:W-:-:S09]  /*63a0*/  ULEA UR40, UR41, UR40, 0x18 ;  /* 0x0000002829287291 */ /* 0x001fd2000f8ec03f */
[----:B------:R-:W0:Y:S01]  /*63b0*/  LDS.128 R32, [UR40+0x2d8d0] ;  /* 0x02d8d028ff207984 */ /* 0x000e220008000c00 */
[----:B------:R-:W-:Y:S06]  /*63c0*/  BAR.ARV 0x4, 0x200 ;  /* 0x0108000000007b1d */ /* 0x000fec0000002000 */
[----:B------:R-:W-:Y:S05]  /*63d0*/  @P0 BRA `(.L_x_10183) ;  /* 0x00000010001c0947 */ /* 0x000fea0003800000 */
[----:B------:R-:W1:Y:S08]  /*63e0*/  S2UR UR6, SR_SWINHI ;  /* 0x00000000000679c3 */ /* 0x000e700000002f00 */
[----:B------:R-:W-:Y:S01]  /*63f0*/  BAR.SYNC.DEFER_BLOCKING 0x1, 0x180 ;  /* 0x0046000000007b1d */ /* 0x000fe20000010000 */
[----:B------:R-:W-:Y:S02]  /*6400*/  F2FP.BF16.F32.PACK_AB R6, R51, R6 ;  /* 0x000000063306723e */ /* 0x000fe400000010ff */
[----:B------:R-:W-:-:S03]  /*6410*/  F2FP.BF16.F32.PACK_AB R26, R39, R26 ;  /* 0x0000001a271a723e */ /* 0x000fc600000010ff */
[----:B------:R-:W-:Y:S01]  /*6420*/  UMOV UR4, UR40 ;  /* 0x0000002800047c82 */ /* 0x000fe20008000000 */
[----:B-1----:R-:W-:Y:S01]  /*6430*/  UMOV UR5, UR6 ;  /* 0x0000000600057c82 */ /* 0x002fe20008000000 */
[----:B------:R-:W-:Y:S02]  /*6440*/  IMAD.U32 R20, RZ, RZ, UR4 ;  /* 0x00000004ff147e24 */ /* 0x000fe4000f8e00ff */
[----:B------:R-:W-:Y:S01]  /*6450*/  IMAD.U32 R21, RZ, RZ, UR5 ;  /* 0x00000005ff157e24 */ /* 0x000fe2000f8e00ff */
[----:B------:R-:W-:Y:S01]  /*6460*/  ULDC.64 UR4, c[0x0][0xc08] ;  /* 0x0003020000047ab9 */ /* 0x000fe20000000a00 */
[----:B------:R-:W-:-:S03]  /*6470*/  IMAD.WIDE R4, R152, 0x2, R20 ;  /* 0x0000000298047825 */ /* 0x000fc600078e0214 */
[C---:B------:R-:W-:Y:S02]  /*6480*/  IADD3 R75, P4, R4.reuse, 0x20, RZ ;  /* 0x00000020044b7810 */ /* 0x040fe40007f9e0ff */
[C---:B------:R-:W-:Y:S02]  /*6490*/  IADD3 R77, P3, R4.reuse, 0x3000, RZ ;  /* 0x00003000044d7810 */ /* 0x040fe40007f7e0ff */
[----:B------:R-:W-:Y:S01]  /*64a0*/  LOP3.LUT R9, R4, 0x180, RZ, 0xc0, !PT ;  /* 0x0000018004097812 */ /* 0x000fe200078ec0ff */
[--C-:B------:R-:W-:Y:S01]  /*64b0*/  IMAD.X R15, RZ, RZ, R5.reuse, P4 ;  /* 0x000000ffff0f7224 */ /* 0x100fe200020e0605 */
[----:B------:R-:W-:Y:S01]  /*64c0*/  LOP3.LUT R12, R75, 0x180, RZ, 0xc0, !PT ;  /* 0x000001804b0c7812 */ /* 0x000fe200078ec0ff */
[----:B------:R-:W-:Y:S01]  /*64d0*/  IMAD.X R13, RZ, RZ, R5, P3 ;  /* 0x000000ffff0d7224 */ /* 0x000fe200018e0605 */
[----:B0-----:R-:W-:Y:S02]  /*64e0*/  LOP3.LUT R32, R77, 0x180, RZ, 0xc0, !PT ;  /* 0x000001804d207812 */ /* 0x001fe400078ec0ff */
[----:B------:R-:W-:-:S02]  /*64f0*/  SHF.R.U64 R9, R9, 0x3, RZ ;  /* 0x0000000309097819 */ /* 0x000fc400000012ff */
[----:B------:R-:W-:Y:S02]  /*6500*/  SHF.R.U64 R12, R12, 0x3, RZ ;  /* 0x000000030c0c7819 */ /* 0x000fe400000012ff */
[C---:B------:R-:W-:Y:S02]  /*6510*/  IADD3 R79, P2, R4.reuse, 0x3020, RZ ;  /* 0x00003020044f7810 */ /* 0x040fe40007f5e0ff */
[C---:B------:R-:W-:Y:S02]  /*6520*/  IADD3 R81, P1, R4.reuse, 0x6000, RZ ;  /* 0x0000600004517810 */ /* 0x040fe40007f3e0ff */
[----:B------:R-:W-:Y:S02]  /*6530*/  IADD3 R72, P0, R4, 0x6020, RZ ;  /* 0x0000602004487810 */ /* 0x000fe40007f1e0ff */
[----:B------:R-:W-:Y:S02]  /*6540*/  SHF.R.U64 R32, R32, 0x3, RZ ;  /* 0x0000000320207819 */ /* 0x000fe400000012ff */
[----:B------:R-:W-:Y:S01]  /*6550*/  LOP3.LUT R4, R9, R4, RZ, 0x3c, !PT ;  /* 0x0000000409047212 */ /* 0x000fe200078e3cff */
[--C-:B------:R-:W-:Y:S01]  /*6560*/  IMAD.X R9, RZ, RZ, R5.reuse, P1 ;  /* 0x000000ffff097224 */ /* 0x100fe200008e0605 */
[----:B------:R-:W-:Y:S01]  /*6570*/  LOP3.LUT R14, R12, R75, RZ, 0x3c, !PT ;  /* 0x0000004b0c0e7212 */ /* 0x000fe200078e3cff */
[----:B------:R-:W-:Y:S01]  /*6580*/  IMAD.X R25, RZ, RZ, R5, P0 ;  /* 0x000000ffff197224 */ /* 0x000fe200000e0605 */
[----:B------:R-:W-:-:S02]  /*6590*/  LOP3.LUT R12, R32, R77, RZ, 0x3c, !PT ;  /* 0x0000004d200c7212 */ /* 0x000fc400078e3cff */
[----:B------:R-:W-:Y:S02]  /*65a0*/  MOV R32, R4 ;  /* 0x0000000400207202 */ /* 0x000fe40000000f00 */
[----:B------:R-:W-:Y:S02]  /*65b0*/  IADD3.X R11, RZ, R5, RZ, P2, !PT ;  /* 0x00000005ff0b7210 */ /* 0x000fe400017fe4ff */
[----:B------:R-:W-:Y:S02]  /*65c0*/  F2FP.BF16.F32.PACK_AB R4, R8, R7 ;  /* 0x000000070804723e */ /* 0x000fe400000010ff */
[----:B------:R-:W-:Y:S02]  /*65d0*/  F2FP.BF16.F32.PACK_AB R5, R24, R63 ;  /* 0x0000003f1805723e */ /* 0x000fe400000010ff */
[----:B------:R-:W-:Y:S01]  /*65e0*/  LOP3.LUT R8, R79, 0x180, RZ, 0xc0, !PT ;  /* 0x000001804f087812 */ /* 0x000fe200078ec0ff */
[----:B------:R-:W0:Y:S01]  /*65f0*/  LDC.64 R62, c[0x0][0xc00] ;  /* 0x00030000ff3e7b82 */ /* 0x000e220000000a00 */
[----:B------:R-:W-:-:S02]  /*6600*/  LOP3.LUT R24, R81, 0x180, RZ, 0xc0, !PT ;  /* 0x0000018051187812 */ /* 0x000fc400078ec0ff */
[----:B------:R-:W-:Y:S02]  /*6610*/  LOP3.LUT R51, R72, 0x180, RZ, 0xc0, !PT ;  /* 0x0000018048337812 */ /* 0x000fe400078ec0ff */
[----:B------:R-:W-:Y:S02]  /*6620*/  SHF.R.U64 R8, R8, 0x3, RZ ;  /* 0x0000000308087819 */ /* 0x000fe400000012ff */
[----:B------:R-:W-:Y:S02]  /*6630*/  SHF.R.U64 R24, R24, 0x3, RZ ;  /* 0x0000000318187819 */ /* 0x000fe400000012ff */
[----:B------:R-:W-:Y:S02]  /*6640*/  F2FP.BF16.F32.PACK_AB R7, R10, R73 ;  /* 0x000000490a07723e */ /* 0x000fe400000010ff */
[----:B------:R-:W-:Y:S02]  /*6650*/  SHF.R.U64 R51, R51, 0x3, RZ ;  /* 0x0000000333337819 */ /* 0x000fe400000012ff */
[----:B------:R-:W-:Y:S01]  /*6660*/  LOP3.LUT R10, R8, R79, RZ, 0x3c, !PT ;  /* 0x0000004f080a7212 */ /* 0x000fe200078e3cff */
[----:B------:R1:W-:Y:S01]  /*6670*/  STSM.16.M88.4 [R32], R4 ;  /* 0x0000000420007844 */ /* 0x0003e20000000200 */
[----:B------:R-:W-:-:S02]  /*6680*/  LOP3.LUT R8, R24, R81, RZ, 0x3c, !PT ;  /* 0x0000005118087212 */ /* 0x000fc400078e3cff */
[----:B------:R-:W-:Y:S02]  /*6690*/  LOP3.LUT R24, R51, R72, RZ, 0x3c, !PT ;  /* 0x0000004833187212 */ /* 0x000fe400078e3cff */
[----:B------:R-:W-:Y:S02]  /*66a0*/  MOV R72, R10 ;  /* 0x0000000a00487202 */ /* 0x000fe40000000f00 */
[----:B------:R-:W-:Y:S02]  /*66b0*/  MOV R51, R8 ;  /* 0x0000000800337202 */ /* 0x000fe40000000f00 */
[----:B------:R-:W-:Y:S02]  /*66c0*/  MOV R74, R14 ;  /* 0x0000000e004a7202 */ /* 0x000fe40000000f00 */
[----:B------:R-:W-:Y:S02]  /*66d0*/  F2FP.BF16.F32.PACK_AB R8, R48, R31 ;  /* 0x0000001f3008723e */ /* 0x000fe400000010ff */
[----:B------:R-:W-:-:S02]  /*66e0*/  F2FP.BF16.F32.PACK_AB R9, R70, R71 ;  /* 0x000000474609723e */ /* 0x000fc400000010ff */
[----:B------:R-:W-:Y:S02]  /*66f0*/  F2FP.BF16.F32.PACK_AB R10, R49, R30 ;  /* 0x0000001e310a723e */ /* 0x000fe400000010ff */
[----:B------:R-:W-:Y:S01]  /*6700*/  F2FP.BF16.F32.PACK_AB R11, R68, R69 ;  /* 0x00000045440b723e */ /* 0x000fe200000010ff */
[----:B------:R-:W2:Y:S01]  /*6710*/  LDC.64 R30, c[0x0][0xc00] ;  /* 0x00030000ff1e7b82 */ /* 0x000ea20000000a00 */
[----:B------:R-:W-:Y:S02]  /*6720*/  MOV R73, R12 ;  /* 0x0000000c00497202 */ /* 0x000fe40000000f00 */
[----:B------:R-:W-:Y:S01]  /*6730*/  F2FP.BF16.F32.PACK_AB R12, R46, R43 ;  /* 0x0000002b2e0c723e */ /* 0x000fe200000010ff */
[----:B------:R3:W-:Y:S01]  /*6740*/  STSM.16.M88.4 [R74], R8 ;  /* 0x000000084a007844 */ /* 0x0007e20000000200 */
[----:B------:R-:W-:Y:S02]  /*6750*/  F2FP.BF16.F32.PACK_AB R13, R66, R67 ;  /* 0x00000043420d723e */ /* 0x000fe400000010ff */
[----:B------:R-:W-:-:S02]  /*6760*/  F2FP.BF16.F32.PACK_AB R14, R47, R44 ;  /* 0x0000002c2f0e723e */ /* 0x000fc400000010ff */
[----:B------:R-:W-:Y:S02]  /*6770*/  F2FP.BF16.F32.PACK_AB R15, R64, R65 ;  /* 0x00000041400f723e */ /* 0x000fe400000010ff */
[----:B-1----:R-:W-:Y:S02]  /*6780*/  MOV R32, R24 ;  /* 0x0000001800207202 */ /* 0x002fe40000000f00 */
[----:B------:R-:W-:Y:S01]  /*6790*/  F2FP.BF16.F32.PACK_AB R4, R42, R37 ;  /* 0x000000252a04723e */ /* 0x000fe200000010ff */
[----:B------:R-:W-:Y:S01]  /*67a0*/  STSM.16.M88.4 [R73], R12 ;  /* 0x0000000c49007844 */ /* 0x000fe20000000200 */
[----:B------:R-:W-:Y:S02]  /*67b0*/  F2FP.BF16.F32.PACK_AB R5, R60, R61 ;  /* 0x0000003d3c05723e */ /* 0x000fe400000010ff */
[----:B------:R-:W-:Y:S02]  /*67c0*/  F2FP.BF16.F32.PACK_AB R6, R41, R36 ;  /* 0x000000242906723e */ /* 0x000fe400000010ff */
[----:B------:R-:W-:-:S02]  /*67d0*/  F2FP.BF16.F32.PACK_AB R7, R58, R59 ;  /* 0x0000003b3a07723e */ /* 0x000fc400000010ff */
[----:B------:R-:W-:Y:S02]  /*67e0*/  F2FP.BF16.F32.PACK_AB R24, R38, R27 ;  /* 0x0000001b2618723e */ /* 0x000fe400000010ff */
[----:B------:R-:W-:Y:S01]  /*67f0*/  F2FP.BF16.F32.PACK_AB R25, R56, R57 ;  /* 0x000000393819723e */ /* 0x000fe200000010ff */
[----:B------:R1:W-:Y:S01]  /*6800*/  STSM.16.M88.4 [R72], R4 ;  /* 0x0000000448007844 */ /* 0x0003e20000000200 */
[----:B------:R-:W-:Y:S01]  /*6810*/  F2FP.BF16.F32.PACK_AB R27, R54, R55 ;  /* 0x00000037361b723e */ /* 0x000fe200000010ff */
[----:B--2---:R-:W-:Y:S01]  /*6820*/  IMAD.WIDE R30, R136, 0x4, R30 ;  /* 0x00000004881e7825 */ /* 0x004fe200078e021e */
[----:B---3--:R-:W-:Y:S02]  /*6830*/  F2FP.BF16.F32.PACK_AB R8, R40, R3 ;  /* 0x000000032808723e */ /* 0x008fe400000010ff */
[----:B------:R-:W-:Y:S01]  /*6840*/  F2FP.BF16.F32.PACK_AB R9, R52, R53 ;  /* 0x000000353409723e */ /* 0x000fe200000010ff */
[----:B------:R2:W-:Y:S01]  /*6850*/  STSM.16.M88.4 [R51], R24 ;  /* 0x0000001833007844 */ /* 0x0005e20000000200 */
[----:B------:R-:W-:Y:S01]  /*6860*/  F2FP.BF16.F32.PACK_AB R10, R45, R0 ;  /* 0x000000002d0a723e */ /* 0x000fe200000010ff */
[----:B------:R-:W-:Y:S01]  /*6870*/  IMAD.MOV.U32 R3, RZ, RZ, RZ ;  /* 0x000000ffff037224 */ /* 0x000fe200078e00ff */
[----:B------:R-:W-:Y:S01]  /*6880*/  F2FP.BF16.F32.PACK_AB R11, R135, R50 ;  /* 0x00000032870b723e */ /* 0x000fe200000010ff */
[----:B------:R-:W3:Y:S01]  /*6890*/  LDC R0, c[0x0][0xbe8] ;  /* 0x0002fa00ff007b82 */ /* 0x000ee20000000800 */
[----:B------:R-:W-:-:S02]  /*68a0*/  ISETP.NE.U32.AND P2, PT, RZ, UR4, PT ;  /* 0x00000004ff007c0c */ /* 0x000fc4000bf45070 */
[----:B0-----:R-:W-:Y:S01]  /*68b0*/  ISETP.NE.U32.AND P0, PT, R62, RZ, PT ;  /* 0x000000ff3e00720c */ /* 0x001fe20003f05070 */
[----:B------:R2:W-:Y:S04]  /*68c0*/  STSM.16.M88.4 [R32], R8 ;  /* 0x0000000820007844 */ /* 0x0005e80000000200 */
[----:B------:R-:W-:Y:S01]  /*68d0*/  BAR.SYNC.DEFER_BLOCKING 0x1, 0x180 ;  /* 0x0046000000007b1d */ /* 0x000fe20000010000 */
[----:B------:R-:W-:Y:S02]  /*68e0*/  ISETP.NE.AND.EX P2, PT, RZ, UR5, PT, P2 ;  /* 0x00000005ff007c0c */ /* 0x000fe4000bf45320 */
[----:B------:R-:W-:-:S11]  /*68f0*/  ISETP.NE.AND.EX P0, PT, R63, RZ, PT, P0 ;  /* 0x000000ff3f00720c */ /* 0x000fd60003f05300 */
[C---:B-1----:R-:W-:Y:S01]  /*6900*/  @P2 LEA R4, P3, R136.reuse, UR4, 0x2 ;  /* 0x0000000488042c11 */ /* 0x042fe2000f8610ff */
[----:B------:R-:W-:Y:S02]  /*6910*/  ULDC UR4, c[0x0][0xa88] ;  /* 0x0002a20000047ab9 */ /* 0x000fe40000000800 */
[----:B------:R-:W-:Y:S01]  /*6920*/  IMAD.U32 R7, RZ, RZ, UR4 ;  /* 0x00000004ff077e24 */ /* 0x000fe2000f8e00ff */
[----:B------:R-:W-:Y:S01]  /*6930*/  @P2 LEA.HI.X R5, R136, UR5, R141, 0x2, P3 ;  /* 0x0000000588052c11 */ /* 0x000fe200098f148d */
[----:B------:R2:W5:Y:S01]  /*6940*/  @P0 LDG.E R3, desc[UR36][R30.64] ;  /* 0x000000241e030981 */ /* 0x000562000c1e1900 */
[----:B---3--:R-:W-:Y:S01]  /*6950*/  ISETP.NE.AND P1, PT, R0, 0x1, PT ;  /* 0x000000010000780c */ /* 0x008fe20003f25270 */
[----:B------:R-:W-:Y:S02]  /*6960*/  IMAD R15, R139, 0xc0, R150 ;  /* 0x000000c08b0f7824 */ /* 0x000fe400078e0296 */
[----:B------:R2:W5:Y:S10]  /*6970*/  @P2 LDG.E R7, desc[UR36][R4.64] ;  /* 0x0000002404072981 */ /* 0x000574000c1e1900 */
[----:B------:R-:W0:Y:S08]  /*6980*/  @P1 LDC R12, c[0x0][0xbec] ;  /* 0x0002fb00ff0c1b82 */ /* 0x000e300000000800 */
[----:B------:R-:W1:Y:S01]  /*6990*/  @P1 LDC R13, c[0x0][0xbf0] ;  /* 0x0002fc00ff0d1b82 */ /* 0x000e620000000800 */
[----:B--2---:R-:W-:Y:S05]  /*69a0*/  @P2 BRA `(.L_x_10184) ;  /* 0x0000000000102947 */ /* 0x004fea0003800000 */
[----:B------:R-:W-:Y:S05]  /*69b0*/  @!P0 BRA `(.L_x_10184) ;  /* 0x00000000000c8947 */ /* 0x000fea0003800000 */
[----:B------:R-:W2:Y:S04]  /*69c0*/  LDG.E R4, desc[UR36][R30.64] ;  /* 0x000000241e047981 */ /* 0x000ea8000c1e1900 */
[----:B-----5:R-:W2:Y:S02]  /*69d0*/  LDG.E R7, desc[UR36][R30.64+0x4] ;  /* 0x000004241e077981 */ /* 0x020ea4000c1e1900 */
[----:B--2---:R-:W-:-:S07]  /*69e0*/  IMAD.IADD R7, R7, 0x1, -R4 ;  /* 0x0000000107077824 */ /* 0x004fce00078e0a04 */
.L_x_10184:
[----:B------:R-:W-:Y:S01]  /*69f0*/  SHF.R.S32.HI R32, RZ, 0x1f, R138 ;  /* 0x0000001fff207819 */ /* 0x000fe2000001148a */
[----:B0-----:R-:W-:Y:S01]  /*6a00*/  @P1 IMAD.HI.U32 R4, R15, R12, RZ ;  /* 0x0000000c0f041227 */ /* 0x001fe200078e00ff */
[----:B------:R-:W-:Y:S01]  /*6a10*/  ULDC.64 UR4, c[0x0][0xb90] ;  /* 0x0002e40000047ab9 */ /* 0x000fe20000000a00 */
[--C-:B-----5:R-:W-:Y:S01]  /*6a20*/  SHF.R.S32.HI R31, RZ, 0x1f, R3.reuse ;  /* 0x0000001fff1f7819 */ /* 0x120fe20000011403 */
[----:B------:R-:W0:Y:S01]  /*6a30*/  @P1 LDC R53, c[0x0][0xbec] ;  /* 0x0002fb00ff351b82 */ /* 0x000e220000000800 */
[----:B------:R-:W-:Y:S01]  /*6a40*/  IMAD R5, R32, UR4, RZ ;  /* 0x0000000420057c24 */ /* 0x000fe2000f8e02ff */
[----:B------:R-:W-:Y:S01]  /*6a50*/  SEL R141, R141, RZ, !P0 ;  /* 0x000000ff8d8d7207 */ /* 0x000fe20004000000 */
[----:B------:R-:W-:Y:S01]  /*6a60*/  IMAD.MOV.U32 R30, RZ, RZ, R3 ;  /* 0x000000ffff1e7224 */ /* 0x000fe200078e0003 */
[----:B------:R-:W-:Y:S01]  /*6a70*/  SEL R49, R136, RZ, !P0 ;  /* 0x000000ff88317207 */ /* 0x000fe20004000000 */
[----:B------:R-:W-:Y:S01]  /*6a80*/  IMAD.MOV.U32 R9, RZ, RZ, R15 ;  /* 0x000000ffff097224 */ /* 0x000fe200078e000f */
[----:B-1----:R-:W-:Y:S01]  /*6a90*/  @P1 SHF.R.U32.HI R9, RZ, R13, R4 ;  /* 0x0000000dff091219 */ /* 0x002fe20000011604 */
[C---:B------:R-:W-:Y:S01]  /*6aa0*/  IMAD R13, R138.reuse, UR5, R5 ;  /* 0x000000058a0d7c24 */ /* 0x040fe2000f8e0205 */
[----:B------:R-:W-:Y:S01]  /*6ab0*/  ULDC.64 UR6, c[0x0][0xa80] ;  /* 0x0002a00000067ab9 */ /* 0x000fe20000000a00 */
[----:B------:R-:W-:Y:S01]  /*6ac0*/  IMAD.WIDE.U32 R4, R138, UR4, R30 ;  /* 0x000000048a047c25 */ /* 0x000fe2000f8e001e */
[----:B------:R-:W-:-:S03]  /*6ad0*/  ULDC.64 UR4, c[0x0][0xb98] ;  /* 0x0002e60000047ab9 */ /* 0x000fc60000000a00 */
[----:B------:R-:W-:Y:S01]  /*6ae0*/  IMAD R11, R144, 0x20, R137 ;  /* 0x00000020900b7824 */ /* 0x000fe200078e0289 */
[----:B------:R-:W-:Y:S01]  /*6af0*/  IADD3 R5, R5, R13, RZ ;  /* 0x0000000d05057210 */ /* 0x000fe20007ffe0ff */
[----:B------:R-:W-:Y:S01]  /*6b00*/  IMAD R6, R141, UR4, RZ ;  /* 0x000000048d067c24 */ /* 0x000fe2000f8e02ff */
[----:B------:R-:W-:Y:S01]  /*6b10*/  SHF.R.S32.HI R13, RZ, 0x1f, R9 ;  /* 0x0000001fff0d7819 */ /* 0x000fe20000011409 */
[----:B------:R-:W-:-:S04]  /*6b20*/  IMAD.WIDE R20, R11, 0x2, R20 ;  /* 0x000000020b147825 */ /* 0x000fc800078e0214 */
[----:B------:R-:W-:Y:S01]  /*6b30*/  IMAD.MOV R11, RZ, RZ, -R9 ;  /* 0x000000ffff0b7224 */ /* 0x000fe200078e0a09 */
[C---:B------:R-:W-:Y:S01]  /*6b40*/  IADD3 R25, P6, R20.reuse, 0x3000, RZ ;  /* 0x0000300014197810 */ /* 0x040fe20007fde0ff */
[----:B------:R-:W-:Y:S01]  /*6b50*/  IMAD.WIDE.U32 R4, R49, UR4, R4 ;  /* 0x0000000431047c25 */ /* 0x000fe2000f8e0004 */
[----:B------:R-:W-:Y:S02]  /*6b60*/  IADD3 R37, P4, R20, 0x6000, RZ ;  /* 0x0000600014257810 */ /* 0x000fe40007f9e0ff */
[----:B------:R-:W-:Y:S01]  /*6b70*/  LOP3.LUT R24, R25, 0x180, RZ, 0xc0, !PT ;  /* 0x0000018019187812 */ /* 0x000fe200078ec0ff */
[----:B------:R-:W-:Y:S01]  /*6b80*/  IMAD R11, R0, R11, R15 ;  /* 0x0000000b000b7224 */ /* 0x000fe200078e020f */
[----:B------:R-:W-:Y:S01]  /*6b90*/  IADD3 R4, P0, R9, R4, RZ ;  /* 0x0000000409047210 */ /* 0x000fe20007f1e0ff */
[----:B------:R-:W-:Y:S01]  /*6ba0*/  IMAD R10, R49, UR5, R6 ;  /* 0x00000005310a7c24 */ /* 0x000fe2000f8e0206 */
[----:B------:R-:W-:Y:S01]  /*6bb0*/  IADD3 R15, P2, R20, 0x1800, RZ ;  /* 0x00001800140f7810 */ /* 0x000fe20007f5e0ff */
[----:B------:R-:W-:Y:S01]  /*6bc0*/  ULDC.64 UR4, c[0x0][0xb88] ;  /* 0x0002e20000047ab9 */ /* 0x000fe20000000a00 */
[----:B------:R-:W-:Y:S01]  /*6bd0*/  SHF.R.S32.HI R6, RZ, 0x1f, R11 ;  /* 0x0000001fff067819 */ /* 0x000fe2000001140b */
[----:B------:R-:W-:Y:S01]  /*6be0*/  IMAD R14, R139, 0xc0, R148 ;  /* 0x000000c08b0e7824 */ /* 0x000fe200078e0294 */
[----:B------:R-:W-:Y:S01]  /*6bf0*/  IADD3.X R5, R13, R5, R10, P0, !PT ;  /* 0x000000050d057210 */ /* 0x000fe200007fe40a */
[----:B------:R-:W-:Y:S01]  /*6c00*/  IMAD R51, R7, R0, RZ ;  /* 0x0000000007337224 */ /* 0x000fe200078e02ff */
[----:B------:R-:W-:Y:S01]  /*6c10*/  LOP3.LUT R8, R15, 0x180, RZ, 0xc0, !PT ;  /* 0x000001800f087812 */ /* 0x000fe200078ec0ff */
[----:B------:R-:W-:Y:S01]  /*6c20*/  IMAD R12, R6, UR4, RZ ;  /* 0x00000004060c7c24 */ /* 0x000fe2000f8e02ff */
[----:B------:R-:W-:Y:S01]  /*6c30*/  IADD3 R13, P5, R20, 0x4800, RZ ;  /* 0x00004800140d7810 */ /* 0x000fe20007fbe0ff */
[----:B------:R-:W-:Y:S01]  /*6c40*/  IMAD.WIDE.U32 R4, R11, UR4, R4 ;  /* 0x000000040b047c25 */ /* 0x000fe2000f8e0004 */
[----:B------:R-:W-:-:S02]  /*6c50*/  SHF.R.U64 R8, R8, 0x3, RZ ;  /* 0x0000000308087819 */ /* 0x000fc400000012ff */
[----:B------:R-:W-:Y:S01]  /*6c60*/  LOP3.LUT R36, R37, 0x180, RZ, 0xc0, !PT ;  /* 0x0000018025247812 */ /* 0x000fe200078ec0ff */
[----:B------:R-:W-:Y:S01]  /*6c70*/  IMAD R9, R11, UR5, R12 ;  /* 0x000000050b097c24 */ /* 0x000fe2000f8e020c */
[----:B------:R-:W-:Y:S01]  /*6c80*/  ULDC.64 UR4, c[0x0][0xb50] ;  /* 0x0002d40000047ab9 */ /* 0x000fe20000000a00 */
[----:B------:R-:W-:Y:S01]  /*6c90*/  LOP3.LUT R6, R8, R15, RZ, 0x3c, !PT ;  /* 0x0000000f08067212 */ /* 0x000fe200078e3cff */
[----:B------:R-:W-:Y:S01]  /*6ca0*/  IMAD.X R7, RZ, RZ, R21, P2 ;  /* 0x000000ffff077224 */ /* 0x000fe200010e0615 */
[----:B------:R-:W-:Y:S01]  /*6cb0*/  LEA R8, P0, R4, UR4, 0x2 ;  /* 0x0000000404087c11 */ /* 0x000fe2000f8010ff */
[----:B------:R-:W-:Y:S01]  /*6cc0*/  IMAD.IADD R5, R5, 0x1, R9 ;  /* 0x0000000105057824 */ /* 0x000fe200078e0209 */
[----:B------:R-:W-:Y:S02]  /*6cd0*/  LOP3.LUT R9, R20, 0x180, RZ, 0xc0, !PT ;  /* 0x0000018014097812 */ /* 0x000fe400078ec0ff */
[----:B------:R-:W-:Y:S01]  /*6ce0*/  LOP3.LUT R12, R13, 0x180, RZ, 0xc0, !PT ;  /* 0x000001800d0c7812 */ /* 0x000fe200078ec0ff */
[----:B------:R-:W-:Y:S01]  /*6cf0*/  SHFL.IDX PT, R44, R8, RZ, 0x1c1f ;  /* 0x001c1fff082c7589 */ /* 0x000fe200000e0000 */
[----:B------:R-:W-:Y:S01]  /*6d00*/  LEA.HI.X R10, R4, UR5, R5, 0x2, P0 ;  /* 0x00000005040a7c11 */ /* 0x000fe200080f1405 */
[----:B------:R-:W-:Y:S01]  /*6d10*/  VIADD R4, R14, 0x8 ;  /* 0x000000080e047836 */ /* 0x000fe20000000000 */
[----:B------:R-:W-:Y:S01]  /*6d20*/  LOP3.LUT P0, RZ, R146, 0x3, RZ, 0xc0, !PT ;  /* 0x0000000392ff7812 */ /* 0x000fe2000780c0ff */
[----:B------:R-:W-:Y:S01]  /*6d30*/  SHFL.IDX PT, R46, R8, 0x1, 0x1c1f ;  /* 0x003c1f00082e7f89 */ /* 0x000fe200000e0000 */
[----:B------:R-:W-:Y:S01]  /*6d40*/  SHF.R.U64 R9, R9, 0x3, RZ ;  /* 0x0000000309097819 */ /* 0x000fe200000012ff */
[----:B------:R-:W-:Y:S01]  /*6d50*/  ULDC.64 UR4, c[0x0][0xaa0] ;  /* 0x0002a80000047ab9 */ /* 0x000fe20000000a00 */
[-C--:B------:R-:W-:Y:S01]  /*6d60*/  ISETP.GE.OR P2, PT, R14, R51.reuse, P0 ;  /* 0x000000330e00720c */ /* 0x080fe20000746670 */
[----:B------:R-:W1:Y:S01]  /*6d70*/  SHFL.IDX PT, R45, R10, RZ, 0x1c1f ;  /* 0x001c1fff0a2d7589 */ /* 0x000e6200000e0000 */
[----:B------:R-:W-:-:S02]  /*6d80*/  ISETP.GE.OR P0, PT, R4, R51, P0 ;  /* 0x000000330400720c */ /* 0x000fc40000706670 */
[----:B------:R-:W-:Y:S01]  /*6d90*/  IADD3 R5, P3, R20, 0x7800, RZ ;  /* 0x0000780014057810 */ /* 0x000fe20007f7e0ff */
[----:B------:R-:W2:Y:S01]  /*6da0*/  SHFL.IDX PT, R47, R10, 0x1, 0x1c1f ;  /* 0x003c1f000a2f7f89 */ /* 0x000ea200000e0000 */
[----:B------:R-:W-:Y:S01]  /*6db0*/  IMAD R30, R31, UR4, RZ ;  /* 0x000000041f1e7c24 */ /* 0x000fe2000f8e02ff */
[----:B------:R-:W-:Y:S02]  /*6dc0*/  SHF.R.U64 R24, R24, 0x3, RZ ;  /* 0x0000000318187819 */ /* 0x000fe400000012ff */
[----:B------:R-:W-:Y:S02]  /*6dd0*/  SHF.R.U64 R12, R12, 0x3, RZ ;  /* 0x000000030c0c7819 */ /* 0x000fe400000012ff */
[----:B------:R-:W-:Y:S02]  /*6de0*/  SHF.R.U64 R36, R36, 0x3, RZ ;  /* 0x0000000324247819 */ /* 0x000fe400000012ff */
[----:B------:R-:W-:Y:S01]  /*6df0*/  LOP3.LUT R20, R9, R20, RZ, 0x3c, !PT ;  /* 0x0000001409147212 */ /* 0x000fe200078e3cff */
[----:B------:R-:W-:Y:S01]  /*6e00*/  IMAD R31, R3, UR5, R30 ;  /* 0x00000005031f7c24 */ /* 0x000fe2000f8e021e */
[----:B------:R-:W-:Y:S01]  /*6e10*/  LOP3.LUT R24, R24, R25, RZ, 0x3c, !PT ;  /* 0x0000001918187212 */ /* 0x000fe200078e3cff */
[----:B-1----:R1:W-:Y:S01]  /*6e20*/  @!P2 ST.E desc[UR36][R44.64], R28 ;  /* 0x0000001c2c00a985 */ /* 0x0023e2000c101924 */
[----:B------:R-:W-:Y:S01]  /*6e30*/  LOP3.LUT R12, R12, R13, RZ, 0x3c, !PT ;  /* 0x0000000d0c0c7212 */ /* 0x000fe200078e3cff */
[----:B------:R-:W-:Y:S01]  /*6e40*/  IMAD R30, R143, 0x60, R144 ;  /* 0x000000608f1e7824 */ /* 0x000fe200078e0290 */
[----:B------:R-:W-:Y:S01]  /*6e50*/  LOP3.LUT R36, R36, R37, RZ, 0x3c, !PT ;  /* 0x0000002524247212 */ /* 0x000fe200078e3cff */
[----:B--2---:R2:W-:Y:S01]  /*6e60*/  @!P0 ST.E desc[UR36][R46.64], R29 ;  /* 0x0000001d2e008985 */ /* 0x0045e2000c101924 */
[--C-:B------:R-:W-:Y:S01]  /*6e70*/  IMAD.X R25, RZ, RZ, R21.reuse, P6 ;  /* 0x000000ffff197224 */ /* 0x100fe200030e0615 */
[----:B------:R-:W-:Y:S01]  /*6e80*/  LOP3.LUT R4, R5, 0x180, RZ, 0xc0, !PT ;  /* 0x0000018005047812 */ /* 0x000fe200078ec0ff */
[--C-:B------:R-:W-:Y:S01]  /*6e90*/  IMAD.X R13, RZ, RZ, R21.reuse, P5 ;  /* 0x000000ffff0d7224 */ /* 0x100fe200028e0615 */
[----:B------:R3:W5:Y:S01]  /*6ea0*/  LD.E.128 R8, desc[UR36][R20.64] ;  /* 0x0000002414087980 */ /* 0x000762000c101d00 */
[--C-:B------:R-:W-:Y:S01]  /*6eb0*/  IMAD.X R37, RZ, RZ, R21.reuse, P4 ;  /* 0x000000ffff257224 */ /* 0x100fe200020e0615 */
[----:B------:R-:W-:Y:S01]  /*6ec0*/  SHF.R.U64 R4, R4, 0x3, RZ ;  /* 0x0000000304047819 */ /* 0x000fe200000012ff */
[----:B------:R-:W-:Y:S01]  /*6ed0*/  IMAD.X R41, RZ, RZ, R21, P3 ;  /* 0x000000ffff297224 */ /* 0x000fe200018e0615 */
[----:B-1----:R-:W1:Y:S01]  /*6ee0*/  @P1 LDC R45, c[0x0][0xbf0] ;  /* 0x0002fc00ff2d1b82 */ /* 0x002e620000000800 */
[----:B------:R-:W-:Y:S01]  /*6ef0*/  IMAD R30, R139, 0xc0, R30 ;  /* 0x000000c08b1e7824 */ /* 0x000fe200078e021e */
[----:B------:R-:W-:Y:S01]  /*6f00*/  LOP3.LUT R40, R4, R5, RZ, 0x3c, !PT ;  /* 0x0000000504287212 */ /* 0x000fe200078e3cff */
[----:B------:R-:W5:Y:S01]  /*6f10*/  LD.E.128 R24, desc[UR36][R24.64] ;  /* 0x0000002418187980 */ /* 0x000f62000c101d00 */
[----:B--2---:R-:W-:Y:S01]  /*6f20*/  IMAD.WIDE.U32 R28, R3, UR4, RZ ;  /* 0x00000004031c7c25 */ /* 0x004fe2000f8e00ff */
[----:B------:R-:W-:-:S02]  /*6f30*/  ULDC.64 UR4, c[0x0][0xae8] ;  /* 0x0002ba0000047ab9 */ /* 0x000fc40000000a00 */
[----:B------:R-:W5:Y:S01]  /*6f40*/  LD.E.128 R4, desc[UR36][R6.64] ;  /* 0x0000002406047980 */ /* 0x000f62000c101d00 */
[----:B---3--:R-:W-:Y:S02]  /*6f50*/  IMAD.IADD R21, R29, 0x1, R31 ;  /* 0x000000011d157824 */ /* 0x008fe400078e021f */
[----:B------:R-:W-:Y:S01]  /*6f60*/  IMAD R3, R32, UR4, RZ ;  /* 0x0000000420037c24 */ /* 0x000fe2000f8e02ff */
[----:B------:R-:W5:Y:S01]  /*6f70*/  LD.E.128 R12, desc[UR36][R12.64] ;  /* 0x000000240c0c7980 */ /* 0x000f62000c101d00 */
[----:B------:R-:W-:Y:S02]  /*6f80*/  IMAD.MOV.U32 R20, RZ, RZ, R28 ;  /* 0x000000ffff147224 */ /* 0x000fe400078e001c */
[C---:B------:R-:W-:Y:S01]  /*6f90*/  IMAD R3, R138.reuse, UR5, R3 ;  /* 0x000000058a037c24 */ /* 0x040fe2000f8e0203 */
[----:B------:R-:W5:Y:S01]  /*6fa0*/  LD.E.128 R36, desc[UR36][R36.64] ;  /* 0x0000002424247980 */ /* 0x000f62000c101d00 */
[----:B------:R-:W-:Y:S01]  /*6fb0*/  IMAD.WIDE.U32 R20, R138, UR4, R20 ;  /* 0x000000048a147c25 */ /* 0x000fe2000f8e0014 */
[----:B------:R-:W-:-:S02]  /*6fc0*/  ULDC.64 UR4, c[0x0][0xaf0] ;  /* 0x0002bc0000047ab9 */ /* 0x000fc40000000a00 */
[----:B------:R-:W5:Y:S01]  /*6fd0*/  LD.E.128 R40, desc[UR36][R40.64] ;  /* 0x0000002428287980 */ /* 0x000f62000c101d00 */
[----:B0-----:R-:W-:Y:S01]  /*6fe0*/  @P1 IMAD.HI.U32 R28, R30, R53, RZ ;  /* 0x000000351e1c1227 */ /* 0x001fe200078e00ff */
[----:B------:R-:W-:Y:S01]  /*6ff0*/  IADD3 R21, R21, R3, RZ ;  /* 0x0000000315157210 */ /* 0x000fe20007ffe0ff */
[----:B------:R-:W-:Y:S01]  /*7000*/  @!PT LDS RZ, [RZ] ;  /* 0x00000000fffff984 */ /* 0x000fe20000000800 */
[----:B------:R-:W-:Y:S01]  /*7010*/  @!PT LDS RZ, [RZ] ;  /* 0x00000000fffff984 */ /* 0x000fe20000000800 */
[----:B------:R-:W-:Y:S01]  /*7020*/  @!PT LDS RZ, [RZ] ;  /* 0x00000000fffff984 */ /* 0x000fe20000000800 */
[----:B------:R-:W-:Y:S01]  /*7030*/  @!PT LDS RZ, [RZ] ;  /* 0x00000000fffff984 */ /* 0x000fe20000000800 */
[----:B------:R0:W-:Y:S06]  /*7040*/  MEMBAR.ALL.CTA ;  /* 0x0000000000007992 */ /* 0x0001ec0000008000 */
[----:B0-----:R-:W0:Y:S01]  /*7050*/  FENCE.VIEW.ASYNC.S ;  /* 0x00000000000073c6 */ /* 0x001e220000000000 */
[----:B------:R-:W-:Y:S01]  /*7060*/  IMAD.MOV.U32 R3, RZ, RZ, R30 ;  /* 0x000000ffff037224 */ /* 0x000fe200078e001e */
[----:B-1----:R-:W-:Y:S01]  /*7070*/  @P1 SHF.R.U32.HI R3, RZ, R45, R28 ;  /* 0x0000002dff031219 */ /* 0x002fe2000001161c */
[----:B------:R-:W-:-:S02]  /*7080*/  IMAD R29, R141, UR4, RZ ;  /* 0x000000048d1d7c24 */ /* 0x000fc4000f8e02ff */
[----:B------:R-:W-:Y:S01]  /*7090*/  IMAD.WIDE.U32 R20, R49, UR4, R20 ;  /* 0x0000000431147c25 */ /* 0x000fe2000f8e0014 */
[----:B------:R-:W-:-:S03]  /*70a0*/  SHF.R.S32.HI R28, RZ, 0x1f, R3 ;  /* 0x0000001fff1c7819 */ /* 0x000fc60000011403 */
[----:B------:R-:W-:Y:S01]  /*70b0*/  IMAD R29, R49, UR5, R29 ;  /* 0x00000005311d7c24 */ /* 0x000fe2000f8e021d */
[----:B------:R-:W-:Y:S01]  /*70c0*/  ULDC.64 UR4, c[0x0][0xae0] ;  /* 0x0002b80000047ab9 */ /* 0x000fe20000000a00 */
[----:B------:R-:W-:Y:S02]  /*70d0*/  IMAD.MOV R31, RZ, RZ, -R3 ;  /* 0x000000ffff1f7224 */ /* 0x000fe400078e0a03 */
[----:B------:R-:W-:Y:S02]  /*70e0*/  IMAD.IADD R21, R21, 0x1, R29 ;  /* 0x0000000115157824 */ /* 0x000fe400078e021d */
[----:B------:R-:W-:Y:S02]  /*70f0*/  IMAD R29, R0, R31, R30 ;  /* 0x0000001f001d7224 */ /* 0x000fe400078e021e */
[----:B------:R-:W-:-:S03]  /*7100*/  IMAD R28, R28, UR4, RZ ;  /* 0x000000041c1c7c24 */ /* 0x000fc6000f8e02ff */
[----:B------:R-:W-:Y:S01]  /*7110*/  SHF.R.S32.HI R0, RZ, 0x1f, R29 ;  /* 0x0000001fff007819 */ /* 0x000fe2000001141d */
[C---:B------:R-:W-:Y:S02]  /*7120*/  IMAD R31, R3.reuse, UR5, R28 ;  /* 0x00000005031f7c24 */ /* 0x040fe4000f8e021c */
[----:B------:R-:W-:Y:S01]  /*7130*/  IMAD.WIDE.U32 R20, R3, UR4, R20 ;  /* 0x0000000403147c25 */ /* 0x000fe2000f8e0014 */
[----:B------:R-:W-:-:S03]  /*7140*/  ULDC.64 UR4, c[0x0][0xad8] ;  /* 0x0002b60000047ab9 */ /* 0x000fc60000000a00 */
[----:B------:R-:W-:Y:S02]  /*7150*/  IMAD R0, R0, UR4, RZ ;  /* 0x0000000400007c24 */ /* 0x000fe4000f8e02ff */
[----:B------:R-:W-:Y:S02]  /*7160*/  IMAD.IADD R21, R21, 0x1, R31 ;  /* 0x0000000115157824 */ /* 0x000fe400078e021f */
[----:B------:R-:W-:Y:S02]  /*7170*/  IMAD R3, R29, UR5, R0 ;  /* 0x000000051d037c24 */ /* 0x000fe4000f8e0200 */
[----:B------:R-:W-:Y:S02]  /*7180*/  IMAD R0, R139, 0xc0, R144 ;  /* 0x000000c08b007824 */ /* 0x000fe400078e0290 */
[----:B------:R-:W-:Y:S01]  /*7190*/  IMAD.WIDE.U32 R20, R29, UR4, R20 ;  /* 0x000000041d147c25 */ /* 0x000fe2000f8e0014 */
[----:B------:R-:W-:Y:S02]  /*71a0*/  UIADD3 UR4, UR40, 0x2d820, URZ ;  /* 0x0002d82028047890 */ /* 0x000fe4000fffe03f */
[----:B------:R-:W-:Y:S01]  /*71b0*/  ISETP.GE.AND P0, PT, R0, R51, PT ;  /* 0x000000330000720c */ /* 0x000fe20003f06270 */
[----:B------:R-:W-:Y:S01]  /*71c0*/  IMAD.IADD R3, R21, 0x1, R3 ;  /* 0x0000000115037824 */ /* 0x000fe200078e0203 */
[----:B------:R-:W-:Y:S01]  /*71d0*/  LEA R32, P1, R20, UR6, 0x1 ;  /* 0x0000000614207c11 */ /* 0x000fe2000f8208ff */
[----:B------:R-:W-:-:S03]  /*71e0*/  UPRMT UR4, URZ, 0x654, UR4 ;  /* 0x000006543f047896 */ /* 0x000fc60008000004 */
[----:B------:R-:W-:Y:S01]  /*71f0*/  LEA.HI.X R3, R20, UR7, R3, 0x1, P1 ;  /* 0x0000000714037c11 */ /* 0x000fe200088f0c03 */
[----:B0-----:R0:W1:Y:S01]  /*7200*/  SHFL.IDX PT, R28, R32, RZ, 0x1c1f ;  /* 0x001c1fff201c7589 */ /* 0x00106200000e0000 */
[----:B------:R-:W-:Y:S03]  /*7210*/  BSSY B1, `(.L_x_10185) ;  /* 0x0000010000017945 */ /* 0x000fe60003800000 */
[----:B------:R0:W2:Y:S01]  /*7220*/  SHFL.IDX PT, R29, R3, RZ, 0x1c1f ;  /* 0x001c1fff031d7589 */ /* 0x0000a200000e0000 */
[----:B------:R-:W-:Y:S01]  /*7230*/  SYNCS.ARRIVE.TRANS64.RED.A1T0 RZ, [UR4], RZ ;  /* 0x000000ffffff79a7 */ /* 0x000fe20008100404 */
[----:B------:R-:W-:Y:S05]  /*7240*/  @P0 BRA `(.L_x_10186) ;  /* 0x0000000000300947 */ /* 0x000fea0003800000 */
[----:B------:R-:W-:Y:S02]  /*7250*/  ULDC UR4, c[0x0][0xac8] ;  /* 0x0002b20000047ab9 */ /* 0x000fe40000000800 */
[----:B------:R-:W-:Y:S02]  /*7260*/  ISETP.GE.AND P1, PT, R140, UR4, PT ;  /* 0x000000048c007c0c */ /* 0x000fe4000bf26270 */
[----:B------:R-:W-:Y:S02]  /*7270*/  ISETP.GE.AND P2, PT, R142, UR4, PT ;  /* 0x000000048e007c0c */ /* 0x000fe4000bf46270 */
[----:B------:R-:W-:-:S09]  /*7280*/  ISETP.GE.AND P0, PT, R137, UR4, PT ;  /* 0x0000000489007c0c */ /* 0x000fd2000bf06270 */
[-C--:B-1----:R-:W-:Y:S02]  /*7290*/  @!P1 LEA R30, P3, R140, R28.reuse, 0x1 ;  /* 0x0000001c8c1e9211 */ /* 0x082fe400078608ff */
[----:B------:R-:W-:Y:S02]  /*72a0*/  @!P2 LEA R44, P4, R142, R28, 0x1 ;  /* 0x0000001c8e2ca211 */ /* 0x000fe400078808ff */
[----:B--2---:R-:W-:Y:S01]  /*72b0*/  @!P0 IMAD.WIDE R20, R137, 0x2, R28 ;  /* 0x0000000289148825 */ /* 0x004fe200078e021c */
[-C--:B------:R-:W-:Y:S02]  /*72c0*/  @!P1 LEA.HI.X R31, R140, R29.reuse, R154, 0x1, P3 ;  /* 0x0000001d8c1f9211 */ /* 0x080fe400018f0c9a */
[----:B------:R-:W-:Y:S02]  /*72d0*/  @!P2 LEA.HI.X R45, R142, R29, R153, 0x1, P4 ;  /* 0x0000001d8e2da211 */ /* 0x000fe400020f0c99 */
[----:B-----5:R3:W-:Y:S04]  /*72e0*/  @!P0 ST.E.128 desc[UR36][R20.64], R8 ;  /* 0x0000000814008985 */ /* 0x0207e8000c101d24 */
[----:B------:R3:W-:Y:S04]  /*72f0*/  @!P1 ST.E.128 desc[UR36][R30.64], R24 ;  /* 0x000000181e009985 */ /* 0x0007e8000c101d24 */
[----:B------:R3:W-:Y:S02]  /*7300*/  @!P2 ST.E.128 desc[UR36][R44.64], R36 ;  /* 0x000000242c00a985 */ /* 0x0007e4000c101d24 */
.L_x_10186:
[----:B------:R-:W-:Y:S05]  /*7310*/  BSYNC B1 ;  /* 0x0000000000017941 */ /* 0x000fea0003800000 */
.L_x_10185:
[----:B------:R-:W-:Y:S01]  /*7320*/  VIADD R0, R0, 0x60 ;  /* 0x0000006000007836 */ /* 0x000fe20000000000 */
[----:B---3-5:R3:W4:Y:S04]  /*7330*/  SHFL.IDX PT, R11, R3, 0x1, 0x1c1f ;  /* 0x003c1f00030b7f89 */ /* 0x02872800000e0000 */
[----:B------:R-:W-:Y:S01]  /*7340*/  ISETP.GE.AND P0, PT, R0, R51, PT ;  /* 0x000000330000720c */ /* 0x000fe20003f06270 */
[----:B------:R3:W0:-:S12]  /*7350*/  SHFL.IDX PT, R10, R32, 0x1, 0x1c1f ;  /* 0x003c1f00200a7f89 */ /* 0x00061800000e0000 */
[----:B---3--:R-:W-:Y:S05]  /*7360*/  @P0 BRA `(.L_x_10187) ;  /* 0x0000000800880947 */ /* 0x008fea0003800000 */
[----:B------:R-:W-:Y:S02]  /*7370*/  ULDC UR4, c[0x0][0xac8] ;  /* 0x0002b20000047ab9 */ /* 0x000fe40000000800 */
[----:B------:R-:W-:Y:S02]  /*7380*/  ISETP.GE.AND P2, PT, R140, UR4, PT ;  /* 0x000000048c007c0c */ /* 0x000fe4000bf46270 */
[----:B------:R-:W-:-:S11]  /*7390*/  ISETP.GE.AND P1, PT, R137, UR4, PT ;  /* 0x0000000489007c0c */ /* 0x000fd6000bf26270 */
[C---:B0-----:R-:W-:Y:S02]  /*73a0*/  @!P2 LEA R20, P0, R140.reuse, R10, 0x1 ;  /* 0x0000000a8c14a211 */ /* 0x041fe400078008ff */
[----:B----4-:R-:W-:Y:S02]  /*73b0*/  @!P1 IMAD.WIDE R8, R137, 0x2, R10 ;  /* 0x0000000289089825 */ /* 0x010fe400078e020a */
[----:B------:R-:W-:Y:S02]  /*73c0*/  @!P2 LEA.HI.X R21, R140, R11, R154, 0x1, P0 ;  /* 0x0000000b8c15a211 */ /* 0x000fe400000f0c9a */
[----:B------:R-:W-:Y:S01]  /*73d0*/  ISETP.GE.AND P0, PT, R142, UR4, PT ;  /* 0x000000048e007c0c */ /* 0x000fe2000bf06270 */
[----:B------:R3:W-:Y:S04]  /*73e0*/  @!P1 ST.E.128 desc[UR36][R8.64], R4 ;  /* 0x0000000408009985 */ /* 0x0007e8000c101d24 */
[----:B------:R3:W-:Y:S08]  /*73f0*/  @!P2 ST.E.128 desc[UR36][R20.64], R12 ;  /* 0x0000000c1400a985 */ /* 0x0007f0000c101d24 */
[----:B------:R-:W-:Y:S05]  /*7400*/  @P0 BRA `(.L_x_10187) ;  /* 0x0000000800600947 */ /* 0x000fea0003800000 */
[----:B---3--:R-:W-:-:S04]  /*7410*/  LEA R4, P0, R142, R10, 0x1 ;  /* 0x0000000a8e047211 */ /* 0x008fc800078008ff */
[----:B------:R-:W-:-:S05]  /*7420*/  LEA.HI.X R5, R142, R11, R153, 0x1, P0 ;  /* 0x0000000b8e057211 */ /* 0x000fca00000f0c99 */
[----:B------:R0:W-:Y:S01]  /*7430*/  ST.E.128 desc[UR36][R4.64], R40 ;  /* 0x0000002804007985 */ /* 0x0001e2000c101d24 */
[----:B------:R-:W-:Y:S05]  /*7440*/  BRA `(.L_x_10187) ;  /* 0x0000000800507947 */ /* 0x000fea0003800000 */
.L_x_10183:
[----:B------:R-:W1:Y:S01]  /*7450*/  LDC.64 R6, c[0x0][0xc00] ;  /* 0x00030000ff067b82 */ /* 0x000e620000000a00 */
[C---:B------:R-:W-:Y:S01]  /*7460*/  IMAD.SHL.U32 R5, R136.reuse, 0x4, RZ ;  /* 0x0000000488057824 */ /* 0x040fe200078e00ff */
[----:B------:R-:W-:Y:S01]  /*7470*/  SHF.L.U64.HI R0, R136, 0x2, R141 ;  /* 0x0000000288007819 */ /* 0x000fe2000001028d */
[----:B------:R-:W-:Y:S01]  /*7480*/  ULDC.64 UR4, c[0x0][0xc08] ;  /* 0x0003020000047ab9 */ /* 0x000fe20000000a00 */
[----:B------:R-:W-:-:S04]  /*7490*/  IMAD.MOV.U32 R3, RZ, RZ, RZ ;  /* 0x000000ffff037224 */ /* 0x000fc800078e00ff */
[----:B------:R-:W2:Y:S01]  /*74a0*/  LDC R25, c[0x0][0xbe8] ;  /* 0x0002fa00ff197b82 */ /* 0x000ea20000000800 */
[----:B-1----:R-:W-:Y:S02]  /*74b0*/  ISETP.NE.U32.AND P0, PT, R6, RZ, PT ;  /* 0x000000ff0600720c */ /* 0x002fe40003f05070 */
[----:B------:R-:W-:Y:S02]  /*74c0*/  IADD3 R6, P1, R5, R6, RZ ;  /* 0x0000000605067210 */ /* 0x000fe40007f3e0ff */
[----:B------:R-:W-:-:S03]  /*74d0*/  ISETP.NE.AND.EX P0, PT, R7, RZ, PT, P0 ;  /* 0x000000ff0700720c */ /* 0x000fc60003f05300 */
[----:B------:R-:W-:Y:S01]  /*74e0*/  IMAD.X R7, R0, 0x1, R7, P1 ;  /* 0x0000000100077824 */ /* 0x000fe200008e0607 */
[----:B------:R-:W-:-:S04]  /*74f0*/  ISETP.NE.U32.AND P1, PT, RZ, UR4, PT ;  /* 0x00000004ff007c0c */ /* 0x000fc8000bf25070 */
[----:B------:R-:W-:-:S05]  /*7500*/  ISETP.NE.AND.EX P1, PT, RZ, UR5, PT, P1 ;  /* 0x00000005ff007c0c */ /* 0x000fca000bf25310 */
[----:B------:R1:W5:Y:S08]  /*7510*/  @P0 LDG.E R3, desc[UR36][R6.64] ;  /* 0x0000002406030981 */ /* 0x000370000c1e1900 */
[----:B------:R-:W-:Y:S01]  /*7520*/  @P1 IADD3 R4, P2, R5, UR4, RZ ;  /* 0x0000000405041c10 */ /* 0x000fe2000ff5e0ff */
[----:B------:R-:W-:-:S03]  /*7530*/  ULDC UR4, c[0x0][0xa88] ;  /* 0x0002a20000047ab9 */ /* 0x000fc60000000800 */
[----:B------:R-:W-:Y:S02]  /*7540*/  @P1 IADD3.X R5, R0, UR5, RZ, P2, !PT ;  /* 0x0000000500051c10 */ /* 0x000fe400097fe4ff */
[----:B------:R-:W-:-:S06]  /*7550*/  MOV R0, UR4 ;  /* 0x0000000400007c02 */ /* 0x000fcc0008000f00 */
[----:B------:R1:W5:Y:S01]  /*7560*/  @P1 LDG.E R0, desc[UR36][R4.64] ;  /* 0x0000002404001981 */ /* 0x000362000c1e1900 */
[----:B--2---:R-:W-:Y:S02]  /*7570*/  ISETP.NE.AND P2, PT, R25, 0x1, PT ;  /* 0x000000011900780c */ /* 0x004fe40003f45270 */
[----:B------:R-:W-:-:S11]  /*7580*/  ISETP.GE.AND P3, PT, R155, 0xc0, PT ;  /* 0x000000c09b00780c */ /* 0x000fd60003f66270 */
[----:B------:R-:W2:Y:S01]  /*7590*/  @P2 LDC R14, c[0x0][0xbec] ;  /* 0x0002fb00ff0e2b82 */ /* 0x000ea20000000800 */
[----:B-1----:R-:W-:Y:S05]  /*75a0*/  @P1 BRA `(.L_x_10188) ;  /* 0x0000000000101947 */ /* 0x002fea0003800000 */
[----:B------:R-:W-:Y:S05]  /*75b0*/  @!P0 BRA `(.L_x_10188) ;  /* 0x00000000000c8947 */ /* 0x000fea0003800000 */
[----:B------:R-:W3:Y:S04]  /*75c0*/  LDG.E R5, desc[UR36][R6.64] ;  /* 0x0000002406057981 */ /* 0x000ee8000c1e1900 */
[----:B-----5:R-:W3:Y:S02]  /*75d0*/  LDG.E R0, desc[UR36][R6.64+0x4] ;  /* 0x0000042406007981 */ /* 0x020ee4000c1e1900 */
[----:B---3--:R-:W-:-:S07]  /*75e0*/  IMAD.IADD R0, R0, 0x1, -R5 ;  /* 0x0000000100007824 */ /* 0x008fce00078e0a05 */
.L_x_10188:
[----:B------:R-:W-:Y:S01]  /*75f0*/  BSSY B1, `(.L_x_10189) ;  /* 0x000002e000017945 */ /* 0x000fe20003800000 */
[----:B------:R-:W-:Y:S02]  /*7600*/  SHF.R.S32.HI R12, RZ, 0x1f, R138 ;  /* 0x0000001fff0c7819 */ /* 0x000fe4000001148a */
[----:B------:R-:W-:Y:S02]  /*7610*/  SEL R13, R136, RZ, !P0 ;  /* 0x000000ff880d7207 */ /* 0x000fe40004000000 */
[----:B------:R-:W-:Y:S02]  /*7620*/  SEL R141, R141, RZ, !P0 ;  /* 0x000000ff8d8d7207 */ /* 0x000fe40004000000 */
[----:B-----5:R-:W-:Y:S01]  /*7630*/  SHF.R.S32.HI R10, RZ, 0x1f, R3 ;  /* 0x0000001fff0a7819 */ /* 0x020fe20000011403 */
[----:B------:R-:W-:Y:S06]  /*7640*/  @P3 BRA `(.L_x_10190) ;  /* 0x0000000000a03947 */ /* 0x000fec0003800000 */
[----:B------:R-:W1:Y:S01]  /*7650*/  S2R R4, SR_TID.X ;  /* 0x0000000000047919 */ /* 0x000e620000002100 */
[----:B------:R-:W3:Y:S02]  /*7660*/  LDC R11, c[0x0][0xbe8] ;  /* 0x0002fa00ff0b7b82 */ /* 0x000ee40000000800 */
[----:B---3--:R-:W-:Y:S02]  /*7670*/  IMAD R5, R0, R11, RZ ;  /* 0x0000000b00057224 */ /* 0x008fe400078e02ff */
[----:B-1----:R-:W-:-:S04]  /*7680*/  IMAD R4, R139, 0xc0, R4 ;  /* 0x000000c08b047824 */ /* 0x002fc800078e0204 */
        /* <DEDUP_REMOVED lines=10> */
[----:B------:R-:W1:Y:S01]  /*7730*/  @P0 LDC R15, c[0x0][0xbec] ;  /* 0x0002fb00ff0f0b82 */ /* 0x000e620000000800 */
[----:B------:R-:W-:Y:S01]  /*7740*/  IMAD R9, R138, UR5, R9 ;  /* 0x000000058a097c24 */ /* 0x000fe2000f8e0209 */
[----:B------:R-:W-:-:S03]  /*7750*/  ULDC.64 UR4, c[0x0][0xb98] ;  /* 0x0002e60000047ab9 */ /* 0x000fc60000000a00 */
[----:B------:R-:W-:-:S03]  /*7760*/  IMAD.IADD R5, R5, 0x1, R9 ;  /* 0x0000000105057824 */ /* 0x000fc600078e0209 */
[----:B------:R-:W3:Y:S01]  /*7770*/  @P0 LDC R21, c[0x0][0xbf0] ;  /* 0x0002fc00ff150b82 */ /* 0x000ee20000000800 */
[----:B------:R-:W-:-:S04]  /*7780*/  IMAD.WIDE.U32 R4, R13, UR4, R4 ;  /* 0x000000040d047c25 */ /* 0x000fc8000f8e0004 */
[----:B-1----:R-:W-:-:S05]  /*7790*/  @P0 IMAD.HI.U32 R6, R8, R15, RZ ;  /* 0x0000000f08060227 */ /* 0x002fca00078e00ff */
        /* <DEDUP_REMOVED lines=19> */
.L_x_10190:
[----:B------:R-:W-:Y:S05]  /*78d0*/  BSYNC B1 ;  /* 0x0000000000017941 */ /* 0x000fea0003800000 */
.L_x_10189:
[----:B------:R-:W3:Y:S01]  /*78e0*/  @P2 LDC R9, c[0x0][0xbf0] ;  /* 0x0002fc00ff092b82 */ /* 0x000ee20000000800 */
[----:B------:R-:W-:Y:S01]  /*78f0*/  ULDC.64 UR4, c[0x0][0xaa0] ;  /* 0x0002a80000047ab9 */ /* 0x000fe20000000a00 */
[----:B-1----:R-:W-:Y:S01]  /*7900*/  IMAD R6, R143, 0x60, R144 ;  /* 0x000000608f067824 */ /* 0x002fe200078e0290 */
[----:B------:R-:W-:Y:S01]  /*7910*/  BSSY B1, `(.L_x_10191) ;  /* 0x0000036000017945 */ /* 0x000fe20003800000 */
[----:B------:R-:W-:Y:S02]  /*7920*/  IMAD R4, R10, UR4, RZ ;  /* 0x000000040a047c24 */ /* 0x000fe4000f8e02ff */
[----:B------:R-:W-:Y:S02]  /*7930*/  IMAD R11, R139, 0xc0, R6 ;  /* 0x000000c08b0b7824 */ /* 0x000fe400078e0206 */
[C---:B------:R-:W-:Y:S02]  /*7940*/  IMAD R7, R3.reuse, UR5, R4 ;  /* 0x0000000503077c24 */ /* 0x040fe4000f8e0204 */
[----:B------:R-:W-:Y:S01]  /*7950*/  IMAD.WIDE.U32 R4, R3, UR4, RZ ;  /* 0x0000000403047c25 */ /* 0x000fe2000f8e00ff */
[----:B------:R-:W-:-:S03]  /*7960*/  ULDC.64 UR4, c[0x0][0xae8] ;  /* 0x0002ba0000047ab9 */ /* 0x000fc60000000a00 */
[----:B------:R-:W-:Y:S01]  /*7970*/  IMAD R3, R12, UR4, RZ ;  /* 0x000000040c037c24 */ /* 0x000fe2000f8e02ff */
[----:B------:R-:W-:Y:S01]  /*7980*/  IADD3 R5, R5, R7, RZ ;  /* 0x0000000705057210 */ /* 0x000fe20007ffe0ff */
[----:B--2---:R-:W-:-:S04]  /*7990*/  @P2 IMAD.HI.U32 R6, R11, R14, RZ ;  /* 0x0000000e0b062227 */ /* 0x004fc800078e00ff */
[C---:B------:R-:W-:Y:S02]  /*79a0*/  IMAD R7, R138.reuse, UR5, R3 ;  /* 0x000000058a077c24 */ /* 0x040fe4000f8e0203 */
[----:B------:R-:W-:Y:S01]  /*79b0*/  IMAD.WIDE.U32 R4, R138, UR4, R4 ;  /* 0x000000048a047c25 */ /* 0x000fe2000f8e0004 */
[----:B------:R-:W-:-:S03]  /*79c0*/  ULDC.64 UR4, c[0x0][0xaf0] ;  /* 0x0002bc0000047ab9 */ /* 0x000fc60000000a00 */
[----:B------:R-:W-:Y:S01]  /*79d0*/  IMAD.MOV.U32 R3, RZ, RZ, R11 ;  /* 0x000000ffff037224 */ /* 0x000fe200078e000b */
[----:B---3--:R-:W-:Y:S01]  /*79e0*/  @P2 SHF.R.U32.HI R3, RZ, R9, R6 ;  /* 0x00000009ff032219 */ /* 0x008fe20000011606 */
[----:B------:R-:W-:Y:S02]  /*79f0*/  IMAD.IADD R5, R5, 0x1, R7 ;  /* 0x0000000105057824 */ /* 0x000fe400078e0207 */
[----:B------:R-:W-:Y:S01]  /*7a00*/  IMAD R7, R141, UR4, RZ ;  /* 0x000000048d077c24 */ /* 0x000fe2000f8e02ff */
[--C-:B------:R-:W-:Y:S01]  /*7a10*/  SHF.R.S32.HI R6, RZ, 0x1f, R3.reuse ;  /* 0x0000001fff067819 */ /* 0x100fe20000011403 */
[----:B------:R-:W-:Y:S02]  /*7a20*/  IMAD.MOV R8, RZ, RZ, -R3 ;  /* 0x000000ffff087224 */ /* 0x000fe400078e0a03 */
[C---:B------:R-:W-:Y:S02]  /*7a30*/  IMAD R9, R13.reuse, UR5, R7 ;  /* 0x000000050d097c24 */ /* 0x040fe4000f8e0207 */
[----:B------:R-:W-:Y:S01]  /*7a40*/  IMAD.WIDE.U32 R4, R13, UR4, R4 ;  /* 0x000000040d047c25 */ /* 0x000fe2000f8e0004 */
[----:B------:R-:W-:-:S03]  /*7a50*/  ULDC.64 UR4, c[0x0][0xae0] ;  /* 0x0002b80000047ab9 */ /* 0x000fc60000000a00 */
[----:B------:R-:W-:Y:S02]  /*7a60*/  IMAD R7, R25, R8, R11 ;  /* 0x0000000819077224 */ /* 0x000fe400078e020b */
[----:B------:R-:W-:Y:S02]  /*7a70*/  IMAD R8, R6, UR4, RZ ;  /* 0x0000000406087c24 */ /* 0x000fe4000f8e02ff */
[----:B------:R-:W-:Y:S01]  /*7a80*/  IMAD.IADD R5, R5, 0x1, R9 ;  /* 0x0000000105057824 */ /* 0x000fe200078e0209 */
[----:B------:R-:W-:Y:S01]  /*7a90*/  SHF.R.S32.HI R6, RZ, 0x1f, R7 ;  /* 0x0000001fff067819 */ /* 0x000fe20000011407 */
[C---:B------:R-:W-:Y:S02]  /*7aa0*/  IMAD R9, R3.reuse, UR5, R8 ;  /* 0x0000000503097c24 */ /* 0x040fe4000f8e0208 */
[----:B------:R-:W-:Y:S01]  /*7ab0*/  IMAD.WIDE.U32 R4, R3, UR4, R4 ;  /* 0x0000000403047c25 */ /* 0x000fe2000f8e0004 */
[----:B------:R-:W-:-:S03]  /*7ac0*/  ULDC.64 UR4, c[0x0][0xad8] ;  /* 0x0002b60000047ab9 */ /* 0x000fc60000000a00 */
[----:B------:R-:W-:Y:S02]  /*7ad0*/  IMAD R6, R6, UR4, RZ ;  /* 0x0000000406067c24 */ /* 0x000fe4000f8e02ff */
[----:B------:R-:W-:Y:S02]  /*7ae0*/  IMAD.IADD R5, R5, 0x1, R9 ;  /* 0x0000000105057824 */ /* 0x000fe400078e0209 */
[----:B------:R-:W-:Y:S02]  /*7af0*/  IMAD R25, R0, R25, RZ ;  /* 0x0000001900197224 */ /* 0x000fe400078e02ff */
[----:B------:R-:W-:Y:S02]  /*7b00*/  IMAD R0, R139, 0xc0, R144 ;  /* 0x000000c08b007824 */ /* 0x000fe400078e0290 */
[C---:B------:R-:W-:Y:S02]  /*7b10*/  IMAD R3, R7.reuse, UR5, R6 ;  /* 0x0000000507037c24 */ /* 0x040fe4000f8e0206 */
[----:B------:R-:W-:Y:S01]  /*7b20*/  IMAD.WIDE.U32 R4, R7, UR4, R4 ;  /* 0x0000000407047c25 */ /* 0x000fe2000f8e0004 */
[----:B------:R-:W-:Y:S01]  /*7b30*/  ISETP.GE.AND P0, PT, R0, R25, PT ;  /* 0x000000190000720c */ /* 0x000fe20003f06270 */
[----:B------:R-:W-:-:S02]  /*7b40*/  ULDC.64 UR4, c[0x0][0xa80] ;  /* 0x0002a00000047ab9 */ /* 0x000fc40000000a00 */
[----:B------:R-:W-:Y:S01]  /*7b50*/  IMAD.IADD R3, R5, 0x1, R3 ;  /* 0x0000000105037824 */ /* 0x000fe200078e0203 */
[----:B------:R-:W-:-:S04]  /*7b60*/  LEA R6, P1, R4, UR4, 0x1 ;  /* 0x0000000404067c11 */ /* 0x000fc8000f8208ff */
[----:B------:R-:W-:Y:S02]  /*7b70*/  LEA.HI.X R3, R4, UR5, R3, 0x1, P1 ;  /* 0x0000000504037c11 */ /* 0x000fe400088f0c03 */
[----:B------:R1:W2:Y:S04]  /*7b80*/  SHFL.IDX PT, R4, R6, RZ, 0x1c1f ;  /* 0x001c1fff06047589 */ /* 0x0002a800000e0000 */
[----:B------:R1:W3:Y:S01]  /*7b90*/  SHFL.IDX PT, R5, R3, RZ, 0x1c1f ;  /* 0x001c1fff03057589 */ /* 0x0002e200000e0000 */
[----:B------:R-:W-:Y:S05]  /*7ba0*/  @P0 BRA `(.L_x_10192) ;  /* 0x0000000000300947 */ /* 0x000fea0003800000 */
[----:B------:R-:W-:Y:S02]  /*7bb0*/  ULDC UR4, c[0x0][0xac8] ;  /* 0x0002b20000047ab9 */ /* 0x000fe40000000800 */
[----:B------:R-:W-:Y:S02]  /*7bc0*/  ISETP.GE.AND P3, PT, R140, UR4, PT ;  /* 0x000000048c007c0c */ /* 0x000fe4000bf66270 */
[----:B------:R-:W-:Y:S02]  /*7bd0*/  ISETP.GE.AND P4, PT, R142, UR4, PT ;  /* 0x000000048e007c0c */ /* 0x000fe4000bf86270 */
[----:B------:R-:W-:-:S09]  /*7be0*/  ISETP.GE.AND P2, PT, R137, UR4, PT ;  /* 0x0000000489007c0c */ /* 0x000fd2000bf46270 */
[-C--:B--2---:R-:W-:Y:S02]  /*7bf0*/  @!P3 LEA R10, P0, R140, R4.reuse, 0x1 ;  /* 0x000000048c0ab211 */ /* 0x084fe400078008ff */
[----:B------:R-:W-:Y:S02]  /*7c00*/  @!P4 LEA R12, P1, R142, R4, 0x1 ;  /* 0x000000048e0cc211 */ /* 0x000fe400078208ff */
[----:B---3--:R-:W-:Y:S01]  /*7c10*/  @!P2 IMAD.WIDE R8, R137, 0x2, R4 ;  /* 0x000000028908a825 */ /* 0x008fe200078e0204 */
[-C--:B------:R-:W-:Y:S02]  /*7c20*/  @!P3 LEA.HI.X R11, R140, R5.reuse, R154, 0x1, P0 ;  /* 0x000000058c0bb211 */ /* 0x080fe400000f0c9a */
[----:B------:R-:W-:Y:S02]  /*7c30*/  @!P4 LEA.HI.X R13, R142, R5, R153, 0x1, P1 ;  /* 0x000000058e0dc211 */ /* 0x000fe400008f0c99 */
[----:B------:R4:W-:Y:S04]  /*7c40*/  @!P2 ST.E.128 desc[UR36][R8.64], RZ ;  /* 0x000000ff0800a985 */ /* 0x0009e8000c101d24 */
[----:B------:R4:W-:Y:S04]  /*7c50*/  @!P3 ST.E.128 desc[UR36][R10.64], RZ ;  /* 0x000000ff0a00b985 */ /* 0x0009e8000c101d24 */
[----:B------:R4:W-:Y:S02]  /*7c60*/  @!P4 ST.E.128 desc[UR36][R12.64], RZ ;  /* 0x000000ff0c00c985 */ /* 0x0009e4000c101d24 */
.L_x_10192:
[----:B------:R-:W-:Y:S05]  /*7c70*/  BSYNC B1 ;  /* 0x0000000000017941 */ /* 0x000fea0003800000 */
.L_x_10191:
[----:B------:R-:W-:Y:S01]  /*7c80*/  VIADD R0, R0, 0x60 ;  /* 0x0000006000007836 */ /* 0x000fe20000000000 */
[----:B---3--:R3:W0:Y:S04]  /*7c90*/  SHFL.IDX PT, R5, R3, 0x1, 0x1c1f ;  /* 0x003c1f0003057f89 */ /* 0x00862800000e0000 */
[----:B------:R-:W-:Y:S01]  /*7ca0*/  ISETP.GE.AND P0, PT, R0, R25, PT ;  /* 0x000000190000720c */ /* 0x000fe20003f06270 */
[----:B--2---:R3:W2:-:S12]  /*7cb0*/  SHFL.IDX PT, R4, R6, 0x1, 0x1c1f ;  /* 0x003c1f0006047f89 */ /* 0x00469800000e0000 */
[----:B---3--:R-:W-:Y:S05]  /*7cc0*/  @P0 BRA `(.L_x_10187) ;  /* 0x0000000000300947 */ /* 0x008fea0003800000 */
[----:B------:R-:W-:Y:S02]  /*7cd0*/  ULDC UR4, c[0x0][0xac8] ;  /* 0x0002b20000047ab9 */ /* 0x000fe40000000800 */
[----:B------:R-:W-:Y:S02]  /*7ce0*/  ISETP.GE.AND P3, PT, R140, UR4, PT ;  /* 0x000000048c007c0c */ /* 0x000fe4000bf66270 */
[----:B------:R-:W-:Y:S02]  /*7cf0*/  ISETP.GE.AND P4, PT, R142, UR4, PT ;  /* 0x000000048e007c0c */ /* 0x000fe4000bf86270 */
[----:B------:R-:W-:-:S09]  /*7d00*/  ISETP.GE.AND P2, PT, R137, UR4, PT ;  /* 0x0000000489007c0c */ /* 0x000fd2000bf46270 */
[-C--:B--2-4-:R-:W-:Y:S02]  /*7d10*/  @!P3 LEA R8, P0, R140, R4.reuse, 0x1 ;  /* 0x000000048c08b211 */ /* 0x094fe400078008ff */
[----:B------:R-:W-:Y:S02]  /*7d20*/  @!P4 LEA R10, P1, R142, R4, 0x1 ;  /* 0x000000048e0ac211 */ /* 0x000fe400078208ff */
[----:B01----:R-:W-:Y:S01]  /*7d30*/  @!P2 IMAD.WIDE R6, R137, 0x2, R4 ;  /* 0x000000028906a825 */ /* 0x003fe200078e0204 */
[-C--:B------:R-:W-:Y:S02]  /*7d40*/  @!P3 LEA.HI.X R9, R140, R5.reuse, R154, 0x1, P0 ;  /* 0x000000058c09b211 */ /* 0x080fe400000f0c9a */
[----:B------:R-:W-:Y:S02]  /*7d50*/  @!P4 LEA.HI.X R11, R142, R5, R153, 0x1, P1 ;  /* 0x000000058e0bc211 */ /* 0x000fe400008f0c99 */
[----:B------:R0:W-:Y:S04]  /*7d60*/  @!P2 ST.E.128 desc[UR36][R6.64], RZ ;  /* 0x000000ff0600a985 */ /* 0x0001e8000c101d24 */
[----:B------:R0:W-:Y:S04]  /*7d70*/  @!P3 ST.E.128 desc[UR36][R8.64], RZ ;  /* 0x000000ff0800b985 */ /* 0x0001e8000c101d24 */
[----:B------:R0:W-:Y:S02]  /*7d80*/  @!P4 ST.E.128 desc[UR36][R10.64], RZ ;  /* 0x000000ff0a00c985 */ /* 0x0001e4000c101d24 */
.L_x_10187:
[----:B------:R-:W-:Y:S05]  /*7d90*/  BSYNC B0 ;  /* 0x0000000000007941 */ /* 0x000fea0003800000 */
.L_x_10182:
[----:B------:R-:W-:Y:S02]  /*7da0*/  ULDC UR4, c[0x0][0xc3c] ;  /* 0x00030f0000047ab9 */ /* 0x000fe40000000800 */
[----:B0-----:R-:W-:-:S13]  /*7db0*/  ISETP.GE.AND P0, PT, R35, UR4, PT ;  /* 0x0000000423007c0c */ /* 0x001fda000bf06270 */
[----:B------:R-:W-:Y:S05]  /*7dc0*/  @!P0 BRA `(.L_x_10193) ;  /* 0xffffff90002c8947 */ /* 0x000fea000383ffff */
[----:B------:R-:W-:Y:S05]  /*7dd0*/  EXIT ;  /* 0x000000000000794d */ /* 0x000fea0003800000 */
.L_x_10154:
        /* <DEDUP_REMOVED lines=16> */
.L_x_10194:
        /* <DEDUP_REMOVED lines=40> */
.L_x_10200:
        /* <DEDUP_REMOVED lines=12> */
.L_x_10199:
[----:B------:R-:W-:Y:S05]  /*8220*/  BSYNC B0 ;  /* 0x0000000000007941 */ /* 0x000fea0003800000 */
.L_x_10198:
[----:B0----5:R-:W0:Y:S02]  /*8230*/  SHFL.UP PT, R2, R0, 0x1, RZ ;  /* 0x0420000000027989 */ /* 0x021e2400000e00ff */
        /* <DEDUP_REMOVED lines=20> */
.L_x_10196:
        /* <DEDUP_REMOVED lines=15> */
.L_x_10201:
[----:B---3--:R-:W-:Y:S01]  /*8470*/  IMAD R16, R16, UR5, R9 ;  /* 0x0000000510107c24 */ /* 0x008fe2000f8e0209 */
[----:B0-----:R-:W-:Y:S01]  /*8480*/  IABS R2, R0 ;  /* 0x0000000000027213 */ /* 0x001fe20000000000 */
[----:B-12---:R-:W-:Y:S02]  /*8490*/  IMAD.MOV R7, RZ, RZ, -R3 ;  /* 0x000000ffff077224 */ /* 0x006fe400078e0a03 */
[----:B------:R-:W-:Y:S01]  /*84a0*/  VIADD R19, R19, UR4 ;  /* 0x0000000413137c36 */ /* 0x000fe20008000000 */
[----:B------:R-:W-:Y:S01]  /*84b0*/  IADD3 R9, -R16, UR6, RZ ;  /* 0x0000000610097c10 */ /* 0x000fe2000fffe1ff */
        /* <DEDUP_REMOVED lines=23> */
.L_x_10197:
[----:B------:R-:W-:Y:S01]  /*8630*/  ULDC UR4, c[0x0][0xc3c] ;  /* 0x00030f0000047ab9 */ /* 0x000fe20000000800 */
[----:B------:R-:W-:Y:S02]  /*8640*/  IMAD.MOV.U32 R17, RZ, RZ, RZ ;  /* 0x000000ffff117224 */ /* 0x000fe400078e00ff */
[----:B------:R-:W-:Y:S02]  /*8650*/  IMAD.U32 R16, RZ, RZ, UR6 ;  /* 0x00000006ff107e24 */ /* 0x000fe4000f8e00ff */
[----:B------:R-:W-:Y:S02]  /*8660*/  IMAD.MOV.U32 R18, RZ, RZ, RZ ;  /* 0x000000ffff127224 */ /* 0x000fe400078e00ff */
[----:B------:R-:W-:-:S07]  /*8670*/  IMAD.U32 R19, RZ, RZ, UR4 ;  /* 0x00000004ff137e24 */ /* 0x000fce000f8e00ff */
.L_x_10202:
[----:B------:R-:W-:-:S13]  /*8680*/  ISETP.NE.AND P0, PT, R5, RZ, PT ;  /* 0x000000ff0500720c */ /* 0x000fda0003f05270 */
[----:B------:R-:W0:Y:S01]  /*8690*/  @!P0 S2R R3, SR_CgaCtaId ;  /* 0x0000000000038919 */ /* 0x000e220000008800 */
[----:B------:R-:W-:-:S04]  /*86a0*/  @!P0 MOV R0, 0x400 ;  /* 0x0000040000008802 */ /* 0x000fc80000000f00 */
[----:B0-----:R-:W-:-:S05]  /*86b0*/  @!P0 LEA R0, R3, R0, 0x18 ;  /* 0x0000000003008211 */ /* 0x001fca00078ec0ff */
[----:B------:R0:W-:Y:S01]  /*86c0*/  @!P0 STS.128 [R0+0x2d8d0], R16 ;  /* 0x02d8d01000008388 */ /* 0x0001e20000000c00 */
[----:B------:R-:W-:Y:S06]  /*86d0*/  BAR.ARV 0x5, 0x200 ;  /* 0x0148000000007b1d */ /* 0x000fec0000002000 */
.L_x_10195:
[----:B------:R2:W-:Y:S01]  /*86e0*/  STL [R1+0x30], RZ ;  /* 0x000030ff01007387 */ /* 0x0005e20000100800 */
[----:B------:R-:W-:Y:S01]  /*86f0*/  ULDC UR4, c[0x0][0xc3c] ;  /* 0x00030f0000047ab9 */ /* 0x000fe20000000800 */
[----:B------:R-:W-:Y:S01]  /*8700*/  IMAD.MOV.U32 R29, RZ, RZ, 0x1 ;  /* 0x00000001ff1d7424 */ /* 0x000fe200078e00ff */
[----:B-1----:R-:W-:Y:S01]  /*8710*/  ISETP.GE.AND P0, PT, R19, UR4, PT ;  /* 0x0000000413007c0c */ /* 0x002fe2000bf06270 */
[----:B------:R-:W-:-:S12]  /*8720*/  IMAD.MOV.U32 R26, RZ, RZ, RZ ;  /* 0x000000ffff1a7224 */ /* 0x000fd800078e00ff */
[----:B--2---:R-:W-:Y:S05]  /*8730*/  @P0 BRA `(.L_x_10203) ;  /* 0x00000044007c0947 */ /* 0x004fea0003800000 */
[----:B------:R-:W2:Y:S01]  /*8740*/  LDL R6, [R1+0x1c] ;  /* 0x00001c0001067983 */ /* 0x000ea20000100800 */
[----:B------:R-:W0:Y:S01]  /*8750*/  S2R R3, SR_TID.X ;  /* 0x0000000000037919 */ /* 0x000e220000002100 */
[----:B------:R-:W1:Y:S01]  /*8760*/  S2UR UR5, SR_CgaCtaId ;  /* 0x00000000000579c3 */ /* 0x000e620000008800 */
[----:B------:R-:W-:Y:S01]  /*8770*/  UMOV UR4, 0x400 ;  /* 0x0000040000047882 */ /* 0x000fe20000000000 */
[C---:B0-----:R-:W-:Y:S01]  /*8780*/  IMAD.SHL.U32 R0, R3.reuse, 0x8, RZ ;  /* 0x0000000803007824 */ /* 0x041fe200078e00ff */
[C---:B------:R-:W-:Y:S01]  /*8790*/  LOP3.LUT R5, R3.reuse, 0x7f, RZ, 0xc0, !PT ;  /* 0x0000007f03057812 */ /* 0x040fe200078ec0ff */
[----:B------:R-:W-:-:S03]  /*87a0*/  IMAD.SHL.U32 R4, R3, 0x20, RZ ;  /* 0x0000002003047824 */ /* 0x000fc600078e00ff */
[----:B------:R-:W-:Y:S01]  /*87b0*/  LOP3.LUT R2, R0, 0xd8, RZ, 0xc0, !PT ;  /* 0x000000d800027812 */ /* 0x000fe200078ec0ff */
[----:B-1----:R-:W-:-:S03]  /*87c0*/  ULEA UR4, UR5, UR4, 0x18 ;  /* 0x0000000405047291 */ /* 0x002fc6000f8ec03f */
[----:B------:R-:W-:Y:S02]  /*87d0*/  LOP3.LUT R3, R2, 0x18, R3, 0x78, !PT ;  /* 0x0000001802037812 */ /* 0x000fe400078e7803 */
[----:B------:R-:W-:Y:S01]  /*87e0*/  SHF.R.U32.HI R5, RZ, 0x2, R5 ;  /* 0x00000002ff057819 */ /* 0x000fe20000011605 */
[----:B------:R-:W-:Y:S01]  /*87f0*/  IMAD.U32 R23, RZ, RZ, UR4 ;  /* 0x00000004ff177e24 */ /* 0x000fe2000f8e00ff */
[----:B------:R-:W-:Y:S01]  /*8800*/  BSSY B8, `(.L_x_10203) ;  /* 0x0000452000087945 */ /* 0x000fe20003800000 */
[----:B------:R-:W-:Y:S01]  /*8810*/  IMAD.MOV.U32 R29, RZ, RZ, 0x1 ;  /* 0x00000001ff1d7424 */ /* 0x000fe200078e00ff */
[----:B------:R-:W-:Y:S01]  /*8820*/  MOV R26, RZ ;  /* 0x000000ff001a7202 */ /* 0x000fe20000000f00 */
[----:B------:R-:W-:Y:S01]  /*8830*/  ULDC UR38, c[0x0][0xc] ;  /* 0x0000030000267ab9 */ /* 0x000fe20000000800 */
[----:B--2---:R-:W-:Y:S02]  /*8840*/  LOP3.LUT R2, R6, 0x2, RZ, 0xfc, !PT ;  /* 0x0000000206027812 */ /* 0x004fe400078efcff */
[----:B------:R-:W-:-:S03]  /*8850*/  LOP3.LUT R6, R4, 0x60, RZ, 0xc0, !PT ;  /* 0x0000006004067812 */ /* 0x000fc600078ec0ff */
[----:B------:R0:W-:Y:S01]  /*8860*/  STL [R1+0x38], R2 ;  /* 0x0000380201007387 */ /* 0x0001e20000100800 */
[----:B------:R-:W-:Y:S02]  /*8870*/  LOP3.LUT R4, R0, 0x18, RZ, 0xc0, !PT ;  /* 0x0000001800047812 */ /* 0x000fe400078ec0ff */
[----:B0-----:R-:W-:Y:S02]  /*8880*/  LOP3.LUT R2, R3, 0x320, R0, 0xf8, !PT ;  /* 0x0000032003027812 */ /* 0x001fe400078ef800 */
[----:B------:R-:W-:-:S03]  /*8890*/  LOP3.LUT R0, R5, R6, RZ, 0xfc, !PT ;  /* 0x0000000605007212 */ /* 0x000fc600078efcff */
[----:B------:R-:W-:Y:S01]  /*88a0*/  IMAD R0, R2, 0x2, R23 ;  /* 0x0000000202007824 */ /* 0x000fe200078e0217 */
[----:B------:R0:W-:Y:S04]  /*88b0*/  STL [R1+0x30], RZ ;  /* 0x000030ff01007387 */ /* 0x0001e80000100800 */
[----:B------:R0:W-:Y:S01]  /*88c0*/  STL [R1+0x18], R0 ;  /* 0x0000180001007387 */ /* 0x0001e20000100800 */
[C---:B------:R-:W-:Y:S02]  /*88d0*/  LOP3.LUT R5, R4.reuse, 0x20, RZ, 0xfc, !PT ;  /* 0x0000002004057812 */ /* 0x040fe400078efcff */
[----:B------:R-:W-:-:S07]  /*88e0*/  LOP3.LUT R3, R4, 0x40, RZ, 0xfc, !PT ;  /* 0x0000004004037812 */ /* 0x000fce00078efcff */
.L_x_10264:
[----:B-1----:R-:W1:Y:S02]  /*88f0*/  LDC.64 R2, c[0x0][0xc88] ;  /* 0x00032200ff027b82 */ /* 0x002e640000000a00 */
[----:B-1----:R-:W-:-:S05]  /*8900*/  IMAD.WIDE R2, R19, 0x4, R2 ;  /* 0x0000000413027825 */ /* 0x002fca00078e0202 */
[----:B0-----:R-:W0:Y:S01]  /*8910*/  LDG.E R28, desc[UR36][R2.64] ;  /* 0x00000024021c7981 */ /* 0x001e22000c1e1900 */
[----:B------:R-:W-:Y:S05]  /*8920*/  YIELD ;  /* 0x0000000000007946 */ /* 0x000fea0003800000 */
[----:B------:R-:W-:Y:S01]  /*8930*/  ULDC.64 UR4, c[0x0][0xa28] ;  /* 0x00028a0000047ab9 */ /* 0x000fe20000000a00 */
[----:B------:R-:W-:Y:S01]  /*8940*/  IMAD.MOV.U32 R6, RZ, RZ, RZ ;  /* 0x000000ffff067224 */ /* 0x000fe200078e00ff */
[----:B------:R-:W-:Y:S01]  /*8950*/  ISETP.NE.U32.AND P0, PT, RZ, UR4, PT ;  /* 0x00000004ff007c0c */ /* 0x000fe2000bf05070 */
[----:B------:R-:W-:-:S03]  /*8960*/  ULDC.64 UR6, c[0x0][0xa18] ;  /* 0x0002860000067ab9 */ /* 0x000fc60000000a00 */
[----:B------:R-:W-:Y:S02]  /*8970*/  ISETP.NE.AND.EX P0, PT, RZ, UR5, PT, P0 ;  /* 0x00000005ff007c0c */ /* 0x000fe4000bf05300 */
[----:B0-----:R-:W-:-:S11]  /*8980*/  SHF.R.S32.HI R0, RZ, 0x1f, R28 ;  /* 0x0000001fff007819 */ /* 0x001fd6000001141c */
        /* <DEDUP_REMOVED lines=17> */
[----:B------:R-:W3:Y:S05]  /*8aa0*/  @P2 LDG.E R0, desc[UR36][R2.64] ;  /* 0x0000002402002981 */ /* 0x000eea000c1e1900 */
[----:B------:R-:W-:-:S04]  /*8ab0*/  @P0 IADD3 R4, P1, R24, UR6, RZ ;  /* 0x0000000618040c10 */ /* 0x000fc8000ff3e0ff */
[----:B------:R-:W-:-:S05]  /*8ac0*/  @P0 IADD3.X R5, R25, UR7, RZ, P1, !PT ;  /* 0x0000000719050c10 */ /* 0x000fca0008ffe4ff */
[----:B------:R-:W4:Y:S01]  /*8ad0*/  @P0 LDG.E R4, desc[UR36][R4.64] ;  /* 0x0000002404040981 */ /* 0x000f22000c1e1900 */
[----:B------:R-:W-:-:S03]  /*8ae0*/  UISETP.NE.U32.AND UP0, UPT, UR4, URZ, UPT ;  /* 0x0000003f0400728c */ /* 0x000fc6000bf05070 */
[----:B------:R-:W-:Y:S01]  /*8af0*/  ULDC UR4, c[0x0][0x424] ;  /* 0x0001090000047ab9 */ /* 0x000fe20000000800 */
[----:B------:R-:W-:-:S03]  /*8b00*/  UISETP.NE.AND.EX UP0, UPT, UR5, URZ, UPT, UP0 ;  /* 0x0000003f0500728c */ /* 0x000fc6000bf05300 */
[----:B------:R-:W-:Y:S01]  /*8b10*/  ULDC UR5, c[0x0][0x2f0] ;  /* 0x0000bc0000057ab9 */ /* 0x000fe20000000800 */
[----:B------:R-:W-:-:S04]  /*8b20*/  USEL UR4, UR4, 0x1, UP0 ;  /* 0x0000000104047887 */ /* 0x000fc80008000000 */
[----:B------:R-:W-:Y:S01]  /*8b30*/  UIMAD UR4, UR4, UR5, URZ ;  /* 0x00000005040472a4 */ /* 0x000fe2000f8e023f */
[----:B---3--:R0:W-:Y:S04]  /*8b40*/  STL [R1], R0 ;  /* 0x0000000001007387 */ /* 0x0081e80000100800 */
[----:B--2---:R1:W-:Y:S01]  /*8b50*/  STL [R1+0x10], R6 ;  /* 0x0000100601007387 */ /* 0x0043e20000100800 */
[----:B0-----:R-:W-:-:S03]  /*8b60*/  IMAD.U32 R0, RZ, RZ, UR4 ;  /* 0x00000004ff007e24 */ /* 0x001fc6000f8e00ff */
[----:B----4-:R1:W-:Y:S01]  /*8b70*/  @P0 STL [R1+0x28], R4 ;  /* 0x0000280401000387 */ /* 0x0103e20000100800 */
[----:B------:R-:W-:Y:S05]  /*8b80*/  @P0 BRA `(.L_x_10204) ;  /* 0x0000000000200947 */ /* 0x000fea0003800000 */
[----:B------:R-:W-:Y:S02]  /*8b90*/  ULDC UR4, c[0x0][0x288] ;  /* 0x0000a20000047ab9 */ /* 0x000fe40000000800 */
[----:B-1----:R-:W-:-:S05]  /*8ba0*/  IMAD.U32 R4, RZ, RZ, UR4 ;  /* 0x00000004ff047e24 */ /* 0x002fca000f8e00ff */
[----:B------:R0:W-:Y:S01]  /*8bb0*/  STL [R1+0x28], R4 ;  /* 0x0000280401007387 */ /* 0x0001e20000100800 */
[----:B------:R-:W-:Y:S05]  /*8bc0*/  @!P2 BRA `(.L_x_10204) ;  /* 0x000000000010a947 */ /* 0x000fea0003800000 */
[----:B0-----:R-:W2:Y:S04]  /*8bd0*/  LDG.E R4, desc[UR36][R2.64] ;  /* 0x0000002402047981 */ /* 0x001ea8000c1e1900 */
[----:B------:R-:W2:Y:S02]  /*8be0*/  LDG.E R2, desc[UR36][R2.64+0x4] ;  /* 0x0000042402027981 */ /* 0x000ea4000c1e1900 */
[----:B--2---:R-:W-:-:S05]  /*8bf0*/  IMAD.IADD R2, R2, 0x1, -R4 ;  /* 0x0000000102027824 */ /* 0x004fca00078e0a04 */
[----:B------:R2:W-:Y:S02]  /*8c00*/  STL [R1+0x28], R2 ;  /* 0x0000280201007387 */ /* 0x0005e40000100800 */
.L_x_10204:
[----:B01----:R-:W-:Y:S01]  /*8c10*/  IMAD.MOV.U32 R4, RZ, RZ, R28 ;  /* 0x000000ffff047224 */ /* 0x003fe200078e001c */
[----:B------:R-:W-:Y:S02]  /*8c20*/  ULDC.64 UR4, c[0x0][0xa20] ;  /* 0x0002880000047ab9 */ /* 0x000fe40000000a00 */
[----:B------:R-:W-:Y:S02]  /*8c30*/  ISETP.NE.U32.AND P0, PT, RZ, UR4, PT ;  /* 0x00000004ff007c0c */ /* 0x000fe4000bf05070 */
[----:B------:R0:W-:Y:S02]  /*8c40*/  STL [R1+0x8], R4 ;  /* 0x0000080401007387 */ /* 0x0001e40000100800 */
[----:B------:R-:W-:-:S13]  /*8c50*/  ISETP.NE.AND.EX P0, PT, RZ, UR5, PT, P0 ;  /* 0x00000005ff007c0c */ /* 0x000fda000bf05300 */
[----:B0-----:R-:W-:Y:S05]  /*8c60*/  @!P0 BRA `(.L_x_10205) ;  /* 0x0000000000108947 */ /* 0x001fea0003800000 */
[----:B--2---:R-:W-:-:S04]  /*8c70*/  IADD3 R2, P0, R24, UR4, RZ ;  /* 0x0000000418027c10 */ /* 0x004fc8000ff1e0ff */
[----:B------:R-:W-:-:S05]  /*8c80*/  IADD3.X R3, R25, UR5, RZ, P0, !PT ;  /* 0x0000000519037c10 */ /* 0x000fca00087fe4ff */
[----:B------:R0:W5:Y:S01]  /*8c90*/  LDG.E R0, desc[UR36][R2.64] ;  /* 0x0000002402007981 */ /* 0x000162000c1e1900 */
[----:B------:R-:W-:Y:S05]  /*8ca0*/  BRA `(.L_x_10206) ;  /* 0x0000000000247947 */ /* 0x000fea0003800000 */
.L_x_10205:
[----:B------:R-:W-:Y:S02]  /*8cb0*/  ULDC.64 UR4, c[0x0][0xa08] ;  /* 0x0002820000047ab9 */ /* 0x000fe40000000a00 */
[----:B------:R-:W-:-:S04]  /*8cc0*/  ISETP.NE.U32.AND P0, PT, RZ, UR4, PT ;  /* 0x00000004ff007c0c */ /* 0x000fc8000bf05070 */
[----:B------:R-:W-:-:S13]  /*8cd0*/  ISETP.NE.AND.EX P0, PT, RZ, UR5, PT, P0 ;  /* 0x00000005ff007c0c */ /* 0x000fda000bf05300 */
[----:B------:R-:W-:Y:S05]  /*8ce0*/  @!P0 BRA `(.L_x_10206) ;  /* 0x0000000000148947 */ /* 0x000fea0003800000 */
[----:B--2---:R-:W0:Y:S02]  /*8cf0*/  LDC.64 R2, c[0x0][0xa08] ;  /* 0x00028200ff027b82 */ /* 0x004e240000000a00 */
[----:B0-----:R-:W-:-:S05]  /*8d00*/  IMAD.WIDE R2, R4, 0x4, R2 ;  /* 0x0000000404027825 */ /* 0x001fca00078e0202 */
[----:B------:R-:W2:Y:S04]  /*8d10*/  LDG.E R0, desc[UR36][R2.64] ;  /* 0x0000002402007981 */ /* 0x000ea8000c1e1900 */
[----:B------:R-:W2:Y:S02]  /*8d20*/  LDG.E R2, desc[UR36][R2.64+0x4] ;  /* 0x0000042402027981 */ /* 0x000ea4000c1e1900 */
[----:B--2---:R-:W-:-:S07]  /*8d30*/  IADD3 R0, -R0, R2, RZ ;  /* 0x0000000200007210 */ /* 0x004fce0007ffe1ff */
.L_x_10206:
[----:B0-2--5:R-:W-:Y:S01]  /*8d40*/  IMAD.IADD R2, R0, 0x1, -R6 ;  /* 0x0000000100027824 */ /* 0x025fe200078e0a06 */
[----:B------:R-:W-:Y:S03]  /*8d50*/  BSSY B7, `(.L_x_10207) ;  /* 0x000035e000077945 */ /* 0x000fe60003800000 */
[C---:B------:R-:W-:Y:S01]  /*8d60*/  VIADD R0, R2.reuse, 0x7f ;  /* 0x0000007f02007836 */ /* 0x040fe20000000000 */
[----:B------:R0:W-:Y:S01]  /*8d70*/  STL [R1+0xc], R2 ;  /* 0x00000c0201007387 */ /* 0x0001e20000100800 */
[----:B------:R-:W-:-:S03]  /*8d80*/  ISETP.GT.AND P0, PT, R2, RZ, PT ;  /* 0x000000ff0200720c */ /* 0x000fc60003f04270 */
[----:B0-----:R-:W-:-:S04]  /*8d90*/  SHF.R.S32.HI R2, RZ, 0x1f, R0 ;  /* 0x0000001fff027819 */ /* 0x001fc80000011400 */
        /* <DEDUP_REMOVED lines=10> */
[----:B0-----:R-:W1:Y:S02]  /*8e40*/  FLO.U32 R0, UR4 ;  /* 0x0000000400007d00 */ /* 0x001e6400080e0000 */
[----:B-1----:R-:W-:-:S06]  /*8e50*/  ISETP.EQ.U32.AND P0, PT, R0, R5, PT ;  /* 0x000000050000720c */ /* 0x002fcc0003f02070 */
        /* <DEDUP_REMOVED lines=8> */
.L_x_10208:
[----:B0-----:R-:W-:Y:S01]  /*8ee0*/  VIADD R0, R23, 0x15400 ;  /* 0x0001540017007836 */ /* 0x001fe20000000000 */
        /* <DEDUP_REMOVED lines=19> */
.L_x_10211:
[----:B------:R-:W-:Y:S05]  /*9020*/  BSYNC B6 ;  /* 0x0000000000067941 */ /* 0x000fea0003800000 */
.L_x_10210:
        /* <DEDUP_REMOVED lines=20> */
.L_x_10214:
        /* <DEDUP_REMOVED lines=15> */
.L_x_10213:
[----:B------:R-:W-:Y:S05]  /*9260*/  BSYNC B6 ;  /* 0x0000000000067941 */ /* 0x000fea0003800000 */
.L_x_10212:
[----:B------:R0:W2:Y:S01]  /*9270*/  LDL R20, [R1+0x8] ;  /* 0x0000080001147983 */ /* 0x0000a20000100800 */
[----:B------:R-:W-:Y:S01]  /*9280*/  ULDC.64 UR4, c[0x0][0x9f8] ;  /* 0x00027e0000047ab9 */ /* 0x000fe20000000a00 */
[----:B------:R-:W1:Y:S01]  /*9290*/  LDC R7, c[0x0][0x430] ;  /* 0x00010c00ff077b82 */ /* 0x000e620000000800 */
[----:B------:R-:W-:Y:S01]  /*92a0*/  ISETP.NE.U32.AND P0, PT, RZ, UR4, PT ;  /* 0x00000004ff007c0c */ /* 0x000fe2000bf05070 */
[----:B------:R-:W3:Y:S03]  /*92b0*/  LDL R27, [R1+0x34] ;  /* 0x00003400011b7983 */ /* 0x000ee60000100800 */
[----:B------:R-:W-:Y:S01]  /*92c0*/  ISETP.NE.AND.EX P0, PT, RZ, UR5, PT, P0 ;  /* 0x00000005ff007c0c */ /* 0x000fe2000bf05300 */
[----:B------:R-:W4:Y:S04]  /*92d0*/  LDL R21, [R1+0xc] ;  /* 0x00000c0001157983 */ /* 0x000f280000100800 */
[----:B------:R-:W4:Y:S04]  /*92e0*/  LDL R2, [R1+0x10] ;  /* 0x0000100001027983 */ /* 0x000f280000100800 */
[----:B------:R-:W4:Y:S04]  /*92f0*/  LDL R10, [R1+0x38] ;  /* 0x00003800010a7983 */ /* 0x000f280000100800 */
[----:B------:R-:W-:Y:S01]  /*9300*/  @P0 IADD3 R24, P1, R24, UR4, RZ ;  /* 0x0000000418180c10 */ /* 0x000fe2000ff3e0ff */
[----:B------:R-:W0:Y:S01]  /*9310*/  S2R R3, SR_TID.X ;  /* 0x0000000000037919 */ /* 0x000e220000002100 */
[----:B------:R-:W3:Y:S02]  /*9320*/  S2R R0, SR_TID.X ;  /* 0x0000000000007919 */ /* 0x000ee40000002100 */
[----:B------:R-:W-:Y:S01]  /*9330*/  @P0 IADD3.X R25, R25, UR5, RZ, P1, !PT ;  /* 0x0000000519190c10 */ /* 0x000fe20008ffe4ff */
[----:B------:R-:W-:-:S04]  /*9340*/  ULDC UR4, c[0x0][0x2f4] ;  /* 0x0000bd0000047ab9 */ /* 0x000fc80000000800 */
[----:B--2---:R-:W2:Y:S01]  /*9350*/  @P0 LDG.E R20, desc[UR36][R24.64] ;  /* 0x0000002418140981 */ /* 0x004ea2000c1e1900 */
[----:B-1----:R-:W-:Y:S01]  /*9360*/  ISETP.NE.AND P2, PT, R7, 0x1, PT ;  /* 0x000000010700780c */ /* 0x002fe20003f45270 */
[----:B0-----:R-:W-:Y:S01]  /*9370*/  IMAD.SHL.U32 R3, R3, 0x20, RZ ;  /* 0x0000002003037824 */ /* 0x001fe200078e00ff */
[----:B---3--:R-:W-:Y:S02]  /*9380*/  LEA.HI.SX32 R27, R27, 0xffffffff, 0x19 ;  /* 0xffffffff1b1b7811 */ /* 0x008fe400078fcaff */
[----:B------:R-:W-:Y:S02]  /*9390*/  LOP3.LUT R0, R0, 0x7f, RZ, 0xc0, !PT ;  /* 0x0000007f00007812 */ /* 0x000fe400078ec0ff */
[----:B------:R-:W-:Y:S01]  /*93a0*/  LOP3.LUT R3, R3, 0x60, RZ, 0xc0, !PT ;  /* 0x0000006003037812 */ /* 0x000fe200078ec0ff */
[----:B------:R-:W-:Y:S01]  /*93b0*/  IMAD.SHL.U32 R8, R27, 0x80, RZ ;  /* 0x000000801b087824 */ /* 0x000fe200078e00ff */
[----:B------:R-:W-:-:S04]  /*93c0*/  SHF.R.U32.HI R0, RZ, 0x2, R0 ;  /* 0x00000002ff007819 */ /* 0x000fc80000011600 */
[----:B------:R-:W-:Y:S01]  /*93d0*/  LOP3.LUT R4, R8, R0, R3, 0xfe, !PT ;  /* 0x0000000008047212 */ /* 0x000fe200078efe03 */
[----:B------:R-:W0:Y:S08]  /*93e0*/  @P2 LDC R5, c[0x0][0x434] ;  /* 0x00010d00ff052b82 */ /* 0x000e300000000800 */
[----:B------:R-:W1:Y:S01]  /*93f0*/  @P2 LDC R0, c[0x0][0x438] ;  /* 0x00010e00ff002b82 */ /* 0x000e620000000800 */
[----:B------:R-:W3:Y:S01]  /*9400*/  S2R R9, SR_TID.X ;  /* 0x0000000000097919 */ /* 0x000ee20000002100 */
[----:B------:R-:W-:-:S04]  /*9410*/  LOP3.LUT R22, R22, 0xffffffef, RZ, 0xc0, !PT ;  /* 0xffffffef16167812 */ /* 0x000fc800078ec0ff */
[----:B------:R-:W-:-:S04]  /*9420*/  @P2 LOP3.LUT R22, R22, 0x10, RZ, 0xfc, !PT ;  /* 0x0000001016162812 */ /* 0x000fc800078efcff */
[----:B------:R-:W-:Y:S01]  /*9430*/  LOP3.LUT R22, R22, 0xfffffff7, RZ, 0xc0, !PT ;  /* 0xfffffff716167812 */ /* 0x000fe200078ec0ff */
[----:B---3--:R-:W-:-:S05]  /*9440*/  IMAD.SHL.U32 R9, R9, 0x8, RZ ;  /* 0x0000000809097824 */ /* 0x008fca00078e00ff */
[----:B------:R-:W-:Y:S01]  /*9450*/  LOP3.LUT R9, R9, 0x18, RZ, 0xc0, !PT ;  /* 0x0000001809097812 */ /* 0x000fe200078ec0ff */
[----:B------:R-:W-:Y:S01]  /*9460*/  UMOV UR5, 0xffffffff ;  /* 0xffffffff00057882 */ /* 0x000fe20000000000 */
[----:B--2---:R2:W-:Y:S01]  /*9470*/  @P0 STL [R1+0x8], R20 ;  /* 0x0000081401000387 */ /* 0x0045e20000100800 */
[C---:B----4-:R-:W-:Y:S01]  /*9480*/  ISETP.GE.AND P0, PT, R4.reuse, R21, PT ;  /* 0x000000150400720c */ /* 0x050fe20003f06270 */
[----:B------:R-:W-:-:S04]  /*9490*/  IMAD.IADD R4, R4, 0x1, R2 ;  /* 0x0000000104047824 */ /* 0x000fc800078e0202 */
[----:B0-----:R-:W-:-:S08]  /*94a0*/  @P2 IMAD.HI.U32 R5, R4, R5, RZ ;  /* 0x0000000504052227 */ /* 0x001fd000078e00ff */
[----:B------:R-:W0:Y:S01]  /*94b0*/  @!P0 LDC.64 R2, c[0x0][0x428] ;  /* 0x00010a00ff028b82 */ /* 0x000e220000000a00 */
[----:B------:R-:W-:Y:S01]  /*94c0*/  IMAD.MOV.U32 R6, RZ, RZ, R4 ;  /* 0x000000ffff067224 */ /* 0x000fe200078e0004 */
[----:B-1----:R-:W-:Y:S02]  /*94d0*/  @P2 SHF.R.U32.HI R6, RZ, R0, R5 ;  /* 0x00000000ff062219 */ /* 0x002fe40000011605 */
[----:B------:R-:W-:-:S03]  /*94e0*/  SHF.R.S32.HI R5, RZ, 0x1f, R20 ;  /* 0x0000001fff057819 */ /* 0x000fc60000011414 */
        /* <DEDUP_REMOVED lines=8> */
[----:B------:R-:W-:Y:S02]  /*9570*/  ISETP.NE.AND P2, PT, R10, 0x3, PT ;  /* 0x000000030a00780c */ /* 0x000fe40003f45270 */
[----:B0-----:R-:W-:-:S04]  /*9580*/  @!P0 LEA R2, P1, R6, R2, 0x2 ;  /* 0x0000000206028211 */ /* 0x001fc800078210ff */
[----:B------:R-:W-:Y:S01]  /*9590*/  @!P0 LEA.HI.X R3, R6, R3, R0, 0x2, P1 ;  /* 0x0000000306038211 */ /* 0x000fe200008f1400 */
[----:B------:R-:W-:-:S06]  /*95a0*/  IMAD.MOV.U32 R0, RZ, RZ, RZ ;  /* 0x000000ffff007224 */ /* 0x000fcc00078e00ff */
[----:B------:R2:W5:Y:S01]  /*95b0*/  @!P0 LDG.E R0, desc[UR36][R2.64] ;  /* 0x0000002402008981 */ /* 0x000562000c1e1900 */
[C---:B------:R-:W-:Y:S02]  /*95c0*/  ISETP.GE.AND P0, PT, R9.reuse, UR4, PT ;  /* 0x0000000409007c0c */ /* 0x040fe4000bf06270 */
[----:B------:R-:W-:Y:S01]  /*95d0*/  @P2 LOP3.LUT R22, R22, 0x8, RZ, 0xfc, !PT ;  /* 0x0000000816162812 */ /* 0x000fe200078efcff */
[----:B------:R2:W-:Y:S01]  /*95e0*/  STL [R1+0x14], R5 ;  /* 0x0000140501007387 */ /* 0x0005e20000100800 */
[C---:B------:R-:W-:Y:S02]  /*95f0*/  LOP3.LUT R10, R9.reuse, 0x20, RZ, 0xfc, !PT ;  /* 0x00000020090a7812 */ /* 0x040fe400078efcff */
[----:B------:R-:W-:Y:S02]  /*9600*/  LOP3.LUT R22, R22, 0xfffffffb, RZ, 0xc0, !PT ;  /* 0xfffffffb16167812 */ /* 0x000fe400078ec0ff */
[----:B------:R-:W-:Y:S02]  /*9610*/  LOP3.LUT R9, R9, 0x40, RZ, 0xfc, !PT ;  /* 0x0000004009097812 */ /* 0x000fe400078efcff */
[----:B------:R-:W-:-:S03]  /*9620*/  ISETP.GE.AND P1, PT, R10, UR4, PT ;  /* 0x000000040a007c0c */ /* 0x000fc6000bf26270 */
[----:B------:R-:W-:Y:S02]  /*9630*/  @P0 LOP3.LUT R22, R22, 0x4, RZ, 0xfc, !PT ;  /* 0x0000000416160812 */ /* 0x000fe400078efcff */
[----:B------:R-:W-:Y:S02]  /*9640*/  ISETP.GE.AND P0, PT, R9, UR4, PT ;  /* 0x0000000409007c0c */ /* 0x000fe4000bf06270 */
[----:B------:R-:W-:-:S04]  /*9650*/  LOP3.LUT R22, R22, 0xfffffffe, RZ, 0xc0, !PT ;  /* 0xfffffffe16167812 */ /* 0x000fc800078ec0ff */
[----:B------:R-:W-:-:S04]  /*9660*/  LOP3.LUT R22, R22, 0xfffffffd, RZ, 0xc0, !PT ;  /* 0xfffffffd16167812 */ /* 0x000fc800078ec0ff */
[----:B------:R-:W-:-:S04]  /*9670*/  @P1 LOP3.LUT R22, R22, 0x2, RZ, 0xfc, !PT ;  /* 0x0000000216161812 */ /* 0x000fc800078efcff */
[----:B------:R-:W-:Y:S01]  /*9680*/  @P0 LOP3.LUT R22, R22, 0x1, RZ, 0xfc, !PT ;  /* 0x0000000116160812 */ /* 0x000fe200078efcff */
[----:B--2---:R-:W-:Y:S06]  /*9690*/  BRA.DIV UR5, `(.L_x_10215) ;  /* 0x0000003e05007947 */ /* 0x004fec000b800000 */
.L_x_10281:
[----:B------:R-:W-:-:S05]  /*96a0*/  SHF.R.S32.HI R9, RZ, 0x1f, R18 ;  /* 0x0000001fff097819 */ /* 0x000fca0000011412 */
[----:B------:R0:W-:Y:S01]  /*96b0*/  STL [R1+0x4], R9 ;  /* 0x0000040901007387 */ /* 0x0001e20000100800 */
[----:B------:R-:W-:Y:S05]  /*96c0*/  @!P2 BRA `(.L_x_10216) ;  /* 0x000000000004a947 */ /* 0x000fea0003800000 */
[----:B------:R-:W-:Y:S01]  /*96d0*/  BPT.TRAP 0x1 ;  /* 0x000000040000795c */ /* 0x000fe20000300000 */
.L_x_10216:
[----:B------:R-:W-:Y:S01]  /*96e0*/  SHF.R.S32.HI R5, RZ, 0x1f, R4 ;  /* 0x0000001fff057819 */ /* 0x000fe20000011404 */
[----:B------:R-:W-:Y:S01]  /*96f0*/  ULDC.64 UR4, c[0x0][0x328] ;  /* 0x0000ca0000047ab9 */ /* 0x000fe20000000a00 */
[----:B------:R-:W-:Y:S01]  /*9700*/  BSSY B0, `(.L_x_10217) ;  /* 0x0000017000007945 */ /* 0x000fe20003800000 */
[----:B------:R-:W-:-:S04]  /*9710*/  IMAD.WIDE.U32 R2, R4, UR4, RZ ;  /* 0x0000000404027c25 */ /* 0x000fc8000f8e00ff */
[----:B------:R-:W-:-:S04]  /*9720*/  IMAD R6, R5, UR4, RZ ;  /* 0x0000000405067c24 */ /* 0x000fc8000f8e02ff */
[----:B------:R-:W-:Y:S01]  /*9730*/  IMAD R6, R4, UR5, R6 ;  /* 0x0000000504067c24 */ /* 0x000fe2000f8e0206 */
[----:B------:R-:W-:-:S04]  /*9740*/  ULDC.64 UR4, c[0x0][0x338] ;  /* 0x0000ce0000047ab9 */ /* 0x000fc80000000a00 */
[----:B------:R-:W-:Y:S02]  /*9750*/  IADD3 R3, R3, R6, RZ ;  /* 0x0000000603037210 */ /* 0x000fe40007ffe0ff */
        /* <DEDUP_REMOVED lines=13> */
[----:B------:R-:W-:Y:S01]  /*9830*/  LEA.HI.X R25, R2, UR5, R25, 0x1, P0 ;  /* 0x0000000502197c11 */ /* 0x000fe200080f0c19 */
[----:B------:R-:W-:-:S05]  /*9840*/  IMAD R2, R26, 0x8, R23 ;  /* 0x000000081a027824 */ /* 0x000fca00078e0217 */
[----:B------:R-:W1:Y:S02]  /*9850*/  SYNCS.PHASECHK.TRANS64.TRYWAIT P0, [R2+URZ+0x2d840], R3 ;  /* 0x02d84003020075a7 */ /* 0x000e64000800017f */
[----:B-1----:R-:W-:Y:S05]  /*9860*/  @!P0 BRA `(.L_x_10218) ;  /* 0x0000003800c08947 */ /* 0x002fea0003800000 */
.L_x_10282:
[----:B------:R-:W-:Y:S05]  /*9870*/  BSYNC B0 ;  /* 0x0000000000007941 */ /* 0x000fea0003800000 */
.L_x_10217:
[----:B------:R-:W2:Y:S01]  /*9880*/  LDL R7, [R1+0x4] ;  /* 0x0000040001077983 */ /* 0x000ea20000100800 */
[----:B------:R-:W-:-:S03]  /*9890*/  ULDC.64 UR4, c[0x0][0x300] ;  /* 0x0000c00000047ab9 */ /* 0x000fc60000000a00 */
[----:B------:R-:W3:Y:S01]  /*98a0*/  LDL R12, [R1+0xc] ;  /* 0x00000c00010c7983 */ /* 0x000ee20000100800 */
[----:B------:R-:W-:Y:S01]  /*98b0*/  IMAD R5, R5, UR4, RZ ;  /* 0x0000000405057c24 */ /* 0x000fe2000f8e02ff */
[----:B------:R-:W-:Y:S01]  /*98c0*/  LOP3.LUT P4, RZ, R22, 0x4, RZ, 0xc0, !PT ;  /* 0x0000000416ff7812 */ /* 0x000fe2000788c0ff */
[----:B0-----:R-:W0:Y:S02]  /*98d0*/  S2R R9, SR_TID.X ;  /* 0x0000000000097919 */ /* 0x001e240000002100 */
[----:B-1----:R-:W-:Y:S01]  /*98e0*/  IMAD R3, R4, UR5, R5 ;  /* 0x0000000504037c24 */ /* 0x002fe2000f8e0205 */
[----:B------:R-:W-:Y:S01]  /*98f0*/  LOP3.LUT P3, RZ, R22, 0x2, RZ, 0xc0, !PT ;  /* 0x0000000216ff7812 */ /* 0x000fe2000786c0ff */
[----:B------:R-:W-:Y:S01]  /*9900*/  IMAD.WIDE.U32 R4, R4, UR4, RZ ;  /* 0x0000000404047c25 */ /* 0x000fe2000f8e00ff */
[----:B------:R-:W-:Y:S01]  /*9910*/  ULDC.64 UR4, c[0x0][0x310] ;  /* 0x0000c40000047ab9 */ /* 0x000fe20000000a00 */
[----:B------:R-:W-:Y:S02]  /*9920*/  LOP3.LUT P2, RZ, R22, 0x1, RZ, 0xc0, !PT ;  /* 0x0000000116ff7812 */ /* 0x000fe4000784c0ff */
[----:B------:R-:W-:-:S02]  /*9930*/  IMAD.IADD R5, R5, 0x1, R3 ;  /* 0x0000000105057824 */ /* 0x000fc400078e0203 */
[----:B------:R-:W-:Y:S02]  /*9940*/  IMAD R6, R6, UR4, RZ ;  /* 0x0000000406067c24 */ /* 0x000fe4000f8e02ff */
[----:B------:R-:W-:-:S04]  /*9950*/  IMAD.WIDE.U32 R4, R0, UR4, R4 ;  /* 0x0000000400047c25 */ /* 0x000fc8000f8e0004 */
[----:B------:R-:W-:Y:S01]  /*9960*/  IMAD R0, R0, UR5, R6 ;  /* 0x0000000500007c24 */ /* 0x000fe2000f8e0206 */
[----:B------:R-:W-:-:S03]  /*9970*/  ULDC.64 UR4, c[0x0][0x308] ;  /* 0x0000c20000047ab9 */ /* 0x000fc60000000a00 */
[----:B------:R-:W-:Y:S02]  /*9980*/  IMAD.IADD R5, R5, 0x1, R0 ;  /* 0x0000000105057824 */ /* 0x000fe400078e0200 */
[----:B------:R-:W-:-:S04]  /*9990*/  IMAD.WIDE.U32 R4, R18, UR4, R4 ;  /* 0x0000000412047c25 */ /* 0x000fc8000f8e0004 */
[----:B0-----:R-:W-:Y:S02]  /*99a0*/  IMAD.SHL.U32 R10, R9, 0x8, RZ ;  /* 0x00000008090a7824 */ /* 0x001fe400078e00ff */
[----:B--2---:R-:W-:Y:S02]  /*99b0*/  IMAD R0, R7, UR4, RZ ;  /* 0x0000000407007c24 */ /* 0x004fe4000f8e02ff */
[----:B------:R-:W0:Y:S02]  /*99c0*/  S2R R7, SR_TID.X ;  /* 0x0000000000077919 */ /* 0x000e240000002100 */
[----:B------:R-:W-:Y:S01]  /*99d0*/  IMAD R0, R18, UR5, R0 ;  /* 0x0000000512007c24 */ /* 0x000fe2000f8e0200 */
[----:B------:R-:W-:-:S03]  /*99e0*/  ULDC.64 UR4, c[0x0][0x2e8] ;  /* 0x0000ba0000047ab9 */ /* 0x000fc60000000a00 */
[----:B------:R-:W-:Y:S01]  /*99f0*/  IMAD.IADD R6, R5, 0x1, R0 ;  /* 0x0000000105067824 */ /* 0x000fe200078e0200 */
[----:B------:R-:W-:Y:S01]  /*9a00*/  LEA R0, P0, R4, UR4, 0x1 ;  /* 0x0000000404007c11 */ /* 0x000fe2000f8008ff */
[----:B------:R-:W-:-:S03]  /*9a10*/  UMOV UR4, 0xffffffff ;  /* 0xffffffff00047882 */ /* 0x000fc60000000000 */
[----:B------:R-:W-:Y:S02]  /*9a20*/  LEA.HI.X R6, R4, UR5, R6, 0x1, P0 ;  /* 0x0000000504067c11 */ /* 0x000fe400080f0c06 */
[----:B0-----:R-:W-:Y:S01]  /*9a30*/  LOP3.LUT R11, R7, 0x7f, RZ, 0xc0, !PT ;  /* 0x0000007f070b7812 */ /* 0x001fe200078ec0ff */
[----:B------:R-:W-:-:S03]  /*9a40*/  IMAD.SHL.U32 R7, R9, 0x8, RZ ;  /* 0x0000000809077824 */ /* 0x000fc600078e00ff */
[----:B------:R-:W-:Y:S02]  /*9a50*/  SHF.R.U32.HI R11, RZ, 0x2, R11 ;  /* 0x00000002ff0b7819 */ /* 0x000fe4000001160b */
[----:B------:R-:W-:Y:S02]  /*9a60*/  LOP3.LUT R7, R7, 0xd8, RZ, 0xc0, !PT ;  /* 0x000000d807077812 */ /* 0x000fe400078ec0ff */
[----:B---3--:R-:W-:Y:S02]  /*9a70*/  IADD3 R3, -R11, R12, -R8 ;  /* 0x0000000c0b037210 */ /* 0x008fe40007ffe908 */
[----:B------:R-:W-:Y:S01]  /*9a80*/  LOP3.LUT R7, R7, 0x18, R9, 0x78, !PT ;  /* 0x0000001807077812 */ /* 0x000fe200078e7809 */
[----:B------:R-:W-:Y:S01]  /*9a90*/  IMAD.SHL.U32 R9, R9, 0x8, RZ ;  /* 0x0000000809097824 */ /* 0x000fe200078e00ff */
[----:B------:R-:W-:Y:S02]  /*9aa0*/  ISETP.GE.AND P0, PT, R3, 0x1, PT ;  /* 0x000000010300780c */ /* 0x000fe40003f06270 */
[----:B------:R-:W-:-:S02]  /*9ab0*/  LOP3.LUT R7, R7, 0x320, R10, 0xf8, !PT ;  /* 0x0000032007077812 */ /* 0x000fc400078ef80a */
[----:B------:R-:W-:-:S03]  /*9ac0*/  LOP3.LUT R9, R9, 0x18, RZ, 0xc0, !PT ;  /* 0x0000001809097812 */ /* 0x000fc600078ec0ff */
[----:B------:R-:W-:Y:S01]  /*9ad0*/  IMAD R7, R26, 0x3000, R7 ;  /* 0x000030001a077824 */ /* 0x000fe200078e0207 */
[----:B------:R-:W-:Y:S06]  /*9ae0*/  BRA.DIV UR4, `(.L_x_10219) ;  /* 0x0000003a04347947 */ /* 0x000fec000b800000 */
        /* <DEDUP_REMOVED lines=28> */
[----:B------:R-:W2:Y:S04]  /*9cb0*/  SHFL.IDX PT, R6, R6, 0x3, 0x1c1f ;  /* 0x007c1f0006067f89 */ /* 0x000ea800000e0000 */
[----:B------:R-:W3:Y:S01]  /*9cc0*/  SHFL.IDX PT, R0, R0, 0x3, 0x1c1f ;  /* 0x007c1f0000007f89 */ /* 0x000ee200000e0000 */
[----:B0-----:R-:W-:-:S05]  /*9cd0*/  @P1 LEA R5, P0, R9, R5, 0x1 ;  /* 0x0000000509051211 */ /* 0x001fca00078008ff */
[----:B-1----:R-:W-:-:S05]  /*9ce0*/  @P1 IMAD.X R4, RZ, RZ, R4, P0 ;  /* 0x000000ffff041224 */ /* 0x002fca00000e0604 */
[----:B------:R-:W-:-:S04]  /*9cf0*/  @P1 LOP3.LUT R5, R5, R4, RZ, 0x3c, !PT ;  /* 0x0000000405051212 */ /* 0x000fc800078e3cff */
[----:B------:R-:W-:-:S04]  /*9d00*/  @P1 LOP3.LUT R4, R5, R4, RZ, 0x3c, !PT ;  /* 0x0000000405041212 */ /* 0x000fc800078e3cff */
[----:B------:R-:W-:-:S05]  /*9d10*/  @P1 LOP3.LUT R5, R5, R4, RZ, 0x3c, !PT ;  /* 0x0000000405051212 */ /* 0x000fca00078e3cff */
[----:B------:R1:W-:Y:S04]  /*9d20*/  @P1 LDGSTS.E.BYPASS.LTC128B.128 [R8+0x16400], desc[UR36][R4.64], !P4 ;  /* 0x1640000004081fae */ /* 0x0003e8000e101d64 */
[----:B------:R1:W-:Y:S04]  /*9d30*/  @P1 LDGSTS.E.BYPASS.LTC128B.128 [R8+0x18400], desc[UR36][R4.64+0x40], !P3 ;  /* 0x1840004004081fae */ /* 0x0003e8000d901d64 */
[----:B--23--:R1:W-:Y:S02]  /*9d40*/  @P1 LDGSTS.E.BYPASS.LTC128B.128 [R8+0x1a400], desc[UR36][R4.64+0x80], !P2 ;  /* 0x1a40008004081fae */ /* 0x00c3e4000d101d64 */
.L_x_10292:
[----:B------:R-:W-:-:S13]  /*9d50*/  ISETP.GE.AND P0, PT, R3, 0x61, PT ;  /* 0x000000610300780c */ /* 0x000fda0003f06270 */
[----:B01----:R-:W-:Y:S01]  /*9d60*/  @P0 LEA R4, P1, R9, R0, 0x1 ;  /* 0x0000000009040211 */ /* 0x003fe200078208ff */
        /* <DEDUP_REMOVED lines=10> */
.L_x_10220:
        /* <DEDUP_REMOVED lines=11> */
.L_x_10221:
[----:B0-----:R0:W5:Y:S01]  /*9ec0*/  LDL.LU R4, [R1+0x20] ;  /* 0x0000200001047983 */ /* 0x0011620000300800 */
[----:B------:R0:W-:Y:S03]  /*9ed0*/  SYNCS.ARRIVE.TRANS64.A1T0 RZ, [R2+URZ+0x2d830], RZ ;  /* 0x02d830ff02ff79a7 */ /* 0x0001e6000810003f */
[----:B------:R0:W5:Y:S02]  /*9ee0*/  LDL.LU R3, [R1] ;  /* 0x0000000001037983 */ /* 0x0001640000300800 */
[----:B------:R-:W-:Y:S05]  /*9ef0*/  WARPSYNC.ALL ;  /* 0x0000000000007948 */ /* 0x000fea0003800000 */
[----:B------:R-:W-:Y:S01]  /*9f00*/  ULDC.64 UR4, c[0x0][0x298] ;  /* 0x0000a60000047ab9 */ /* 0x000fe20000000a00 */
[----:B------:R-:W-:Y:S01]  /*9f10*/  BAR.SYNC.DEFER_BLOCKING 0x8, 0x200 ;  /* 0x0208000000007b1d */ /* 0x000fe20000010000 */
[----:B------:R-:W-:Y:S01]  /*9f20*/  LOP3.LUT P0, RZ, R22, 0x20, RZ, 0xc0, !PT ;  /* 0x0000002016ff7812 */ /* 0x000fe2000780c0ff */
[----:B0-----:R-:W-:-:S03]  /*9f30*/  VIADD R2, R23, 0xc400 ;  /* 0x0000c40017027836 */ /* 0x001fc60000000000 */
        /* <DEDUP_REMOVED lines=11> */
[----:B------:R0:W-:Y:S01]  /*9ff0*/  STL [R1], R0 ;  /* 0x0000000001007387 */ /* 0x0001e20000100800 */
        /* <DEDUP_REMOVED lines=17> */
.L_x_10223:
[----:B------:R-:W-:Y:S05]  /*a110*/  BSYNC B6 ;  /* 0x0000000000067941 */ /* 0x000fea0003800000 */
.L_x_10222:
[----:B0-----:R-:W2:Y:S01]  /*a120*/  LDL.LU R0, [R1+0x2c] ;  /* 0x00002c0001007983 */ /* 0x001ea20000300800 */
[----:B------:R-:W0:Y:S01]  /*a130*/  LDC R10, c[0x0][0x448] ;  /* 0x00011200ff0a7b82 */ /* 0x000e220000000800 */
[----:B------:R-:W-:Y:S01]  /*a140*/  ULDC.64 UR4, c[0x0][0x2d8] ;  /* 0x0000b60000047ab9 */ /* 0x000fe20000000a00 */
[----:B------:R-:W-:Y:S01]  /*a150*/  ULDC.64 UR6, c[0x0][0x2c8] ;  /* 0x0000b20000067ab9 */ /* 0x000fe20000000a00 */
[----:B------:R-:W3:Y:S01]  /*a160*/  LDL.LU R21, [R1] ;  /* 0x0000000001157983 */ /* 0x000ee20000300800 */
[----:B------:R-:W-:-:S03]  /*a170*/  ULDC.64 UR8, c[0x0][0x280] ;  /* 0x0000a00000087ab9 */ /* 0x000fc60000000a00 */
[----:B------:R-:W3:Y:S04]  /*a180*/  LDL.LU.64 R2, [R1+0x20] ;  /* 0x0000200001027983 */ /* 0x000ee80000300a00 */
[----:B------:R-:W4:Y:S01]  /*a190*/  LDL R20, [R1+0x4] ;  /* 0x0000040001147983 */ /* 0x000f220000100800 */
[----:B------:R-:W1:Y:S01]  /*a1a0*/  S2R R13, SR_TID.X ;  /* 0x00000000000d7919 */ /* 0x000e620000002100 */
[----:B0-----:R-:W-:-:S13]  /*a1b0*/  ISETP.NE.AND P0, PT, R10, 0x1, PT ;  /* 0x000000010a00780c */ /* 0x001fda0003f05270 */
[----:B------:R-:W0:Y:S01]  /*a1c0*/  @P0 LDC R5, c[0x0][0x450] ;  /* 0x00011400ff050b82 */ /* 0x000e220000000800 */
[----:B-1----:R-:W-:-:S05]  /*a1d0*/  IMAD.SHL.U32 R11, R13, 0x8, RZ ;  /* 0x000000080d0b7824 */ /* 0x002fca00078e00ff */
[----:B------:R-:W-:-:S04]  /*a1e0*/  LOP3.LUT R11, R11, 0x18, RZ, 0xc0, !PT ;  /* 0x000000180b0b7812 */ /* 0x000fc800078ec0ff */
[C---:B------:R-:W-:Y:S02]  /*a1f0*/  LOP3.LUT R12, R11.reuse, 0x20, RZ, 0xfc, !PT ;  /* 0x000000200b0c7812 */ /* 0x040fe400078efcff */
[----:B------:R-:W-:Y:S01]  /*a200*/  LOP3.LUT R11, R11, 0x40, RZ, 0xfc, !PT ;  /* 0x000000400b0b7812 */ /* 0x000fe200078efcff */
[----:B--2---:R-:W-:Y:S01]  /*a210*/  IMAD.MOV.U32 R4, RZ, RZ, R0 ;  /* 0x000000ffff047224 */ /* 0x004fe200078e0000 */
[----:B---3--:R-:W-:Y:S02]  /*a220*/  MOV R3, R21 ;  /* 0x0000001500037202 */ /* 0x008fe40000000f00 */
[----:B------:R-:W1:Y:S01]  /*a230*/  S2R R21, SR_TID.X ;  /* 0x0000000000157919 */ /* 0x000e620000002100 */
[----:B----4-:R-:W-:Y:S02]  /*a240*/  IMAD R0, R20, UR4, RZ ;  /* 0x0000000414007c24 */ /* 0x010fe4000f8e02ff */
[----:B------:R-:W2:Y:S01]  /*a250*/  S2R R20, SR_TID.X ;  /* 0x0000000000147919 */ /* 0x000ea20000002100 */
[----:B------:R-:W-:-:S04]  /*a260*/  IMAD.WIDE.U32 R2, R18, UR4, R2 ;  /* 0x0000000412027c25 */ /* 0x000fc8000f8e0002 */
[----:B------:R-:W-:Y:S01]  /*a270*/  IMAD R0, R18, UR5, R0 ;  /* 0x0000000512007c24 */ /* 0x000fe2000f8e0200 */
[----:B------:R-:W-:-:S03]  /*a280*/  ULDC.64 UR4, c[0x0][0x2e0] ;  /* 0x0000b80000047ab9 */ /* 0x000fc60000000a00 */
[----:B------:R-:W-:Y:S02]  /*a290*/  IMAD.IADD R3, R3, 0x1, R0 ;  /* 0x0000000103037824 */ /* 0x000fe400078e0200 */
[----:B------:R-:W-:Y:S02]  /*a2a0*/  IMAD R0, R4, UR4, RZ ;  /* 0x0000000404007c24 */ /* 0x000fe4000f8e02ff */
[----:B------:R-:W3:Y:S01]  /*a2b0*/  @P0 LDC R4, c[0x0][0x44c] ;  /* 0x00011300ff040b82 */ /* 0x000ee20000000800 */
[----:B------:R-:W-:-:S04]  /*a2c0*/  IMAD.WIDE.U32 R2, R28, UR4, R2 ;  /* 0x000000041c027c25 */ /* 0x000fc8000f8e0002 */
[----:B------:R-:W-:Y:S01]  /*a2d0*/  IMAD R0, R28, UR5, R0 ;  /* 0x000000051c007c24 */ /* 0x000fe2000f8e0200 */
[----:B------:R-:W-:-:S03]  /*a2e0*/  ULDC.64 UR4, c[0x0][0x2d0] ;  /* 0x0000b40000047ab9 */ /* 0x000fc60000000a00 */
[----:B------:R-:W-:Y:S02]  /*a2f0*/  IMAD.IADD R3, R3, 0x1, R0 ;  /* 0x0000000103037824 */ /* 0x000fe400078e0200 */
[----:B-1----:R-:W-:Y:S01]  /*a300*/  IMAD.SHL.U32 R21, R21, 0x20, RZ ;  /* 0x0000002015157824 */ /* 0x002fe200078e00ff */
[----:B--2---:R-:W-:-:S04]  /*a310*/  LOP3.LUT R20, R20, 0x7f, RZ, 0xc0, !PT ;  /* 0x0000007f14147812 */ /* 0x004fc800078ec0ff */
[----:B------:R-:W-:Y:S02]  /*a320*/  LOP3.LUT R21, R21, 0x60, RZ, 0xc0, !PT ;  /* 0x0000006015157812 */ /* 0x000fe400078ec0ff */
[----:B------:R-:W-:-:S04]  /*a330*/  SHF.R.U32.HI R20, RZ, 0x2, R20 ;  /* 0x00000002ff147819 */ /* 0x000fc80000011614 */
[----:B------:R-:W-:Y:S02]  /*a340*/  LOP3.LUT R20, R20, R21, RZ, 0xfc, !PT ;  /* 0x0000001514147212 */ /* 0x000fe400078efcff */
[----:B------:R-:W-:-:S03]  /*a350*/  LOP3.LUT R21, R13, 0x7f, RZ, 0xc0, !PT ;  /* 0x0000007f0d157812 */ /* 0x000fc600078ec0ff */
[----:B------:R-:W-:Y:S01]  /*a360*/  IMAD R6, R17, 0xc0, R20 ;  /* 0x000000c011067824 */ /* 0x000fe200078e0214 */
[----:B------:R-:W-:Y:S01]  /*a370*/  SHF.R.U32.HI R21, RZ, 0x2, R21 ;  /* 0x00000002ff157819 */ /* 0x000fe20000011615 */
[----:B------:R-:W-:Y:S02]  /*a380*/  IMAD.SHL.U32 R20, R13, 0x8, RZ ;  /* 0x000000080d147824 */ /* 0x000fe400078e00ff */
[----:B---3--:R-:W-:-:S03]  /*a390*/  @P0 IMAD.HI.U32 R0, R6, R4, RZ ;  /* 0x0000000406000227 */ /* 0x008fc600078e00ff */
[----:B------:R-:W-:Y:S01]  /*a3a0*/  LOP3.LUT R20, R20, 0x18, RZ, 0xc0, !PT ;  /* 0x0000001814147812 */ /* 0x000fe200078ec0ff */
[----:B------:R-:W-:Y:S01]  /*a3b0*/  IMAD.MOV.U32 R4, RZ, RZ, R6 ;  /* 0x000000ffff047224 */ /* 0x000fe200078e0006 */
[----:B0-----:R-:W-:-:S04]  /*a3c0*/  @P0 SHF.R.U32.HI R4, RZ, R5, R0 ;  /* 0x00000005ff040219 */ /* 0x001fc80000011600 */
[--C-:B------:R-:W-:Y:S01]  /*a3d0*/  SHF.R.S32.HI R0, RZ, 0x1f, R4.reuse ;  /* 0x0000001fff007819 */ /* 0x100fe20000011404 */
[----:B------:R-:W-:-:S04]  /*a3e0*/  IMAD.MOV R7, RZ, RZ, -R4 ;  /* 0x000000ffff077224 */ /* 0x000fc800078e0a04 */
[----:B------:R-:W-:-:S04]  /*a3f0*/  IMAD R0, R0, UR4, RZ ;  /* 0x0000000400007c24 */ /* 0x000fc8000f8e02ff */
[C---:B------:R-:W-:Y:S02]  /*a400*/  IMAD R0, R4.reuse, UR5, R0 ;  /* 0x0000000504007c24 */ /* 0x040fe4000f8e0200 */
[----:B------:R-:W-:-:S04]  /*a410*/  IMAD.WIDE.U32 R4, R4, UR4, R2 ;  /* 0x0000000404047c25 */ /* 0x000fc8000f8e0002 */
[----:B------:R-:W-:Y:S02]  /*a420*/  IMAD.IADD R5, R5, 0x1, R0 ;  /* 0x0000000105057824 */ /* 0x000fe400078e0200 */
[----:B------:R-:W-:-:S04]  /*a430*/  IMAD R0, R10, R7, R6 ;  /* 0x000000070a007224 */ /* 0x000fc800078e0206 */
[----:B------:R-:W-:Y:S01]  /*a440*/  IMAD.WIDE.U32 R8, R0, UR6, R4 ;  /* 0x0000000600087c25 */ /* 0x000fe2000f8e0004 */
[----:B------:R-:W-:-:S03]  /*a450*/  SHF.R.S32.HI R7, RZ, 0x1f, R0 ;  /* 0x0000001fff077819 */ /* 0x000fc60000011400 */
[----:B------:R-:W-:Y:S01]  /*a460*/  VIADD R5, R6, 0x80 ;  /* 0x0000008006057836 */ /* 0x000fe20000000000 */
[----:B------:R-:W-:Y:S01]  /*a470*/  LEA R4, P1, R8, UR8, 0x1 ;  /* 0x0000000808047c11 */ /* 0x000fe2000f8208ff */
[----:B------:R-:W-:Y:S02]  /*a480*/  IMAD R7, R7, UR6, RZ ;  /* 0x0000000607077c24 */ /* 0x000fe4000f8e02ff */
[----:B------:R-:W-:Y:S02]  /*a490*/  IMAD.MOV.U32 R6, RZ, RZ, R5 ;  /* 0x000000ffff067224 */ /* 0x000fe400078e0005 */
[----:B------:R-:W-:Y:S02]  /*a4a0*/  IMAD R0, R0, UR7, R7 ;  /* 0x0000000700007c24 */ /* 0x000fe4000f8e0207 */
[----:B------:R-:W0:Y:S02]  /*a4b0*/  @P0 LDC R7, c[0x0][0x44c] ;  /* 0x00011300ff070b82 */ /* 0x000e240000000800 */
[----:B------:R-:W-:-:S05]  /*a4c0*/  IMAD.IADD R0, R9, 0x1, R0 ;  /* 0x0000000109007824 */ /* 0x000fca00078e0200 */
[----:B------:R-:W-:Y:S02]  /*a4d0*/  LEA.HI.X R0, R8, UR9, R0, 0x1, P1 ;  /* 0x0000000908007c11 */ /* 0x000fe400088f0c00 */
[----:B------:R-:W1:Y:S01]  /*a4e0*/  @P0 LDC R8, c[0x0][0x450] ;  /* 0x00011400ff080b82 */ /* 0x000e620000000800 */
[----:B0-----:R-:W-:-:S05]  /*a4f0*/  @P0 IMAD.HI.U32 R7, R5, R7, RZ ;  /* 0x0000000705070227 */ /* 0x001fca00078e00ff */
[----:B-1----:R-:W-:-:S04]  /*a500*/  @P0 SHF.R.U32.HI R6, RZ, R8, R7 ;  /* 0x00000008ff060219 */ /* 0x002fc80000011607 */
[C---:B------:R-:W-:Y:S01]  /*a510*/  IADD3 R7, -R6.reuse, RZ, RZ ;  /* 0x000000ff06077210 */ /* 0x040fe20007ffe1ff */
[----:B------:R-:W-:-:S04]  /*a520*/  IMAD.WIDE.U32 R2, R6, UR4, R2 ;  /* 0x0000000406027c25 */ /* 0x000fc8000f8e0002 */
[----:B------:R-:W-:Y:S01]  /*a530*/  IMAD R5, R10, R7, R5 ;  /* 0x000000070a057224 */ /* 0x000fe200078e0205 */
[----:B------:R-:W-:-:S05]  /*a540*/  SHF.R.S32.HI R7, RZ, 0x1f, R6 ;  /* 0x0000001fff077819 */ /* 0x000fca0000011406 */
[----:B------:R-:W-:Y:S01]  /*a550*/  IMAD R7, R7, UR4, RZ ;  /* 0x0000000407077c24 */ /* 0x000fe2000f8e02ff */
[----:B------:R-:W-:Y:S02]  /*a560*/  ULDC UR4, c[0x0][0x2b8] ;  /* 0x0000ae0000047ab9 */ /* 0x000fe40000000800 */
[----:B------:R-:W-:Y:S01]  /*a570*/  ISETP.GE.AND P3, PT, R20, UR4, PT ;  /* 0x0000000414007c0c */ /* 0x000fe2000bf66270 */
[----:B------:R-:W-:Y:S01]  /*a580*/  IMAD R7, R6, UR5, R7 ;  /* 0x0000000506077c24 */ /* 0x000fe2000f8e0207 */
[----:B------:R-:W-:Y:S01]  /*a590*/  SHF.R.S32.HI R6, RZ, 0x1f, R5 ;  /* 0x0000001fff067819 */ /* 0x000fe20000011405 */
[----:B------:R-:W-:Y:S01]  /*a5a0*/  UMOV UR5, 0xffffffff ;  /* 0xffffffff00057882 */ /* 0x000fe20000000000 */
[----:B------:R-:W-:Y:S01]  /*a5b0*/  ISETP.GE.AND P1, PT, R11, UR4, PT ;  /* 0x000000040b007c0c */ /* 0x000fe2000bf26270 */
[----:B------:R-:W-:Y:S02]  /*a5c0*/  IMAD.IADD R3, R3, 0x1, R7 ;  /* 0x0000000103037824 */ /* 0x000fe400078e0207 */
[----:B------:R-:W-:-:S02]  /*a5d0*/  IMAD R6, R6, UR6, RZ ;  /* 0x0000000606067c24 */ /* 0x000fc4000f8e02ff */
[----:B------:R-:W-:-:S04]  /*a5e0*/  IMAD.WIDE.U32 R2, R5, UR6, R2 ;  /* 0x0000000605027c25 */ /* 0x000fc8000f8e0002 */
[----:B------:R-:W-:Y:S01]  /*a5f0*/  IMAD R6, R5, UR7, R6 ;  /* 0x0000000705067c24 */ /* 0x000fe2000f8e0206 */
[----:B------:R-:W-:-:S03]  /*a600*/  LEA R8, P0, R2, UR8, 0x1 ;  /* 0x0000000802087c11 */ /* 0x000fc6000f8008ff */
[----:B------:R-:W-:-:S05]  /*a610*/  IMAD.IADD R3, R3, 0x1, R6 ;  /* 0x0000000103037824 */ /* 0x000fca00078e0206 */
[----:B------:R-:W-:Y:S02]  /*a620*/  LEA.HI.X R3, R2, UR9, R3, 0x1, P0 ;  /* 0x0000000902037c11 */ /* 0x000fe400080f0c03 */
[----:B------:R-:W-:Y:S01]  /*a630*/  ISETP.GE.AND P0, PT, R12, UR4, PT ;  /* 0x000000040c007c0c */ /* 0x000fe2000bf06270 */
[----:B------:R-:W-:-:S12]  /*a640*/  BRA.DIV UR5, `(.L_x_10224) ;  /* 0x0000003205c47947 */ /* 0x000fd8000b800000 */
[----:B------:R-:W2:Y:S04]  /*a650*/  LDL.LU R5, [R1+0x28] ;  /* 0x0000280001057983 */ /* 0x000ea80000300800 */
[----:B------:R-:W3:Y:S01]  /*a660*/  LDL R9, [R1+0x18] ;  /* 0x0000180001097983 */ /* 0x000ee20000100800 */
[----:B------:R-:W-:-:S03]  /*a670*/  IMAD R17, R17, 0xc0, R21 ;  /* 0x000000c011117824 */ /* 0x000fc600078e0215 */
[----:B------:R-:W-:Y:S01]  /*a680*/  SHFL.IDX PT, R6, R0, RZ, 0x1c1f ;  /* 0x001c1fff00067589 */ /* 0x000fe200000e0000 */
[----:B--2---:R-:W-:-:S03]  /*a690*/  IMAD R2, R5, R10, RZ ;  /* 0x0000000a05027224 */ /* 0x004fc600078e02ff */
[----:B------:R-:W0:Y:S02]  /*a6a0*/  SHFL.IDX PT, R5, R4, RZ, 0x1c1f ;  /* 0x001c1fff04057589 */ /* 0x000e2400000e0000 */
[----:B------:R-:W-:-:S13]  /*a6b0*/  ISETP.GE.AND P2, PT, R17, R2, PT ;  /* 0x000000021100720c */ /* 0x000fda0003f46270 */
[----:B0-----:R-:W-:-:S05]  /*a6c0*/  @!P2 LEA R5, P4, R20, R5, 0x1 ;  /* 0x000000051405a211 */ /* 0x001fca00078808ff */
[----:B------:R-:W-:-:S04]  /*a6d0*/  @!P2 IMAD.X R6, RZ, RZ, R6, P4 ;  /* 0x000000ffff06a224 */ /* 0x000fc800020e0606 */
[----:B------:R-:W-:Y:S02]  /*a6e0*/  @!P2 IMAD.MOV.U32 R7, RZ, RZ, R6 ;  /* 0x000000ffff07a224 */ /* 0x000fe400078e0006 */
[----:B------:R-:W-:Y:S02]  /*a6f0*/  @!P2 IMAD.MOV.U32 R6, RZ, RZ, R5 ;  /* 0x000000ffff06a224 */ /* 0x000fe400078e0005 */
[----:B------:R-:W0:Y:S04]  /*a700*/  SHFL.IDX PT, R5, R4, 0x1, 0x1c1f ;  /* 0x003c1f0004057f89 */ /* 0x000e2800000e0000 */
[----:B---3--:R-:W-:Y:S04]  /*a710*/  @!P2 LDGSTS.E.BYPASS.LTC128B.128 [R9+0xc400], desc[UR36][R6.64], !P3 ;  /* 0x0c4000000609afae */ /* 0x008fe8000d901d64 */
[----:B------:R-:W-:Y:S04]  /*a720*/  @!P2 LDGSTS.E.BYPASS.LTC128B.128 [R9+0xf400], desc[UR36][R6.64+0x40], !P0 ;  /* 0x0f4000400609afae */ /* 0x000fe8000c101d64 */
[----:B------:R1:W-:Y:S04]  /*a730*/  @!P2 LDGSTS.E.BYPASS.LTC128B.128 [R9+0x12400], desc[UR36][R6.64+0x80], !P1 ;  /* 0x124000800609afae */ /* 0x0003e8000c901d64 */
[----:B-1----:R-:W1:Y:S01]  /*a740*/  SHFL.IDX PT, R7, R0, 0x1, 0x1c1f ;  /* 0x003c1f0000077f89 */ /* 0x002e6200000e0000 */
[----:B------:R-:W-:-:S05]  /*a750*/  VIADD R6, R17, 0x20 ;  /* 0x0000002011067836 */ /* 0x000fca0000000000 */
[----:B------:R-:W-:-:S13]  /*a760*/  ISETP.GE.AND P2, PT, R6, R2, PT ;  /* 0x000000020600720c */ /* 0x000fda0003f46270 */
[----:B0-----:R-:W-:-:S04]  /*a770*/  @!P2 LEA R5, P4, R20, R5, 0x1 ;  /* 0x000000051405a211 */ /* 0x001fc800078808ff */
[----:B------:R-:W-:Y:S01]  /*a780*/  @!P2 MOV R6, R5 ;  /* 0x000000050006a202 */ /* 0x000fe20000000f00 */
[----:B-1----:R-:W-:Y:S01]  /*a790*/  @!P2 IMAD.X R7, RZ, RZ, R7, P4 ;  /* 0x000000ffff07a224 */ /* 0x002fe200020e0607 */
[----:B------:R-:W0:Y:S04]  /*a7a0*/  SHFL.IDX PT, R5, R4, 0x2, 0x1c1f ;  /* 0x005c1f0004057f89 */ /* 0x000e2800000e0000 */
[----:B------:R-:W-:Y:S04]  /*a7b0*/  @!P2 LDGSTS.E.BYPASS.LTC128B.128 [R9+0xcc00], desc[UR36][R6.64], !P3 ;  /* 0x0cc000000609afae */ /* 0x000fe8000d901d64 */
[----:B------:R-:W-:Y:S04]  /*a7c0*/  @!P2 LDGSTS.E.BYPASS.LTC128B.128 [R9+0xfc00], desc[UR36][R6.64+0x40], !P0 ;  /* 0x0fc000400609afae */ /* 0x000fe8000c101d64 */
[----:B------:R1:W-:Y:S04]  /*a7d0*/  @!P2 LDGSTS.E.BYPASS.LTC128B.128 [R9+0x12c00], desc[UR36][R6.64+0x80], !P1 ;  /* 0x12c000800609afae */ /* 0x0003e8000c901d64 */
[----:B------:R-:W-:Y:S04]  /*a7e0*/  SHFL.IDX PT, R4, R4, 0x3, 0x1c1f ;  /* 0x007c1f0004047f89 */ /* 0x000fe800000e0000 */
[----:B-1----:R-:W1:Y:S01]  /*a7f0*/  SHFL.IDX PT, R7, R0, 0x2, 0x1c1f ;  /* 0x005c1f0000077f89 */ /* 0x002e6200000e0000 */
[----:B------:R-:W-:-:S03]  /*a800*/  VIADD R6, R17, 0x40 ;  /* 0x0000004011067836 */ /* 0x000fc60000000000 */
[----:B------:R-:W2:Y:S02]  /*a810*/  SHFL.IDX PT, R0, R0, 0x3, 0x1c1f ;  /* 0x007c1f0000007f89 */ /* 0x000ea400000e0000 */
[----:B------:R-:W-:-:S13]  /*a820*/  ISETP.GE.AND P2, PT, R6, R2, PT ;  /* 0x000000020600720c */ /* 0x000fda0003f46270 */
[----:B0-----:R-:W-:-:S05]  /*a830*/  @!P2 LEA R5, P4, R20, R5, 0x1 ;  /* 0x000000051405a211 */ /* 0x001fca00078808ff */
[----:B-1----:R-:W-:Y:S02]  /*a840*/  @!P2 IMAD.X R7, RZ, RZ, R7, P4 ;  /* 0x000000ffff07a224 */ /* 0x002fe400020e0607 */
[----:B------:R-:W-:Y:S02]  /*a850*/  @!P2 IMAD.MOV.U32 R6, RZ, RZ, R5 ;  /* 0x000000ffff06a224 */ /* 0x000fe400078e0005 */
[----:B------:R-:W-:-:S03]  /*a860*/  VIADD R5, R17, 0x60 ;  /* 0x0000006011057836 */ /* 0x000fc60000000000 */
[----:B------:R-:W-:Y:S04]  /*a870*/  @!P2 LDGSTS.E.BYPASS.LTC128B.128 [R9+0xd400], desc[UR36][R6.64], !P3 ;  /* 0x0d4000000609afae */ /* 0x000fe8000d901d64 */
[----:B------:R-:W-:Y:S04]  /*a880*/  @!P2 LDGSTS.E.BYPASS.LTC128B.128 [R9+0x10400], desc[UR36][R6.64+0x40], !P0 ;  /* 0x104000400609afae */ /* 0x000fe8000c101d64 */
[----:B------:R-:W-:Y:S01]  /*a890*/  @!P2 LDGSTS.E.BYPASS.LTC128B.128 [R9+0x13400], desc[UR36][R6.64+0x80], !P1 ;  /* 0x134000800609afae */ /* 0x000fe2000c901d64 */
[----:B------:R-:W-:-:S13]  /*a8a0*/  ISETP.GE.AND P2, PT, R5, R2, PT ;  /* 0x000000020500720c */ /* 0x000fda0003f46270 */
[----:B------:R-:W-:-:S05]  /*a8b0*/  @!P2 LEA R4, P4, R20, R4, 0x1 ;  /* 0x000000041404a211 */ /* 0x000fca00078808ff */
[----:B--2---:R-:W-:-:S04]  /*a8c0*/  @!P2 IMAD.X R0, RZ, RZ, R0, P4 ;  /* 0x000000ffff00a224 */ /* 0x004fc800020e0600 */
[----:B------:R-:W-:Y:S02]  /*a8d0*/  @!P2 IMAD.MOV.U32 R5, RZ, RZ, R0 ;  /* 0x000000ffff05a224 */ /* 0x000fe400078e0000 */
[----:B------:R-:W-:Y:S04]  /*a8e0*/  SHFL.IDX PT, R0, R3, RZ, 0x1c1f ;  /* 0x001c1fff03007589 */ /* 0x000fe800000e0000 */
[----:B------:R-:W-:Y:S04]  /*a8f0*/  @!P2 LDGSTS.E.BYPASS.LTC128B.128 [R9+0xdc00], desc[UR36][R4.64], !P3 ;  /* 0x0dc000000409afae */ /* 0x000fe8000d901d64 */
[----:B------:R-:W-:Y:S04]  /*a900*/  @!P2 LDGSTS.E.BYPASS.LTC128B.128 [R9+0x10c00], desc[UR36][R4.64+0x40], !P0 ;  /* 0x10c000400409afae */ /* 0x000fe8000c101d64 */
[----:B------:R0:W-:Y:S04]  /*a910*/  @!P2 LDGSTS.E.BYPASS.LTC128B.128 [R9+0x13c00], desc[UR36][R4.64+0x80], !P1 ;  /* 0x13c000800409afae */ /* 0x0001e8000c901d64 */
[----:B------:R-:W-:Y:S04]  /*a920*/  SHFL.IDX PT, R3, R3, 0x1, 0x1c1f ;  /* 0x003c1f0003037f89 */ /* 0x000fe800000e0000 */
[----:B0-----:R-:W0:Y:S01]  /*a930*/  SHFL.IDX PT, R4, R8, RZ, 0x1c1f ;  /* 0x001c1fff08047589 */ /* 0x001e2200000e0000 */
[----:B------:R-:W-:-:S03]  /*a940*/  VIADD R5, R17, 0x80 ;  /* 0x0000008011057836 */ /* 0x000fc60000000000 */
[----:B------:R-:W1:Y:S02]  /*a950*/  SHFL.IDX PT, R8, R8, 0x1, 0x1c1f ;  /* 0x003c1f0008087f89 */ /* 0x000e6400000e0000 */
[----:B------:R-:W-:-:S13]  /*a960*/  ISETP.GE.AND P2, PT, R5, R2, PT ;  /* 0x000000020500720c */ /* 0x000fda0003f46270 */
[----:B0-----:R-:W-:-:S05]  /*a970*/  @!P2 LEA R4, P4, R20, R4, 0x1 ;  /* 0x000000041404a211 */ /* 0x001fca00078808ff */
[----:B------:R-:W-:-:S04]  /*a980*/  @!P2 IMAD.X R0, RZ, RZ, R0, P4 ;  /* 0x000000ffff00a224 */ /* 0x000fc800020e0600 */
[----:B------:R-:W-:-:S05]  /*a990*/  @!P2 IMAD.MOV.U32 R5, RZ, RZ, R0 ;  /* 0x000000ffff05a224 */ /* 0x000fca00078e0000 */
[----:B------:R0:W-:Y:S04]  /*a9a0*/  @!P2 LDGSTS.E.BYPASS.LTC128B.128 [R9+0xe400], desc[UR36][R4.64], !P3 ;  /* 0x0e4000000409afae */ /* 0x0001e8000d901d64 */
[----:B------:R0:W-:Y:S04]  /*a9b0*/  @!P2 LDGSTS.E.BYPASS.LTC128B.128 [R9+0x11400], desc[UR36][R4.64+0x40], !P0 ;  /* 0x114000400409afae */ /* 0x0001e8000c101d64 */
[----:B-1----:R0:W-:Y:S02]  /*a9c0*/  @!P2 LDGSTS.E.BYPASS.LTC128B.128 [R9+0x14400], desc[UR36][R4.64+0x80], !P1 ;  /* 0x144000800409afae */ /* 0x0021e4000c901d64 */
.L_x_10305:
[----:B------:R-:W2:Y:S01]  /*a9d0*/  LDL R0, [R1+0x18] ;  /* 0x0000180001007983 */ /* 0x000ea20000100800 */
[----:B------:R-:W-:-:S04]  /*a9e0*/  IADD3 R17, R17, 0xa0, RZ ;  /* 0x000000a011117810 */ /* 0x000fc80007ffe0ff */
[----:B------:R-:W-:-:S13]  /*a9f0*/  ISETP.GE.AND P2, PT, R17, R2, PT ;  /* 0x000000021100720c */ /* 0x000fda0003f46270 */
[----:B------:R-:W-:-:S05]  /*aa00*/  @!P2 LEA R2, P4, R20, R8, 0x1 ;  /* 0x000000081402a211 */ /* 0x000fca00078808ff */
[----:B------:R-:W-:-:S05]  /*aa10*/  @!P2 IMAD.X R3, RZ, RZ, R3, P4 ;  /* 0x000000ffff03a224 */ /* 0x000fca00020e0603 */
[----:B------:R-:W-:Y:S01]  /*aa20*/  @!PT LDS RZ, [RZ] ;  /* 0x00000000fffff984 */ /* 0x000fe20000000800 */
[----:B------:R-:W-:Y:S01]  /*aa30*/  @!PT LDS RZ, [RZ] ;  /* 0x00000000fffff984 */ /* 0x000fe20000000800 */
[----:B------:R-:W-:Y:S01]  /*aa40*/  @!PT LDS RZ, [RZ] ;  /* 0x00000000fffff984 */ /* 0x000fe20000000800 */
[----:B--2---:R1:W-:Y:S04]  /*aa50*/  @!P2 LDGSTS.E.BYPASS.LTC128B.128 [R0+0xec00], desc[UR36][R2.64], !P3 ;  /* 0x0ec000000200afae */ /* 0x0043e8000d901d64 */
[----:B------:R1:W-:Y:S01]  /*aa60*/  @!P2 LDGSTS.E.BYPASS.LTC128B.128 [R0+0x11c00], desc[UR36][R2.64+0x40], !P0 ;  /* 0x11c000400200afae */ /* 0x0003e2000c101d64 */
[----:B------:R-:W-:-:S03]  /*aa70*/  PLOP3.LUT P0, PT, PT, PT, PT, 0x80, 0x0 ;  /* 0x000000000000781c */ /* 0x000fc60003f0f070 */
[----:B------:R1:W-:Y:S01]  /*aa80*/  @!P2 LDGSTS.E.BYPASS.LTC128B.128 [R0+0x14c00], desc[UR36][R2.64+0x80], !P1 ;  /* 0x14c000800200afae */ /* 0x0003e2000c901d64 */
[----:B------:R-:W-:-:S09]  /*aa90*/  NOP ;  /* 0x0000000000007918 */ /* 0x000fd20000000000 */
.L_x_10225:
[----:B------:R-:W-:Y:S02]  /*aaa0*/  PLOP3.LUT P1, PT, P1, P0, PT, 0xa2, 0x0 ;  /* 0x000000000000781c */ /* 0x000fe40000f21472 */
[----:B------:R-:W-:-:S08]  /*aab0*/  @P0 R2UR P1, UR4, R23 ;  /* 0x00000000170402ca */ /* 0x000fd00000020000 */
[----:B------:R-:W-:-:S05]  /*aac0*/  @P0 PLOP3.LUT P0, PT, P1, PT, PT, 0x80, 0x0 ;  /* 0x000000000000081c */ /* 0x000fca0000f0f070 */
[----:B------:R-:W-:Y:S01]  /*aad0*/  @!P1 SYNCS.ARRIVE.TRANS64.RED.A0T1 RZ, [UR4+0x2d800], RZ ;  /* 0x02d800ffffff99a7 */ /* 0x000fe20008200404 */
[----:B------:R-:W-:Y:S07]  /*aae0*/  @!P1 ARRIVES.LDGSTSBAR.64.TRANSCNT [UR4+0x2d800] ;  /* 0x02d80000ff0099b0 */ /* 0x000fee0008000a84 */
[----:B------:R-:W-:Y:S05]  /*aaf0*/  @P0 BRA.U.ANY `(.L_x_10225) ;  /* 0xfffffffd00e80947 */ /* 0x000fea000393ffff */
[----:B-1----:R-:W2:Y:S02]  /*ab00*/  LDL.LU R2, [R1+0x30] ;  /* 0x0000300001027983 */ /* 0x002ea40000300800 */
        /* <DEDUP_REMOVED lines=10> */
[----:B-12---:R-:W-:Y:S05]  /*abb0*/  @!P0 BRA `(.L_x_10227) ;  /* 0x0000003400688947 */ /* 0x006fea0003800000 */
.L_x_10306:
[----:B------:R-:W-:Y:S05]  /*abc0*/  BSYNC B0 ;  /* 0x0000000000007941 */ /* 0x000fea0003800000 */
.L_x_10226:
[----:B------:R-:W2:Y:S01]  /*abd0*/  LDL R2, [R1+0xc] ;  /* 0x00000c0001027983 */ /* 0x000ea20000100800 */
[----:B------:R-:W-:Y:S01]  /*abe0*/  BSSY B0, `(.L_x_10228) ;  /* 0x0000100000007945 */ /* 0x000fe20003800000 */
[----:B--2---:R-:W-:-:S13]  /*abf0*/  ISETP.GE.AND P0, PT, R2, 0x81, PT ;  /* 0x000000810200780c */ /* 0x004fda0003f06270 */
[----:B------:R-:W-:Y:S05]  /*ac00*/  @!P0 BRA `(.L_x_10229) ;  /* 0x0000000c00f48947 */ /* 0x000fea0003800000 */
[----:B------:R-:W1:Y:S01]  /*ac10*/  LDL.LU R3, [R1+0x34] ;  /* 0x0000340001037983 */ /* 0x000e620000300800 */
[----:B------:R-:W-:Y:S01]  /*ac20*/  ULDC UR4, c[0x0][0x2f4] ;  /* 0x0000bd0000047ab9 */ /* 0x000fe20000000800 */
[----:B------:R-:W-:Y:S01]  /*ac30*/  IMAD.MOV.U32 R17, RZ, RZ, R29 ;  /* 0x000000ffff117224 */ /* 0x000fe200078e001d */
[----:B------:R-:W0:Y:S01]  /*ac40*/  S2R R2, SR_TID.X ;  /* 0x0000000000027919 */ /* 0x000e220000002100 */
[----:B------:R-:W-:Y:S01]  /*ac50*/  IMAD.MOV.U32 R10, RZ, RZ, R26 ;  /* 0x000000ffff0a7224 */ /* 0x000fe200078e001a */
[----:B------:R2:W-:Y:S01]  /*ac60*/  STL [R1], R27 ;  /* 0x0000001b01007387 */ /* 0x0005e20000100800 */
[----:B0-----:R-:W-:-:S05]  /*ac70*/  IMAD.SHL.U32 R4, R2, 0x8, RZ ;  /* 0x0000000802047824 */ /* 0x001fca00078e00ff */
[----:B------:R-:W-:-:S04]  /*ac80*/  LOP3.LUT R4, R4, 0x18, RZ, 0xc0, !PT ;  /* 0x0000001804047812 */ /* 0x000fc800078ec0ff */
[C---:B------:R-:W-:Y:S02]  /*ac90*/  LOP3.LUT R2, R4.reuse, 0x40, RZ, 0xfc, !PT ;  /* 0x0000004004027812 */ /* 0x040fe400078efcff */
[----:B------:R-:W-:Y:S02]  /*aca0*/  ISETP.GE.AND P3, PT, R4, UR4, PT ;  /* 0x0000000404007c0c */ /* 0x000fe4000bf66270 */
[----:B------:R-:W-:Y:S02]  /*acb0*/  ISETP.GE.AND P1, PT, R2, UR4, PT ;  /* 0x0000000402007c0c */ /* 0x000fe4000bf26270 */
[----:B-1----:R-:W-:Y:S02]  /*acc0*/  LEA.HI.SX32 R0, R3, 0xfffffffe, 0x19 ;  /* 0xfffffffe03007811 */ /* 0x002fe400078fcaff */
[----:B------:R-:W-:-:S04]  /*acd0*/  LOP3.LUT R3, R4, 0x20, RZ, 0xfc, !PT ;  /* 0x0000002004037812 */ /* 0x000fc800078efcff */
[----:B--2---:R-:W-:-:S13]  /*ace0*/  ISETP.GE.AND P2, PT, R3, UR4, PT ;  /* 0x0000000403007c0c */ /* 0x004fda000bf46270 */
.L_x_10242:
[----:B------:R-:W2:Y:S01]  /*acf0*/  LDL R9, [R1+0x10] ;  /* 0x0000100001097983 */ /* 0x000ea20000100800 */
[----:B------:R-:W0:Y:S03]  /*ad00*/  LDC R4, c[0x0][0x430] ;  /* 0x00010c00ff047b82 */ /* 0x000e260000000800 */
[----:B------:R-:W3:Y:S04]  /*ad10*/  LDL R8, [R1+0x14] ;  /* 0x0000140001087983 */ /* 0x000ee80000100800 */
[----:B------:R-:W4:Y:S01]  /*ad20*/  LDL R7, [R1+0x8] ;  /* 0x0000080001077983 */ /* 0x000f220000100800 */
[----:B------:R-:W1:Y:S03]  /*ad30*/  S2R R2, SR_TID.X ;  /* 0x0000000000027919 */ /* 0x000e660000002100 */
[----:B------:R-:W5:Y:S01]  /*ad40*/  LDL R6, [R1+0x38] ;  /* 0x0000380001067983 */ /* 0x000f620000100800 */
[----:B0-----:R-:W-:-:S13]  /*ad50*/  ISETP.NE.AND P0, PT, R4, 0x1, PT ;  /* 0x000000010400780c */ /* 0x001fda0003f05270 */
[----:B------:R-:W0:Y:S01]  /*ad60*/  @P0 LDC R5, c[0x0][0x434] ;  /* 0x00010d00ff050b82 */ /* 0x000e220000000800 */
[----:B-1----:R-:W-:-:S04]  /*ad70*/  LOP3.LUT R3, R2, 0x7f, RZ, 0xc0, !PT ;  /* 0x0000007f02037812 */ /* 0x002fc800078ec0ff */
[----:B------:R-:W-:-:S03]  /*ad80*/  SHF.R.U32.HI R4, RZ, 0x2, R3 ;  /* 0x00000002ff047819 */ /* 0x000fc60000011603 */
[----:B------:R-:W1:Y:S01]  /*ad90*/  @P0 LDC R3, c[0x0][0x438] ;  /* 0x00010e00ff030b82 */ /* 0x000e620000000800 */
[----:B------:R-:W-:Y:S02]  /*ada0*/  IMAD.SHL.U32 R2, R2, 0x20, RZ ;  /* 0x0000002002027824 */ /* 0x000fe400078e00ff */
[----:B------:R-:W-:-:S03]  /*adb0*/  IMAD R4, R0, 0x80, R4 ;  /* 0x0000008000047824 */ /* 0x000fc600078e0204 */
[----:B------:R-:W-:Y:S01]  /*adc0*/  LOP3.LUT R2, R2, 0x60, RZ, 0xc0, !PT ;  /* 0x0000006002027812 */ /* 0x000fe200078ec0ff */
[----:B------:R-:W-:Y:S05]  /*add0*/  YIELD ;  /* 0x0000000000007946 */ /* 0x000fea0003800000 */
[----:B------:R-:W-:Y:S01]  /*ade0*/  ULDC UR4, c[0x0][0x430] ;  /* 0x00010c0000047ab9 */ /* 0x000fe20000000800 */
[----:B--2---:R-:W-:-:S05]  /*adf0*/  IADD3 R4, R2, R4, R9 ;  /* 0x0000000402047210 */ /* 0x004fca0007ffe009 */
[----:B0-----:R-:W-:-:S04]  /*ae00*/  @P0 IMAD.HI.U32 R5, R4, R5, RZ ;  /* 0x0000000504050227 */ /* 0x001fc800078e00ff */
[----:B------:R-:W-:Y:S01]  /*ae10*/  IMAD.MOV.U32 R2, RZ, RZ, R4 ;  /* 0x000000ffff027224 */ /* 0x000fe200078e0004 */
[----:B-1----:R-:W-:-:S04]  /*ae20*/  @P0 SHF.R.U32.HI R2, RZ, R3, R5 ;  /* 0x00000003ff020219 */ /* 0x002fc80000011605 */
[----:B------:R-:W-:Y:S02]  /*ae30*/  IADD3 R9, -R2, RZ, RZ ;  /* 0x000000ff02097210 */ /* 0x000fe40007ffe1ff */
[----:B------:R-:W-:-:S03]  /*ae40*/  SHF.R.S32.HI R3, RZ, 0x1f, R2 ;  /* 0x0000001fff037819 */ /* 0x000fc60000011402 */
[----:B------:R-:W-:Y:S01]  /*ae50*/  IMAD R9, R9, UR4, R4 ;  /* 0x0000000409097c24 */ /* 0x000fe2000f8e0204 */
[----:B------:R-:W-:Y:S02]  /*ae60*/  ULDC.64 UR4, c[0x0][0x428] ;  /* 0x00010a0000047ab9 */ /* 0x000fe40000000a00 */
[----:B---3--:R-:W-:Y:S02]  /*ae70*/  IMAD R4, R8, UR4, RZ ;  /* 0x0000000408047c24 */ /* 0x008fe4000f8e02ff */
[----:B----4-:R-:W-:-:S04]  /*ae80*/  IMAD.WIDE.U32 R2, R7, UR4, R2 ;  /* 0x0000000407027c25 */ /* 0x010fc8000f8e0002 */
[----:B------:R-:W-:Y:S01]  /*ae90*/  IMAD R4, R7, UR5, R4 ;  /* 0x0000000507047c24 */ /* 0x000fe2000f8e0204 */
[----:B------:R-:W-:-:S03]  /*aea0*/  ULDC.64 UR4, c[0x0][0x418] ;  /* 0x0001060000047ab9 */ /* 0x000fc60000000a00 */
[----:B------:R-:W-:Y:S01]  /*aeb0*/  IMAD.IADD R3, R4, 0x1, R3 ;  /* 0x0000000104037824 */ /* 0x000fe200078e0203 */
[----:B------:R-:W-:-:S04]  /*aec0*/  LEA R4, P0, R2, UR4, 0x2 ;  /* 0x0000000402047c11 */ /* 0x000fc8000f8010ff */
[----:B------:R-:W-:-:S05]  /*aed0*/  LEA.HI.X R5, R2, UR5, R3, 0x2, P0 ;  /* 0x0000000502057c11 */ /* 0x000fca00080f1403 */
[----:B------:R-:W2:Y:S01]  /*aee0*/  LDG.E R8, desc[UR36][R4.64] ;  /* 0x0000002404087981 */ /* 0x000ea2000c1e1900 */
[----:B-----5:R-:W-:Y:S01]  /*aef0*/  ISETP.NE.AND P4, PT, R6, 0x3, PT ;  /* 0x000000030600780c */ /* 0x020fe20003f85270 */
[----:B------:R-:W-:-:S05]  /*af00*/  VIADD R26, R10, 0x1 ;  /* 0x000000010a1a7836 */ /* 0x000fca0000000000 */
[----:B------:R-:W-:-:S04]  /*af10*/  ISETP.NE.AND P0, PT, R26, 0x2, PT ;  /* 0x000000021a00780c */ /* 0x000fc80003f05270 */
[----:B------:R-:W-:Y:S01]  /*af20*/  SEL R29, RZ, 0x1, P0 ;  /* 0x00000001ff1d7807 */ /* 0x000fe20000000000 */
[----:B------:R-:W-:Y:S01]  /*af30*/  IMAD.MOV.U32 R27, RZ, RZ, R0 ;  /* 0x000000ffff1b7224 */ /* 0x000fe200078e0000 */
[----:B------:R-:W-:Y:S02]  /*af40*/  SEL R26, R26, RZ, P0 ;  /* 0x000000ff1a1a7207 */ /* 0x000fe40000000000 */
[----:B------:R-:W-:Y:S02]  /*af50*/  LOP3.LUT R29, R17, R29, RZ, 0x3c, !PT ;  /* 0x0000001d111d7212 */ /* 0x000fe400078e3cff */
[----:B--2---:R-:W-:Y:S01]  /*af60*/  SHF.R.S32.HI R28, RZ, 0x1f, R8 ;  /* 0x0000001fff1c7819 */ /* 0x004fe20000011408 */
[----:B------:R-:W-:Y:S06]  /*af70*/  @!P4 BRA `(.L_x_10230) ;  /* 0x000000000004c947 */ /* 0x000fec0003800000 */
[----:B------:R-:W-:Y:S01]  /*af80*/  BPT.TRAP 0x1 ;  /* 0x000000040000795c */ /* 0x000fe20000300000 */
.L_x_10230:
[----:B------:R-:W-:Y:S01]  /*af90*/  IMAD R5, R26, 0x8, R23 ;  /* 0x000000081a057824 */ /* 0x000fe200078e0217 */
[----:B------:R-:W-:Y:S01]  /*afa0*/  SHF.L.U32 R0, R29, 0x1f, RZ ;  /* 0x0000001f1d007819 */ /* 0x000fe200000006ff */
[----:B------:R-:W-:Y:S03]  /*afb0*/  BSSY B1, `(.L_x_10231) ;  /* 0x0000003000017945 */ /* 0x000fe60003800000 */
[----:B------:R-:W0:Y:S02]  /*afc0*/  SYNCS.PHASECHK.TRANS64.TRYWAIT P0, [R5+URZ+0x2d840], R0 ;  /* 0x02d84000050075a7 */ /* 0x000e24000800017f */
[----:B0-----:R-:W-:Y:S05]  /*afd0*/  @!P0 BRA `(.L_x_10232) ;  /* 0x0000003000748947 */ /* 0x001fea0003800000 */
.L_x_10307:
[----:B------:R-:W-:Y:S05]  /*afe0*/  BSYNC B1 ;  /* 0x0000000000017941 */ /* 0x000fea0003800000 */
.L_x_10231:
[----:B------:R-:W2:Y:S01]  /*aff0*/  LDL R4, [R1+0x4] ;  /* 0x0000040001047983 */ /* 0x000ea20000100800 */
[----:B------:R-:W-:Y:S01]  /*b000*/  SHF.R.S32.HI R20, RZ, 0x1f, R9 ;  /* 0x0000001fff147819 */ /* 0x000fe20000011409 */
[----:B------:R-:W-:Y:S01]  /*b010*/  ULDC.64 UR4, c[0x0][0x300] ;  /* 0x0000c00000047ab9 */ /* 0x000fe20000000a00 */
[C---:B------:R-:W-:Y:S01]  /*b020*/  LOP3.LUT P5, RZ, R22.reuse, 0x2, RZ, 0xc0, !PT ;  /* 0x0000000216ff7812 */ /* 0x040fe200078ac0ff */
[----:B------:R-:W1:Y:S01]  /*b030*/  S2R R6, SR_TID.X ;  /* 0x0000000000067919 */ /* 0x000e620000002100 */
[----:B------:R-:W-:Y:S01]  /*b040*/  IMAD.WIDE.U32 R2, R9, UR4, RZ ;  /* 0x0000000409027c25 */ /* 0x000fe2000f8e00ff */
[----:B------:R-:W-:-:S03]  /*b050*/  LOP3.LUT P4, RZ, R22, 0x1, RZ, 0xc0, !PT ;  /* 0x0000000116ff7812 */ /* 0x000fc6000788c0ff */
[----:B0-----:R-:W-:-:S04]  /*b060*/  IMAD R0, R20, UR4, RZ ;  /* 0x0000000414007c24 */ /* 0x001fc8000f8e02ff */
        /* <DEDUP_REMOVED lines=8> */
[----:B------:R-:W-:-:S04]  /*b0f0*/  IMAD.WIDE.U32 R2, R18, UR4, R2 ;  /* 0x0000000412027c25 */ /* 0x000fc8000f8e0002 */
[----:B-1----:R-:W-:Y:S02]  /*b100*/  IMAD.SHL.U32 R11, R6, 0x8, RZ ;  /* 0x00000008060b7824 */ /* 0x002fe400078e00ff */
[----:B--2---:R-:W-:Y:S02]  /*b110*/  IMAD R0, R4, UR4, RZ ;  /* 0x0000000404007c24 */ /* 0x004fe4000f8e02ff */
[----:B------:R-:W-:Y:S02]  /*b120*/  IMAD.SHL.U32 R4, R6, 0x8, RZ ;  /* 0x0000000806047824 */ /* 0x000fe400078e00ff */
[----:B------:R-:W-:Y:S01]  /*b130*/  IMAD R0, R18, UR5, R0 ;  /* 0x0000000512007c24 */ /* 0x000fe2000f8e0200 */
[----:B------:R-:W-:Y:S02]  /*b140*/  ULDC.64 UR4, c[0x0][0x2e8] ;  /* 0x0000ba0000047ab9 */ /* 0x000fe40000000a00 */
[----:B------:R-:W-:Y:S01]  /*b150*/  LOP3.LUT R4, R4, 0xd8, RZ, 0xc0, !PT ;  /* 0x000000d804047812 */ /* 0x000fe200078ec0ff */
[----:B------:R-:W-:-:S03]  /*b160*/  IMAD.IADD R0, R0, 0x1, R3 ;  /* 0x0000000100007824 */ /* 0x000fc600078e0203 */
[----:B------:R-:W-:Y:S02]  /*b170*/  LOP3.LUT R4, R4, 0x18, R6, 0x78, !PT ;  /* 0x0000001804047812 */ /* 0x000fe400078e7806 */
[----:B------:R-:W-:Y:S01]  /*b180*/  LEA R6, P0, R2, UR4, 0x1 ;  /* 0x0000000402067c11 */ /* 0x000fe2000f8008ff */
[----:B------:R-:W-:Y:S01]  /*b190*/  UMOV UR4, 0xffffffff ;  /* 0xffffffff00047882 */ /* 0x000fe20000000000 */
[----:B------:R-:W-:Y:S02]  /*b1a0*/  LOP3.LUT R4, R4, 0x320, R11, 0xf8, !PT ;  /* 0x0000032004047812 */ /* 0x000fe400078ef80b */
[----:B------:R-:W-:-:S03]  /*b1b0*/  LEA.HI.X R7, R2, UR5, R0, 0x1, P0 ;  /* 0x0000000502077c11 */ /* 0x000fc600080f0c00 */
[----:B------:R-:W-:Y:S01]  /*b1c0*/  IMAD R4, R26, 0x3000, R4 ;  /* 0x000030001a047824 */ /* 0x000fe200078e0204 */
[----:B------:R-:W-:Y:S06]  /*b1d0*/  BRA.DIV UR4, `(.L_x_10233) ;  /* 0x0000003204087947 */ /* 0x000fec000b800000 */
[----:B------:R-:W0:Y:S01]  /*b1e0*/  S2R R3, SR_TID.X ;  /* 0x0000000000037919 */ /* 0x000e220000002100 */
[----:B------:R-:W-:Y:S01]  /*b1f0*/  LOP3.LUT P6, RZ, R22, 0x4, RZ, 0xc0, !PT ;  /* 0x0000000416ff7812 */ /* 0x000fe200078cc0ff */
[----:B------:R-:W-:Y:S01]  /*b200*/  IMAD R4, R4, 0x2, R23 ;  /* 0x0000000204047824 */ /* 0x000fe200078e0217 */
[----:B------:R-:W1:Y:S04]  /*b210*/  SHFL.IDX PT, R2, R6, RZ, 0x1c1f ;  /* 0x001c1fff06027589 */ /* 0x000e6800000e0000 */
[----:B------:R-:W-:Y:S01]  /*b220*/  SHFL.IDX PT, R21, R7, 0x2, 0x1c1f ;  /* 0x005c1f0007157f89 */ /* 0x000fe200000e0000 */
[----:B0-----:R-:W-:-:S03]  /*b230*/  SHF.L.U32 R11, R3, 0x3, RZ ;  /* 0x00000003030b7819 */ /* 0x001fc600000006ff */
[----:B------:R-:W0:Y:S01]  /*b240*/  SHFL.IDX PT, R3, R7, RZ, 0x1c1f ;  /* 0x001c1fff07037589 */ /* 0x000e2200000e0000 */
        /* <DEDUP_REMOVED lines=22> */
.L_x_10317:
        /* <DEDUP_REMOVED lines=11> */
.L_x_10234:
        /* <DEDUP_REMOVED lines=11> */
.L_x_10235:
[----:B------:R1:W-:Y:S01]  /*b510*/  SYNCS.ARRIVE.TRANS64.A1T0 RZ, [R5+URZ+0x2d830], RZ ;  /* 0x02d830ff05ff79a7 */ /* 0x0003e2000810003f */
[----:B------:R-:W-:Y:S05]  /*b520*/  @!P5 BRA `(.L_x_10236) ;  /* 0x000000000004d947 */ /* 0x000fea0003800000 */
[----:B------:R-:W-:Y:S01]  /*b530*/  BPT.TRAP 0x1 ;  /* 0x000000040000795c */ /* 0x000fe20000300000 */
.L_x_10236:
[----:B------:R-:W-:Y:S01]  /*b540*/  SHF.L.U32 R2, R17, 0x1f, RZ ;  /* 0x0000001f11027819 */ /* 0x000fe200000006ff */
[----:B-1----:R-:W-:Y:S01]  /*b550*/  IMAD R5, R10, 0x8, R23 ;  /* 0x000000080a057824 */ /* 0x002fe200078e0217 */
[----:B------:R-:W-:Y:S03]  /*b560*/  BSSY B1, `(.L_x_10237) ;  /* 0x0000003000017945 */ /* 0x000fe60003800000 */
[----:B------:R-:W1:Y:S02]  /*b570*/  SYNCS.PHASECHK.TRANS64.TRYWAIT P0, [R5+URZ+0x2d860], R2 ;  /* 0x02d86002050075a7 */ /* 0x000e64000800017f */
[----:B-1----:R-:W-:Y:S05]  /*b580*/  @!P0 BRA `(.L_x_10238) ;  /* 0x0000003000708947 */ /* 0x002fea0003800000 */
.L_x_10318:
[----:B------:R-:W-:Y:S05]  /*b590*/  BSYNC B1 ;  /* 0x0000000000017941 */ /* 0x000fea0003800000 */
.L_x_10237:
[----:B------:R-:W2:Y:S04]  /*b5a0*/  LDL R11, [R1+0xc] ;  /* 0x00000c00010b7983 */ /* 0x000ea80000100800 */
[----:B0-----:R-:W2:Y:S01]  /*b5b0*/  LDL.LU R6, [R1] ;  /* 0x0000000001067983 */ /* 0x001ea20000300800 */
[----:B------:R-:W0:Y:S01]  /*b5c0*/  S2R R12, SR_TID.X ;  /* 0x00000000000c7919 */ /* 0x000e220000002100 */
[----:B------:R-:W-:Y:S01]  /*b5d0*/  UMOV UR4, 0xffffffff ;  /* 0xffffffff00047882 */ /* 0x000fe20000000000 */
[C---:B0-----:R-:W-:Y:S02]  /*b5e0*/  IMAD.SHL.U32 R4, R12.reuse, 0x8, RZ ;  /* 0x000000080c047824 */ /* 0x041fe400078e00ff */
[----:B------:R-:W-:-:S03]  /*b5f0*/  IMAD.SHL.U32 R7, R12, 0x8, RZ ;  /* 0x000000080c077824 */ /* 0x000fc600078e00ff */
[----:B------:R-:W-:Y:S02]  /*b600*/  LOP3.LUT R4, R4, 0xd8, RZ, 0xc0, !PT ;  /* 0x000000d804047812 */ /* 0x000fe400078ec0ff */
[----:B------:R-:W-:Y:S02]  /*b610*/  LOP3.LUT R3, R12, 0x7f, RZ, 0xc0, !PT ;  /* 0x0000007f0c037812 */ /* 0x000fe400078ec0ff */
[----:B------:R-:W-:Y:S02]  /*b620*/  LOP3.LUT R4, R4, 0x18, R12, 0x78, !PT ;  /* 0x0000001804047812 */ /* 0x000fe400078e780c */
[----:B------:R-:W-:Y:S02]  /*b630*/  SHF.R.U32.HI R3, RZ, 0x2, R3 ;  /* 0x00000002ff037819 */ /* 0x000fe40000011603 */
[----:B------:R-:W-:-:S05]  /*b640*/  LOP3.LUT R4, R4, 0x320, R7, 0xf8, !PT ;  /* 0x0000032004047812 */ /* 0x000fca00078ef807 */
[----:B------:R-:W-:Y:S02]  /*b650*/  IMAD R4, R10, 0x3000, R4 ;  /* 0x000030000a047824 */ /* 0x000fe400078e0204 */
[----:B--2---:R-:W-:-:S05]  /*b660*/  IMAD R6, R6, -0x80, R11 ;  /* 0xffffff8006067824 */ /* 0x004fca00078e020b */
[----:B------:R-:W-:Y:S01]  /*b670*/  IADD3 R6, -R3, R6, RZ ;  /* 0x0000000603067210 */ /* 0x000fe20007ffe1ff */
        /* <DEDUP_REMOVED lines=35> */
.L_x_10328:
[----:B------:R-:W2:Y:S01]  /*b8b0*/  LDL R7, [R1+0x4] ;  /* 0x0000040001077983 */ /* 0x000ea20000100800 */
        /* <DEDUP_REMOVED lines=23> */
[----:B--2---:R-:W-:-:S04]  /*ba30*/  IMAD R0, R7, UR4, RZ ;  /* 0x0000000407007c24 */ /* 0x004fc8000f8e02ff */
[----:B------:R-:W-:Y:S01]  /*ba40*/  IMAD R0, R18, UR5, R0 ;  /* 0x0000000512007c24 */ /* 0x000fe2000f8e0200 */
[----:B------:R-:W-:Y:S02]  /*ba50*/  ULDC.64 UR4, c[0x0][0x318] ;  /* 0x0000c60000047ab9 */ /* 0x000fe40000000a00 */
[----:B0-----:R-:W-:Y:S01]  /*ba60*/  LEA R24, P0, R2, UR4, 0x1 ;  /* 0x0000000402187c11 */ /* 0x001fe2000f8008ff */
[----:B------:R-:W-:-:S05]  /*ba70*/  IMAD.IADD R0, R0, 0x1, R3 ;  /* 0x0000000100007824 */ /* 0x000fca00078e0203 */
[----:B------:R-:W-:Y:S01]  /*ba80*/  LEA.HI.X R0, R2, UR5, R0, 0x1, P0 ;  /* 0x0000000502007c11 */ /* 0x000fe200080f0c00 */
[----:B------:R-:W-:Y:S01]  /*ba90*/  NOP ;  /* 0x0000000000007918 */ /* 0x000fe20000000000 */
[----:B------:R-:W-:-:S13]  /*baa0*/  PLOP3.LUT P0, PT, PT, PT, PT, 0x80, 0x0 ;  /* 0x000000000000781c */ /* 0x000fda0003f0f070 */
.L_x_10240:
[----:B------:R-:W-:Y:S02]  /*bab0*/  PLOP3.LUT P4, PT, P4, P0, PT, 0xa2, 0x0 ;  /* 0x000000000000781c */ /* 0x000fe40002781472 */
[----:B------:R-:W-:-:S08]  /*bac0*/  @P0 R2UR P4, UR4, R5 ;  /* 0x00000000050402ca */ /* 0x000fd00000080000 */
[----:B------:R-:W-:-:S05]  /*bad0*/  @P0 PLOP3.LUT P0, PT, P4, PT, PT, 0x80, 0x0 ;  /* 0x000000000000081c */ /* 0x000fca000270f070 */
[----:B------:R-:W-:Y:S01]  /*bae0*/  @!P4 SYNCS.ARRIVE.TRANS64.RED.A0T1 RZ, [UR4+0x2d850], RZ ;  /* 0x02d850ffffffc9a7 */ /* 0x000fe20008200404 */
[----:B------:R-:W-:Y:S07]  /*baf0*/  @!P4 ARRIVES.LDGSTSBAR.64.TRANSCNT [UR4+0x2d850] ;  /* 0x02d85000ff00c9b0 */ /* 0x000fee0008000a84 */
[----:B------:R-:W-:Y:S05]  /*bb00*/  @P0 BRA.U.ANY `(.L_x_10240) ;  /* 0xfffffffd00e80947 */ /* 0x000fea000393ffff */
[----:B------:R-:W-:Y:S01]  /*bb10*/  NOP ;  /* 0x0000000000007918 */ /* 0x000fe20000000000 */
[----:B------:R-:W2:Y:S01]  /*bb20*/  LDL R2, [R1+0x38] ;  /* 0x0000380001027983 */ /* 0x000ea20000100800 */
[----:B------:R-:W-:Y:S01]  /*bb30*/  IMAD.MOV.U32 R25, RZ, RZ, R0 ;  /* 0x000000ffff197224 */ /* 0x000fe200078e0000 */
[----:B--2---:R-:W-:-:S13]  /*bb40*/  ISETP.NE.AND P5, PT, R2, 0x3, PT ;  /* 0x000000030200780c */ /* 0x004fda0003fa5270 */
[----:B------:R-:W-:Y:S05]  /*bb50*/  @!P5 BRA `(.L_x_10241) ;  /* 0x000000000004d947 */ /* 0x000fea0003800000 */
[----:B------:R-:W-:Y:S01]  /*bb60*/  BPT.TRAP 0x1 ;  /* 0x000000040000795c */ /* 0x000fe20000300000 */
.L_x_10241:
[----:B------:R2:W-:Y:S01]  /*bb70*/  STL [R1], R27 ;  /* 0x0000001b01007387 */ /* 0x0005e20000100800 */
[C---:B------:R-:W-:Y:S01]  /*bb80*/  ISETP.GT.AND P0, PT, R27.reuse, RZ, PT ;  /* 0x000000ff1b00720c */ /* 0x040fe20003f04270 */
[----:B------:R2:W-:Y:S01]  /*bb90*/  SYNCS.ARRIVE.TRANS64.A1T0 RZ, [R5+URZ+0x2d850], RZ ;  /* 0x02d850ff05ff79a7 */ /* 0x0005e2000810003f */
[----:B------:R-:W-:Y:S01]  /*bba0*/  IADD3 R0, R27, -0x1, RZ ;  /* 0xffffffff1b007810 */ /* 0x000fe20007ffe0ff */
[----:B------:R-:W-:Y:S02]  /*bbb0*/  IMAD.MOV.U32 R17, RZ, RZ, R29 ;  /* 0x000000ffff117224 */ /* 0x000fe400078e001d */
[----:B------:R-:W-:-:S08]  /*bbc0*/  IMAD.MOV.U32 R10, RZ, RZ, R26 ;  /* 0x000000ffff0a7224 */ /* 0x000fd000078e001a */
[----:B--2---:R-:W-:Y:S05]  /*bbd0*/  @P0 BRA `(.L_x_10242) ;  /* 0xfffffff000440947 */ /* 0x004fea000383ffff */
.L_x_10229:
[----:B------:R-:W-:Y:S05]  /*bbe0*/  BSYNC B0 ;  /* 0x0000000000007941 */ /* 0x000fea0003800000 */
.L_x_10228:
[----:B------:R-:W2:Y:S01]  /*bbf0*/  S2R R2, SR_TID.X ;  /* 0x0000000000027919 */ /* 0x000ea20000002100 */
[----:B------:R-:W-:Y:S01]  /*bc00*/  BSSY B0, `(.L_x_10243) ;  /* 0x0000010000007945 */ /* 0x000fe20003800000 */
[----:B--2---:R-:W-:-:S04]  /*bc10*/  LOP3.LUT R2, R2, 0x7f, RZ, 0xc0, !PT ;  /* 0x0000007f02027812 */ /* 0x004fc800078ec0ff */
[----:B------:R-:W-:-:S13]  /*bc20*/  ISETP.NE.AND P0, PT, R2, RZ, PT ;  /* 0x000000ff0200720c */ /* 0x000fda0003f05270 */
[----:B------:R-:W-:Y:S05]  /*bc30*/  @P0 BRA `(.L_x_10244) ;  /* 0x0000000000300947 */ /* 0x000fea0003800000 */
[----:B0-----:R-:W0:Y:S01]  /*bc40*/  S2R R5, SR_LANEID ;  /* 0x0000000000057919 */ /* 0x001e220000000000 */
[----:B------:R-:W-:Y:S01]  /*bc50*/  VOTEU.ANY UR4, UPT, PT ;  /* 0x0000000000047886 */ /* 0x000fe200038e0100 */
[----:B------:R-:W2:Y:S01]  /*bc60*/  LDC.64 R2, c[0x0][0xc60] ;  /* 0x00031800ff027b82 */ /* 0x000ea20000000a00 */
[----:B-1----:R-:W0:Y:S02]  /*bc70*/  FLO.U32 R0, UR4 ;  /* 0x0000000400007d00 */ /* 0x002e2400080e0000 */
[----:B0-----:R-:W-:-:S06]  /*bc80*/  ISETP.EQ.U32.AND P0, PT, R0, R5, PT ;  /* 0x000000050000720c */ /* 0x001fcc0003f02070 */
[----:B------:R-:W2:Y:S07]  /*bc90*/  POPC R5, UR4 ;  /* 0x0000000400057d09 */ /* 0x000eae0008000000 */
[----:B--2---:R-:W2:Y:S01]  /*bca0*/  @P0 ATOMG.E.ADD.STRONG.GPU PT, R3, desc[UR36][R2.64], R5 ;  /* 0x00000005020309a8 */ /* 0x004ea200081ee1e4 */
[----:B------:R-:W0:Y:S02]  /*bcb0*/  S2R R4, SR_LTMASK ;  /* 0x0000000000047919 */ /* 0x000e240000003900 */
[----:B0-----:R-:W-:-:S04]  /*bcc0*/  LOP3.LUT R4, R4, UR4, RZ, 0xc0, !PT ;  /* 0x0000000404047c12 */ /* 0x001fc8000f8ec0ff */
[----:B------:R-:W0:Y:S01]  /*bcd0*/  POPC R7, R4 ;  /* 0x0000000400077309 */ /* 0x000e220000000000 */
[----:B--2---:R-:W0:Y:S02]  /*bce0*/  SHFL.IDX PT, R0, R3, R0, 0x1f ;  /* 0x00001f0003007589 */ /* 0x004e2400000e0000 */
[----:B0-----:R-:W-:-:S07]  /*bcf0*/  IADD3 R16, R0, UR38, R7 ;  /* 0x0000002600107c10 */ /* 0x001fce000fffe007 */
.L_x_10244:
[----:B------:R-:W-:Y:S05]  /*bd00*/  BSYNC B0 ;  /* 0x0000000000007941 */ /* 0x000fea0003800000 */
.L_x_10243:
[----:B-1----:R-:W2:Y:S02]  /*bd10*/  LDL R0, [R1+0x38] ;  /* 0x0000380001007983 */ /* 0x002ea40000100800 */
[----:B--2---:R-:W-:-:S13]  /*bd20*/  ISETP.NE.AND P0, PT, R0, 0x3, PT ;  /* 0x000000030000780c */ /* 0x004fda0003f05270 */
[----:B------:R-:W-:Y:S05]  /*bd30*/  @!P0 BRA `(.L_x_10245) ;  /* 0x0000000000048947 */ /* 0x000fea0003800000 */
[----:B------:R-:W-:Y:S01]  /*bd40*/  BPT.TRAP 0x1 ;  /* 0x000000040000795c */ /* 0x000fe20000300000 */
.L_x_10245:
[----:B------:R-:W2:Y:S01]  /*bd50*/  LDL.LU R2, [R1+0xc] ;  /* 0x00000c0001027983 */ /* 0x000ea20000300800 */
[----:B------:R-:W-:Y:S01]  /*bd60*/  IMAD R0, R26, 0x8, R23 ;  /* 0x000000081a007824 */ /* 0x000fe200078e0217 */
[----:B------:R-:W-:Y:S01]  /*bd70*/  SHF.L.U32 R3, R29, 0x1f, RZ ;  /* 0x0000001f1d037819 */ /* 0x000fe200000006ff */
[----:B------:R-:W-:Y:S03]  /*bd80*/  BSSY B0, `(.L_x_10246) ;  /* 0x0000004000007945 */ /* 0x000fe60003800000 */
[----:B------:R-:W1:Y:S01]  /*bd90*/  SYNCS.PHASECHK.TRANS64.TRYWAIT P0, [R0+URZ+0x2d860], R3 ;  /* 0x02d86003000075a7 */ /* 0x000e62000800017f */
[----:B--2---:R-:W-:Y:S01]  /*bda0*/  IMAD R6, R27, -0x80, R2 ;  /* 0xffffff801b067824 */ /* 0x004fe200078e0202 */
[----:B-1----:R-:W-:Y:S06]  /*bdb0*/  @!P0 BRA `(.L_x_10247) ;  /* 0x0000002c00dc8947 */ /* 0x002fec0003800000 */
.L_x_10329:
[----:B------:R-:W-:Y:S05]  /*bdc0*/  BSYNC B0 ;  /* 0x0000000000007941 */ /* 0x000fea0003800000 */
.L_x_10246:
[----:B------:R-:W0:Y:S01]  /*bdd0*/  S2R R2, SR_TID.X ;  /* 0x0000000000027919 */ /* 0x000e220000002100 */
[----:B------:R-:W-:Y:S01]  /*bde0*/  UMOV UR4, 0xffffffff ;  /* 0xffffffff00047882 */ /* 0x000fe20000000000 */
[----:B------:R-:W2:Y:S01]  /*bdf0*/  S2R R7, SR_TID.X ;  /* 0x0000000000077919 */ /* 0x000ea20000002100 */
[----:B0-----:R-:W-:Y:S01]  /*be00*/  LOP3.LUT R5, R2, 0x7f, RZ, 0xc0, !PT ;  /* 0x0000007f02057812 */ /* 0x001fe200078ec0ff */
[----:B--2---:R-:W-:-:S03]  /*be10*/  IMAD.SHL.U32 R2, R7, 0x8, RZ ;  /* 0x0000000807027824 */ /* 0x004fc600078e00ff */
[----:B------:R-:W-:Y:S01]  /*be20*/  SHF.R.U32.HI R5, RZ, 0x2, R5 ;  /* 0x00000002ff057819 */ /* 0x000fe20000011605 */
[----:B------:R-:W-:Y:S01]  /*be30*/  IMAD.SHL.U32 R4, R7, 0x8, RZ ;  /* 0x0000000807047824 */ /* 0x000fe200078e00ff */
[----:B------:R-:W-:-:S03]  /*be40*/  LOP3.LUT R2, R2, 0xd8, RZ, 0xc0, !PT ;  /* 0x000000d802027812 */ /* 0x000fc600078ec0ff */
[----:B------:R-:W-:Y:S01]  /*be50*/  IMAD.IADD R6, R6, 0x1, -R5 ;  /* 0x0000000106067824 */ /* 0x000fe200078e0a05 */
[----:B------:R-:W-:-:S04]  /*be60*/  LOP3.LUT R2, R2, 0x18, R7, 0x78, !PT ;  /* 0x0000001802027812 */ /* 0x000fc800078e7807 */
[----:B------:R-:W-:-:S05]  /*be70*/  LOP3.LUT R2, R2, 0x320, R4, 0xf8, !PT ;  /* 0x0000032002027812 */ /* 0x000fca00078ef804 */
[----:B------:R-:W-:Y:S01]  /*be80*/  IMAD R4, R26, 0x3000, R2 ;  /* 0x000030001a047824 */ /* 0x000fe200078e0202 */
[----:B------:R-:W-:Y:S06]  /*be90*/  BRA.DIV UR4, `(.L_x_10248) ;  /* 0x0000002e04b87947 */ /* 0x000fec000b800000 */
[----:B------:R-:W0:Y:S01]  /*bea0*/  S2R R2, SR_TID.X ;  /* 0x0000000000027919 */ /* 0x000e220000002100 */
[----:B------:R-:W-:Y:S01]  /*beb0*/  ULDC UR4, c[0x0][0x2f4] ;  /* 0x0000bd0000047ab9 */ /* 0x000fe20000000800 */
[----:B------:R-:W-:Y:S01]  /*bec0*/  LEA R4, R4, R23, 0x1 ;  /* 0x0000001704047211 */ /* 0x000fe200078e08ff */
[----:B------:R-:W2:Y:S04]  /*bed0*/  SHFL.IDX PT, R14, R24, RZ, 0x1c1f ;  /* 0x001c1fff180e7589 */ /* 0x000ea800000e0000 */
[----:B-1----:R-:W1:Y:S01]  /*bee0*/  SHFL.IDX PT, R3, R25, RZ, 0x1c1f ;  /* 0x001c1fff19037589 */ /* 0x002e6200000e0000 */
[----:B0-----:R-:W-:-:S05]  /*bef0*/  IMAD.SHL.U32 R7, R2, 0x8, RZ ;  /* 0x0000000802077824 */ /* 0x001fca00078e00ff */
[----:B------:R-:W-:-:S04]  /*bf00*/  LOP3.LUT R7, R7, 0x18, RZ, 0xc0, !PT ;  /* 0x0000001807077812 */ /* 0x000fc800078ec0ff */
[C---:B------:R-:W-:Y:S01]  /*bf10*/  ISETP.GE.AND P2, PT, R7.reuse, UR4, PT ;  /* 0x0000000407007c0c */ /* 0x040fe2000bf46270 */
[C---:B------:R-:W-:Y:S01]  /*bf20*/  IMAD.SHL.U32 R5, R7.reuse, 0x2, RZ ;  /* 0x0000000207057824 */ /* 0x040fe200078e00ff */
[C---:B------:R-:W-:Y:S02]  /*bf30*/  LOP3.LUT R8, R7.reuse, 0x20, RZ, 0xfc, !PT ;  /* 0x0000002007087812 */ /* 0x040fe400078efcff */
[----:B------:R-:W-:Y:S02]  /*bf40*/  ISETP.LT.OR P4, PT, R6, 0x1, P2 ;  /* 0x000000010600780c */ /* 0x000fe40001781670 */
[----:B--2---:R-:W-:Y:S02]  /*bf50*/  IADD3 R2, P0, R14, R5, RZ ;  /* 0x000000050e027210 */ /* 0x004fe40007f1e0ff */
[----:B------:R-:W-:Y:S01]  /*bf60*/  LOP3.LUT R7, R7, 0x40, RZ, 0xfc, !PT ;  /* 0x0000004007077812 */ /* 0x000fe200078efcff */
[----:B------:R-:W0:Y:S01]  /*bf70*/  SHFL.IDX PT, R14, R24, 0x1, 0x1c1f ;  /* 0x003c1f00180e7f89 */ /* 0x000e2200000e0000 */
[----:B------:R-:W-:Y:S01]  /*bf80*/  ISETP.GE.AND P1, PT, R8, UR4, PT ;  /* 0x0000000408007c0c */ /* 0x000fe2000bf26270 */
[----:B-1----:R-:W-:Y:S01]  /*bf90*/  IMAD.X R3, RZ, RZ, R3, P0 ;  /* 0x000000ffff037224 */ /* 0x002fe200000e0603 */
[----:B------:R-:W-:-:S02]  /*bfa0*/  ISETP.GE.AND P0, PT, R7, UR4, PT ;  /* 0x0000000407007c0c */ /* 0x000fc4000bf06270 */
[----:B------:R-:W-:-:S03]  /*bfb0*/  ISETP.LT.OR P3, PT, R6, 0x1, P1 ;  /* 0x000000010600780c */ /* 0x000fc60000f61670 */
[----:B------:R-:W-:Y:S01]  /*bfc0*/  LDGSTS.E.BYPASS.LTC128B.128 [R4+0x400], desc[UR36][R2.64], !P4 ;  /* 0x0040000002047fae */ /* 0x000fe2000e101d64 */
[----:B------:R-:W-:-:S09]  /*bfd0*/  ISETP.LT.OR P4, PT, R6, 0x1, P0 ;  /* 0x000000010600780c */ /* 0x000fd20000781670 */
[----:B------:R-:W-:Y:S04]  /*bfe0*/  LDGSTS.E.BYPASS.LTC128B.128 [R4+0x2400], desc[UR36][R2.64+0x40], !P3 ;  /* 0x0240004002047fae */ /* 0x000fe8000d901d64 */
[----:B------:R1:W-:Y:S01]  /*bff0*/  LDGSTS.E.BYPASS.LTC128B.128 [R4+0x4400], desc[UR36][R2.64+0x80], !P4 ;  /* 0x0440008002047fae */ /* 0x0003e2000e101d64 */
[----:B------:R-:W-:-:S03]  /*c000*/  ISETP.LT.OR P4, PT, R6, 0x21, P2 ;  /* 0x000000210600780c */ /* 0x000fc60001781670 */
[----:B-1----:R-:W1:Y:S01]  /*c010*/  SHFL.IDX PT, R3, R25, 0x1, 0x1c1f ;  /* 0x003c1f0019037f89 */ /* 0x002e6200000e0000 */
[----:B0-----:R-:W-:-:S03]  /*c020*/  IADD3 R2, P3, R14, R5, RZ ;  /* 0x000000050e027210 */ /* 0x001fc60007f7e0ff */
[----:B------:R-:W0:Y:S02]  /*c030*/  SHFL.IDX PT, R14, R24, 0x2, 0x1c1f ;  /* 0x005c1f00180e7f89 */ /* 0x000e2400000e0000 */
[----:B-1----:R-:W-:Y:S01]  /*c040*/  IMAD.X R3, RZ, RZ, R3, P3 ;  /* 0x000000ffff037224 */ /* 0x002fe200018e0603 */
[----:B------:R-:W-:-:S04]  /*c050*/  ISETP.LT.OR P3, PT, R6, 0x21, P1 ;  /* 0x000000210600780c */ /* 0x000fc80000f61670 */
[----:B------:R-:W-:Y:S01]  /*c060*/  LDGSTS.E.BYPASS.LTC128B.128 [R4+0xc00], desc[UR36][R2.64], !P4 ;  /* 0x00c0000002047fae */ /* 0x000fe2000e101d64 */
[----:B------:R-:W-:-:S08]  /*c070*/  ISETP.LT.OR P4, PT, R6, 0x21, P0 ;  /* 0x000000210600780c */ /* 0x000fd00000781670 */
[----:B------:R-:W-:Y:S05]  /*c080*/  LDGSTS.E.BYPASS.LTC128B.128 [R4+0x2c00], desc[UR36][R2.64+0x40], !P3 ;  /* 0x02c0004002047fae */ /* 0x000fea000d901d64 */
[----:B------:R1:W-:Y:S01]  /*c090*/  LDGSTS.E.BYPASS.LTC128B.128 [R4+0x4c00], desc[UR36][R2.64+0x80], !P4 ;  /* 0x04c0008002047fae */ /* 0x0003e2000e101d64 */
[----:B------:R-:W-:-:S03]  /*c0a0*/  ISETP.LT.OR P4, PT, R6, 0x41, P2 ;  /* 0x000000410600780c */ /* 0x000fc60001781670 */
[----:B-1----:R-:W1:Y:S01]  /*c0b0*/  SHFL.IDX PT, R3, R25, 0x2, 0x1c1f ;  /* 0x005c1f0019037f89 */ /* 0x002e6200000e0000 */
[----:B0-----:R-:W-:-:S03]  /*c0c0*/  IADD3 R2, P3, R14, R5, RZ ;  /* 0x000000050e027210 */ /* 0x001fc60007f7e0ff */
[----:B------:R-:W0:Y:S04]  /*c0d0*/  SHFL.IDX PT, R25, R25, 0x3, 0x1c1f ;  /* 0x007c1f0019197f89 */ /* 0x000e2800000e0000 */
[----:B------:R2:W3:Y:S01]  /*c0e0*/  SHFL.IDX PT, R14, R24, 0x3, 0x1c1f ;  /* 0x007c1f00180e7f89 */ /* 0x0004e200000e0000 */
[----:B-1----:R-:W-:Y:S01]  /*c0f0*/  IMAD.X R3, RZ, RZ, R3, P3 ;  /* 0x000000ffff037224 */ /* 0x002fe200018e0603 */
[----:B------:R-:W-:-:S04]  /*c100*/  ISETP.LT.OR P3, PT, R6, 0x41, P1 ;  /* 0x000000410600780c */ /* 0x000fc80000f61670 */
[----:B------:R2:W-:Y:S01]  /*c110*/  LDGSTS.E.BYPASS.LTC128B.128 [R4+0x1400], desc[UR36][R2.64], !P4 ;  /* 0x0140000002047fae */ /* 0x0005e2000e101d64 */
[----:B------:R-:W-:-:S08]  /*c120*/  ISETP.LT.OR P4, PT, R6, 0x41, P0 ;  /* 0x000000410600780c */ /* 0x000fd00000781670 */
[----:B------:R2:W-:Y:S05]  /*c130*/  LDGSTS.E.BYPASS.LTC128B.128 [R4+0x3400], desc[UR36][R2.64+0x40], !P3 ;  /* 0x0340004002047fae */ /* 0x0005ea000d901d64 */
[----:B0--3--:R2:W-:Y:S02]  /*c140*/  LDGSTS.E.BYPASS.LTC128B.128 [R4+0x5400], desc[UR36][R2.64+0x80], !P4 ;  /* 0x0540008002047fae */ /* 0x0095e4000e101d64 */
.L_x_10339:
[C---:B------:R-:W-:Y:S02]  /*c150*/  ISETP.LT.OR P2, PT, R6.reuse, 0x61, P2 ;  /* 0x000000610600780c */ /* 0x040fe40001741670 */
[C---:B------:R-:W-:Y:S02]  /*c160*/  ISETP.LT.OR P1, PT, R6.reuse, 0x61, P1 ;  /* 0x000000610600780c */ /* 0x040fe40000f21670 */
[----:B------:R-:W-:Y:S02]  /*c170*/  ISETP.LT.OR P0, PT, R6, 0x61, P0 ;  /* 0x000000610600780c */ /* 0x000fe40000701670 */
[----:B--2---:R-:W-:-:S05]  /*c180*/  IADD3 R2, P3, R14, R5, RZ ;  /* 0x000000050e027210 */ /* 0x004fca0007f7e0ff */
        /* <DEDUP_REMOVED lines=9> */
.L_x_10249:
        /* <DEDUP_REMOVED lines=11> */
.L_x_10250:
[----:B------:R-:W-:Y:S01]  /*c2d0*/  VIADD R26, R26, 0x1 ;  /* 0x000000011a1a7836 */ /* 0x000fe20000000000 */
[----:B------:R0:W-:Y:S04]  /*c2e0*/  SYNCS.ARRIVE.TRANS64.A1T0 RZ, [R0+URZ+0x2d850], RZ ;  /* 0x02d850ff00ff79a7 */ /* 0x0001e8000810003f */
[----:B------:R-:W-:-:S04]  /*c2f0*/  ISETP.NE.AND P0, PT, R26, 0x2, PT ;  /* 0x000000021a00780c */ /* 0x000fc80003f05270 */
[----:B0-----:R-:W-:Y:S02]  /*c300*/  SEL R0, RZ, 0x1, P0 ;  /* 0x00000001ff007807 */ /* 0x001fe40000000000 */
[----:B------:R-:W-:Y:S02]  /*c310*/  SEL R26, R26, RZ, P0 ;  /* 0x000000ff1a1a7207 */ /* 0x000fe40000000000 */
[----:B------:R-:W-:-:S07]  /*c320*/  LOP3.LUT R29, R29, R0, RZ, 0x3c, !PT ;  /* 0x000000001d1d7212 */ /* 0x000fce00078e3cff */
.L_x_10209:
[----:B------:R-:W-:Y:S05]  /*c330*/  BSYNC B7 ;  /* 0x0000000000077941 */ /* 0x000fea0003800000 */
.L_x_10207:
        /* <DEDUP_REMOVED lines=11> */
.L_x_10251:
[----:B0-----:R-:W0:Y:S01]  /*c3f0*/  S2R R0, SR_TID.X ;  /* 0x0000000000007919 */ /* 0x001e220000002100 */
        /* <DEDUP_REMOVED lines=9> */
[----:B------:R0:W2:Y:S01]  /*c490*/  @!P1 LDG.E R3, desc[UR36][R2.64] ;  /* 0x0000002402039981 */ /* 0x0000a2000c1e1900 */
[C---:B------:R-:W-:Y:S02]  /*c4a0*/  ISETP.GE.U32.AND P2, PT, R8.reuse, 0x2, PT ;  /* 0x000000020800780c */ /* 0x040fe40003f46070 */
[C---:B------:R-:W-:Y:S01]  /*c4b0*/  ISETP.GE.U32.AND P3, PT, R8.reuse, 0x4, PT ;  /* 0x000000040800780c */ /* 0x040fe20003f66070 */
[----:B------:R-:W-:Y:S01]  /*c4c0*/  SHFL.IDX PT, R0, R16, RZ, 0x1f ;  /* 0x00001fff10007589 */ /* 0x000fe200000e0000 */
[C---:B------:R-:W-:Y:S02]  /*c4d0*/  ISETP.GE.U32.AND P4, PT, R8.reuse, 0x8, PT ;  /* 0x000000080800780c */ /* 0x040fe40003f86070 */
[C---:B------:R-:W-:Y:S01]  /*c4e0*/  ISETP.GE.U32.AND P5, PT, R8.reuse, 0x10, PT ;  /* 0x000000100800780c */ /* 0x040fe20003fa6070 */
[----:B------:R-:W-:Y:S01]  /*c4f0*/  SHFL.IDX PT, R4, R16, 0x1, 0x1f ;  /* 0x00201f0010047f89 */ /* 0x000fe200000e0000 */
[----:B0-----:R-:W-:Y:S02]  /*c500*/  IMAD.MOV.U32 R2, RZ, RZ, RZ ;  /* 0x000000ffff027224 */ /* 0x001fe400078e00ff */
[----:B--2---:R-:W-:Y:S01]  /*c510*/  @!P1 IMAD.MOV.U32 R2, RZ, RZ, R3 ;  /* 0x000000ffff029224 */ /* 0x004fe200078e0003 */
[----:B------:R-:W-:-:S04]  /*c520*/  ISETP.NE.AND P1, PT, R8, RZ, PT ;  /* 0x000000ff0800720c */ /* 0x000fc80003f25270 */
        /* <DEDUP_REMOVED lines=16> */
.L_x_10349:
[----:B------:R-:W-:Y:S02]  /*c630*/  ULDC UR4, c[0x0][0xc38] ;  /* 0x00030e0000047ab9 */ /* 0x000fe40000000800 */
[----:B------:R-:W-:-:S04]  /*c640*/  IMAD.U32 R16, RZ, RZ, UR4 ;  /* 0x00000004ff107e24 */ /* 0x000fc8000f8e00ff */
[----:B-1----:R-:W-:-:S04]  /*c650*/  IMAD R5, R14, R16, RZ ;  /* 0x000000100e057224 */ /* 0x002fc800078e02ff */
[----:B------:R-:W-:-:S05]  /*c660*/  IMAD.IADD R4, R4, 0x1, R5 ;  /* 0x0000000104047824 */ /* 0x000fca00078e0205 */
[----:B------:R-:W-:-:S13]  /*c670*/  ISETP.GT.AND P6, PT, R4, R0, PT ;  /* 0x000000000400720c */ /* 0x000fda0003fc4270 */
[----:B------:R-:W-:Y:S05]  /*c680*/  @P6 BRA `(.L_x_10254) ;  /* 0x00000000009c6947 */ /* 0x000fea0003800000 */
.L_x_10259:
[----:B------:R-:W1:Y:S01]  /*c690*/  LDC R6, c[0x0][0xc3c] ;  /* 0x00030f00ff067b82 */ /* 0x000e620000000800 */
[----:B------:R-:W-:-:S05]  /*c6a0*/  VIADD R19, R19, 0x1f ;  /* 0x0000001f13137836 */ /* 0x000fca0000000000 */
[----:B-1----:R-:W-:-:S13]  /*c6b0*/  ISETP.GE.AND P6, PT, R19, R6, PT ;  /* 0x000000061300720c */ /* 0x002fda0003fc6270 */
[----:B------:R-:W-:Y:S05]  /*c6c0*/  @P6 BRA `(.L_x_10255) ;  /* 0x0000000400446947 */ /* 0x000fea0003800000 */
[----:B------:R-:W1:Y:S01]  /*c6d0*/  S2R R2, SR_TID.X ;  /* 0x0000000000027919 */ /* 0x000e620000002100 */
[----:B------:R-:W-:Y:S01]  /*c6e0*/  BSSY B0, `(.L_x_10256) ;  /* 0x0000009000007945 */ /* 0x000fe20003800000 */
[----:B-1----:R-:W-:-:S05]  /*c6f0*/  LOP3.LUT R2, R2, 0x1f, RZ, 0xc0, !PT ;  /* 0x0000001f02027812 */ /* 0x002fca00078ec0ff */
[----:B------:R-:W-:Y:S02]  /*c700*/  IMAD.IADD R5, R19, 0x1, R2 ;  /* 0x0000000113057824 */ /* 0x000fe400078e0202 */
[----:B------:R-:W-:-:S03]  /*c710*/  IMAD.MOV.U32 R2, RZ, RZ, RZ ;  /* 0x000000ffff027224 */ /* 0x000fc600078e00ff */
[----:B------:R-:W-:-:S13]  /*c720*/  ISETP.GE.OR P6, PT, R5, R6, !P0 ;  /* 0x000000060500720c */ /* 0x000fda00047c6670 */
[----:B------:R-:W-:Y:S05]  /*c730*/  @P6 BRA `(.L_x_10257) ;  /* 0x00000000000c6947 */ /* 0x000fea0003800000 */
[----:B0-----:R-:W0:Y:S02]  /*c740*/  LDC.64 R2, c[0x0][0xc80] ;  /* 0x00032000ff027b82 */ /* 0x001e240000000a00 */
[----:B0-----:R-:W-:-:S06]  /*c750*/  IMAD.WIDE R2, R5, 0x4, R2 ;  /* 0x0000000405027825 */ /* 0x001fcc00078e0202 */
[----:B------:R1:W5:Y:S02]  /*c760*/  LDG.E R2, desc[UR36][R2.64] ;  /* 0x0000002402027981 */ /* 0x000364000c1e1900 */
.L_x_10257:
[----:B------:R-:W-:Y:S05]  /*c770*/  BSYNC B0 ;  /* 0x0000000000007941 */ /* 0x000fea0003800000 */
.L_x_10256:
[----:B------:R-:W-:-:S03]  /*c780*/  UMOV UR4, 0xffffffff ;  /* 0xffffffff00047882 */ /* 0x000fc60000000000 */
[----:B------:R-:W-:Y:S05]  /*c790*/  BRA.DIV UR4, `(.L_x_10258) ;  /* 0x00000032040c7947 */ /* 0x000fea000b800000 */
[----:B-----5:R-:W2:Y:S02]  /*c7a0*/  SHFL.UP PT, R14, R2, 0x1, RZ ;  /* 0x04200000020e7989 */ /* 0x020ea400000e00ff */
[----:B--2---:R-:W-:-:S05]  /*c7b0*/  SEL R13, R14, RZ, P1 ;  /* 0x000000ff0e0d7207 */ /* 0x004fca0000800000 */
[----:B------:R-:W-:-:S05]  /*c7c0*/  IMAD.IADD R13, R2, 0x1, R13 ;  /* 0x00000001020d7824 */ /* 0x000fca00078e020d */
[----:B------:R-:W2:Y:S02]  /*c7d0*/  SHFL.UP PT, R14, R13, 0x2, RZ ;  /* 0x044000000d0e7989 */ /* 0x000ea400000e00ff */
[----:B--2---:R-:W-:-:S04]  /*c7e0*/  SEL R14, R14, RZ, P2 ;  /* 0x000000ff0e0e7207 */ /* 0x004fc80001000000 */
[----:B01----:R-:W-:-:S05]  /*c7f0*/  IADD3 R3, R13, R14, RZ ;  /* 0x0000000e0d037210 */ /* 0x003fca0007ffe0ff */
        /* <DEDUP_REMOVED lines=10> */
.L_x_10357:
[----:B------:R-:W-:Y:S02]  /*c8a0*/  ULDC UR4, c[0x0][0xc38] ;  /* 0x00030e0000047ab9 */ /* 0x000fe40000000800 */
[----:B------:R-:W-:-:S04]  /*c8b0*/  IMAD.U32 R16, RZ, RZ, UR4 ;  /* 0x00000004ff107e24 */ /* 0x000fc8000f8e00ff */
[----:B-1----:R-:W-:-:S04]  /*c8c0*/  IMAD R5, R14, R16, RZ ;  /* 0x000000100e057224 */ /* 0x002fc800078e02ff */
[----:B------:R-:W-:-:S05]  /*c8d0*/  IMAD.IADD R4, R5, 0x1, R4 ;  /* 0x0000000105047824 */ /* 0x000fca00078e0204 */
[----:B------:R-:W-:-:S13]  /*c8e0*/  ISETP.GT.AND P6, PT, R4, R0, PT ;  /* 0x000000000400720c */ /* 0x000fda0003fc4270 */
[----:B------:R-:W-:Y:S05]  /*c8f0*/  @!P6 BRA `(.L_x_10259) ;  /* 0xfffffffc0064e947 */ /* 0x000fea000383ffff */
.L_x_10254:
        /* <DEDUP_REMOVED lines=8> */
.L_x_10361:
[----:B------:R-:W-:Y:S01]  /*c980*/  ISETP.NE.AND P0, PT, R6, RZ, PT ;  /* 0x000000ff0600720c */ /* 0x000fe20003f05270 */
[----:B------:R-:W-:-:S12]  /*c990*/  IMAD.MOV.U32 R14, RZ, RZ, RZ ;  /* 0x000000ffff0e7224 */ /* 0x000fd800078e00ff */
[----:B------:R-:W-:Y:S05]  /*c9a0*/  @!P0 BRA `(.L_x_10261) ;  /* 0x0000000000108947 */ /* 0x000fea0003800000 */
[----:B------:R-:W-:Y:S01]  /*c9b0*/  UMOV UR4, 0xffffffff ;  /* 0xffffffff00047882 */ /* 0x000fe20000000000 */
[----:B------:R-:W-:Y:S02]  /*c9c0*/  VIADD R12, R4, 0xffffffff ;  /* 0xffffffff040c7836 */ /* 0x000fe40000000000 */
[----:B------:R-:W-:Y:S05]  /*c9d0*/  BRA.DIV UR4, `(.L_x_10262) ;  /* 0x0000003204807947 */ /* 0x000fea000b800000 */
[----:B------:R3:W4:Y:S02]  /*c9e0*/  SHFL.IDX PT, R14, R3, R12, 0x1f ;  /* 0x00001f0c030e7589 */ /* 0x00072400000e0000 */
.L_x_10261:
[----:B--2---:R-:W-:Y:S01]  /*c9f0*/  IABS R6, R17 ;  /* 0x0000001100067213 */ /* 0x004fe20000000000 */
[----:B----4-:R-:W-:Y:S01]  /*ca00*/  IMAD R16, R14, R16, R5 ;  /* 0x000000100e107224 */ /* 0x010fe200078e0205 */
[----:B------:R-:W-:Y:S01]  /*ca10*/  IADD3 R19, R4, R19, RZ ;  /* 0x0000001304137210 */ /* 0x000fe20007ffe0ff */
[----:B-1----:R-:W-:Y:S01]  /*ca20*/  IMAD.MOV.U32 R2, RZ, RZ, RZ ;  /* 0x000000ffff027224 */ /* 0x002fe200078e00ff */
[----:B------:R-:W1:Y:S01]  /*ca30*/  I2F.RP R7, R6 ;  /* 0x0000000600077306 */ /* 0x000e620000209400 */
[----:B------:R-:W-:-:S07]  /*ca40*/  IMAD.IADD R0, R0, 0x1, -R16 ;  /* 0x0000000100007824 */ /* 0x000fce00078e0a10 */
[----:B-1----:R-:W0:Y:S02]  /*ca50*/  MUFU.RCP R7, R7 ;  /* 0x0000000700077308 */ /* 0x002e240000001000 */
[----:B0--3--:R-:W-:-:S06]  /*ca60*/  VIADD R3, R7, 0xffffffe ;  /* 0x0ffffffe07037836 */ /* 0x009fcc0000000000 */
[----:B------:R-:W0:Y:S02]  /*ca70*/  F2I.FTZ.U32.TRUNC.NTZ R3, R3 ;  /* 0x0000000300037305 */ /* 0x000e24000021f000 */
[----:B0-----:R-:W-:-:S05]  /*ca80*/  IADD3 R5, RZ, -R3, RZ ;  /* 0x80000003ff057210 */ /* 0x001fca0007ffe0ff */
[----:B------:R-:W-:-:S04]  /*ca90*/  IMAD R5, R5, R6, RZ ;  /* 0x0000000605057224 */ /* 0x000fc800078e02ff */
[----:B------:R-:W-:Y:S01]  /*caa0*/  IMAD.HI.U32 R2, R3, R5, R2 ;  /* 0x0000000503027227 */ /* 0x000fe200078e0002 */
[----:B------:R-:W-:Y:S02]  /*cab0*/  IABS R5, R17 ;  /* 0x0000001100057213 */ /* 0x000fe40000000000 */
[----:B------:R-:W-:-:S03]  /*cac0*/  IABS R3, R0 ;  /* 0x0000000000037213 */ /* 0x000fc60000000000 */
        /* <DEDUP_REMOVED lines=17> */
.L_x_10255:
[----:B------:R-:W-:Y:S01]  /*cbe0*/  UMOV UR4, URZ ;  /* 0x0000003f00047c82 */ /* 0x000fe20008000000 */
[----:B------:R-:W-:Y:S01]  /*cbf0*/  UMOV UR5, URZ ;  /* 0x0000003f00057c82 */ /* 0x000fe20008000000 */
[----:B------:R-:W-:Y:S01]  /*cc00*/  ULDC UR6, c[0x0][0xc3c] ;  /* 0x00030f0000067ab9 */ /* 0x000fe20000000800 */
[----:B------:R-:W-:Y:S02]  /*cc10*/  IMAD.MOV.U32 R16, RZ, RZ, R0 ;  /* 0x000000ffff107224 */ /* 0x000fe400078e0000 */
[----:B------:R-:W-:Y:S02]  /*cc20*/  IMAD.U32 R17, RZ, RZ, UR4 ;  /* 0x00000004ff117e24 */ /* 0x000fe4000f8e00ff */
[----:B------:R-:W-:Y:S02]  /*cc30*/  IMAD.U32 R18, RZ, RZ, UR5 ;  /* 0x00000005ff127e24 */ /* 0x000fe4000f8e00ff */
[----:B------:R-:W-:-:S07]  /*cc40*/  IMAD.U32 R19, RZ, RZ, UR6 ;  /* 0x00000006ff137e24 */ /* 0x000fce000f8e00ff */
.L_x_10263:
[----:B------:R-:W1:Y:S01]  /*cc50*/  S2R R0, SR_TID.X ;  /* 0x0000000000007919 */ /* 0x000e620000002100 */
[----:B------:R-:W-:Y:S05]  /*cc60*/  WARPSYNC.ALL ;  /* 0x0000000000007948 */ /* 0x000fea0003800000 */
[----:B------:R-:W-:Y:S01]  /*cc70*/  BAR.SYNC.DEFER_BLOCKING 0x4, 0x200 ;  /* 0x0108000000007b1d */ /* 0x000fe20000010000 */
[----:B-1----:R-:W-:-:S04]  /*cc80*/  LOP3.LUT R0, R0, 0x1f, RZ, 0xc0, !PT ;  /* 0x0000001f00007812 */ /* 0x002fc800078ec0ff */
[----:B------:R-:W-:-:S13]  /*cc90*/  ISETP.NE.AND P0, PT, R0, RZ, PT ;  /* 0x000000ff0000720c */ /* 0x000fda0003f05270 */
[----:B0-----:R-:W0:Y:S01]  /*cca0*/  @!P0 S2R R3, SR_CgaCtaId ;  /* 0x0000000000038919 */ /* 0x001e220000008800 */
[----:B------:R-:W-:-:S04]  /*ccb0*/  @!P0 MOV R0, 0x400 ;  /* 0x0000040000008802 */ /* 0x000fc80000000f00 */
[----:B0-----:R-:W-:-:S05]  /*ccc0*/  @!P0 LEA R23, R3, R0, 0x18 ;  /* 0x0000000003178211 */ /* 0x001fca00078ec0ff */
[----:B------:R0:W-:Y:S01]  /*ccd0*/  @!P0 STS.128 [R23+0x2d8d0], R16 ;  /* 0x02d8d01017008388 */ /* 0x0001e20000000c00 */
[----:B------:R-:W-:Y:S06]  /*cce0*/  BAR.ARV 0x5, 0x200 ;  /* 0x0148000000007b1d */ /* 0x000fec0000002000 */
.L_x_10252:
[----:B------:R-:W-:Y:S02]  /*ccf0*/  ULDC UR4, c[0x0][0xc3c] ;  /* 0x00030f0000047ab9 */ /* 0x000fe40000000800 */
[----:B--2---:R-:W-:-:S13]  /*cd00*/  ISETP.GE.AND P0, PT, R19, UR4, PT ;  /* 0x0000000413007c0c */ /* 0x004fda000bf06270 */
[----:B------:R-:W-:Y:S05]  /*cd10*/  @!P0 BRA `(.L_x_10264) ;  /* 0xffffffb800f48947 */ /* 0x000fea000383ffff */
[----:B------:R-:W-:Y:S05]  /*cd20*/  BSYNC B8 ;  /* 0x0000000000087941 */ /* 0x000fea0003800000 */
.L_x_10203:
[----:B0-----:R-:W2:Y:S01]  /*cd30*/  LDL.LU R0, [R1+0x30] ;  /* 0x0000300001007983 */ /* 0x001ea20000300800 */
[----:B------:R-:W-:Y:S01]  /*cd40*/  BSSY B0, `(.L_x_10265) ;  /* 0x000000b000007945 */ /* 0x000fe20003800000 */
[----:B------:R-:W0:Y:S01]  /*cd50*/  S2R R5, SR_CgaCtaId ;  /* 0x0000000000057919 */ /* 0x000e220000008800 */
[----:B--2---:R-:W-:-:S05]  /*cd60*/  VIADD R0, R0, 0x1 ;  /* 0x0000000100007836 */ /* 0x004fca0000000000 */
        /* <DEDUP_REMOVED lines=8> */
.L_x_10364:
[----:B------:R-:W-:Y:S05]  /*cdf0*/  BSYNC B0 ;  /* 0x0000000000007941 */ /* 0x000fea0003800000 */
.L_x_10265:
[----:B------:R-:W-:-:S03]  /*ce00*/  UMOV UR4, 0xffffffff ;  /* 0xffffffff00047882 */ /* 0x000fc60000000000 */
[----:B------:R-:W-:Y:S05]  /*ce10*/  BRA.DIV UR4, `(.L_x_10267) ;  /* 0x0000002e04a87947 */ /* 0x000fea000b800000 */
[----:B0-----:R-:W0:Y:S02]  /*ce20*/  S2R R0, SR_TID.X ;  /* 0x0000000000007919 */ /* 0x001e240000002100 */
[----:B0-----:R-:W-:-:S04]  /*ce30*/  SHF.R.U32.HI R0, RZ, 0x5, R0 ;  /* 0x00000005ff007819 */ /* 0x001fc80000011600 */
[----:B------:R-:W-:-:S05]  /*ce40*/  LOP3.LUT R0, R0, 0x3, RZ, 0xc0, !PT ;  /* 0x0000000300007812 */ /* 0x000fca00078ec0ff */
[----:B------:R0:W2:Y:S02]  /*ce50*/  SHFL.IDX PT, R14, R0, RZ, 0x1f ;  /* 0x00001fff000e7589 */ /* 0x0000a400000e0000 */
.L_x_10367:
[----:B--2---:R-:W-:Y:S01]  /*ce60*/  ISETP.NE.AND P0, PT, R14, RZ, PT ;  /* 0x000000ff0e00720c */ /* 0x004fe20003f05270 */
[----:B------:R-:W-:-:S12]  /*ce70*/  BSSY B0, `(.L_x_10268) ;  /* 0x0000024000007945 */ /* 0x000fd80003800000 */
[----:B------:R-:W-:Y:S05]  /*ce80*/  @P0 BRA `(.L_x_10269) ;  /* 0x0000000000880947 */ /* 0x000fea0003800000 */
[----:B------:R-:W-:-:S03]  /*ce90*/  UMOV UR4, 0xffffffff ;  /* 0xffffffff00047882 */ /* 0x000fc60000000000 */
[----:B------:R-:W-:Y:S05]  /*cea0*/  BRA.DIV UR4, `(.L_x_10270) ;  /* 0x0000002e04b87947 */ /* 0x000fea000b800000 */
[----:B------:R-:W-:-:S13]  /*ceb0*/  ELECT P6, URZ, PT ;  /* 0x00000000003f782f */ /* 0x000fda00038c0000 */
.L_x_10370:
[----:B------:R-:W-:Y:S05]  /*cec0*/  @!P6 BRA `(.L_x_10269) ;  /* 0x000000000078e947 */ /* 0x000fea0003800000 */
[----:B0-----:R-:W2:Y:S02]  /*ced0*/  LDL.LU R0, [R1+0x1c] ;  /* 0x00001c0001007983 */ /* 0x001ea40000300800 */
[----:B--2---:R-:W-:-:S04]  /*cee0*/  LOP3.LUT R0, R0, 0x2, RZ, 0xfc, !PT ;  /* 0x0000000200007812 */ /* 0x004fc800078efcff */
[----:B------:R-:W-:-:S13]  /*cef0*/  ISETP.NE.AND P0, PT, R0, 0x3, PT ;  /* 0x000000030000780c */ /* 0x000fda0003f05270 */
[----:B------:R-:W-:Y:S05]  /*cf00*/  @!P0 BRA `(.L_x_10271) ;  /* 0x0000000000048947 */ /* 0x000fea0003800000 */
[----:B------:R-:W-:Y:S01]  /*cf10*/  BPT.TRAP 0x1 ;  /* 0x000000040000795c */ /* 0x000fe20000300000 */
.L_x_10271:
[C---:B------:R-:W-:Y:S01]  /*cf20*/  IMAD R3, R26.reuse, 0x8, R5 ;  /* 0x000000081a037824 */ /* 0x040fe200078e0205 */
[----:B------:R-:W-:Y:S02]  /*cf30*/  SHF.L.U32 R2, R29, 0x1f, RZ ;  /* 0x0000001f1d027819 */ /* 0x000fe400000006ff */
[----:B------:R-:W-:Y:S02]  /*cf40*/  IADD3 R26, R26, 0x1, RZ ;  /* 0x000000011a1a7810 */ /* 0x000fe40007ffe0ff */
[----:B------:R-:W0:Y:S02]  /*cf50*/  SYNCS.PHASECHK.TRANS64.TRYWAIT P1, [R3+URZ+0x2d840], R2 ;  /* 0x02d84002030075a7 */ /* 0x000e24000802017f */
[----:B------:R-:W-:-:S04]  /*cf60*/  ISETP.NE.AND P2, PT, R26, 0x2, PT ;  /* 0x000000021a00780c */ /* 0x000fc80003f45270 */
[----:B------:R-:W-:Y:S01]  /*cf70*/  SEL R0, RZ, 0x1, P2 ;  /* 0x00000001ff007807 */ /* 0x000fe20001000000 */
[----:B0-----:R-:W-:Y:S08]  /*cf80*/  @!P1 BRA `(.L_x_10272) ;  /* 0x0000002c00a09947 */ /* 0x001ff00003800000 */
.L_x_10371:
[----:B------:R-:W-:Y:S02]  /*cf90*/  SEL R26, R26, RZ, P2 ;  /* 0x000000ff1a1a7207 */ /* 0x000fe40001000000 */
[----:B------:R-:W-:Y:S01]  /*cfa0*/  LOP3.LUT R0, R29, R0, RZ, 0x3c, !PT ;  /* 0x000000001d007212 */ /* 0x000fe200078e3cff */
[----:B------:R-:W-:Y:S06]  /*cfb0*/  @!P0 BRA `(.L_x_10273) ;  /* 0x0000000000048947 */ /* 0x000fec0003800000 */
[----:B------:R-:W-:Y:S01]  /*cfc0*/  BPT.TRAP 0x1 ;  /* 0x000000040000795c */ /* 0x000fe20000300000 */
.L_x_10273:
[----:B------:R-:W-:Y:S01]  /*cfd0*/  IMAD R5, R26, 0x8, R5 ;  /* 0x000000081a057824 */ /* 0x000fe200078e0205 */
[----:B------:R-:W-:-:S04]  /*cfe0*/  SHF.L.U32 R0, R0, 0x1f, RZ ;  /* 0x0000001f00007819 */ /* 0x000fc800000006ff */
[----:B------:R-:W2:Y:S02]  /*cff0*/  SYNCS.PHASECHK.TRANS64.TRYWAIT P1, [R5+URZ+0x2d840], R0 ;  /* 0x02d84000050075a7 */ /* 0x000ea4000802017f */
[----:B--2---:R-:W-:Y:S05]  /*d000*/  @!P1 BRA `(.L_x_10274) ;  /* 0x0000002c00949947 */ /* 0x004fea0003800000 */
.L_x_10372:
[----:B------:R-:W-:Y:S05]  /*d010*/  @!P0 BRA `(.L_x_10275) ;  /* 0x0000000000048947 */ /* 0x000fea0003800000 */
[----:B------:R-:W-:Y:S01]  /*d020*/  BPT.TRAP 0x1 ;  /* 0x000000040000795c */ /* 0x000fe20000300000 */
.L_x_10275:
[----:B------:R-:W3:Y:S02]  /*d030*/  SYNCS.PHASECHK.TRANS64.TRYWAIT P1, [R3+URZ+0x2d860], R2 ;  /* 0x02d86002030075a7 */ /* 0x000ee4000802017f */
[----:B---3--:R-:W-:Y:S05]  /*d040*/  @!P1 BRA `(.L_x_10276) ;  /* 0x0000002c00989947 */ /* 0x008fea0003800000 */
.L_x_10373:
[----:B------:R-:W-:Y:S05]  /*d050*/  @!P0 BRA `(.L_x_10277) ;  /* 0x0000000000048947 */ /* 0x000fea0003800000 */
[----:B------:R-:W-:Y:S01]  /*d060*/  BPT.TRAP 0x1 ;  /* 0x000000040000795c */ /* 0x000fe20000300000 */
.L_x_10277:
[----:B----4-:R4:W0:Y:S02]  /*d070*/  SYNCS.PHASECHK.TRANS64.TRYWAIT P0, [R5+URZ+0x2d860], R0 ;  /* 0x02d86000050075a7 */ /* 0x010824000800017f */
[----:B0-----:R-:W-:Y:S05]  /*d080*/  @!P0 NANOSLEEP.SYNCS 0x989680 ;  /* 0x009896800000895d */ /* 0x001fea0003900000 */
[----:B------:R-:W0:Y:S02]  /*d090*/  @!P0 SYNCS.PHASECHK.TRANS64 P0, [R5+URZ+0x2d860], R0 ;  /* 0x02d86000050085a7 */ /* 0x000e24000800007f */
[----:B0-----:R-:W-:Y:S05]  /*d0a0*/  @!P0 BRA `(.L_x_10277) ;  /* 0xfffffffc00f08947 */ /* 0x001fea000383ffff */
.L_x_10269:
[----:B------:R-:W-:Y:S05]  /*d0b0*/  BSYNC B0 ;  /* 0x0000000000007941 */ /* 0x000fea0003800000 */
.L_x_10268:
[----:B------:R-:W-:Y:S05]  /*d0c0*/  EXIT ;  /* 0x000000000000794d */ /* 0x000fea0003800000 */
.L_x_10159:
[----:B0-----:R-:W-:-:S04]  /*d0d0*/  IMAD.U32 R3, RZ, RZ, UR40 ;  /* 0x00000028ff037e24 */ /* 0x001fc8000f8e00ff */
[----:B------:R0:W1:Y:S03]  /*d0e0*/  SYNCS.PHASECHK.TRANS64.TRYWAIT P1, [R3+URZ+0x2d800], R0 ;  /* 0x02d80000030075a7 */ /* 0x000066000802017f */
[----:B-1----:R-:W-:Y:S05]  /*d0f0*/  @!P1 NANOSLEEP.SYNCS 0x989680 ;  /* 0x009896800000995d */ /* 0x002fea0003900000 */
[----:B------:R-:W1:Y:S02]  /*d100*/  @!P1 SYNCS.PHASECHK.TRANS64 P1, [R3+URZ+0x2d800], R0 ;  /* 0x02d80000030095a7 */ /* 0x000e64000802007f */
[----:B-1----:R-:W-:Y:S05]  /*d110*/  @!P1 BRA `(.L_x_10159) ;  /* 0xfffffffc00ec9947 */ /* 0x002fea000383ffff */
[----:B------:R-:W-:Y:S05]  /*d120*/  BRA `(.L_x_10278) ;  /* 0xffffff4400087947 */ /* 0x000fea000383ffff */
.L_x_10163:
[----:B-1----:R1:W2:Y:S02]  /*d130*/  SYNCS.PHASECHK.TRANS64.TRYWAIT P1, [R4+URZ+0x2d830], R3 ;  /* 0x02d83003040075a7 */ /* 0x0022a4000802017f */
[----:B--2---:R-:W-:Y:S05]  /*d140*/  @!P1 NANOSLEEP.SYNCS 0x989680 ;  /* 0x009896800000995d */ /* 0x004fea0003900000 */
[----:B------:R-:W2:Y:S02]  /*d150*/  @!P1 SYNCS.PHASECHK.TRANS64 P1, [R4+URZ+0x2d830], R3 ;  /* 0x02d83003040095a7 */ /* 0x000ea4000802007f */
[----:B--2---:R-:W-:Y:S05]  /*d160*/  @!P1 BRA `(.L_x_10163) ;  /* 0xfffffffc00f09947 */ /* 0x004fea000383ffff */
[----:B------:R-:W-:Y:S05]  /*d170*/  BRA `(.L_x_10162) ;  /* 0xffffff4400247947 */ /* 0x000fea000383ffff */
.L_x_10169:
[----:B-1----:R-:W-:-:S04]  /*d180*/  IMAD.U32 R3, RZ, RZ, UR7 ;  /* 0x00000007ff037e24 */ /* 0x002fc8000f8e00ff */
[----:B------:R1:W2:Y:S03]  /*d190*/  SYNCS.PHASECHK.TRANS64.TRYWAIT P1, [R3+URZ+0x2d830], R0 ;  /* 0x02d83000030075a7 */ /* 0x0002a6000802017f */
[----:B--2---:R-:W-:Y:S05]  /*d1a0*/  @!P1 NANOSLEEP.SYNCS 0x989680 ;  /* 0x009896800000995d */ /* 0x004fea0003900000 */
[----:B------:R-:W2:Y:S02]  /*d1b0*/  @!P1 SYNCS.PHASECHK.TRANS64 P1, [R3+URZ+0x2d830], R0 ;  /* 0x02d83000030095a7 */ /* 0x000ea4000802007f */
[----:B--2---:R-:W-:Y:S05]  /*d1c0*/  @!P1 BRA `(.L_x_10169) ;  /* 0xfffffffc00ec9947 */ /* 0x004fea000383ffff */
[----:B------:R-:W-:Y:S05]  /*d1d0*/  BRA `(.L_x_10166) ;  /* 0xffffff6800087947 */ /* 0x000fea000383ffff */
.L_x_10173:
[----:B-1----:R-:W-:-:S04]  /*d1e0*/  IMAD.U32 R3, RZ, RZ, UR7 ;  /* 0x00000007ff037e24 */ /* 0x002fc8000f8e00ff */
[----:B------:R1:W2:Y:S03]  /*d1f0*/  SYNCS.PHASECHK.TRANS64.TRYWAIT P1, [R3+URZ+0x2d850], R0 ;  /* 0x02d85000030075a7 */ /* 0x0002a6000802017f */
[----:B--2---:R-:W-:Y:S05]  /*d200*/  @!P1 NANOSLEEP.SYNCS 0x989680 ;  /* 0x009896800000995d */ /* 0x004fea0003900000 */
[----:B------:R-:W2:Y:S02]  /*d210*/  @!P1 SYNCS.PHASECHK.TRANS64 P1, [R3+URZ+0x2d850], R0 ;  /* 0x02d85000030095a7 */ /* 0x000ea4000802007f */
[----:B--2---:R-:W-:Y:S05]  /*d220*/  @!P1 BRA `(.L_x_10173) ;  /* 0xfffffffc00ec9947 */ /* 0x004fea000383ffff */
[----:B------:R-:W-:Y:S05]  /*d230*/  BRA `(.L_x_10170) ;  /* 0xffffff6800b87947 */ /* 0x000fea000383ffff */
.L_x_10180:
[----:B-1----:R-:W-:-:S04]  /*d240*/  IMAD.U32 R9, RZ, RZ, UR4 ;  /* 0x00000004ff097e24 */ /* 0x002fc8000f8e00ff */
[----:B------:R1:W2:Y:S03]  /*d250*/  SYNCS.PHASECHK.TRANS64.TRYWAIT P1, [R9+URZ+0x2d850], R4 ;  /* 0x02d85004090075a7 */ /* 0x0002a6000802017f */
[----:B--2---:R-:W-:Y:S05]  /*d260*/  @!P1 NANOSLEEP.SYNCS 0x989680 ;  /* 0x009896800000995d */ /* 0x004fea0003900000 */
[----:B------:R-:W2:Y:S02]  /*d270*/  @!P1 SYNCS.PHASECHK.TRANS64 P1, [R9+URZ+0x2d850], R4 ;  /* 0x02d85004090095a7 */ /* 0x000ea4000802007f */
[----:B--2---:R-:W-:Y:S05]  /*d280*/  @!P1 BRA `(.L_x_10180) ;  /* 0xfffffffc00ec9947 */ /* 0x004fea000383ffff */
[----:B------:R-:W-:Y:S05]  /*d290*/  BRA `(.L_x_10179) ;  /* 0xffffff8400e87947 */ /* 0x000fea000383ffff */
.L_x_10215:
        /* <DEDUP_REMOVED lines=8> */
[----:B-----5:R-:W-:Y:S05]  /*d320*/  WARPSYNC.COLLECTIVE R15, `(.L_x_10280) ;  /* 0x000000000f087348 */ /* 0x020fea0003c00000 */
[----:B------:R0:W1:Y:S02]  /*d330*/  SHFL.IDX P6, R14, R13, R12, R11 ;  /* 0x0000000c0d0e7389 */ /* 0x00006400000c000b */
[----:B01---5:R-:W-:Y:S01]  /*d340*/  ENDCOLLECTIVE ;  /* 0x000000000000791b */ /* 0x023fe20003800000 */
.L_x_10280:
[----:B------:R-:W-:Y:S05]  /*d350*/  BSYNC B0 ;  /* 0x0000000000007941 */ /* 0x000fea0003800000 */
.L_x_10279:
[----:B------:R-:W-:Y:S05]  /*d360*/  BRA `(.L_x_10281) ;  /* 0xffffffc000cc7947 */ /* 0x000fea000383ffff */
.L_x_10218:
[----:B-1----:R1:W2:Y:S02]  /*d370*/  SYNCS.PHASECHK.TRANS64.TRYWAIT P0, [R2+URZ+0x2d840], R3 ;  /* 0x02d84003020075a7 */ /* 0x0022a4000800017f */
[----:B--2---:R-:W-:Y:S05]  /*d380*/  @!P0 NANOSLEEP.SYNCS 0x989680 ;  /* 0x009896800000895d */ /* 0x004fea0003900000 */
[----:B------:R-:W2:Y:S02]  /*d390*/  @!P0 SYNCS.PHASECHK.TRANS64 P0, [R2+URZ+0x2d840], R3 ;  /* 0x02d84003020085a7 */ /* 0x000ea4000800007f */
[----:B--2---:R-:W-:Y:S05]  /*d3a0*/  @!P0 BRA `(.L_x_10218) ;  /* 0xfffffffc00f08947 */ /* 0x004fea000383ffff */
[----:B------:R-:W-:Y:S05]  /*d3b0*/  BRA `(.L_x_10282) ;  /* 0xffffffc4002c7947 */ /* 0x000fea000383ffff */
.L_x_10219:
        /* <DEDUP_REMOVED lines=8> */
.L_x_10284:
[----:B------:R-:W-:Y:S05]  /*d440*/  BSYNC B0 ;  /* 0x0000000000007941 */ /* 0x000fea0003800000 */
.L_x_10283:
        /* <DEDUP_REMOVED lines=9> */
.L_x_10285:
[----:B------:R-:W-:Y:S02]  /*d4e0*/  IMAD.MOV.U32 R13, RZ, RZ, R6 ;  /* 0x000000ffff0d7224 */ /* 0x000fe400078e0006 */
[----:B------:R-:W-:Y:S02]  /*d4f0*/  IMAD.MOV.U32 R12, RZ, RZ, 0x1 ;  /* 0x00000001ff0c7424 */ /* 0x000fe400078e00ff */
[----:B------:R-:W-:-:S07]  /*d500*/  IMAD.MOV.U32 R5, RZ, RZ, R14 ;  /* 0x000000ffff057224 */ /* 0x000fce00078e000e */
[----:B------:R-:W-:Y:S05]  /*d510*/  WARPSYNC.COLLECTIVE R15, `(.L_x_10286) ;  /* 0x000000000f087348 */ /* 0x000fea0003c00000 */
[----:B------:R0:W1:Y:S02]  /*d520*/  SHFL.IDX P6, R14, R13, R12, R11 ;  /* 0x0000000c0d0e7389 */ /* 0x00006400000c000b */
[----:B01----:R-:W-:Y:S01]  /*d530*/  ENDCOLLECTIVE ;  /* 0x000000000000791b */ /* 0x003fe20003800000 */
.L_x_10286:
        /* <DEDUP_REMOVED lines=17> */
.L_x_10287:
[----:B------:R-:W-:Y:S02]  /*d650*/  @P1 IMAD R8, R7, 0x2, R23 ;  /* 0x0000000207081824 */ /* 0x000fe400078e0217 */
[----:B------:R-:W-:Y:S02]  /*d660*/  IMAD.MOV.U32 R13, RZ, RZ, R6 ;  /* 0x000000ffff0d7224 */ /* 0x000fe400078e0006 */
[----:B------:R-:W-:Y:S02]  /*d670*/  IMAD.MOV.U32 R12, RZ, RZ, 0x2 ;  /* 0x00000002ff0c7424 */ /* 0x000fe400078e00ff */
[----:B------:R-:W-:-:S07]  /*d680*/  IMAD.MOV.U32 R5, RZ, RZ, R14 ;  /* 0x000000ffff057224 */ /* 0x000fce00078e000e */
[----:B------:R-:W-:Y:S05]  /*d690*/  WARPSYNC.COLLECTIVE R15, `(.L_x_10288) ;  /* 0x000000000f087348 */ /* 0x000fea0003c00000 */
[----:B------:R0:W1:Y:S02]  /*d6a0*/  SHFL.IDX P6, R14, R13, R12, R11 ;  /* 0x0000000c0d0e7389 */ /* 0x00006400000c000b */
[----:B01----:R-:W-:Y:S01]  /*d6b0*/  ENDCOLLECTIVE ;  /* 0x000000000000791b */ /* 0x003fe20003800000 */
.L_x_10288:
        /* <DEDUP_REMOVED lines=17> */
.L_x_10289:
[----:B------:R-:W-:Y:S01]  /*d7d0*/  @P1 IMAD R8, R7, 0x2, R23 ;  /* 0x0000000207081824 */ /* 0x000fe200078e0217 */
[----:B------:R-:W-:Y:S01]  /*d7e0*/  MOV R13, R6 ;  /* 0x00000006000d7202 */ /* 0x000fe20000000f00 */
[----:B------:R-:W-:Y:S02]  /*d7f0*/  IMAD.MOV.U32 R12, RZ, RZ, 0x3 ;  /* 0x00000003ff0c7424 */ /* 0x000fe400078e00ff */
[----:B------:R-:W-:-:S07]  /*d800*/  IMAD.MOV.U32 R5, RZ, RZ, R14 ;  /* 0x000000ffff057224 */ /* 0x000fce00078e000e */
[----:B------:R-:W-:Y:S05]  /*d810*/  WARPSYNC.COLLECTIVE R15, `(.L_x_10290) ;  /* 0x000000000f087348 */ /* 0x000fea0003c00000 */
[----:B------:R0:W1:Y:S02]  /*d820*/  SHFL.IDX P6, R14, R13, R12, R11 ;  /* 0x0000000c0d0e7389 */ /* 0x00006400000c000b */
[----:B01----:R-:W-:Y:S01]  /*d830*/  ENDCOLLECTIVE ;  /* 0x000000000000791b */ /* 0x003fe20003800000 */
.L_x_10290:
        /* <DEDUP_REMOVED lines=10> */
.L_x_10291:
[----:B------:R-:W-:Y:S01]  /*d8e0*/  @!PT LDS RZ, [RZ] ;  /* 0x00000000fffff984 */ /* 0x000fe20000000800 */
[----:B------:R-:W-:Y:S01]  /*d8f0*/  @!PT LDS RZ, [RZ] ;  /* 0x00000000fffff984 */ /* 0x000fe20000000800 */
[----:B------:R-:W-:Y:S01]  /*d900*/  @!PT LDS RZ, [RZ] ;  /* 0x00000000fffff984 */ /* 0x000fe20000000800 */
[----:B------:R0:W-:Y:S04]  /*d910*/  @P1 LDGSTS.E.BYPASS.LTC128B.128 [R8+0x16400], desc[UR36][R4.64], !P4 ;  /* 0x1640000004081fae */ /* 0x0001e8000e101d64 */
[----:B------:R0:W-:Y:S04]  /*d920*/  @P1 LDGSTS.E.BYPASS.LTC128B.128 [R8+0x18400], desc[UR36][R4.64+0x40], !P3 ;  /* 0x1840004004081fae */ /* 0x0001e8000d901d64 */
[----:B------:R0:W-:Y:S01]  /*d930*/  @P1 LDGSTS.E.BYPASS.LTC128B.128 [R8+0x1a400], desc[UR36][R4.64+0x80], !P2 ;  /* 0x1a40008004081fae */ /* 0x0001e2000d101d64 */
[----:B------:R-:W-:Y:S01]  /*d940*/  IMAD.MOV.U32 R0, RZ, RZ, R14 ;  /* 0x000000ffff007224 */ /* 0x000fe200078e000e */
[----:B------:R-:W-:Y:S06]  /*d950*/  BRA `(.L_x_10292) ;  /* 0xffffffc000fc7947 */ /* 0x000fec000383ffff */
.L_x_10224:
[----:B------:R-:W2:Y:S04]  /*d960*/  LDL.LU R11, [R1+0x28] ;  /* 0x00002800010b7983 */ /* 0x000ea80000300800 */
[----:B------:R0:W5:Y:S01]  /*d970*/  LDL R9, [R1+0x18] ;  /* 0x0000180001097983 */ /* 0x0001620000100800 */
[----:B------:R-:W-:Y:S02]  /*d980*/  IMAD.MOV.U32 R13, RZ, RZ, R0 ;  /* 0x000000ffff0d7224 */ /* 0x000fe400078e0000 */
[----:B------:R-:W-:Y:S02]  /*d990*/  IMAD.MOV.U32 R12, RZ, RZ, RZ ;  /* 0x000000ffff0c7224 */ /* 0x000fe400078e00ff */
[----:B------:R-:W-:Y:S02]  /*d9a0*/  IMAD.MOV.U32 R15, RZ, RZ, -0x1 ;  /* 0xffffffffff0f7424 */ /* 0x000fe400078e00ff */
[----:B------:R-:W-:-:S02]  /*d9b0*/  IMAD R17, R17, 0xc0, R21 ;  /* 0x000000c011117824 */ /* 0x000fc400078e0215 */
[----:B--2---:R-:W-:Y:S02]  /*d9c0*/  IMAD R2, R11, R10, RZ ;  /* 0x0000000a0b027224 */ /* 0x004fe400078e02ff */
[----:B0-----:R-:W-:-:S07]  /*d9d0*/  IMAD.MOV.U32 R11, RZ, RZ, 0x1c1f ;  /* 0x00001c1fff0b7424 */ /* 0x001fce00078e00ff */
[----:B-----5:R-:W-:Y:S05]  /*d9e0*/  WARPSYNC.COLLECTIVE R15, `(.L_x_10293) ;  /* 0x000000000f087348 */ /* 0x020fea0003c00000 */
[----:B------:R0:W1:Y:S02]  /*d9f0*/  SHFL.IDX P6, R14, R13, R12, R11 ;  /* 0x0000000c0d0e7389 */ /* 0x00006400000c000b */
[----:B01---5:R-:W-:Y:S01]  /*da00*/  ENDCOLLECTIVE ;  /* 0x000000000000791b */ /* 0x023fe20003800000 */
.L_x_10293:
[----:B------:R-:W-:Y:S01]  /*da10*/  IMAD.MOV.U32 R13, RZ, RZ, R4 ;  /* 0x000000ffff0d7224 */ /* 0x000fe200078e0004 */
[----:B------:R-:W-:-:S07]  /*da20*/  MOV R6, R14 ;  /* 0x0000000e00067202 */ /* 0x000fce0000000f00 */
[----:B------:R-:W-:Y:S05]  /*da30*/  WARPSYNC.COLLECTIVE R15, `(.L_x_10294) ;  /* 0x000000000f087348 */ /* 0x000fea0003c00000 */
[----:B------:R0:W1:Y:S02]  /*da40*/  SHFL.IDX P6, R14, R13, R12, R11 ;  /* 0x0000000c0d0e7389 */ /* 0x00006400000c000b */
[----:B01----:R-:W-:Y:S01]  /*da50*/  ENDCOLLECTIVE ;  /* 0x000000000000791b */ /* 0x003fe20003800000 */
.L_x_10294:
[----:B------:R-:W-:Y:S01]  /*da60*/  ISETP.GE.AND P2, PT, R17, R2, PT ;  /* 0x000000021100720c */ /* 0x000fe20003f46270 */
[----:B------:R-:W-:Y:S02]  /*da70*/  IMAD.MOV.U32 R13, RZ, RZ, R0 ;  /* 0x000000ffff0d7224 */ /* 0x000fe400078e0000 */
[----:B------:R-:W-:Y:S02]  /*da80*/  IMAD.MOV.U32 R12, RZ, RZ, 0x1 ;  /* 0x00000001ff0c7424 */ /* 0x000fe400078e00ff */
[----:B------:R-:W-:-:S08]  /*da90*/  IMAD.MOV.U32 R5, RZ, RZ, R14 ;  /* 0x000000ffff057224 */ /* 0x000fd000078e000e */
[----:B------:R-:W-:Y:S05]  /*daa0*/  WARPSYNC.COLLECTIVE R15, `(.L_x_10295) ;  /* 0x000000000f087348 */ /* 0x000fea0003c00000 */
[----:B------:R0:W1:Y:S02]  /*dab0*/  SHFL.IDX P6, R14, R13, R12, R11 ;  /* 0x0000000c0d0e7389 */ /* 0x00006400000c000b */
[----:B01----:R-:W-:Y:S01]  /*dac0*/  ENDCOLLECTIVE ;  /* 0x000000000000791b */ /* 0x003fe20003800000 */
.L_x_10295:
[----:B------:R-:W-:-:S05]  /*dad0*/  @!P2 LEA R5, P4, R20, R5, 0x1 ;  /* 0x000000051405a211 */ /* 0x000fca00078808ff */
[----:B------:R-:W-:-:S04]  /*dae0*/  @!P2 IMAD.X R6, RZ, RZ, R6, P4 ;  /* 0x000000ffff06a224 */ /* 0x000fc800020e0606 */
[----:B------:R-:W-:Y:S02]  /*daf0*/  @!P2 IMAD.MOV.U32 R7, RZ, RZ, R6 ;  /* 0x000000ffff07a224 */ /* 0x000fe400078e0006 */
[----:B------:R-:W-:Y:S02]  /*db00*/  @!P2 IMAD.MOV.U32 R6, RZ, RZ, R5 ;  /* 0x000000ffff06a224 */ /* 0x000fe400078e0005 */
[----:B------:R-:W-:-:S03]  /*db10*/  IMAD.MOV.U32 R13, RZ, RZ, R4 ;  /* 0x000000ffff0d7224 */ /* 0x000fc600078e0004 */
[----:B------:R-:W-:Y:S01]  /*db20*/  @!PT LDS RZ, [RZ] ;  /* 0x00000000fffff984 */ /* 0x000fe20000000800 */
[----:B------:R-:W-:Y:S01]  /*db30*/  @!PT LDS RZ, [RZ] ;  /* 0x00000000fffff984 */ /* 0x000fe20000000800 */
[----:B------:R-:W-:Y:S01]  /*db40*/  @!PT LDS RZ, [RZ] ;  /* 0x00000000fffff984 */ /* 0x000fe20000000800 */
[----:B------:R-:W-:Y:S04]  /*db50*/  @!P2 LDGSTS.E.BYPASS.LTC128B.128 [R9+0xc400], desc[UR36][R6.64], !P3 ;  /* 0x0c4000000609afae */ /* 0x000fe8000d901d64 */
[----:B------:R-:W-:Y:S04]  /*db60*/  @!P2 LDGSTS.E.BYPASS.LTC128B.128 [R9+0xf400], desc[UR36][R6.64+0x40], !P0 ;  /* 0x0f4000400609afae */ /* 0x000fe8000c101d64 */
[----:B------:R0:W-:Y:S02]  /*db70*/  @!P2 LDGSTS.E.BYPASS.LTC128B.128 [R9+0x12400], desc[UR36][R6.64+0x80], !P1 ;  /* 0x124000800609afae */ /* 0x0001e4000c901d64 */
[----:B0-----:R-:W-:-:S07]  /*db80*/  MOV R7, R14 ;  /* 0x0000000e00077202 */ /* 0x001fce0000000f00 */
[----:B------:R-:W-:Y:S05]  /*db90*/  WARPSYNC.COLLECTIVE R15, `(.L_x_10296) ;  /* 0x000000000f087348 */ /* 0x000fea0003c00000 */
[----:B------:R0:W1:Y:S02]  /*dba0*/  SHFL.IDX P6, R14, R13, R12, R11 ;  /* 0x0000000c0d0e7389 */ /* 0x00006400000c000b */
[----:B01----:R-:W-:Y:S01]  /*dbb0*/  ENDCOLLECTIVE ;  /* 0x000000000000791b */ /* 0x003fe20003800000 */
.L_x_10296:
[----:B------:R-:W-:-:S05]  /*dbc0*/  VIADD R5, R17, 0x20 ;  /* 0x0000002011057836 */ /* 0x000fca0000000000 */
[----:B------:R-:W-:Y:S01]  /*dbd0*/  ISETP.GE.AND P2, PT, R5, R2, PT ;  /* 0x000000020500720c */ /* 0x000fe20003f46270 */
[----:B------:R-:W-:Y:S02]  /*dbe0*/  IMAD.MOV.U32 R13, RZ, RZ, R0 ;  /* 0x000000ffff0d7224 */ /* 0x000fe400078e0000 */
[----:B------:R-:W-:Y:S02]  /*dbf0*/  IMAD.MOV.U32 R12, RZ, RZ, 0x2 ;  /* 0x00000002ff0c7424 */ /* 0x000fe400078e00ff */
[----:B------:R-:W-:-:S08]  /*dc00*/  IMAD.MOV.U32 R5, RZ, RZ, R14 ;  /* 0x000000ffff057224 */ /* 0x000fd000078e000e */
[----:B------:R-:W-:Y:S05]  /*dc10*/  WARPSYNC.COLLECTIVE R15, `(.L_x_10297) ;  /* 0x000000000f087348 */ /* 0x000fea0003c00000 */
[----:B------:R0:W1:Y:S02]  /*dc20*/  SHFL.IDX P6, R14, R13, R12, R11 ;  /* 0x0000000c0d0e7389 */ /* 0x00006400000c000b */
[----:B01----:R-:W-:Y:S01]  /*dc30*/  ENDCOLLECTIVE ;  /* 0x000000000000791b */ /* 0x003fe20003800000 */
.L_x_10297:
[----:B------:R-:W-:-:S05]  /*dc40*/  @!P2 LEA R5, P4, R20, R5, 0x1 ;  /* 0x000000051405a211 */ /* 0x000fca00078808ff */
[----:B------:R-:W-:Y:S02]  /*dc50*/  @!P2 IMAD.X R7, RZ, RZ, R7, P4 ;  /* 0x000000ffff07a224 */ /* 0x000fe400020e0607 */
[----:B------:R-:W-:Y:S01]  /*dc60*/  @!P2 IMAD.MOV.U32 R6, RZ, RZ, R5 ;  /* 0x000000ffff06a224 */ /* 0x000fe200078e0005 */
[----:B------:R-:W-:-:S04]  /*dc70*/  MOV R13, R4 ;  /* 0x00000004000d7202 */ /* 0x000fc80000000f00 */
[----:B------:R-:W-:Y:S01]  /*dc80*/  @!PT LDS RZ, [RZ] ;  /* 0x00000000fffff984 */ /* 0x000fe20000000800 */
[----:B------:R-:W-:Y:S01]  /*dc90*/  @!PT LDS RZ, [RZ] ;  /* 0x00000000fffff984 */ /* 0x000fe20000000800 */
[----:B------:R-:W-:Y:S01]  /*dca0*/  @!PT LDS RZ, [RZ] ;  /* 0x00000000fffff984 */ /* 0x000fe20000000800 */
[----:B------:R-:W-:Y:S04]  /*dcb0*/  @!P2 LDGSTS.E.BYPASS.LTC128B.128 [R9+0xcc00], desc[UR36][R6.64], !P3 ;  /* 0x0cc000000609afae */ /* 0x000fe8000d901d64 */
[----:B------:R-:W-:Y:S04]  /*dcc0*/  @!P2 LDGSTS.E.BYPASS.LTC128B.128 [R9+0xfc00], desc[UR36][R6.64+0x40], !P0 ;  /* 0x0fc000400609afae */ /* 0x000fe8000c101d64 */
[----:B------:R0:W-:Y:S02]  /*dcd0*/  @!P2 LDGSTS.E.BYPASS.LTC128B.128 [R9+0x12c00], desc[UR36][R6.64+0x80], !P1 ;  /* 0x12c000800609afae */ /* 0x0001e4000c901d64 */
[----:B0-----:R-:W-:-:S07]  /*dce0*/  IMAD.MOV.U32 R7, RZ, RZ, R14 ;  /* 0x000000ffff077224 */ /* 0x001fce00078e000e */
[----:B------:R-:W-:Y:S05]  /*dcf0*/  WARPSYNC.COLLECTIVE R15, `(.L_x_10298) ;  /* 0x000000000f087348 */ /* 0x000fea0003c00000 */
[----:B------:R0:W1:Y:S02]  /*dd00*/  SHFL.IDX P6, R14, R13, R12, R11 ;  /* 0x0000000c0d0e7389 */ /* 0x00006400000c000b */
[----:B01----:R-:W-:Y:S01]  /*dd10*/  ENDCOLLECTIVE ;  /* 0x000000000000791b */ /* 0x003fe20003800000 */
.L_x_10298:
        /* <DEDUP_REMOVED lines=8> */
.L_x_10299:
[----:B------:R-:W-:Y:S01]  /*dda0*/  @!P2 LEA R5, P4, R20, R5, 0x1 ;  /* 0x000000051405a211 */ /* 0x000fe200078808ff */
[----:B------:R-:W-:Y:S02]  /*ddb0*/  IMAD.MOV.U32 R13, RZ, RZ, R4 ;  /* 0x000000ffff0d7224 */ /* 0x000fe400078e0004 */
[----:B------:R-:W-:-:S10]  /*ddc0*/  IMAD.MOV.U32 R0, RZ, RZ, R14 ;  /* 0x000000ffff007224 */ /* 0x000fd400078e000e */
[----:B------:R-:W-:Y:S05]  /*ddd0*/  WARPSYNC.COLLECTIVE R15, `(.L_x_10300) ;  /* 0x000000000f087348 */ /* 0x000fea0003c00000 */
[----:B------:R0:W1:Y:S02]  /*dde0*/  SHFL.IDX P6, R14, R13, R12, R11 ;  /* 0x0000000c0d0e7389 */ /* 0x00006400000c000b */
[----:B01----:R-:W-:Y:S01]  /*ddf0*/  ENDCOLLECTIVE ;  /* 0x000000000000791b */ /* 0x003fe20003800000 */
.L_x_10300:
[----:B------:R-:W-:Y:S02]  /*de00*/  @!P2 IMAD.X R7, RZ, RZ, R7, P4 ;  /* 0x000000ffff07a224 */ /* 0x000fe400020e0607 */
[----:B------:R-:W-:Y:S01]  /*de10*/  @!P2 IMAD.MOV.U32 R6, RZ, RZ, R5 ;  /* 0x000000ffff06a224 */ /* 0x000fe200078e0005 */
[----:B------:R-:W-:-:S04]  /*de20*/  IADD3 R5, R17, 0x60, RZ ;  /* 0x0000006011057810 */ /* 0x000fc80007ffe0ff */
[----:B------:R-:W-:Y:S01]  /*de30*/  @!PT LDS RZ, [RZ] ;  /* 0x00000000fffff984 */ /* 0x000fe20000000800 */
[----:B------:R-:W-:Y:S01]  /*de40*/  @!PT LDS RZ, [RZ] ;  /* 0x00000000fffff984 */ /* 0x000fe20000000800 */
[----:B------:R-:W-:Y:S01]  /*de50*/  @!PT LDS RZ, [RZ] ;  /* 0x00000000fffff984 */ /* 0x000fe20000000800 */
[----:B------:R0:W-:Y:S04]  /*de60*/  @!P2 LDGSTS.E.BYPASS.LTC128B.128 [R9+0xd400], desc[UR36][R6.64], !P3 ;  /* 0x0d4000000609afae */ /* 0x0001e8000d901d64 */
[----:B------:R0:W-:Y:S04]  /*de70*/  @!P2 LDGSTS.E.BYPASS.LTC128B.128 [R9+0x10400], desc[UR36][R6.64+0x40], !P0 ;  /* 0x104000400609afae */ /* 0x0001e8000c101d64 */
[----:B------:R0:W-:Y:S01]  /*de80*/  @!P2 LDGSTS.E.BYPASS.LTC128B.128 [R9+0x13400], desc[UR36][R6.64+0x80], !P1 ;  /* 0x134000800609afae */ /* 0x0001e2000c901d64 */
[----:B------:R-:W-:Y:S01]  /*de90*/  ISETP.GE.AND P2, PT, R5, R2, PT ;  /* 0x000000020500720c */ /* 0x000fe20003f46270 */
[----:B------:R-:W-:-:S02]  /*dea0*/  IMAD.MOV.U32 R13, RZ, RZ, R3 ;  /* 0x000000ffff0d7224 */ /* 0x000fc400078e0003 */
[----:B------:R-:W-:Y:S02]  /*deb0*/  IMAD.MOV.U32 R12, RZ, RZ, RZ ;  /* 0x000000ffff0c7224 */ /* 0x000fe400078e00ff */
[----:B------:R-:W-:-:S08]  /*dec0*/  IMAD.MOV.U32 R4, RZ, RZ, R14 ;  /* 0x000000ffff047224 */ /* 0x000fd000078e000e */
[----:B0-----:R-:W-:Y:S05]  /*ded0*/  WARPSYNC.COLLECTIVE R15, `(.L_x_10301) ;  /* 0x000000000f087348 */ /* 0x001fea0003c00000 */
[----:B------:R1:W2:Y:S02]  /*dee0*/  SHFL.IDX P6, R14, R13, R12, R11 ;  /* 0x0000000c0d0e7389 */ /* 0x0002a400000c000b */
[----:B012---:R-:W-:Y:S01]  /*def0*/  ENDCOLLECTIVE ;  /* 0x000000000000791b */ /* 0x007fe20003800000 */
.L_x_10301:
[----:B------:R-:W-:-:S05]  /*df00*/  @!P2 LEA R4, P4, R20, R4, 0x1 ;  /* 0x000000041404a211 */ /* 0x000fca00078808ff */
[----:B------:R-:W-:-:S04]  /*df10*/  @!P2 IMAD.X R0, RZ, RZ, R0, P4 ;  /* 0x000000ffff00a224 */ /* 0x000fc800020e0600 */
[----:B------:R-:W-:Y:S02]  /*df20*/  @!P2 IMAD.MOV.U32 R5, RZ, RZ, R0 ;  /* 0x000000ffff05a224 */ /* 0x000fe400078e0000 */
[----:B------:R-:W-:Y:S02]  /*df30*/  VIADD R0, R17, 0x80 ;  /* 0x0000008011007836 */ /* 0x000fe40000000000 */
[----:B------:R-:W-:Y:S01]  /*df40*/  IMAD.MOV.U32 R13, RZ, RZ, R8 ;  /* 0x000000ffff0d7224 */ /* 0x000fe200078e0008 */
[----:B------:R-:W-:Y:S01]  /*df50*/  @!PT LDS RZ, [RZ] ;  /* 0x00000000fffff984 */ /* 0x000fe20000000800 */
[----:B------:R-:W-:Y:S01]  /*df60*/  @!PT LDS RZ, [RZ] ;  /* 0x00000000fffff984 */ /* 0x000fe20000000800 */
[----:B------:R-:W-:Y:S01]  /*df70*/  @!PT LDS RZ, [RZ] ;  /* 0x00000000fffff984 */ /* 0x000fe20000000800 */
[----:B------:R0:W-:Y:S04]  /*df80*/  @!P2 LDGSTS.E.BYPASS.LTC128B.128 [R9+0xdc00], desc[UR36][R4.64], !P3 ;  /* 0x0dc000000409afae */ /* 0x0001e8000d901d64 */
[----:B------:R0:W-:Y:S04]  /*df90*/  @!P2 LDGSTS.E.BYPASS.LTC128B.128 [R9+0x10c00], desc[UR36][R4.64+0x40], !P0 ;  /* 0x10c000400409afae */ /* 0x0001e8000c101d64 */
[----:B------:R0:W-:Y:S01]  /*dfa0*/  @!P2 LDGSTS.E.BYPASS.LTC128B.128 [R9+0x13c00], desc[UR36][R4.64+0x80], !P1 ;  /* 0x13c000800409afae */ /* 0x0001e2000c901d64 */
[----:B------:R-:W-:Y:S01]  /*dfb0*/  ISETP.GE.AND P2, PT, R0, R2, PT ;  /* 0x000000020000720c */ /* 0x000fe20003f46270 */
[----:B------:R-:W-:-:S12]  /*dfc0*/  IMAD.MOV.U32 R0, RZ, RZ, R14 ;  /* 0x000000ffff007224 */ /* 0x000fd800078e000e */
[----:B0-----:R-:W-:Y:S05]  /*dfd0*/  WARPSYNC.COLLECTIVE R15, `(.L_x_10302) ;  /* 0x000000000f087348 */ /* 0x001fea0003c00000 */
[----:B------:R1:W2:Y:S02]  /*dfe0*/  SHFL.IDX P6, R14, R13, R12, R11 ;  /* 0x0000000c0d0e7389 */ /* 0x0002a400000c000b */
[----:B012---:R-:W-:Y:S01]  /*dff0*/  ENDCOLLECTIVE ;  /* 0x000000000000791b */ /* 0x007fe20003800000 */
.L_x_10302:
[----:B------:R-:W-:Y:S02]  /*e000*/  IMAD.MOV.U32 R13, RZ, RZ, R3 ;  /* 0x000000ffff0d7224 */ /* 0x000fe400078e0003 */
[----:B------:R-:W-:Y:S02]  /*e010*/  IMAD.MOV.U32 R12, RZ, RZ, 0x1 ;  /* 0x00000001ff0c7424 */ /* 0x000fe400078e00ff */
[----:B------:R-:W-:-:S07]  /*e020*/  IMAD.MOV.U32 R4, RZ, RZ, R14 ;  /* 0x000000ffff047224 */ /* 0x000fce00078e000e */
[----:B------:R-:W-:Y:S05]  /*e030*/  WARPSYNC.COLLECTIVE R15, `(.L_x_10303) ;  /* 0x000000000f087348 */ /* 0x000fea0003c00000 */
[----:B------:R0:W1:Y:S02]  /*e040*/  SHFL.IDX P6, R14, R13, R12, R11 ;  /* 0x0000000c0d0e7389 */ /* 0x00006400000c000b */
[----:B01----:R-:W-:Y:S01]  /*e050*/  ENDCOLLECTIVE ;  /* 0x000000000000791b */ /* 0x003fe20003800000 */
.L_x_10303:
[----:B------:R-:W-:-:S04]  /*e060*/  @!P2 LEA R4, P4, R20, R4, 0x1 ;  /* 0x000000041404a211 */ /* 0x000fc800078808ff */
[----:B------:R-:W-:-:S05]  /*e070*/  @!P2 IADD3.X R0, RZ, R0, RZ, P4, !PT ;  /* 0x00000000ff00a210 */ /* 0x000fca00027fe4ff */
        /* <DEDUP_REMOVED lines=12> */
.L_x_10304:
[----:B------:R-:W-:Y:S01]  /*e140*/  IMAD.MOV.U32 R8, RZ, RZ, R14 ;  /* 0x000000ffff087224 */ /* 0x000fe200078e000e */
[----:B------:R-:W-:Y:S06]  /*e150*/  BRA `(.L_x_10305) ;  /* 0xffffffc8001c7947 */ /* 0x000fec000383ffff */
.L_x_10227:
[----:B-1----:R1:W2:Y:S02]  /*e160*/  SYNCS.PHASECHK.TRANS64.TRYWAIT P0, [R23+URZ+0x2d820], R0 ;  /* 0x02d82000170075a7 */ /* 0x0022a4000800017f */
[----:B--2---:R-:W-:Y:S05]  /*e170*/  @!P0 NANOSLEEP.SYNCS 0x989680 ;  /* 0x009896800000895d */ /* 0x004fea0003900000 */
[----:B------:R-:W2:Y:S02]  /*e180*/  @!P0 SYNCS.PHASECHK.TRANS64 P0, [R23+URZ+0x2d820], R0 ;  /* 0x02d82000170085a7 */ /* 0x000ea4000800007f */
[----:B--2---:R-:W-:Y:S05]  /*e190*/  @!P0 BRA `(.L_x_10227) ;  /* 0xfffffffc00f08947 */ /* 0x004fea000383ffff */
[----:B------:R-:W-:Y:S05]  /*e1a0*/  BRA `(.L_x_10306) ;  /* 0xffffffc800847947 */ /* 0x000fea000383ffff */
.L_x_10232:
[----:B0-----:R0:W1:Y:S02]  /*e1b0*/  SYNCS.PHASECHK.TRANS64.TRYWAIT P0, [R5+URZ+0x2d840], R0 ;  /* 0x02d84000050075a7 */ /* 0x001064000800017f */
[----:B-1----:R-:W-:Y:S05]  /*e1c0*/  @!P0 NANOSLEEP.SYNCS 0x989680 ;  /* 0x009896800000895d */ /* 0x002fea0003900000 */
[----:B------:R-:W1:Y:S02]  /*e1d0*/  @!P0 SYNCS.PHASECHK.TRANS64 P0, [R5+URZ+0x2d840], R0 ;  /* 0x02d84000050085a7 */ /* 0x000e64000800007f */
[----:B-1----:R-:W-:Y:S05]  /*e1e0*/  @!P0 BRA `(.L_x_10232) ;  /* 0xfffffffc00f08947 */ /* 0x002fea000383ffff */
[----:B------:R-:W-:Y:S05]  /*e1f0*/  BRA `(.L_x_10307) ;  /* 0xffffffcc00787947 */ /* 0x000fea000383ffff */
.L_x_10233:
        /* <DEDUP_REMOVED lines=8> */
.L_x_10309:
[----:B------:R-:W-:Y:S05]  /*e280*/  BSYNC B1 ;  /* 0x0000000000017941 */ /* 0x000fea0003800000 */
.L_x_10308:
[----:B------:R-:W0:Y:S01]  /*e290*/  S2R R21, SR_TID.X ;  /* 0x0000000000157919 */ /* 0x000e220000002100 */
        /* <DEDUP_REMOVED lines=8> */
[----:B------:R-:W-:-:S12]  /*e320*/  IMAD R4, R4, 0x2, R23 ;  /* 0x0000000204047824 */ /* 0x000fd800078e0217 */
[----:B0-----:R-:W-:Y:S05]  /*e330*/  WARPSYNC.COLLECTIVE R15, `(.L_x_10310) ;  /* 0x000000000f087348 */ /* 0x001fea0003c00000 */
[----:B------:R1:W2:Y:S02]  /*e340*/  SHFL.IDX P6, R14, R13, R12, R11 ;  /* 0x0000000c0d0e7389 */ /* 0x0002a400000c000b */
[----:B012---:R-:W-:Y:S01]  /*e350*/  ENDCOLLECTIVE ;  /* 0x000000000000791b */ /* 0x007fe20003800000 */
.L_x_10310:
        /* <DEDUP_REMOVED lines=8> */
.L_x_10311:
[----:B------:R-:W-:-:S04]  /*e3e0*/  SHF.L.U32 R0, R21, 0x1, RZ ;  /* 0x0000000115007819 */ /* 0x000fc800000006ff */
[----:B------:R-:W-:-:S05]  /*e3f0*/  IADD3 R2, P0, R2, R0, RZ ;  /* 0x0000000002027210 */ /* 0x000fca0007f1e0ff */
[----:B------:R-:W-:Y:S02]  /*e400*/  IMAD.X R3, RZ, RZ, R3, P0 ;  /* 0x000000ffff037224 */ /* 0x000fe400000e0603 */
[----:B------:R-:W-:-:S03]  /*e410*/  IMAD.MOV.U32 R13, RZ, RZ, R6 ;  /* 0x000000ffff0d7224 */ /* 0x000fc600078e0006 */
        /* <DEDUP_REMOVED lines=10> */
.L_x_10312:
[----:B------:R-:W-:Y:S01]  /*e4c0*/  MOV R13, R7 ;  /* 0x00000007000d7202 */ /* 0x000fe20000000f00 */
[----:B------:R-:W-:Y:S02]  /*e4d0*/  IMAD.MOV.U32 R12, RZ, RZ, 0x2 ;  /* 0x00000002ff0c7424 */ /* 0x000fe400078e00ff */
[----:B------:R-:W-:-:S07]  /*e4e0*/  IMAD.MOV.U32 R2, RZ, RZ, R14 ;  /* 0x000000ffff027224 */ /* 0x000fce00078e000e */
[----:B------:R-:W-:Y:S05]  /*e4f0*/  WARPSYNC.COLLECTIVE R15, `(.L_x_10313) ;  /* 0x000000000f087348 */ /* 0x000fea0003c00000 */
[----:B------:R0:W1:Y:S02]  /*e500*/  SHFL.IDX P6, R14, R13, R12, R11 ;  /* 0x0000000c0d0e7389 */ /* 0x00006400000c000b */
[----:B01----:R-:W-:Y:S01]  /*e510*/  ENDCOLLECTIVE ;  /* 0x000000000000791b */ /* 0x003fe20003800000 */
.L_x_10313:
        /* <DEDUP_REMOVED lines=13> */
.L_x_10314:
[----:B------:R-:W-:Y:S02]  /*e5f0*/  IMAD.MOV.U32 R13, RZ, RZ, R7 ;  /* 0x000000ffff0d7224 */ /* 0x000fe400078e0007 */
[----:B------:R-:W-:Y:S02]  /*e600*/  IMAD.MOV.U32 R12, RZ, RZ, 0x3 ;  /* 0x00000003ff0c7424 */ /* 0x000fe400078e00ff */
[----:B------:R-:W-:-:S07]  /*e610*/  IMAD.MOV.U32 R2, RZ, RZ, R14 ;  /* 0x000000ffff027224 */ /* 0x000fce00078e000e */
[----:B------:R-:W-:Y:S05]  /*e620*/  WARPSYNC.COLLECTIVE R15, `(.L_x_10315) ;  /* 0x000000000f087348 */ /* 0x000fea0003c00000 */
[----:B------:R0:W1:Y:S02]  /*e630*/  SHFL.IDX P6, R14, R13, R12, R11 ;  /* 0x0000000c0d0e7389 */ /* 0x00006400000c000b */
[----:B01----:R-:W-:Y:S01]  /*e640*/  ENDCOLLECTIVE ;  /* 0x000000000000791b */ /* 0x003fe20003800000 */
.L_x_10315:
[----:B------:R-:W-:-:S05]  /*e650*/  IADD3 R2, P0, R2, R0, RZ ;  /* 0x0000000002027210 */ /* 0x000fca0007f1e0ff */
[----:B------:R-:W-:-:S05]  /*e660*/  IMAD.X R3, RZ, RZ, R21, P0 ;  /* 0x000000ffff037224 */ /* 0x000fca00000e0615 */
[----:B------:R-:W-:Y:S01]  /*e670*/  @!PT LDS RZ, [RZ] ;  /* 0x00000000fffff984 */ /* 0x000fe20000000800 */
[----:B------:R-:W-:Y:S01]  /*e680*/  @!PT LDS RZ, [RZ] ;  /* 0x00000000fffff984 */ /* 0x000fe20000000800 */
[----:B------:R-:W-:Y:S01]  /*e690*/  @!PT LDS RZ, [RZ] ;  /* 0x00000000fffff984 */ /* 0x000fe20000000800 */
[----:B------:R0:W-:Y:S01]  /*e6a0*/  LDGSTS.E.BYPASS.LTC128B.128 [R4+0x16400], desc[UR36][R2.64], !P1 ;  /* 0x1640000002047fae */ /* 0x0001e2000c901d64 */
[----:B------:R-:W-:Y:S02]  /*e6b0*/  MOV R13, R6 ;  /* 0x00000006000d7202 */ /* 0x000fe40000000f00 */
[----:B------:R-:W-:Y:S01]  /*e6c0*/  LOP3.LUT P1, RZ, R22, 0x80, RZ, 0xc0, !PT ;  /* 0x0000008016ff7812 */ /* 0x000fe2000782c0ff */
[----:B------:R0:W-:Y:S04]  /*e6d0*/  LDGSTS.E.BYPASS.LTC128B.128 [R4+0x18400], desc[UR36][R2.64+0x40], !P5 ;  /* 0x1840004002047fae */ /* 0x0001e8000e901d64 */
[----:B------:R0:W-:Y:S01]  /*e6e0*/  LDGSTS.E.BYPASS.LTC128B.128 [R4+0x1a400], desc[UR36][R2.64+0x80], !P4 ;  /* 0x1a40008002047fae */ /* 0x0001e2000e101d64 */
[----:B------:R-:W-:-:S07]  /*e6f0*/  IMAD.MOV.U32 R21, RZ, RZ, R14 ;  /* 0x000000ffff157224 */ /* 0x000fce00078e000e */
[----:B0-----:R-:W-:Y:S05]  /*e700*/  WARPSYNC.COLLECTIVE R15, `(.L_x_10316) ;  /* 0x000000000f087348 */ /* 0x001fea0003c00000 */
[----:B------:R1:W2:Y:S02]  /*e710*/  SHFL.IDX P6, R14, R13, R12, R11 ;  /* 0x0000000c0d0e7389 */ /* 0x0002a400000c000b */
[----:B012---:R-:W-:Y:S01]  /*e720*/  ENDCOLLECTIVE ;  /* 0x000000000000791b */ /* 0x007fe20003800000 */
.L_x_10316:
[----:B------:R-:W-:Y:S01]  /*e730*/  IMAD.MOV.U32 R2, RZ, RZ, R14 ;  /* 0x000000ffff027224 */ /* 0x000fe200078e000e */
[----:B------:R-:W-:Y:S06]  /*e740*/  BRA `(.L_x_10317) ;  /* 0xffffffcc00187947 */ /* 0x000fec000383ffff */
.L_x_10238:
[----:B-1----:R1:W2:Y:S02]  /*e750*/  SYNCS.PHASECHK.TRANS64.TRYWAIT P0, [R5+URZ+0x2d860], R2 ;  /* 0x02d86002050075a7 */ /* 0x0022a4000800017f */
[----:B--2---:R-:W-:Y:S05]  /*e760*/  @!P0 NANOSLEEP.SYNCS 0x989680 ;  /* 0x009896800000895d */ /* 0x004fea0003900000 */
[----:B------:R-:W2:Y:S02]  /*e770*/  @!P0 SYNCS.PHASECHK.TRANS64 P0, [R5+URZ+0x2d860], R2 ;  /* 0x02d86002050085a7 */ /* 0x000ea4000800007f */
[----:B--2---:R-:W-:Y:S05]  /*e780*/  @!P0 BRA `(.L_x_10238) ;  /* 0xfffffffc00f08947 */ /* 0x004fea000383ffff */
[----:B------:R-:W-:Y:S05]  /*e790*/  BRA `(.L_x_10318) ;  /* 0xffffffcc007c7947 */ /* 0x000fea000383ffff */
.L_x_10239:
        /* <DEDUP_REMOVED lines=8> */
.L_x_10320:
[----:B------:R-:W-:Y:S05]  /*e820*/  BSYNC B1 ;  /* 0x0000000000017941 */ /* 0x000fea0003800000 */
.L_x_10319:
        /* <DEDUP_REMOVED lines=9> */
.L_x_10321:
[----:B------:R-:W-:Y:S02]  /*e8c0*/  IMAD.MOV.U32 R13, RZ, RZ, R25 ;  /* 0x000000ffff0d7224 */ /* 0x000fe400078e0019 */
[----:B------:R-:W-:Y:S02]  /*e8d0*/  IMAD.MOV.U32 R12, RZ, RZ, 0x1 ;  /* 0x00000001ff0c7424 */ /* 0x000fe400078e00ff */
[----:B------:R-:W-:-:S07]  /*e8e0*/  IMAD.MOV.U32 R2, RZ, RZ, R14 ;  /* 0x000000ffff027224 */ /* 0x000fce00078e000e */
[----:B------:R-:W-:Y:S05]  /*e8f0*/  WARPSYNC.COLLECTIVE R15, `(.L_x_10322) ;  /* 0x000000000f087348 */ /* 0x000fea0003c00000 */
[----:B------:R0:W1:Y:S02]  /*e900*/  SHFL.IDX P6, R14, R13, R12, R11 ;  /* 0x0000000c0d0e7389 */ /* 0x00006400000c000b */
[----:B01----:R-:W-:Y:S01]  /*e910*/  ENDCOLLECTIVE ;  /* 0x000000000000791b */ /* 0x003fe20003800000 */
.L_x_10322:
        /* <DEDUP_REMOVED lines=16> */
.L_x_10323:
[----:B------:R-:W-:Y:S02]  /*ea20*/  IMAD.MOV.U32 R13, RZ, RZ, R25 ;  /* 0x000000ffff0d7224 */ /* 0x000fe400078e0019 */
[----:B------:R-:W-:Y:S01]  /*ea30*/  IMAD.MOV.U32 R12, RZ, RZ, 0x2 ;  /* 0x00000002ff0c7424 */ /* 0x000fe200078e00ff */
[----:B------:R-:W-:-:S07]  /*ea40*/  MOV R2, R14 ;  /* 0x0000000e00027202 */ /* 0x000fce0000000f00 */
[----:B------:R-:W-:Y:S05]  /*ea50*/  WARPSYNC.COLLECTIVE R15, `(.L_x_10324) ;  /* 0x000000000f087348 */ /* 0x000fea0003c00000 */
[----:B------:R0:W1:Y:S02]  /*ea60*/  SHFL.IDX P6, R14, R13, R12, R11 ;  /* 0x0000000c0d0e7389 */ /* 0x00006400000c000b */
[----:B01----:R-:W-:Y:S01]  /*ea70*/  ENDCOLLECTIVE ;  /* 0x000000000000791b */ /* 0x003fe20003800000 */
.L_x_10324:
        /* <DEDUP_REMOVED lines=16> */
.L_x_10325:
[----:B------:R-:W-:Y:S01]  /*eb80*/  IMAD.MOV.U32 R13, RZ, RZ, R25 ;  /* 0x000000ffff0d7224 */ /* 0x000fe200078e0019 */
[----:B------:R-:W-:Y:S01]  /*eb90*/  MOV R12, 0x3 ;  /* 0x00000003000c7802 */ /* 0x000fe20000000f00 */
[----:B------:R-:W-:-:S07]  /*eba0*/  IMAD.MOV.U32 R2, RZ, RZ, R14 ;  /* 0x000000ffff027224 */ /* 0x000fce00078e000e */
[----:B------:R-:W-:Y:S05]  /*ebb0*/  WARPSYNC.COLLECTIVE R15, `(.L_x_10326) ;  /* 0x000000000f087348 */ /* 0x000fea0003c00000 */
[----:B------:R0:W1:Y:S02]  /*ebc0*/  SHFL.IDX P6, R14, R13, R12, R11 ;  /* 0x0000000c0d0e7389 */ /* 0x00006400000c000b */
[----:B01----:R-:W-:Y:S01]  /*ebd0*/  ENDCOLLECTIVE ;  /* 0x000000000000791b */ /* 0x003fe20003800000 */
.L_x_10326:
        /* <DEDUP_REMOVED lines=13> */
.L_x_10327:
        /* <DEDUP_REMOVED lines=8> */
.L_x_10247:
[----:B-1----:R1:W2:Y:S02]  /*ed30*/  SYNCS.PHASECHK.TRANS64.TRYWAIT P0, [R0+URZ+0x2d860], R3 ;  /* 0x02d86003000075a7 */ /* 0x0022a4000800017f */
[----:B--2---:R-:W-:Y:S05]  /*ed40*/  @!P0 NANOSLEEP.SYNCS 0x989680 ;  /* 0x009896800000895d */ /* 0x004fea0003900000 */
[----:B------:R-:W2:Y:S02]  /*ed50*/  @!P0 SYNCS.PHASECHK.TRANS64 P0, [R0+URZ+0x2d860], R3 ;  /* 0x02d86003000085a7 */ /* 0x000ea4000800007f */
[----:B--2---:R-:W-:Y:S05]  /*ed60*/  @!P0 BRA `(.L_x_10247) ;  /* 0xfffffffc00f08947 */ /* 0x004fea000383ffff */
[----:B------:R-:W-:Y:S05]  /*ed70*/  BRA `(.L_x_10329) ;  /* 0xffffffd000107947 */ /* 0x000fea000383ffff */
.L_x_10248:
        /* <DEDUP_REMOVED lines=8> */
.L_x_10331:
[----:B------:R-:W-:Y:S05]  /*ee00*/  BSYNC B0 ;  /* 0x0000000000007941 */ /* 0x000fea0003800000 */
.L_x_10330:
[----:B------:R-:W0:Y:S01]  /*ee10*/  S2R R2, SR_TID.X ;  /* 0x0000000000027919 */ /* 0x000e220000002100 */
[----:B------:R-:W-:Y:S01]  /*ee20*/  MOV R13, R24 ;  /* 0x00000018000d7202 */ /* 0x000fe20000000f00 */
[----:B------:R-:W-:Y:S02]  /*ee30*/  IMAD.MOV.U32 R12, RZ, RZ, RZ ;  /* 0x000000ffff0c7224 */ /* 0x000fe400078e00ff */
[----:B------:R-:W-:Y:S02]  /*ee40*/  IMAD.MOV.U32 R11, RZ, RZ, 0x1c1f ;  /* 0x00001c1fff0b7424 */ /* 0x000fe400078e00ff */
[----:B------:R-:W-:Y:S02]  /*ee50*/  IMAD.MOV.U32 R15, RZ, RZ, -0x1 ;  /* 0xffffffffff0f7424 */ /* 0x000fe400078e00ff */
[----:B------:R-:W-:Y:S02]  /*ee60*/  IMAD.MOV.U32 R3, RZ, RZ, R14 ;  /* 0x000000ffff037224 */ /* 0x000fe400078e000e */
[----:B------:R-:W-:-:S07]  /*ee70*/  IMAD R4, R4, 0x2, R23 ;  /* 0x0000000204047824 */ /* 0x000fce00078e0217 */
[----:B0-----:R-:W-:Y:S05]  /*ee80*/  WARPSYNC.COLLECTIVE R15, `(.L_x_10332) ;  /* 0x000000000f087348 */ /* 0x001fea0003c00000 */
[----:B------:R1:W2:Y:S02]  /*ee90*/  SHFL.IDX P6, R14, R13, R12, R11 ;  /* 0x0000000c0d0e7389 */ /* 0x0002a400000c000b */
[----:B012---:R-:W-:Y:S01]  /*eea0*/  ENDCOLLECTIVE ;  /* 0x000000000000791b */ /* 0x007fe20003800000 */
.L_x_10332:
[----:B------:R-:W-:Y:S01]  /*eeb0*/  ULDC UR4, c[0x0][0x2f4] ;  /* 0x0000bd0000047ab9 */ /* 0x000fe20000000800 */
[----:B------:R-:W-:Y:S01]  /*eec0*/  IMAD.MOV.U32 R13, RZ, RZ, R25 ;  /* 0x000000ffff0d7224 */ /* 0x000fe200078e0019 */
[----:B------:R-:W-:Y:S01]  /*eed0*/  MOV R12, 0x1 ;  /* 0x00000001000c7802 */ /* 0x000fe20000000f00 */
[----:B------:R-:W-:-:S05]  /*eee0*/  IMAD.SHL.U32 R7, R2, 0x8, RZ ;  /* 0x0000000802077824 */ /* 0x000fca00078e00ff */
[----:B------:R-:W-:-:S04]  /*eef0*/  LOP3.LUT R7, R7, 0x18, RZ, 0xc0, !PT ;  /* 0x0000001807077812 */ /* 0x000fc800078ec0ff */
[C---:B------:R-:W-:Y:S01]  /*ef00*/  ISETP.GE.AND P2, PT, R7.reuse, UR4, PT ;  /* 0x0000000407007c0c */ /* 0x040fe2000bf46270 */
[C---:B------:R-:W-:Y:S01]  /*ef10*/  IMAD.SHL.U32 R5, R7.reuse, 0x2, RZ ;  /* 0x0000000207057824 */ /* 0x040fe200078e00ff */
[C---:B------:R-:W-:Y:S02]  /*ef20*/  LOP3.LUT R8, R7.reuse, 0x20, RZ, 0xfc, !PT ;  /* 0x0000002007087812 */ /* 0x040fe400078efcff */
[----:B------:R-:W-:Y:S02]  /*ef30*/  LOP3.LUT R7, R7, 0x40, RZ, 0xfc, !PT ;  /* 0x0000004007077812 */ /* 0x000fe400078efcff */
[----:B------:R-:W-:Y:S02]  /*ef40*/  IADD3 R2, P0, R14, R5, RZ ;  /* 0x000000050e027210 */ /* 0x000fe40007f1e0ff */
[----:B------:R-:W-:Y:S02]  /*ef50*/  ISETP.LT.OR P3, PT, R6, 0x1, P2 ;  /* 0x000000010600780c */ /* 0x000fe40001761670 */
[----:B------:R-:W-:Y:S01]  /*ef60*/  ISETP.GE.AND P1, PT, R8, UR4, PT ;  /* 0x0000000408007c0c */ /* 0x000fe2000bf26270 */
[----:B------:R-:W-:Y:S01]  /*ef70*/  IMAD.X R3, RZ, RZ, R3, P0 ;  /* 0x000000ffff037224 */ /* 0x000fe200000e0603 */
[----:B------:R-:W-:-:S13]  /*ef80*/  ISETP.GE.AND P0, PT, R7, UR4, PT ;  /* 0x0000000407007c0c */ /* 0x000fda000bf06270 */
[----:B------:R-:W-:Y:S05]  /*ef90*/  WARPSYNC.COLLECTIVE R15, `(.L_x_10333) ;  /* 0x000000000f087348 */ /* 0x000fea0003c00000 */
[----:B------:R0:W1:Y:S02]  /*efa0*/  SHFL.IDX P6, R14, R13, R12, R11 ;  /* 0x0000000c0d0e7389 */ /* 0x00006400000c000b */
[----:B01----:R-:W-:Y:S01]  /*efb0*/  ENDCOLLECTIVE ;  /* 0x000000000000791b */ /* 0x003fe20003800000 */
.L_x_10333:
[C---:B------:R-:W-:Y:S01]  /*efc0*/  ISETP.LT.OR P4, PT, R6.reuse, 0x1, P1 ;  /* 0x000000010600780c */ /* 0x040fe20000f81670 */
[----:B------:R-:W-:Y:S01]  /*efd0*/  @!PT LDS RZ, [RZ] ;  /* 0x00000000fffff984 */ /* 0x000fe20000000800 */
[----:B------:R-:W-:Y:S01]  /*efe0*/  @!PT LDS RZ, [RZ] ;  /* 0x00000000fffff984 */ /* 0x000fe20000000800 */
[----:B------:R-:W-:Y:S01]  /*eff0*/  @!PT LDS RZ, [RZ] ;  /* 0x00000000fffff984 */ /* 0x000fe20000000800 */
[----:B------:R-:W-:Y:S01]  /*f000*/  LDGSTS.E.BYPASS.LTC128B.128 [R4+0x400], desc[UR36][R2.64], !P3 ;  /* 0x0040000002047fae */ /* 0x000fe2000d901d64 */
[----:B------:R-:W-:Y:S01]  /*f010*/  ISETP.LT.OR P3, PT, R6, 0x1, P0 ;  /* 0x000000010600780c */ /* 0x000fe20000761670 */
[----:B------:R-:W-:-:S10]  /*f020*/  IMAD.MOV.U32 R13, RZ, RZ, R24 ;  /* 0x000000ffff0d7224 */ /* 0x000fd400078e0018 */
[----:B------:R-:W-:Y:S04]  /*f030*/  LDGSTS.E.BYPASS.LTC128B.128 [R4+0x2400], desc[UR36][R2.64+0x40], !P4 ;  /* 0x0240004002047fae */ /* 0x000fe8000e101d64 */
[----:B------:R0:W-:Y:S01]  /*f040*/  LDGSTS.E.BYPASS.LTC128B.128 [R4+0x4400], desc[UR36][R2.64+0x80], !P3 ;  /* 0x0440008002047fae */ /* 0x0001e2000d901d64 */
[----:B------:R-:W-:Y:S01]  /*f050*/  ISETP.LT.OR P3, PT, R6, 0x21, P2 ;  /* 0x000000210600780c */ /* 0x000fe20001761670 */
[----:B0-----:R-:W-:-:S12]  /*f060*/  IMAD.MOV.U32 R3, RZ, RZ, R14 ;  /* 0x000000ffff037224 */ /* 0x001fd800078e000e */
[----:B------:R-:W-:Y:S05]  /*f070*/  WARPSYNC.COLLECTIVE R15, `(.L_x_10334) ;  /* 0x000000000f087348 */ /* 0x000fea0003c00000 */
[----:B------:R0:W1:Y:S02]  /*f080*/  SHFL.IDX P6, R14, R13, R12, R11 ;  /* 0x0000000c0d0e7389 */ /* 0x00006400000c000b */
[----:B01----:R-:W-:Y:S01]  /*f090*/  ENDCOLLECTIVE ;  /* 0x000000000000791b */ /* 0x003fe20003800000 */
.L_x_10334:
[----:B------:R-:W-:Y:S02]  /*f0a0*/  IMAD.MOV.U32 R13, RZ, RZ, R25 ;  /* 0x000000ffff0d7224 */ /* 0x000fe400078e0019 */
[----:B------:R-:W-:Y:S01]  /*f0b0*/  IMAD.MOV.U32 R12, RZ, RZ, 0x2 ;  /* 0x00000002ff0c7424 */ /* 0x000fe200078e00ff */
[----:B------:R-:W-:-:S13]  /*f0c0*/  IADD3 R2, P4, R14, R5, RZ ;  /* 0x000000050e027210 */ /* 0x000fda0007f9e0ff */
[----:B------:R-:W-:Y:S05]  /*f0d0*/  WARPSYNC.COLLECTIVE R15, `(.L_x_10335) ;  /* 0x000000000f087348 */ /* 0x000fea0003c00000 */
[----:B------:R0:W1:Y:S02]  /*f0e0*/  SHFL.IDX P6, R14, R13, R12, R11 ;  /* 0x0000000c0d0e7389 */ /* 0x00006400000c000b */
[----:B01----:R-:W-:Y:S01]  /*f0f0*/  ENDCOLLECTIVE ;  /* 0x000000000000791b */ /* 0x003fe20003800000 */
.L_x_10335:
[----:B------:R-:W-:Y:S01]  /*f100*/  IMAD.X R3, RZ, RZ, R3, P4 ;  /* 0x000000ffff037224 */ /* 0x000fe200020e0603 */
[----:B------:R-:W-:-:S04]  /*f110*/  ISETP.LT.OR P4, PT, R6, 0x21, P1 ;  /* 0x000000210600780c */ /* 0x000fc80000f81670 */
[----:B------:R-:W-:Y:S01]  /*f120*/  @!PT LDS RZ, [RZ] ;  /* 0x00000000fffff984 */ /* 0x000fe20000000800 */
[----:B------:R-:W-:Y:S01]  /*f130*/  @!PT LDS RZ, [RZ] ;  /* 0x00000000fffff984 */ /* 0x000fe20000000800 */
[----:B------:R-:W-:Y:S01]  /*f140*/  @!PT LDS RZ, [RZ] ;  /* 0x00000000fffff984 */ /* 0x000fe20000000800 */
[----:B------:R-:W-:Y:S01]  /*f150*/  LDGSTS.E.BYPASS.LTC128B.128 [R4+0xc00], desc[UR36][R2.64], !P3 ;  /* 0x00c0000002047fae */ /* 0x000fe2000d901d64 */
[----:B------:R-:W-:Y:S01]  /*f160*/  ISETP.LT.OR P3, PT, R6, 0x21, P0 ;  /* 0x000000210600780c */ /* 0x000fe20000761670 */
[----:B------:R-:W-:-:S07]  /*f170*/  IMAD.MOV.U32 R13, RZ, RZ, R24 ;  /* 0x000000ffff0d7224 */ /* 0x000fce00078e0018 */
[----:B------:R-:W-:Y:S05]  /*f180*/  LDGSTS.E.BYPASS.LTC128B.128 [R4+0x2c00], desc[UR36][R2.64+0x40], !P4 ;  /* 0x02c0004002047fae */ /* 0x000fea000e101d64 */
[----:B------:R0:W-:Y:S01]  /*f190*/  LDGSTS.E.BYPASS.LTC128B.128 [R4+0x4c00], desc[UR36][R2.64+0x80], !P3 ;  /* 0x04c0008002047fae */ /* 0x0001e2000d901d64 */
[----:B------:R-:W-:Y:S01]  /*f1a0*/  ISETP.LT.OR P3, PT, R6, 0x41, P2 ;  /* 0x000000410600780c */ /* 0x000fe20001761670 */
[----:B0-----:R-:W-:-:S12]  /*f1b0*/  IMAD.MOV.U32 R3, RZ, RZ, R14 ;  /* 0x000000ffff037224 */ /* 0x001fd800078e000e */
[----:B------:R-:W-:Y:S05]  /*f1c0*/  WARPSYNC.COLLECTIVE R15, `(.L_x_10336) ;  /* 0x000000000f087348 */ /* 0x000fea0003c00000 */
[----:B------:R0:W1:Y:S02]  /*f1d0*/  SHFL.IDX P6, R14, R13, R12, R11 ;  /* 0x0000000c0d0e7389 */ /* 0x00006400000c000b */
[----:B01----:R-:W-:Y:S01]  /*f1e0*/  ENDCOLLECTIVE ;  /* 0x000000000000791b */ /* 0x003fe20003800000 */
.L_x_10336:
[----:B------:R-:W-:Y:S01]  /*f1f0*/  MOV R13, R25 ;  /* 0x00000019000d7202 */ /* 0x000fe20000000f00 */
[----:B------:R-:W-:Y:S01]  /*f200*/  IMAD.MOV.U32 R12, RZ, RZ, 0x3 ;  /* 0x00000003ff0c7424 */ /* 0x000fe200078e00ff */
[----:B------:R-:W-:-:S13]  /*f210*/  IADD3 R2, P4, R14, R5, RZ ;  /* 0x000000050e027210 */ /* 0x000fda0007f9e0ff */
[----:B------:R-:W-:Y:S05]  /*f220*/  WARPSYNC.COLLECTIVE R15, `(.L_x_10337) ;  /* 0x000000000f087348 */ /* 0x000fea0003c00000 */
[----:B------:R0:W1:Y:S02]  /*f230*/  SHFL.IDX P6, R14, R13, R12, R11 ;  /* 0x0000000c0d0e7389 */ /* 0x00006400000c000b */
[----:B01----:R-:W-:Y:S01]  /*f240*/  ENDCOLLECTIVE ;  /* 0x000000000000791b */ /* 0x003fe20003800000 */
.L_x_10337:
        /* <DEDUP_REMOVED lines=14> */
.L_x_10338:
[----:B------:R-:W-:Y:S05]  /*f330*/  BRA `(.L_x_10339) ;  /* 0xffffffcc00847947 */ /* 0x000fea000383ffff */
.L_x_10253:
        /* <DEDUP_REMOVED lines=8> */
.L_x_10341:
[----:B------:R-:W-:Y:S05]  /*f3c0*/  BSYNC B0 ;  /* 0x0000000000007941 */ /* 0x000fea0003800000 */
.L_x_10340:
        /* <DEDUP_REMOVED lines=9> */
.L_x_10342:
[----:B------:R-:W-:Y:S02]  /*f460*/  ULDC UR4, c[0x0][0xc3c] ;  /* 0x00030f0000047ab9 */ /* 0x000fe40000000800 */
[----:B------:R-:W-:-:S13]  /*f470*/  ISETP.GE.OR P1, PT, R5, UR4, !P0 ;  /* 0x0000000405007c0c */ /* 0x000fda000c726670 */
[----:B------:R-:W0:Y:S01]  /*f480*/  @!P1 LDC.64 R2, c[0x0][0xc80] ;  /* 0x00032000ff029b82 */ /* 0x000e220000000a00 */
[----:B------:R-:W-:Y:S01]  /*f490*/  MOV R11, RZ ;  /* 0x000000ff000b7202 */ /* 0x000fe20000000f00 */
[----:B------:R-:W-:Y:S02]  /*f4a0*/  IMAD.MOV.U32 R4, RZ, RZ, R14 ;  /* 0x000000ffff047224 */ /* 0x000fe400078e000e */
[----:B0-----:R-:W-:-:S06]  /*f4b0*/  @!P1 IMAD.WIDE R2, R5, 0x4, R2 ;  /* 0x0000000405029825 */ /* 0x001fcc00078e0202 */
[----:B------:R0:W2:Y:S01]  /*f4c0*/  @!P1 LDG.E R3, desc[UR36][R2.64] ;  /* 0x0000002402039981 */ /* 0x0000a2000c1e1900 */
[C---:B------:R-:W-:Y:S02]  /*f4d0*/  ISETP.GE.U32.AND P2, PT, R8.reuse, 0x2, PT ;  /* 0x000000020800780c */ /* 0x040fe40003f46070 */
[C---:B------:R-:W-:Y:S02]  /*f4e0*/  ISETP.GE.U32.AND P3, PT, R8.reuse, 0x4, PT ;  /* 0x000000040800780c */ /* 0x040fe40003f66070 */
[C---:B------:R-:W-:Y:S02]  /*f4f0*/  ISETP.GE.U32.AND P4, PT, R8.reuse, 0x8, PT ;  /* 0x000000080800780c */ /* 0x040fe40003f86070 */
[C---:B------:R-:W-:Y:S01]  /*f500*/  ISETP.GE.U32.AND P5, PT, R8.reuse, 0x10, PT ;  /* 0x000000100800780c */ /* 0x040fe20003fa6070 */
[----:B0-----:R-:W-:Y:S02]  /*f510*/  IMAD.MOV.U32 R2, RZ, RZ, RZ ;  /* 0x000000ffff027224 */ /* 0x001fe400078e00ff */
[----:B--2---:R-:W-:Y:S01]  /*f520*/  @!P1 IMAD.MOV.U32 R2, RZ, RZ, R3 ;  /* 0x000000ffff029224 */ /* 0x004fe200078e0003 */
[----:B------:R-:W-:-:S03]  /*f530*/  ISETP.NE.AND P1, PT, R8, RZ, PT ;  /* 0x000000ff0800720c */ /* 0x000fc60003f25270 */
[----:B------:R-:W-:-:S10]  /*f540*/  IMAD.MOV.U32 R13, RZ, RZ, R2 ;  /* 0x000000ffff0d7224 */ /* 0x000fd400078e0002 */
[----:B------:R-:W-:Y:S05]  /*f550*/  WARPSYNC.COLLECTIVE R15, `(.L_x_10343) ;  /* 0x000000000f087348 */ /* 0x000fea0003c00000 */
[----:B------:R0:W1:Y:S02]  /*f560*/  SHFL.UP P6, R14, R13, R12, R11 ;  /* 0x0400000c0d0e7389 */ /* 0x00006400000c000b */
[----:B01----:R-:W-:Y:S01]  /*f570*/  ENDCOLLECTIVE ;  /* 0x000000000000791b */ /* 0x003fe20003800000 */
.L_x_10343:
[----:B------:R-:W-:Y:S01]  /*f580*/  IMAD.MOV.U32 R12, RZ, RZ, 0x2 ;  /* 0x00000002ff0c7424 */ /* 0x000fe200078e00ff */
[----:B------:R-:W-:-:S05]  /*f590*/  SEL R5, R14, RZ, P1 ;  /* 0x000000ff0e057207 */ /* 0x000fca0000800000 */
[----:B------:R-:W-:-:S04]  /*f5a0*/  IMAD.IADD R5, R2, 0x1, R5 ;  /* 0x0000000102057824 */ /* 0x000fc800078e0205 */
[----:B------:R-:W-:-:S07]  /*f5b0*/  IMAD.MOV.U32 R13, RZ, RZ, R5 ;  /* 0x000000ffff0d7224 */ /* 0x000fce00078e0005 */
[----:B------:R-:W-:Y:S05]  /*f5c0*/  WARPSYNC.COLLECTIVE R15, `(.L_x_10344) ;  /* 0x000000000f087348 */ /* 0x000fea0003c00000 */
[----:B------:R0:W1:Y:S02]  /*f5d0*/  SHFL.UP P6, R14, R13, R12, R11 ;  /* 0x0400000c0d0e7389 */ /* 0x00006400000c000b */
[----:B01----:R-:W-:Y:S01]  /*f5e0*/  ENDCOLLECTIVE ;  /* 0x000000000000791b */ /* 0x003fe20003800000 */
.L_x_10344:
[----:B------:R-:W-:Y:S01]  /*f5f0*/  IMAD.MOV.U32 R12, RZ, RZ, 0x4 ;  /* 0x00000004ff0c7424 */ /* 0x000fe200078e00ff */
[----:B------:R-:W-:-:S05]  /*f600*/  SEL R6, R14, RZ, P2 ;  /* 0x000000ff0e067207 */ /* 0x000fca0001000000 */
[----:B------:R-:W-:-:S04]  /*f610*/  IMAD.IADD R6, R5, 0x1, R6 ;  /* 0x0000000105067824 */ /* 0x000fc800078e0206 */
[----:B------:R-:W-:-:S07]  /*f620*/  IMAD.MOV.U32 R13, RZ, RZ, R6 ;  /* 0x000000ffff0d7224 */ /* 0x000fce00078e0006 */
[----:B------:R-:W-:Y:S05]  /*f630*/  WARPSYNC.COLLECTIVE R15, `(.L_x_10345) ;  /* 0x000000000f087348 */ /* 0x000fea0003c00000 */
[----:B------:R0:W1:Y:S02]  /*f640*/  SHFL.UP P6, R14, R13, R12, R11 ;  /* 0x0400000c0d0e7389 */ /* 0x00006400000c000b */
[----:B01----:R-:W-:Y:S01]  /*f650*/  ENDCOLLECTIVE ;  /* 0x000000000000791b */ /* 0x003fe20003800000 */
.L_x_10345:
[----:B------:R-:W-:Y:S02]  /*f660*/  MOV R12, 0x8 ;  /* 0x00000008000c7802 */ /* 0x000fe40000000f00 */
[----:B------:R-:W-:-:S05]  /*f670*/  SEL R7, R14, RZ, P3 ;  /* 0x000000ff0e077207 */ /* 0x000fca0001800000 */
[----:B------:R-:W-:-:S04]  /*f680*/  IMAD.IADD R7, R6, 0x1, R7 ;  /* 0x0000000106077824 */ /* 0x000fc800078e0207 */
[----:B------:R-:W-:-:S07]  /*f690*/  IMAD.MOV.U32 R13, RZ, RZ, R7 ;  /* 0x000000ffff0d7224 */ /* 0x000fce00078e0007 */
[----:B------:R-:W-:Y:S05]  /*f6a0*/  WARPSYNC.COLLECTIVE R15, `(.L_x_10346) ;  /* 0x000000000f087348 */ /* 0x000fea0003c00000 */
[----:B------:R0:W1:Y:S02]  /*f6b0*/  SHFL.UP P6, R14, R13, R12, R11 ;  /* 0x0400000c0d0e7389 */ /* 0x00006400000c000b */
[----:B01----:R-:W-:Y:S01]  /*f6c0*/  ENDCOLLECTIVE ;  /* 0x000000000000791b */ /* 0x003fe20003800000 */
.L_x_10346:
[----:B------:R-:W-:Y:S01]  /*f6d0*/  IMAD.MOV.U32 R12, RZ, RZ, 0x10 ;  /* 0x00000010ff0c7424 */ /* 0x000fe200078e00ff */
[----:B------:R-:W-:-:S05]  /*f6e0*/  SEL R14, R14, RZ, P4 ;  /* 0x000000ff0e0e7207 */ /* 0x000fca0002000000 */
[----:B------:R-:W-:-:S04]  /*f6f0*/  IMAD.IADD R5, R7, 0x1, R14 ;  /* 0x0000000107057824 */ /* 0x000fc800078e020e */
[----:B------:R-:W-:-:S07]  /*f700*/  IMAD.MOV.U32 R13, RZ, RZ, R5 ;  /* 0x000000ffff0d7224 */ /* 0x000fce00078e0005 */
[----:B------:R-:W-:Y:S05]  /*f710*/  WARPSYNC.COLLECTIVE R15, `(.L_x_10347) ;  /* 0x000000000f087348 */ /* 0x000fea0003c00000 */
[----:B------:R0:W1:Y:S02]  /*f720*/  SHFL.UP P6, R14, R13, R12, R11 ;  /* 0x0400000c0d0e7389 */ /* 0x00006400000c000b */
[----:B01----:R-:W-:Y:S01]  /*f730*/  ENDCOLLECTIVE ;  /* 0x000000000000791b */ /* 0x003fe20003800000 */
.L_x_10347:
        /* <DEDUP_REMOVED lines=8> */
.L_x_10348:
[----:B------:R-:W-:Y:S05]  /*f7c0*/  BRA `(.L_x_10349) ;  /* 0xffffffcc00987947 */ /* 0x000fea000383ffff */
.L_x_10258:
        /* <DEDUP_REMOVED lines=8> */
.L_x_10351:
[----:B------:R-:W-:Y:S05]  /*f850*/  BSYNC B0 ;  /* 0x0000000000007941 */ /* 0x000fea0003800000 */
.L_x_10350:
        /* <DEDUP_REMOVED lines=8> */
.L_x_10352:
[----:B------:R-:W-:Y:S02]  /*f8e0*/  MOV R12, 0x4 ;  /* 0x00000004000c7802 */ /* 0x000fe40000000f00 */
[----:B------:R-:W-:-:S05]  /*f8f0*/  SEL R14, R14, RZ, P2 ;  /* 0x000000ff0e0e7207 */ /* 0x000fca0001000000 */
[----:B------:R-:W-:-:S04]  /*f900*/  IMAD.IADD R3, R13, 0x1, R14 ;  /* 0x000000010d037824 */ /* 0x000fc800078e020e */
[----:B------:R-:W-:-:S07]  /*f910*/  IMAD.MOV.U32 R13, RZ, RZ, R3 ;  /* 0x000000ffff0d7224 */ /* 0x000fce00078e0003 */
[----:B------:R-:W-:Y:S05]  /*f920*/  WARPSYNC.COLLECTIVE R15, `(.L_x_10353) ;  /* 0x000000000f087348 */ /* 0x000fea0003c00000 */
[----:B------:R0:W1:Y:S02]  /*f930*/  SHFL.UP P6, R14, R13, R12, R11 ;  /* 0x0400000c0d0e7389 */ /* 0x00006400000c000b */
[----:B01----:R-:W-:Y:S01]  /*f940*/  ENDCOLLECTIVE ;  /* 0x000000000000791b */ /* 0x003fe20003800000 */
.L_x_10353:
[----:B------:R-:W-:Y:S01]  /*f950*/  IMAD.MOV.U32 R12, RZ, RZ, 0x8 ;  /* 0x00000008ff0c7424 */ /* 0x000fe200078e00ff */
[----:B------:R-:W-:-:S05]  /*f960*/  SEL R14, R14, RZ, P3 ;  /* 0x000000ff0e0e7207 */ /* 0x000fca0001800000 */
[----:B------:R-:W-:-:S04]  /*f970*/  IMAD.IADD R5, R3, 0x1, R14 ;  /* 0x0000000103057824 */ /* 0x000fc800078e020e */
[----:B------:R-:W-:-:S07]  /*f980*/  IMAD.MOV.U32 R13, RZ, RZ, R5 ;  /* 0x000000ffff0d7224 */ /* 0x000fce00078e0005 */
[----:B------:R-:W-:Y:S05]  /*f990*/  WARPSYNC.COLLECTIVE R15, `(.L_x_10354) ;  /* 0x000000000f087348 */ /* 0x000fea0003c00000 */
[----:B------:R0:W1:Y:S02]  /*f9a0*/  SHFL.UP P6, R14, R13, R12, R11 ;  /* 0x0400000c0d0e7389 */ /* 0x00006400000c000b */
[----:B01----:R-:W-:Y:S01]  /*f9b0*/  ENDCOLLECTIVE ;  /* 0x000000000000791b */ /* 0x003fe20003800000 */
.L_x_10354:
[----:B------:R-:W-:Y:S01]  /*f9c0*/  IMAD.MOV.U32 R12, RZ, RZ, 0x10 ;  /* 0x00000010ff0c7424 */ /* 0x000fe200078e00ff */
[----:B------:R-:W-:-:S05]  /*f9d0*/  SEL R6, R14, RZ, P4 ;  /* 0x000000ff0e067207 */ /* 0x000fca0002000000 */
[----:B------:R-:W-:-:S04]  /*f9e0*/  IMAD.IADD R6, R5, 0x1, R6 ;  /* 0x0000000105067824 */ /* 0x000fc800078e0206 */
[----:B------:R-:W-:-:S07]  /*f9f0*/  IMAD.MOV.U32 R13, RZ, RZ, R6 ;  /* 0x000000ffff0d7224 */ /* 0x000fce00078e0006 */
[----:B------:R-:W-:Y:S05]  /*fa00*/  WARPSYNC.COLLECTIVE R15, `(.L_x_10355) ;  /* 0x000000000f087348 */ /* 0x000fea0003c00000 */
[----:B------:R0:W1:Y:S02]  /*fa10*/  SHFL.UP P6, R14, R13, R12, R11 ;  /* 0x0400000c0d0e7389 */ /* 0x00006400000c000b */
[----:B01----:R-:W-:Y:S01]  /*fa20*/  ENDCOLLECTIVE ;  /* 0x000000000000791b */ /* 0x003fe20003800000 */
.L_x_10355:
        /* <DEDUP_REMOVED lines=8> */
.L_x_10356:
[----:B------:R-:W-:Y:S05]  /*fab0*/  BRA `(.L_x_10357) ;  /* 0xffffffcc00787947 */ /* 0x000fea000383ffff */
.L_x_10260:
[----:B------:R-:W-:Y:S01]  /*fac0*/  BSSY B0, `(.L_x_10358) ;  /* 0x0000006000007945 */ /* 0x000fe20003800000 */
[----:B------:R-:W-:Y:S01]  /*fad0*/  PLOP3.LUT P6, PT, P6, PT, PT, 0x8, 0x0 ;  /* 0x000000000000781c */ /* 0x000fe200037ce170 */
[----:B------:R-:W-:-:S12]  /*fae0*/  IMAD.MOV.U32 R15, RZ, RZ, -0x1 ;  /* 0xffffffffff0f7424 */ /* 0x000fd800078e00ff */
[----:B0-----:R-:W-:Y:S05]  /*faf0*/  WARPSYNC.COLLECTIVE R15, `(.L_x_10359) ;  /* 0x000000000f087348 */ /* 0x001fea0003c00000 */
[----:B------:R-:W-:Y:S01]  /*fb00*/  VOTE.ANY R14, PT, P6 ;  /* 0x00000000000e7806 */ /* 0x000fe200030e0100 */
[----:B0-----:R-:W-:Y:S06]  /*fb10*/  ENDCOLLECTIVE ;  /* 0x000000000000791b */ /* 0x001fec0003800000 */
.L_x_10359:
[----:B------:R-:W-:Y:S05]  /*fb20*/  BSYNC B0 ;  /* 0x0000000000007941 */ /* 0x000fea0003800000 */
.L_x_10358:
        /* <DEDUP_REMOVED lines=9> */
.L_x_10360:
[----:B------:R-:W-:Y:S01]  /*fbc0*/  IMAD.MOV.U32 R17, RZ, RZ, R14 ;  /* 0x000000ffff117224 */ /* 0x000fe200078e000e */
[----:B------:R-:W-:Y:S06]  /*fbd0*/  BRA `(.L_x_10361) ;  /* 0xffffffcc00687947 */ /* 0x000fec000383ffff */
.L_x_10262:
[----:B------:R-:W-:Y:S01]  /*fbe0*/  BSSY B0, `(.L_x_10362) ;  /* 0x0000007000007945 */ /* 0x000fe20003800000 */
[----:B------:R-:W-:Y:S01]  /*fbf0*/  MOV R13, R3 ;  /* 0x00000003000d7202 */ /* 0x000fe20000000f00 */
[----:B------:R-:W-:Y:S02]  /*fc00*/  IMAD.MOV.U32 R11, RZ, RZ, 0x1f ;  /* 0x0000001fff0b7424 */ /* 0x000fe400078e00ff */
[----:B------:R-:W-:-:S07]  /*fc10*/  IMAD.MOV.U32 R15, RZ, RZ, -0x1 ;  /* 0xffffffffff0f7424 */ /* 0x000fce00078e00ff */
[----:B012---:R-:W-:Y:S05]  /*fc20*/  WARPSYNC.COLLECTIVE R15, `(.L_x_10363) ;  /* 0x000000000f087348 */ /* 0x007fea0003c00000 */
[----:B------:R3:W4:Y:S02]  /*fc30*/  SHFL.IDX P6, R14, R13, R12, R11 ;  /* 0x0000000c0d0e7389 */ /* 0x00072400000c000b */
[----:B01234-:R-:W-:Y:S01]  /*fc40*/  ENDCOLLECTIVE ;  /* 0x000000000000791b */ /* 0x01ffe20003800000 */
.L_x_10363:
[----:B------:R-:W-:Y:S05]  /*fc50*/  BSYNC B0 ;  /* 0x0000000000007941 */ /* 0x000fea0003800000 */
.L_x_10362:
[----:B------:R-:W-:Y:S05]  /*fc60*/  BRA `(.L_x_10261) ;  /* 0xffffffcc00607947 */ /* 0x000fea000383ffff */
.L_x_10266:
[----:B0-----:R0:W2:Y:S02]  /*fc70*/  SYNCS.PHASECHK.TRANS64.TRYWAIT P0, [R5+URZ+0x2d820], R0 ;  /* 0x02d82000050075a7 */ /* 0x0010a4000800017f */
[----:B--2---:R-:W-:Y:S05]  /*fc80*/  @!P0 NANOSLEEP.SYNCS 0x989680 ;  /* 0x009896800000895d */ /* 0x004fea0003900000 */
[----:B------:R-:W2:Y:S02]  /*fc90*/  @!P0 SYNCS.PHASECHK.TRANS64 P0, [R5+URZ+0x2d820], R0 ;  /* 0x02d82000050085a7 */ /* 0x000ea4000800007f */
[----:B--2---:R-:W-:Y:S05]  /*fca0*/  @!P0 BRA `(.L_x_10266) ;  /* 0xfffffffc00f08947 */ /* 0x004fea000383ffff */
[----:B------:R-:W-:Y:S05]  /*fcb0*/  BRA `(.L_x_10364) ;  /* 0xffffffd0004c7947 */ /* 0x000fea000383ffff */
.L_x_10267:
        /* <DEDUP_REMOVED lines=8> */
[----:B01----:R-:W-:Y:S05]  /*fd40*/  WARPSYNC.COLLECTIVE R15, `(.L_x_10366) ;  /* 0x000000000f087348 */ /* 0x003fea0003c00000 */
[----:B------:R2:W3:Y:S02]  /*fd50*/  SHFL.IDX P6, R14, R13, R12, R11 ;  /* 0x0000000c0d0e7389 */ /* 0x0004e400000c000b */
[----:B0123--:R-:W-:Y:S01]  /*fd60*/  ENDCOLLECTIVE ;  /* 0x000000000000791b */ /* 0x00ffe20003800000 */
.L_x_10366:
[----:B------:R-:W-:Y:S05]  /*fd70*/  BSYNC B0 ;  /* 0x0000000000007941 */ /* 0x000fea0003800000 */
.L_x_10365:
[----:B------:R-:W-:Y:S05]  /*fd80*/  BRA `(.L_x_10367) ;  /* 0xffffffd000347947 */ /* 0x000fea000383ffff */
.L_x_10270:
[----:B------:R-:W-:Y:S01]  /*fd90*/  BSSY B1, `(.L_x_10368) ;  /* 0x0000006000017945 */ /* 0x000fe20003800000 */
[----:B------:R-:W-:-:S07]  /*fda0*/  IMAD.MOV.U32 R15, RZ, RZ, -0x1 ;  /* 0xffffffffff0f7424 */ /* 0x000fce00078e00ff */
[----:B01----:R-:W-:Y:S05]  /*fdb0*/  WARPSYNC.COLLECTIVE R15, `(.L_x_10369) ;  /* 0x000000000f0c7348 */ /* 0x003fea0003c00000 */
[----:B------:R-:W-:Y:S02]  /*fdc0*/  ELECT P6, UR62, PT ;  /* 0x00000000003e782f */ /* 0x000fe400038c0000 */
[----:B------:R-:W-:Y:S01]  /*fdd0*/  MOV R14, UR62 ;  /* 0x0000003e000e7c02 */ /* 0x000fe20008000f00 */
[----:B01----:R-:W-:Y:S10]  /*fde0*/  ENDCOLLECTIVE ;  /* 0x000000000000791b */ /* 0x003ff40003800000 */
.L_x_10369:
[----:B------:R-:W-:Y:S05]  /*fdf0*/  BSYNC B1 ;  /* 0x0000000000017941 */ /* 0x000fea0003800000 */
.L_x_10368:
[----:B------:R-:W-:Y:S05]  /*fe00*/  BRA `(.L_x_10370) ;  /* 0xffffffd0002c7947 */ /* 0x000fea000383ffff */
.L_x_10272:
[----:B0-----:R0:W2:Y:S02]  /*fe10*/  SYNCS.PHASECHK.TRANS64.TRYWAIT P1, [R3+URZ+0x2d840], R2 ;  /* 0x02d84002030075a7 */ /* 0x0010a4000802017f */
[----:B--2---:R-:W-:Y:S05]  /*fe20*/  @!P1 NANOSLEEP.SYNCS 0x989680 ;  /* 0x009896800000995d */ /* 0x004fea0003900000 */
[----:B------:R-:W2:Y:S02]  /*fe30*/  @!P1 SYNCS.PHASECHK.TRANS64 P1, [R3+URZ+0x2d840], R2 ;  /* 0x02d84002030095a7 */ /* 0x000ea4000802007f */
[----:B--2---:R-:W-:Y:S05]  /*fe40*/  @!P1 BRA `(.L_x_10272) ;  /* 0xfffffffc00f09947 */ /* 0x004fea000383ffff */
[----:B------:R-:W-:Y:S05]  /*fe50*/  BRA `(.L_x_10371) ;  /* 0xffffffd0004c7947 */ /* 0x000fea000383ffff */
.L_x_10274:
[----:B--2---:R2:W3:Y:S02]  /*fe60*/  SYNCS.PHASECHK.TRANS64.TRYWAIT P1, [R5+URZ+0x2d840], R0 ;  /* 0x02d84000050075a7 */ /* 0x0044e4000802017f */
[----:B---3--:R-:W-:Y:S05]  /*fe70*/  @!P1 NANOSLEEP.SYNCS 0x989680 ;  /* 0x009896800000995d */ /* 0x008fea0003900000 */
[----:B------:R-:W3:Y:S02]  /*fe80*/  @!P1 SYNCS.PHASECHK.TRANS64 P1, [R5+URZ+0x2d840], R0 ;  /* 0x02d84000050095a7 */ /* 0x000ee4000802007f */
[----:B---3--:R-:W-:Y:S05]  /*fe90*/  @!P1 BRA `(.L_x_10274) ;  /* 0xfffffffc00f09947 */ /* 0x008fea000383ffff */
[----:B------:R-:W-:Y:S05]  /*fea0*/  BRA `(.L_x_10372) ;  /* 0xffffffd000587947 */ /* 0x000fea000383ffff */
.L_x_10276:
[----:B---3--:R3:W4:Y:S02]  /*feb0*/  SYNCS.PHASECHK.TRANS64.TRYWAIT P1, [R3+URZ+0x2d860], R2 ;  /* 0x02d86002030075a7 */ /* 0x008724000802017f */
[----:B----4-:R-:W-:Y:S05]  /*fec0*/  @!P1 NANOSLEEP.SYNCS 0x989680 ;  /* 0x009896800000995d */ /* 0x010fea0003900000 */
[----:B------:R-:W4:Y:S02]  /*fed0*/  @!P1 SYNCS.PHASECHK.TRANS64 P1, [R3+URZ+0x2d860], R2 ;  /* 0x02d86002030095a7 */ /* 0x000f24000802007f */
[----:B----4-:R-:W-:Y:S05]  /*fee0*/  @!P1 BRA `(.L_x_10276) ;  /* 0xfffffffc00f09947 */ /* 0x010fea000383ffff */
[----:B------:R-:W-:Y:S05]  /*fef0*/  BRA `(.L_x_10373) ;  /* 0xffffffd000547947 */ /* 0x000fea000383ffff */
.L_x_10374:
        /* <DEDUP_REMOVED lines=16> */
.L_x_15853:


//--------------------- .text._ZN7cutlass13device_kernelIN5flash11enable_sm90INS1_16FlashAttnFwdSm90INS1_25CollectiveMainloopFwdSm90ILi2EN4cute5tupleIJNS5_1CILi1EEES8_S8_EEENS6_IJNS7_ILi192EEENS7_ILi128EEENS7_ILi96EEEEEELi96ENS_10bfloat16_tEfNS_4arch4Sm90ELb0ELb0ELb0ELb1ELb1ELb1ELb0ELb0ELb1ELb1ELb0ELb0EEENS1_21CollectiveEpilogueFwdINS6_IJSA_SC_SB_EEES9_SE_SG_Li384ELb1ELb1ELb0ELb0EEENS1_36VarlenDynamicPersistentTileSchedulerILi192ELi128ELi384ELi128ELb0ELb1ELb1ELb0ELb1ELb1EEEEEEEEEvNT_6ParamsE --------------------------
	.section	.text._ZN7cutlass13device_kernelIN5flash11enable_sm90INS1_16FlashAttnFwdSm90INS1_25CollectiveMainloopFwdSm90ILi2EN4cute5tupleIJNS5_1CILi1EEES8_S8_EEENS6_IJNS7_ILi192EEENS7_ILi128EEENS7_ILi96EEEEEELi96ENS_10bfloat16_tEfNS_4arch4Sm90ELb0ELb0ELb0ELb1ELb1ELb1ELb0ELb0ELb1ELb1ELb0ELb0EEENS1_21CollectiveEpilogueFwdINS6_IJSA_SC_SB_EEES9_SE_SG_Li384ELb1ELb1ELb0ELb0EEENS1_36VarlenDynamicPersistentTileSchedulerILi192ELi128ELi384ELi128ELb0ELb1ELb1ELb0ELb1ELb1EEEEEEEEEvNT_6ParamsE,"ax",@progbits
	.align	128
.text._ZN7cutlass13device_kernelIN5flash11enable_sm90INS1_16FlashAttnFwdSm90INS1_25CollectiveMainloopFwdSm90ILi2EN4cute5tupleIJNS5_1CILi1EEES8_S8_EEENS6_IJNS7_ILi192EEENS7_ILi128EEENS7_ILi96EEEEEELi96ENS_10bfloat16_tEfNS_4arch4Sm90ELb0ELb0ELb0ELb1ELb1ELb1ELb0ELb0ELb1ELb1ELb0ELb0EEENS1_21CollectiveEpilogueFwdINS6_IJSA_SC_SB_EEES9_SE_SG_Li384ELb1ELb1ELb0ELb0EEENS1_36VarlenDynamicPersistentTileSchedulerILi192ELi128ELi384ELi128ELb0ELb1ELb1ELb0ELb1ELb1EEEEEEEEEvNT_6ParamsE:
        .type           _ZN7cutlass13device_kernelIN5flash11enable_sm90INS1_16FlashAttnFwdSm90INS1_25CollectiveMainloopFwdSm90ILi2EN4cute5tupleIJNS5_1CILi1EEES8_S8_EEENS6_IJNS7_ILi192EEENS7_ILi128EEENS7_ILi96EEEEEELi96ENS_10bfloat16_tEfNS_4arch4Sm90ELb0ELb0ELb0ELb1ELb1ELb1ELb0ELb0ELb1ELb1ELb0ELb0EEENS1_21CollectiveEpilogueFwdINS6_IJSA_SC_SB_EEES9_SE_SG_Li384ELb1ELb1ELb0ELb0EEENS1_36VarlenDynamicPersistentTileSchedulerILi192ELi128ELi384ELi128ELb0ELb1ELb1ELb0ELb1ELb1EEEEEEEEEvNT_6ParamsE,@function
        .size           _ZN7cutlass13device_kernelIN5flash11enable_sm90INS1_16FlashAttnFwdSm90INS1_25CollectiveMainloopFwdSm90ILi2EN4cute5tupleIJNS5_1CILi1EEES8_S8_EEENS6_IJNS7_ILi192EEENS7_ILi128EEENS7_ILi96EEEEEELi96ENS_10bfloat16_tEfNS_4arch4Sm90ELb0ELb0ELb0ELb1ELb1ELb1ELb0ELb0ELb1ELb1ELb0ELb0EEENS1_21CollectiveEpilogueFwdINS6_IJSA_SC_SB_EEES9_SE_SG_Li384ELb1ELb1ELb0ELb0EEENS1_36VarlenDynamicPersistentTileSchedulerILi192ELi128ELi384ELi128ELb0ELb1ELb1ELb0ELb1ELb1EEEEEEEEEvNT_6ParamsE,(.L_x_15854 - _ZN7cutlass13device_kernelIN5flash11enable_sm90INS1_16FlashAttnFwdSm90INS1_25CollectiveMainloopFwdSm90ILi2EN4cute5tupleIJNS5_1CILi1EEES8_S8_EEENS6_IJNS7_ILi192EEENS7_ILi128EEENS7_ILi96EEEEEELi96ENS_10bfloat16_tEfNS_4arch4Sm90ELb0ELb0ELb0ELb1ELb1ELb1ELb0ELb0ELb1ELb1ELb0ELb0EEENS1_21CollectiveEpilogueFwdINS6_IJSA_SC_SB_EEES9_SE_SG_Li384ELb1ELb1ELb0ELb0EEENS1_36VarlenDynamicPersistentTileSchedulerILi192ELi128ELi384ELi128ELb0ELb1ELb1ELb0ELb1ELb1EEEEEEEEEvNT_6ParamsE)
        .other          _ZN7cutlass13device_kernelIN5flash11enable_sm90INS1_16FlashAttnFwdSm90INS1_25CollectiveMainloopFwdSm90ILi2EN4cute5tupleIJNS5_1CILi1EEES8_S8_EEENS6_IJNS7_ILi192EEENS7_ILi128EEENS7_ILi96EEEEEELi96ENS_10bfloat16_tEfNS_4arch4Sm90ELb0ELb0ELb0ELb1ELb1ELb1ELb0ELb0ELb1ELb1ELb0ELb0EEENS1_21CollectiveEpilogueFwdINS6_IJSA_SC_SB_EEES9_SE_SG_Li384ELb1ELb1ELb0ELb0EEENS1_36VarlenDynamicPersistentTileSchedulerILi192ELi128ELi384ELi128ELb0ELb1ELb1ELb0ELb1ELb1EEEEEEEEEvNT_6ParamsE,@"STO_CUDA_ENTRY STV_DEFAULT"
_ZN7cutlass13device_kernelIN5flash11enable_sm90INS1_16FlashAttnFwdSm90INS1_25CollectiveMainloopFwdSm90ILi2EN4cute5tupleIJNS5_1CILi1EEES8_S8_EEENS6_IJNS7_ILi192EEENS7_ILi128EEENS7_ILi96EEEEEELi96ENS_10bfloat16_tEfNS_4arch4Sm90ELb0ELb0ELb0ELb1ELb1ELb1ELb0ELb0ELb1ELb1ELb0ELb0EEENS1_21CollectiveEpilogueFwdINS6_IJSA_SC_SB_EEES9_SE_SG_Li384ELb1ELb1ELb0ELb0EEENS1_36VarlenDynamicPersistentTileSchedulerILi192ELi128ELi384ELi128ELb0ELb1ELb1ELb0ELb1ELb1EEEEEEEEEvNT_6ParamsE:
        /* <DEDUP_REMOVED lines=18> */
.L_x_10376:
[----:B------:R-:W-:Y:S05]  /*0120*/  BSYNC B0 ;  /* 0x0000000000007941 */ /* 0x000fea0003800000 */
.L_x_10375:
        /* <DEDUP_REMOVED lines=41> */
.L_x_10377:
        /* <DEDUP_REMOVED lines=22> */
.L_x_10378:
        /* <DEDUP_REMOVED lines=18> */
.L_x_10379:
        /* <DEDUP_REMOVED lines=22> */
.L_x_10380:
        /* <DEDUP_REMOVED lines=22> */
.L_x_10381:
        /* <DEDUP_REMOVED lines=8> */
.L_x_10384:
[----:B------:R-:W-:-:S08]  /*0980*/  NOP ;  /* 0x0000000000007918 */ /* 0x000fd00000000000 */
[----:B------:R-:W0:Y:S02]  /*0990*/  USETMAXREG.TRY_ALLOC.CTAPOOL UP0, 0xa0 ;  /* 0x000000a0000079c8 */ /* 0x000e240008000600 */
[----:B0-----:R-:W-:-:S13]  /*09a0*/  PLOP3.LUT P0, PT, PT, PT, UP0, 0x80, 0x0 ;  /* 0x000000000000781c */ /* 0x001fda0003f0f008 */
[----:B------:R-:W-:Y:S05]  /*09b0*/  @!P0 BRA `(.L_x_10384) ;  /* 0xfffffffc00f08947 */ /* 0x000fea000383ffff */
[----:B------:R-:W0:Y:S01]  /*09c0*/  S2R R0, SR_TID.X ;  /* 0x0000000000007919 */ /* 0x000e220000002100 */
[----:B------:R-:W1:Y:S01]  /*09d0*/  S2UR UR39, SR_CgaCtaId ;  /* 0x00000000002779c3 */ /* 0x000e620000008800 */
[----:B------:R-:W-:Y:S01]  /*09e0*/  UMOV UR4, 0x400 ;  /* 0x0000040000047882 */ /* 0x000fe20000000000 */
[----:B------:R-:W-:-:S06]  /*09f0*/  LOP3.LUT R23, R23, 0xffffffef, RZ, 0xc0, !PT ;  /* 0xffffffef17177812 */ /* 0x000fcc00078ec0ff */
[----:B------:R-:W-:Y:S06]  /*0a00*/  BAR.ARV 0x8, 0x200 ;  /* 0x0208000000007b1d */ /* 0x000fec0000002000 */
[----:B-1----:R-:W-:-:S06]  /*0a10*/  ULEA UR4, UR39, UR4, 0x18 ;  /* 0x0000000427047291 */ /* 0x002fcc000f8ec03f */
[----:B------:R-:W-:Y:S01]  /*0a20*/  IMAD.U32 R2, RZ, RZ, UR4 ;  /* 0x00000004ff027e24 */ /* 0x000fe2000f8e00ff */
[----:B0-----:R-:W-:Y:S01]  /*0a30*/  SHF.R.U32.HI R0, RZ, 0x7, R0 ;  /* 0x00000007ff007819 */ /* 0x001fe20000011600 */
[----:B------:R-:W-:-:S03]  /*0a40*/  ULDC UR4, c[0x0][0xc3c] ;  /* 0x00030f0000047ab9 */ /* 0x000fc60000000800 */
[----:B------:R-:W-:-:S13]  /*0a50*/  ISETP.NE.AND P0, PT, R0, 0x1, PT ;  /* 0x000000010000780c */ /* 0x000fda0003f05270 */
[----:B------:R-:W-:Y:S01]  /*0a60*/  @P0 LOP3.LUT R23, R23, 0x10, RZ, 0xfc, !PT ;  /* 0x0000001017170812 */ /* 0x000fe200078efcff */
[----:B------:R-:W-:Y:S08]  /*0a70*/  @!P0 BAR.ARV 0x9, 0x100 ;  /* 0x0244000000008b1d */ /* 0x000ff00000002000 */
[----:B------:R-:W-:Y:S06]  /*0a80*/  BAR.SYNC.DEFER_BLOCKING 0x5, 0x200 ;  /* 0x0148000000007b1d */ /* 0x000fec0000010000 */
[----:B------:R-:W0:Y:S02]  /*0a90*/  LDS.128 R32, [R2+0x2d8d0] ;  /* 0x02d8d00002207984 */ /* 0x000e240000000c00 */
[----:B------:R-:W-:Y:S06]  /*0aa0*/  BAR.ARV 0x4, 0x200 ;  /* 0x0108000000007b1d */ /* 0x000fec0000002000 */
[----:B0-----:R-:W-:-:S13]  /*0ab0*/  ISETP.GE.AND P0, PT, R35, UR4, PT ;  /* 0x0000000423007c0c */ /* 0x001fda000bf06270 */
[----:B------:R-:W-:Y:S05]  /*0ac0*/  @P0 BRA `(.L_x_10385) ;  /* 0x0000018400340947 */ /* 0x000fea0003800000 */
[----:B------:R-:W0:Y:S01]  /*0ad0*/  S2R R0, SR_TID.X ;  /* 0x0000000000007919 */ /* 0x000e220000002100 */
[----:B------:R-:W-:Y:S01]  /*0ae0*/  IMAD.MOV.U32 R19, RZ, RZ, -0x2 ;  /* 0xfffffffeff137424 */ /* 0x000fe200078e00ff */
[----:B------:R-:W-:Y:S01]  /*0af0*/  R2UR UR38, R2 ;  /* 0x00000000022672ca */ /* 0x000fe200000e0000 */
[----:B------:R-:W-:Y:S01]  /*0b00*/  IMAD.MOV.U32 R137, RZ, RZ, RZ ;  /* 0x000000ffff897224 */ /* 0x000fe200078e00ff */
[----:B------:R-:W-:Y:S01]  /*0b10*/  ULOP3.LUT UR40, UR36, 0x1, URZ, 0xfc, !UPT ;  /* 0x0000000124287892 */ /* 0x000fe2000f8efc3f */
[----:B------:R-:W-:Y:S01]  /*0b20*/  IMAD.MOV.U32 R150, RZ, RZ, RZ ;  /* 0x000000ffff967224 */ /* 0x000fe200078e00ff */
[----:B------:R-:W-:Y:S01]  /*0b30*/  UMOV UR37, URZ ;  /* 0x0000003f00257c82 */ /* 0x000fe20008000000 */
[----:B------:R-:W-:-:S08]  /*0b40*/  IMAD.MOV.U32 R139, RZ, RZ, RZ ;  /* 0x000000ffff8b7224 */ /* 0x000fd000078e00ff */
[----:B------:R-:W-:Y:S01]  /*0b50*/  UIADD3 UR38, UR38, 0xc400, URZ ;  /* 0x0000c40026267890 */ /* 0x000fe2000fffe03f */
[----:B0-----:R-:W-:-:S05]  /*0b60*/  VIADD R21, R0, 0xffffff80 ;  /* 0xffffff8000157836 */ /* 0x001fca0000000000 */
[-C--:B------:R-:W-:Y:S02]  /*0b70*/  LEA.HI R5, R21, R21.reuse, RZ, 0x1 ;  /* 0x0000001515057211 */ /* 0x080fe400078f08ff */
[----:B------:R-:W-:Y:S02]  /*0b80*/  SHF.R.S32.HI R0, RZ, 0x1f, R21 ;  /* 0x0000001fff007819 */ /* 0x000fe40000011415 */
[----:B------:R-:W-:Y:S02]  /*0b90*/  LOP3.LUT R3, R5, 0xfffffffe, RZ, 0xc0, !PT ;  /* 0xfffffffe05037812 */ /* 0x000fe400078ec0ff */
[----:B------:R-:W-:Y:S02]  /*0ba0*/  LEA.HI R4, R0, R21, RZ, 0x4 ;  /* 0x0000001500047211 */ /* 0x000fe400078f20ff */
[----:B------:R-:W-:Y:S01]  /*0bb0*/  SHF.R.S32.HI R138, RZ, 0x1, R5 ;  /* 0x00000001ff8a7819 */ /* 0x000fe20000011405 */
[----:B------:R-:W-:Y:S01]  /*0bc0*/  IMAD.IADD R22, R21, 0x1, -R3 ;  /* 0x0000000115167824 */ /* 0x000fe200078e0a03 */
[----:B------:R-:W-:-:S02]  /*0bd0*/  SHF.R.S32.HI R3, RZ, 0x4, R4 ;  /* 0x00000004ff037819 */ /* 0x000fc40000011404 */
[----:B------:R-:W-:Y:S01]  /*0be0*/  LEA.HI R6, R5, R138, RZ, 0x1 ;  /* 0x0000008a05067211 */ /* 0x000fe200078f08ff */
[----:B------:R-:W-:Y:S01]  /*0bf0*/  IMAD.SHL.U32 R140, R22, 0x4, RZ ;  /* 0x00000004168c7824 */ /* 0x000fe200078e00ff */
[----:B------:R-:W-:Y:S02]  /*0c00*/  LEA.HI R5, R4, R3, RZ, 0x1 ;  /* 0x0000000304057211 */ /* 0x000fe400078f08ff */
[----:B------:R-:W-:Y:S01]  /*0c10*/  LOP3.LUT R7, R6, 0x7fffffe, RZ, 0xc0, !PT ;  /* 0x07fffffe06077812 */ /* 0x000fe200078ec0ff */
[C---:B------:R-:W-:Y:S01]  /*0c20*/  VIADD R8, R140.reuse, 0x10 ;  /* 0x000000108c087836 */ /* 0x040fe20000000000 */
[----:B------:R-:W-:Y:S01]  /*0c30*/  LOP3.LUT R6, R5, 0x1ffffffe, RZ, 0xc0, !PT ;  /* 0x1ffffffe05067812 */ /* 0x000fe200078ec0ff */
[----:B------:R-:W-:Y:S01]  /*0c40*/  VIADD R20, R140, 0x20 ;  /* 0x000000208c147836 */ /* 0x000fe20000000000 */
[----:B------:R-:W-:Y:S01]  /*0c50*/  LOP3.LUT R4, R4, 0xfffffff0, RZ, 0xc0, !PT ;  /* 0xfffffff004047812 */ /* 0x000fe200078ec0ff */
[----:B------:R-:W-:Y:S01]  /*0c60*/  IMAD.IADD R9, R140, 0x1, R8 ;  /* 0x000000018c097824 */ /* 0x000fe200078e0208 */
[----:B------:R0:W-:Y:S01]  /*0c70*/  STL [R1+0x18], R8 ;  /* 0x0000180801007387 */ /* 0x0001e20000100800 */
[----:B------:R-:W-:-:S02]  /*0c80*/  IMAD.IADD R6, R3, 0x1, -R6 ;  /* 0x0000000103067824 */ /* 0x000fc400078e0a06 */
[----:B------:R-:W-:Y:S01]  /*0c90*/  IMAD.IADD R5, R140, 0x1, R20 ;  /* 0x000000018c057824 */ /* 0x000fe200078e0214 */
[----:B------:R-:W-:Y:S01]  /*0ca0*/  SHF.R.S32.HI R10, RZ, 0x1f, R9 ;  /* 0x0000001fff0a7819 */ /* 0x000fe20000011409 */
[----:B------:R-:W-:Y:S01]  /*0cb0*/  IMAD.IADD R4, R21, 0x1, -R4 ;  /* 0x0000000115047824 */ /* 0x000fe200078e0a04 */
[----:B------:R-:W-:Y:S01]  /*0cc0*/  STL [R1+0x24], R20 ;  /* 0x0000241401007387 */ /* 0x000fe20000100800 */
[----:B------:R-:W-:Y:S01]  /*0cd0*/  IMAD.SHL.U32 R6, R6, 0x8, RZ ;  /* 0x0000000806067824 */ /* 0x000fe200078e00ff */
[----:B------:R-:W-:Y:S01]  /*0ce0*/  SHF.R.S32.HI R12, RZ, 0x1f, R5 ;  /* 0x0000001fff0c7819 */ /* 0x000fe20000011405 */
[----:B0-----:R-:W-:Y:S01]  /*0cf0*/  IMAD.IADD R8, R138, 0x1, -R7 ;  /* 0x000000018a087824 */ /* 0x001fe200078e0a07 */
[----:B------:R-:W-:Y:S02]  /*0d00*/  LEA.HI R148, R10, R9, RZ, 0x3 ;  /* 0x000000090a947211 */ /* 0x000fe400078f18ff */
[----:B------:R-:W-:Y:S01]  /*0d10*/  LEA.HI R14, R12, R5, RZ, 0x3 ;  /* 0x000000050c0e7211 */ /* 0x000fe200078f18ff */
[----:B------:R-:W-:Y:S01]  /*0d20*/  IMAD R145, R3, 0x8, R8 ;  /* 0x0000000803917824 */ /* 0x000fe200078e0208 */
[----:B------:R-:W-:-:S02]  /*0d30*/  LEA.HI R3, R0, R21, RZ, 0x7 ;  /* 0x0000001500037211 */ /* 0x000fc400078f38ff */
[----:B------:R-:W-:Y:S01]  /*0d40*/  LEA.HI R16, R12, R5, RZ, 0x5 ;  /* 0x000000050c107211 */ /* 0x000fe200078f28ff */
[----:B------:R-:W-:Y:S01]  /*0d50*/  IMAD.SHL.U32 R145, R145, 0x20, RZ ;  /* 0x0000002091917824 */ /* 0x000fe200078e00ff */
[----:B------:R-:W-:Y:S02]  /*0d60*/  LOP3.LUT R8, R3, 0xffffff80, RZ, 0xc0, !PT ;  /* 0xffffff8003087812 */ /* 0x000fe400078ec0ff */
[----:B------:R-:W-:Y:S02]  /*0d70*/  SHF.R.S32.HI R18, RZ, 0x7, R3 ;  /* 0x00000007ff127819 */ /* 0x000fe40000011403 */
[----:B------:R-:W-:Y:S01]  /*0d80*/  SHF.R.S32.HI R3, RZ, 0x1f, R4 ;  /* 0x0000001fff037819 */ /* 0x000fe20000011404 */
[----:B------:R-:W-:Y:S01]  /*0d90*/  IMAD.IADD R24, R21, 0x1, -R8 ;  /* 0x0000000115187824 */ /* 0x000fe200078e0a08 */
[----:B------:R-:W-:Y:S02]  /*0da0*/  LEA.HI R15, R10, R9, RZ, 0x5 ;  /* 0x000000090a0f7211 */ /* 0x000fe400078f28ff */
[----:B------:R-:W-:-:S02]  /*0db0*/  LEA.HI R5, R0, R21, RZ, 0x5 ;  /* 0x0000001500057211 */ /* 0x000fc400078f28ff */
[----:B------:R-:W-:Y:S02]  /*0dc0*/  LEA.HI R7, R0, R21, RZ, 0x2 ;  /* 0x0000001500077211 */ /* 0x000fe400078f10ff */
[----:B------:R-:W-:Y:S02]  /*0dd0*/  SHF.R.S32.HI R9, RZ, 0x1f, R24 ;  /* 0x0000001fff097819 */ /* 0x000fe40000011418 */
[----:B------:R-:W-:Y:S02]  /*0de0*/  LEA.HI R3, R3, R4, RZ, 0x3 ;  /* 0x0000000403037211 */ /* 0x000fe400078f18ff */
[--C-:B------:R-:W-:Y:S02]  /*0df0*/  SHF.R.S32.HI R25, RZ, 0x2, R7.reuse ;  /* 0x00000002ff197819 */ /* 0x100fe40000011407 */
[----:B------:R-:W-:Y:S02]  /*0e00*/  SHF.R.S32.HI R8, RZ, 0x1f, R7 ;  /* 0x0000001fff087819 */ /* 0x000fe40000011407 */
[----:B------:R-:W-:-:S02]  /*0e10*/  SHF.R.S32.HI R0, RZ, 0x5, R5 ;  /* 0x00000005ff007819 */ /* 0x000fc40000011405 */
[----:B------:R-:W-:Y:S02]  /*0e20*/  LEA.HI R10, R9, R24, RZ, 0x2 ;  /* 0x00000018090a7211 */ /* 0x000fe400078f10ff */
[C---:B------:R-:W-:Y:S01]  /*0e30*/  LOP3.LUT R5, R3.reuse, 0xfffffff8, RZ, 0xc0, !PT ;  /* 0xfffffff803057812 */ /* 0x040fe200078ec0ff */
[----:B------:R-:W-:Y:S01]  /*0e40*/  IMAD.SHL.U32 R3, R3, 0x40, RZ ;  /* 0x0000004003037824 */ /* 0x000fe200078e00ff */
[----:B------:R-:W-:Y:S01]  /*0e50*/  LEA.HI R13, R8, R25, RZ, 0x2 ;  /* 0x00000019080d7211 */ /* 0x000fe200078f10ff */
[----:B------:R-:W-:Y:S01]  /*0e60*/  IMAD.HI R8, R18, 0x55555556, RZ ;  /* 0x5555555612087827 */ /* 0x000fe200078e02ff */
[--C-:B------:R-:W-:Y:S02]  /*0e70*/  SHF.R.S32.HI R11, RZ, 0x2, R10.reuse ;  /* 0x00000002ff0b7819 */ /* 0x100fe4000001140a */
[----:B------:R-:W-:Y:S01]  /*0e80*/  SHF.R.S32.HI R12, RZ, 0x1f, R10 ;  /* 0x0000001fff0c7819 */ /* 0x000fe2000001140a */
[----:B------:R-:W-:Y:S01]  /*0e90*/  IMAD.IADD R5, R4, 0x1, -R5 ;  /* 0x0000000104057824 */ /* 0x000fe200078e0a05 */
[----:B------:R-:W-:Y:S01]  /*0ea0*/  LOP3.LUT R10, R10, 0x7ffffffc, RZ, 0xc0, !PT ;  /* 0x7ffffffc0a0a7812 */ /* 0x000fe200078ec0ff */
[----:B------:R-:W-:Y:S01]  /*0eb0*/  IMAD R17, R0, 0x10, R4 ;  /* 0x0000001000117824 */ /* 0x000fe200078e0204 */
[----:B------:R-:W-:-:S02]  /*0ec0*/  LOP3.LUT R3, R3, 0x7ffffe00, RZ, 0xc0, !PT ;  /* 0x7ffffe0003037812 */ /* 0x000fc400078ec0ff */
[----:B------:R-:W-:Y:S01]  /*0ed0*/  LOP3.LUT R13, R13, 0xfffffffc, RZ, 0xc0, !PT ;  /* 0xfffffffc0d0d7812 */ /* 0x000fe200078ec0ff */
[----:B------:R-:W-:Y:S01]  /*0ee0*/  IMAD.IADD R10, R24, 0x1, -R10 ;  /* 0x00000001180a7824 */ /* 0x000fe200078e0a0a */
[----:B------:R-:W-:Y:S01]  /*0ef0*/  LEA.HI R12, R12, R11, RZ, 0x3 ;  /* 0x0000000b0c0c7211 */ /* 0x000fe200078f18ff */
[----:B------:R-:W-:Y:S01]  /*0f00*/  IMAD R3, R0, 0x400, R3 ;  /* 0x0000040000037824 */ /* 0x000fe200078e0203 */
[----:B------:R-:W-:Y:S01]  /*0f10*/  LEA.HI R9, R9, R24, RZ, 0x5 ;  /* 0x0000001809097211 */ /* 0x000fe200078f28ff */
[----:B------:R-:W-:Y:S01]  /*0f20*/  IMAD.IADD R0, R25, 0x1, -R13 ;  /* 0x0000000119007824 */ /* 0x000fe200078e0a0d */
[----:B------:R-:W-:Y:S01]  /*0f30*/  LOP3.LUT R12, R12, 0xfffffff8, RZ, 0xc0, !PT ;  /* 0xfffffff80c0c7812 */ /* 0x000fe200078ec0ff */
[----:B------:R-:W-:Y:S01]  /*0f40*/  IMAD R4, R10, R19, 0x80 ;  /* 0x000000800a047424 */ /* 0x000fe200078e0213 */
[C---:B------:R-:W-:Y:S01]  /*0f50*/  R2P PR, R5.reuse, 0x6 ;  /* 0x0000000605007804 */ /* 0x040fe20000000000 */
[----:B------:R-:W-:Y:S01]  /*0f60*/  IMAD.SHL.U32 R5, R5, 0x40, RZ ;  /* 0x0000004005057824 */ /* 0x000fe200078e00ff */
[----:B------:R-:W-:Y:S01]  /*0f70*/  LEA.HI R8, R8, R8, RZ, 0x1 ;  /* 0x0000000808087211 */ /* 0x000fe200078f08ff */
[----:B------:R-:W-:Y:S01]  /*0f80*/  IMAD.SHL.U32 R143, R0, 0x40, RZ ;  /* 0x00000040008f7824 */ /* 0x000fe200078e00ff */
[----:B------:R-:W-:Y:S01]  /*0f90*/  SHF.R.S32.HI R9, RZ, 0x5, R9 ;  /* 0x00000005ff097819 */ /* 0x000fe20000011409 */
[----:B------:R-:W-:Y:S01]  /*0fa0*/  IMAD.IADD R12, R11, 0x1, -R12 ;  /* 0x000000010b0c7824 */ /* 0x000fe200078e0a0c */
[----:B------:R-:W-:Y:S01]  /*0fb0*/  LOP3.LUT R5, R5, 0x1c0, RZ, 0xc0, !PT ;  /* 0x000001c005057812 */ /* 0x000fe200078ec0ff */
[----:B------:R0:W-:Y:S01]  /*0fc0*/  STL [R1+0x88], R4 ;  /* 0x0000880401007387 */ /* 0x0001e20000100800 */
[----:B------:R-:W-:Y:S01]  /*0fd0*/  LOP3.LUT R7, R7, 0xfffffffc, RZ, 0xc0, !PT ;  /* 0xfffffffc07077812 */ /* 0x000fe200078ec0ff */
[----:B------:R-:W-:Y:S01]  /*0fe0*/  IMAD R8, R8, -0x3, R18 ;  /* 0xfffffffd08087824 */ /* 0x000fe200078e0212 */
[----:B------:R-:W-:Y:S01]  /*0ff0*/  LOP3.LUT R143, R143, 0xc0, RZ, 0xc0, !PT ;  /* 0x000000c08f8f7812 */ /* 0x000fe200078ec0ff */
[----:B------:R1:W-:Y:S01]  /*1000*/  STL [R1+0x48], R0 ;  /* 0x0000480001007387 */ /* 0x0003e20000100800 */
[----:B------:R-:W-:Y:S01]  /*1010*/  IMAD R9, R9, 0x10, R12 ;  /* 0x0000001009097824 */ /* 0x000fe200078e020c */
[----:B------:R-:W-:Y:S01]  /*1020*/  SHF.R.S32.HI R16, RZ, 0x5, R16 ;  /* 0x00000005ff107819 */ /* 0x000fe20000011410 */
[----:B------:R-:W-:Y:S01]  /*1030*/  IMAD.IADD R21, R21, 0x1, -R7 ;  /* 0x0000000115157824 */ /* 0x000fe200078e0a07 */
[----:B------:R-:W-:Y:S01]  /*1040*/  SHF.R.U32.HI R144, RZ, 0x3, R143 ;  /* 0x00000003ff907819 */ /* 0x000fe2000001168f */
[----:B------:R-:W-:Y:S01]  /*1050*/  IMAD R10, R8, 0x40, R9 ;  /* 0x00000040080a7824 */ /* 0x000fe200078e0209 */
[C---:B------:R-:W-:Y:S01]  /*1060*/  LOP3.LUT R13, R143.reuse, 0x18, R14, 0xf8, !PT ;  /* 0x000000188f0d7812 */ /* 0x040fe200078ef80e */
[C---:B------:R-:W-:Y:S01]  /*1070*/  VIADD R7, R140.reuse, 0x28 ;  /* 0x000000288c077836 */ /* 0x040fe20000000000 */
[----:B------:R-:W-:Y:S01]  /*1080*/  LOP3.LUT R11, R143, 0x18, R148, 0xf8, !PT ;  /* 0x000000188f0b7812 */ /* 0x000fe200078ef894 */
[----:B0-----:R-:W-:Y:S01]  /*1090*/  VIADD R4, R140, 0x8 ;  /* 0x000000088c047836 */ /* 0x001fe20000000000 */
[-C--:B------:R-:W-:Y:S01]  /*10a0*/  LOP3.LUT R13, R13, R144.reuse, RZ, 0x3c, !PT ;  /* 0x000000900d0d7212 */ /* 0x080fe200078e3cff */
[--C-:B-1----:R-:W-:Y:S01]  /*10b0*/  IMAD.U32 R0, R17, 0x20, R6.reuse ;  /* 0x0000002011007824 */ /* 0x102fe200078e0006 */
[----:B------:R-:W-:Y:S01]  /*10c0*/  LOP3.LUT R6, R5, 0x8, R6, 0xf8, !PT ;  /* 0x0000000805067812 */ /* 0x000fe200078ef806 */
[----:B------:R-:W-:Y:S01]  /*10d0*/  IMAD R16, R16, 0x1800, R145 ;  /* 0x0000180010107824 */ /* 0x000fe200078e0291 */
[----:B------:R-:W-:Y:S01]  /*10e0*/  SHF.R.U32.HI R5, RZ, 0x3, R5 ;  /* 0x00000003ff057819 */ /* 0x000fe20000011605 */
[----:B------:R-:W-:Y:S01]  /*10f0*/  IMAD.MOV.U32 R18, RZ, RZ, RZ ;  /* 0x000000ffff127224 */ /* 0x000fe200078e00ff */
[----:B------:R0:W-:Y:S01]  /*1100*/  STL [R1+0x90], R0 ;  /* 0x0000900001007387 */ /* 0x0001e20000100800 */
[----:B------:R-:W-:Y:S01]  /*1110*/  IMAD.IADD R13, R16, 0x1, R13 ;  /* 0x00000001100d7824 */ /* 0x000fe200078e020d */
[----:B------:R-:W-:Y:S01]  /*1120*/  LOP3.LUT R6, R6, R5, RZ, 0x3c, !PT ;  /* 0x0000000506067212 */ /* 0x000fe200078e3cff */
[----:B------:R-:W-:Y:S01]  /*1130*/  VIADD R5, R140, 0x18 ;  /* 0x000000188c057836 */ /* 0x000fe20000000000 */
[----:B------:R-:W-:Y:S01]  /*1140*/  STL [R1+0x84], R10 ;  /* 0x0000840a01007387 */ /* 0x000fe20000100800 */
[----:B------:R-:W-:Y:S01]  /*1150*/  IMAD.SHL.U32 R16, R22, 0x8, RZ ;  /* 0x0000000816107824 */ /* 0x000fe200078e00ff */
[----:B------:R-:W-:Y:S01]  /*1160*/  LOP3.LUT R11, R11, R144, RZ, 0x3c, !PT ;  /* 0x000000900b0b7212 */ /* 0x000fe200078e3cff */
[----:B------:R-:W-:Y:S01]  /*1170*/  IMAD.IADD R3, R3, 0x1, R6 ;  /* 0x0000000103037824 */ /* 0x000fe200078e0206 */
[----:B------:R-:W-:Y:S01]  /*1180*/  STL [R1+0x28], R7 ;  /* 0x0000280701007387 */ /* 0x000fe20000100800 */
[----:B------:R-:W-:Y:S01]  /*1190*/  IMAD.MOV.U32 R6, RZ, RZ, 0x40 ;  /* 0x00000040ff067424 */ /* 0x000fe200078e00ff */
[----:B0-----:R-:W-:Y:S01]  /*11a0*/  SHF.R.S32.HI R0, RZ, 0x5, R15 ;  /* 0x00000005ff007819 */ /* 0x001fe2000001140f */
[----:B------:R-:W-:Y:S01]  /*11b0*/  IMAD R9, R3, 0x2, R2 ;  /* 0x0000000203097824 */ /* 0x000fe200078e0202 */
[----:B------:R0:W-:Y:S01]  /*11c0*/  STL [R1+0x20], R4 ;  /* 0x0000200401007387 */ /* 0x0001e20000100800 */
[----:B------:R-:W-:Y:S01]  /*11d0*/  VIADD R22, R16, 0x30 ;  /* 0x0000003010167836 */ /* 0x000fe20000000000 */
[----:B------:R-:W-:Y:S01]  /*11e0*/  SEL R6, R6, 0xffffffc0, !P2 ;  /* 0xffffffc006067807 */ /* 0x000fe20005000000 */
[----:B------:R-:W-:Y:S01]  /*11f0*/  IMAD R0, R0, 0x1800, R145 ;  /* 0x0000180000007824 */ /* 0x000fe200078e0291 */
[----:B------:R1:W-:Y:S01]  /*1200*/  STL [R1+0x1c], R5 ;  /* 0x00001c0501007387 */ /* 0x0003e20000100800 */
[----:B------:R-:W-:Y:S01]  /*1210*/  VIADD R3, R9, 0x21800 ;  /* 0x0002180009037836 */ /* 0x000fe20000000000 */
[----:B------:R-:W-:Y:S01]  /*1220*/  SHF.R.S32.HI R17, RZ, 0x1f, R16 ;  /* 0x0000001fff117819 */ /* 0x000fe20000011410 */
[----:B------:R-:W-:Y:S01]  /*1230*/  IMAD.IADD R11, R0, 0x1, R11 ;  /* 0x00000001000b7824 */ /* 0x000fe200078e020b */
[----:B------:R-:W-:Y:S01]  /*1240*/  LEA.HI R0, R21, R21, RZ, 0x1 ;  /* 0x0000001515007211 */ /* 0x000fe200078f08ff */
[C---:B------:R-:W-:Y:S01]  /*1250*/  VIADD R19, R16.reuse, 0x40 ;  /* 0x0000004010137836 */ /* 0x040fe20000000000 */
[----:B0-----:R-:W-:Y:S01]  /*1260*/  SHF.R.S32.HI R4, RZ, 0x1f, R20 ;  /* 0x0000001fff047819 */ /* 0x001fe20000011414 */
[----:B------:R-:W-:Y:S01]  /*1270*/  VIADD R136, R16, 0x50 ;  /* 0x0000005010887836 */ /* 0x000fe20000000000 */
[----:B------:R-:W-:-:S02]  /*1280*/  LOP3.LUT R0, R0, 0x1ffffffe, RZ, 0xc0, !PT ;  /* 0x1ffffffe00007812 */ /* 0x000fc400078ec0ff */
[----:B-1----:R-:W-:Y:S02]  /*1290*/  SHF.R.S32.HI R5, RZ, 0x1f, R7 ;  /* 0x0000001fff057819 */ /* 0x002fe40000011407 */
[----:B------:R-:W-:Y:S01]  /*12a0*/  SHF.L.U64.HI R8, R20, 0x1, R4 ;  /* 0x0000000114087819 */ /* 0x000fe20000010204 */
[----:B------:R-:W-:Y:S01]  /*12b0*/  IMAD.IADD R0, R21, 0x1, -R0 ;  /* 0x0000000115007824 */ /* 0x000fe200078e0a00 */
[----:B------:R-:W-:Y:S02]  /*12c0*/  SHF.L.U64.HI R4, R7, 0x1, R5 ;  /* 0x0000000107047819 */ /* 0x000fe40000010205 */
[C-C-:B------:R-:W-:Y:S01]  /*12d0*/  LOP3.LUT R5, R143.reuse, 0x8, R16.reuse, 0xf8, !PT ;  /* 0x000000088f057812 */ /* 0x140fe200078ef810 */
[----:B------:R0:W-:Y:S01]  /*12e0*/  STL [R1+0x70], R8 ;  /* 0x0000700801007387 */ /* 0x0001e20000100800 */
[----:B------:R-:W-:Y:S02]  /*12f0*/  LOP3.LUT R7, R143, 0x18, R16, 0xf8, !PT ;  /* 0x000000188f077812 */ /* 0x000fe400078ef810 */
[----:B------:R-:W-:Y:S01]  /*1300*/  SHF.R.S32.HI R153, RZ, 0x1f, R22 ;  /* 0x0000001fff997819 */ /* 0x000fe20000011416 */
[----:B------:R1:W-:Y:S01]  /*1310*/  STL [R1+0x74], R4 ;  /* 0x0000740401007387 */ /* 0x0003e20000100800 */
[----:B------:R-:W-:-:S02]  /*1320*/  SHF.R.S32.HI R152, RZ, 0x1f, R19 ;  /* 0x0000001fff987819 */ /* 0x000fc40000011413 */
[----:B------:R-:W-:Y:S01]  /*1330*/  SHF.R.S32.HI R151, RZ, 0x1f, R136 ;  /* 0x0000001fff977819 */ /* 0x000fe20000011488 */
[----:B------:R-:W-:Y:S01]  /*1340*/  STL [R1+0x2c], R9 ;  /* 0x00002c0901007387 */ /* 0x000fe20000100800 */
[----:B------:R-:W-:Y:S02]  /*1350*/  SHF.R.S32.HI R148, RZ, 0x3, R148 ;  /* 0x00000003ff947819 */ /* 0x000fe40000011494 */
[-C--:B0-----:R-:W-:Y:S02]  /*1360*/  LOP3.LUT R8, R7, R144.reuse, RZ, 0x3c, !PT ;  /* 0x0000009007087212 */ /* 0x081fe400078e3cff */
[----:B------:R-:W-:Y:S02]  /*1370*/  LEA R7, R11, UR38, 0x1 ;  /* 0x000000260b077c11 */ /* 0x000fe4000f8e08ff */
[----:B-1----:R-:W-:Y:S01]  /*1380*/  LOP3.LUT R4, R5, R144, RZ, 0x3c, !PT ;  /* 0x0000009005047212 */ /* 0x002fe200078e3cff */
[----:B------:R-:W-:Y:S01]  /*1390*/  IMAD.IADD R8, R145, 0x1, R8 ;  /* 0x0000000191087824 */ /* 0x000fe200078e0208 */
[----:B------:R-:W-:-:S02]  /*13a0*/  LEA R5, R13, UR38, 0x1 ;  /* 0x000000260d057c11 */ /* 0x000fc4000f8e08ff */
[----:B------:R-:W-:Y:S01]  /*13b0*/  SHF.R.S32.HI R149, RZ, 0x3, R14 ;  /* 0x00000003ff957819 */ /* 0x000fe2000001140e */
[----:B------:R-:W-:-:S05]  /*13c0*/  IMAD.IADD R4, R145, 0x1, R4 ;  /* 0x0000000191047824 */ /* 0x000fca00078e0204 */
[----:B------:R0:W-:Y:S04]  /*13d0*/  STL [R1+0x44], R4 ;  /* 0x0000440401007387 */ /* 0x0001e80000100800 */
[----:B------:R1:W-:Y:S04]  /*13e0*/  STL [R1+0x7c], R7 ;  /* 0x00007c0701007387 */ /* 0x0003e80000100800 */
[----:B------:R2:W-:Y:S01]  /*13f0*/  STL [R1+0x78], R5 ;  /* 0x0000780501007387 */ /* 0x0005e20000100800 */
[----:B0-----:R-:W-:Y:S02]  /*1400*/  VIADD R4, R9, 0x21820 ;  /* 0x0002182009047836 */ /* 0x001fe40000000000 */
[----:B------:R-:W-:Y:S01]  /*1410*/  @P1 VIADD R4, R3, 0xffffffe0 ;  /* 0xffffffe003041836 */ /* 0x000fe20000000000 */
[----:B-1----:R-:W-:Y:S01]  /*1420*/  LEA R7, R8, UR38, 0x1 ;  /* 0x0000002608077c11 */ /* 0x002fe2000f8e08ff */
[----:B--2---:R-:W-:-:S04]  /*1430*/  IMAD R5, R0, 0x8, R10 ;  /* 0x0000000800057824 */ /* 0x004fc800078e020a */
[----:B------:R-:W-:Y:S01]  /*1440*/  STL [R1+0x80], R7 ;  /* 0x0000800701007387 */ /* 0x000fe20000100800 */
[----:B------:R-:W-:Y:S02]  /*1450*/  IMAD.IADD R0, R3, 0x1, R6 ;  /* 0x0000000103007824 */ /* 0x000fe400078e0206 */
[----:B------:R-:W-:Y:S01]  /*1460*/  IMAD.IADD R3, R6, 0x1, R4 ;  /* 0x0000000106037824 */ /* 0x000fe200078e0204 */
[----:B------:R-:W-:Y:S04]  /*1470*/  STL [R1+0x4c], R4 ;  /* 0x00004c0401007387 */ /* 0x000fe80000100800 */
[----:B------:R-:W-:Y:S04]  /*1480*/  STL [R1+0x8c], R5 ;  /* 0x00008c0501007387 */ /* 0x000fe80000100800 */
[----:B------:R0:W-:Y:S04]  /*1490*/  STL [R1+0x34], R0 ;  /* 0x0000340001007387 */ /* 0x0001e80000100800 */
[----:B------:R1:W-:Y:S01]  /*14a0*/  STL [R1+0x30], R3 ;  /* 0x0000300301007387 */ /* 0x0003e20000100800 */
[----:B0-----:R-:W-:-:S05]  /*14b0*/  VIADD R0, R4, 0x6000 ;  /* 0x0000600004007836 */ /* 0x001fca0000000000 */
[----:B------:R1:W-:Y:S02]  /*14c0*/  STL [R1+0x50], R0 ;  /* 0x0000500001007387 */ /* 0x0003e40000100800 */
.L_x_10527:
[----:B0-----:R-:W0:Y:S02]  /*14d0*/  LDC.64 R4, c[0x0][0xc88] ;  /* 0x00032200ff047b82 */ /* 0x001e240000000a00 */
[----:B0-----:R-:W-:-:S05]  /*14e0*/  IMAD.WIDE R4, R35, 0x4, R4 ;  /* 0x0000000423047825 */ /* 0x001fca00078e0204 */
[----:B-12---:R-:W2:Y:S01]  /*14f0*/  LDG.E R0, desc[UR42][R4.64] ;  /* 0x0000002a04007981 */ /* 0x006ea2000c1e1900 */
[----:B------:R-:W-:Y:S05]  /*1500*/  YIELD ;  /* 0x0000000000007946 */ /* 0x000fea0003800000 */
[----:B------:R-:W-:Y:S01]  /*1510*/  ULDC.64 UR4, c[0x0][0xa28] ;  /* 0x00028a0000047ab9 */ /* 0x000fe20000000a00 */
[----:B------:R-:W-:Y:S01]  /*1520*/  ULDC.64 UR8, c[0x0][0xa18] ;  /* 0x0002860000087ab9 */ /* 0x000fe20000000a00 */
[----:B------:R-:W-:Y:S01]  /*1530*/  ISETP.NE.U32.AND P1, PT, RZ, UR4, PT ;  /* 0x00000004ff007c0c */ /* 0x000fe2000bf25070 */
[----:B------:R-:W-:Y:S01]  /*1540*/  ULDC.64 UR6, c[0x0][0xa08] ;  /* 0x0002820000067ab9 */ /* 0x000fe20000000a00 */
[----:B------:R-:W-:Y:S01]  /*1550*/  IMAD.MOV.U32 R87, RZ, RZ, RZ ;  /* 0x000000ffff577224 */ /* 0x000fe200078e00ff */
[----:B------:R-:W-:-:S02]  /*1560*/  ISETP.NE.U32.AND P0, PT, RZ, UR6, PT ;  /* 0x00000006ff007c0c */ /* 0x000fc4000bf05070 */
[----:B------:R-:W-:Y:S02]  /*1570*/  ISETP.NE.AND.EX P1, PT, RZ, UR5, PT, P1 ;  /* 0x00000005ff007c0c */ /* 0x000fe4000bf25310 */
[----:B------:R-:W-:Y:S02]  /*1580*/  ISETP.NE.AND.EX P0, PT, RZ, UR7, PT, P0 ;  /* 0x00000007ff007c0c */ /* 0x000fe4000bf05300 */
[----:B--2---:R-:W-:Y:S01]  /*1590*/  SHF.R.S32.HI R3, RZ, 0x1f, R0 ;  /* 0x0000001fff037819 */ /* 0x004fe20000011400 */
[----:B------:R-:W-:Y:S08]  /*15a0*/  STL [R1+0x60], R0 ;  /* 0x0000600001007387 */ /* 0x000ff00000100800 */
[C---:B----4-:R-:W-:Y:S01]  /*15b0*/  @P1 LEA R6, P2, R0.reuse, UR4, 0x2 ;  /* 0x0000000400061c11 */ /* 0x050fe2000f8410ff */
[C---:B------:R-:W-:Y:S01]  /*15c0*/  IMAD.SHL.U32 R30, R0.reuse, 0x4, RZ ;  /* 0x00000004001e7824 */ /* 0x040fe200078e00ff */
[C-C-:B------:R-:W-:Y:S01]  /*15d0*/  SHF.L.U64.HI R29, R0.reuse, 0x2, R3.reuse ;  /* 0x00000002001d7819 */ /* 0x140fe20000010203 */
[----:B------:R0:W-:Y:S01]  /*15e0*/  STL [R1+0x6c], R3 ;  /* 0x00006c0301007387 */ /* 0x0001e20000100800 */
[----:B---3--:R-:W-:-:S02]  /*15f0*/  @P1 LEA.HI.X R7, R0, UR5, R3, 0x2, P2 ;  /* 0x0000000500071c11 */ /* 0x008fc400090f1403 */
[----:B------:R-:W-:Y:S01]  /*1600*/  ISETP.NE.U32.AND P2, PT, RZ, UR8, PT ;  /* 0x00000008ff007c0c */ /* 0x000fe2000bf45070 */
[----:B------:R-:W-:Y:S01]  /*1610*/  ULDC UR4, c[0x0][0x288] ;  /* 0x0000a20000047ab9 */ /* 0x000fe20000000800 */
[C---:B------:R-:W-:Y:S01]  /*1620*/  IADD3 R8, P3, R30.reuse, UR6, RZ ;  /* 0x000000061e087c10 */ /* 0x040fe2000ff7e0ff */
[----:B------:R1:W-:Y:S01]  /*1630*/  STL [R1+0x58], R30 ;  /* 0x0000581e01007387 */ /* 0x0003e20000100800 */
[----:B------:R-:W-:Y:S01]  /*1640*/  ISETP.NE.AND.EX P2, PT, RZ, UR9, PT, P2 ;  /* 0x00000009ff007c0c */ /* 0x000fe2000bf45320 */
[----:B0-----:R-:W-:Y:S01]  /*1650*/  IMAD.MOV.U32 R3, RZ, RZ, RZ ;  /* 0x000000ffff037224 */ /* 0x001fe200078e00ff */
[C---:B------:R-:W-:Y:S01]  /*1660*/  IADD3.X R9, R29.reuse, UR7, RZ, P3, !PT ;  /* 0x000000071d097c10 */ /* 0x040fe20009ffe4ff */
[----:B------:R-:W-:Y:S01]  /*1670*/  IMAD.U32 R100, RZ, RZ, UR4 ;  /* 0x00000004ff647e24 */ /* 0x000fe2000f8e00ff */
[----:B------:R-:W-:Y:S01]  /*1680*/  ULDC.64 UR4, c[0x0][0x418] ;  /* 0x0001060000047ab9 */ /* 0x000fe20000000a00 */
[----:B------:R1:W-:Y:S04]  /*1690*/  STL [R1+0x5c], R29 ;  /* 0x00005c1d01007387 */ /* 0x0003e80000100800 */
[----:B------:R1:W5:Y:S04]  /*16a0*/  @P1 LDG.E R3, desc[UR42][R6.64] ;  /* 0x0000002a06031981 */ /* 0x000368000c1e1900 */
[----:B------:R-:W-:Y:S01]  /*16b0*/  @P2 IADD3 R4, P1, R30, UR8, RZ ;  /* 0x000000081e042c10 */ /* 0x000fe2000ff3e0ff */
[----:B------:R1:W5:Y:S03]  /*16c0*/  @P0 LDG.E R87, desc[UR42][R8.64] ;  /* 0x0000002a08570981 */ /* 0x000366000c1e1900 */
[----:B------:R-:W-:-:S05]  /*16d0*/  @P2 IADD3.X R5, R29, UR9, RZ, P1, !PT ;  /* 0x000000091d052c10 */ /* 0x000fca0008ffe4ff */
[----:B------:R1:W5:Y:S01]  /*16e0*/  @P2 LDG.E R100, desc[UR42][R4.64] ;  /* 0x0000002a04642981 */ /* 0x000362000c1e1900 */
[----:B------:R-:W-:Y:S01]  /*16f0*/  UISETP.NE.U32.AND UP0, UPT, UR4, URZ, UPT ;  /* 0x0000003f0400728c */ /* 0x000fe2000bf05070 */
[----:B------:R-:W-:Y:S02]  /*1700*/  IMAD.MOV.U32 R25, RZ, RZ, R0 ;  /* 0x000000ffff197224 */ /* 0x000fe400078e0000 */
        /* <DEDUP_REMOVED lines=8> */
[----:B-1----:R-:W-:Y:S06]  /*1790*/  @P2 BRA `(.L_x_10386) ;  /* 0x0000000000242947 */ /* 0x002fec0003800000 */
        /* <DEDUP_REMOVED lines=9> */
.L_x_10386:
[----:B------:R-:W-:Y:S01]  /*1830*/  ULDC.64 UR4, c[0x0][0xa20] ;  /* 0x0002880000047ab9 */ /* 0x000fe20000000a00 */
[----:B------:R0:W-:Y:S01]  /*1840*/  STL [R1+0x64], R33 ;  /* 0x0000642101007387 */ /* 0x0001e20000100800 */
[----:B------:R-:W-:-:S03]  /*1850*/  ISETP.NE.U32.AND P1, PT, RZ, UR4, PT ;  /* 0x00000004ff007c0c */ /* 0x000fc6000bf25070 */
[----:B------:R0:W-:Y:S01]  /*1860*/  STL [R1+0x54], R34 ;  /* 0x0000542201007387 */ /* 0x0001e20000100800 */
[----:B------:R-:W-:-:S13]  /*1870*/  ISETP.NE.AND.EX P1, PT, RZ, UR5, PT, P1 ;  /* 0x00000005ff007c0c */ /* 0x000fda000bf25310 */
[----:B0-----:R-:W-:Y:S05]  /*1880*/  @!P1 BRA `(.L_x_10387) ;  /* 0x0000000000109947 */ /* 0x001fea0003800000 */
[----:B------:R-:W-:-:S04]  /*1890*/  IADD3 R4, P0, R30, UR4, RZ ;  /* 0x000000041e047c10 */ /* 0x000fc8000ff1e0ff */
[----:B------:R-:W-:-:S05]  /*18a0*/  IADD3.X R5, R29, UR5, RZ, P0, !PT ;  /* 0x000000051d057c10 */ /* 0x000fca00087fe4ff */
[----:B------:R0:W5:Y:S01]  /*18b0*/  LDG.E R28, desc[UR42][R4.64] ;  /* 0x0000002a041c7981 */ /* 0x000162000c1e1900 */
[----:B------:R-:W-:Y:S05]  /*18c0*/  BRA `(.L_x_10388) ;  /* 0x0000000000107947 */ /* 0x000fea0003800000 */
.L_x_10387:
[----:B------:R-:W-:Y:S05]  /*18d0*/  @!P0 BRA `(.L_x_10388) ;  /* 0x00000000000c8947 */ /* 0x000fea0003800000 */
[----:B------:R-:W2:Y:S04]  /*18e0*/  LDG.E R5, desc[UR42][R8.64] ;  /* 0x0000002a08057981 */ /* 0x000ea8000c1e1900 */
[----:B------:R-:W2:Y:S02]  /*18f0*/  LDG.E R28, desc[UR42][R8.64+0x4] ;  /* 0x0000042a081c7981 */ /* 0x000ea4000c1e1900 */
[----:B--2---:R-:W-:-:S07]  /*1900*/  IMAD.IADD R28, R28, 0x1, -R5 ;  /* 0x000000011c1c7824 */ /* 0x004fce00078e0a05 */
.L_x_10388:
        /* <DEDUP_REMOVED lines=22> */
[----:B------:R-:W-:-:S04]  /*1a70*/  LOP3.LUT R5, R3, 0xffffff80, RZ, 0xc0, !PT ;  /* 0xffffff8003057812 */ /* 0x000fc800078ec0ff */
[----:B------:R-:W-:-:S04]  /*1a80*/  VIADDMNMX R5, R5, -R11, R24, PT ;  /* 0x8000000b05057246 */ /* 0x000fc80003800118 */
[----:B------:R-:W-:Y:S02]  /*1a90*/  ISETP.GT.AND P0, PT, R5, R74, PT ;  /* 0x0000004a0500720c */ /* 0x000fe40003f04270 */
[----:B------:R-:W-:-:S05]  /*1aa0*/  SHF.R.U32.HI R74, RZ, 0x7, R74 ;  /* 0x00000007ff4a7819 */ /* 0x000fca000001164a */
[----:B------:R-:W-:-:S06]  /*1ab0*/  IMAD.MOV.U32 R26, RZ, RZ, R74 ;  /* 0x000000ffff1a7224 */ /* 0x000fcc00078e004a */
[----:B------:R-:W-:-:S05]  /*1ac0*/  @P0 VIADD R0, R5, 0x7f ;  /* 0x0000007f05000836 */ /* 0x000fca0000000000 */
[----:B------:R-:W-:-:S04]  /*1ad0*/  @P0 SHF.R.S32.HI R5, RZ, 0x1f, R0 ;  /* 0x0000001fff050819 */ /* 0x000fc80000011400 */
[----:B------:R-:W-:Y:S02]  /*1ae0*/  @P0 LEA.HI R5, R5, R0, RZ, 0x7 ;  /* 0x0000000005050211 */ /* 0x000fe400078f38ff */
[----:B------:R-:W-:Y:S02]  /*1af0*/  SHF.R.S32.HI R0, RZ, 0x7, R3 ;  /* 0x00000007ff007819 */ /* 0x000fe40000011403 */
[----:B------:R-:W-:Y:S02]  /*1b00*/  @P0 SHF.R.S32.HI R26, RZ, 0x7, R5 ;  /* 0x00000007ff1a0819 */ /* 0x000fe40000011405 */
[----:B------:R-:W-:Y:S01]  /*1b10*/  PLOP3.LUT P0, PT, PT, PT, PT, 0x80, 0x0 ;  /* 0x000000000000781c */ /* 0x000fe20003f0f070 */
[----:B------:R0:W-:Y:S01]  /*1b20*/  STL [R1+0x68], R0 ;  /* 0x0000680001007387 */ /* 0x0001e20000100800 */
        /* <DEDUP_REMOVED lines=22> */
.L_x_10391:
[----:B------:R-:W-:Y:S05]  /*1c90*/  BSYNC B6 ;  /* 0x0000000000067941 */ /* 0x000fea0003800000 */
.L_x_10390:
        /* <DEDUP_REMOVED lines=20> */
.L_x_10393:
[----:B------:R-:W-:Y:S05]  /*1de0*/  BSYNC B6 ;  /* 0x0000000000067941 */ /* 0x000fea0003800000 */
.L_x_10392:
[----:B------:R-:W-:Y:S01]  /*1df0*/  ULDC.64 UR4, c[0x0][0x9f8] ;  /* 0x00027e0000047ab9 */ /* 0x000fe20000000a00 */
[----:B------:R-:W2:Y:S01]  /*1e00*/  LDL R21, [R1+0x48] ;  /* 0x0000480001157983 */ /* 0x000ea20000100800 */
[----:B------:R-:W-:Y:S01]  /*1e10*/  ISETP.NE.U32.AND P0, PT, RZ, UR4, PT ;  /* 0x00000004ff007c0c */ /* 0x000fe2000bf05070 */
[----:B------:R-:W0:Y:S03]  /*1e20*/  S2R R20, SR_TID.X ;  /* 0x0000000000147919 */ /* 0x000e260000002100 */
[----:B------:R-:W-:Y:S01]  /*1e30*/  ISETP.NE.AND.EX P0, PT, RZ, UR5, PT, P0 ;  /* 0x00000005ff007c0c */ /* 0x000fe2000bf05300 */
[----:B------:R-:W-:Y:S01]  /*1e40*/  VIADD R0, R16, 0x10 ;  /* 0x0000001010007836 */ /* 0x000fe20000000000 */
[----:B------:R-:W1:Y:S08]  /*1e50*/  LDC.64 R88, c[0x0][0x408] ;  /* 0x00010200ff587b82 */ /* 0x000e700000000a00 */
[----:B------:R-:W3:Y:S03]  /*1e60*/  LDC R99, c[0x0][0x3f4] ;  /* 0x0000fd00ff637b82 */ /* 0x000ee60000000800 */
[----:B------:R-:W-:-:S04]  /*1e70*/  @P0 IADD3 R4, P1, R30, UR4, RZ ;  /* 0x000000041e040c10 */ /* 0x000fc8000ff3e0ff */
[----:B------:R-:W-:-:S05]  /*1e80*/  @P0 IADD3.X R5, R29, UR5, RZ, P1, !PT ;  /* 0x000000051d050c10 */ /* 0x000fca0008ffe4ff */
[----:B------:R1:W4:Y:S01]  /*1e90*/  @P0 LDG.E R25, desc[UR42][R4.64] ;  /* 0x0000002a04190981 */ /* 0x000322000c1e1900 */
[----:B0-----:R-:W-:-:S04]  /*1ea0*/  SHF.R.U32.HI R20, RZ, 0x7, R20 ;  /* 0x00000007ff147819 */ /* 0x001fc80000011614 */
[----:B------:R-:W-:-:S13]  /*1eb0*/  ISETP.NE.AND P6, PT, R20, 0x1, PT ;  /* 0x000000011400780c */ /* 0x000fda0003fc5270 */
[----:B------:R-:W-:Y:S05]  /*1ec0*/  @!P6 WARPSYNC.ALL ;  /* 0x000000000000e948 */ /* 0x000fea0003800000 */
[----:B------:R-:W-:Y:S02]  /*1ed0*/  ULDC UR4, c[0x0][0x2f4] ;  /* 0x0000bd0000047ab9 */ /* 0x000fe40000000800 */
[----:B------:R-:W-:Y:S02]  /*1ee0*/  ISETP.GE.AND P1, PT, R0, UR4, PT ;  /* 0x0000000400007c0c */ /* 0x000fe4000bf26270 */
[----:B------:R-:W-:Y:S02]  /*1ef0*/  ISETP.GE.AND P0, PT, R16, UR4, PT ;  /* 0x0000000410007c0c */ /* 0x000fe4000bf06270 */
[----:B------:R-:W-:-:S02]  /*1f00*/  SEL R6, RZ, 0xffffffff, P1 ;  /* 0xffffffffff067807 */ /* 0x000fc40000800000 */
[----:B------:R-:W-:-:S03]  /*1f10*/  SEL R3, RZ, 0x1, P0 ;  /* 0x00000001ff037807 */ /* 0x000fc60000000000 */
[----:B------:R-:W-:-:S05]  /*1f20*/  IMAD.SHL.U32 R6, R6, 0x2, RZ ;  /* 0x0000000206067824 */ /* 0x000fca00078e00ff */
[----:B------:R-:W-:Y:S02]  /*1f30*/  LOP3.LUT R8, R6, 0x2, R3, 0xe2, !PT ;  /* 0x0000000206087812 */ /* 0x000fe400078ee203 */
[----:B------:R-:W0:Y:S01]  /*1f40*/  LDC.64 R6, c[0x0][0x3f8] ;  /* 0x0000fe00ff067b82 */ /* 0x000e220000000a00 */
[----:B------:R-:W-:Y:S01]  /*1f50*/  SHF.R.S32.HI R9, RZ, 0x1f, R138 ;  /* 0x0000001fff097819 */ /* 0x000fe2000001148a */
[----:B------:R-:W-:Y:S01]  /*1f60*/  VIADD R3, R16, 0x20 ;  /* 0x0000002010037836 */ /* 0x000fe20000000000 */
[----:B------:R-:W-:-:S03]  /*1f70*/  ISETP.GE.AND P1, PT, R22, UR4, PT ;  /* 0x0000000416007c0c */ /* 0x000fc6000bf26270 */
[-C--:B-1----:R-:W-:Y:S01]  /*1f80*/  IMAD R4, R9, R88.reuse, RZ ;  /* 0x0000005809047224 */ /* 0x082fe200078e02ff */
[----:B------:R-:W-:Y:S01]  /*1f90*/  ISETP.GE.AND P0, PT, R3, UR4, PT ;  /* 0x0000000403007c0c */ /* 0x000fe2000bf06270 */
[----:B------:R-:W1:Y:S01]  /*1fa0*/  S2R R15, SR_TID.X ;  /* 0x00000000000f7919 */ /* 0x000e620000002100 */
[----:B------:R-:W-:Y:S01]  /*1fb0*/  SHF.R.S32.HI R141, RZ, 0x1f, R140 ;  /* 0x0000001fff8d7819 */ /* 0x000fe2000001148c */
[C---:B------:R-:W-:Y:S01]  /*1fc0*/  IMAD R11, R138.reuse, R89, R4 ;  /* 0x000000598a0b7224 */ /* 0x040fe200078e0204 */
[----:B------:R-:W-:Y:S02]  /*1fd0*/  SEL R4, RZ, 0x8, P1 ;  /* 0x00000008ff047807 */ /* 0x000fe40000800000 */
[----:B------:R-:W-:Y:S02]  /*1fe0*/  SEL R5, RZ, 0x4, P0 ;  /* 0x00000004ff057807 */ /* 0x000fe40000000000 */
[----:B------:R-:W-:Y:S01]  /*1ff0*/  ISETP.GE.AND P0, PT, R19, UR4, PT ;  /* 0x0000000413007c0c */ /* 0x000fe2000bf06270 */
[----:B------:R-:W-:Y:S01]  /*2000*/  IMAD.WIDE.U32 R70, R138, R88, R16 ;  /* 0x000000588a467225 */ /* 0x000fe200078e0010 */
[----:B------:R-:W-:-:S02]  /*2010*/  LOP3.LUT R4, R4, R8, R5, 0xfe, !PT ;  /* 0x0000000804047212 */ /* 0x000fc400078efe05 */
[----:B------:R-:W-:Y:S01]  /*2020*/  SEL R5, RZ, 0x10, P0 ;  /* 0x00000010ff057807 */ /* 0x000fe20000000000 */
[----:B------:R-:W-:Y:S01]  /*2030*/  IMAD.WIDE.U32 R68, R138, R88, R140 ;  /* 0x000000588a447225 */ /* 0x000fe200078e008c */
[-C--:B---3--:R-:W-:Y:S02]  /*2040*/  ISETP.GE.AND P0, PT, R16, R99.reuse, PT ;  /* 0x000000631000720c */ /* 0x088fe40003f06270 */
[----:B------:R-:W-:Y:S01]  /*2050*/  ISETP.GE.AND P3, PT, R0, R99, PT ;  /* 0x000000630000720c */ /* 0x000fe20003f66270 */
[----:B0-----:R-:W-:Y:S02]  /*2060*/  IMAD R9, R9, R6, RZ ;  /* 0x0000000609097224 */ /* 0x001fe400078e02ff */
[----:B------:R-:W-:Y:S02]  /*2070*/  IMAD.IADD R71, R71, 0x1, R11 ;  /* 0x0000000147477824 */ /* 0x000fe400078e020b */
[----:B------:R-:W-:Y:S02]  /*2080*/  IMAD.IADD R69, R11, 0x1, R69 ;  /* 0x000000010b457824 */ /* 0x000fe400078e0245 */
[----:B------:R-:W-:Y:S01]  /*2090*/  IMAD.IADD R87, R87, 0x1, R28 ;  /* 0x0000000157577824 */ /* 0x000fe200078e021c */
[----:B------:R-:W-:Y:S01]  /*20a0*/  LOP3.LUT R28, R4, R5, RZ, 0xfc, !PT ;  /* 0x00000005041c7212 */ /* 0x000fe200078efcff */
[----:B------:R-:W-:Y:S01]  /*20b0*/  IMAD R11, R138, R7, R9 ;  /* 0x000000078a0b7224 */ /* 0x000fe200078e0209 */
[----:B------:R-:W-:-:S02]  /*20c0*/  ISETP.GE.AND P2, PT, R3, R99, PT ;  /* 0x000000630300720c */ /* 0x000fc40003f46270 */
[C---:B------:R-:W-:Y:S02]  /*20d0*/  SEL R5, R99.reuse, RZ, P0 ;  /* 0x000000ff63057207 */ /* 0x040fe40000000000 */
[C---:B------:R-:W-:Y:S02]  /*20e0*/  SEL R9, R99.reuse, RZ, P3 ;  /* 0x000000ff63097207 */ /* 0x040fe40001800000 */
[----:B------:R-:W-:Y:S01]  /*20f0*/  SEL R4, R99, RZ, P2 ;  /* 0x000000ff63047207 */ /* 0x000fe20001000000 */
[----:B------:R-:W-:Y:S01]  /*2100*/  IMAD.IADD R5, R16, 0x1, R5 ;  /* 0x0000000110057824 */ /* 0x000fe200078e0205 */
[----:B------:R-:W-:Y:S01]  /*2110*/  LOP3.LUT R23, R23, 0xfffffffe, RZ, 0xc0, !PT ;  /* 0xfffffffe17177812 */ /* 0x000fe200078ec0ff */
[----:B------:R-:W-:Y:S02]  /*2120*/  IMAD.IADD R9, R0, 0x1, R9 ;  /* 0x0000000100097824 */ /* 0x000fe400078e0209 */
[----:B------:R-:W-:Y:S01]  /*2130*/  IMAD.WIDE.U32 R66, R138, R6, R16 ;  /* 0x000000068a427225 */ /* 0x000fe200078e0010 */
[----:B------:R-:W-:-:S02]  /*2140*/  @P3 LOP3.LUT R23, R23, 0x1, RZ, 0xfc, !PT ;  /* 0x0000000117173812 */ /* 0x000fc400078efcff */
[----:B------:R-:W-:Y:S01]  /*2150*/  SHF.R.S32.HI R8, RZ, 0x1f, R9 ;  /* 0x0000001fff087819 */ /* 0x000fe20000011409 */
[----:B------:R-:W-:-:S04]  /*2160*/  IMAD.WIDE.U32 R64, R138, R6, R140 ;  /* 0x000000068a407225 */ /* 0x000fc800078e008c */
[----:B------:R-:W-:Y:S01]  /*2170*/  IMAD.IADD R10, R3, 0x1, R4 ;  /* 0x00000001030a7824 */ /* 0x000fe200078e0204 */
[----:B------:R-:W-:Y:S01]  /*2180*/  SHF.R.S32.HI R4, RZ, 0x1f, R5 ;  /* 0x0000001fff047819 */ /* 0x000fe20000011405 */
[----:B------:R-:W-:Y:S01]  /*2190*/  IMAD.IADD R67, R67, 0x1, R11 ;  /* 0x0000000143437824 */ /* 0x000fe200078e020b */
[----:B------:R-:W-:Y:S01]  /*21a0*/  LOP3.LUT R23, R23, 0xfffffffd, RZ, 0xc0, !PT ;  /* 0xfffffffd17177812 */ /* 0x000fe200078ec0ff */
[----:B------:R-:W-:Y:S01]  /*21b0*/  IMAD.IADD R65, R11, 0x1, R65 ;  /* 0x000000010b417824 */ /* 0x000fe200078e0241 */
[----:B------:R-:W-:Y:S02]  /*21c0*/  SHF.R.S32.HI R11, RZ, 0x1f, R10 ;  /* 0x0000001fff0b7819 */ /* 0x000fe4000001140a */
[----:B------:R-:W-:Y:S02]  /*21d0*/  LEA.HI R73, R4, R5, RZ, 0x3 ;  /* 0x0000000504497211 */ /* 0x000fe400078f18ff */
[----:B------:R-:W-:Y:S02]  /*21e0*/  LEA.HI R72, R8, R9, RZ, 0x3 ;  /* 0x0000000908487211 */ /* 0x000fe400078f18ff */
[----:B------:R-:W-:-:S02]  /*21f0*/  LEA.HI R5, R4, R5, RZ, 0x5 ;  /* 0x0000000504057211 */ /* 0x000fc400078f28ff */
[----:B------:R-:W-:Y:S02]  /*2200*/  LEA.HI R9, R8, R9, RZ, 0x5 ;  /* 0x0000000908097211 */ /* 0x000fe400078f28ff */
[----:B------:R-:W-:Y:S02]  /*2210*/  @P2 LOP3.LUT R23, R23, 0x2, RZ, 0xfc, !PT ;  /* 0x0000000217172812 */ /* 0x000fe400078efcff */
[-C--:B------:R-:W-:Y:S01]  /*2220*/  LEA.HI R4, R11, R10.reuse, RZ, 0x3 ;  /* 0x0000000a0b047211 */ /* 0x080fe200078f18ff */
[----:B------:R-:W-:Y:S01]  /*2230*/  IMAD.SHL.U32 R8, R5, 0x80, RZ ;  /* 0x0000008005087824 */ /* 0x000fe200078e00ff */
[----:B------:R-:W-:Y:S01]  /*2240*/  LEA.HI R11, R11, R10, RZ, 0x5 ;  /* 0x0000000a0b0b7211 */ /* 0x000fe200078f28ff */
[----:B------:R-:W-:Y:S01]  /*2250*/  IMAD.SHL.U32 R10, R9, 0x80, RZ ;  /* 0x00000080090a7824 */ /* 0x000fe200078e00ff */
[----:B-----5:R-:W-:Y:S01]  /*2260*/  SHF.R.S32.HI R13, RZ, 0x1f, R97 ;  /* 0x0000001fff0d7819 */ /* 0x020fe20000011461 */
[----:B-1----:R-:W-:Y:S01]  /*2270*/  VIADD R29, R15, 0xffffff80 ;  /* 0xffffff800f1d7836 */ /* 0x002fe20000000000 */
[----:B------:R-:W-:-:S02]  /*2280*/  LOP3.LUT R5, R143, 0x18, R73, 0xf8, !PT ;  /* 0x000000188f057812 */ /* 0x000fc400078ef849 */
[----:B------:R-:W-:Y:S02]  /*2290*/  LOP3.LUT R9, R143, 0x18, R72, 0xf8, !PT ;  /* 0x000000188f097812 */ /* 0x000fe400078ef848 */
[----:B------:R-:W-:Y:S01]  /*22a0*/  LOP3.LUT R23, R23, 0xfffffffb, RZ, 0xc0, !PT ;  /* 0xfffffffb17177812 */ /* 0x000fe200078ec0ff */
[----:B------:R-:W-:Y:S01]  /*22b0*/  IMAD R14, R13, R88, RZ ;  /* 0x000000580d0e7224 */ /* 0x000fe200078e02ff */
[----:B------:R-:W-:Y:S02]  /*22c0*/  LOP3.LUT R8, R8, 0xfffff000, RZ, 0xc0, !PT ;  /* 0xfffff00008087812 */ /* 0x000fe400078ec0ff */
[-C--:B------:R-:W-:Y:S02]  /*22d0*/  LOP3.LUT R5, R5, R144.reuse, RZ, 0x3c, !PT ;  /* 0x0000009005057212 */ /* 0x080fe400078e3cff */
[----:B------:R-:W-:Y:S02]  /*22e0*/  LOP3.LUT R10, R10, 0xfffff000, RZ, 0xc0, !PT ;  /* 0xfffff0000a0a7812 */ /* 0x000fe400078ec0ff */
[----:B------:R-:W-:-:S02]  /*22f0*/  LOP3.LUT R9, R9, R144, RZ, 0x3c, !PT ;  /* 0x0000009009097212 */ /* 0x000fc400078e3cff */
[----:B------:R-:W-:Y:S01]  /*2300*/  LEA.HI R15, R29, R29, RZ, 0x1 ;  /* 0x0000001d1d0f7211 */ /* 0x000fe200078f08ff */
[----:B------:R-:W-:Y:S01]  /*2310*/  IMAD.SHL.U32 R12, R11, 0x80, RZ ;  /* 0x000000800b0c7824 */ /* 0x000fe200078e00ff */
[--C-:B------:R-:W-:Y:S01]  /*2320*/  IADD3 R96, R5, R8, R145.reuse ;  /* 0x0000000805607210 */ /* 0x100fe20007ffe091 */
[----:B------:R-:W-:Y:S01]  /*2330*/  IMAD R8, R13, R6, RZ ;  /* 0x000000060d087224 */ /* 0x000fe200078e02ff */
[----:B------:R-:W-:Y:S01]  /*2340*/  IADD3 R95, R9, R10, R145 ;  /* 0x0000000a095f7210 */ /* 0x000fe20007ffe091 */
[----:B------:R-:W-:Y:S01]  /*2350*/  IMAD R9, R97, R89, R14 ;  /* 0x0000005961097224 */ /* 0x000fe200078e020e */
[----:B------:R-:W-:Y:S01]  /*2360*/  LOP3.LUT R15, R15, 0xfffffffe, RZ, 0xc0, !PT ;  /* 0xfffffffe0f0f7812 */ /* 0x000fe200078ec0ff */
[----:B------:R-:W-:Y:S01]  /*2370*/  IMAD.WIDE.U32 R70, R97, R88, R70 ;  /* 0x0000005861467225 */ /* 0x000fe200078e0046 */
[----:B------:R-:W-:-:S03]  /*2380*/  LOP3.LUT R11, R143, 0x18, R4, 0xf8, !PT ;  /* 0x000000188f0b7812 */ /* 0x000fc600078ef804 */
[----:B------:R-:W-:Y:S01]  /*2390*/  IMAD.WIDE.U32 R68, R97, R88, R68 ;  /* 0x0000005861447225 */ /* 0x000fe200078e0044 */
[----:B------:R-:W-:Y:S02]  /*23a0*/  LOP3.LUT R12, R12, 0xfffff000, RZ, 0xc0, !PT ;  /* 0xfffff0000c0c7812 */ /* 0x000fe400078ec0ff */
[----:B------:R-:W-:Y:S01]  /*23b0*/  LOP3.LUT R11, R11, R144, RZ, 0x3c, !PT ;  /* 0x000000900b0b7212 */ /* 0x000fe200078e3cff */
[C---:B------:R-:W-:Y:S01]  /*23c0*/  IMAD R81, R97.reuse, R7, R8 ;  /* 0x0000000761517224 */ /* 0x040fe200078e0208 */
[----:B------:R-:W-:Y:S01]  /*23d0*/  LOP3.LUT R10, R72, 0xfffffff8, RZ, 0xc0, !PT ;  /* 0xfffffff8480a7812 */ /* 0x000fe200078ec0ff */
[----:B------:R-:W-:-:S04]  /*23e0*/  IMAD.WIDE.U32 R66, R97, R6, R66 ;  /* 0x0000000661427225 */ /* 0x000fc800078e0042 */
[----:B------:R-:W-:Y:S01]  /*23f0*/  VIADD R102, R20, 0x8 ;  /* 0x0000000814667836 */ /* 0x000fe20000000000 */
[----:B------:R-:W-:Y:S01]  /*2400*/  LOP3.LUT R20, R4, 0xfffffff8, RZ, 0xc0, !PT ;  /* 0xfffffff804147812 */ /* 0x000fe200078ec0ff */
[----:B------:R-:W-:Y:S02]  /*2410*/  IMAD.IADD R86, R71, 0x1, R9 ;  /* 0x0000000147567824 */ /* 0x000fe400078e0209 */
[----:B------:R-:W-:Y:S01]  /*2420*/  IMAD.IADD R84, R9, 0x1, R69 ;  /* 0x0000000109547824 */ /* 0x000fe200078e0245 */
[----:B------:R-:W-:Y:S01]  /*2430*/  LOP3.LUT R9, R73, 0xfffffff8, RZ, 0xc0, !PT ;  /* 0xfffffff849097812 */ /* 0x000fe200078ec0ff */
[----:B------:R-:W-:Y:S01]  /*2440*/  IMAD.WIDE.U32 R64, R97, R6, R64 ;  /* 0x0000000661407225 */ /* 0x000fe200078e0040 */
[----:B------:R-:W-:-:S03]  /*2450*/  SHF.L.U64.HI R89, R88, 0x7, R89 ;  /* 0x0000000758597819 */ /* 0x000fc60000010259 */
[----:B------:R-:W-:Y:S01]  /*2460*/  IMAD.IADD R15, R29, 0x1, -R15 ;  /* 0x000000011d0f7824 */ /* 0x000fe200078e0a0f */
[----:B------:R-:W-:Y:S01]  /*2470*/  SHF.L.U64.HI R90, R6, 0x7, R7 ;  /* 0x00000007065a7819 */ /* 0x000fe20000010207 */
[----:B------:R-:W-:Y:S01]  /*2480*/  IMAD.SHL.U32 R5, R88, 0x80, RZ ;  /* 0x0000008058057824 */ /* 0x000fe200078e00ff */
[----:B------:R-:W-:Y:S01]  /*2490*/  IADD3 R94, R11, R12, R145 ;  /* 0x0000000c0b5e7210 */ /* 0x000fe20007ffe091 */
[----:B------:R-:W-:Y:S01]  /*24a0*/  IMAD.IADD R85, R67, 0x1, R81 ;  /* 0x0000000143557824 */ /* 0x000fe200078e0251 */
[----:B------:R-:W-:Y:S01]  /*24b0*/  SHF.R.S32.HI R7, RZ, 0x1f, R34 ;  /* 0x0000001fff077819 */ /* 0x000fe20000011422 */
[----:B------:R-:W-:Y:S01]  /*24c0*/  IMAD.SHL.U32 R6, R6, 0x80, RZ ;  /* 0x0000008006067824 */ /* 0x000fe200078e00ff */
[----:B------:R-:W-:Y:S01]  /*24d0*/  SHF.R.S32.HI R93, RZ, 0x1f, R9 ;  /* 0x0000001fff5d7819 */ /* 0x000fe20000011409 */
[----:B------:R-:W-:Y:S01]  /*24e0*/  IMAD R8, R15, 0xc0, R138 ;  /* 0x000000c00f087824 */ /* 0x000fe200078e028a */
[----:B------:R-:W-:Y:S01]  /*24f0*/  SHF.R.S32.HI R92, RZ, 0x1f, R10 ;  /* 0x0000001fff5c7819 */ /* 0x000fe2000001140a */
[----:B------:R-:W-:Y:S01]  /*2500*/  IMAD.SHL.U32 R99, R99, 0x2, RZ ;  /* 0x0000000263637824 */ /* 0x000fe200078e00ff */
[----:B------:R-:W-:Y:S01]  /*2510*/  SHF.R.S32.HI R91, RZ, 0x1f, R20 ;  /* 0x0000001fff5b7819 */ /* 0x000fe20000011414 */
[----:B------:R-:W-:Y:S01]  /*2520*/  IMAD.IADD R81, R81, 0x1, R65 ;  /* 0x0000000151517824 */ /* 0x000fe200078e0241 */
[----:B------:R-:W-:Y:S01]  /*2530*/  @!P6 BAR.SYNC.DEFER_BLOCKING 0x9, 0x100 ;  /* 0x024400000000eb1d */ /* 0x000fe20000010000 */
[----:B--2---:R-:W-:-:S13]  /*2540*/  LOP3.LUT P1, RZ, R21, 0x2, RZ, 0xc0, !PT ;  /* 0x0000000215ff7812 */ /* 0x004fda000782c0ff */
[----:B------:R-:W-:Y:S02]  /*2550*/  @P1 LOP3.LUT R23, R23, 0x4, RZ, 0xfc, !PT ;  /* 0x0000000417171812 */ /* 0x000fe400078efcff */
[----:B------:R-:W-:-:S04]  /*2560*/  ISETP.GE.AND P1, PT, R136, UR4, PT ;  /* 0x0000000488007c0c */ /* 0x000fc8000bf26270 */
[----:B------:R-:W-:-:S04]  /*2570*/  SEL R21, RZ, 0x20, P1 ;  /* 0x00000020ff157807 */ /* 0x000fc80000800000 */
[C---:B------:R-:W-:Y:S02]  /*2580*/  LOP3.LUT R21, R28.reuse, R21, RZ, 0xfc, !PT ;  /* 0x000000151c157212 */ /* 0x040fe400078efcff */
[----:B------:R-:W-:Y:S02]  /*2590*/  LOP3.LUT R28, R28, 0x1, RZ, 0xc0, !PT ;  /* 0x000000011c1c7812 */ /* 0x000fe400078ec0ff */
[----:B----4-:R-:W-:Y:S02]  /*25a0*/  SHF.R.S32.HI R88, RZ, 0x1f, R25 ;  /* 0x0000001fff587819 */ /* 0x010fe40000011419 */
[C---:B------:R-:W-:Y:S02]  /*25b0*/  LOP3.LUT R29, R21.reuse, 0x2, RZ, 0xc0, !PT ;  /* 0x00000002151d7812 */ /* 0x040fe400078ec0ff */
[----:B------:R-:W-:-:S07]  /*25c0*/  LOP3.LUT R30, R21, 0x4, RZ, 0xc0, !PT ;  /* 0x00000004151e7812 */ /* 0x000fce00078ec0ff */
.L_x_10452:
[----:B--23--:R-:W2:Y:S01]  /*25d0*/  LDL R31, [R1+0x48] ;  /* 0x00004800011f7983 */ /* 0x00cea20000100800 */
[----:B------:R-:W0:Y:S03]  /*25e0*/  LDC R76, c[0x0][0x430] ;  /* 0x00010c00ff4c7b82 */ /* 0x000e260000000800 */
[----:B------:R-:W3:Y:S01]  /*25f0*/  LDL R35, [R1+0x44] ;  /* 0x0000440001237983 */ /* 0x000ee20000100800 */
[----:B------:R-:W-:-:S04]  /*2600*/  VIADD R26, R26, 0xffffffff ;  /* 0xffffffff1a1a7836 */ /* 0x000fc80000000000 */
[----:B------:R-:W-:Y:S01]  /*2610*/  IMAD R12, R26, 0x80, R8 ;  /* 0x000000801a0c7824 */ /* 0x000fe200078e0208 */
[----:B-1----:R-:W1:Y:S04]  /*2620*/  LDC R98, c[0x0][0x3f4] ;  /* 0x0000fd00ff627b82 */ /* 0x002e680000000800 */
[----:B------:R-:W-:Y:S02]  /*2630*/  ISETP.GE.AND P1, PT, R12, R24, PT ;  /* 0x000000180c00720c */ /* 0x000fe40003f26270 */
[----:B0-----:R-:W-:Y:S02]  /*2640*/  ISETP.NE.AND P2, PT, R76, 0x1, PT ;  /* 0x000000014c00780c */ /* 0x001fe40003f45270 */
[----:B------:R-:W-:-:S11]  /*2650*/  ISETP.GT.OR P1, PT, R8, 0x7f, P1 ;  /* 0x0000007f0800780c */ /* 0x000fd60000f24670 */
[----:B------:R-:W0:Y:S08]  /*2660*/  @P2 LDC R11, c[0x0][0x434] ;  /* 0x00010d00ff0b2b82 */ /* 0x000e300000000800 */
[----:B------:R-:W4:Y:S08]  /*2670*/  @P2 LDC R32, c[0x0][0x438] ;  /* 0x00010e00ff202b82 */ /* 0x000f300000000800 */
[----:B------:R-:W1:Y:S01]  /*2680*/  @!P1 LDC.64 R14, c[0x0][0x428] ;  /* 0x00010a00ff0e9b82 */ /* 0x000e620000000a00 */
[----:B------:R-:W-:-:S07]  /*2690*/  IMAD.IADD R38, R87, 0x1, R12 ;  /* 0x0000000157267824 */ /* 0x000fce00078e020c */
[----:B------:R-:W1:Y:S01]  /*26a0*/  @!P1 LDC.64 R12, c[0x0][0x418] ;  /* 0x00010600ff0c9b82 */ /* 0x000e620000000a00 */
[----:B0-----:R-:W-:-:S04]  /*26b0*/  @P2 IMAD.HI.U32 R11, R38, R11, RZ ;  /* 0x0000000b260b2227 */ /* 0x001fc800078e00ff */
[----:B------:R-:W-:Y:S01]  /*26c0*/  IMAD.MOV.U32 R36, RZ, RZ, R38 ;  /* 0x000000ffff247224 */ /* 0x000fe200078e0026 */
[----:B----4-:R-:W-:-:S04]  /*26d0*/  @P2 SHF.R.U32.HI R36, RZ, R32, R11 ;  /* 0x00000020ff242219 */ /* 0x010fc8000001160b */
[----:B------:R-:W-:Y:S01]  /*26e0*/  @!P1 SHF.R.S32.HI R37, RZ, 0x1f, R36 ;  /* 0x0000001fff259819 */ /* 0x000fe20000011424 */
[----:B-1----:R-:W-:-:S04]  /*26f0*/  @!P1 IMAD R32, R88, R14, RZ ;  /* 0x0000000e58209224 */ /* 0x002fc800078e02ff */
[C---:B------:R-:W-:Y:S02]  /*2700*/  @!P1 IMAD R11, R25.reuse, R15, R32 ;  /* 0x0000000f190b9224 */ /* 0x040fe400078e0220 */
[----:B------:R-:W-:-:S04]  /*2710*/  @!P1 IMAD.WIDE.U32 R14, R25, R14, R36 ;  /* 0x0000000e190e9225 */ /* 0x000fc800078e0024 */
[----:B------:R-:W-:Y:S01]  /*2720*/  @!P1 IMAD.IADD R11, R15, 0x1, R11 ;  /* 0x000000010f0b9824 */ /* 0x000fe200078e020b */
[----:B------:R-:W-:-:S04]  /*2730*/  @!P1 LEA R12, P2, R14, R12, 0x2 ;  /* 0x0000000c0e0c9211 */ /* 0x000fc800078410ff */
[----:B------:R-:W-:Y:S02]  /*2740*/  @!P1 LEA.HI.X R13, R14, R13, R11, 0x2, P2 ;  /* 0x0000000d0e0d9211 */ /* 0x000fe400010f140b */
[----:B------:R-:W-:Y:S01]  /*2750*/  ISETP.GE.AND P2, PT, R98, 0x1, PT ;  /* 0x000000016200780c */ /* 0x000fe20003f46270 */
[----:B------:R-:W-:Y:S01]  /*2760*/  IMAD.MOV.U32 R75, RZ, RZ, RZ ;  /* 0x000000ffff4b7224 */ /* 0x000fe200078e00ff */
[----:B------:R-:W-:Y:S05]  /*2770*/  YIELD ;  /* 0x0000000000007946 */ /* 0x000fea0003800000 */
[----:B------:R-:W-:Y:S01]  /*2780*/  IMAD.MOV R11, RZ, RZ, -R36 ;  /* 0x000000ffff0b7224 */ /* 0x000fe200078e0a24 */
[----:B------:R-:W-:Y:S01]  /*2790*/  BSSY B0, `(.L_x_10394) ;  /* 0x0000427000007945 */ /* 0x000fe20003800000 */
[----:B------:R0:W5:Y:S01]  /*27a0*/  @!P1 LDG.E R75, desc[UR42][R12.64] ;  /* 0x0000002a0c4b9981 */ /* 0x000162000c1e1900 */
[----:B------:R-:W-:Y:S01]  /*27b0*/  ISETP.GT.AND P1, PT, R26, R74, PT ;  /* 0x0000004a1a00720c */ /* 0x000fe20003f24270 */
[----:B------:R-:W-:Y:S01]  /*27c0*/  IMAD R76, R76, R11, R38 ;  /* 0x0000000b4c4c7224 */ /* 0x000fe200078e0226 */
[----:B--2---:R-:W-:Y:S01]  /*27d0*/  LOP3.LUT P3, RZ, R31, 0x2, RZ, 0xc0, !PT ;  /* 0x000000021fff7812 */ /* 0x004fe2000786c0ff */
[----:B---3--:R-:W-:-:S04]  /*27e0*/  IMAD R14, R18, 0x3000, R35 ;  /* 0x00003000120e7824 */ /* 0x008fc800078e0223 */
[----:B------:R-:W-:-:S08]  /*27f0*/  VIADD R32, R14, 0x10 ;  /* 0x000000100e207836 */ /* 0x000fd00000000000 */
[C---:B------:R-:W-:Y:S02]  /*2800*/  @P3 VIADD R32, R14.reuse, 0xfffffff0 ;  /* 0xfffffff00e203836 */ /* 0x040fe40000000000 */
[--C-:B------:R-:W-:Y:S02]  /*2810*/  IMAD R35, R14, 0x2, R27.reuse ;  /* 0x000000020e237824 */ /* 0x100fe400078e021b */
[----:B------:R-:W-:Y:S01]  /*2820*/  IMAD R32, R32, 0x2, R27 ;  /* 0x0000000220207824 */ /* 0x000fe200078e021b */
[----:B0-----:R-:W-:Y:S06]  /*2830*/  @!P2 BRA `(.L_x_10395) ;  /* 0x0000003c004ca947 */ /* 0x001fec0003800000 */
[----:B------:R-:W-:Y:S01]  /*2840*/  SHF.R.S32.HI R77, RZ, 0x1f, R76 ;  /* 0x0000001fff4d7819 */ /* 0x000fe2000001144c */
[----:B------:R-:W-:Y:S01]  /*2850*/  ULDC.64 UR4, c[0x0][0x300] ;  /* 0x0000c00000047ab9 */ /* 0x000fe20000000a00 */
[----:B-----5:R-:W-:Y:S01]  /*2860*/  SHF.R.S32.HI R78, RZ, 0x1f, R75 ;  /* 0x0000001fff4e7819 */ /* 0x020fe2000001144b */
[----:B------:R-:W-:-:S04]  /*2870*/  IMAD.WIDE.U32 R12, R76, UR4, RZ ;  /* 0x000000044c0c7c25 */ /* 0x000fc8000f8e00ff */
[----:B------:R-:W-:Y:S02]  /*2880*/  IMAD R11, R77, UR4, RZ ;  /* 0x000000044d0b7c24 */ /* 0x000fe4000f8e02ff */
[----:B------:R-:W-:Y:S02]  /*2890*/  IMAD R36, R89, R26, RZ ;  /* 0x0000001a59247224 */ /* 0x000fe400078e02ff */
[----:B------:R-:W-:Y:S01]  /*28a0*/  IMAD R11, R76, UR5, R11 ;  /* 0x000000054c0b7c24 */ /* 0x000fe2000f8e020b */
[----:B------:R-:W-:Y:S01]  /*28b0*/  ULDC.64 UR4, c[0x0][0x310] ;  /* 0x0000c40000047ab9 */ /* 0x000fe20000000a00 */
[----:B------:R-:W-:Y:S02]  /*28c0*/  IMAD R79, R26, -0x80, R24 ;  /* 0xffffff801a4f7824 */ /* 0x000fe400078e0218 */
[----:B------:R-:W-:Y:S02]  /*28d0*/  IMAD R14, R78, UR4, RZ ;  /* 0x000000044e0e7c24 */ /* 0x000fe4000f8e02ff */
[----:B------:R-:W-:Y:S01]  /*28e0*/  IMAD.IADD R13, R13, 0x1, R11 ;  /* 0x000000010d0d7824 */ /* 0x000fe200078e020b */
[----:B------:R-:W-:Y:S01]  /*28f0*/  VIMNMX R79, R79, 0x80, PT ;  /* 0x000000804f4f7848 */ /* 0x000fe20003fe0100 */
[----:B------:R-:W-:-:S02]  /*2900*/  IMAD R11, R75, UR5, R14 ;  /* 0x000000054b0b7c24 */ /* 0x000fc4000f8e020e */
[----:B------:R-:W-:Y:S01]  /*2910*/  IMAD.WIDE.U32 R12, R75, UR4, R12 ;  /* 0x000000044b0c7c25 */ /* 0x000fe2000f8e000c */
[----:B------:R-:W-:-:S03]  /*2920*/  ULDC.64 UR4, c[0x0][0x308] ;  /* 0x0000c20000047ab9 */ /* 0x000fc60000000a00 */
[----:B------:R-:W-:Y:S02]  /*2930*/  IMAD R15, R7, UR4, RZ ;  /* 0x00000004070f7c24 */ /* 0x000fe4000f8e02ff */
[----:B------:R-:W-:Y:S01]  /*2940*/  IMAD.IADD R13, R13, 0x1, R11 ;  /* 0x000000010d0d7824 */ /* 0x000fe200078e020b */
[----:B------:R-:W-:Y:S01]  /*2950*/  SHF.R.S32.HI R11, RZ, 0x1f, R26 ;  /* 0x0000001fff0b7819 */ /* 0x000fe2000001141a */
[C---:B------:R-:W-:Y:S02]  /*2960*/  IMAD R15, R34.reuse, UR5, R15 ;  /* 0x00000005220f7c24 */ /* 0x040fe4000f8e020f */
[----:B------:R-:W-:Y:S01]  /*2970*/  IMAD.WIDE.U32 R12, R34, UR4, R12 ;  /* 0x00000004220c7c25 */ /* 0x000fe2000f8e000c */
[----:B------:R-:W-:-:S03]  /*2980*/  ULDC.64 UR4, c[0x0][0x2e8] ;  /* 0x0000ba0000047ab9 */ /* 0x000fc60000000a00 */
[----:B------:R-:W-:Y:S01]  /*2990*/  IMAD.IADD R61, R13, 0x1, R15 ;  /* 0x000000010d3d7824 */ /* 0x000fe200078e020f */
[----:B------:R-:W-:Y:S01]  /*29a0*/  LEA R60, P2, R12, UR4, 0x1 ;  /* 0x000000040c3c7c11 */ /* 0x000fe2000f8408ff */
[----:B------:R-:W-:Y:S01]  /*29b0*/  ULDC.U8 UR4, c[0x0][0x410] ;  /* 0x0001040000047ab9 */ /* 0x000fe20000000000 */
[----:B------:R-:W-:Y:S02]  /*29c0*/  IMAD R14, R90, R26, RZ ;  /* 0x0000001a5a0e7224 */ /* 0x000fe400078e02ff */
[----:B------:R-:W-:Y:S01]  /*29d0*/  LEA.HI.X R61, R12, UR5, R61, 0x1, P2 ;  /* 0x000000050c3d7c11 */ /* 0x000fe200090f0c3d */
[C---:B------:R-:W-:Y:S01]  /*29e0*/  IMAD R37, R11.reuse, R5, R36 ;  /* 0x000000050b257224 */ /* 0x040fe200078e0224 */
[----:B------:R-:W-:Y:S01]  /*29f0*/  ISETP.NE.AND P2, PT, RZ, UR4, PT ;  /* 0x00000004ff007c0c */ /* 0x000fe2000bf45270 */
[----:B------:R-:W-:Y:S02]  /*2a00*/  IMAD R31, R11, R6, R14 ;  /* 0x000000060b1f7224 */ /* 0x000fe400078e020e */
[----:B------:R-:W-:-:S04]  /*2a10*/  IMAD.WIDE.U32 R14, R6, R26, RZ ;  /* 0x0000001a060e7225 */ /* 0x000fc800078e00ff */
        /* <DEDUP_REMOVED lines=19> */
[----:B------:R-:W2:Y:S04]  /*2b50*/  LDL R83, [R1+0x20] ;  /* 0x0000200001537983 */ /* 0x000ea80000100800 */
[----:B------:R-:W3:Y:S04]  /*2b60*/  LDL R82, [R1+0x18] ;  /* 0x0000180001527983 */ /* 0x000ee80000100800 */
[----:B------:R-:W4:Y:S04]  /*2b70*/  LDL R80, [R1+0x1c] ;  /* 0x00001c0001507983 */ /* 0x000f280000100800 */
[----:B------:R-:W4:Y:S04]  /*2b80*/  LDL R63, [R1+0x24] ;  /* 0x00002400013f7983 */ /* 0x000f280000100800 */
[----:B------:R-:W4:Y:S01]  /*2b90*/  LDL R62, [R1+0x28] ;  /* 0x00002800013e7983 */ /* 0x000f220000100800 */
[----:B------:R-:W-:Y:S01]  /*2ba0*/  IADD3 R14, P2, R64, R14, RZ ;  /* 0x0000000e400e7210 */ /* 0x000fe20007f5e0ff */
[----:B------:R-:W-:Y:S01]  /*2bb0*/  ULDC.64 UR4, c[0x0][0x3e8] ;  /* 0x0000fa0000047ab9 */ /* 0x000fe20000000a00 */
[----:B------:R-:W-:-:S02]  /*2bc0*/  CS2R R56, SRZ ;  /* 0x0000000000387805 */ /* 0x000fc4000001ff00 */
[----:B------:R-:W-:Y:S01]  /*2bd0*/  CS2R R58, SRZ ;  /* 0x00000000003a7805 */ /* 0x000fe2000001ff00 */
[----:B------:R-:W-:Y:S01]  /*2be0*/  IMAD.X R13, R11, 0x1, R81, P2 ;  /* 0x000000010b0d7824 */ /* 0x000fe200010e0651 */
[----:B------:R-:W-:-:S05]  /*2bf0*/  IADD3 R11, P2, R68, R12, RZ ;  /* 0x0000000c440b7210 */ /* 0x000fca0007f5e0ff */
[----:B------:R-:W-:Y:S01]  /*2c00*/  IMAD.X R36, R31, 0x1, R84, P2 ;  /* 0x000000011f247824 */ /* 0x000fe200010e0654 */
        /* <DEDUP_REMOVED lines=19> */
[----:B------:R0:W5:Y:S04]  /*2d40*/  @!P2 LDG.E.64 R52, desc[UR42][R12.64+0x10] ;  /* 0x0000102a0c34a981 */ /* 0x000168000c1e1b00 */
[----:B------:R0:W5:Y:S01]  /*2d50*/  @!P2 LDG.E.64 R54, desc[UR42][R14.64+0x10] ;  /* 0x0000102a0e36a981 */ /* 0x000162000c1e1b00 */
[----:B---3--:R-:W-:-:S13]  /*2d60*/  ISETP.GE.AND P2, PT, R82, R98, PT ;  /* 0x000000625200720c */ /* 0x008fda0003f46270 */
[----:B------:R0:W5:Y:S04]  /*2d70*/  @!P2 LDG.E.64 R48, desc[UR42][R12.64+0x20] ;  /* 0x0000202a0c30a981 */ /* 0x000168000c1e1b00 */
[----:B------:R0:W5:Y:S01]  /*2d80*/  @!P2 LDG.E.64 R50, desc[UR42][R14.64+0x20] ;  /* 0x0000202a0e32a981 */ /* 0x000162000c1e1b00 */
[----:B----4-:R-:W-:-:S13]  /*2d90*/  ISETP.GE.AND P2, PT, R80, R98, PT ;  /* 0x000000625000720c */ /* 0x010fda0003f46270 */
[----:B------:R0:W5:Y:S04]  /*2da0*/  @!P2 LDG.E.64 R44, desc[UR42][R12.64+0x30] ;  /* 0x0000302a0c2ca981 */ /* 0x000168000c1e1b00 */
[----:B------:R0:W5:Y:S01]  /*2db0*/  @!P2 LDG.E.64 R46, desc[UR42][R14.64+0x30] ;  /* 0x0000302a0e2ea981 */ /* 0x000162000c1e1b00 */
[----:B------:R-:W-:-:S13]  /*2dc0*/  ISETP.GE.AND P2, PT, R63, R98, PT ;  /* 0x000000623f00720c */ /* 0x000fda0003f46270 */
[----:B------:R0:W5:Y:S04]  /*2dd0*/  @!P2 LDG.E.64 R40, desc[UR42][R12.64+0x40] ;  /* 0x0000402a0c28a981 */ /* 0x000168000c1e1b00 */
[----:B------:R0:W5:Y:S01]  /*2de0*/  @!P2 LDG.E.64 R42, desc[UR42][R14.64+0x40] ;  /* 0x0000402a0e2aa981 */ /* 0x000162000c1e1b00 */
[----:B------:R-:W-:-:S13]  /*2df0*/  ISETP.GE.AND P2, PT, R62, R98, PT ;  /* 0x000000623e00720c */ /* 0x000fda0003f46270 */
[----:B------:R0:W5:Y:S04]  /*2e00*/  @!P2 LDG.E.64 R36, desc[UR42][R12.64+0x50] ;  /* 0x0000502a0c24a981 */ /* 0x000168000c1e1b00 */
[----:B------:R0:W5:Y:S02]  /*2e10*/  @!P2 LDG.E.64 R38, desc[UR42][R14.64+0x50] ;  /* 0x0000502a0e26a981 */ /* 0x000164000c1e1b00 */
.L_x_10398:
[----:B------:R-:W-:Y:S05]  /*2e20*/  BSYNC B1 ;  /* 0x0000000000017941 */ /* 0x000fea0003800000 */
.L_x_10397:
[----:B-----5:R-:W-:Y:S01]  /*2e30*/  IMAD.MOV.U32 R11, RZ, RZ, R36 ;  /* 0x000000ffff0b7224 */ /* 0x020fe200078e0024 */
[----:B------:R-:W-:Y:S01]  /*2e40*/  UISETP.NE.AND UP0, UPT, UR40, 0x3, UPT ;  /* 0x000000032800788c */ /* 0x000fe2000bf05270 */
[----:B0-----:R-:W-:Y:S02]  /*2e50*/  IMAD.MOV.U32 R12, RZ, RZ, R37 ;  /* 0x000000ffff0c7224 */ /* 0x001fe400078e0025 */
        /* <DEDUP_REMOVED lines=16> */
[----:B------:R-:W-:Y:S02]  /*2f60*/  PRMT R113, R14, 0x7610, R113 ;  /* 0x000076100e717816 */ /* 0x000fe40000000071 */
[----:B------:R-:W-:Y:S01]  /*2f70*/  PRMT R116, R11, 0x7610, R116 ;  /* 0x000076100b747816 */ /* 0x000fe20000000074 */
[----:B------:R-:W-:Y:S01]  /*2f80*/  IMAD.MOV.U32 R11, RZ, RZ, R56 ;  /* 0x000000ffff0b7224 */ /* 0x000fe200078e0038 */
[----:B------:R-:W-:Y:S01]  /*2f90*/  PRMT R104, R104, 0x5410, R12 ;  /* 0x0000541068687816 */ /* 0x000fe2000000000c */
[----:B------:R-:W-:-:S05]  /*2fa0*/  IMAD.MOV.U32 R12, RZ, RZ, R57 ;  /* 0x000000ffff0c7224 */ /* 0x000fca00078e0039 */
[----:B------:R-:W-:Y:S01]  /*2fb0*/  PRMT R82, R11, 0x5410, R12 ;  /* 0x000054100b527816 */ /* 0x000fe2000000000c */
[----:B------:R-:W-:Y:S02]  /*2fc0*/  IMAD.MOV.U32 R11, RZ, RZ, R38 ;  /* 0x000000ffff0b7224 */ /* 0x000fe400078e0026 */
        /* <DEDUP_REMOVED lines=20> */
[----:B------:R-:W-:-:S05]  /*3110*/  IMAD.MOV.U32 R12, RZ, RZ, R59 ;  /* 0x000000ffff0c7224 */ /* 0x000fca00078e003b */
[----:B------:R-:W-:Y:S01]  /*3120*/  PRMT R83, R11, 0x5410, R12 ;  /* 0x000054100b537816 */ /* 0x000fe2000000000c */
[----:B------:R-:W-:Y:S06]  /*3130*/  @!P2 BRA `(.L_x_10399) ;  /* 0x000000000004a947 */ /* 0x000fec0003800000 */
[----:B------:R-:W-:Y:S01]  /*3140*/  BPT.TRAP 0x1 ;  /* 0x000000040000795c */ /* 0x000fe20000300000 */
.L_x_10399:
[----:B------:R-:W-:Y:S01]  /*3150*/  IMAD R31, R18, 0x8, R2 ;  /* 0x00000008121f7824 */ /* 0x000fe200078e0202 */
[----:B------:R-:W-:Y:S01]  /*3160*/  SHF.L.U32 R80, R137, 0x1f, RZ ;  /* 0x0000001f89507819 */ /* 0x000fe200000006ff */
[----:B------:R-:W-:Y:S03]  /*3170*/  BSSY B1, `(.L_x_10400) ;  /* 0x0000003000017945 */ /* 0x000fe60003800000 */
[----:B------:R-:W0:Y:S02]  /*3180*/  SYNCS.PHASECHK.TRANS64.TRYWAIT P4, [R31+URZ+0x2d890], R80 ;  /* 0x02d890501f0075a7 */ /* 0x000e24000808017f */
[----:B0-----:R-:W-:Y:S05]  /*3190*/  @!P4 BRA `(.L_x_10401) ;  /* 0x0000015c0088c947 */ /* 0x001fea0003800000 */
.L_x_10650:
[----:B------:R-:W-:Y:S05]  /*31a0*/  BSYNC B1 ;  /* 0x0000000000017941 */ /* 0x000fea0003800000 */
.L_x_10400:
[----:B------:R-:W-:-:S03]  /*31b0*/  UMOV UR4, 0xffffffff ;  /* 0xffffffff00047882 */ /* 0x000fc60000000000 */
[----:B------:R-:W-:Y:S05]  /*31c0*/  BRA.DIV UR4, `(.L_x_10402) ;  /* 0x0000015e04907947 */ /* 0x000fea000b800000 */
[----:B------:R-:W1:Y:S04]  /*31d0*/  SHFL.IDX PT, R61, R61, RZ, 0x1e1f ;  /* 0x001e1fff3d3d7589 */ /* 0x000e6800000e0000 */
[----:B------:R-:W2:Y:S02]  /*31e0*/  SHFL.IDX PT, R60, R60, RZ, 0x1e1f ;  /* 0x001e1fff3c3c7589 */ /* 0x000ea400000e0000 */
.L_x_10654:
[----:B------:R-:W-:Y:S05]  /*31f0*/  @P3 BRA `(.L_x_10403) ;  /* 0x0000003800003947 */ /* 0x000fea0003800000 */
[----:B------:R-:W-:Y:S01]  /*3200*/  ISETP.NE.AND P3, PT, R28, RZ, PT ;  /* 0x000000ff1c00720c */ /* 0x000fe20003f65270 */
[----:B------:R-:W-:-:S12]  /*3210*/  BSSY B1, `(.L_x_10404) ;  /* 0x0000036000017945 */ /* 0x000fd80003800000 */
[----:B------:R-:W-:Y:S05]  /*3220*/  @!P3 BRA `(.L_x_10405) ;  /* 0x0000000000d0b947 */ /* 0x000fea0003800000 */
[----:B------:R3:W4:Y:S01]  /*3230*/  LDS.128 R12, [R35+0x15000] ;  /* 0x01500000230c7984 */ /* 0x0007220000000c00 */
[----:B------:R-:W-:Y:S01]  /*3240*/  ISETP.GE.AND P3, PT, R140, R98, PT ;  /* 0x000000628c00720c */ /* 0x000fe20003f66270 */
[----:B------:R-:W-:-:S12]  /*3250*/  BSSY B2, `(.L_x_10406) ;  /* 0x000002e000027945 */ /* 0x000fd80003800000 */
[----:B---3--:R-:W-:Y:S05]  /*3260*/  @P3 BRA `(.L_x_10407) ;  /* 0x0000000000b03947 */ /* 0x008fea0003800000 */
[--C-:B------:R-:W-:Y:S02]  /*3270*/  SHF.R.U64 R11, R56, 0x10, R57.reuse ;  /* 0x00000010380b7819 */ /* 0x100fe40000001239 */
[----:B------:R-:W-:Y:S02]  /*3280*/  SHF.R.U32.HI R56, RZ, 0x10, R57 ;  /* 0x00000010ff387819 */ /* 0x000fe40000011639 */
[--C-:B------:R-:W-:Y:S02]  /*3290*/  SHF.R.U64 R57, R58, 0x10, R59.reuse ;  /* 0x000000103a397819 */ /* 0x100fe4000000123b */
[----:B------:R-:W-:Y:S02]  /*32a0*/  SHF.R.U32.HI R58, RZ, 0x10, R59 ;  /* 0x00000010ff3a7819 */ /* 0x000fe4000001163b */
[----:B------:R-:W-:Y:S02]  /*32b0*/  PRMT R57, R83, 0x5410, R57 ;  /* 0x0000541053397816 */ /* 0x000fe40000000039 */
[----:B------:R-:W-:-:S02]  /*32c0*/  PRMT R11, R82, 0x5410, R11 ;  /* 0x00005410520b7816 */ /* 0x000fc4000000000b */
[----:B------:R-:W-:Y:S01]  /*32d0*/  PRMT R59, R82, 0x5432, R56 ;  /* 0x00005432523b7816 */ /* 0x000fe20000000038 */
[----:B----4-:R-:W-:Y:S01]  /*32e0*/  IMAD.U32 R82, R13, 0x10000, RZ ;  /* 0x000100000d527824 */ /* 0x010fe200078e00ff */
[----:B------:R-:W-:Y:S02]  /*32f0*/  PRMT R56, R83, 0x5432, R58 ;  /* 0x0000543253387816 */ /* 0x000fe4000000003a */
[----:B------:R-:W-:Y:S02]  /*3300*/  LOP3.LUT R108, R13, 0xffff0000, RZ, 0xc0, !PT ;  /* 0xffff00000d6c7812 */ /* 0x000fe400078ec0ff */
[C---:B------:R-:W-:Y:S01]  /*3310*/  LOP3.LUT R83, R57.reuse, 0xffff0000, RZ, 0xc0, !PT ;  /* 0xffff000039537812 */ /* 0x040fe200078ec0ff */
[----:B------:R-:W-:Y:S01]  /*3320*/  IMAD.U32 R57, R57, 0x10000, RZ ;  /* 0x0001000039397824 */ /* 0x000fe200078e00ff */
[C---:B------:R-:W-:Y:S01]  /*3330*/  LOP3.LUT R13, R11.reuse, 0xffff0000, RZ, 0xc0, !PT ;  /* 0xffff00000b0d7812 */ /* 0x040fe200078ec0ff */
[----:B------:R-:W-:Y:S02]  /*3340*/  IMAD.U32 R11, R11, 0x10000, RZ ;  /* 0x000100000b0b7824 */ /* 0x000fe400078e00ff */
[----:B------:R-:W-:-:S02]  /*3350*/  FMUL.FTZ R103, R108, R83 ;  /* 0x000000536c677220 */ /* 0x000fc40000410000 */
[-C--:B------:R-:W-:Y:S02]  /*3360*/  FMUL.FTZ R108, R108, R13.reuse ;  /* 0x0000000d6c6c7220 */ /* 0x080fe40000410000 */
[C---:B------:R-:W-:Y:S01]  /*3370*/  FFMA.FTZ R58, R82.reuse, R13, -R103 ;  /* 0x0000000d523a7223 */ /* 0x040fe20000010867 */
[C---:B------:R-:W-:Y:S02]  /*3380*/  IMAD.U32 R103, R59.reuse, 0x10000, RZ ;  /* 0x000100003b677824 */ /* 0x040fe400078e00ff */
[----:B------:R-:W-:Y:S01]  /*3390*/  FFMA.FTZ R13, R82, R83, R108 ;  /* 0x00000053520d7223 */ /* 0x000fe2000001006c */
[----:B------:R-:W-:Y:S01]  /*33a0*/  LOP3.LUT R82, R14, 0xffff0000, RZ, 0xc0, !PT ;  /* 0xffff00000e527812 */ /* 0x000fe200078ec0ff */
[----:B------:R-:W-:Y:S01]  /*33b0*/  IMAD.U32 R83, R56, 0x10000, RZ ;  /* 0x0001000038537824 */ /* 0x000fe200078e00ff */
[----:B------:R-:W-:Y:S01]  /*33c0*/  LOP3.LUT R59, R59, 0xffff0000, RZ, 0xc0, !PT ;  /* 0xffff00003b3b7812 */ /* 0x000fe200078ec0ff */
[----:B------:R-:W-:Y:S01]  /*33d0*/  IMAD.U32 R14, R14, 0x10000, RZ ;  /* 0x000100000e0e7824 */ /* 0x000fe200078e00ff */
[----:B------:R-:W-:Y:S01]  /*33e0*/  F2FP.BF16.F32.PACK_AB R13, R13, R58 ;  /* 0x0000003a0d0d723e */ /* 0x000fe200000010ff */
        /* <DEDUP_REMOVED lines=12> */
[----:B------:R-:W-:-:S03]  /*34b0*/  IMAD.U32 R12, R12, 0x10000, RZ ;  /* 0x000100000c0c7824 */ /* 0x000fc600078e00ff */
[----:B------:R-:W-:Y:S01]  /*34c0*/  F2FP.BF16.F32.PACK_AB R15, R14, R15 ;  /* 0x0000000f0e0f723e */ /* 0x000fe200000010ff */
[C---:B------:R-:W-:Y:S01]  /*34d0*/  FMUL.FTZ R59, R56.reuse, R57 ;  /* 0x00000039383b7220 */ /* 0x040fe20000410000 */
[----:B------:R-:W-:Y:S01]  /*34e0*/  FMUL.FTZ R56, R56, R11 ;  /* 0x0000000b38387220 */ /* 0x000fe20000410000 */
[----:B------:R-:W-:Y:S02]  /*34f0*/  F2FP.BF16.F32.PACK_AB R14, R82, R105 ;  /* 0x00000069520e723e */ /* 0x000fe400000010ff */
[C---:B------:R-:W-:Y:S01]  /*3500*/  FFMA.FTZ R59, R12.reuse, R11, -R59 ;  /* 0x0000000b0c3b7223 */ /* 0x040fe2000001083b */
[----:B------:R-:W-:-:S05]  /*3510*/  FFMA.FTZ R56, R12, R57, R56 ;  /* 0x000000390c387223 */ /* 0x000fca0000010038 */
[----:B------:R-:W-:-:S07]  /*3520*/  F2FP.BF16.F32.PACK_AB R12, R56, R59 ;  /* 0x0000003b380c723e */ /* 0x000fce00000010ff */
.L_x_10407:
[----:B------:R-:W-:Y:S05]  /*3530*/  BSYNC B2 ;  /* 0x0000000000027941 */ /* 0x000fea0003800000 */
.L_x_10406:
[----:B--2---:R-:W-:-:S04]  /*3540*/  LEA R56, P3, R16, R60, 0x1 ;  /* 0x0000003c10387211 */ /* 0x004fc800078608ff */
[----:B-1----:R-:W-:-:S05]  /*3550*/  LEA.HI.X R57, R16, R61, R17, 0x1, P3 ;  /* 0x0000003d10397211 */ /* 0x002fca00018f0c11 */
[----:B----4-:R3:W-:Y:S04]  /*3560*/  ST.E.128 desc[UR42][R56.64], R12 ;  /* 0x0000000c38007985 */ /* 0x0107e8000c101d2a */
.L_x_10405:
[----:B------:R-:W-:Y:S05]  /*3570*/  BSYNC B1 ;  /* 0x0000000000017941 */ /* 0x000fea0003800000 */
.L_x_10404:
[----:B------:R-:W-:Y:S01]  /*3580*/  ISETP.NE.AND P3, PT, R29, RZ, PT ;  /* 0x000000ff1d00720c */ /* 0x000fe20003f65270 */
[----:B------:R-:W-:-:S12]  /*3590*/  BSSY B1, `(.L_x_10408) ;  /* 0x0000039000017945 */ /* 0x000fd80003800000 */
[----:B------:R-:W-:Y:S05]  /*35a0*/  @!P3 BRA `(.L_x_10409) ;  /* 0x0000000000dcb947 */ /* 0x000fea0003800000 */
[----:B------:R-:W4:Y:S01]  /*35b0*/  LDL R11, [R1+0x20] ;  /* 0x00002000010b7983 */ /* 0x000f220000100800 */
[----:B------:R-:W-:Y:S03]  /*35c0*/  BSSY B2, `(.L_x_10410) ;  /* 0x0000030000027945 */ /* 0x000fe60003800000 */
[----:B---3--:R3:W0:Y:S01]  /*35d0*/  LDS.128 R12, [R32+0x15000] ;  /* 0x01500000200c7984 */ /* 0x0086220000000c00 */
[----:B----4-:R-:W-:-:S13]  /*35e0*/  ISETP.GE.AND P3, PT, R11, R98, PT ;  /* 0x000000620b00720c */ /* 0x010fda0003f66270 */
[----:B0--3--:R-:W-:Y:S05]  /*35f0*/  @P3 BRA `(.L_x_10411) ;  /* 0x0000000000b03947 */ /* 0x009fea0003800000 */
[--C-:B------:R-:W-:Y:S01]  /*3600*/  SHF.R.U64 R11, R52, 0x10, R53.reuse ;  /* 0x00000010340b7819 */ /* 0x100fe20000001235 */
[C---:B------:R-:W-:Y:S01]  /*3610*/  IMAD.U32 R56, R13.reuse, 0x10000, RZ ;  /* 0x000100000d387824 */ /* 0x040fe200078e00ff */
[----:B------:R-:W-:Y:S02]  /*3620*/  SHF.R.U32.HI R52, RZ, 0x10, R53 ;  /* 0x00000010ff347819 */ /* 0x000fe40000011635 */
[----:B------:R-:W-:Y:S02]  /*3630*/  SHF.R.U64 R53, R54, 0x10, R55 ;  /* 0x0000001036357819 */ /* 0x000fe40000001237 */
[----:B------:R-:W-:Y:S02]  /*3640*/  PRMT R11, R116, 0x5410, R11 ;  /* 0x00005410740b7816 */ /* 0x000fe4000000000b */
[----:B------:R-:W-:Y:S02]  /*3650*/  PRMT R53, R118, 0x5410, R53 ;  /* 0x0000541076357816 */ /* 0x000fe40000000035 */
[----:B------:R-:W-:-:S02]  /*3660*/  LOP3.LUT R58, R13, 0xffff0000, RZ, 0xc0, !PT ;  /* 0xffff00000d3a7812 */ /* 0x000fc400078ec0ff */
[C---:B------:R-:W-:Y:S01]  /*3670*/  LOP3.LUT R57, R53.reuse, 0xffff0000, RZ, 0xc0, !PT ;  /* 0xffff000035397812 */ /* 0x040fe200078ec0ff */
[----:B------:R-:W-:Y:S01]  /*3680*/  IMAD.U32 R53, R53, 0x10000, RZ ;  /* 0x0001000035357824 */ /* 0x000fe200078e00ff */
[C---:B------:R-:W-:Y:S01]  /*3690*/  LOP3.LUT R13, R11.reuse, 0xffff0000, RZ, 0xc0, !PT ;  /* 0xffff00000b0d7812 */ /* 0x040fe200078ec0ff */
[----:B------:R-:W-:Y:S01]  /*36a0*/  IMAD.U32 R11, R11, 0x10000, RZ ;  /* 0x000100000b0b7824 */ /* 0x000fe200078e00ff */
[----:B------:R-:W-:Y:S01]  /*36b0*/  SHF.R.U32.HI R54, RZ, 0x10, R55 ;  /* 0x00000010ff367819 */ /* 0x000fe20000011637 */
[----:B------:R-:W-:Y:S01]  /*36c0*/  FMUL.FTZ R59, R58, R57 ;  /* 0x000000393a3b7220 */ /* 0x000fe20000410000 */
[----:B------:R-:W-:Y:S01]  /*36d0*/  PRMT R55, R104, 0x5432, R52 ;  /* 0x0000543268377816 */ /* 0x000fe20000000034 */
[-C--:B------:R-:W-:Y:S01]  /*36e0*/  FMUL.FTZ R58, R58, R13.reuse ;  /* 0x0000000d3a3a7220 */ /* 0x080fe20000410000 */
[----:B------:R-:W-:Y:S01]  /*36f0*/  PRMT R52, R107, 0x5432, R54 ;  /* 0x000054326b347816 */ /* 0x000fe20000000036 */
[C---:B------:R-:W-:Y:S02]  /*3700*/  FFMA.FTZ R54, R56.reuse, R13, -R59 ;  /* 0x0000000d38367223 */ /* 0x040fe4000001083b */
[----:B------:R-:W-:Y:S01]  /*3710*/  FFMA.FTZ R13, R56, R57, R58 ;  /* 0x00000039380d7223 */ /* 0x000fe2000001003a */
[----:B------:R-:W-:Y:S01]  /*3720*/  LOP3.LUT R56, R14, 0xffff0000, RZ, 0xc0, !PT ;  /* 0xffff00000e387812 */ /* 0x000fe200078ec0ff */
[----:B------:R-:W-:-:S02]  /*3730*/  IMAD.U32 R57, R52, 0x10000, RZ ;  /* 0x0001000034397824 */ /* 0x000fc400078e00ff */
[C---:B------:R-:W-:Y:S01]  /*3740*/  IMAD.U32 R59, R55.reuse, 0x10000, RZ ;  /* 0x00010000373b7824 */ /* 0x040fe200078e00ff */
[----:B------:R-:W-:Y:S01]  /*3750*/  LOP3.LUT R55, R55, 0xffff0000, RZ, 0xc0, !PT ;  /* 0xffff000037377812 */ /* 0x000fe200078ec0ff */
[----:B------:R-:W-:Y:S01]  /*3760*/  FMUL.FTZ R83, R56, R57 ;  /* 0x0000003938537220 */ /* 0x000fe20000410000 */
[----:B------:R-:W-:Y:S02]  /*3770*/  IMAD.U32 R14, R14, 0x10000, RZ ;  /* 0x000100000e0e7824 */ /* 0x000fe400078e00ff */
[-C--:B------:R-:W-:Y:S01]  /*3780*/  FMUL.FTZ R56, R56, R59.reuse ;  /* 0x0000003b38387220 */ /* 0x080fe20000410000 */
[----:B------:R-:W-:Y:S01]  /*3790*/  F2FP.BF16.F32.PACK_AB R13, R13, R54 ;  /* 0x000000360d0d723e */ /* 0x000fe200000010ff */
[C---:B------:R-:W-:Y:S02]  /*37a0*/  FFMA.FTZ R83, R14.reuse, R59, -R83 ;  /* 0x0000003b0e537223 */ /* 0x040fe40000010853 */
        /* <DEDUP_REMOVED lines=17> */
.L_x_10411:
[----:B------:R-:W-:Y:S05]  /*38c0*/  BSYNC B2 ;  /* 0x0000000000027941 */ /* 0x000fea0003800000 */
.L_x_10410:
[----:B------:R-:W-:Y:S02]  /*38d0*/  IMAD.SHL.U32 R11, R148, 0x8, RZ ;  /* 0x00000008940b7824 */ /* 0x000fe400078e00ff */
[----:B--2---:R-:W-:Y:S02]  /*38e0*/  IMAD.MOV.U32 R52, RZ, RZ, R60 ;  /* 0x000000ffff347224 */ /* 0x004fe400078e003c */
[----:B-1----:R-:W-:Y:S02]  /*38f0*/  IMAD.MOV.U32 R53, RZ, RZ, R61 ;  /* 0x000000ffff357224 */ /* 0x002fe400078e003d */
[----:B------:R-:W-:-:S05]  /*3900*/  IMAD.WIDE R52, R11, 0x2, R52 ;  /* 0x000000020b347825 */ /* 0x000fca00078e0234 */
[----:B------:R4:W-:Y:S02]  /*3910*/  ST.E.128 desc[UR42][R52.64], R12 ;  /* 0x0000000c34007985 */ /* 0x0009e4000c101d2a */
.L_x_10409:
[----:B------:R-:W-:Y:S05]  /*3920*/  BSYNC B1 ;  /* 0x0000000000017941 */ /* 0x000fea0003800000 */
.L_x_10408:
[----:B------:R-:W-:Y:S01]  /*3930*/  ISETP.NE.AND P3, PT, R30, RZ, PT ;  /* 0x000000ff1e00720c */ /* 0x000fe20003f65270 */
[----:B------:R-:W-:-:S12]  /*3940*/  BSSY B1, `(.L_x_10412) ;  /* 0x0000039000017945 */ /* 0x000fd80003800000 */
[----:B------:R-:W-:Y:S05]  /*3950*/  @!P3 BRA `(.L_x_10413) ;  /* 0x0000000000dcb947 */ /* 0x000fea0003800000 */
[----:B------:R-:W5:Y:S01]  /*3960*/  LDL R11, [R1+0x18] ;  /* 0x00001800010b7983 */ /* 0x000f620000100800 */
[----:B------:R-:W-:Y:S03]  /*3970*/  BSSY B2, `(.L_x_10414) ;  /* 0x0000030000027945 */ /* 0x000fe60003800000 */
[----:B---34-:R3:W4:Y:S01]  /*3980*/  LDS.128 R12, [R35+0x17000] ;  /* 0x01700000230c7984 */ /* 0x0187220000000c00 */
[----:B-----5:R-:W-:-:S13]  /*3990*/  ISETP.GE.AND P3, PT, R11, R98, PT ;  /* 0x000000620b00720c */ /* 0x020fda0003f66270 */
[----:B---34-:R-:W-:Y:S05]  /*39a0*/  @P3 BRA `(.L_x_10415) ;  /* 0x0000000000b03947 */ /* 0x018fea0003800000 */
[----:B------:R-:W-:Y:S02]  /*39b0*/  SHF.R.U64 R50, R50, 0x10, R51 ;  /* 0x0000001032327819 */ /* 0x000fe40000001233 */
[----:B------:R-:W-:Y:S01]  /*39c0*/  SHF.R.U64 R11, R48, 0x10, R49 ;  /* 0x00000010300b7819 */ /* 0x000fe20000001231 */
[C---:B------:R-:W-:Y:S01]  /*39d0*/  IMAD.U32 R48, R13.reuse, 0x10000, RZ ;  /* 0x000100000d307824 */ /* 0x040fe200078e00ff */
[----:B------:R-:W-:Y:S02]  /*39e0*/  PRMT R50, R106, 0x5432, R50 ;  /* 0x000054326a327816 */ /* 0x000fe40000000032 */
[----:B------:R-:W-:Y:S02]  /*39f0*/  PRMT R11, R62, 0x5432, R11 ;  /* 0x000054323e0b7816 */ /* 0x000fe4000000000b */
[----:B------:R-:W-:Y:S02]  /*3a00*/  LOP3.LUT R54, R13, 0xffff0000, RZ, 0xc0, !PT ;  /* 0xffff00000d367812 */ /* 0x000fe400078ec0ff */
[C---:B------:R-:W-:Y:S01]  /*3a10*/  LOP3.LUT R53, R50.reuse, 0xffff0000, RZ, 0xc0, !PT ;  /* 0xffff000032357812 */ /* 0x040fe200078ec0ff */
[----:B------:R-:W-:Y:S01]  /*3a20*/  IMAD.U32 R50, R50, 0x10000, RZ ;  /* 0x0001000032327824 */ /* 0x000fe200078e00ff */
[----:B------:R-:W-:-:S02]  /*3a30*/  SHF.R.U32.HI R52, RZ, 0x10, R49 ;  /* 0x00000010ff347819 */ /* 0x000fc40000011631 */
[C---:B------:R-:W-:Y:S01]  /*3a40*/  LOP3.LUT R49, R11.reuse, 0xffff0000, RZ, 0xc0, !PT ;  /* 0xffff00000b317812 */ /* 0x040fe200078ec0ff */
[C---:B------:R-:W-:Y:S01]  /*3a50*/  FMUL.FTZ R13, R54.reuse, R53 ;  /* 0x00000035360d7220 */ /* 0x040fe20000410000 */
[----:B------:R-:W-:Y:S01]  /*3a60*/  SHF.R.U32.HI R51, RZ, 0x10, R51 ;  /* 0x00000010ff337819 */ /* 0x000fe20000011633 */
[----:B------:R-:W-:Y:S02]  /*3a70*/  IMAD.U32 R11, R11, 0x10000, RZ ;  /* 0x000100000b0b7824 */ /* 0x000fe400078e00ff */
[-C--:B------:R-:W-:Y:S01]  /*3a80*/  FMUL.FTZ R54, R54, R49.reuse ;  /* 0x0000003136367220 */ /* 0x080fe20000410000 */
[C---:B------:R-:W-:Y:S01]  /*3a90*/  FFMA.FTZ R49, R48.reuse, R49, -R13 ;  /* 0x0000003130317223 */ /* 0x040fe2000001080d */
[----:B------:R-:W-:Y:S02]  /*3aa0*/  PRMT R51, R117, 0x5410, R51 ;  /* 0x0000541075337816 */ /* 0x000fe40000000033 */
[----:B------:R-:W-:Y:S01]  /*3ab0*/  PRMT R13, R63, 0x5432, R52 ;  /* 0x000054323f0d7816 */ /* 0x000fe20000000034 */
[----:B------:R-:W-:Y:S01]  /*3ac0*/  FFMA.FTZ R48, R48, R53, R54 ;  /* 0x0000003530307223 */ /* 0x000fe20000010036 */
        /* <DEDUP_REMOVED lines=8> */
[C---:B------:R-:W-:Y:S02]  /*3b50*/  IMAD.U32 R54, R15.reuse, 0x10000, RZ ;  /* 0x000100000f367824 */ /* 0x040fe400078e00ff */
        /* <DEDUP_REMOVED lines=9> */
[CC--:B------:R-:W-:Y:S01]  /*3bf0*/  FMUL.FTZ R51, R13.reuse, R50.reuse ;  /* 0x000000320d337220 */ /* 0x0c0fe20000410000 */
[----:B------:R-:W-:Y:S01]  /*3c00*/  FMUL.FTZ R13, R13, R11 ;  /* 0x0000000b0d0d7220 */ /* 0x000fe20000410000 */
[----:B------:R-:W-:Y:S02]  /*3c10*/  F2FP.BF16.F32.PACK_AB R15, R14, R15 ;  /* 0x0000000f0e0f723e */ /* 0x000fe400000010ff */
[C---:B------:R-:W-:Y:S01]  /*3c20*/  FFMA.FTZ R11, R12.reuse, R11, -R51 ;  /* 0x0000000b0c0b7223 */ /* 0x040fe20000010833 */
[----:B------:R-:W-:Y:S01]  /*3c30*/  FFMA.FTZ R12, R12, R50, R13 ;  /* 0x000000320c0c7223 */ /* 0x000fe2000001000d */
[----:B------:R-:W-:Y:S02]  /*3c40*/  F2FP.BF16.F32.PACK_AB R13, R48, R49 ;  /* 0x00000031300d723e */ /* 0x000fe400000010ff */
[----:B------:R-:W-:Y:S02]  /*3c50*/  F2FP.BF16.F32.PACK_AB R14, R52, R57 ;  /* 0x00000039340e723e */ /* 0x000fe400000010ff */
[----:B------:R-:W-:-:S07]  /*3c60*/  F2FP.BF16.F32.PACK_AB R12, R12, R11 ;  /* 0x0000000b0c0c723e */ /* 0x000fce00000010ff */
.L_x_10415:
[----:B------:R-:W-:Y:S05]  /*3c70*/  BSYNC B2 ;  /* 0x0000000000027941 */ /* 0x000fea0003800000 */
.L_x_10414:
[----:B------:R-:W-:Y:S02]  /*3c80*/  IMAD.SHL.U32 R11, R149, 0x8, RZ ;  /* 0x00000008950b7824 */ /* 0x000fe400078e00ff */
[----:B--2---:R-:W-:Y:S02]  /*3c90*/  IMAD.MOV.U32 R48, RZ, RZ, R60 ;  /* 0x000000ffff307224 */ /* 0x004fe400078e003c */
[----:B-1----:R-:W-:Y:S02]  /*3ca0*/  IMAD.MOV.U32 R49, RZ, RZ, R61 ;  /* 0x000000ffff317224 */ /* 0x002fe400078e003d */
[----:B------:R-:W-:-:S05]  /*3cb0*/  IMAD.WIDE R48, R11, 0x2, R48 ;  /* 0x000000020b307825 */ /* 0x000fca00078e0230 */
[----:B------:R1:W-:Y:S02]  /*3cc0*/  ST.E.128 desc[UR42][R48.64], R12 ;  /* 0x0000000c30007985 */ /* 0x0003e4000c101d2a */
.L_x_10413:
[----:B------:R-:W-:Y:S05]  /*3cd0*/  BSYNC B1 ;  /* 0x0000000000017941 */ /* 0x000fea0003800000 */
.L_x_10412:
[----:B------:R-:W-:Y:S01]  /*3ce0*/  LOP3.LUT P3, RZ, R21, 0x8, RZ, 0xc0, !PT ;  /* 0x0000000815ff7812 */ /* 0x000fe2000786c0ff */
[----:B------:R-:W-:-:S12]  /*3cf0*/  BSSY B1, `(.L_x_10416) ;  /* 0x0000038000017945 */ /* 0x000fd80003800000 */
[----:B------:R-:W-:Y:S05]  /*3d00*/  @!P3 BRA `(.L_x_10417) ;  /* 0x0000000000d8b947 */ /* 0x000fea0003800000 */
[----:B------:R-:W5:Y:S01]  /*3d10*/  LDL R11, [R1+0x1c] ;  /* 0x00001c00010b7983 */ /* 0x000f620000100800 */
[C---:B-12---:R-:W-:Y:S01]  /*3d20*/  LEA R48, P3, R22.reuse, R60, 0x1 ;  /* 0x0000003c16307211 */ /* 0x046fe200078608ff */
[----:B------:R-:W-:Y:S02]  /*3d30*/  BSSY B2, `(.L_x_10418) ;  /* 0x0000032000027945 */ /* 0x000fe40003800000 */
[----:B---34-:R1:W2:Y:S01]  /*3d40*/  LDS.128 R12, [R32+0x17000] ;  /* 0x01700000200c7984 */ /* 0x0182a20000000c00 */
[----:B------:R-:W-:Y:S02]  /*3d50*/  LEA.HI.X R49, R22, R61, R153, 0x1, P3 ;  /* 0x0000003d16317211 */ /* 0x000fe400018f0c99 */
[----:B-----5:R-:W-:-:S13]  /*3d60*/  ISETP.GE.AND P3, PT, R11, R98, PT ;  /* 0x000000620b00720c */ /* 0x020fda0003f66270 */
[----:B-12---:R-:W-:Y:S05]  /*3d70*/  @P3 BRA `(.L_x_10419) ;  /* 0x0000000000b43947 */ /* 0x006fea0003800000 */
[----:B------:R-:W-:Y:S02]  /*3d80*/  SHF.R.U64 R11, R46, 0x10, R47 ;  /* 0x000000102e0b7819 */ /* 0x000fe4000000122f */
[----:B------:R-:W-:Y:S02]  /*3d90*/  SHF.R.U64 R51, R44, 0x10, R45 ;  /* 0x000000102c337819 */ /* 0x000fe4000000122d */
[----:B------:R-:W-:Y:S02]  /*3da0*/  PRMT R114, R114, 0x5410, R11 ;  /* 0x0000541072727816 */ /* 0x000fe4000000000b */
[----:B------:R-:W-:Y:S02]  /*3db0*/  PRMT R112, R112, 0x5410, R51 ;  /* 0x0000541070707816 */ /* 0x000fe40000000033 */
[----:B------:R-:W-:Y:S02]  /*3dc0*/  SHF.R.U32.HI R44, RZ, 0x10, R47 ;  /* 0x00000010ff2c7819 */ /* 0x000fe4000001162f */
[----:B------:R-:W-:-:S02]  /*3dd0*/  SHF.R.U32.HI R50, RZ, 0x10, R45 ;  /* 0x00000010ff327819 */ /* 0x000fc4000001162d */
[----:B------:R-:W-:Y:S02]  /*3de0*/  LOP3.LUT R11, R13, 0xffff0000, RZ, 0xc0, !PT ;  /* 0xffff00000d0b7812 */ /* 0x000fe400078ec0ff */
[C---:B------:R-:W-:Y:S01]  /*3df0*/  LOP3.LUT R46, R114.reuse, 0xffff0000, RZ, 0xc0, !PT ;  /* 0xffff0000722e7812 */ /* 0x040fe200078ec0ff */
[----:B------:R-:W-:Y:S01]  /*3e00*/  IMAD.U32 R114, R114, 0x10000, RZ ;  /* 0x0001000072727824 */ /* 0x000fe200078e00ff */
[C---:B------:R-:W-:Y:S01]  /*3e10*/  LOP3.LUT R45, R112.reuse, 0xffff0000, RZ, 0xc0, !PT ;  /* 0xffff0000702d7812 */ /* 0x040fe200078ec0ff */
[----:B------:R-:W-:Y:S01]  /*3e20*/  IMAD.U32 R112, R112, 0x10000, RZ ;  /* 0x0001000070707824 */ /* 0x000fe200078e00ff */
[----:B------:R-:W-:Y:S01]  /*3e30*/  PRMT R115, R115, 0x5410, R44 ;  /* 0x0000541073737816 */ /* 0x000fe2000000002c */
[----:B------:R-:W-:Y:S02]  /*3e40*/  IMAD.U32 R44, R13, 0x10000, RZ ;  /* 0x000100000d2c7824 */ /* 0x000fe400078e00ff */
[C---:B------:R-:W-:Y:S01]  /*3e50*/  FMUL.FTZ R13, R11.reuse, R46 ;  /* 0x0000002e0b0d7220 */ /* 0x040fe20000410000 */
[----:B------:R-:W-:Y:S01]  /*3e60*/  FMUL.FTZ R47, R11, R45 ;  /* 0x0000002d0b2f7220 */ /* 0x000fe20000410000 */
[----:B------:R-:W-:-:S02]  /*3e70*/  PRMT R113, R113, 0x5410, R50 ;  /* 0x0000541071717816 */ /* 0x000fc40000000032 */
[C---:B------:R-:W-:Y:S01]  /*3e80*/  FFMA.FTZ R11, R44.reuse, R45, -R13 ;  /* 0x0000002d2c0b7223 */ /* 0x040fe2000001080d */
[----:B------:R-:W-:Y:S01]  /*3e90*/  FFMA.FTZ R44, R44, R46, R47 ;  /* 0x0000002e2c2c7223 */ /* 0x000fe2000001002f */
[C---:B------:R-:W-:Y:S01]  /*3ea0*/  LOP3.LUT R13, R14.reuse, 0xffff0000, RZ, 0xc0, !PT ;  /* 0xffff00000e0d7812 */ /* 0x040fe200078ec0ff */
[C---:B------:R-:W-:Y:S01]  /*3eb0*/  IMAD.U32 R46, R115.reuse, 0x10000, RZ ;  /* 0x00010000732e7824 */ /* 0x040fe200078e00ff */
[----:B------:R-:W-:Y:S01]  /*3ec0*/  LOP3.LUT R115, R115, 0xffff0000, RZ, 0xc0, !PT ;  /* 0xffff000073737812 */ /* 0x000fe200078ec0ff */
[C---:B------:R-:W-:Y:S01]  /*3ed0*/  IMAD.U32 R45, R113.reuse, 0x10000, RZ ;  /* 0x00010000712d7824 */ /* 0x040fe200078e00ff */
[----:B------:R-:W-:Y:S01]  /*3ee0*/  LOP3.LUT R113, R113, 0xffff0000, RZ, 0xc0, !PT ;  /* 0xffff000071717812 */ /* 0x000fe200078ec0ff */
[----:B------:R-:W-:Y:S02]  /*3ef0*/  IMAD.U32 R14, R14, 0x10000, RZ ;  /* 0x000100000e0e7824 */ /* 0x000fe400078e00ff */
[C---:B------:R-:W-:Y:S01]  /*3f00*/  FMUL.FTZ R47, R13.reuse, R46 ;  /* 0x0000002e0d2f7220 */ /* 0x040fe20000410000 */
[----:B------:R-:W-:Y:S01]  /*3f10*/  FMUL.FTZ R51, R13, R45 ;  /* 0x0000002d0d337220 */ /* 0x000fe20000410000 */
[----:B------:R-:W-:-:S02]  /*3f20*/  F2FP.BF16.F32.PACK_AB R11, R44, R11 ;  /* 0x0000000b2c0b723e */ /* 0x000fc400000010ff */
[----:B------:R-:W-:Y:S01]  /*3f30*/  FFMA.FTZ R13, R14, R45, -R47 ;  /* 0x0000002d0e0d7223 */ /* 0x000fe2000001082f */
[----:B------:R-:W-:Y:S01]  /*3f40*/  LOP3.LUT R47, R12, 0xffff0000, RZ, 0xc0, !PT ;  /* 0xffff00000c2f7812 */ /* 0x000fe200078ec0ff */
[----:B------:R-:W-:Y:S01]  /*3f50*/  FFMA.FTZ R14, R14, R46, R51 ;  /* 0x0000002e0e0e7223 */ /* 0x000fe20000010033 */
[C---:B------:R-:W-:Y:S01]  /*3f60*/  LOP3.LUT R45, R15.reuse, 0xffff0000, RZ, 0xc0, !PT ;  /* 0xffff00000f2d7812 */ /* 0x040fe200078ec0ff */
[----:B------:R-:W-:Y:S02]  /*3f70*/  IMAD.U32 R46, R15, 0x10000, RZ ;  /* 0x000100000f2e7824 */ /* 0x000fe400078e00ff */
[----:B------:R-:W-:Y:S02]  /*3f80*/  IMAD.U32 R15, R12, 0x10000, RZ ;  /* 0x000100000c0f7824 */ /* 0x000fe400078e00ff */
[----:B------:R-:W-:Y:S01]  /*3f90*/  FMUL.FTZ R12, R47, R114 ;  /* 0x000000722f0c7220 */ /* 0x000fe20000410000 */
[C---:B------:R-:W-:Y:S01]  /*3fa0*/  FMUL.FTZ R51, R45.reuse, R115 ;  /* 0x000000732d337220 */ /* 0x040fe20000410000 */
[-C--:B------:R-:W-:Y:S01]  /*3fb0*/  FMUL.FTZ R50, R45, R113.reuse ;  /* 0x000000712d327220 */ /* 0x080fe20000410000 */
[-C--:B------:R-:W-:Y:S01]  /*3fc0*/  FMUL.FTZ R47, R47, R112.reuse ;  /* 0x000000702f2f7220 */ /* 0x080fe20000410000 */
[C---:B------:R-:W-:Y:S01]  /*3fd0*/  FFMA.FTZ R12, R15.reuse, R112, -R12 ;  /* 0x000000700f0c7223 */ /* 0x040fe2000001080c */
[C---:B------:R-:W-:Y:S01]  /*3fe0*/  FFMA.FTZ R51, R46.reuse, R113, -R51 ;  /* 0x000000712e337223 */ /* 0x040fe20000010833 */
[----:B------:R-:W-:Y:S01]  /*3ff0*/  FFMA.FTZ R50, R46, R115, R50 ;  /* 0x000000732e327223 */ /* 0x000fe20000010032 */
[----:B------:R-:W-:Y:S01]  /*4000*/  FFMA.FTZ R47, R15, R114, R47 ;  /* 0x000000720f2f7223 */ /* 0x000fe2000001002f */
[----:B------:R-:W-:Y:S01]  /*4010*/  F2FP.BF16.F32.PACK_AB R14, R14, R13 ;  /* 0x0000000d0e0e723e */ /* 0x000fe200000010ff */
[----:B------:R-:W-:-:S02]  /*4020*/  IMAD.MOV.U32 R13, RZ, RZ, R11 ;  /* 0x000000ffff0d7224 */ /* 0x000fc400078e000b */
[----:B------:R-:W-:Y:S02]  /*4030*/  F2FP.BF16.F32.PACK_AB R15, R50, R51 ;  /* 0x00000033320f723e */ /* 0x000fe400000010ff */
[----:B------:R-:W-:-:S07]  /*4040*/  F2FP.BF16.F32.PACK_AB R12, R47, R12 ;  /* 0x0000000c2f0c723e */ /* 0x000fce00000010ff */
.L_x_10419:
[----:B------:R-:W-:Y:S05]  /*4050*/  BSYNC B2 ;  /* 0x0000000000027941 */ /* 0x000fea0003800000 */
.L_x_10418:
[----:B------:R1:W-:Y:S02]  /*4060*/  ST.E.128 desc[UR42][R48.64], R12 ;  /* 0x0000000c30007985 */ /* 0x0003e4000c101d2a */
.L_x_10417:
[----:B------:R-:W-:Y:S05]  /*4070*/  BSYNC B1 ;  /* 0x0000000000017941 */ /* 0x000fea0003800000 */
.L_x_10416:
[----:B------:R-:W-:Y:S01]  /*4080*/  LOP3.LUT P3, RZ, R21, 0x10, RZ, 0xc0, !PT ;  /* 0x0000001015ff7812 */ /* 0x000fe2000786c0ff */
[----:B------:R-:W-:-:S12]  /*4090*/  BSSY B1, `(.L_x_10420) ;  /* 0x0000037000017945 */ /* 0x000fd80003800000 */
[----:B------:R-:W-:Y:S05]  /*40a0*/  @!P3 BRA `(.L_x_10421) ;  /* 0x0000000000d4b947 */ /* 0x000fea0003800000 */
[----:B------:R-:W5:Y:S01]  /*40b0*/  LDL R11, [R1+0x24] ;  /* 0x00002400010b7983 */ /* 0x000f620000100800 */
[C---:B--2---:R-:W-:Y:S01]  /*40c0*/  LEA R44, P3, R19.reuse, R60, 0x1 ;  /* 0x0000003c132c7211 */ /* 0x044fe200078608ff */
[----:B------:R-:W-:Y:S02]  /*40d0*/  BSSY B2, `(.L_x_10422) ;  /* 0x0000031000027945 */ /* 0x000fe40003800000 */
[----:B-1-34-:R1:W2:Y:S01]  /*40e0*/  LDS.128 R12, [R35+0x19000] ;  /* 0x01900000230c7984 */ /* 0x01a2a20000000c00 */
[----:B------:R-:W-:Y:S02]  /*40f0*/  LEA.HI.X R45, R19, R61, R152, 0x1, P3 ;  /* 0x0000003d132d7211 */ /* 0x000fe400018f0c98 */
[----:B-----5:R-:W-:-:S13]  /*4100*/  ISETP.GE.AND P3, PT, R11, R98, PT ;  /* 0x000000620b00720c */ /* 0x020fda0003f66270 */
[----:B-12---:R-:W-:Y:S05]  /*4110*/  @P3 BRA `(.L_x_10423) ;  /* 0x0000000000b03947 */ /* 0x006fea0003800000 */
[----:B------:R-:W-:Y:S02]  /*4120*/  SHF.R.U64 R47, R42, 0x10, R43 ;  /* 0x000000102a2f7819 */ /* 0x000fe4000000122b */
[----:B------:R-:W-:Y:S01]  /*4130*/  SHF.R.U64 R48, R40, 0x10, R41 ;  /* 0x0000001028307819 */ /* 0x000fe20000001229 */
        /* <DEDUP_REMOVED lines=10> */
[C---:B------:R-:W-:Y:S01]  /*41e0*/  LOP3.LUT R48, R110.reuse, 0xffff0000, RZ, 0xc0, !PT ;  /* 0xffff00006e307812 */ /* 0x040fe200078ec0ff */
        /* <DEDUP_REMOVED lines=20> */
[----:B------:R-:W-:Y:S01]  /*4330*/  FMUL.FTZ R48, R11, R109 ;  /* 0x0000006d0b307220 */ /* 0x000fe20000410000 */
[CC--:B------:R-:W-:Y:S01]  /*4340*/  FMUL.FTZ R40, R42.reuse, R110.reuse ;  /* 0x0000006e2a287220 */ /* 0x0c0fe20000410000 */
        /* <DEDUP_REMOVED lines=9> */
.L_x_10423:
[----:B------:R-:W-:Y:S05]  /*43e0*/  BSYNC B2 ;  /* 0x0000000000027941 */ /* 0x000fea0003800000 */
.L_x_10422:
[----:B------:R1:W-:Y:S02]  /*43f0*/  ST.E.128 desc[UR42][R44.64], R12 ;  /* 0x0000000c2c007985 */ /* 0x0003e4000c101d2a */
.L_x_10421:
[----:B------:R-:W-:Y:S05]  /*4400*/  BSYNC B1 ;  /* 0x0000000000017941 */ /* 0x000fea0003800000 */
.L_x_10420:
[----:B------:R-:W-:-:S13]  /*4410*/  LOP3.LUT P3, RZ, R21, 0x20, RZ, 0xc0, !PT ;  /* 0x0000002015ff7812 */ /* 0x000fda000786c0ff */
        /* <DEDUP_REMOVED lines=8> */
[--C-:B------:R-:W-:Y:S01]  /*44a0*/  SHF.R.U64 R43, R36, 0x10, R37.reuse ;  /* 0x00000010242b7819 */ /* 0x100fe20000001225 */
[----:B------:R-:W-:Y:S01]  /*44b0*/  IMAD.U32 R36, R14, 0x10000, RZ ;  /* 0x000100000e247824 */ /* 0x000fe200078e00ff */
[----:B------:R-:W-:Y:S02]  /*44c0*/  SHF.R.U32.HI R42, RZ, 0x10, R37 ;  /* 0x00000010ff2a7819 */ /* 0x000fe40000011625 */
[----:B------:R-:W-:Y:S02]  /*44d0*/  SHF.R.U64 R37, R38, 0x10, R39 ;  /* 0x0000001026257819 */ /* 0x000fe40000001227 */
[----:B------:R-:W-:Y:S02]  /*44e0*/  PRMT R62, R62, 0x5410, R43 ;  /* 0x000054103e3e7816 */ /* 0x000fe4000000002b */
[----:B------:R-:W-:Y:S02]  /*44f0*/  PRMT R104, R104, 0x5410, R37 ;  /* 0x0000541068687816 */ /* 0x000fe40000000025 */
[----:B------:R-:W-:-:S02]  /*4500*/  SHF.R.U32.HI R39, RZ, 0x10, R39 ;  /* 0x00000010ff277819 */ /* 0x000fc40000011627 */
[----:B------:R-:W-:Y:S02]  /*4510*/  PRMT R63, R63, 0x5410, R42 ;  /* 0x000054103f3f7816 */ /* 0x000fe4000000002a */
[----:B------:R-:W-:Y:S02]  /*4520*/  LOP3.LUT R37, R13, 0xffff0000, RZ, 0xc0, !PT ;  /* 0xffff00000d257812 */ /* 0x000fe400078ec0ff */
[C---:B------:R-:W-:Y:S01]  /*4530*/  LOP3.LUT R44, R104.reuse, 0xffff0000, RZ, 0xc0, !PT ;  /* 0xffff0000682c7812 */ /* 0x040fe200078ec0ff */
[----:B------:R-:W-:Y:S01]  /*4540*/  IMAD.U32 R104, R104, 0x10000, RZ ;  /* 0x0001000068687824 */ /* 0x000fe200078e00ff */
[C---:B------:R-:W-:Y:S01]  /*4550*/  LOP3.LUT R42, R62.reuse, 0xffff0000, RZ, 0xc0, !PT ;  /* 0xffff00003e2a7812 */ /* 0x040fe200078ec0ff */
[----:B------:R-:W-:Y:S01]  /*4560*/  IMAD.U32 R62, R62, 0x10000, RZ ;  /* 0x000100003e3e7824 */ /* 0x000fe200078e00ff */
        /* <DEDUP_REMOVED lines=11> */
[----:B------:R-:W-:Y:S01]  /*4620*/  FFMA.FTZ R37, R15, R44, R37 ;  /* 0x0000002c0f257223 */ /* 0x000fe20000010025 */
[----:B------:R-:W-:Y:S01]  /*4630*/  FMUL.FTZ R15, R38, R39 ;  /* 0x00000027260f7220 */ /* 0x000fe20000410000 */
[----:B------:R-:W-:Y:S01]  /*4640*/  LOP3.LUT R106, R106, 0xffff0000, RZ, 0xc0, !PT ;  /* 0xffff00006a6a7812 */ /* 0x000fe200078ec0ff */
[----:B------:R-:W-:Y:S02]  /*4650*/  IMAD.U32 R13, R12, 0x10000, RZ ;  /* 0x000100000c0d7824 */ /* 0x000fe400078e00ff */
[-C--:B------:R-:W-:Y:S01]  /*4660*/  FMUL.FTZ R45, R38, R43.reuse ;  /* 0x0000002b262d7220 */ /* 0x080fe20000410000 */
[----:B------:R-:W-:Y:S01]  /*4670*/  LOP3.LUT R12, R12, 0xffff0000, RZ, 0xc0, !PT ;  /* 0xffff00000c0c7812 */ /* 0x000fe200078ec0ff */
[C---:B------:R-:W-:Y:S01]  /*4680*/  FFMA.FTZ R38, R36.reuse, R43, R15 ;  /* 0x0000002b24267223 */ /* 0x040fe2000001000f */
[C---:B------:R-:W-:Y:S01]  /*4690*/  FMUL.FTZ R15, R11.reuse, R106 ;  /* 0x0000006a0b0f7220 */ /* 0x040fe20000410000 */
[----:B------:R-:W-:Y:S01]  /*46a0*/  FFMA.FTZ R45, R36, R39, -R45 ;  /* 0x00000027242d7223 */ /* 0x000fe2000001082d */
        /* <DEDUP_REMOVED lines=11> */
.L_x_10425:
[----:B------:R-:W-:Y:S05]  /*4760*/  BSYNC B1 ;  /* 0x0000000000017941 */ /* 0x000fea0003800000 */
.L_x_10424:
[----:B------:R1:W-:Y:S01]  /*4770*/  ST.E.128 desc[UR42][R40.64], R12 ;  /* 0x0000000c28007985 */ /* 0x0003e2000c101d2a */
[----:B------:R-:W-:Y:S05]  /*4780*/  BRA `(.L_x_10403) ;  /* 0x00000020009c7947 */ /* 0x000fea0003800000 */
.L_x_10396:
        /* <DEDUP_REMOVED lines=21> */
[----:B------:R-:W-:Y:S02]  /*48e0*/  IADD3 R11, P2, R70, R12, RZ ;  /* 0x0000000c460b7210 */ /* 0x000fe40007f5e0ff */
[----:B------:R-:W-:-:S03]  /*48f0*/  CS2R R56, SRZ ;  /* 0x0000000000387805 */ /* 0x000fc6000001ff00 */
        /* <DEDUP_REMOVED lines=23> */
.L_x_10427:
[----:B------:R-:W-:Y:S05]  /*4a70*/  BSYNC B1 ;  /* 0x0000000000017941 */ /* 0x000fea0003800000 */
.L_x_10426:
[----:B-----5:R-:W-:Y:S01]  /*4a80*/  IMAD.MOV.U32 R11, RZ, RZ, R38 ;  /* 0x000000ffff0b7224 */ /* 0x020fe200078e0026 */
[----:B------:R-:W-:Y:S01]  /*4a90*/  UISETP.NE.AND UP0, UPT, UR40, 0x3, UPT ;  /* 0x000000032800788c */ /* 0x000fe2000bf05270 */
[----:B0-----:R-:W-:Y:S02]  /*4aa0*/  IMAD.MOV.U32 R12, RZ, RZ, R39 ;  /* 0x000000ffff0c7224 */ /* 0x001fe400078e0027 */
[----:B------:R-:W-:Y:S02]  /*4ab0*/  IMAD.MOV.U32 R13, RZ, RZ, R36 ;  /* 0x000000ffff0d7224 */ /* 0x000fe400078e0024 */
[----:B------:R-:W-:Y:S01]  /*4ac0*/  IMAD.MOV.U32 R14, RZ, RZ, R43 ;  /* 0x000000ffff0e7224 */ /* 0x000fe200078e002b */
[----:B------:R-:W-:Y:S01]  /*4ad0*/  PRMT R110, R11, 0x5410, R12 ;  /* 0x000054100b6e7816 */ /* 0x000fe2000000000c */
[----:B------:R-:W-:Y:S01]  /*4ae0*/  IMAD.MOV.U32 R11, RZ, RZ, R37 ;  /* 0x000000ffff0b7224 */ /* 0x000fe200078e0025 */
[----:B------:R-:W-:Y:S01]  /*4af0*/  PLOP3.LUT P2, PT, PT, PT, UP0, 0x80, 0x0 ;  /* 0x000000000000781c */ /* 0x000fe20003f4f008 */
[----:B------:R-:W-:-:S03]  /*4b00*/  IMAD.MOV.U32 R12, RZ, RZ, R42 ;  /* 0x000000ffff0c7224 */ /* 0x000fc600078e002a */
[----:B------:R-:W-:Y:S01]  /*4b10*/  PRMT R111, R13, 0x5410, R11 ;  /* 0x000054100d6f7816 */ /* 0x000fe2000000000b */
[----:B------:R-:W-:Y:S01]  /*4b20*/  IMAD.MOV.U32 R11, RZ, RZ, R40 ;  /* 0x000000ffff0b7224 */ /* 0x000fe200078e0028 */
[----:B------:R-:W-:Y:S01]  /*4b30*/  PRMT R116, R14, 0x5410, R12 ;  /* 0x000054100e747816 */ /* 0x000fe2000000000c */
[----:B------:R-:W-:-:S05]  /*4b40*/  IMAD.MOV.U32 R12, RZ, RZ, R41 ;  /* 0x000000ffff0c7224 */ /* 0x000fca00078e0029 */
[----:B------:R-:W-:Y:S01]  /*4b50*/  PRMT R117, R12, 0x5410, R11 ;  /* 0x000054100c757816 */ /* 0x000fe2000000000b */
[----:B------:R-:W-:Y:S02]  /*4b60*/  IMAD.MOV.U32 R11, RZ, RZ, R46 ;  /* 0x000000ffff0b7224 */ /* 0x000fe400078e002e */
        /* <DEDUP_REMOVED lines=23> */
[----:B------:R-:W-:Y:S06]  /*4ce0*/  @!P2 BRA `(.L_x_10428) ;  /* 0x000000000004a947 */ /* 0x000fec0003800000 */
[----:B------:R-:W-:Y:S01]  /*4cf0*/  BPT.TRAP 0x1 ;  /* 0x000000040000795c */ /* 0x000fe20000300000 */
.L_x_10428:
[----:B------:R-:W-:Y:S01]  /*4d00*/  IMAD R31, R18, 0x8, R2 ;  /* 0x00000008121f7824 */ /* 0x000fe200078e0202 */
[----:B------:R-:W-:Y:S01]  /*4d10*/  SHF.L.U32 R80, R137, 0x1f, RZ ;  /* 0x0000001f89507819 */ /* 0x000fe200000006ff */
[----:B------:R-:W-:Y:S03]  /*4d20*/  BSSY B1, `(.L_x_10429) ;  /* 0x0000003000017945 */ /* 0x000fe60003800000 */
[----:B------:R-:W0:Y:S02]  /*4d30*/  SYNCS.PHASECHK.TRANS64.TRYWAIT P4, [R31+URZ+0x2d890], R80 ;  /* 0x02d890501f0075a7 */ /* 0x000e24000808017f */
[----:B0-----:R-:W-:Y:S05]  /*4d40*/  @!P4 BRA `(.L_x_10430) ;  /* 0x0000014000fcc947 */ /* 0x001fea0003800000 */
.L_x_10655:
[----:B------:R-:W-:Y:S05]  /*4d50*/  BSYNC B1 ;  /* 0x0000000000017941 */ /* 0x000fea0003800000 */
.L_x_10429:
[----:B------:R-:W-:-:S03]  /*4d60*/  UMOV UR4, 0xffffffff ;  /* 0xffffffff00047882 */ /* 0x000fc60000000000 */
[----:B------:R-:W-:Y:S05]  /*4d70*/  BRA.DIV UR4, `(.L_x_10431) ;  /* 0x0000014604047947 */ /* 0x000fea000b800000 */
[----:B------:R1:W2:Y:S04]  /*4d80*/  SHFL.IDX PT, R83, R61, RZ, 0x1e1f ;  /* 0x001e1fff3d537589 */ /* 0x0002a800000e0000 */
[----:B------:R1:W3:Y:S02]  /*4d90*/  SHFL.IDX PT, R82, R60, RZ, 0x1e1f ;  /* 0x001e1fff3c527589 */ /* 0x0002e400000e0000 */
.L_x_10659:
[----:B------:R-:W-:Y:S05]  /*4da0*/  @P3 BRA `(.L_x_10403) ;  /* 0x0000001c00143947 */ /* 0x000fea0003800000 */
[----:B------:R-:W4:Y:S01]  /*4db0*/  LDC R11, c[0x0][0x2f4] ;  /* 0x0000bd00ff0b7b82 */ /* 0x000f220000000800 */
[----:B------:R-:W-:Y:S01]  /*4dc0*/  ISETP.NE.AND P3, PT, R28, RZ, PT ;  /* 0x000000ff1c00720c */ /* 0x000fe20003f65270 */
[----:B------:R-:W-:Y:S01]  /*4dd0*/  BSSY B1, `(.L_x_10432) ;  /* 0x000007d000017945 */ /* 0x000fe20003800000 */
[----:B----4-:R-:W-:-:S11]  /*4de0*/  IMAD.IADD R103, R11, 0x1, -R99 ;  /* 0x000000010b677824 */ /* 0x010fd600078e0a63 */
[----:B------:R-:W-:Y:S05]  /*4df0*/  @!P3 BRA `(.L_x_10433) ;  /* 0x0000000400e8b947 */ /* 0x000fea0003800000 */
[----:B------:R-:W-:Y:S01]  /*4e00*/  SEL R12, R99, R103, !P0 ;  /* 0x00000067630c7207 */ /* 0x000fe20004000000 */
[----:B------:R-:W-:Y:S01]  /*4e10*/  BSSY B2, `(.L_x_10434) ;  /* 0x0000072000027945 */ /* 0x000fe20003800000 */
[----:B------:R-:W-:Y:S02]  /*4e20*/  ISETP.GE.AND P3, PT, R16, R98, PT ;  /* 0x000000621000720c */ /* 0x000fe40003f66270 */
[----:B------:R-:W-:-:S04]  /*4e30*/  SHF.R.S32.HI R13, RZ, 0x1f, R12 ;  /* 0x0000001fff0d7819 */ /* 0x000fc8000001140c */
[----:B------:R-:W-:-:S04]  /*4e40*/  LEA.HI R13, R13, R12, RZ, 0x4 ;  /* 0x0000000c0d0d7211 */ /* 0x000fc800078f20ff */
[----:B------:R-:W-:-:S04]  /*4e50*/  SHF.R.S32.HI R13, RZ, 0x4, R13 ;  /* 0x00000004ff0d7819 */ /* 0x000fc8000001140d */
[----:B------:R-:W-:-:S04]  /*4e60*/  LEA.HI.SX32 R104, R73, R13, 0x1d ;  /* 0x0000000d49687211 */ /* 0x000fc800078feaff */
[----:B------:R-:W-:-:S04]  /*4e70*/  SHF.R.S32.HI R12, RZ, 0x1f, R104 ;  /* 0x0000001fff0c7819 */ /* 0x000fc80000011468 */
[----:B------:R-:W-:Y:S01]  /*4e80*/  LEA.HI R12, R12, R104, RZ, 0x2 ;  /* 0x000000680c0c7211 */ /* 0x000fe200078f10ff */
[----:B------:R-:W-:-:S04]  /*4e90*/  IMAD.SHL.U32 R104, R104, 0x8, RZ ;  /* 0x0000000868687824 */ /* 0x000fc800078e00ff */
[----:B------:R-:W-:Y:S01]  /*4ea0*/  IMAD.SHL.U32 R12, R12, 0x400, RZ ;  /* 0x000004000c0c7824 */ /* 0x000fe200078e00ff */
[----:B------:R-:W-:-:S04]  /*4eb0*/  LOP3.LUT R13, R143, 0x18, R104, 0xf8, !PT ;  /* 0x000000188f0d7812 */ /* 0x000fc800078ef868 */
[----:B------:R-:W-:Y:S02]  /*4ec0*/  LOP3.LUT R13, R13, R144, RZ, 0x3c, !PT ;  /* 0x000000900d0d7212 */ /* 0x000fe400078e3cff */
[----:B------:R-:W-:-:S04]  /*4ed0*/  LOP3.LUT R12, R12, 0x7ffff000, RZ, 0xc0, !PT ;  /* 0x7ffff0000c0c7812 */ /* 0x000fc800078ec0ff */
[----:B------:R-:W-:-:S05]  /*4ee0*/  IADD3 R12, R13, R12, R145 ;  /* 0x0000000c0d0c7210 */ /* 0x000fca0007ffe091 */
[C---:B-1----:R-:W-:Y:S02]  /*4ef0*/  IMAD R60, R18.reuse, 0x3000, R12 ;  /* 0x00003000123c7824 */ /* 0x042fe400078e020c */
[----:B------:R-:W-:Y:S02]  /*4f00*/  IMAD R12, R18, 0x3000, R96 ;  /* 0x00003000120c7824 */ /* 0x000fe400078e0260 */
[--C-:B------:R-:W-:Y:S02]  /*4f10*/  IMAD R60, R60, 0x2, R2.reuse ;  /* 0x000000023c3c7824 */ /* 0x100fe400078e0202 */
[----:B------:R-:W-:-:S04]  /*4f20*/  IMAD R12, R12, 0x2, R2 ;  /* 0x000000020c0c7824 */ /* 0x000fc800078e0202 */
[----:B------:R-:W1:Y:S04]  /*4f30*/  LDS.128 R60, [R60+0x15400] ;  /* 0x015400003c3c7984 */ /* 0x000e680000000c00 */
[----:B------:R-:W4:Y:S01]  /*4f40*/  LDS.128 R12, [R12+0x15400] ;  /* 0x015400000c0c7984 */ /* 0x000f220000000c00 */
[----:B------:R-:W-:Y:S05]  /*4f50*/  @P3 BRA `(.L_x_10435) ;  /* 0x0000000400743947 */ /* 0x000fea0003800000 */
[--C-:B------:R-:W-:Y:S02]  /*4f60*/  SHF.R.U64 R44, R44, 0x10, R45.reuse ;  /* 0x000000102c2c7819 */ /* 0x100fe4000000122d */
[----:B------:R-:W-:Y:S02]  /*4f70*/  SHF.R.U32.HI R105, RZ, 0x10, R45 ;  /* 0x00000010ff697819 */ /* 0x000fe4000001162d */
[C---:B------:R-:W-:Y:S02]  /*4f80*/  PRMT R44, R106.reuse, 0x5432, R44 ;  /* 0x000054326a2c7816 */ /* 0x040fe4000000002c */
[----:B------:R-:W-:Y:S02]  /*4f90*/  PRMT R105, R106, 0x5410, R105 ;  /* 0x000054106a697816 */ /* 0x000fe40000000069 */
[----:B------:R-:W-:Y:S02]  /*4fa0*/  SHF.R.U32.HI R106, RZ, 0x10, R57 ;  /* 0x00000010ff6a7819 */ /* 0x000fe40000011639 */
[----:B------:R-:W-:-:S02]  /*4fb0*/  SHF.R.U64 R45, R46, 0x10, R47 ;  /* 0x000000102e2d7819 */ /* 0x000fc4000000122f */
[----:B------:R-:W-:Y:S02]  /*4fc0*/  SHF.R.U32.HI R46, RZ, 0x10, R47 ;  /* 0x00000010ff2e7819 */ /* 0x000fe4000001162f */
[----:B------:R-:W-:Y:S02]  /*4fd0*/  SHF.R.U64 R47, R56, 0x10, R57 ;  /* 0x00000010382f7819 */ /* 0x000fe40000001239 */
[--C-:B------:R-:W-:Y:S02]  /*4fe0*/  SHF.R.U64 R56, R58, 0x10, R59.reuse ;  /* 0x000000103a387819 */ /* 0x100fe4000000123b */
[----:B------:R-:W-:Y:S01]  /*4ff0*/  SHF.R.U32.HI R57, RZ, 0x10, R59 ;  /* 0x00000010ff397819 */ /* 0x000fe2000001163b */
[----:B------:R-:W-:Y:S01]  /*5000*/  IMAD.U32 R59, R105, 0x10000, RZ ;  /* 0x00010000693b7824 */ /* 0x000fe200078e00ff */
[C---:B------:R-:W-:Y:S02]  /*5010*/  PRMT R106, R109.reuse, 0x5432, R106 ;  /* 0x000054326d6a7816 */ /* 0x040fe4000000006a */
[----:B------:R-:W-:Y:S01]  /*5020*/  PRMT R47, R109, 0x5410, R47 ;  /* 0x000054106d2f7816 */ /* 0x000fe2000000002f */
[----:B-1----:R-:W-:Y:S01]  /*5030*/  IMAD.U32 R109, R61, 0x10000, RZ ;  /* 0x000100003d6d7824 */ /* 0x002fe200078e00ff */
[----:B------:R-:W-:-:S02]  /*5040*/  PRMT R56, R108, 0x5432, R56 ;  /* 0x000054326c387816 */ /* 0x000fc40000000038 */
[----:B------:R-:W-:Y:S01]  /*5050*/  PRMT R57, R108, 0x5410, R57 ;  /* 0x000054106c397816 */ /* 0x000fe20000000039 */
[C---:B------:R-:W-:Y:S01]  /*5060*/  IMAD.U32 R108, R106.reuse, 0x10000, RZ ;  /* 0x000100006a6c7824 */ /* 0x040fe200078e00ff */
[C---:B------:R-:W-:Y:S02]  /*5070*/  PRMT R45, R107.reuse, 0x5410, R45 ;  /* 0x000054106b2d7816 */ /* 0x040fe4000000002d */
[----:B------:R-:W-:Y:S01]  /*5080*/  PRMT R46, R107, 0x5432, R46 ;  /* 0x000054326b2e7816 */ /* 0x000fe2000000002e */
[----:B----4-:R-:W-:Y:S02]  /*5090*/  IMAD.U32 R107, R13, 0x10000, RZ ;  /* 0x000100000d6b7824 */ /* 0x010fe400078e00ff */
[----:B------:R-:W-:Y:S01]  /*50a0*/  FMUL.FTZ R58, R109, R108 ;  /* 0x0000006c6d3a7220 */ /* 0x000fe20000410000 */
[----:B------:R-:W-:Y:S02]  /*50b0*/  LOP3.LUT R106, R106, 0xffff0000, RZ, 0xc0, !PT ;  /* 0xffff00006a6a7812 */ /* 0x000fe400078ec0ff */
[----:B------:R-:W-:Y:S01]  /*50c0*/  LOP3.LUT R61, R61, 0xffff0000, RZ, 0xc0, !PT ;  /* 0xffff00003d3d7812 */ /* 0x000fe200078ec0ff */
[-C--:B------:R-:W-:Y:S01]  /*50d0*/  FFMA.FTZ R58, R107, R59.reuse, -R58 ;  /* 0x0000003b6b3a7223 */ /* 0x080fe2000001083a */
[----:B------:R-:W-:Y:S01]  /*50e0*/  FMUL.FTZ R59, R109, R59 ;  /* 0x0000003b6d3b7220 */ /* 0x000fe20000410000 */
[----:B------:R-:W-:-:S03]  /*50f0*/  LOP3.LUT R105, R105, 0xffff0000, RZ, 0xc0, !PT ;  /* 0xffff000069697812 */ /* 0x000fc600078ec0ff */
        /* <DEDUP_REMOVED lines=12> */
[----:B------:R-:W-:-:S02]  /*51c0*/  IMAD.U32 R105, R46, 0x10000, RZ ;  /* 0x000100002e697824 */ /* 0x000fc400078e00ff */
[----:B------:R-:W-:Y:S01]  /*51d0*/  FMUL.FTZ R109, R108, R107 ;  /* 0x0000006b6c6d7220 */ /* 0x000fe20000410000 */
[----:B------:R-:W-:Y:S02]  /*51e0*/  LOP3.LUT R46, R46, 0xffff0000, RZ, 0xc0, !PT ;  /* 0xffff00002e2e7812 */ /* 0x000fe400078ec0ff */
[----:B------:R-:W-:Y:S01]  /*51f0*/  F2FP.BF16.F32.PACK_AB R13, R13, R58 ;  /* 0x0000003a0d0d723e */ /* 0x000fe200000010ff */
[-C--:B------:R-:W-:Y:S01]  /*5200*/  FFMA.FTZ R109, R106, R105.reuse, -R109 ;  /* 0x000000696a6d7223 */ /* 0x080fe2000001086d */
[----:B------:R-:W-:Y:S01]  /*5210*/  FMUL.FTZ R105, R108, R105 ;  /* 0x000000696c697220 */ /* 0x000fe20000410000 */
[----:B------:R-:W-:Y:S01]  /*5220*/  F2FP.BF16.F32.PACK_AB R61, R61, R59 ;  /* 0x0000003b3d3d723e */ /* 0x000fe200000010ff */
[----:B------:R-:W-:Y:S02]  /*5230*/  IMAD.U32 R58, R60, 0x10000, RZ ;  /* 0x000100003c3a7824 */ /* 0x000fe400078e00ff */
[----:B------:R-:W-:Y:S01]  /*5240*/  FFMA.FTZ R106, R106, R107, R105 ;  /* 0x0000006b6a6a7223 */ /* 0x000fe20000010069 */
[----:B------:R-:W-:Y:S01]  /*5250*/  FMUL.FTZ R105, R63, R57 ;  /* 0x000000393f697220 */ /* 0x000fe20000410000 */
[C---:B------:R-:W-:Y:S01]  /*5260*/  IMAD.U32 R59, R44.reuse, 0x10000, RZ ;  /* 0x000100002c3b7824 */ /* 0x040fe200078e00ff */
[----:B------:R-:W-:-:S02]  /*5270*/  LOP3.LUT R44, R44, 0xffff0000, RZ, 0xc0, !PT ;  /* 0xffff00002c2c7812 */ /* 0x000fc400078ec0ff */
[-C--:B------:R-:W-:Y:S01]  /*5280*/  FFMA.FTZ R105, R15, R46.reuse, -R105 ;  /* 0x0000002e0f697223 */ /* 0x080fe20000010869 */
[----:B------:R-:W-:-:S04]  /*5290*/  FMUL.FTZ R46, R63, R46 ;  /* 0x0000002e3f2e7220 */ /* 0x000fc80000410000 */
[----:B------:R-:W-:Y:S01]  /*52a0*/  FFMA.FTZ R46, R15, R57, R46 ;  /* 0x000000390f2e7223 */ /* 0x000fe2000001002e */
[C---:B------:R-:W-:Y:S01]  /*52b0*/  IMAD.U32 R57, R47.reuse, 0x10000, RZ ;  /* 0x000100002f397824 */ /* 0x040fe200078e00ff */
[----:B------:R-:W-:Y:S01]  /*52c0*/  LOP3.LUT R47, R47, 0xffff0000, RZ, 0xc0, !PT ;  /* 0xffff00002f2f7812 */ /* 0x000fe200078ec0ff */
[----:B------:R-:W-:Y:S01]  /*52d0*/  IMAD.U32 R15, R12, 0x10000, RZ ;  /* 0x000100000c0f7824 */ /* 0x000fe200078e00ff */
[----:B------:R-:W-:Y:S01]  /*52e0*/  F2FP.BF16.F32.PACK_AB R105, R105, R109 ;  /* 0x0000006d6969723e */ /* 0x000fe200000010ff */
[C---:B------:R-:W-:Y:S01]  /*52f0*/  FMUL.FTZ R63, R58.reuse, R57 ;  /* 0x000000393a3f7220 */ /* 0x040fe20000410000 */
[-C--:B------:R-:W-:Y:S01]  /*5300*/  FMUL.FTZ R58, R58, R59.reuse ;  /* 0x0000003b3a3a7220 */ /* 0x080fe20000410000 */
[----:B------:R-:W-:Y:S02]  /*5310*/  F2FP.BF16.F32.PACK_AB R46, R46, R106 ;  /* 0x0000006a2e2e723e */ /* 0x000fe400000010ff */
[C---:B------:R-:W-:Y:S01]  /*5320*/  FFMA.FTZ R63, R15.reuse, R59, -R63 ;  /* 0x0000003b0f3f7223 */ /* 0x040fe2000001083f */
[----:B------:R-:W-:Y:S01]  /*5330*/  FFMA.FTZ R58, R15, R57, R58 ;  /* 0x000000390f3a7223 */ /* 0x000fe2000001003a */
[----:B------:R-:W-:Y:S01]  /*5340*/  LOP3.LUT R15, R60, 0xffff0000, RZ, 0xc0, !PT ;  /* 0xffff00003c0f7812 */ /* 0x000fe200078ec0ff */
[----:B------:R-:W-:Y:S01]  /*5350*/  IMAD.U32 R60, R62, 0x10000, RZ ;  /* 0x000100003e3c7824 */ /* 0x000fe200078e00ff */
[----:B------:R-:W-:-:S03]  /*5360*/  LOP3.LUT R57, R12, 0xffff0000, RZ, 0xc0, !PT ;  /* 0xffff00000c397812 */ /* 0x000fc600078ec0ff */
[C---:B------:R-:W-:Y:S01]  /*5370*/  FMUL.FTZ R12, R15.reuse, R47 ;  /* 0x0000002f0f0c7220 */ /* 0x040fe20000410000 */
[----:B------:R-:W-:-:S03]  /*5380*/  FMUL.FTZ R15, R15, R44 ;  /* 0x0000002c0f0f7220 */ /* 0x000fc60000410000 */
[C---:B------:R-:W-:Y:S01]  /*5390*/  FFMA.FTZ R12, R57.reuse, R44, -R12 ;  /* 0x0000002c390c7223 */ /* 0x040fe2000001080c */
[----:B------:R-:W-:Y:S01]  /*53a0*/  FFMA.FTZ R15, R57, R47, R15 ;  /* 0x0000002f390f7223 */ /* 0x000fe2000001000f */
[C---:B------:R-:W-:Y:S01]  /*53b0*/  IMAD.U32 R47, R56.reuse, 0x10000, RZ ;  /* 0x00010000382f7824 */ /* 0x040fe200078e00ff */
[----:B------:R-:W-:Y:S01]  /*53c0*/  LOP3.LUT R56, R56, 0xffff0000, RZ, 0xc0, !PT ;  /* 0xffff000038387812 */ /* 0x000fe200078ec0ff */
[C---:B------:R-:W-:Y:S01]  /*53d0*/  IMAD.U32 R57, R45.reuse, 0x10000, RZ ;  /* 0x000100002d397824 */ /* 0x040fe200078e00ff */
[----:B------:R-:W-:Y:S01]  /*53e0*/  LOP3.LUT R45, R45, 0xffff0000, RZ, 0xc0, !PT ;  /* 0xffff00002d2d7812 */ /* 0x000fe200078ec0ff */
[----:B------:R-:W-:Y:S01]  /*53f0*/  FMUL.FTZ R59, R60, R47 ;  /* 0x0000002f3c3b7220 */ /* 0x000fe20000410000 */
[----:B------:R-:W-:Y:S02]  /*5400*/  IMAD.U32 R44, R14, 0x10000, RZ ;  /* 0x000100000e2c7824 */ /* 0x000fe400078e00ff */
[-C--:B------:R-:W-:Y:S01]  /*5410*/  FMUL.FTZ R60, R60, R57.reuse ;  /* 0x000000393c3c7220 */ /* 0x080fe20000410000 */
[----:B------:R-:W-:Y:S01]  /*5420*/  LOP3.LUT R14, R14, 0xffff0000, RZ, 0xc0, !PT ;  /* 0xffff00000e0e7812 */ /* 0x000fe200078ec0ff */
[----:B------:R-:W-:-:S02]  /*5430*/  FFMA.FTZ R59, R44, R57, -R59 ;  /* 0x000000392c3b7223 */ /* 0x000fc4000001083b */
[----:B------:R-:W-:Y:S01]  /*5440*/  FFMA.FTZ R60, R44, R47, R60 ;  /* 0x0000002f2c3c7223 */ /* 0x000fe2000001003c */
[----:B------:R-:W-:Y:S02]  /*5450*/  LOP3.LUT R44, R62, 0xffff0000, RZ, 0xc0, !PT ;  /* 0xffff00003e2c7812 */ /* 0x000fe400078ec0ff */
[----:B------:R-:W-:Y:S02]  /*5460*/  F2FP.BF16.F32.PACK_AB R15, R15, R58 ;  /* 0x0000003a0f0f723e */ /* 0x000fe400000010ff */
[----:B------:R-:W-:Y:S01]  /*5470*/  F2FP.BF16.F32.PACK_AB R12, R12, R63 ;  /* 0x0000003f0c0c723e */ /* 0x000fe200000010ff */
[CC--:B------:R-:W-:Y:S01]  /*5480*/  FMUL.FTZ R47, R44.reuse, R56.reuse ;  /* 0x000000382c2f7220 */ /* 0x0c0fe20000410000 */
[-C--:B------:R-:W-:Y:S01]  /*5490*/  FMUL.FTZ R44, R44, R45.reuse ;  /* 0x0000002d2c2c7220 */ /* 0x080fe20000410000 */
[----:B------:R-:W-:Y:S02]  /*54a0*/  IMAD.MOV.U32 R63, RZ, RZ, R46 ;  /* 0x000000ffff3f7224 */ /* 0x000fe400078e002e */
[C---:B------:R-:W-:Y:S01]  /*54b0*/  FFMA.FTZ R47, R14.reuse, R45, -R47 ;  /* 0x0000002d0e2f7223 */ /* 0x040fe2000001082f */
[----:B------:R-:W-:-:S04]  /*54c0*/  FFMA.FTZ R44, R14, R56, R44 ;  /* 0x000000380e2c7223 */ /* 0x000fc8000001002c */
[----:B------:R-:W-:Y:S02]  /*54d0*/  F2FP.BF16.F32.PACK_AB R47, R47, R59 ;  /* 0x0000003b2f2f723e */ /* 0x000fe400000010ff */
[----:B------:R-:W-:Y:S01]  /*54e0*/  F2FP.BF16.F32.PACK_AB R44, R44, R60 ;  /* 0x0000003c2c2c723e */ /* 0x000fe200000010ff */
[----:B------:R-:W-:Y:S02]  /*54f0*/  IMAD.MOV.U32 R60, RZ, RZ, R15 ;  /* 0x000000ffff3c7224 */ /* 0x000fe400078e000f */
[----:B------:R-:W-:Y:S02]  /*5500*/  IMAD.MOV.U32 R14, RZ, RZ, R47 ;  /* 0x000000ffff0e7224 */ /* 0x000fe400078e002f */
[----:B------:R-:W-:Y:S02]  /*5510*/  IMAD.MOV.U32 R15, RZ, RZ, R105 ;  /* 0x000000ffff0f7224 */ /* 0x000fe400078e0069 */
[----:B------:R-:W-:-:S07]  /*5520*/  IMAD.MOV.U32 R62, RZ, RZ, R44 ;  /* 0x000000ffff3e7224 */ /* 0x000fce00078e002c */
.L_x_10435:
[----:B------:R-:W-:Y:S05]  /*5530*/  BSYNC B2 ;  /* 0x0000000000027941 */ /* 0x000fea0003800000 */
.L_x_10434:
[----:B---3--:R-:W-:-:S04]  /*5540*/  LEA R44, P3, R9, R82, 0x1 ;  /* 0x00000052092c7211 */ /* 0x008fc800078608ff */
[----:B--2---:R-:W-:Y:S02]  /*5550*/  LEA.HI.X R45, R9, R83, R93, 0x1, P3 ;  /* 0x00000053092d7211 */ /* 0x004fe400018f0c5d */
[----:B------:R-:W-:-:S03]  /*5560*/  ISETP.GE.AND P3, PT, R104, R11, PT ;  /* 0x0000000b6800720c */ /* 0x000fc60003f66270 */
[----:B----4-:R2:W-:Y:S10]  /*5570*/  ST.E.128 desc[UR42][R44.64], R12 ;  /* 0x0000000c2c007985 */ /* 0x0105f4000c101d2a */
[----:B--2---:R-:W-:-:S05]  /*5580*/  @!P3 IMAD.WIDE R12, R104, 0x2, R82 ;  /* 0x00000002680cb825 */ /* 0x004fca00078e0252 */
[----:B-1----:R4:W-:Y:S02]  /*5590*/  @!P3 ST.E.128 desc[UR42][R12.64], R60 ;  /* 0x0000003c0c00b985 */ /* 0x0029e4000c101d2a */
.L_x_10433:
[----:B------:R-:W-:Y:S05]  /*55a0*/  BSYNC B1 ;  /* 0x0000000000017941 */ /* 0x000fea0003800000 */
.L_x_10432:
[----:B------:R-:W-:Y:S01]  /*55b0*/  ISETP.NE.AND P3, PT, R29, RZ, PT ;  /* 0x000000ff1d00720c */ /* 0x000fe20003f65270 */
[----:B------:R-:W-:-:S12]  /*55c0*/  BSSY B1, `(.L_x_10436) ;  /* 0x000007b000017945 */ /* 0x000fd80003800000 */
[----:B------:R-:W-:Y:S05]  /*55d0*/  @!P3 BRA `(.L_x_10437) ;  /* 0x0000000400e4b947 */ /* 0x000fea0003800000 */
[----:B------:R-:W-:Y:S01]  /*55e0*/  LOP3.LUT P4, RZ, R23, 0x1, RZ, 0xc0, !PT ;  /* 0x0000000117ff7812 */ /* 0x000fe2000788c0ff */
[----:B------:R-:W-:Y:S01]  /*55f0*/  BSSY B2, `(.L_x_10438) ;  /* 0x0000071000027945 */ /* 0x000fe20003800000 */
[----:B------:R-:W-:Y:S02]  /*5600*/  ISETP.GE.AND P3, PT, R0, R98, PT ;  /* 0x000000620000720c */ /* 0x000fe40003f66270 */
[----:B----4-:R-:W-:-:S04]  /*5610*/  SEL R12, R99, R103, !P4 ;  /* 0x00000067630c7207 */ /* 0x010fc80006000000 */
        /* <DEDUP_REMOVED lines=12> */
[C---:B------:R-:W-:Y:S02]  /*56e0*/  IMAD R44, R18.reuse, 0x3000, R12 ;  /* 0x00003000122c7824 */ /* 0x040fe400078e020c */
[----:B------:R-:W-:Y:S02]  /*56f0*/  IMAD R12, R18, 0x3000, R95 ;  /* 0x00003000120c7824 */ /* 0x000fe400078e025f */
[--C-:B------:R-:W-:Y:S02]  /*5700*/  IMAD R44, R44, 0x2, R2.reuse ;  /* 0x000000022c2c7824 */ /* 0x100fe400078e0202 */
[----:B------:R-:W-:-:S04]  /*5710*/  IMAD R12, R12, 0x2, R2 ;  /* 0x000000020c0c7824 */ /* 0x000fc800078e0202 */
[----:B------:R-:W4:Y:S04]  /*5720*/  LDS.128 R44, [R44+0x15400] ;  /* 0x015400002c2c7984 */ /* 0x000f280000000c00 */
[----:B------:R-:W0:Y:S01]  /*5730*/  LDS.128 R12, [R12+0x15400] ;  /* 0x015400000c0c7984 */ /* 0x000e220000000c00 */
[----:B------:R-:W-:Y:S05]  /*5740*/  @P3 BRA `(.L_x_10439) ;  /* 0x00000004006c3947 */ /* 0x000fea0003800000 */
[----:B------:R-:W-:Y:S01]  /*5750*/  SHF.R.U32.HI R58, RZ, 0x10, R53 ;  /* 0x00000010ff3a7819 */ /* 0x000fe20000011635 */
[----:B-1--4-:R-:W-:Y:S01]  /*5760*/  IMAD.U32 R61, R45, 0x10000, RZ ;  /* 0x000100002d3d7824 */ /* 0x012fe200078e00ff */
[--C-:B------:R-:W-:Y:S01]  /*5770*/  SHF.R.U64 R40, R40, 0x10, R41.reuse ;  /* 0x0000001028287819 */ /* 0x100fe20000001229 */
[----:B0-----:R-:W-:Y:S01]  /*5780*/  IMAD.U32 R59, R13, 0x10000, RZ ;  /* 0x000100000d3b7824 */ /* 0x001fe200078e00ff */
[----:B------:R-:W-:Y:S02]  /*5790*/  SHF.R.U32.HI R41, RZ, 0x10, R41 ;  /* 0x00000010ff297819 */ /* 0x000fe40000011629 */
[----:B------:R-:W-:Y:S02]  /*57a0*/  PRMT R58, R115, 0x5410, R58 ;  /* 0x00005410733a7816 */ /* 0x000fe4000000003a */
[----:B------:R-:W-:Y:S02]  /*57b0*/  SHF.R.U64 R42, R42, 0x10, R43 ;  /* 0x000000102a2a7819 */ /* 0x000fe4000000122b */
[----:B------:R-:W-:Y:S01]  /*57c0*/  PRMT R41, R117, 0x5410, R41 ;  /* 0x0000541075297816 */ /* 0x000fe20000000029 */
[----:B------:R-:W-:Y:S01]  /*57d0*/  IMAD.U32 R60, R58, 0x10000, RZ ;  /* 0x000100003a3c7824 */ /* 0x000fe200078e00ff */
[----:B------:R-:W-:-:S02]  /*57e0*/  SHF.R.U32.HI R57, RZ, 0x10, R43 ;  /* 0x00000010ff397819 */ /* 0x000fc4000001162b */
[----:B------:R-:W-:Y:S02]  /*57f0*/  SHF.R.U64 R43, R52, 0x10, R53 ;  /* 0x00000010342b7819 */ /* 0x000fe40000001235 */
[--C-:B------:R-:W-:Y:S02]  /*5800*/  SHF.R.U64 R52, R54, 0x10, R55.reuse ;  /* 0x0000001036347819 */ /* 0x100fe40000001237 */
[C---:B------:R-:W-:Y:S02]  /*5810*/  PRMT R53, R116.reuse, 0x5432, R42 ;  /* 0x0000543274357816 */ /* 0x040fe4000000002a */
[----:B------:R-:W-:Y:S01]  /*5820*/  SHF.R.U32.HI R54, RZ, 0x10, R55 ;  /* 0x00000010ff367819 */ /* 0x000fe20000011637 */
[----:B------:R-:W-:Y:S01]  /*5830*/  IMAD.U32 R55, R41, 0x10000, RZ ;  /* 0x0001000029377824 */ /* 0x000fe200078e00ff */
[----:B------:R-:W-:Y:S01]  /*5840*/  PRMT R42, R116, 0x5410, R57 ;  /* 0x00005410742a7816 */ /* 0x000fe20000000039 */
[----:B------:R-:W-:Y:S01]  /*5850*/  FMUL.FTZ R57, R61, R60 ;  /* 0x0000003c3d397220 */ /* 0x000fe20000410000 */
[----:B------:R-:W-:-:S02]  /*5860*/  LOP3.LUT R58, R58, 0xffff0000, RZ, 0xc0, !PT ;  /* 0xffff00003a3a7812 */ /* 0x000fc400078ec0ff */
[----:B------:R-:W-:Y:S01]  /*5870*/  LOP3.LUT R45, R45, 0xffff0000, RZ, 0xc0, !PT ;  /* 0xffff00002d2d7812 */ /* 0x000fe200078ec0ff */
[-C--:B------:R-:W-:Y:S01]  /*5880*/  FFMA.FTZ R57, R59, R55.reuse, -R57 ;  /* 0x000000373b397223 */ /* 0x080fe20000010839 */
[----:B------:R-:W-:Y:S01]  /*5890*/  FMUL.FTZ R55, R61, R55 ;  /* 0x000000373d377220 */ /* 0x000fe20000410000 */
[----:B------:R-:W-:Y:S01]  /*58a0*/  LOP3.LUT R41, R41, 0xffff0000, RZ, 0xc0, !PT ;  /* 0xffff000029297812 */ /* 0x000fe200078ec0ff */
[----:B------:R-:W-:Y:S01]  /*58b0*/  IMAD.U32 R61, R47, 0x10000, RZ ;  /* 0x000100002f3d7824 */ /* 0x000fe200078e00ff */
[----:B------:R-:W-:Y:S01]  /*58c0*/  PRMT R54, R114, 0x5410, R54 ;  /* 0x0000541072367816 */ /* 0x000fe20000000036 */
[----:B------:R-:W-:Y:S01]  /*58d0*/  FFMA.FTZ R55, R59, R60, R55 ;  /* 0x0000003c3b377223 */ /* 0x000fe20000010037 */
[----:B------:R-:W-:Y:S01]  /*58e0*/  LOP3.LUT R59, R13, 0xffff0000, RZ, 0xc0, !PT ;  /* 0xffff00000d3b7812 */ /* 0x000fe200078ec0ff */
[----:B------:R-:W-:Y:S01]  /*58f0*/  FMUL.FTZ R13, R45, R58 ;  /* 0x0000003a2d0d7220 */ /* 0x000fe20000410000 */
[----:B------:R-:W-:Y:S01]  /*5900*/  LOP3.LUT R47, R47, 0xffff0000, RZ, 0xc0, !PT ;  /* 0xffff00002f2f7812 */ /* 0x000fe200078ec0ff */
[C---:B------:R-:W-:Y:S01]  /*5910*/  IMAD.U32 R60, R54.reuse, 0x10000, RZ ;  /* 0x00010000363c7824 */ /* 0x040fe200078e00ff */
[----:B------:R-:W-:Y:S01]  /*5920*/  LOP3.LUT R54, R54, 0xffff0000, RZ, 0xc0, !PT ;  /* 0xffff000036367812 */ /* 0x000fe200078ec0ff */
[-C--:B------:R-:W-:Y:S01]  /*5930*/  FFMA.FTZ R13, R59, R41.reuse, -R13 ;  /* 0x000000293b0d7223 */ /* 0x080fe2000001080d */
[----:B------:R-:W-:Y:S01]  /*5940*/  FMUL.FTZ R41, R45, R41 ;  /* 0x000000292d297220 */ /* 0x000fe20000410000 */
[----:B------:R-:W-:Y:S01]  /*5950*/  FMUL.FTZ R45, R61, R60 ;  /* 0x0000003c3d2d7220 */ /* 0x000fe20000410000 */
[----:B------:R-:W-:-:S02]  /*5960*/  PRMT R43, R115, 0x5432, R43 ;  /* 0x00005432732b7816 */ /* 0x000fc4000000002b */
[----:B------:R-:W-:Y:S01]  /*5970*/  FFMA.FTZ R41, R59, R58, R41 ;  /* 0x0000003a3b297223 */ /* 0x000fe20000010029 */
[C---:B------:R-:W-:Y:S01]  /*5980*/  IMAD.U32 R59, R15.reuse, 0x10000, RZ ;  /* 0x000100000f3b7824 */ /* 0x040fe200078e00ff */
[----:B------:R-:W-:Y:S01]  /*5990*/  LOP3.LUT R15, R15, 0xffff0000, RZ, 0xc0, !PT ;  /* 0xffff00000f0f7812 */ /* 0x000fe200078ec0ff */
[C---:B------:R-:W-:Y:S01]  /*59a0*/  IMAD.U32 R58, R42.reuse, 0x10000, RZ ;  /* 0x000100002a3a7824 */ /* 0x040fe200078e00ff */
[----:B------:R-:W-:Y:S02]  /*59b0*/  LOP3.LUT R42, R42, 0xffff0000, RZ, 0xc0, !PT ;  /* 0xffff00002a2a7812 */ /* 0x000fe400078ec0ff */
[----:B------:R-:W-:Y:S01]  /*59c0*/  PRMT R40, R117, 0x5432, R40 ;  /* 0x0000543275287816 */ /* 0x000fe20000000028 */
[-C--:B------:R-:W-:Y:S01]  /*59d0*/  FFMA.FTZ R45, R59, R58.reuse, -R45 ;  /* 0x0000003a3b2d7223 */ /* 0x080fe2000001082d */
[----:B------:R-:W-:Y:S01]  /*59e0*/  FMUL.FTZ R58, R61, R58 ;  /* 0x0000003a3d3a7220 */ /* 0x000fe20000410000 */
[----:B------:R-:W-:Y:S02]  /*59f0*/  F2FP.BF16.F32.PACK_AB R41, R41, R55 ;  /* 0x000000372929723e */ /* 0x000fe400000010ff */
[----:B------:R-:W-:Y:S01]  /*5a00*/  PRMT R52, R114, 0x5432, R52 ;  /* 0x0000543272347816 */ /* 0x000fe20000000034 */
[----:B------:R-:W-:Y:S01]  /*5a10*/  FFMA.FTZ R58, R59, R60, R58 ;  /* 0x0000003c3b3a7223 */ /* 0x000fe2000001003a */
[----:B------:R-:W-:Y:S01]  /*5a20*/  FMUL.FTZ R59, R47, R54 ;  /* 0x000000362f3b7220 */ /* 0x000fe20000410000 */
[----:B------:R-:W-:-:S03]  /*5a30*/  F2FP.BF16.F32.PACK_AB R13, R13, R57 ;  /* 0x000000390d0d723e */ /* 0x000fc600000010ff */
[-C--:B------:R-:W-:Y:S01]  /*5a40*/  FFMA.FTZ R59, R15, R42.reuse, -R59 ;  /* 0x0000002a0f3b7223 */ /* 0x080fe2000001083b */
[----:B------:R-:W-:Y:S01]  /*5a50*/  FMUL.FTZ R42, R47, R42 ;  /* 0x0000002a2f2a7220 */ /* 0x000fe20000410000 */
[----:B------:R-:W-:-:S03]  /*5a60*/  IMAD.U32 R47, R44, 0x10000, RZ ;  /* 0x000100002c2f7824 */ /* 0x000fc600078e00ff */
[----:B------:R-:W-:Y:S01]  /*5a70*/  F2FP.BF16.F32.PACK_AB R59, R59, R45 ;  /* 0x0000002d3b3b723e */ /* 0x000fe200000010ff */
[----:B------:R-:W-:Y:S01]  /*5a80*/  FFMA.FTZ R42, R15, R54, R42 ;  /* 0x000000360f2a7223 */ /* 0x000fe2000001002a */
[C---:B------:R-:W-:Y:S01]  /*5a90*/  IMAD.U32 R45, R43.reuse, 0x10000, RZ ;  /* 0x000100002b2d7824 */ /* 0x040fe200078e00ff */
[----:B------:R-:W-:Y:S01]  /*5aa0*/  LOP3.LUT R43, R43, 0xffff0000, RZ, 0xc0, !PT ;  /* 0xffff00002b2b7812 */ /* 0x000fe200078ec0ff */
[C---:B------:R-:W-:Y:S01]  /*5ab0*/  IMAD.U32 R54, R40.reuse, 0x10000, RZ ;  /* 0x0001000028367824 */ /* 0x040fe200078e00ff */
[----:B------:R-:W-:Y:S01]  /*5ac0*/  LOP3.LUT R40, R40, 0xffff0000, RZ, 0xc0, !PT ;  /* 0xffff000028287812 */ /* 0x000fe200078ec0ff */
[C---:B------:R-:W-:Y:S01]  /*5ad0*/  FMUL.FTZ R55, R47.reuse, R45 ;  /* 0x0000002d2f377220 */ /* 0x040fe20000410000 */
[----:B------:R-:W-:Y:S02]  /*5ae0*/  IMAD.U32 R15, R12, 0x10000, RZ ;  /* 0x000100000c0f7824 */ /* 0x000fe400078e00ff */
[----:B------:R-:W-:Y:S01]  /*5af0*/  FMUL.FTZ R47, R47, R54 ;  /* 0x000000362f2f7220 */ /* 0x000fe20000410000 */
[----:B------:R-:W-:Y:S01]  /*5b00*/  F2FP.BF16.F32.PACK_AB R42, R42, R58 ;  /* 0x0000003a2a2a723e */ /* 0x000fe200000010ff */
[----:B------:R-:W-:-:S02]  /*5b10*/  FFMA.FTZ R55, R15, R54, -R55 ;  /* 0x000000360f377223 */ /* 0x000fc40000010837 */
        /* <DEDUP_REMOVED lines=8> */
[----:B------:R-:W-:Y:S02]  /*5ba0*/  IMAD.U32 R43, R52, 0x10000, RZ ;  /* 0x00010000342b7824 */ /* 0x000fe400078e00ff */
        /* <DEDUP_REMOVED lines=9> */
[----:B------:R-:W-:Y:S02]  /*5c40*/  LOP3.LUT R43, R52, 0xffff0000, RZ, 0xc0, !PT ;  /* 0xffff0000342b7812 */ /* 0x000fe400078ec0ff */
[----:B------:R-:W-:Y:S01]  /*5c50*/  F2FP.BF16.F32.PACK_AB R12, R12, R55 ;  /* 0x000000370c0c723e */ /* 0x000fe200000010ff */
[C---:B------:R-:W-:Y:S02]  /*5c60*/  FMUL.FTZ R44, R40.reuse, R53 ;  /* 0x00000035282c7220 */ /* 0x040fe40000410000 */
[-C--:B------:R-:W-:Y:S02]  /*5c70*/  FMUL.FTZ R57, R40, R43.reuse ;  /* 0x0000002b28397220 */ /* 0x080fe40000410000 */
[C---:B------:R-:W-:Y:S01]  /*5c80*/  FFMA.FTZ R43, R14.reuse, R43, R44 ;  /* 0x0000002b0e2b7223 */ /* 0x040fe2000001002c */
[----:B------:R-:W-:Y:S01]  /*5c90*/  F2FP.BF16.F32.PACK_AB R44, R15, R47 ;  /* 0x0000002f0f2c723e */ /* 0x000fe200000010ff */
[----:B------:R-:W-:Y:S01]  /*5ca0*/  FFMA.FTZ R40, R14, R53, -R57 ;  /* 0x000000350e287223 */ /* 0x000fe20000010839 */
[----:B------:R-:W-:-:S02]  /*5cb0*/  IMAD.MOV.U32 R15, RZ, RZ, R59 ;  /* 0x000000ffff0f7224 */ /* 0x000fc400078e003b */
[----:B------:R-:W-:Y:S01]  /*5cc0*/  F2FP.BF16.F32.PACK_AB R46, R43, R54 ;  /* 0x000000362b2e723e */ /* 0x000fe200000010ff */
[----:B------:R-:W-:Y:S01]  /*5cd0*/  IMAD.MOV.U32 R47, RZ, RZ, R42 ;  /* 0x000000ffff2f7224 */ /* 0x000fe200078e002a */
[----:B------:R-:W-:Y:S01]  /*5ce0*/  F2FP.BF16.F32.PACK_AB R14, R40, R45 ;  /* 0x0000002d280e723e */ /* 0x000fe200000010ff */
[----:B------:R-:W-:-:S07]  /*5cf0*/  IMAD.MOV.U32 R45, RZ, RZ, R41 ;  /* 0x000000ffff2d7224 */ /* 0x000fce00078e0029 */
.L_x_10439:
[----:B------:R-:W-:Y:S05]  /*5d00*/  BSYNC B2 ;  /* 0x0000000000027941 */ /* 0x000fea0003800000 */
.L_x_10438:
[----:B---3--:R-:W-:-:S04]  /*5d10*/  LEA R40, P3, R10, R82, 0x1 ;  /* 0x000000520a287211 */ /* 0x008fc800078608ff */
[----:B--2---:R-:W-:Y:S02]  /*5d20*/  LEA.HI.X R41, R10, R83, R92, 0x1, P3 ;  /* 0x000000530a297211 */ /* 0x004fe400018f0c5c */
[----:B------:R-:W-:-:S03]  /*5d30*/  ISETP.GE.AND P3, PT, R56, R11, PT ;  /* 0x0000000b3800720c */ /* 0x000fc60003f66270 */
[----:B0-----:R0:W-:Y:S10]  /*5d40*/  ST.E.128 desc[UR42][R40.64], R12 ;  /* 0x0000000c28007985 */ /* 0x0011f4000c101d2a */
[----:B------:R-:W-:-:S05]  /*5d50*/  @!P3 IMAD.WIDE R42, R56, 0x2, R82 ;  /* 0x00000002382ab825 */ /* 0x000fca00078e0252 */
[----:B----4-:R0:W-:Y:S02]  /*5d60*/  @!P3 ST.E.128 desc[UR42][R42.64], R44 ;  /* 0x0000002c2a00b985 */ /* 0x0101e4000c101d2a */
.L_x_10437:
[----:B------:R-:W-:Y:S05]  /*5d70*/  BSYNC B1 ;  /* 0x0000000000017941 */ /* 0x000fea0003800000 */
.L_x_10436:
[----:B------:R-:W-:-:S13]  /*5d80*/  ISETP.NE.AND P3, PT, R30, RZ, PT ;  /* 0x000000ff1e00720c */ /* 0x000fda0003f65270 */
[----:B------:R-:W-:Y:S05]  /*5d90*/  @!P3 BRA `(.L_x_10403) ;  /* 0x0000000c0018b947 */ /* 0x000fea0003800000 */
[----:B------:R-:W-:Y:S01]  /*5da0*/  LOP3.LUT P4, RZ, R23, 0x2, RZ, 0xc0, !PT ;  /* 0x0000000217ff7812 */ /* 0x000fe2000788c0ff */
[----:B------:R-:W-:Y:S01]  /*5db0*/  BSSY B1, `(.L_x_10440) ;  /* 0x0000075000017945 */ /* 0x000fe20003800000 */
[C---:B0--3--:R-:W-:Y:S02]  /*5dc0*/  LEA R44, P3, R20.reuse, R82, 0x1 ;  /* 0x00000052142c7211 */ /* 0x049fe400078608ff */
[----:B------:R-:W-:Y:S02]  /*5dd0*/  SEL R103, R99, R103, !P4 ;  /* 0x0000006763677207 */ /* 0x000fe40006000000 */
[----:B--2---:R-:W-:Y:S02]  /*5de0*/  LEA.HI.X R45, R20, R83, R91, 0x1, P3 ;  /* 0x00000053142d7211 */ /* 0x004fe400018f0c5b */
[----:B----4-:R-:W-:Y:S02]  /*5df0*/  SHF.R.S32.HI R12, RZ, 0x1f, R103 ;  /* 0x0000001fff0c7819 */ /* 0x010fe40000011467 */
[----:B------:R-:W-:-:S02]  /*5e00*/  ISETP.GE.AND P3, PT, R3, R98, PT ;  /* 0x000000620300720c */ /* 0x000fc40003f66270 */
[----:B------:R-:W-:-:S04]  /*5e10*/  LEA.HI R12, R12, R103, RZ, 0x4 ;  /* 0x000000670c0c7211 */ /* 0x000fc800078f20ff */
[----:B------:R-:W-:-:S04]  /*5e20*/  SHF.R.S32.HI R13, RZ, 0x4, R12 ;  /* 0x00000004ff0d7819 */ /* 0x000fc8000001140c */
        /* <DEDUP_REMOVED lines=14> */
[----:B------:R-:W2:Y:S01]  /*5f10*/  LDS.128 R40, [R40+0x15400] ;  /* 0x0154000028287984 */ /* 0x000ea20000000c00 */
[----:B------:R-:W-:Y:S05]  /*5f20*/  @P3 BRA `(.L_x_10441) ;  /* 0x0000000400743947 */ /* 0x000fea0003800000 */
[----:B------:R-:W-:Y:S01]  /*5f30*/  SHF.R.U32.HI R52, RZ, 0x10, R49 ;  /* 0x00000010ff347819 */ /* 0x000fe20000011631 */
[----:B--2---:R-:W-:Y:S01]  /*5f40*/  IMAD.U32 R53, R41, 0x10000, RZ ;  /* 0x0001000029357824 */ /* 0x004fe200078e00ff */
[----:B------:R-:W-:Y:S02]  /*5f50*/  SHF.R.U32.HI R54, RZ, 0x10, R37 ;  /* 0x00000010ff367819 */ /* 0x000fe40000011625 */
[----:B------:R-:W-:Y:S01]  /*5f60*/  PRMT R55, R113, 0x5432, R52 ;  /* 0x0000543271377816 */ /* 0x000fe20000000034 */
[----:B0-----:R-:W-:Y:S01]  /*5f70*/  IMAD.U32 R52, R13, 0x10000, RZ ;  /* 0x000100000d347824 */ /* 0x001fe200078e00ff */
[----:B------:R-:W-:Y:S02]  /*5f80*/  PRMT R47, R111, 0x5432, R54 ;  /* 0x000054326f2f7816 */ /* 0x000fe40000000036 */
[C---:B------:R-:W-:Y:S01]  /*5f90*/  LOP3.LUT R58, R55.reuse, 0xffff0000, RZ, 0xc0, !PT ;  /* 0xffff0000373a7812 */ /* 0x040fe200078ec0ff */
[----:B------:R-:W-:Y:S01]  /*5fa0*/  IMAD.U32 R56, R55, 0x10000, RZ ;  /* 0x0001000037387824 */ /* 0x000fe200078e00ff */
[----:B------:R-:W-:Y:S01]  /*5fb0*/  LOP3.LUT R41, R41, 0xffff0000, RZ, 0xc0, !PT ;  /* 0xffff000029297812 */ /* 0x000fe200078ec0ff */
[----:B------:R-:W-:Y:S01]  /*5fc0*/  IMAD.U32 R54, R47, 0x10000, RZ ;  /* 0x000100002f367824 */ /* 0x000fe200078e00ff */
[----:B------:R-:W-:Y:S01]  /*5fd0*/  LOP3.LUT R13, R13, 0xffff0000, RZ, 0xc0, !PT ;  /* 0xffff00000d0d7812 */ /* 0x000fe200078ec0ff */
[C---:B------:R-:W-:Y:S01]  /*5fe0*/  FMUL.FTZ R57, R53.reuse, R56 ;  /* 0x0000003835397220 */ /* 0x040fe20000410000 */
[----:B------:R-:W-:Y:S01]  /*5ff0*/  SHF.R.U64 R48, R48, 0x10, R49 ;  /* 0x0000001030307819 */ /* 0x000fe20000001231 */
[----:B------:R-:W-:Y:S01]  /*6000*/  FMUL.FTZ R53, R53, R54 ;  /* 0x0000003635357220 */ /* 0x000fe20000410000 */
[----:B-1----:R-:W-:Y:S01]  /*6010*/  FMUL.FTZ R60, R41, R58 ;  /* 0x0000003a293c7220 */ /* 0x002fe20000410000 */
[----:B------:R-:W-:Y:S01]  /*6020*/  FFMA.FTZ R54, R52, R54, -R57 ;  /* 0x0000003634367223 */ /* 0x000fe20000010839 */
[----:B------:R-:W-:Y:S01]  /*6030*/  SHF.R.U64 R36, R36, 0x10, R37 ;  /* 0x0000001024247819 */ /* 0x000fe20000001225 */
[----:B------:R-:W-:Y:S01]  /*6040*/  FFMA.FTZ R52, R52, R56, R53 ;  /* 0x0000003834347223 */ /* 0x000fe20000010035 */
[----:B------:R-:W-:Y:S01]  /*6050*/  LOP3.LUT R56, R47, 0xffff0000, RZ, 0xc0, !PT ;  /* 0xffff00002f387812 */ /* 0x000fe200078ec0ff */
[----:B------:R-:W-:Y:S01]  /*6060*/  IMAD.U32 R37, R12, 0x10000, RZ ;  /* 0x000100000c257824 */ /* 0x000fe200078e00ff */
[--C-:B------:R-:W-:Y:S01]  /*6070*/  SHF.R.U32.HI R53, RZ, 0x10, R51.reuse ;  /* 0x00000010ff357819 */ /* 0x100fe20000011633 */
[----:B------:R-:W-:Y:S01]  /*6080*/  IMAD.U32 R55, R15, 0x10000, RZ ;  /* 0x000100000f377824 */ /* 0x000fe200078e00ff */
[----:B------:R-:W-:Y:S01]  /*6090*/  SHF.R.U64 R51, R50, 0x10, R51 ;  /* 0x0000001032337819 */ /* 0x000fe20000001233 */
[-C--:B------:R-:W-:Y:S01]  /*60a0*/  FMUL.FTZ R47, R41, R56.reuse ;  /* 0x00000038292f7220 */ /* 0x080fe20000410000 */
[----:B------:R-:W-:Y:S01]  /*60b0*/  FFMA.FTZ R41, R13, R56, -R60 ;  /* 0x000000380d297223 */ /* 0x000fe2000001083c */
[----:B------:R-:W-:Y:S01]  /*60c0*/  PRMT R53, R112, 0x5432, R53 ;  /* 0x0000543270357816 */ /* 0x000fe20000000035 */
[----:B------:R-:W-:-:S02]  /*60d0*/  IMAD.U32 R56, R43, 0x10000, RZ ;  /* 0x000100002b387824 */ /* 0x000fc400078e00ff */
[----:B------:R-:W-:Y:S01]  /*60e0*/  FFMA.FTZ R13, R13, R58, R47 ;  /* 0x0000003a0d0d7223 */ /* 0x000fe2000001002f */
[--C-:B------:R-:W-:Y:S02]  /*60f0*/  SHF.R.U32.HI R47, RZ, 0x10, R39.reuse ;  /* 0x00000010ff2f7819 */ /* 0x100fe40000011627 */
[----:B------:R-:W-:Y:S01]  /*6100*/  SHF.R.U64 R39, R38, 0x10, R39 ;  /* 0x0000001026277819 */ /* 0x000fe20000001227 */
[----:B------:R-:W-:Y:S01]  /*6110*/  IMAD.U32 R58, R53, 0x10000, RZ ;  /* 0x00010000353a7824 */ /* 0x000fe200078e00ff */
[----:B------:R-:W-:Y:S01]  /*6120*/  PRMT R47, R110, 0x5432, R47 ;  /* 0x000054326e2f7816 */ /* 0x000fe2000000002f */
[----:B------:R-:W-:Y:S01]  /*6130*/  IMAD.U32 R38, R40, 0x10000, RZ ;  /* 0x0001000028267824 */ /* 0x000fe200078e00ff */
[----:B------:R-:W-:Y:S01]  /*6140*/  LOP3.LUT R50, R43, 0xffff0000, RZ, 0xc0, !PT ;  /* 0xffff00002b327812 */ /* 0x000fe200078ec0ff */
[----:B------:R-:W-:Y:S01]  /*6150*/  IMAD.U32 R43, R42, 0x10000, RZ ;  /* 0x000100002a2b7824 */ /* 0x000fe200078e00ff */
[----:B------:R-:W-:Y:S01]  /*6160*/  LOP3.LUT R53, R53, 0xffff0000, RZ, 0xc0, !PT ;  /* 0xffff000035357812 */ /* 0x000fe200078ec0ff */
[C---:B------:R-:W-:Y:S01]  /*6170*/  IMAD.U32 R57, R47.reuse, 0x10000, RZ ;  /* 0x000100002f397824 */ /* 0x040fe200078e00ff */
[----:B------:R-:W-:Y:S01]  /*6180*/  PRMT R110, R110, 0x5410, R39 ;  /* 0x000054106e6e7816 */ /* 0x000fe20000000027 */
[C---:B------:R-:W-:Y:S01]  /*6190*/  FMUL.FTZ R60, R56.reuse, R58 ;  /* 0x0000003a383c7220 */ /* 0x040fe20000410000 */
[----:B------:R-:W-:Y:S01]  /*61a0*/  LOP3.LUT R39, R47, 0xffff0000, RZ, 0xc0, !PT ;  /* 0xffff00002f277812 */ /* 0x000fe200078ec0ff */
[-C--:B------:R-:W-:Y:S01]  /*61b0*/  FMUL.FTZ R59, R56, R57.reuse ;  /* 0x00000039383b7220 */ /* 0x080fe20000410000 */
[----:B------:R-:W-:Y:S01]  /*61c0*/  PRMT R113, R113, 0x5410, R48 ;  /* 0x0000541071717816 */ /* 0x000fe20000000030 */
[----:B------:R-:W-:Y:S01]  /*61d0*/  FFMA.FTZ R56, R55, R57, -R60 ;  /* 0x0000003937387223 */ /* 0x000fe2000001083c */
[----:B------:R-:W-:Y:S01]  /*61e0*/  LOP3.LUT R49, R15, 0xffff0000, RZ, 0xc0, !PT ;  /* 0xffff00000f317812 */ /* 0x000fe200078ec0ff */
[----:B------:R-:W-:Y:S01]  /*61f0*/  IMAD.U32 R15, R14, 0x10000, RZ ;  /* 0x000100000e0f7824 */ /* 0x000fe200078e00ff */
[----:B------:R-:W-:Y:S01]  /*6200*/  PRMT R111, R111, 0x5410, R36 ;  /* 0x000054106f6f7816 */ /* 0x000fe20000000024 */
[C---:B------:R-:W-:Y:S01]  /*6210*/  FMUL.FTZ R36, R50.reuse, R53 ;  /* 0x0000003532247220 */ /* 0x040fe20000410000 */
[-C--:B------:R-:W-:Y:S01]  /*6220*/  FMUL.FTZ R50, R50, R39.reuse ;  /* 0x0000002732327220 */ /* 0x080fe20000410000 */
[----:B------:R-:W-:Y:S01]  /*6230*/  IMAD.U32 R48, R113, 0x10000, RZ ;  /* 0x0001000071307824 */ /* 0x000fe200078e00ff */
[----:B------:R-:W-:Y:S01]  /*6240*/  LOP3.LUT R40, R40, 0xffff0000, RZ, 0xc0, !PT ;  /* 0xffff000028287812 */ /* 0x000fe200078ec0ff */
[----:B------:R-:W-:Y:S01]  /*6250*/  FFMA.FTZ R39, R49, R39, -R36 ;  /* 0x0000002731277223 */ /* 0x000fe20000010824 */
[----:B------:R-:W-:-:S02]  /*6260*/  IMAD.U32 R47, R111, 0x10000, RZ ;  /* 0x000100006f2f7824 */ /* 0x000fc400078e00ff */
[----:B------:R-:W-:Y:S01]  /*6270*/  FFMA.FTZ R36, R49, R53, R50 ;  /* 0x0000003531247223 */ /* 0x000fe20000010032 */
[----:B------:R-:W-:Y:S01]  /*6280*/  LOP3.LUT R113, R113, 0xffff0000, RZ, 0xc0, !PT ;  /* 0xffff000071717812 */ /* 0x000fe200078ec0ff */
[CC--:B------:R-:W-:Y:S01]  /*6290*/  FMUL.FTZ R50, R38.reuse, R48.reuse ;  /* 0x0000003026327220 */ /* 0x0c0fe20000410000 */
[----:B------:R-:W-:Y:S01]  /*62a0*/  LOP3.LUT R111, R111, 0xffff0000, RZ, 0xc0, !PT ;  /* 0xffff00006f6f7812 */ /* 0x000fe200078ec0ff */
[-C--:B------:R-:W-:Y:S01]  /*62b0*/  FMUL.FTZ R49, R38, R47.reuse ;  /* 0x0000002f26317220 */ /* 0x080fe20000410000 */
[----:B------:R-:W-:Y:S01]  /*62c0*/  PRMT R112, R112, 0x5410, R51 ;  /* 0x0000541070707816 */ /* 0x000fe20000000033 */
[C---:B------:R-:W-:Y:S01]  /*62d0*/  FFMA.FTZ R38, R37.reuse, R47, -R50 ;  /* 0x0000002f25267223 */ /* 0x040fe20000010832 */
[----:B------:R-:W-:Y:S01]  /*62e0*/  LOP3.LUT R12, R12, 0xffff0000, RZ, 0xc0, !PT ;  /* 0xffff00000c0c7812 */ /* 0x000fe200078ec0ff */
[----:B------:R-:W-:Y:S01]  /*62f0*/  FMUL.FTZ R47, R40, R113 ;  /* 0x00000071282f7220 */ /* 0x000fe20000410000 */
[----:B------:R-:W-:Y:S01]  /*6300*/  LOP3.LUT R42, R42, 0xffff0000, RZ, 0xc0, !PT ;  /* 0xffff00002a2a7812 */ /* 0x000fe200078ec0ff */
        /* <DEDUP_REMOVED lines=9> */
[----:B------:R-:W-:Y:S01]  /*63a0*/  FMUL.FTZ R50, R43, R48 ;  /* 0x000000302b327220 */ /* 0x000fe20000410000 */
[C---:B------:R-:W-:Y:S01]  /*63b0*/  FMUL.FTZ R53, R42.reuse, R51 ;  /* 0x000000332a357220 */ /* 0x040fe20000410000 */
[----:B------:R-:W-:Y:S01]  /*63c0*/  FFMA.FTZ R55, R55, R58, R59 ;  /* 0x0000003a37377223 */ /* 0x000fe2000001003b */
[-C--:B------:R-:W-:Y:S01]  /*63d0*/  FMUL.FTZ R43, R43, R40.reuse ;  /* 0x000000282b2b7220 */ /* 0x080fe20000410000 */
[----:B------:R-:W-:Y:S01]  /*63e0*/  FMUL.FTZ R42, R42, R49 ;  /* 0x000000312a2a7220 */ /* 0x000fe20000410000 */
[----:B------:R-:W-:Y:S01]  /*63f0*/  FFMA.FTZ R50, R15, R40, -R50 ;  /* 0x000000280f327223 */ /* 0x000fe20000010832 */
[----:B------:R-:W-:Y:S01]  /*6400*/  F2FP.BF16.F32.PACK_AB R41, R41, R54 ;  /* 0x000000362929723e */ /* 0x000fe200000010ff */
[----:B------:R-:W-:Y:S01]  /*6410*/  FFMA.FTZ R43, R15, R48, R43 ;  /* 0x000000300f2b7223 */ /* 0x000fe2000001002b */
[C---:B------:R-:W-:Y:S01]  /*6420*/  FFMA.FTZ R42, R14.reuse, R51, R42 ;  /* 0x000000330e2a7223 */ /* 0x040fe2000001002a */
[----:B------:R-:W-:Y:S01]  /*6430*/  F2FP.BF16.F32.PACK_AB R40, R47, R38 ;  /* 0x000000262f28723e */ /* 0x000fe200000010ff */
[----:B------:R-:W-:Y:S01]  /*6440*/  FFMA.FTZ R53, R14, R49, -R53 ;  /* 0x000000310e357223 */ /* 0x000fe20000010835 */
        /* <DEDUP_REMOVED lines=11> */
.L_x_10441:
[----:B------:R-:W-:Y:S05]  /*6500*/  BSYNC B1 ;  /* 0x0000000000017941 */ /* 0x000fea0003800000 */
.L_x_10440:
[----:B0-----:R0:W-:Y:S01]  /*6510*/  ST.E.128 desc[UR42][R44.64], R12 ;  /* 0x0000000c2c007985 */ /* 0x0011e2000c101d2a */
[----:B------:R-:W-:-:S13]  /*6520*/  ISETP.GE.AND P3, PT, R46, R11, PT ;  /* 0x0000000b2e00720c */ /* 0x000fda0003f66270 */
[----:B------:R-:W-:Y:S05]  /*6530*/  @P3 BRA `(.L_x_10403) ;  /* 0x0000000400303947 */ /* 0x000fea0003800000 */
[----:B------:R-:W-:-:S05]  /*6540*/  IMAD.WIDE R82, R46, 0x2, R82 ;  /* 0x000000022e527825 */ /* 0x000fca00078e0252 */
[----:B--2---:R2:W-:Y:S01]  /*6550*/  ST.E.128 desc[UR42][R82.64], R40 ;  /* 0x0000002852007985 */ /* 0x0045e2000c101d2a */
[----:B------:R-:W-:Y:S05]  /*6560*/  BRA `(.L_x_10403) ;  /* 0x0000000400247947 */ /* 0x000fea0003800000 */
.L_x_10395:
[----:B------:R-:W-:-:S06]  /*6570*/  UISETP.NE.AND UP0, UPT, UR40, 0x3, UPT ;  /* 0x000000032800788c */ /* 0x000fcc000bf05270 */
[----:B------:R-:W-:-:S13]  /*6580*/  PLOP3.LUT P2, PT, PT, PT, UP0, 0x80, 0x0 ;  /* 0x000000000000781c */ /* 0x000fda0003f4f008 */
[----:B------:R-:W-:Y:S05]  /*6590*/  @!P2 BRA `(.L_x_10442) ;  /* 0x000000000004a947 */ /* 0x000fea0003800000 */
[----:B------:R-:W-:Y:S01]  /*65a0*/  BPT.TRAP 0x1 ;  /* 0x000000040000795c */ /* 0x000fe20000300000 */
.L_x_10442:
[----:B------:R-:W-:Y:S01]  /*65b0*/  IMAD R31, R18, 0x8, R2 ;  /* 0x00000008121f7824 */ /* 0x000fe200078e0202 */
[----:B------:R-:W-:Y:S01]  /*65c0*/  SHF.L.U32 R80, R137, 0x1f, RZ ;  /* 0x0000001f89507819 */ /* 0x000fe200000006ff */
[----:B------:R-:W-:Y:S01]  /*65d0*/  BSSY B1, `(.L_x_10443) ;  /* 0x0000004000017945 */ /* 0x000fe20003800000 */
[----:B------:R-:W-:Y:S02]  /*65e0*/  SHF.R.S32.HI R77, RZ, 0x1f, R76 ;  /* 0x0000001fff4d7819 */ /* 0x000fe4000001144c */
[----:B------:R-:W0:Y:S02]  /*65f0*/  SYNCS.PHASECHK.TRANS64.TRYWAIT P3, [R31+URZ+0x2d890], R80 ;  /* 0x02d890501f0075a7 */ /* 0x000e24000806017f */
[----:B0-----:R-:W-:Y:S05]  /*6600*/  @!P3 BRA `(.L_x_10444) ;  /* 0x0000012c002cb947 */ /* 0x001fea0003800000 */
.L_x_10660:
[----:B------:R-:W-:Y:S05]  /*6610*/  BSYNC B1 ;  /* 0x0000000000017941 */ /* 0x000fea0003800000 */
.L_x_10443:
        /* <DEDUP_REMOVED lines=21> */
[----:B------:R-:W-:Y:S02]  /*6770*/  LEA.HI.X R13, R12, UR5, R13, 0x1, P3 ;  /* 0x000000050c0d7c11 */ /* 0x000fe400098f0c0d */
[----:B------:R-:W-:Y:S01]  /*6780*/  ISETP.GT.AND P3, PT, R79, R138, PT ;  /* 0x0000008a4f00720c */ /* 0x000fe20003f64270 */
[----:B------:R-:W-:-:S12]  /*6790*/  BRA.DIV UR4, `(.L_x_10445) ;  /* 0x0000012a04dc7947 */ /* 0x000fd8000b800000 */
[----:B------:R1:W2:Y:S04]  /*67a0*/  SHFL.IDX PT, R43, R13, RZ, 0x1e1f ;  /* 0x001e1fff0d2b7589 */ /* 0x0002a800000e0000 */
[----:B------:R-:W3:Y:S02]  /*67b0*/  SHFL.IDX PT, R42, R42, RZ, 0x1e1f ;  /* 0x001e1fff2a2a7589 */ /* 0x000ee400000e0000 */
.L_x_10664:
[----:B------:R-:W-:Y:S05]  /*67c0*/  @!P3 BRA `(.L_x_10403) ;  /* 0x00000000008cb947 */ /* 0x000fea0003800000 */
[----:B------:R-:W-:Y:S02]  /*67d0*/  ULDC UR4, c[0x0][0x2f4] ;  /* 0x0000bd0000047ab9 */ /* 0x000fe40000000800 */
[----:B------:R-:W-:Y:S02]  /*67e0*/  ISETP.GE.AND P5, PT, R16, UR4, PT ;  /* 0x0000000410007c0c */ /* 0x000fe4000bfa6270 */
[----:B------:R-:W-:-:S11]  /*67f0*/  ISETP.GE.AND P4, PT, R22, UR4, PT ;  /* 0x0000000416007c0c */ /* 0x000fd6000bf86270 */
[----:B-1----:R-:W1:Y:S01]  /*6800*/  @!P5 LDS.128 R12, [R35+0x15000] ;  /* 0x01500000230cd984 */ /* 0x002e620000000c00 */
[----:B---3--:R-:W-:-:S04]  /*6810*/  @!P5 LEA R40, P3, R16, R42, 0x1 ;  /* 0x0000002a1028d211 */ /* 0x008fc800078608ff */
[----:B--2---:R-:W-:Y:S02]  /*6820*/  @!P5 LEA.HI.X R41, R16, R43, R17, 0x1, P3 ;  /* 0x0000002b1029d211 */ /* 0x004fe400018f0c11 */
[----:B------:R-:W-:-:S04]  /*6830*/  @!P4 LEA R38, P3, R22, R42, 0x1 ;  /* 0x0000002a1626c211 */ /* 0x000fc800078608ff */
[----:B------:R-:W-:Y:S02]  /*6840*/  @!P4 LEA.HI.X R39, R22, R43, R153, 0x1, P3 ;  /* 0x0000002b1627c211 */ /* 0x000fe400018f0c99 */
[----:B------:R-:W-:-:S13]  /*6850*/  ISETP.GE.AND P3, PT, R19, UR4, PT ;  /* 0x0000000413007c0c */ /* 0x000fda000bf66270 */
[----:B------:R-:W-:-:S04]  /*6860*/  @!P3 LEA R36, P6, R19, R42, 0x1 ;  /* 0x0000002a1324b211 */ /* 0x000fc800078c08ff */
[----:B------:R-:W-:Y:S01]  /*6870*/  @!P3 LEA.HI.X R37, R19, R43, R152, 0x1, P6 ;  /* 0x0000002b1325b211 */ /* 0x000fe200030f0c98 */
[----:B-1----:R1:W-:Y:S01]  /*6880*/  @!P5 ST.E.128 desc[UR42][R40.64], R12 ;  /* 0x0000000c2800d985 */ /* 0x0023e2000c101d2a */
[----:B------:R-:W-:-:S13]  /*6890*/  ISETP.GE.AND P5, PT, R0, UR4, PT ;  /* 0x0000000400007c0c */ /* 0x000fda000bfa6270 */
[----:B------:R-:W2:Y:S01]  /*68a0*/  @!P5 LDS.128 R12, [R32+0x15000] ;  /* 0x01500000200cd984 */ /* 0x000ea20000000c00 */
[----:B------:R-:W-:Y:S02]  /*68b0*/  @!P5 IMAD.SHL.U32 R11, R148, 0x8, RZ ;  /* 0x00000008940bd824 */ /* 0x000fe400078e00ff */
[----:B-1----:R-:W-:Y:S02]  /*68c0*/  @!P5 IMAD.MOV.U32 R40, RZ, RZ, R42 ;  /* 0x000000ffff28d224 */ /* 0x002fe400078e002a */
[----:B------:R-:W-:Y:S02]  /*68d0*/  @!P5 IMAD.MOV.U32 R41, RZ, RZ, R43 ;  /* 0x000000ffff29d224 */ /* 0x000fe400078e002b */
[----:B------:R-:W-:-:S05]  /*68e0*/  @!P5 IMAD.WIDE R40, R11, 0x2, R40 ;  /* 0x000000020b28d825 */ /* 0x000fca00078e0228 */
[----:B--2---:R1:W-:Y:S01]  /*68f0*/  @!P5 ST.E.128 desc[UR42][R40.64], R12 ;  /* 0x0000000c2800d985 */ /* 0x0043e2000c101d2a */
[----:B------:R-:W-:-:S13]  /*6900*/  ISETP.GE.AND P5, PT, R3, UR4, PT ;  /* 0x0000000403007c0c */ /* 0x000fda000bfa6270 */
[----:B------:R-:W2:Y:S01]  /*6910*/  @!P5 LDS.128 R12, [R35+0x17000] ;  /* 0x01700000230cd984 */ /* 0x000ea20000000c00 */
[----:B------:R-:W-:Y:S02]  /*6920*/  @!P5 IMAD.SHL.U32 R11, R149, 0x8, RZ ;  /* 0x00000008950bd824 */ /* 0x000fe400078e00ff */
[----:B-1----:R-:W-:Y:S02]  /*6930*/  @!P5 IMAD.MOV.U32 R40, RZ, RZ, R42 ;  /* 0x000000ffff28d224 */ /* 0x002fe400078e002a */
[----:B------:R-:W-:Y:S02]  /*6940*/  @!P5 IMAD.MOV.U32 R41, RZ, RZ, R43 ;  /* 0x000000ffff29d224 */ /* 0x000fe400078e002b */
[----:B------:R-:W-:-:S05]  /*6950*/  @!P5 IMAD.WIDE R40, R11, 0x2, R40 ;  /* 0x000000020b28d825 */ /* 0x000fca00078e0228 */
[----:B--2---:R1:W-:Y:S01]  /*6960*/  @!P5 ST.E.128 desc[UR42][R40.64], R12 ;  /* 0x0000000c2800d985 */ /* 0x0043e2000c101d2a */
[----:B------:R-:W-:-:S03]  /*6970*/  ISETP.GE.AND P5, PT, R136, UR4, PT ;  /* 0x0000000488007c0c */ /* 0x000fc6000bfa6270 */
[----:B------:R-:W2:Y:S10]  /*6980*/  @!P4 LDS.128 R12, [R32+0x17000] ;  /* 0x01700000200cc984 */ /* 0x000eb40000000c00 */
[----:B-1----:R-:W-:-:S04]  /*6990*/  @!P5 LEA R40, P6, R136, R42, 0x1 ;  /* 0x0000002a8828d211 */ /* 0x002fc800078c08ff */
[----:B------:R-:W-:Y:S01]  /*69a0*/  @!P5 LEA.HI.X R41, R136, R43, R151, 0x1, P6 ;  /* 0x0000002b8829d211 */ /* 0x000fe200030f0c97 */
[----:B--2---:R-:W-:Y:S04]  /*69b0*/  @!P4 ST.E.128 desc[UR42][R38.64], R12 ;  /* 0x0000000c2600c985 */ /* 0x004fe8000c101d2a */
[----:B------:R-:W1:Y:S04]  /*69c0*/  @!P3 LDS.128 R12, [R35+0x19000] ;  /* 0x01900000230cb984 */ /* 0x000e680000000c00 */
[----:B-1----:R-:W-:Y:S04]  /*69d0*/  @!P3 ST.E.128 desc[UR42][R36.64], R12 ;  /* 0x0000000c2400b985 */ /* 0x002fe8000c101d2a */
[----:B------:R-:W1:Y:S04]  /*69e0*/  @!P5 LDS.128 R12, [R32+0x19000] ;  /* 0x01900000200cd984 */ /* 0x000e680000000c00 */
[----:B-1----:R4:W-:Y:S02]  /*69f0*/  @!P5 ST.E.128 desc[UR42][R40.64], R12 ;  /* 0x0000000c2800d985 */ /* 0x0029e4000c101d2a */
.L_x_10403:
[----:B------:R-:W-:Y:S05]  /*6a00*/  BSYNC B0 ;  /* 0x0000000000007941 */ /* 0x000fea0003800000 */
.L_x_10394:
[----:B------:R-:W5:Y:S01]  /*6a10*/  S2R R11, SR_TID.X ;  /* 0x00000000000b7919 */ /* 0x000f620000002100 */
[----:B------:R-:W-:Y:S01]  /*6a20*/  @!PT LDS RZ, [RZ] ;  /* 0x00000000fffff984 */ /* 0x000fe20000000800 */
[----:B------:R-:W-:Y:S01]  /*6a30*/  @!PT LDS RZ, [RZ] ;  /* 0x00000000fffff984 */ /* 0x000fe20000000800 */
[----:B------:R-:W-:Y:S01]  /*6a40*/  @!PT LDS RZ, [RZ] ;  /* 0x00000000fffff984 */ /* 0x000fe20000000800 */
[----:B------:R-:W-:Y:S01]  /*6a50*/  @!PT LDS RZ, [RZ] ;  /* 0x00000000fffff984 */ /* 0x000fe20000000800 */
[----:B------:R0:W-:Y:S06]  /*6a60*/  MEMBAR.ALL.CTA ;  /* 0x0000000000007992 */ /* 0x0001ec0000008000 */
[----:B0-----:R-:W0:Y:S01]  /*6a70*/  FENCE.VIEW.ASYNC.S ;  /* 0x00000000000073c6 */ /* 0x001e220000000000 */
[----:B------:R-:W-:Y:S05]  /*6a80*/  WARPSYNC.ALL ;  /* 0x0000000000007948 */ /* 0x000fea0003800000 */
[----:B------:R-:W-:Y:S01]  /*6a90*/  BSSY B0, `(.L_x_10446) ;  /* 0x0000008000007945 */ /* 0x000fe20003800000 */
[----:B0-----:R0:W-:Y:S01]  /*6aa0*/  BAR.SYNC.DEFER_BLOCKING R102, 0x80 ;  /* 0x000200660000751d */ /* 0x0011e20000010000 */
[----:B-----5:R-:W-:-:S13]  /*6ab0*/  LOP3.LUT P3, RZ, R11, 0x7f, RZ, 0xc0, !PT ;  /* 0x0000007f0bff7812 */ /* 0x020fda000786c0ff */
[----:B------:R-:W-:-:S05]  /*6ac0*/  @!P3 VIADD R11, R31, 0x2d8a0 ;  /* 0x0002d8a01f0bb836 */ /* 0x000fca0000000000 */
[----:B------:R-:W-:-:S04]  /*6ad0*/  @!P3 PRMT R11, RZ, 0x654, R11 ;  /* 0x00000654ff0bb816 */ /* 0x000fc8000000000b */
[----:B------:R0:W-:Y:S01]  /*6ae0*/  @!P3 SYNCS.ARRIVE.TRANS64.RED.A1T0 RZ, [R11+URZ], RZ ;  /* 0x000000ff0bffb9a7 */ /* 0x0001e2000810043f */
[----:B------:R-:W-:Y:S05]  /*6af0*/  @!P2 BRA `(.L_x_10447) ;  /* 0x000000000004a947 */ /* 0x000fea0003800000 */
[----:B------:R-:W-:Y:S01]  /*6b00*/  BPT.TRAP 0x1 ;  /* 0x000000040000795c */ /* 0x000fe20000300000 */
.L_x_10447:
[----:B------:R-:W-:Y:S05]  /*6b10*/  BSYNC B0 ;  /* 0x0000000000007941 */ /* 0x000fea0003800000 */
.L_x_10446:
[----:B------:R-:W5:Y:S01]  /*6b20*/  SYNCS.PHASECHK.TRANS64.TRYWAIT P2, [R31+URZ+0x2d8b0], R80 ;  /* 0x02d8b0501f0075a7 */ /* 0x000f62000804017f */
[----:B------:R-:W-:Y:S04]  /*6b30*/  BSSY B0, `(.L_x_10448) ;  /* 0x0000002000007945 */ /* 0x000fe80003800000 */
[----:B-----5:R-:W-:Y:S05]  /*6b40*/  @!P2 BRA `(.L_x_10449) ;  /* 0x000001280038a947 */ /* 0x020fea0003800000 */
.L_x_10665:
[----:B------:R-:W-:Y:S05]  /*6b50*/  BSYNC B0 ;  /* 0x0000000000007941 */ /* 0x000fea0003800000 */
.L_x_10448:
[----:B------:R-:W-:Y:S01]  /*6b60*/  ULDC.64 UR4, c[0x0][0x328] ;  /* 0x0000ca0000047ab9 */ /* 0x000fe20000000a00 */
[----:B------:R-:W-:Y:S01]  /*6b70*/  BSSY B0, `(.L_x_10450) ;  /* 0x0000037000007945 */ /* 0x000fe20003800000 */
[----:B------:R-:W-:Y:S02]  /*6b80*/  IMAD R77, R77, UR4, RZ ;  /* 0x000000044d4d7c24 */ /* 0x000fe4000f8e02ff */
[----:B-1-34-:R-:W-:-:S04]  /*6b90*/  IMAD.WIDE.U32 R12, R76, UR4, RZ ;  /* 0x000000044c0c7c25 */ /* 0x01afc8000f8e00ff */
        /* <DEDUP_REMOVED lines=15> */
[----:B--2---:R0:W1:Y:S01]  /*6c90*/  SHFL.IDX PT, R40, R11, RZ, 0x1e1f ;  /* 0x001e1fff0b287589 */ /* 0x00406200000e0000 */
[----:B------:R-:W-:-:S03]  /*6ca0*/  ISETP.GT.AND P2, PT, R79, R138, PT ;  /* 0x0000008a4f00720c */ /* 0x000fc60003f44270 */
[----:B------:R0:W2:Y:S10]  /*6cb0*/  SHFL.IDX PT, R41, R12, RZ, 0x1e1f ;  /* 0x001e1fff0c297589 */ /* 0x0000b400000e0000 */
[----:B0-----:R-:W-:Y:S05]  /*6cc0*/  @!P2 BRA `(.L_x_10451) ;  /* 0x000000000084a947 */ /* 0x001fea0003800000 */
[----:B------:R-:W-:Y:S02]  /*6cd0*/  ULDC UR4, c[0x0][0x2f4] ;  /* 0x0000bd0000047ab9 */ /* 0x000fe40000000800 */
[----:B------:R-:W-:Y:S02]  /*6ce0*/  ISETP.GE.AND P5, PT, R16, UR4, PT ;  /* 0x0000000410007c0c */ /* 0x000fe4000bfa6270 */
[----:B------:R-:W-:-:S11]  /*6cf0*/  ISETP.GE.AND P4, PT, R22, UR4, PT ;  /* 0x0000000416007c0c */ /* 0x000fd6000bf86270 */
[----:B------:R-:W0:Y:S01]  /*6d00*/  @!P5 LDS.128 R12, [R35] ;  /* 0x00000000230cd984 */ /* 0x000e220000000c00 */
[----:B-1----:R-:W-:-:S04]  /*6d10*/  @!P5 LEA R42, P2, R16, R40, 0x1 ;  /* 0x00000028102ad211 */ /* 0x002fc800078408ff */
[----:B--2---:R-:W-:Y:S02]  /*6d20*/  @!P5 LEA.HI.X R43, R16, R41, R17, 0x1, P2 ;  /* 0x00000029102bd211 */ /* 0x004fe400010f0c11 */
[----:B------:R-:W-:-:S04]  /*6d30*/  @!P4 LEA R38, P2, R22, R40, 0x1 ;  /* 0x000000281626c211 */ /* 0x000fc800078408ff */
[----:B------:R-:W-:Y:S02]  /*6d40*/  @!P4 LEA.HI.X R39, R22, R41, R153, 0x1, P2 ;  /* 0x000000291627c211 */ /* 0x000fe400010f0c99 */
[----:B------:R-:W-:-:S13]  /*6d50*/  ISETP.GE.AND P2, PT, R19, UR4, PT ;  /* 0x0000000413007c0c */ /* 0x000fda000bf46270 */
[----:B------:R-:W-:-:S04]  /*6d60*/  @!P2 LEA R36, P6, R19, R40, 0x1 ;  /* 0x000000281324a211 */ /* 0x000fc800078c08ff */
[----:B------:R-:W-:Y:S01]  /*6d70*/  @!P2 LEA.HI.X R37, R19, R41, R152, 0x1, P6 ;  /* 0x000000291325a211 */ /* 0x000fe200030f0c98 */
[----:B0-----:R0:W-:Y:S01]  /*6d80*/  @!P5 ST.E.128 desc[UR42][R42.64], R12 ;  /* 0x0000000c2a00d985 */ /* 0x0011e2000c101d2a */
[----:B------:R-:W-:-:S13]  /*6d90*/  ISETP.GE.AND P5, PT, R0, UR4, PT ;  /* 0x0000000400007c0c */ /* 0x000fda000bfa6270 */
[----:B------:R-:W1:Y:S01]  /*6da0*/  @!P5 LDS.128 R12, [R32] ;  /* 0x00000000200cd984 */ /* 0x000e620000000c00 */
[----:B------:R-:W-:-:S04]  /*6db0*/  @!P5 IMAD.SHL.U32 R11, R148, 0x8, RZ ;  /* 0x00000008940bd824 */ /* 0x000fc800078e00ff */
[----:B0-----:R-:W-:-:S05]  /*6dc0*/  @!P5 IMAD.WIDE R42, R11, 0x2, R40 ;  /* 0x000000020b2ad825 */ /* 0x001fca00078e0228 */
[----:B-1----:R0:W-:Y:S01]  /*6dd0*/  @!P5 ST.E.128 desc[UR42][R42.64], R12 ;  /* 0x0000000c2a00d985 */ /* 0x0021e2000c101d2a */
        /* <DEDUP_REMOVED lines=16> */
.L_x_10451:
[----:B------:R-:W-:Y:S05]  /*6ee0*/  BSYNC B0 ;  /* 0x0000000000007941 */ /* 0x000fea0003800000 */
.L_x_10450:
[----:B------:R-:W-:Y:S01]  /*6ef0*/  @!PT LDS RZ, [RZ] ;  /* 0x00000000fffff984 */ /* 0x000fe20000000800 */
[----:B------:R-:W-:Y:S01]  /*6f00*/  @!PT LDS RZ, [RZ] ;  /* 0x00000000fffff984 */ /* 0x000fe20000000800 */
[----:B------:R-:W-:Y:S01]  /*6f10*/  @!PT LDS RZ, [RZ] ;  /* 0x00000000fffff984 */ /* 0x000fe20000000800 */
[----:B------:R-:W-:Y:S01]  /*6f20*/  @!PT LDS RZ, [RZ] ;  /* 0x00000000fffff984 */ /* 0x000fe20000000800 */
[----:B------:R3:W-:Y:S06]  /*6f30*/  MEMBAR.ALL.CTA ;  /* 0x0000000000007992 */ /* 0x0007ec0000008000 */
[----:B---3--:R-:W3:Y:S01]  /*6f40*/  FENCE.VIEW.ASYNC.S ;  /* 0x00000000000073c6 */ /* 0x008ee20000000000 */
[----:B------:R-:W-:Y:S02]  /*6f50*/  VIADD R18, R18, 0x1 ;  /* 0x0000000112127836 */ /* 0x000fe40000000000 */
[----:B------:R-:W-:Y:S01]  /*6f60*/  @!P3 VIADD R31, R31, 0x2d8c0 ;  /* 0x0002d8c01f1fb836 */ /* 0x000fe20000000000 */
[----:B---3--:R3:W-:Y:S02]  /*6f70*/  BAR.SYNC.DEFER_BLOCKING R102, 0x80 ;  /* 0x000200660000751d */ /* 0x0087e40000010000 */
[----:B------:R-:W-:-:S02]  /*6f80*/  ISETP.NE.AND P2, PT, R18, 0x2, PT ;  /* 0x000000021200780c */ /* 0x000fc40003f45270 */
[----:B------:R-:W-:Y:S02]  /*6f90*/  @!P3 PRMT R31, RZ, 0x654, R31 ;  /* 0x00000654ff1fb816 */ /* 0x000fe4000000001f */
[----:B0-----:R-:W-:Y:S02]  /*6fa0*/  SEL R12, RZ, 0x1, P2 ;  /* 0x00000001ff0c7807 */ /* 0x001fe40001000000 */
[----:B------:R-:W-:Y:S02]  /*6fb0*/  SEL R18, R18, RZ, P2 ;  /* 0x000000ff12127207 */ /* 0x000fe40001000000 */
[----:B------:R-:W-:Y:S01]  /*6fc0*/  LOP3.LUT R137, R137, R12, RZ, 0x3c, !PT ;  /* 0x0000000c89897212 */ /* 0x000fe200078e3cff */
[----:B------:R3:W-:Y:S01]  /*6fd0*/  @!P3 SYNCS.ARRIVE.TRANS64.RED.A1T0 RZ, [R31+URZ], RZ ;  /* 0x000000ff1fffb9a7 */ /* 0x0007e2000810043f */
[----:B------:R-:W-:Y:S05]  /*6fe0*/  @P1 BRA `(.L_x_10452) ;  /* 0xffffffb400781947 */ /* 0x000fea000383ffff */
[----:B------:R-:W0:Y:S01]  /*6ff0*/  S2R R11, SR_TID.X ;  /* 0x00000000000b7919 */ /* 0x000e220000002100 */
[----:B------:R-:W-:Y:S02]  /*7000*/  PLOP3.LUT P0, PT, PT, PT, PT, 0x8, 0x0 ;  /* 0x000000000000781c */ /* 0x000fe40003f0e170 */
[----:B0-----:R-:W-:-:S04]  /*7010*/  SHF.R.U32.HI R11, RZ, 0x7, R11 ;  /* 0x00000007ff0b7819 */ /* 0x001fc8000001160b */
[----:B------:R-:W-:-:S13]  /*7020*/  ISETP.NE.AND P4, PT, R11, 0x1, PT ;  /* 0x000000010b00780c */ /* 0x000fda0003f85270 */
[----:B------:R-:W-:Y:S06]  /*7030*/  @!P4 BAR.ARV 0x9, 0x100 ;  /* 0x024400000000cb1d */ /* 0x000fec0000002000 */
.L_x_10389:
[----:B------:R-:W-:Y:S02]  /*7040*/  ISETP.GE.AND P2, PT, R101, 0x1, PT ;  /* 0x000000016500780c */ /* 0x000fe40003f46270 */
[----:B-12---:R-:W-:Y:S02]  /*7050*/  CS2R R40, SRZ ;  /* 0x0000000000287805 */ /* 0x006fe4000001ff00 */
[----:B------:R-:W-:Y:S01]  /*7060*/  PLOP3.LUT P1, PT, PT, PT, PT, 0x80, 0x0 ;  /* 0x000000000000781c */ /* 0x000fe20003f2f070 */
[----:B------:R-:W-:Y:S01]  /*7070*/  IMAD.MOV.U32 R135, RZ, RZ, RZ ;  /* 0x000000ffff877224 */ /* 0x000fe200078e00ff */
        /* <DEDUP_REMOVED lines=23> */
[----:B------:R-:W-:Y:S02]  /*71f0*/  IMAD.MOV.U32 R51, RZ, RZ, RZ ;  /* 0x000000ffff337224 */ /* 0x000fe400078e00ff */
[----:B------:R-:W-:Y:S01]  /*7200*/  IMAD.MOV.U32 R6, RZ, RZ, RZ ;  /* 0x000000ffff067224 */ /* 0x000fe200078e00ff */
[----:B------:R-:W-:Y:S06]  /*7210*/  @P0 BRA `(.L_x_10453) ;  /* 0x00000000000c0947 */ /* 0x000fec0003800000 */
[----:B------:R-:W0:Y:S01]  /*7220*/  FENCE.VIEW.ASYNC.G ;  /* 0x00000000000073c6 */ /* 0x000e220000000100 */
[----:B------:R-:W-:Y:S05]  /*7230*/  WARPSYNC.ALL ;  /* 0x0000000000007948 */ /* 0x000fea0003800000 */
[----:B0-----:R-:W-:Y:S06]  /*7240*/  BAR.ARV 0xc, 0x200 ;  /* 0x0308000000007b1d */ /* 0x001fec0000002000 */
.L_x_10453:
[----:B------:R-:W-:Y:S02]  /*7250*/  IMAD.MOV.U32 R50, RZ, RZ, RZ ;  /* 0x000000ffff327224 */ /* 0x000fe400078e00ff */
[----:B------:R-:W-:Y:S01]  /*7260*/  IMAD.MOV.U32 R7, RZ, RZ, RZ ;  /* 0x000000ffff077224 */ /* 0x000fe200078e00ff */
[----:B------:R-:W-:Y:S06]  /*7270*/  @!P2 BRA `(.L_x_10454) ;  /* 0x000000940098a947 */ /* 0x000fec0003800000 */
[----:B------:R-:W-:-:S03]  /*7280*/  UMOV UR4, 0xffffffff ;  /* 0xffffffff00047882 */ /* 0x000fc60000000000 */
[----:B------:R-:W-:Y:S05]  /*7290*/  BRA.DIV UR4, `(.L_x_10455) ;  /* 0x0000012204787947 */ /* 0x000fea000b800000 */
[----:B------:R-:W0:Y:S02]  /*72a0*/  S2R R0, SR_TID.X ;  /* 0x0000000000007919 */ /* 0x000e240000002100 */
[----:B0-----:R-:W-:-:S05]  /*72b0*/  VIADD R3, R0, 0xffffff80 ;  /* 0xffffff8000037836 */ /* 0x001fca0000000000 */
[----:B------:R-:W-:-:S04]  /*72c0*/  SHF.R.S32.HI R0, RZ, 0x1f, R3 ;  /* 0x0000001fff007819 */ /* 0x000fc80000011403 */
[----:B------:R-:W-:-:S04]  /*72d0*/  LEA.HI R0, R0, R3, RZ, 0x7 ;  /* 0x0000000300007211 */ /* 0x000fc800078f38ff */
[----:B------:R-:W-:-:S06]  /*72e0*/  SHF.R.S32.HI R0, RZ, 0x7, R0 ;  /* 0x00000007ff007819 */ /* 0x000fcc0000011400 */
[----:B------:R-:W0:Y:S04]  /*72f0*/  SHFL.IDX PT, R0, R0, RZ, 0x1f ;  /* 0x00001fff00007589 */ /* 0x000e2800000e0000 */
[----:B0-----:R1:W-:Y:S02]  /*7300*/  STL [R1+0x38], R0 ;  /* 0x0000380001007387 */ /* 0x0013e40000100800 */
.L_x_10668:
[----:B------:R-:W1:Y:S01]  /*7310*/  LDL R3, [R1+0x38] ;  /* 0x0000380001037983 */ /* 0x000e620000100800 */
[----:B------:R-:W-:Y:S01]  /*7320*/  BSSY B6, `(.L_x_10456) ;  /* 0x000001b000067945 */ /* 0x000fe20003800000 */
[----:B-1----:R-:W-:-:S05]  /*7330*/  IMAD.HI R0, R3, 0x55555556, RZ ;  /* 0x5555555603007827 */ /* 0x002fca00078e02ff */
[----:B------:R-:W-:-:S05]  /*7340*/  LEA.HI R44, R0, R0, RZ, 0x1 ;  /* 0x00000000002c7211 */ /* 0x000fca00078f08ff */
[----:B------:R-:W-:Y:S02]  /*7350*/  IMAD R44, R44, -0x3, R3 ;  /* 0xfffffffd2c2c7824 */ /* 0x000fe400078e0203 */
[----:B------:R-:W-:-:S04]  /*7360*/  VIADD R3, R2, 0x21800 ;  /* 0x0002180002037836 */ /* 0x000fc80000000000 */
[----:B------:R-:W-:Y:S01]  /*7370*/  IMAD R0, R44, 0x2000, R3 ;  /* 0x000020002c007824 */ /* 0x000fe200078e0203 */
[----:B------:R-:W-:-:S04]  /*7380*/  LOP3.LUT P0, RZ, R3, 0x3ff, RZ, 0xc0, !PT ;  /* 0x000003ff03ff7812 */ /* 0x000fc8000780c0ff */
[----:B------:R-:W-:-:S04]  /*7390*/  SHF.R.U32.HI R0, RZ, 0x4, R0 ;  /* 0x00000004ff007819 */ /* 0x000fc80000011600 */
[----:B------:R-:W-:-:S05]  /*73a0*/  LOP3.LUT R0, R0, 0x3fff, RZ, 0xc0, !PT ;  /* 0x00003fff00007812 */ /* 0x000fca00078ec0ff */
[----:B------:R1:W-:Y:S01]  /*73b0*/  STL [R1+0x40], R0 ;  /* 0x0000400001007387 */ /* 0x0003e20000100800 */
[----:B------:R-:W-:Y:S05]  /*73c0*/  @!P0 BRA `(.L_x_10457) ;  /* 0x0000000000408947 */ /* 0x000fea0003800000 */
[----:B-1----:R-:W-:Y:S01]  /*73d0*/  MOV R0, 0x0 ;  /* 0x0000000000007802 */ /* 0x002fe20000000f00 */
[----:B------:R-:W-:Y:S01]  /*73e0*/  ULDC.64 UR4, c[0x4][0x138] ;  /* 0x01004e0000047ab9 */ /* 0x000fe20000000a00 */
[----:B------:R-:W-:Y:S01]  /*73f0*/  ULDC.64 UR6, c[0x4][0x140] ;  /* 0x0100500000067ab9 */ /* 0x000fe20000000a00 */
[----:B------:R-:W-:Y:S01]  /*7400*/  IMAD.U32 R4, RZ, RZ, UR4 ;  /* 0x00000004ff047e24 */ /* 0x000fe2000f8e00ff */
[----:B0-----:R0:W1:Y:S01]  /*7410*/  LDC.64 R14, c[0x4][R0] ;  /* 0x01000000000e7b82 */ /* 0x0010620000000a00 */
        /* <DEDUP_REMOVED lines=11> */
.L_x_10457:
[----:B------:R-:W-:Y:S05]  /*74d0*/  BSYNC B6 ;  /* 0x0000000000067941 */ /* 0x000fea0003800000 */
.L_x_10456:
        /* <DEDUP_REMOVED lines=13> */
.L_x_10461:
[----:B---3--:R3:W4:Y:S02]  /*75b0*/  SYNCS.PHASECHK.TRANS64.TRYWAIT P0, [R2+URZ+0x2d800], R3 ;  /* 0x02d80003020075a7 */ /* 0x008724000800017f */
[----:B----4-:R-:W-:Y:S05]  /*75c0*/  @!P0 NANOSLEEP.SYNCS 0x989680 ;  /* 0x009896800000895d */ /* 0x010fea0003900000 */
[----:B------:R-:W4:Y:S02]  /*75d0*/  @!P0 SYNCS.PHASECHK.TRANS64 P0, [R2+URZ+0x2d800], R3 ;  /* 0x02d80003020085a7 */ /* 0x000f24000800007f */
[----:B----4-:R-:W-:Y:S05]  /*75e0*/  @!P0 BRA `(.L_x_10461) ;  /* 0xfffffffc00f08947 */ /* 0x010fea000383ffff */
.L_x_10460:
[----:B------:R-:W-:Y:S05]  /*75f0*/  BSYNC B0 ;  /* 0x0000000000007941 */ /* 0x000fea0003800000 */
.L_x_10459:
[----:B------:R-:W-:Y:S05]  /*7600*/  BRA `(.L_x_10462) ;  /* 0x0000003c001c7947 */ /* 0x000fea0003800000 */
.L_x_10458:
[----:B-1---5:R-:W-:Y:S01]  /*7610*/  SHF.R.S32.HI R0, RZ, 0x1f, R97 ;  /* 0x0000001fff007819 */ /* 0x022fe20000011461 */
[----:B------:R-:W-:Y:S01]  /*7620*/  ULOP3.LUT UP0, URZ, UR38, 0x1bf, URZ, 0xc0, !UPT ;  /* 0x000001bf263f7892 */ /* 0x000fe2000f80c03f */
[----:B------:R-:W-:Y:S01]  /*7630*/  ULDC.64 UR4, c[0x0][0x3f8] ;  /* 0x0000fe0000047ab9 */ /* 0x000fe20000000a00 */
[----:B------:R-:W-:Y:S02]  /*7640*/  ULDC.64 UR6, c[0x0][0x408] ;  /* 0x0001020000067ab9 */ /* 0x000fe40000000a00 */
[C---:B------:R-:W-:Y:S02]  /*7650*/  IMAD R6, R0.reuse, UR4, RZ ;  /* 0x0000000400067c24 */ /* 0x040fe4000f8e02ff */
[----:B------:R-:W-:Y:S01]  /*7660*/  IMAD R0, R0, UR6, RZ ;  /* 0x0000000600007c24 */ /* 0x000fe2000f8e02ff */
[----:B------:R-:W-:Y:S01]  /*7670*/  PLOP3.LUT P2, PT, PT, PT, UP0, 0x80, 0x0 ;  /* 0x000000000000781c */ /* 0x000fe20003f4f008 */
[C---:B------:R-:W-:Y:S02]  /*7680*/  IMAD R25, R97.reuse, UR5, R6 ;  /* 0x0000000561197c24 */ /* 0x040fe4000f8e0206 */
[----:B------:R-:W-:Y:S01]  /*7690*/  IMAD.WIDE.U32 R4, R97, UR4, RZ ;  /* 0x0000000461047c25 */ /* 0x000fe2000f8e00ff */
[----:B------:R-:W-:-:S03]  /*76a0*/  ULDC.64 UR4, c[0x0][0x3e8] ;  /* 0x0000fa0000047ab9 */ /* 0x000fc60000000a00 */
[C---:B------:R-:W-:Y:S01]  /*76b0*/  IMAD R27, R97.reuse, UR7, R0 ;  /* 0x00000007611b7c24 */ /* 0x040fe2000f8e0200 */
        /* <DEDUP_REMOVED lines=9> */
[----:B0-----:R-:W-:Y:S01]  /*7750*/  MOV R14, 0x0 ;  /* 0x00000000000e7802 */ /* 0x001fe20000000f00 */
        /* <DEDUP_REMOVED lines=15> */
.L_x_10463:
        /* <DEDUP_REMOVED lines=8> */
[----:B------:R1:W3:Y:S04]  /*78d0*/  SHFL.IDX PT, R0, R24, RZ, 0x1e1f ;  /* 0x001e1fff18007589 */ /* 0x0002e800000e0000 */
[----:B------:R1:W4:Y:S04]  /*78e0*/  SHFL.IDX PT, R5, R27, RZ, 0x1e1f ;  /* 0x001e1fff1b057589 */ /* 0x00032800000e0000 */
[----:B------:R1:W0:Y:S02]  /*78f0*/  SHFL.IDX PT, R4, R26, RZ, 0x1e1f ;  /* 0x001e1fff1a047589 */ /* 0x00022400000e0000 */
.L_x_10674:
[----:B------:R-:W-:Y:S01]  /*7900*/  ULDC UR4, c[0x0][0x448] ;  /* 0x0001120000047ab9 */ /* 0x000fe20000000800 */
[----:B------:R-:W-:Y:S01]  /*7910*/  BSSY B1, `(.L_x_10467) ;  /* 0x000005a000017945 */ /* 0x000fe20003800000 */
[----:B------:R-:W-:Y:S01]  /*7920*/  IMAD R45, R100, UR4, RZ ;  /* 0x00000004642d7c24 */ /* 0x000fe2000f8e02ff */
[----:B------:R-:W-:Y:S02]  /*7930*/  CS2R R34, SRZ ;  /* 0x0000000000227805 */ /* 0x000fe4000001ff00 */
[----:B------:R-:W-:Y:S02]  /*7940*/  CS2R R30, SRZ ;  /* 0x00000000001e7805 */ /* 0x000fe4000001ff00 */
[----:B-1----:R-:W-:Y:S02]  /*7950*/  CS2R R26, SRZ ;  /* 0x00000000001a7805 */ /* 0x002fe4000001ff00 */
[----:B------:R-:W-:Y:S02]  /*7960*/  CS2R R20, SRZ ;  /* 0x0000000000147805 */ /* 0x000fe4000001ff00 */
[----:B------:R-:W-:Y:S01]  /*7970*/  ISETP.GE.AND P0, PT, R6, R45, PT ;  /* 0x0000002d0600720c */ /* 0x000fe20003f06270 */
[----:B------:R-:W-:Y:S01]  /*7980*/  IMAD R45, R33, -0xc0, R45 ;  /* 0xffffff40212d7824 */ /* 0x000fe200078e022d */
[----:B------:R-:W-:-:S02]  /*7990*/  CS2R R12, SRZ ;  /* 0x00000000000c7805 */ /* 0x000fc4000001ff00 */
[----:B------:R-:W-:Y:S02]  /*79a0*/  CS2R R8, SRZ ;  /* 0x0000000000087805 */ /* 0x000fe4000001ff00 */
[----:B------:R-:W-:Y:S02]  /*79b0*/  CS2R R36, SRZ ;  /* 0x0000000000247805 */ /* 0x000fe4000001ff00 */
[----:B------:R-:W-:Y:S02]  /*79c0*/  CS2R R32, SRZ ;  /* 0x0000000000207805 */ /* 0x000fe4000001ff00 */
[----:B------:R-:W-:Y:S02]  /*79d0*/  CS2R R28, SRZ ;  /* 0x00000000001c7805 */ /* 0x000fe4000001ff00 */
[----:B------:R-:W-:Y:S02]  /*79e0*/  CS2R R24, SRZ ;  /* 0x0000000000187805 */ /* 0x000fe4000001ff00 */
[----:B0-----:R-:W-:-:S02]  /*79f0*/  CS2R R14, SRZ ;  /* 0x00000000000e7805 */ /* 0x001fc4000001ff00 */
[----:B------:R-:W-:Y:S01]  /*7a00*/  CS2R R10, SRZ ;  /* 0x00000000000a7805 */ /* 0x000fe2000001ff00 */
[----:B------:R-:W-:Y:S06]  /*7a10*/  @P0 BRA `(.L_x_10468) ;  /* 0x0000000400240947 */ /* 0x000fec0003800000 */
[----:B------:R-:W2:Y:S01]  /*7a20*/  LDL R7, [R1+0x20] ;  /* 0x0000200001077983 */ /* 0x000ea20000100800 */
[----:B------:R-:W-:-:S03]  /*7a30*/  ULDC UR4, c[0x0][0x3f4] ;  /* 0x0000fd0000047ab9 */ /* 0x000fc60000000800 */
[----:B------:R-:W4:Y:S04]  /*7a40*/  LDL R39, [R1+0x18] ;  /* 0x0000180001277983 */ /* 0x000f280000100800 */
[----:B------:R-:W4:Y:S04]  /*7a50*/  LDL R38, [R1+0x1c] ;  /* 0x00001c0001267983 */ /* 0x000f280000100800 */
[----:B------:R-:W4:Y:S04]  /*7a60*/  LDL R35, [R1+0x24] ;  /* 0x0000240001237983 */ /* 0x000f280000100800 */
[----:B------:R-:W4:Y:S04]  /*7a70*/  LDL R34, [R1+0x28] ;  /* 0x0000280001227983 */ /* 0x000f280000100800 */
[----:B------:R-:W4:Y:S04]  /*7a80*/  LDL R49, [R1+0x70] ;  /* 0x0000700001317983 */ /* 0x000f280000100800 */
[----:B------:R-:W4:Y:S01]  /*7a90*/  LDL R48, [R1+0x74] ;  /* 0x0000740001307983 */ /* 0x000f220000100800 */
[----:B------:R-:W-:-:S02]  /*7aa0*/  CS2R R32, SRZ ;  /* 0x0000000000207805 */ /* 0x000fc4000001ff00 */
[----:B------:R-:W-:Y:S02]  /*7ab0*/  CS2R R30, SRZ ;  /* 0x00000000001e7805 */ /* 0x000fe4000001ff00 */
[----:B------:R-:W-:Y:S02]  /*7ac0*/  CS2R R28, SRZ ;  /* 0x00000000001c7805 */ /* 0x000fe4000001ff00 */
[----:B------:R-:W-:Y:S02]  /*7ad0*/  CS2R R26, SRZ ;  /* 0x00000000001a7805 */ /* 0x000fe4000001ff00 */
[----:B------:R-:W-:Y:S02]  /*7ae0*/  CS2R R24, SRZ ;  /* 0x0000000000187805 */ /* 0x000fe4000001ff00 */
[----:B------:R-:W-:Y:S02]  /*7af0*/  CS2R R20, SRZ ;  /* 0x0000000000147805 */ /* 0x000fe4000001ff00 */
[----:B------:R-:W-:-:S02]  /*7b00*/  CS2R R36, SRZ ;  /* 0x0000000000247805 */ /* 0x000fc4000001ff00 */
[C---:B--2---:R-:W-:Y:S01]  /*7b10*/  ISETP.GE.AND P3, PT, R7.reuse, UR4, PT ;  /* 0x0000000407007c0c */ /* 0x044fe2000bf66270 */
[----:B------:R-:W-:Y:S01]  /*7b20*/  IMAD.SHL.U32 R9, R7, 0x2, RZ ;  /* 0x0000000207097824 */ /* 0x000fe200078e00ff */
[----:B------:R-:W-:-:S04]  /*7b30*/  SHF.R.S32.HI R6, RZ, 0x1f, R7 ;  /* 0x0000001fff067819 */ /* 0x000fc80000011407 */
[----:B------:R-:W-:-:S07]  /*7b40*/  SHF.L.U64.HI R10, R7, 0x1, R6 ;  /* 0x00000001070a7819 */ /* 0x000fce0000010206 */
[----:B---3--:R-:W-:Y:S02]  /*7b50*/  @!P3 IADD3 R6, P0, R0, R9, RZ ;  /* 0x000000090006b210 */ /* 0x008fe40007f1e0ff */
[----:B----4-:R-:W-:-:S03]  /*7b60*/  ISETP.GE.AND P1, PT, R39, UR4, PT ;  /* 0x0000000427007c0c */ /* 0x010fc6000bf26270 */
[--C-:B------:R-:W-:Y:S01]  /*7b70*/  @!P3 IMAD.X R7, R3, 0x1, R10.reuse, P0 ;  /* 0x000000010307b824 */ /* 0x100fe200000e060a */
[----:B------:R-:W-:Y:S01]  /*7b80*/  @!P3 IADD3 R8, P0, R4, R9, RZ ;  /* 0x000000090408b210 */ /* 0x000fe20007f1e0ff */
[----:B------:R-:W-:Y:S01]  /*7b90*/  IMAD.SHL.U32 R13, R39, 0x2, RZ ;  /* 0x00000002270d7824 */ /* 0x000fe200078e00ff */
[----:B------:R-:W-:Y:S02]  /*7ba0*/  SHF.R.S32.HI R11, RZ, 0x1f, R39 ;  /* 0x0000001fff0b7819 */ /* 0x000fe40000011427 */
[----:B------:R0:W5:Y:S01]  /*7bb0*/  @!P3 LD.E.64 R32, desc[UR42][R6.64] ;  /* 0x0000002a0620b980 */ /* 0x000162000c101b00 */
[----:B------:R-:W-:Y:S01]  /*7bc0*/  @!P3 IMAD.X R9, R5, 0x1, R10, P0 ;  /* 0x000000010509b824 */ /* 0x000fe200000e060a */
[----:B------:R-:W-:Y:S02]  /*7bd0*/  ISETP.GE.AND P0, PT, R38, UR4, PT ;  /* 0x0000000426007c0c */ /* 0x000fe4000bf06270 */
[----:B------:R-:W-:Y:S02]  /*7be0*/  SHF.L.U64.HI R14, R39, 0x1, R11 ;  /* 0x00000001270e7819 */ /* 0x000fe4000001020b */
[----:B------:R1:W5:Y:S01]  /*7bf0*/  @!P3 LD.E.64 R30, desc[UR42][R8.64] ;  /* 0x0000002a081eb980 */ /* 0x000362000c101b00 */
[----:B------:R-:W-:-:S02]  /*7c00*/  @!P1 IADD3 R10, P2, R0, R13, RZ ;  /* 0x0000000d000a9210 */ /* 0x000fc40007f5e0ff */
[----:B------:R-:W-:Y:S01]  /*7c10*/  @!P1 IADD3 R12, P3, R4, R13, RZ ;  /* 0x0000000d040c9210 */ /* 0x000fe20007f7e0ff */
[C---:B0-----:R-:W-:Y:S01]  /*7c20*/  IMAD.SHL.U32 R7, R38.reuse, 0x2, RZ ;  /* 0x0000000226077824 */ /* 0x041fe200078e00ff */
[----:B------:R-:W-:Y:S01]  /*7c30*/  SHF.R.S32.HI R15, RZ, 0x1f, R38 ;  /* 0x0000001fff0f7819 */ /* 0x000fe20000011426 */
[--C-:B------:R-:W-:Y:S02]  /*7c40*/  @!P1 IMAD.X R11, R3, 0x1, R14.reuse, P2 ;  /* 0x00000001030b9824 */ /* 0x100fe400010e060e */
[----:B------:R-:W-:Y:S01]  /*7c50*/  @!P1 IMAD.X R13, R5, 0x1, R14, P3 ;  /* 0x00000001050d9824 */ /* 0x000fe200018e060e */
[----:B------:R-:W-:Y:S02]  /*7c60*/  SHF.L.U64.HI R6, R38, 0x1, R15 ;  /* 0x0000000126067819 */ /* 0x000fe4000001020f */
[-C--:B------:R-:W-:Y:S01]  /*7c70*/  @!P0 IADD3 R38, P2, R0, R7.reuse, RZ ;  /* 0x0000000700268210 */ /* 0x080fe20007f5e0ff */
[----:B------:R0:W5:Y:S01]  /*7c80*/  @!P1 LD.E.64 R28, desc[UR42][R10.64] ;  /* 0x0000002a0a1c9980 */ /* 0x000162000c101b00 */
[----:B-1----:R-:W-:-:S03]  /*7c90*/  @!P0 IADD3 R8, P3, R4, R7, RZ ;  /* 0x0000000704088210 */ /* 0x002fc60007f7e0ff */
[----:B------:R-:W5:Y:S01]  /*7ca0*/  @!P1 LD.E.64 R26, desc[UR42][R12.64] ;  /* 0x0000002a0c1a9980 */ /* 0x000f62000c101b00 */
[--C-:B------:R-:W-:Y:S01]  /*7cb0*/  @!P0 IMAD.X R39, R3, 0x1, R6.reuse, P2 ;  /* 0x0000000103278824 */ /* 0x100fe200010e0606 */
[----:B------:R-:W-:Y:S01]  /*7cc0*/  ISETP.GE.AND P1, PT, R35, UR4, PT ;  /* 0x0000000423007c0c */ /* 0x000fe2000bf26270 */
[----:B------:R-:W-:Y:S01]  /*7cd0*/  @!P0 IMAD.X R9, R5, 0x1, R6, P3 ;  /* 0x0000000105098824 */ /* 0x000fe200018e0606 */
[----:B------:R-:W-:Y:S02]  /*7ce0*/  ISETP.GE.AND P2, PT, R140, UR4, PT ;  /* 0x000000048c007c0c */ /* 0x000fe4000bf46270 */
[----:B------:R-:W5:Y:S01]  /*7cf0*/  @!P0 LD.E.64 R24, desc[UR42][R38.64] ;  /* 0x0000002a26188980 */ /* 0x000f62000c101b00 */
[----:B------:R-:W-:-:S03]  /*7d00*/  IMAD.SHL.U32 R7, R35, 0x2, RZ ;  /* 0x0000000223077824 */ /* 0x000fc600078e00ff */
[----:B------:R1:W5:Y:S01]  /*7d10*/  @!P0 LD.E.64 R20, desc[UR42][R8.64] ;  /* 0x0000002a08148980 */ /* 0x000362000c101b00 */
[C---:B------:R-:W-:Y:S01]  /*7d20*/  ISETP.GE.AND P0, PT, R34.reuse, UR4, PT ;  /* 0x0000000422007c0c */ /* 0x040fe2000bf06270 */
[----:B0-----:R-:W-:-:S03]  /*7d30*/  IMAD.SHL.U32 R11, R34, 0x2, RZ ;  /* 0x00000002220b7824 */ /* 0x001fc600078e00ff */
[-C--:B------:R-:W-:Y:S02]  /*7d40*/  @!P1 IADD3 R40, P4, R0, R7.reuse, RZ ;  /* 0x0000000700289210 */ /* 0x080fe40007f9e0ff */
[----:B------:R-:W-:Y:S01]  /*7d50*/  @!P1 IADD3 R6, P3, R4, R7, RZ ;  /* 0x0000000704069210 */ /* 0x000fe20007f7e0ff */
[----:B------:R-:W-:-:S04]  /*7d60*/  @!P2 IMAD.WIDE R46, R140, 0x2, R4 ;  /* 0x000000028c2ea825 */ /* 0x000fc800078e0204 */
[----:B-1----:R-:W-:Y:S02]  /*7d70*/  @!P2 IMAD.MOV.U32 R8, RZ, RZ, R0 ;  /* 0x000000ffff08a224 */ /* 0x002fe400078e0000 */
[----:B------:R-:W-:Y:S01]  /*7d80*/  @!P2 IMAD.MOV.U32 R9, RZ, RZ, R3 ;  /* 0x000000ffff09a224 */ /* 0x000fe200078e0003 */
[-C--:B------:R-:W-:Y:S01]  /*7d90*/  @!P0 IADD3 R4, P5, R4, R11.reuse, RZ ;  /* 0x0000000b04048210 */ /* 0x080fe20007fbe0ff */
[----:B------:R-:W-:Y:S01]  /*7da0*/  @!P1 IMAD.X R41, R3, 0x1, R49, P4 ;  /* 0x0000000103299824 */ /* 0x000fe200020e0631 */
[----:B------:R-:W-:Y:S01]  /*7db0*/  @!P0 IADD3 R38, P4, R0, R11, RZ ;  /* 0x0000000b00268210 */ /* 0x000fe20007f9e0ff */
[----:B------:R-:W-:Y:S01]  /*7dc0*/  @!P2 IMAD.WIDE R42, R140, 0x2, R8 ;  /* 0x000000028c2aa825 */ /* 0x000fe200078e0208 */
[----:B------:R-:W-:Y:S02]  /*7dd0*/  CS2R R14, SRZ ;  /* 0x00000000000e7805 */ /* 0x000fe4000001ff00 */
[----:B------:R-:W-:Y:S02]  /*7de0*/  CS2R R34, SRZ ;  /* 0x0000000000227805 */ /* 0x000fe4000001ff00 */
[----:B------:R-:W-:Y:S01]  /*7df0*/  CS2R R12, SRZ ;  /* 0x00000000000c7805 */ /* 0x000fe2000001ff00 */
[----:B------:R-:W-:Y:S01]  /*7e00*/  @!P1 IMAD.X R7, R5, 0x1, R49, P3 ;  /* 0x0000000105079824 */ /* 0x000fe200018e0631 */
[----:B------:R-:W-:-:S02]  /*7e10*/  CS2R R10, SRZ ;  /* 0x00000000000a7805 */ /* 0x000fc4000001ff00 */
[----:B------:R-:W-:Y:S01]  /*7e20*/  CS2R R8, SRZ ;  /* 0x0000000000087805 */ /* 0x000fe2000001ff00 */
[--C-:B------:R-:W-:Y:S01]  /*7e30*/  @!P0 IMAD.X R39, R3, 0x1, R48.reuse, P4 ;  /* 0x0000000103278824 */ /* 0x100fe200020e0630 */
[----:B------:R0:W5:Y:S01]  /*7e40*/  @!P2 LD.E.64 R36, desc[UR42][R42.64] ;  /* 0x0000002a2a24a980 */ /* 0x000162000c101b00 */
[----:B------:R-:W-:-:S03]  /*7e50*/  @!P0 IMAD.X R5, R5, 0x1, R48, P5 ;  /* 0x0000000105058824 */ /* 0x000fc600028e0630 */
[----:B------:R0:W5:Y:S04]  /*7e60*/  @!P2 LD.E.64 R34, desc[UR42][R46.64] ;  /* 0x0000002a2e22a980 */ /* 0x000168000c101b00 */
[----:B------:R0:W5:Y:S04]  /*7e70*/  @!P1 LD.E.64 R14, desc[UR42][R40.64] ;  /* 0x0000002a280e9980 */ /* 0x000168000c101b00 */
[----:B------:R0:W5:Y:S04]  /*7e80*/  @!P1 LD.E.64 R12, desc[UR42][R6.64] ;  /* 0x0000002a060c9980 */ /* 0x000168000c101b00 */
[----:B------:R0:W5:Y:S04]  /*7e90*/  @!P0 LD.E.64 R10, desc[UR42][R38.64] ;  /* 0x0000002a260a8980 */ /* 0x000168000c101b00 */
[----:B------:R0:W5:Y:S02]  /*7ea0*/  @!P0 LD.E.64 R8, desc[UR42][R4.64] ;  /* 0x0000002a04088980 */ /* 0x000164000c101b00 */
.L_x_10468:
[----:B------:R-:W-:Y:S05]  /*7eb0*/  BSYNC B1 ;  /* 0x0000000000017941 */ /* 0x000fea0003800000 */
.L_x_10467:
[----:B------:R-:W-:Y:S01]  /*7ec0*/  ULEA.HI UR4, UR37, UR37, URZ, 0x1 ;  /* 0x0000002525047291 */ /* 0x000fe2000f8f083f */
[----:B--2--5:R-:W-:Y:S01]  /*7ed0*/  IMAD.MOV.U32 R3, RZ, RZ, R35 ;  /* 0x000000ffff037224 */ /* 0x024fe200078e0023 */
[----:B------:R-:W-:Y:S01]  /*7ee0*/  VIMNMX R45, R45, 0xc0, PT ;  /* 0x000000c02d2d7848 */ /* 0x000fe20003fe0100 */
[----:B---3--:R-:W-:Y:S01]  /*7ef0*/  IMAD.MOV.U32 R0, RZ, RZ, R34 ;  /* 0x000000ffff007224 */ /* 0x008fe200078e0022 */
[----:B------:R-:W-:Y:S01]  /*7f00*/  ULOP3.LUT UR4, UR4, 0xfffffffe, URZ, 0xc0, !UPT ;  /* 0xfffffffe04047892 */ /* 0x000fe2000f8ec03f */
[----:B0-----:R-:W-:Y:S01]  /*7f10*/  IMAD.MOV.U32 R4, RZ, RZ, R30 ;  /* 0x000000ffff047224 */ /* 0x001fe200078e001e */
[----:B------:R-:W-:Y:S01]  /*7f20*/  PRMT R57, R3, 0x7610, R57 ;  /* 0x0000761003397816 */ /* 0x000fe20000000039 */
[----:B----4-:R-:W-:Y:S01]  /*7f30*/  IMAD.MOV.U32 R5, RZ, RZ, R27 ;  /* 0x000000ffff057224 */ /* 0x010fe200078e001b */
        /* <DEDUP_REMOVED lines=39> */
[----:B------:R-:W-:Y:S01]  /*81b0*/  IMAD.MOV.U32 R6, RZ, RZ, R15 ;  /* 0x000000ffff067224 */ /* 0x000fe200078e000f */
[----:B------:R-:W-:Y:S01]  /*81c0*/  PRMT R49, R0, 0x7610, R49 ;  /* 0x0000761000317816 */ /* 0x000fe20000000031 */
[----:B------:R-:W-:Y:S01]  /*81d0*/  IMAD.MOV.U32 R0, RZ, RZ, R10 ;  /* 0x000000ffff007224 */ /* 0x000fe200078e000a */
[----:B------:R-:W-:Y:S01]  /*81e0*/  PRMT R50, R4, 0x7610, R50 ;  /* 0x0000761004327816 */ /* 0x000fe20000000032 */
[----:B------:R-:W-:Y:S01]  /*81f0*/  IMAD.MOV.U32 R4, RZ, RZ, R11 ;  /* 0x000000ffff047224 */ /* 0x000fe200078e000b */
[----:B------:R-:W-:-:S02]  /*8200*/  PRMT R45, R5, 0x7610, R45 ;  /* 0x00007610052d7816 */ /* 0x000fc4000000002d */
[----:B------:R-:W-:Y:S01]  /*8210*/  PRMT R46, R6, 0x7610, R46 ;  /* 0x00007610062e7816 */ /* 0x000fe2000000002e */
[----:B0-----:R-:W-:Y:S06]  /*8220*/  @!P0 BRA `(.L_x_10470) ;  /* 0x0000011400488947 */ /* 0x001fec0003800000 */
.L_x_10675:
[----:B------:R-:W-:Y:S05]  /*8230*/  BSYNC B1 ;  /* 0x0000000000017941 */ /* 0x000fea0003800000 */
.L_x_10469:
[----:B------:R-:W-:Y:S02]  /*8240*/  PRMT R40, R0, 0x7610, R40 ;  /* 0x0000761000287816 */ /* 0x000fe40000000028 */
[----:B------:R-:W-:Y:S01]  /*8250*/  PRMT R41, R4, 0x7610, R41 ;  /* 0x0000761004297816 */ /* 0x000fe20000000029 */
[----:B------:R-:W-:Y:S06]  /*8260*/  @P1 BRA `(.L_x_10471) ;  /* 0x0000002c00e01947 */ /* 0x000fec0003800000 */
[----:B------:R-:W0:Y:S01]  /*8270*/  LDL R61, [R1+0x44] ;  /* 0x00004400013d7983 */ /* 0x000e220000100800 */
[----:B------:R-:W1:Y:S03]  /*8280*/  LDC R5, c[0x0][0x3f4] ;  /* 0x0000fd00ff057b82 */ /* 0x000e660000000800 */
[----:B------:R-:W2:Y:S04]  /*8290*/  LDL R59, [R1+0x20] ;  /* 0x00002000013b7983 */ /* 0x000ea80000100800 */
[----:B------:R-:W3:Y:S04]  /*82a0*/  LDL R58, [R1+0x18] ;  /* 0x00001800013a7983 */ /* 0x000ee80000100800 */
[----:B------:R-:W4:Y:S04]  /*82b0*/  LDL R56, [R1+0x1c] ;  /* 0x00001c0001387983 */ /* 0x000f280000100800 */
[----:B------:R-:W5:Y:S04]  /*82c0*/  LDL R55, [R1+0x24] ;  /* 0x0000240001377983 */ /* 0x000f680000100800 */
[----:B------:R-:W5:Y:S04]  /*82d0*/  LDL R7, [R1+0x28] ;  /* 0x0000280001077983 */ /* 0x000f680000100800 */
[----:B------:R-:W5:Y:S01]  /*82e0*/  LDL R6, [R1+0x48] ;  /* 0x0000480001067983 */ /* 0x000f620000100800 */
[-C--:B-1----:R-:W-:Y:S01]  /*82f0*/  ISETP.GE.AND P6, PT, R140, R5.reuse, PT ;  /* 0x000000058c00720c */ /* 0x082fe20003fc6270 */
[----:B------:R-:W-:Y:S01]  /*8300*/  BSSY B1, `(.L_x_10472) ;  /* 0x0000038000017945 */ /* 0x000fe20003800000 */
[----:B0-----:R-:W-:Y:S01]  /*8310*/  IMAD R3, R61, 0x2, R2 ;  /* 0x000000023d037824 */ /* 0x001fe200078e0202 */
[----:B--2---:R-:W-:-:S03]  /*8320*/  ISETP.GE.AND P0, PT, R59, R5, PT ;  /* 0x000000053b00720c */ /* 0x004fc60003f06270 */
[----:B------:R-:W-:Y:S01]  /*8330*/  VIADD R0, R3, 0x20 ;  /* 0x0000002003007836 */ /* 0x000fe20000000000 */
[-C--:B---3--:R-:W-:Y:S02]  /*8340*/  ISETP.GE.AND P1, PT, R58, R5.reuse, PT ;  /* 0x000000053a00720c */ /* 0x088fe40003f26270 */
[-C--:B----4-:R-:W-:Y:S02]  /*8350*/  ISETP.GE.AND P2, PT, R56, R5.reuse, PT ;  /* 0x000000053800720c */ /* 0x090fe40003f46270 */
[-C--:B-----5:R-:W-:Y:S02]  /*8360*/  ISETP.GE.AND P3, PT, R55, R5.reuse, PT ;  /* 0x000000053700720c */ /* 0x0a0fe40003f66270 */
[----:B------:R-:W-:Y:S02]  /*8370*/  ISETP.GE.AND P4, PT, R7, R5, PT ;  /* 0x000000050700720c */ /* 0x000fe40003f86270 */
[----:B------:R-:W-:Y:S01]  /*8380*/  LOP3.LUT P5, RZ, R6, 0x2, RZ, 0xc0, !PT ;  /* 0x0000000206ff7812 */ /* 0x000fe200078ac0ff */
[----:B------:R-:W-:-:S12]  /*8390*/  @P6 BRA `(.L_x_10473) ;  /* 0x0000000000b86947 */ /* 0x000fd80003800000 */
[----:B------:R-:W0:Y:S01]  /*83a0*/  LDS.128 R4, [R3+0xc400] ;  /* 0x00c4000003047984 */ /* 0x000e220000000c00 */
[----:B------:R-:W-:Y:S02]  /*83b0*/  SHF.R.U32.HI R59, RZ, 0x10, R35 ;  /* 0x00000010ff3b7819 */ /* 0x000fe40000011623 */
[--C-:B------:R-:W-:Y:S02]  /*83c0*/  SHF.R.U32.HI R56, RZ, 0x10, R37.reuse ;  /* 0x00000010ff387819 */ /* 0x100fe40000011625 */
        /* <DEDUP_REMOVED lines=18> */
[C---:B------:R-:W-:Y:S01]  /*84f0*/  FFMA.FTZ R61, R34.reuse, R57, -R61 ;  /* 0x00000039223d7223 */ /* 0x040fe2000001083d */
[----:B------:R-:W-:Y:S01]  /*8500*/  FMUL.FTZ R57, R37, R56 ;  /* 0x0000003825397220 */ /* 0x000fe20000410000 */
[----:B------:R-:W-:Y:S02]  /*8510*/  IMAD.U32 R7, R5, 0x10000, RZ ;  /* 0x0001000005077824 */ /* 0x000fe400078e00ff */
[----:B------:R-:W-:Y:S01]  /*8520*/  FFMA.FTZ R60, R34, R60, R35 ;  /* 0x0000003c223c7223 */ /* 0x000fe20000010023 */
        /* <DEDUP_REMOVED lines=21> */
.L_x_10473:
[----:B------:R-:W-:Y:S05]  /*8680*/  BSYNC B1 ;  /* 0x0000000000017941 */ /* 0x000fea0003800000 */
.L_x_10472:
[----:B------:R-:W-:Y:S01]  /*8690*/  BSSY B1, `(.L_x_10474) ;  /* 0x0000031000017945 */ /* 0x000fe20003800000 */
[----:B------:R-:W-:-:S03]  /*86a0*/  @P5 VIADD R0, R3, 0xffffffe0 ;  /* 0xffffffe003005836 */ /* 0x000fc60000000000 */
[----:B------:R-:W-:Y:S05]  /*86b0*/  @P0 BRA `(.L_x_10475) ;  /* 0x0000000000b80947 */ /* 0x000fea0003800000 */
[----:B0-----:R-:W0:Y:S01]  /*86c0*/  LDS.128 R4, [R0+0xc400] ;  /* 0x00c4000000047984 */ /* 0x001e220000000c00 */
[----:B------:R-:W-:Y:S02]  /*86d0*/  SHF.R.U32.HI R55, RZ, 0x10, R31 ;  /* 0x00000010ff377819 */ /* 0x000fe4000001161f */
[----:B------:R-:W-:Y:S02]  /*86e0*/  SHF.R.U32.HI R35, RZ, 0x10, R33 ;  /* 0x00000010ff237819 */ /* 0x000fe40000011621 */
[----:B------:R-:W-:Y:S02]  /*86f0*/  PRMT R55, R65, 0x5410, R55 ;  /* 0x0000541041377816 */ /* 0x000fe40000000037 */
[----:B------:R-:W-:Y:S02]  /*8700*/  PRMT R35, R66, 0x5410, R35 ;  /* 0x0000541042237816 */ /* 0x000fe40000000023 */
[----:B------:R-:W-:Y:S01]  /*8710*/  SHF.R.U64 R37, R30, 0x10, R31 ;  /* 0x000000101e257819 */ /* 0x000fe2000000121f */
[----:B------:R-:W-:Y:S01]  /*8720*/  IMAD.U32 R56, R55, 0x10000, RZ ;  /* 0x0001000037387824 */ /* 0x000fe200078e00ff */
[----:B------:R-:W-:Y:S01]  /*8730*/  SHF.R.U64 R34, R32, 0x10, R33 ;  /* 0x0000001020227819 */ /* 0x000fe20000001221 */
[----:B------:R-:W-:Y:S01]  /*8740*/  IMAD.U32 R36, R35, 0x10000, RZ ;  /* 0x0001000023247824 */ /* 0x000fe200078e00ff */
[----:B------:R-:W-:-:S02]  /*8750*/  LOP3.LUT R55, R55, 0xffff0000, RZ, 0xc0, !PT ;  /* 0xffff000037377812 */ /* 0x000fc400078ec0ff */
[----:B------:R-:W-:Y:S02]  /*8760*/  PRMT R34, R40, 0x5432, R34 ;  /* 0x0000543228227816 */ /* 0x000fe40000000022 */
[----:B------:R-:W-:Y:S02]  /*8770*/  LOP3.LUT R35, R35, 0xffff0000, RZ, 0xc0, !PT ;  /* 0xffff000023237812 */ /* 0x000fe400078ec0ff */
[----:B------:R-:W-:Y:S02]  /*8780*/  PRMT R37, R64, 0x5410, R37 ;  /* 0x0000541040257816 */ /* 0x000fe40000000025 */
[C---:B0-----:R-:W-:Y:S01]  /*8790*/  LOP3.LUT R31, R6.reuse, 0xffff0000, RZ, 0xc0, !PT ;  /* 0xffff0000061f7812 */ /* 0x041fe200078ec0ff */
[----:B------:R-:W-:Y:S01]  /*87a0*/  IMAD.U32 R30, R6, 0x10000, RZ ;  /* 0x00010000061e7824 */ /* 0x000fe200078e00ff */
[C---:B------:R-:W-:Y:S01]  /*87b0*/  LOP3.LUT R33, R7.reuse, 0xffff0000, RZ, 0xc0, !PT ;  /* 0xffff000007217812 */ /* 0x040fe200078ec0ff */
[----:B------:R-:W-:Y:S02]  /*87c0*/  IMAD.U32 R32, R7, 0x10000, RZ ;  /* 0x0001000007207824 */ /* 0x000fe400078e00ff */
[C---:B------:R-:W-:Y:S01]  /*87d0*/  FMUL.FTZ R57, R31.reuse, R56 ;  /* 0x000000381f397220 */ /* 0x040fe20000410000 */
[----:B------:R-:W-:Y:S01]  /*87e0*/  FMUL.FTZ R31, R31, R36 ;  /* 0x000000241f1f7220 */ /* 0x000fe20000410000 */
[C---:B------:R-:W-:Y:S01]  /*87f0*/  IMAD.U32 R6, R4.reuse, 0x10000, RZ ;  /* 0x0001000004067824 */ /* 0x040fe200078e00ff */
[----:B------:R-:W-:Y:S01]  /*8800*/  LOP3.LUT R4, R4, 0xffff0000, RZ, 0xc0, !PT ;  /* 0xffff000004047812 */ /* 0x000fe200078ec0ff */
[----:B------:R-:W-:-:S02]  /*8810*/  IMAD.U32 R7, R5, 0x10000, RZ ;  /* 0x0001000005077824 */ /* 0x000fc400078e00ff */
[C---:B------:R-:W-:Y:S01]  /*8820*/  FFMA.FTZ R56, R30.reuse, R56, R31 ;  /* 0x000000381e387223 */ /* 0x040fe2000001001f */
[----:B------:R-:W-:Y:S01]  /*8830*/  FFMA.FTZ R57, R30, R36, -R57 ;  /* 0x000000241e397223 */ /* 0x000fe20000010839 */
[C---:B------:R-:W-:Y:S01]  /*8840*/  IMAD.U32 R31, R34.reuse, 0x10000, RZ ;  /* 0x00010000221f7824 */ /* 0x040fe200078e00ff */
[----:B------:R-:W-:Y:S01]  /*8850*/  LOP3.LUT R5, R5, 0xffff0000, RZ, 0xc0, !PT ;  /* 0xffff000005057812 */ /* 0x000fe200078ec0ff */
[C---:B------:R-:W-:Y:S01]  /*8860*/  FMUL.FTZ R59, R33.reuse, R55 ;  /* 0x00000037213b7220 */ /* 0x040fe20000410000 */
[-C--:B------:R-:W-:Y:S01]  /*8870*/  FMUL.FTZ R61, R33, R35.reuse ;  /* 0x00000023213d7220 */ /* 0x080fe20000410000 */
[C---:B------:R-:W-:Y:S01]  /*8880*/  LOP3.LUT R30, R37.reuse, 0xffff0000, RZ, 0xc0, !PT ;  /* 0xffff0000251e7812 */ /* 0x040fe200078ec0ff */
[----:B------:R-:W-:Y:S01]  /*8890*/  IMAD.U32 R33, R37, 0x10000, RZ ;  /* 0x0001000025217824 */ /* 0x000fe200078e00ff */
        /* <DEDUP_REMOVED lines=16> */
.L_x_10475:
[----:B------:R-:W-:Y:S05]  /*89a0*/  BSYNC B1 ;  /* 0x0000000000017941 */ /* 0x000fea0003800000 */
.L_x_10474:
        /* <DEDUP_REMOVED lines=48> */
.L_x_10477:
[----:B------:R-:W-:Y:S05]  /*8cb0*/  BSYNC B1 ;  /* 0x0000000000017941 */ /* 0x000fea0003800000 */
.L_x_10476:
        /* <DEDUP_REMOVED lines=48> */
.L_x_10479:
[----:B------:R-:W-:Y:S05]  /*8fc0*/  BSYNC B1 ;  /* 0x0000000000017941 */ /* 0x000fea0003800000 */
.L_x_10478:
        /* <DEDUP_REMOVED lines=48> */
.L_x_10481:
[----:B------:R-:W-:Y:S05]  /*92d0*/  BSYNC B1 ;  /* 0x0000000000017941 */ /* 0x000fea0003800000 */
.L_x_10480:
        /* <DEDUP_REMOVED lines=48> */
.L_x_10465:
[----:B------:R-:W-:-:S03]  /*95e0*/  UMOV UR4, 0xffffffff ;  /* 0xffffffff00047882 */ /* 0x000fc60000000000 */
[----:B------:R-:W-:Y:S05]  /*95f0*/  BRA.DIV UR4, `(.L_x_10482) ;  /* 0x0000010204687947 */ /* 0x000fea000b800000 */
[----:B------:R1:W2:Y:S04]  /*9600*/  SHFL.IDX PT, R3, R25, RZ, 0x1e1f ;  /* 0x001e1fff19037589 */ /* 0x0002a800000e0000 */
[----:B------:R1:W3:Y:S04]  /*9610*/  SHFL.IDX PT, R0, R24, RZ, 0x1e1f ;  /* 0x001e1fff18007589 */ /* 0x0002e800000e0000 */
[----:B------:R1:W4:Y:S04]  /*9620*/  SHFL.IDX PT, R21, R27, RZ, 0x1e1f ;  /* 0x001e1fff1b157589 */ /* 0x00032800000e0000 */
[----:B------:R1:W0:Y:S02]  /*9630*/  SHFL.IDX PT, R20, R26, RZ, 0x1e1f ;  /* 0x001e1fff1a147589 */ /* 0x00022400000e0000 */
.L_x_10681:
        /* <DEDUP_REMOVED lines=10> */
[----:B0-----:R-:W-:Y:S02]  /*96e0*/  CS2R R14, SRZ ;  /* 0x00000000000e7805 */ /* 0x001fe4000001ff00 */
[----:B-1----:R-:W-:Y:S02]  /*96f0*/  CS2R R24, SRZ ;  /* 0x0000000000187805 */ /* 0x002fe4000001ff00 */
[----:B------:R-:W-:Y:S02]  /*9700*/  CS2R R26, SRZ ;  /* 0x00000000001a7805 */ /* 0x000fe4000001ff00 */
[----:B------:R-:W-:Y:S02]  /*9710*/  CS2R R28, SRZ ;  /* 0x00000000001c7805 */ /* 0x000fe4000001ff00 */
[----:B------:R-:W-:Y:S02]  /*9720*/  CS2R R30, SRZ ;  /* 0x00000000001e7805 */ /* 0x000fe4000001ff00 */
[----:B------:R-:W-:-:S02]  /*9730*/  CS2R R32, SRZ ;  /* 0x0000000000207805 */ /* 0x000fc4000001ff00 */
[----:B------:R-:W-:Y:S01]  /*9740*/  CS2R R34, SRZ ;  /* 0x0000000000227805 */ /* 0x000fe2000001ff00 */
[----:B------:R-:W-:Y:S06]  /*9750*/  @P0 BRA `(.L_x_10484) ;  /* 0x0000000000980947 */ /* 0x000fec0003800000 */
[----:B------:R-:W-:Y:S01]  /*9760*/  ULDC UR4, c[0x0][0x3f4] ;  /* 0x0000fd0000047ab9 */ /* 0x000fe20000000800 */
[C---:B------:R-:W-:Y:S01]  /*9770*/  VIADD R4, R16.reuse, 0x10 ;  /* 0x0000001010047836 */ /* 0x040fe20000000000 */
[C---:B------:R-:W-:Y:S01]  /*9780*/  ISETP.GE.AND P2, PT, R16.reuse, UR4, PT ;  /* 0x0000000410007c0c */ /* 0x040fe2000bf46270 */
[----:B------:R-:W-:Y:S01]  /*9790*/  VIADD R5, R16, 0x20 ;  /* 0x0000002010057836 */ /* 0x000fe20000000000 */
[----:B------:R-:W-:Y:S02]  /*97a0*/  CS2R R28, SRZ ;  /* 0x00000000001c7805 */ /* 0x000fe4000001ff00 */
[----:B------:R-:W-:Y:S02]  /*97b0*/  CS2R R30, SRZ ;  /* 0x00000000001e7805 */ /* 0x000fe4000001ff00 */
[----:B------:R-:W-:Y:S01]  /*97c0*/  ISETP.GE.AND P3, PT, R4, UR4, PT ;  /* 0x0000000404007c0c */ /* 0x000fe2000bf66270 */
[----:B---3--:R-:W-:Y:S01]  /*97d0*/  IMAD.MOV.U32 R4, RZ, RZ, R0 ;  /* 0x000000ffff047224 */ /* 0x008fe200078e0000 */
[----:B------:R-:W-:Y:S01]  /*97e0*/  ISETP.GE.AND P4, PT, R5, UR4, PT ;  /* 0x0000000405007c0c */ /* 0x000fe2000bf86270 */
[----:B--2---:R-:W-:Y:S01]  /*97f0*/  IMAD.MOV.U32 R5, RZ, RZ, R3 ;  /* 0x000000ffff057224 */ /* 0x004fe200078e0003 */
[----:B------:R-:W-:-:S02]  /*9800*/  CS2R R8, SRZ ;  /* 0x0000000000087805 */ /* 0x000fc4000001ff00 */
[----:B------:R-:W-:Y:S02]  /*9810*/  CS2R R10, SRZ ;  /* 0x00000000000a7805 */ /* 0x000fe4000001ff00 */
[----:B------:R-:W-:Y:S02]  /*9820*/  CS2R R32, SRZ ;  /* 0x0000000000207805 */ /* 0x000fe4000001ff00 */
[----:B------:R-:W-:Y:S01]  /*9830*/  CS2R R34, SRZ ;  /* 0x0000000000227805 */ /* 0x000fe2000001ff00 */
[----:B------:R-:W-:Y:S02]  /*9840*/  @!P2 IMAD.SHL.U32 R37, R16, 0x2, RZ ;  /* 0x000000021025a824 */ /* 0x000fe400078e00ff */
[----:B------:R-:W-:-:S03]  /*9850*/  @!P3 IMAD.SHL.U32 R49, R148, 0x8, RZ ;  /* 0x000000089431b824 */ /* 0x000fc600078e00ff */
[-C--:B------:R-:W-:Y:S01]  /*9860*/  @!P2 IADD3 R38, P0, R0, R37.reuse, RZ ;  /* 0x000000250026a210 */ /* 0x080fe20007f1e0ff */
[----:B------:R-:W-:Y:S01]  /*9870*/  @!P4 IMAD.SHL.U32 R41, R149, 0x8, RZ ;  /* 0x000000089529c824 */ /* 0x000fe200078e00ff */
[----:B------:R-:W-:Y:S01]  /*9880*/  @!P2 IADD3 R36, P1, R20, R37, RZ ;  /* 0x000000251424a210 */ /* 0x000fe20007f3e0ff */
[----:B------:R-:W-:Y:S01]  /*9890*/  @!P3 IMAD.WIDE R42, R49, 0x2, R4 ;  /* 0x00000002312ab825 */ /* 0x000fe200078e0204 */
[----:B------:R-:W-:Y:S02]  /*98a0*/  @!P2 SHF.L.U64.HI R0, R16, 0x1, R17 ;  /* 0x000000011000a819 */ /* 0x000fe40000010211 */
[----:B------:R-:W-:Y:S02]  /*98b0*/  CS2R R12, SRZ ;  /* 0x00000000000c7805 */ /* 0x000fe4000001ff00 */
[----:B------:R-:W-:Y:S01]  /*98c0*/  CS2R R14, SRZ ;  /* 0x00000000000e7805 */ /* 0x000fe2000001ff00 */
[----:B------:R-:W-:Y:S01]  /*98d0*/  @!P4 IMAD.WIDE R46, R41, 0x2, R4 ;  /* 0x00000002292ec825 */ /* 0x000fe200078e0204 */
[----:B------:R-:W-:-:S02]  /*98e0*/  CS2R R24, SRZ ;  /* 0x0000000000187805 */ /* 0x000fc4000001ff00 */
[----:B------:R-:W-:Y:S02]  /*98f0*/  CS2R R26, SRZ ;  /* 0x00000000001a7805 */ /* 0x000fe4000001ff00 */
[----:B------:R-:W-:Y:S02]  /*9900*/  CS2R R4, SRZ ;  /* 0x0000000000047805 */ /* 0x000fe4000001ff00 */
[----:B------:R-:W-:Y:S01]  /*9910*/  CS2R R6, SRZ ;  /* 0x0000000000067805 */ /* 0x000fe2000001ff00 */
[--C-:B----4-:R-:W-:Y:S01]  /*9920*/  @!P3 IMAD.WIDE R48, R49, 0x2, R20.reuse ;  /* 0x000000023130b825 */ /* 0x110fe200078e0214 */
        /* <DEDUP_REMOVED lines=9> */
.L_x_10484:
[----:B------:R-:W-:Y:S05]  /*99c0*/  BSYNC B1 ;  /* 0x0000000000017941 */ /* 0x000fea0003800000 */
.L_x_10483:
[----:B------:R-:W-:Y:S01]  /*99d0*/  ULEA.HI UR4, UR37, UR37, URZ, 0x1 ;  /* 0x0000002525047291 */ /* 0x000fe2000f8f083f */
[----:B--2--5:R-:W-:Y:S01]  /*99e0*/  IMAD.MOV.U32 R3, RZ, RZ, R5 ;  /* 0x000000ffff037224 */ /* 0x024fe200078e0005 */
[----:B------:R-:W-:Y:S01]  /*99f0*/  VIMNMX R45, R45, 0xc0, PT ;  /* 0x000000c02d2d7848 */ /* 0x000fe20003fe0100 */
[----:B------:R-:W-:Y:S01]  /*9a00*/  IMAD.MOV.U32 R20, RZ, RZ, R6 ;  /* 0x000000ffff147224 */ /* 0x000fe200078e0006 */
[----:B------:R-:W-:Y:S01]  /*9a10*/  ULOP3.LUT UR4, UR4, 0xfffffffe, URZ, 0xc0, !UPT ;  /* 0xfffffffe04047892 */ /* 0x000fe2000f8ec03f */
[----:B---3--:R-:W-:Y:S01]  /*9a20*/  IMAD.MOV.U32 R0, RZ, RZ, R4 ;  /* 0x000000ffff007224 */ /* 0x008fe200078e0004 */
        /* <DEDUP_REMOVED lines=12> */
[----:B0-----:R-:W-:Y:S01]  /*9af0*/  IMAD.MOV.U32 R36, RZ, RZ, R13 ;  /* 0x000000ffff247224 */ /* 0x001fe200078e000d */
        /* <DEDUP_REMOVED lines=36> */
.L_x_10682:
[----:B------:R-:W-:Y:S05]  /*9d40*/  BSYNC B1 ;  /* 0x0000000000017941 */ /* 0x000fea0003800000 */
.L_x_10485:
[----:B------:R-:W-:Y:S02]  /*9d50*/  PRMT R48, R36, 0x7610, R48 ;  /* 0x0000761024307816 */ /* 0x000fe40000000030 */
[----:B------:R-:W-:Y:S01]  /*9d60*/  PRMT R49, R37, 0x7610, R49 ;  /* 0x0000761025317816 */ /* 0x000fe20000000031 */
[----:B------:R-:W-:Y:S06]  /*9d70*/  @P1 BRA `(.L_x_10471) ;  /* 0x00000014001c1947 */ /* 0x000fec0003800000 */
[----:B0-----:R-:W0:Y:S01]  /*9d80*/  LDC R3, c[0x0][0x3f4] ;  /* 0x0000fd00ff037b82 */ /* 0x001e220000000800 */
[C---:B------:R-:W-:Y:S01]  /*9d90*/  VIADD R36, R16.reuse, 0x10 ;  /* 0x0000001010247836 */ /* 0x040fe20000000000 */
[----:B------:R-:W-:Y:S01]  /*9da0*/  BSSY B1, `(.L_x_10487) ;  /* 0x0000072000017945 */ /* 0x000fe20003800000 */
[C---:B------:R-:W-:Y:S01]  /*9db0*/  VIADD R38, R16.reuse, 0x20 ;  /* 0x0000002010267836 */ /* 0x040fe20000000000 */
[-C--:B0-----:R-:W-:Y:S02]  /*9dc0*/  ISETP.GE.AND P0, PT, R16, R3.reuse, PT ;  /* 0x000000031000720c */ /* 0x081fe40003f06270 */
[-C--:B------:R-:W-:Y:S02]  /*9dd0*/  ISETP.GE.AND P1, PT, R36, R3.reuse, PT ;  /* 0x000000032400720c */ /* 0x080fe40003f26270 */
[----:B------:R-:W-:-:S09]  /*9de0*/  ISETP.GE.AND P2, PT, R38, R3, PT ;  /* 0x000000032600720c */ /* 0x000fd20003f46270 */
[----:B------:R-:W-:Y:S05]  /*9df0*/  @P0 BRA `(.L_x_10488) ;  /* 0x0000000400b00947 */ /* 0x000fea0003800000 */
[----:B------:R-:W2:Y:S01]  /*9e00*/  LDL R73, [R1+0x80] ;  /* 0x0000800001497983 */ /* 0x000ea20000100800 */
[----:B------:R-:W0:Y:S02]  /*9e10*/  S2R R39, SR_TID.X ;  /* 0x0000000000277919 */ /* 0x000e240000002100 */
[----:B0-----:R-:W-:-:S05]  /*9e20*/  VIADD R40, R39, 0xffffff80 ;  /* 0xffffff8027287836 */ /* 0x001fca0000000000 */
[----:B------:R-:W-:-:S04]  /*9e30*/  LEA.HI R39, R40, R40, RZ, 0x1 ;  /* 0x0000002828277211 */ /* 0x000fc800078f08ff */
[----:B------:R-:W-:-:S05]  /*9e40*/  LOP3.LUT R39, R39, 0xfffffffe, RZ, 0xc0, !PT ;  /* 0xfffffffe27277812 */ /* 0x000fca00078ec0ff */
[----:B------:R-:W-:-:S05]  /*9e50*/  IMAD.IADD R39, R40, 0x1, -R39 ;  /* 0x0000000128277824 */ /* 0x000fca00078e0a27 */
[----:B------:R-:W-:-:S04]  /*9e60*/  LEA.HI R36, R3, R39, RZ, 0x1d ;  /* 0x0000002703247211 */ /* 0x000fc800078fe8ff */
        /* <DEDUP_REMOVED lines=8> */
[----:B------:R-:W-:-:S05]  /*9ef0*/  IMAD R50, R41, 0x2, R2 ;  /* 0x0000000229327824 */ /* 0x000fca00078e0202 */
[----:B------:R-:W0:Y:S01]  /*9f00*/  LDS.128 R40, [R50+0xc400] ;  /* 0x00c4000032287984 */ /* 0x000e220000000c00 */
[----:B------:R-:W-:Y:S02]  /*9f10*/  SHF.R.U64 R67, R4, 0x10, R5 ;  /* 0x0000001004437819 */ /* 0x000fe40000001205 */
[----:B------:R-:W-:Y:S02]  /*9f20*/  SHF.R.U64 R60, R24, 0x10, R25 ;  /* 0x00000010183c7819 */ /* 0x000fe40000001219 */
[----:B------:R-:W-:Y:S02]  /*9f30*/  PRMT R67, R61, 0x5410, R67 ;  /* 0x000054103d437816 */ /* 0x000fe40000000043 */
[----:B------:R-:W-:Y:S02]  /*9f40*/  SHF.R.U32.HI R69, RZ, 0x10, R5 ;  /* 0x00000010ff457819 */ /* 0x000fe40000011605 */
[--C-:B------:R-:W-:Y:S02]  /*9f50*/  SHF.R.U64 R24, R26, 0x10, R27.reuse ;  /* 0x000000101a187819 */ /* 0x100fe4000000121b */
[----:B------:R-:W-:Y:S01]  /*9f60*/  PRMT R60, R0, 0x5432, R60 ;  /* 0x00005432003c7816 */ /* 0x000fe2000000003c */
[----:B------:R-:W-:Y:S01]  /*9f70*/  IMAD.U32 R70, R67, 0x10000, RZ ;  /* 0x0001000043467824 */ /* 0x000fe200078e00ff */
[----:B------:R-:W-:-:S02]  /*9f80*/  SHF.R.U32.HI R26, RZ, 0x10, R27 ;  /* 0x00000010ff1a7819 */ /* 0x000fc4000001161b */
[----:B------:R-:W-:Y:S02]  /*9f90*/  SHF.R.U32.HI R59, RZ, 0x10, R25 ;  /* 0x00000010ff3b7819 */ /* 0x000fe40000011619 */
[----:B------:R-:W-:Y:S02]  /*9fa0*/  SHF.R.U32.HI R5, RZ, 0x10, R7 ;  /* 0x00000010ff057819 */ /* 0x000fe40000011607 */
[----:B------:R-:W-:Y:S02]  /*9fb0*/  PRMT R69, R62, 0x5410, R69 ;  /* 0x000054103e457816 */ /* 0x000fe40000000045 */
[----:B------:R-:W-:Y:S02]  /*9fc0*/  SHF.R.U64 R25, R6, 0x10, R7 ;  /* 0x0000001006197819 */ /* 0x000fe40000001207 */
[----:B------:R-:W-:Y:S02]  /*9fd0*/  PRMT R59, R65, 0x5410, R59 ;  /* 0x00005410413b7816 */ /* 0x000fe4000000003b */
[----:B------:R-:W-:Y:S01]  /*9fe0*/  PRMT R5, R64, 0x5410, R5 ;  /* 0x0000541040057816 */ /* 0x000fe20000000005 */
[----:B------:R-:W-:Y:S01]  /*9ff0*/  IMAD.U32 R72, R69, 0x10000, RZ ;  /* 0x0001000045487824 */ /* 0x000fe200078e00ff */
[----:B------:R-:W-:-:S02]  /*a000*/  PRMT R4, R21, 0x5432, R26 ;  /* 0x0000543215047816 */ /* 0x000fc4000000001a */
[----:B------:R-:W-:Y:S01]  /*a010*/  PRMT R25, R63, 0x5410, R25 ;  /* 0x000054103f197816 */ /* 0x000fe20000000019 */
[----:B0-----:R-:W-:-:S04]  /*a020*/  IMAD.U32 R27, R40, 0x10000, RZ ;  /* 0x00010000281b7824 */ /* 0x001fc800078e00ff */
[----:B------:R-:W-:Y:S01]  /*a030*/  FMUL.FTZ R68, R27, R70 ;  /* 0x000000461b447220 */ /* 0x000fe20000410000 */
[----:B------:R-:W-:Y:S01]  /*a040*/  LOP3.LUT R65, R40, 0xffff0000, RZ, 0xc0, !PT ;  /* 0xffff000028417812 */ /* 0x000fe200078ec0ff */
[C---:B------:R-:W-:Y:S01]  /*a050*/  IMAD.U32 R66, R42.reuse, 0x10000, RZ ;  /* 0x000100002a427824 */ /* 0x040fe200078e00ff */
[----:B------:R-:W-:Y:S01]  /*a060*/  LOP3.LUT R26, R42, 0xffff0000, RZ, 0xc0, !PT ;  /* 0xffff00002a1a7812 */ /* 0x000fe200078ec0ff */
[C---:B------:R-:W-:Y:S01]  /*a070*/  IMAD.U32 R40, R43.reuse, 0x10000, RZ ;  /* 0x000100002b287824 */ /* 0x040fe200078e00ff */
[----:B------:R-:W-:Y:S01]  /*a080*/  LOP3.LUT R42, R43, 0xffff0000, RZ, 0xc0, !PT ;  /* 0xffff00002b2a7812 */ /* 0x000fe200078ec0ff */
[----:B------:R-:W-:Y:S02]  /*a090*/  IMAD.U32 R43, R4, 0x10000, RZ ;  /* 0x00010000042b7824 */ /* 0x000fe400078e00ff */
[----:B------:R-:W-:Y:S01]  /*a0a0*/  IMAD.U32 R71, R5, 0x10000, RZ ;  /* 0x0001000005477824 */ /* 0x000fe200078e00ff */
[----:B------:R-:W-:Y:S02]  /*a0b0*/  LOP3.LUT R67, R67, 0xffff0000, RZ, 0xc0, !PT ;  /* 0xffff000043437812 */ /* 0x000fe400078ec0ff */
[----:B------:R-:W-:Y:S01]  /*a0c0*/  PRMT R24, R20, 0x5432, R24 ;  /* 0x0000543214187816 */ /* 0x000fe20000000018 */
[----:B--2---:R-:W0:Y:S02]  /*a0d0*/  LDS.128 R36, [R73] ;  /* 0x0000000049247984 */ /* 0x004e240000000c00 */
[C---:B0-----:R-:W-:Y:S01]  /*a0e0*/  IMAD.U32 R61, R36.reuse, 0x10000, RZ ;  /* 0x00010000243d7824 */ /* 0x041fe200078e00ff */
[----:B------:R-:W-:Y:S01]  /*a0f0*/  LOP3.LUT R62, R36, 0xffff0000, RZ, 0xc0, !PT ;  /* 0xffff0000243e7812 */ /* 0x000fe200078ec0ff */
[----:B------:R-:W-:Y:S01]  /*a100*/  IMAD.U32 R36, R60, 0x10000, RZ ;  /* 0x000100003c247824 */ /* 0x000fe200078e00ff */
[C---:B------:R-:W-:Y:S01]  /*a110*/  LOP3.LUT R6, R38.reuse, 0xffff0000, RZ, 0xc0, !PT ;  /* 0xffff000026067812 */ /* 0x040fe200078ec0ff */
[----:B------:R-:W-:Y:S01]  /*a120*/  IMAD.U32 R7, R38, 0x10000, RZ ;  /* 0x0001000026077824 */ /* 0x000fe200078e00ff */
[C---:B------:R-:W-:Y:S01]  /*a130*/  LOP3.LUT R38, R39.reuse, 0xffff0000, RZ, 0xc0, !PT ;  /* 0xffff000027267812 */ /* 0x040fe200078ec0ff */
[----:B------:R-:W-:-:S02]  /*a140*/  IMAD.U32 R64, R39, 0x10000, RZ ;  /* 0x0001000027407824 */ /* 0x000fc400078e00ff */
[-C--:B------:R-:W-:Y:S01]  /*a150*/  FMUL.FTZ R74, R27, R36.reuse ;  /* 0x000000241b4a7220 */ /* 0x080fe20000410000 */
[----:B------:R-:W-:Y:S02]  /*a160*/  IMAD.U32 R39, R41, 0x10000, RZ ;  /* 0x0001000029277824 */ /* 0x000fe400078e00ff */
[----:B------:R-:W-:Y:S01]  /*a170*/  FFMA.FTZ R27, R61, R36, -R68 ;  /* 0x000000243d1b7223 */ /* 0x000fe20000010844 */
[----:B------:R-:W-:Y:S02]  /*a180*/  IMAD.U32 R68, R59, 0x10000, RZ ;  /* 0x000100003b447824 */ /* 0x000fe400078e00ff */
[----:B------:R-:W-:Y:S02]  /*a190*/  IMAD.U32 R63, R37, 0x10000, RZ ;  /* 0x00010000253f7824 */ /* 0x000fe400078e00ff */
[----:B------:R-:W-:Y:S01]  /*a1a0*/  FMUL.FTZ R76, R39, R72 ;  /* 0x00000048274c7220 */ /* 0x000fe20000410000 */
[----:B------:R-:W-:Y:S01]  /*a1b0*/  FFMA.FTZ R36, R61, R70, R74 ;  /* 0x000000463d247223 */ /* 0x000fe2000001004a */
[----:B------:R-:W-:-:S02]  /*a1c0*/  FMUL.FTZ R70, R39, R68 ;  /* 0x0000004427467220 */ /* 0x000fc40000410000 */
[----:B------:R-:W-:Y:S01]  /*a1d0*/  FFMA.FTZ R39, R63, R68, -R76 ;  /* 0x000000443f277223 */ /* 0x000fe2000001084c */
[C---:B------:R-:W-:Y:S01]  /*a1e0*/  FMUL.FTZ R68, R40.reuse, R43 ;  /* 0x0000002b28447220 */ /* 0x040fe20000410000 */
[-C--:B------:R-:W-:Y:S01]  /*a1f0*/  FMUL.FTZ R61, R40, R71.reuse ;  /* 0x00000047283d7220 */ /* 0x080fe20000410000 */
[----:B------:R-:W-:Y:S02]  /*a200*/  LOP3.LUT R41, R41, 0xffff0000, RZ, 0xc0, !PT ;  /* 0xffff000029297812 */ /* 0x000fe400078ec0ff */
[C---:B------:R-:W-:Y:S01]  /*a210*/  FFMA.FTZ R71, R64.reuse, R71, R68 ;  /* 0x0000004740477223 */ /* 0x040fe20000010044 */
[----:B------:R-:W-:Y:S01]  /*a220*/  FFMA.FTZ R40, R64, R43, -R61 ;  /* 0x0000002b40287223 */ /* 0x000fe2000001083d */
[----:B------:R-:W-:Y:S02]  /*a230*/  LOP3.LUT R60, R60, 0xffff0000, RZ, 0xc0, !PT ;  /* 0xffff00003c3c7812 */ /* 0x000fe400078ec0ff */
[----:B------:R-:W-:Y:S01]  /*a240*/  LOP3.LUT R68, R69, 0xffff0000, RZ, 0xc0, !PT ;  /* 0xffff000045447812 */ /* 0x000fe200078ec0ff */
[----:B------:R-:W-:Y:S01]  /*a250*/  FMUL.FTZ R43, R65, R67 ;  /* 0x00000043412b7220 */ /* 0x000fe20000410000 */
[----:B------:R-:W-:Y:S01]  /*a260*/  LOP3.LUT R64, R59, 0xffff0000, RZ, 0xc0, !PT ;  /* 0xffff00003b407812 */ /* 0x000fe200078ec0ff */
[----:B------:R-:W-:Y:S01]  /*a270*/  FFMA.FTZ R70, R63, R72, R70 ;  /* 0x000000483f467223 */ /* 0x000fe20000010046 */
[----:B------:R-:W-:Y:S01]  /*a280*/  LOP3.LUT R37, R37, 0xffff0000, RZ, 0xc0, !PT ;  /* 0xffff000025257812 */ /* 0x000fe200078ec0ff */
[----:B------:R-:W-:Y:S01]  /*a290*/  FMUL.FTZ R65, R65, R60 ;  /* 0x0000003c41417220 */ /* 0x000fe20000410000 */
[----:B------:R-:W-:Y:S01]  /*a2a0*/  FMUL.FTZ R72, R41, R68 ;  /* 0x0000004429487220 */ /* 0x000fe20000410000 */
[----:B------:R-:W-:Y:S01]  /*a2b0*/  FFMA.FTZ R60, R62, R60, -R43 ;  /* 0x0000003c3e3c7223 */ /* 0x000fe2000001082b */
[----:B------:R-:W-:-:S02]  /*a2c0*/  IMAD.U32 R59, R25, 0x10000, RZ ;  /* 0x00010000193b7824 */ /* 0x000fc400078e00ff */
[-C--:B------:R-:W-:Y:S01]  /*a2d0*/  FMUL.FTZ R41, R41, R64.reuse ;  /* 0x0000004029297220 */ /* 0x080fe20000410000 */
[----:B------:R-:W-:Y:S02]  /*a2e0*/  IMAD.U32 R43, R24, 0x10000, RZ ;  /* 0x00010000182b7824 */ /* 0x000fe400078e00ff */
[----:B------:R-:W-:Y:S01]  /*a2f0*/  FFMA.FTZ R65, R62, R67, R65 ;  /* 0x000000433e417223 */ /* 0x000fe20000010041 */
[C---:B------:R-:W-:Y:S01]  /*a300*/  FMUL.FTZ R62, R66.reuse, R59 ;  /* 0x0000003b423e7220 */ /* 0x040fe20000410000 */
[C---:B------:R-:W-:Y:S01]  /*a310*/  FFMA.FTZ R72, R37.reuse, R64, -R72 ;  /* 0x0000004025487223 */ /* 0x040fe20000010848 */
[----:B------:R-:W-:Y:S01]  /*a320*/  FFMA.FTZ R61, R37, R68, R41 ;  /* 0x00000044253d7223 */ /* 0x000fe20000010029 */
[----:B------:R-:W-:Y:S01]  /*a330*/  FMUL.FTZ R66, R66, R43 ;  /* 0x0000002b42427220 */ /* 0x000fe20000410000 */
[----:B------:R-:W-:Y:S02]  /*a340*/  LOP3.LUT R37, R25, 0xffff0000, RZ, 0xc0, !PT ;  /* 0xffff000019257812 */ /* 0x000fe400078ec0ff */
[----:B------:R-:W-:-:S02]  /*a350*/  LOP3.LUT R41, R5, 0xffff0000, RZ, 0xc0, !PT ;  /* 0xffff000005297812 */ /* 0x000fc400078ec0ff */
[----:B------:R-:W-:Y:S02]  /*a360*/  LOP3.LUT R25, R24, 0xffff0000, RZ, 0xc0, !PT ;  /* 0xffff000018197812 */ /* 0x000fe400078ec0ff */
[----:B------:R-:W-:Y:S01]  /*a370*/  LOP3.LUT R5, R4, 0xffff0000, RZ, 0xc0, !PT ;  /* 0xffff000004057812 */ /* 0x000fe200078ec0ff */
[C---:B------:R-:W-:Y:S01]  /*a380*/  FFMA.FTZ R62, R7.reuse, R43, -R62 ;  /* 0x0000002b073e7223 */ /* 0x040fe2000001083e */
        /* <DEDUP_REMOVED lines=19> */
.L_x_10488:
[----:B------:R-:W-:Y:S05]  /*a4c0*/  BSYNC B1 ;  /* 0x0000000000017941 */ /* 0x000fea0003800000 */
.L_x_10487:
[----:B------:R-:W-:Y:S04]  /*a4d0*/  BSSY B1, `(.L_x_10489) ;  /* 0x0000069000017945 */ /* 0x000fe80003800000 */
[----:B------:R-:W-:Y:S05]  /*a4e0*/  @P1 BRA `(.L_x_10490) ;  /* 0x00000004009c1947 */ /* 0x000fea0003800000 */
[----:B------:R-:W2:Y:S01]  /*a4f0*/  LDL R59, [R1+0x7c] ;  /* 0x00007c00013b7983 */ /* 0x000ea20000100800 */
[----:B0-----:R-:W-:Y:S02]  /*a500*/  LEA.HI R4, R3, R148, RZ, 0x1d ;  /* 0x0000009403047211 */ /* 0x001fe400078fe8ff */
[----:B------:R-:W-:Y:S02]  /*a510*/  SHF.R.U64 R37, R28, 0x10, R29 ;  /* 0x000000101c257819 */ /* 0x000fe4000000121d */
[----:B------:R-:W-:Y:S02]  /*a520*/  SHF.R.S32.HI R5, RZ, 0x1f, R4 ;  /* 0x0000001fff057819 */ /* 0x000fe40000011404 */
[--C-:B------:R-:W-:Y:S02]  /*a530*/  SHF.R.U64 R28, R8, 0x10, R9.reuse ;  /* 0x00000010081c7819 */ /* 0x100fe40000001209 */
[----:B------:R-:W-:Y:S01]  /*a540*/  LEA.HI R5, R5, R4, RZ, 0x2 ;  /* 0x0000000405057211 */ /* 0x000fe200078f10ff */
[----:B------:R-:W-:Y:S01]  /*a550*/  IMAD.SHL.U32 R4, R4, 0x8, RZ ;  /* 0x0000000804047824 */ /* 0x000fe200078e00ff */
[----:B------:R-:W-:-:S02]  /*a560*/  SHF.R.U32.HI R9, RZ, 0x10, R9 ;  /* 0x00000010ff097819 */ /* 0x000fc40000011609 */
[----:B------:R-:W-:Y:S02]  /*a570*/  SHF.R.S32.HI R6, RZ, 0x2, R5 ;  /* 0x00000002ff067819 */ /* 0x000fe40000011405 */
[----:B------:R-:W-:Y:S02]  /*a580*/  LOP3.LUT R5, R143, 0x18, R4, 0xf8, !PT ;  /* 0x000000188f057812 */ /* 0x000fe400078ef804 */
[----:B------:R-:W-:Y:S01]  /*a590*/  PRMT R56, R56, 0x5410, R37 ;  /* 0x0000541038387816 */ /* 0x000fe20000000025 */
[----:B------:R-:W-:Y:S01]  /*a5a0*/  IMAD R6, R6, 0x1800, R145 ;  /* 0x0000180006067824 */ /* 0x000fe200078e0291 */
[----:B------:R-:W-:Y:S02]  /*a5b0*/  LOP3.LUT R5, R5, R144, RZ, 0x3c, !PT ;  /* 0x0000009005057212 */ /* 0x000fe400078e3cff */
[----:B------:R-:W-:Y:S01]  /*a5c0*/  PRMT R51, R51, 0x5410, R28 ;  /* 0x0000541033337816 */ /* 0x000fe2000000001c */
[----:B------:R-:W-:Y:S01]  /*a5d0*/  IMAD.U32 R37, R56, 0x10000, RZ ;  /* 0x0001000038257824 */ /* 0x000fe200078e00ff */
[----:B------:R-:W-:Y:S01]  /*a5e0*/  SHF.R.U32.HI R38, RZ, 0x10, R29 ;  /* 0x00000010ff267819 */ /* 0x000fe2000001161d */
[----:B------:R-:W-:Y:S01]  /*a5f0*/  IMAD.IADD R25, R6, 0x1, R5 ;  /* 0x0000000106197824 */ /* 0x000fe200078e0205 */
[----:B------:R-:W-:Y:S01]  /*a600*/  SHF.R.U64 R29, R30, 0x10, R31 ;  /* 0x000000101e1d7819 */ /* 0x000fe2000000121f */
[----:B------:R-:W-:Y:S01]  /*a610*/  IMAD.U32 R39, R51, 0x10000, RZ ;  /* 0x0001000033277824 */ /* 0x000fe200078e00ff */
[----:B------:R-:W-:Y:S01]  /*a620*/  SHF.R.U64 R8, R10, 0x10, R11 ;  /* 0x000000100a087819 */ /* 0x000fe2000000120b */
[----:B------:R-:W-:Y:S01]  /*a630*/  IMAD R36, R25, 0x2, R2 ;  /* 0x0000000219247824 */ /* 0x000fe200078e0202 */
[----:B------:R-:W-:-:S02]  /*a640*/  PRMT R52, R52, 0x5410, R9 ;  /* 0x0000541034347816 */ /* 0x000fc40000000009 */
[----:B------:R-:W-:Y:S02]  /*a650*/  SHF.R.U32.HI R11, RZ, 0x10, R11 ;  /* 0x00000010ff0b7819 */ /* 0x000fe4000001160b */
[----:B------:R-:W0:Y:S01]  /*a660*/  LDS.128 R24, [R36+0xc400] ;  /* 0x00c4000024187984 */ /* 0x000e220000000c00 */
[----:B------:R-:W-:Y:S02]  /*a670*/  SHF.R.U32.HI R30, RZ, 0x10, R31 ;  /* 0x00000010ff1e7819 */ /* 0x000fe4000001161f */
[----:B------:R-:W-:Y:S01]  /*a680*/  PRMT R57, R57, 0x5410, R38 ;  /* 0x0000541039397816 */ /* 0x000fe20000000026 */
[----:B------:R-:W-:Y:S01]  /*a690*/  IMAD.U32 R38, R52, 0x10000, RZ ;  /* 0x0001000034267824 */ /* 0x000fe200078e00ff */
[----:B------:R-:W-:Y:S02]  /*a6a0*/  PRMT R58, R58, 0x5410, R29 ;  /* 0x000054103a3a7816 */ /* 0x000fe4000000001d */
[----:B------:R-:W-:Y:S02]  /*a6b0*/  PRMT R53, R53, 0x5410, R8 ;  /* 0x0000541035357816 */ /* 0x000fe40000000008 */
[----:B------:R-:W-:-:S02]  /*a6c0*/  PRMT R54, R54, 0x5410, R11 ;  /* 0x0000541036367816 */ /* 0x000fc4000000000b */
        /* <DEDUP_REMOVED lines=37> */
[----:B------:R-:W-:Y:S01]  /*a920*/  FMUL.FTZ R38, R25, R52 ;  /* 0x0000003419267220 */ /* 0x000fe20000410000 */
[----:B------:R-:W-:Y:S01]  /*a930*/  FFMA.FTZ R24, R4, R9, -R11 ;  /* 0x0000000904187223 */ /* 0x000fe2000001080b */
[----:B------:R-:W-:-:S02]  /*a940*/  IMAD.U32 R11, R53, 0x10000, RZ ;  /* 0x00010000350b7824 */ /* 0x000fc400078e00ff */
[-C--:B------:R-:W-:Y:S01]  /*a950*/  FMUL.FTZ R31, R25, R8.reuse ;  /* 0x00000008191f7220 */ /* 0x080fe20000410000 */
[----:B------:R-:W-:Y:S01]  /*a960*/  FFMA.FTZ R28, R4, R51, R29 ;  /* 0x00000033041c7223 */ /* 0x000fe2000001001d */
[----:B------:R-:W-:Y:S02]  /*a970*/  IMAD.U32 R10, R6, 0x10000, RZ ;  /* 0x00010000060a7824 */ /* 0x000fe400078e00ff */
[----:B------:R-:W-:Y:S01]  /*a980*/  FMUL.FTZ R29, R30, R11 ;  /* 0x0000000b1e1d7220 */ /* 0x000fe20000410000 */
[----:B------:R-:W-:Y:S02]  /*a990*/  IMAD.U32 R9, R58, 0x10000, RZ ;  /* 0x000100003a097824 */ /* 0x000fe400078e00ff */
[C---:B------:R-:W-:Y:S01]  /*a9a0*/  FFMA.FTZ R25, R5.reuse, R8, -R38 ;  /* 0x0000000805197223 */ /* 0x040fe20000010826 */
        /* <DEDUP_REMOVED lines=27> */
.L_x_10490:
[----:B------:R-:W-:Y:S05]  /*ab60*/  BSYNC B1 ;  /* 0x0000000000017941 */ /* 0x000fea0003800000 */
.L_x_10489:
        /* <DEDUP_REMOVED lines=8> */
[----:B------:R-:W-:-:S02]  /*abf0*/  SHF.R.U64 R27, R34, 0x10, R35 ;  /* 0x00000010221b7819 */ /* 0x000fc40000001223 */
[----:B------:R-:W-:Y:S02]  /*ac00*/  SHF.R.S32.HI R6, RZ, 0x2, R5 ;  /* 0x00000002ff067819 */ /* 0x000fe40000011405 */
[----:B------:R-:W-:Y:S02]  /*ac10*/  LOP3.LUT R3, R143, 0x18, R4, 0xf8, !PT ;  /* 0x000000188f037812 */ /* 0x000fe400078ef804 */
[----:B------:R-:W-:Y:S01]  /*ac20*/  SHF.R.U32.HI R13, RZ, 0x10, R13 ;  /* 0x00000010ff0d7819 */ /* 0x000fe2000001160d */
[----:B------:R-:W-:Y:S01]  /*ac30*/  IMAD R6, R6, 0x1800, R145 ;  /* 0x0000180006067824 */ /* 0x000fe200078e0291 */
[----:B------:R-:W-:Y:S02]  /*ac40*/  LOP3.LUT R3, R3, R144, RZ, 0x3c, !PT ;  /* 0x0000009003037212 */ /* 0x000fe400078e3cff */
[----:B------:R-:W-:Y:S02]  /*ac50*/  PRMT R26, R0, 0x5410, R25 ;  /* 0x00005410001a7816 */ /* 0x000fe40000000019 */
[----:B------:R-:W-:Y:S01]  /*ac60*/  SHF.R.U64 R30, R14, 0x10, R15 ;  /* 0x000000100e1e7819 */ /* 0x000fe2000000120f */
[----:B------:R-:W-:Y:S01]  /*ac70*/  IMAD.IADD R3, R6, 0x1, R3 ;  /* 0x0000000106037824 */ /* 0x000fe200078e0203 */
[----:B------:R-:W-:-:S02]  /*ac80*/  PRMT R46, R46, 0x5410, R29 ;  /* 0x000054102e2e7816 */ /* 0x000fc4000000001d */
[----:B------:R-:W-:Y:S01]  /*ac90*/  SHF.R.U32.HI R32, RZ, 0x10, R33 ;  /* 0x00000010ff207819 */ /* 0x000fe20000011621 */
[----:B------:R-:W-:Y:S01]  /*aca0*/  IMAD R3, R3, 0x2, R2 ;  /* 0x0000000203037824 */ /* 0x000fe200078e0202 */
[----:B------:R-:W-:Y:S01]  /*acb0*/  SHF.R.U32.HI R14, RZ, 0x10, R15 ;  /* 0x00000010ff0e7819 */ /* 0x000fe2000001160f */
[----:B------:R-:W-:Y:S01]  /*acc0*/  IMAD.U32 R25, R46, 0x10000, RZ ;  /* 0x000100002e197824 */ /* 0x000fe200078e00ff */
[----:B------:R-:W-:Y:S01]  /*acd0*/  PRMT R48, R48, 0x5410, R27 ;  /* 0x0000541030307816 */ /* 0x000fe2000000001b */
[----:B------:R-:W-:Y:S01]  /*ace0*/  IMAD.U32 R27, R26, 0x10000, RZ ;  /* 0x000100001a1b7824 */ /* 0x000fe200078e00ff */
[----:B------:R-:W0:Y:S01]  /*acf0*/  LDS.128 R8, [R3+0xc400] ;  /* 0x00c4000003087984 */ /* 0x000e220000000c00 */
[----:B------:R-:W-:Y:S02]  /*ad00*/  PRMT R28, R20, 0x5410, R13 ;  /* 0x00005410141c7816 */ /* 0x000fe4000000000d */
[----:B------:R-:W-:Y:S02]  /*ad10*/  PRMT R47, R47, 0x5410, R32 ;  /* 0x000054102f2f7816 */ /* 0x000fe40000000020 */
[----:B------:R-:W-:Y:S01]  /*ad20*/  SHF.R.U32.HI R34, RZ, 0x10, R35 ;  /* 0x00000010ff227819 */ /* 0x000fe20000011623 */
[----:B------:R-:W-:Y:S01]  /*ad30*/  IMAD.U32 R29, R28, 0x10000, RZ ;  /* 0x000100001c1d7824 */ /* 0x000fe200078e00ff */
[----:B------:R-:W-:-:S02]  /*ad40*/  PRMT R45, R45, 0x5410, R14 ;  /* 0x000054102d2d7816 */ /* 0x000fc4000000000e */
[----:B------:R-:W-:Y:S02]  /*ad50*/  PRMT R49, R49, 0x5410, R34 ;  /* 0x0000541031317816 */ /* 0x000fe40000000022 */
[----:B------:R-:W-:Y:S02]  /*ad60*/  PRMT R30, R21, 0x5410, R30 ;  /* 0x00005410151e7816 */ /* 0x000fe4000000001e */
        /* <DEDUP_REMOVED lines=8> */
[C---:B------:R-:W-:Y:S01]  /*adf0*/  FMUL.FTZ R35, R20.reuse, R29 ;  /* 0x0000001d14237220 */ /* 0x040fe20000410000 */
[C---:B------:R-:W-:Y:S01]  /*ae00*/  IMAD.U32 R24, R11.reuse, 0x10000, RZ ;  /* 0x000100000b187824 */ /* 0x040fe200078e00ff */
[----:B------:R-:W-:Y:S01]  /*ae10*/  LOP3.LUT R11, R11, 0xffff0000, RZ, 0xc0, !PT ;  /* 0xffff00000b0b7812 */ /* 0x000fe200078ec0ff */
[----:B------:R-:W-:Y:S01]  /*ae20*/  FMUL.FTZ R37, R20, R15 ;  /* 0x0000000f14257220 */ /* 0x000fe20000410000 */
[C---:B------:R-:W-:Y:S02]  /*ae30*/  IMAD.U32 R21, R10.reuse, 0x10000, RZ ;  /* 0x000100000a157824 */ /* 0x040fe400078e00ff */
        /* <DEDUP_REMOVED lines=21> */
[----:B------:R-:W-:-:S02]  /*af90*/  IMAD.U32 R12, R30, 0x10000, RZ ;  /* 0x000100001e0c7824 */ /* 0x000fc400078e00ff */
[----:B------:R-:W-:Y:S01]  /*afa0*/  FFMA.FTZ R31, R14, R31, R24 ;  /* 0x0000001f0e1f7223 */ /* 0x000fe20000010018 */
[-C--:B------:R-:W-:Y:S01]  /*afb0*/  FMUL.FTZ R29, R8, R15.reuse ;  /* 0x0000000f081d7220 */ /* 0x080fe20000410000 */
[----:B------:R-:W-:Y:S01]  /*afc0*/  FFMA.FTZ R25, R4, R15, -R25 ;  /* 0x0000000f04197223 */ /* 0x000fe20000010819 */
[----:B------:R-:W-:Y:S01]  /*afd0*/  FMUL.FTZ R9, R9, R0 ;  /* 0x0000000009097220 */ /* 0x000fe20000410000 */
[----:B------:R-:W-:Y:S02]  /*afe0*/  IMAD.U32 R13, R6, 0x10000, RZ ;  /* 0x00010000060d7824 */ /* 0x000fe400078e00ff */
[----:B------:R-:W-:Y:S01]  /*aff0*/  FFMA.FTZ R14, R4, R27, R29 ;  /* 0x0000001b040e7223 */ /* 0x000fe2000001001d */
[----:B------:R-:W-:Y:S02]  /*b000*/  IMAD.U32 R8, R48, 0x10000, RZ ;  /* 0x0001000030087824 */ /* 0x000fe400078e00ff */
[----:B------:R-:W-:Y:S01]  /*b010*/  FMUL.FTZ R4, R21, R12 ;  /* 0x0000000c15047220 */ /* 0x000fe20000410000 */
[C---:B------:R-:W-:Y:S01]  /*b020*/  FFMA.FTZ R28, R5.reuse, R28, R9 ;  /* 0x0000001c051c7223 */ /* 0x040fe20000010009 */
[----:B------:R-:W-:Y:S01]  /*b030*/  FFMA.FTZ R20, R5, R0, -R20 ;  /* 0x0000000005147223 */ /* 0x000fe20000010814 */
[-C--:B------:R-:W-:Y:S01]  /*b040*/  FMUL.FTZ R24, R21, R8.reuse ;  /* 0x0000000815187220 */ /* 0x080fe20000410000 */
[----:B------:R-:W-:Y:S01]  /*b050*/  FFMA.FTZ R15, R13, R8, -R4 ;  /* 0x000000080d0f7223 */ /* 0x000fe20000010804 */
[----:B------:R-:W-:-:S02]  /*b060*/  LOP3.LUT R9, R30, 0xffff0000, RZ, 0xc0, !PT ;  /* 0xffff00001e097812 */ /* 0x000fc400078ec0ff */
[----:B------:R-:W-:Y:S01]  /*b070*/  LOP3.LUT R5, R48, 0xffff0000, RZ, 0xc0, !PT ;  /* 0xffff000030057812 */ /* 0x000fe200078ec0ff */
[----:B------:R-:W-:Y:S01]  /*b080*/  FFMA.FTZ R24, R13, R12, R24 ;  /* 0x0000000c0d187223 */ /* 0x000fe20000010018 */
        /* <DEDUP_REMOVED lines=22> */
.L_x_10471:
[----:B------:R-:W-:Y:S05]  /*b1f0*/  BSYNC B0 ;  /* 0x0000000000007941 */ /* 0x000fea0003800000 */
.L_x_10464:
        /* <DEDUP_REMOVED lines=8> */
.L_x_10462:
[----:B01-3--:R-:W-:-:S05]  /*b280*/  IMAD.U32 R0, RZ, RZ, UR40 ;  /* 0x00000028ff007e24 */ /* 0x00bfca000f8e00ff */
[----:B------:R-:W-:-:S13]  /*b290*/  ISETP.NE.AND P0, PT, R0, 0x3, PT ;  /* 0x000000030000780c */ /* 0x000fda0003f05270 */
[----:B------:R-:W-:Y:S05]  /*b2a0*/  @!P0 BRA `(.L_x_10491) ;  /* 0x0000000000048947 */ /* 0x000fea0003800000 */
[----:B------:R-:W-:Y:S01]  /*b2b0*/  BPT.TRAP 0x1 ;  /* 0x000000040000795c */ /* 0x000fe20000300000 */
.L_x_10491:
[----:B------:R-:W-:Y:S01]  /*b2c0*/  IMAD R8, R139, 0x8, R2 ;  /* 0x000000088b087824 */ /* 0x000fe200078e0202 */
[----:B--2-4-:R-:W-:-:S04]  /*b2d0*/  SHF.L.U32 R3, R150, 0x1f, RZ ;  /* 0x0000001f96037819 */ /* 0x014fc800000006ff */
[----:B------:R0:W1:Y:S01]  /*b2e0*/  SYNCS.PHASECHK.TRANS64.TRYWAIT P1, [R8+URZ+0x2d830], R3 ;  /* 0x02d83003080075a7 */ /* 0x000062000802017f */
[----:B------:R-:W-:Y:S05]  /*b2f0*/  @!P0 BRA `(.L_x_10492) ;  /* 0x0000000000048947 */ /* 0x000fea0003800000 */
[----:B------:R-:W-:Y:S01]  /*b300*/  BPT.TRAP 0x1 ;  /* 0x000000040000795c */ /* 0x000fe20000300000 */
.L_x_10492:
[----:B------:R-:W-:Y:S02]  /*b310*/  VIADD R0, R2, 0x15400 ;  /* 0x0001540002007836 */ /* 0x000fe40000000000 */
[----:B------:R-:W-:-:S03]  /*b320*/  IMAD R44, R44, 0x1000, R2 ;  /* 0x000010002c2c7824 */ /* 0x000fc600078e0202 */
[----:B------:R-:W-:Y:S01]  /*b330*/  SHF.R.U32.HI R0, RZ, 0x4, R0 ;  /* 0x00000004ff007819 */ /* 0x000fe20000011600 */
[----:B------:R-:W-:-:S03]  /*b340*/  VIADD R44, R44, 0xc400 ;  /* 0x0000c4002c2c7836 */ /* 0x000fc60000000000 */
[----:B------:R-:W-:Y:S02]  /*b350*/  LOP3.LUT R0, R0, 0x3fff, RZ, 0xc0, !PT ;  /* 0x00003fff00007812 */ /* 0x000fe400078ec0ff */
[----:B------:R-:W-:Y:S02]  /*b360*/  SHF.R.U32.HI R44, RZ, 0x4, R44 ;  /* 0x00000004ff2c7819 */ /* 0x000fe4000001162c */
[----:B------:R-:W-:Y:S02]  /*b370*/  LOP3.LUT R0, R0, 0x10000, RZ, 0xfc, !PT ;  /* 0x0001000000007812 */ /* 0x000fe400078efcff */
[----:B------:R-:W-:-:S03]  /*b380*/  LOP3.LUT R44, R44, 0x3fff, RZ, 0xc0, !PT ;  /* 0x00003fff2c2c7812 */ /* 0x000fc600078ec0ff */
[----:B------:R2:W-:Y:S01]  /*b390*/  STL [R1+0x3c], R0 ;  /* 0x00003c0001007387 */ /* 0x0005e20000100800 */
[----:B-1----:R-:W-:Y:S05]  /*b3a0*/  @P1 BRA `(.L_x_10493) ;  /* 0x0000000000081947 */ /* 0x002fea0003800000 */
[----:B------:R-:W1:Y:S02]  /*b3b0*/  SYNCS.PHASECHK.TRANS64.TRYWAIT P1, [R8+URZ+0x2d830], R3 ;  /* 0x02d83003080075a7 */ /* 0x000e64000802017f */
[----:B-1----:R-:W-:Y:S05]  /*b3c0*/  @!P1 BRA `(.L_x_10494) ;  /* 0x000000e4007c9947 */ /* 0x002fea0003800000 */
.L_x_10493:
[----:B--2---:R-:W2:Y:S01]  /*b3d0*/  LDL R0, [R1+0x3c] ;  /* 0x00003c0001007983 */ /* 0x004ea20000100800 */
[----:B------:R-:W-:Y:S01]  /*b3e0*/  IMAD.MOV.U32 R5, RZ, RZ, -0x7fffffe0 ;  /* 0x80000020ff057424 */ /* 0x000fe200078e00ff */
[----:B------:R-:W-:Y:S01]  /*b3f0*/  LOP3.LUT R146, R44, 0x10000, RZ, 0xfc, !PT ;  /* 0x000100002c927812 */ /* 0x000fe200078efcff */
[----:B------:R-:W-:Y:S01]  /*b400*/  IMAD.MOV.U32 R147, RZ, RZ, -0x7fffffe0 ;  /* 0x80000020ff937424 */ /* 0x000fe200078e00ff */
[----:B------:R-:W-:Y:S05]  /*b410*/  WARPSYNC.ALL ;  /* 0x0000000000007948 */ /* 0x000fea0003800000 */
[----:B------:R-:W-:Y:S01]  /*b420*/  R2UR UR7, R5 ;  /* 0x00000000050772ca */ /* 0x000fe200000e0000 */
[----:B------:R-:W-:Y:S01]  /*b430*/  WARPGROUP.ARRIVE ;  /* 0x00000000000079c5 */ /* 0x000fe20000000000 */
[C---:B------:R-:W-:Y:S01]  /*b440*/  R2UR UR4, R146.reuse ;  /* 0x00000000920472ca */ /* 0x040fe200000e0000 */
[----:B------:R-:W-:Y:S01]  /*b450*/  VIADD R14, R146, 0x2 ;  /* 0x00000002920e7836 */ /* 0x000fe20000000000 */
[----:B------:R-:W-:Y:S01]  /*b460*/  R2UR UR5, R147 ;  /* 0x00000000930572ca */ /* 0x000fe200000e0000 */
[----:B------:R-:W-:-:S02]  /*b470*/  IMAD.MOV.U32 R7, RZ, RZ, -0x7fffffe0 ;  /* 0x80000020ff077424 */ /* 0x000fc400078e00ff */
[----:B------:R-:W-:Y:S02]  /*b480*/  IMAD.MOV.U32 R15, RZ, RZ, -0x7fffffe0 ;  /* 0x80000020ff0f7424 */ /* 0x000fe400078e00ff */
[C---:B------:R-:W-:Y:S02]  /*b490*/  VIADD R12, R146.reuse, 0x300 ;  /* 0x00000300920c7836 */ /* 0x040fe40000000000 */
[----:B------:R-:W-:Y:S01]  /*b4a0*/  IMAD.MOV.U32 R13, RZ, RZ, -0x7fffffe0 ;  /* 0x80000020ff0d7424 */ /* 0x000fe200078e00ff */
[----:B------:R3:W-:Y:S01]  /*b4b0*/  STL.64 [R1+0x10], R14 ;  /* 0x0000100e01007387 */ /* 0x0007e20000100a00 */
[C---:B------:R-:W-:Y:S02]  /*b4c0*/  VIADD R10, R146.reuse, 0x302 ;  /* 0x00000302920a7836 */ /* 0x040fe40000000000 */
[----:B------:R-:W-:Y:S01]  /*b4d0*/  IMAD.MOV.U32 R11, RZ, RZ, -0x7fffffe0 ;  /* 0x80000020ff0b7424 */ /* 0x000fe200078e00ff */
[----:B------:R3:W-:Y:S01]  /*b4e0*/  STL.64 [R1+0x8], R12 ;  /* 0x0000080c01007387 */ /* 0x0007e20000100a00 */
[----:B------:R-:W-:-:S02]  /*b4f0*/  VIADD R156, R146, 0x600 ;  /* 0x00000600929c7836 */ /* 0x000fc40000000000 */
[----:B------:R-:W-:Y:S01]  /*b500*/  IMAD.MOV.U32 R157, RZ, RZ, -0x7fffffe0 ;  /* 0x80000020ff9d7424 */ /* 0x000fe200078e00ff */
[----:B------:R3:W-:Y:S01]  /*b510*/  STL.64 [R1], R10 ;  /* 0x0000000a01007387 */ /* 0x0007e20000100a00 */
[----:B------:R-:W-:Y:S02]  /*b520*/  VIADD R154, R146, 0x602 ;  /* 0x00000602929a7836 */ /* 0x000fe40000000000 */
[----:B------:R-:W-:Y:S02]  /*b530*/  IMAD.MOV.U32 R5, RZ, RZ, -0x7fffffe0 ;  /* 0x80000020ff057424 */ /* 0x000fe400078e00ff */
[----:B------:R-:W-:Y:S02]  /*b540*/  IMAD.MOV.U32 R155, RZ, RZ, -0x7fffffe0 ;  /* 0x80000020ff9b7424 */ /* 0x000fe400078e00ff */
[----:B------:R-:W-:Y:S02]  /*b550*/  IMAD.MOV.U32 R135, RZ, RZ, RZ ;  /* 0x000000ffff877224 */ /* 0x000fe400078e00ff */
[----:B--2---:R-:W-:-:S04]  /*b560*/  IMAD R4, R139, 0x600, R0 ;  /* 0x000006008b047824 */ /* 0x004fc800078e0200 */
[C---:B------:R-:W-:Y:S01]  /*b570*/  VIADD R6, R4.reuse, 0x2 ;  /* 0x0000000204067836 */ /* 0x040fe20000000000 */
[----:B------:R-:W-:-:S13]  /*b580*/  R2UR UR6, R4 ;  /* 0x00000000040672ca */ /* 0x000fda00000e0000 */
[----:B------:R-:W-:Y:S01]  /*b590*/  HGMMA.64x128x16.F32.BF16 R24, gdesc[UR4], RZ, !UPT, gsb0 ;  /* 0x01e00000041879f0 */ /* 0x000fe2000c0018ff */
[----:B------:R-:W-:Y:S01]  /*b5a0*/  R2UR UR6, R6 ;  /* 0x00000000060672ca */ /* 0x000fe200000e0000 */
[----:B------:R-:W-:Y:S01]  /*b5b0*/  VIADD R6, R4, 0x200 ;  /* 0x0000020004067836 */ /* 0x000fe20000000000 */
[----:B------:R-:W-:Y:S01]  /*b5c0*/  R2UR UR7, R7 ;  /* 0x00000000070772ca */ /* 0x000fe200000e0000 */
[----:B------:R-:W-:Y:S01]  /*b5d0*/  IMAD.MOV.U32 R7, RZ, RZ, -0x7fffffe0 ;  /* 0x80000020ff077424 */ /* 0x000fe200078e00ff */
[----:B------:R-:W-:Y:S02]  /*b5e0*/  R2UR UR4, R14 ;  /* 0x000000000e0472ca */ /* 0x000fe400000e0000 */
[----:B------:R-:W-:Y:S01]  /*b5f0*/  R2UR UR5, R15 ;  /* 0x000000000f0572ca */ /* 0x000fe200000e0000 */
[----:B------:R-:W-:Y:S02]  /*b600*/  WARPGROUP.DEPBAR.LE gsb0, 0x0 ;  /* 0x00008000000079c5 */ /* 0x000fe40000010000 */
[----:B------:R-:W-:-:S10]  /*b610*/  WARPGROUP.ARRIVE ;  /* 0x00000000000079c5 */ /* 0x000fd40000000000 */
[----:B------:R-:W-:Y:S01]  /*b620*/  HGMMA.64x128x16.F32.BF16 R24, gdesc[UR4], R24, gsb0 ;  /* 0x01e00000041879f0 */ /* 0x000fe20008001818 */
        /* <DEDUP_REMOVED lines=13> */
[----:B------:R-:W-:Y:S01]  /*b700*/  R2UR UR4, R10 ;  /* 0x000000000a0472ca */ /* 0x000fe200000e0000 */
[----:B------:R-:W-:Y:S01]  /*b710*/  VIADD R4, R4, 0x402 ;  /* 0x0000040204047836 */ /* 0x000fe20000000000 */
[----:B------:R-:W-:Y:S01]  /*b720*/  R2UR UR5, R11 ;  /* 0x000000000b0572ca */ /* 0x000fe200000e0000 */
[----:B------:R-:W-:Y:S02]  /*b730*/  WARPGROUP.DEPBAR.LE gsb0, 0x0 ;  /* 0x00008000000079c5 */ /* 0x000fe40000010000 */
[----:B------:R-:W-:-:S10]  /*b740*/  WARPGROUP.ARRIVE ;  /* 0x00000000000079c5 */ /* 0x000fd40000000000 */
[----:B------:R-:W-:Y:S01]  /*b750*/  HGMMA.64x128x16.F32.BF16 R24, gdesc[UR4], R24, gsb0 ;  /* 0x01e00000041879f0 */ /* 0x000fe20008001818 */
[----:B------:R-:W-:Y:S02]  /*b760*/  R2UR UR6, R6 ;  /* 0x00000000060672ca */ /* 0x000fe400000e0000 */
[----:B------:R-:W-:Y:S02]  /*b770*/  R2UR UR7, R7 ;  /* 0x00000000070772ca */ /* 0x000fe400000e0000 */
[----:B------:R-:W-:Y:S02]  /*b780*/  R2UR UR4, R156 ;  /* 0x000000009c0472ca */ /* 0x000fe400000e0000 */
        /* <DEDUP_REMOVED lines=10> */
[----:B------:R-:W-:Y:S03]  /*b830*/  HGMMA.64x128x16.F32.BF16 R24, gdesc[UR4], R24, gsb0 ;  /* 0x01e00000041879f0 */ /* 0x000fe60008001818 */
[----:B------:R-:W-:Y:S02]  /*b840*/  WARPGROUP.DEPBAR.LE gsb0, 0x0 ;  /* 0x00008000000079c5 */ /* 0x000fe40000010000 */
[----:B---3--:R-:W-:Y:S05]  /*b850*/  @!P0 BRA `(.L_x_10495) ;  /* 0x0000000000048947 */ /* 0x008fea0003800000 */
[----:B------:R-:W-:Y:S01]  /*b860*/  BPT.TRAP 0x1 ;  /* 0x000000040000795c */ /* 0x000fe20000300000 */
.L_x_10495:
[----:B01----:R-:W2:Y:S04]  /*b870*/  LDL R3, [R1+0x88] ;  /* 0x0000880001037983 */ /* 0x003ea80000100800 */
[----:B------:R-:W3:Y:S01]  /*b880*/  LDL R0, [R1+0x68] ;  /* 0x0000680001007983 */ /* 0x000ee20000100800 */
[----:B------:R-:W-:Y:S01]  /*b890*/  P2R R4, PR, RZ, 0x1 ;  /* 0x00000001ff047803 */ /* 0x000fe20000000000 */
[----:B------:R-:W-:Y:S02]  /*b8a0*/  ULDC UR41, c[0x0][0x988] ;  /* 0x0002620000297ab9 */ /* 0x000fe40000000800 */
[----:B------:R-:W4:Y:S04]  /*b8b0*/  LDL R90, [R1+0x2c] ;  /* 0x00002c00015a7983 */ /* 0x000f280000100800 */
[----:B------:R-:W4:Y:S01]  /*b8c0*/  LDL R91, [R1+0x4c] ;  /* 0x00004c00015b7983 */ /* 0x000f220000100800 */
[----:B------:R-:W-:Y:S01]  /*b8d0*/  VIADD R8, R8, 0x2d840 ;  /* 0x0002d84008087836 */ /* 0x000fe20000000000 */
[----:B------:R-:W-:-:S02]  /*b8e0*/  ULDC UR44, c[0x0][0x988] ;  /* 0x00026200002c7ab9 */ /* 0x000fc40000000800 */
[----:B------:R-:W4:Y:S04]  /*b8f0*/  LDL R89, [R1+0x34] ;  /* 0x0000340001597983 */ /* 0x000f280000100800 */
[----:B------:R-:W4:Y:S01]  /*b900*/  LDL R88, [R1+0x30] ;  /* 0x0000300001587983 */ /* 0x000f220000100800 */
[----:B--2---:R-:W-:-:S04]  /*b910*/  IMAD.IADD R3, R3, 0x1, R101 ;  /* 0x0000000103037824 */ /* 0x004fc800078e0265 */
[----:B---3--:R-:W-:-:S05]  /*b920*/  IMAD R3, R0, -0x80, R3 ;  /* 0xffffff8000037824 */ /* 0x008fca00078e0203 */
        /* <DEDUP_REMOVED lines=101> */
[----:B------:R-:W-:-:S02]  /*bf80*/  FSEL R77, R77, -INF , P2 ;  /* 0xff8000004d4d7808 */ /* 0x000fc40001000000 */
[----:B------:R-:W-:Y:S02]  /*bf90*/  FMNMX.FTZ R0, R76, R5, !PT ;  /* 0x000000054c007209 */ /* 0x000fe40007810000 */
[----:B------:R-:W-:Y:S02]  /*bfa0*/  ISETP.GT.AND P3, PT, R3, 0x70, PT ;  /* 0x000000700300780c */ /* 0x000fe40003f64270 */
        /* <DEDUP_REMOVED lines=8> */
[----:B------:R-:W-:Y:S02]  /*c030*/  FMNMX.FTZ R5, R81, R0, !PT ;  /* 0x0000000051057209 */ /* 0x000fe40007810000 */
[----:B------:R-:W-:-:S02]  /*c040*/  FSEL R84, R84, -INF , P5 ;  /* 0xff80000054547808 */ /* 0x000fc40002800000 */
[----:B------:R-:W-:Y:S02]  /*c050*/  ISETP.GT.AND P6, PT, R3, 0x79, PT ;  /* 0x000000790300780c */ /* 0x000fe40003fc4270 */
[----:B------:R-:W-:Y:S02]  /*c060*/  FMNMX.FTZ R0, R84, R5, !PT ;  /* 0x0000000554007209 */ /* 0x000fe40007810000 */
[----:B------:R-:W-:-:S04]  /*c070*/  FSEL R85, R85, -INF , P6 ;  /* 0xff80000055557808 */ /* 0x000fc80003000000 */
[----:B------:R-:W-:-:S05]  /*c080*/  FMNMX.FTZ R10, R85, R0, !PT ;  /* 0x00000000550a7209 */ /* 0x000fca0007810000 */
[----:B------:R-:W0:Y:S01]  /*c090*/  SHFL.BFLY PT, R5, R10, 0x2, 0x1f ;  /* 0x0c401f000a057f89 */ /* 0x000e2200000e0000 */
[----:B------:R-:W-:Y:S02]  /*c0a0*/  P2R R6, PR, RZ, 0x1 ;  /* 0x00000001ff067803 */ /* 0x000fe40000000000 */
[----:B------:R-:W-:Y:S02]  /*c0b0*/  P2R R7, PR, RZ, 0x2 ;  /* 0x00000002ff077803 */ /* 0x000fe40000000000 */
[C---:B------:R-:W-:Y:S02]  /*c0c0*/  ISETP.GT.AND P1, PT, R3.reuse, 0x59, PT ;  /* 0x000000590300780c */ /* 0x040fe40003f24270 */
[----:B------:R-:W-:Y:S02]  /*c0d0*/  ISETP.GT.AND P0, PT, R3, 0x60, PT ;  /* 0x000000600300780c */ /* 0x000fe40003f04270 */
[----:B------:R-:W-:Y:S02]  /*c0e0*/  FMNMX.FTZ R3, R26, R27, !PT ;  /* 0x0000001b1a037209 */ /* 0x000fe40007810000 */
[----:B0-----:R-:W-:-:S02]  /*c0f0*/  FMNMX.FTZ R11, R10, R5, !PT ;  /* 0x000000050a0b7209 */ /* 0x001fc40007810000 */
        /* <DEDUP_REMOVED lines=11> */
[----:B------:R-:W-:Y:S01]  /*c1b0*/  FMNMX.FTZ R3, R51, R12, !PT ;  /* 0x0000000c33037209 */ /* 0x000fe20007810000 */
[----:B------:R-:W0:Y:S03]  /*c1c0*/  SHFL.BFLY PT, R0, R11, 0x1, 0x1f ;  /* 0x0c201f000b007f89 */ /* 0x000e2600000e0000 */
[----:B------:R-:W-:-:S04]  /*c1d0*/  FMNMX.FTZ R12, R54, R3, !PT ;  /* 0x00000003360c7209 */ /* 0x000fc80007810000 */
[----:B------:R-:W-:-:S04]  /*c1e0*/  FMNMX.FTZ R3, R55, R12, !PT ;  /* 0x0000000c37037209 */ /* 0x000fc80007810000 */
[----:B------:R-:W-:-:S04]  /*c1f0*/  FMNMX.FTZ R12, R58, R3, !PT ;  /* 0x000000033a0c7209 */ /* 0x000fc80007810000 */
[----:B------:R-:W-:-:S04]  /*c200*/  FMNMX.FTZ R3, R59, R12, !PT ;  /* 0x0000000c3b037209 */ /* 0x000fc80007810000 */
[----:B------:R-:W-:-:S04]  /*c210*/  FMNMX.FTZ R12, R62, R3, !PT ;  /* 0x000000033e0c7209 */ /* 0x000fc80007810000 */
[----:B------:R-:W-:Y:S02]  /*c220*/  FMNMX.FTZ R3, R63, R12, !PT ;  /* 0x0000000c3f037209 */ /* 0x000fe40007810000 */
[----:B0-----:R-:W-:Y:S02]  /*c230*/  FMNMX.FTZ R0, R11, R0, !PT ;  /* 0x000000000b007209 */ /* 0x001fe40007810000 */
[----:B------:R-:W-:Y:S02]  /*c240*/  FMNMX.FTZ R14, R66, R3, !PT ;  /* 0x00000003420e7209 */ /* 0x000fe40007810000 */
[----:B------:R-:W-:Y:S01]  /*c250*/  P2R R9, PR, RZ, 0x4 ;  /* 0x00000004ff097803 */ /* 0x000fe20000000000 */
[C---:B------:R-:W-:Y:S01]  /*c260*/  FMUL.FTZ R5, R0.reuse, UR41 ;  /* 0x0000002900057c20 */ /* 0x040fe20008410000 */
[----:B------:R-:W-:Y:S02]  /*c270*/  FMNMX.FTZ R3, R67, R14, !PT ;  /* 0x0000000e43037209 */ /* 0x000fe40007810000 */
[----:B------:R-:W-:-:S02]  /*c280*/  FSETP.NEU.FTZ.AND P2, PT, R0, -INF , PT ;  /* 0xff8000000000780b */ /* 0x000fc40003f5d000 */
[----:B------:R-:W-:Y:S02]  /*c290*/  FSEL R71, R71, -INF , P1 ;  /* 0xff80000047477808 */ /* 0x000fe40000800000 */
[----:B------:R-:W-:Y:S02]  /*c2a0*/  FSEL R74, R74, -INF , P0 ;  /* 0xff8000004a4a7808 */ /* 0x000fe40000000000 */
[----:B------:R-:W-:Y:S02]  /*c2b0*/  FMNMX.FTZ R14, R70, R3, !PT ;  /* 0x00000003460e7209 */ /* 0x000fe40007810000 */
[----:B------:R-:W-:Y:S02]  /*c2c0*/  ISETP.NE.AND P0, PT, R6, RZ, PT ;  /* 0x000000ff0600720c */ /* 0x000fe40003f05270 */
[----:B------:R-:W-:Y:S02]  /*c2d0*/  FSEL R5, R5, RZ, P2 ;  /* 0x000000ff05057208 */ /* 0x000fe40001000000 */
[----:B------:R-:W-:-:S02]  /*c2e0*/  FMNMX.FTZ R3, R71, R14, !PT ;  /* 0x0000000e47037209 */ /* 0x000fc40007810000 */
[----:B------:R-:W-:Y:S02]  /*c2f0*/  FSEL R75, R75, -INF , P0 ;  /* 0xff8000004b4b7808 */ /* 0x000fe40000000000 */
[----:B------:R-:W-:Y:S01]  /*c300*/  ISETP.NE.AND P0, PT, R4, RZ, PT ;  /* 0x000000ff0400720c */ /* 0x000fe20003f05270 */
[----:B------:R-:W-:Y:S01]  /*c310*/  FFMA.FTZ R4, R24, UR41, -R5 ;  /* 0x0000002918047c23 */ /* 0x000fe20008010805 */
[----:B------:R-:W-:Y:S02]  /*c320*/  ISETP.NE.AND P1, PT, R7, RZ, PT ;  /* 0x000000ff0700720c */ /* 0x000fe40003f25270 */
[----:B------:R-:W-:Y:S02]  /*c330*/  FMNMX.FTZ R24, R74, R3, !PT ;  /* 0x000000034a187209 */ /* 0x000fe40007810000 */
[----:B------:R-:W-:Y:S02]  /*c340*/  ISETP.NE.AND P2, PT, R9, RZ, PT ;  /* 0x000000ff0900720c */ /* 0x000fe40003f45270 */
[----:B------:R-:W-:-:S02]  /*c350*/  FSEL R78, R78, -INF , P1 ;  /* 0xff8000004e4e7808 */ /* 0x000fc40000800000 */
[----:B------:R-:W-:Y:S01]  /*c360*/  FMNMX.FTZ R3, R75, R24, !PT ;  /* 0x000000184b037209 */ /* 0x000fe20007810000 */
[----:B------:R-:W-:Y:S01]  /*c370*/  FFMA.FTZ R11, R36, UR41, -R5 ;  /* 0x00000029240b7c23 */ /* 0x000fe20008010805 */
[----:B------:R-:W-:Y:S02]  /*c380*/  FSEL R79, R79, -INF , P2 ;  /* 0xff8000004f4f7808 */ /* 0x000fe40001000000 */
[----:B------:R-:W-:Y:S02]  /*c390*/  FMNMX.FTZ R36, R78, R3, !PT ;  /* 0x000000034e247209 */ /* 0x000fe40007810000 */
[----:B------:R-:W-:Y:S02]  /*c3a0*/  FSEL R82, R82, -INF , P3 ;  /* 0xff80000052527808 */ /* 0x000fe40001800000 */
[----:B------:R-:W-:Y:S02]  /*c3b0*/  FMNMX.FTZ R3, R79, R36, !PT ;  /* 0x000000244f037209 */ /* 0x000fe40007810000 */
[----:B------:R-:W-:-:S02]  /*c3c0*/  FSEL R83, R83, -INF , P4 ;  /* 0xff80000053537808 */ /* 0x000fc40002000000 */
[----:B------:R-:W-:Y:S02]  /*c3d0*/  FMNMX.FTZ R36, R82, R3, !PT ;  /* 0x0000000352247209 */ /* 0x000fe40007810000 */
[----:B------:R-:W-:Y:S02]  /*c3e0*/  FSEL R86, R86, -INF , P5 ;  /* 0xff80000056567808 */ /* 0x000fe40002800000 */
[----:B------:R-:W-:Y:S02]  /*c3f0*/  FMNMX.FTZ R3, R83, R36, !PT ;  /* 0x0000002453037209 */ /* 0x000fe40007810000 */
[----:B------:R-:W-:Y:S02]  /*c400*/  FSEL R87, R87, -INF , P6 ;  /* 0xff80000057577808 */ /* 0x000fe40003000000 */
[----:B------:R-:W-:Y:S01]  /*c410*/  FMNMX.FTZ R36, R86, R3, !PT ;  /* 0x0000000356247209 */ /* 0x000fe20007810000 */
[----:B------:R-:W-:-:S03]  /*c420*/  FFMA.FTZ R7, R28, UR41, -R5 ;  /* 0x000000291c077c23 */ /* 0x000fc60008010805 */
[----:B------:R-:W-:Y:S01]  /*c430*/  FMNMX.FTZ R3, R87, R36, !PT ;  /* 0x0000002457037209 */ /* 0x000fe20007810000 */
[----:B------:R-:W-:-:S04]  /*c440*/  FFMA.FTZ R28, R44, UR41, -R5 ;  /* 0x000000292c1c7c23 */ /* 0x000fc80008010805 */
[----:B------:R-:W0:Y:S01]  /*c450*/  SHFL.BFLY PT, R44, R3, 0x2, 0x1f ;  /* 0x0c401f00032c7f89 */ /* 0x000e2200000e0000 */
[--C-:B------:R-:W-:Y:S01]  /*c460*/  FFMA.FTZ R21, R29, UR41, -R5.reuse ;  /* 0x000000291d157c23 */ /* 0x100fe20008010805 */
[----:B------:R-:W-:-:S04]  /*c470*/  FFMA.FTZ R52, R52, UR41, -R5 ;  /* 0x0000002934347c23 */ /* 0x000fc80008010805 */
[----:B------:R1:W-:Y:S02]  /*c480*/  MUFU.EX2 R14, R52 ;  /* 0x00000034000e7308 */ /* 0x0003e40000000800 */
[----:B-1----:R-:W-:Y:S01]  /*c490*/  FFMA.FTZ R52, R60, UR41, -R5 ;  /* 0x000000293c347c23 */ /* 0x002fe20008010805 */
[----:B0-----:R-:W-:-:S05]  /*c4a0*/  FMNMX.FTZ R29, R3, R44, !PT ;  /* 0x0000002c031d7209 */ /* 0x001fca0007810000 */
[----:B------:R-:W0:Y:S01]  /*c4b0*/  SHFL.BFLY PT, R60, R29, 0x1, 0x1f ;  /* 0x0c201f001d3c7f89 */ /* 0x000e2200000e0000 */
[--C-:B------:R-:W-:Y:S01]  /*c4c0*/  FFMA.FTZ R33, R33, UR41, -R5.reuse ;  /* 0x0000002921217c23 */ /* 0x100fe20008010805 */
[----:B------:R-:W-:-:S03]  /*c4d0*/  FFMA.FTZ R6, R25, UR41, -R5 ;  /* 0x0000002919067c23 */ /* 0x000fc60008010805 */
[----:B------:R1:W-:Y:S01]  /*c4e0*/  MUFU.EX2 R10, R33 ;  /* 0x00000021000a7308 */ /* 0x0003e20000000800 */
[--C-:B------:R-:W-:Y:S01]  /*c4f0*/  FFMA.FTZ R48, R48, UR41, -R5.reuse ;  /* 0x0000002930307c23 */ /* 0x100fe20008010805 */
[--C-:B------:R-:W-:Y:S01]  /*c500*/  FFMA.FTZ R53, R53, UR41, -R5.reuse ;  /* 0x0000002935357c23 */ /* 0x100fe20008010805 */
[--C-:B-1----:R-:W-:Y:S01]  /*c510*/  FFMA.FTZ R33, R56, UR41, -R5.reuse ;  /* 0x0000002938217c23 */ /* 0x102fe20008010805 */
[----:B------:R-:W-:Y:S01]  /*c520*/  FFMA.FTZ R56, R61, UR41, -R5 ;  /* 0x000000293d387c23 */ /* 0x000fe20008010805 */
[----:B0-----:R-:W-:-:S04]  /*c530*/  FMNMX.FTZ R3, R29, R60, !PT ;  /* 0x0000003c1d037209 */ /* 0x001fc80007810000 */
[C---:B------:R-:W-:Y:S01]  /*c540*/  FSETP.NEU.FTZ.AND P1, PT, R3.reuse, -INF , PT ;  /* 0xff8000000300780b */ /* 0x040fe20003f3d000 */
[----:B------:R-:W-:Y:S01]  /*c550*/  FMUL.FTZ R61, R3, UR41 ;  /* 0x00000029033d7c20 */ /* 0x000fe20008410000 */
[----:B------:R-:W-:Y:S01]  /*c560*/  MUFU.EX2 R4, R4 ;  /* 0x0000000400047308 */ /* 0x000fe20000000800 */
[----:B------:R-:W-:-:S03]  /*c570*/  FFMA.FTZ R9, R32, UR41, -R5 ;  /* 0x0000002920097c23 */ /* 0x000fc60008010805 */
[----:B------:R-:W-:Y:S01]  /*c580*/  FSEL R61, R61, RZ, P1 ;  /* 0x000000ff3d3d7208 */ /* 0x000fe20000800000 */
[----:B------:R-:W-:-:S03]  /*c590*/  FFMA.FTZ R15, R37, UR41, -R5 ;  /* 0x00000029250f7c23 */ /* 0x000fc60008010805 */
[----:B------:R-:W0:Y:S01]  /*c5a0*/  MUFU.EX2 R6, R6 ;  /* 0x0000000600067308 */ /* 0x000e220000000800 */
[--C-:B------:R-:W-:Y:S01]  /*c5b0*/  FFMA.FTZ R20, R40, UR41, -R5.reuse ;  /* 0x0000002928147c23 */ /* 0x100fe20008010805 */
[--C-:B------:R-:W-:Y:S01]  /*c5c0*/  FFMA.FTZ R25, R41, UR41, -R5.reuse ;  /* 0x0000002929197c23 */ /* 0x100fe20008010805 */
[--C-:B------:R-:W-:Y:S01]  /*c5d0*/  FFMA.FTZ R32, R45, UR41, -R5.reuse ;  /* 0x000000292d207c23 */ /* 0x100fe20008010805 */
[--C-:B------:R-:W-:Y:S01]  /*c5e0*/  FFMA.FTZ R13, R49, UR41, -R5.reuse ;  /* 0x00000029310d7c23 */ /* 0x100fe20008010805 */
[--C-:B------:R-:W-:Y:S01]  /*c5f0*/  FFMA.FTZ R36, R64, UR41, -R5.reuse ;  /* 0x0000002940247c23 */ /* 0x100fe20008010805 */
[--C-:B------:R-:W-:Y:S02]  /*c600*/  FFMA.FTZ R40, R65, UR41, -R5.reuse ;  /* 0x0000002941287c23 */ /* 0x100fe40008010805 */
        /* <DEDUP_REMOVED lines=8> */
[----:B------:R2:W-:Y:S01]  /*c690*/  MUFU.EX2 R24, R53 ;  /* 0x0000003500187308 */ /* 0x0005e20000000800 */
[--C-:B-1----:R-:W-:Y:S01]  /*c6a0*/  FFMA.FTZ R48, R57, UR41, -R5.reuse ;  /* 0x0000002939307c23 */ /* 0x102fe20008010805 */
[--C-:B------:R-:W-:Y:S01]  /*c6b0*/  FFMA.FTZ R57, R80, UR41, -R5.reuse ;  /* 0x0000002950397c23 */ /* 0x100fe20008010805 */
[----:B------:R-:W-:Y:S01]  /*c6c0*/  FFMA.FTZ R142, R85, UR41, -R5 ;  /* 0x00000029558e7c23 */ /* 0x000fe20008010805 */
[----:B------:R-:W-:-:S04]  /*c6d0*/  FFMA.FTZ R64, R27, UR41, -R61 ;  /* 0x000000291b407c23 */ /* 0x000fc8000801083d */
[----:B------:R-:W1:Y:S01]  /*c6e0*/  MUFU.EX2 R7, R7 ;  /* 0x0000000700077308 */ /* 0x000e620000000800 */
[----:B--2---:R-:W-:Y:S01]  /*c6f0*/  FFMA.FTZ R53, R77, UR41, -R5 ;  /* 0x000000294d357c23 */ /* 0x004fe20008010805 */
[--C-:B------:R-:W-:Y:S01]  /*c700*/  FFMA.FTZ R5, R26, UR41, -R61.reuse ;  /* 0x000000291a057c23 */ /* 0x100fe2000801083d */
[----:B------:R-:W-:-:S05]  /*c710*/  FFMA.FTZ R65, R30, UR41, -R61 ;  /* 0x000000291e417c23 */ /* 0x000fca000801083d */
[----:B------:R-:W2:Y:S01]  /*c720*/  MUFU.EX2 R21, R21 ;  /* 0x0000001500157308 */ /* 0x000ea20000000800 */
[--C-:B------:R-:W-:Y:S01]  /*c730*/  FFMA.FTZ R72, R31, UR41, -R61.reuse ;  /* 0x000000291f487c23 */ /* 0x100fe2000801083d */
[----:B------:R-:W-:-:S06]  /*c740*/  FFMA.FTZ R31, R54, UR41, -R61 ;  /* 0x00000029361f7c23 */ /* 0x000fcc000801083d */
[----:B------:R-:W-:Y:S01]  /*c750*/  MUFU.EX2 R5, R5 ;  /* 0x0000000500057308 */ /* 0x000fe20000000800 */
[----:B------:R-:W-:Y:S01]  /*c760*/  FFMA.FTZ R30, R51, UR41, -R61 ;  /* 0x00000029331e7c23 */ /* 0x000fe2000801083d */
[----:B0-----:R-:W-:-:S06]  /*c770*/  FADD.FTZ R54, R4, R6 ;  /* 0x0000000604367221 */ /* 0x001fcc0000010000 */
[----:B------:R-:W0:Y:S01]  /*c780*/  MUFU.EX2 R64, R64 ;  /* 0x0000004000407308 */ /* 0x000e220000000800 */
[----:B------:R-:W-:-:S07]  /*c790*/  IMAD.U32 R51, RZ, RZ, UR39 ;  /* 0x00000027ff337e24 */ /* 0x000fce000f8e00ff */
[----:B------:R-:W3:Y:S01]  /*c7a0*/  MUFU.EX2 R9, R9 ;  /* 0x0000000900097308 */ /* 0x000ee20000000800 */
[----:B-1----:R-:W-:-:S07]  /*c7b0*/  FADD.FTZ R54, R7, R54 ;  /* 0x0000003607367221 */ /* 0x002fce0000010000 */
[----:B------:R-:W1:Y:S01]  /*c7c0*/  MUFU.EX2 R65, R65 ;  /* 0x0000004100417308 */ /* 0x000e620000000800 */
[----:B------:R-:W-:Y:S01]  /*c7d0*/  PRMT R8, R51, 0x654, R8 ;  /* 0x0000065433087816 */ /* 0x000fe20000000008 */
[----:B--2---:R-:W-:-:S06]  /*c7e0*/  FADD.FTZ R54, R21, R54 ;  /* 0x0000003615367221 */ /* 0x004fcc0000010000 */
[----:B------:R-:W2:Y:S01]  /*c7f0*/  MUFU.EX2 R11, R11 ;  /* 0x0000000b000b7308 */ /* 0x000ea20000000800 */
[--C-:B------:R-:W-:Y:S01]  /*c800*/  FFMA.FTZ R69, R47, UR41, -R61.reuse ;  /* 0x000000292f457c23 */ /* 0x100fe2000801083d */
[----:B------:R0:W-:Y:S06]  /*c810*/  SYNCS.ARRIVE.TRANS64.RED.A1T0 RZ, [R8+URZ], RZ ;  /* 0x000000ff08ff79a7 */ /* 0x0001ec000810043f */
[----:B------:R-:W4:Y:S01]  /*c820*/  MUFU.EX2 R72, R72 ;  /* 0x0000004800487308 */ /* 0x000f220000000800 */
[----:B------:R-:W-:Y:S01]  /*c830*/  FFMA.FTZ R47, R59, UR41, -R61 ;  /* 0x000000293b2f7c23 */ /* 0x000fe2000801083d */
[----:B0-----:R-:W-:Y:S01]  /*c840*/  FADD.FTZ R8, R5, R64 ;  /* 0x0000004005087221 */ /* 0x001fe20000010000 */
[----:B---3--:R-:W-:-:S05]  /*c850*/  FADD.FTZ R59, R9, R54 ;  /* 0x00000036093b7221 */ /* 0x008fca0000010000 */
[----:B------:R-:W0:Y:S01]  /*c860*/  MUFU.EX2 R15, R15 ;  /* 0x0000000f000f7308 */ /* 0x000e220000000800 */
[----:B------:R-:W-:Y:S02]  /*c870*/  F2FP.BF16.F32.PACK_AB R4, R6, R4 ;  /* 0x000000040604723e */ /* 0x000fe400000010ff */
[----:B------:R-:W-:Y:S01]  /*c880*/  F2FP.BF16.F32.PACK_AB R6, R21, R7 ;  /* 0x000000071506723e */ /* 0x000fe200000010ff */
[----:B-1----:R-:W-:-:S04]  /*c890*/  FADD.FTZ R7, R65, R8 ;  /* 0x0000000841077221 */ /* 0x002fc80000010000 */
[----:B------:R-:W1:Y:S01]  /*c8a0*/  MUFU.EX2 R20, R20 ;  /* 0x0000001400147308 */ /* 0x000e620000000800 */
[----:B------:R-:W-:Y:S01]  /*c8b0*/  FFMA.FTZ R26, R34, UR41, -R61 ;  /* 0x00000029221a7c23 */ /* 0x000fe2000801083d */
[----:B------:R-:W-:Y:S01]  /*c8c0*/  FADD.FTZ R8, R10, R59 ;  /* 0x0000003b0a087221 */ /* 0x000fe20000010000 */
[--C-:B------:R-:W-:Y:S01]  /*c8d0*/  FFMA.FTZ R34, R35, UR41, -R61.reuse ;  /* 0x0000002923227c23 */ /* 0x100fe2000801083d */
[--C-:B------:R-:W-:Y:S01]  /*c8e0*/  FFMA.FTZ R35, R38, UR41, -R61.reuse ;  /* 0x0000002926237c23 */ /* 0x100fe2000801083d */
[----:B------:R-:W-:-:S03]  /*c8f0*/  FFMA.FTZ R27, R50, UR41, -R61 ;  /* 0x00000029321b7c23 */ /* 0x000fc6000801083d */
[----:B------:R-:W3:Y:S01]  /*c900*/  MUFU.EX2 R25, R25 ;  /* 0x0000001900197308 */ /* 0x000ee20000000800 */
[--C-:B------:R-:W-:Y:S01]  /*c910*/  FFMA.FTZ R38, R39, UR41, -R61.reuse ;  /* 0x0000002927267c23 */ /* 0x100fe2000801083d */
[--C-:B------:R-:W-:Y:S01]  /*c920*/  FFMA.FTZ R50, R62, UR41, -R61.reuse ;  /* 0x000000293e327c23 */ /* 0x100fe2000801083d */
[--C-:B------:R-:W-:Y:S01]  /*c930*/  FFMA.FTZ R39, R42, UR41, -R61.reuse ;  /* 0x000000292a277c23 */ /* 0x100fe2000801083d */
[----:B--2---:R-:W-:Y:S01]  /*c940*/  FADD.FTZ R62, R11, R8 ;  /* 0x000000080b3e7221 */ /* 0x004fe20000010000 */
[----:B------:R-:W-:-:S03]  /*c950*/  FFMA.FTZ R42, R55, UR41, -R61 ;  /* 0x00000029372a7c23 */ /* 0x000fc6000801083d */
[----:B------:R-:W2:Y:S01]  /*c960*/  MUFU.EX2 R28, R28 ;  /* 0x0000001c001c7308 */ /* 0x000ea20000000800 */
[C---:B----4-:R-:W-:Y:S01]  /*c970*/  FADD.FTZ R55, R72.reuse, R7 ;  /* 0x0000000748377221 */ /* 0x050fe20000010000 */
[----:B------:R-:W-:Y:S01]  /*c980*/  F2FP.BF16.F32.PACK_AB R7, R72, R65 ;  /* 0x000000414807723e */ /* 0x000fe200000010ff */
[----:B0-----:R-:W-:-:S05]  /*c990*/  FADD.FTZ R65, R15, R62 ;  /* 0x0000003e0f417221 */ /* 0x001fca0000010000 */
[----:B------:R-:W0:Y:S01]  /*c9a0*/  MUFU.EX2 R32, R32 ;  /* 0x0000002000207308 */ /* 0x000e220000000800 */
[----:B-1----:R-:W-:Y:S01]  /*c9b0*/  FADD.FTZ R62, R20, R65 ;  /* 0x00000041143e7221 */ /* 0x002fe20000010000 */
[----:B------:R-:W-:-:S03]  /*c9c0*/  F2FP.BF16.F32.PACK_AB R5, R64, R5 ;  /* 0x000000054005723e */ /* 0x000fc600000010ff */
[----:B---3--:R-:W-:Y:S02]  /*c9d0*/  FADD.FTZ R65, R25, R62 ;  /* 0x0000003e19417221 */ /* 0x008fe40000010000 */
[----:B------:R1:W-:Y:S02]  /*c9e0*/  STSM.16.M88.4 [R90+0x21800], R4 ;  /* 0x021800045a007844 */ /* 0x0003e40000000200 */
[----:B--2---:R-:W-:Y:S01]  /*c9f0*/  FADD.FTZ R65, R28, R65 ;  /* 0x000000411c417221 */ /* 0x004fe20000010000 */
[----:B-1----:R-:W-:Y:S02]  /*ca00*/  F2FP.BF16.F32.PACK_AB R4, R10, R9 ;  /* 0x000000090a04723e */ /* 0x002fe400000010ff */
[----:B0-----:R-:W-:Y:S02]  /*ca10*/  F2FP.BF16.F32.PACK_AB R10, R32, R28 ;  /* 0x0000001c200a723e */ /* 0x001fe400000010ff */
[----:B------:R-:W2:Y:S01]  /*ca20*/  LDL R28, [R1+0x50] ;  /* 0x00005000011c7983 */ /* 0x000ea20000100800 */
[----:B------:R-:W0:Y:S08]  /*ca30*/  MUFU.EX2 R26, R26 ;  /* 0x0000001a001a7308 */ /* 0x000e300000000800 */
[----:B------:R-:W1:Y:S01]  /*ca40*/  MUFU.EX2 R34, R34 ;  /* 0x0000002200227308 */ /* 0x000e620000000800 */
[----:B------:R-:W-:-:S07]  /*ca50*/  FFMA.FTZ R68, R43, UR41, -R61 ;  /* 0x000000292b447c23 */ /* 0x000fce000801083d */
[----:B------:R-:W3:Y:S01]  /*ca60*/  MUFU.EX2 R35, R35 ;  /* 0x0000002300237308 */ /* 0x000ee20000000800 */
[----:B0-----:R-:W-:Y:S01]  /*ca70*/  FADD.FTZ R59, R26, R55 ;  /* 0x000000371a3b7221 */ /* 0x001fe20000010000 */
[----:B------:R-:W-:-:S06]  /*ca80*/  FFMA.FTZ R46, R46, UR41, -R61 ;  /* 0x000000292e2e7c23 */ /* 0x000fcc000801083d */
[----:B------:R-:W0:Y:S01]  /*ca90*/  MUFU.EX2 R38, R38 ;  /* 0x0000002600267308 */ /* 0x000e220000000800 */
[----:B-1----:R-:W-:-:S07]  /*caa0*/  FADD.FTZ R8, R34, R59 ;  /* 0x0000003b22087221 */ /* 0x002fce0000010000 */
[----:B------:R-:W1:Y:S01]  /*cab0*/  MUFU.EX2 R39, R39 ;  /* 0x0000002700277308 */ /* 0x000e620000000800 */
[----:B------:R-:W-:Y:S01]  /*cac0*/  FFMA.FTZ R51, R63, UR41, -R61 ;  /* 0x000000293f337c23 */ /* 0x000fe2000801083d */
[----:B---3--:R-:W-:-:S06]  /*cad0*/  FADD.FTZ R63, R35, R8 ;  /* 0x00000008233f7221 */ /* 0x008fcc0000010000 */
        /* <DEDUP_REMOVED lines=9> */
[----:B------:R-:W-:-:S07]  /*cb70*/  FFMA.FTZ R43, R58, UR41, -R61 ;  /* 0x000000293a2b7c23 */ /* 0x000fce000801083d */
[----:B------:R-:W4:Y:S01]  /*cb80*/  MUFU.EX2 R30, R30 ;  /* 0x0000001e001e7308 */ /* 0x000f220000000800 */
[----:B------:R-:W-:Y:S01]  /*cb90*/  FADD.FTZ R65, R32, R65 ;  /* 0x0000004120417221 */ /* 0x000fe20000010000 */
[----:B-1----:R-:W-:-:S06]  /*cba0*/  FADD.FTZ R8, R69, R8 ;  /* 0x0000000845087221 */ /* 0x002fcc0000010000 */
[----:B------:R-:W1:Y:S01]  /*cbb0*/  MUFU.EX2 R31, R31 ;  /* 0x0000001f001f7308 */ /* 0x000e620000000800 */
[----:B------:R-:W-:Y:S01]  /*cbc0*/  FADD.FTZ R62, R12, R65 ;  /* 0x000000410c3e7221 */ /* 0x000fe20000010000 */
[----:B---3--:R-:W-:-:S06]  /*cbd0*/  FADD.FTZ R9, R27, R8 ;  /* 0x000000081b097221 */ /* 0x008fcc0000010000 */
[----:B------:R-:W3:Y:S01]  /*cbe0*/  MUFU.EX2 R42, R42 ;  /* 0x0000002a002a7308 */ /* 0x000ee20000000800 */
[----:B0-----:R-:W-:Y:S01]  /*cbf0*/  FADD.FTZ R63, R13, R62 ;  /* 0x0000003e0d3f7221 */ /* 0x001fe20000010000 */
[----:B----4-:R-:W-:-:S06]  /*cc00*/  FADD.FTZ R62, R30, R9 ;  /* 0x000000091e3e7221 */ /* 0x010fcc0000010000 */
[----:B------:R-:W0:Y:S08]  /*cc10*/  MUFU.EX2 R33, R33 ;  /* 0x0000002100217308 */ /* 0x000e300000000800 */
[----:B------:R-:W4:Y:S01]  /*cc20*/  MUFU.EX2 R43, R43 ;  /* 0x0000002b002b7308 */ /* 0x000f220000000800 */
[----:B------:R-:W-:Y:S01]  /*cc30*/  FADD.FTZ R63, R14, R63 ;  /* 0x0000003f0e3f7221 */ /* 0x000fe20000010000 */
[----:B-1----:R-:W-:-:S06]  /*cc40*/  FADD.FTZ R9, R31, R62 ;  /* 0x0000003e1f097221 */ /* 0x002fcc0000010000 */
[----:B------:R-:W1:Y:S01]  /*cc50*/  MUFU.EX2 R48, R48 ;  /* 0x0000003000307308 */ /* 0x000e620000000800 */
[----:B------:R-:W-:-:S07]  /*cc60*/  FFMA.FTZ R21, R66, UR41, -R61 ;  /* 0x0000002942157c23 */ /* 0x000fce000801083d */
[----:B------:R-:W1:Y:S01]  /*cc70*/  MUFU.EX2 R47, R47 ;  /* 0x0000002f002f7308 */ /* 0x000e620000000800 */
[----:B------:R-:W-:Y:S01]  /*cc80*/  FADD.FTZ R64, R24, R63 ;  /* 0x0000003f18407221 */ /* 0x000fe20000010000 */
[----:B------:R-:W-:-:S06]  /*cc90*/  F2FP.BF16.F32.PACK_AB R5, R34, R26 ;  /* 0x0000001a2205723e */ /* 0x000fcc00000010ff */
[----:B------:R-:W1:Y:S01]  /*cca0*/  MUFU.EX2 R52, R52 ;  /* 0x0000003400347308 */ /* 0x000e620000000800 */
[----:B---3--:R-:W-:Y:S01]  /*ccb0*/  FADD.FTZ R26, R42, R9 ;  /* 0x000000092a1a7221 */ /* 0x008fe20000010000 */
[----:B------:R-:W-:-:S06]  /*ccc0*/  FFMA.FTZ R54, R67, UR41, -R61 ;  /* 0x0000002943367c23 */ /* 0x000fcc000801083d */
[----:B------:R-:W3:Y:S01]  /*ccd0*/  MUFU.EX2 R50, R50 ;  /* 0x0000003200327308 */ /* 0x000ee20000000800 */
[----:B------:R-:W-:Y:S01]  /*cce0*/  F2FP.BF16.F32.PACK_AB R6, R15, R11 ;  /* 0x0000000b0f06723e */ /* 0x000fe200000010ff */
[----:B0-----:R-:W-:-:S06]  /*ccf0*/  FADD.FTZ R11, R33, R64 ;  /* 0x00000040210b7221 */ /* 0x001fcc0000010000 */
[----:B------:R-:W0:Y:S01]  /*cd00*/  MUFU.EX2 R56, R56 ;  /* 0x0000003800387308 */ /* 0x000e220000000800 */
[----:B----4-:R-:W-:Y:S01]  /*cd10*/  FADD.FTZ R26, R43, R26 ;  /* 0x0000001a2b1a7221 */ /* 0x010fe20000010000 */
[----:B------:R-:W-:-:S06]  /*cd20*/  FFMA.FTZ R55, R70, UR41, -R61 ;  /* 0x0000002946377c23 */ /* 0x000fcc000801083d */
[----:B------:R-:W4:Y:S01]  /*cd30*/  MUFU.EX2 R51, R51 ;  /* 0x0000003300337308 */ /* 0x000f220000000800 */
[----:B-1----:R-:W-:Y:S01]  /*cd40*/  FADD.FTZ R11, R48, R11 ;  /* 0x0000000b300b7221 */ /* 0x002fe20000010000 */
[----:B------:R-:W-:-:S06]  /*cd50*/  FADD.FTZ R15, R47, R26 ;  /* 0x0000001a2f0f7221 */ /* 0x000fcc0000010000 */
[----:B------:R-:W1:Y:S01]  /*cd60*/  MUFU.EX2 R36, R36 ;  /* 0x0000002400247308 */ /* 0x000e620000000800 */
[----:B------:R-:W-:-:S07]  /*cd70*/  FFMA.FTZ R58, R71, UR41, -R61 ;  /* 0x00000029473a7c23 */ /* 0x000fce000801083d */
[----:B------:R-:W1:Y:S01]  /*cd80*/  MUFU.EX2 R21, R21 ;  /* 0x0000001500157308 */ /* 0x000e620000000800 */
[----:B------:R-:W-:Y:S01]  /*cd90*/  F2FP.BF16.F32.PACK_AB R8, R25, R20 ;  /* 0x000000141908723e */ /* 0x000fe200000010ff */
[----:B------:R-:W-:-:S06]  /*cda0*/  FADD.FTZ R25, R52, R11 ;  /* 0x0000000b34197221 */ /* 0x000fcc0000010000 */
[----:B------:R-:W1:Y:S01]  /*cdb0*/  MUFU.EX2 R40, R40 ;  /* 0x0000002800287308 */ /* 0x000e620000000800 */
[----:B---3--:R-:W-:Y:S01]  /*cdc0*/  FADD.FTZ R26, R50, R15 ;  /* 0x0000000f321a7221 */ /* 0x008fe20000010000 */
[----:B------:R-:W-:-:S06]  /*cdd0*/  FFMA.FTZ R59, R74, UR41, -R61 ;  /* 0x000000294a3b7c23 */ /* 0x000fcc000801083d */
[----:B------:R-:W3:Y:S01]  /*cde0*/  MUFU.EX2 R54, R54 ;  /* 0x0000003600367308 */ /* 0x000ee20000000800 */
[----:B------:R-:W-:Y:S01]  /*cdf0*/  F2FP.BF16.F32.PACK_AB R7, R38, R35 ;  /* 0x000000232607723e */ /* 0x000fe200000010ff */
[----:B0-----:R-:W-:-:S06]  /*ce00*/  FADD.FTZ R25, R56, R25 ;  /* 0x0000001938197221 */ /* 0x001fcc0000010000 */
[----:B------:R-:W0:Y:S01]  /*ce10*/  MUFU.EX2 R37, R37 ;  /* 0x0000002500257308 */ /* 0x000e220000000800 */
[----:B----4-:R-:W-:-:S07]  /*ce20*/  FADD.FTZ R26, R51, R26 ;  /* 0x0000001a331a7221 */ /* 0x010fce0000010000 */
[----:B------:R-:W4:Y:S01]  /*ce30*/  MUFU.EX2 R55, R55 ;  /* 0x0000003700377308 */ /* 0x000f220000000800 */
[----:B------:R-:W-:Y:S01]  /*ce40*/  F2FP.BF16.F32.PACK_AB R9, R68, R39 ;  /* 0x000000274409723e */ /* 0x000fe200000010ff */
[----:B------:R-:W-:Y:S01]  /*ce50*/  FFMA.FTZ R75, R75, UR41, -R61 ;  /* 0x000000294b4b7c23 */ /* 0x000fe2000801083d */
[----:B------:R-:W-:-:S05]  /*ce60*/  F2FP.BF16.F32.PACK_AB R11, R69, R46 ;  /* 0x0000002e450b723e */ /* 0x000fca00000010ff */
[----:B------:R-:W4:Y:S01]  /*ce70*/  MUFU.EX2 R41, R41 ;  /* 0x0000002900297308 */ /* 0x000f220000000800 */
[----:B------:R3:W-:Y:S01]  /*ce80*/  STSM.16.M88.4 [R91], R4 ;  /* 0x000000045b007844 */ /* 0x0007e20000000200 */
[----:B-1----:R-:W-:-:S06]  /*ce90*/  FADD.FTZ R25, R36, R25 ;  /* 0x0000001924197221 */ /* 0x002fcc0000010000 */
[----:B------:R-:W1:Y:S01]  /*cea0*/  MUFU.EX2 R58, R58 ;  /* 0x0000003a003a7308 */ /* 0x000e620000000800 */
[----:B------:R-:W-:Y:S01]  /*ceb0*/  FFMA.FTZ R78, R78, UR41, -R61 ;  /* 0x000000294e4e7c23 */ /* 0x000fe2000801083d */
[----:B------:R-:W-:Y:S01]  /*cec0*/  F2FP.BF16.F32.PACK_AB R14, R24, R14 ;  /* 0x0000000e180e723e */ /* 0x000fe200000010ff */
[----:B------:R0:W-:Y:S05]  /*ced0*/  STSM.16.M88.4 [R89], R8 ;  /* 0x0000000859007844 */ /* 0x0001ea0000000200 */
[----:B------:R-:W1:Y:S01]  /*cee0*/  MUFU.EX2 R44, R44 ;  /* 0x0000002c002c7308 */ /* 0x000e620000000800 */
[----:B---3--:R-:W-:Y:S01]  /*cef0*/  FADD.FTZ R5, R21, R26 ;  /* 0x0000001a15057221 */ /* 0x008fe20000010000 */
[----:B------:R-:W-:-:S06]  /*cf00*/  FADD.FTZ R24, R40, R25 ;  /* 0x0000001928187221 */ /* 0x000fcc0000010000 */
[----:B------:R-:W3:Y:S01]  /*cf10*/  MUFU.EX2 R59, R59 ;  /* 0x0000003b003b7308 */ /* 0x000ee20000000800 */
[----:B------:R-:W-:Y:S01]  /*cf20*/  FFMA.FTZ R79, R79, UR41, -R61 ;  /* 0x000000294f4f7c23 */ /* 0x000fe2000801083d */
[----:B0-----:R-:W-:-:S06]  /*cf30*/  FADD.FTZ R8, R54, R5 ;  /* 0x0000000536087221 */ /* 0x001fcc0000010000 */
[----:B------:R-:W0:Y:S01]  /*cf40*/  MUFU.EX2 R45, R45 ;  /* 0x0000002d002d7308 */ /* 0x000e220000000800 */
[----:B------:R-:W-:Y:S01]  /*cf50*/  FADD.FTZ R24, R37, R24 ;  /* 0x0000001825187221 */ /* 0x000fe20000010000 */
[----:B----4-:R-:W-:-:S06]  /*cf60*/  FADD.FTZ R9, R55, R8 ;  /* 0x0000000837097221 */ /* 0x010fcc0000010000 */
[----:B------:R-:W4:Y:S01]  /*cf70*/  MUFU.EX2 R20, R75 ;  /* 0x0000004b00147308 */ /* 0x000f220000000800 */
[----:B------:R-:W-:Y:S01]  /*cf80*/  FFMA.FTZ R82, R82, UR41, -R61 ;  /* 0x0000002952527c23 */ /* 0x000fe2000801083d */
[----:B------:R-:W-:-:S06]  /*cf90*/  FADD.FTZ R5, R41, R24 ;  /* 0x0000001829057221 */ /* 0x000fcc0000010000 */
[----:B------:R-:W4:Y:S01]  /*cfa0*/  MUFU.EX2 R49, R49 ;  /* 0x0000003100317308 */ /* 0x000f220000000800 */
[----:B-1----:R-:W-:Y:S01]  /*cfb0*/  FADD.FTZ R8, R58, R9 ;  /* 0x000000093a087221 */ /* 0x002fe20000010000 */
[----:B------:R-:W-:-:S06]  /*cfc0*/  FFMA.FTZ R83, R83, UR41, -R61 ;  /* 0x0000002953537c23 */ /* 0x000fcc000801083d */
[----:B------:R-:W1:Y:S01]  /*cfd0*/  MUFU.EX2 R78, R78 ;  /* 0x0000004e004e7308 */ /* 0x000e620000000800 */
[--C-:B------:R-:W-:Y:S01]  /*cfe0*/  FFMA.FTZ R86, R86, UR41, -R61.reuse ;  /* 0x0000002956567c23 */ /* 0x100fe2000801083d */
[----:B------:R-:W-:Y:S01]  /*cff0*/  FFMA.FTZ R61, R87, UR41, -R61 ;  /* 0x00000029573d7c23 */ /* 0x000fe2000801083d */
[----:B------:R-:W-:-:S05]  /*d000*/  FADD.FTZ R10, R44, R5 ;  /* 0x000000052c0a7221 */ /* 0x000fca0000010000 */
[----:B------:R-:W2:Y:S01]  /*d010*/  MUFU.EX2 R53, R53 ;  /* 0x0000003500357308 */ /* 0x000ea20000000800 */
[----:B---3--:R-:W-:-:S07]  /*d020*/  FADD.FTZ R9, R59, R8 ;  /* 0x000000083b097221 */ /* 0x008fce0000010000 */
[----:B------:R-:W3:Y:S01]  /*d030*/  MUFU.EX2 R79, R79 ;  /* 0x0000004f004f7308 */ /* 0x000ee20000000800 */
[----:B0-----:R-:W-:Y:S01]  /*d040*/  FADD.FTZ R10, R45, R10 ;  /* 0x0000000a2d0a7221 */ /* 0x001fe20000010000 */
[----:B----4-:R-:W-:-:S06]  /*d050*/  FADD.FTZ R9, R20, R9 ;  /* 0x0000000914097221 */ /* 0x010fcc0000010000 */
[----:B------:R-:W0:Y:S08]  /*d060*/  MUFU.EX2 R57, R57 ;  /* 0x0000003900397308 */ /* 0x000e300000000800 */
[----:B------:R-:W-:Y:S01]  /*d070*/  MUFU.EX2 R82, R82 ;  /* 0x0000005200527308 */ /* 0x000fe20000000800 */
[----:B------:R-:W-:Y:S01]  /*d080*/  FADD.FTZ R10, R49, R10 ;  /* 0x0000000a310a7221 */ /* 0x000fe20000010000 */
[----:B-1----:R-:W-:-:S06]  /*d090*/  FADD.FTZ R24, R78, R9 ;  /* 0x000000094e187221 */ /* 0x002fcc0000010000 */
[----:B------:R-:W1:Y:S01]  /*d0a0*/  MUFU.EX2 R60, R81 ;  /* 0x00000051003c7308 */ /* 0x000e620000000800 */
[----:B------:R-:W-:-:S07]  /*d0b0*/  F2FP.BF16.F32.PACK_AB R12, R13, R12 ;  /* 0x0000000c0d0c723e */ /* 0x000fce00000010ff */
[----:B------:R-:W4:Y:S01]  /*d0c0*/  MUFU.EX2 R83, R83 ;  /* 0x0000005300537308 */ /* 0x000f220000000800 */
[----:B------:R-:W-:-:S07]  /*d0d0*/  F2FP.BF16.F32.PACK_AB R13, R30, R27 ;  /* 0x0000001b1e0d723e */ /* 0x000fce00000010ff */
[----:B------:R-:W-:Y:S01]  /*d0e0*/  MUFU.EX2 R29, R29 ;  /* 0x0000001d001d7308 */ /* 0x000fe20000000800 */
[----:B------:R-:W-:-:S07]  /*d0f0*/  F2FP.BF16.F32.PACK_AB R15, R42, R31 ;  /* 0x0000001f2a0f723e */ /* 0x000fce00000010ff */
[----:B------:R-:W4:Y:S01]  /*d100*/  MUFU.EX2 R142, R142 ;  /* 0x0000008e008e7308 */ /* 0x000f220000000800 */
[----:B--2---:R-:W-:-:S07]  /*d110*/  FADD.FTZ R10, R53, R10 ;  /* 0x0000000a350a7221 */ /* 0x004fce0000010000 */
[----:B------:R-:W-:Y:S08]  /*d120*/  MUFU.EX2 R86, R86 ;  /* 0x0000005600567308 */ /* 0x000ff00000000800 */
[----:B------:R-:W2:Y:S01]  /*d130*/  MUFU.EX2 R61, R61 ;  /* 0x0000003d003d7308 */ /* 0x000ea20000000800 */
[----:B---3--:R-:W-:Y:S01]  /*d140*/  FADD.FTZ R9, R79, R24 ;  /* 0x000000184f097221 */ /* 0x008fe20000010000 */
[----:B------:R-:W-:-:S02]  /*d150*/  F2FP.BF16.F32.PACK_AB R4, R48, R33 ;  /* 0x000000213004723e */ /* 0x000fc400000010ff */
[----:B------:R-:W-:Y:S02]  /*d160*/  F2FP.BF16.F32.PACK_AB R6, R56, R52 ;  /* 0x000000343806723e */ /* 0x000fe400000010ff */
[----:B------:R-:W-:Y:S02]  /*d170*/  F2FP.BF16.F32.PACK_AB R5, R47, R43 ;  /* 0x0000002b2f05723e */ /* 0x000fe400000010ff */
[----:B------:R-:W-:Y:S01]  /*d180*/  F2FP.BF16.F32.PACK_AB R7, R51, R50 ;  /* 0x000000323307723e */ /* 0x000fe200000010ff */
[----:B------:R3:W-:Y:S01]  /*d190*/  STSM.16.M88.4 [R88], R12 ;  /* 0x0000000c58007844 */ /* 0x0007e20000000200 */
[----:B0-----:R-:W-:Y:S01]  /*d1a0*/  FADD.FTZ R11, R57, R10 ;  /* 0x0000000a390b7221 */ /* 0x001fe20000010000 */
[----:B------:R-:W-:Y:S02]  /*d1b0*/  F2FP.BF16.F32.PACK_AB R8, R45, R44 ;  /* 0x0000002c2d08723e */ /* 0x000fe400000010ff */
[----:B------:R0:W-:Y:S01]  /*d1c0*/  STSM.16.M88.4 [R90+0x27800], R4 ;  /* 0x027800045a007844 */ /* 0x0001e20000000200 */
[----:B-1----:R-:W-:Y:S01]  /*d1d0*/  FADD.FTZ R24, R60, R11 ;  /* 0x0000000b3c187221 */ /* 0x002fe20000010000 */
[----:B------:R-:W-:-:S02]  /*d1e0*/  F2FP.BF16.F32.PACK_AB R10, R53, R49 ;  /* 0x00000031350a723e */ /* 0x000fc400000010ff */
[----:B------:R-:W-:Y:S01]  /*d1f0*/  F2FP.BF16.F32.PACK_AB R11, R79, R78 ;  /* 0x0000004e4f0b723e */ /* 0x000fe200000010ff */
[----:B---3--:R-:W-:Y:S01]  /*d200*/  FADD.FTZ R14, R82, R9 ;  /* 0x00000009520e7221 */ /* 0x008fe20000010000 */
[----:B------:R-:W-:Y:S02]  /*d210*/  F2FP.BF16.F32.PACK_AB R9, R20, R59 ;  /* 0x0000003b1409723e */ /* 0x000fe400000010ff */
[----:B0-----:R-:W-:Y:S02]  /*d220*/  F2FP.BF16.F32.PACK_AB R4, R40, R36 ;  /* 0x000000242804723e */ /* 0x001fe400000010ff */
[----:B------:R-:W-:Y:S02]  /*d230*/  F2FP.BF16.F32.PACK_AB R6, R41, R37 ;  /* 0x000000252906723e */ /* 0x000fe400000010ff */
[----:B------:R-:W-:Y:S01]  /*d240*/  F2FP.BF16.F32.PACK_AB R5, R54, R21 ;  /* 0x000000153605723e */ /* 0x000fe200000010ff */
[----:B----4-:R-:W-:Y:S01]  /*d250*/  FADD.FTZ R21, R83, R14 ;  /* 0x0000000e53157221 */ /* 0x010fe20000010000 */
[----:B------:R-:W-:-:S02]  /*d260*/  F2FP.BF16.F32.PACK_AB R7, R58, R55 ;  /* 0x000000373a07723e */ /* 0x000fc400000010ff */
[----:B------:R-:W-:Y:S02]  /*d270*/  F2FP.BF16.F32.PACK_AB R12, R60, R57 ;  /* 0x000000393c0c723e */ /* 0x000fe400000010ff */
[----:B------:R-:W-:Y:S02]  /*d280*/  F2FP.BF16.F32.PACK_AB R13, R83, R82 ;  /* 0x00000052530d723e */ /* 0x000fe400000010ff */
[----:B------:R-:W-:Y:S02]  /*d290*/  F2FP.BF16.F32.PACK_AB R14, R142, R29 ;  /* 0x0000001d8e0e723e */ /* 0x000fe400000010ff */
[----:B--2---:R-:W-:Y:S01]  /*d2a0*/  F2FP.BF16.F32.PACK_AB R15, R61, R86 ;  /* 0x000000563d0f723e */ /* 0x004fe200000010ff */
[----:B------:R-:W-:Y:S04]  /*d2b0*/  STSM.16.M88.4 [R28], R4 ;  /* 0x000000041c007844 */ /* 0x000fe80000000200 */
[----:B------:R0:W-:Y:S04]  /*d2c0*/  STSM.16.M88.4 [R89+0x6000], R8 ;  /* 0x0060000859007844 */ /* 0x0001e80000000200 */
[----:B------:R1:W-:Y:S01]  /*d2d0*/  STSM.16.M88.4 [R88+0x6000], R12 ;  /* 0x0060000c58007844 */ /* 0x0003e20000000200 */
[----:B------:R2:W-:Y:S06]  /*d2e0*/  MEMBAR.ALL.CTA ;  /* 0x0000000000007992 */ /* 0x0005ec0000008000 */
[----:B--2---:R-:W2:Y:S01]  /*d2f0*/  FENCE.VIEW.ASYNC.S ;  /* 0x00000000000073c6 */ /* 0x004ea20000000000 */
[----:B------:R-:W-:Y:S01]  /*d300*/  ISETP.GE.AND P1, PT, R101, 0x81, PT ;  /* 0x000000816500780c */ /* 0x000fe20003f26270 */
[----:B------:R-:W-:Y:S01]  /*d310*/  FADD.FTZ R29, R29, R24 ;  /* 0x000000181d1d7221 */ /* 0x000fe20000010000 */
[----:B------:R-:W-:Y:S01]  /*d320*/  FADD.FTZ R86, R86, R21 ;  /* 0x0000001556567221 */ /* 0x000fe20000010000 */
[----:B------:R-:W-:-:S02]  /*d330*/  IMAD.MOV.U32 R134, RZ, RZ, R135 ;  /* 0x000000ffff867224 */ /* 0x000fc400078e0087 */
[----:B------:R-:W-:Y:S01]  /*d340*/  FADD.FTZ R142, R142, R29 ;  /* 0x0000001d8e8e7221 */ /* 0x000fe20000010000 */
[----:B------:R-:W-:Y:S01]  /*d350*/  FADD.FTZ R21, R61, R86 ;  /* 0x000000563d157221 */ /* 0x000fe20000010000 */
        /* <DEDUP_REMOVED lines=36> */
[--C-:B-----5:R-:W-:Y:S02]  /*d5a0*/  IMAD.MOV.U32 R97, RZ, RZ, R135.reuse ;  /* 0x000000ffff617224 */ /* 0x120fe400078e0087 */
[--C-:B------:R-:W-:Y:S02]  /*d5b0*/  IMAD.MOV.U32 R96, RZ, RZ, R135.reuse ;  /* 0x000000ffff607224 */ /* 0x100fe400078e0087 */
[--C-:B------:R-:W-:Y:S02]  /*d5c0*/  IMAD.MOV.U32 R95, RZ, RZ, R135.reuse ;  /* 0x000000ffff5f7224 */ /* 0x100fe400078e0087 */
[--C-:B------:R-:W-:Y:S02]  /*d5d0*/  IMAD.MOV.U32 R94, RZ, RZ, R135.reuse ;  /* 0x000000ffff5e7224 */ /* 0x100fe400078e0087 */
[----:B------:R-:W-:-:S02]  /*d5e0*/  IMAD.MOV.U32 R93, RZ, RZ, R135 ;  /* 0x000000ffff5d7224 */ /* 0x000fc400078e0087 */
[--C-:B------:R-:W-:Y:S02]  /*d5f0*/  IMAD.MOV.U32 R92, RZ, RZ, R135.reuse ;  /* 0x000000ffff5c7224 */ /* 0x100fe400078e0087 */
[--C-:B------:R-:W-:Y:S02]  /*d600*/  IMAD.MOV.U32 R91, RZ, RZ, R135.reuse ;  /* 0x000000ffff5b7224 */ /* 0x100fe400078e0087 */
[--C-:B------:R-:W-:Y:S02]  /*d610*/  IMAD.MOV.U32 R90, RZ, RZ, R135.reuse ;  /* 0x000000ffff5a7224 */ /* 0x100fe400078e0087 */
[--C-:B0-----:R-:W-:Y:S02]  /*d620*/  IMAD.MOV.U32 R89, RZ, RZ, R135.reuse ;  /* 0x000000ffff597224 */ /* 0x101fe400078e0087 */
[----:B-1----:R-:W-:Y:S01]  /*d630*/  IMAD.MOV.U32 R88, RZ, RZ, R135 ;  /* 0x000000ffff587224 */ /* 0x002fe200078e0087 */
[----:B--2---:R-:W-:Y:S01]  /*d640*/  NOP ;  /* 0x0000000000007918 */ /* 0x004fe20000000000 */
[----:B------:R-:W-:Y:S05]  /*d650*/  @!P1 BRA `(.L_x_10496) ;  /* 0x00000024009c9947 */ /* 0x000fea0003800000 */
[----:B------:R-:W2:Y:S01]  /*d660*/  LDL.LU R73, [R1+0x68] ;  /* 0x0000680001497983 */ /* 0x000ea20000300800 */
[----:B------:R-:W-:Y:S01]  /*d670*/  IMAD.MOV.U32 R7, RZ, RZ, R3 ;  /* 0x000000ffff077224 */ /* 0x000fe200078e0003 */
[----:B------:R-:W-:Y:S01]  /*d680*/  CS2R R134, SRZ ;  /* 0x0000000000867805 */ /* 0x000fe2000001ff00 */
[----:B------:R-:W-:Y:S01]  /*d690*/  IMAD.MOV.U32 R8, RZ, RZ, R0 ;  /* 0x000000ffff087224 */ /* 0x000fe200078e0000 */
[----:B------:R-:W-:Y:S01]  /*d6a0*/  CS2R R132, SRZ ;  /* 0x0000000000847805 */ /* 0x000fe2000001ff00 */
[----:B------:R-:W-:Y:S01]  /*d6b0*/  IMAD.MOV.U32 R6, RZ, RZ, R150 ;  /* 0x000000ffff067224 */ /* 0x000fe200078e0096 */
[----:B------:R-:W-:Y:S01]  /*d6c0*/  CS2R R130, SRZ ;  /* 0x0000000000827805 */ /* 0x000fe2000001ff00 */
[----:B------:R-:W-:Y:S01]  /*d6d0*/  IMAD.MOV.U32 R5, RZ, RZ, R139 ;  /* 0x000000ffff057224 */ /* 0x000fe200078e008b */
        /* <DEDUP_REMOVED lines=21> */
[----:B--2---:R-:W-:-:S07]  /*d830*/  VIADD R4, R73, 0xfffffffe ;  /* 0xfffffffe49047836 */ /* 0x004fce0000000000 */
.L_x_10508:
[----:B------:R-:W2:Y:S01]  /*d840*/  LDL R0, [R1+0x38] ;  /* 0x0000380001007983 */ /* 0x000ea20000100800 */
[----:B------:R-:W-:Y:S01]  /*d850*/  ISETP.NE.AND P1, PT, R5, 0x1, PT ;  /* 0x000000010500780c */ /* 0x000fe20003f25270 */
[----:B------:R-:W-:Y:S05]  /*d860*/  YIELD ;  /* 0x0000000000007946 */ /* 0x000fea0003800000 */
[----:B------:R-:W-:-:S04]  /*d870*/  SEL R3, RZ, 0x1, P1 ;  /* 0x00000001ff037807 */ /* 0x000fc80000800000 */
[----:B------:R-:W-:Y:S02]  /*d880*/  LOP3.LUT R150, R6, R3, RZ, 0x3c, !PT ;  /* 0x0000000306967212 */ /* 0x000fe400078e3cff */
[----:B--2---:R-:W-:-:S13]  /*d890*/  ISETP.NE.AND P1, PT, R0, RZ, PT ;  /* 0x000000ff0000720c */ /* 0x004fda0003f25270 */
[----:B0-----:R-:W-:Y:S05]  /*d8a0*/  @P1 BRA `(.L_x_10497) ;  /* 0x00000000003c1947 */ /* 0x001fea0003800000 */
[----:B------:R-:W-:Y:S05]  /*d8b0*/  @!P0 BRA `(.L_x_10498) ;  /* 0x0000000000048947 */ /* 0x000fea0003800000 */
[----:B------:R-:W-:Y:S01]  /*d8c0*/  BPT.TRAP 0x1 ;  /* 0x000000040000795c */ /* 0x000fe20000300000 */
.L_x_10498:
        /* <DEDUP_REMOVED lines=8> */
.L_x_10499:
[----:B------:R-:W-:Y:S04]  /*d950*/  BSSY B0, `(.L_x_10497) ;  /* 0x0000004000007945 */ /* 0x000fe80003800000 */
[----:B-1----:R-:W-:Y:S05]  /*d960*/  @P2 BRA `(.L_x_10500) ;  /* 0x0000000000082947 */ /* 0x002fea0003800000 */
[----:B------:R-:W1:Y:S02]  /*d970*/  SYNCS.PHASECHK.TRANS64.TRYWAIT P2, [R3+URZ+0x2d830], R0 ;  /* 0x02d83000030075a7 */ /* 0x000e64000804017f */
[----:B-1----:R-:W-:Y:S05]  /*d980*/  @!P2 BRA `(.L_x_10501) ;  /* 0x000000c00020a947 */ /* 0x002fea0003800000 */
.L_x_10500:
[----:B------:R-:W-:Y:S05]  /*d990*/  BSYNC B0 ;  /* 0x0000000000007941 */ /* 0x000fea0003800000 */
.L_x_10497:
[----:B01----:R-:W2:Y:S01]  /*d9a0*/  LDL R3, [R1+0x3c] ;  /* 0x00003c0001037983 */ /* 0x003ea20000100800 */
[----:B------:R-:W-:Y:S01]  /*d9b0*/  VIADD R139, R5, 0x1 ;  /* 0x00000001058b7836 */ /* 0x000fe20000000000 */
[----:B------:R-:W0:Y:S04]  /*d9c0*/  S2R R0, SR_TID.X ;  /* 0x0000000000007919 */ /* 0x000e280000002100 */
[----:B------:R-:W-:-:S04]  /*d9d0*/  ISETP.NE.AND P2, PT, R139, 0x2, PT ;  /* 0x000000028b00780c */ /* 0x000fc80003f45270 */
[----:B------:R-:W-:Y:S01]  /*d9e0*/  SEL R139, R139, RZ, P2 ;  /* 0x000000ff8b8b7207 */ /* 0x000fe20001000000 */
[----:B------:R-:W-:Y:S05]  /*d9f0*/  WARPSYNC.ALL ;  /* 0x0000000000007948 */ /* 0x000fea0003800000 */
[----:B------:R-:W-:-:S05]  /*da00*/  IMAD.MOV.U32 R11, RZ, RZ, -0x7fffffe0 ;  /* 0x80000020ff0b7424 */ /* 0x000fca00078e00ff */
[C---:B------:R-:W-:Y:S02]  /*da10*/  R2UR UR7, R11.reuse ;  /* 0x000000000b0772ca */ /* 0x040fe400000e0000 */
[----:B------:R-:W-:Y:S01]  /*da20*/  R2UR UR27, R11 ;  /* 0x000000000b1b72ca */ /* 0x000fe200000e0000 */
[----:B------:R-:W-:-:S05]  /*da30*/  IMAD.MOV.U32 R15, RZ, RZ, -0x7fffffe0 ;  /* 0x80000020ff0f7424 */ /* 0x000fca00078e00ff */
[C---:B------:R-:W-:Y:S02]  /*da40*/  R2UR UR11, R15.reuse ;  /* 0x000000000f0b72ca */ /* 0x040fe400000e0000 */
[----:B------:R-:W-:Y:S02]  /*da50*/  R2UR UR19, R15 ;  /* 0x000000000f1372ca */ /* 0x000fe400000e0000 */
[----:B0-----:R-:W-:-:S05]  /*da60*/  SHF.R.U32.HI R0, RZ, 0x7, R0 ;  /* 0x00000007ff007819 */ /* 0x001fca0000011600 */
[----:B------:R-:W-:Y:S01]  /*da70*/  VIADD R0, R0, 0x8 ;  /* 0x0000000800007836 */ /* 0x000fe20000000000 */
[----:B------:R-:W-:Y:S01]  /*da80*/  R2UR UR4, R146 ;  /* 0x00000000920472ca */ /* 0x000fe200000e0000 */
[----:B------:R-:W-:Y:S01]  /*da90*/  IMAD.MOV.U32 R25, RZ, RZ, -0x7fffffe0 ;  /* 0x80000020ff197424 */ /* 0x000fe200078e00ff */
[----:B------:R-:W-:-:S04]  /*daa0*/  R2UR UR5, R147 ;  /* 0x00000000930572ca */ /* 0x000fc800000e0000 */
[----:B------:R-:W-:Y:S01]  /*dab0*/  R2UR UR23, R25 ;  /* 0x00000000191772ca */ /* 0x000fe200000e0000 */
[----:B------:R-:W-:-:S05]  /*dac0*/  IMAD.MOV.U32 R13, RZ, RZ, -0x7fffffe0 ;  /* 0x80000020ff0d7424 */ /* 0x000fca00078e00ff */
[----:B------:R-:W-:Y:S01]  /*dad0*/  R2UR UR15, R13 ;  /* 0x000000000d0f72ca */ /* 0x000fe200000e0000 */
[----:B------:R0:W-:Y:S01]  /*dae0*/  BAR.SYNC.DEFER_BLOCKING R0, 0x100 ;  /* 0x000400000000751d */ /* 0x0001e20000010000 */
[----:B--2---:R-:W-:-:S04]  /*daf0*/  IMAD R10, R139, 0x600, R3 ;  /* 0x000006008b0a7824 */ /* 0x004fc800078e0203 */
[C---:B------:R-:W-:Y:S01]  /*db00*/  VIADD R14, R10.reuse, 0x2 ;  /* 0x000000020a0e7836 */ /* 0x040fe20000000000 */
[C---:B------:R-:W-:Y:S01]  /*db10*/  R2UR UR6, R10.reuse ;  /* 0x000000000a0672ca */ /* 0x040fe200000e0000 */
[C---:B------:R-:W-:Y:S02]  /*db20*/  VIADD R12, R10.reuse, 0x200 ;  /* 0x000002000a0c7836 */ /* 0x040fe40000000000 */
[----:B------:R-:W-:Y:S01]  /*db30*/  VIADD R24, R10, 0x400 ;  /* 0x000004000a187836 */ /* 0x000fe20000000000 */
[----:B------:R-:W-:Y:S01]  /*db40*/  R2UR UR10, R14 ;  /* 0x000000000e0a72ca */ /* 0x000fe200000e0000 */
[C---:B------:R-:W-:Y:S02]  /*db50*/  VIADD R14, R10.reuse, 0x202 ;  /* 0x000002020a0e7836 */ /* 0x040fe40000000000 */
[----:B------:R-:W-:-:S05]  /*db60*/  VIADD R10, R10, 0x402 ;  /* 0x000004020a0a7836 */ /* 0x000fca0000000000 */
[----:B------:R-:W-:Y:S02]  /*db70*/  R2UR UR26, R10 ;  /* 0x000000000a1a72ca */ /* 0x000fe400000e0000 */
[----:B------:R-:W2:Y:S01]  /*db80*/  LDL.64 R10, [R1+0x10] ;  /* 0x00001000010a7983 */ /* 0x000ea20000100a00 */
[----:B------:R-:W-:-:S03]  /*db90*/  R2UR UR18, R14 ;  /* 0x000000000e1272ca */ /* 0x000fc600000e0000 */
[----:B------:R-:W3:Y:S01]  /*dba0*/  LDL.64 R14, [R1+0x8] ;  /* 0x00000800010e7983 */ /* 0x000ee20000100a00 */
[----:B------:R-:W-:Y:S02]  /*dbb0*/  R2UR UR22, R24 ;  /* 0x00000000181672ca */ /* 0x000fe400000e0000 */
[----:B------:R-:W-:-:S06]  /*dbc0*/  WARPGROUP.ARRIVE ;  /* 0x00000000000079c5 */ /* 0x000fcc0000000000 */
[----:B------:R-:W-:Y:S01]  /*dbd0*/  HGMMA.64x128x16.F32.BF16 R24, gdesc[UR4], RZ, !UPT, gsb0 ;  /* 0x01e00000041879f0 */ /* 0x000fe2000c0018ff */
[----:B------:R-:W-:Y:S02]  /*dbe0*/  R2UR UR14, R12 ;  /* 0x000000000c0e72ca */ /* 0x000fe400000e0000 */
[----:B------:R-:W4:Y:S01]  /*dbf0*/  LDL.64 R12, [R1] ;  /* 0x00000000010c7983 */ /* 0x000f220000100a00 */
[----:B------:R-:W-:Y:S02]  /*dc00*/  WARPGROUP.DEPBAR.LE gsb0, 0x0 ;  /* 0x00008000000079c5 */ /* 0x000fe40000010000 */
[----:B------:R-:W-:Y:S01]  /*dc10*/  WARPGROUP.ARRIVE ;  /* 0x00000000000079c5 */ /* 0x000fe20000000000 */
[----:B--2---:R-:W-:Y:S02]  /*dc20*/  R2UR UR8, R10 ;  /* 0x000000000a0872ca */ /* 0x004fe400000e0000 */
[----:B------:R-:W-:-:S13]  /*dc30*/  R2UR UR9, R11 ;  /* 0x000000000b0972ca */ /* 0x000fda00000e0000 */
[----:B------:R-:W-:Y:S01]  /*dc40*/  HGMMA.64x128x16.F32.BF16 R24, gdesc[UR8], R24, gsb0 ;  /* 0x01e00000081879f0 */ /* 0x000fe20008001818 */
[----:B---3--:R-:W-:Y:S02]  /*dc50*/  R2UR UR12, R14 ;  /* 0x000000000e0c72ca */ /* 0x008fe400000e0000 */
[----:B------:R-:W-:Y:S02]  /*dc60*/  R2UR UR13, R15 ;  /* 0x000000000f0d72ca */ /* 0x000fe400000e0000 */
[----:B----4-:R-:W-:Y:S02]  /*dc70*/  R2UR UR16, R12 ;  /* 0x000000000c1072ca */ /* 0x010fe400000e0000 */
[----:B------:R-:W-:Y:S01]  /*dc80*/  R2UR UR17, R13 ;  /* 0x000000000d1172ca */ /* 0x000fe200000e0000 */
[----:B------:R-:W-:Y:S02]  /*dc90*/  WARPGROUP.DEPBAR.LE gsb0, 0x0 ;  /* 0x00008000000079c5 */ /* 0x000fe40000010000 */
[----:B------:R-:W-:-:S06]  /*dca0*/  WARPGROUP.ARRIVE ;  /* 0x00000000000079c5 */ /* 0x000fcc0000000000 */
[----:B------:R-:W-:Y:S01]  /*dcb0*/  HGMMA.64x128x16.F32.BF16 R24, gdesc[UR12], R24, gsb0 ;  /* 0x01e000000c1879f0 */ /* 0x000fe20008001818 */
[----:B------:R-:W-:Y:S02]  /*dcc0*/  R2UR UR20, R156 ;  /* 0x000000009c1472ca */ /* 0x000fe400000e0000 */
        /* <DEDUP_REMOVED lines=16> */
.L_x_10503:
[----:B------:R-:W-:Y:S01]  /*ddd0*/  SHF.L.U32 R0, R6, 0x1f, RZ ;  /* 0x0000001f06007819 */ /* 0x000fe200000006ff */
[----:B------:R-:W-:-:S04]  /*dde0*/  IMAD R3, R5, 0x8, R2 ;  /* 0x0000000805037824 */ /* 0x000fc800078e0202 */
[----:B------:R0:W1:Y:S01]  /*ddf0*/  SYNCS.PHASECHK.TRANS64.TRYWAIT P1, [R3+URZ+0x2d850], R0 ;  /* 0x02d85000030075a7 */ /* 0x000062000802017f */
[----:B------:R-:W-:Y:S05]  /*de00*/  @!P0 BRA `(.L_x_10504) ;  /* 0x0000000000048947 */ /* 0x000fea0003800000 */
[----:B------:R-:W-:Y:S01]  /*de10*/  BPT.TRAP 0x1 ;  /* 0x000000040000795c */ /* 0x000fe20000300000 */
.L_x_10504:
[----:B-1----:R-:W-:Y:S05]  /*de20*/  @P1 BRA `(.L_x_10502) ;  /* 0x0000000000081947 */ /* 0x002fea0003800000 */
[----:B------:R-:W1:Y:S02]  /*de30*/  SYNCS.PHASECHK.TRANS64.TRYWAIT P1, [R3+URZ+0x2d850], R0 ;  /* 0x02d85000030075a7 */ /* 0x000e64000802017f */
[----:B-1----:R-:W-:Y:S05]  /*de40*/  @!P1 BRA `(.L_x_10505) ;  /* 0x000000bc00049947 */ /* 0x002fea0003800000 */
.L_x_10502:
[----:B------:R-:W2:Y:S01]  /*de50*/  LDL R6, [R1+0x40] ;  /* 0x0000400001067983 */ /* 0x000ea20000100800 */
[----:B01----:R-:W-:Y:S01]  /*de60*/  VIADD R0, R2, 0x400 ;  /* 0x0000040002007836 */ /* 0x003fe20000000000 */
[----:B------:R-:W-:Y:S05]  /*de70*/  WARPSYNC.ALL ;  /* 0x0000000000007948 */ /* 0x000fea0003800000 */
[----:B------:R-:W-:Y:S01]  /*de80*/  SHF.R.U32.HI R0, RZ, 0x4, R0 ;  /* 0x00000004ff007819 */ /* 0x000fe20000011600 */
[----:B------:R-:W-:Y:S01]  /*de90*/  IMAD.MOV.U32 R11, RZ, RZ, -0x7fffffe0 ;  /* 0x80000020ff0b7424 */ /* 0x000fe200078e00ff */
[----:B------:R-:W-:Y:S01]  /*dea0*/  WARPGROUP.ARRIVE ;  /* 0x00000000000079c5 */ /* 0x000fe20000000000 */
[----:B------:R-:W-:Y:S01]  /*deb0*/  IMAD.MOV.U32 R13, RZ, RZ, -0x7fffffe0 ;  /* 0x80000020ff0d7424 */ /* 0x000fe200078e00ff */
[----:B------:R-:W-:-:S02]  /*dec0*/  LOP3.LUT R0, R0, 0x3fff, RZ, 0xc0, !PT ;  /* 0x00003fff00007812 */ /* 0x000fc400078ec0ff */
[C---:B------:R-:W-:Y:S02]  /*ded0*/  R2UR UR7, R11.reuse ;  /* 0x000000000b0772ca */ /* 0x040fe400000e0000 */
[----:B------:R-:W-:Y:S02]  /*dee0*/  LOP3.LUT R0, R0, 0x2000000, RZ, 0xfc, !PT ;  /* 0x0200000000007812 */ /* 0x000fe400078efcff */
[----:B------:R-:W-:Y:S01]  /*def0*/  R2UR UR35, R11 ;  /* 0x000000000b2372ca */ /* 0x000fe200000e0000 */
[----:B------:R-:W-:Y:S01]  /*df00*/  IMAD.MOV.U32 R11, RZ, RZ, 0x40000040 ;  /* 0x40000040ff0b7424 */ /* 0x000fe200078e00ff */
[----:B------:R-:W-:Y:S01]  /*df10*/  R2UR UR11, R13 ;  /* 0x000000000d0b72ca */ /* 0x000fe200000e0000 */
[----:B------:R-:W-:Y:S01]  /*df20*/  IMAD R10, R5, 0x600, R0 ;  /* 0x00000600050a7824 */ /* 0x000fe200078e0200 */
[----:B------:R-:W-:Y:S02]  /*df30*/  R2UR UR15, R13 ;  /* 0x000000000d0f72ca */ /* 0x000fe400000e0000 */
[----:B------:R-:W-:Y:S01]  /*df40*/  R2UR UR5, R11 ;  /* 0x000000000b0572ca */ /* 0x000fe200000e0000 */
[C---:B------:R-:W-:Y:S01]  /*df50*/  VIADD R12, R10.reuse, 0x40 ;  /* 0x000000400a0c7836 */ /* 0x040fe20000000000 */
[----:B------:R-:W-:Y:S01]  /*df60*/  R2UR UR6, R10 ;  /* 0x000000000a0672ca */ /* 0x000fe200000e0000 */
[----:B------:R-:W-:Y:S01]  /*df70*/  IMAD.MOV.U32 R11, RZ, RZ, 0x40000040 ;  /* 0x40000040ff0b7424 */ /* 0x000fe200078e00ff */
[----:B------:R-:W-:-:S02]  /*df80*/  R2UR UR19, R13 ;  /* 0x000000000d1372ca */ /* 0x000fc400000e0000 */
[----:B------:R-:W-:Y:S01]  /*df90*/  R2UR UR10, R12 ;  /* 0x000000000c0a72ca */ /* 0x000fe200000e0000 */
[----:B------:R-:W-:Y:S01]  /*dfa0*/  VIADD R12, R10, 0x80 ;  /* 0x000000800a0c7836 */ /* 0x000fe20000000000 */
[C---:B------:R-:W-:Y:S02]  /*dfb0*/  R2UR UR23, R13.reuse ;  /* 0x000000000d1772ca */ /* 0x040fe400000e0000 */
[C---:B------:R-:W-:Y:S02]  /*dfc0*/  R2UR UR27, R13.reuse ;  /* 0x000000000d1b72ca */ /* 0x040fe400000e0000 */
[----:B------:R-:W-:Y:S01]  /*dfd0*/  R2UR UR14, R12 ;  /* 0x000000000c0e72ca */ /* 0x000fe200000e0000 */
[----:B------:R-:W-:Y:S01]  /*dfe0*/  VIADD R12, R10, 0xc0 ;  /* 0x000000c00a0c7836 */ /* 0x000fe20000000000 */
[----:B------:R-:W-:Y:S01]  /*dff0*/  R2UR UR31, R13 ;  /* 0x000000000d1f72ca */ /* 0x000fe200000e0000 */
[----:B------:R-:W-:Y:S01]  /*e000*/  IMAD.MOV.U32 R13, RZ, RZ, 0x40000040 ;  /* 0x40000040ff0d7424 */ /* 0x000fe200078e00ff */
[----:B------:R-:W-:-:S02]  /*e010*/  R2UR UR33, R11 ;  /* 0x000000000b2172ca */ /* 0x000fc400000e0000 */
[----:B------:R-:W-:Y:S01]  /*e020*/  R2UR UR18, R12 ;  /* 0x000000000c1272ca */ /* 0x000fe200000e0000 */
[----:B------:R-:W-:Y:S01]  /*e030*/  VIADD R12, R10, 0x100 ;  /* 0x000001000a0c7836 */ /* 0x000fe20000000000 */
[----:B------:R-:W-:Y:S01]  /*e040*/  R2UR UR9, R13 ;  /* 0x000000000d0972ca */ /* 0x000fe200000e0000 */
[----:B------:R-:W-:-:S03]  /*e050*/  IMAD.MOV.U32 R13, RZ, RZ, 0x40000040 ;  /* 0x40000040ff0d7424 */ /* 0x000fc600078e00ff */
[----:B------:R-:W-:Y:S01]  /*e060*/  R2UR UR22, R12 ;  /* 0x000000000c1672ca */ /* 0x000fe200000e0000 */
[----:B------:R-:W-:Y:S01]  /*e070*/  VIADD R12, R10, 0x140 ;  /* 0x000001400a0c7836 */ /* 0x000fe20000000000 */
[----:B------:R-:W-:Y:S01]  /*e080*/  R2UR UR13, R13 ;  /* 0x000000000d0d72ca */ /* 0x000fe200000e0000 */
[----:B------:R-:W-:-:S03]  /*e090*/  IMAD.MOV.U32 R13, RZ, RZ, 0x40000040 ;  /* 0x40000040ff0d7424 */ /* 0x000fc600078e00ff */
[----:B------:R-:W-:Y:S01]  /*e0a0*/  R2UR UR26, R12 ;  /* 0x000000000c1a72ca */ /* 0x000fe200000e0000 */
[C---:B------:R-:W-:Y:S01]  /*e0b0*/  VIADD R12, R10.reuse, 0x180 ;  /* 0x000001800a0c7836 */ /* 0x040fe20000000000 */
[----:B------:R-:W-:Y:S01]  /*e0c0*/  R2UR UR17, R13 ;  /* 0x000000000d1172ca */ /* 0x000fe200000e0000 */
[----:B------:R-:W-:Y:S02]  /*e0d0*/  VIADD R10, R10, 0x1c0 ;  /* 0x000001c00a0a7836 */ /* 0x000fe40000000000 */
[----:B------:R-:W-:Y:S01]  /*e0e0*/  IMAD.MOV.U32 R13, RZ, RZ, 0x40000040 ;  /* 0x40000040ff0d7424 */ /* 0x000fe200078e00ff */
[----:B------:R-:W-:Y:S02]  /*e0f0*/  R2UR UR30, R12 ;  /* 0x000000000c1e72ca */ /* 0x000fe400000e0000 */
[----:B------:R-:W-:Y:S02]  /*e100*/  R2UR UR34, R10 ;  /* 0x000000000a2272ca */ /* 0x000fe400000e0000 */
[----:B------:R-:W-:Y:S01]  /*e110*/  R2UR UR21, R13 ;  /* 0x000000000d1572ca */ /* 0x000fe200000e0000 */
[----:B------:R-:W-:-:S05]  /*e120*/  IMAD.MOV.U32 R13, RZ, RZ, 0x40000040 ;  /* 0x40000040ff0d7424 */ /* 0x000fca00078e00ff */
[----:B------:R-:W-:Y:S01]  /*e130*/  R2UR UR25, R13 ;  /* 0x000000000d1972ca */ /* 0x000fe200000e0000 */
[----:B------:R-:W-:-:S05]  /*e140*/  IMAD.MOV.U32 R13, RZ, RZ, 0x40000040 ;  /* 0x40000040ff0d7424 */ /* 0x000fca00078e00ff */
[----:B------:R-:W-:Y:S02]  /*e150*/  R2UR UR29, R13 ;  /* 0x000000000d1d72ca */ /* 0x000fe400000e0000 */
[----:B--2---:R-:W-:Y:S02]  /*e160*/  LOP3.LUT R10, R6, 0x10000, RZ, 0xfc, !PT ;  /* 0x00010000060a7812 */ /* 0x004fe400078efcff */
[----:B------:R-:W0:Y:S02]  /*e170*/  S2R R6, SR_TID.X ;  /* 0x0000000000067919 */ /* 0x000e240000002100 */
[C---:B------:R-:W-:Y:S01]  /*e180*/  R2UR UR4, R10.reuse ;  /* 0x000000000a0472ca */ /* 0x040fe200000e0000 */
[----:B------:R-:W-:-:S05]  /*e190*/  VIADD R12, R10, 0x2 ;  /* 0x000000020a0c7836 */ /* 0x000fca0000000000 */
[----:B------:R-:W-:Y:S01]  /*e1a0*/  R2UR UR8, R12 ;  /* 0x000000000c0872ca */ /* 0x000fe200000e0000 */
[----:B------:R-:W-:-:S05]  /*e1b0*/  VIADD R12, R10, 0x4 ;  /* 0x000000040a0c7836 */ /* 0x000fca0000000000 */
[----:B------:R-:W-:Y:S01]  /*e1c0*/  R2UR UR12, R12 ;  /* 0x000000000c0c72ca */ /* 0x000fe200000e0000 */
[----:B------:R-:W-:Y:S01]  /*e1d0*/  HGMMA.64x96x16.F32.BF16 R88, gdesc[UR4].tnspB, R88, gsb0 ;  /* 0x41600000045879f0 */ /* 0x000fe20008001858 */
[----:B------:R-:W-:-:S05]  /*e1e0*/  VIADD R12, R10, 0x6 ;  /* 0x000000060a0c7836 */ /* 0x000fca0000000000 */
[----:B------:R-:W-:Y:S01]  /*e1f0*/  R2UR UR16, R12 ;  /* 0x000000000c1072ca */ /* 0x000fe200000e0000 */
[----:B------:R-:W-:-:S05]  /*e200*/  VIADD R12, R10, 0x600 ;  /* 0x000006000a0c7836 */ /* 0x000fca0000000000 */
[----:B------:R-:W-:Y:S01]  /*e210*/  R2UR UR20, R12 ;  /* 0x000000000c1472ca */ /* 0x000fe200000e0000 */
[----:B------:R-:W-:Y:S01]  /*e220*/  VIADD R12, R10, 0x602 ;  /* 0x000006020a0c7836 */ /* 0x000fe20000000000 */
[----:B0-----:R-:W-:-:S04]  /*e230*/  SHF.R.U32.HI R0, RZ, 0x7, R6 ;  /* 0x00000007ff007819 */ /* 0x001fc80000011606 */
[----:B------:R-:W-:Y:S01]  /*e240*/  R2UR UR24, R12 ;  /* 0x000000000c1872ca */ /* 0x000fe200000e0000 */
[----:B------:R-:W-:Y:S01]  /*e250*/  VIADD R12, R10, 0x604 ;  /* 0x000006040a0c7836 */ /* 0x000fe20000000000 */
[----:B------:R-:W-:Y:S01]  /*e260*/  ISETP.GE.U32.AND P1, PT, R6, 0x180, PT ;  /* 0x000001800600780c */ /* 0x000fe20003f26070 */
[----:B------:R-:W-:Y:S02]  /*e270*/  VIADD R10, R10, 0x606 ;  /* 0x000006060a0a7836 */ /* 0x000fe40000000000 */
[----:B------:R-:W-:Y:S01]  /*e280*/  VIADD R0, R0, 0x9 ;  /* 0x0000000900007836 */ /* 0x000fe20000000000 */
[----:B------:R-:W-:Y:S02]  /*e290*/  R2UR UR28, R12 ;  /* 0x000000000c1c72ca */ /* 0x000fe400000e0000 */
[----:B------:R-:W-:Y:S02]  /*e2a0*/  R2UR UR32, R10 ;  /* 0x000000000a2072ca */ /* 0x000fe400000e0000 */
[----:B------:R-:W-:Y:S01]  /*e2b0*/  SEL R0, R0, 0x9, !P1 ;  /* 0x0000000900007807 */ /* 0x000fe20004800000 */
[----:B------:R-:W-:-:S02]  /*e2c0*/  WARPGROUP.DEPBAR.LE gsb0, 0x0 ;  /* 0x00008000000079c5 */ /* 0x000fc40000010000 */
[----:B------:R-:W-:-:S06]  /*e2d0*/  WARPGROUP.ARRIVE ;  /* 0x00000000000079c5 */ /* 0x000fcc0000000000 */
[----:B------:R-:W-:Y:S03]  /*e2e0*/  HGMMA.64x96x16.F32.BF16 R88, gdesc[UR8].tnspB, R88, gsb0 ;  /* 0x41600000085879f0 */ /* 0x000fe60008001858 */
[----:B------:R-:W-:Y:S02]  /*e2f0*/  WARPGROUP.DEPBAR.LE gsb0, 0x0 ;  /* 0x00008000000079c5 */ /* 0x000fe40000010000 */
        /* <DEDUP_REMOVED lines=18> */
[----:B------:R0:W-:Y:S06]  /*e420*/  BAR.ARV R0, 0x100 ;  /* 0x000400000000751d */ /* 0x0001ec0000002000 */
[----:B------:R-:W-:Y:S05]  /*e430*/  @!P0 BRA `(.L_x_10506) ;  /* 0x0000000000048947 */ /* 0x000fea0003800000 */
[----:B------:R-:W-:Y:S01]  /*e440*/  BPT.TRAP 0x1 ;  /* 0x000000040000795c */ /* 0x000fe20000300000 */
.L_x_10506:
[----:B0-----:R-:W-:Y:S01]  /*e450*/  IMAD R0, R139, 0x8, R2 ;  /* 0x000000088b007824 */ /* 0x001fe200078e0202 */
[----:B------:R-:W-:Y:S01]  /*e460*/  UMOV UR41, UR44 ;  /* 0x0000002c00297c82 */ /* 0x000fe20008000000 */
[----:B------:R-:W-:Y:S02]  /*e470*/  IMAD.U32 R3, RZ, RZ, UR39 ;  /* 0x00000027ff037e24 */ /* 0x000fe4000f8e00ff */
[----:B------:R-:W-:-:S05]  /*e480*/  VIADD R0, R0, 0x2d840 ;  /* 0x0002d84000007836 */ /* 0x000fca0000000000 */
[----:B------:R-:W-:-:S04]  /*e490*/  PRMT R0, R3, 0x654, R0 ;  /* 0x0000065403007816 */ /* 0x000fc80000000000 */
[----:B------:R0:W-:Y:S02]  /*e4a0*/  SYNCS.ARRIVE.TRANS64.RED.A1T0 RZ, [R0+URZ], RZ ;  /* 0x000000ff00ff79a7 */ /* 0x0001e4000810043f */
[----:B0-----:R-:W-:-:S04]  /*e4b0*/  FMNMX.FTZ R0, R24, R8, !PT ;  /* 0x0000000818007209 */ /* 0x001fc80007810000 */
        /* <DEDUP_REMOVED lines=72> */
[----:B------:R-:W-:-:S04]  /*e940*/  FMUL.FTZ R6, R0, UR41 ;  /* 0x0000002900067c20 */ /* 0x000fc80008410000 */
[----:B------:R-:W-:Y:S01]  /*e950*/  FADD.FTZ R8, -R3, R7 ;  /* 0x0000000703087221 */ /* 0x000fe20000010100 */
[----:B------:R-:W-:Y:S01]  /*e960*/  FMUL.FTZ R7, R9, UR41 ;  /* 0x0000002909077c20 */ /* 0x000fe20008410000 */
[----:B------:R-:W-:Y:S01]  /*e970*/  FMUL.FTZ R9, R3, UR41 ;  /* 0x0000002903097c20 */ /* 0x000fe20008410000 */
[--C-:B------:R-:W-:Y:S01]  /*e980*/  FFMA.FTZ R24, R24, UR41, -R6.reuse ;  /* 0x0000002918187c23 */ /* 0x100fe20008010806 */
[----:B------:R-:W-:Y:S01]  /*e990*/  FMUL.FTZ R8, R8, UR41 ;  /* 0x0000002908087c20 */ /* 0x000fe20008410000 */
        /* <DEDUP_REMOVED lines=24> */
[----:B------:R-:W-:Y:S01]  /*eb20*/  FFMA.FTZ R45, R45, UR41, -R6 ;  /* 0x000000292d2d7c23 */ /* 0x000fe20008010806 */
        /* <DEDUP_REMOVED lines=18> */
[----:B-1----:R-:W-:Y:S01]  /*ec50*/  FFMA.FTZ R21, R8, R21, R26 ;  /* 0x0000001508157223 */ /* 0x002fe2000001001a */
[--C-:B------:R-:W-:Y:S01]  /*ec60*/  FFMA.FTZ R62, R62, UR41, -R9.reuse ;  /* 0x000000293e3e7c23 */ /* 0x100fe20008010809 */
[--C-:B------:R-:W-:Y:S01]  /*ec70*/  FFMA.FTZ R61, R61, UR41, -R6.reuse ;  /* 0x000000293d3d7c23 */ /* 0x100fe20008010806 */
[--C-:B------:R-:W-:Y:S01]  /*ec80*/  FFMA.FTZ R63, R63, UR41, -R9.reuse ;  /* 0x000000293f3f7c23 */ /* 0x100fe20008010809 */
[--C-:B------:R-:W-:Y:S01]  /*ec90*/  FFMA.FTZ R64, R64, UR41, -R6.reuse ;  /* 0x0000002940407c23 */ /* 0x100fe20008010806 */
[--C-:B------:R-:W-:Y:S01]  /*eca0*/  FFMA.FTZ R66, R66, UR41, -R9.reuse ;  /* 0x0000002942427c23 */ /* 0x100fe20008010809 */
[----:B------:R-:W-:Y:S01]  /*ecb0*/  FFMA.FTZ R65, R65, UR41, -R6 ;  /* 0x0000002941417c23 */ /* 0x000fe20008010806 */
[----:B------:R-:W1:Y:S01]  /*ecc0*/  MUFU.EX2 R28, R28 ;  /* 0x0000001c001c7308 */ /* 0x000e620000000800 */
[----:B0-----:R-:W-:Y:S01]  /*ecd0*/  FADD.FTZ R10, R25, R142 ;  /* 0x0000008e190a7221 */ /* 0x001fe20000010000 */
[--C-:B------:R-:W-:Y:S01]  /*ece0*/  FFMA.FTZ R67, R67, UR41, -R9.reuse ;  /* 0x0000002943437c23 */ /* 0x100fe20008010809 */
[--C-:B------:R-:W-:Y:S01]  /*ecf0*/  FFMA.FTZ R68, R68, UR41, -R6.reuse ;  /* 0x0000002944447c23 */ /* 0x100fe20008010806 */
[--C-:B------:R-:W-:Y:S01]  /*ed00*/  FFMA.FTZ R70, R70, UR41, -R9.reuse ;  /* 0x0000002946467c23 */ /* 0x100fe20008010809 */
[--C-:B------:R-:W-:Y:S01]  /*ed10*/  FFMA.FTZ R69, R69, UR41, -R6.reuse ;  /* 0x0000002945457c23 */ /* 0x100fe20008010806 */
[----:B------:R-:W-:Y:S01]  /*ed20*/  FFMA.FTZ R71, R71, UR41, -R9 ;  /* 0x0000002947477c23 */ /* 0x000fe20008010809 */
[--C-:B------:R-:W-:Y:S01]  /*ed30*/  FFMA.FTZ R72, R72, UR41, -R6.reuse ;  /* 0x0000002948487c23 */ /* 0x100fe20008010806 */
[----:B------:R-:W0:Y:S01]  /*ed40*/  MUFU.EX2 R27, R30 ;  /* 0x0000001e001b7308 */ /* 0x000e220000000800 */
[----:B--2---:R-:W-:Y:S01]  /*ed50*/  FADD.FTZ R11, R20, R21 ;  /* 0x00000015140b7221 */ /* 0x004fe20000010000 */
[--C-:B------:R-:W-:Y:S01]  /*ed60*/  FFMA.FTZ R74, R74, UR41, -R9.reuse ;  /* 0x000000294a4a7c23 */ /* 0x100fe20008010809 */
[--C-:B------:R-:W-:Y:S01]  /*ed70*/  FFMA.FTZ R73, R73, UR41, -R6.reuse ;  /* 0x0000002949497c23 */ /* 0x100fe20008010806 */
[--C-:B------:R-:W-:Y:S01]  /*ed80*/  FFMA.FTZ R75, R75, UR41, -R9.reuse ;  /* 0x000000294b4b7c23 */ /* 0x100fe20008010809 */
[--C-:B------:R-:W-:Y:S01]  /*ed90*/  FFMA.FTZ R76, R76, UR41, -R6.reuse ;  /* 0x000000294c4c7c23 */ /* 0x100fe20008010806 */
[--C-:B------:R-:W-:Y:S01]  /*eda0*/  FFMA.FTZ R78, R78, UR41, -R9.reuse ;  /* 0x000000294e4e7c23 */ /* 0x100fe20008010809 */
[----:B------:R-:W-:Y:S01]  /*edb0*/  FFMA.FTZ R77, R77, UR41, -R6 ;  /* 0x000000294d4d7c23 */ /* 0x000fe20008010806 */
[----:B------:R-:W2:Y:S01]  /*edc0*/  MUFU.EX2 R29, R29 ;  /* 0x0000001d001d7308 */ /* 0x000ea20000000800 */
[----:B-1----:R-:W-:Y:S01]  /*edd0*/  FADD.FTZ R10, R28, R10 ;  /* 0x0000000a1c0a7221 */ /* 0x002fe20000010000 */
[--C-:B------:R-:W-:Y:S01]  /*ede0*/  FFMA.FTZ R79, R79, UR41, -R9.reuse ;  /* 0x000000294f4f7c23 */ /* 0x100fe20008010809 */
[--C-:B------:R-:W-:Y:S01]  /*edf0*/  FFMA.FTZ R80, R80, UR41, -R6.reuse ;  /* 0x0000002950507c23 */ /* 0x100fe20008010806 */
[--C-:B------:R-:W-:Y:S01]  /*ee00*/  FFMA.FTZ R82, R82, UR41, -R9.reuse ;  /* 0x0000002952527c23 */ /* 0x100fe20008010809 */
[--C-:B------:R-:W-:Y:S01]  /*ee10*/  FFMA.FTZ R81, R81, UR41, -R6.reuse ;  /* 0x0000002951517c23 */ /* 0x100fe20008010806 */
[----:B------:R-:W-:Y:S01]  /*ee20*/  FFMA.FTZ R83, R83, UR41, -R9 ;  /* 0x0000002953537c23 */ /* 0x000fe20008010809 */
[--C-:B------:R-:W-:Y:S01]  /*ee30*/  FFMA.FTZ R84, R84, UR41, -R6.reuse ;  /* 0x0000002954547c23 */ /* 0x100fe20008010806 */
[----:B------:R-:W1:Y:S01]  /*ee40*/  MUFU.EX2 R31, R31 ;  /* 0x0000001f001f7308 */ /* 0x000e620000000800 */
[----:B0-----:R-:W-:Y:S01]  /*ee50*/  FADD.FTZ R11, R27, R11 ;  /* 0x0000000b1b0b7221 */ /* 0x001fe20000010000 */
[--C-:B------:R-:W-:Y:S01]  /*ee60*/  FFMA.FTZ R86, R86, UR41, -R9.reuse ;  /* 0x0000002956567c23 */ /* 0x100fe20008010809 */
[----:B------:R-:W-:Y:S01]  /*ee70*/  FFMA.FTZ R6, R85, UR41, -R6 ;  /* 0x0000002955067c23 */ /* 0x000fe20008010806 */
[----:B------:R-:W-:-:S04]  /*ee80*/  FFMA.FTZ R9, R87, UR41, -R9 ;  /* 0x0000002957097c23 */ /* 0x000fc80008010809 */
        /* <DEDUP_REMOVED lines=116> */
.L_x_10507:
[----:B------:R-:W2:Y:S04]  /*f5d0*/  LDL R62, [R1+0x2c] ;  /* 0x00002c00013e7983 */ /* 0x000ea80000100800 */
[----:B------:R-:W3:Y:S04]  /*f5e0*/  LDL R70, [R1+0x4c] ;  /* 0x00004c0001467983 */ /* 0x000ee80000100800 */
[----:B------:R-:W4:Y:S04]  /*f5f0*/  LDL R46, [R1+0x34] ;  /* 0x00003400012e7983 */ /* 0x000f280000100800 */
[----:B------:R-:W5:Y:S04]  /*f600*/  LDL R38, [R1+0x30] ;  /* 0x0000300001267983 */ /* 0x000f680000100800 */
[----:B------:R-:W5:Y:S01]  /*f610*/  LDL R54, [R1+0x50] ;  /* 0x0000500001367983 */ /* 0x000f620000100800 */
[----:B------:R-:W-:-:S02]  /*f620*/  IMAD R5, R5, 0x8, R2 ;  /* 0x0000000805057824 */ /* 0x000fc400078e0202 */
[----:B------:R-:W-:Y:S02]  /*f630*/  IMAD.U32 R30, RZ, RZ, UR39 ;  /* 0x00000027ff1e7e24 */ /* 0x000fe4000f8e00ff */
[----:B------:R-:W-:Y:S01]  /*f640*/  VIADD R5, R5, 0x2d860 ;  /* 0x0002d86005057836 */ /* 0x000fe20000000000 */
[----:B------:R-:W-:Y:S02]  /*f650*/  F2FP.BF16.F32.PACK_AB R24, R25, R24 ;  /* 0x000000181918723e */ /* 0x000fe400000010ff */
[----:B------:R-:W-:Y:S02]  /*f660*/  F2FP.BF16.F32.PACK_AB R25, R20, R26 ;  /* 0x0000001a1419723e */ /* 0x000fe400000010ff */
[----:B------:R-:W-:Y:S02]  /*f670*/  F2FP.BF16.F32.PACK_AB R32, R33, R32 ;  /* 0x000000202120723e */ /* 0x000fe400000010ff */
[----:B------:R-:W-:Y:S02]  /*f680*/  PRMT R5, R30, 0x654, R5 ;  /* 0x000006541e057816 */ /* 0x000fe40000000005 */
[----:B------:R-:W-:-:S02]  /*f690*/  F2FP.BF16.F32.PACK_AB R26, R29, R28 ;  /* 0x0000001c1d1a723e */ /* 0x000fc400000010ff */
[----:B------:R-:W-:Y:S01]  /*f6a0*/  F2FP.BF16.F32.PACK_AB R27, R31, R27 ;  /* 0x0000001b1f1b723e */ /* 0x000fe200000010ff */
[----:B------:R0:W-:Y:S01]  /*f6b0*/  SYNCS.ARRIVE.TRANS64.RED.A1T0 RZ, [R5+URZ], RZ ;  /* 0x000000ff05ff79a7 */ /* 0x0001e2000810043f */
        /* <DEDUP_REMOVED lines=27> */
[----:B------:R-:W-:Y:S01]  /*f870*/  ISETP.GT.AND P1, PT, R4, RZ, PT ;  /* 0x000000ff0400720c */ /* 0x000fe20003f24270 */
        /* <DEDUP_REMOVED lines=53> */
[----:B--2---:R0:W-:Y:S04]  /*fbd0*/  STSM.16.M88.4 [R62+0x21800], R24 ;  /* 0x021800183e007844 */ /* 0x0041e80000000200 */
[----:B---3--:R0:W-:Y:S04]  /*fbe0*/  STSM.16.M88.4 [R70], R32 ;  /* 0x0000002046007844 */ /* 0x0081e80000000200 */
[----:B----4-:R0:W-:Y:S04]  /*fbf0*/  STSM.16.M88.4 [R46], R40 ;  /* 0x000000282e007844 */ /* 0x0101e80000000200 */
[----:B-----5:R0:W-:Y:S04]  /*fc00*/  STSM.16.M88.4 [R38], R48 ;  /* 0x0000003026007844 */ /* 0x0201e80000000200 */
[----:B------:R0:W-:Y:S04]  /*fc10*/  STSM.16.M88.4 [R62+0x27800], R56 ;  /* 0x027800383e007844 */ /* 0x0001e80000000200 */
[----:B------:R0:W-:Y:S04]  /*fc20*/  STSM.16.M88.4 [R54], R64 ;  /* 0x0000004036007844 */ /* 0x0001e80000000200 */
[----:B------:R0:W-:Y:S04]  /*fc30*/  STSM.16.M88.4 [R46+0x6000], R72 ;  /* 0x006000482e007844 */ /* 0x0001e80000000200 */
[----:B------:R0:W-:Y:S01]  /*fc40*/  STSM.16.M88.4 [R38+0x6000], R80 ;  /* 0x0060005026007844 */ /* 0x0001e20000000200 */
[----:B------:R-:W-:Y:S01]  /*fc50*/  @!PT LDS RZ, [RZ] ;  /* 0x00000000fffff984 */ /* 0x000fe20000000800 */
[----:B------:R-:W-:Y:S01]  /*fc60*/  @!PT LDS RZ, [RZ] ;  /* 0x00000000fffff984 */ /* 0x000fe20000000800 */
[----:B------:R-:W-:Y:S01]  /*fc70*/  @!PT LDS RZ, [RZ] ;  /* 0x00000000fffff984 */ /* 0x000fe20000000800 */
[----:B------:R-:W-:Y:S01]  /*fc80*/  @!PT LDS RZ, [RZ] ;  /* 0x00000000fffff984 */ /* 0x000fe20000000800 */
[----:B------:R1:W-:Y:S06]  /*fc90*/  MEMBAR.ALL.CTA ;  /* 0x0000000000007992 */ /* 0x0003ec0000008000 */
[----:B-1----:R-:W1:Y:S02]  /*fca0*/  FENCE.VIEW.ASYNC.S ;  /* 0x00000000000073c6 */ /* 0x002e640000000000 */
[----:B-1----:R-:W-:Y:S01]  /*fcb0*/  NOP ;  /* 0x0000000000007918 */ /* 0x002fe20000000000 */
[----:B------:R-:W-:Y:S05]  /*fcc0*/  @P1 BRA `(.L_x_10508) ;  /* 0xffffffd800dc1947 */ /* 0x000fea000383ffff */
.L_x_10496:
[----:B------:R-:W-:Y:S05]  /*fcd0*/  WARPSYNC.ALL ;  /* 0x0000000000007948 */ /* 0x000fea0003800000 */
[----:B------:R-:W-:Y:S06]  /*fce0*/  BAR.ARV 0x8, 0x200 ;  /* 0x0208000000007b1d */ /* 0x000fec0000002000 */
[----:B------:R-:W-:Y:S05]  /*fcf0*/  @!P0 BRA `(.L_x_10509) ;  /* 0x0000000000048947 */ /* 0x000fea0003800000 */
[----:B------:R-:W-:Y:S01]  /*fd00*/  BPT.TRAP 0x1 ;  /* 0x000000040000795c */ /* 0x000fe20000300000 */
.L_x_10509:
[----:B------:R-:W-:Y:S01]  /*fd10*/  IMAD R12, R139, 0x8, R2 ;  /* 0x000000088b0c7824 */ /* 0x000fe200078e0202 */
[----:B------:R-:W-:-:S04]  /*fd20*/  SHF.L.U32 R7, R150, 0x1f, RZ ;  /* 0x0000001f96077819 */ /* 0x000fc800000006ff */
[----:B------:R1:W2:Y:S01]  /*fd30*/  SYNCS.PHASECHK.TRANS64.TRYWAIT P1, [R12+URZ+0x2d850], R7 ;  /* 0x02d850070c0075a7 */ /* 0x0002a2000802017f */
[----:B------:R-:W-:Y:S05]  /*fd40*/  @!P0 BRA `(.L_x_10510) ;  /* 0x0000000000048947 */ /* 0x000fea0003800000 */
[----:B------:R-:W-:Y:S01]  /*fd50*/  BPT.TRAP 0x1 ;  /* 0x000000040000795c */ /* 0x000fe20000300000 */
.L_x_10510:
[----:B------:R-:W3:Y:S01]  /*fd60*/  LDL.LU R4, [R1+0x40] ;  /* 0x0000400001047983 */ /* 0x000ee20000300800 */
[----:B------:R-:W-:Y:S02]  /*fd70*/  VIADD R2, R2, 0x400 ;  /* 0x0000040002027836 */ /* 0x000fe40000000000 */
[----:B------:R-:W-:-:S03]  /*fd80*/  IMAD.MOV.U32 R5, RZ, RZ, 0x40000040 ;  /* 0x40000040ff057424 */ /* 0x000fc600078e00ff */
[----:B------:R-:W-:-:S04]  /*fd90*/  SHF.R.U32.HI R2, RZ, 0x4, R2 ;  /* 0x00000004ff027819 */ /* 0x000fc80000011602 */
[----:B------:R-:W-:-:S04]  /*fda0*/  LOP3.LUT R2, R2, 0x3fff, RZ, 0xc0, !PT ;  /* 0x00003fff02027812 */ /* 0x000fc800078ec0ff */
[----:B------:R-:W-:Y:S02]  /*fdb0*/  LOP3.LUT R2, R2, 0x2000000, RZ, 0xfc, !PT ;  /* 0x0200000002027812 */ /* 0x000fe400078efcff */
[----:B---3--:R-:W-:Y:S01]  /*fdc0*/  LOP3.LUT R4, R4, 0x10000, RZ, 0xfc, !PT ;  /* 0x0001000004047812 */ /* 0x008fe200078efcff */
[----:B--2---:R-:W-:Y:S06]  /*fdd0*/  @P1 BRA `(.L_x_10511) ;  /* 0x0000000000081947 */ /* 0x004fec0003800000 */
[----:B------:R-:W2:Y:S02]  /*fde0*/  SYNCS.PHASECHK.TRANS64.TRYWAIT P1, [R12+URZ+0x2d850], R7 ;  /* 0x02d850070c0075a7 */ /* 0x000ea4000802017f */
[----:B--2---:R-:W-:Y:S05]  /*fdf0*/  @!P1 BRA `(.L_x_10512) ;  /* 0x0000009c002c9947 */ /* 0x004fea0003800000 */
.L_x_10511:
[----:B------:R-:W-:Y:S01]  /*fe00*/  IMAD R6, R139, 0x600, R2 ;  /* 0x000006008b067824 */ /* 0x000fe200078e0202 */
[----:B------:R-:W-:Y:S05]  /*fe10*/  WARPSYNC.ALL ;  /* 0x0000000000007948 */ /* 0x000fea0003800000 */
[----:B-12---:R-:W-:Y:S01]  /*fe20*/  IMAD.MOV.U32 R7, RZ, RZ, -0x7fffffe0 ;  /* 0x80000020ff077424 */ /* 0x006fe200078e00ff */
[C---:B------:R-:W-:Y:S01]  /*fe30*/  R2UR UR4, R4.reuse ;  /* 0x00000000040472ca */ /* 0x040fe200000e0000 */
[----:B------:R-:W-:Y:S01]  /*fe40*/  WARPGROUP.ARRIVE ;  /* 0x00000000000079c5 */ /* 0x000fe20000000000 */
[----:B------:R-:W-:Y:S01]  /*fe50*/  R2UR UR5, R5 ;  /* 0x00000000050572ca */ /* 0x000fe200000e0000 */
[----:B------:R-:W-:Y:S01]  /*fe60*/  VIADD R8, R4, 0x2 ;  /* 0x0000000204087836 */ /* 0x000fe20000000000 */
[C---:B------:R-:W-:Y:S01]  /*fe70*/  R2UR UR6, R6.reuse ;  /* 0x00000000060672ca */ /* 0x040fe200000e0000 */
[----:B------:R-:W-:Y:S01]  /*fe80*/  VIADD R10, R6, 0x40 ;  /* 0x00000040060a7836 */ /* 0x000fe20000000000 */
[----:B------:R-:W-:Y:S01]  /*fe90*/  R2UR UR7, R7 ;  /* 0x00000000070772ca */ /* 0x000fe200000e0000 */
[----:B------:R-:W-:Y:S01]  /*fea0*/  IMAD.MOV.U32 R9, RZ, RZ, 0x40000040 ;  /* 0x40000040ff097424 */ /* 0x000fe200078e00ff */
[----:B------:R-:W1:Y:S01]  /*feb0*/  SHFL.BFLY PT, R2, R21, 0x2, 0x1f ;  /* 0x0c401f0015027f89 */ /* 0x000e6200000e0000 */
[----:B------:R-:W-:-:S02]  /*fec0*/  IMAD.MOV.U32 R11, RZ, RZ, -0x7fffffe0 ;  /* 0x80000020ff0b7424 */ /* 0x000fc400078e00ff */
[----:B------:R-:W-:Y:S02]  /*fed0*/  IMAD.MOV.U32 R5, RZ, RZ, 0x40000040 ;  /* 0x40000040ff057424 */ /* 0x000fe400078e00ff */
[----:B------:R-:W-:Y:S02]  /*fee0*/  IMAD.MOV.U32 R7, RZ, RZ, -0x7fffffe0 ;  /* 0x80000020ff077424 */ /* 0x000fe400078e00ff */
[----:B------:R-:W-:Y:S02]  /*fef0*/  IMAD.MOV.U32 R39, RZ, RZ, RZ ;  /* 0x000000ffff277224 */ /* 0x000fe400078e00ff */
[----:B0-----:R-:W-:Y:S02]  /*ff00*/  IMAD.MOV.U32 R40, RZ, RZ, -0x800000 ;  /* 0xff800000ff287424 */ /* 0x001fe400078e00ff */
[----:B------:R-:W-:Y:S01]  /*ff10*/  HGMMA.64x96x16.F32.BF16 R88, gdesc[UR4].tnspB, R88, gsb0 ;  /* 0x41600000045879f0 */ /* 0x000fe20008001858 */
[----:B------:R-:W-:Y:S01]  /*ff20*/  R2UR UR4, R8 ;  /* 0x00000000080472ca */ /* 0x000fe200000e0000 */
[----:B------:R-:W-:Y:S01]  /*ff30*/  VIADD R8, R4, 0x4 ;  /* 0x0000000404087836 */ /* 0x000fe20000000000 */
[----:B------:R-:W-:Y:S01]  /*ff40*/  R2UR UR5, R9 ;  /* 0x00000000090572ca */ /* 0x000fe200000e0000 */
[----:B------:R-:W-:Y:S01]  /*ff50*/  IMAD.MOV.U32 R9, RZ, RZ, 0x40000040 ;  /* 0x40000040ff097424 */ /* 0x000fe200078e00ff */
[----:B------:R-:W-:Y:S01]  /*ff60*/  R2UR UR6, R10 ;  /* 0x000000000a0672ca */ /* 0x000fe200000e0000 */
[----:B------:R-:W-:Y:S01]  /*ff70*/  VIADD R10, R6, 0x80 ;  /* 0x00000080060a7836 */ /* 0x000fe20000000000 */
[----:B------:R-:W-:Y:S01]  /*ff80*/  R2UR UR7, R11 ;  /* 0x000000000b0772ca */ /* 0x000fe200000e0000 */
[----:B------:R-:W-:-:S02]  /*ff90*/  IMAD.MOV.U32 R11, RZ, RZ, -0x7fffffe0 ;  /* 0x80000020ff0b7424 */ /* 0x000fc400078e00ff */
[----:B------:R-:W-:Y:S01]  /*ffa0*/  IMAD.MOV.U32 R41, RZ, RZ, -0x800000 ;  /* 0xff800000ff297424 */ /* 0x000fe200078e00ff */
[----:B------:R-:W-:Y:S02]  /*ffb0*/  WARPGROUP.DEPBAR.LE gsb0, 0x0 ;  /* 0x00008000000079c5 */ /* 0x000fe40000010000 */
[----:B------:R-:W-:-:S07]  /*ffc0*/  WARPGROUP.ARRIVE ;  /* 0x00000000000079c5 */ /* 0x000fce0000000000 */
        /* <DEDUP_REMOVED lines=8> */
[----:B------:R-:W-:Y:S01]  /*10050*/  IMAD.MOV.U32 R11, RZ, RZ, -0x7fffffe0 ;  /* 0x80000020ff0b7424 */ /* 0x000fe200078e00ff */
[----:B------:R-:W-:Y:S02]  /*10060*/  WARPGROUP.DEPBAR.LE gsb0, 0x0 ;  /* 0x00008000000079c5 */ /* 0x000fe40000010000 */
[----:B------:R-:W-:-:S09]  /*10070*/  WARPGROUP.ARRIVE ;  /* 0x00000000000079c5 */ /* 0x000fd20000000000 */
        /* <DEDUP_REMOVED lines=30> */
[----:B------:R-:W-:Y:S02]  /*10260*/  IMAD.MOV.U32 R11, RZ, RZ, -0x7fffffe0 ;  /* 0x80000020ff0b7424 */ /* 0x000fe400078e00ff */
[----:B------:R-:W-:-:S02]  /*10270*/  VIADD R4, R4, 0x606 ;  /* 0x0000060604047836 */ /* 0x000fc40000000000 */
[----:B------:R-:W-:Y:S01]  /*10280*/  VIADD R6, R6, 0x1c0 ;  /* 0x000001c006067836 */ /* 0x000fe20000000000 */
[----:B------:R-:W-:Y:S02]  /*10290*/  WARPGROUP.DEPBAR.LE gsb0, 0x0 ;  /* 0x00008000000079c5 */ /* 0x000fe40000010000 */
[----:B------:R-:W-:-:S06]  /*102a0*/  WARPGROUP.ARRIVE ;  /* 0x00000000000079c5 */ /* 0x000fcc0000000000 */
[----:B------:R-:W-:Y:S01]  /*102b0*/  HGMMA.64x96x16.F32.BF16 R88, gdesc[UR4].tnspB, R88, gsb0 ;  /* 0x41600000045879f0 */ /* 0x000fe20008001858 */
[----:B------:R-:W-:Y:S02]  /*102c0*/  R2UR UR4, R8 ;  /* 0x00000000080472ca */ /* 0x000fe400000e0000 */
[----:B------:R-:W-:Y:S02]  /*102d0*/  R2UR UR5, R9 ;  /* 0x00000000090572ca */ /* 0x000fe400000e0000 */
[----:B------:R-:W-:Y:S02]  /*102e0*/  R2UR UR6, R10 ;  /* 0x000000000a0672ca */ /* 0x000fe400000e0000 */
[----:B------:R-:W-:Y:S01]  /*102f0*/  R2UR UR7, R11 ;  /* 0x000000000b0772ca */ /* 0x000fe200000e0000 */
[----:B------:R-:W-:Y:S01]  /*10300*/  IMAD.U32 R11, RZ, RZ, UR41 ;  /* 0x00000029ff0b7e24 */ /* 0x000fe2000f8e00ff */
[----:B------:R-:W-:Y:S02]  /*10310*/  WARPGROUP.DEPBAR.LE gsb0, 0x0 ;  /* 0x00008000000079c5 */ /* 0x000fe40000010000 */
[----:B------:R-:W-:-:S09]  /*10320*/  WARPGROUP.ARRIVE ;  /* 0x00000000000079c5 */ /* 0x000fd20000000000 */
[----:B------:R-:W-:Y:S01]  /*10330*/  HGMMA.64x96x16.F32.BF16 R88, gdesc[UR4].tnspB, R88, gsb0 ;  /* 0x41600000045879f0 */ /* 0x000fe20008001858 */
[----:B------:R-:W-:Y:S01]  /*10340*/  R2UR UR4, R4 ;  /* 0x00000000040472ca */ /* 0x000fe200000e0000 */
[----:B-1----:R-:W-:Y:S01]  /*10350*/  FADD.FTZ R4, R2, R21 ;  /* 0x0000001502047221 */ /* 0x002fe20000010000 */
[----:B------:R-:W-:Y:S02]  /*10360*/  R2UR UR5, R5 ;  /* 0x00000000050572ca */ /* 0x000fe400000e0000 */
[----:B------:R-:W-:Y:S01]  /*10370*/  R2UR UR6, R6 ;  /* 0x00000000060672ca */ /* 0x000fe200000e0000 */
[----:B------:R-:W0:Y:S01]  /*10380*/  SHFL.BFLY PT, R5, R142, 0x2, 0x1f ;  /* 0x0c401f008e057f89 */ /* 0x000e2200000e0000 */
[----:B------:R-:W-:-:S03]  /*10390*/  R2UR UR7, R7 ;  /* 0x00000000070772ca */ /* 0x000fc600000e0000 */
[----:B------:R-:W1:Y:S01]  /*103a0*/  SHFL.BFLY PT, R7, R4, 0x1, 0x1f ;  /* 0x0c201f0004077f89 */ /* 0x000e6200000e0000 */
[----:B0-----:R-:W-:Y:S01]  /*103b0*/  FADD.FTZ R5, R5, R142 ;  /* 0x0000008e05057221 */ /* 0x001fe20000010000 */
[----:B-1----:R-:W-:-:S04]  /*103c0*/  FADD.FTZ R9, R4, R7 ;  /* 0x0000000704097221 */ /* 0x002fc80000010000 */
[----:B------:R-:W0:Y:S01]  /*103d0*/  SHFL.BFLY PT, R2, R5, 0x1, 0x1f ;  /* 0x0c201f0005027f89 */ /* 0x000e2200000e0000 */
[----:B------:R-:W-:-:S13]  /*103e0*/  FSETP.NE.FTZ.AND P2, PT, R9, RZ, PT ;  /* 0x000000ff0900720b */ /* 0x000fda0003f55000 */
[----:B------:R-:W1:Y:S01]  /*103f0*/  @P2 MUFU.LG2 R7, R9 ;  /* 0x0000000900072308 */ /* 0x000e620000000c00 */
[----:B------:R-:W-:Y:S01]  /*10400*/  @P2 FMUL.FTZ R11, R11, 0.69314718246459960938 ;  /* 0x3f3172180b0b2820 */ /* 0x000fe20000410000 */
[----:B0-----:R-:W-:Y:S01]  /*10410*/  FADD.FTZ R8, R5, R2 ;  /* 0x0000000205087221 */ /* 0x001fe20000010000 */
[----:B------:R-:W-:Y:S02]  /*10420*/  IMAD.MOV.U32 R2, RZ, RZ, RZ ;  /* 0x000000ffff027224 */ /* 0x000fe400078e00ff */
[----:B------:R-:W-:Y:S02]  /*10430*/  IMAD.U32 R5, RZ, RZ, UR41 ;  /* 0x00000029ff057e24 */ /* 0x000fe4000f8e00ff */
[----:B------:R-:W-:Y:S02]  /*10440*/  FSETP.NE.FTZ.AND P1, PT, R8, RZ, PT ;  /* 0x000000ff0800720b */ /* 0x000fe40003f35000 */
[----:B------:R-:W-:Y:S01]  /*10450*/  @P2 MUFU.RCP R2, R9 ;  /* 0x0000000900022308 */ /* 0x000fe20000001000 */
[----:B-1----:R-:W-:-:S04]  /*10460*/  @P2 FMUL.FTZ R4, R7, 0.69314718246459960938 ;  /* 0x3f31721807042820 */ /* 0x002fc80000410000 */
[----:B------:R-:W-:-:S06]  /*10470*/  @P2 FFMA.FTZ R41, R11, R3, R4 ;  /* 0x000000030b292223 */ /* 0x000fcc0000010004 */
[----:B------:R-:W0:Y:S01]  /*10480*/  @P1 MUFU.LG2 R6, R8 ;  /* 0x0000000800061308 */ /* 0x000e220000000c00 */
[----:B------:R-:W-:-:S07]  /*10490*/  @P1 FMUL.FTZ R5, R5, 0.69314718246459960938 ;  /* 0x3f31721805051820 */ /* 0x000fce0000410000 */
[----:B------:R1:W2:Y:S01]  /*104a0*/  @P1 MUFU.RCP R39, R8 ;  /* 0x0000000800271308 */ /* 0x0002a20000001000 */
[----:B0-----:R-:W-:-:S04]  /*104b0*/  @P1 FMUL.FTZ R6, R6, 0.69314718246459960938 ;  /* 0x3f31721806061820 */ /* 0x001fc80000410000 */
[----:B------:R-:W-:Y:S01]  /*104c0*/  @P1 FFMA.FTZ R40, R5, R0, R6 ;  /* 0x0000000005281223 */ /* 0x000fe20000010006 */
[----:B------:R-:W-:Y:S02]  /*104d0*/  WARPGROUP.DEPBAR.LE gsb0, 0x0 ;  /* 0x00008000000079c5 */ /* 0x000fe40000010000 */
[----:B------:R-:W-:-:S06]  /*104e0*/  WARPGROUP.ARRIVE ;  /* 0x00000000000079c5 */ /* 0x000fcc0000000000 */
[----:B------:R-:W-:Y:S03]  /*104f0*/  HGMMA.64x96x16.F32.BF16 R88, gdesc[UR4].tnspB, R88, gsb0 ;  /* 0x41600000045879f0 */ /* 0x000fe60008001858 */
[----:B------:R-:W-:Y:S02]  /*10500*/  WARPGROUP.DEPBAR.LE gsb0, 0x0 ;  /* 0x00008000000079c5 */ /* 0x000fe40000010000 */
[----:B-12---:R-:W-:Y:S05]  /*10510*/  @!P0 BRA `(.L_x_10513) ;  /* 0x0000000000048947 */ /* 0x006fea0003800000 */
[----:B------:R-:W-:Y:S01]  /*10520*/  BPT.TRAP 0x1 ;  /* 0x000000040000795c */ /* 0x000fe20000300000 */
.L_x_10513:
        /* <DEDUP_REMOVED lines=58> */
[----:B0-----:R-:W-:-:S11]  /*108d0*/  SEL R139, R139, RZ, P0 ;  /* 0x000000ff8b8b7207 */ /* 0x001fd60000000000 */
.L_x_10454:
        /* <DEDUP_REMOVED lines=10> */
[----:B------:R-:W2:Y:S04]  /*10980*/  LDL R4, [R1+0x90] ;  /* 0x0000900001047983 */ /* 0x000ea80000100800 */
[----:B------:R-:W3:Y:S04]  /*10990*/  LDL.LU R82, [R1+0x58] ;  /* 0x0000580001527983 */ /* 0x000ee80000300800 */
[----:B------:R-:W4:Y:S01]  /*109a0*/  LDL.LU R80, [R1+0x5c] ;  /* 0x00005c0001507983 */ /* 0x000f220000300800 */
[----:B------:R-:W0:Y:S01]  /*109b0*/  S2R R5, SR_SWINHI ;  /* 0x0000000000057919 */ /* 0x000e220000002f00 */
[----:B------:R-:W-:Y:S05]  /*109c0*/  WARPSYNC.ALL ;  /* 0x0000000000007948 */ /* 0x000fea0003800000 */
[----:B------:R-:W-:Y:S01]  /*109d0*/  F2FP.BF16.F32.PACK_AB R6, R51, R6 ;  /* 0x000000063306723e */ /* 0x000fe200000010ff */
[----:B------:R-:W-:Y:S01]  /*109e0*/  ULDC.64 UR4, c[0x0][0xc00] ;  /* 0x0003000000047ab9 */ /* 0x000fe20000000a00 */
[----:B------:R-:W-:Y:S01]  /*109f0*/  F2FP.BF16.F32.PACK_AB R26, R47, R26 ;  /* 0x0000001a2f1a723e */ /* 0x000fe200000010ff */
[----:B------:R-:W4:Y:S01]  /*10a00*/  LDL R78, [R1+0x54] ;  /* 0x00005400014e7983 */ /* 0x000f220000100800 */
[----:B------:R-:W-:-:S02]  /*10a10*/  MOV R20, R2 ;  /* 0x0000000200147202 */ /* 0x000fc40000000f00 */
[----:B0-----:R-:W-:Y:S01]  /*10a20*/  MOV R21, R5 ;  /* 0x0000000500157202 */ /* 0x001fe20000000f00 */
[----:B------:R-:W-:Y:S02]  /*10a30*/  BAR.SYNC.DEFER_BLOCKING 0x1, 0x180 ;  /* 0x0046000000007b1d */ /* 0x000fe40000010000 */
[----:B--2---:R-:W-:-:S03]  /*10a40*/  IMAD.WIDE R4, R4, 0x2, R20 ;  /* 0x0000000204047825 */ /* 0x004fc600078e0214 */
[----:B------:R-:W-:-:S04]  /*10a50*/  IADD3 R75, P4, R4, 0x20, RZ ;  /* 0x00000020044b7810 */ /* 0x000fc80007f9e0ff */
[----:B------:R-:W-:Y:S02]  /*10a60*/  LOP3.LUT R8, R75, 0x180, RZ, 0xc0, !PT ;  /* 0x000001804b087812 */ /* 0x000fe400078ec0ff */
[----:B------:R-:W-:Y:S02]  /*10a70*/  IADD3 R77, P3, R4, 0x3000, RZ ;  /* 0x00003000044d7810 */ /* 0x000fe40007f7e0ff */
[----:B------:R-:W-:Y:S02]  /*10a80*/  SHF.R.U64 R8, R8, 0x3, RZ ;  /* 0x0000000308087819 */ /* 0x000fe400000012ff */
[C---:B------:R-:W-:Y:S02]  /*10a90*/  IADD3 R79, P2, R4.reuse, 0x3020, RZ ;  /* 0x00003020044f7810 */ /* 0x040fe40007f5e0ff */
[C---:B------:R-:W-:Y:S02]  /*10aa0*/  IADD3 R81, P1, R4.reuse, 0x6000, RZ ;  /* 0x0000600004517810 */ /* 0x040fe40007f3e0ff */
[----:B------:R-:W-:-:S02]  /*10ab0*/  LOP3.LUT R9, R4, 0x180, RZ, 0xc0, !PT ;  /* 0x0000018004097812 */ /* 0x000fc400078ec0ff */
[----:B------:R-:W-:Y:S02]  /*10ac0*/  LOP3.LUT R12, R8, R75, RZ, 0x3c, !PT ;  /* 0x0000004b080c7212 */ /* 0x000fe400078e3cff */
[----:B------:R-:W-:Y:S02]  /*10ad0*/  LOP3.LUT R8, R77, 0x180, RZ, 0xc0, !PT ;  /* 0x000001804d087812 */ /* 0x000fe400078ec0ff */
[----:B------:R-:W-:Y:S02]  /*10ae0*/  LOP3.LUT R10, R79, 0x180, RZ, 0xc0, !PT ;  /* 0x000001804f0a7812 */ /* 0x000fe400078ec0ff */
[----:B-1----:R-:W-:Y:S02]  /*10af0*/  LOP3.LUT R32, R81, 0x180, RZ, 0xc0, !PT ;  /* 0x0000018051207812 */ /* 0x002fe400078ec0ff */
[----:B------:R-:W-:Y:S02]  /*10b00*/  SHF.R.U64 R9, R9, 0x3, RZ ;  /* 0x0000000309097819 */ /* 0x000fe400000012ff */
[----:B------:R-:W-:-:S02]  /*10b10*/  SHF.R.U64 R8, R8, 0x3, RZ ;  /* 0x0000000308087819 */ /* 0x000fc400000012ff */
[----:B------:R-:W-:Y:S02]  /*10b20*/  IADD3 R76, P0, R4, 0x6020, RZ ;  /* 0x00006020044c7810 */ /* 0x000fe40007f1e0ff */
        /* <DEDUP_REMOVED lines=8> */
[----:B------:R-:W-:-:S02]  /*10bb0*/  LOP3.LUT R8, R32, R81, RZ, 0x3c, !PT ;  /* 0x0000005120087212 */ /* 0x000fc400078e3cff */
[----:B------:R-:W-:Y:S02]  /*10bc0*/  LOP3.LUT R75, R76, 0x180, RZ, 0xc0, !PT ;  /* 0x000001804c4b7812 */ /* 0x000fe400078ec0ff */
[----:B------:R-:W-:Y:S01]  /*10bd0*/  MOV R32, R4 ;  /* 0x0000000400207202 */ /* 0x000fe20000000f00 */
[--C-:B------:R-:W-:Y:S01]  /*10be0*/  IMAD.X R9, RZ, RZ, R5.reuse, P1 ;  /* 0x000000ffff097224 */ /* 0x100fe200008e0605 */
[----:B------:R-:W-:Y:S01]  /*10bf0*/  F2FP.BF16.F32.PACK_AB R4, R50, R7 ;  /* 0x000000073204723e */ /* 0x000fe200000010ff */
[----:B------:R-:W-:Y:S01]  /*10c00*/  IMAD.X R11, RZ, RZ, R5, P0 ;  /* 0x000000ffff0b7224 */ /* 0x000fe200000e0605 */
[----:B------:R-:W-:Y:S02]  /*10c10*/  F2FP.BF16.F32.PACK_AB R7, R66, R63 ;  /* 0x0000003f4207723e */ /* 0x000fe400000010ff */
[----:B------:R-:W-:Y:S02]  /*10c20*/  F2FP.BF16.F32.PACK_AB R5, R73, R64 ;  /* 0x000000404905723e */ /* 0x000fe400000010ff */
[----:B------:R-:W-:-:S02]  /*10c30*/  MOV R63, R12 ;  /* 0x0000000c003f7202 */ /* 0x000fc40000000f00 */
[----:B------:R-:W-:Y:S02]  /*10c40*/  MOV R51, R14 ;  /* 0x0000000e00337202 */ /* 0x000fe40000000f00 */
[----:B------:R-:W-:Y:S02]  /*10c50*/  MOV R50, R24 ;  /* 0x0000001800327202 */ /* 0x000fe40000000f00 */
[----:B------:R-:W-:Y:S02]  /*10c60*/  SHF.R.U64 R75, R75, 0x3, RZ ;  /* 0x000000034b4b7819 */ /* 0x000fe400000012ff */
[----:B------:R-:W-:Y:S02]  /*10c70*/  F2FP.BF16.F32.PACK_AB R12, R48, R37 ;  /* 0x00000025300c723e */ /* 0x000fe400000010ff */
[----:B------:R-:W-:Y:S02]  /*10c80*/  F2FP.BF16.F32.PACK_AB R13, R71, R62 ;  /* 0x0000003e470d723e */ /* 0x000fe400000010ff */
[----:B------:R-:W-:-:S02]  /*10c90*/  F2FP.BF16.F32.PACK_AB R14, R49, R36 ;  /* 0x00000024310e723e */ /* 0x000fc400000010ff */
[----:B------:R-:W-:Y:S02]  /*10ca0*/  F2FP.BF16.F32.PACK_AB R15, R74, R61 ;  /* 0x0000003d4a0f723e */ /* 0x000fe400000010ff */
[----:B------:R-:W-:Y:S02]  /*10cb0*/  F2FP.BF16.F32.PACK_AB R24, R46, R27 ;  /* 0x0000001b2e18723e */ /* 0x000fe400000010ff */
[----:B------:R-:W-:Y:S02]  /*10cc0*/  F2FP.BF16.F32.PACK_AB R25, R69, R60 ;  /* 0x0000003c4519723e */ /* 0x000fe400000010ff */
[----:B------:R-:W-:Y:S01]  /*10cd0*/  F2FP.BF16.F32.PACK_AB R27, R72, R59 ;  /* 0x0000003b481b723e */ /* 0x000fe200000010ff */
[----:B------:R0:W-:Y:S01]  /*10ce0*/  STSM.16.M88.4 [R32], R4 ;  /* 0x0000000420007844 */ /* 0x0001e20000000200 */
[----:B------:R-:W-:-:S03]  /*10cf0*/  LOP3.LUT R10, R75, R76, RZ, 0x3c, !PT ;  /* 0x0000004c4b0a7212 */ /* 0x000fc600078e3cff */
[----:B------:R-:W-:Y:S01]  /*10d00*/  STSM.16.M88.4 [R63], R12 ;  /* 0x0000000c3f007844 */ /* 0x000fe20000000200 */
[----:B------:R-:W-:-:S03]  /*10d10*/  ISETP.NE.U32.AND P0, PT, RZ, UR4, PT ;  /* 0x00000004ff007c0c */ /* 0x000fc6000bf05070 */
[----:B------:R3:W-:Y:S01]  /*10d20*/  STSM.16.M88.4 [R51], R24 ;  /* 0x0000001833007844 */ /* 0x0007e20000000200 */
[----:B------:R-:W-:Y:S02]  /*10d30*/  MOV R36, R8 ;  /* 0x0000000800247202 */ /* 0x000fe40000000f00 */
[----:B------:R-:W-:Y:S02]  /*10d40*/  F2FP.BF16.F32.PACK_AB R8, R42, R29 ;  /* 0x0000001d2a08723e */ /* 0x000fe400000010ff */
[----:B------:R-:W-:Y:S02]  /*10d50*/  F2FP.BF16.F32.PACK_AB R9, R65, R56 ;  /* 0x000000384109723e */ /* 0x000fe400000010ff */
[----:B0-----:R-:W-:Y:S02]  /*10d60*/  MOV R32, R10 ;  /* 0x0000000a00207202 */ /* 0x001fe40000000f00 */
[----:B------:R-:W-:Y:S02]  /*10d70*/  F2FP.BF16.F32.PACK_AB R4, R44, R31 ;  /* 0x0000001f2c04723e */ /* 0x000fe400000010ff */
[----:B------:R-:W-:-:S02]  /*10d80*/  F2FP.BF16.F32.PACK_AB R5, R67, R58 ;  /* 0x0000003a4305723e */ /* 0x000fc400000010ff */
[----:B------:R-:W-:Y:S02]  /*10d90*/  F2FP.BF16.F32.PACK_AB R6, R45, R30 ;  /* 0x0000001e2d06723e */ /* 0x000fe400000010ff */
[----:B---3--:R-:W-:Y:S02]  /*10da0*/  IADD3 R24, P1, R82, UR4, RZ ;  /* 0x0000000452187c10 */ /* 0x008fe4000ff3e0ff */
[----:B------:R-:W-:Y:S02]  /*10db0*/  F2FP.BF16.F32.PACK_AB R7, R70, R57 ;  /* 0x000000394607723e */ /* 0x000fe400000010ff */
[----:B------:R-:W-:Y:S02]  /*10dc0*/  F2FP.BF16.F32.PACK_AB R10, R43, R28 ;  /* 0x0000001c2b0a723e */ /* 0x000fe400000010ff */
[----:B------:R-:W-:Y:S02]  /*10dd0*/  F2FP.BF16.F32.PACK_AB R11, R68, R55 ;  /* 0x00000037440b723e */ /* 0x000fe400000010ff */
[----:B------:R-:W-:-:S02]  /*10de0*/  F2FP.BF16.F32.PACK_AB R12, R38, R3 ;  /* 0x00000003260c723e */ /* 0x000fc400000010ff */
[----:B------:R-:W-:Y:S02]  /*10df0*/  F2FP.BF16.F32.PACK_AB R13, R54, R53 ;  /* 0x00000035360d723e */ /* 0x000fe400000010ff */
[----:B------:R-:W-:Y:S02]  /*10e00*/  F2FP.BF16.F32.PACK_AB R14, R39, R0 ;  /* 0x00000000270e723e */ /* 0x000fe400000010ff */
[----:B------:R-:W-:Y:S02]  /*10e10*/  F2FP.BF16.F32.PACK_AB R15, R135, R52 ;  /* 0x00000034870f723e */ /* 0x000fe400000010ff */
[----:B------:R-:W-:Y:S02]  /*10e20*/  ISETP.NE.AND.EX P0, PT, RZ, UR5, PT, P0 ;  /* 0x00000005ff007c0c */ /* 0x000fe4000bf05300 */
[----:B----4-:R-:W-:Y:S01]  /*10e30*/  IADD3.X R25, R80, UR5, RZ, P1, !PT ;  /* 0x0000000550197c10 */ /* 0x010fe20008ffe4ff */
[----:B------:R-:W-:Y:S01]  /*10e40*/  ULDC.64 UR4, c[0x0][0xc08] ;  /* 0x0003020000047ab9 */ /* 0x000fe20000000a00 */
[----:B------:R0:W-:Y:S01]  /*10e50*/  STSM.16.M88.4 [R50], R4 ;  /* 0x0000000432007844 */ /* 0x0001e20000000200 */
[----:B------:R-:W-:Y:S01]  /*10e60*/  ISETP.NE.U32.AND P2, PT, RZ, UR4, PT ;  /* 0x00000004ff007c0c */ /* 0x000fe2000bf45070 */
[----:B------:R-:W-:Y:S01]  /*10e70*/  IMAD.MOV.U32 R42, RZ, RZ, RZ ;  /* 0x000000ffff2a7224 */ /* 0x000fe200078e00ff */
[----:B------:R-:W1:Y:S01]  /*10e80*/  LDC R3, c[0x0][0xbe8] ;  /* 0x0002fa00ff037b82 */ /* 0x000e620000000800 */
[----:B------:R-:W-:Y:S01]  /*10e90*/  STSM.16.M88.4 [R36], R8 ;  /* 0x0000000824007844 */ /* 0x000fe20000000200 */
[----:B------:R-:W-:-:S03]  /*10ea0*/  ISETP.NE.AND.EX P2, PT, RZ, UR5, PT, P2 ;  /* 0x00000005ff007c0c */ /* 0x000fc6000bf45320 */
[----:B------:R2:W-:Y:S03]  /*10eb0*/  STSM.16.M88.4 [R32], R12 ;  /* 0x0000000c20007844 */ /* 0x0005e60000000200 */
[----:B------:R-:W-:Y:S07]  /*10ec0*/  BAR.SYNC.DEFER_BLOCKING 0x1, 0x180 ;  /* 0x0046000000007b1d */ /* 0x000fee0000010000 */
[----:B0-----:R-:W-:Y:S01]  /*10ed0*/  @P2 IADD3 R4, P3, R82, UR4, RZ ;  /* 0x0000000452042c10 */ /* 0x001fe2000ff7e0ff */
[----:B------:R-:W-:-:S03]  /*10ee0*/  ULDC UR4, c[0x0][0xa88] ;  /* 0x0002a20000047ab9 */ /* 0x000fc60000000800 */
[----:B------:R-:W-:Y:S01]  /*10ef0*/  @P2 IADD3.X R5, R80, UR5, RZ, P3, !PT ;  /* 0x0000000550052c10 */ /* 0x000fe20009ffe4ff */
[----:B--2---:R-:W-:Y:S01]  /*10f00*/  IMAD.U32 R32, RZ, RZ, UR4 ;  /* 0x00000004ff207e24 */ /* 0x004fe2000f8e00ff */
[----:B------:R0:W5:Y:S05]  /*10f10*/  @P0 LDG.E R42, desc[UR42][R24.64] ;  /* 0x0000002a182a0981 */ /* 0x00016a000c1e1900 */
[----:B------:R0:W5:Y:S01]  /*10f20*/  @P2 LDG.E R32, desc[UR42][R4.64] ;  /* 0x0000002a04202981 */ /* 0x000162000c1e1900 */
[----:B-1----:R-:W-:-:S13]  /*10f30*/  ISETP.NE.AND P1, PT, R3, 0x1, PT ;  /* 0x000000010300780c */ /* 0x002fda0003f25270 */
[----:B------:R-:W1:Y:S08]  /*10f40*/  @P1 LDC R6, c[0x0][0xbec] ;  /* 0x0002fb00ff061b82 */ /* 0x000e700000000800 */
[----:B------:R-:W2:Y:S01]  /*10f50*/  @P1 LDC R27, c[0x0][0xbf0] ;  /* 0x0002fc00ff1b1b82 */ /* 0x000ea20000000800 */
[----:B------:R-:W-:Y:S01]  /*10f60*/  SHF.R.S32.HI R49, RZ, 0x1f, R78 ;  /* 0x0000001fff317819 */ /* 0x000fe2000001144e */
[----:B0-----:R-:W-:Y:S06]  /*10f70*/  @P2 BRA `(.L_x_10516) ;  /* 0x0000000000102947 */ /* 0x001fec0003800000 */
[----:B------:R-:W-:Y:S05]  /*10f80*/  @!P0 BRA `(.L_x_10516) ;  /* 0x00000000000c8947 */ /* 0x000fea0003800000 */
[----:B------:R-:W3:Y:S04]  /*10f90*/  LDG.E R5, desc[UR42][R24.64] ;  /* 0x0000002a18057981 */ /* 0x000ee8000c1e1900 */
[----:B-----5:R-:W3:Y:S02]  /*10fa0*/  LDG.E R32, desc[UR42][R24.64+0x4] ;  /* 0x0000042a18207981 */ /* 0x020ee4000c1e1900 */
[----:B---3--:R-:W-:-:S07]  /*10fb0*/  IMAD.IADD R32, R32, 0x1, -R5 ;  /* 0x0000000120207824 */ /* 0x008fce00078e0a05 */
.L_x_10516:
[----:B------:R-:W3:Y:S01]  /*10fc0*/  LDL R5, [R1+0x8c] ;  /* 0x00008c0001057983 */ /* 0x000ee20000100800 */
[----:B------:R-:W-:Y:S01]  /*10fd0*/  ULDC.64 UR4, c[0x0][0xb90] ;  /* 0x0002e40000047ab9 */ /* 0x000fe20000000a00 */
[----:B------:R-:W0:Y:S01]  /*10fe0*/  S2R R4, SR_TID.X ;  /* 0x0000000000047919 */ /* 0x000e220000002100 */
[----:B-----5:R-:W-:Y:S01]  /*10ff0*/  SHF.R.S32.HI R43, RZ, 0x1f, R42 ;  /* 0x0000001fff2b7819 */ /* 0x020fe2000001142a */
[----:B------:R-:W-:Y:S01]  /*11000*/  IMAD R32, R32, R3, RZ ;  /* 0x0000000320207224 */ /* 0x000fe200078e02ff */
[----:B------:R-:W4:Y:S01]  /*11010*/  @P1 LDC R51, c[0x0][0xbec] ;  /* 0x0002fb00ff331b82 */ /* 0x000f220000000800 */
[----:B------:R-:W2:Y:S04]  /*11020*/  LDL.LU R10, [R1+0x6c] ;  /* 0x00006c00010a7983 */ /* 0x000ea80000300800 */
[----:B------:R-:W4:Y:S04]  /*11030*/  LDL.LU R8, [R1+0x60] ;  /* 0x0000600001087983 */ /* 0x000f280000300800 */
[----:B------:R-:W3:Y:S01]  /*11040*/  LDL.LU R52, [R1+0x64] ;  /* 0x0000640001347983 */ /* 0x000ee20000300800 */
[----:B------:R-:W-:-:S04]  /*11050*/  IMAD R0, R49, UR4, RZ ;  /* 0x0000000431007c24 */ /* 0x000fc8000f8e02ff */
[----:B------:R-:W-:Y:S02]  /*11060*/  IMAD R11, R78, UR5, R0 ;  /* 0x000000054e0b7c24 */ /* 0x000fe4000f8e0200 */
[----:B0-----:R-:W-:-:S05]  /*11070*/  VIADD R15, R4, 0xffffff80 ;  /* 0xffffff80040f7836 */ /* 0x001fca0000000000 */
[--C-:B------:R-:W-:Y:S02]  /*11080*/  SHF.R.S32.HI R54, RZ, 0x1f, R15.reuse ;  /* 0x0000001fff367819 */ /* 0x100fe4000001140f */
[----:B------:R-:W-:Y:S02]  /*11090*/  SHF.R.S32.HI R53, RZ, 0x1f, R15 ;  /* 0x0000001fff357819 */ /* 0x000fe4000001140f */
[-C--:B------:R-:W-:Y:S02]  /*110a0*/  LEA.HI R54, R54, R15.reuse, RZ, 0x2 ;  /* 0x0000000f36367211 */ /* 0x080fe400078f10ff */
[----:B------:R-:W-:Y:S02]  /*110b0*/  LEA.HI R53, R53, R15, RZ, 0x2 ;  /* 0x0000000f35357211 */ /* 0x000fe400078f10ff */
[----:B------:R-:W-:Y:S02]  /*110c0*/  LOP3.LUT R54, R54, 0xfffffffc, RZ, 0xc0, !PT ;  /* 0xfffffffc36367812 */ /* 0x000fe400078ec0ff */
[----:B------:R-:W-:-:S03]  /*110d0*/  SHF.R.S32.HI R53, RZ, 0x2, R53 ;  /* 0x00000002ff357819 */ /* 0x000fc60000011435 */
[----:B------:R-:W-:-:S04]  /*110e0*/  IMAD.IADD R54, R15, 0x1, -R54 ;  /* 0x000000010f367824 */ /* 0x000fc800078e0a36 */
[----:B------:R-:W-:-:S04]  /*110f0*/  IMAD.SHL.U32 R0, R54, 0x8, RZ ;  /* 0x0000000836007824 */ /* 0x000fc800078e00ff */
[----:B------:R-:W-:Y:S01]  /*11100*/  IMAD R9, R53, 0x20, R0 ;  /* 0x0000002035097824 */ /* 0x000fe200078e0200 */
[----:B--2---:R-:W-:Y:S02]  /*11110*/  SEL R48, R10, RZ, !P0 ;  /* 0x000000ff0a307207 */ /* 0x004fe40004000000 */
[----:B------:R-:W2:Y:S01]  /*11120*/  LDL R10, [R1+0x84] ;  /* 0x00008400010a7983 */ /* 0x000ea20000100800 */
[----:B----4-:R-:W-:Y:S01]  /*11130*/  SEL R50, R8, RZ, !P0 ;  /* 0x000000ff08327207 */ /* 0x010fe20004000000 */
[----:B---3--:R-:W-:Y:S02]  /*11140*/  IMAD R13, R52, 0xc0, R5 ;  /* 0x000000c0340d7824 */ /* 0x008fe400078e0205 */
[----:B------:R-:W-:Y:S01]  /*11150*/  IMAD.WIDE.U32 R4, R78, UR4, R42 ;  /* 0x000000044e047c25 */ /* 0x000fe2000f8e002a */
[----:B------:R-:W-:-:S03]  /*11160*/  ULDC.64 UR4, c[0x0][0xb98] ;  /* 0x0002e60000047ab9 */ /* 0x000fc60000000a00 */
[----:B-1----:R-:W-:-:S04]  /*11170*/  @P1 IMAD.HI.U32 R6, R13, R6, RZ ;  /* 0x000000060d061227 */ /* 0x002fc800078e00ff */
[----:B------:R-:W-:Y:S01]  /*11180*/  IMAD.MOV.U32 R7, RZ, RZ, R13 ;  /* 0x000000ffff077224 */ /* 0x000fe200078e000d */
[----:B------:R-:W-:Y:S01]  /*11190*/  @P1 SHF.R.U32.HI R7, RZ, R27, R6 ;  /* 0x0000001bff071219 */ /* 0x000fe20000011606 */
[----:B------:R-:W-:-:S04]  /*111a0*/  IMAD.IADD R5, R5, 0x1, R11 ;  /* 0x0000000105057824 */ /* 0x000fc800078e020b */
[----:B------:R-:W-:Y:S02]  /*111b0*/  IMAD.MOV R6, RZ, RZ, -R7 ;  /* 0x000000ffff067224 */ /* 0x000fe400078e0a07 */
[----:B------:R-:W-:-:S04]  /*111c0*/  IMAD.WIDE R20, R9, 0x2, R20 ;  /* 0x0000000209147825 */ /* 0x000fc800078e0214 */
[----:B------:R-:W-:Y:S02]  /*111d0*/  IMAD R11, R48, UR4, RZ ;  /* 0x00000004300b7c24 */ /* 0x000fe4000f8e02ff */
        /* <DEDUP_REMOVED lines=9> */
[----:B------:R-:W-:Y:S01]  /*11270*/  SHF.R.S32.HI R14, RZ, 0x1f, R15 ;  /* 0x0000001fff0e7819 */ /* 0x000fe2000001140f */
[----:B------:R-:W-:-:S04]  /*11280*/  IMAD.WIDE.U32 R4, R9, UR4, R4 ;  /* 0x0000000409047c25 */ /* 0x000fc8000f8e0004 */
[----:B------:R-:W-:Y:S01]  /*11290*/  IMAD R11, R9, UR5, R6 ;  /* 0x00000005090b7c24 */ /* 0x000fe2000f8e0206 */
[----:B------:R-:W-:Y:S01]  /*112a0*/  LEA.HI R14, R14, R15, RZ, 0x7 ;  /* 0x0000000f0e0e7211 */ /* 0x000fe200078f38ff */
[----:B------:R-:W-:Y:S02]  /*112b0*/  ULDC.64 UR4, c[0x0][0xb50] ;  /* 0x0002d40000047ab9 */ /* 0x000fe40000000a00 */
[----:B------:R-:W-:Y:S01]  /*112c0*/  IMAD.IADD R5, R5, 0x1, R11 ;  /* 0x0000000105057824 */ /* 0x000fe200078e020b */
[----:B------:R-:W-:Y:S02]  /*112d0*/  LEA R6, P0, R4, UR4, 0x2 ;  /* 0x0000000404067c11 */ /* 0x000fe4000f8010ff */
[----:B------:R-:W-:Y:S02]  /*112e0*/  LOP3.LUT R14, R14, 0xffffff80, RZ, 0xc0, !PT ;  /* 0xffffff800e0e7812 */ /* 0x000fe400078ec0ff */
[----:B------:R-:W-:Y:S01]  /*112f0*/  LEA.HI.X R4, R4, UR5, R5, 0x2, P0 ;  /* 0x0000000504047c11 */ /* 0x000fe200080f1405 */
[----:B------:R-:W-:Y:S01]  /*11300*/  SHFL.IDX PT, R44, R6, RZ, 0x1c1f ;  /* 0x001c1fff062c7589 */ /* 0x000fe200000e0000 */
[C---:B------:R-:W-:Y:S01]  /*11310*/  IADD3 R7, P2, R20.reuse, 0x1800, RZ ;  /* 0x0000180014077810 */ /* 0x040fe20007f5e0ff */
[----:B------:R-:W-:Y:S01]  /*11320*/  IMAD.IADD R14, R15, 0x1, -R14 ;  /* 0x000000010f0e7824 */ /* 0x000fe200078e0a0e */
[C---:B------:R-:W-:Y:S01]  /*11330*/  IADD3 R13, P3, R20.reuse, 0x3000, RZ ;  /* 0x00003000140d7810 */ /* 0x040fe20007f7e0ff */
[----:B------:R-:W0:Y:S01]  /*11340*/  SHFL.IDX PT, R45, R4, RZ, 0x1c1f ;  /* 0x001c1fff042d7589 */ /* 0x000e2200000e0000 */
[----:B------:R-:W-:Y:S01]  /*11350*/  LOP3.LUT R11, R20, 0x180, RZ, 0xc0, !PT ;  /* 0x00000180140b7812 */ /* 0x000fe200078ec0ff */
[----:B------:R-:W-:Y:S01]  /*11360*/  ULDC.64 UR4, c[0x0][0xaa0] ;  /* 0x0002a80000047ab9 */ /* 0x000fe20000000a00 */
[----:B------:R-:W-:Y:S01]  /*11370*/  LOP3.LUT P0, RZ, R14, 0x3, RZ, 0xc0, !PT ;  /* 0x000000030eff7812 */ /* 0x000fe2000780c0ff */
[----:B------:R-:W-:Y:S04]  /*11380*/  SHFL.IDX PT, R46, R6, 0x1, 0x1c1f ;  /* 0x003c1f00062e7f89 */ /* 0x000fe800000e0000 */
[----:B------:R1:W3:Y:S01]  /*11390*/  SHFL.IDX PT, R47, R4, 0x1, 0x1c1f ;  /* 0x003c1f00042f7f89 */ /* 0x0002e200000e0000 */
[----:B------:R-:W-:Y:S01]  /*113a0*/  IMAD.X R9, RZ, RZ, R21, P2 ;  /* 0x000000ffff097224 */ /* 0x000fe200010e0615 */
[----:B------:R-:W-:-:S02]  /*113b0*/  LOP3.LUT R12, R13, 0x180, RZ, 0xc0, !PT ;  /* 0x000001800d0c7812 */ /* 0x000fc400078ec0ff */
[----:B------:R-:W-:Y:S02]  /*113c0*/  LOP3.LUT R8, R7, 0x180, RZ, 0xc0, !PT ;  /* 0x0000018007087812 */ /* 0x000fe400078ec0ff */
[----:B------:R-:W-:Y:S02]  /*113d0*/  SHF.R.U64 R12, R12, 0x3, RZ ;  /* 0x000000030c0c7819 */ /* 0x000fe400000012ff */
[----:B------:R-:W-:Y:S02]  /*113e0*/  SHF.R.U64 R8, R8, 0x3, RZ ;  /* 0x0000000308087819 */ /* 0x000fe400000012ff */
[----:B------:R-:W-:Y:S01]  /*113f0*/  LOP3.LUT R12, R12, R13, RZ, 0x3c, !PT ;  /* 0x0000000d0c0c7212 */ /* 0x000fe200078e3cff */
[----:B------:R-:W-:Y:S01]  /*11400*/  IMAD.X R13, RZ, RZ, R21, P3 ;  /* 0x000000ffff0d7224 */ /* 0x000fe200018e0615 */
[----:B------:R-:W-:Y:S02]  /*11410*/  LOP3.LUT R8, R8, R7, RZ, 0x3c, !PT ;  /* 0x0000000708087212 */ /* 0x000fe400078e3cff */
[----:B------:R-:W-:-:S02]  /*11420*/  IADD3 R7, P3, R20, 0x7800, RZ ;  /* 0x0000780014077810 */ /* 0x000fc40007f7e0ff */
[C---:B------:R-:W-:Y:S02]  /*11430*/  IADD3 R25, P5, R20.reuse, 0x4800, RZ ;  /* 0x0000480014197810 */ /* 0x040fe40007fbe0ff */
[----:B------:R-:W-:Y:S02]  /*11440*/  IADD3 R29, P4, R20, 0x6000, RZ ;  /* 0x00006000141d7810 */ /* 0x000fe40007f9e0ff */
[----:B-1----:R-:W-:Y:S01]  /*11450*/  LOP3.LUT R4, R7, 0x180, RZ, 0xc0, !PT ;  /* 0x0000018007047812 */ /* 0x002fe200078ec0ff */
[----:B------:R-:W-:Y:S01]  /*11460*/  IMAD R43, R43, UR4, RZ ;  /* 0x000000042b2b7c24 */ /* 0x000fe2000f8e02ff */
[----:B------:R-:W-:Y:S02]  /*11470*/  SHF.R.U64 R11, R11, 0x3, RZ ;  /* 0x000000030b0b7819 */ /* 0x000fe400000012ff */
[----:B------:R-:W-:Y:S02]  /*11480*/  LOP3.LUT R24, R25, 0x180, RZ, 0xc0, !PT ;  /* 0x0000018019187812 */ /* 0x000fe400078ec0ff */
[----:B------:R-:W-:-:S02]  /*11490*/  LOP3.LUT R28, R29, 0x180, RZ, 0xc0, !PT ;  /* 0x000001801d1c7812 */ /* 0x000fc400078ec0ff */
[----:B------:R-:W-:Y:S02]  /*114a0*/  SHF.R.U64 R4, R4, 0x3, RZ ;  /* 0x0000000304047819 */ /* 0x000fe400000012ff */
[----:B------:R-:W-:Y:S02]  /*114b0*/  LOP3.LUT R20, R11, R20, RZ, 0x3c, !PT ;  /* 0x000000140b147212 */ /* 0x000fe400078e3cff */
        /* <DEDUP_REMOVED lines=8> */
[----:B------:R-:W-:Y:S01]  /*11540*/  BSSY B1, `(.L_x_10517) ;  /* 0x0000050000017945 */ /* 0x000fe20003800000 */
[----:B--2---:R-:W-:-:S05]  /*11550*/  IMAD R5, R52, 0xc0, R10 ;  /* 0x000000c034057824 */ /* 0x004fca00078e020a */
[C---:B------:R-:W-:Y:S01]  /*11560*/  ISETP.GE.OR P2, PT, R5.reuse, R32, P0 ;  /* 0x000000200500720c */ /* 0x040fe20000746670 */
[----:B------:R-:W-:-:S05]  /*11570*/  VIADD R5, R5, 0x8 ;  /* 0x0000000805057836 */ /* 0x000fca0000000000 */
[----:B------:R-:W-:-:S07]  /*11580*/  ISETP.GE.OR P0, PT, R5, R32, P0 ;  /* 0x000000200500720c */ /* 0x000fce0000706670 */
[----:B0-----:R0:W-:Y:S06]  /*11590*/  @!P2 ST.E desc[UR42][R44.64], R40 ;  /* 0x000000282c00a985 */ /* 0x0011ec000c10192a */
[----:B---3--:R1:W-:Y:S04]  /*115a0*/  @!P0 ST.E desc[UR42][R46.64], R41 ;  /* 0x000000292e008985 */ /* 0x0083e8000c10192a */
[----:B------:R2:W5:Y:S01]  /*115b0*/  LD.E.128 R4, desc[UR42][R20.64] ;  /* 0x0000002a14047980 */ /* 0x000562000c101d00 */
[C---:B0-----:R-:W-:Y:S01]  /*115c0*/  IMAD R45, R42.reuse, UR5, R43 ;  /* 0x000000052a2d7c24 */ /* 0x041fe2000f8e022b */
[----:B-1----:R-:W0:Y:S01]  /*115d0*/  @P1 LDC R47, c[0x0][0xbf0] ;  /* 0x0002fc00ff2f1b82 */ /* 0x002e220000000800 */
[----:B------:R-:W-:Y:S01]  /*115e0*/  IMAD.WIDE.U32 R42, R42, UR4, RZ ;  /* 0x000000042a2a7c25 */ /* 0x000fe2000f8e00ff */
[----:B------:R-:W-:Y:S01]  /*115f0*/  ULDC.64 UR4, c[0x0][0xae8] ;  /* 0x0002ba0000047ab9 */ /* 0x000fe20000000a00 */
[----:B------:R-:W5:Y:S02]  /*11600*/  LD.E.128 R8, desc[UR42][R8.64] ;  /* 0x0000002a08087980 */ /* 0x000f64000c101d00 */
[----:B------:R-:W-:-:S02]  /*11610*/  IMAD R40, R54, 0x60, R53 ;  /* 0x0000006036287824 */ /* 0x000fc400078e0235 */
[----:B--2---:R-:W-:Y:S01]  /*11620*/  IMAD.MOV.U32 R20, RZ, RZ, R42 ;  /* 0x000000ffff147224 */ /* 0x004fe200078e002a */
[----:B------:R-:W5:Y:S01]  /*11630*/  LD.E.128 R12, desc[UR42][R12.64] ;  /* 0x0000002a0c0c7980 */ /* 0x000f62000c101d00 */
[----:B------:R-:W-:Y:S02]  /*11640*/  IMAD R42, R52, 0xc0, R40 ;  /* 0x000000c0342a7824 */ /* 0x000fe400078e0228 */
[----:B------:R-:W-:Y:S01]  /*11650*/  IMAD.IADD R21, R43, 0x1, R45 ;  /* 0x000000012b157824 */ /* 0x000fe200078e022d */
[----:B------:R-:W5:Y:S01]  /*11660*/  LD.E.128 R24, desc[UR42][R24.64] ;  /* 0x0000002a18187980 */ /* 0x000f62000c101d00 */
[----:B------:R-:W-:Y:S02]  /*11670*/  IMAD R49, R49, UR4, RZ ;  /* 0x0000000431317c24 */ /* 0x000fe4000f8e02ff */
[----:B------:R-:W-:Y:S01]  /*11680*/  @P1 IMAD.HI.U32 R40, R42, R51, RZ ;  /* 0x000000332a281227 */ /* 0x000fe200078e00ff */
[----:B------:R-:W5:Y:S03]  /*11690*/  LD.E.128 R28, desc[UR42][R28.64] ;  /* 0x0000002a1c1c7980 */ /* 0x000f66000c101d00 */
[C---:B------:R-:W-:Y:S01]  /*116a0*/  IMAD R49, R78.reuse, UR5, R49 ;  /* 0x000000054e317c24 */ /* 0x040fe2000f8e0231 */
        /* <DEDUP_REMOVED lines=9> */
[----:B------:R-:W-:Y:S01]  /*11740*/  IMAD.MOV.U32 R41, RZ, RZ, R42 ;  /* 0x000000ffff297224 */ /* 0x000fe200078e002a */
[----:B0-----:R-:W-:Y:S01]  /*11750*/  @P1 SHF.R.U32.HI R41, RZ, R47, R40 ;  /* 0x0000002fff291219 */ /* 0x001fe20000011628 */
[----:B------:R-:W-:-:S02]  /*11760*/  IMAD R43, R48, UR4, RZ ;  /* 0x00000004302b7c24 */ /* 0x000fc4000f8e02ff */
[----:B------:R-:W-:Y:S02]  /*11770*/  IMAD.IADD R21, R21, 0x1, R49 ;  /* 0x0000000115157824 */ /* 0x000fe400078e0231 */
[C---:B------:R-:W-:Y:S02]  /*11780*/  IMAD R43, R50.reuse, UR5, R43 ;  /* 0x00000005322b7c24 */ /* 0x040fe4000f8e022b */
[----:B------:R-:W-:Y:S01]  /*11790*/  IMAD.WIDE.U32 R50, R50, UR4, R20 ;  /* 0x0000000432327c25 */ /* 0x000fe2000f8e0014 */
[--C-:B------:R-:W-:Y:S01]  /*117a0*/  SHF.R.S32.HI R20, RZ, 0x1f, R41.reuse ;  /* 0x0000001fff147819 */ /* 0x100fe20000011429 */
[----:B------:R-:W-:Y:S02]  /*117b0*/  ULDC.64 UR4, c[0x0][0xae0] ;  /* 0x0002b80000047ab9 */ /* 0x000fe40000000a00 */
[----:B------:R-:W-:Y:S02]  /*117c0*/  IMAD.MOV R40, RZ, RZ, -R41 ;  /* 0x000000ffff287224 */ /* 0x000fe400078e0a29 */
[----:B------:R-:W-:-:S02]  /*117d0*/  IMAD R20, R20, UR4, RZ ;  /* 0x0000000414147c24 */ /* 0x000fc4000f8e02ff */
[----:B------:R-:W-:Y:S02]  /*117e0*/  IMAD R3, R3, R40, R42 ;  /* 0x0000002803037224 */ /* 0x000fe400078e022a */
[----:B------:R-:W-:Y:S02]  /*117f0*/  IMAD.IADD R51, R51, 0x1, R43 ;  /* 0x0000000133337824 */ /* 0x000fe400078e022b */
[C---:B------:R-:W-:Y:S01]  /*11800*/  IMAD R43, R41.reuse, UR5, R20 ;  /* 0x00000005292b7c24 */ /* 0x040fe2000f8e0214 */
[----:B------:R-:W-:Y:S01]  /*11810*/  SHF.R.S32.HI R40, RZ, 0x1f, R3 ;  /* 0x0000001fff287819 */ /* 0x000fe20000011403 */
        /* <DEDUP_REMOVED lines=9> */
[----:B------:R-:W-:-:S05]  /*118b0*/  IMAD.IADD R21, R21, 0x1, R41 ;  /* 0x0000000115157824 */ /* 0x000fca00078e0229 */
[----:B------:R-:W-:Y:S02]  /*118c0*/  LEA.HI.X R47, R20, UR5, R21, 0x1, P0 ;  /* 0x00000005142f7c11 */ /* 0x000fe400080f0c15 */
[----:B------:R-:W-:Y:S01]  /*118d0*/  ISETP.GE.AND P0, PT, R49, R32, PT ;  /* 0x000000203100720c */ /* 0x000fe20003f06270 */
[----:B------:R-:W-:Y:S02]  /*118e0*/  VIADD R3, R2, 0x2d820 ;  /* 0x0002d82002037836 */ /* 0x000fe40000000000 */
[----:B------:R-:W-:-:S03]  /*118f0*/  VIADD R53, R0, 0x40 ;  /* 0x0000004000357836 */ /* 0x000fc60000000000 */
[----:B------:R-:W-:Y:S01]  /*11900*/  PRMT R3, RZ, 0x654, R3 ;  /* 0x00000654ff037816 */ /* 0x000fe20000000003 */
[----:B------:R-:W-:Y:S01]  /*11910*/  VIADD R51, R0, 0x20 ;  /* 0x0000002000337836 */ /* 0x000fe20000000000 */
[----:B-1----:R0:W1:Y:S02]  /*11920*/  SHFL.IDX PT, R40, R46, RZ, 0x1c1f ;  /* 0x001c1fff2e287589 */ /* 0x00206400000e0000 */
[----:B------:R0:W-:Y:S02]  /*11930*/  SYNCS.ARRIVE.TRANS64.RED.A1T0 RZ, [R3+URZ], RZ ;  /* 0x000000ff03ff79a7 */ /* 0x0001e4000810043f */
[----:B------:R0:W2:Y:S01]  /*11940*/  SHFL.IDX PT, R41, R47, RZ, 0x1c1f ;  /* 0x001c1fff2f297589 */ /* 0x0000a200000e0000 */
[----:B------:R-:W-:Y:S02]  /*11950*/  SHF.R.S32.HI R48, RZ, 0x1f, R53 ;  /* 0x0000001fff307819 */ /* 0x000fe40000011435 */
[----:B------:R-:W-:Y:S01]  /*11960*/  SHF.R.S32.HI R50, RZ, 0x1f, R51 ;  /* 0x0000001fff327819 */ /* 0x000fe20000011433 */
[----:B------:R-:W-:Y:S06]  /*11970*/  @P0 BRA `(.L_x_10518) ;  /* 0x0000000000300947 */ /* 0x000fec0003800000 */
        /* <DEDUP_REMOVED lines=12> */
.L_x_10518:
[----:B------:R-:W-:Y:S05]  /*11a40*/  BSYNC B1 ;  /* 0x0000000000017941 */ /* 0x000fea0003800000 */
.L_x_10517:
[----:B0-----:R-:W-:Y:S01]  /*11a50*/  VIADD R3, R49, 0x60 ;  /* 0x0000006031037836 */ /* 0x001fe20000000000 */
[----:B---3-5:R0:W3:Y:S04]  /*11a60*/  SHFL.IDX PT, R7, R47, 0x1, 0x1c1f ;  /* 0x003c1f002f077f89 */ /* 0x0280e800000e0000 */
[----:B------:R-:W-:Y:S01]  /*11a70*/  ISETP.GE.AND P0, PT, R3, R32, PT ;  /* 0x000000200300720c */ /* 0x000fe20003f06270 */
[----:B------:R0:W4:-:S12]  /*11a80*/  SHFL.IDX PT, R6, R46, 0x1, 0x1c1f ;  /* 0x003c1f002e067f89 */ /* 0x00011800000e0000 */
[----:B0-----:R-:W-:Y:S05]  /*11a90*/  @P0 BRA `(.L_x_10519) ;  /* 0x0000000800e40947 */ /* 0x001fea0003800000 */
[----:B------:R-:W-:Y:S02]  /*11aa0*/  ULDC UR4, c[0x0][0xac8] ;  /* 0x0002b20000047ab9 */ /* 0x000fe40000000800 */
[----:B------:R-:W-:Y:S02]  /*11ab0*/  ISETP.GE.AND P2, PT, R51, UR4, PT ;  /* 0x0000000433007c0c */ /* 0x000fe4000bf46270 */
[----:B------:R-:W-:-:S11]  /*11ac0*/  ISETP.GE.AND P1, PT, R0, UR4, PT ;  /* 0x0000000400007c0c */ /* 0x000fd6000bf26270 */
[C---:B----4-:R-:W-:Y:S02]  /*11ad0*/  @!P2 LEA R12, P0, R51.reuse, R6, 0x1 ;  /* 0x00000006330ca211 */ /* 0x050fe400078008ff */
[----:B---3--:R-:W-:Y:S02]  /*11ae0*/  @!P1 IMAD.WIDE R4, R0, 0x2, R6 ;  /* 0x0000000200049825 */ /* 0x008fe400078e0206 */
        /* <DEDUP_REMOVED lines=9> */
.L_x_10515:
[----:B------:R-:W2:Y:S01]  /*11b80*/  LDL.LU R6, [R1+0x58] ;  /* 0x0000580001067983 */ /* 0x000ea20000300800 */
[----:B------:R-:W-:Y:S01]  /*11b90*/  ULDC.64 UR4, c[0x0][0xc00] ;  /* 0x0003000000047ab9 */ /* 0x000fe20000000a00 */
[----:B------:R-:W-:Y:S01]  /*11ba0*/  IMAD.MOV.U32 R0, RZ, RZ, RZ ;  /* 0x000000ffff007224 */ /* 0x000fe200078e00ff */
[----:B------:R-:W3:Y:S01]  /*11bb0*/  LDC R21, c[0x0][0xbe8] ;  /* 0x0002fa00ff157b82 */ /* 0x000ee20000000800 */
[----:B------:R-:W4:Y:S01]  /*11bc0*/  LDL.LU R3, [R1+0x5c] ;  /* 0x00005c0001037983 */ /* 0x000f220000300800 */
[----:B------:R-:W-:-:S04]  /*11bd0*/  ISETP.NE.U32.AND P0, PT, RZ, UR4, PT ;  /* 0x00000004ff007c0c */ /* 0x000fc8000bf05070 */
[----:B------:R-:W-:Y:S02]  /*11be0*/  ISETP.NE.AND.EX P0, PT, RZ, UR5, PT, P0 ;  /* 0x00000005ff007c0c */ /* 0x000fe4000bf05300 */
[----:B--2---:R-:W-:-:S04]  /*11bf0*/  IADD3 R4, P1, R6, UR4, RZ ;  /* 0x0000000406047c10 */ /* 0x004fc8000ff3e0ff */
[----:B----4-:R-:W-:Y:S01]  /*11c00*/  IADD3.X R5, R3, UR5, RZ, P1, !PT ;  /* 0x0000000503057c10 */ /* 0x010fe20008ffe4ff */
[----:B------:R-:W-:Y:S02]  /*11c10*/  ULDC.64 UR4, c[0x0][0xc08] ;  /* 0x0003020000047ab9 */ /* 0x000fe40000000a00 */
[----:B------:R-:W-:-:S04]  /*11c20*/  ISETP.NE.U32.AND P1, PT, RZ, UR4, PT ;  /* 0x00000004ff007c0c */ /* 0x000fc8000bf25070 */
[----:B------:R2:W5:Y:S01]  /*11c30*/  @P0 LDG.E R0, desc[UR42][R4.64] ;  /* 0x0000002a04000981 */ /* 0x000562000c1e1900 */
[----:B------:R-:W-:Y:S01]  /*11c40*/  ISETP.NE.AND.EX P1, PT, RZ, UR5, PT, P1 ;  /* 0x00000005ff007c0c */ /* 0x000fe2000bf25310 */
[----:B------:R-:W4:-:S12]  /*11c50*/  S2R R9, SR_TID.X ;  /* 0x0000000000097919 */ /* 0x000f180000002100 */
[----:B------:R-:W-:Y:S01]  /*11c60*/  @P1 IADD3 R6, P2, R6, UR4, RZ ;  /* 0x0000000406061c10 */ /* 0x000fe2000ff5e0ff */
[----:B------:R-:W-:Y:S02]  /*11c70*/  ULDC UR4, c[0x0][0xa88] ;  /* 0x0002a20000047ab9 */ /* 0x000fe40000000800 */
[----:B------:R-:W-:Y:S01]  /*11c80*/  IMAD.U32 R8, RZ, RZ, UR4 ;  /* 0x00000004ff087e24 */ /* 0x000fe2000f8e00ff */
[----:B------:R-:W-:-:S05]  /*11c90*/  @P1 IADD3.X R7, R3, UR5, RZ, P2, !PT ;  /* 0x0000000503071c10 */ /* 0x000fca00097fe4ff */
[----:B------:R2:W5:Y:S01]  /*11ca0*/  @P1 LDG.E R8, desc[UR42][R6.64] ;  /* 0x0000002a06081981 */ /* 0x000562000c1e1900 */
[----:B---3--:R-:W-:Y:S01]  /*11cb0*/  ISETP.NE.AND P2, PT, R21, 0x1, PT ;  /* 0x000000011500780c */ /* 0x008fe20003f45270 */
[----:B----4-:R-:W-:-:S12]  /*11cc0*/  VIADD R28, R9, 0xffffff80 ;  /* 0xffffff80091c7836 */ /* 0x010fd80000000000 */
[----:B------:R-:W3:Y:S01]  /*11cd0*/  @P2 LDC R20, c[0x0][0xbec] ;  /* 0x0002fb00ff142b82 */ /* 0x000ee20000000800 */
[----:B------:R-:W-:-:S07]  /*11ce0*/  ISETP.GE.AND P3, PT, R28, 0xc0, PT ;  /* 0x000000c01c00780c */ /* 0x000fce0003f66270 */
[----:B------:R-:W4:Y:S01]  /*11cf0*/  @P2 LDC R25, c[0x0][0xbf0] ;  /* 0x0002fc00ff192b82 */ /* 0x000f220000000800 */
[----:B--2---:R-:W-:Y:S05]  /*11d00*/  @P1 BRA `(.L_x_10520) ;  /* 0x0000000000101947 */ /* 0x004fea0003800000 */
[----:B------:R-:W-:Y:S05]  /*11d10*/  @!P0 BRA `(.L_x_10520) ;  /* 0x00000000000c8947 */ /* 0x000fea0003800000 */
[----:B------:R-:W2:Y:S04]  /*11d20*/  LDG.E R3, desc[UR42][R4.64] ;  /* 0x0000002a04037981 */ /* 0x000ea8000c1e1900 */
[----:B-----5:R-:W2:Y:S02]  /*11d30*/  LDG.E R8, desc[UR42][R4.64+0x4] ;  /* 0x0000042a04087981 */ /* 0x020ea4000c1e1900 */
[----:B--2---:R-:W-:-:S07]  /*11d40*/  IMAD.IADD R8, R8, 0x1, -R3 ;  /* 0x0000000108087824 */ /* 0x004fce00078e0a03 */
.L_x_10520:
[----:B------:R-:W2:Y:S04]  /*11d50*/  LDL.LU R4, [R1+0x60] ;  /* 0x0000600001047983 */ /* 0x000ea80000300800 */
[----:B------:R-:W3:Y:S04]  /*11d60*/  LDL.LU R3, [R1+0x6c] ;  /* 0x00006c0001037983 */ /* 0x000ee80000300800 */
[----:B------:R-:W4:Y:S04]  /*11d70*/  LDL R24, [R1+0x54] ;  /* 0x0000540001187983 */ /* 0x000f280000100800 */
[----:B------:R0:W5:Y:S01]  /*11d80*/  LDL R26, [R1+0x64] ;  /* 0x00006400011a7983 */ /* 0x0001620000100800 */
[----:B------:R-:W-:Y:S01]  /*11d90*/  BSSY B1, `(.L_x_10521) ;  /* 0x000002d000017945 */ /* 0x000fe20003800000 */
[----:B-----5:R-:W-:-:S02]  /*11da0*/  SHF.R.S32.HI R11, RZ, 0x1f, R0 ;  /* 0x0000001fff0b7819 */ /* 0x020fc40000011400 */
[----:B--2---:R-:W-:Y:S02]  /*11db0*/  SEL R13, R4, RZ, !P0 ;  /* 0x000000ff040d7207 */ /* 0x004fe40004000000 */
[----:B---3--:R-:W-:Y:S02]  /*11dc0*/  SEL R12, R3, RZ, !P0 ;  /* 0x000000ff030c7207 */ /* 0x008fe40004000000 */
        /* <DEDUP_REMOVED lines=41> */
.L_x_10522:
[----:B------:R-:W-:Y:S05]  /*12060*/  BSYNC B1 ;  /* 0x0000000000017941 */ /* 0x000fea0003800000 */
.L_x_10521:
[--C-:B------:R-:W-:Y:S01]  /*12070*/  SHF.R.S32.HI R14, RZ, 0x1f, R28.reuse ;  /* 0x0000001fff0e7819 */ /* 0x100fe2000001141c */
[----:B------:R-:W-:Y:S01]  /*12080*/  ULDC.64 UR4, c[0x0][0xaa0] ;  /* 0x0002a80000047ab9 */ /* 0x000fe20000000a00 */
[----:B------:R-:W-:Y:S01]  /*12090*/  SHF.R.S32.HI R27, RZ, 0x1f, R28 ;  /* 0x0000001fff1b7819 */ /* 0x000fe2000001141c */
[----:B0-----:R-:W-:Y:S01]  /*120a0*/  IMAD R3, R11, UR4, RZ ;  /* 0x000000040b037c24 */ /* 0x001fe2000f8e02ff */
[-C--:B------:R-:W-:Y:S01]  /*120b0*/  LEA.HI R14, R14, R28.reuse, RZ, 0x2 ;  /* 0x0000001c0e0e7211 */ /* 0x080fe200078f10ff */
[----:B------:R-:W-:Y:S01]  /*120c0*/  IMAD.WIDE.U32 R4, R0, UR4, RZ ;  /* 0x0000000400047c25 */ /* 0x000fe2000f8e00ff */
[----:B------:R-:W-:Y:S02]  /*120d0*/  LEA.HI R27, R27, R28, RZ, 0x2 ;  /* 0x0000001c1b1b7211 */ /* 0x000fe400078f10ff */
[----:B------:R-:W-:Y:S01]  /*120e0*/  LOP3.LUT R14, R14, 0xfffffffc, RZ, 0xc0, !PT ;  /* 0xfffffffc0e0e7812 */ /* 0x000fe200078ec0ff */
[----:B------:R-:W-:Y:S01]  /*120f0*/  IMAD R3, R0, UR5, R3 ;  /* 0x0000000500037c24 */ /* 0x000fe2000f8e0203 */
[----:B------:R-:W-:Y:S01]  /*12100*/  SHF.R.S32.HI R27, RZ, 0x2, R27 ;  /* 0x00000002ff1b7819 */ /* 0x000fe2000001141b */
[----:B------:R-:W-:-:S02]  /*12110*/  ULDC.64 UR4, c[0x0][0xae8] ;  /* 0x0002ba0000047ab9 */ /* 0x000fc40000000a00 */
[----:B------:R-:W-:Y:S02]  /*12120*/  IMAD.IADD R14, R28, 0x1, -R14 ;  /* 0x000000011c0e7824 */ /* 0x000fe400078e0a0e */
[----:B------:R-:W-:Y:S02]  /*12130*/  IMAD.IADD R5, R5, 0x1, R3 ;  /* 0x0000000105057824 */ /* 0x000fe400078e0203 */
[----:B------:R-:W-:Y:S02]  /*12140*/  IMAD R0, R14, 0x60, R27 ;  /* 0x000000600e007824 */ /* 0x000fe400078e021b */
[----:B------:R-:W-:Y:S02]  /*12150*/  IMAD R6, R10, UR4, RZ ;  /* 0x000000040a067c24 */ /* 0x000fe4000f8e02ff */
[----:B------:R-:W-:Y:S02]  /*12160*/  IMAD R9, R26, 0xc0, R0 ;  /* 0x000000c01a097824 */ /* 0x000fe400078e0200 */
[----:B------:R-:W-:-:S02]  /*12170*/  IMAD R7, R24, UR5, R6 ;  /* 0x0000000518077c24 */ /* 0x000fc4000f8e0206 */
[----:B------:R-:W-:-:S04]  /*12180*/  @P2 IMAD.HI.U32 R0, R9, R20, RZ ;  /* 0x0000001409002227 */ /* 0x000fc800078e00ff */
        /* <DEDUP_REMOVED lines=23> */
[----:B------:R-:W-:Y:S01]  /*12300*/  IMAD.SHL.U32 R9, R14, 0x8, RZ ;  /* 0x000000080e097824 */ /* 0x000fe200078e00ff */
[C---:B------:R-:W-:Y:S01]  /*12310*/  LEA R0, P0, R4.reuse, UR4, 0x1 ;  /* 0x0000000404007c11 */ /* 0x040fe2000f8008ff */
[----:B------:R-:W-:Y:S01]  /*12320*/  IMAD.IADD R3, R5, 0x1, R3 ;  /* 0x0000000105037824 */ /* 0x000fe200078e0203 */
[----:B------:R-:W-:Y:S01]  /*12330*/  UMOV UR4, 0xffffffff ;  /* 0xffffffff00047882 */ /* 0x000fe20000000000 */
[C---:B------:R-:W-:Y:S02]  /*12340*/  VIADD R10, R9.reuse, 0x40 ;  /* 0x00000040090a7836 */ /* 0x040fe40000000000 */
[----:B------:R-:W-:Y:S01]  /*12350*/  VIADD R7, R9, 0x20 ;  /* 0x0000002009077836 */ /* 0x000fe20000000000 */
[----:B------:R-:W-:Y:S02]  /*12360*/  LEA.HI.X R4, R4, UR5, R3, 0x1, P0 ;  /* 0x0000000504047c11 */ /* 0x000fe400080f0c03 */
[----:B------:R-:W-:-:S02]  /*12370*/  SHF.R.S32.HI R20, RZ, 0x1f, R10 ;  /* 0x0000001fff147819 */ /* 0x000fc4000001140a */
[----:B------:R-:W-:Y:S01]  /*12380*/  SHF.R.S32.HI R24, RZ, 0x1f, R7 ;  /* 0x0000001fff187819 */ /* 0x000fe20000011407 */
[----:B------:R-:W-:Y:S06]  /*12390*/  BRA.DIV UR4, `(.L_x_10523) ;  /* 0x0000007604d87947 */ /* 0x000fec000b800000 */
[----:B------:R0:W2:Y:S04]  /*123a0*/  SHFL.IDX PT, R3, R4, RZ, 0x1c1f ;  /* 0x001c1fff04037589 */ /* 0x0000a800000e0000 */
[----:B------:R0:W3:Y:S02]  /*123b0*/  SHFL.IDX PT, R14, R0, RZ, 0x1c1f ;  /* 0x001c1fff000e7589 */ /* 0x0000e400000e0000 */
.L_x_10685:
[----:B------:R-:W-:Y:S01]  /*123c0*/  IMAD R21, R8, R21, RZ ;  /* 0x0000001508157224 */ /* 0x000fe200078e02ff */
[----:B------:R-:W-:Y:S01]  /*123d0*/  BSSY B1, `(.L_x_10524) ;  /* 0x0000011000017945 */ /* 0x000fe20003800000 */
[----:B------:R-:W-:-:S05]  /*123e0*/  IMAD R6, R26, 0xc0, R27 ;  /* 0x000000c01a067824 */ /* 0x000fca00078e021b */
[----:B------:R-:W-:-:S13]  /*123f0*/  ISETP.GE.AND P0, PT, R6, R21, PT ;  /* 0x000000150600720c */ /* 0x000fda0003f06270 */
[----:B------:R-:W-:Y:S05]  /*12400*/  @P0 BRA `(.L_x_10525) ;  /* 0x0000000000340947 */ /* 0x000fea0003800000 */
[----:B------:R-:W-:Y:S02]  /*12410*/  ULDC UR4, c[0x0][0xac8] ;  /* 0x0002b20000047ab9 */ /* 0x000fe40000000800 */
[----:B------:R-:W-:Y:S02]  /*12420*/  ISETP.GE.AND P2, PT, R9, UR4, PT ;  /* 0x0000000409007c0c */ /* 0x000fe4000bf46270 */
[----:B------:R-:W-:Y:S02]  /*12430*/  ISETP.GE.AND P3, PT, R7, UR4, PT ;  /* 0x0000000407007c0c */ /* 0x000fe4000bf66270 */
[----:B------:R-:W-:-:S09]  /*12440*/  ISETP.GE.AND P4, PT, R10, UR4, PT ;  /* 0x000000040a007c0c */ /* 0x000fd2000bf86270 */
[----:B--2---:R-:W-:Y:S02]  /*12450*/  @!P2 IMAD.MOV.U32 R15, RZ, RZ, R3 ;  /* 0x000000ffff0fa224 */ /* 0x004fe400078e0003 */
[-C--:B---3--:R-:W-:Y:S02]  /*12460*/  @!P3 LEA R26, P0, R7, R14.reuse, 0x1 ;  /* 0x0000000e071ab211 */ /* 0x088fe400078008ff */
[C---:B------:R-:W-:Y:S01]  /*12470*/  @!P4 LEA R28, P1, R10.reuse, R14, 0x1 ;  /* 0x0000000e0a1cc211 */ /* 0x040fe200078208ff */
[----:B------:R-:W-:Y:S01]  /*12480*/  @!P2 IMAD.WIDE R12, R9, 0x2, R14 ;  /* 0x00000002090ca825 */ /* 0x000fe200078e020e */
[-C--:B------:R-:W-:Y:S02]  /*12490*/  @!P3 LEA.HI.X R27, R7, R3.reuse, R24, 0x1, P0 ;  /* 0x00000003071bb211 */ /* 0x080fe400000f0c18 */
[----:B------:R-:W-:Y:S02]  /*124a0*/  @!P4 LEA.HI.X R29, R10, R3, R20, 0x1, P1 ;  /* 0x000000030a1dc211 */ /* 0x000fe400008f0c14 */
[----:B------:R4:W-:Y:S04]  /*124b0*/  @!P2 ST.E.128 desc[UR42][R12.64], RZ ;  /* 0x000000ff0c00a985 */ /* 0x0009e8000c101d2a */
[----:B------:R4:W-:Y:S04]  /*124c0*/  @!P3 ST.E.128 desc[UR42][R26.64], RZ ;  /* 0x000000ff1a00b985 */ /* 0x0009e8000c101d2a */
[----:B------:R4:W-:Y:S02]  /*124d0*/  @!P4 ST.E.128 desc[UR42][R28.64], RZ ;  /* 0x000000ff1c00c985 */ /* 0x0009e4000c101d2a */
.L_x_10525:
[----:B------:R-:W-:Y:S05]  /*124e0*/  BSYNC B1 ;  /* 0x0000000000017941 */ /* 0x000fea0003800000 */
.L_x_10524:
[----:B------:R-:W-:-:S03]  /*124f0*/  UMOV UR4, 0xffffffff ;  /* 0xffffffff00047882 */ /* 0x000fc60000000000 */
[----:B------:R-:W-:Y:S05]  /*12500*/  BRA.DIV UR4, `(.L_x_10526) ;  /* 0x0000007604b07947 */ /* 0x000fea000b800000 */
[----:B--2---:R2:W0:Y:S04]  /*12510*/  SHFL.IDX PT, R3, R4, 0x1, 0x1c1f ;  /* 0x003c1f0004037f89 */ /* 0x00442800000e0000 */
[----:B---3--:R2:W3:Y:S02]  /*12520*/  SHFL.IDX PT, R14, R0, 0x1, 0x1c1f ;  /* 0x003c1f00000e7f89 */ /* 0x0084e400000e0000 */
.L_x_10689:
[----:B0-2---:R-:W-:-:S05]  /*12530*/  VIADD R0, R6, 0x60 ;  /* 0x0000006006007836 */ /* 0x005fca0000000000 */
[----:B------:R-:W-:-:S13]  /*12540*/  ISETP.GE.AND P0, PT, R0, R21, PT ;  /* 0x000000150000720c */ /* 0x000fda0003f06270 */
[----:B------:R-:W-:Y:S05]  /*12550*/  @P0 BRA `(.L_x_10519) ;  /* 0x0000000000340947 */ /* 0x000fea0003800000 */
[----:B------:R-:W-:Y:S02]  /*12560*/  ULDC UR4, c[0x0][0xac8] ;  /* 0x0002b20000047ab9 */ /* 0x000fe40000000800 */
[----:B------:R-:W-:Y:S02]  /*12570*/  ISETP.GE.AND P2, PT, R9, UR4, PT ;  /* 0x0000000409007c0c */ /* 0x000fe4000bf46270 */
[----:B------:R-:W-:Y:S02]  /*12580*/  ISETP.GE.AND P3, PT, R7, UR4, PT ;  /* 0x0000000407007c0c */ /* 0x000fe4000bf66270 */
[----:B------:R-:W-:-:S09]  /*12590*/  ISETP.GE.AND P4, PT, R10, UR4, PT ;  /* 0x000000040a007c0c */ /* 0x000fd2000bf86270 */
[----:B------:R-:W-:Y:S02]  /*125a0*/  @!P2 IMAD.MOV.U32 R15, RZ, RZ, R3 ;  /* 0x000000ffff0fa224 */ /* 0x000fe400078e0003 */
        /* <DEDUP_REMOVED lines=8> */
.L_x_10519:
[----:B------:R-:W-:Y:S05]  /*12630*/  BSYNC B0 ;  /* 0x0000000000007941 */ /* 0x000fea0003800000 */
.L_x_10514:
[----:B------:R-:W-:Y:S02]  /*12640*/  ULDC UR4, c[0x0][0xc3c] ;  /* 0x00030f0000047ab9 */ /* 0x000fe40000000800 */
[----:B-1----:R-:W-:-:S13]  /*12650*/  ISETP.GE.AND P0, PT, R35, UR4, PT ;  /* 0x0000000423007c0c */ /* 0x002fda000bf06270 */
[----:B------:R-:W-:Y:S05]  /*12660*/  @!P0 BRA `(.L_x_10527) ;  /* 0xfffffeec00988947 */ /* 0x000fea000383ffff */
[----:B------:R-:W-:Y:S05]  /*12670*/  BRA `(.L_x_10385) ;  /* 0x0000006800487947 */ /* 0x000fea0003800000 */
.L_x_10383:
        /* <DEDUP_REMOVED lines=16> */
.L_x_10528:
        /* <DEDUP_REMOVED lines=42> */
.L_x_10534:
        /* <DEDUP_REMOVED lines=12> */
.L_x_10533:
[----:B------:R-:W-:Y:S05]  /*12ae0*/  BSYNC B0 ;  /* 0x0000000000007941 */ /* 0x000fea0003800000 */
.L_x_10532:
        /* <DEDUP_REMOVED lines=21> */
.L_x_10530:
        /* <DEDUP_REMOVED lines=15> */
.L_x_10535:
        /* <DEDUP_REMOVED lines=28> */
.L_x_10531:
[----:B------:R-:W-:Y:S02]  /*12ef0*/  IMAD.MOV.U32 R17, RZ, RZ, RZ ;  /* 0x000000ffff117224 */ /* 0x000fe400078e00ff */
[----:B------:R-:W-:Y:S02]  /*12f00*/  IMAD.U32 R16, RZ, RZ, UR6 ;  /* 0x00000006ff107e24 */ /* 0x000fe4000f8e00ff */
[----:B------:R-:W-:-:S07]  /*12f10*/  IMAD.MOV.U32 R18, RZ, RZ, RZ ;  /* 0x000000ffff127224 */ /* 0x000fce00078e00ff */
.L_x_10536:
[----:B------:R-:W-:-:S13]  /*12f20*/  ISETP.NE.AND P0, PT, R5, RZ, PT ;  /* 0x000000ff0500720c */ /* 0x000fda0003f05270 */
[----:B------:R-:W0:Y:S01]  /*12f30*/  @!P0 S2R R3, SR_CgaCtaId ;  /* 0x0000000000038919 */ /* 0x000e220000008800 */
[----:B------:R-:W-:-:S04]  /*12f40*/  @!P0 MOV R0, 0x400 ;  /* 0x0000040000008802 */ /* 0x000fc80000000f00 */
[----:B0-----:R-:W-:-:S05]  /*12f50*/  @!P0 LEA R0, R3, R0, 0x18 ;  /* 0x0000000003008211 */ /* 0x001fca00078ec0ff */
[----:B------:R0:W-:Y:S01]  /*12f60*/  @!P0 STS.128 [R0+0x2d8d0], R16 ;  /* 0x02d8d01000008388 */ /* 0x0001e20000000c00 */
[----:B------:R-:W-:Y:S06]  /*12f70*/  BAR.ARV 0x5, 0x200 ;  /* 0x0148000000007b1d */ /* 0x000fec0000002000 */
.L_x_10529:
[----:B0-----:R-:W-:Y:S01]  /*12f80*/  IMAD.MOV.U32 R0, RZ, RZ, 0x1 ;  /* 0x00000001ff007424 */ /* 0x001fe200078e00ff */
[----:B------:R-:W-:Y:S01]  /*12f90*/  ULDC UR4, c[0x0][0xc3c] ;  /* 0x00030f0000047ab9 */ /* 0x000fe20000000800 */
[----:B------:R-:W-:Y:S01]  /*12fa0*/  IMAD.MOV.U32 R26, RZ, RZ, RZ ;  /* 0x000000ffff1a7224 */ /* 0x000fe200078e00ff */
[----:B-1----:R-:W-:Y:S02]  /*12fb0*/  ISETP.GE.AND P0, PT, R19, UR4, PT ;  /* 0x0000000413007c0c */ /* 0x002fe4000bf06270 */
[----:B------:R0:W-:Y:S04]  /*12fc0*/  STL [R1], R0 ;  /* 0x0000000001007387 */ /* 0x0001e80000100800 */
[----:B------:R0:W-:Y:S07]  /*12fd0*/  STL [R1+0x48], RZ ;  /* 0x000048ff01007387 */ /* 0x0001ee0000100800 */
[----:B------:R-:W-:Y:S05]  /*12fe0*/  @P0 BRA `(.L_x_10537) ;  /* 0x0000005c00080947 */ /* 0x000fea0003800000 */
[----:B------:R-:W1:Y:S01]  /*12ff0*/  S2R R7, SR_TID.X ;  /* 0x0000000000077919 */ /* 0x000e620000002100 */
[----:B------:R-:W2:Y:S01]  /*13000*/  S2UR UR5, SR_CgaCtaId ;  /* 0x00000000000579c3 */ /* 0x000ea20000008800 */
[----:B------:R-:W-:Y:S01]  /*13010*/  UMOV UR4, 0x400 ;  /* 0x0000040000047882 */ /* 0x000fe20000000000 */
[----:B------:R-:W-:Y:S01]  /*13020*/  BSSY B8, `(.L_x_10537) ;  /* 0x00005be000087945 */ /* 0x000fe20003800000 */
[----:B------:R-:W-:Y:S01]  /*13030*/  IMAD.MOV.U32 R28, RZ, RZ, RZ ;  /* 0x000000ffff1c7224 */ /* 0x000fe200078e00ff */
[----:B------:R-:W-:Y:S01]  /*13040*/  ULDC.64 UR40, c[0x0][0x198] ;  /* 0x0000660000287ab9 */ /* 0x000fe20000000a00 */
[----:B------:R-:W-:Y:S01]  /*13050*/  IMAD.MOV.U32 R26, RZ, RZ, RZ ;  /* 0x000000ffff1a7224 */ /* 0x000fe200078e00ff */
[----:B------:R-:W-:Y:S01]  /*13060*/  ULOP3.LUT UR38, UR36, 0x2, URZ, 0xfc, !UPT ;  /* 0x0000000224267892 */ /* 0x000fe2000f8efc3f */
[----:B------:R-:W-:Y:S01]  /*13070*/  ULDC UR37, c[0x0][0xc] ;  /* 0x0000030000257ab9 */ /* 0x000fe20000000800 */
[----:B--2---:R-:W-:-:S06]  /*13080*/  ULEA UR4, UR5, UR4, 0x18 ;  /* 0x0000000405047291 */ /* 0x004fcc000f8ec03f */
[----:B------:R-:W-:Y:S01]  /*13090*/  IMAD.U32 R22, RZ, RZ, UR4 ;  /* 0x00000004ff167e24 */ /* 0x000fe2000f8e00ff */
[C---:B-1----:R-:W-:Y:S01]  /*130a0*/  LOP3.LUT R6, R7.reuse, 0x7f, RZ, 0xc0, !PT ;  /* 0x0000007f07067812 */ /* 0x042fe200078ec0ff */
[----:B0-----:R-:W-:-:S04]  /*130b0*/  IMAD.SHL.U32 R0, R7, 0x8, RZ ;  /* 0x0000000807007824 */ /* 0x001fc800078e00ff */
[----:B------:R-:W-:Y:S01]  /*130c0*/  IMAD.SHL.U32 R4, R6, 0x8, RZ ;  /* 0x0000000806047824 */ /* 0x000fe200078e00ff */
[C---:B------:R-:W-:Y:S02]  /*130d0*/  LOP3.LUT R3, R0.reuse, 0x20, RZ, 0xc0, !PT ;  /* 0x0000002000037812 */ /* 0x040fe400078ec0ff */
[----:B------:R-:W-:Y:S02]  /*130e0*/  LOP3.LUT R2, R0, 0xd8, RZ, 0xc0, !PT ;  /* 0x000000d800027812 */ /* 0x000fe400078ec0ff */
[----:B------:R-:W-:Y:S01]  /*130f0*/  LOP3.LUT R3, R3, 0x300, R4, 0xf8, !PT ;  /* 0x0000030003037812 */ /* 0x000fe200078ef804 */
[----:B------:R-:W-:Y:S01]  /*13100*/  IMAD.MOV.U32 R4, RZ, RZ, 0x1 ;  /* 0x00000001ff047424 */ /* 0x000fe200078e00ff */
[----:B------:R-:W-:Y:S02]  /*13110*/  LOP3.LUT R2, R2, 0x18, R7, 0x78, !PT ;  /* 0x0000001802027812 */ /* 0x000fe400078e7807 */
[----:B------:R-:W-:Y:S02]  /*13120*/  LOP3.LUT R0, R0, 0x18, RZ, 0xc0, !PT ;  /* 0x0000001800007812 */ /* 0x000fe400078ec0ff */
[----:B------:R-:W-:Y:S01]  /*13130*/  LOP3.LUT R5, R3, R2, RZ, 0xfc, !PT ;  /* 0x0000000203057212 */ /* 0x000fe200078efcff */
[----:B------:R-:W-:Y:S01]  /*13140*/  IMAD.SHL.U32 R2, R7, 0x20, RZ ;  /* 0x0000002007027824 */ /* 0x000fe200078e00ff */
[----:B------:R-:W-:-:S03]  /*13150*/  SHF.R.U32.HI R3, RZ, 0x2, R6 ;  /* 0x00000002ff037819 */ /* 0x000fc60000011606 */
[----:B------:R-:W-:Y:S01]  /*13160*/  STL [R1+0x14], R5 ;  /* 0x0000140501007387 */ /* 0x000fe20000100800 */
[----:B------:R-:W-:-:S03]  /*13170*/  LOP3.LUT R2, R2, 0x60, RZ, 0xc0, !PT ;  /* 0x0000006002027812 */ /* 0x000fc600078ec0ff */
[----:B------:R-:W-:Y:S04]  /*13180*/  STL [R1+0x4], R4 ;  /* 0x0000040401007387 */ /* 0x000fe80000100800 */
[----:B------:R-:W-:Y:S04]  /*13190*/  STL [R1+0x48], RZ ;  /* 0x000048ff01007387 */ /* 0x000fe80000100800 */
[----:B------:R0:W-:Y:S02]  /*131a0*/  STL [R1], R4 ;  /* 0x0000000401007387 */ /* 0x0001e40000100800 */
[----:B0-----:R-:W-:-:S02]  /*131b0*/  LOP3.LUT R4, R3, R2, RZ, 0xfc, !PT ;  /* 0x0000000203047212 */ /* 0x001fc400078efcff */
[C---:B------:R-:W-:Y:S02]  /*131c0*/  LOP3.LUT R3, R0.reuse, 0x20, RZ, 0xfc, !PT ;  /* 0x0000002000037812 */ /* 0x040fe400078efcff */
[----:B------:R-:W-:Y:S01]  /*131d0*/  LOP3.LUT R2, R0, 0x40, RZ, 0xfc, !PT ;  /* 0x0000004000027812 */ /* 0x000fe200078efcff */
[----:B------:R-:W-:-:S05]  /*131e0*/  IMAD R0, R5, 0x2, R22 ;  /* 0x0000000205007824 */ /* 0x000fca00078e0216 */
[----:B------:R0:W-:Y:S02]  /*131f0*/  STL [R1+0x30], R0 ;  /* 0x0000300001007387 */ /* 0x0001e40000100800 */
.L_x_10638:
[----:B01----:R-:W1:Y:S02]  /*13200*/  LDC.64 R2, c[0x0][0xc88] ;  /* 0x00032200ff027b82 */ /* 0x003e640000000a00 */
[----:B-1----:R-:W-:-:S05]  /*13210*/  IMAD.WIDE R2, R19, 0x4, R2 ;  /* 0x0000000413027825 */ /* 0x002fca00078e0202 */
[----:B------:R-:W0:Y:S01]  /*13220*/  LDG.E R29, desc[UR42][R2.64] ;  /* 0x0000002a021d7981 */ /* 0x000e22000c1e1900 */
        /* <DEDUP_REMOVED lines=8> */
[----:B0-----:R-:W-:-:S11]  /*132b0*/  SHF.R.S32.HI R0, RZ, 0x1f, R29 ;  /* 0x0000001fff007819 */ /* 0x001fd6000001141d */
        /* <DEDUP_REMOVED lines=28> */
[----:B--2---:R1:W-:Y:S01]  /*13480*/  STL [R1+0x28], R9 ;  /* 0x0000280901007387 */ /* 0x0043e20000100800 */
[----:B------:R-:W-:Y:S01]  /*13490*/  UISETP.NE.AND.EX UP0, UPT, UR5, URZ, UPT, UP0 ;  /* 0x0000003f0500728c */ /* 0x000fe2000bf05300 */
[----:B------:R-:W-:Y:S02]  /*134a0*/  ULDC UR4, c[0x0][0x424] ;  /* 0x0001090000047ab9 */ /* 0x000fe40000000800 */
[----:B------:R-:W-:Y:S01]  /*134b0*/  ULDC UR5, c[0x0][0x2f0] ;  /* 0x0000bc0000057ab9 */ /* 0x000fe20000000800 */
[----:B------:R-:W-:-:S04]  /*134c0*/  USEL UR4, UR4, 0x1, UP0 ;  /* 0x0000000104047887 */ /* 0x000fc80008000000 */
[----:B------:R-:W-:-:S03]  /*134d0*/  UIMAD UR4, UR4, UR5, URZ ;  /* 0x00000005040472a4 */ /* 0x000fc6000f8e023f */
[----:B------:R-:W-:Y:S02]  /*134e0*/  ULDC UR5, c[0x0][0x348] ;  /* 0x0000d20000057ab9 */ /* 0x000fe40000000800 */
[----:B0-----:R-:W-:Y:S02]  /*134f0*/  IMAD.U32 R6, RZ, RZ, UR5 ;  /* 0x00000005ff067e24 */ /* 0x001fe4000f8e00ff */
[----:B------:R-:W-:Y:S01]  /*13500*/  IMAD.U32 R7, RZ, RZ, UR4 ;  /* 0x00000004ff077e24 */ /* 0x000fe2000f8e00ff */
[----:B---3--:R1:W-:Y:S01]  /*13510*/  STL [R1+0x40], R8 ;  /* 0x0000400801007387 */ /* 0x0083e20000100800 */
[----:B----4-:R-:W-:Y:S05]  /*13520*/  @P2 BRA `(.L_x_10538) ;  /* 0x0000000000142947 */ /* 0x010fea0003800000 */
[----:B------:R-:W-:Y:S05]  /*13530*/  @!P0 BRA `(.L_x_10538) ;  /* 0x0000000000108947 */ /* 0x000fea0003800000 */
[----:B-1----:R-:W2:Y:S04]  /*13540*/  LDG.E R8, desc[UR42][R2.64] ;  /* 0x0000002a02087981 */ /* 0x002ea8000c1e1900 */
[----:B------:R-:W2:Y:S02]  /*13550*/  LDG.E R2, desc[UR42][R2.64+0x4] ;  /* 0x0000042a02027981 */ /* 0x000ea4000c1e1900 */
[----:B--2---:R-:W-:-:S05]  /*13560*/  IMAD.IADD R2, R2, 0x1, -R8 ;  /* 0x0000000102027824 */ /* 0x004fca00078e0a08 */
[----:B------:R0:W-:Y:S02]  /*13570*/  STL [R1+0x40], R2 ;  /* 0x0000400201007387 */ /* 0x0001e40000100800 */
.L_x_10538:
[----:B-1----:R-:W-:Y:S01]  /*13580*/  IMAD.MOV.U32 R8, RZ, RZ, R29 ;  /* 0x000000ffff087224 */ /* 0x002fe200078e001d */
[----:B------:R-:W-:Y:S02]  /*13590*/  ULDC.64 UR4, c[0x0][0xa20] ;  /* 0x0002880000047ab9 */ /* 0x000fe40000000a00 */
[----:B------:R-:W-:Y:S02]  /*135a0*/  ISETP.NE.U32.AND P0, PT, RZ, UR4, PT ;  /* 0x00000004ff007c0c */ /* 0x000fe4000bf05070 */
[----:B------:R1:W-:Y:S02]  /*135b0*/  STL [R1+0x10], R8 ;  /* 0x0000100801007387 */ /* 0x0003e40000100800 */
[----:B------:R-:W-:-:S13]  /*135c0*/  ISETP.NE.AND.EX P0, PT, RZ, UR5, PT, P0 ;  /* 0x00000005ff007c0c */ /* 0x000fda000bf05300 */
[----:B-1----:R-:W-:Y:S05]  /*135d0*/  @!P0 BRA `(.L_x_10539) ;  /* 0x0000000000108947 */ /* 0x002fea0003800000 */
[----:B0-----:R-:W-:-:S04]  /*135e0*/  IADD3 R2, P0, R24, UR4, RZ ;  /* 0x0000000418027c10 */ /* 0x001fc8000ff1e0ff */
[----:B------:R-:W-:-:S05]  /*135f0*/  IADD3.X R3, R25, UR5, RZ, P0, !PT ;  /* 0x0000000519037c10 */ /* 0x000fca00087fe4ff */
[----:B------:R0:W5:Y:S01]  /*13600*/  LDG.E R7, desc[UR42][R2.64] ;  /* 0x0000002a02077981 */ /* 0x000162000c1e1900 */
[----:B------:R-:W-:Y:S05]  /*13610*/  BRA `(.L_x_10540) ;  /* 0x0000000000247947 */ /* 0x000fea0003800000 */
.L_x_10539:
        /* <DEDUP_REMOVED lines=9> */
.L_x_10540:
[----:B0-----:R-:W2:Y:S04]  /*136b0*/  @P1 LDG.E R2, desc[UR42][R4.64] ;  /* 0x0000002a04021981 */ /* 0x001ea8000c1e1900 */
[----:B------:R-:W2:Y:S01]  /*136c0*/  @P1 LDG.E R4, desc[UR42][R4.64+0x4] ;  /* 0x0000042a04041981 */ /* 0x000ea2000c1e1900 */
[----:B-----5:R-:W-:Y:S01]  /*136d0*/  IMAD.IADD R7, R7, 0x1, -R9 ;  /* 0x0000000107077824 */ /* 0x020fe200078e0a09 */
[----:B------:R-:W-:Y:S01]  /*136e0*/  BSSY B0, `(.L_x_10541) ;  /* 0x000015c000007945 */ /* 0x000fe20003800000 */
[----:B--2---:R-:W-:-:S04]  /*136f0*/  @P1 IMAD.IADD R6, R4, 0x1, -R2 ;  /* 0x0000000104061824 */ /* 0x004fc800078e0a02 */
[----:B------:R-:W-:-:S05]  /*13700*/  IMAD.IADD R2, R7, 0x1, R6 ;  /* 0x0000000107027824 */ /* 0x000fca00078e0206 */
[----:B------:R0:W-:Y:S02]  /*13710*/  STL [R1+0x24], R2 ;  /* 0x0000240201007387 */ /* 0x0001e40000100800 */
[----:B0-----:R-:W-:-:S05]  /*13720*/  VIADD R2, R2, 0x7f ;  /* 0x0000007f02027836 */ /* 0x001fca0000000000 */
[----:B------:R-:W-:-:S04]  /*13730*/  SHF.R.S32.HI R3, RZ, 0x1f, R2 ;  /* 0x0000001fff037819 */ /* 0x000fc80000011402 */
[----:B------:R-:W-:Y:S01]  /*13740*/  LEA.HI R4, R3, R2, RZ, 0x7 ;  /* 0x0000000203047211 */ /* 0x000fe200078f38ff */
[----:B------:R-:W-:-:S03]  /*13750*/  IMAD.MOV R3, RZ, RZ, -R7 ;  /* 0x000000ffff037224 */ /* 0x000fc600078e0a07 */
[----:B------:R-:W-:Y:S01]  /*13760*/  LOP3.LUT R2, R4, 0xffffff80, RZ, 0xc0, !PT ;  /* 0xffffff8004027812 */ /* 0x000fe200078ec0ff */
[----:B------:R0:W-:Y:S01]  /*13770*/  STL [R1+0x44], R4 ;  /* 0x0000440401007387 */ /* 0x0001e20000100800 */
[----:B------:R-:W-:Y:S02]  /*13780*/  VIMNMX R3, RZ, R3, !PT ;  /* 0x00000003ff037248 */ /* 0x000fe40007fe0100 */
[----:B------:R-:W-:-:S04]  /*13790*/  VIADDMNMX R2, R2, -R7, R6, PT ;  /* 0x8000000702027246 */ /* 0x000fc80003800106 */
[----:B------:R-:W-:Y:S02]  /*137a0*/  ISETP.GT.AND P0, PT, R2, R3, PT ;  /* 0x000000030200720c */ /* 0x000fe40003f04270 */
[----:B------:R-:W-:-:S11]  /*137b0*/  SHF.R.U32.HI R3, RZ, 0x7, R3 ;  /* 0x00000007ff037819 */ /* 0x000fd60000011603 */
[----:B------:R-:W-:-:S05]  /*137c0*/  @P0 VIADD R2, R2, 0x7f ;  /* 0x0000007f02020836 */ /* 0x000fca0000000000 */
[----:B0-----:R-:W-:-:S04]  /*137d0*/  @P0 SHF.R.S32.HI R4, RZ, 0x1f, R2 ;  /* 0x0000001fff040819 */ /* 0x001fc80000011402 */
        /* <DEDUP_REMOVED lines=13> */
.L_x_10692:
[----:B-1----:R-:W-:Y:S02]  /*138b0*/  ISETP.NE.AND P0, PT, R14, RZ, PT ;  /* 0x000000ff0e00720c */ /* 0x002fe40003f05270 */
[----:B------:R-:W-:-:S11]  /*138c0*/  PLOP3.LUT P6, PT, PT, PT, PT, 0x8, 0x0 ;  /* 0x000000000000781c */ /* 0x000fd60003fce170 */
[----:B------:R-:W-:Y:S05]  /*138d0*/  @P0 BRA `(.L_x_10544) ;  /* 0x00000000000c0947 */ /* 0x000fea0003800000 */
[----:B------:R-:W-:-:S03]  /*138e0*/  UMOV UR4, 0xffffffff ;  /* 0xffffffff00047882 */ /* 0x000fc60000000000 */
[----:B------:R-:W-:Y:S05]  /*138f0*/  BRA.DIV UR4, `(.L_x_10545) ;  /* 0x0000006604307947 */ /* 0x000fea000b800000 */
[----:B------:R-:W-:-:S13]  /*13900*/  ELECT P6, URZ, PT ;  /* 0x00000000003f782f */ /* 0x000fda00038c0000 */
.L_x_10544:
        /* <DEDUP_REMOVED lines=9> */
.L_x_10695:
[----:B------:R-:W-:Y:S05]  /*139a0*/  BSYNC B1 ;  /* 0x0000000000017941 */ /* 0x000fea0003800000 */
.L_x_10546:
[----:B------:R-:W-:Y:S04]  /*139b0*/  BSSY B1, `(.L_x_10548) ;  /* 0x000008c000017945 */ /* 0x000fe80003800000 */
[----:B------:R-:W-:Y:S05]  /*139c0*/  @!P6 BRA `(.L_x_10549) ;  /* 0x000000080028e947 */ /* 0x000fea0003800000 */
[----:B------:R-:W2:Y:S01]  /*139d0*/  LDL R7, [R1+0x4] ;  /* 0x0000040001077983 */ /* 0x000ea20000100800 */
[----:B------:R-:W-:Y:S01]  /*139e0*/  IMAD R8, R28, 0x8, R22 ;  /* 0x000000081c087824 */ /* 0x000fe200078e0216 */
[----:B------:R-:W1:Y:S01]  /*139f0*/  S2R R6, SR_TID.X ;  /* 0x0000000000067919 */ /* 0x000e620000002100 */
[----:B------:R-:W-:Y:S01]  /*13a00*/  BSSY B2, `(.L_x_10550) ;  /* 0x0000006000027945 */ /* 0x000fe20003800000 */
[----:B-1----:R-:W-:-:S04]  /*13a10*/  LOP3.LUT R6, R6, 0x7f, RZ, 0xc0, !PT ;  /* 0x0000007f06067812 */ /* 0x002fc800078ec0ff */
[----:B------:R-:W-:Y:S02]  /*13a20*/  ISETP.NE.AND P1, PT, R6, RZ, PT ;  /* 0x000000ff0600720c */ /* 0x000fe40003f25270 */
[----:B--2---:R-:W-:-:S04]  /*13a30*/  SHF.L.U32 R10, R7, 0x1f, RZ ;  /* 0x0000001f070a7819 */ /* 0x004fc800000006ff */
[----:B------:R-:W1:Y:S02]  /*13a40*/  SYNCS.PHASECHK.TRANS64.TRYWAIT P0, [R8+URZ+0x2d8a0], R10 ;  /* 0x02d8a00a080075a7 */ /* 0x000e64000800017f */
[----:B-1----:R-:W-:Y:S05]  /*13a50*/  @!P0 BRA `(.L_x_10551) ;  /* 0x00000064000c8947 */ /* 0x002fea0003800000 */
.L_x_10696:
[----:B------:R-:W-:Y:S05]  /*13a60*/  BSYNC B2 ;  /* 0x0000000000027941 */ /* 0x000fea0003800000 */
.L_x_10550:
[----:B------:R-:W-:Y:S04]  /*13a70*/  BSSY B2, `(.L_x_10552) ;  /* 0x0000009000027945 */ /* 0x000fe80003800000 */
[----:B------:R-:W-:Y:S05]  /*13a80*/  @P1 BRA `(.L_x_10553) ;  /* 0x00000000001c1947 */ /* 0x000fea0003800000 */
[----:B0-----:R-:W0:Y:S02]  /*13a90*/  S2R R5, SR_TID.X ;  /* 0x0000000000057919 */ /* 0x001e240000002100 */
[----:B0-----:R-:W-:Y:S01]  /*13aa0*/  LOP3.LUT R6, R5, 0x1f, RZ, 0xc0, !PT ;  /* 0x0000001f05067812 */ /* 0x001fe200078ec0ff */
[----:B------:R-:W-:-:S03]  /*13ab0*/  IMAD.MOV.U32 R5, RZ, RZ, 0x6000 ;  /* 0x00006000ff057424 */ /* 0x000fc600078e00ff */
[----:B------:R-:W-:Y:S01]  /*13ac0*/  ISETP.NE.AND P0, PT, R6, RZ, PT ;  /* 0x000000ff0600720c */ /* 0x000fe20003f05270 */
[----:B------:R2:W-:-:S12]  /*13ad0*/  SYNCS.ARRIVE.TRANS64 RZ, [R8+URZ+0x2d890], R5 ;  /* 0x02d8900508ff79a7 */ /* 0x0005d8000800003f */
[----:B--2---:R-:W-:Y:S05]  /*13ae0*/  @!P0 BRA `(.L_x_10553) ;  /* 0x0000000000048947 */ /* 0x004fea0003800000 */
[----:B------:R-:W-:Y:S01]  /*13af0*/  BPT.TRAP 0x1 ;  /* 0x000000040000795c */ /* 0x000fe20000300000 */
.L_x_10553:
[----:B------:R-:W-:Y:S05]  /*13b00*/  BSYNC B2 ;  /* 0x0000000000027941 */ /* 0x000fea0003800000 */
.L_x_10552:
        /* <DEDUP_REMOVED lines=12> */
.L_x_10554:
        /* <DEDUP_REMOVED lines=16> */
.L_x_10555:
        /* <DEDUP_REMOVED lines=16> */
.L_x_10556:
        /* <DEDUP_REMOVED lines=13> */
.L_x_10697:
[----:B------:R-:W-:Y:S05]  /*13ea0*/  BSYNC B2 ;  /* 0x0000000000027941 */ /* 0x000fea0003800000 */
.L_x_10557:
        /* <DEDUP_REMOVED lines=11> */
.L_x_10560:
[----:B------:R-:W-:Y:S05]  /*13f60*/  BSYNC B2 ;  /* 0x0000000000027941 */ /* 0x000fea0003800000 */
.L_x_10559:
        /* <DEDUP_REMOVED lines=8> */
.L_x_10561:
        /* <DEDUP_REMOVED lines=15> */
.L_x_10562:
        /* <DEDUP_REMOVED lines=15> */
.L_x_10563:
        /* <DEDUP_REMOVED lines=10> */
.L_x_10549:
[----:B------:R-:W-:Y:S05]  /*14270*/  BSYNC B1 ;  /* 0x0000000000017941 */ /* 0x000fea0003800000 */
.L_x_10548:
[----:B0-----:R-:W2:Y:S01]  /*14280*/  LDL.LU R5, [R1+0x4] ;  /* 0x0000040001057983 */ /* 0x001ea20000300800 */
[----:B------:R-:W-:Y:S01]  /*14290*/  VIADD R28, R28, 0x1 ;  /* 0x000000011c1c7836 */ /* 0x000fe20000000000 */
[----:B------:R-:W-:Y:S01]  /*142a0*/  PLOP3.LUT P0, PT, PT, PT, PT, 0x8, 0x0 ;  /* 0x000000000000781c */ /* 0x000fe20003f0e170 */
[----:B------:R-:W-:-:S03]  /*142b0*/  VIADD R9, R4, 0xfffffffe ;  /* 0xfffffffe04097836 */ /* 0x000fc60000000000 */
[C---:B------:R-:W-:Y:S02]  /*142c0*/  ISETP.NE.AND P1, PT, R28.reuse, 0x2, PT ;  /* 0x000000021c00780c */ /* 0x040fe40003f25270 */
[----:B------:R-:W-:Y:S02]  /*142d0*/  ISETP.GE.AND P2, PT, R9, R3, PT ;  /* 0x000000030900720c */ /* 0x000fe40003f46270 */
[----:B------:R-:W-:Y:S02]  /*142e0*/  SEL R4, RZ, 0x1, P1 ;  /* 0x00000001ff047807 */ /* 0x000fe40000800000 */
[----:B------:R-:W-:Y:S02]  /*142f0*/  SEL R28, R28, RZ, P1 ;  /* 0x000000ff1c1c7207 */ /* 0x000fe40000800000 */
[----:B--2---:R-:W-:-:S05]  /*14300*/  LOP3.LUT R5, R5, R4, RZ, 0x3c, !PT ;  /* 0x0000000405057212 */ /* 0x004fca00078e3cff */
[----:B------:R0:W-:Y:S02]  /*14310*/  STL [R1+0x4], R5 ;  /* 0x0000040501007387 */ /* 0x0001e40000100800 */
[----:B------:R-:W-:Y:S05]  /*14320*/  @!P2 BRA `(.L_x_10542) ;  /* 0x00000008005ca947 */ /* 0x000fea0003800000 */
.L_x_10580:
[----:B------:R-:W-:Y:S05]  /*14330*/  YIELD ;  /* 0x0000000000007946 */ /* 0x000fea0003800000 */
[----:B------:R-:W-:Y:S04]  /*14340*/  BSSY B1, `(.L_x_10564) ;  /* 0x000008b000017945 */ /* 0x000fe80003800000 */
[----:B-1----:R-:W-:Y:S05]  /*14350*/  @!P6 BRA `(.L_x_10565) ;  /* 0x000000080024e947 */ /* 0x002fea0003800000 */
[----:B0-----:R-:W2:Y:S01]  /*14360*/  LDL R5, [R1+0x4] ;  /* 0x0000040001057983 */ /* 0x001ea20000100800 */
[----:B------:R-:W-:Y:S01]  /*14370*/  IMAD R8, R28, 0x8, R22 ;  /* 0x000000081c087824 */ /* 0x000fe200078e0216 */
[----:B------:R-:W0:Y:S01]  /*14380*/  S2R R4, SR_TID.X ;  /* 0x0000000000047919 */ /* 0x000e220000002100 */
[----:B------:R-:W-:Y:S01]  /*14390*/  BSSY B2, `(.L_x_10566) ;  /* 0x0000006000027945 */ /* 0x000fe20003800000 */
[----:B0-----:R-:W-:-:S04]  /*143a0*/  LOP3.LUT R4, R4, 0x7f, RZ, 0xc0, !PT ;  /* 0x0000007f04047812 */ /* 0x001fc800078ec0ff */
[----:B------:R-:W-:Y:S02]  /*143b0*/  ISETP.NE.AND P2, PT, R4, RZ, PT ;  /* 0x000000ff0400720c */ /* 0x000fe40003f45270 */
[----:B--2---:R-:W-:-:S04]  /*143c0*/  SHF.L.U32 R7, R5, 0x1f, RZ ;  /* 0x0000001f05077819 */ /* 0x004fc800000006ff */
[----:B------:R-:W0:Y:S02]  /*143d0*/  SYNCS.PHASECHK.TRANS64.TRYWAIT P1, [R8+URZ+0x2d8a0], R7 ;  /* 0x02d8a007080075a7 */ /* 0x000e24000802017f */
[----:B0-----:R-:W-:Y:S05]  /*143e0*/  @!P1 BRA `(.L_x_10567) ;  /* 0x0000005800d09947 */ /* 0x001fea0003800000 */
.L_x_10698:
[----:B------:R-:W-:Y:S05]  /*143f0*/  BSYNC B2 ;  /* 0x0000000000027941 */ /* 0x000fea0003800000 */
.L_x_10566:
[----:B------:R-:W-:Y:S04]  /*14400*/  BSSY B2, `(.L_x_10568) ;  /* 0x0000009000027945 */ /* 0x000fe80003800000 */
[----:B------:R-:W-:Y:S05]  /*14410*/  @P2 BRA `(.L_x_10569) ;  /* 0x00000000001c2947 */ /* 0x000fea0003800000 */
[----:B------:R-:W1:Y:S02]  /*14420*/  S2R R4, SR_TID.X ;  /* 0x0000000000047919 */ /* 0x000e640000002100 */
[----:B-1----:R-:W-:Y:S01]  /*14430*/  LOP3.LUT R5, R4, 0x1f, RZ, 0xc0, !PT ;  /* 0x0000001f04057812 */ /* 0x002fe200078ec0ff */
[----:B------:R-:W-:-:S03]  /*14440*/  IMAD.MOV.U32 R4, RZ, RZ, 0x6000 ;  /* 0x00006000ff047424 */ /* 0x000fc600078e00ff */
[----:B------:R-:W-:Y:S01]  /*14450*/  ISETP.NE.AND P1, PT, R5, RZ, PT ;  /* 0x000000ff0500720c */ /* 0x000fe20003f25270 */
[----:B------:R1:W-:-:S12]  /*14460*/  SYNCS.ARRIVE.TRANS64 RZ, [R8+URZ+0x2d890], R4 ;  /* 0x02d8900408ff79a7 */ /* 0x0003d8000800003f */
[----:B-1----:R-:W-:Y:S05]  /*14470*/  @!P1 BRA `(.L_x_10569) ;  /* 0x0000000000049947 */ /* 0x002fea0003800000 */
[----:B------:R-:W-:Y:S01]  /*14480*/  BPT.TRAP 0x1 ;  /* 0x000000040000795c */ /* 0x000fe20000300000 */
.L_x_10569:
[----:B------:R-:W-:Y:S05]  /*14490*/  BSYNC B2 ;  /* 0x0000000000027941 */ /* 0x000fea0003800000 */
.L_x_10568:
        /* <DEDUP_REMOVED lines=11> */
.L_x_10570:
        /* <DEDUP_REMOVED lines=16> */
.L_x_10571:
        /* <DEDUP_REMOVED lines=16> */
.L_x_10572:
        /* <DEDUP_REMOVED lines=13> */
.L_x_10699:
[----:B------:R-:W-:Y:S05]  /*14820*/  BSYNC B2 ;  /* 0x0000000000027941 */ /* 0x000fea0003800000 */
.L_x_10573:
        /* <DEDUP_REMOVED lines=11> */
.L_x_10576:
[----:B------:R-:W-:Y:S05]  /*148e0*/  BSYNC B2 ;  /* 0x0000000000027941 */ /* 0x000fea0003800000 */
.L_x_10575:
        /* <DEDUP_REMOVED lines=8> */
.L_x_10577:
        /* <DEDUP_REMOVED lines=15> */
.L_x_10578:
        /* <DEDUP_REMOVED lines=15> */
.L_x_10579:
        /* <DEDUP_REMOVED lines=10> */
.L_x_10565:
[----:B------:R-:W-:Y:S05]  /*14bf0*/  BSYNC B1 ;  /* 0x0000000000017941 */ /* 0x000fea0003800000 */
.L_x_10564:
[----:B------:R-:W2:Y:S01]  /*14c00*/  LDL.LU R7, [R1+0x4] ;  /* 0x0000040001077983 */ /* 0x000ea20000300800 */
[----:B------:R-:W-:Y:S01]  /*14c10*/  VIADD R28, R28, 0x1 ;  /* 0x000000011c1c7836 */ /* 0x000fe20000000000 */
[C---:B------:R-:W-:Y:S01]  /*14c20*/  ISETP.GT.AND P2, PT, R9.reuse, R3, PT ;  /* 0x000000030900720c */ /* 0x040fe20003f44270 */
[----:B------:R-:W-:-:S03]  /*14c30*/  VIADD R9, R9, 0xffffffff ;  /* 0xffffffff09097836 */ /* 0x000fc60000000000 */
[----:B------:R-:W-:-:S04]  /*14c40*/  ISETP.NE.AND P1, PT, R28, 0x2, PT ;  /* 0x000000021c00780c */ /* 0x000fc80003f25270 */
[----:B------:R-:W-:Y:S02]  /*14c50*/  SEL R4, RZ, 0x1, P1 ;  /* 0x00000001ff047807 */ /* 0x000fe40000800000 */
[----:B------:R-:W-:Y:S02]  /*14c60*/  SEL R28, R28, RZ, P1 ;  /* 0x000000ff1c1c7207 */ /* 0x000fe40000800000 */
[----:B--2---:R-:W-:-:S05]  /*14c70*/  LOP3.LUT R7, R7, R4, RZ, 0x3c, !PT ;  /* 0x0000000407077212 */ /* 0x004fca00078e3cff */
[----:B------:R1:W-:Y:S01]  /*14c80*/  STL [R1+0x4], R7 ;  /* 0x0000040701007387 */ /* 0x0003e20000100800 */
[----:B------:R-:W-:Y:S05]  /*14c90*/  @P2 BRA `(.L_x_10580) ;  /* 0xfffffff400a42947 */ /* 0x000fea000383ffff */
.L_x_10542:
[----:B------:R-:W-:Y:S05]  /*14ca0*/  BSYNC B0 ;  /* 0x0000000000007941 */ /* 0x000fea0003800000 */
.L_x_10541:
[----:B------:R-:W2:Y:S01]  /*14cb0*/  LDL R4, [R1+0x24] ;  /* 0x0000240001047983 */ /* 0x000ea20000100800 */
[----:B------:R-:W-:Y:S05]  /*14cc0*/  @!P0 WARPSYNC.ALL ;  /* 0x0000000000008948 */ /* 0x000fea0003800000 */
[----:B------:R-:W-:Y:S06]  /*14cd0*/  @!P0 BAR.SYNC.DEFER_BLOCKING 0xc, 0x200 ;  /* 0x0308000000008b1d */ /* 0x000fec0000010000 */
[----:B------:R-:W-:Y:S01]  /*14ce0*/  BSSY B7, `(.L_x_10581) ;  /* 0x0000353000077945 */ /* 0x000fe20003800000 */
[----:B--2---:R-:W-:-:S13]  /*14cf0*/  ISETP.GT.AND P0, PT, R4, RZ, PT ;  /* 0x000000ff0400720c */ /* 0x004fda0003f04270 */
[----:B------:R-:W-:Y:S05]  /*14d00*/  @P0 BRA `(.L_x_10582) ;  /* 0x0000000000440947 */ /* 0x000fea0003800000 */
[----:B------:R-:W2:Y:S02]  /*14d10*/  S2R R4, SR_TID.X ;  /* 0x0000000000047919 */ /* 0x000ea40000002100 */
[----:B--2---:R-:W-:-:S04]  /*14d20*/  LOP3.LUT R4, R4, 0x7f, RZ, 0xc0, !PT ;  /* 0x0000007f04047812 */ /* 0x004fc800078ec0ff */
[----:B------:R-:W-:-:S13]  /*14d30*/  ISETP.NE.AND P0, PT, R4, RZ, PT ;  /* 0x000000ff0400720c */ /* 0x000fda0003f05270 */
[----:B------:R-:W-:Y:S05]  /*14d40*/  @P0 BRA `(.L_x_10583) ;  /* 0x0000003400300947 */ /* 0x000fea0003800000 */
[----:B0-----:R-:W0:Y:S01]  /*14d50*/  S2R R5, SR_LANEID ;  /* 0x0000000000057919 */ /* 0x001e220000000000 */
[----:B------:R-:W-:Y:S01]  /*14d60*/  VOTEU.ANY UR4, UPT, PT ;  /* 0x0000000000047886 */ /* 0x000fe200038e0100 */
[----:B------:R-:W2:Y:S01]  /*14d70*/  LDC.64 R2, c[0x0][0xc60] ;  /* 0x00031800ff027b82 */ /* 0x000ea20000000a00 */
[----:B------:R-:W0:Y:S02]  /*14d80*/  FLO.U32 R0, UR4 ;  /* 0x0000000400007d00 */ /* 0x000e2400080e0000 */
[----:B0-----:R-:W-:-:S06]  /*14d90*/  ISETP.EQ.U32.AND P0, PT, R0, R5, PT ;  /* 0x000000050000720c */ /* 0x001fcc0003f02070 */
[----:B------:R-:W2:Y:S07]  /*14da0*/  POPC R5, UR4 ;  /* 0x0000000400057d09 */ /* 0x000eae0008000000 */
[----:B--2---:R-:W2:Y:S01]  /*14db0*/  @P0 ATOMG.E.ADD.STRONG.GPU PT, R3, desc[UR42][R2.64], R5 ;  /* 0x00000005020309a8 */ /* 0x004ea200081ee1ea */
[----:B------:R-:W0:Y:S02]  /*14dc0*/  S2R R4, SR_LTMASK ;  /* 0x0000000000047919 */ /* 0x000e240000003900 */
[----:B0-----:R-:W-:-:S04]  /*14dd0*/  LOP3.LUT R4, R4, UR4, RZ, 0xc0, !PT ;  /* 0x0000000404047c12 */ /* 0x001fc8000f8ec0ff */
[----:B-1----:R-:W0:Y:S01]  /*14de0*/  POPC R7, R4 ;  /* 0x0000000400077309 */ /* 0x002e220000000000 */
[----:B--2---:R-:W0:Y:S02]  /*14df0*/  SHFL.IDX PT, R0, R3, R0, 0x1f ;  /* 0x00001f0003007589 */ /* 0x004e2400000e0000 */
[----:B0-----:R-:W-:Y:S01]  /*14e00*/  IADD3 R16, R0, UR37, R7 ;  /* 0x0000002500107c10 */ /* 0x001fe2000fffe007 */
[----:B------:R-:W-:Y:S06]  /*14e10*/  BRA `(.L_x_10583) ;  /* 0x0000003000fc7947 */ /* 0x000fec0003800000 */
.L_x_10582:
        /* <DEDUP_REMOVED lines=10> */
[----:B0-----:R-:W-:Y:S02]  /*14ec0*/  IMAD.U32 R5, RZ, RZ, UR7 ;  /* 0x00000007ff057e24 */ /* 0x001fe4000f8e00ff */
        /* <DEDUP_REMOVED lines=8> */
[----:B--2---:R-:W-:Y:S05]  /*14f50*/  CALL.ABS.NOINC R2 ;  /* 0x0000000002007343 */ /* 0x004fea0003c00000 */
.L_x_10585:
[----:B------:R-:W-:Y:S05]  /*14f60*/  BSYNC B6 ;  /* 0x0000000000067941 */ /* 0x000fea0003800000 */
.L_x_10584:
        /* <DEDUP_REMOVED lines=10> */
[----:B0-----:R-:W-:Y:S02]  /*15010*/  IMAD.U32 R5, RZ, RZ, UR7 ;  /* 0x00000007ff057e24 */ /* 0x001fe4000f8e00ff */
[----:B------:R-:W-:Y:S02]  /*15020*/  IMAD.U32 R6, RZ, RZ, UR8 ;  /* 0x00000008ff067e24 */ /* 0x000fe4000f8e00ff */
[----:B-1----:R-:W-:-:S02]  /*15030*/  IMAD.U32 R7, RZ, RZ, UR9 ;  /* 0x00000009ff077e24 */ /* 0x002fc4000f8e00ff */
[----:B------:R-:W-:Y:S02]  /*15040*/  IMAD.U32 R10, RZ, RZ, UR4 ;  /* 0x00000004ff0a7e24 */ /* 0x000fe4000f8e00ff */
[----:B------:R-:W-:Y:S02]  /*15050*/  IMAD.U32 R11, RZ, RZ, UR5 ;  /* 0x00000005ff0b7e24 */ /* 0x000fe4000f8e00ff */
[----:B------:R-:W-:Y:S02]  /*15060*/  IMAD.MOV.U32 R8, RZ, RZ, 0x70 ;  /* 0x00000070ff087424 */ /* 0x000fe400078e00ff */
[----:B------:R-:W-:Y:S02]  /*15070*/  IMAD.MOV.U32 R12, RZ, RZ, 0x1 ;  /* 0x00000001ff0c7424 */ /* 0x000fe400078e00ff */
[----:B--2---:R-:W-:-:S07]  /*15080*/  IMAD.MOV.U32 R13, RZ, RZ, RZ ;  /* 0x000000ffff0d7224 */ /* 0x004fce00078e00ff */
[----:B------:R-:W-:-:S07]  /*15090*/  LEPC R20, `(.L_x_10588) ;  /* 0x000000001014794e */ /* 0x000fce0000000000 */
[----:B---3--:R-:W-:Y:S05]  /*150a0*/  CALL.ABS.NOINC R2 ;  /* 0x0000000002007343 */ /* 0x008fea0003c00000 */
.L_x_10588:
        /* <DEDUP_REMOVED lines=15> */
.L_x_10587:
[----:B------:R-:W-:Y:S05]  /*151a0*/  BSYNC B6 ;  /* 0x0000000000067941 */ /* 0x000fea0003800000 */
.L_x_10586:
[----:B------:R2:W3:Y:S01]  /*151b0*/  LDL R20, [R1+0x10] ;  /* 0x0000100001147983 */ /* 0x0004e20000100800 */
[----:B------:R-:W-:Y:S01]  /*151c0*/  ULDC.64 UR4, c[0x0][0x9f8] ;  /* 0x00027e0000047ab9 */ /* 0x000fe20000000a00 */
[----:B-1----:R-:W1:Y:S01]  /*151d0*/  LDC R7, c[0x0][0x430] ;  /* 0x00010c00ff077b82 */ /* 0x002e620000000800 */
[----:B------:R-:W-:Y:S01]  /*151e0*/  ISETP.NE.U32.AND P0, PT, RZ, UR4, PT ;  /* 0x00000004ff007c0c */ /* 0x000fe2000bf05070 */
[----:B------:R-:W4:Y:S03]  /*151f0*/  LDL R27, [R1+0x44] ;  /* 0x00004400011b7983 */ /* 0x000f260000100800 */
[----:B------:R-:W-:Y:S01]  /*15200*/  ISETP.NE.AND.EX P0, PT, RZ, UR5, PT, P0 ;  /* 0x00000005ff007c0c */ /* 0x000fe2000bf05300 */
[----:B------:R-:W2:Y:S04]  /*15210*/  LDL R21, [R1+0x24] ;  /* 0x0000240001157983 */ /* 0x000ea80000100800 */
[----:B------:R-:W2:Y:S08]  /*15220*/  LDL R2, [R1+0x28] ;  /* 0x0000280001027983 */ /* 0x000eb00000100800 */
[----:B------:R-:W-:Y:S01]  /*15230*/  @P0 IADD3 R24, P1, R24, UR4, RZ ;  /* 0x0000000418180c10 */ /* 0x000fe2000ff3e0ff */
[----:B------:R-:W0:Y:S01]  /*15240*/  S2R R3, SR_TID.X ;  /* 0x0000000000037919 */ /* 0x000e220000002100 */
[----:B------:R-:W-:-:S02]  /*15250*/  ULDC UR4, c[0x0][0x2f4] ;  /* 0x0000bd0000047ab9 */ /* 0x000fc40000000800 */
[----:B------:R-:W-:Y:S01]  /*15260*/  @P0 IADD3.X R25, R25, UR5, RZ, P1, !PT ;  /* 0x0000000519190c10 */ /* 0x000fe20008ffe4ff */
[----:B------:R-:W4:Y:S04]  /*15270*/  S2R R0, SR_TID.X ;  /* 0x0000000000007919 */ /* 0x000f280000002100 */
[----:B---3--:R-:W3:Y:S01]  /*15280*/  @P0 LDG.E R20, desc[UR42][R24.64] ;  /* 0x0000002a18140981 */ /* 0x008ee2000c1e1900 */
[----:B-1----:R-:W-:Y:S01]  /*15290*/  ISETP.NE.AND P1, PT, R7, 0x1, PT ;  /* 0x000000010700780c */ /* 0x002fe20003f25270 */
[----:B0-----:R-:W-:Y:S01]  /*152a0*/  IMAD.SHL.U32 R3, R3, 0x20, RZ ;  /* 0x0000002003037824 */ /* 0x001fe200078e00ff */
[----:B----4-:R-:W-:Y:S02]  /*152b0*/  LEA.HI.SX32 R27, R27, 0xffffffff, 0x19 ;  /* 0xffffffff1b1b7811 */ /* 0x010fe400078fcaff */
[----:B------:R-:W-:-:S02]  /*152c0*/  LOP3.LUT R0, R0, 0x7f, RZ, 0xc0, !PT ;  /* 0x0000007f00007812 */ /* 0x000fc400078ec0ff */
[----:B------:R-:W-:Y:S01]  /*152d0*/  LOP3.LUT R3, R3, 0x60, RZ, 0xc0, !PT ;  /* 0x0000006003037812 */ /* 0x000fe200078ec0ff */
[----:B------:R-:W-:Y:S01]  /*152e0*/  IMAD.SHL.U32 R10, R27, 0x80, RZ ;  /* 0x000000801b0a7824 */ /* 0x000fe200078e00ff */
[----:B------:R-:W-:-:S04]  /*152f0*/  SHF.R.U32.HI R0, RZ, 0x2, R0 ;  /* 0x00000002ff007819 */ /* 0x000fc80000011600 */
[----:B------:R-:W-:Y:S01]  /*15300*/  LOP3.LUT R0, R10, R0, R3, 0xfe, !PT ;  /* 0x000000000a007212 */ /* 0x000fe200078efe03 */
[----:B------:R-:W0:Y:S08]  /*15310*/  @P1 LDC R4, c[0x0][0x434] ;  /* 0x00010d00ff041b82 */ /* 0x000e300000000800 */
[----:B------:R-:W1:Y:S01]  /*15320*/  @P1 LDC R5, c[0x0][0x438] ;  /* 0x00010e00ff051b82 */ /* 0x000e620000000800 */
[----:B------:R-:W4:Y:S01]  /*15330*/  S2R R11, SR_TID.X ;  /* 0x00000000000b7919 */ /* 0x000f220000002100 */
[----:B------:R-:W-:Y:S01]  /*15340*/  LOP3.LUT R23, R23, 0xfffffff7, RZ, 0xc0, !PT ;  /* 0xfffffff717177812 */ /* 0x000fe200078ec0ff */
[----:B----4-:R-:W-:-:S05]  /*15350*/  IMAD.SHL.U32 R11, R11, 0x8, RZ ;  /* 0x000000080b0b7824 */ /* 0x010fca00078e00ff */
[----:B------:R-:W-:-:S04]  /*15360*/  LOP3.LUT R11, R11, 0x18, RZ, 0xc0, !PT ;  /* 0x000000180b0b7812 */ /* 0x000fc800078ec0ff */
[----:B------:R-:W-:Y:S01]  /*15370*/  LOP3.LUT R12, R11, 0x20, RZ, 0xfc, !PT ;  /* 0x000000200b0c7812 */ /* 0x000fe200078efcff */
[----:B------:R-:W-:Y:S01]  /*15380*/  UMOV UR5, 0xffffffff ;  /* 0xffffffff00057882 */ /* 0x000fe20000000000 */
[----:B---3--:R-:W-:Y:S01]  /*15390*/  @P0 STL [R1+0x10], R20 ;  /* 0x0000101401000387 */ /* 0x008fe20000100800 */
[C---:B--2---:R-:W-:Y:S01]  /*153a0*/  ISETP.GE.AND P0, PT, R0.reuse, R21, PT ;  /* 0x000000150000720c */ /* 0x044fe20003f06270 */
        /* <DEDUP_REMOVED lines=12> */
[----:B------:R-:W0:Y:S01]  /*15470*/  @!P0 LDC.64 R2, c[0x0][0x418] ;  /* 0x00010600ff028b82 */ /* 0x000e220000000a00 */
[----:B------:R-:W-:Y:S01]  /*15480*/  IMAD.U32 R5, RZ, RZ, UR38 ;  /* 0x00000026ff057e24 */ /* 0x000fe2000f8e00ff */
[----:B------:R0:W-:Y:S01]  /*15490*/  STL [R1+0x2c], R8 ;  /* 0x00002c0801007387 */ /* 0x0001e20000100800 */
[----:B------:R-:W-:-:S03]  /*154a0*/  @!P0 IMAD.IADD R0, R7, 0x1, R0 ;  /* 0x0000000107008824 */ /* 0x000fc600078e0200 */
[----:B------:R-:W-:Y:S02]  /*154b0*/  ISETP.NE.AND P2, PT, R5, 0x3, PT ;  /* 0x000000030500780c */ /* 0x000fe40003f45270 */
[----:B0-----:R-:W-:Y:S01]  /*154c0*/  @!P0 LEA R8, P1, R6, R2, 0x2 ;  /* 0x0000000206088211 */ /* 0x001fe200078210ff */
[----:B------:R-:W-:-:S03]  /*154d0*/  IMAD.MOV.U32 R2, RZ, RZ, RZ ;  /* 0x000000ffff027224 */ /* 0x000fc600078e00ff */
[----:B------:R-:W-:-:S05]  /*154e0*/  @!P0 LEA.HI.X R9, R6, R3, R0, 0x2, P1 ;  /* 0x0000000306098211 */ /* 0x000fca00008f1400 */
[----:B------:R0:W5:Y:S01]  /*154f0*/  @!P0 LDG.E R2, desc[UR42][R8.64] ;  /* 0x0000002a08028981 */ /* 0x000162000c1e1900 */
[----:B------:R-:W-:Y:S02]  /*15500*/  ISETP.GE.AND P0, PT, R11, UR4, PT ;  /* 0x000000040b007c0c */ /* 0x000fe4000bf06270 */
[----:B------:R-:W-:-:S04]  /*15510*/  @P2 LOP3.LUT R23, R23, 0x8, RZ, 0xfc, !PT ;  /* 0x0000000817172812 */ /* 0x000fc800078efcff */
        /* <DEDUP_REMOVED lines=9> */
[----:B0-----:R-:W-:Y:S06]  /*155b0*/  BRA.DIV UR5, `(.L_x_10589) ;  /* 0x0000004a05847947 */ /* 0x001fec000b800000 */
.L_x_10702:
[----:B------:R-:W-:-:S05]  /*155c0*/  SHF.R.S32.HI R9, RZ, 0x1f, R18 ;  /* 0x0000001fff097819 */ /* 0x000fca0000011412 */
[----:B------:R0:W-:Y:S01]  /*155d0*/  STL [R1+0xc], R9 ;  /* 0x00000c0901007387 */ /* 0x0001e20000100800 */
[----:B------:R-:W-:Y:S05]  /*155e0*/  @!P2 BRA `(.L_x_10590) ;  /* 0x000000000004a947 */ /* 0x000fea0003800000 */
[----:B------:R-:W-:Y:S01]  /*155f0*/  BPT.TRAP 0x1 ;  /* 0x000000040000795c */ /* 0x000fe20000300000 */
.L_x_10590:
[----:B------:R-:W2:Y:S01]  /*15600*/  LDL R5, [R1] ;  /* 0x0000000001057983 */ /* 0x000ea20000100800 */
        /* <DEDUP_REMOVED lines=22> */
[----:B--2---:R-:W-:-:S04]  /*15770*/  SHF.L.U32 R5, R5, 0x1f, RZ ;  /* 0x0000001f05057819 */ /* 0x004fc800000006ff */
[----:B------:R-:W1:Y:S02]  /*15780*/  SYNCS.PHASECHK.TRANS64.TRYWAIT P0, [R0+URZ+0x2d840], R5 ;  /* 0x02d84005000075a7 */ /* 0x000e64000800017f */
[----:B-1----:R-:W-:Y:S05]  /*15790*/  @!P0 BRA `(.L_x_10592) ;  /* 0x0000004800408947 */ /* 0x002fea0003800000 */
.L_x_10703:
[----:B------:R-:W-:Y:S05]  /*157a0*/  BSYNC B0 ;  /* 0x0000000000007941 */ /* 0x000fea0003800000 */
.L_x_10591:
[----:B------:R-:W2:Y:S01]  /*157b0*/  LDL R7, [R1+0xc] ;  /* 0x00000c0001077983 */ /* 0x000ea20000100800 */
[----:B------:R-:W-:-:S03]  /*157c0*/  ULDC.64 UR4, c[0x0][0x300] ;  /* 0x0000c00000047ab9 */ /* 0x000fc60000000a00 */
[----:B0-----:R-:W3:Y:S04]  /*157d0*/  LDL R9, [R1+0x14] ;  /* 0x0000140001097983 */ /* 0x001ee80000100800 */
[----:B------:R-:W4:Y:S01]  /*157e0*/  LDL R12, [R1+0x24] ;  /* 0x00002400010c7983 */ /* 0x000f220000100800 */
[----:B------:R-:W0:Y:S01]  /*157f0*/  S2R R6, SR_TID.X ;  /* 0x0000000000067919 */ /* 0x000e220000002100 */
[----:B------:R-:W-:-:S04]  /*15800*/  IMAD R3, R3, UR4, RZ ;  /* 0x0000000403037c24 */ /* 0x000fc8000f8e02ff */
[C---:B------:R-:W-:Y:S02]  /*15810*/  IMAD R3, R4.reuse, UR5, R3 ;  /* 0x0000000504037c24 */ /* 0x040fe4000f8e0203 */
[----:B-1----:R-:W-:Y:S01]  /*15820*/  IMAD.WIDE.U32 R4, R4, UR4, RZ ;  /* 0x0000000404047c25 */ /* 0x002fe2000f8e00ff */
[----:B------:R-:W-:-:S03]  /*15830*/  ULDC.64 UR4, c[0x0][0x310] ;  /* 0x0000c40000047ab9 */ /* 0x000fc60000000a00 */
[----:B------:R-:W-:Y:S02]  /*15840*/  IMAD.IADD R5, R5, 0x1, R3 ;  /* 0x0000000105057824 */ /* 0x000fe400078e0203 */
[----:B------:R-:W-:Y:S01]  /*15850*/  IMAD R8, R8, UR4, RZ ;  /* 0x0000000408087c24 */ /* 0x000fe2000f8e02ff */
[----:B0-----:R-:W-:-:S04]  /*15860*/  LOP3.LUT R6, R6, 0x7f, RZ, 0xc0, !PT ;  /* 0x0000007f06067812 */ /* 0x001fc800078ec0ff */
[----:B------:R-:W-:Y:S02]  /*15870*/  SHF.R.U32.HI R11, RZ, 0x2, R6 ;  /* 0x00000002ff0b7819 */ /* 0x000fe40000011606 */
[----:B------:R-:W0:Y:S01]  /*15880*/  S2R R6, SR_TID.X ;  /* 0x0000000000067919 */ /* 0x000e220000002100 */
[----:B------:R-:W-:-:S04]  /*15890*/  IMAD.WIDE.U32 R4, R2, UR4, R4 ;  /* 0x0000000402047c25 */ /* 0x000fc8000f8e0004 */
[----:B------:R-:W-:Y:S01]  /*158a0*/  IMAD R2, R2, UR5, R8 ;  /* 0x0000000502027c24 */ /* 0x000fe2000f8e0208 */
[----:B------:R-:W-:-:S03]  /*158b0*/  ULDC.64 UR4, c[0x0][0x308] ;  /* 0x0000c20000047ab9 */ /* 0x000fc60000000a00 */
[----:B------:R-:W-:Y:S02]  /*158c0*/  IMAD.IADD R3, R5, 0x1, R2 ;  /* 0x0000000105037824 */ /* 0x000fe400078e0202 */
[----:B------:R-:W-:Y:S01]  /*158d0*/  IMAD.MOV.U32 R2, RZ, RZ, R4 ;  /* 0x000000ffff027224 */ /* 0x000fe200078e0004 */
[C---:B------:R-:W-:Y:S02]  /*158e0*/  LOP3.LUT P4, RZ, R23.reuse, 0x4, RZ, 0xc0, !PT ;  /* 0x0000000417ff7812 */ /* 0x040fe4000788c0ff */
[C---:B------:R-:W-:Y:S02]  /*158f0*/  LOP3.LUT P3, RZ, R23.reuse, 0x2, RZ, 0xc0, !PT ;  /* 0x0000000217ff7812 */ /* 0x040fe4000786c0ff */
[----:B------:R-:W-:Y:S01]  /*15900*/  LOP3.LUT P2, RZ, R23, 0x1, RZ, 0xc0, !PT ;  /* 0x0000000117ff7812 */ /* 0x000fe2000784c0ff */
[----:B--2---:R-:W-:-:S04]  /*15910*/  IMAD R4, R7, UR4, RZ ;  /* 0x0000000407047c24 */ /* 0x004fc8000f8e02ff */
[C---:B------:R-:W-:Y:S02]  /*15920*/  IMAD R7, R18.reuse, UR5, R4 ;  /* 0x0000000512077c24 */ /* 0x040fe4000f8e0204 */
[----:B------:R-:W-:Y:S01]  /*15930*/  IMAD.WIDE.U32 R4, R18, UR4, R2 ;  /* 0x0000000412047c25 */ /* 0x000fe2000f8e0002 */
[----:B------:R-:W-:-:S03]  /*15940*/  ULDC.64 UR4, c[0x0][0x2e8] ;  /* 0x0000ba0000047ab9 */ /* 0x000fc60000000a00 */
[----:B------:R-:W-:Y:S01]  /*15950*/  IMAD.IADD R7, R5, 0x1, R7 ;  /* 0x0000000105077824 */ /* 0x000fe200078e0207 */
[----:B------:R-:W-:Y:S01]  /*15960*/  LEA R2, P0, R4, UR4, 0x1 ;  /* 0x0000000404027c11 */ /* 0x000fe2000f8008ff */
[----:B---3--:R-:W-:Y:S01]  /*15970*/  IMAD R8, R26, 0x3000, R9 ;  /* 0x000030001a087824 */ /* 0x008fe200078e0209 */
[----:B------:R-:W-:Y:S01]  /*15980*/  UMOV UR4, 0xffffffff ;  /* 0xffffffff00047882 */ /* 0x000fe20000000000 */
[----:B0-----:R-:W-:Y:S01]  /*15990*/  IMAD.SHL.U32 R9, R6, 0x8, RZ ;  /* 0x0000000806097824 */ /* 0x001fe200078e00ff */
[----:B----4-:R-:W-:Y:S02]  /*159a0*/  IADD3 R3, -R11, R12, -R10 ;  /* 0x0000000c0b037210 */ /* 0x010fe40007ffe90a */
[----:B------:R-:W-:Y:S02]  /*159b0*/  LEA.HI.X R7, R4, UR5, R7, 0x1, P0 ;  /* 0x0000000504077c11 */ /* 0x000fe400080f0c07 */
[----:B------:R-:W-:Y:S02]  /*159c0*/  ISETP.GE.AND P0, PT, R3, 0x1, PT ;  /* 0x000000010300780c */ /* 0x000fe40003f06270 */
[----:B------:R-:W-:Y:S01]  /*159d0*/  LOP3.LUT R9, R9, 0x18, RZ, 0xc0, !PT ;  /* 0x0000001809097812 */ /* 0x000fe200078ec0ff */
[----:B------:R-:W-:Y:S10]  /*159e0*/  BRA.DIV UR4, `(.L_x_10593) ;  /* 0x0000004604c07947 */ /* 0x000ff4000b800000 */
[----:B------:R-:W0:Y:S04]  /*159f0*/  SHFL.IDX PT, R4, R2, RZ, 0x1c1f ;  /* 0x001c1fff02047589 */ /* 0x000e2800000e0000 */
[----:B------:R-:W1:Y:S01]  /*15a00*/  SHFL.IDX PT, R6, R7, RZ, 0x1c1f ;  /* 0x001c1fff07067589 */ /* 0x000e6200000e0000 */
[----:B0-----:R-:W-:-:S05]  /*15a10*/  @P0 LEA R5, P1, R9, R4, 0x1 ;  /* 0x0000000409050211 */ /* 0x001fca00078208ff */
[----:B-1----:R-:W-:Y:S01]  /*15a20*/  @P0 IMAD.X R4, RZ, RZ, R6, P1 ;  /* 0x000000ffff040224 */ /* 0x002fe200008e0606 */
[----:B------:R-:W-:Y:S01]  /*15a30*/  ISETP.GE.AND P1, PT, R3, 0x21, PT ;  /* 0x000000210300780c */ /* 0x000fe20003f26270 */
[----:B------:R-:W-:-:S03]  /*15a40*/  @P0 IMAD R6, R8, 0x2, R22 ;  /* 0x0000000208060824 */ /* 0x000fc600078e0216 */
[----:B------:R-:W-:-:S04]  /*15a50*/  @P0 LOP3.LUT R5, R5, R4, RZ, 0x3c, !PT ;  /* 0x0000000405050212 */ /* 0x000fc800078e3cff */
[----:B------:R-:W-:-:S04]  /*15a60*/  @P0 LOP3.LUT R4, R5, R4, RZ, 0x3c, !PT ;  /* 0x0000000405040212 */ /* 0x000fc800078e3cff */
[----:B------:R-:W-:-:S05]  /*15a70*/  @P0 LOP3.LUT R5, R5, R4, RZ, 0x3c, !PT ;  /* 0x0000000405050212 */ /* 0x000fca00078e3cff */
[----:B------:R-:W-:Y:S01]  /*15a80*/  @!PT LDS RZ, [RZ] ;  /* 0x00000000fffff984 */ /* 0x000fe20000000800 */
[----:B------:R-:W-:Y:S04]  /*15a90*/  @P0 LDGSTS.E.BYPASS.LTC128B.128 [R6+0x15400], desc[UR42][R4.64], !P4 ;  /* 0x1540000004060fae */ /* 0x000fe8000e101d6a */
[----:B------:R-:W-:Y:S04]  /*15aa0*/  @P0 LDGSTS.E.BYPASS.LTC128B.128 [R6+0x17400], desc[UR42][R4.64+0x40], !P3 ;  /* 0x1740004004060fae */ /* 0x000fe8000d901d6a */
[----:B------:R0:W-:Y:S04]  /*15ab0*/  @P0 LDGSTS.E.BYPASS.LTC128B.128 [R6+0x19400], desc[UR42][R4.64+0x80], !P2 ;  /* 0x1940008004060fae */ /* 0x0001e8000d101d6a */
[----:B0-----:R-:W0:Y:S04]  /*15ac0*/  SHFL.IDX PT, R4, R2, 0x1, 0x1c1f ;  /* 0x003c1f0002047f89 */ /* 0x001e2800000e0000 */
[----:B------:R-:W1:Y:S01]  /*15ad0*/  SHFL.IDX PT, R6, R7, 0x1, 0x1c1f ;  /* 0x003c1f0007067f89 */ /* 0x000e6200000e0000 */
[----:B0-----:R-:W-:-:S05]  /*15ae0*/  @P1 LEA R5, P0, R9, R4, 0x1 ;  /* 0x0000000409051211 */ /* 0x001fca00078008ff */
[----:B-1----:R-:W-:Y:S02]  /*15af0*/  @P1 IMAD.X R4, RZ, RZ, R6, P0 ;  /* 0x000000ffff041224 */ /* 0x002fe400000e0606 */
[----:B------:R-:W-:-:S03]  /*15b00*/  @P1 IMAD R6, R8, 0x2, R22 ;  /* 0x0000000208061824 */ /* 0x000fc600078e0216 */
[----:B------:R-:W-:-:S04]  /*15b10*/  @P1 LOP3.LUT R5, R5, R4, RZ, 0x3c, !PT ;  /* 0x0000000405051212 */ /* 0x000fc800078e3cff */
[----:B------:R-:W-:-:S04]  /*15b20*/  @P1 LOP3.LUT R4, R5, R4, RZ, 0x3c, !PT ;  /* 0x0000000405041212 */ /* 0x000fc800078e3cff */
[----:B------:R-:W-:-:S05]  /*15b30*/  @P1 LOP3.LUT R5, R5, R4, RZ, 0x3c, !PT ;  /* 0x0000000405051212 */ /* 0x000fca00078e3cff */
[----:B------:R-:W-:Y:S04]  /*15b40*/  @P1 LDGSTS.E.BYPASS.LTC128B.128 [R6+0x15c00], desc[UR42][R4.64], !P4 ;  /* 0x15c0000004061fae */ /* 0x000fe8000e101d6a */
[----:B------:R-:W-:Y:S04]  /*15b50*/  @P1 LDGSTS.E.BYPASS.LTC128B.128 [R6+0x17c00], desc[UR42][R4.64+0x40], !P3 ;  /* 0x17c0004004061fae */ /* 0x000fe8000d901d6a */
[----:B------:R0:W-:Y:S01]  /*15b60*/  @P1 LDGSTS.E.BYPASS.LTC128B.128 [R6+0x19c00], desc[UR42][R4.64+0x80], !P2 ;  /* 0x19c0008004061fae */ /* 0x0001e2000d101d6a */
[----:B------:R-:W-:-:S03]  /*15b70*/  ISETP.GE.AND P1, PT, R3, 0x41, PT ;  /* 0x000000410300780c */ /* 0x000fc60003f26270 */
[----:B0-----:R-:W0:Y:S04]  /*15b80*/  SHFL.IDX PT, R4, R2, 0x2, 0x1c1f ;  /* 0x005c1f0002047f89 */ /* 0x001e2800000e0000 */
[----:B------:R-:W1:Y:S04]  /*15b90*/  SHFL.IDX PT, R6, R7, 0x2, 0x1c1f ;  /* 0x005c1f0007067f89 */ /* 0x000e6800000e0000 */
[----:B------:R-:W2:Y:S04]  /*15ba0*/  SHFL.IDX PT, R7, R7, 0x3, 0x1c1f ;  /* 0x007c1f0007077f89 */ /* 0x000ea800000e0000 */
[----:B------:R-:W3:Y:S01]  /*15bb0*/  SHFL.IDX PT, R2, R2, 0x3, 0x1c1f ;  /* 0x007c1f0002027f89 */ /* 0x000ee200000e0000 */
[----:B0-----:R-:W-:-:S05]  /*15bc0*/  @P1 LEA R5, P0, R9, R4, 0x1 ;  /* 0x0000000409051211 */ /* 0x001fca00078008ff */
[----:B-1----:R-:W-:Y:S02]  /*15bd0*/  @P1 IMAD.X R4, RZ, RZ, R6, P0 ;  /* 0x000000ffff041224 */ /* 0x002fe400000e0606 */
[----:B------:R-:W-:-:S03]  /*15be0*/  @P1 IMAD R6, R8, 0x2, R22 ;  /* 0x0000000208061824 */ /* 0x000fc600078e0216 */
[----:B------:R-:W-:-:S04]  /*15bf0*/  @P1 LOP3.LUT R5, R5, R4, RZ, 0x3c, !PT ;  /* 0x0000000405051212 */ /* 0x000fc800078e3cff */
[----:B------:R-:W-:-:S04]  /*15c00*/  @P1 LOP3.LUT R4, R5, R4, RZ, 0x3c, !PT ;  /* 0x0000000405041212 */ /* 0x000fc800078e3cff */
[----:B------:R-:W-:-:S05]  /*15c10*/  @P1 LOP3.LUT R5, R5, R4, RZ, 0x3c, !PT ;  /* 0x0000000405051212 */ /* 0x000fca00078e3cff */
[----:B------:R0:W-:Y:S04]  /*15c20*/  @P1 LDGSTS.E.BYPASS.LTC128B.128 [R6+0x16400], desc[UR42][R4.64], !P4 ;  /* 0x1640000004061fae */ /* 0x0001e8000e101d6a */
[----:B------:R0:W-:Y:S04]  /*15c30*/  @P1 LDGSTS.E.BYPASS.LTC128B.128 [R6+0x18400], desc[UR42][R4.64+0x40], !P3 ;  /* 0x1840004004061fae */ /* 0x0001e8000d901d6a */
[----:B--23--:R0:W-:Y:S02]  /*15c40*/  @P1 LDGSTS.E.BYPASS.LTC128B.128 [R6+0x1a400], desc[UR42][R4.64+0x80], !P2 ;  /* 0x1a40008004061fae */ /* 0x00c1e4000d101d6a */
.L_x_10713:
[----:B------:R-:W-:-:S13]  /*15c50*/  ISETP.GE.AND P0, PT, R3, 0x61, PT ;  /* 0x000000610300780c */ /* 0x000fda0003f06270 */
[----:B------:R-:W-:Y:S01]  /*15c60*/  @P0 LEA R2, P1, R9, R2, 0x1 ;  /* 0x0000000209020211 */ /* 0x000fe200078208ff */
        /* <DEDUP_REMOVED lines=10> */
.L_x_10594:
[----:B------:R-:W-:Y:S02]  /*15d10*/  PLOP3.LUT P1, PT, P1, P0, PT, 0xa2, 0x0 ;  /* 0x000000000000781c */ /* 0x000fe40000f21472 */
[----:B------:R-:W-:-:S08]  /*15d20*/  @P0 R2UR P1, UR4, R0 ;  /* 0x00000000000402ca */ /* 0x000fd00000020000 */
[----:B------:R-:W-:-:S05]  /*15d30*/  @P0 PLOP3.LUT P0, PT, P1, PT, PT, 0x80, 0x0 ;  /* 0x000000000000081c */ /* 0x000fca0000f0f070 */
[----:B------:R-:W-:Y:S01]  /*15d40*/  @!P1 SYNCS.ARRIVE.TRANS64.RED.A0T1 RZ, [UR4+0x2d830], RZ ;  /* 0x02d830ffffff99a7 */ /* 0x000fe20008200404 */
[----:B------:R-:W-:Y:S07]  /*15d50*/  @!P1 ARRIVES.LDGSTSBAR.64.TRANSCNT [UR4+0x2d830] ;  /* 0x02d83000ff0099b0 */ /* 0x000fee0008000a84 */
[----:B------:R-:W-:Y:S05]  /*15d60*/  @P0 BRA.U.ANY `(.L_x_10594) ;  /* 0xfffffffd00e80947 */ /* 0x000fea000393ffff */
[----:B------:R-:W-:Y:S01]  /*15d70*/  NOP ;  /* 0x0000000000007918 */ /* 0x000fe20000000000 */
[----:B--2---:R-:W-:-:S05]  /*15d80*/  IMAD.U32 R2, RZ, RZ, UR38 ;  /* 0x00000026ff027e24 */ /* 0x004fca000f8e00ff */
[----:B------:R-:W-:-:S13]  /*15d90*/  ISETP.NE.AND P2, PT, R2, 0x3, PT ;  /* 0x000000030200780c */ /* 0x000fda0003f45270 */
[----:B------:R-:W-:Y:S05]  /*15da0*/  @!P2 BRA `(.L_x_10595) ;  /* 0x000000000004a947 */ /* 0x000fea0003800000 */
[----:B------:R-:W-:Y:S01]  /*15db0*/  BPT.TRAP 0x1 ;  /* 0x000000040000795c */ /* 0x000fe20000300000 */
.L_x_10595:
[----:B01----:R0:W5:Y:S01]  /*15dc0*/  LDL.LU R4, [R1+0x8] ;  /* 0x0000080001047983 */ /* 0x0031620000300800 */
[----:B------:R0:W-:Y:S03]  /*15dd0*/  SYNCS.ARRIVE.TRANS64.A1T0 RZ, [R0+URZ+0x2d830], RZ ;  /* 0x02d830ff00ff79a7 */ /* 0x0001e6000810003f */
[----:B------:R0:W5:Y:S02]  /*15de0*/  LDL.LU R3, [R1+0x34] ;  /* 0x0000340001037983 */ /* 0x0001640000300800 */
[----:B------:R-:W-:Y:S05]  /*15df0*/  WARPSYNC.ALL ;  /* 0x0000000000007948 */ /* 0x000fea0003800000 */
[----:B------:R-:W-:Y:S01]  /*15e00*/  ULDC.64 UR4, c[0x0][0x298] ;  /* 0x0000a60000047ab9 */ /* 0x000fe20000000a00 */
[----:B------:R-:W-:Y:S01]  /*15e10*/  ULDC.64 UR6, c[0x0][0xa00] ;  /* 0x0002800000067ab9 */ /* 0x000fe20000000a00 */
[----:B0-----:R-:W-:Y:S01]  /*15e20*/  VIADD R0, R22, 0xc400 ;  /* 0x0000c40016007836 */ /* 0x001fe20000000000 */
[----:B------:R-:W-:Y:S01]  /*15e30*/  BAR.SYNC.DEFER_BLOCKING 0x8, 0x200 ;  /* 0x0208000000007b1d */ /* 0x000fe20000010000 */
[----:B------:R-:W-:-:S03]  /*15e40*/  ISETP.NE.U32.AND P0, PT, RZ, UR6, PT ;  /* 0x00000006ff007c0c */ /* 0x000fc6000bf05070 */
[----:B------:R-:W-:Y:S02]  /*15e50*/  LOP3.LUT P1, RZ, R0, 0x1bf, RZ, 0xc0, !PT ;  /* 0x000001bf00ff7812 */ /* 0x000fe4000782c0ff */
[----:B------:R-:W-:Y:S01]  /*15e60*/  ISETP.NE.AND.EX P0, PT, RZ, UR7, PT, P0 ;  /* 0x00000007ff007c0c */ /* 0x000fe2000bf05300 */
[----:B------:R-:W-:Y:S03]  /*15e70*/  BSSY B6, `(.L_x_10596) ;  /* 0x000001c000067945 */ /* 0x000fe60003800000 */
[----:B------:R-:W-:Y:S02]  /*15e80*/  SEL R29, R29, RZ, !P0 ;  /* 0x000000ff1d1d7207 */ /* 0x000fe40004000000 */
[----:B-----5:R-:W-:-:S05]  /*15e90*/  SHF.R.S32.HI R2, RZ, 0x1f, R4 ;  /* 0x0000001fff027819 */ /* 0x020fca0000011404 */
[----:B------:R-:W-:-:S04]  /*15ea0*/  IMAD R2, R2, UR4, RZ ;  /* 0x0000000402027c24 */ /* 0x000fc8000f8e02ff */
[C---:B------:R-:W-:Y:S01]  /*15eb0*/  IMAD R0, R4.reuse, UR5, R2 ;  /* 0x0000000504007c24 */ /* 0x040fe2000f8e0202 */
[----:B------:R-:W-:Y:S01]  /*15ec0*/  SEL R2, R3, RZ, !P0 ;  /* 0x000000ff03027207 */ /* 0x000fe20004000000 */
        /* <DEDUP_REMOVED lines=22> */
.L_x_10597:
[----:B------:R-:W-:Y:S05]  /*16030*/  BSYNC B6 ;  /* 0x0000000000067941 */ /* 0x000fea0003800000 */
.L_x_10596:
[----:B0-----:R-:W2:Y:S01]  /*16040*/  LDL.LU R0, [R1+0x34] ;  /* 0x0000340001007983 */ /* 0x001ea20000300800 */
[----:B------:R-:W-:Y:S01]  /*16050*/  ULDC.64 UR4, c[0x0][0x2d8] ;  /* 0x0000b60000047ab9 */ /* 0x000fe20000000a00 */
[----:B------:R-:W0:Y:S01]  /*16060*/  LDC R9, c[0x0][0x448] ;  /* 0x00011200ff097b82 */ /* 0x000e220000000800 */
[----:B------:R-:W-:Y:S01]  /*16070*/  ULDC.64 UR6, c[0x0][0x2c8] ;  /* 0x0000b20000067ab9 */ /* 0x000fe20000000a00 */
[----:B------:R-:W3:Y:S01]  /*16080*/  LDL.LU R21, [R1+0x8] ;  /* 0x0000080001157983 */ /* 0x000ee20000300800 */
[----:B------:R-:W-:-:S03]  /*16090*/  ULDC.64 UR8, c[0x0][0x280] ;  /* 0x0000a00000087ab9 */ /* 0x000fc60000000a00 */
[----:B------:R-:W3:Y:S04]  /*160a0*/  LDL.LU.64 R2, [R1+0x38] ;  /* 0x0000380001027983 */ /* 0x000ee80000300a00 */
[----:B------:R-:W4:Y:S01]  /*160b0*/  LDL R20, [R1+0xc] ;  /* 0x00000c0001147983 */ /* 0x000f220000100800 */
[----:B0-----:R-:W-:-:S13]  /*160c0*/  ISETP.NE.AND P0, PT, R9, 0x1, PT ;  /* 0x000000010900780c */ /* 0x001fda0003f05270 */
[----:B------:R-:W0:Y:S08]  /*160d0*/  @P0 LDC R5, c[0x0][0x44c] ;  /* 0x00011300ff050b82 */ /* 0x000e300000000800 */
[----:B------:R-:W1:Y:S08]  /*160e0*/  @P0 LDC R6, c[0x0][0x450] ;  /* 0x00011400ff060b82 */ /* 0x000e700000000800 */
[----:B------:R-:W1:Y:S01]  /*160f0*/  @P0 LDC R8, c[0x0][0x450] ;  /* 0x00011400ff080b82 */ /* 0x000e620000000800 */
[----:B--2---:R-:W-:-:S02]  /*16100*/  IMAD.MOV.U32 R4, RZ, RZ, R0 ;  /* 0x000000ffff047224 */ /* 0x004fc400078e0000 */
[----:B---3--:R-:W-:Y:S02]  /*16110*/  IMAD.MOV.U32 R3, RZ, RZ, R21 ;  /* 0x000000ffff037224 */ /* 0x008fe400078e0015 */
[----:B------:R-:W2:Y:S01]  /*16120*/  S2R R21, SR_TID.X ;  /* 0x0000000000157919 */ /* 0x000ea20000002100 */
[----:B----4-:R-:W-:Y:S02]  /*16130*/  IMAD R0, R20, UR4, RZ ;  /* 0x0000000414007c24 */ /* 0x010fe4000f8e02ff */
[----:B------:R-:W3:Y:S01]  /*16140*/  S2R R20, SR_TID.X ;  /* 0x0000000000147919 */ /* 0x000ee20000002100 */
        /* <DEDUP_REMOVED lines=9> */
[----:B--2---:R-:W-:Y:S01]  /*161e0*/  IMAD.SHL.U32 R21, R21, 0x20, RZ ;  /* 0x0000002015157824 */ /* 0x004fe200078e00ff */
[----:B---3--:R-:W-:-:S04]  /*161f0*/  LOP3.LUT R20, R20, 0x7f, RZ, 0xc0, !PT ;  /* 0x0000007f14147812 */ /* 0x008fc800078ec0ff */
[----:B------:R-:W-:Y:S02]  /*16200*/  LOP3.LUT R21, R21, 0x60, RZ, 0xc0, !PT ;  /* 0x0000006015157812 */ /* 0x000fe400078ec0ff */
[----:B------:R-:W-:-:S04]  /*16210*/  SHF.R.U32.HI R20, RZ, 0x2, R20 ;  /* 0x00000002ff147819 */ /* 0x000fc80000011614 */
[----:B------:R-:W-:Y:S02]  /*16220*/  LOP3.LUT R20, R20, R21, RZ, 0xfc, !PT ;  /* 0x0000001514147212 */ /* 0x000fe400078efcff */
[----:B------:R2:W5:Y:S03]  /*16230*/  LDL R21, [R1+0x40] ;  /* 0x0000400001157983 */ /* 0x0005660000100800 */
[----:B------:R-:W-:-:S04]  /*16240*/  IMAD R0, R17, 0xc0, R20 ;  /* 0x000000c011007824 */ /* 0x000fc800078e0214 */
[----:B0-----:R-:W-:-:S04]  /*16250*/  @P0 IMAD.HI.U32 R5, R0, R5, RZ ;  /* 0x0000000500050227 */ /* 0x001fc800078e00ff */
[----:B------:R-:W-:Y:S01]  /*16260*/  IMAD.MOV.U32 R4, RZ, RZ, R0 ;  /* 0x000000ffff047224 */ /* 0x000fe200078e0000 */
[----:B-1----:R-:W-:-:S04]  /*16270*/  @P0 SHF.R.U32.HI R4, RZ, R6, R5 ;  /* 0x00000006ff040219 */ /* 0x002fc80000011605 */
[--C-:B------:R-:W-:Y:S01]  /*16280*/  SHF.R.S32.HI R5, RZ, 0x1f, R4.reuse ;  /* 0x0000001fff057819 */ /* 0x100fe20000011404 */
[----:B------:R-:W-:-:S04]  /*16290*/  IMAD.MOV R7, RZ, RZ, -R4 ;  /* 0x000000ffff077224 */ /* 0x000fc800078e0a04 */
[----:B------:R-:W-:-:S04]  /*162a0*/  IMAD R5, R5, UR4, RZ ;  /* 0x0000000405057c24 */ /* 0x000fc8000f8e02ff */
[C---:B------:R-:W-:Y:S02]  /*162b0*/  IMAD R6, R4.reuse, UR5, R5 ;  /* 0x0000000504067c24 */ /* 0x040fe4000f8e0205 */
[----:B------:R-:W-:-:S04]  /*162c0*/  IMAD.WIDE.U32 R4, R4, UR4, R2 ;  /* 0x0000000404047c25 */ /* 0x000fc8000f8e0002 */
[----:B------:R-:W-:Y:S02]  /*162d0*/  IMAD.IADD R5, R5, 0x1, R6 ;  /* 0x0000000105057824 */ /* 0x000fe400078e0206 */
[----:B------:R-:W-:-:S05]  /*162e0*/  IMAD R6, R9, R7, R0 ;  /* 0x0000000709067224 */ /* 0x000fca00078e0200 */
[----:B------:R-:W-:Y:S01]  /*162f0*/  SHF.R.S32.HI R7, RZ, 0x1f, R6 ;  /* 0x0000001fff077819 */ /* 0x000fe20000011406 */
[----:B------:R-:W-:-:S04]  /*16300*/  IMAD.WIDE.U32 R4, R6, UR6, R4 ;  /* 0x0000000606047c25 */ /* 0x000fc8000f8e0004 */
[----:B------:R-:W-:-:S04]  /*16310*/  IMAD R7, R7, UR6, RZ ;  /* 0x0000000607077c24 */ /* 0x000fc8000f8e02ff */
[----:B------:R-:W-:Y:S02]  /*16320*/  IMAD R6, R6, UR7, R7 ;  /* 0x0000000706067c24 */ /* 0x000fe4000f8e0207 */
[----:B------:R-:W0:Y:S01]  /*16330*/  @P0 LDC R7, c[0x0][0x44c] ;  /* 0x00011300ff070b82 */ /* 0x000e220000000800 */
[----:B------:R-:W-:Y:S01]  /*16340*/  VIADD R0, R0, 0x80 ;  /* 0x0000008000007836 */ /* 0x000fe20000000000 */
[----:B------:R-:W1:Y:S01]  /*16350*/  S2R R13, SR_TID.X ;  /* 0x00000000000d7919 */ /* 0x000e620000002100 */
[----:B------:R-:W-:Y:S01]  /*16360*/  IMAD.IADD R6, R5, 0x1, R6 ;  /* 0x0000000105067824 */ /* 0x000fe200078e0206 */
[----:B------:R-:W-:-:S04]  /*16370*/  LEA R5, P1, R4, UR8, 0x1 ;  /* 0x0000000804057c11 */ /* 0x000fc8000f8208ff */
[----:B------:R-:W-:Y:S01]  /*16380*/  LEA.HI.X R4, R4, UR9, R6, 0x1, P1 ;  /* 0x0000000904047c11 */ /* 0x000fe200088f0c06 */
[----:B------:R-:W-:Y:S02]  /*16390*/  IMAD.MOV.U32 R6, RZ, RZ, R0 ;  /* 0x000000ffff067224 */ /* 0x000fe400078e0000 */
[----:B0-----:R-:W-:-:S05]  /*163a0*/  @P0 IMAD.HI.U32 R7, R0, R7, RZ ;  /* 0x0000000700070227 */ /* 0x001fca00078e00ff */
[----:B------:R-:W-:-:S05]  /*163b0*/  @P0 SHF.R.U32.HI R6, RZ, R8, R7 ;  /* 0x00000008ff060219 */ /* 0x000fca0000011607 */
[----:B------:R-:W-:-:S04]  /*163c0*/  IMAD.MOV R7, RZ, RZ, -R6 ;  /* 0x000000ffff077224 */ /* 0x000fc800078e0a06 */
[----:B------:R-:W-:Y:S01]  /*163d0*/  IMAD R0, R9, R7, R0 ;  /* 0x0000000709007224 */ /* 0x000fe200078e0200 */
[----:B------:R-:W-:Y:S01]  /*163e0*/  SHF.R.S32.HI R7, RZ, 0x1f, R6 ;  /* 0x0000001fff077819 */ /* 0x000fe20000011406 */
[----:B------:R-:W-:-:S04]  /*163f0*/  IMAD.WIDE.U32 R2, R6, UR4, R2 ;  /* 0x0000000406027c25 */ /* 0x000fc8000f8e0002 */
[----:B------:R-:W-:Y:S01]  /*16400*/  IMAD R7, R7, UR4, RZ ;  /* 0x0000000407077c24 */ /* 0x000fe2000f8e02ff */
[----:B------:R-:W-:-:S03]  /*16410*/  ULDC UR4, c[0x0][0x2b8] ;  /* 0x0000ae0000047ab9 */ /* 0x000fc60000000800 */
[----:B------:R-:W-:Y:S01]  /*16420*/  IMAD R7, R6, UR5, R7 ;  /* 0x0000000506077c24 */ /* 0x000fe2000f8e0207 */
[----:B------:R-:W-:Y:S01]  /*16430*/  SHF.R.S32.HI R6, RZ, 0x1f, R0 ;  /* 0x0000001fff067819 */ /* 0x000fe20000011400 */
[----:B-1----:R-:W-:Y:S02]  /*16440*/  IMAD.SHL.U32 R11, R13, 0x8, RZ ;  /* 0x000000080d0b7824 */ /* 0x002fe400078e00ff */
[----:B------:R-:W-:Y:S02]  /*16450*/  IMAD.IADD R3, R3, 0x1, R7 ;  /* 0x0000000103037824 */ /* 0x000fe400078e0207 */
[----:B------:R-:W-:Y:S01]  /*16460*/  IMAD R6, R6, UR6, RZ ;  /* 0x0000000606067c24 */ /* 0x000fe2000f8e02ff */
[----:B------:R-:W-:Y:S01]  /*16470*/  LOP3.LUT R11, R11, 0x18, RZ, 0xc0, !PT ;  /* 0x000000180b0b7812 */ /* 0x000fe200078ec0ff */
[----:B------:R-:W-:-:S04]  /*16480*/  IMAD.WIDE.U32 R2, R0, UR6, R2 ;  /* 0x0000000600027c25 */ /* 0x000fc8000f8e0002 */
[----:B------:R-:W-:Y:S02]  /*16490*/  IMAD R6, R0, UR7, R6 ;  /* 0x0000000700067c24 */ /* 0x000fe4000f8e0206 */
[----:B------:R-:W-:Y:S01]  /*164a0*/  IMAD.SHL.U32 R10, R13, 0x8, RZ ;  /* 0x000000080d0a7824 */ /* 0x000fe200078e00ff */
[----:B------:R-:W-:Y:S01]  /*164b0*/  LEA R7, P0, R2, UR8, 0x1 ;  /* 0x0000000802077c11 */ /* 0x000fe2000f8008ff */
[----:B------:R-:W-:Y:S01]  /*164c0*/  IMAD.IADD R6, R3, 0x1, R6 ;  /* 0x0000000103067824 */ /* 0x000fe200078e0206 */
[C---:B------:R-:W-:Y:S02]  /*164d0*/  LOP3.LUT R12, R11.reuse, 0x20, RZ, 0xfc, !PT ;  /* 0x000000200b0c7812 */ /* 0x040fe400078efcff */
[----:B------:R-:W-:Y:S02]  /*164e0*/  LOP3.LUT R10, R10, 0x18, RZ, 0xc0, !PT ;  /* 0x000000180a0a7812 */ /* 0x000fe400078ec0ff */
[----:B------:R-:W-:Y:S01]  /*164f0*/  LOP3.LUT R11, R11, 0x40, RZ, 0xfc, !PT ;  /* 0x000000400b0b7812 */ /* 0x000fe200078efcff */
[----:B------:R-:W-:Y:S01]  /*16500*/  UMOV UR5, 0xffffffff ;  /* 0xffffffff00057882 */ /* 0x000fe20000000000 */
[----:B------:R-:W-:-:S02]  /*16510*/  LEA.HI.X R6, R2, UR9, R6, 0x1, P0 ;  /* 0x0000000902067c11 */ /* 0x000fc400080f0c06 */
[----:B------:R-:W-:Y:S02]  /*16520*/  LOP3.LUT R20, R13, 0x7f, RZ, 0xc0, !PT ;  /* 0x0000007f0d147812 */ /* 0x000fe400078ec0ff */
[----:B------:R-:W-:Y:S02]  /*16530*/  ISETP.GE.AND P0, PT, R10, UR4, PT ;  /* 0x000000040a007c0c */ /* 0x000fe4000bf06270 */
[----:B------:R-:W-:Y:S02]  /*16540*/  ISETP.GE.AND P1, PT, R12, UR4, PT ;  /* 0x000000040c007c0c */ /* 0x000fe4000bf26270 */
[----:B------:R-:W-:Y:S02]  /*16550*/  ISETP.GE.AND P2, PT, R11, UR4, PT ;  /* 0x000000040b007c0c */ /* 0x000fe4000bf46270 */
[----:B------:R-:W-:Y:S01]  /*16560*/  SHF.R.U32.HI R20, RZ, 0x2, R20 ;  /* 0x00000002ff147819 */ /* 0x000fe20000011614 */
[----:B--2---:R-:W-:Y:S10]  /*16570*/  BRA.DIV UR5, `(.L_x_10598) ;  /* 0x0000004205447947 */ /* 0x004ff4000b800000 */
[----:B------:R-:W2:Y:S01]  /*16580*/  LDL R8, [R1+0x30] ;  /* 0x0000300001087983 */ /* 0x000ea20000100800 */
[----:B-----5:R-:W-:Y:S02]  /*16590*/  IMAD R0, R21, R9, RZ ;  /* 0x0000000915007224 */ /* 0x020fe400078e02ff */
[----:B------:R-:W-:Y:S01]  /*165a0*/  IMAD R17, R17, 0xc0, R20 ;  /* 0x000000c011117824 */ /* 0x000fe200078e0214 */
[----:B------:R-:W0:Y:S04]  /*165b0*/  SHFL.IDX PT, R3, R5, RZ, 0x1c1f ;  /* 0x001c1fff05037589 */ /* 0x000e2800000e0000 */
[----:B------:R-:W1:Y:S01]  /*165c0*/  SHFL.IDX PT, R2, R4, RZ, 0x1c1f ;  /* 0x001c1fff04027589 */ /* 0x000e6200000e0000 */
[----:B------:R-:W-:-:S13]  /*165d0*/  ISETP.GE.AND P3, PT, R17, R0, PT ;  /* 0x000000001100720c */ /* 0x000fda0003f66270 */
[----:B0-----:R-:W-:-:S05]  /*165e0*/  @!P3 LEA R3, P4, R10, R3, 0x1 ;  /* 0x000000030a03b211 */ /* 0x001fca00078808ff */
[----:B-1----:R-:W-:-:S05]  /*165f0*/  @!P3 IMAD.X R2, RZ, RZ, R2, P4 ;  /* 0x000000ffff02b224 */ /* 0x002fca00020e0602 */
[----:B------:R-:W-:-:S04]  /*16600*/  @!P3 LOP3.LUT R3, R3, R2, RZ, 0x3c, !PT ;  /* 0x000000020303b212 */ /* 0x000fc800078e3cff */
[----:B------:R-:W-:-:S04]  /*16610*/  @!P3 LOP3.LUT R2, R3, R2, RZ, 0x3c, !PT ;  /* 0x000000020302b212 */ /* 0x000fc800078e3cff */
[----:B------:R-:W-:-:S05]  /*16620*/  @!P3 LOP3.LUT R3, R3, R2, RZ, 0x3c, !PT ;  /* 0x000000020303b212 */ /* 0x000fca00078e3cff */
[----:B------:R-:W-:Y:S01]  /*16630*/  @!PT LDS RZ, [RZ] ;  /* 0x00000000fffff984 */ /* 0x000fe20000000800 */
[----:B--2---:R-:W-:Y:S04]  /*16640*/  @!P3 LDGSTS.E.BYPASS.LTC128B.128 [R8+0xc400], desc[UR42][R2.64], !P0 ;  /* 0x0c4000000208bfae */ /* 0x004fe8000c101d6a */
[----:B------:R-:W-:Y:S04]  /*16650*/  @!P3 LDGSTS.E.BYPASS.LTC128B.128 [R8+0xf400], desc[UR42][R2.64+0x40], !P1 ;  /* 0x0f4000400208bfae */ /* 0x000fe8000c901d6a */
[----:B------:R0:W-:Y:S02]  /*16660*/  @!P3 LDGSTS.E.BYPASS.LTC128B.128 [R8+0x12400], desc[UR42][R2.64+0x80], !P2 ;  /* 0x124000800208bfae */ /* 0x0001e4000d101d6a */
[----:B0-----:R-:W-:-:S02]  /*16670*/  VIADD R2, R17, 0x20 ;  /* 0x0000002011027836 */ /* 0x001fc40000000000 */
[----:B------:R-:W0:Y:S03]  /*16680*/  SHFL.IDX PT, R3, R5, 0x1, 0x1c1f ;  /* 0x003c1f0005037f89 */ /* 0x000e2600000e0000 */
[----:B------:R-:W-:Y:S02]  /*16690*/  ISETP.GE.AND P3, PT, R2, R0, PT ;  /* 0x000000000200720c */ /* 0x000fe40003f66270 */
[----:B------:R-:W1:Y:S11]  /*166a0*/  SHFL.IDX PT, R2, R4, 0x1, 0x1c1f ;  /* 0x003c1f0004027f89 */ /* 0x000e7600000e0000 */
[----:B0-----:R-:W-:-:S05]  /*166b0*/  @!P3 LEA R3, P4, R10, R3, 0x1 ;  /* 0x000000030a03b211 */ /* 0x001fca00078808ff */
[----:B-1----:R-:W-:-:S05]  /*166c0*/  @!P3 IMAD.X R2, RZ, RZ, R2, P4 ;  /* 0x000000ffff02b224 */ /* 0x002fca00020e0602 */
[----:B------:R-:W-:-:S04]  /*166d0*/  @!P3 LOP3.LUT R3, R3, R2, RZ, 0x3c, !PT ;  /* 0x000000020303b212 */ /* 0x000fc800078e3cff */
[----:B------:R-:W-:-:S04]  /*166e0*/  @!P3 LOP3.LUT R2, R3, R2, RZ, 0x3c, !PT ;  /* 0x000000020302b212 */ /* 0x000fc800078e3cff */
[----:B------:R-:W-:-:S05]  /*166f0*/  @!P3 LOP3.LUT R3, R3, R2, RZ, 0x3c, !PT ;  /* 0x000000020303b212 */ /* 0x000fca00078e3cff */
[----:B------:R-:W-:Y:S04]  /*16700*/  @!P3 LDGSTS.E.BYPASS.LTC128B.128 [R8+0xcc00], desc[UR42][R2.64], !P0 ;  /* 0x0cc000000208bfae */ /* 0x000fe8000c101d6a */
[----:B------:R-:W-:Y:S04]  /*16710*/  @!P3 LDGSTS.E.BYPASS.LTC128B.128 [R8+0xfc00], desc[UR42][R2.64+0x40], !P1 ;  /* 0x0fc000400208bfae */ /* 0x000fe8000c901d6a */
[----:B------:R0:W-:Y:S02]  /*16720*/  @!P3 LDGSTS.E.BYPASS.LTC128B.128 [R8+0x12c00], desc[UR42][R2.64+0x80], !P2 ;  /* 0x12c000800208bfae */ /* 0x0001e4000d101d6a */
[----:B0-----:R-:W-:-:S02]  /*16730*/  VIADD R2, R17, 0x40 ;  /* 0x0000004011027836 */ /* 0x001fc40000000000 */
[----:B------:R-:W0:Y:S03]  /*16740*/  SHFL.IDX PT, R3, R5, 0x2, 0x1c1f ;  /* 0x005c1f0005037f89 */ /* 0x000e2600000e0000 */
[----:B------:R-:W-:Y:S01]  /*16750*/  ISETP.GE.AND P3, PT, R2, R0, PT ;  /* 0x000000000200720c */ /* 0x000fe20003f66270 */
[----:B------:R-:W-:Y:S04]  /*16760*/  SHFL.IDX PT, R5, R5, 0x3, 0x1c1f ;  /* 0x007c1f0005057f89 */ /* 0x000fe800000e0000 */
[----:B------:R-:W1:Y:S04]  /*16770*/  SHFL.IDX PT, R2, R4, 0x2, 0x1c1f ;  /* 0x005c1f0004027f89 */ /* 0x000e6800000e0000 */
[----:B------:R-:W2:Y:S04]  /*16780*/  SHFL.IDX PT, R4, R4, 0x3, 0x1c1f ;  /* 0x007c1f0004047f89 */ /* 0x000ea800000e0000 */
        /* <DEDUP_REMOVED lines=8> */
[----:B0-----:R-:W-:-:S05]  /*16810*/  VIADD R2, R17, 0x60 ;  /* 0x0000006011027836 */ /* 0x001fca0000000000 */
[----:B------:R-:W-:-:S13]  /*16820*/  ISETP.GE.AND P3, PT, R2, R0, PT ;  /* 0x000000000200720c */ /* 0x000fda0003f66270 */
[----:B------:R-:W-:-:S05]  /*16830*/  @!P3 LEA R2, P4, R10, R5, 0x1 ;  /* 0x000000050a02b211 */ /* 0x000fca00078808ff */
[----:B--2---:R-:W-:Y:S02]  /*16840*/  @!P3 IMAD.X R3, RZ, RZ, R4, P4 ;  /* 0x000000ffff03b224 */ /* 0x004fe400020e0604 */
[----:B------:R-:W-:-:S03]  /*16850*/  VIADD R4, R17, 0x80 ;  /* 0x0000008011047836 */ /* 0x000fc60000000000 */
[----:B------:R-:W-:Y:S04]  /*16860*/  @!P3 LDGSTS.E.BYPASS.LTC128B.128 [R8+0xdc00], desc[UR42][R2.64], !P0 ;  /* 0x0dc000000208bfae */ /* 0x000fe8000c101d6a */
[----:B------:R-:W-:Y:S04]  /*16870*/  @!P3 LDGSTS.E.BYPASS.LTC128B.128 [R8+0x10c00], desc[UR42][R2.64+0x40], !P1 ;  /* 0x10c000400208bfae */ /* 0x000fe8000c901d6a */
[----:B------:R0:W-:Y:S01]  /*16880*/  @!P3 LDGSTS.E.BYPASS.LTC128B.128 [R8+0x13c00], desc[UR42][R2.64+0x80], !P2 ;  /* 0x13c000800208bfae */ /* 0x0001e2000d101d6a */
[----:B------:R-:W-:-:S03]  /*16890*/  ISETP.GE.AND P3, PT, R4, R0, PT ;  /* 0x000000000400720c */ /* 0x000fc60003f66270 */
[----:B0-----:R-:W0:Y:S04]  /*168a0*/  SHFL.IDX PT, R3, R7, RZ, 0x1c1f ;  /* 0x001c1fff07037589 */ /* 0x001e2800000e0000 */
[----:B------:R-:W1:Y:S04]  /*168b0*/  SHFL.IDX PT, R2, R6, RZ, 0x1c1f ;  /* 0x001c1fff06027589 */ /* 0x000e6800000e0000 */
[----:B------:R-:W2:Y:S02]  /*168c0*/  SHFL.IDX PT, R6, R6, 0x1, 0x1c1f ;  /* 0x003c1f0006067f89 */ /* 0x000ea400000e0000 */
[----:B0-----:R-:W-:-:S05]  /*168d0*/  @!P3 LEA R3, P4, R10, R3, 0x1 ;  /* 0x000000030a03b211 */ /* 0x001fca00078808ff */
[----:B-1----:R-:W-:-:S05]  /*168e0*/  @!P3 IMAD.X R2, RZ, RZ, R2, P4 ;  /* 0x000000ffff02b224 */ /* 0x002fca00020e0602 */
[----:B------:R-:W-:-:S04]  /*168f0*/  @!P3 LOP3.LUT R3, R3, R2, RZ, 0x3c, !PT ;  /* 0x000000020303b212 */ /* 0x000fc800078e3cff */
[----:B------:R-:W-:-:S04]  /*16900*/  @!P3 LOP3.LUT R2, R3, R2, RZ, 0x3c, !PT ;  /* 0x000000020302b212 */ /* 0x000fc800078e3cff */
[----:B------:R-:W-:-:S05]  /*16910*/  @!P3 LOP3.LUT R3, R3, R2, RZ, 0x3c, !PT ;  /* 0x000000020303b212 */ /* 0x000fca00078e3cff */
[----:B------:R-:W-:Y:S04]  /*16920*/  @!P3 LDGSTS.E.BYPASS.LTC128B.128 [R8+0xe400], desc[UR42][R2.64], !P0 ;  /* 0x0e4000000208bfae */ /* 0x000fe8000c101d6a */
[----:B------:R-:W-:Y:S04]  /*16930*/  @!P3 LDGSTS.E.BYPASS.LTC128B.128 [R8+0x11400], desc[UR42][R2.64+0x40], !P1 ;  /* 0x114000400208bfae */ /* 0x000fe8000c901d6a */
[----:B------:R0:W-:Y:S04]  /*16940*/  @!P3 LDGSTS.E.BYPASS.LTC128B.128 [R8+0x14400], desc[UR42][R2.64+0x80], !P2 ;  /* 0x144000800208bfae */ /* 0x0001e8000d101d6a */
[----:B0-2---:R0:W1:Y:S02]  /*16950*/  SHFL.IDX PT, R2, R7, 0x1, 0x1c1f ;  /* 0x003c1f0007027f89 */ /* 0x00506400000e0000 */
.L_x_10726:
[----:B------:R-:W2:Y:S01]  /*16960*/  LDL R4, [R1+0x30] ;  /* 0x0000300001047983 */ /* 0x000ea20000100800 */
[----:B------:R-:W-:-:S05]  /*16970*/  VIADD R17, R17, 0xa0 ;  /* 0x000000a011117836 */ /* 0x000fca0000000000 */
[----:B------:R-:W-:-:S13]  /*16980*/  ISETP.GE.AND P3, PT, R17, R0, PT ;  /* 0x000000001100720c */ /* 0x000fda0003f66270 */
[----:B-1----:R-:W-:-:S05]  /*16990*/  @!P3 LEA R2, P4, R10, R2, 0x1 ;  /* 0x000000020a02b211 */ /* 0x002fca00078808ff */
[----:B------:R-:W-:-:S05]  /*169a0*/  @!P3 IMAD.X R3, RZ, RZ, R6, P4 ;  /* 0x000000ffff03b224 */ /* 0x000fca00020e0606 */
[----:B------:R-:W-:Y:S01]  /*169b0*/  @!PT LDS RZ, [RZ] ;  /* 0x00000000fffff984 */ /* 0x000fe20000000800 */
[----:B------:R-:W-:Y:S01]  /*169c0*/  @!PT LDS RZ, [RZ] ;  /* 0x00000000fffff984 */ /* 0x000fe20000000800 */
[----:B------:R-:W-:Y:S01]  /*169d0*/  @!PT LDS RZ, [RZ] ;  /* 0x00000000fffff984 */ /* 0x000fe20000000800 */
[----:B--2---:R1:W-:Y:S01]  /*169e0*/  @!P3 LDGSTS.E.BYPASS.LTC128B.128 [R4+0xec00], desc[UR42][R2.64], !P0 ;  /* 0x0ec000000204bfae */ /* 0x0043e2000c101d6a */
[----:B------:R-:W-:-:S03]  /*169f0*/  PLOP3.LUT P0, PT, PT, PT, PT, 0x80, 0x0 ;  /* 0x000000000000781c */ /* 0x000fc60003f0f070 */
[----:B------:R1:W-:Y:S04]  /*16a00*/  @!P3 LDGSTS.E.BYPASS.LTC128B.128 [R4+0x11c00], desc[UR42][R2.64+0x40], !P1 ;  /* 0x11c000400204bfae */ /* 0x0003e8000c901d6a */
[----:B------:R1:W-:Y:S01]  /*16a10*/  @!P3 LDGSTS.E.BYPASS.LTC128B.128 [R4+0x14c00], desc[UR42][R2.64+0x80], !P2 ;  /* 0x14c000800204bfae */ /* 0x0003e2000d101d6a */
[----:B------:R-:W-:-:S05]  /*16a20*/  NOP ;  /* 0x0000000000007918 */ /* 0x000fca0000000000 */
.L_x_10599:
        /* <DEDUP_REMOVED lines=18> */
.L_x_10727:
[----:B------:R-:W-:Y:S05]  /*16b50*/  BSYNC B0 ;  /* 0x0000000000007941 */ /* 0x000fea0003800000 */
.L_x_10600:
[----:B------:R-:W2:Y:S01]  /*16b60*/  LDL R2, [R1+0x24] ;  /* 0x0000240001027983 */ /* 0x000ea20000100800 */
[----:B------:R-:W-:Y:S01]  /*16b70*/  BSSY B0, `(.L_x_10602) ;  /* 0x00000f7000007945 */ /* 0x000fe20003800000 */
[----:B--2---:R-:W-:-:S13]  /*16b80*/  ISETP.GE.AND P0, PT, R2, 0x81, PT ;  /* 0x000000810200780c */ /* 0x004fda0003f06270 */
[----:B------:R-:W-:Y:S05]  /*16b90*/  @!P0 BRA `(.L_x_10603) ;  /* 0x0000000c00d08947 */ /* 0x000fea0003800000 */
[----:B------:R-:W1:Y:S01]  /*16ba0*/  LDL.LU R3, [R1+0x44] ;  /* 0x0000440001037983 */ /* 0x000e620000300800 */
[----:B------:R-:W-:Y:S01]  /*16bb0*/  ULDC UR4, c[0x0][0x2f4] ;  /* 0x0000bd0000047ab9 */ /* 0x000fe20000000800 */
[----:B------:R-:W2:Y:S02]  /*16bc0*/  S2R R2, SR_TID.X ;  /* 0x0000000000027919 */ /* 0x000ea40000002100 */
[----:B------:R3:W5:Y:S04]  /*16bd0*/  LDL.LU R17, [R1] ;  /* 0x0000000001117983 */ /* 0x0007680000300800 */
[----:B------:R3:W-:Y:S01]  /*16be0*/  STL [R1+0x8], R27 ;  /* 0x0000081b01007387 */ /* 0x0007e20000100800 */
[----:B------:R-:W-:Y:S02]  /*16bf0*/  IMAD.MOV.U32 R10, RZ, RZ, R26 ;  /* 0x000000ffff0a7224 */ /* 0x000fe400078e001a */
[----:B--2---:R-:W-:-:S05]  /*16c00*/  IMAD.SHL.U32 R4, R2, 0x8, RZ ;  /* 0x0000000802047824 */ /* 0x004fca00078e00ff */
[----:B------:R-:W-:-:S04]  /*16c10*/  LOP3.LUT R4, R4, 0x18, RZ, 0xc0, !PT ;  /* 0x0000001804047812 */ /* 0x000fc800078ec0ff */
[C---:B------:R-:W-:Y:S02]  /*16c20*/  LOP3.LUT R2, R4.reuse, 0x40, RZ, 0xfc, !PT ;  /* 0x0000004004027812 */ /* 0x040fe400078efcff */
[----:B------:R-:W-:Y:S02]  /*16c30*/  ISETP.GE.AND P3, PT, R4, UR4, PT ;  /* 0x0000000404007c0c */ /* 0x000fe4000bf66270 */
[----:B------:R-:W-:Y:S02]  /*16c40*/  ISETP.GE.AND P1, PT, R2, UR4, PT ;  /* 0x0000000402007c0c */ /* 0x000fe4000bf26270 */
[----:B-1----:R-:W-:Y:S02]  /*16c50*/  LEA.HI.SX32 R0, R3, 0xfffffffe, 0x19 ;  /* 0xfffffffe03007811 */ /* 0x002fe400078fcaff */
[----:B------:R-:W-:-:S04]  /*16c60*/  LOP3.LUT R3, R4, 0x20, RZ, 0xfc, !PT ;  /* 0x0000002004037812 */ /* 0x000fc800078efcff */
[----:B---3--:R-:W-:-:S13]  /*16c70*/  ISETP.GE.AND P2, PT, R3, UR4, PT ;  /* 0x0000000403007c0c */ /* 0x008fda000bf46270 */
.L_x_10616:
[----:B------:R-:W2:Y:S01]  /*16c80*/  LDL R8, [R1+0x28] ;  /* 0x0000280001087983 */ /* 0x000ea20000100800 */
[----:B------:R-:W1:Y:S03]  /*16c90*/  LDC R9, c[0x0][0x430] ;  /* 0x00010c00ff097b82 */ /* 0x000e660000000800 */
[----:B0-----:R-:W3:Y:S04]  /*16ca0*/  LDL R7, [R1+0x2c] ;  /* 0x00002c0001077983 */ /* 0x001ee80000100800 */
[----:B------:R-:W4:Y:S01]  /*16cb0*/  LDL R6, [R1+0x10] ;  /* 0x0000100001067983 */ /* 0x000f220000100800 */
[----:B------:R-:W0:Y:S01]  /*16cc0*/  S2R R2, SR_TID.X ;  /* 0x0000000000027919 */ /* 0x000e220000002100 */
[----:B-1----:R-:W-:-:S13]  /*16cd0*/  ISETP.NE.AND P0, PT, R9, 0x1, PT ;  /* 0x000000010900780c */ /* 0x002fda0003f05270 */
[----:B------:R-:W1:Y:S01]  /*16ce0*/  @P0 LDC R5, c[0x0][0x434] ;  /* 0x00010d00ff050b82 */ /* 0x000e620000000800 */
[----:B0-----:R-:W-:-:S04]  /*16cf0*/  LOP3.LUT R3, R2, 0x7f, RZ, 0xc0, !PT ;  /* 0x0000007f02037812 */ /* 0x001fc800078ec0ff */
[----:B------:R-:W-:-:S03]  /*16d00*/  SHF.R.U32.HI R4, RZ, 0x2, R3 ;  /* 0x00000002ff047819 */ /* 0x000fc60000011603 */
[----:B------:R-:W0:Y:S01]  /*16d10*/  @P0 LDC R3, c[0x0][0x438] ;  /* 0x00010e00ff030b82 */ /* 0x000e220000000800 */
[----:B------:R-:W-:Y:S02]  /*16d20*/  IMAD.SHL.U32 R2, R2, 0x20, RZ ;  /* 0x0000002002027824 */ /* 0x000fe400078e00ff */
[----:B------:R-:W-:-:S03]  /*16d30*/  IMAD R4, R0, 0x80, R4 ;  /* 0x0000008000047824 */ /* 0x000fc600078e0204 */
[----:B------:R-:W-:Y:S01]  /*16d40*/  LOP3.LUT R2, R2, 0x60, RZ, 0xc0, !PT ;  /* 0x0000006002027812 */ /* 0x000fe200078ec0ff */
[----:B------:R-:W-:Y:S05]  /*16d50*/  YIELD ;  /* 0x0000000000007946 */ /* 0x000fea0003800000 */
[----:B------:R-:W-:Y:S01]  /*16d60*/  ULDC.64 UR4, c[0x0][0x428] ;  /* 0x00010a0000047ab9 */ /* 0x000fe20000000a00 */
[----:B--2---:R-:W-:-:S05]  /*16d70*/  IADD3 R4, R2, R4, R8 ;  /* 0x0000000402047210 */ /* 0x004fca0007ffe008 */
[----:B-1----:R-:W-:-:S04]  /*16d80*/  @P0 IMAD.HI.U32 R5, R4, R5, RZ ;  /* 0x0000000504050227 */ /* 0x002fc800078e00ff */
[----:B------:R-:W-:Y:S01]  /*16d90*/  IMAD.MOV.U32 R2, RZ, RZ, R4 ;  /* 0x000000ffff027224 */ /* 0x000fe200078e0004 */
[----:B0-----:R-:W-:-:S05]  /*16da0*/  @P0 SHF.R.U32.HI R2, RZ, R3, R5 ;  /* 0x00000003ff020219 */ /* 0x001fca0000011605 */
[----:B------:R-:W-:-:S04]  /*16db0*/  IMAD.MOV R3, RZ, RZ, -R2 ;  /* 0x000000ffff037224 */ /* 0x000fc800078e0a02 */
[----:B------:R-:W-:Y:S01]  /*16dc0*/  IMAD R9, R9, R3, R4 ;  /* 0x0000000309097224 */ /* 0x000fe200078e0204 */
[----:B------:R-:W-:Y:S01]  /*16dd0*/  SHF.R.S32.HI R3, RZ, 0x1f, R2 ;  /* 0x0000001fff037819 */ /* 0x000fe20000011402 */
[----:B---3--:R-:W-:-:S04]  /*16de0*/  IMAD R4, R7, UR4, RZ ;  /* 0x0000000407047c24 */ /* 0x008fc8000f8e02ff */
[C---:B----4-:R-:W-:Y:S02]  /*16df0*/  IMAD R4, R6.reuse, UR5, R4 ;  /* 0x0000000506047c24 */ /* 0x050fe4000f8e0204 */
[----:B------:R-:W-:Y:S01]  /*16e00*/  IMAD.WIDE.U32 R2, R6, UR4, R2 ;  /* 0x0000000406027c25 */ /* 0x000fe2000f8e0002 */
[----:B------:R-:W-:-:S03]  /*16e10*/  ULDC.64 UR4, c[0x0][0x418] ;  /* 0x0001060000047ab9 */ /* 0x000fc60000000a00 */
[----:B------:R-:W-:Y:S01]  /*16e20*/  IMAD.IADD R3, R4, 0x1, R3 ;  /* 0x0000000104037824 */ /* 0x000fe200078e0203 */
[----:B------:R-:W-:-:S04]  /*16e30*/  LEA R4, P0, R2, UR4, 0x2 ;  /* 0x0000000402047c11 */ /* 0x000fc8000f8010ff */
[----:B------:R-:W-:-:S05]  /*16e40*/  LEA.HI.X R5, R2, UR5, R3, 0x2, P0 ;  /* 0x0000000502057c11 */ /* 0x000fca00080f1403 */
[----:B------:R-:W2:Y:S01]  /*16e50*/  LDG.E R8, desc[UR42][R4.64] ;  /* 0x0000002a04087981 */ /* 0x000ea2000c1e1900 */
[----:B------:R-:W-:-:S05]  /*16e60*/  VIADD R26, R10, 0x1 ;  /* 0x000000010a1a7836 */ /* 0x000fca0000000000 */
[----:B------:R-:W-:-:S04]  /*16e70*/  ISETP.NE.AND P0, PT, R26, 0x2, PT ;  /* 0x000000021a00780c */ /* 0x000fc80003f05270 */
[----:B------:R-:W-:-:S04]  /*16e80*/  SEL R2, RZ, 0x1, P0 ;  /* 0x00000001ff027807 */ /* 0x000fc80000000000 */
[----:B-----5:R-:W-:Y:S01]  /*16e90*/  LOP3.LUT R2, R17, R2, RZ, 0x3c, !PT ;  /* 0x0000000211027212 */ /* 0x020fe200078e3cff */
[----:B------:R-:W-:-:S04]  /*16ea0*/  IMAD.U32 R6, RZ, RZ, UR38 ;  /* 0x00000026ff067e24 */ /* 0x000fc8000f8e00ff */
[----:B------:R0:W-:Y:S01]  /*16eb0*/  STL [R1], R2 ;  /* 0x0000000201007387 */ /* 0x0001e20000100800 */
[----:B------:R-:W-:Y:S01]  /*16ec0*/  ISETP.NE.AND P4, PT, R6, 0x3, PT ;  /* 0x000000030600780c */ /* 0x000fe20003f85270 */
[----:B------:R-:W-:Y:S01]  /*16ed0*/  IMAD.MOV.U32 R27, RZ, RZ, R0 ;  /* 0x000000ffff1b7224 */ /* 0x000fe200078e0000 */
[----:B------:R-:W-:Y:S02]  /*16ee0*/  SEL R26, R26, RZ, P0 ;  /* 0x000000ff1a1a7207 */ /* 0x000fe40000000000 */
[----:B--2---:R-:W-:-:S09]  /*16ef0*/  SHF.R.S32.HI R29, RZ, 0x1f, R8 ;  /* 0x0000001fff1d7819 */ /* 0x004fd20000011408 */
[----:B0-----:R-:W-:Y:S05]  /*16f00*/  @!P4 BRA `(.L_x_10604) ;  /* 0x000000000004c947 */ /* 0x001fea0003800000 */
[----:B------:R-:W-:Y:S01]  /*16f10*/  BPT.TRAP 0x1 ;  /* 0x000000040000795c */ /* 0x000fe20000300000 */
.L_x_10604:
[----:B------:R-:W-:Y:S01]  /*16f20*/  IMAD R5, R26, 0x8, R22 ;  /* 0x000000081a057824 */ /* 0x000fe200078e0216 */
[----:B------:R-:W-:Y:S01]  /*16f30*/  SHF.L.U32 R0, R2, 0x1f, RZ ;  /* 0x0000001f02007819 */ /* 0x000fe200000006ff */
[----:B------:R-:W-:Y:S03]  /*16f40*/  BSSY B1, `(.L_x_10605) ;  /* 0x0000003000017945 */ /* 0x000fe60003800000 */
[----:B------:R-:W0:Y:S02]  /*16f50*/  SYNCS.PHASECHK.TRANS64.TRYWAIT P0, [R5+URZ+0x2d840], R0 ;  /* 0x02d84000050075a7 */ /* 0x000e24000800017f */
[----:B0-----:R-:W-:Y:S05]  /*16f60*/  @!P0 BRA `(.L_x_10606) ;  /* 0x0000003c00f08947 */ /* 0x001fea0003800000 */
.L_x_10728:
[----:B------:R-:W-:Y:S05]  /*16f70*/  BSYNC B1 ;  /* 0x0000000000017941 */ /* 0x000fea0003800000 */
.L_x_10605:
[----:B------:R-:W2:Y:S04]  /*16f80*/  LDL R6, [R1+0xc] ;  /* 0x00000c0001067983 */ /* 0x000ea80000100800 */
[----:B------:R-:W3:Y:S01]  /*16f90*/  LDL R4, [R1+0x14] ;  /* 0x0000140001047983 */ /* 0x000ee20000100800 */
[----:B------:R-:W-:Y:S01]  /*16fa0*/  SHF.R.S32.HI R21, RZ, 0x1f, R9 ;  /* 0x0000001fff157819 */ /* 0x000fe20000011409 */
[----:B------:R-:W-:Y:S01]  /*16fb0*/  ULDC.64 UR4, c[0x0][0x300] ;  /* 0x0000c00000047ab9 */ /* 0x000fe20000000a00 */
[----:B------:R-:W-:Y:S01]  /*16fc0*/  LOP3.LUT P5, RZ, R23, 0x2, RZ, 0xc0, !PT ;  /* 0x0000000217ff7812 */ /* 0x000fe200078ac0ff */
        /* <DEDUP_REMOVED lines=14> */
[----:B------:R-:W-:Y:S01]  /*170b0*/  ULDC.64 UR4, c[0x0][0x2e8] ;  /* 0x0000ba0000047ab9 */ /* 0x000fe20000000a00 */
[----:B---3--:R-:W-:Y:S01]  /*170c0*/  IMAD R4, R26, 0x3000, R4 ;  /* 0x000030001a047824 */ /* 0x008fe200078e0204 */
[----:B------:R-:W-:Y:S01]  /*170d0*/  LEA R6, P0, R2, UR4, 0x1 ;  /* 0x0000000402067c11 */ /* 0x000fe2000f8008ff */
[----:B------:R-:W-:Y:S01]  /*170e0*/  IMAD.IADD R0, R0, 0x1, R3 ;  /* 0x0000000100007824 */ /* 0x000fe200078e0203 */
[----:B------:R-:W-:-:S04]  /*170f0*/  UMOV UR4, 0xffffffff ;  /* 0xffffffff00047882 */ /* 0x000fc80000000000 */
[----:B------:R-:W-:Y:S01]  /*17100*/  LEA.HI.X R7, R2, UR5, R0, 0x1, P0 ;  /* 0x0000000502077c11 */ /* 0x000fe200080f0c00 */
[----:B------:R-:W-:Y:S06]  /*17110*/  BRA.DIV UR4, `(.L_x_10607) ;  /* 0x0000003e04987947 */ /* 0x000fec000b800000 */
[----:B------:R-:W0:Y:S01]  /*17120*/  S2R R3, SR_TID.X ;  /* 0x0000000000037919 */ /* 0x000e220000002100 */
[----:B------:R-:W-:Y:S01]  /*17130*/  LOP3.LUT P6, RZ, R23, 0x4, RZ, 0xc0, !PT ;  /* 0x0000000417ff7812 */ /* 0x000fe200078cc0ff */
[----:B------:R-:W-:Y:S01]  /*17140*/  IMAD R4, R4, 0x2, R22 ;  /* 0x0000000204047824 */ /* 0x000fe200078e0216 */
        /* <DEDUP_REMOVED lines=26> */
.L_x_10738:
        /* <DEDUP_REMOVED lines=11> */
.L_x_10608:
        /* <DEDUP_REMOVED lines=11> */
.L_x_10609:
[----:B------:R1:W-:Y:S01]  /*17450*/  SYNCS.ARRIVE.TRANS64.A1T0 RZ, [R5+URZ+0x2d830], RZ ;  /* 0x02d830ff05ff79a7 */ /* 0x0003e2000810003f */
[----:B------:R-:W-:Y:S05]  /*17460*/  @!P5 BRA `(.L_x_10610) ;  /* 0x000000000004d947 */ /* 0x000fea0003800000 */
[----:B------:R-:W-:Y:S01]  /*17470*/  BPT.TRAP 0x1 ;  /* 0x000000040000795c */ /* 0x000fe20000300000 */
.L_x_10610:
[----:B------:R-:W-:Y:S01]  /*17480*/  SHF.L.U32 R2, R17, 0x1f, RZ ;  /* 0x0000001f11027819 */ /* 0x000fe200000006ff */
[----:B-1----:R-:W-:Y:S01]  /*17490*/  IMAD R5, R10, 0x8, R22 ;  /* 0x000000080a057824 */ /* 0x002fe200078e0216 */
[----:B------:R-:W-:Y:S03]  /*174a0*/  BSSY B1, `(.L_x_10611) ;  /* 0x0000003000017945 */ /* 0x000fe60003800000 */
[----:B------:R-:W1:Y:S02]  /*174b0*/  SYNCS.PHASECHK.TRANS64.TRYWAIT P0, [R5+URZ+0x2d860], R2 ;  /* 0x02d86002050075a7 */ /* 0x000e64000800017f */
[----:B-1----:R-:W-:Y:S05]  /*174c0*/  @!P0 BRA `(.L_x_10612) ;  /* 0x0000004000008947 */ /* 0x002fea0003800000 */
.L_x_10739:
[----:B------:R-:W-:Y:S05]  /*174d0*/  BSYNC B1 ;  /* 0x0000000000017941 */ /* 0x000fea0003800000 */
.L_x_10611:
[----:B0-----:R-:W2:Y:S04]  /*174e0*/  LDL R7, [R1+0x24] ;  /* 0x0000240001077983 */ /* 0x001ea80000100800 */
[----:B------:R-:W2:Y:S04]  /*174f0*/  LDL.LU R6, [R1+0x8] ;  /* 0x0000080001067983 */ /* 0x000ea80000300800 */
[----:B------:R-:W3:Y:S01]  /*17500*/  LDL R4, [R1+0x14] ;  /* 0x0000140001047983 */ /* 0x000ee20000100800 */
[----:B------:R-:W0:Y:S01]  /*17510*/  S2R R3, SR_TID.X ;  /* 0x0000000000037919 */ /* 0x000e220000002100 */
[----:B------:R-:W-:Y:S01]  /*17520*/  UMOV UR4, 0xffffffff ;  /* 0xffffffff00047882 */ /* 0x000fe20000000000 */
[----:B0-----:R-:W-:-:S04]  /*17530*/  LOP3.LUT R3, R3, 0x7f, RZ, 0xc0, !PT ;  /* 0x0000007f03037812 */ /* 0x001fc800078ec0ff */
[----:B------:R-:W-:Y:S01]  /*17540*/  SHF.R.U32.HI R3, RZ, 0x2, R3 ;  /* 0x00000002ff037819 */ /* 0x000fe20000011603 */
[----:B--2---:R-:W-:Y:S02]  /*17550*/  IMAD R6, R6, -0x80, R7 ;  /* 0xffffff8006067824 */ /* 0x004fe400078e0207 */
[----:B---3--:R-:W-:Y:S02]  /*17560*/  IMAD R4, R10, 0x3000, R4 ;  /* 0x000030000a047824 */ /* 0x008fe400078e0204 */
        /* <DEDUP_REMOVED lines=36> */
.L_x_10749:
        /* <DEDUP_REMOVED lines=32> */
.L_x_10614:
[----:B------:R-:W-:Y:S02]  /*179b0*/  PLOP3.LUT P4, PT, P4, P0, PT, 0xa2, 0x0 ;  /* 0x000000000000781c */ /* 0x000fe40002781472 */
[----:B------:R-:W-:-:S08]  /*179c0*/  @P0 R2UR P4, UR4, R5 ;  /* 0x00000000050402ca */ /* 0x000fd00000080000 */
[----:B------:R-:W-:-:S05]  /*179d0*/  @P0 PLOP3.LUT P0, PT, P4, PT, PT, 0x80, 0x0 ;  /* 0x000000000000081c */ /* 0x000fca000270f070 */
[----:B------:R-:W-:Y:S01]  /*179e0*/  @!P4 SYNCS.ARRIVE.TRANS64.RED.A0T1 RZ, [UR4+0x2d850], RZ ;  /* 0x02d850ffffffc9a7 */ /* 0x000fe20008200404 */
[----:B------:R-:W-:Y:S07]  /*179f0*/  @!P4 ARRIVES.LDGSTSBAR.64.TRANSCNT [UR4+0x2d850] ;  /* 0x02d85000ff00c9b0 */ /* 0x000fee0008000a84 */
[----:B------:R-:W-:Y:S05]  /*17a00*/  @P0 BRA.U.ANY `(.L_x_10614) ;  /* 0xfffffffd00e80947 */ /* 0x000fea000393ffff */
[----:B------:R-:W-:Y:S01]  /*17a10*/  NOP ;  /* 0x0000000000007918 */ /* 0x000fe20000000000 */
[----:B------:R-:W-:Y:S02]  /*17a20*/  IMAD.U32 R2, RZ, RZ, UR38 ;  /* 0x00000026ff027e24 */ /* 0x000fe4000f8e00ff */
[----:B------:R-:W-:-:S03]  /*17a30*/  IMAD.MOV.U32 R25, RZ, RZ, R0 ;  /* 0x000000ffff197224 */ /* 0x000fc600078e0000 */
[----:B------:R-:W-:-:S13]  /*17a40*/  ISETP.NE.AND P5, PT, R2, 0x3, PT ;  /* 0x000000030200780c */ /* 0x000fda0003fa5270 */
[----:B------:R-:W-:Y:S05]  /*17a50*/  @!P5 BRA `(.L_x_10615) ;  /* 0x000000000004d947 */ /* 0x000fea0003800000 */
[----:B------:R-:W-:Y:S01]  /*17a60*/  BPT.TRAP 0x1 ;  /* 0x000000040000795c */ /* 0x000fe20000300000 */
.L_x_10615:
[----:B------:R2:W5:Y:S01]  /*17a70*/  LDL R17, [R1] ;  /* 0x0000000001117983 */ /* 0x0005620000100800 */
[----:B------:R2:W-:Y:S01]  /*17a80*/  SYNCS.ARRIVE.TRANS64.A1T0 RZ, [R5+URZ+0x2d850], RZ ;  /* 0x02d850ff05ff79a7 */ /* 0x0005e2000810003f */
[C---:B------:R-:W-:Y:S02]  /*17a90*/  VIADD R0, R27.reuse, 0xffffffff ;  /* 0xffffffff1b007836 */ /* 0x040fe40000000000 */
[----:B------:R2:W-:Y:S01]  /*17aa0*/  STL [R1+0x8], R27 ;  /* 0x0000081b01007387 */ /* 0x0005e20000100800 */
[----:B------:R-:W-:Y:S01]  /*17ab0*/  ISETP.GT.AND P0, PT, R27, RZ, PT ;  /* 0x000000ff1b00720c */ /* 0x000fe20003f04270 */
[----:B------:R-:W-:-:S12]  /*17ac0*/  IMAD.MOV.U32 R10, RZ, RZ, R26 ;  /* 0x000000ffff0a7224 */ /* 0x000fd800078e001a */
[----:B--2---:R-:W-:Y:S05]  /*17ad0*/  @P0 BRA `(.L_x_10616) ;  /* 0xfffffff000680947 */ /* 0x004fea000383ffff */
.L_x_10603:
[----:B------:R-:W-:Y:S05]  /*17ae0*/  BSYNC B0 ;  /* 0x0000000000007941 */ /* 0x000fea0003800000 */
.L_x_10602:
[----:B------:R-:W2:Y:S01]  /*17af0*/  S2R R2, SR_TID.X ;  /* 0x0000000000027919 */ /* 0x000ea20000002100 */
[----:B------:R-:W-:Y:S01]  /*17b00*/  BSSY B0, `(.L_x_10617) ;  /* 0x0000010000007945 */ /* 0x000fe20003800000 */
[----:B--2---:R-:W-:-:S04]  /*17b10*/  LOP3.LUT R2, R2, 0x7f, RZ, 0xc0, !PT ;  /* 0x0000007f02027812 */ /* 0x004fc800078ec0ff */
[----:B------:R-:W-:-:S13]  /*17b20*/  ISETP.NE.AND P0, PT, R2, RZ, PT ;  /* 0x000000ff0200720c */ /* 0x000fda0003f05270 */
[----:B------:R-:W-:Y:S05]  /*17b30*/  @P0 BRA `(.L_x_10618) ;  /* 0x0000000000300947 */ /* 0x000fea0003800000 */
[----:B------:R-:W2:Y:S01]  /*17b40*/  S2R R5, SR_LANEID ;  /* 0x0000000000057919 */ /* 0x000ea20000000000 */
[----:B------:R-:W-:Y:S01]  /*17b50*/  VOTEU.ANY UR4, UPT, PT ;  /* 0x0000000000047886 */ /* 0x000fe200038e0100 */
[----:B------:R-:W3:Y:S01]  /*17b60*/  LDC.64 R2, c[0x0][0xc60] ;  /* 0x00031800ff027b82 */ /* 0x000ee20000000a00 */
[----:B-1----:R-:W2:Y:S02]  /*17b70*/  FLO.U32 R0, UR4 ;  /* 0x0000000400007d00 */ /* 0x002ea400080e0000 */
[----:B--2---:R-:W-:-:S06]  /*17b80*/  ISETP.EQ.U32.AND P0, PT, R0, R5, PT ;  /* 0x000000050000720c */ /* 0x004fcc0003f02070 */
[----:B------:R-:W3:Y:S07]  /*17b90*/  POPC R5, UR4 ;  /* 0x0000000400057d09 */ /* 0x000eee0008000000 */
[----:B---3--:R-:W2:Y:S01]  /*17ba0*/  @P0 ATOMG.E.ADD.STRONG.GPU PT, R3, desc[UR42][R2.64], R5 ;  /* 0x00000005020309a8 */ /* 0x008ea200081ee1ea */
[----:B------:R-:W1:Y:S02]  /*17bb0*/  S2R R4, SR_LTMASK ;  /* 0x0000000000047919 */ /* 0x000e640000003900 */
[----:B-1----:R-:W-:-:S04]  /*17bc0*/  LOP3.LUT R4, R4, UR4, RZ, 0xc0, !PT ;  /* 0x0000000404047c12 */ /* 0x002fc8000f8ec0ff */
[----:B0-----:R-:W0:Y:S01]  /*17bd0*/  POPC R7, R4 ;  /* 0x0000000400077309 */ /* 0x001e220000000000 */
[----:B--2---:R-:W0:Y:S02]  /*17be0*/  SHFL.IDX PT, R0, R3, R0, 0x1f ;  /* 0x00001f0003007589 */ /* 0x004e2400000e0000 */
[----:B0-----:R-:W-:-:S07]  /*17bf0*/  IADD3 R16, R0, UR37, R7 ;  /* 0x0000002500107c10 */ /* 0x001fce000fffe007 */
.L_x_10618:
[----:B------:R-:W-:Y:S05]  /*17c00*/  BSYNC B0 ;  /* 0x0000000000007941 */ /* 0x000fea0003800000 */
.L_x_10617:
[----:B-1----:R-:W-:-:S05]  /*17c10*/  IMAD.U32 R0, RZ, RZ, UR38 ;  /* 0x00000026ff007e24 */ /* 0x002fca000f8e00ff */
[----:B------:R-:W-:-:S13]  /*17c20*/  ISETP.NE.AND P0, PT, R0, 0x3, PT ;  /* 0x000000030000780c */ /* 0x000fda0003f05270 */
[----:B------:R-:W-:Y:S05]  /*17c30*/  @!P0 BRA `(.L_x_10619) ;  /* 0x0000000000048947 */ /* 0x000fea0003800000 */
[----:B------:R-:W-:Y:S01]  /*17c40*/  BPT.TRAP 0x1 ;  /* 0x000000040000795c */ /* 0x000fe20000300000 */
.L_x_10619:
[----:B------:R-:W2:Y:S04]  /*17c50*/  LDL R3, [R1] ;  /* 0x0000000001037983 */ /* 0x000ea80000100800 */
[----:B------:R-:W3:Y:S01]  /*17c60*/  LDL.LU R2, [R1+0x24] ;  /* 0x0000240001027983 */ /* 0x000ee20000300800 */
[----:B------:R-:W-:Y:S01]  /*17c70*/  IMAD R0, R26, 0x8, R22 ;  /* 0x000000081a007824 */ /* 0x000fe200078e0216 */
[----:B------:R-:W-:Y:S01]  /*17c80*/  BSSY B0, `(.L_x_10620) ;  /* 0x0000005000007945 */ /* 0x000fe20003800000 */
[----:B--2---:R-:W-:-:S04]  /*17c90*/  SHF.L.U32 R3, R3, 0x1f, RZ ;  /* 0x0000001f03037819 */ /* 0x004fc800000006ff */
[----:B------:R-:W1:Y:S01]  /*17ca0*/  SYNCS.PHASECHK.TRANS64.TRYWAIT P0, [R0+URZ+0x2d860], R3 ;  /* 0x02d86003000075a7 */ /* 0x000e62000800017f */
[----:B---3--:R-:W-:Y:S01]  /*17cb0*/  IMAD R6, R27, -0x80, R2 ;  /* 0xffffff801b067824 */ /* 0x008fe200078e0202 */
[----:B-1----:R-:W-:Y:S06]  /*17cc0*/  @!P0 BRA `(.L_x_10621) ;  /* 0x0000003c00788947 */ /* 0x002fec0003800000 */
.L_x_10750:
[----:B------:R-:W-:Y:S05]  /*17cd0*/  BSYNC B0 ;  /* 0x0000000000007941 */ /* 0x000fea0003800000 */
.L_x_10620:
[----:B------:R-:W2:Y:S02]  /*17ce0*/  S2R R2, SR_TID.X ;  /* 0x0000000000027919 */ /* 0x000ea40000002100 */
[----:B--2---:R-:W-:-:S04]  /*17cf0*/  LOP3.LUT R2, R2, 0x7f, RZ, 0xc0, !PT ;  /* 0x0000007f02027812 */ /* 0x004fc800078ec0ff */
[----:B------:R-:W-:Y:S02]  /*17d00*/  SHF.R.U32.HI R4, RZ, 0x2, R2 ;  /* 0x00000002ff047819 */ /* 0x000fe40000011602 */
[----:B------:R-:W2:Y:S01]  /*17d10*/  LDL R2, [R1+0x14] ;  /* 0x0000140001027983 */ /* 0x000ea20000100800 */
[----:B------:R-:W-:Y:S02]  /*17d20*/  UMOV UR4, 0xffffffff ;  /* 0xffffffff00047882 */ /* 0x000fe40000000000 */
[----:B------:R-:W-:Y:S02]  /*17d30*/  IMAD.IADD R6, R6, 0x1, -R4 ;  /* 0x0000000106067824 */ /* 0x000fe400078e0a04 */
[----:B--2---:R-:W-:Y:S01]  /*17d40*/  IMAD R4, R26, 0x3000, R2 ;  /* 0x000030001a047824 */ /* 0x004fe200078e0202 */
[----:B------:R-:W-:Y:S06]  /*17d50*/  BRA.DIV UR4, `(.L_x_10622) ;  /* 0x0000003e04687947 */ /* 0x000fec000b800000 */
[----:B------:R-:W0:Y:S01]  /*17d60*/  S2R R2, SR_TID.X ;  /* 0x0000000000027919 */ /* 0x000e220000002100 */
[----:B------:R-:W-:Y:S01]  /*17d70*/  ULDC UR4, c[0x0][0x2f4] ;  /* 0x0000bd0000047ab9 */ /* 0x000fe20000000800 */
[----:B------:R-:W-:Y:S01]  /*17d80*/  IMAD R4, R4, 0x2, R22 ;  /* 0x0000000204047824 */ /* 0x000fe200078e0216 */
        /* <DEDUP_REMOVED lines=40> */
.L_x_10760:
        /* <DEDUP_REMOVED lines=13> */
.L_x_10623:
        /* <DEDUP_REMOVED lines=11> */
.L_x_10624:
[----:B------:R-:W2:Y:S01]  /*18190*/  LDL.LU R2, [R1] ;  /* 0x0000000001027983 */ /* 0x000ea20000300800 */
[----:B------:R-:W-:Y:S01]  /*181a0*/  VIADD R26, R26, 0x1 ;  /* 0x000000011a1a7836 */ /* 0x000fe20000000000 */
[----:B------:R0:W-:Y:S04]  /*181b0*/  SYNCS.ARRIVE.TRANS64.A1T0 RZ, [R0+URZ+0x2d850], RZ ;  /* 0x02d850ff00ff79a7 */ /* 0x0001e8000810003f */
[----:B------:R-:W-:-:S04]  /*181c0*/  ISETP.NE.AND P0, PT, R26, 0x2, PT ;  /* 0x000000021a00780c */ /* 0x000fc80003f05270 */
[----:B0-----:R-:W-:Y:S02]  /*181d0*/  SEL R0, RZ, 0x1, P0 ;  /* 0x00000001ff007807 */ /* 0x001fe40000000000 */
[----:B------:R-:W-:Y:S02]  /*181e0*/  SEL R26, R26, RZ, P0 ;  /* 0x000000ff1a1a7207 */ /* 0x000fe40000000000 */
[----:B--2---:R-:W-:-:S05]  /*181f0*/  LOP3.LUT R2, R2, R0, RZ, 0x3c, !PT ;  /* 0x0000000002027212 */ /* 0x004fca00078e3cff */
[----:B------:R0:W-:Y:S02]  /*18200*/  STL [R1], R2 ;  /* 0x0000000201007387 */ /* 0x0001e40000100800 */
.L_x_10583:
[----:B------:R-:W-:Y:S05]  /*18210*/  BSYNC B7 ;  /* 0x0000000000077941 */ /* 0x000fea0003800000 */
.L_x_10581:
        /* <DEDUP_REMOVED lines=8> */
[----:B-----5:R2:W3:Y:S01]  /*182a0*/  LDS.128 R16, [R22+0x2d8d0] ;  /* 0x02d8d00016107984 */ /* 0x0204e20000000c00 */
[----:B------:R-:W-:Y:S06]  /*182b0*/  BAR.ARV 0x4, 0x200 ;  /* 0x0108000000007b1d */ /* 0x000fec0000002000 */
[----:B------:R-:W-:Y:S05]  /*182c0*/  BRA `(.L_x_10626) ;  /* 0x0000000800407947 */ /* 0x000fea0003800000 */
.L_x_10625:
[----:B------:R-:W2:Y:S01]  /*182d0*/  S2R R0, SR_TID.X ;  /* 0x0000000000007919 */ /* 0x000ea20000002100 */
[----:B------:R-:W-:Y:S01]  /*182e0*/  UMOV UR4, 0xffffffff ;  /* 0xffffffff00047882 */ /* 0x000fe20000000000 */
[----:B--2---:R-:W-:-:S04]  /*182f0*/  LOP3.LUT R8, R0, 0x1f, RZ, 0xc0, !PT ;  /* 0x0000001f00087812 */ /* 0x004fc800078ec0ff */
[----:B------:R-:W-:Y:S01]  /*18300*/  ISETP.NE.AND P0, PT, R8, 0x1f, PT ;  /* 0x0000001f0800780c */ /* 0x000fe20003f05270 */
[----:B------:R-:W-:-:S12]  /*18310*/  BRA.DIV UR4, `(.L_x_10627) ;  /* 0x0000003e04687947 */ /* 0x000fd8000b800000 */
[----:B0-----:R-:W-:Y:S01]  /*18320*/  IMAD.IADD R5, R19, 0x1, R8 ;  /* 0x0000000113057824 */ /* 0x001fe200078e0208 */
        /* <DEDUP_REMOVED lines=30> */
.L_x_10770:
[----:B------:R-:W-:Y:S02]  /*18510*/  ULDC UR4, c[0x0][0xc38] ;  /* 0x00030e0000047ab9 */ /* 0x000fe40000000800 */
[----:B------:R-:W-:-:S04]  /*18520*/  IMAD.U32 R16, RZ, RZ, UR4 ;  /* 0x00000004ff107e24 */ /* 0x000fc8000f8e00ff */
[----:B-1----:R-:W-:-:S04]  /*18530*/  IMAD R5, R14, R16, RZ ;  /* 0x000000100e057224 */ /* 0x002fc800078e02ff */
[----:B------:R-:W-:-:S05]  /*18540*/  IMAD.IADD R4, R4, 0x1, R5 ;  /* 0x0000000104047824 */ /* 0x000fca00078e0205 */
[----:B------:R-:W-:-:S13]  /*18550*/  ISETP.GT.AND P6, PT, R4, R0, PT ;  /* 0x000000000400720c */ /* 0x000fda0003fc4270 */
[----:B------:R-:W-:Y:S05]  /*18560*/  @P6 BRA `(.L_x_10628) ;  /* 0x00000000009c6947 */ /* 0x000fea0003800000 */
.L_x_10633:
        /* <DEDUP_REMOVED lines=14> */
.L_x_10631:
[----:B------:R-:W-:Y:S05]  /*18650*/  BSYNC B0 ;  /* 0x0000000000007941 */ /* 0x000fea0003800000 */
.L_x_10630:
[----:B------:R-:W-:-:S03]  /*18660*/  UMOV UR4, 0xffffffff ;  /* 0xffffffff00047882 */ /* 0x000fc60000000000 */
[----:B------:R-:W-:Y:S05]  /*18670*/  BRA.DIV UR4, `(.L_x_10632) ;  /* 0x0000003e04b47947 */ /* 0x000fea000b800000 */
[----:B-----5:R-:W2:Y:S02]  /*18680*/  SHFL.UP PT, R14, R2, 0x1, RZ ;  /* 0x04200000020e7989 */ /* 0x020ea400000e00ff */
[----:B--2---:R-:W-:-:S05]  /*18690*/  SEL R13, R14, RZ, P1 ;  /* 0x000000ff0e0d7207 */ /* 0x004fca0000800000 */
[----:B------:R-:W-:-:S05]  /*186a0*/  IMAD.IADD R13, R2, 0x1, R13 ;  /* 0x00000001020d7824 */ /* 0x000fca00078e020d */
[----:B------:R-:W2:Y:S02]  /*186b0*/  SHFL.UP PT, R14, R13, 0x2, RZ ;  /* 0x044000000d0e7989 */ /* 0x000ea400000e00ff */
[----:B--2---:R-:W-:-:S05]  /*186c0*/  SEL R14, R14, RZ, P2 ;  /* 0x000000ff0e0e7207 */ /* 0x004fca0001000000 */
[----:B01----:R-:W-:-:S05]  /*186d0*/  IMAD.IADD R3, R13, 0x1, R14 ;  /* 0x000000010d037824 */ /* 0x003fca00078e020e */
        /* <DEDUP_REMOVED lines=10> */
.L_x_10778:
[----:B------:R-:W-:Y:S02]  /*18780*/  ULDC UR4, c[0x0][0xc38] ;  /* 0x00030e0000047ab9 */ /* 0x000fe40000000800 */
[----:B------:R-:W-:-:S04]  /*18790*/  IMAD.U32 R16, RZ, RZ, UR4 ;  /* 0x00000004ff107e24 */ /* 0x000fc8000f8e00ff */
[----:B-1----:R-:W-:-:S04]  /*187a0*/  IMAD R5, R14, R16, RZ ;  /* 0x000000100e057224 */ /* 0x002fc800078e02ff */
[----:B------:R-:W-:-:S05]  /*187b0*/  IMAD.IADD R4, R5, 0x1, R4 ;  /* 0x0000000105047824 */ /* 0x000fca00078e0204 */
[----:B------:R-:W-:-:S13]  /*187c0*/  ISETP.GT.AND P6, PT, R4, R0, PT ;  /* 0x000000000400720c */ /* 0x000fda0003fc4270 */
[----:B------:R-:W-:Y:S05]  /*187d0*/  @!P6 BRA `(.L_x_10633) ;  /* 0xfffffffc0064e947 */ /* 0x000fea000383ffff */
.L_x_10628:
[----:B------:R-:W-:Y:S01]  /*187e0*/  IMAD.IADD R5, R4, 0x1, -R5 ;  /* 0x0000000104057824 */ /* 0x000fe200078e0a05 */
[----:B------:R-:W-:-:S03]  /*187f0*/  UMOV UR4, 0xffffffff ;  /* 0xffffffff00047882 */ /* 0x000fc60000000000 */
[----:B------:R-:W-:-:S05]  /*18800*/  IMAD R7, R3, R16, R5 ;  /* 0x0000001003077224 */ /* 0x000fca00078e0205 */
[----:B------:R-:W-:Y:S01]  /*18810*/  ISETP.GT.AND P6, PT, R7, R0, PT ;  /* 0x000000000700720c */ /* 0x000fe20003fc4270 */
[----:B------:R-:W-:-:S12]  /*18820*/  BRA.DIV UR4, `(.L_x_10634) ;  /* 0x0000004204047947 */ /* 0x000fd8000b800000 */
[----:B------:R-:W-:-:S04]  /*18830*/  VOTE.ANY R6, PT, !P6 ;  /* 0x0000000000067806 */ /* 0x000fc800070e0100 */
[----:B------:R-:W1:Y:S02]  /*18840*/  POPC R4, R6 ;  /* 0x0000000600047309 */ /* 0x000e640000000000 */
[----:B-1---5:R1:W2:Y:S02]  /*18850*/  SHFL.IDX PT, R17, R2, R4, 0x1f ;  /* 0x00001f0402117589 */ /* 0x0222a400000e0000 */
.L_x_10782:
[----:B------:R-:W-:Y:S01]  /*18860*/  ISETP.NE.AND P0, PT, R6, RZ, PT ;  /* 0x000000ff0600720c */ /* 0x000fe20003f05270 */
[----:B------:R-:W-:-:S12]  /*18870*/  IMAD.MOV.U32 R14, RZ, RZ, RZ ;  /* 0x000000ffff0e7224 */ /* 0x000fd800078e00ff */
[----:B------:R-:W-:Y:S05]  /*18880*/  @!P0 BRA `(.L_x_10635) ;  /* 0x0000000000108947 */ /* 0x000fea0003800000 */
[----:B------:R-:W-:Y:S01]  /*18890*/  UMOV UR4, 0xffffffff ;  /* 0xffffffff00047882 */ /* 0x000fe20000000000 */
[----:B------:R-:W-:Y:S02]  /*188a0*/  VIADD R12, R4, 0xffffffff ;  /* 0xffffffff040c7836 */ /* 0x000fe40000000000 */
[----:B------:R-:W-:Y:S05]  /*188b0*/  BRA.DIV UR4, `(.L_x_10636) ;  /* 0x0000004204287947 */ /* 0x000fea000b800000 */
[----:B------:R3:W4:Y:S02]  /*188c0*/  SHFL.IDX PT, R14, R3, R12, 0x1f ;  /* 0x00001f0c030e7589 */ /* 0x00072400000e0000 */
.L_x_10635:
[----:B--2---:R-:W-:Y:S01]  /*188d0*/  IABS R6, R17 ;  /* 0x0000001100067213 */ /* 0x004fe20000000000 */
[----:B----4-:R-:W-:Y:S02]  /*188e0*/  IMAD R16, R14, R16, R5 ;  /* 0x000000100e107224 */ /* 0x010fe400078e0205 */
[----:B-1----:R-:W-:Y:S01]  /*188f0*/  IMAD.MOV.U32 R2, RZ, RZ, RZ ;  /* 0x000000ffff027224 */ /* 0x002fe200078e00ff */
[----:B------:R-:W1:Y:S01]  /*18900*/  I2F.RP R7, R6 ;  /* 0x0000000600077306 */ /* 0x000e620000209400 */
[----:B------:R-:W-:Y:S02]  /*18910*/  IMAD.IADD R0, R0, 0x1, -R16 ;  /* 0x0000000100007824 */ /* 0x000fe400078e0a10 */
[----:B------:R-:W-:-:S05]  /*18920*/  IMAD.IADD R19, R4, 0x1, R19 ;  /* 0x0000000104137824 */ /* 0x000fca00078e0213 */
[----:B-1----:R-:W0:Y:S02]  /*18930*/  MUFU.RCP R7, R7 ;  /* 0x0000000700077308 */ /* 0x002e240000001000 */
[----:B0--3--:R-:W-:-:S06]  /*18940*/  VIADD R3, R7, 0xffffffe ;  /* 0x0ffffffe07037836 */ /* 0x009fcc0000000000 */
[----:B------:R-:W0:Y:S02]  /*18950*/  F2I.FTZ.U32.TRUNC.NTZ R3, R3 ;  /* 0x0000000300037305 */ /* 0x000e24000021f000 */
[----:B0-----:R-:W-:-:S04]  /*18960*/  IMAD.MOV R5, RZ, RZ, -R3 ;  /* 0x000000ffff057224 */ /* 0x001fc800078e0a03 */
        /* <DEDUP_REMOVED lines=21> */
.L_x_10629:
[----:B------:R-:W-:Y:S01]  /*18ac0*/  UMOV UR4, URZ ;  /* 0x0000003f00047c82 */ /* 0x000fe20008000000 */
[----:B------:R-:W-:Y:S01]  /*18ad0*/  UMOV UR5, URZ ;  /* 0x0000003f00057c82 */ /* 0x000fe20008000000 */
[----:B------:R-:W-:Y:S01]  /*18ae0*/  ULDC UR6, c[0x0][0xc3c] ;  /* 0x00030f0000067ab9 */ /* 0x000fe20000000800 */
[----:B------:R-:W-:Y:S02]  /*18af0*/  IMAD.MOV.U32 R16, RZ, RZ, R0 ;  /* 0x000000ffff107224 */ /* 0x000fe400078e0000 */
[----:B-----5:R-:W-:Y:S02]  /*18b00*/  IMAD.U32 R17, RZ, RZ, UR4 ;  /* 0x00000004ff117e24 */ /* 0x020fe4000f8e00ff */
[----:B------:R-:W-:Y:S02]  /*18b10*/  IMAD.U32 R18, RZ, RZ, UR5 ;  /* 0x00000005ff127e24 */ /* 0x000fe4000f8e00ff */
[----:B------:R-:W-:-:S07]  /*18b20*/  IMAD.U32 R19, RZ, RZ, UR6 ;  /* 0x00000006ff137e24 */ /* 0x000fce000f8e00ff */
.L_x_10637:
        /* <DEDUP_REMOVED lines=10> */
.L_x_10626:
[----:B------:R-:W-:Y:S02]  /*18bd0*/  ULDC UR4, c[0x0][0xc3c] ;  /* 0x00030f0000047ab9 */ /* 0x000fe40000000800 */
[----:B---3--:R-:W-:-:S13]  /*18be0*/  ISETP.GE.AND P0, PT, R19, UR4, PT ;  /* 0x0000000413007c0c */ /* 0x008fda000bf06270 */
[----:B------:R-:W-:Y:S05]  /*18bf0*/  @!P0 BRA `(.L_x_10638) ;  /* 0xffffffa400808947 */ /* 0x000fea000383ffff */
[----:B------:R-:W-:Y:S05]  /*18c00*/  BSYNC B8 ;  /* 0x0000000000087941 */ /* 0x000fea0003800000 */
.L_x_10537:
        /* <DEDUP_REMOVED lines=12> */
.L_x_10785:
[----:B------:R-:W-:Y:S05]  /*18cd0*/  BSYNC B0 ;  /* 0x0000000000007941 */ /* 0x000fea0003800000 */
.L_x_10639:
[----:B------:R-:W-:-:S03]  /*18ce0*/  UMOV UR4, 0xffffffff ;  /* 0xffffffff00047882 */ /* 0x000fc60000000000 */
[----:B------:R-:W-:Y:S05]  /*18cf0*/  BRA.DIV UR4, `(.L_x_10641) ;  /* 0x0000003e04507947 */ /* 0x000fea000b800000 */
[----:B0-----:R-:W0:Y:S02]  /*18d00*/  S2R R0, SR_TID.X ;  /* 0x0000000000007919 */ /* 0x001e240000002100 */
[----:B0-----:R-:W-:-:S04]  /*18d10*/  SHF.R.U32.HI R0, RZ, 0x5, R0 ;  /* 0x00000005ff007819 */ /* 0x001fc80000011600 */
[----:B------:R-:W-:-:S05]  /*18d20*/  LOP3.LUT R0, R0, 0x3, RZ, 0xc0, !PT ;  /* 0x0000000300007812 */ /* 0x000fca00078ec0ff */
[----:B------:R0:W3:Y:S02]  /*18d30*/  SHFL.IDX PT, R14, R0, RZ, 0x1f ;  /* 0x00001fff000e7589 */ /* 0x0000e400000e0000 */
.L_x_10788:
[----:B---3--:R-:W-:-:S13]  /*18d40*/  ISETP.NE.AND P0, PT, R14, RZ, PT ;  /* 0x000000ff0e00720c */ /* 0x008fda0003f05270 */
[----:B------:R-:W-:Y:S05]  /*18d50*/  @P0 BRA `(.L_x_10385) ;  /* 0x0000000000900947 */ /* 0x000fea0003800000 */
[----:B------:R-:W-:-:S03]  /*18d60*/  UMOV UR4, 0xffffffff ;  /* 0xffffffff00047882 */ /* 0x000fc60000000000 */
[----:B------:R-:W-:Y:S05]  /*18d70*/  BRA.DIV UR4, `(.L_x_10642) ;  /* 0x0000003e04647947 */ /* 0x000fea000b800000 */
[----:B------:R-:W-:-:S13]  /*18d80*/  ELECT P6, URZ, PT ;  /* 0x00000000003f782f */ /* 0x000fda00038c0000 */
.L_x_10791:
[----:B------:R-:W-:Y:S05]  /*18d90*/  @!P6 BRA `(.L_x_10385) ;  /* 0x000000000080e947 */ /* 0x000fea0003800000 */
[----:B------:R-:W-:-:S06]  /*18da0*/  ULOP3.LUT UR4, UR36, 0x2, URZ, 0xfc, !UPT ;  /* 0x0000000224047892 */ /* 0x000fcc000f8efc3f */
[----:B0-----:R-:W-:-:S05]  /*18db0*/  IMAD.U32 R0, RZ, RZ, UR4 ;  /* 0x00000004ff007e24 */ /* 0x001fca000f8e00ff */
[----:B------:R-:W-:-:S13]  /*18dc0*/  ISETP.NE.AND P0, PT, R0, 0x3, PT ;  /* 0x000000030000780c */ /* 0x000fda0003f05270 */
[----:B------:R-:W-:Y:S05]  /*18dd0*/  @!P0 BRA `(.L_x_10643) ;  /* 0x0000000000048947 */ /* 0x000fea0003800000 */
[----:B------:R-:W-:Y:S01]  /*18de0*/  BPT.TRAP 0x1 ;  /* 0x000000040000795c */ /* 0x000fe20000300000 */
.L_x_10643:
[----:B------:R-:W3:Y:S01]  /*18df0*/  LDL R0, [R1] ;  /* 0x0000000001007983 */ /* 0x000ee20000100800 */
[C---:B------:R-:W-:Y:S02]  /*18e00*/  IMAD R3, R26.reuse, 0x8, R5 ;  /* 0x000000081a037824 */ /* 0x040fe400078e0205 */
[----:B------:R-:W-:-:S05]  /*18e10*/  VIADD R26, R26, 0x1 ;  /* 0x000000011a1a7836 */ /* 0x000fca0000000000 */
[----:B------:R-:W-:Y:S02]  /*18e20*/  ISETP.NE.AND P2, PT, R26, 0x2, PT ;  /* 0x000000021a00780c */ /* 0x000fe40003f45270 */
[----:B---3--:R-:W-:Y:S02]  /*18e30*/  SHF.L.U32 R2, R0, 0x1f, RZ ;  /* 0x0000001f00027819 */ /* 0x008fe400000006ff */
[----:B------:R-:W-:Y:S02]  /*18e40*/  SEL R0, RZ, 0x1, P2 ;  /* 0x00000001ff007807 */ /* 0x000fe40001000000 */
[----:B------:R-:W0:Y:S02]  /*18e50*/  SYNCS.PHASECHK.TRANS64.TRYWAIT P1, [R3+URZ+0x2d840], R2 ;  /* 0x02d84002030075a7 */ /* 0x000e24000802017f */
[----:B0-----:R-:W-:Y:S05]  /*18e60*/  @!P1 BRA `(.L_x_10644) ;  /* 0x0000003c00489947 */ /* 0x001fea0003800000 */
.L_x_10792:
[----:B------:R-:W3:Y:S01]  /*18e70*/  LDL.LU R4, [R1] ;  /* 0x0000000001047983 */ /* 0x000ee20000300800 */
[----:B------:R-:W-:Y:S02]  /*18e80*/  SEL R26, R26, RZ, P2 ;  /* 0x000000ff1a1a7207 */ /* 0x000fe40001000000 */
[----:B---3--:R-:W-:Y:S01]  /*18e90*/  LOP3.LUT R0, R4, R0, RZ, 0x3c, !PT ;  /* 0x0000000004007212 */ /* 0x008fe200078e3cff */
[----:B------:R-:W-:Y:S06]  /*18ea0*/  @!P0 BRA `(.L_x_10645) ;  /* 0x0000000000048947 */ /* 0x000fec0003800000 */
[----:B------:R-:W-:Y:S01]  /*18eb0*/  BPT.TRAP 0x1 ;  /* 0x000000040000795c */ /* 0x000fe20000300000 */
.L_x_10645:
[----:B------:R-:W-:Y:S01]  /*18ec0*/  IMAD R5, R26, 0x8, R5 ;  /* 0x000000081a057824 */ /* 0x000fe200078e0205 */
[----:B------:R-:W-:-:S04]  /*18ed0*/  SHF.L.U32 R0, R0, 0x1f, RZ ;  /* 0x0000001f00007819 */ /* 0x000fc800000006ff */
[----:B------:R-:W3:Y:S02]  /*18ee0*/  SYNCS.PHASECHK.TRANS64.TRYWAIT P1, [R5+URZ+0x2d840], R0 ;  /* 0x02d84000050075a7 */ /* 0x000ee4000802017f */
[----:B---3--:R-:W-:Y:S05]  /*18ef0*/  @!P1 BRA `(.L_x_10646) ;  /* 0x0000003c00389947 */ /* 0x008fea0003800000 */
.L_x_10793:
[----:B------:R-:W-:Y:S05]  /*18f00*/  @!P0 BRA `(.L_x_10647) ;  /* 0x0000000000048947 */ /* 0x000fea0003800000 */
[----:B------:R-:W-:Y:S01]  /*18f10*/  BPT.TRAP 0x1 ;  /* 0x000000040000795c */ /* 0x000fe20000300000 */
.L_x_10647:
[----:B------:R-:W5:Y:S02]  /*18f20*/  SYNCS.PHASECHK.TRANS64.TRYWAIT P1, [R3+URZ+0x2d860], R2 ;  /* 0x02d86002030075a7 */ /* 0x000f64000802017f */
[----:B-----5:R-:W-:Y:S05]  /*18f30*/  @!P1 BRA `(.L_x_10648) ;  /* 0x0000003c003c9947 */ /* 0x020fea0003800000 */
.L_x_10794:
[----:B------:R-:W-:Y:S05]  /*18f40*/  @!P0 BRA `(.L_x_10649) ;  /* 0x0000000000048947 */ /* 0x000fea0003800000 */
[----:B------:R-:W-:Y:S01]  /*18f50*/  BPT.TRAP 0x1 ;  /* 0x000000040000795c */ /* 0x000fe20000300000 */
.L_x_10649:
[----:B------:R0:W0:Y:S02]  /*18f60*/  SYNCS.PHASECHK.TRANS64.TRYWAIT P0, [R5+URZ+0x2d860], R0 ;  /* 0x02d86000050075a7 */ /* 0x000024000800017f */
[----:B0-----:R-:W-:Y:S05]  /*18f70*/  @!P0 NANOSLEEP.SYNCS 0x989680 ;  /* 0x009896800000895d */ /* 0x001fea0003900000 */
[----:B------:R-:W0:Y:S02]  /*18f80*/  @!P0 SYNCS.PHASECHK.TRANS64 P0, [R5+URZ+0x2d860], R0 ;  /* 0x02d86000050085a7 */ /* 0x000e24000800007f */
[----:B0-----:R-:W-:Y:S05]  /*18f90*/  @!P0 BRA `(.L_x_10649) ;  /* 0xfffffffc00f08947 */ /* 0x001fea000383ffff */
.L_x_10385:
[----:B------:R-:W-:Y:S05]  /*18fa0*/  BSYNC B9 ;  /* 0x0000000000097941 */ /* 0x000fea0003800000 */
.L_x_10382:
[----:B------:R-:W-:Y:S05]  /*18fb0*/  EXIT ;  /* 0x000000000000794d */ /* 0x000fea0003800000 */
.L_x_10401:
[----:B0-----:R0:W1:Y:S02]  /*18fc0*/  SYNCS.PHASECHK.TRANS64.TRYWAIT P4, [R31+URZ+0x2d890], R80 ;  /* 0x02d890501f0075a7 */ /* 0x001064000808017f */
[----:B-1----:R-:W-:Y:S05]  /*18fd0*/  @!P4 NANOSLEEP.SYNCS 0x989680 ;  /* 0x009896800000c95d */ /* 0x002fea0003900000 */
[----:B------:R-:W1:Y:S02]  /*18fe0*/  @!P4 SYNCS.PHASECHK.TRANS64 P4, [R31+URZ+0x2d890], R80 ;  /* 0x02d890501f00c5a7 */ /* 0x000e64000808007f */
[----:B-1----:R-:W-:Y:S05]  /*18ff0*/  @!P4 BRA `(.L_x_10401) ;  /* 0xfffffffc00f0c947 */ /* 0x002fea000383ffff */
[----:B------:R-:W-:Y:S05]  /*19000*/  BRA `(.L_x_10650) ;  /* 0xfffffea000647947 */ /* 0x000fea000383ffff */
.L_x_10402:
        /* <DEDUP_REMOVED lines=8> */
.L_x_10652:
[----:B------:R-:W-:Y:S05]  /*19090*/  BSYNC B1 ;  /* 0x0000000000017941 */ /* 0x000fea0003800000 */
.L_x_10651:
        /* <DEDUP_REMOVED lines=8> */
.L_x_10653:
[----:B------:R-:W-:Y:S01]  /*19120*/  IMAD.MOV.U32 R60, RZ, RZ, R14 ;  /* 0x000000ffff3c7224 */ /* 0x000fe200078e000e */
[----:B------:R-:W-:Y:S06]  /*19130*/  BRA `(.L_x_10654) ;  /* 0xfffffea0002c7947 */ /* 0x000fec000383ffff */
.L_x_10430:
[----:B0-----:R0:W1:Y:S02]  /*19140*/  SYNCS.PHASECHK.TRANS64.TRYWAIT P4, [R31+URZ+0x2d890], R80 ;  /* 0x02d890501f0075a7 */ /* 0x001064000808017f */
[----:B-1----:R-:W-:Y:S05]  /*19150*/  @!P4 NANOSLEEP.SYNCS 0x989680 ;  /* 0x009896800000c95d */ /* 0x002fea0003900000 */
[----:B------:R-:W1:Y:S02]  /*19160*/  @!P4 SYNCS.PHASECHK.TRANS64 P4, [R31+URZ+0x2d890], R80 ;  /* 0x02d890501f00c5a7 */ /* 0x000e64000808007f */
[----:B-1----:R-:W-:Y:S05]  /*19170*/  @!P4 BRA `(.L_x_10430) ;  /* 0xfffffffc00f0c947 */ /* 0x002fea000383ffff */
[----:B------:R-:W-:Y:S05]  /*19180*/  BRA `(.L_x_10655) ;  /* 0xfffffeb800f07947 */ /* 0x000fea000383ffff */
.L_x_10431:
        /* <DEDUP_REMOVED lines=8> */
.L_x_10657:
[----:B------:R-:W-:Y:S05]  /*19210*/  BSYNC B1 ;  /* 0x0000000000017941 */ /* 0x000fea0003800000 */
.L_x_10656:
        /* <DEDUP_REMOVED lines=8> */
.L_x_10658:
[----:B------:R-:W-:Y:S01]  /*192a0*/  IMAD.MOV.U32 R82, RZ, RZ, R14 ;  /* 0x000000ffff527224 */ /* 0x000fe200078e000e */
[----:B------:R-:W-:Y:S06]  /*192b0*/  BRA `(.L_x_10659) ;  /* 0xfffffeb800b87947 */ /* 0x000fec000383ffff */
.L_x_10444:
[----:B0-----:R0:W1:Y:S02]  /*192c0*/  SYNCS.PHASECHK.TRANS64.TRYWAIT P3, [R31+URZ+0x2d890], R80 ;  /* 0x02d890501f0075a7 */ /* 0x001064000806017f */
[----:B-1----:R-:W-:Y:S05]  /*192d0*/  @!P3 NANOSLEEP.SYNCS 0x989680 ;  /* 0x009896800000b95d */ /* 0x002fea0003900000 */
[----:B------:R-:W1:Y:S02]  /*192e0*/  @!P3 SYNCS.PHASECHK.TRANS64 P3, [R31+URZ+0x2d890], R80 ;  /* 0x02d890501f00b5a7 */ /* 0x000e64000806007f */
[----:B-1----:R-:W-:Y:S05]  /*192f0*/  @!P3 BRA `(.L_x_10444) ;  /* 0xfffffffc00f0b947 */ /* 0x002fea000383ffff */
[----:B------:R-:W-:Y:S05]  /*19300*/  BRA `(.L_x_10660) ;  /* 0xfffffed000c07947 */ /* 0x000fea000383ffff */
.L_x_10445:
[----:B------:R-:W-:Y:S01]  /*19310*/  BSSY B1, `(.L_x_10661) ;  /* 0x0000007000017945 */ /* 0x000fe20003800000 */
[----:B------:R-:W-:Y:S02]  /*19320*/  IMAD.MOV.U32 R12, RZ, RZ, RZ ;  /* 0x000000ffff0c7224 */ /* 0x000fe400078e00ff */
[----:B------:R-:W-:Y:S02]  /*19330*/  IMAD.MOV.U32 R11, RZ, RZ, 0x1e1f ;  /* 0x00001e1fff0b7424 */ /* 0x000fe400078e00ff */
[----:B------:R-:W-:-:S07]  /*19340*/  IMAD.MOV.U32 R15, RZ, RZ, -0x1 ;  /* 0xffffffffff0f7424 */ /* 0x000fce00078e00ff */
[----:B0-----:R-:W-:Y:S05]  /*19350*/  WARPSYNC.COLLECTIVE R15, `(.L_x_10662) ;  /* 0x000000000f087348 */ /* 0x001fea0003c00000 */
[----:B------:R1:W2:Y:S02]  /*19360*/  SHFL.IDX P6, R14, R13, R12, R11 ;  /* 0x0000000c0d0e7389 */ /* 0x0002a400000c000b */
[----:B012---:R-:W-:Y:S01]  /*19370*/  ENDCOLLECTIVE ;  /* 0x000000000000791b */ /* 0x007fe20003800000 */
.L_x_10662:
[----:B------:R-:W-:Y:S05]  /*19380*/  BSYNC B1 ;  /* 0x0000000000017941 */ /* 0x000fea0003800000 */
.L_x_10661:
        /* <DEDUP_REMOVED lines=8> */
.L_x_10663:
[----:B------:R-:W-:Y:S01]  /*19410*/  IMAD.MOV.U32 R42, RZ, RZ, R14 ;  /* 0x000000ffff2a7224 */ /* 0x000fe200078e000e */
[----:B------:R-:W-:Y:S06]  /*19420*/  BRA `(.L_x_10664) ;  /* 0xfffffed000e47947 */ /* 0x000fec000383ffff */
.L_x_10449:
[----:B------:R0:W0:Y:S02]  /*19430*/  SYNCS.PHASECHK.TRANS64.TRYWAIT P2, [R31+URZ+0x2d8b0], R80 ;  /* 0x02d8b0501f0075a7 */ /* 0x000024000804017f */
[----:B0-----:R-:W-:Y:S05]  /*19440*/  @!P2 NANOSLEEP.SYNCS 0x989680 ;  /* 0x009896800000a95d */ /* 0x001fea0003900000 */
[----:B------:R-:W0:Y:S02]  /*19450*/  @!P2 SYNCS.PHASECHK.TRANS64 P2, [R31+URZ+0x2d8b0], R80 ;  /* 0x02d8b0501f00a5a7 */ /* 0x000e24000804007f */
[----:B0-----:R-:W-:Y:S05]  /*19460*/  @!P2 BRA `(.L_x_10449) ;  /* 0xfffffffc00f0a947 */ /* 0x001fea000383ffff */
[----:B------:R-:W-:Y:S05]  /*19470*/  BRA `(.L_x_10665) ;  /* 0xfffffed400b47947 */ /* 0x000fea000383ffff */
.L_x_10455:
[----:B------:R-:W0:Y:S01]  /*19480*/  S2R R4, SR_TID.X ;  /* 0x0000000000047919 */ /* 0x000e220000002100 */
[----:B------:R-:W-:Y:S01]  /*19490*/  BSSY B0, `(.L_x_10666) ;  /* 0x000000c000007945 */ /* 0x000fe20003800000 */
[----:B------:R-:W-:Y:S02]  /*194a0*/  IMAD.MOV.U32 R12, RZ, RZ, RZ ;  /* 0x000000ffff0c7224 */ /* 0x000fe400078e00ff */
[----:B------:R-:W-:Y:S02]  /*194b0*/  IMAD.MOV.U32 R11, RZ, RZ, 0x1f ;  /* 0x0000001fff0b7424 */ /* 0x000fe400078e00ff */
[----:B------:R-:W-:Y:S02]  /*194c0*/  IMAD.MOV.U32 R15, RZ, RZ, -0x1 ;  /* 0xffffffffff0f7424 */ /* 0x000fe400078e00ff */
[----:B0-----:R-:W-:-:S05]  /*194d0*/  VIADD R5, R4, 0xffffff80 ;  /* 0xffffff8004057836 */ /* 0x001fca0000000000 */
[----:B------:R-:W-:-:S04]  /*194e0*/  SHF.R.S32.HI R4, RZ, 0x1f, R5 ;  /* 0x0000001fff047819 */ /* 0x000fc80000011405 */
[----:B------:R-:W-:-:S04]  /*194f0*/  LEA.HI R4, R4, R5, RZ, 0x7 ;  /* 0x0000000504047211 */ /* 0x000fc800078f38ff */
[----:B------:R-:W-:-:S05]  /*19500*/  SHF.R.S32.HI R4, RZ, 0x7, R4 ;  /* 0x00000007ff047819 */ /* 0x000fca0000011404 */
[----:B------:R-:W-:-:S07]  /*19510*/  IMAD.MOV.U32 R13, RZ, RZ, R4 ;  /* 0x000000ffff0d7224 */ /* 0x000fce00078e0004 */
[----:B-----5:R-:W-:Y:S05]  /*19520*/  WARPSYNC.COLLECTIVE R15, `(.L_x_10667) ;  /* 0x000000000f087348 */ /* 0x020fea0003c00000 */
[----:B------:R0:W1:Y:S02]  /*19530*/  SHFL.IDX P6, R14, R13, R12, R11 ;  /* 0x0000000c0d0e7389 */ /* 0x00006400000c000b */
[----:B01---5:R-:W-:Y:S01]  /*19540*/  ENDCOLLECTIVE ;  /* 0x000000000000791b */ /* 0x023fe20003800000 */
.L_x_10667:
[----:B------:R-:W-:Y:S05]  /*19550*/  BSYNC B0 ;  /* 0x0000000000007941 */ /* 0x000fea0003800000 */
.L_x_10666:
[----:B------:R0:W-:Y:S01]  /*19560*/  STL [R1+0x38], R14 ;  /* 0x0000380e01007387 */ /* 0x0001e20000100800 */
[----:B------:R-:W-:Y:S05]  /*19570*/  BRA `(.L_x_10668) ;  /* 0xfffffedc00647947 */ /* 0x000fea000383ffff */
.L_x_10466:
[----:B------:R-:W-:Y:S01]  /*19580*/  BSSY B1, `(.L_x_10669) ;  /* 0x0000008000017945 */ /* 0x000fe20003800000 */
[----:B------:R-:W-:Y:S02]  /*19590*/  IMAD.MOV.U32 R13, RZ, RZ, R25 ;  /* 0x000000ffff0d7224 */ /* 0x000fe400078e0019 */
[----:B------:R-:W-:Y:S02]  /*195a0*/  IMAD.MOV.U32 R12, RZ, RZ, RZ ;  /* 0x000000ffff0c7224 */ /* 0x000fe400078e00ff */
[----:B------:R-:W-:Y:S02]  /*195b0*/  IMAD.MOV.U32 R11, RZ, RZ, 0x1e1f ;  /* 0x00001e1fff0b7424 */ /* 0x000fe400078e00ff */
[----:B------:R-:W-:-:S07]  /*195c0*/  IMAD.MOV.U32 R15, RZ, RZ, -0x1 ;  /* 0xffffffffff0f7424 */ /* 0x000fce00078e00ff */
[----:B0-----:R-:W-:Y:S05]  /*195d0*/  WARPSYNC.COLLECTIVE R15, `(.L_x_10670) ;  /* 0x000000000f087348 */ /* 0x001fea0003c00000 */
[----:B0-----:R0:W1:Y:S02]  /*195e0*/  SHFL.IDX P6, R14, R13, R12, R11 ;  /* 0x0000000c0d0e7389 */ /* 0x00106400000c000b */
[----:B01----:R-:W-:Y:S01]  /*195f0*/  ENDCOLLECTIVE ;  /* 0x000000000000791b */ /* 0x003fe20003800000 */
.L_x_10670:
[----:B------:R-:W-:Y:S05]  /*19600*/  BSYNC B1 ;  /* 0x0000000000017941 */ /* 0x000fea0003800000 */
.L_x_10669:
        /* <DEDUP_REMOVED lines=8> */
.L_x_10671:
[----:B------:R-:W-:Y:S02]  /*19690*/  IMAD.MOV.U32 R13, RZ, RZ, R27 ;  /* 0x000000ffff0d7224 */ /* 0x000fe400078e001b */
[----:B------:R-:W-:-:S07]  /*196a0*/  IMAD.MOV.U32 R0, RZ, RZ, R14 ;  /* 0x000000ffff007224 */ /* 0x000fce00078e000e */
[----:B------:R-:W-:Y:S05]  /*196b0*/  WARPSYNC.COLLECTIVE R15, `(.L_x_10672) ;  /* 0x000000000f087348 */ /* 0x000fea0003c00000 */
[----:B------:R0:W1:Y:S02]  /*196c0*/  SHFL.IDX P6, R14, R13, R12, R11 ;  /* 0x0000000c0d0e7389 */ /* 0x00006400000c000b */
[----:B01----:R-:W-:Y:S01]  /*196d0*/  ENDCOLLECTIVE ;  /* 0x000000000000791b */ /* 0x003fe20003800000 */
.L_x_10672:
[----:B------:R-:W-:Y:S02]  /*196e0*/  IMAD.MOV.U32 R13, RZ, RZ, R26 ;  /* 0x000000ffff0d7224 */ /* 0x000fe400078e001a */
[----:B------:R-:W-:-:S07]  /*196f0*/  IMAD.MOV.U32 R5, RZ, RZ, R14 ;  /* 0x000000ffff057224 */ /* 0x000fce00078e000e */
[----:B------:R-:W-:Y:S05]  /*19700*/  WARPSYNC.COLLECTIVE R15, `(.L_x_10673) ;  /* 0x000000000f087348 */ /* 0x000fea0003c00000 */
[----:B------:R0:W1:Y:S02]  /*19710*/  SHFL.IDX P6, R14, R13, R12, R11 ;  /* 0x0000000c0d0e7389 */ /* 0x00006400000c000b */
[----:B01----:R-:W-:Y:S01]  /*19720*/  ENDCOLLECTIVE ;  /* 0x000000000000791b */ /* 0x003fe20003800000 */
.L_x_10673:
[----:B------:R-:W-:Y:S01]  /*19730*/  IMAD.MOV.U32 R4, RZ, RZ, R14 ;  /* 0x000000ffff047224 */ /* 0x000fe200078e000e */
[----:B------:R-:W-:Y:S06]  /*19740*/  BRA `(.L_x_10674) ;  /* 0xfffffee0006c7947 */ /* 0x000fec000383ffff */
.L_x_10470:
[----:B0-----:R0:W1:Y:S02]  /*19750*/  SYNCS.PHASECHK.TRANS64.TRYWAIT P0, [R2+URZ+0x2d800], R3 ;  /* 0x02d80003020075a7 */ /* 0x001064000800017f */
[----:B-1----:R-:W-:Y:S05]  /*19760*/  @!P0 NANOSLEEP.SYNCS 0x989680 ;  /* 0x009896800000895d */ /* 0x002fea0003900000 */
[----:B------:R-:W1:Y:S02]  /*19770*/  @!P0 SYNCS.PHASECHK.TRANS64 P0, [R2+URZ+0x2d800], R3 ;  /* 0x02d80003020085a7 */ /* 0x000e64000800007f */
[----:B-1----:R-:W-:Y:S05]  /*19780*/  @!P0 BRA `(.L_x_10470) ;  /* 0xfffffffc00f08947 */ /* 0x002fea000383ffff */
[----:B------:R-:W-:Y:S05]  /*19790*/  BRA `(.L_x_10675) ;  /* 0xfffffee800a47947 */ /* 0x000fea000383ffff */
.L_x_10482:
        /* <DEDUP_REMOVED lines=8> */
.L_x_10677:
[----:B------:R-:W-:Y:S05]  /*19820*/  BSYNC B1 ;  /* 0x0000000000017941 */ /* 0x000fea0003800000 */
.L_x_10676:
        /* <DEDUP_REMOVED lines=8> */
.L_x_10678:
[----:B------:R-:W-:Y:S02]  /*198b0*/  IMAD.MOV.U32 R13, RZ, RZ, R27 ;  /* 0x000000ffff0d7224 */ /* 0x000fe400078e001b */
[----:B------:R-:W-:-:S07]  /*198c0*/  IMAD.MOV.U32 R0, RZ, RZ, R14 ;  /* 0x000000ffff007224 */ /* 0x000fce00078e000e */
[----:B------:R-:W-:Y:S05]  /*198d0*/  WARPSYNC.COLLECTIVE R15, `(.L_x_10679) ;  /* 0x000000000f087348 */ /* 0x000fea0003c00000 */
[----:B------:R0:W1:Y:S02]  /*198e0*/  SHFL.IDX P6, R14, R13, R12, R11 ;  /* 0x0000000c0d0e7389 */ /* 0x00006400000c000b */
[----:B01----:R-:W-:Y:S01]  /*198f0*/  ENDCOLLECTIVE ;  /* 0x000000000000791b */ /* 0x003fe20003800000 */
.L_x_10679:
[----:B------:R-:W-:Y:S02]  /*19900*/  IMAD.MOV.U32 R13, RZ, RZ, R26 ;  /* 0x000000ffff0d7224 */ /* 0x000fe400078e001a */
[----:B------:R-:W-:-:S07]  /*19910*/  IMAD.MOV.U32 R21, RZ, RZ, R14 ;  /* 0x000000ffff157224 */ /* 0x000fce00078e000e */
[----:B------:R-:W-:Y:S05]  /*19920*/  WARPSYNC.COLLECTIVE R15, `(.L_x_10680) ;  /* 0x000000000f087348 */ /* 0x000fea0003c00000 */
[----:B------:R0:W1:Y:S02]  /*19930*/  SHFL.IDX P6, R14, R13, R12, R11 ;  /* 0x0000000c0d0e7389 */ /* 0x00006400000c000b */
[----:B01----:R-:W-:Y:S01]  /*19940*/  ENDCOLLECTIVE ;  /* 0x000000000000791b */ /* 0x003fe20003800000 */
.L_x_10680:
[----:B------:R-:W-:Y:S01]  /*19950*/  IMAD.MOV.U32 R20, RZ, RZ, R14 ;  /* 0x000000ffff147224 */ /* 0x000fe200078e000e */
[----:B------:R-:W-:Y:S06]  /*19960*/  BRA `(.L_x_10681) ;  /* 0xfffffefc00347947 */ /* 0x000fec000383ffff */
.L_x_10486:
[----:B0-----:R0:W1:Y:S02]  /*19970*/  SYNCS.PHASECHK.TRANS64.TRYWAIT P0, [R2+URZ+0x2d800], R3 ;  /* 0x02d80003020075a7 */ /* 0x001064000800017f */
[----:B-1----:R-:W-:Y:S05]  /*19980*/  @!P0 NANOSLEEP.SYNCS 0x989680 ;  /* 0x009896800000895d */ /* 0x002fea0003900000 */
[----:B------:R-:W1:Y:S02]  /*19990*/  @!P0 SYNCS.PHASECHK.TRANS64 P0, [R2+URZ+0x2d800], R3 ;  /* 0x02d80003020085a7 */ /* 0x000e64000800007f */
[----:B-1----:R-:W-:Y:S05]  /*199a0*/  @!P0 BRA `(.L_x_10486) ;  /* 0xfffffffc00f08947 */ /* 0x002fea000383ffff */
[----:B------:R-:W-:Y:S05]  /*199b0*/  BRA `(.L_x_10682) ;  /* 0xffffff0000e07947 */ /* 0x000fea000383ffff */
.L_x_10494:
[----:B-1----:R1:W3:Y:S02]  /*199c0*/  SYNCS.PHASECHK.TRANS64.TRYWAIT P1, [R8+URZ+0x2d830], R3 ;  /* 0x02d83003080075a7 */ /* 0x0022e4000802017f */
[----:B---3--:R-:W-:Y:S05]  /*199d0*/  @!P1 NANOSLEEP.SYNCS 0x989680 ;  /* 0x009896800000995d */ /* 0x008fea0003900000 */
[----:B------:R-:W3:Y:S02]  /*199e0*/  @!P1 SYNCS.PHASECHK.TRANS64 P1, [R8+URZ+0x2d830], R3 ;  /* 0x02d83003080095a7 */ /* 0x000ee4000802007f */
[----:B---3--:R-:W-:Y:S05]  /*199f0*/  @!P1 BRA `(.L_x_10494) ;  /* 0xfffffffc00f09947 */ /* 0x008fea000383ffff */
[----:B------:R-:W-:Y:S05]  /*19a00*/  BRA `(.L_x_10493) ;  /* 0xffffff1800707947 */ /* 0x000fea000383ffff */
.L_x_10501:
[----:B-1----:R1:W2:Y:S02]  /*19a10*/  SYNCS.PHASECHK.TRANS64.TRYWAIT P2, [R3+URZ+0x2d830], R0 ;  /* 0x02d83000030075a7 */ /* 0x0022a4000804017f */
[----:B--2---:R-:W-:Y:S05]  /*19a20*/  @!P2 NANOSLEEP.SYNCS 0x989680 ;  /* 0x009896800000a95d */ /* 0x004fea0003900000 */
[----:B------:R-:W2:Y:S02]  /*19a30*/  @!P2 SYNCS.PHASECHK.TRANS64 P2, [R3+URZ+0x2d830], R0 ;  /* 0x02d830000300a5a7 */ /* 0x000ea4000804007f */
[----:B--2---:R-:W-:Y:S05]  /*19a40*/  @!P2 BRA `(.L_x_10501) ;  /* 0xfffffffc00f0a947 */ /* 0x004fea000383ffff */
[----:B------:R-:W-:Y:S05]  /*19a50*/  BRA `(.L_x_10500) ;  /* 0xffffff3c00cc7947 */ /* 0x000fea000383ffff */
.L_x_10505:
[----:B-1----:R1:W2:Y:S02]  /*19a60*/  SYNCS.PHASECHK.TRANS64.TRYWAIT P1, [R3+URZ+0x2d850], R0 ;  /* 0x02d85000030075a7 */ /* 0x0022a4000802017f */
[----:B--2---:R-:W-:Y:S05]  /*19a70*/  @!P1 NANOSLEEP.SYNCS 0x989680 ;  /* 0x009896800000995d */ /* 0x004fea0003900000 */
[----:B------:R-:W2:Y:S02]  /*19a80*/  @!P1 SYNCS.PHASECHK.TRANS64 P1, [R3+URZ+0x2d850], R0 ;  /* 0x02d85000030095a7 */ /* 0x000ea4000802007f */
[----:B--2---:R-:W-:Y:S05]  /*19a90*/  @!P1 BRA `(.L_x_10505) ;  /* 0xfffffffc00f09947 */ /* 0x004fea000383ffff */
[----:B------:R-:W-:Y:S05]  /*19aa0*/  BRA `(.L_x_10502) ;  /* 0xffffff4000e87947 */ /* 0x000fea000383ffff */
.L_x_10512:
[----:B--2---:R2:W3:Y:S02]  /*19ab0*/  SYNCS.PHASECHK.TRANS64.TRYWAIT P1, [R12+URZ+0x2d850], R7 ;  /* 0x02d850070c0075a7 */ /* 0x0044e4000802017f */
[----:B---3--:R-:W-:Y:S05]  /*19ac0*/  @!P1 NANOSLEEP.SYNCS 0x989680 ;  /* 0x009896800000995d */ /* 0x008fea0003900000 */
[----:B------:R-:W3:Y:S02]  /*19ad0*/  @!P1 SYNCS.PHASECHK.TRANS64 P1, [R12+URZ+0x2d850], R7 ;  /* 0x02d850070c0095a7 */ /* 0x000ee4000802007f */
[----:B---3--:R-:W-:Y:S05]  /*19ae0*/  @!P1 BRA `(.L_x_10512) ;  /* 0xfffffffc00f09947 */ /* 0x008fea000383ffff */
[----:B------:R-:W-:Y:S05]  /*19af0*/  BRA `(.L_x_10511) ;  /* 0xffffff6000c07947 */ /* 0x000fea000383ffff */
.L_x_10523:
[----:B------:R-:W-:Y:S02]  /*19b00*/  IMAD.MOV.U32 R13, RZ, RZ, R4 ;  /* 0x000000ffff0d7224 */ /* 0x000fe400078e0004 */
[----:B------:R-:W-:Y:S02]  /*19b10*/  IMAD.MOV.U32 R12, RZ, RZ, RZ ;  /* 0x000000ffff0c7224 */ /* 0x000fe400078e00ff */
[----:B------:R-:W-:Y:S02]  /*19b20*/  IMAD.MOV.U32 R11, RZ, RZ, 0x1c1f ;  /* 0x00001c1fff0b7424 */ /* 0x000fe400078e00ff */
[----:B------:R-:W-:-:S07]  /*19b30*/  IMAD.MOV.U32 R15, RZ, RZ, -0x1 ;  /* 0xffffffffff0f7424 */ /* 0x000fce00078e00ff */
[----:B-1----:R-:W-:Y:S05]  /*19b40*/  WARPSYNC.COLLECTIVE R15, `(.L_x_10683) ;  /* 0x000000000f087348 */ /* 0x002fea0003c00000 */
[----:B------:R0:W2:Y:S02]  /*19b50*/  SHFL.IDX P6, R14, R13, R12, R11 ;  /* 0x0000000c0d0e7389 */ /* 0x0000a400000c000b */
[----:B012---:R-:W-:Y:S01]  /*19b60*/  ENDCOLLECTIVE ;  /* 0x000000000000791b */ /* 0x007fe20003800000 */
.L_x_10683:
[----:B------:R-:W-:Y:S02]  /*19b70*/  IMAD.MOV.U32 R13, RZ, RZ, R0 ;  /* 0x000000ffff0d7224 */ /* 0x000fe400078e0000 */
[----:B------:R-:W-:-:S07]  /*19b80*/  IMAD.MOV.U32 R3, RZ, RZ, R14 ;  /* 0x000000ffff037224 */ /* 0x000fce00078e000e */
[----:B------:R-:W-:Y:S05]  /*19b90*/  WARPSYNC.COLLECTIVE R15, `(.L_x_10684) ;  /* 0x000000000f087348 */ /* 0x000fea0003c00000 */
[----:B------:R0:W1:Y:S02]  /*19ba0*/  SHFL.IDX P6, R14, R13, R12, R11 ;  /* 0x0000000c0d0e7389 */ /* 0x00006400000c000b */
[----:B01----:R-:W-:Y:S01]  /*19bb0*/  ENDCOLLECTIVE ;  /* 0x000000000000791b */ /* 0x003fe20003800000 */
.L_x_10684:
[----:B------:R-:W-:Y:S05]  /*19bc0*/  BRA `(.L_x_10685) ;  /* 0xffffff8400fc7947 */ /* 0x000fea000383ffff */
.L_x_10526:
        /* <DEDUP_REMOVED lines=8> */
.L_x_10687:
[----:B------:R-:W-:Y:S05]  /*19c50*/  BSYNC B1 ;  /* 0x0000000000017941 */ /* 0x000fea0003800000 */
.L_x_10686:
        /* <DEDUP_REMOVED lines=8> */
.L_x_10688:
[----:B------:R-:W-:Y:S05]  /*19ce0*/  BRA `(.L_x_10689) ;  /* 0xffffff8800107947 */ /* 0x000fea000383ffff */
.L_x_10543:
        /* <DEDUP_REMOVED lines=11> */
.L_x_10691:
[----:B------:R-:W-:Y:S05]  /*19da0*/  BSYNC B1 ;  /* 0x0000000000017941 */ /* 0x000fea0003800000 */
.L_x_10690:
[----:B------:R-:W-:Y:S05]  /*19db0*/  BRA `(.L_x_10692) ;  /* 0xffffff9800bc7947 */ /* 0x000fea000383ffff */
.L_x_10545:
[----:B------:R-:W-:Y:S01]  /*19dc0*/  BSSY B1, `(.L_x_10693) ;  /* 0x0000006000017945 */ /* 0x000fe20003800000 */
[----:B------:R-:W-:-:S07]  /*19dd0*/  IMAD.MOV.U32 R15, RZ, RZ, -0x1 ;  /* 0xffffffffff0f7424 */ /* 0x000fce00078e00ff */
[----:B0-----:R-:W-:Y:S05]  /*19de0*/  WARPSYNC.COLLECTIVE R15, `(.L_x_10694) ;  /* 0x000000000f0c7348 */ /* 0x001fea0003c00000 */
[----:B------:R-:W-:Y:S02]  /*19df0*/  ELECT P6, UR62, PT ;  /* 0x00000000003e782f */ /* 0x000fe400038c0000 */
[----:B------:R-:W-:Y:S01]  /*19e00*/  MOV R14, UR62 ;  /* 0x0000003e000e7c02 */ /* 0x000fe20008000f00 */
[----:B0-----:R-:W-:Y:S10]  /*19e10*/  ENDCOLLECTIVE ;  /* 0x000000000000791b */ /* 0x001ff40003800000 */
.L_x_10694:
[----:B------:R-:W-:Y:S05]  /*19e20*/  BSYNC B1 ;  /* 0x0000000000017941 */ /* 0x000fea0003800000 */
.L_x_10693:
[----:B------:R-:W-:Y:S05]  /*19e30*/  BRA `(.L_x_10544) ;  /* 0xffffff9800b47947 */ /* 0x000fea000383ffff */
.L_x_10547:
[----:B0-----:R0:W1:Y:S02]  /*19e40*/  SYNCS.PHASECHK.TRANS64.TRYWAIT P0, [R22+URZ+0x2d820], R5 ;  /* 0x02d82005160075a7 */ /* 0x001064000800017f */
[----:B-1----:R-:W-:Y:S05]  /*19e50*/  @!P0 NANOSLEEP.SYNCS 0x989680 ;  /* 0x009896800000895d */ /* 0x002fea0003900000 */
[----:B------:R-:W1:Y:S02]  /*19e60*/  @!P0 SYNCS.PHASECHK.TRANS64 P0, [R22+URZ+0x2d820], R5 ;  /* 0x02d82005160085a7 */ /* 0x000e64000800007f */
[----:B-1----:R-:W-:Y:S05]  /*19e70*/  @!P0 BRA `(.L_x_10547) ;  /* 0xfffffffc00f08947 */ /* 0x002fea000383ffff */
[----:B------:R-:W-:Y:S05]  /*19e80*/  BRA `(.L_x_10695) ;  /* 0xffffff9800c47947 */ /* 0x000fea000383ffff */
.L_x_10551:
[----:B-1----:R1:W2:Y:S02]  /*19e90*/  SYNCS.PHASECHK.TRANS64.TRYWAIT P0, [R8+URZ+0x2d8a0], R10 ;  /* 0x02d8a00a080075a7 */ /* 0x0022a4000800017f */
[----:B--2---:R-:W-:Y:S05]  /*19ea0*/  @!P0 NANOSLEEP.SYNCS 0x989680 ;  /* 0x009896800000895d */ /* 0x004fea0003900000 */
[----:B------:R-:W2:Y:S02]  /*19eb0*/  @!P0 SYNCS.PHASECHK.TRANS64 P0, [R8+URZ+0x2d8a0], R10 ;  /* 0x02d8a00a080085a7 */ /* 0x000ea4000800007f */
[----:B--2---:R-:W-:Y:S05]  /*19ec0*/  @!P0 BRA `(.L_x_10551) ;  /* 0xfffffffc00f08947 */ /* 0x004fea000383ffff */
[----:B------:R-:W-:Y:S05]  /*19ed0*/  BRA `(.L_x_10696) ;  /* 0xffffff9800e07947 */ /* 0x000fea000383ffff */
.L_x_10558:
[----:B0-----:R0:W2:Y:S02]  /*19ee0*/  SYNCS.PHASECHK.TRANS64.TRYWAIT P0, [R8+URZ+0x2d8c0], R10 ;  /* 0x02d8c00a080075a7 */ /* 0x0010a4000800017f */
[----:B--2---:R-:W-:Y:S05]  /*19ef0*/  @!P0 NANOSLEEP.SYNCS 0x989680 ;  /* 0x009896800000895d */ /* 0x004fea0003900000 */
[----:B------:R-:W2:Y:S02]  /*19f00*/  @!P0 SYNCS.PHASECHK.TRANS64 P0, [R8+URZ+0x2d8c0], R10 ;  /* 0x02d8c00a080085a7 */ /* 0x000ea4000800007f */
[----:B--2---:R-:W-:Y:S05]  /*19f10*/  @!P0 BRA `(.L_x_10558) ;  /* 0xfffffffc00f08947 */ /* 0x004fea000383ffff */
[----:B------:R-:W-:Y:S05]  /*19f20*/  BRA `(.L_x_10697) ;  /* 0xffffff9c00dc7947 */ /* 0x000fea000383ffff */
.L_x_10567:
[----:B0-----:R0:W1:Y:S02]  /*19f30*/  SYNCS.PHASECHK.TRANS64.TRYWAIT P1, [R8+URZ+0x2d8a0], R7 ;  /* 0x02d8a007080075a7 */ /* 0x001064000802017f */
[----:B-1----:R-:W-:Y:S05]  /*19f40*/  @!P1 NANOSLEEP.SYNCS 0x989680 ;  /* 0x009896800000995d */ /* 0x002fea0003900000 */
[----:B------:R-:W1:Y:S02]  /*19f50*/  @!P1 SYNCS.PHASECHK.TRANS64 P1, [R8+URZ+0x2d8a0], R7 ;  /* 0x02d8a007080095a7 */ /* 0x000e64000802007f */
[----:B-1----:R-:W-:Y:S05]  /*19f60*/  @!P1 BRA `(.L_x_10567) ;  /* 0xfffffffc00f09947 */ /* 0x002fea000383ffff */
[----:B------:R-:W-:Y:S05]  /*19f70*/  BRA `(.L_x_10698) ;  /* 0xffffffa4001c7947 */ /* 0x000fea000383ffff */
.L_x_10574:
[----:B-1----:R1:W2:Y:S02]  /*19f80*/  SYNCS.PHASECHK.TRANS64.TRYWAIT P1, [R8+URZ+0x2d8c0], R7 ;  /* 0x02d8c007080075a7 */ /* 0x0022a4000802017f */
[----:B--2---:R-:W-:Y:S05]  /*19f90*/  @!P1 NANOSLEEP.SYNCS 0x989680 ;  /* 0x009896800000995d */ /* 0x004fea0003900000 */
[----:B------:R-:W2:Y:S02]  /*19fa0*/  @!P1 SYNCS.PHASECHK.TRANS64 P1, [R8+URZ+0x2d8c0], R7 ;  /* 0x02d8c007080095a7 */ /* 0x000ea4000802007f */
[----:B--2---:R-:W-:Y:S05]  /*19fb0*/  @!P1 BRA `(.L_x_10574) ;  /* 0xfffffffc00f09947 */ /* 0x004fea000383ffff */
[----:B------:R-:W-:Y:S05]  /*19fc0*/  BRA `(.L_x_10699) ;  /* 0xffffffa800147947 */ /* 0x000fea000383ffff */
.L_x_10589:
[----:B------:R-:W0:Y:S01]  /*19fd0*/  S2R R20, SR_TID.X ;  /* 0x0000000000147919 */ /* 0x000e220000002100 */
[----:B------:R-:W-:Y:S01]  /*19fe0*/  BSSY B0, `(.L_x_10700) ;  /* 0x000000a000007945 */ /* 0x000fe20003800000 */
[----:B------:R-:W-:Y:S02]  /*19ff0*/  IMAD.MOV.U32 R12, RZ, RZ, RZ ;  /* 0x000000ffff0c7224 */ /* 0x000fe400078e00ff */
[----:B------:R-:W-:Y:S01]  /*1a000*/  IMAD.MOV.U32 R15, RZ, RZ, -0x1 ;  /* 0xffffffffff0f7424 */ /* 0x000fe200078e00ff */
[----:B0-----:R-:W-:-:S04]  /*1a010*/  SHF.R.U32.HI R11, RZ, 0x5, R20 ;  /* 0x00000005ff0b7819 */ /* 0x001fc80000011614 */
[----:B------:R-:W-:-:S05]  /*1a020*/  LOP3.LUT R11, R11, 0x3, RZ, 0xc0, !PT ;  /* 0x000000030b0b7812 */ /* 0x000fca00078ec0ff */
[----:B------:R-:W-:Y:S02]  /*1a030*/  IMAD.MOV.U32 R13, RZ, RZ, R11 ;  /* 0x000000ffff0d7224 */ /* 0x000fe400078e000b */
[----:B------:R-:W-:-:S07]  /*1a040*/  IMAD.MOV.U32 R11, RZ, RZ, 0x1f ;  /* 0x0000001fff0b7424 */ /* 0x000fce00078e00ff */
[----:B-----5:R-:W-:Y:S05]  /*1a050*/  WARPSYNC.COLLECTIVE R15, `(.L_x_10701) ;  /* 0x000000000f087348 */ /* 0x020fea0003c00000 */
[----:B------:R0:W1:Y:S02]  /*1a060*/  SHFL.IDX P6, R14, R13, R12, R11 ;  /* 0x0000000c0d0e7389 */ /* 0x00006400000c000b */
[----:B01---5:R-:W-:Y:S01]  /*1a070*/  ENDCOLLECTIVE ;  /* 0x000000000000791b */ /* 0x023fe20003800000 */
.L_x_10701:
[----:B------:R-:W-:Y:S05]  /*1a080*/  BSYNC B0 ;  /* 0x0000000000007941 */ /* 0x000fea0003800000 */
.L_x_10700:
[----:B------:R-:W-:Y:S05]  /*1a090*/  BRA `(.L_x_10702) ;  /* 0xffffffb400487947 */ /* 0x000fea000383ffff */
.L_x_10592:
[----:B-1----:R1:W2:Y:S02]  /*1a0a0*/  SYNCS.PHASECHK.TRANS64.TRYWAIT P0, [R0+URZ+0x2d840], R5 ;  /* 0x02d84005000075a7 */ /* 0x0022a4000800017f */
[----:B--2---:R-:W-:Y:S05]  /*1a0b0*/  @!P0 NANOSLEEP.SYNCS 0x989680 ;  /* 0x009896800000895d */ /* 0x004fea0003900000 */
[----:B------:R-:W2:Y:S02]  /*1a0c0*/  @!P0 SYNCS.PHASECHK.TRANS64 P0, [R0+URZ+0x2d840], R5 ;  /* 0x02d84005000085a7 */ /* 0x000ea4000800007f */
[----:B--2---:R-:W-:Y:S05]  /*1a0d0*/  @!P0 BRA `(.L_x_10592) ;  /* 0xfffffffc00f08947 */ /* 0x004fea000383ffff */
[----:B------:R-:W-:Y:S05]  /*1a0e0*/  BRA `(.L_x_10703) ;  /* 0xffffffb400ac7947 */ /* 0x000fea000383ffff */
.L_x_10593:
        /* <DEDUP_REMOVED lines=8> */
.L_x_10705:
[----:B------:R-:W-:Y:S05]  /*1a170*/  BSYNC B0 ;  /* 0x0000000000007941 */ /* 0x000fea0003800000 */
.L_x_10704:
        /* <DEDUP_REMOVED lines=8> */
.L_x_10706:
[----:B------:R-:W-:Y:S02]  /*1a200*/  IMAD.MOV.U32 R13, RZ, RZ, R7 ;  /* 0x000000ffff0d7224 */ /* 0x000fe400078e0007 */
[----:B------:R-:W-:Y:S02]  /*1a210*/  IMAD.MOV.U32 R12, RZ, RZ, 0x1 ;  /* 0x00000001ff0c7424 */ /* 0x000fe400078e00ff */
[----:B------:R-:W-:-:S07]  /*1a220*/  IMAD.MOV.U32 R4, RZ, RZ, R14 ;  /* 0x000000ffff047224 */ /* 0x000fce00078e000e */
[----:B------:R-:W-:Y:S05]  /*1a230*/  WARPSYNC.COLLECTIVE R15, `(.L_x_10707) ;  /* 0x000000000f087348 */ /* 0x000fea0003c00000 */
[----:B------:R0:W1:Y:S02]  /*1a240*/  SHFL.IDX P6, R14, R13, R12, R11 ;  /* 0x0000000c0d0e7389 */ /* 0x00006400000c000b */
[----:B01----:R-:W-:Y:S01]  /*1a250*/  ENDCOLLECTIVE ;  /* 0x000000000000791b */ /* 0x003fe20003800000 */
.L_x_10707:
[----:B------:R-:W-:-:S05]  /*1a260*/  @P0 LEA R5, P1, R9, R4, 0x1 ;  /* 0x0000000409050211 */ /* 0x000fca00078208ff */
[----:B------:R-:W-:Y:S01]  /*1a270*/  @P0 IMAD.X R4, RZ, RZ, R6, P1 ;  /* 0x000000ffff040224 */ /* 0x000fe200008e0606 */
[----:B------:R-:W-:Y:S01]  /*1a280*/  ISETP.GE.AND P1, PT, R3, 0x21, PT ;  /* 0x000000210300780c */ /* 0x000fe20003f26270 */
[----:B------:R-:W-:-:S03]  /*1a290*/  @P0 IMAD R6, R8, 0x2, R22 ;  /* 0x0000000208060824 */ /* 0x000fc600078e0216 */
        /* <DEDUP_REMOVED lines=14> */
.L_x_10708:
[----:B------:R-:W-:Y:S02]  /*1a380*/  IMAD.MOV.U32 R13, RZ, RZ, R7 ;  /* 0x000000ffff0d7224 */ /* 0x000fe400078e0007 */
[----:B------:R-:W-:Y:S02]  /*1a390*/  IMAD.MOV.U32 R12, RZ, RZ, 0x2 ;  /* 0x00000002ff0c7424 */ /* 0x000fe400078e00ff */
[----:B------:R-:W-:-:S07]  /*1a3a0*/  IMAD.MOV.U32 R4, RZ, RZ, R14 ;  /* 0x000000ffff047224 */ /* 0x000fce00078e000e */
[----:B------:R-:W-:Y:S05]  /*1a3b0*/  WARPSYNC.COLLECTIVE R15, `(.L_x_10709) ;  /* 0x000000000f087348 */ /* 0x000fea0003c00000 */
[----:B------:R0:W1:Y:S02]  /*1a3c0*/  SHFL.IDX P6, R14, R13, R12, R11 ;  /* 0x0000000c0d0e7389 */ /* 0x00006400000c000b */
[----:B01----:R-:W-:Y:S01]  /*1a3d0*/  ENDCOLLECTIVE ;  /* 0x000000000000791b */ /* 0x003fe20003800000 */
.L_x_10709:
[----:B------:R-:W-:-:S05]  /*1a3e0*/  @P1 LEA R5, P0, R9, R4, 0x1 ;  /* 0x0000000409051211 */ /* 0x000fca00078008ff */
[----:B------:R-:W-:Y:S02]  /*1a3f0*/  @P1 IMAD.X R4, RZ, RZ, R6, P0 ;  /* 0x000000ffff041224 */ /* 0x000fe400000e0606 */
        /* <DEDUP_REMOVED lines=16> */
.L_x_10710:
[----:B------:R-:W-:Y:S02]  /*1a500*/  IMAD.MOV.U32 R13, RZ, RZ, R7 ;  /* 0x000000ffff0d7224 */ /* 0x000fe400078e0007 */
[----:B------:R-:W-:Y:S02]  /*1a510*/  IMAD.MOV.U32 R12, RZ, RZ, 0x3 ;  /* 0x00000003ff0c7424 */ /* 0x000fe400078e00ff */
[----:B------:R-:W-:-:S07]  /*1a520*/  IMAD.MOV.U32 R4, RZ, RZ, R14 ;  /* 0x000000ffff047224 */ /* 0x000fce00078e000e */
[----:B------:R-:W-:Y:S05]  /*1a530*/  WARPSYNC.COLLECTIVE R15, `(.L_x_10711) ;  /* 0x000000000f087348 */ /* 0x000fea0003c00000 */
[----:B------:R0:W1:Y:S02]  /*1a540*/  SHFL.IDX P6, R14, R13, R12, R11 ;  /* 0x0000000c0d0e7389 */ /* 0x00006400000c000b */
[----:B01----:R-:W-:Y:S01]  /*1a550*/  ENDCOLLECTIVE ;  /* 0x000000000000791b */ /* 0x003fe20003800000 */
.L_x_10711:
[----:B------:R-:W-:-:S05]  /*1a560*/  @P1 LEA R5, P0, R9, R4, 0x1 ;  /* 0x0000000409051211 */ /* 0x000fca00078008ff */
[----:B------:R-:W-:Y:S02]  /*1a570*/  @P1 IMAD.X R4, RZ, RZ, R6, P0 ;  /* 0x000000ffff041224 */ /* 0x000fe400000e0606 */
[----:B------:R-:W-:-:S03]  /*1a580*/  @P1 IMAD R6, R8, 0x2, R22 ;  /* 0x0000000208061824 */ /* 0x000fc600078e0216 */
        /* <DEDUP_REMOVED lines=8> */
.L_x_10712:
        /* <DEDUP_REMOVED lines=8> */
.L_x_10598:
[----:B------:R0:W5:Y:S01]  /*1a690*/  LDL R8, [R1+0x30] ;  /* 0x0000300001087983 */ /* 0x0001620000100800 */
[----:B------:R-:W-:Y:S02]  /*1a6a0*/  IMAD.MOV.U32 R13, RZ, RZ, R4 ;  /* 0x000000ffff0d7224 */ /* 0x000fe400078e0004 */
[----:B------:R-:W-:Y:S02]  /*1a6b0*/  IMAD.MOV.U32 R12, RZ, RZ, RZ ;  /* 0x000000ffff0c7224 */ /* 0x000fe400078e00ff */
[----:B------:R-:W-:Y:S02]  /*1a6c0*/  IMAD.MOV.U32 R11, RZ, RZ, 0x1c1f ;  /* 0x00001c1fff0b7424 */ /* 0x000fe400078e00ff */
[----:B------:R-:W-:Y:S02]  /*1a6d0*/  IMAD.MOV.U32 R15, RZ, RZ, -0x1 ;  /* 0xffffffffff0f7424 */ /* 0x000fe400078e00ff */
[----:B-----5:R-:W-:Y:S02]  /*1a6e0*/  IMAD R0, R21, R9, RZ ;  /* 0x0000000915007224 */ /* 0x020fe400078e02ff */
[----:B0-----:R-:W-:-:S07]  /*1a6f0*/  IMAD R17, R17, 0xc0, R20 ;  /* 0x000000c011117824 */ /* 0x001fce00078e0214 */
[----:B------:R-:W-:Y:S05]  /*1a700*/  WARPSYNC.COLLECTIVE R15, `(.L_x_10714) ;  /* 0x000000000f087348 */ /* 0x000fea0003c00000 */
[----:B------:R0:W1:Y:S02]  /*1a710*/  SHFL.IDX P6, R14, R13, R12, R11 ;  /* 0x0000000c0d0e7389 */ /* 0x00006400000c000b */
[----:B01----:R-:W-:Y:S01]  /*1a720*/  ENDCOLLECTIVE ;  /* 0x000000000000791b */ /* 0x003fe20003800000 */
.L_x_10714:
[C---:B------:R-:W-:Y:S01]  /*1a730*/  VIADD R9, R17.reuse, 0x20 ;  /* 0x0000002011097836 */ /* 0x040fe20000000000 */
[----:B------:R-:W-:Y:S01]  /*1a740*/  ISETP.GE.AND P3, PT, R17, R0, PT ;  /* 0x000000001100720c */ /* 0x000fe20003f66270 */
[----:B------:R-:W-:Y:S02]  /*1a750*/  IMAD.MOV.U32 R13, RZ, RZ, R5 ;  /* 0x000000ffff0d7224 */ /* 0x000fe400078e0005 */
[----:B------:R-:W-:-:S10]  /*1a760*/  IMAD.MOV.U32 R2, RZ, RZ, R14 ;  /* 0x000000ffff027224 */ /* 0x000fd400078e000e */
[----:B------:R-:W-:Y:S05]  /*1a770*/  WARPSYNC.COLLECTIVE R15, `(.L_x_10715) ;  /* 0x000000000f087348 */ /* 0x000fea0003c00000 */
[----:B------:R0:W1:Y:S02]  /*1a780*/  SHFL.IDX P6, R14, R13, R12, R11 ;  /* 0x0000000c0d0e7389 */ /* 0x00006400000c000b */
[----:B01----:R-:W-:Y:S01]  /*1a790*/  ENDCOLLECTIVE ;  /* 0x000000000000791b */ /* 0x003fe20003800000 */
.L_x_10715:
[----:B------:R-:W-:Y:S02]  /*1a7a0*/  IMAD.MOV.U32 R13, RZ, RZ, R4 ;  /* 0x000000ffff0d7224 */ /* 0x000fe400078e0004 */
[----:B------:R-:W-:Y:S02]  /*1a7b0*/  IMAD.MOV.U32 R12, RZ, RZ, 0x1 ;  /* 0x00000001ff0c7424 */ /* 0x000fe400078e00ff */
[----:B------:R-:W-:-:S07]  /*1a7c0*/  IMAD.MOV.U32 R3, RZ, RZ, R14 ;  /* 0x000000ffff037224 */ /* 0x000fce00078e000e */
[----:B------:R-:W-:Y:S05]  /*1a7d0*/  WARPSYNC.COLLECTIVE R15, `(.L_x_10716) ;  /* 0x000000000f087348 */ /* 0x000fea0003c00000 */
[----:B------:R0:W1:Y:S02]  /*1a7e0*/  SHFL.IDX P6, R14, R13, R12, R11 ;  /* 0x0000000c0d0e7389 */ /* 0x00006400000c000b */
[----:B01----:R-:W-:Y:S01]  /*1a7f0*/  ENDCOLLECTIVE ;  /* 0x000000000000791b */ /* 0x003fe20003800000 */
.L_x_10716:
        /* <DEDUP_REMOVED lines=17> */
.L_x_10717:
[----:B------:R-:W-:Y:S02]  /*1a910*/  IMAD.MOV.U32 R13, RZ, RZ, R4 ;  /* 0x000000ffff0d7224 */ /* 0x000fe400078e0004 */
[----:B------:R-:W-:Y:S02]  /*1a920*/  IMAD.MOV.U32 R12, RZ, RZ, 0x2 ;  /* 0x00000002ff0c7424 */ /* 0x000fe400078e00ff */
[----:B------:R-:W-:-:S07]  /*1a930*/  IMAD.MOV.U32 R3, RZ, RZ, R14 ;  /* 0x000000ffff037224 */ /* 0x000fce00078e000e */
[----:B------:R-:W-:Y:S05]  /*1a940*/  WARPSYNC.COLLECTIVE R15, `(.L_x_10718) ;  /* 0x000000000f087348 */ /* 0x000fea0003c00000 */
[----:B------:R0:W1:Y:S02]  /*1a950*/  SHFL.IDX P6, R14, R13, R12, R11 ;  /* 0x0000000c0d0e7389 */ /* 0x00006400000c000b */
[----:B01----:R-:W-:Y:S01]  /*1a960*/  ENDCOLLECTIVE ;  /* 0x000000000000791b */ /* 0x003fe20003800000 */
.L_x_10718:
        /* <DEDUP_REMOVED lines=18> */
.L_x_10719:
[----:B------:R-:W-:Y:S02]  /*1aa90*/  IMAD.MOV.U32 R13, RZ, RZ, R4 ;  /* 0x000000ffff0d7224 */ /* 0x000fe400078e0004 */
[----:B------:R-:W-:Y:S02]  /*1aaa0*/  IMAD.MOV.U32 R12, RZ, RZ, 0x3 ;  /* 0x00000003ff0c7424 */ /* 0x000fe400078e00ff */
[----:B------:R-:W-:-:S07]  /*1aab0*/  IMAD.MOV.U32 R3, RZ, RZ, R14 ;  /* 0x000000ffff037224 */ /* 0x000fce00078e000e */
[----:B------:R-:W-:Y:S05]  /*1aac0*/  WARPSYNC.COLLECTIVE R15, `(.L_x_10720) ;  /* 0x000000000f087348 */ /* 0x000fea0003c00000 */
[----:B------:R0:W1:Y:S02]  /*1aad0*/  SHFL.IDX P6, R14, R13, R12, R11 ;  /* 0x0000000c0d0e7389 */ /* 0x00006400000c000b */
[----:B01----:R-:W-:Y:S01]  /*1aae0*/  ENDCOLLECTIVE ;  /* 0x000000000000791b */ /* 0x003fe20003800000 */
.L_x_10720:
[----:B------:R-:W-:-:S05]  /*1aaf0*/  @!P3 LEA R3, P4, R10, R3, 0x1 ;  /* 0x000000030a03b211 */ /* 0x000fca00078808ff */
[----:B------:R-:W-:-:S05]  /*1ab00*/  @!P3 IMAD.X R2, RZ, RZ, R2, P4 ;  /* 0x000000ffff02b224 */ /* 0x000fca00020e0602 */
[----:B------:R-:W-:Y:S01]  /*1ab10*/  @!P3 LOP3.LUT R3, R3, R2, RZ, 0x3c, !PT ;  /* 0x000000020303b212 */ /* 0x000fe200078e3cff */
[----:B------:R-:W-:-:S03]  /*1ab20*/  IMAD.MOV.U32 R13, RZ, RZ, R5 ;  /* 0x000000ffff0d7224 */ /* 0x000fc600078e0005 */
[----:B------:R-:W-:-:S04]  /*1ab30*/  @!P3 LOP3.LUT R2, R3, R2, RZ, 0x3c, !PT ;  /* 0x000000020302b212 */ /* 0x000fc800078e3cff */
[----:B------:R-:W-:Y:S01]  /*1ab40*/  @!P3 LOP3.LUT R3, R3, R2, RZ, 0x3c, !PT ;  /* 0x000000020303b212 */ /* 0x000fe200078e3cff */
[----:B------:R-:W-:-:S07]  /*1ab50*/  IMAD.MOV.U32 R4, RZ, RZ, R14 ;  /* 0x000000ffff047224 */ /* 0x000fce00078e000e */
[----:B------:R-:W-:Y:S05]  /*1ab60*/  WARPSYNC.COLLECTIVE R15, `(.L_x_10721) ;  /* 0x000000000f087348 */ /* 0x000fea0003c00000 */
[----:B------:R0:W1:Y:S02]  /*1ab70*/  SHFL.IDX P6, R14, R13, R12, R11 ;  /* 0x0000000c0d0e7389 */ /* 0x00006400000c000b */
[----:B01----:R-:W-:Y:S01]  /*1ab80*/  ENDCOLLECTIVE ;  /* 0x000000000000791b */ /* 0x003fe20003800000 */
.L_x_10721:
[----:B------:R-:W-:Y:S01]  /*1ab90*/  @!PT LDS RZ, [RZ] ;  /* 0x00000000fffff984 */ /* 0x000fe20000000800 */
[----:B------:R-:W-:Y:S01]  /*1aba0*/  @!PT LDS RZ, [RZ] ;  /* 0x00000000fffff984 */ /* 0x000fe20000000800 */
[----:B------:R-:W-:Y:S01]  /*1abb0*/  @!PT LDS RZ, [RZ] ;  /* 0x00000000fffff984 */ /* 0x000fe20000000800 */
[----:B------:R-:W-:Y:S04]  /*1abc0*/  @!P3 LDGSTS.E.BYPASS.LTC128B.128 [R8+0xd400], desc[UR42][R2.64], !P0 ;  /* 0x0d4000000208bfae */ /* 0x000fe8000c101d6a */
[----:B------:R-:W-:Y:S04]  /*1abd0*/  @!P3 LDGSTS.E.BYPASS.LTC128B.128 [R8+0x10400], desc[UR42][R2.64+0x40], !P1 ;  /* 0x104000400208bfae */ /* 0x000fe8000c901d6a */
[----:B------:R0:W-:Y:S01]  /*1abe0*/  @!P3 LDGSTS.E.BYPASS.LTC128B.128 [R8+0x13400], desc[UR42][R2.64+0x80], !P2 ;  /* 0x134000800208bfae */ /* 0x0001e2000d101d6a */
[----:B------:R-:W-:Y:S02]  /*1abf0*/  IMAD.MOV.U32 R13, RZ, RZ, R6 ;  /* 0x000000ffff0d7224 */ /* 0x000fe400078e0006 */
[----:B------:R-:W-:-:S02]  /*1ac00*/  IMAD.MOV.U32 R12, RZ, RZ, RZ ;  /* 0x000000ffff0c7224 */ /* 0x000fc400078e00ff */
[----:B0-----:R-:W-:Y:S02]  /*1ac10*/  VIADD R2, R17, 0x60 ;  /* 0x0000006011027836 */ /* 0x001fe40000000000 */
[----:B------:R-:W-:-:S07]  /*1ac20*/  IMAD.MOV.U32 R5, RZ, RZ, R14 ;  /* 0x000000ffff057224 */ /* 0x000fce00078e000e */
[----:B------:R-:W-:Y:S05]  /*1ac30*/  WARPSYNC.COLLECTIVE R15, `(.L_x_10722) ;  /* 0x000000000f087348 */ /* 0x000fea0003c00000 */
[----:B------:R0:W1:Y:S02]  /*1ac40*/  SHFL.IDX P6, R14, R13, R12, R11 ;  /* 0x0000000c0d0e7389 */ /* 0x00006400000c000b */
[----:B01----:R-:W-:Y:S01]  /*1ac50*/  ENDCOLLECTIVE ;  /* 0x000000000000791b */ /* 0x003fe20003800000 */
.L_x_10722:
[----:B------:R-:W-:-:S13]  /*1ac60*/  ISETP.GE.AND P3, PT, R2, R0, PT ;  /* 0x000000000200720c */ /* 0x000fda0003f66270 */
[----:B------:R-:W-:Y:S01]  /*1ac70*/  @!P3 LEA R2, P4, R10, R5, 0x1 ;  /* 0x000000050a02b211 */ /* 0x000fe200078808ff */
[----:B------:R-:W-:-:S04]  /*1ac80*/  IMAD.MOV.U32 R13, RZ, RZ, R7 ;  /* 0x000000ffff0d7224 */ /* 0x000fc800078e0007 */
[----:B------:R-:W-:-:S05]  /*1ac90*/  @!P3 IMAD.X R3, RZ, RZ, R4, P4 ;  /* 0x000000ffff03b224 */ /* 0x000fca00020e0604 */
        /* <DEDUP_REMOVED lines=12> */
.L_x_10723:
[----:B------:R-:W-:Y:S02]  /*1ad60*/  IMAD.MOV.U32 R13, RZ, RZ, R6 ;  /* 0x000000ffff0d7224 */ /* 0x000fe400078e0006 */
[----:B------:R-:W-:Y:S02]  /*1ad70*/  IMAD.MOV.U32 R12, RZ, RZ, 0x1 ;  /* 0x00000001ff0c7424 */ /* 0x000fe400078e00ff */
[----:B------:R-:W-:-:S07]  /*1ad80*/  IMAD.MOV.U32 R3, RZ, RZ, R14 ;  /* 0x000000ffff037224 */ /* 0x000fce00078e000e */
[----:B------:R-:W-:Y:S05]  /*1ad90*/  WARPSYNC.COLLECTIVE R15, `(.L_x_10724) ;  /* 0x000000000f087348 */ /* 0x000fea0003c00000 */
[----:B------:R0:W1:Y:S02]  /*1ada0*/  SHFL.IDX P6, R14, R13, R12, R11 ;  /* 0x0000000c0d0e7389 */ /* 0x00006400000c000b */
[----:B01----:R-:W-:Y:S01]  /*1adb0*/  ENDCOLLECTIVE ;  /* 0x000000000000791b */ /* 0x003fe20003800000 */
.L_x_10724:
        /* <DEDUP_REMOVED lines=10> */
.L_x_10725:
[----:B------:R-:W-:Y:S01]  /*1ae60*/  @!PT LDS RZ, [RZ] ;  /* 0x00000000fffff984 */ /* 0x000fe20000000800 */
[----:B------:R-:W-:Y:S01]  /*1ae70*/  @!PT LDS RZ, [RZ] ;  /* 0x00000000fffff984 */ /* 0x000fe20000000800 */
[----:B------:R-:W-:Y:S01]  /*1ae80*/  @!PT LDS RZ, [RZ] ;  /* 0x00000000fffff984 */ /* 0x000fe20000000800 */
[----:B------:R-:W-:Y:S04]  /*1ae90*/  @!P3 LDGSTS.E.BYPASS.LTC128B.128 [R8+0xe400], desc[UR42][R2.64], !P0 ;  /* 0x0e4000000208bfae */ /* 0x000fe8000c101d6a */
[----:B------:R-:W-:Y:S04]  /*1aea0*/  @!P3 LDGSTS.E.BYPASS.LTC128B.128 [R8+0x11400], desc[UR42][R2.64+0x40], !P1 ;  /* 0x114000400208bfae */ /* 0x000fe8000c901d6a */
[----:B------:R0:W-:Y:S02]  /*1aeb0*/  @!P3 LDGSTS.E.BYPASS.LTC128B.128 [R8+0x14400], desc[UR42][R2.64+0x80], !P2 ;  /* 0x144000800208bfae */ /* 0x0001e4000d101d6a */
[----:B0-----:R-:W-:Y:S01]  /*1aec0*/  IMAD.MOV.U32 R2, RZ, RZ, R14 ;  /* 0x000000ffff027224 */ /* 0x001fe200078e000e */
[----:B------:R-:W-:Y:S06]  /*1aed0*/  BRA `(.L_x_10726) ;  /* 0xffffffb800a07947 */ /* 0x000fec000383ffff */
.L_x_10601:
[----:B-1----:R1:W2:Y:S02]  /*1aee0*/  SYNCS.PHASECHK.TRANS64.TRYWAIT P0, [R22+URZ+0x2d820], R0 ;  /* 0x02d82000160075a7 */ /* 0x0022a4000800017f */
[----:B--2---:R-:W-:Y:S05]  /*1aef0*/  @!P0 NANOSLEEP.SYNCS 0x989680 ;  /* 0x009896800000895d */ /* 0x004fea0003900000 */
[----:B------:R-:W2:Y:S02]  /*1af00*/  @!P0 SYNCS.PHASECHK.TRANS64 P0, [R22+URZ+0x2d820], R0 ;  /* 0x02d82000160085a7 */ /* 0x000ea4000800007f */
[----:B--2---:R-:W-:Y:S05]  /*1af10*/  @!P0 BRA `(.L_x_10601) ;  /* 0xfffffffc00f08947 */ /* 0x004fea000383ffff */
[----:B------:R-:W-:Y:S05]  /*1af20*/  BRA `(.L_x_10727) ;  /* 0xffffffbc00087947 */ /* 0x000fea000383ffff */
.L_x_10606:
[----:B0-----:R0:W1:Y:S02]  /*1af30*/  SYNCS.PHASECHK.TRANS64.TRYWAIT P0, [R5+URZ+0x2d840], R0 ;  /* 0x02d84000050075a7 */ /* 0x001064000800017f */
[----:B-1----:R-:W-:Y:S05]  /*1af40*/  @!P0 NANOSLEEP.SYNCS 0x989680 ;  /* 0x009896800000895d */ /* 0x002fea0003900000 */
[----:B------:R-:W1:Y:S02]  /*1af50*/  @!P0 SYNCS.PHASECHK.TRANS64 P0, [R5+URZ+0x2d840], R0 ;  /* 0x02d84000050085a7 */ /* 0x000e64000800007f */
[----:B-1----:R-:W-:Y:S05]  /*1af60*/  @!P0 BRA `(.L_x_10606) ;  /* 0xfffffffc00f08947 */ /* 0x002fea000383ffff */
[----:B------:R-:W-:Y:S05]  /*1af70*/  BRA `(.L_x_10728) ;  /* 0xffffffbc00fc7947 */ /* 0x000fea000383ffff */
.L_x_10607:
        /* <DEDUP_REMOVED lines=8> */
.L_x_10730:
[----:B------:R-:W-:Y:S05]  /*1b000*/  BSYNC B1 ;  /* 0x0000000000017941 */ /* 0x000fea0003800000 */
.L_x_10729:
        /* <DEDUP_REMOVED lines=13> */
.L_x_10731:
        /* <DEDUP_REMOVED lines=8> */
.L_x_10732:
[----:B------:R-:W-:-:S05]  /*1b160*/  IMAD.SHL.U32 R0, R20, 0x2, RZ ;  /* 0x0000000214007824 */ /* 0x000fca00078e00ff */
        /* <DEDUP_REMOVED lines=13> */
.L_x_10733:
[----:B------:R-:W-:Y:S02]  /*1b240*/  IMAD.MOV.U32 R13, RZ, RZ, R7 ;  /* 0x000000ffff0d7224 */ /* 0x000fe400078e0007 */
[----:B------:R-:W-:Y:S02]  /*1b250*/  IMAD.MOV.U32 R12, RZ, RZ, 0x2 ;  /* 0x00000002ff0c7424 */ /* 0x000fe400078e00ff */
[----:B------:R-:W-:-:S07]  /*1b260*/  IMAD.MOV.U32 R2, RZ, RZ, R14 ;  /* 0x000000ffff027224 */ /* 0x000fce00078e000e */
[----:B------:R-:W-:Y:S05]  /*1b270*/  WARPSYNC.COLLECTIVE R15, `(.L_x_10734) ;  /* 0x000000000f087348 */ /* 0x000fea0003c00000 */
[----:B------:R0:W1:Y:S02]  /*1b280*/  SHFL.IDX P6, R14, R13, R12, R11 ;  /* 0x0000000c0d0e7389 */ /* 0x00006400000c000b */
[----:B01----:R-:W-:Y:S01]  /*1b290*/  ENDCOLLECTIVE ;  /* 0x000000000000791b */ /* 0x003fe20003800000 */
.L_x_10734:
        /* <DEDUP_REMOVED lines=13> */
.L_x_10735:
[----:B------:R-:W-:Y:S02]  /*1b370*/  IMAD.MOV.U32 R13, RZ, RZ, R7 ;  /* 0x000000ffff0d7224 */ /* 0x000fe400078e0007 */
[----:B------:R-:W-:Y:S02]  /*1b380*/  IMAD.MOV.U32 R12, RZ, RZ, 0x3 ;  /* 0x00000003ff0c7424 */ /* 0x000fe400078e00ff */
[----:B------:R-:W-:-:S07]  /*1b390*/  IMAD.MOV.U32 R2, RZ, RZ, R14 ;  /* 0x000000ffff027224 */ /* 0x000fce00078e000e */
[----:B------:R-:W-:Y:S05]  /*1b3a0*/  WARPSYNC.COLLECTIVE R15, `(.L_x_10736) ;  /* 0x000000000f087348 */ /* 0x000fea0003c00000 */
[----:B------:R0:W1:Y:S02]  /*1b3b0*/  SHFL.IDX P6, R14, R13, R12, R11 ;  /* 0x0000000c0d0e7389 */ /* 0x00006400000c000b */
[----:B01----:R-:W-:Y:S01]  /*1b3c0*/  ENDCOLLECTIVE ;  /* 0x000000000000791b */ /* 0x003fe20003800000 */
.L_x_10736:
        /* <DEDUP_REMOVED lines=14> */
.L_x_10737:
[----:B------:R-:W-:Y:S01]  /*1b4b0*/  IMAD.MOV.U32 R2, RZ, RZ, R14 ;  /* 0x000000ffff027224 */ /* 0x000fe200078e000e */
[----:B------:R-:W-:Y:S06]  /*1b4c0*/  BRA `(.L_x_10738) ;  /* 0xffffffbc00887947 */ /* 0x000fec000383ffff */
.L_x_10612:
[----:B-1----:R1:W2:Y:S02]  /*1b4d0*/  SYNCS.PHASECHK.TRANS64.TRYWAIT P0, [R5+URZ+0x2d860], R2 ;  /* 0x02d86002050075a7 */ /* 0x0022a4000800017f */
[----:B--2---:R-:W-:Y:S05]  /*1b4e0*/  @!P0 NANOSLEEP.SYNCS 0x989680 ;  /* 0x009896800000895d */ /* 0x004fea0003900000 */
[----:B------:R-:W2:Y:S02]  /*1b4f0*/  @!P0 SYNCS.PHASECHK.TRANS64 P0, [R5+URZ+0x2d860], R2 ;  /* 0x02d86002050085a7 */ /* 0x000ea4000800007f */
[----:B--2---:R-:W-:Y:S05]  /*1b500*/  @!P0 BRA `(.L_x_10612) ;  /* 0xfffffffc00f08947 */ /* 0x004fea000383ffff */
[----:B------:R-:W-:Y:S05]  /*1b510*/  BRA `(.L_x_10739) ;  /* 0xffffffbc00ec7947 */ /* 0x000fea000383ffff */
.L_x_10613:
        /* <DEDUP_REMOVED lines=8> */
.L_x_10741:
[----:B------:R-:W-:Y:S05]  /*1b5a0*/  BSYNC B1 ;  /* 0x0000000000017941 */ /* 0x000fea0003800000 */
.L_x_10740:
        /* <DEDUP_REMOVED lines=9> */
.L_x_10742:
[----:B------:R-:W-:Y:S02]  /*1b640*/  IMAD.MOV.U32 R13, RZ, RZ, R25 ;  /* 0x000000ffff0d7224 */ /* 0x000fe400078e0019 */
[----:B------:R-:W-:Y:S02]  /*1b650*/  IMAD.MOV.U32 R12, RZ, RZ, 0x1 ;  /* 0x00000001ff0c7424 */ /* 0x000fe400078e00ff */
[----:B------:R-:W-:-:S07]  /*1b660*/  IMAD.MOV.U32 R2, RZ, RZ, R14 ;  /* 0x000000ffff027224 */ /* 0x000fce00078e000e */
[----:B------:R-:W-:Y:S05]  /*1b670*/  WARPSYNC.COLLECTIVE R15, `(.L_x_10743) ;  /* 0x000000000f087348 */ /* 0x000fea0003c00000 */
[----:B------:R0:W1:Y:S02]  /*1b680*/  SHFL.IDX P6, R14, R13, R12, R11 ;  /* 0x0000000c0d0e7389 */ /* 0x00006400000c000b */
[----:B01----:R-:W-:Y:S01]  /*1b690*/  ENDCOLLECTIVE ;  /* 0x000000000000791b */ /* 0x003fe20003800000 */
.L_x_10743:
        /* <DEDUP_REMOVED lines=16> */
.L_x_10744:
[----:B------:R-:W-:Y:S02]  /*1b7a0*/  IMAD.MOV.U32 R13, RZ, RZ, R25 ;  /* 0x000000ffff0d7224 */ /* 0x000fe400078e0019 */
[----:B------:R-:W-:Y:S02]  /*1b7b0*/  IMAD.MOV.U32 R12, RZ, RZ, 0x2 ;  /* 0x00000002ff0c7424 */ /* 0x000fe400078e00ff */
[----:B------:R-:W-:-:S07]  /*1b7c0*/  IMAD.MOV.U32 R2, RZ, RZ, R14 ;  /* 0x000000ffff027224 */ /* 0x000fce00078e000e */
[----:B------:R-:W-:Y:S05]  /*1b7d0*/  WARPSYNC.COLLECTIVE R15, `(.L_x_10745) ;  /* 0x000000000f087348 */ /* 0x000fea0003c00000 */
[----:B------:R0:W1:Y:S02]  /*1b7e0*/  SHFL.IDX P6, R14, R13, R12, R11 ;  /* 0x0000000c0d0e7389 */ /* 0x00006400000c000b */
[----:B01----:R-:W-:Y:S01]  /*1b7f0*/  ENDCOLLECTIVE ;  /* 0x000000000000791b */ /* 0x003fe20003800000 */
.L_x_10745:
        /* <DEDUP_REMOVED lines=16> */
.L_x_10746:
[----:B------:R-:W-:Y:S02]  /*1b900*/  IMAD.MOV.U32 R13, RZ, RZ, R25 ;  /* 0x000000ffff0d7224 */ /* 0x000fe400078e0019 */
[----:B------:R-:W-:Y:S02]  /*1b910*/  IMAD.MOV.U32 R12, RZ, RZ, 0x3 ;  /* 0x00000003ff0c7424 */ /* 0x000fe400078e00ff */
[----:B------:R-:W-:-:S07]  /*1b920*/  IMAD.MOV.U32 R2, RZ, RZ, R14 ;  /* 0x000000ffff027224 */ /* 0x000fce00078e000e */
[----:B------:R-:W-:Y:S05]  /*1b930*/  WARPSYNC.COLLECTIVE R15, `(.L_x_10747) ;  /* 0x000000000f087348 */ /* 0x000fea0003c00000 */
[----:B------:R0:W1:Y:S02]  /*1b940*/  SHFL.IDX P6, R14, R13, R12, R11 ;  /* 0x0000000c0d0e7389 */ /* 0x00006400000c000b */
[----:B01----:R-:W-:Y:S01]  /*1b950*/  ENDCOLLECTIVE ;  /* 0x000000000000791b */ /* 0x003fe20003800000 */
.L_x_10747:
        /* <DEDUP_REMOVED lines=13> */
.L_x_10748:
        /* <DEDUP_REMOVED lines=8> */
.L_x_10621:
[----:B-1----:R1:W2:Y:S02]  /*1bab0*/  SYNCS.PHASECHK.TRANS64.TRYWAIT P0, [R0+URZ+0x2d860], R3 ;  /* 0x02d86003000075a7 */ /* 0x0022a4000800017f */
[----:B--2---:R-:W-:Y:S05]  /*1bac0*/  @!P0 NANOSLEEP.SYNCS 0x989680 ;  /* 0x009896800000895d */ /* 0x004fea0003900000 */
[----:B------:R-:W2:Y:S02]  /*1bad0*/  @!P0 SYNCS.PHASECHK.TRANS64 P0, [R0+URZ+0x2d860], R3 ;  /* 0x02d86003000085a7 */ /* 0x000ea4000800007f */
[----:B--2---:R-:W-:Y:S05]  /*1bae0*/  @!P0 BRA `(.L_x_10621) ;  /* 0xfffffffc00f08947 */ /* 0x004fea000383ffff */
[----:B------:R-:W-:Y:S05]  /*1baf0*/  BRA `(.L_x_10750) ;  /* 0xffffffc000747947 */ /* 0x000fea000383ffff */
.L_x_10622:
[----:B------:R-:W-:Y:S01]  /*1bb00*/  BSSY B0, `(.L_x_10751) ;  /* 0x0000008000007945 */ /* 0x000fe20003800000 */
[----:B------:R-:W-:Y:S02]  /*1bb10*/  IMAD.MOV.U32 R13, RZ, RZ, R25 ;  /* 0x000000ffff0d7224 */ /* 0x000fe400078e0019 */
[----:B------:R-:W-:Y:S02]  /*1bb20*/  IMAD.MOV.U32 R12, RZ, RZ, RZ ;  /* 0x000000ffff0c7224 */ /* 0x000fe400078e00ff */
[----:B------:R-:W-:Y:S02]  /*1bb30*/  IMAD.MOV.U32 R11, RZ, RZ, 0x1c1f ;  /* 0x00001c1fff0b7424 */ /* 0x000fe400078e00ff */
[----:B------:R-:W-:-:S07]  /*1bb40*/  IMAD.MOV.U32 R15, RZ, RZ, -0x1 ;  /* 0xffffffffff0f7424 */ /* 0x000fce00078e00ff */
[----:B01---5:R-:W-:Y:S05]  /*1bb50*/  WARPSYNC.COLLECTIVE R15, `(.L_x_10752) ;  /* 0x000000000f087348 */ /* 0x023fea0003c00000 */
[----:B------:R2:W3:Y:S02]  /*1bb60*/  SHFL.IDX P6, R14, R13, R12, R11 ;  /* 0x0000000c0d0e7389 */ /* 0x0004e400000c000b */
[----:B0123-5:R-:W-:Y:S01]  /*1bb70*/  ENDCOLLECTIVE ;  /* 0x000000000000791b */ /* 0x02ffe20003800000 */
.L_x_10752:
[----:B------:R-:W-:Y:S05]  /*1bb80*/  BSYNC B0 ;  /* 0x0000000000007941 */ /* 0x000fea0003800000 */
.L_x_10751:
[----:B------:R-:W0:Y:S01]  /*1bb90*/  S2R R2, SR_TID.X ;  /* 0x0000000000027919 */ /* 0x000e220000002100 */
[----:B------:R-:W-:Y:S02]  /*1bba0*/  IMAD.MOV.U32 R13, RZ, RZ, R24 ;  /* 0x000000ffff0d7224 */ /* 0x000fe400078e0018 */
        /* <DEDUP_REMOVED lines=8> */
.L_x_10753:
[----:B------:R-:W-:Y:S01]  /*1bc30*/  ULDC UR4, c[0x0][0x2f4] ;  /* 0x0000bd0000047ab9 */ /* 0x000fe20000000800 */
[----:B------:R-:W-:Y:S02]  /*1bc40*/  IMAD.MOV.U32 R13, RZ, RZ, R25 ;  /* 0x000000ffff0d7224 */ /* 0x000fe400078e0019 */
[----:B------:R-:W-:Y:S02]  /*1bc50*/  IMAD.MOV.U32 R12, RZ, RZ, 0x1 ;  /* 0x00000001ff0c7424 */ /* 0x000fe400078e00ff */
        /* <DEDUP_REMOVED lines=14> */
.L_x_10754:
        /* <DEDUP_REMOVED lines=14> */
.L_x_10755:
[----:B------:R-:W-:Y:S02]  /*1be20*/  IMAD.MOV.U32 R13, RZ, RZ, R25 ;  /* 0x000000ffff0d7224 */ /* 0x000fe400078e0019 */
[----:B------:R-:W-:Y:S01]  /*1be30*/  IMAD.MOV.U32 R12, RZ, RZ, 0x2 ;  /* 0x00000002ff0c7424 */ /* 0x000fe200078e00ff */
[----:B------:R-:W-:-:S13]  /*1be40*/  IADD3 R2, P4, R14, R5, RZ ;  /* 0x000000050e027210 */ /* 0x000fda0007f9e0ff */
[----:B------:R-:W-:Y:S05]  /*1be50*/  WARPSYNC.COLLECTIVE R15, `(.L_x_10756) ;  /* 0x000000000f087348 */ /* 0x000fea0003c00000 */
[----:B------:R0:W1:Y:S02]  /*1be60*/  SHFL.IDX P6, R14, R13, R12, R11 ;  /* 0x0000000c0d0e7389 */ /* 0x00006400000c000b */
[----:B01----:R-:W-:Y:S01]  /*1be70*/  ENDCOLLECTIVE ;  /* 0x000000000000791b */ /* 0x003fe20003800000 */
.L_x_10756:
        /* <DEDUP_REMOVED lines=15> */
.L_x_10757:
[----:B------:R-:W-:Y:S02]  /*1bf70*/  IMAD.MOV.U32 R13, RZ, RZ, R25 ;  /* 0x000000ffff0d7224 */ /* 0x000fe400078e0019 */
[----:B------:R-:W-:Y:S01]  /*1bf80*/  IMAD.MOV.U32 R12, RZ, RZ, 0x3 ;  /* 0x00000003ff0c7424 */ /* 0x000fe200078e00ff */
[----:B------:R-:W-:-:S13]  /*1bf90*/  IADD3 R2, P4, R14, R5, RZ ;  /* 0x000000050e027210 */ /* 0x000fda0007f9e0ff */
[----:B------:R-:W-:Y:S05]  /*1bfa0*/  WARPSYNC.COLLECTIVE R15, `(.L_x_10758) ;  /* 0x000000000f087348 */ /* 0x000fea0003c00000 */
[----:B------:R0:W1:Y:S02]  /*1bfb0*/  SHFL.IDX P6, R14, R13, R12, R11 ;  /* 0x0000000c0d0e7389 */ /* 0x00006400000c000b */
[----:B01----:R-:W-:Y:S01]  /*1bfc0*/  ENDCOLLECTIVE ;  /* 0x000000000000791b */ /* 0x003fe20003800000 */
.L_x_10758:
        /* <DEDUP_REMOVED lines=14> */
.L_x_10759:
[----:B------:R-:W-:Y:S05]  /*1c0b0*/  BRA `(.L_x_10760) ;  /* 0xffffffbc00d47947 */ /* 0x000fea000383ffff */
.L_x_10627:
        /* <DEDUP_REMOVED lines=8> */
.L_x_10762:
[----:B------:R-:W-:Y:S05]  /*1c140*/  BSYNC B0 ;  /* 0x0000000000007941 */ /* 0x000fea0003800000 */
.L_x_10761:
        /* <DEDUP_REMOVED lines=9> */
.L_x_10763:
[----:B------:R-:W-:Y:S02]  /*1c1e0*/  ULDC UR4, c[0x0][0xc3c] ;  /* 0x00030f0000047ab9 */ /* 0x000fe40000000800 */
[----:B------:R-:W-:-:S13]  /*1c1f0*/  ISETP.GE.OR P1, PT, R5, UR4, !P0 ;  /* 0x0000000405007c0c */ /* 0x000fda000c726670 */
[----:B------:R-:W0:Y:S01]  /*1c200*/  @!P1 LDC.64 R2, c[0x0][0xc80] ;  /* 0x00032000ff029b82 */ /* 0x000e220000000a00 */
[----:B------:R-:W-:Y:S02]  /*1c210*/  IMAD.MOV.U32 R11, RZ, RZ, RZ ;  /* 0x000000ffff0b7224 */ /* 0x000fe400078e00ff */
        /* <DEDUP_REMOVED lines=14> */
.L_x_10764:
[----:B------:R-:W-:Y:S01]  /*1c300*/  IMAD.MOV.U32 R12, RZ, RZ, 0x2 ;  /* 0x00000002ff0c7424 */ /* 0x000fe200078e00ff */
[----:B------:R-:W-:-:S05]  /*1c310*/  SEL R5, R14, RZ, P1 ;  /* 0x000000ff0e057207 */ /* 0x000fca0000800000 */
[----:B------:R-:W-:-:S04]  /*1c320*/  IMAD.IADD R5, R2, 0x1, R5 ;  /* 0x0000000102057824 */ /* 0x000fc800078e0205 */
[----:B------:R-:W-:-:S07]  /*1c330*/  IMAD.MOV.U32 R13, RZ, RZ, R5 ;  /* 0x000000ffff0d7224 */ /* 0x000fce00078e0005 */
[----:B------:R-:W-:Y:S05]  /*1c340*/  WARPSYNC.COLLECTIVE R15, `(.L_x_10765) ;  /* 0x000000000f087348 */ /* 0x000fea0003c00000 */
[----:B------:R0:W1:Y:S02]  /*1c350*/  SHFL.UP P6, R14, R13, R12, R11 ;  /* 0x0400000c0d0e7389 */ /* 0x00006400000c000b */
[----:B01----:R-:W-:Y:S01]  /*1c360*/  ENDCOLLECTIVE ;  /* 0x000000000000791b */ /* 0x003fe20003800000 */
.L_x_10765:
[----:B------:R-:W-:Y:S01]  /*1c370*/  IMAD.MOV.U32 R12, RZ, RZ, 0x4 ;  /* 0x00000004ff0c7424 */ /* 0x000fe200078e00ff */
[----:B------:R-:W-:-:S05]  /*1c380*/  SEL R6, R14, RZ, P2 ;  /* 0x000000ff0e067207 */ /* 0x000fca0001000000 */
[----:B------:R-:W-:-:S04]  /*1c390*/  IMAD.IADD R6, R5, 0x1, R6 ;  /* 0x0000000105067824 */ /* 0x000fc800078e0206 */
[----:B------:R-:W-:-:S07]  /*1c3a0*/  IMAD.MOV.U32 R13, RZ, RZ, R6 ;  /* 0x000000ffff0d7224 */ /* 0x000fce00078e0006 */
[----:B------:R-:W-:Y:S05]  /*1c3b0*/  WARPSYNC.COLLECTIVE R15, `(.L_x_10766) ;  /* 0x000000000f087348 */ /* 0x000fea0003c00000 */
[----:B------:R0:W1:Y:S02]  /*1c3c0*/  SHFL.UP P6, R14, R13, R12, R11 ;  /* 0x0400000c0d0e7389 */ /* 0x00006400000c000b */
[----:B01----:R-:W-:Y:S01]  /*1c3d0*/  ENDCOLLECTIVE ;  /* 0x000000000000791b */ /* 0x003fe20003800000 */
.L_x_10766:
[----:B------:R-:W-:Y:S01]  /*1c3e0*/  IMAD.MOV.U32 R12, RZ, RZ, 0x8 ;  /* 0x00000008ff0c7424 */ /* 0x000fe200078e00ff */
[----:B------:R-:W-:-:S05]  /*1c3f0*/  SEL R7, R14, RZ, P3 ;  /* 0x000000ff0e077207 */ /* 0x000fca0001800000 */
[----:B------:R-:W-:-:S04]  /*1c400*/  IMAD.IADD R7, R6, 0x1, R7 ;  /* 0x0000000106077824 */ /* 0x000fc800078e0207 */
[----:B------:R-:W-:-:S07]  /*1c410*/  IMAD.MOV.U32 R13, RZ, RZ, R7 ;  /* 0x000000ffff0d7224 */ /* 0x000fce00078e0007 */
[----:B------:R-:W-:Y:S05]  /*1c420*/  WARPSYNC.COLLECTIVE R15, `(.L_x_10767) ;  /* 0x000000000f087348 */ /* 0x000fea0003c00000 */
[----:B------:R0:W1:Y:S02]  /*1c430*/  SHFL.UP P6, R14, R13, R12, R11 ;  /* 0x0400000c0d0e7389 */ /* 0x00006400000c000b */
[----:B01----:R-:W-:Y:S01]  /*1c440*/  ENDCOLLECTIVE ;  /* 0x000000000000791b */ /* 0x003fe20003800000 */
.L_x_10767:
[----:B------:R-:W-:Y:S01]  /*1c450*/  IMAD.MOV.U32 R12, RZ, RZ, 0x10 ;  /* 0x00000010ff0c7424 */ /* 0x000fe200078e00ff */
[----:B------:R-:W-:-:S05]  /*1c460*/  SEL R14, R14, RZ, P4 ;  /* 0x000000ff0e0e7207 */ /* 0x000fca0002000000 */
[----:B------:R-:W-:-:S04]  /*1c470*/  IMAD.IADD R5, R7, 0x1, R14 ;  /* 0x0000000107057824 */ /* 0x000fc800078e020e */
[----:B------:R-:W-:-:S07]  /*1c480*/  IMAD.MOV.U32 R13, RZ, RZ, R5 ;  /* 0x000000ffff0d7224 */ /* 0x000fce00078e0005 */
[----:B------:R-:W-:Y:S05]  /*1c490*/  WARPSYNC.COLLECTIVE R15, `(.L_x_10768) ;  /* 0x000000000f087348 */ /* 0x000fea0003c00000 */
[----:B------:R0:W1:Y:S02]  /*1c4a0*/  SHFL.UP P6, R14, R13, R12, R11 ;  /* 0x0400000c0d0e7389 */ /* 0x00006400000c000b */
[----:B01----:R-:W-:Y:S01]  /*1c4b0*/  ENDCOLLECTIVE ;  /* 0x000000000000791b */ /* 0x003fe20003800000 */
.L_x_10768:
        /* <DEDUP_REMOVED lines=8> */
.L_x_10769:
[----:B------:R-:W-:Y:S05]  /*1c540*/  BRA `(.L_x_10770) ;  /* 0xffffffbc00f07947 */ /* 0x000fea000383ffff */
.L_x_10632:
        /* <DEDUP_REMOVED lines=8> */
.L_x_10772:
[----:B------:R-:W-:Y:S05]  /*1c5d0*/  BSYNC B0 ;  /* 0x0000000000007941 */ /* 0x000fea0003800000 */
.L_x_10771:
        /* <DEDUP_REMOVED lines=8> */
.L_x_10773:
[----:B------:R-:W-:Y:S01]  /*1c660*/  IMAD.MOV.U32 R12, RZ, RZ, 0x4 ;  /* 0x00000004ff0c7424 */ /* 0x000fe200078e00ff */
[----:B------:R-:W-:-:S05]  /*1c670*/  SEL R14, R14, RZ, P2 ;  /* 0x000000ff0e0e7207 */ /* 0x000fca0001000000 */
[----:B------:R-:W-:-:S04]  /*1c680*/  IMAD.IADD R3, R13, 0x1, R14 ;  /* 0x000000010d037824 */ /* 0x000fc800078e020e */
[----:B------:R-:W-:-:S07]  /*1c690*/  IMAD.MOV.U32 R13, RZ, RZ, R3 ;  /* 0x000000ffff0d7224 */ /* 0x000fce00078e0003 */
[----:B------:R-:W-:Y:S05]  /*1c6a0*/  WARPSYNC.COLLECTIVE R15, `(.L_x_10774) ;  /* 0x000000000f087348 */ /* 0x000fea0003c00000 */
[----:B------:R0:W1:Y:S02]  /*1c6b0*/  SHFL.UP P6, R14, R13, R12, R11 ;  /* 0x0400000c0d0e7389 */ /* 0x00006400000c000b */
[----:B01----:R-:W-:Y:S01]  /*1c6c0*/  ENDCOLLECTIVE ;  /* 0x000000000000791b */ /* 0x003fe20003800000 */
.L_x_10774:
[----:B------:R-:W-:Y:S01]  /*1c6d0*/  IMAD.MOV.U32 R12, RZ, RZ, 0x8 ;  /* 0x00000008ff0c7424 */ /* 0x000fe200078e00ff */
[----:B------:R-:W-:-:S05]  /*1c6e0*/  SEL R14, R14, RZ, P3 ;  /* 0x000000ff0e0e7207 */ /* 0x000fca0001800000 */
[----:B------:R-:W-:-:S04]  /*1c6f0*/  IMAD.IADD R5, R3, 0x1, R14 ;  /* 0x0000000103057824 */ /* 0x000fc800078e020e */
[----:B------:R-:W-:-:S07]  /*1c700*/  IMAD.MOV.U32 R13, RZ, RZ, R5 ;  /* 0x000000ffff0d7224 */ /* 0x000fce00078e0005 */
[----:B------:R-:W-:Y:S05]  /*1c710*/  WARPSYNC.COLLECTIVE R15, `(.L_x_10775) ;  /* 0x000000000f087348 */ /* 0x000fea0003c00000 */
[----:B------:R0:W1:Y:S02]  /*1c720*/  SHFL.UP P6, R14, R13, R12, R11 ;  /* 0x0400000c0d0e7389 */ /* 0x00006400000c000b */
[----:B01----:R-:W-:Y:S01]  /*1c730*/  ENDCOLLECTIVE ;  /* 0x000000000000791b */ /* 0x003fe20003800000 */
.L_x_10775:
[----:B------:R-:W-:Y:S01]  /*1c740*/  IMAD.MOV.U32 R12, RZ, RZ, 0x10 ;  /* 0x00000010ff0c7424 */ /* 0x000fe200078e00ff */
[----:B------:R-:W-:-:S05]  /*1c750*/  SEL R6, R14, RZ, P4 ;  /* 0x000000ff0e067207 */ /* 0x000fca0002000000 */
[----:B------:R-:W-:-:S04]  /*1c760*/  IMAD.IADD R6, R5, 0x1, R6 ;  /* 0x0000000105067824 */ /* 0x000fc800078e0206 */
[----:B------:R-:W-:-:S07]  /*1c770*/  IMAD.MOV.U32 R13, RZ, RZ, R6 ;  /* 0x000000ffff0d7224 */ /* 0x000fce00078e0006 */
[----:B------:R-:W-:Y:S05]  /*1c780*/  WARPSYNC.COLLECTIVE R15, `(.L_x_10776) ;  /* 0x000000000f087348 */ /* 0x000fea0003c00000 */
[----:B------:R0:W1:Y:S02]  /*1c790*/  SHFL.UP P6, R14, R13, R12, R11 ;  /* 0x0400000c0d0e7389 */ /* 0x00006400000c000b */
[----:B01----:R-:W-:Y:S01]  /*1c7a0*/  ENDCOLLECTIVE ;  /* 0x000000000000791b */ /* 0x003fe20003800000 */
.L_x_10776:
        /* <DEDUP_REMOVED lines=8> */
.L_x_10777:
[----:B------:R-:W-:Y:S05]  /*1c830*/  BRA `(.L_x_10778) ;  /* 0xffffffbc00d07947 */ /* 0x000fea000383ffff */
.L_x_10634:
[----:B------:R-:W-:Y:S01]  /*1c840*/  BSSY B0, `(.L_x_10779) ;  /* 0x0000006000007945 */ /* 0x000fe20003800000 */
[----:B------:R-:W-:Y:S01]  /*1c850*/  PLOP3.LUT P6, PT, P6, PT, PT, 0x8, 0x0 ;  /* 0x000000000000781c */ /* 0x000fe200037ce170 */
[----:B------:R-:W-:-:S12]  /*1c860*/  IMAD.MOV.U32 R15, RZ, RZ, -0x1 ;  /* 0xffffffffff0f7424 */ /* 0x000fd800078e00ff */
[----:B0----5:R-:W-:Y:S05]  /*1c870*/  WARPSYNC.COLLECTIVE R15, `(.L_x_10780) ;  /* 0x000000000f087348 */ /* 0x021fea0003c00000 */
[----:B------:R-:W-:Y:S01]  /*1c880*/  VOTE.ANY R14, PT, P6 ;  /* 0x00000000000e7806 */ /* 0x000fe200030e0100 */
[----:B0----5:R-:W-:Y:S06]  /*1c890*/  ENDCOLLECTIVE ;  /* 0x000000000000791b */ /* 0x021fec0003800000 */
.L_x_10780:
[----:B------:R-:W-:Y:S05]  /*1c8a0*/  BSYNC B0 ;  /* 0x0000000000007941 */ /* 0x000fea0003800000 */
.L_x_10779:
        /* <DEDUP_REMOVED lines=9> */
.L_x_10781:
[----:B------:R-:W-:Y:S01]  /*1c940*/  IMAD.MOV.U32 R17, RZ, RZ, R14 ;  /* 0x000000ffff117224 */ /* 0x000fe200078e000e */
[----:B------:R-:W-:Y:S06]  /*1c950*/  BRA `(.L_x_10782) ;  /* 0xffffffbc00c07947 */ /* 0x000fec000383ffff */
.L_x_10636:
[----:B------:R-:W-:Y:S01]  /*1c960*/  BSSY B0, `(.L_x_10783) ;  /* 0x0000007000007945 */ /* 0x000fe20003800000 */
[----:B------:R-:W-:Y:S02]  /*1c970*/  IMAD.MOV.U32 R13, RZ, RZ, R3 ;  /* 0x000000ffff0d7224 */ /* 0x000fe400078e0003 */
[----:B------:R-:W-:Y:S02]  /*1c980*/  IMAD.MOV.U32 R11, RZ, RZ, 0x1f ;  /* 0x0000001fff0b7424 */ /* 0x000fe400078e00ff */
[----:B------:R-:W-:-:S07]  /*1c990*/  IMAD.MOV.U32 R15, RZ, RZ, -0x1 ;  /* 0xffffffffff0f7424 */ /* 0x000fce00078e00ff */
[----:B012---:R-:W-:Y:S05]  /*1c9a0*/  WARPSYNC.COLLECTIVE R15, `(.L_x_10784) ;  /* 0x000000000f087348 */ /* 0x007fea0003c00000 */
[----:B------:R3:W4:Y:S02]  /*1c9b0*/  SHFL.IDX P6, R14, R13, R12, R11 ;  /* 0x0000000c0d0e7389 */ /* 0x00072400000c000b */
[----:B01234-:R-:W-:Y:S01]  /*1c9c0*/  ENDCOLLECTIVE ;  /* 0x000000000000791b */ /* 0x01ffe20003800000 */
.L_x_10784:
[----:B------:R-:W-:Y:S05]  /*1c9d0*/  BSYNC B0 ;  /* 0x0000000000007941 */ /* 0x000fea0003800000 */
.L_x_10783:
[----:B------:R-:W-:Y:S05]  /*1c9e0*/  BRA `(.L_x_10635) ;  /* 0xffffffbc00b87947 */ /* 0x000fea000383ffff */
.L_x_10640:
[----:B0-----:R0:W3:Y:S02]  /*1c9f0*/  SYNCS.PHASECHK.TRANS64.TRYWAIT P0, [R5+URZ+0x2d820], R0 ;  /* 0x02d82000050075a7 */ /* 0x0010e4000800017f */
[----:B---3--:R-:W-:Y:S05]  /*1ca00*/  @!P0 NANOSLEEP.SYNCS 0x989680 ;  /* 0x009896800000895d */ /* 0x008fea0003900000 */
[----:B------:R-:W3:Y:S02]  /*1ca10*/  @!P0 SYNCS.PHASECHK.TRANS64 P0, [R5+URZ+0x2d820], R0 ;  /* 0x02d82000050085a7 */ /* 0x000ee4000800007f */
[----:B---3--:R-:W-:Y:S05]  /*1ca20*/  @!P0 BRA `(.L_x_10640) ;  /* 0xfffffffc00f08947 */ /* 0x008fea000383ffff */
[----:B------:R-:W-:Y:S05]  /*1ca30*/  BRA `(.L_x_10785) ;  /* 0xffffffc000a47947 */ /* 0x000fea000383ffff */
.L_x_10641:
        /* <DEDUP_REMOVED lines=8> */
[----:B012-4-:R-:W-:Y:S05]  /*1cac0*/  WARPSYNC.COLLECTIVE R15, `(.L_x_10787) ;  /* 0x000000000f087348 */ /* 0x017fea0003c00000 */
[----:B------:R3:W0:Y:S02]  /*1cad0*/  SHFL.IDX P6, R14, R13, R12, R11 ;  /* 0x0000000c0d0e7389 */ /* 0x00062400000c000b */
[----:B01234-:R-:W-:Y:S01]  /*1cae0*/  ENDCOLLECTIVE ;  /* 0x000000000000791b */ /* 0x01ffe20003800000 */
.L_x_10787:
[----:B------:R-:W-:Y:S05]  /*1caf0*/  BSYNC B0 ;  /* 0x0000000000007941 */ /* 0x000fea0003800000 */
.L_x_10786:
[----:B------:R-:W-:Y:S05]  /*1cb00*/  BRA `(.L_x_10788) ;  /* 0xffffffc0008c7947 */ /* 0x000fea000383ffff */
.L_x_10642:
[----:B------:R-:W-:Y:S01]  /*1cb10*/  BSSY B0, `(.L_x_10789) ;  /* 0x0000006000007945 */ /* 0x000fe20003800000 */
[----:B------:R-:W-:-:S07]  /*1cb20*/  IMAD.MOV.U32 R15, RZ, RZ, -0x1 ;  /* 0xffffffffff0f7424 */ /* 0x000fce00078e00ff */
[----:B012-4-:R-:W-:Y:S05]  /*1cb30*/  WARPSYNC.COLLECTIVE R15, `(.L_x_10790) ;  /* 0x000000000f0c7348 */ /* 0x017fea0003c00000 */
[----:B------:R-:W-:Y:S02]  /*1cb40*/  ELECT P6, UR62, PT ;  /* 0x00000000003e782f */ /* 0x000fe400038c0000 */
[----:B------:R-:W-:Y:S01]  /*1cb50*/  MOV R14, UR62 ;  /* 0x0000003e000e7c02 */ /* 0x000fe20008000f00 */
[----:B012-4-:R-:W-:Y:S10]  /*1cb60*/  ENDCOLLECTIVE ;  /* 0x000000000000791b */ /* 0x017ff40003800000 */
.L_x_10790:
[----:B------:R-:W-:Y:S05]  /*1cb70*/  BSYNC B0 ;  /* 0x0000000000007941 */ /* 0x000fea0003800000 */
.L_x_10789:
[----:B------:R-:W-:Y:S05]  /*1cb80*/  BRA `(.L_x_10791) ;  /* 0xffffffc000807947 */ /* 0x000fea000383ffff */
.L_x_10644:
[----:B0-----:R0:W3:Y:S02]  /*1cb90*/  SYNCS.PHASECHK.TRANS64.TRYWAIT P1, [R3+URZ+0x2d840], R2 ;  /* 0x02d84002030075a7 */ /* 0x0010e4000802017f */
[----:B---3--:R-:W-:Y:S05]  /*1cba0*/  @!P1 NANOSLEEP.SYNCS 0x989680 ;  /* 0x009896800000995d */ /* 0x008fea0003900000 */
[----:B------:R-:W3:Y:S02]  /*1cbb0*/  @!P1 SYNCS.PHASECHK.TRANS64 P1, [R3+URZ+0x2d840], R2 ;  /* 0x02d84002030095a7 */ /* 0x000ee4000802007f */
[----:B---3--:R-:W-:Y:S05]  /*1cbc0*/  @!P1 BRA `(.L_x_10644) ;  /* 0xfffffffc00f09947 */ /* 0x008fea000383ffff */
[----:B------:R-:W-:Y:S05]  /*1cbd0*/  BRA `(.L_x_10792) ;  /* 0xffffffc000a47947 */ /* 0x000fea000383ffff */
.L_x_10646:
[----:B---3--:R3:W0:Y:S02]  /*1cbe0*/  SYNCS.PHASECHK.TRANS64.TRYWAIT P1, [R5+URZ+0x2d840], R0 ;  /* 0x02d84000050075a7 */ /* 0x008624000802017f */
[----:B0-----:R-:W-:Y:S05]  /*1cbf0*/  @!P1 NANOSLEEP.SYNCS 0x989680 ;  /* 0x009896800000995d */ /* 0x001fea0003900000 */
[----:B------:R-:W0:Y:S02]  /*1cc00*/  @!P1 SYNCS.PHASECHK.TRANS64 P1, [R5+URZ+0x2d840], R0 ;  /* 0x02d84000050095a7 */ /* 0x000e24000802007f */
[----:B0-----:R-:W-:Y:S05]  /*1cc10*/  @!P1 BRA `(.L_x_10646) ;  /* 0xfffffffc00f09947 */ /* 0x001fea000383ffff */
[----:B------:R-:W-:Y:S05]  /*1cc20*/  BRA `(.L_x_10793) ;  /* 0xffffffc000b47947 */ /* 0x000fea000383ffff */
.L_x_10648:
[----:B------:R0:W0:Y:S02]  /*1cc30*/  SYNCS.PHASECHK.TRANS64.TRYWAIT P1, [R3+URZ+0x2d860], R2 ;  /* 0x02d86002030075a7 */ /* 0x000024000802017f */
[----:B0-----:R-:W-:Y:S05]  /*1cc40*/  @!P1 NANOSLEEP.SYNCS 0x989680 ;  /* 0x009896800000995d */ /* 0x001fea0003900000 */
[----:B------:R-:W0:Y:S02]  /*1cc50*/  @!P1 SYNCS.PHASECHK.TRANS64 P1, [R3+URZ+0x2d860], R2 ;  /* 0x02d86002030095a7 */ /* 0x000e24000802007f */
[----:B0-----:R-:W-:Y:S05]  /*1cc60*/  @!P1 BRA `(.L_x_10648) ;  /* 0xfffffffc00f09947 */ /* 0x001fea000383ffff */
[----:B------:R-:W-:Y:S05]  /*1cc70*/  BRA `(.L_x_10794) ;  /* 0xffffffc000b07947 */ /* 0x000fea000383ffff */
.L_x_10795:
        /* <DEDUP_REMOVED lines=16> */
.L_x_15854:


//--------------------- .text._ZN7cutlass13device_kernelIN5flash11enable_sm90INS1_16FlashAttnFwdSm90INS1_25CollectiveMainloopFwdSm90ILi2EN4cute5tupleIJNS5_1CILi1EEES8_S8_EEENS6_IJNS7_ILi192EEENS7_ILi128EEENS7_ILi96EEEEEELi96ENS_10bfloat16_tEfNS_4arch4Sm90ELb0ELb1ELb0ELb0ELb1ELb0ELb0ELb0ELb1ELb1ELb0ELb0EEENS1_21CollectiveEpilogueFwdINS6_IJSA_SC_SB_EEES9_SE_SG_Li384ELb0ELb1ELb0ELb0EEENS1_30DynamicPersistentTileSchedulerILi384ELi128ELb0ELb1ELb1EEEEEEEEEvNT_6ParamsE --------------------------
	.section	.text._ZN7cutlass13device_kernelIN5flash11enable_sm90INS1_16FlashAttnFwdSm90INS1_25CollectiveMainloopFwdSm90ILi2EN4cute5tupleIJNS5_1CILi1EEES8_S8_EEENS6_IJNS7_ILi192EEENS7_ILi128EEENS7_ILi96EEEEEELi96ENS_10bfloat16_tEfNS_4arch4Sm90ELb0ELb1ELb0ELb0ELb1ELb0ELb0ELb0ELb1ELb1ELb0ELb0EEENS1_21CollectiveEpilogueFwdINS6_IJSA_SC_SB_EEES9_SE_SG_Li384ELb0ELb1ELb0ELb0EEENS1_30DynamicPersistentTileSchedulerILi384ELi128ELb0ELb1ELb1EEEEEEEEEvNT_6ParamsE,"ax",@progbits
	.align	128
.text._ZN7cutlass13device_kernelIN5flash11enable_sm90INS1_16FlashAttnFwdSm90INS1_25CollectiveMainloopFwdSm90ILi2EN4cute5tupleIJNS5_1CILi1EEES8_S8_EEENS6_IJNS7_ILi192EEENS7_ILi128EEENS7_ILi96EEEEEELi96ENS_10bfloat16_tEfNS_4arch4Sm90ELb0ELb1ELb0ELb0ELb1ELb0ELb0ELb0ELb1ELb1ELb0ELb0EEENS1_21CollectiveEpilogueFwdINS6_IJSA_SC_SB_EEES9_SE_SG_Li384ELb0ELb1ELb0ELb0EEENS1_30DynamicPersistentTileSchedulerILi384ELi128ELb0ELb1ELb1EEEEEEEEEvNT_6ParamsE:
        .type           _ZN7cutlass13device_kernelIN5flash11enable_sm90INS1_16FlashAttnFwdSm90INS1_25CollectiveMainloopFwdSm90ILi2EN4cute5tupleIJNS5_1CILi1EEES8_S8_EEENS6_IJNS7_ILi192EEENS7_ILi128EEENS7_ILi96EEEEEELi96ENS_10bfloat16_tEfNS_4arch4Sm90ELb0ELb1ELb0ELb0ELb1ELb0ELb0ELb0ELb1ELb1ELb0ELb0EEENS1_21CollectiveEpilogueFwdINS6_IJSA_SC_SB_EEES9_SE_SG_Li384ELb0ELb1ELb0ELb0EEENS1_30DynamicPersistentTileSchedulerILi384ELi128ELb0ELb1ELb1EEEEEEEEEvNT_6ParamsE,@function
        .size           _ZN7cutlass13device_kernelIN5flash11enable_sm90INS1_16FlashAttnFwdSm90INS1_25CollectiveMainloopFwdSm90ILi2EN4cute5tupleIJNS5_1CILi1EEES8_S8_EEENS6_IJNS7_ILi192EEENS7_ILi128EEENS7_ILi96EEEEEELi96ENS_10bfloat16_tEfNS_4arch4Sm90ELb0ELb1ELb0ELb0ELb1ELb0ELb0ELb0ELb1ELb1ELb0ELb0EEENS1_21CollectiveEpilogueFwdINS6_IJSA_SC_SB_EEES9_SE_SG_Li384ELb0ELb1ELb0ELb0EEENS1_30DynamicPersistentTileSchedulerILi384ELi128ELb0ELb1ELb1EEEEEEEEEvNT_6ParamsE,(.L_x_15855 - _ZN7cutlass13device_kernelIN5flash11enable_sm90INS1_16FlashAttnFwdSm90INS1_25CollectiveMainloopFwdSm90ILi2EN4cute5tupleIJNS5_1CILi1EEES8_S8_EEENS6_IJNS7_ILi192EEENS7_ILi128EEENS7_ILi96EEEEEELi96ENS_10bfloat16_tEfNS_4arch4Sm90ELb0ELb1ELb0ELb0ELb1ELb0ELb0ELb0ELb1ELb1ELb0ELb0EEENS1_21CollectiveEpilogueFwdINS6_IJSA_SC_SB_EEES9_SE_SG_Li384ELb0ELb1ELb0ELb0EEENS1_30DynamicPersistentTileSchedulerILi384ELi128ELb0ELb1ELb1EEEEEEEEEvNT_6ParamsE)
        .other          _ZN7cutlass13device_kernelIN5flash11enable_sm90INS1_16FlashAttnFwdSm90INS1_25CollectiveMainloopFwdSm90ILi2EN4cute5tupleIJNS5_1CILi1EEES8_S8_EEENS6_IJNS7_ILi192EEENS7_ILi128EEENS7_ILi96EEEEEELi96ENS_10bfloat16_tEfNS_4arch4Sm90ELb0ELb1ELb0ELb0ELb1ELb0ELb0ELb0ELb1ELb1ELb0ELb0EEENS1_21CollectiveEpilogueFwdINS6_IJSA_SC_SB_EEES9_SE_SG_Li384ELb0ELb1ELb0ELb0EEENS1_30DynamicPersistentTileSchedulerILi384ELi128ELb0ELb1ELb1EEEEEEEEEvNT_6ParamsE,@"STO_CUDA_ENTRY STV_DEFAULT"
_ZN7cutlass13device_kernelIN5flash11enable_sm90INS1_16FlashAttnFwdSm90INS1_25CollectiveMainloopFwdSm90ILi2EN4cute5tupleIJNS5_1CILi1EEES8_S8_EEENS6_IJNS7_ILi192EEENS7_ILi128EEENS7_ILi96EEEEEELi96ENS_10bfloat16_tEfNS_4arch4Sm90ELb0ELb1ELb0ELb0ELb1ELb0ELb0ELb0ELb1ELb1ELb0ELb0EEENS1_21CollectiveEpilogueFwdINS6_IJSA_SC_SB_EEES9_SE_SG_Li384ELb0ELb1ELb0ELb0EEENS1_30DynamicPersistentTileSchedulerILi384ELi128ELb0ELb1ELb1EEEEEEEEEvNT_6ParamsE:
        /* <DEDUP_REMOVED lines=45> */
.L_x_10796:
        /* <DEDUP_REMOVED lines=22> */
.L_x_10797:
        /* <DEDUP_REMOVED lines=18> */
.L_x_10798:
        /* <DEDUP_REMOVED lines=22> */
.L_x_10799:
        /* <DEDUP_REMOVED lines=23> */
.L_x_10800:
        /* <DEDUP_REMOVED lines=8> */
.L_x_10802:
        /* <DEDUP_REMOVED lines=27> */
[----:B------:R-:W-:Y:S01]  /*0a50*/  LOP3.LUT R6, R146, 0xffffff80, RZ, 0xc0, !PT ;  /* 0xffffff8092067812 */ /* 0x000fe200078ec0ff */
[C---:B------:R-:W-:Y:S01]  /*0a60*/  IMAD.IADD R4, R151.reuse, 0x1, -R4 ;  /* 0x0000000197047824 */ /* 0x040fe200078e0a04 */
[----:B------:R-:W-:Y:S02]  /*0a70*/  LEA.HI R2, R2, R5, RZ, 0x1 ;  /* 0x0000000502027211 */ /* 0x000fe400078f08ff */
[----:B------:R-:W-:Y:S01]  /*0a80*/  SHF.R.S32.HI R146, RZ, 0x7, R146 ;  /* 0x00000007ff927819 */ /* 0x000fe20000011492 */
[----:B------:R-:W-:Y:S01]  /*0a90*/  IMAD.IADD R145, R151, 0x1, -R6 ;  /* 0x0000000197917824 */ /* 0x000fe200078e0a06 */
[----:B------:R-:W-:-:S02]  /*0aa0*/  SHF.R.S32.HI R3, RZ, 0x1f, R4 ;  /* 0x0000001fff037819 */ /* 0x000fc40000011404 */
[----:B------:R-:W-:Y:S01]  /*0ab0*/  LOP3.LUT R2, R2, 0x1ffffffe, RZ, 0xc0, !PT ;  /* 0x1ffffffe02027812 */ /* 0x000fe200078ec0ff */
[----:B0-----:R-:W-:Y:S01]  /*0ac0*/  ULEA UR40, UR41, UR40, 0x18 ;  /* 0x0000002829287291 */ /* 0x001fe2000f8ec03f */
[----:B------:R-:W-:Y:S02]  /*0ad0*/  LEA.HI R3, R3, R4, RZ, 0x3 ;  /* 0x0000000403037211 */ /* 0x000fe400078f18ff */
[----:B------:R-:W-:Y:S01]  /*0ae0*/  SHF.R.S32.HI R8, RZ, 0x1f, R145 ;  /* 0x0000001fff087819 */ /* 0x000fe20000011491 */
[----:B------:R-:W-:Y:S01]  /*0af0*/  IMAD.IADD R2, R5, 0x1, -R2 ;  /* 0x0000000105027824 */ /* 0x000fe200078e0a02 */
[C---:B------:R-:W-:Y:S01]  /*0b00*/  LOP3.LUT R5, R3.reuse, 0xfffffff8, RZ, 0xc0, !PT ;  /* 0xfffffff803057812 */ /* 0x040fe200078ec0ff */
[----:B------:R-:W-:Y:S01]  /*0b10*/  IMAD.SHL.U32 R3, R3, 0x40, RZ ;  /* 0x0000004003037824 */ /* 0x000fe200078e00ff */
[----:B------:R-:W-:Y:S01]  /*0b20*/  LEA.HI R6, R0, R151, RZ, 0x5 ;  /* 0x0000009700067211 */ /* 0x000fe200078f28ff */
[----:B------:R-:W-:Y:S01]  /*0b30*/  IMAD.SHL.U32 R2, R2, 0x8, RZ ;  /* 0x0000000802027824 */ /* 0x000fe200078e00ff */
[----:B------:R-:W-:Y:S01]  /*0b40*/  LEA.HI R9, R8, R145, RZ, 0x2 ;  /* 0x0000009108097211 */ /* 0x000fe200078f10ff */
[----:B------:R-:W-:Y:S01]  /*0b50*/  IMAD.IADD R5, R4, 0x1, -R5 ;  /* 0x0000000104057824 */ /* 0x000fe200078e0a05 */
[----:B------:R-:W-:-:S02]  /*0b60*/  SHF.R.S32.HI R6, RZ, 0x5, R6 ;  /* 0x00000005ff067819 */ /* 0x000fc40000011406 */
[--C-:B------:R-:W-:Y:S02]  /*0b70*/  SHF.R.S32.HI R7, RZ, 0x2, R9.reuse ;  /* 0x00000002ff077819 */ /* 0x100fe40000011409 */
[----:B------:R-:W-:Y:S01]  /*0b80*/  SHF.R.S32.HI R10, RZ, 0x1f, R9 ;  /* 0x0000001fff0a7819 */ /* 0x000fe20000011409 */
[----:B------:R-:W-:Y:S01]  /*0b90*/  IMAD R13, R6, 0x10, R4 ;  /* 0x00000010060d7824 */ /* 0x000fe200078e0204 */
[C---:B------:R-:W-:Y:S01]  /*0ba0*/  R2P PR, R5.reuse, 0x6 ;  /* 0x0000000605007804 */ /* 0x040fe20000000000 */
[----:B------:R-:W-:Y:S01]  /*0bb0*/  IMAD.SHL.U32 R5, R5, 0x40, RZ ;  /* 0x0000004005057824 */ /* 0x000fe200078e00ff */
[----:B------:R-:W-:Y:S01]  /*0bc0*/  LEA.HI R10, R10, R7, RZ, 0x3 ;  /* 0x000000070a0a7211 */ /* 0x000fe200078f18ff */
[----:B------:R-:W-:Y:S01]  /*0bd0*/  IMAD.HI R4, R146, 0x55555556, RZ ;  /* 0x5555555692047827 */ /* 0x000fe200078e02ff */
[----:B------:R-:W-:Y:S02]  /*0be0*/  LOP3.LUT R3, R3, 0x7ffffe00, RZ, 0xc0, !PT ;  /* 0x7ffffe0003037812 */ /* 0x000fe400078ec0ff */
[----:B------:R-:W-:Y:S01]  /*0bf0*/  LOP3.LUT R5, R5, 0x1c0, RZ, 0xc0, !PT ;  /* 0x000001c005057812 */ /* 0x000fe200078ec0ff */
[--C-:B------:R-:W-:Y:S01]  /*0c00*/  IMAD.U32 R148, R13, 0x20, R2.reuse ;  /* 0x000000200d947824 */ /* 0x100fe200078e0002 */
[----:B------:R-:W-:Y:S01]  /*0c10*/  LOP3.LUT R10, R10, 0xfffffff8, RZ, 0xc0, !PT ;  /* 0xfffffff80a0a7812 */ /* 0x000fe200078ec0ff */
[----:B------:R-:W-:Y:S01]  /*0c20*/  IMAD R3, R6, 0x400, R3 ;  /* 0x0000040006037824 */ /* 0x000fe200078e0203 */
[----:B------:R-:W-:-:S02]  /*0c30*/  LOP3.LUT R2, R5, 0x8, R2, 0xf8, !PT ;  /* 0x0000000805027812 */ /* 0x000fc400078ef802 */
[----:B------:R-:W-:Y:S01]  /*0c40*/  SHF.R.U32.HI R5, RZ, 0x3, R5 ;  /* 0x00000003ff057819 */ /* 0x000fe20000011605 */
[----:B------:R-:W-:Y:S01]  /*0c50*/  IMAD.IADD R11, R7, 0x1, -R10 ;  /* 0x00000001070b7824 */ /* 0x000fe200078e0a0a */
[----:B------:R-:W-:Y:S02]  /*0c60*/  LEA.HI R0, R0, R151, RZ, 0x2 ;  /* 0x0000009700007211 */ /* 0x000fe400078f10ff */
[----:B------:R-:W-:Y:S02]  /*0c70*/  LEA.HI R7, R4, R4, RZ, 0x1 ;  /* 0x0000000404077211 */ /* 0x000fe400078f08ff */
[----:B------:R-:W-:Y:S02]  /*0c80*/  LOP3.LUT R2, R2, R5, RZ, 0x3c, !PT ;  /* 0x0000000502027212 */ /* 0x000fe400078e3cff */
[----:B------:R-:W-:Y:S01]  /*0c90*/  LOP3.LUT R4, R0, 0xfffffffc, RZ, 0xc0, !PT ;  /* 0xfffffffc00047812 */ /* 0x000fe200078ec0ff */
[----:B------:R-:W-:Y:S01]  /*0ca0*/  IMAD R7, R7, -0x3, R146 ;  /* 0xfffffffd07077824 */ /* 0x000fe200078e0292 */
[----:B------:R-:W-:Y:S01]  /*0cb0*/  LEA.HI R8, R8, R145, RZ, 0x5 ;  /* 0x0000009108087211 */ /* 0x000fe200078f28ff */
[----:B------:R-:W-:Y:S01]  /*0cc0*/  IMAD.IADD R2, R3, 0x1, R2 ;  /* 0x0000000103027824 */ /* 0x000fe200078e0202 */
[----:B------:R-:W-:Y:S01]  /*0cd0*/  SHF.R.S32.HI R144, RZ, 0x2, R0 ;  /* 0x00000002ff907819 */ /* 0x000fe20000011400 */
[----:B------:R-:W-:Y:S01]  /*0ce0*/  IMAD.IADD R143, R151, 0x1, -R4 ;  /* 0x00000001978f7824 */ /* 0x000fe200078e0a04 */
[----:B------:R-:W-:-:S02]  /*0cf0*/  SHF.R.S32.HI R8, RZ, 0x5, R8 ;  /* 0x00000005ff087819 */ /* 0x000fc40000011408 */
[----:B------:R-:W-:Y:S01]  /*0d00*/  LEA R17, R2, UR40, 0x1 ;  /* 0x0000002802117c11 */ /* 0x000fe2000f8e08ff */
[C---:B------:R-:W-:Y:S01]  /*0d10*/  IMAD.SHL.U32 R140, R143.reuse, 0x8, RZ ;  /* 0x000000088f8c7824 */ /* 0x040fe200078e00ff */
[----:B------:R-:W-:Y:S01]  /*0d20*/  LEA.HI R3, R143, R143, RZ, 0x1 ;  /* 0x0000008f8f037211 */ /* 0x000fe200078f08ff */
[----:B------:R-:W-:Y:S01]  /*0d30*/  IMAD R8, R8, 0x10, R11 ;  /* 0x0000001008087824 */ /* 0x000fe200078e020b */
[----:B------:R-:W-:Y:S01]  /*0d40*/  SEL R18, R18, 0xffffffc0, !P2 ;  /* 0xffffffc012127807 */ /* 0x000fe20005000000 */
[----:B------:R-:W-:Y:S01]  /*0d50*/  VIADD R22, R17, 0x21800 ;  /* 0x0002180011167836 */ /* 0x000fe20000000000 */
[----:B------:R-:W-:Y:S01]  /*0d60*/  LOP3.LUT R0, R3, 0x1ffffffe, RZ, 0xc0, !PT ;  /* 0x1ffffffe03007812 */ /* 0x000fe200078ec0ff */
[C---:B------:R-:W-:Y:S01]  /*0d70*/  VIADD R141, R140.reuse, 0x20 ;  /* 0x000000208c8d7836 */ /* 0x040fe20000000000 */
[----:B------:R-:W-:Y:S01]  /*0d80*/  LOP3.LUT R16, R9, 0x7ffffffc, RZ, 0xc0, !PT ;  /* 0x7ffffffc09107812 */ /* 0x000fe200078ec0ff */
[----:B------:R-:W-:Y:S02]  /*0d90*/  VIADD R142, R140, 0x40 ;  /* 0x000000408c8e7836 */ /* 0x000fe40000000000 */
[----:B------:R-:W-:Y:S01]  /*0da0*/  VIADD R23, R17, 0x21820 ;  /* 0x0002182011177836 */ /* 0x000fe20000000000 */
[----:B------:R-:W-:Y:S01]  /*0db0*/  SHF.R.S32.HI R150, RZ, 0x1f, R141 ;  /* 0x0000001fff967819 */ /* 0x000fe2000001148d */
[----:B------:R-:W-:Y:S01]  /*0dc0*/  IMAD R147, R7, 0x40, R8 ;  /* 0x0000004007937824 */ /* 0x000fe200078e0208 */
[----:B------:R-:W-:Y:S01]  /*0dd0*/  SHF.R.S32.HI R149, RZ, 0x1f, R142 ;  /* 0x0000001fff957819 */ /* 0x000fe2000001148e */
[----:B------:R-:W-:-:S02]  /*0de0*/  IMAD.IADD R0, R143, 0x1, -R0 ;  /* 0x000000018f007824 */ /* 0x000fc400078e0a00 */
[C---:B------:R-:W-:Y:S02]  /*0df0*/  @P1 VIADD R23, R22.reuse, 0xffffffe0 ;  /* 0xffffffe016171836 */ /* 0x040fe40000000000 */
[----:B------:R-:W-:Y:S02]  /*0e00*/  IMAD.IADD R22, R22, 0x1, R18 ;  /* 0x0000000116167824 */ /* 0x000fe400078e0212 */
[----:B------:R-:W-:Y:S02]  /*0e10*/  IMAD.IADD R16, R145, 0x1, -R16 ;  /* 0x0000000191107824 */ /* 0x000fe400078e0a10 */
[----:B------:R-:W-:Y:S02]  /*0e20*/  IMAD R137, R0, 0x8, R147 ;  /* 0x0000000800897824 */ /* 0x000fe400078e0293 */
[----:B------:R-:W-:Y:S02]  /*0e30*/  IMAD.IADD R18, R18, 0x1, R23 ;  /* 0x0000000112127824 */ /* 0x000fe400078e0217 */
[----:B------:R-:W-:-:S07]  /*0e40*/  VIADD R136, R23, 0x6000 ;  /* 0x0000600017887836 */ /* 0x000fce0000000000 */
.L_x_10899:
        /* <DEDUP_REMOVED lines=21> */
.L_x_10803:
[----:B------:R-:W-:Y:S01]  /*0fa0*/  ULDC UR7, c[0x0][0xc54] ;  /* 0x0003150000077ab9 */ /* 0x000fe20000000800 */
[----:B------:R-:W-:Y:S01]  /*0fb0*/  UMOV UR6, UR9 ;  /* 0x0000000900067c82 */ /* 0x000fe20008000000 */
[----:B------:R-:W-:-:S11]  /*0fc0*/  UISETP.NE.AND UP0, UPT, UR7, 0x1, UPT ;  /* 0x000000010700788c */ /* 0x000fd6000bf05270 */
[----:B------:R-:W-:Y:S02]  /*0fd0*/  @UP0 ULDC.64 UR10, c[0x0][0xc58] ;  /* 0x00031600000a0ab9 */ /* 0x000fe40000000a00 */
[----:B------:R-:W-:-:S04]  /*0fe0*/  UIMAD.WIDE.U32 UR4, UR9, UR10, URZ ;  /* 0x0000000a090472a5 */ /* 0x000fc8000f8e003f */
[----:B------:R-:W-:-:S04]  /*0ff0*/  @UP0 USHF.R.U32.HI UR6, URZ, UR11, UR5 ;  /* 0x0000000b3f060299 */ /* 0x000fc80008011605 */
[----:B------:R-:W-:-:S12]  /*1000*/  UIMAD UR4, UR6, UR7, URZ ;  /* 0x00000007060472a4 */ /* 0x000fd8000f8e023f */
.L_x_10804:
        /* <DEDUP_REMOVED lines=9> */
[----:B------:R-:W-:-:S02]  /*10a0*/  UIMAD UR39, UR39, 0xc0, URZ ;  /* 0x000000c0272778a4 */ /* 0x000fc4000f8e023f */
        /* <DEDUP_REMOVED lines=41> */
.L_x_10806:
[----:B------:R-:W-:-:S11]  /*1340*/  UISETP.NE.AND UP0, UPT, UR5, 0x1, UPT ;  /* 0x000000010500788c */ /* 0x000fd6000bf05270 */
[----:B------:R-:W-:Y:S02]  /*1350*/  @UP0 ULDC.64 UR10, c[0x0][0x9e8] ;  /* 0x00027a00000a0ab9 */ /* 0x000fe40000000a00 */
[----:B------:R-:W-:-:S04]  /*1360*/  UIMAD.WIDE.U32 UR8, UR4, UR10, URZ ;  /* 0x0000000a040872a5 */ /* 0x000fc8000f8e003f */
[----:B------:R-:W-:-:S12]  /*1370*/  @UP0 USHF.R.U32.HI UR4, URZ, UR11, UR9 ;  /* 0x0000000b3f040299 */ /* 0x000fd80008011609 */
.L_x_10807:
[----:B------:R-:W-:-:S06]  /*1380*/  UIMAD UR4, UR4, UR5, UR5 ;  /* 0x00000005040472a4 */ /* 0x000fcc000f8e0205 */
[----:B------:R-:W-:-:S07]  /*1390*/  VIMNMX R0, R0, UR4, PT ;  /* 0x0000000400007c48 */ /* 0x000fce000bfe0100 */
.L_x_10805:
        /* <DEDUP_REMOVED lines=32> */
.L_x_10809:
[----:B------:R-:W-:-:S11]  /*15a0*/  UISETP.NE.AND UP0, UPT, UR5, 0x1, UPT ;  /* 0x000000010500788c */ /* 0x000fd6000bf05270 */
[----:B------:R-:W-:Y:S02]  /*15b0*/  @UP0 ULDC.64 UR10, c[0x0][0x9e8] ;  /* 0x00027a00000a0ab9 */ /* 0x000fe40000000a00 */
[----:B------:R-:W-:-:S04]  /*15c0*/  UIMAD.WIDE.U32 UR6, UR4, UR10, URZ ;  /* 0x0000000a040672a5 */ /* 0x000fc8000f8e003f */
[----:B------:R-:W-:-:S12]  /*15d0*/  @UP0 USHF.R.U32.HI UR4, URZ, UR11, UR7 ;  /* 0x0000000b3f040299 */ /* 0x000fd80008011607 */
.L_x_10810:
[----:B------:R-:W-:-:S04]  /*15e0*/  UIMAD UR4, UR4, UR5, URZ ;  /* 0x00000005040472a4 */ /* 0x000fc8000f8e023f */
[----:B------:R-:W-:-:S04]  /*15f0*/  UISETP.LT.AND UP0, UPT, UR8, UR4, UPT ;  /* 0x000000040800728c */ /* 0x000fc8000bf01270 */
[----:B------:R-:W-:-:S12]  /*1600*/  USEL UR8, UR8, UR4, !UP0 ;  /* 0x0000000408087287 */ /* 0x000fd8000c000000 */
.L_x_10808:
[----:B------:R-:W-:Y:S01]  /*1610*/  USHF.R.S32.HI UR4, URZ, 0x1f, UR8 ;  /* 0x0000001f3f047899 */ /* 0x000fe20008011408 */
[----:B------:R-:W-:Y:S02]  /*1620*/  PLOP3.LUT P0, PT, PT, PT, PT, 0x80, 0x0 ;  /* 0x000000000000781c */ /* 0x000fe40003f0f070 */
[----:B------:R-:W-:Y:S01]  /*1630*/  CS2R R36, SRZ ;  /* 0x0000000000247805 */ /* 0x000fe2000001ff00 */
[----:B------:R-:W-:Y:S01]  /*1640*/  IMAD.MOV.U32 R48, RZ, RZ, RZ ;  /* 0x000000ffff307224 */ /* 0x000fe200078e00ff */
[----:B------:R-:W-:Y:S01]  /*1650*/  ULEA.HI UR4, UR4, UR8, URZ, 0x7 ;  /* 0x0000000804047291 */ /* 0x000fe2000f8f383f */
[----:B------:R-:W-:Y:S01]  /*1660*/  CS2R R30, SRZ ;  /* 0x00000000001e7805 */ /* 0x000fe2000001ff00 */
[----:B------:R-:W-:Y:S01]  /*1670*/  IMAD.MOV.U32 R133, RZ, RZ, RZ ;  /* 0x000000ffff857224 */ /* 0x000fe200078e00ff */
[----:B------:R-:W-:Y:S01]  /*1680*/  CS2R R28, SRZ ;  /* 0x00000000001c7805 */ /* 0x000fe2000001ff00 */
[----:B------:R-:W-:Y:S01]  /*1690*/  USHF.R.S32.HI UR4, URZ, 0x7, UR4 ;  /* 0x000000073f047899 */ /* 0x000fe20008011404 */
[----:B------:R-:W-:Y:S01]  /*16a0*/  IMAD.MOV.U32 R44, RZ, RZ, RZ ;  /* 0x000000ffff2c7224 */ /* 0x000fe200078e00ff */
[----:B------:R-:W-:Y:S01]  /*16b0*/  CS2R R26, SRZ ;  /* 0x00000000001a7805 */ /* 0x000fe2000001ff00 */
[----:B------:R-:W-:Y:S01]  /*16c0*/  IMAD.MOV.U32 R129, RZ, RZ, RZ ;  /* 0x000000ffff817224 */ /* 0x000fe200078e00ff */
[----:B------:R-:W-:Y:S01]  /*16d0*/  UISETP.LT.AND UP0, UPT, URZ, UR4, UPT ;  /* 0x000000043f00728c */ /* 0x000fe2000bf01270 */
[----:B------:R-:W-:Y:S01]  /*16e0*/  IMAD.MOV.U32 R46, RZ, RZ, RZ ;  /* 0x000000ffff2e7224 */ /* 0x000fe200078e00ff */
[----:B------:R-:W-:Y:S01]  /*16f0*/  CS2R R122, SRZ ;  /* 0x00000000007a7805 */ /* 0x000fe2000001ff00 */
[----:B------:R-:W-:Y:S01]  /*1700*/  IMAD.MOV.U32 R125, RZ, RZ, RZ ;  /* 0x000000ffff7d7224 */ /* 0x000fe200078e00ff */
        /* <DEDUP_REMOVED lines=20> */
[----:B------:R-:W-:Y:S06]  /*1850*/  @!P1 BRA `(.L_x_10811) ;  /* 0x000000c800309947 */ /* 0x000fec0003800000 */
[----:B------:R-:W0:Y:S02]  /*1860*/  SHFL.IDX PT, R0, R146, RZ, 0x1f ;  /* 0x00001fff92007589 */ /* 0x000e2400000e0000 */
[----:B0-----:R-:W-:-:S13]  /*1870*/  R2UR UR43, R0 ;  /* 0x00000000002b72ca */ /* 0x001fda00000e0000 */
[----:B------:R-:W-:-:S04]  /*1880*/  UIMAD.WIDE UR4, UR43, 0x55555556, URZ ;  /* 0x555555562b0478a5 */ /* 0x000fc8000f8e023f */
[----:B------:R-:W-:Y:S02]  /*1890*/  ULEA.HI UR54, UR5, UR5, URZ, 0x1 ;  /* 0x0000000505367291 */ /* 0x000fe4000f8f083f */
[----:B------:R-:W-:Y:S02]  /*18a0*/  UIADD3 UR5, UR40, 0x21800, URZ ;  /* 0x0002180028057890 */ /* 0x000fe4000fffe03f */
[----:B------:R-:W-:Y:S02]  /*18b0*/  UIMAD UR54, UR54, -0x3, UR43 ;  /* 0xfffffffd363678a4 */ /* 0x000fe4000f8e022b */
[----:B------:R-:W-:Y:S02]  /*18c0*/  ULOP3.LUT UP0, URZ, UR5, 0x3ff, URZ, 0xc0, !UPT ;  /* 0x000003ff053f7892 */ /* 0x000fe4000f80c03f */
[----:B------:R-:W-:Y:S02]  /*18d0*/  ULEA UR4, UR54, UR40, 0xc ;  /* 0x0000002836047291 */ /* 0x000fe4000f8e603f */
[----:B------:R-:W-:-:S02]  /*18e0*/  ULEA UR5, UR54, UR5, 0xd ;  /* 0x0000000536057291 */ /* 0x000fc4000f8e683f */
[----:B------:R-:W-:Y:S01]  /*18f0*/  PLOP3.LUT P0, PT, PT, PT, UP0, 0x80, 0x0 ;  /* 0x000000000000781c */ /* 0x000fe20003f0f008 */
[----:B------:R-:W-:Y:S02]  /*1900*/  UIADD3 UR4, UR4, 0xc400, URZ ;  /* 0x0000c40004047890 */ /* 0x000fe4000fffe03f */
[----:B------:R-:W-:Y:S02]  /*1910*/  USHF.R.U32.HI UR5, URZ, 0x4, UR5 ;  /* 0x000000043f057899 */ /* 0x000fe40008011605 */
[----:B------:R-:W-:Y:S02]  /*1920*/  USHF.R.U32.HI UR4, URZ, 0x4, UR4 ;  /* 0x000000043f047899 */ /* 0x000fe40008011604 */
[----:B------:R-:W-:Y:S02]  /*1930*/  ULOP3.LUT UR36, UR5, 0x3fff, URZ, 0xc0, !UPT ;  /* 0x00003fff05247892 */ /* 0x000fe4000f8ec03f */
[----:B------:R-:W-:-:S04]  /*1940*/  ULOP3.LUT UR56, UR4, 0x3fff, URZ, 0xc0, !UPT ;  /* 0x00003fff04387892 */ /* 0x000fc8000f8ec03f */
[----:B------:R-:W-:Y:S08]  /*1950*/  @!P0 BRA `(.L_x_10812) ;  /* 0x0000000000408947 */ /* 0x000ff00003800000 */
        /* <DEDUP_REMOVED lines=16> */
.L_x_10812:
        /* <DEDUP_REMOVED lines=9> */
.L_x_10969:
[----:B------:R-:W-:Y:S05]  /*1af0*/  @!P0 BRA `(.L_x_10814) ;  /* 0x0000000000048947 */ /* 0x000fea0003800000 */
[----:B------:R-:W-:Y:S01]  /*1b00*/  BPT.TRAP 0x1 ;  /* 0x000000040000795c */ /* 0x000fe20000300000 */
.L_x_10814:
[----:B0-----:R-:W-:Y:S02]  /*1b10*/  IMAD.U32 R3, RZ, RZ, UR46 ;  /* 0x0000002eff037e24 */ /* 0x001fe4000f8e00ff */
[----:B------:R-:W-:-:S03]  /*1b20*/  IMAD.U32 R0, RZ, RZ, UR47 ;  /* 0x0000002fff007e24 */ /* 0x000fc6000f8e00ff */
[----:B------:R-:W-:Y:S02]  /*1b30*/  LEA R3, R3, UR40, 0x3 ;  /* 0x0000002803037c11 */ /* 0x000fe4000f8e18ff */
[----:B------:R-:W-:-:S04]  /*1b40*/  SHF.L.U32 R0, R0, 0x1f, RZ ;  /* 0x0000001f00007819 */ /* 0x000fc800000006ff */
[----:B------:R0:W1:Y:S01]  /*1b50*/  SYNCS.PHASECHK.TRANS64.TRYWAIT P1, [R3+URZ+0x2d830], R0 ;  /* 0x02d83000030075a7 */ /* 0x000062000802017f */
[----:B------:R-:W-:Y:S05]  /*1b60*/  @!P0 BRA `(.L_x_10815) ;  /* 0x0000000000048947 */ /* 0x000fea0003800000 */
[----:B------:R-:W-:Y:S01]  /*1b70*/  BPT.TRAP 0x1 ;  /* 0x000000040000795c */ /* 0x000fe20000300000 */
.L_x_10815:
[----:B-1----:R-:W-:Y:S05]  /*1b80*/  @P1 BRA `(.L_x_10816) ;  /* 0x0000000000081947 */ /* 0x002fea0003800000 */
[----:B------:R-:W1:Y:S02]  /*1b90*/  SYNCS.PHASECHK.TRANS64.TRYWAIT P1, [R3+URZ+0x2d830], R0 ;  /* 0x02d83000030075a7 */ /* 0x000e64000802017f */
[----:B-1----:R-:W-:Y:S05]  /*1ba0*/  @!P1 BRA `(.L_x_10817) ;  /* 0x0000012000d09947 */ /* 0x002fea0003800000 */
.L_x_10816:
[----:B------:R-:W-:Y:S05]  /*1bb0*/  WARPSYNC.ALL ;  /* 0x0000000000007948 */ /* 0x000fea0003800000 */
[----:B------:R-:W-:Y:S01]  /*1bc0*/  UIADD3 UR4, UR40, 0x15400, URZ ;  /* 0x0001540028047890 */ /* 0x000fe2000fffe03f */
[----:B------:R-:W-:Y:S01]  /*1bd0*/  WARPGROUP.ARRIVE ;  /* 0x00000000000079c5 */ /* 0x000fe20000000000 */
[----:B------:R-:W-:Y:S01]  /*1be0*/  UMOV UR5, 0x80000020 ;  /* 0x8000002000057882 */ /* 0x000fe20000000000 */
[----:B------:R-:W-:Y:S01]  /*1bf0*/  UMOV UR7, 0x80000020 ;  /* 0x8000002000077882 */ /* 0x000fe20000000000 */
[----:B------:R-:W-:Y:S01]  /*1c00*/  USHF.R.U32.HI UR4, URZ, 0x4, UR4 ;  /* 0x000000043f047899 */ /* 0x000fe20008011604 */
[----:B------:R-:W-:Y:S01]  /*1c10*/  UMOV UR9, 0x80000020 ;  /* 0x8000002000097882 */ /* 0x000fe20000000000 */
[----:B------:R-:W-:-:S02]  /*1c20*/  UMOV UR11, 0x80000020 ;  /* 0x80000020000b7882 */ /* 0x000fc40000000000 */
[----:B------:R-:W-:Y:S01]  /*1c30*/  ULOP3.LUT UR4, UR4, 0x3fff, URZ, 0xc0, !UPT ;  /* 0x00003fff04047892 */ /* 0x000fe2000f8ec03f */
[----:B------:R-:W-:Y:S01]  /*1c40*/  UMOV UR13, 0x80000020 ;  /* 0x80000020000d7882 */ /* 0x000fe20000000000 */
[----:B------:R-:W-:Y:S02]  /*1c50*/  UMOV UR15, 0x80000020 ;  /* 0x80000020000f7882 */ /* 0x000fe40000000000 */
[----:B------:R-:W-:Y:S02]  /*1c60*/  ULOP3.LUT UR32, UR4, 0x10000, URZ, 0xfc, !UPT ;  /* 0x0001000004207892 */ /* 0x000fe4000f8efc3f */
[----:B------:R-:W-:Y:S02]  /*1c70*/  ULOP3.LUT UR4, UR56, 0x10000, URZ, 0xfc, !UPT ;  /* 0x0001000038047892 */ /* 0x000fe4000f8efc3f */
[----:B------:R-:W-:Y:S02]  /*1c80*/  UIMAD UR6, UR46, 0x600, UR32 ;  /* 0x000006002e0678a4 */ /* 0x000fe4000f8e0220 */
[----:B------:R-:W-:-:S02]  /*1c90*/  UIADD3 UR8, UR4, 0x2, URZ ;  /* 0x0000000204087890 */ /* 0x000fc4000fffe03f */
[----:B------:R-:W-:Y:S02]  /*1ca0*/  UIADD3 UR10, UR6, 0x2, URZ ;  /* 0x00000002060a7890 */ /* 0x000fe4000fffe03f */
[----:B------:R-:W-:Y:S02]  /*1cb0*/  UIADD3 UR12, UR4, 0x300, URZ ;  /* 0x00000300040c7890 */ /* 0x000fe4000fffe03f */
[----:B------:R-:W-:Y:S02]  /*1cc0*/  UIADD3 UR14, UR6, 0x200, URZ ;  /* 0x00000200060e7890 */ /* 0x000fe4000fffe03f */
[----:B------:R-:W-:Y:S01]  /*1cd0*/  HGMMA.64x128x16.F32.BF16 R24, gdesc[UR4], RZ, !UPT, gsb0 ;  /* 0x01e00000041879f0 */ /* 0x000fe2000c0018ff */
        /* <DEDUP_REMOVED lines=30> */
.L_x_10818:
        /* <DEDUP_REMOVED lines=9> */
[C---:B------:R-:W-:Y:S01]  /*1f50*/  IMAD R7, R88.reuse, R3, 0x80 ;  /* 0x0000008058077424 */ /* 0x040fe200078e0203 */
[----:B------:R-:W-:Y:S01]  /*1f60*/  ULDC UR14, c[0x0][0x9e0] ;  /* 0x00027800000e7ab9 */ /* 0x000fe20000000800 */
[----:B------:R-:W-:Y:S01]  /*1f70*/  @UP1 ULDC UR7, c[0x0][0x44c] ;  /* 0x0001130000071ab9 */ /* 0x000fe20000000800 */
[----:B------:R-:W1:Y:S01]  /*1f80*/  LDC R139, c[0x0][0x288] ;  /* 0x0000a200ff8b7b82 */ /* 0x000e620000000800 */
[----:B------:R-:W-:Y:S01]  /*1f90*/  VIADD R3, R7, 0x1 ;  /* 0x0000000107037836 */ /* 0x000fe20000000000 */
[----:B------:R-:W-:Y:S01]  /*1fa0*/  LEA R6, R88, 0xffffff80, 0x7 ;  /* 0xffffff8058067811 */ /* 0x000fe200078e38ff */
[----:B------:R-:W-:-:S02]  /*1fb0*/  UIADD3 UR6, UR6, 0x2d840, URZ ;  /* 0x0002d84006067890 */ /* 0x000fc4000fffe03f */
[----:B------:R-:W-:Y:S02]  /*1fc0*/  IMAD R3, R16, -0x2, R3 ;  /* 0xfffffffe10037824 */ /* 0x000fe400078e0203 */
[----:B------:R-:W-:Y:S01]  /*1fd0*/  @P1 IMAD.HI.U32 R2, R0, UR7, RZ ;  /* 0x0000000700021c27 */ /* 0x000fe2000f8e00ff */
[----:B------:R-:W-:Y:S01]  /*1fe0*/  @UP1 ULDC UR7, c[0x0][0x450] ;  /* 0x0001140000071ab9 */ /* 0x000fe20000000800 */
[----:B------:R-:W-:Y:S01]  /*1ff0*/  UPRMT UR6, UR41, 0x654, UR6 ;  /* 0x0000065429067896 */ /* 0x000fe20008000006 */
[----:B------:R-:W-:Y:S02]  /*2000*/  PLOP3.LUT P1, PT, PT, PT, UP0, 0x40, 0x0 ;  /* 0x000000000000781c */ /* 0x000fe40003f2e808 */
[----:B------:R-:W-:Y:S01]  /*2010*/  @P2 SHF.R.U32.HI R0, RZ, UR7, R2 ;  /* 0x00000007ff002c19 */ /* 0x000fe20008011602 */
[----:B0-----:R-:W-:-:S04]  /*2020*/  IMAD R2, R138, UR44, R3 ;  /* 0x0000002c8a027c24 */ /* 0x001fc8000f8e0203 */
[----:B------:R-:W0:Y:S01]  /*2030*/  SHFL.IDX PT, R5, R0, RZ, 0x1c1f ;  /* 0x001c1fff00057589 */ /* 0x000e2200000e0000 */
[----:B------:R-:W-:Y:S01]  /*2040*/  SYNCS.ARRIVE.TRANS64.RED.A1T0 RZ, [UR6], RZ ;  /* 0x000000ffffff79a7 */ /* 0x000fe20008100406 */
[----:B------:R-:W-:Y:S01]  /*2050*/  ULOP3.LUT UR6, URZ, UR35, URZ, 0x33, !UPT ;  /* 0x000000233f067292 */ /* 0x000fe2000f8e333f */
[----:B------:R-:W-:Y:S02]  /*2060*/  IMAD R3, R138, UR44, R7 ;  /* 0x0000002c8a037c24 */ /* 0x000fe4000f8e0207 */
[----:B-1----:R-:W-:Y:S02]  /*2070*/  IMAD.IADD R2, R2, 0x1, -R139 ;  /* 0x0000000102027824 */ /* 0x002fe400078e0a8b */
[----:B------:R-:W-:Y:S02]  /*2080*/  IMAD R8, R16, -0x2, R3 ;  /* 0xfffffffe10087824 */ /* 0x000fe400078e0203 */
        /* <DEDUP_REMOVED lines=19> */
.L_x_10821:
[----:B------:R-:W-:Y:S02]  /*21c0*/  ULDC UR6, c[0x0][0x9e4] ;  /* 0x0002790000067ab9 */ /* 0x000fe40000000800 */
[----:B------:R-:W-:-:S05]  /*21d0*/  IMAD.U32 R11, RZ, RZ, UR6 ;  /* 0x00000006ff0b7e24 */ /* 0x000fca000f8e00ff */
[----:B------:R-:W-:-:S13]  /*21e0*/  ISETP.NE.AND P1, PT, R11, 0x1, PT ;  /* 0x000000010b00780c */ /* 0x000fda0003f25270 */
[----:B------:R-:W0:Y:S02]  /*21f0*/  @P1 LDC.64 R12, c[0x0][0x9e8] ;  /* 0x00027a00ff0c1b82 */ /* 0x000e240000000a00 */
[----:B0-----:R-:W-:-:S05]  /*2200*/  @P1 IMAD.HI.U32 R4, R5, R12, RZ ;  /* 0x0000000c05041227 */ /* 0x001fca00078e00ff */
[----:B------:R-:W-:-:S07]  /*2210*/  @P1 SHF.R.U32.HI R5, RZ, R13, R4 ;  /* 0x0000000dff051219 */ /* 0x000fce0000011604 */
.L_x_10822:
[----:B------:R-:W-:Y:S05]  /*2220*/  BSYNC B0 ;  /* 0x0000000000007941 */ /* 0x000fea0003800000 */
.L_x_10820:
[----:B------:R-:W-:-:S04]  /*2230*/  IMAD R5, R5, R11, -R6 ;  /* 0x0000000b05057224 */ /* 0x000fc800078e0a06 */
[----:B------:R-:W-:-:S05]  /*2240*/  IMAD R5, R16, -0x2, R5 ;  /* 0xfffffffe10057824 */ /* 0x000fca00078e0205 */
[----:B------:R-:W-:Y:S02]  /*2250*/  VIADDMNMX R2, R5, R11, R2, PT ;  /* 0x0000000b05027246 */ /* 0x000fe40003800102 */
[----:B------:R-:W-:-:S07]  /*2260*/  VIMNMX R3, R3, R5, !PT ;  /* 0x0000000503037248 */ /* 0x000fce0007fe0100 */
.L_x_10819:
[C---:B------:R-:W-:Y:S01]  /*2270*/  ISETP.GE.AND P6, PT, R7.reuse, 0xa, PT ;  /* 0x0000000a0700780c */ /* 0x040fe20003fc6270 */
[----:B------:R-:W-:Y:S01]  /*2280*/  UISETP.NE.AND UP0, UPT, UR50, URZ, UPT ;  /* 0x0000003f3200728c */ /* 0x000fe2000bf05270 */
        /* <DEDUP_REMOVED lines=178> */
[----:B------:R-:W-:Y:S02]  /*2db0*/  ISETP.GT.AND P6, PT, R3, 0x79, !P6 ;  /* 0x000000790300780c */ /* 0x000fe400077c4270 */
[----:B------:R-:W0:Y:S02]  /*2dc0*/  SHFL.IDX PT, R3, R0, 0x1, 0x1c1f ;  /* 0x003c1f0000037f89 */ /* 0x000e2400000e0000 */
[----:B------:R-:W-:-:S04]  /*2dd0*/  ISETP.LT.OR P6, PT, R2, 0x7a, P6 ;  /* 0x0000007a0200780c */ /* 0x000fc800037c1670 */
[----:B------:R-:W-:Y:S02]  /*2de0*/  FSEL R85, R85, -INF , !P6 ;  /* 0xff80000055557808 */ /* 0x000fe40007000000 */
[----:B------:R-:W-:Y:S02]  /*2df0*/  PLOP3.LUT P6, PT, PT, PT, UP0, 0x40, 0x0 ;  /* 0x000000000000781c */ /* 0x000fe40003fce808 */
[----:B0-----:R-:W-:Y:S01]  /*2e00*/  VIADDMNMX R4, R3, R9, R8, PT ;  /* 0x0000000903047246 */ /* 0x001fe20003800108 */
[----:B------:R-:W-:-:S10]  /*2e10*/  IMAD.IADD R5, R10, 0x1, R3 ;  /* 0x000000010a057824 */ /* 0x000fd400078e0203 */
        /* <DEDUP_REMOVED lines=15> */
.L_x_10825:
[----:B------:R-:W-:Y:S02]  /*2f10*/  ULDC UR6, c[0x0][0x9e4] ;  /* 0x0002790000067ab9 */ /* 0x000fe40000000800 */
[----:B------:R-:W-:-:S05]  /*2f20*/  IMAD.U32 R0, RZ, RZ, UR6 ;  /* 0x00000006ff007e24 */ /* 0x000fca000f8e00ff */
[----:B------:R-:W-:-:S13]  /*2f30*/  ISETP.NE.AND P6, PT, R0, 0x1, PT ;  /* 0x000000010000780c */ /* 0x000fda0003fc5270 */
[----:B------:R-:W0:Y:S02]  /*2f40*/  @P6 LDC.64 R2, c[0x0][0x9e8] ;  /* 0x00027a00ff026b82 */ /* 0x000e240000000a00 */
[----:B0-----:R-:W-:-:S05]  /*2f50*/  @P6 IMAD.HI.U32 R2, R7, R2, RZ ;  /* 0x0000000207026227 */ /* 0x001fca00078e00ff */
[----:B------:R-:W-:-:S07]  /*2f60*/  @P6 SHF.R.U32.HI R7, RZ, R3, R2 ;  /* 0x00000003ff076219 */ /* 0x000fce0000011602 */
.L_x_10826:
[----:B------:R-:W-:Y:S05]  /*2f70*/  BSYNC B0 ;  /* 0x0000000000007941 */ /* 0x000fea0003800000 */
.L_x_10824:
[----:B------:R-:W-:-:S04]  /*2f80*/  IMAD R7, R7, R0, -R6 ;  /* 0x0000000007077224 */ /* 0x000fc800078e0a06 */
[----:B------:R-:W-:-:S05]  /*2f90*/  IMAD R7, R16, -0x2, R7 ;  /* 0xfffffffe10077824 */ /* 0x000fca00078e0207 */
[----:B------:R-:W-:Y:S02]  /*2fa0*/  VIADDMNMX R4, R7, R0, R4, PT ;  /* 0x0000000007047246 */ /* 0x000fe40003800104 */
[----:B------:R-:W-:-:S07]  /*2fb0*/  VIMNMX R5, R5, R7, !PT ;  /* 0x0000000705057248 */ /* 0x000fce0007fe0100 */
.L_x_10823:
[----:B------:R-:W-:Y:S01]  /*2fc0*/  ISETP.GT.AND P1, PT, R5, 0x1, !P1 ;  /* 0x000000010500780c */ /* 0x000fe20004f24270 */
[----:B------:R-:W-:Y:S01]  /*2fd0*/  ULDC UR33, c[0x0][0x988] ;  /* 0x0002620000217ab9 */ /* 0x000fe20000000800 */
[----:B------:R-:W-:Y:S01]  /*2fe0*/  LOP3.LUT P6, RZ, R19, 0x4, RZ, 0xc0, !PT ;  /* 0x0000000413ff7812 */ /* 0x000fe200078cc0ff */
        /* <DEDUP_REMOVED lines=10> */
[----:B------:R-:W-:Y:S01]  /*3090*/  FMNMX.FTZ R3, R29, R0, !PT ;  /* 0x000000001d037209 */ /* 0x000fe20007810000 */
[----:B------:R-:W-:Y:S01]  /*30a0*/  UIMAD.WIDE.U32 UR6, UR39, UR6, URZ ;  /* 0x00000006270672a5 */ /* 0x000fe2000f8e003f */
[----:B------:R-:W-:Y:S01]  /*30b0*/  FSEL R31, R31, -INF , !P1 ;  /* 0xff8000001f1f7808 */ /* 0x000fe20004800000 */
[----:B------:R-:W-:Y:S01]  /*30c0*/  @UP1 ULDC UR11, c[0x0][0x450] ;  /* 0x00011400000b1ab9 */ /* 0x000fe20000000800 */
[----:B------:R-:W-:Y:S01]  /*30d0*/  LOP3.LUT P1, RZ, R19, 0x8, RZ, 0xc0, !PT ;  /* 0x0000000813ff7812 */ /* 0x000fe2000782c0ff */
[----:B------:R-:W-:Y:S01]  /*30e0*/  @UP1 USHF.R.U32.HI UR10, URZ, UR11, UR7 ;  /* 0x0000000b3f0a1299 */ /* 0x000fe20008011607 */
[----:B------:R-:W-:-:S02]  /*30f0*/  FMNMX.FTZ R0, R32, R3, !PT ;  /* 0x0000000320007209 */ /* 0x000fc40007810000 */
[----:B------:R-:W-:Y:S01]  /*3100*/  ISETP.GT.AND P1, PT, R5, 0x10, !P1 ;  /* 0x000000100500780c */ /* 0x000fe20004f24270 */
[----:B------:R-:W-:Y:S01]  /*3110*/  UIADD3 UR55, UR55, UR10, URZ ;  /* 0x0000000a37377290 */ /* 0x000fe2000fffe03f */
[----:B------:R-:W-:Y:S02]  /*3120*/  FMNMX.FTZ R3, R33, R0, !PT ;  /* 0x0000000021037209 */ /* 0x000fe40007810000 */
[----:B------:R-:W-:Y:S01]  /*3130*/  ISETP.LT.OR P1, PT, R4, 0x11, P1 ;  /* 0x000000110400780c */ /* 0x000fe20000f21670 */
[----:B------:R-:W-:Y:S01]  /*3140*/  UIADD3 UR14, UR55, UR14, URZ ;  /* 0x0000000e370e7290 */ /* 0x000fe2000fffe03f */
[----:B------:R-:W-:Y:S02]  /*3150*/  ISETP.GT.AND P2, PT, R5, 0x8, !P2 ;  /* 0x000000080500780c */ /* 0x000fe40005744270 */
[----:B------:R-:W-:Y:S02]  /*3160*/  FSEL R34, R34, -INF , !P1 ;  /* 0xff80000022227808 */ /* 0x000fe40004800000 */
[----:B------:R-:W-:-:S02]  /*3170*/  LOP3.LUT P1, RZ, R19, 0x10, RZ, 0xc0, !PT ;  /* 0x0000001013ff7812 */ /* 0x000fc4000782c0ff */
[----:B------:R-:W-:Y:S02]  /*3180*/  FMNMX.FTZ R0, R36, R3, !PT ;  /* 0x0000000324007209 */ /* 0x000fe40007810000 */
[----:B------:R-:W-:Y:S02]  /*3190*/  ISETP.GT.AND P1, PT, R5, 0x11, !P1 ;  /* 0x000000110500780c */ /* 0x000fe40004f24270 */
[C---:B------:R-:W-:Y:S02]  /*31a0*/  ISETP.LT.OR P2, PT, R4.reuse, 0x9, P2 ;  /* 0x000000090400780c */ /* 0x040fe40001741670 */
[----:B------:R-:W-:Y:S02]  /*31b0*/  ISETP.LT.OR P1, PT, R4, 0x12, P1 ;  /* 0x000000120400780c */ /* 0x000fe40000f21670 */
[----:B------:R-:W-:Y:S02]  /*31c0*/  FMNMX.FTZ R3, R37, R0, !PT ;  /* 0x0000000025037209 */ /* 0x000fe40007810000 */
[----:B------:R-:W-:-:S02]  /*31d0*/  FSEL R35, R35, -INF , !P1 ;  /* 0xff80000023237808 */ /* 0x000fc40004800000 */
[----:B------:R-:W-:Y:S02]  /*31e0*/  LOP3.LUT P1, RZ, R19, 0x2000000, RZ, 0xc0, !PT ;  /* 0x0200000013ff7812 */ /* 0x000fe4000782c0ff */
[----:B------:R-:W-:Y:S02]  /*31f0*/  FSEL R30, R30, -INF , !P2 ;  /* 0xff8000001e1e7808 */ /* 0x000fe40005000000 */
[----:B------:R-:W-:Y:S02]  /*3200*/  ISETP.GT.AND P1, PT, R5, 0x18, !P1 ;  /* 0x000000180500780c */ /* 0x000fe40004f24270 */
[----:B------:R-:W-:Y:S02]  /*3210*/  LOP3.LUT P2, RZ, R19, 0x40000, RZ, 0xc0, !PT ;  /* 0x0004000013ff7812 */ /* 0x000fe4000784c0ff */
[----:B------:R-:W-:Y:S02]  /*3220*/  ISETP.LT.OR P1, PT, R4, 0x19, P1 ;  /* 0x000000190400780c */ /* 0x000fe40000f21670 */
[----:B------:R-:W-:-:S02]  /*3230*/  FMNMX.FTZ R0, R40, R3, !PT ;  /* 0x0000000328007209 */ /* 0x000fc40007810000 */
[----:B------:R-:W-:Y:S02]  /*3240*/  FSEL R38, R38, -INF , !P1 ;  /* 0xff80000026267808 */ /* 0x000fe40004800000 */
[----:B------:R-:W-:Y:S02]  /*3250*/  LOP3.LUT P1, RZ, R19, 0x1000000, RZ, 0xc0, !PT ;  /* 0x0100000013ff7812 */ /* 0x000fe4000782c0ff */
[----:B------:R-:W-:Y:S02]  /*3260*/  FMNMX.FTZ R3, R41, R0, !PT ;  /* 0x0000000029037209 */ /* 0x000fe40007810000 */
[----:B------:R-:W-:Y:S02]  /*3270*/  ISETP.GT.AND P1, PT, R5, 0x19, !P1 ;  /* 0x000000190500780c */ /* 0x000fe40004f24270 */
[----:B------:R-:W-:Y:S02]  /*3280*/  LOP3.LUT P6, RZ, R19, 0x20000, RZ, 0xc0, !PT ;  /* 0x0002000013ff7812 */ /* 0x000fe400078cc0ff */
        /* <DEDUP_REMOVED lines=24> */
[----:B------:R-:W-:-:S02]  /*3410*/  LOP3.LUT P1, RZ, R19, 0x100000, RZ, 0xc0, !PT ;  /* 0x0010000013ff7812 */ /* 0x000fc4000782c0ff */
[----:B------:R-:W-:Y:S02]  /*3420*/  FMNMX.FTZ R0, R64, R3, !PT ;  /* 0x0000000340007209 */ /* 0x000fe40007810000 */
        /* <DEDUP_REMOVED lines=27> */
[----:B------:R-:W-:Y:S01]  /*35e0*/  LOP3.LUT P2, RZ, R19, 0x80, RZ, 0xc0, !PT ;  /* 0x0000008013ff7812 */ /* 0x000fe2000784c0ff */
[----:B------:R-:W0:Y:S01]  /*35f0*/  SHFL.BFLY PT, R0, R3, 0x2, 0x1f ;  /* 0x0c401f0003007f89 */ /* 0x000e2200000e0000 */
[----:B------:R-:W-:-:S02]  /*3600*/  FSEL R55, R55, -INF , !P1 ;  /* 0xff80000037377808 */ /* 0x000fc40004800000 */
[C---:B------:R-:W-:Y:S02]  /*3610*/  LOP3.LUT P1, RZ, R19.reuse, 0x8000, RZ, 0xc0, !PT ;  /* 0x0000800013ff7812 */ /* 0x040fe4000782c0ff */
[----:B------:R-:W-:Y:S02]  /*3620*/  LOP3.LUT P6, RZ, R19, 0x40, RZ, 0xc0, !PT ;  /* 0x0000004013ff7812 */ /* 0x000fe400078cc0ff */
[C---:B------:R-:W-:Y:S02]  /*3630*/  ISETP.GT.AND P1, PT, R5.reuse, 0x40, !P1 ;  /* 0x000000400500780c */ /* 0x040fe40004f24270 */
[C---:B------:R-:W-:Y:S02]  /*3640*/  ISETP.GT.AND P3, PT, R5.reuse, 0x70, !P3 ;  /* 0x000000700500780c */ /* 0x040fe40005f64270 */
[----:B------:R-:W-:Y:S02]  /*3650*/  ISETP.LT.OR P1, PT, R4, 0x41, P1 ;  /* 0x000000410400780c */ /* 0x000fe40000f21670 */
[----:B------:R-:W-:-:S02]  /*3660*/  ISETP.GT.AND P4, PT, R5, 0x71, !P4 ;  /* 0x000000710500780c */ /* 0x000fc40006784270 */
[----:B------:R-:W-:Y:S02]  /*3670*/  FSEL R58, R58, -INF , !P1 ;  /* 0xff8000003a3a7808 */ /* 0x000fe40004800000 */
[----:B------:R-:W-:Y:S02]  /*3680*/  LOP3.LUT P1, RZ, R19, 0x4000, RZ, 0xc0, !PT ;  /* 0x0000400013ff7812 */ /* 0x000fe4000782c0ff */
[C---:B------:R-:W-:Y:S02]  /*3690*/  ISETP.LT.OR P3, PT, R4.reuse, 0x71, P3 ;  /* 0x000000710400780c */ /* 0x040fe40001f61670 */
[C---:B------:R-:W-:Y:S02]  /*36a0*/  ISETP.GT.AND P1, PT, R5.reuse, 0x41, !P1 ;  /* 0x000000410500780c */ /* 0x040fe40004f24270 */
[----:B------:R-:W-:Y:S02]  /*36b0*/  ISETP.GT.AND P5, PT, R5, 0x78, !P5 ;  /* 0x000000780500780c */ /* 0x000fe40006fa4270 */
[----:B------:R-:W-:-:S02]  /*36c0*/  ISETP.LT.OR P1, PT, R4, 0x42, P1 ;  /* 0x000000420400780c */ /* 0x000fc40000f21670 */
[----:B0-----:R-:W-:Y:S02]  /*36d0*/  FMNMX.FTZ R6, R3, R0, !PT ;  /* 0x0000000003067209 */ /* 0x001fe40007810000 */
[----:B------:R-:W-:Y:S02]  /*36e0*/  FSEL R59, R59, -INF , !P1 ;  /* 0xff8000003b3b7808 */ /* 0x000fe40004800000 */
[----:B------:R-:W-:Y:S01]  /*36f0*/  LOP3.LUT P1, RZ, R19, 0x2000, RZ, 0xc0, !PT ;  /* 0x0000200013ff7812 */ /* 0x000fe2000782c0ff */
[----:B------:R-:W0:Y:S01]  /*3700*/  SHFL.BFLY PT, R7, R6, 0x1, 0x1f ;  /* 0x0c201f0006077f89 */ /* 0x000e2200000e0000 */
[----:B------:R-:W-:Y:S02]  /*3710*/  ISETP.LT.OR P4, PT, R4, 0x72, P4 ;  /* 0x000000720400780c */ /* 0x000fe40002781670 */
[----:B------:R-:W-:Y:S02]  /*3720*/  ISETP.GT.AND P1, PT, R5, 0x48, !P1 ;  /* 0x000000480500780c */ /* 0x000fe40004f24270 */
[----:B------:R-:W-:-:S02]  /*3730*/  FSEL R82, R82, -INF , !P3 ;  /* 0xff80000052527808 */ /* 0x000fc40005800000 */
[C---:B------:R-:W-:Y:S02]  /*3740*/  ISETP.LT.OR P1, PT, R4.reuse, 0x49, P1 ;  /* 0x000000490400780c */ /* 0x040fe40000f21670 */
[----:B------:R-:W-:Y:S02]  /*3750*/  ISETP.LT.OR P5, PT, R4, 0x79, P5 ;  /* 0x000000790400780c */ /* 0x000fe40002fa1670 */
[----:B------:R-:W-:Y:S02]  /*3760*/  FSEL R62, R62, -INF , !P1 ;  /* 0xff8000003e3e7808 */ /* 0x000fe40004800000 */
[----:B------:R-:W-:Y:S02]  /*3770*/  LOP3.LUT P1, RZ, R19, 0x1000, RZ, 0xc0, !PT ;  /* 0x0000100013ff7812 */ /* 0x000fe4000782c0ff */
[----:B------:R-:W-:Y:S02]  /*3780*/  FSEL R83, R83, -INF , !P4 ;  /* 0xff80000053537808 */ /* 0x000fe40006000000 */
[----:B------:R-:W-:-:S02]  /*3790*/  ISETP.GT.AND P1, PT, R5, 0x49, !P1 ;  /* 0x000000490500780c */ /* 0x000fc40004f24270 */
[----:B------:R-:W-:Y:S02]  /*37a0*/  FSEL R86, R86, -INF , !P5 ;  /* 0xff80000056567808 */ /* 0x000fe40006800000 */
        /* <DEDUP_REMOVED lines=8> */
[----:B------:R-:W-:-:S04]  /*3830*/  LOP3.LUT P1, RZ, R19, 0x400, RZ, 0xc0, !PT ;  /* 0x0000040013ff7812 */ /* 0x000fc8000782c0ff */
        /* <DEDUP_REMOVED lines=11> */
[----:B------:R-:W-:Y:S02]  /*38f0*/  ISETP.GT.AND P1, PT, R5, 0x60, !P2 ;  /* 0x000000600500780c */ /* 0x000fe40005724270 */
[----:B------:R-:W-:Y:S02]  /*3900*/  LOP3.LUT P2, RZ, R19, 0x20, RZ, 0xc0, !PT ;  /* 0x0000002013ff7812 */ /* 0x000fe4000784c0ff */
[----:B------:R-:W-:Y:S02]  /*3910*/  ISETP.LT.OR P1, PT, R4, 0x61, P1 ;  /* 0x000000610400780c */ /* 0x000fe40000f21670 */
[----:B------:R-:W-:Y:S02]  /*3920*/  ISETP.GT.AND P2, PT, R5, 0x69, !P2 ;  /* 0x000000690500780c */ /* 0x000fe40005744270 */
[----:B------:R-:W-:-:S02]  /*3930*/  FSEL R74, R74, -INF , !P1 ;  /* 0xff8000004a4a7808 */ /* 0x000fc40004800000 */
[----:B------:R-:W-:Y:S02]  /*3940*/  ISETP.GT.AND P1, PT, R5, 0x61, !P6 ;  /* 0x000000610500780c */ /* 0x000fe40007724270 */
[----:B------:R-:W-:Y:S02]  /*3950*/  LOP3.LUT P6, RZ, R19, 0x2, RZ, 0xc0, !PT ;  /* 0x0000000213ff7812 */ /* 0x000fe400078cc0ff */
[C---:B------:R-:W-:Y:S02]  /*3960*/  ISETP.LT.OR P1, PT, R4.reuse, 0x62, P1 ;  /* 0x000000620400780c */ /* 0x040fe40000f21670 */
[----:B------:R-:W-:Y:S02]  /*3970*/  ISETP.LT.OR P2, PT, R4, 0x6a, P2 ;  /* 0x0000006a0400780c */ /* 0x000fe40001741670 */
[----:B------:R-:W-:Y:S02]  /*3980*/  FSEL R75, R75, -INF , !P1 ;  /* 0xff8000004b4b7808 */ /* 0x000fe40004800000 */
[----:B------:R-:W-:-:S02]  /*3990*/  FSETP.NEU.FTZ.AND P1, PT, R0, -INF , PT ;  /* 0xff8000000000780b */ /* 0x000fc40003f3d000 */
[----:B------:R-:W-:Y:S02]  /*39a0*/  FSEL R79, R79, -INF , !P2 ;  /* 0xff8000004f4f7808 */ /* 0x000fe40005000000 */
[----:B------:R-:W-:Y:S02]  /*39b0*/  FSEL R9, R9, RZ, P1 ;  /* 0x000000ff09097208 */ /* 0x000fe40000800000 */
[----:B------:R-:W-:Y:S02]  /*39c0*/  ISETP.GT.AND P1, PT, R5, RZ, !P6 ;  /* 0x000000ff0500720c */ /* 0x000fe40007724270 */
[----:B------:R-:W-:Y:S01]  /*39d0*/  LOP3.LUT P6, RZ, R19, 0x1, RZ, 0xc0, !PT ;  /* 0x0000000113ff7812 */ /* 0x000fe200078cc0ff */
[--C-:B------:R-:W-:Y:S01]  /*39e0*/  FFMA.FTZ R10, R28, UR33, -R9.reuse ;  /* 0x000000211c0a7c23 */ /* 0x100fe20008010809 */
[----:B------:R-:W-:Y:S01]  /*39f0*/  ISETP.LT.OR P1, PT, R4, 0x1, P1 ;  /* 0x000000010400780c */ /* 0x000fe20000f21670 */
[--C-:B------:R-:W-:Y:S01]  /*3a00*/  FFMA.FTZ R12, R32, UR33, -R9.reuse ;  /* 0x00000021200c7c23 */ /* 0x100fe20008010809 */
[----:B------:R-:W-:Y:S01]  /*3a10*/  ISETP.GT.AND P6, PT, R5, 0x79, !P6 ;  /* 0x000000790500780c */ /* 0x000fe200077c4270 */
[--C-:B------:R-:W-:Y:S01]  /*3a20*/  FFMA.FTZ R8, R24, UR33, -R9.reuse ;  /* 0x0000002118087c23 */ /* 0x100fe20008010809 */
[----:B------:R-:W-:Y:S01]  /*3a30*/  FSEL R2, R26, -INF , !P1 ;  /* 0xff8000001a027808 */ /* 0x000fe20004800000 */
[--C-:B------:R-:W-:Y:S01]  /*3a40*/  FFMA.FTZ R3, R25, UR33, -R9.reuse ;  /* 0x0000002119037c23 */ /* 0x100fe20008010809 */
[----:B------:R-:W-:Y:S01]  /*3a50*/  LOP3.LUT P1, RZ, R19, 0x4000000, RZ, 0xc0, !PT ;  /* 0x0400000013ff7812 */ /* 0x000fe2000782c0ff */
[--C-:B------:R-:W-:Y:S01]  /*3a60*/  FFMA.FTZ R7, R29, UR33, -R9.reuse ;  /* 0x000000211d077c23 */ /* 0x100fe20008010809 */
[----:B------:R-:W-:Y:S01]  /*3a70*/  FMNMX.FTZ R11, R2, R27, !PT ;  /* 0x0000001b020b7209 */ /* 0x000fe20007810000 */
[----:B------:R-:W-:Y:S01]  /*3a80*/  MUFU.EX2 R8, R8 ;  /* 0x0000000800087308 */ /* 0x000fe20000000800 */
[----:B------:R-:W-:Y:S01]  /*3a90*/  ISETP.GT.AND P1, PT, R5, 0x68, !P1 ;  /* 0x000000680500780c */ /* 0x000fe20004f24270 */
[--C-:B------:R-:W-:Y:S01]  /*3aa0*/  FFMA.FTZ R13, R33, UR33, -R9.reuse ;  /* 0x00000021210d7c23 */ /* 0x100fe20008010809 */
[----:B------:R-:W-:Y:S01]  /*3ab0*/  FMNMX.FTZ R6, R30, R11, !PT ;  /* 0x0000000b1e067209 */ /* 0x000fe20007810000 */
[--C-:B------:R-:W-:Y:S01]  /*3ac0*/  FFMA.FTZ R15, R37, UR33, -R9.reuse ;  /* 0x00000021250f7c23 */ /* 0x100fe20008010809 */
[----:B------:R-:W-:Y:S01]  /*3ad0*/  ISETP.LT.OR P1, PT, R4, 0x69, P1 ;  /* 0x000000690400780c */ /* 0x000fe20000f21670 */
[--C-:B------:R-:W-:Y:S01]  /*3ae0*/  FFMA.FTZ R14, R36, UR33, -R9.reuse ;  /* 0x00000021240e7c23 */ /* 0x100fe20008010809 */
[----:B------:R-:W-:Y:S01]  /*3af0*/  FMNMX.FTZ R11, R31, R6, !PT ;  /* 0x000000061f0b7209 */ /* 0x000fe20007810000 */
[----:B------:R-:W0:Y:S01]  /*3b00*/  MUFU.EX2 R3, R3 ;  /* 0x0000000300037308 */ /* 0x000e220000000800 */
[----:B------:R-:W-:Y:S01]  /*3b10*/  FSEL R78, R78, -INF , !P1 ;  /* 0xff8000004e4e7808 */ /* 0x000fe20004800000 */
        /* <DEDUP_REMOVED lines=26> */
[----:B------:R-:W1:Y:S03]  /*3cc0*/  MUFU.EX2 R10, R10 ;  /* 0x0000000a000a7308 */ /* 0x000e660000000800 */
[----:B------:R-:W-:-:S04]  /*3cd0*/  FMNMX.FTZ R11, R47, R6, !PT ;  /* 0x000000062f0b7209 */ /* 0x000fc80007810000 */
[----:B------:R-:W-:Y:S01]  /*3ce0*/  FMNMX.FTZ R6, R50, R11, !PT ;  /* 0x0000000b32067209 */ /* 0x000fe20007810000 */
[----:B------:R-:W2:Y:S03]  /*3cf0*/  MUFU.EX2 R7, R7 ;  /* 0x0000000700077308 */ /* 0x000ea60000000800 */
[----:B------:R-:W-:-:S04]  /*3d00*/  FMNMX.FTZ R11, R51, R6, !PT ;  /* 0x00000006330b7209 */ /* 0x000fc80007810000 */
[----:B------:R-:W-:Y:S01]  /*3d10*/  FMNMX.FTZ R6, R54, R11, !PT ;  /* 0x0000000b36067209 */ /* 0x000fe20007810000 */
[----:B------:R-:W-:Y:S03]  /*3d20*/  MUFU.EX2 R12, R12 ;  /* 0x0000000c000c7308 */ /* 0x000fe60000000800 */
[----:B------:R-:W-:-:S04]  /*3d30*/  FMNMX.FTZ R11, R55, R6, !PT ;  /* 0x00000006370b7209 */ /* 0x000fc80007810000 */
[----:B------:R-:W-:Y:S01]  /*3d40*/  FMNMX.FTZ R6, R58, R11, !PT ;  /* 0x0000000b3a067209 */ /* 0x000fe20007810000 */
[----:B------:R-:W-:Y:S03]  /*3d50*/  MUFU.EX2 R13, R13 ;  /* 0x0000000d000d7308 */ /* 0x000fe60000000800 */
[----:B------:R-:W-:Y:S01]  /*3d60*/  FMNMX.FTZ R11, R59, R6, !PT ;  /* 0x000000063b0b7209 */ /* 0x000fe20007810000 */
[--C-:B------:R-:W-:Y:S01]  /*3d70*/  FFMA.FTZ R6, R48, UR33, -R9.reuse ;  /* 0x0000002130067c23 */ /* 0x100fe20008010809 */
[----:B------:R-:W-:Y:S02]  /*3d80*/  FFMA.FTZ R48, R73, UR33, -R9 ;  /* 0x0000002149307c23 */ /* 0x000fe40008010809 */
        /* <DEDUP_REMOVED lines=22> */
[----:B------:R-:W-:-:S03]  /*3ef0*/  FFMA.FTZ R32, R60, UR33, -R9 ;  /* 0x000000213c207c23 */ /* 0x000fc60008010809 */
[----:B------:R-:W-:Y:S01]  /*3f00*/  FMNMX.FTZ R4, R86, R11, !PT ;  /* 0x0000000b56047209 */ /* 0x000fe20007810000 */
[----:B------:R-:W-:Y:S03]  /*3f10*/  MUFU.EX2 R6, R6 ;  /* 0x0000000600067308 */ /* 0x000fe60000000800 */
[----:B------:R-:W-:-:S05]  /*3f20*/  FMNMX.FTZ R4, R87, R4, !PT ;  /* 0x0000000457047209 */ /* 0x000fca0007810000 */
[----:B------:R-:W3:Y:S01]  /*3f30*/  SHFL.BFLY PT, R11, R4, 0x2, 0x1f ;  /* 0x0c401f00040b7f89 */ /* 0x000ee200000e0000 */
[----:B------:R-:W-:Y:S08]  /*3f40*/  MUFU.EX2 R29, R29 ;  /* 0x0000001d001d7308 */ /* 0x000ff00000000800 */
[----:B------:R-:W-:Y:S08]  /*3f50*/  MUFU.EX2 R20, R20 ;  /* 0x0000001400147308 */ /* 0x000ff00000000800 */
[----:B------:R-:W-:Y:S01]  /*3f60*/  MUFU.EX2 R5, R5 ;  /* 0x0000000500057308 */ /* 0x000fe20000000800 */
[----:B---3--:R-:W-:-:S07]  /*3f70*/  FMNMX.FTZ R11, R4, R11, !PT ;  /* 0x0000000b040b7209 */ /* 0x008fce0007810000 */
[----:B------:R-:W-:Y:S01]  /*3f80*/  MUFU.EX2 R28, R28 ;  /* 0x0000001c001c7308 */ /* 0x000fe20000000800 */
[----:B------:R-:W3:Y:S07]  /*3f90*/  SHFL.BFLY PT, R4, R11, 0x1, 0x1f ;  /* 0x0c201f000b047f89 */ /* 0x000eee00000e0000 */
[----:B------:R-:W-:Y:S08]  /*3fa0*/  MUFU.EX2 R33, R33 ;  /* 0x0000002100217308 */ /* 0x000ff00000000800 */
[----:B------:R-:W-:Y:S08]  /*3fb0*/  MUFU.EX2 R32, R32 ;  /* 0x0000002000207308 */ /* 0x000ff00000000800 */
[----:B------:R-:W-:Y:S01]  /*3fc0*/  MUFU.EX2 R37, R37 ;  /* 0x0000002500257308 */ /* 0x000fe20000000800 */
[----:B---3--:R-:W-:-:S04]  /*3fd0*/  FMNMX.FTZ R4, R11, R4, !PT ;  /* 0x000000040b047209 */ /* 0x008fc80007810000 */
[C---:B------:R-:W-:Y:S01]  /*3fe0*/  FSETP.NEU.FTZ.AND P1, PT, R4.reuse, -INF , PT ;  /* 0xff8000000400780b */ /* 0x040fe20003f3d000 */
[----:B------:R-:W-:Y:S02]  /*3ff0*/  FMUL.FTZ R60, R4, UR33 ;  /* 0x00000021043c7c20 */ /* 0x000fe40008410000 */
[----:B------:R-:W-:Y:S03]  /*4000*/  MUFU.EX2 R36, R36 ;  /* 0x0000002400247308 */ /* 0x000fe60000000800 */
        /* <DEDUP_REMOVED lines=18> */
[----:B------:R0:W3:Y:S01]  /*4130*/  MUFU.EX2 R68, R11 ;  /* 0x0000000b00447308 */ /* 0x0000e20000000800 */
[--C-:B------:R-:W-:Y:S01]  /*4140*/  FFMA.FTZ R47, R59, UR33, -R60.reuse ;  /* 0x000000213b2f7c23 */ /* 0x100fe2000801083c */
[--C-:B------:R-:W-:Y:S01]  /*4150*/  FFMA.FTZ R51, R63, UR33, -R60.reuse ;  /* 0x000000213f337c23 */ /* 0x100fe2000801083c */
[--C-:B------:R-:W-:Y:S01]  /*4160*/  FFMA.FTZ R70, R70, UR33, -R60.reuse ;  /* 0x0000002146467c23 */ /* 0x100fe2000801083c */
[--C-:B------:R-:W-:Y:S01]  /*4170*/  FFMA.FTZ R71, R71, UR33, -R60.reuse ;  /* 0x0000002147477c23 */ /* 0x100fe2000801083c */
[--C-:B------:R-:W-:Y:S01]  /*4180*/  FFMA.FTZ R74, R74, UR33, -R60.reuse ;  /* 0x000000214a4a7c23 */ /* 0x100fe2000801083c */
[--C-:B------:R-:W-:Y:S01]  /*4190*/  FFMA.FTZ R75, R75, UR33, -R60.reuse ;  /* 0x000000214b4b7c23 */ /* 0x100fe2000801083c */
[--C-:B------:R-:W-:Y:S01]  /*41a0*/  FFMA.FTZ R78, R78, UR33, -R60.reuse ;  /* 0x000000214e4e7c23 */ /* 0x100fe2000801083c */
[----:B------:R4:W5:Y:S01]  /*41b0*/  MUFU.EX2 R69, R64 ;  /* 0x0000004000457308 */ /* 0x0009620000000800 */
[----:B0-----:R-:W-:Y:S01]  /*41c0*/  FADD.FTZ R11, R8, R3 ;  /* 0x00000003080b7221 */ /* 0x001fe20000010000 */
[----:B------:R-:W-:Y:S01]  /*41d0*/  F2FP.BF16.F32.PACK_AB R8, R3, R8 ;  /* 0x000000080308723e */ /* 0x000fe200000010ff */
[--C-:B------:R-:W-:Y:S01]  /*41e0*/  FFMA.FTZ R3, R66, UR33, -R60.reuse ;  /* 0x0000002142037c23 */ /* 0x100fe2000801083c */
[--C-:B------:R-:W-:Y:S01]  /*41f0*/  FFMA.FTZ R79, R79, UR33, -R60.reuse ;  /* 0x000000214f4f7c23 */ /* 0x100fe2000801083c */
[----:B-1----:R-:W-:Y:S01]  /*4200*/  FADD.FTZ R54, R10, R11 ;  /* 0x0000000b0a367221 */ /* 0x002fe20000010000 */
[C---:B--2---:R-:W-:Y:S01]  /*4210*/  F2FP.BF16.F32.PACK_AB R10, R7.reuse, R10 ;  /* 0x0000000a070a723e */ /* 0x044fe200000010ff */
[----:B------:R-:W-:Y:S01]  /*4220*/  FFMA.FTZ R82, R82, UR33, -R60 ;  /* 0x0000002152527c23 */ /* 0x000fe2000801083c */
[----:B------:R0:W1:Y:S01]  /*4230*/  MUFU.EX2 R72, R31 ;  /* 0x0000001f00487308 */ /* 0x0000620000000800 */
[----:B------:R-:W-:Y:S01]  /*4240*/  FADD.FTZ R11, R7, R54 ;  /* 0x00000036070b7221 */ /* 0x000fe20000010000 */
[----:B---3--:R-:W-:Y:S01]  /*4250*/  FADD.FTZ R54, R9, R68 ;  /* 0x0000004409367221 */ /* 0x008fe20000010000 */
[--C-:B----4-:R-:W-:Y:S01]  /*4260*/  FFMA.FTZ R64, R46, UR33, -R60.reuse ;  /* 0x000000212e407c23 */ /* 0x110fe2000801083c */
[--C-:B------:R-:W-:Y:S01]  /*4270*/  FFMA.FTZ R46, R58, UR33, -R60.reuse ;  /* 0x000000213a2e7c23 */ /* 0x100fe2000801083c */
[----:B------:R-:W-:Y:S01]  /*4280*/  FADD.FTZ R58, R12, R11 ;  /* 0x0000000b0c3a7221 */ /* 0x000fe20000010000 */
[----:B------:R-:W-:Y:S01]  /*4290*/  F2FP.BF16.F32.PACK_AB R9, R68, R9 ;  /* 0x000000094409723e */ /* 0x000fe200000010ff */
[----:B------:R-:W-:Y:S01]  /*42a0*/  FFMA.FTZ R83, R83, UR33, -R60 ;  /* 0x0000002153537c23 */ /* 0x000fe2000801083c */
[----:B------:R-:W2:Y:S01]  /*42b0*/  MUFU.EX2 R2, R2 ;  /* 0x0000000200027308 */ /* 0x000ea20000000800 */
[----:B-----5:R-:W-:Y:S01]  /*42c0*/  FADD.FTZ R7, R69, R54 ;  /* 0x0000003645077221 */ /* 0x020fe20000010000 */
[C---:B------:R-:W-:Y:S01]  /*42d0*/  FADD.FTZ R55, R13.reuse, R58 ;  /* 0x0000003a0d377221 */ /* 0x040fe20000010000 */
[--C-:B0-----:R-:W-:Y:S01]  /*42e0*/  FFMA.FTZ R31, R50, UR33, -R60.reuse ;  /* 0x00000021321f7c23 */ /* 0x101fe2000801083c */
[----:B------:R-:W-:Y:S01]  /*42f0*/  FFMA.FTZ R50, R62, UR33, -R60 ;  /* 0x000000213e327c23 */ /* 0x000fe2000801083c */
[----:B------:R-:W-:Y:S01]  /*4300*/  F2FP.BF16.F32.PACK_AB R12, R13, R12 ;  /* 0x0000000c0d0c723e */ /* 0x000fe200000010ff */
[----:B------:R-:W-:Y:S01]  /*4310*/  FADD.FTZ R62, R14, R55 ;  /* 0x000000370e3e7221 */ /* 0x000fe20000010000 */
[C---:B------:R-:W-:Y:S01]  /*4320*/  F2FP.BF16.F32.PACK_AB R14, R15.reuse, R14 ;  /* 0x0000000e0f0e723e */ /* 0x040fe200000010ff */
[----:B------:R-:W0:Y:S01]  /*4330*/  MUFU.EX2 R27, R27 ;  /* 0x0000001b001b7308 */ /* 0x000e220000000800 */
[C---:B-1----:R-:W-:Y:S01]  /*4340*/  FADD.FTZ R7, R72.reuse, R7 ;  /* 0x0000000748077221 */ /* 0x042fe20000010000 */
[----:B------:R-:W-:Y:S01]  /*4350*/  FADD.FTZ R55, R15, R62 ;  /* 0x0000003e0f377221 */ /* 0x000fe20000010000 */
[----:B------:R-:W-:Y:S01]  /*4360*/  F2FP.BF16.F32.PACK_AB R11, R72, R69 ;  /* 0x00000045480b723e */ /* 0x000fe200000010ff */
[--C-:B------:R-:W-:Y:S01]  /*4370*/  FFMA.FTZ R54, R67, UR33, -R60.reuse ;  /* 0x0000002143367c23 */ /* 0x100fe2000801083c */
[--C-:B------:R-:W-:Y:S01]  /*4380*/  FFMA.FTZ R86, R86, UR33, -R60.reuse ;  /* 0x0000002156567c23 */ /* 0x100fe2000801083c */
[----:B------:R-:W-:Y:S01]  /*4390*/  FADD.FTZ R62, R24, R55 ;  /* 0x00000037183e7221 */ /* 0x000fe20000010000 */
[----:B------:R-:W-:Y:S01]  /*43a0*/  FFMA.FTZ R60, R87, UR33, -R60 ;  /* 0x00000021573c7c23 */ /* 0x000fe2000801083c */
[----:B------:R-:W1:Y:S01]  /*43b0*/  MUFU.EX2 R30, R30 ;  /* 0x0000001e001e7308 */ /* 0x000e620000000800 */
[----:B--2---:R-:W-:Y:S01]  /*43c0*/  FADD.FTZ R58, R2, R7 ;  /* 0x00000007023a7221 */ /* 0x004fe20000010000 */
[----:B------:R2:W-:Y:S01]  /*43d0*/  STSM.16.M88.4 [R17+0x21800], R8 ;  /* 0x0218000811007844 */ /* 0x0005e20000000200 */
[----:B------:R-:W-:-:S05]  /*43e0*/  F2FP.BF16.F32.PACK_AB R24, R21, R24 ;  /* 0x000000181518723e */ /* 0x000fca00000010ff */
[----:B------:R-:W3:Y:S01]  /*43f0*/  MUFU.EX2 R35, R35 ;  /* 0x0000002300237308 */ /* 0x000ee20000000800 */
[C---:B0-----:R-:W-:Y:S01]  /*4400*/  FADD.FTZ R7, R27.reuse, R58 ;  /* 0x0000003a1b077221 */ /* 0x041fe20000010000 */
[----:B------:R-:W-:-:S06]  /*4410*/  F2FP.BF16.F32.PACK_AB R13, R27, R2 ;  /* 0x000000021b0d723e */ /* 0x000fcc00000010ff */
[----:B------:R-:W0:Y:S01]  /*4420*/  MUFU.EX2 R39, R39 ;  /* 0x0000002700277308 */ /* 0x000e220000000800 */
[----:B-1----:R-:W-:Y:S01]  /*4430*/  FADD.FTZ R58, R30, R7 ;  /* 0x000000071e3a7221 */ /* 0x002fe20000010000 */
[----:B------:R-:W-:Y:S01]  /*4440*/  FADD.FTZ R7, R21, R62 ;  /* 0x0000003e15077221 */ /* 0x000fe20000010000 */
[----:B--2---:R-:W-:-:S03]  /*4450*/  F2FP.BF16.F32.PACK_AB R10, R5, R20 ;  /* 0x00000014050a723e */ /* 0x004fc600000010ff */
[----:B------:R-:W-:Y:S01]  /*4460*/  FADD.FTZ R62, R26, R7 ;  /* 0x000000071a3e7221 */ /* 0x000fe20000010000 */
[----:B------:R-:W-:Y:S01]  /*4470*/  F2FP.BF16.F32.PACK_AB R26, R25, R26 ;  /* 0x0000001a191a723e */ /* 0x000fe200000010ff */
[----:B------:R-:W1:Y:S01]  /*4480*/  MUFU.EX2 R42, R42 ;  /* 0x0000002a002a7308 */ /* 0x000e620000000800 */
[----:B---3--:R-:W-:Y:S01]  /*4490*/  FADD.FTZ R58, R35, R58 ;  /* 0x0000003a233a7221 */ /* 0x008fe20000010000 */
[----:B------:R-:W-:-:S04]  /*44a0*/  FADD.FTZ R55, R25, R62 ;  /* 0x0000003e19377221 */ /* 0x000fc80000010000 */
[----:B------:R-:W-:Y:S02]  /*44b0*/  FADD.FTZ R62, R6, R55 ;  /* 0x00000037063e7221 */ /* 0x000fe40000010000 */
[----:B------:R-:W2:Y:S01]  /*44c0*/  MUFU.EX2 R64, R64 ;  /* 0x0000004000407308 */ /* 0x000ea20000000800 */
[----:B0-----:R-:W-:-:S07]  /*44d0*/  FADD.FTZ R7, R39, R58 ;  /* 0x0000003a27077221 */ /* 0x001fce0000010000 */
[----:B------:R-:W0:Y:S01]  /*44e0*/  MUFU.EX2 R65, R65 ;  /* 0x0000004100417308 */ /* 0x000e220000000800 */
[C---:B-1----:R-:W-:Y:S01]  /*44f0*/  FADD.FTZ R7, R42.reuse, R7 ;  /* 0x000000072a077221 */ /* 0x042fe20000010000 */
[----:B------:R-:W-:-:S06]  /*4500*/  F2FP.BF16.F32.PACK_AB R25, R42, R39 ;  /* 0x000000272a19723e */ /* 0x000fcc00000010ff */
[----:B------:R-:W1:Y:S01]  /*4510*/  MUFU.EX2 R31, R31 ;  /* 0x0000001f001f7308 */ /* 0x000e620000000800 */
[----:B--2---:R-:W-:Y:S01]  /*4520*/  FADD.FTZ R58, R64, R7 ;  /* 0x00000007403a7221 */ /* 0x004fe20000010000 */
[----:B------:R-:W-:-:S04]  /*4530*/  FADD.FTZ R7, R29, R62 ;  /* 0x0000003e1d077221 */ /* 0x000fc80000010000 */
[----:B------:R-:W-:Y:S02]  /*4540*/  FADD.FTZ R62, R20, R7 ;  /* 0x00000007143e7221 */ /* 0x000fe40000010000 */
[----:B------:R-:W2:Y:S01]  /*4550*/  MUFU.EX2 R34, R34 ;  /* 0x0000002200227308 */ /* 0x000ea20000000800 */
[----:B0-----:R-:W-:Y:S01]  /*4560*/  FADD.FTZ R58, R65, R58 ;  /* 0x0000003a413a7221 */ /* 0x001fe20000010000 */
[----:B------:R-:W-:Y:S01]  /*4570*/  FADD.FTZ R15, R5, R62 ;  /* 0x0000003e050f7221 */ /* 0x000fe20000010000 */
[----:B------:R-:W-:-:S03]  /*4580*/  F2FP.BF16.F32.PACK_AB R27, R65, R64 ;  /* 0x00000040411b723e */ /* 0x000fc600000010ff */
[----:B------:R-:W-:Y:S01]  /*4590*/  FADD.FTZ R8, R28, R15 ;  /* 0x0000000f1c087221 */ /* 0x000fe20000010000 */
[----:B------:R-:W-:Y:S01]  /*45a0*/  F2FP.BF16.F32.PACK_AB R15, R35, R30 ;  /* 0x0000001e230f723e */ /* 0x000fe200000010ff */
[----:B------:R-:W0:Y:S01]  /*45b0*/  MUFU.EX2 R38, R38 ;  /* 0x0000002600267308 */ /* 0x000e220000000800 */
[----:B-1----:R-:W-:Y:S01]  /*45c0*/  FADD.FTZ R7, R31, R58 ;  /* 0x0000003a1f077221 */ /* 0x002fe20000010000 */
[C---:B------:R-:W-:Y:S01]  /*45d0*/  FADD.FTZ R9, R33.reuse, R8 ;  /* 0x0000000821097221 */ /* 0x040fe20000010000 */
[----:B------:R-:W-:Y:S01]  /*45e0*/  F2FP.BF16.F32.PACK_AB R28, R33, R28 ;  /* 0x0000001c211c723e */ /* 0x000fe200000010ff */
[----:B------:R1:W-:Y:S01]  /*45f0*/  STSM.16.M88.4 [R23], R12 ;  /* 0x0000000c17007844 */ /* 0x0003e20000000200 */
[C---:B------:R-:W-:Y:S01]  /*4600*/  F2FP.BF16.F32.PACK_AB R30, R37.reuse, R32 ;  /* 0x00000020251e723e */ /* 0x040fe200000010ff */
[----:B------:R-:W-:Y:S02]  /*4610*/  FADD.FTZ R8, R32, R9 ;  /* 0x0000000920087221 */ /* 0x000fe40000010000 */
[----:B------:R-:W3:Y:S01]  /*4620*/  MUFU.EX2 R43, R43 ;  /* 0x0000002b002b7308 */ /* 0x000ee20000000800 */
[----:B--2---:R-:W-:Y:S01]  /*4630*/  FADD.FTZ R7, R34, R7 ;  /* 0x0000000722077221 */ /* 0x004fe20000010000 */
[----:B------:R-:W-:Y:S01]  /*4640*/  FADD.FTZ R9, R37, R8 ;  /* 0x0000000825097221 */ /* 0x000fe20000010000 */
[----:B------:R-:W-:Y:S01]  /*4650*/  F2FP.BF16.F32.PACK_AB R8, R29, R6 ;  /* 0x000000061d08723e */ /* 0x000fe200000010ff */
[----:B------:R2:W-:Y:S02]  /*4660*/  STSM.16.M88.4 [R22], R24 ;  /* 0x0000001816007844 */ /* 0x0005e40000000200 */
[----:B------:R-:W-:Y:S01]  /*4670*/  FADD.FTZ R6, R36, R9 ;  /* 0x0000000924067221 */ /* 0x000fe20000010000 */
[----:B------:R-:W-:Y:S01]  /*4680*/  F2FP.BF16.F32.PACK_AB R9, R34, R31 ;  /* 0x0000001f2209723e */ /* 0x000fe200000010ff */
[----:B------:R-:W4:Y:S01]  /*4690*/  MUFU.EX2 R46, R46 ;  /* 0x0000002e002e7308 */ /* 0x000f220000000800 */
[----:B0-----:R-:W-:Y:S01]  /*46a0*/  FADD.FTZ R2, R38, R7 ;  /* 0x0000000726027221 */ /* 0x001fe20000010000 */
[C---:B------:R-:W-:Y:S01]  /*46b0*/  FADD.FTZ R5, R45.reuse, R6 ;  /* 0x000000062d057221 */ /* 0x040fe20000010000 */
[----:B-1----:R-:W-:-:S05]  /*46c0*/  F2FP.BF16.F32.PACK_AB R12, R45, R36 ;  /* 0x000000242d0c723e */ /* 0x002fca00000010ff */
[----:B------:R-:W0:Y:S01]  /*46d0*/  MUFU.EX2 R47, R47 ;  /* 0x0000002f002f7308 */ /* 0x000e220000000800 */
[C---:B---3--:R-:W-:Y:S01]  /*46e0*/  FADD.FTZ R7, R43.reuse, R2 ;  /* 0x000000022b077221 */ /* 0x048fe20000010000 */
[----:B------:R-:W-:-:S05]  /*46f0*/  F2FP.BF16.F32.PACK_AB R11, R43, R38 ;  /* 0x000000262b0b723e */ /* 0x000fca00000010ff */
[----:B------:R1:W-:Y:S01]  /*4700*/  STSM.16.M88.4 [R18], R8 ;  /* 0x0000000812007844 */ /* 0x0003e20000000200 */
[----:B------:R-:W3:Y:S01]  /*4710*/  MUFU.EX2 R50, R50 ;  /* 0x0000003200327308 */ /* 0x000ee20000000800 */
[----:B----4-:R-:W-:-:S07]  /*4720*/  FADD.FTZ R2, R46, R7 ;  /* 0x000000072e027221 */ /* 0x010fce0000010000 */
[----:B------:R-:W4:Y:S01]  /*4730*/  MUFU.EX2 R51, R51 ;  /* 0x0000003300337308 */ /* 0x000f220000000800 */
[C---:B0-----:R-:W-:Y:S01]  /*4740*/  FADD.FTZ R7, R47.reuse, R2 ;  /* 0x000000022f077221 */ /* 0x041fe20000010000 */
[----:B------:R-:W-:-:S06]  /*4750*/  F2FP.BF16.F32.PACK_AB R29, R47, R46 ;  /* 0x0000002e2f1d723e */ /* 0x000fcc00000010ff */
[----:B------:R-:W0:Y:S01]  /*4760*/  MUFU.EX2 R44, R44 ;  /* 0x0000002c002c7308 */ /* 0x000e220000000800 */
[----:B---3--:R-:W-:-:S07]  /*4770*/  FADD.FTZ R2, R50, R7 ;  /* 0x0000000732027221 */ /* 0x008fce0000010000 */
[----:B------:R-:W3:Y:S01]  /*4780*/  MUFU.EX2 R3, R3 ;  /* 0x0000000300037308 */ /* 0x000ee20000000800 */
[C---:B----4-:R-:W-:Y:S01]  /*4790*/  FADD.FTZ R2, R51.reuse, R2 ;  /* 0x0000000233027221 */ /* 0x050fe20000010000 */
[----:B------:R-:W-:-:S05]  /*47a0*/  F2FP.BF16.F32.PACK_AB R31, R51, R50 ;  /* 0x00000032331f723e */ /* 0x000fca00000010ff */
[----:B------:R4:W-:Y:S01]  /*47b0*/  STSM.16.M88.4 [R17+0x27800], R28 ;  /* 0x0278001c11007844 */ /* 0x0009e20000000200 */
[----:B------:R-:W5:Y:S01]  /*47c0*/  MUFU.EX2 R54, R54 ;  /* 0x0000003600367308 */ /* 0x000f620000000800 */
[----:B0-----:R-:W-:-:S07]  /*47d0*/  FADD.FTZ R6, R44, R5 ;  /* 0x000000052c067221 */ /* 0x001fce0000010000 */
[----:B------:R-:W0:Y:S01]  /*47e0*/  MUFU.EX2 R70, R70 ;  /* 0x0000004600467308 */ /* 0x000e220000000800 */
[----:B---3--:R-:W-:-:S07]  /*47f0*/  FADD.FTZ R5, R3, R2 ;  /* 0x0000000203057221 */ /* 0x008fce0000010000 */
[----:B------:R-:W3:Y:S01]  /*4800*/  MUFU.EX2 R53, R53 ;  /* 0x0000003500357308 */ /* 0x000ee20000000800 */
[C---:B-----5:R-:W-:Y:S01]  /*4810*/  FADD.FTZ R5, R54.reuse, R5 ;  /* 0x0000000536057221 */ /* 0x060fe20000010000 */
[----:B------:R-:W-:-:S06]  /*4820*/  F2FP.BF16.F32.PACK_AB R13, R54, R3 ;  /* 0x00000003360d723e */ /* 0x000fcc00000010ff */
[----:B------:R-:W5:Y:S01]  /*4830*/  MUFU.EX2 R71, R71 ;  /* 0x0000004700477308 */ /* 0x000f620000000800 */
[----:B0-----:R-:W-:-:S07]  /*4840*/  FADD.FTZ R2, R70, R5 ;  /* 0x0000000546027221 */ /* 0x001fce0000010000 */
[----:B------:R-:W0:Y:S01]  /*4850*/  MUFU.EX2 R41, R41 ;  /* 0x0000002900297308 */ /* 0x000e220000000800 */
[C---:B---3--:R-:W-:Y:S01]  /*4860*/  F2FP.BF16.F32.PACK_AB R14, R53.reuse, R44 ;  /* 0x0000002c350e723e */ /* 0x048fe200000010ff */
[----:B------:R-:W-:-:S06]  /*4870*/  FADD.FTZ R6, R53, R6 ;  /* 0x0000000635067221 */ /* 0x000fcc0000010000 */
[----:B------:R-:W2:Y:S01]  /*4880*/  MUFU.EX2 R48, R48 ;  /* 0x0000003000307308 */ /* 0x000ea20000000800 */
[C---:B-----5:R-:W-:Y:S01]  /*4890*/  F2FP.BF16.F32.PACK_AB R15, R71.reuse, R70 ;  /* 0x00000046470f723e */ /* 0x060fe200000010ff */
[----:B------:R-:W-:-:S04]  /*48a0*/  FADD.FTZ R3, R71, R2 ;  /* 0x0000000247037221 */ /* 0x000fc80000010000 */
[----:B------:R4:W-:Y:S02]  /*48b0*/  STSM.16.M88.4 [R136], R12 ;  /* 0x0000000c88007844 */ /* 0x0009e40000000200 */
[----:B------:R-:W-:Y:S01]  /*48c0*/  MUFU.EX2 R52, R52 ;  /* 0x0000003400347308 */ /* 0x000fe20000000800 */
[----:B0-----:R-:W-:-:S07]  /*48d0*/  FADD.FTZ R7, R41, R6 ;  /* 0x0000000629077221 */ /* 0x001fce0000010000 */
[----:B------:R-:W0:Y:S01]  /*48e0*/  MUFU.EX2 R57, R57 ;  /* 0x0000003900397308 */ /* 0x000e220000000800 */
[C---:B--2---:R-:W-:Y:S01]  /*48f0*/  F2FP.BF16.F32.PACK_AB R24, R48.reuse, R41 ;  /* 0x000000293018723e */ /* 0x044fe200000010ff */
[----:B------:R-:W-:-:S06]  /*4900*/  FADD.FTZ R7, R48, R7 ;  /* 0x0000000730077221 */ /* 0x000fcc0000010000 */
[----:B------:R-:W2:Y:S08]  /*4910*/  MUFU.EX2 R74, R74 ;  /* 0x0000004a004a7308 */ /* 0x000eb00000000800 */
[----:B------:R-:W3:Y:S01]  /*4920*/  MUFU.EX2 R75, R75 ;  /* 0x0000004b004b7308 */ /* 0x000ee20000000800 */
[----:B0-----:R-:W-:-:S07]  /*4930*/  F2FP.BF16.F32.PACK_AB R26, R57, R52 ;  /* 0x00000034391a723e */ /* 0x001fce00000010ff */
[----:B------:R-:W0:Y:S01]  /*4940*/  MUFU.EX2 R78, R78 ;  /* 0x0000004e004e7308 */ /* 0x000e220000000800 */
[----:B--2---:R-:W-:-:S07]  /*4950*/  FADD.FTZ R2, R74, R3 ;  /* 0x000000034a027221 */ /* 0x004fce0000010000 */
[----:B------:R-:W2:Y:S01]  /*4960*/  MUFU.EX2 R79, R79 ;  /* 0x0000004f004f7308 */ /* 0x000ea20000000800 */
[C---:B---3--:R-:W-:Y:S01]  /*4970*/  F2FP.BF16.F32.PACK_AB R25, R75.reuse, R74 ;  /* 0x0000004a4b19723e */ /* 0x048fe200000010ff */
[----:B------:R-:W-:Y:S01]  /*4980*/  FADD.FTZ R3, R75, R2 ;  /* 0x000000024b037221 */ /* 0x000fe20000010000 */
[----:B------:R-:W-:-:S05]  /*4990*/  FADD.FTZ R2, R52, R7 ;  /* 0x0000000734027221 */ /* 0x000fca0000010000 */
[----:B------:R-:W-:Y:S01]  /*49a0*/  MUFU.EX2 R40, R40 ;  /* 0x0000002800287308 */ /* 0x000fe20000000800 */
[----:B0-----:R-:W-:Y:S01]  /*49b0*/  FADD.FTZ R6, R78, R3 ;  /* 0x000000034e067221 */ /* 0x001fe20000010000 */
[----:B------:R-:W-:-:S06]  /*49c0*/  FADD.FTZ R3, R57, R2 ;  /* 0x0000000239037221 */ /* 0x000fcc0000010000 */
[----:B------:R-:W1:Y:S01]  /*49d0*/  MUFU.EX2 R49, R49 ;  /* 0x0000003100317308 */ /* 0x000e620000000800 */
[C---:B--2---:R-:W-:Y:S01]  /*49e0*/  F2FP.BF16.F32.PACK_AB R27, R79.reuse, R78 ;  /* 0x0000004e4f1b723e */ /* 0x044fe200000010ff */
[----:B------:R-:W-:-:S04]  /*49f0*/  FADD.FTZ R7, R79, R6 ;  /* 0x000000064f077221 */ /* 0x000fc80000010000 */
[----:B------:R4:W-:Y:S02]  /*4a00*/  STSM.16.M88.4 [R22+0x6000], R24 ;  /* 0x0060001816007844 */ /* 0x0009e40000000200 */
[----:B------:R-:W-:Y:S08]  /*4a10*/  MUFU.EX2 R56, R56 ;  /* 0x0000003800387308 */ /* 0x000ff00000000800 */
[----:B------:R-:W0:Y:S01]  /*4a20*/  MUFU.EX2 R61, R61 ;  /* 0x0000003d003d7308 */ /* 0x000e220000000800 */
[----:B-1----:R-:W-:Y:S01]  /*4a30*/  F2FP.BF16.F32.PACK_AB R8, R49, R40 ;  /* 0x000000283108723e */ /* 0x002fe200000010ff */
[----:B------:R-:W-:-:S04]  /*4a40*/  FADD.FTZ R40, R40, R3 ;  /* 0x0000000328287221 */ /* 0x000fc80000010000 */
[----:B------:R-:W-:Y:S02]  /*4a50*/  FADD.FTZ R49, R49, R40 ;  /* 0x0000002831317221 */ /* 0x000fe40000010000 */
[----:B------:R-:W-:Y:S08]  /*4a60*/  MUFU.EX2 R82, R82 ;  /* 0x0000005200527308 */ /* 0x000ff00000000800 */
[----:B------:R-:W1:Y:S01]  /*4a70*/  MUFU.EX2 R83, R83 ;  /* 0x0000005300537308 */ /* 0x000e620000000800 */
[----:B0-----:R-:W-:Y:S01]  /*4a80*/  F2FP.BF16.F32.PACK_AB R10, R61, R56 ;  /* 0x000000383d0a723e */ /* 0x001fe200000010ff */
[----:B------:R-:W-:-:S04]  /*4a90*/  FADD.FTZ R56, R56, R49 ;  /* 0x0000003138387221 */ /* 0x000fc80000010000 */
[----:B------:R-:W-:Y:S02]  /*4aa0*/  FADD.FTZ R3, R61, R56 ;  /* 0x000000383d037221 */ /* 0x000fe40000010000 */
[----:B------:R-:W0:Y:S08]  /*4ab0*/  MUFU.EX2 R86, R86 ;  /* 0x0000005600567308 */ /* 0x000e300000000800 */
[----:B------:R-:W2:Y:S01]  /*4ac0*/  MUFU.EX2 R5, R60 ;  /* 0x0000003c00057308 */ /* 0x000ea20000000800 */
[----:B-1----:R-:W-:Y:S01]  /*4ad0*/  F2FP.BF16.F32.PACK_AB R9, R83, R82 ;  /* 0x000000525309723e */ /* 0x002fe200000010ff */
[----:B------:R-:W-:Y:S01]  /*4ae0*/  FADD.FTZ R82, R82, R7 ;  /* 0x0000000752527221 */ /* 0x000fe20000010000 */
[----:B------:R-:W-:-:S03]  /*4af0*/  VIADD R7, R88, 0xfffffffe ;  /* 0xfffffffe58077836 */ /* 0x000fc60000000000 */
[----:B------:R-:W-:-:S04]  /*4b00*/  FADD.FTZ R83, R83, R82 ;  /* 0x0000005253537221 */ /* 0x000fc80000010000 */
[----:B0-----:R-:W-:Y:S01]  /*4b10*/  FADD.FTZ R2, R86, R83 ;  /* 0x0000005356027221 */ /* 0x001fe20000010000 */
[----:B--2---:R-:W-:-:S03]  /*4b20*/  F2FP.BF16.F32.PACK_AB R11, R5, R86 ;  /* 0x00000056050b723e */ /* 0x004fc600000010ff */
[----:B------:R-:W-:Y:S02]  /*4b30*/  FADD.FTZ R2, R5, R2 ;  /* 0x0000000205027221 */ /* 0x000fe40000010000 */
[----:B------:R4:W-:Y:S01]  /*4b40*/  STSM.16.M88.4 [R18+0x6000], R8 ;  /* 0x0060000812007844 */ /* 0x0009e20000000200 */
[----:B------:R0:W-:Y:S06]  /*4b50*/  MEMBAR.ALL.CTA ;  /* 0x0000000000007992 */ /* 0x0001ec0000008000 */
[----:B0-----:R-:W0:Y:S02]  /*4b60*/  FENCE.VIEW.ASYNC.S ;  /* 0x00000000000073c6 */ /* 0x001e240000000000 */
[----:B0-----:R-:W-:Y:S01]  /*4b70*/  NOP ;  /* 0x0000000000007918 */ /* 0x001fe20000000000 */
[----:B------:R-:W-:Y:S05]  /*4b80*/  @P1 BRA `(.L_x_10827) ;  /* 0x00000000004c1947 */ /* 0x000fea0003800000 */
        /* <DEDUP_REMOVED lines=11> */
.L_x_10828:
[----:B------:R-:W-:Y:S02]  /*4c40*/  ULDC UR18, c[0x0][0x9e4] ;  /* 0x0002790000127ab9 */ /* 0x000fe40000000800 */
[----:B------:R-:W-:-:S11]  /*4c50*/  UISETP.NE.AND UP0, UPT, UR18, 0x1, UPT ;  /* 0x000000011200788c */ /* 0x000fd6000bf05270 */
[----:B------:R-:W-:Y:S02]  /*4c60*/  @UP0 ULDC.64 UR6, c[0x0][0x9e8] ;  /* 0x00027a0000060ab9 */ /* 0x000fe40000000a00 */
[----:B------:R-:W-:-:S04]  /*4c70*/  UIMAD.WIDE.U32 UR10, UR15, UR6, URZ ;  /* 0x000000060f0a72a5 */ /* 0x000fc8000f8e003f */
[----:B------:R-:W-:-:S12]  /*4c80*/  @UP0 USHF.R.U32.HI UR15, URZ, UR7, UR11 ;  /* 0x000000073f0f0299 */ /* 0x000fd8000801160b */
.L_x_10829:
[----:B------:R-:W-:-:S04]  /*4c90*/  UIMAD UR15, UR15, UR18, UR18 ;  /* 0x000000120f0f72a4 */ /* 0x000fc8000f8e0212 */
[----:B------:R-:W-:-:S04]  /*4ca0*/  UISETP.LT.AND UP0, UPT, UR14, UR15, UPT ;  /* 0x0000000f0e00728c */ /* 0x000fc8000bf01270 */
[----:B------:R-:W-:-:S12]  /*4cb0*/  USEL UR14, UR14, UR15, UP0 ;  /* 0x0000000f0e0e7287 */ /* 0x000fd80008000000 */
.L_x_10827:
        /* <DEDUP_REMOVED lines=38> */
[----:B------:R-:W-:Y:S01]  /*4f20*/  ULDC UR33, c[0x0][0x988] ;  /* 0x0002620000217ab9 */ /* 0x000fe20000000800 */
[----:B------:R-:W-:-:S05]  /*4f30*/  ULDC UR55, c[0x0][0x9e0] ;  /* 0x0002780000377ab9 */ /* 0x000fca0000000800 */
.L_x_10849:
[----:B------:R-:W-:Y:S01]  /*4f40*/  ISETP.NE.AND P2, PT, RZ, UR43, PT ;  /* 0x0000002bff007c0c */ /* 0x000fe2000bf45270 */
[----:B------:R-:W-:-:S04]  /*4f50*/  UISETP.NE.AND UP0, UPT, UR57, 0x1, UPT ;  /* 0x000000013900788c */ /* 0x000fc8000bf05270 */
[----:B------:R-:W-:-:S04]  /*4f60*/  USEL UR47, URZ, 0x1, UP0 ;  /* 0x000000013f2f7887 */ /* 0x000fc80008000000 */
[----:B------:R-:W-:-:S04]  /*4f70*/  ULOP3.LUT UR47, UR28, UR47, URZ, 0x3c, !UPT ;  /* 0x0000002f1c2f7292 */ /* 0x000fc8000f8e3c3f */
[----:B------:R-:W-:Y:S08]  /*4f80*/  @P2 BRA `(.L_x_10831) ;  /* 0x0000000000382947 */ /* 0x000ff00003800000 */
[----:B------:R-:W-:Y:S05]  /*4f90*/  @!P0 BRA `(.L_x_10832) ;  /* 0x0000000000048947 */ /* 0x000fea0003800000 */
[----:B------:R-:W-:Y:S01]  /*4fa0*/  BPT.TRAP 0x1 ;  /* 0x000000040000795c */ /* 0x000fe20000300000 */
.L_x_10832:
        /* <DEDUP_REMOVED lines=9> */
.L_x_10833:
[----:B-1----:R-:W-:Y:S05]  /*5040*/  @P1 BRA `(.L_x_10831) ;  /* 0x0000000000081947 */ /* 0x002fea0003800000 */
[----:B------:R-:W1:Y:S02]  /*5050*/  SYNCS.PHASECHK.TRANS64.TRYWAIT P1, [UR6+0x2d830], R0 ;  /* 0x02d83000ff0075a7 */ /* 0x000e640008020146 */
[----:B-1----:R-:W-:Y:S05]  /*5060*/  @!P1 BRA `(.L_x_10834) ;  /* 0x000000ec00b49947 */ /* 0x002fea0003800000 */
.L_x_10831:
[----:B------:R-:W2:Y:S01]  /*5070*/  S2R R4, SR_TID.X ;  /* 0x0000000000047919 */ /* 0x000ea20000002100 */
        /* <DEDUP_REMOVED lines=15> */
[----:B--2---:R-:W-:-:S05]  /*5170*/  SHF.R.U32.HI R4, RZ, 0x7, R4 ;  /* 0x00000007ff047819 */ /* 0x004fca0000011604 */
[----:B01----:R-:W-:-:S05]  /*5180*/  VIADD R0, R4, 0x8 ;  /* 0x0000000804007836 */ /* 0x003fca0000000000 */
[----:B------:R0:W-:Y:S06]  /*5190*/  BAR.SYNC.DEFER_BLOCKING R0, 0x100 ;  /* 0x000400000000751d */ /* 0x0001ec0000010000 */
[----:B----4-:R-:W-:-:S06]  /*51a0*/  WARPGROUP.ARRIVE ;  /* 0x00000000000079c5 */ /* 0x010fcc0000000000 */
        /* <DEDUP_REMOVED lines=20> */
.L_x_10836:
[----:B------:R-:W-:Y:S01]  /*52f0*/  ULEA UR6, UR57, UR40, 0x3 ;  /* 0x0000002839067291 */ /* 0x000fe2000f8e183f */
[----:B------:R-:W-:-:S05]  /*5300*/  IMAD.U32 R0, RZ, RZ, UR28 ;  /* 0x0000001cff007e24 */ /* 0x000fca000f8e00ff */
[----:B------:R-:W-:-:S04]  /*5310*/  SHF.L.U32 R0, R0, 0x1f, RZ ;  /* 0x0000001f00007819 */ /* 0x000fc800000006ff */
[----:B------:R0:W1:Y:S01]  /*5320*/  SYNCS.PHASECHK.TRANS64.TRYWAIT P1, [UR6+0x2d850], R0 ;  /* 0x02d85000ff0075a7 */ /* 0x0000620008020146 */
[----:B------:R-:W-:Y:S05]  /*5330*/  @!P0 BRA `(.L_x_10837) ;  /* 0x0000000000048947 */ /* 0x000fea0003800000 */
[----:B------:R-:W-:Y:S01]  /*5340*/  BPT.TRAP 0x1 ;  /* 0x000000040000795c */ /* 0x000fe20000300000 */
.L_x_10837:
[----:B-1----:R-:W-:Y:S05]  /*5350*/  @P1 BRA `(.L_x_10835) ;  /* 0x0000000000081947 */ /* 0x002fea0003800000 */
[----:B------:R-:W1:Y:S02]  /*5360*/  SYNCS.PHASECHK.TRANS64.TRYWAIT P1, [UR6+0x2d850], R0 ;  /* 0x02d85000ff0075a7 */ /* 0x000e640008020146 */
[----:B-1----:R-:W-:Y:S05]  /*5370*/  @!P1 BRA `(.L_x_10838) ;  /* 0x000000ec00089947 */ /* 0x002fea0003800000 */
.L_x_10835:
[----:B------:R-:W-:Y:S01]  /*5380*/  UIADD3 UR6, UR40, 0x400, URZ ;  /* 0x0000040028067890 */ /* 0x000fe2000fffe03f */
[----:B------:R-:W-:Y:S01]  /*5390*/  WARPGROUP.ARRIVE ;  /* 0x00000000000079c5 */ /* 0x000fe20000000000 */
[----:B------:R-:W-:-:S05]  /*53a0*/  ULEA UR7, UR54, UR40, 0xd ;  /* 0x0000002836077291 */ /* 0x000fca000f8e683f */
[----:B------:R-:W2:Y:S01]  /*53b0*/  S2R R8, SR_TID.X ;  /* 0x0000000000087919 */ /* 0x000ea20000002100 */
[----:B------:R-:W-:Y:S02]  /*53c0*/  USHF.R.U32.HI UR6, URZ, 0x4, UR6 ;  /* 0x000000043f067899 */ /* 0x000fe40008011606 */
[----:B------:R-:W-:Y:S02]  /*53d0*/  UIADD3 UR7, UR7, 0x21800, URZ ;  /* 0x0002180007077890 */ /* 0x000fe4000fffe03f */
[----:B------:R-:W-:Y:S02]  /*53e0*/  ULOP3.LUT UR6, UR6, 0x3fff, URZ, 0xc0, !UPT ;  /* 0x00003fff06067892 */ /* 0x000fe4000f8ec03f */
[----:B------:R-:W-:Y:S02]  /*53f0*/  USHF.R.U32.HI UR7, URZ, 0x4, UR7 ;  /* 0x000000043f077899 */ /* 0x000fe40008011607 */
[----:B------:R-:W-:Y:S02]  /*5400*/  ULOP3.LUT UR10, UR6, 0x2000000, URZ, 0xfc, !UPT ;  /* 0x02000000060a7892 */ /* 0x000fe4000f8efc3f */
[----:B------:R-:W-:-:S02]  /*5410*/  ULOP3.LUT UR6, UR7, 0x3fff, URZ, 0xc0, !UPT ;  /* 0x00003fff07067892 */ /* 0x000fc4000f8ec03f */
[----:B------:R-:W-:Y:S02]  /*5420*/  UIMAD UR7, UR57, 0x600, UR10 ;  /* 0x00000600390778a4 */ /* 0x000fe4000f8e020a */
[----:B------:R-:W-:Y:S01]  /*5430*/  ULOP3.LUT UR6, UR6, 0x10000, URZ, 0xfc, !UPT ;  /* 0x0001000006067892 */ /* 0x000fe2000f8efc3f */
[----:B------:R-:W-:Y:S01]  /*5440*/  UMOV UR31, 0x80000020 ;  /* 0x80000020001f7882 */ /* 0x000fe20000000000 */
[----:B------:R-:W-:-:S03]  /*5450*/  UMOV UR29, 0x40000040 ;  /* 0x40000040001d7882 */ /* 0x000fc60000000000 */
[----:B------:R-:W-:Y:S02]  /*5460*/  UMOV UR30, UR7 ;  /* 0x00000007001e7c82 */ /* 0x000fe40008000000 */
[----:B------:R-:W-:Y:S02]  /*5470*/  UMOV UR28, UR6 ;  /* 0x00000006001c7c82 */ /* 0x000fe40008000000 */
[----:B------:R-:W-:Y:S01]  /*5480*/  HGMMA.64x96x16.F32.BF16 R88, gdesc[UR28].tnspB, R88, gsb0 ;  /* 0x416000001c5879f0 */ /* 0x000fe20008001858 */
[----:B------:R-:W-:Y:S02]  /*5490*/  UIADD3 UR30, UR7, 0x40, URZ ;  /* 0x00000040071e7890 */ /* 0x000fe4000fffe03f */
[----:B------:R-:W-:Y:S01]  /*54a0*/  UIADD3 UR28, UR6, 0x2, URZ ;  /* 0x00000002061c7890 */ /* 0x000fe2000fffe03f */
[----:B------:R-:W-:Y:S01]  /*54b0*/  UMOV UR31, 0x80000020 ;  /* 0x80000020001f7882 */ /* 0x000fe20000000000 */
[----:B------:R-:W-:Y:S01]  /*54c0*/  UMOV UR29, 0x40000040 ;  /* 0x40000040001d7882 */ /* 0x000fe20000000000 */
[----:B--2---:R-:W-:-:S02]  /*54d0*/  SHF.R.U32.HI R4, RZ, 0x7, R8 ;  /* 0x00000007ff047819 */ /* 0x004fc40000011608 */
[----:B------:R-:W-:-:S03]  /*54e0*/  ISETP.GE.U32.AND P1, PT, R8, 0x180, PT ;  /* 0x000001800800780c */ /* 0x000fc60003f26070 */
[----:B01----:R-:W-:-:S05]  /*54f0*/  VIADD R0, R4, 0x9 ;  /* 0x0000000904007836 */ /* 0x003fca0000000000 */
        /* <DEDUP_REMOVED lines=50> */
.L_x_10839:
[----:B------:R-:W-:Y:S01]  /*5820*/  UISETP.NE.AND UP1, UPT, UR51, URZ, UPT ;  /* 0x0000003f3300728c */ /* 0x000fe2000bf25270 */
[----:B------:R-:W-:Y:S01]  /*5830*/  VIADD R4, R137, UR39 ;  /* 0x0000002789047c36 */ /* 0x000fe20008000000 */
[----:B------:R-:W1:Y:S01]  /*5840*/  LDC R138, c[0x0][0x2f0] ;  /* 0x0000bc00ff8a7b82 */ /* 0x000e620000000800 */
[----:B------:R-:W-:Y:S02]  /*5850*/  ULEA UR6, UR46, UR40, 0x3 ;  /* 0x000000282e067291 */ /* 0x000fe4000f8e183f */
[----:B------:R-:W-:Y:S01]  /*5860*/  UISETP.NE.AND UP0, UPT, UR50, URZ, UPT ;  /* 0x0000003f3200728c */ /* 0x000fe2000bf05270 */
[----:B------:R-:W-:Y:S01]  /*5870*/  PLOP3.LUT P1, PT, PT, PT, UP1, 0x80, 0x0 ;  /* 0x000000000000781c */ /* 0x000fe20003f2f018 */
[----:B------:R-:W-:Y:S01]  /*5880*/  UIADD3 UR6, UR6, 0x2d840, URZ ;  /* 0x0002d84006067890 */ /* 0x000fe2000fffe03f */
[----:B------:R-:W-:Y:S02]  /*5890*/  PLOP3.LUT P2, PT, PT, PT, UP1, 0x80, 0x0 ;  /* 0x000000000000781c */ /* 0x000fe40003f4f018 */
[----:B------:R-:W2:Y:S01]  /*58a0*/  LDC R139, c[0x0][0x288] ;  /* 0x0000a200ff8b7b82 */ /* 0x000ea20000000800 */
[----:B------:R-:W-:Y:S01]  /*58b0*/  @UP1 ULDC UR7, c[0x0][0x44c] ;  /* 0x0001130000071ab9 */ /* 0x000fe20000000800 */
[----:B------:R-:W-:-:S07]  /*58c0*/  UPRMT UR6, UR41, 0x654, UR6 ;  /* 0x0000065429067896 */ /* 0x000fce0008000006 */
[----:B0-----:R-:W-:Y:S01]  /*58d0*/  @P1 IMAD.HI.U32 R0, R4, UR7, RZ ;  /* 0x0000000704001c27 */ /* 0x001fe2000f8e00ff */
[----:B------:R-:W-:Y:S01]  /*58e0*/  @UP1 ULDC UR7, c[0x0][0x450] ;  /* 0x0001140000071ab9 */ /* 0x000fe20000000800 */
[----:B------:R-:W-:Y:S01]  /*58f0*/  PLOP3.LUT P1, PT, PT, PT, UP0, 0x40, 0x0 ;  /* 0x000000000000781c */ /* 0x000fe20003f2e808 */
[----:B------:R-:W-:Y:S01]  /*5900*/  SYNCS.ARRIVE.TRANS64.RED.A1T0 RZ, [UR6], RZ ;  /* 0x000000ffffff79a7 */ /* 0x000fe20008100406 */
[----:B------:R-:W-:Y:S01]  /*5910*/  ULOP3.LUT UR6, URZ, UR35, URZ, 0x33, !UPT ;  /* 0x000000233f067292 */ /* 0x000fe2000f8e333f */
[----:B------:R-:W-:Y:S01]  /*5920*/  @P2 SHF.R.U32.HI R4, RZ, UR7, R0 ;  /* 0x00000007ff042c19 */ /* 0x000fe20008011600 */
[----:B------:R-:W-:-:S04]  /*5930*/  IMAD.SHL.U32 R0, R7, 0x80, RZ ;  /* 0x0000008007007824 */ /* 0x000fc800078e00ff */
[----:B------:R-:W0:Y:S01]  /*5940*/  SHFL.IDX PT, R13, R4, RZ, 0x1c1f ;  /* 0x001c1fff040d7589 */ /* 0x000e2200000e0000 */
[----:B------:R-:W-:-:S05]  /*5950*/  IADD3 R9, -R0, 0x1, RZ ;  /* 0x0000000100097810 */ /* 0x000fca0007ffe1ff */
[----:B------:R-:W-:-:S04]  /*5960*/  IMAD R9, R16, -0x2, R9 ;  /* 0xfffffffe10097824 */ /* 0x000fc800078e0209 */
[----:B-1----:R-:W-:-:S04]  /*5970*/  IMAD R8, R138, UR44, R9 ;  /* 0x0000002c8a087c24 */ /* 0x002fc8000f8e0209 */
[----:B--2---:R-:W-:-:S04]  /*5980*/  IMAD.IADD R8, R8, 0x1, -R139 ;  /* 0x0000000108087824 */ /* 0x004fc800078e0a8b */
[C---:B------:R-:W-:Y:S02]  /*5990*/  VIADD R11, R8.reuse, UR55 ;  /* 0x00000037080b7c36 */ /* 0x040fe40008000000 */
[----:B------:R-:W-:Y:S02]  /*59a0*/  VIADD R10, R8, UR6 ;  /* 0x00000006080a7c36 */ /* 0x000fe40008000000 */
[----:B0-----:R-:W-:Y:S02]  /*59b0*/  IMAD.IADD R9, R11, 0x1, R13 ;  /* 0x000000010b097824 */ /* 0x001fe400078e020d */
        /* <DEDUP_REMOVED lines=15> */
.L_x_10842:
[----:B------:R-:W-:-:S05]  /*5ab0*/  IMAD.U32 R14, RZ, RZ, UR34 ;  /* 0x00000022ff0e7e24 */ /* 0x000fca000f8e00ff */
[----:B------:R-:W-:-:S13]  /*5ac0*/  ISETP.NE.AND P1, PT, R14, 0x1, PT ;  /* 0x000000010e00780c */ /* 0x000fda0003f25270 */
[----:B------:R-:W0:Y:S02]  /*5ad0*/  @P1 LDC.64 R12, c[0x0][0x9e8] ;  /* 0x00027a00ff0c1b82 */ /* 0x000e240000000a00 */
[----:B0-----:R-:W-:-:S05]  /*5ae0*/  @P1 IMAD.HI.U32 R12, R15, R12, RZ ;  /* 0x0000000c0f0c1227 */ /* 0x001fca00078e00ff */
[----:B------:R-:W-:-:S07]  /*5af0*/  @P1 SHF.R.U32.HI R15, RZ, R13, R12 ;  /* 0x0000000dff0f1219 */ /* 0x000fce000001160c */
.L_x_10843:
[----:B------:R-:W-:Y:S05]  /*5b00*/  BSYNC B0 ;  /* 0x0000000000007941 */ /* 0x000fea0003800000 */
.L_x_10841:
[----:B------:R-:W-:-:S04]  /*5b10*/  IMAD R15, R15, R14, -R0 ;  /* 0x0000000e0f0f7224 */ /* 0x000fc800078e0a00 */
[----:B------:R-:W-:-:S05]  /*5b20*/  IMAD R15, R16, -0x2, R15 ;  /* 0xfffffffe100f7824 */ /* 0x000fca00078e020f */
[----:B------:R-:W-:Y:S02]  /*5b30*/  VIADDMNMX R9, R15, R14, R9, PT ;  /* 0x0000000e0f097246 */ /* 0x000fe40003800109 */
[----:B------:R-:W-:-:S07]  /*5b40*/  VIMNMX R8, R8, R15, !PT ;  /* 0x0000000f08087248 */ /* 0x000fce0007fe0100 */
.L_x_10840:
[----:B------:R-:W-:Y:S01]  /*5b50*/  ISETP.GT.AND P1, PT, R7, -0x1, PT ;  /* 0xffffffff0700780c */ /* 0x000fe20003f24270 */
[----:B------:R-:W0:Y:S01]  /*5b60*/  SHFL.IDX PT, R4, R4, 0x1, 0x1c1f ;  /* 0x003c1f0004047f89 */ /* 0x000e2200000e0000 */
[----:B------:R-:W-:Y:S02]  /*5b70*/  UISETP.NE.AND UP0, UPT, UR50, URZ, UPT ;  /* 0x0000003f3200728c */ /* 0x000fe4000bf05270 */
[C---:B------:R-:W-:Y:S02]  /*5b80*/  ISETP.GT.AND P3, PT, R8.reuse, 0x8, P1 ;  /* 0x000000080800780c */ /* 0x040fe40000f64270 */
[C---:B------:R-:W-:Y:S02]  /*5b90*/  ISETP.GT.AND P6, PT, R8.reuse, RZ, P1 ;  /* 0x000000ff0800720c */ /* 0x040fe40000fc4270 */
        /* <DEDUP_REMOVED lines=10> */
[----:B------:R-:W-:Y:S01]  /*5c40*/  ISETP.GT.AND P5, PT, R8, 0x9, P1 ;  /* 0x000000090800780c */ /* 0x000fe20000fa4270 */
[----:B------:R-:W-:Y:S01]  /*5c50*/  IMAD.IADD R10, R10, 0x1, R4 ;  /* 0x000000010a0a7824 */ /* 0x000fe200078e0204 */
        /* <DEDUP_REMOVED lines=99> */
.L_x_10846:
[----:B------:R-:W-:-:S05]  /*6290*/  IMAD.U32 R4, RZ, RZ, UR34 ;  /* 0x00000022ff047e24 */ /* 0x000fca000f8e00ff */
[----:B------:R-:W-:-:S13]  /*62a0*/  ISETP.NE.AND P2, PT, R4, 0x1, PT ;  /* 0x000000010400780c */ /* 0x000fda0003f45270 */
[----:B------:R-:W0:Y:S02]  /*62b0*/  @P2 LDC.64 R8, c[0x0][0x9e8] ;  /* 0x00027a00ff082b82 */ /* 0x000e240000000a00 */
[----:B0-----:R-:W-:-:S05]  /*62c0*/  @P2 IMAD.HI.U32 R8, R13, R8, RZ ;  /* 0x000000080d082227 */ /* 0x001fca00078e00ff */
[----:B------:R-:W-:-:S07]  /*62d0*/  @P2 SHF.R.U32.HI R13, RZ, R9, R8 ;  /* 0x00000009ff0d2219 */ /* 0x000fce0000011608 */
.L_x_10847:
[----:B------:R-:W-:Y:S05]  /*62e0*/  BSYNC B0 ;  /* 0x0000000000007941 */ /* 0x000fea0003800000 */
.L_x_10845:
[----:B------:R-:W-:-:S04]  /*62f0*/  IMAD R13, R13, R4, -R0 ;  /* 0x000000040d0d7224 */ /* 0x000fc800078e0a00 */
[----:B------:R-:W-:-:S05]  /*6300*/  IMAD R13, R16, -0x2, R13 ;  /* 0xfffffffe100d7824 */ /* 0x000fca00078e020d */
[----:B------:R-:W-:Y:S02]  /*6310*/  VIADDMNMX R11, R13, R4, R11, PT ;  /* 0x000000040d0b7246 */ /* 0x000fe4000380010b */
[----:B------:R-:W-:-:S07]  /*6320*/  VIMNMX R10, R10, R13, !PT ;  /* 0x0000000d0a0a7248 */ /* 0x000fce0007fe0100 */
.L_x_10844:
        /* <DEDUP_REMOVED lines=31> */
[----:B------:R-:W-:Y:S02]  /*6520*/  FMNMX.FTZ R20, R26, R5, !PT ;  /* 0x000000051a147209 */ /* 0x000fe40007810000 */
[----:B------:R-:W-:Y:S02]  /*6530*/  FMNMX.FTZ R0, R56, R9, !PT ;  /* 0x0000000938007209 */ /* 0x000fe40007810000 */
[----:B------:R-:W-:Y:S02]  /*6540*/  ISETP.LT.OR P3, PT, R11, 0xa, P3 ;  /* 0x0000000a0b00780c */ /* 0x000fe40001f61670 */
[----:B------:R-:W-:Y:S02]  /*6550*/  FMNMX.FTZ R9, R57, R0, !PT ;  /* 0x0000000039097209 */ /* 0x000fe40007810000 */
[----:B------:R-:W-:-:S02]  /*6560*/  FSEL R30, R30, -INF , !P5 ;  /* 0xff8000001e1e7808 */ /* 0x000fc40006800000 */
[----:B------:R-:W-:Y:S02]  /*6570*/  FMNMX.FTZ R0, R60, R9, !PT ;  /* 0x000000093c007209 */ /* 0x000fe40007810000 */
[----:B------:R-:W-:Y:S02]  /*6580*/  FMNMX.FTZ R21, R27, R20, !PT ;  /* 0x000000141b157209 */ /* 0x000fe40007810000 */
[----:B------:R-:W-:Y:S02]  /*6590*/  FMNMX.FTZ R9, R61, R0, !PT ;  /* 0x000000003d097209 */ /* 0x000fe40007810000 */
[----:B------:R-:W-:Y:S02]  /*65a0*/  ISETP.GT.AND P2, PT, R10, 0x11, P1 ;  /* 0x000000110a00780c */ /* 0x000fe40000f44270 */
[----:B------:R-:W-:Y:S02]  /*65b0*/  FMNMX.FTZ R0, R64, R9, !PT ;  /* 0x0000000940007209 */ /* 0x000fe40007810000 */
[----:B------:R-:W-:-:S02]  /*65c0*/  FSEL R31, R31, -INF , !P3 ;  /* 0xff8000001f1f7808 */ /* 0x000fc40005800000 */
[----:B------:R-:W-:Y:S02]  /*65d0*/  FMNMX.FTZ R9, R65, R0, !PT ;  /* 0x0000000041097209 */ /* 0x000fe40007810000 */
[----:B------:R-:W-:Y:S02]  /*65e0*/  FMNMX.FTZ R20, R30, R21, !PT ;  /* 0x000000151e147209 */ /* 0x000fe40007810000 */
[----:B------:R-:W-:Y:S02]  /*65f0*/  FMNMX.FTZ R0, R68, R9, !PT ;  /* 0x0000000944007209 */ /* 0x000fe40007810000 */
[----:B------:R-:W-:Y:S02]  /*6600*/  ISETP.GT.AND P5, PT, R10, 0x18, P1 ;  /* 0x000000180a00780c */ /* 0x000fe40000fa4270 */
[----:B------:R-:W-:Y:S02]  /*6610*/  FMNMX.FTZ R9, R69, R0, !PT ;  /* 0x0000000045097209 */ /* 0x000fe40007810000 */
[----:B------:R-:W-:-:S02]  /*6620*/  ISETP.LT.OR P2, PT, R11, 0x12, P2 ;  /* 0x000000120b00780c */ /* 0x000fc40001741670 */
[----:B------:R-:W-:Y:S02]  /*6630*/  FMNMX.FTZ R0, R72, R9, !PT ;  /* 0x0000000948007209 */ /* 0x000fe40007810000 */
[----:B------:R-:W-:Y:S02]  /*6640*/  FMNMX.FTZ R21, R31, R20, !PT ;  /* 0x000000141f157209 */ /* 0x000fe40007810000 */
        /* <DEDUP_REMOVED lines=14> */
[----:B------:R-:W-:Y:S01]  /*6730*/  ISETP.GT.AND P5, PT, R10, 0x28, P1 ;  /* 0x000000280a00780c */ /* 0x000fe20000fa4270 */
[----:B------:R-:W0:Y:S01]  /*6740*/  SHFL.BFLY PT, R9, R4, 0x2, 0x1f ;  /* 0x0c401f0004097f89 */ /* 0x000e2200000e0000 */
[----:B------:R-:W-:-:S02]  /*6750*/  ISETP.LT.OR P2, PT, R11, 0x22, P2 ;  /* 0x000000220b00780c */ /* 0x000fc40001741670 */
[C---:B------:R-:W-:Y:S02]  /*6760*/  ISETP.GT.AND P3, PT, R10.reuse, 0x29, P1 ;  /* 0x000000290a00780c */ /* 0x040fe40000f64270 */
[----:B------:R-:W-:Y:S02]  /*6770*/  ISETP.LT.OR P5, PT, R11, 0x29, P5 ;  /* 0x000000290b00780c */ /* 0x000fe40002fa1670 */
[----:B------:R-:W-:Y:S02]  /*6780*/  FSEL R43, R43, -INF , !P2 ;  /* 0xff8000002b2b7808 */ /* 0x000fe40005000000 */
[----:B------:R-:W-:Y:S02]  /*6790*/  ISETP.GT.AND P2, PT, R10, 0x30, P1 ;  /* 0x000000300a00780c */ /* 0x000fe40000f44270 */
[----:B------:R-:W-:Y:S02]  /*67a0*/  FSEL R46, R46, -INF , !P5 ;  /* 0xff8000002e2e7808 */ /* 0x000fe40006800000 */
[----:B------:R-:W-:-:S02]  /*67b0*/  ISETP.LT.OR P3, PT, R11, 0x2a, P3 ;  /* 0x0000002a0b00780c */ /* 0x000fc40001f61670 */
[C---:B------:R-:W-:Y:S02]  /*67c0*/  ISETP.GT.AND P5, PT, R10.reuse, 0x31, P1 ;  /* 0x000000310a00780c */ /* 0x040fe40000fa4270 */
[----:B------:R-:W-:Y:S02]  /*67d0*/  ISETP.LT.OR P2, PT, R11, 0x31, P2 ;  /* 0x000000310b00780c */ /* 0x000fe40001741670 */
[----:B------:R-:W-:Y:S02]  /*67e0*/  FSEL R47, R47, -INF , !P3 ;  /* 0xff8000002f2f7808 */ /* 0x000fe40005800000 */
[----:B------:R-:W-:Y:S02]  /*67f0*/  ISETP.GT.AND P4, PT, R10, 0x38, P1 ;  /* 0x000000380a00780c */ /* 0x000fe40000f84270 */
[----:B------:R-:W-:Y:S02]  /*6800*/  FSEL R50, R50, -INF , !P2 ;  /* 0xff80000032327808 */ /* 0x000fe40005000000 */
[----:B0-----:R-:W-:-:S02]  /*6810*/  FMNMX.FTZ R9, R4, R9, !PT ;  /* 0x0000000904097209 */ /* 0x001fc40007810000 */
[C---:B------:R-:W-:Y:S02]  /*6820*/  ISETP.LT.OR P5, PT, R11.reuse, 0x32, P5 ;  /* 0x000000320b00780c */ /* 0x040fe40002fa1670 */
[C---:B------:R-:W-:Y:S01]  /*6830*/  ISETP.GT.AND P3, PT, R10.reuse, 0x39, P1 ;  /* 0x000000390a00780c */ /* 0x040fe20000f64270 */
[----:B------:R-:W0:Y:S01]  /*6840*/  SHFL.BFLY PT, R0, R9, 0x1, 0x1f ;  /* 0x0c201f0009007f89 */ /* 0x000e2200000e0000 */
[----:B------:R-:W-:Y:S02]  /*6850*/  ISETP.LT.OR P4, PT, R11, 0x39, P4 ;  /* 0x000000390b00780c */ /* 0x000fe40002781670 */
[----:B------:R-:W-:Y:S02]  /*6860*/  FSEL R51, R51, -INF , !P5 ;  /* 0xff80000033337808 */ /* 0x000fe40006800000 */
[----:B------:R-:W-:Y:S02]  /*6870*/  ISETP.GT.AND P2, PT, R10, 0x40, P1 ;  /* 0x000000400a00780c */ /* 0x000fe40000f44270 */
[----:B------:R-:W-:-:S02]  /*6880*/  FSEL R54, R54, -INF , !P4 ;  /* 0xff80000036367808 */ /* 0x000fc40006000000 */
[C---:B------:R-:W-:Y:S02]  /*6890*/  ISETP.LT.OR P3, PT, R11.reuse, 0x3a, P3 ;  /* 0x0000003a0b00780c */ /* 0x040fe40001f61670 */
[C---:B------:R-:W-:Y:S02]  /*68a0*/  ISETP.GT.AND P5, PT, R10.reuse, 0x41, P1 ;  /* 0x000000410a00780c */ /* 0x040fe40000fa4270 */
[----:B------:R-:W-:Y:S02]  /*68b0*/  ISETP.LT.OR P2, PT, R11, 0x41, P2 ;  /* 0x000000410b00780c */ /* 0x000fe40001741670 */
[----:B------:R-:W-:Y:S02]  /*68c0*/  FSEL R55, R55, -INF , !P3 ;  /* 0xff80000037377808 */ /* 0x000fe40005800000 */
[----:B------:R-:W-:Y:S02]  /*68d0*/  ISETP.GT.AND P4, PT, R10, 0x48, P1 ;  /* 0x000000480a00780c */ /* 0x000fe40000f84270 */
[----:B------:R-:W-:-:S02]  /*68e0*/  FSEL R58, R58, -INF , !P2 ;  /* 0xff8000003a3a7808 */ /* 0x000fc40005000000 */
[----:B------:R-:W-:Y:S02]  /*68f0*/  ISETP.LT.OR P5, PT, R11, 0x42, P5 ;  /* 0x000000420b00780c */ /* 0x000fe40002fa1670 */
[----:B------:R-:W-:Y:S02]  /*6900*/  ISETP.GT.AND P3, PT, R10, 0x49, P1 ;  /* 0x000000490a00780c */ /* 0x000fe40000f64270 */
[----:B0-----:R-:W-:Y:S02]  /*6910*/  FMNMX.FTZ R0, R9, R0, !PT ;  /* 0x0000000009007209 */ /* 0x001fe40007810000 */
[----:B------:R-:W-:Y:S02]  /*6920*/  ISETP.LT.OR P4, PT, R11, 0x49, P4 ;  /* 0x000000490b00780c */ /* 0x000fe40002781670 */
[C---:B------:R-:W-:Y:S01]  /*6930*/  FSETP.NEU.FTZ.AND P6, PT, R0.reuse, -INF , PT ;  /* 0xff8000000000780b */ /* 0x040fe20003fdd000 */
[----:B------:R-:W-:Y:S01]  /*6940*/  FMUL.FTZ R8, R0, UR33 ;  /* 0x0000002100087c20 */ /* 0x000fe20008410000 */
[----:B------:R-:W-:-:S02]  /*6950*/  FSEL R59, R59, -INF , !P5 ;  /* 0xff8000003b3b7808 */ /* 0x000fc40006800000 */
[----:B------:R-:W-:Y:S02]  /*6960*/  ISETP.GT.AND P2, PT, R10, 0x50, P1 ;  /* 0x000000500a00780c */ /* 0x000fe40000f44270 */
[----:B------:R-:W-:Y:S02]  /*6970*/  FSEL R4, R8, RZ, P6 ;  /* 0x000000ff08047208 */ /* 0x000fe40003000000 */
[----:B------:R-:W-:Y:S02]  /*6980*/  FSEL R62, R62, -INF , !P4 ;  /* 0xff8000003e3e7808 */ /* 0x000fe40006000000 */
[----:B------:R-:W-:Y:S01]  /*6990*/  ISETP.LT.OR P3, PT, R11, 0x4a, P3 ;  /* 0x0000004a0b00780c */ /* 0x000fe20001f61670 */
        /* <DEDUP_REMOVED lines=11> */
[----:B------:R-:W-:Y:S01]  /*6a50*/  ISETP.GT.AND P5, PT, R10, 0x51, P1 ;  /* 0x000000510a00780c */ /* 0x000fe20000fa4270 */
[----:B------:R-:W-:Y:S01]  /*6a60*/  MUFU.EX2 R20, R36 ;  /* 0x0000002400147308 */ /* 0x000fe20000000800 */
        /* <DEDUP_REMOVED lines=10> */
[----:B------:R-:W-:Y:S01]  /*6b10*/  ISETP.GT.AND P4, PT, R10, 0x58, P1 ;  /* 0x000000580a00780c */ /* 0x000fe20000f84270 */
[--C-:B------:R-:W-:Y:S01]  /*6b20*/  FFMA.FTZ R52, R52, UR33, -R4.reuse ;  /* 0x0000002134347c23 */ /* 0x100fe20008010804 */
[----:B------:R-:W-:Y:S01]  /*6b30*/  FMNMX.FTZ R28, R46, R29, !PT ;  /* 0x0000001d2e1c7209 */ /* 0x000fe20007810000 */
[--C-:B------:R-:W-:Y:S01]  /*6b40*/  FFMA.FTZ R56, R56, UR33, -R4.reuse ;  /* 0x0000002138387c23 */ /* 0x100fe20008010804 */
[----:B------:R-:W-:Y:S01]  /*6b50*/  FSEL R66, R66, -INF , !P2 ;  /* 0xff80000042427808 */ /* 0x000fe20005000000 */
[----:B------:R-:W-:Y:S01]  /*6b60*/  FFMA.FTZ R85, R85, UR33, -R4 ;  /* 0x0000002155557c23 */ /* 0x000fe20008010804 */
[----:B------:R-:W-:Y:S01]  /*6b70*/  FMNMX.FTZ R29, R47, R28, !PT ;  /* 0x0000001c2f1d7209 */ /* 0x000fe20007810000 */
[----:B------:R-:W-:Y:S01]  /*6b80*/  MUFU.EX2 R8, R8 ;  /* 0x0000000800087308 */ /* 0x000fe20000000800 */
[----:B------:R-:W-:-:S02]  /*6b90*/  ISETP.LT.OR P5, PT, R11, 0x52, P5 ;  /* 0x000000520b00780c */ /* 0x000fc40002fa1670 */
[----:B------:R-:W-:Y:S01]  /*6ba0*/  FMNMX.FTZ R32, R50, R29, !PT ;  /* 0x0000001d32207209 */ /* 0x000fe20007810000 */
[----:B------:R-:W-:Y:S01]  /*6bb0*/  FFMA.FTZ R29, R45, UR33, -R4 ;  /* 0x000000212d1d7c23 */ /* 0x000fe20008010804 */
[----:B------:R-:W-:Y:S02]  /*6bc0*/  ISETP.GT.AND P3, PT, R10, 0x59, P1 ;  /* 0x000000590a00780c */ /* 0x000fe40000f64270 */
[----:B------:R-:W-:Y:S01]  /*6bd0*/  FMNMX.FTZ R33, R51, R32, !PT ;  /* 0x0000002033217209 */ /* 0x000fe20007810000 */
[----:B------:R0:W-:Y:S01]  /*6be0*/  MUFU.EX2 R28, R44 ;  /* 0x0000002c001c7308 */ /* 0x0001e20000000800 */
[----:B------:R-:W-:Y:S02]  /*6bf0*/  ISETP.LT.OR P4, PT, R11, 0x59, P4 ;  /* 0x000000590b00780c */ /* 0x000fe40002781670 */
[----:B------:R-:W-:Y:S02]  /*6c00*/  FMNMX.FTZ R32, R54, R33, !PT ;  /* 0x0000002136207209 */ /* 0x000fe40007810000 */
[----:B------:R-:W-:-:S02]  /*6c10*/  FSEL R67, R67, -INF , !P5 ;  /* 0xff80000043437808 */ /* 0x000fc40006800000 */
[----:B------:R-:W-:Y:S01]  /*6c20*/  FMNMX.FTZ R33, R55, R32, !PT ;  /* 0x0000002037217209 */ /* 0x000fe20007810000 */
[----:B------:R-:W-:Y:S01]  /*6c30*/  MUFU.EX2 R9, R9 ;  /* 0x0000000900097308 */ /* 0x000fe20000000800 */
[----:B------:R-:W-:Y:S01]  /*6c40*/  ISETP.GT.AND P2, PT, R10, 0x60, P1 ;  /* 0x000000600a00780c */ /* 0x000fe20000f44270 */
        /* <DEDUP_REMOVED lines=10> */
[----:B------:R-:W-:Y:S01]  /*6cf0*/  FFMA.FTZ R65, R81, UR33, -R4 ;  /* 0x0000002151417c23 */ /* 0x000fe20008010804 */
[----:B------:R-:W-:-:S02]  /*6d00*/  ISETP.GT.AND P5, PT, R10, 0x61, P1 ;  /* 0x000000610a00780c */ /* 0x000fc40000fa4270 */
[----:B------:R-:W-:Y:S01]  /*6d10*/  FMNMX.FTZ R37, R63, R36, !PT ;  /* 0x000000243f257209 */ /* 0x000fe20007810000 */
[----:B------:R-:W-:Y:S01]  /*6d20*/  MUFU.EX2 R12, R12 ;  /* 0x0000000c000c7308 */ /* 0x000fe20000000800 */
[----:B------:R-:W-:Y:S01]  /*6d30*/  ISETP.GT.AND P4, PT, R10, 0x68, P1 ;  /* 0x000000680a00780c */ /* 0x000fe20000f84270 */
[--C-:B0-----:R-:W-:Y:S01]  /*6d40*/  FFMA.FTZ R48, R64, UR33, -R4.reuse ;  /* 0x0000002140307c23 */ /* 0x101fe20008010804 */
[----:B------:R-:W-:Y:S01]  /*6d50*/  FMNMX.FTZ R40, R66, R37, !PT ;  /* 0x0000002542287209 */ /* 0x000fe20007810000 */
[--C-:B------:R-:W-:Y:S01]  /*6d60*/  FFMA.FTZ R37, R53, UR33, -R4.reuse ;  /* 0x0000002135257c23 */ /* 0x100fe20008010804 */
[----:B------:R-:W-:Y:S01]  /*6d70*/  ISETP.LT.OR P2, PT, R11, 0x61, P2 ;  /* 0x000000610b00780c */ /* 0x000fe20001741670 */
[--C-:B------:R-:W-:Y:S01]  /*6d80*/  FFMA.FTZ R53, R69, UR33, -R4.reuse ;  /* 0x0000002145357c23 */ /* 0x100fe20008010804 */
[----:B------:R-:W-:Y:S01]  /*6d90*/  FMNMX.FTZ R41, R67, R40, !PT ;  /* 0x0000002843297209 */ /* 0x000fe20007810000 */
[----:B------:R0:W-:Y:S01]  /*6da0*/  MUFU.EX2 R36, R52 ;  /* 0x0000003400247308 */ /* 0x0001e20000000800 */
[----:B------:R-:W-:Y:S01]  /*6db0*/  FSEL R71, R71, -INF , !P3 ;  /* 0xff80000047477808 */ /* 0x000fe20005800000 */
[----:B------:R-:W-:Y:S01]  /*6dc0*/  FFMA.FTZ R64, R80, UR33, -R4 ;  /* 0x0000002150407c23 */ /* 0x000fe20008010804 */
[----:B------:R-:W-:-:S02]  /*6dd0*/  FMNMX.FTZ R40, R70, R41, !PT ;  /* 0x0000002946287209 */ /* 0x000fc40007810000 */
[C---:B------:R-:W-:Y:S02]  /*6de0*/  ISETP.LT.OR P5, PT, R11.reuse, 0x62, P5 ;  /* 0x000000620b00780c */ /* 0x040fe40002fa1670 */
[----:B------:R-:W-:Y:S01]  /*6df0*/  ISETP.LT.OR P4, PT, R11, 0x69, P4 ;  /* 0x000000690b00780c */ /* 0x000fe20002781670 */
[----:B------:R-:W-:Y:S01]  /*6e00*/  MUFU.EX2 R13, R13 ;  /* 0x0000000d000d7308 */ /* 0x000fe20000000800 */
[----:B------:R-:W-:Y:S01]  /*6e10*/  FSEL R74, R74, -INF , !P2 ;  /* 0xff8000004a4a7808 */ /* 0x000fe20005000000 */
[--C-:B0-----:R-:W-:Y:S01]  /*6e20*/  FFMA.FTZ R52, R68, UR33, -R4.reuse ;  /* 0x0000002144347c23 */ /* 0x101fe20008010804 */
[----:B------:R-:W-:Y:S01]  /*6e30*/  FMNMX.FTZ R41, R71, R40, !PT ;  /* 0x0000002847297209 */ /* 0x000fe20007810000 */
[----:B------:R-:W-:Y:S01]  /*6e40*/  FFMA.FTZ R68, R84, UR33, -R4 ;  /* 0x0000002154447c23 */ /* 0x000fe20008010804 */
[----:B------:R-:W-:Y:S02]  /*6e50*/  FSEL R75, R75, -INF , !P5 ;  /* 0xff8000004b4b7808 */ /* 0x000fe40006800000 */
[----:B------:R-:W-:Y:S01]  /*6e60*/  FSEL R78, R78, -INF , !P4 ;  /* 0xff8000004e4e7808 */ /* 0x000fe20006000000 */
[----:B------:R0:W-:Y:S01]  /*6e70*/  MUFU.EX2 R40, R56 ;  /* 0x0000003800287308 */ /* 0x0001e20000000800 */
[----:B------:R-:W-:-:S02]  /*6e80*/  ISETP.GT.AND P3, PT, R10, 0x69, P1 ;  /* 0x000000690a00780c */ /* 0x000fc40000f64270 */
[C---:B------:R-:W-:Y:S02]  /*6e90*/  ISETP.GT.AND P2, PT, R10.reuse, 0x70, P1 ;  /* 0x000000700a00780c */ /* 0x040fe40000f44270 */
[C---:B------:R-:W-:Y:S02]  /*6ea0*/  ISETP.GT.AND P5, PT, R10.reuse, 0x71, P1 ;  /* 0x000000710a00780c */ /* 0x040fe40000fa4270 */
[C---:B------:R-:W-:Y:S01]  /*6eb0*/  ISETP.GT.AND P4, PT, R10.reuse, 0x78, P1 ;  /* 0x000000780a00780c */ /* 0x040fe20000f84270 */
[----:B------:R-:W-:Y:S01]  /*6ec0*/  MUFU.EX2 R14, R14 ;  /* 0x0000000e000e7308 */ /* 0x000fe20000000800 */
[----:B------:R-:W-:Y:S01]  /*6ed0*/  ISETP.GT.AND P1, PT, R10, 0x79, P1 ;  /* 0x000000790a00780c */ /* 0x000fe20000f24270 */
[--C-:B0-----:R-:W-:Y:S01]  /*6ee0*/  FFMA.FTZ R56, R72, UR33, -R4.reuse ;  /* 0x0000002148387c23 */ /* 0x101fe20008010804 */
[----:B------:R-:W-:Y:S01]  /*6ef0*/  FMNMX.FTZ R10, R74, R41, !PT ;  /* 0x000000294a0a7209 */ /* 0x000fe20007810000 */
[--C-:B------:R-:W-:Y:S01]  /*6f00*/  FFMA.FTZ R41, R57, UR33, -R4.reuse ;  /* 0x0000002139297c23 */ /* 0x100fe20008010804 */
[----:B------:R-:W-:Y:S01]  /*6f10*/  ISETP.LT.OR P3, PT, R11, 0x6a, P3 ;  /* 0x0000006a0b00780c */ /* 0x000fe20001f61670 */
[----:B------:R-:W-:Y:S01]  /*6f20*/  FFMA.FTZ R57, R73, UR33, -R4 ;  /* 0x0000002149397c23 */ /* 0x000fe20008010804 */
[----:B------:R-:W-:Y:S01]  /*6f30*/  FMNMX.FTZ R45, R75, R10, !PT ;  /* 0x0000000a4b2d7209 */ /* 0x000fe20007810000 */
[----:B------:R-:W-:Y:S01]  /*6f40*/  MUFU.EX2 R15, R15 ;  /* 0x0000000f000f7308 */ /* 0x000fe20000000800 */
[----:B------:R-:W-:-:S02]  /*6f50*/  ISETP.LT.OR P2, PT, R11, 0x71, P2 ;  /* 0x000000710b00780c */ /* 0x000fc40001741670 */
[----:B------:R-:W-:Y:S02]  /*6f60*/  FSEL R79, R79, -INF , !P3 ;  /* 0xff8000004f4f7808 */ /* 0x000fe40005800000 */
[----:B------:R-:W-:Y:S02]  /*6f70*/  FMNMX.FTZ R10, R78, R45, !PT ;  /* 0x0000002d4e0a7209 */ /* 0x000fe40007810000 */
[----:B------:R-:W-:Y:S01]  /*6f80*/  ISETP.LT.OR P5, PT, R11, 0x72, P5 ;  /* 0x000000720b00780c */ /* 0x000fe20002fa1670 */
[----:B------:R-:W-:Y:S01]  /*6f90*/  MUFU.EX2 R21, R21 ;  /* 0x0000001500157308 */ /* 0x000fe20000000800 */
[----:B------:R-:W-:Y:S02]  /*6fa0*/  FSEL R82, R82, -INF , !P2 ;  /* 0xff80000052527808 */ /* 0x000fe40005000000 */
[----:B------:R-:W-:Y:S02]  /*6fb0*/  FMNMX.FTZ R45, R79, R10, !PT ;  /* 0x0000000a4f2d7209 */ /* 0x000fe40007810000 */
[----:B------:R-:W-:-:S02]  /*6fc0*/  ISETP.LT.OR P4, PT, R11, 0x79, P4 ;  /* 0x000000790b00780c */ /* 0x000fc40002781670 */
[----:B------:R-:W-:Y:S01]  /*6fd0*/  FSEL R83, R83, -INF , !P5 ;  /* 0xff80000053537808 */ /* 0x000fe20006800000 */
[----:B------:R-:W-:Y:S01]  /*6fe0*/  MUFU.EX2 R25, R25 ;  /* 0x0000001900197308 */ /* 0x000fe20000000800 */
[----:B------:R-:W-:Y:S01]  /*6ff0*/  FMNMX.FTZ R10, R82, R45, !PT ;  /* 0x0000002d520a7209 */ /* 0x000fe20007810000 */
[--C-:B------:R-:W-:Y:S01]  /*7000*/  FFMA.FTZ R45, R61, UR33, -R4.reuse ;  /* 0x000000213d2d7c23 */ /* 0x100fe20008010804 */
[----:B------:R-:W-:Y:S01]  /*7010*/  ISETP.LT.OR P1, PT, R11, 0x7a, P1 ;  /* 0x0000007a0b00780c */ /* 0x000fe20000f21670 */
[----:B------:R-:W-:Y:S01]  /*7020*/  FFMA.FTZ R61, R77, UR33, -R4 ;  /* 0x000000214d3d7c23 */ /* 0x000fe20008010804 */
[----:B------:R-:W-:Y:S02]  /*7030*/  FSEL R86, R86, -INF , !P4 ;  /* 0xff80000056567808 */ /* 0x000fe40006000000 */
[----:B------:R-:W-:Y:S01]  /*7040*/  FMNMX.FTZ R11, R83, R10, !PT ;  /* 0x0000000a530b7209 */ /* 0x000fe20007810000 */
[----:B------:R-:W-:Y:S01]  /*7050*/  MUFU.EX2 R29, R29 ;  /* 0x0000001d001d7308 */ /* 0x000fe20000000800 */
[----:B------:R-:W-:-:S02]  /*7060*/  FSEL R87, R87, -INF , !P1 ;  /* 0xff80000057577808 */ /* 0x000fc40004800000 */
[----:B------:R-:W-:Y:S02]  /*7070*/  FMNMX.FTZ R10, R86, R11, !PT ;  /* 0x0000000b560a7209 */ /* 0x000fe40007810000 */
[----:B------:R-:W-:Y:S02]  /*7080*/  FSEL R69, R0, RZ, P6 ;  /* 0x000000ff00457208 */ /* 0x000fe40003000000 */
[----:B------:R-:W-:Y:S01]  /*7090*/  FMNMX.FTZ R10, R87, R10, !PT ;  /* 0x0000000a570a7209 */ /* 0x000fe20007810000 */
[----:B------:R-:W-:Y:S02]  /*70a0*/  MUFU.EX2 R33, R33 ;  /* 0x0000002100217308 */ /* 0x000fe40000000800 */
[----:B------:R-:W-:Y:S02]  /*70b0*/  FADD.FTZ R6, -R69, R6 ;  /* 0x0000000645067221 */ /* 0x000fe40000010100 */
[----:B------:R-:W0:Y:S02]  /*70c0*/  SHFL.BFLY PT, R11, R10, 0x2, 0x1f ;  /* 0x0c401f000a0b7f89 */ /* 0x000e2400000e0000 */
[----:B------:R-:W-:-:S02]  /*70d0*/  FMUL.FTZ R6, R6, UR33 ;  /* 0x0000002106067c20 */ /* 0x000fc40008410000 */
[----:B------:R-:W-:Y:S08]  /*70e0*/  MUFU.EX2 R69, R85 ;  /* 0x0000005500457308 */ /* 0x000ff00000000800 */
[----:B------:R-:W1:Y:S08]  /*70f0*/  MUFU.EX2 R6, R6 ;  /* 0x0000000600067308 */ /* 0x000e700000000800 */
        /* <DEDUP_REMOVED lines=21> */
[--C-:B------:R-:W-:Y:S01]  /*7250*/  FFMA.FTZ R76, R35, UR33, -R72.reuse ;  /* 0x00000021234c7c23 */ /* 0x100fe20008010848 */
[----:B------:R-:W-:Y:S01]  /*7260*/  FFMA.FTZ R30, R50, UR33, -R72 ;  /* 0x00000021321e7c23 */ /* 0x000fe20008010848 */
[----:B------:R-:W-:Y:S01]  /*7270*/  FMUL.FTZ R5, R46, UR33 ;  /* 0x000000212e057c20 */ /* 0x000fe20008410000 */
[----:B-1----:R-:W-:Y:S01]  /*7280*/  FFMA.FTZ R50, R6, R3, R8 ;  /* 0x0000000306327223 */ /* 0x002fe20000010008 */
        /* <DEDUP_REMOVED lines=8> */
[----:B------:R-:W-:Y:S01]  /*7310*/  FADD.FTZ R50, R12, R47 ;  /* 0x0000002f0c327221 */ /* 0x000fe20000010000 */
        /* <DEDUP_REMOVED lines=11> */
[----:B------:R-:W-:-:S05]  /*73d0*/  FFMA.FTZ R59, R79, UR33, -R72 ;  /* 0x000000214f3b7c23 */ /* 0x000fca0008010848 */
[----:B------:R-:W2:Y:S01]  /*73e0*/  MUFU.EX2 R77, R77 ;  /* 0x0000004d004d7308 */ /* 0x000ea20000000800 */
[----:B0-----:R-:W-:-:S04]  /*73f0*/  FFMA.FTZ R3, R5, R2, R10 ;  /* 0x0000000205037223 */ /* 0x001fc8000001000a */
[----:B------:R-:W-:Y:S01]  /*7400*/  FADD.FTZ R2, R80, R3 ;  /* 0x0000000350027221 */ /* 0x000fe20000010000 */
[----:B------:R-:W-:Y:S01]  /*7410*/  FADD.FTZ R3, R13, R50 ;  /* 0x000000320d037221 */ /* 0x000fe20000010000 */
[----:B------:R-:W-:Y:S01]  /*7420*/  FFMA.FTZ R50, R67, UR33, -R72 ;  /* 0x0000002143327c23 */ /* 0x000fe20008010848 */
        /* <DEDUP_REMOVED lines=12> */
[----:B------:R-:W-:-:S06]  /*74f0*/  FFMA.FTZ R51, R70, UR33, -R72 ;  /* 0x0000002146337c23 */ /* 0x000fcc0008010848 */
        /* <DEDUP_REMOVED lines=26> */
[----:B------:R-:W-:-:S03]  /*76a0*/  FFMA.FTZ R55, R78, UR33, -R72 ;  /* 0x000000214e377c23 */ /* 0x000fc60008010848 */
        /* <DEDUP_REMOVED lines=18> */
[----:B------:R-:W-:-:S04]  /*77d0*/  FFMA.FTZ R66, R83, UR33, -R72 ;  /* 0x0000002153427c23 */ /* 0x000fc80008010848 */
        /* <DEDUP_REMOVED lines=45> */
.L_x_10848:
        /* <DEDUP_REMOVED lines=18> */
[----:B------:R-:W-:Y:S01]  /*7bd0*/  SYNCS.ARRIVE.TRANS64.RED.A1T0 RZ, [UR6], RZ ;  /* 0x000000ffffff79a7 */ /* 0x000fe20008100406 */
[----:B------:R-:W-:Y:S01]  /*7be0*/  F2FP.BF16.F32.PACK_AB R25, R42, R26 ;  /* 0x0000001a2a19723e */ /* 0x000fe200000010ff */
[----:B------:R0:W-:Y:S01]  /*7bf0*/  STSM.16.M88.4 [R17+0x21800], R8 ;  /* 0x0218000811007844 */ /* 0x0001e20000000200 */
[----:B------:R-:W-:Y:S01]  /*7c00*/  F2FP.BF16.F32.PACK_AB R26, R29, R28 ;  /* 0x0000001c1d1a723e */ /* 0x000fe200000010ff */
[----:B------:R-:W-:Y:S01]  /*7c10*/  FMUL.FTZ R96, R96, R6 ;  /* 0x0000000660607220 */ /* 0x000fe20000410000 */
        /* <DEDUP_REMOVED lines=42> */
[----:B------:R-:W-:Y:S01]  /*7ec0*/  ISETP.GT.AND P1, PT, R7, UR56, PT ;  /* 0x0000003807007c0c */ /* 0x000fe2000bf24270 */
[-C--:B------:R-:W-:Y:S01]  /*7ed0*/  FMUL.FTZ R128, R128, R6.reuse ;  /* 0x0000000680807220 */ /* 0x080fe20000410000 */
        /* <DEDUP_REMOVED lines=10> */
[----:B-1----:R-:W1:Y:S01]  /*7f80*/  FENCE.VIEW.ASYNC.S ;  /* 0x00000000000073c6 */ /* 0x002e620000000000 */
        /* <DEDUP_REMOVED lines=25> */
[----:B------:R-:W-:Y:S01]  /*8120*/  IMAD.MOV.U32 R6, RZ, RZ, R0 ;  /* 0x000000ffff067224 */ /* 0x000fe200078e0000 */
[----:B-1----:R-:W-:Y:S01]  /*8130*/  NOP ;  /* 0x0000000000007918 */ /* 0x002fe20000000000 */
[----:B0-----:R-:W-:Y:S05]  /*8140*/  @P1 BRA `(.L_x_10849) ;  /* 0xffffffcc007c1947 */ /* 0x001fea000383ffff */
.L_x_10830:
        /* <DEDUP_REMOVED lines=15> */
[----:B----4-:R-:W0:Y:S01]  /*8240*/  LDC R10, c[0x0][0x9e4] ;  /* 0x00027900ff0a7b82 */ /* 0x010e220000000800 */
[----:B------:R-:W-:Y:S02]  /*8250*/  LOP3.LUT R5, RZ, R5, RZ, 0x33, !PT ;  /* 0x00000005ff057212 */ /* 0x000fe400078e33ff */
[----:B0-----:R-:W-:-:S13]  /*8260*/  ISETP.NE.AND P1, PT, R10, 0x1, PT ;  /* 0x000000010a00780c */ /* 0x001fda0003f25270 */
[----:B------:R-:W0:Y:S02]  /*8270*/  @P1 LDC.64 R8, c[0x0][0x9e8] ;  /* 0x00027a00ff081b82 */ /* 0x000e240000000a00 */
[----:B0-----:R-:W-:-:S05]  /*8280*/  @P1 IMAD.HI.U32 R8, R5, R8, RZ ;  /* 0x0000000805081227 */ /* 0x001fca00078e00ff */
[----:B------:R-:W-:-:S04]  /*8290*/  @P1 SHF.R.U32.HI R5, RZ, R9, R8 ;  /* 0x00000009ff051219 */ /* 0x000fc80000011608 */
[----:B------:R-:W-:Y:S01]  /*82a0*/  LOP3.LUT R5, RZ, R5, RZ, 0x33, !PT ;  /* 0x00000005ff057212 */ /* 0x000fe200078e33ff */
[----:B------:R-:W-:Y:S06]  /*82b0*/  BRA `(.L_x_10852) ;  /* 0x0000000000147947 */ /* 0x000fec0003800000 */
.L_x_10851:
[----:B----4-:R-:W0:Y:S02]  /*82c0*/  LDC R10, c[0x0][0x9e4] ;  /* 0x00027900ff0a7b82 */ /* 0x010e240000000800 */
[----:B0-----:R-:W-:-:S13]  /*82d0*/  ISETP.NE.AND P1, PT, R10, 0x1, PT ;  /* 0x000000010a00780c */ /* 0x001fda0003f25270 */
[----:B------:R-:W0:Y:S02]  /*82e0*/  @P1 LDC.64 R8, c[0x0][0x9e8] ;  /* 0x00027a00ff081b82 */ /* 0x000e240000000a00 */
[----:B0-----:R-:W-:-:S05]  /*82f0*/  @P1 IMAD.HI.U32 R8, R5, R8, RZ ;  /* 0x0000000805081227 */ /* 0x001fca00078e00ff */
[----:B------:R-:W-:-:S07]  /*8300*/  @P1 SHF.R.U32.HI R5, RZ, R9, R8 ;  /* 0x00000009ff051219 */ /* 0x000fce0000011608 */
.L_x_10852:
[----:B------:R-:W-:-:S05]  /*8310*/  IMAD R5, R5, R10, RZ ;  /* 0x0000000a05057224 */ /* 0x000fca00078e02ff */
[----:B------:R-:W-:-:S07]  /*8320*/  VIMNMX R6, R6, R5, !PT ;  /* 0x0000000506067248 */ /* 0x000fce0007fe0100 */
.L_x_10850:
[----:B------:R-:W-:-:S05]  /*8330*/  VIADD R6, R6, 0x7f ;  /* 0x0000007f06067836 */ /* 0x000fca0000000000 */
[----:B------:R-:W-:-:S04]  /*8340*/  SHF.R.S32.HI R5, RZ, 0x1f, R6 ;  /* 0x0000001fff057819 */ /* 0x000fc80000011406 */
[----:B------:R-:W-:-:S04]  /*8350*/  LEA.HI R5, R5, R6, RZ, 0x7 ;  /* 0x0000000605057211 */ /* 0x000fc800078f38ff */
[----:B------:R-:W-:-:S04]  /*8360*/  SHF.R.S32.HI R5, RZ, 0x7, R5 ;  /* 0x00000007ff057819 */ /* 0x000fc80000011405 */
[----:B----4-:R-:W-:-:S04]  /*8370*/  VIMNMX R8, R5, UR37, !PT ;  /* 0x0000002505087c48 */ /* 0x010fc8000ffe0100 */
[----:B------:R-:W-:-:S13]  /*8380*/  ISETP.GE.AND P1, PT, R7, R8, PT ;  /* 0x000000080700720c */ /* 0x000fda0003f26270 */
[----:B------:R-:W-:Y:S05]  /*8390*/  @!P1 BRA `(.L_x_10853) ;  /* 0x0000002000449947 */ /* 0x000fea0003800000 */
[----:B------:R-:W-:Y:S01]  /*83a0*/  IMAD.MOV.U32 R11, RZ, RZ, R4 ;  /* 0x000000ffff0b7224 */ /* 0x000fe200078e0004 */
[----:B------:R-:W-:Y:S01]  /*83b0*/  UMOV UR28, UR47 ;  /* 0x0000002f001c7c82 */ /* 0x000fe20008000000 */
[----:B------:R-:W-:Y:S01]  /*83c0*/  IMAD.MOV.U32 R9, RZ, RZ, R0 ;  /* 0x000000ffff097224 */ /* 0x000fe200078e0000 */
[----:B------:R-:W-:Y:S01]  /*83d0*/  UMOV UR34, UR46 ;  /* 0x0000002e00227c82 */ /* 0x000fe20008000000 */
[----:B------:R-:W-:Y:S01]  /*83e0*/  IMAD.MOV.U32 R5, RZ, RZ, R7 ;  /* 0x000000ffff057224 */ /* 0x000fe200078e0007 */
[----:B------:R-:W-:-:S06]  /*83f0*/  ULDC UR33, c[0x0][0x988] ;  /* 0x0002620000217ab9 */ /* 0x000fcc0000000800 */
.L_x_10864:
[----:B------:R-:W-:Y:S01]  /*8400*/  ISETP.NE.AND P2, PT, RZ, UR43, PT ;  /* 0x0000002bff007c0c */ /* 0x000fe2000bf45270 */
[----:B------:R-:W-:-:S04]  /*8410*/  UISETP.NE.AND UP0, UPT, UR34, 0x1, UPT ;  /* 0x000000012200788c */ /* 0x000fc8000bf05270 */
[----:B------:R-:W-:-:S04]  /*8420*/  USEL UR47, URZ, 0x1, UP0 ;  /* 0x000000013f2f7887 */ /* 0x000fc80008000000 */
[----:B------:R-:W-:-:S04]  /*8430*/  ULOP3.LUT UR47, UR28, UR47, URZ, 0x3c, !UPT ;  /* 0x0000002f1c2f7292 */ /* 0x000fc8000f8e3c3f */
[----:B------:R-:W-:Y:S08]  /*8440*/  @P2 BRA `(.L_x_10854) ;  /* 0x0000000000382947 */ /* 0x000ff00003800000 */
[----:B------:R-:W-:Y:S05]  /*8450*/  @!P0 BRA `(.L_x_10855) ;  /* 0x0000000000048947 */ /* 0x000fea0003800000 */
[----:B------:R-:W-:Y:S01]  /*8460*/  BPT.TRAP 0x1 ;  /* 0x000000040000795c */ /* 0x000fe20000300000 */
.L_x_10855:
        /* <DEDUP_REMOVED lines=9> */
.L_x_10856:
[----:B-1----:R-:W-:Y:S05]  /*8500*/  @P1 BRA `(.L_x_10854) ;  /* 0x0000000000081947 */ /* 0x002fea0003800000 */
[----:B------:R-:W1:Y:S02]  /*8510*/  SYNCS.PHASECHK.TRANS64.TRYWAIT P1, [UR6+0x2d830], R0 ;  /* 0x02d83000ff0075a7 */ /* 0x000e640008020146 */
[----:B-1----:R-:W-:Y:S05]  /*8520*/  @!P1 BRA `(.L_x_10857) ;  /* 0x000000b800b49947 */ /* 0x002fea0003800000 */
.L_x_10854:
        /* <DEDUP_REMOVED lines=40> */
.L_x_10859:
[----:B------:R-:W-:Y:S01]  /*87b0*/  ULEA UR6, UR34, UR40, 0x3 ;  /* 0x0000002822067291 */ /* 0x000fe2000f8e183f */
[----:B------:R-:W-:-:S05]  /*87c0*/  IMAD.U32 R0, RZ, RZ, UR28 ;  /* 0x0000001cff007e24 */ /* 0x000fca000f8e00ff */
[----:B------:R-:W-:-:S04]  /*87d0*/  SHF.L.U32 R0, R0, 0x1f, RZ ;  /* 0x0000001f00007819 */ /* 0x000fc800000006ff */
[----:B------:R0:W1:Y:S01]  /*87e0*/  SYNCS.PHASECHK.TRANS64.TRYWAIT P1, [UR6+0x2d850], R0 ;  /* 0x02d85000ff0075a7 */ /* 0x0000620008020146 */
[----:B------:R-:W-:Y:S05]  /*87f0*/  @!P0 BRA `(.L_x_10860) ;  /* 0x0000000000048947 */ /* 0x000fea0003800000 */
[----:B------:R-:W-:Y:S01]  /*8800*/  BPT.TRAP 0x1 ;  /* 0x000000040000795c */ /* 0x000fe20000300000 */
.L_x_10860:
[----:B-1----:R-:W-:Y:S05]  /*8810*/  @P1 BRA `(.L_x_10858) ;  /* 0x0000000000081947 */ /* 0x002fea0003800000 */
[----:B------:R-:W1:Y:S02]  /*8820*/  SYNCS.PHASECHK.TRANS64.TRYWAIT P1, [UR6+0x2d850], R0 ;  /* 0x02d85000ff0075a7 */ /* 0x000e640008020146 */
[----:B-1----:R-:W-:Y:S05]  /*8830*/  @!P1 BRA `(.L_x_10861) ;  /* 0x000000b800089947 */ /* 0x002fea0003800000 */
.L_x_10858:
[----:B------:R-:W-:Y:S01]  /*8840*/  UIADD3 UR6, UR40, 0x400, URZ ;  /* 0x0000040028067890 */ /* 0x000fe2000fffe03f */
[----:B------:R-:W-:Y:S01]  /*8850*/  WARPGROUP.ARRIVE ;  /* 0x00000000000079c5 */ /* 0x000fe20000000000 */
[----:B------:R-:W-:Y:S01]  /*8860*/  UMOV UR29, 0x40000040 ;  /* 0x40000040001d7882 */ /* 0x000fe20000000000 */
[----:B------:R-:W-:Y:S01]  /*8870*/  UMOV UR31, 0x80000020 ;  /* 0x80000020001f7882 */ /* 0x000fe20000000000 */
[----:B------:R-:W-:-:S03]  /*8880*/  USHF.R.U32.HI UR6, URZ, 0x4, UR6 ;  /* 0x000000043f067899 */ /* 0x000fc60008011606 */
[----:B------:R-:W2:Y:S01]  /*8890*/  S2R R6, SR_TID.X ;  /* 0x0000000000067919 */ /* 0x000ea20000002100 */
        /* <DEDUP_REMOVED lines=64> */
.L_x_10862:
        /* <DEDUP_REMOVED lines=78> */
[----:B------:R-:W-:Y:S01]  /*9180*/  FMUL.FTZ R9, R0, UR33 ;  /* 0x0000002100097c20 */ /* 0x000fe20008410000 */
[----:B------:R-:W-:Y:S02]  /*9190*/  FADD.FTZ R6, -R4, R11 ;  /* 0x0000000b04067221 */ /* 0x000fe40000010100 */
[----:B------:R0:W-:Y:S01]  /*91a0*/  MUFU.EX2 R7, R14 ;  /* 0x0000000e00077308 */ /* 0x0001e20000000800 */
[--C-:B------:R-:W-:Y:S01]  /*91b0*/  FFMA.FTZ R10, R24, UR33, -R9.reuse ;  /* 0x00000021180a7c23 */ /* 0x100fe20008010809 */
[--C-:B------:R-:W-:Y:S01]  /*91c0*/  FFMA.FTZ R15, R33, UR33, -R9.reuse ;  /* 0x00000021210f7c23 */ /* 0x100fe20008010809 */
[----:B------:R-:W-:Y:S01]  /*91d0*/  FMUL.FTZ R6, R6, UR33 ;  /* 0x0000002106067c20 */ /* 0x000fe20008410000 */
[--C-:B------:R-:W-:Y:S01]  /*91e0*/  FFMA.FTZ R11, R25, UR33, -R9.reuse ;  /* 0x00000021190b7c23 */ /* 0x100fe20008010809 */
[--C-:B------:R-:W-:Y:S01]  /*91f0*/  FFMA.FTZ R12, R28, UR33, -R9.reuse ;  /* 0x000000211c0c7c23 */ /* 0x100fe20008010809 */
[--C-:B------:R-:W-:Y:S01]  /*9200*/  FFMA.FTZ R13, R29, UR33, -R9.reuse ;  /* 0x000000211d0d7c23 */ /* 0x100fe20008010809 */
[--C-:B------:R-:W-:Y:S01]  /*9210*/  FFMA.FTZ R20, R36, UR33, -R9.reuse ;  /* 0x0000002124147c23 */ /* 0x100fe20008010809 */
[----:B------:R-:W1:Y:S01]  /*9220*/  MUFU.EX2 R10, R10 ;  /* 0x0000000a000a7308 */ /* 0x000e620000000800 */
[--C-:B0-----:R-:W-:Y:S01]  /*9230*/  FFMA.FTZ R14, R32, UR33, -R9.reuse ;  /* 0x00000021200e7c23 */ /* 0x101fe20008010809 */
        /* <DEDUP_REMOVED lines=25> */
[--C-:B------:R-:W-:Y:S01]  /*93d0*/  FFMA.FTZ R57, R69, UR33, -R9.reuse ;  /* 0x0000002145397c23 */ /* 0x100fe20008010809 */
[--C-:B------:R-:W-:Y:S01]  /*93e0*/  FFMA.FTZ R60, R72, UR33, -R9.reuse ;  /* 0x00000021483c7c23 */ /* 0x100fe20008010809 */
[--C-:B------:R-:W-:Y:S01]  /*93f0*/  FFMA.FTZ R61, R73, UR33, -R9.reuse ;  /* 0x00000021493d7c23 */ /* 0x100fe20008010809 */
[--C-:B------:R-:W-:Y:S01]  /*9400*/  FFMA.FTZ R64, R76, UR33, -R9.reuse ;  /* 0x000000214c407c23 */ /* 0x100fe20008010809 */
[--C-:B------:R-:W-:Y:S01]  /*9410*/  FFMA.FTZ R65, R77, UR33, -R9.reuse ;  /* 0x000000214d417c23 */ /* 0x100fe20008010809 */
[----:B------:R-:W3:Y:S01]  /*9420*/  MUFU.EX2 R139, R139 ;  /* 0x0000008b008b7308 */ /* 0x000ee20000000800 */
[--C-:B------:R-:W-:Y:S01]  /*9430*/  FFMA.FTZ R68, R80, UR33, -R9.reuse ;  /* 0x0000002150447c23 */ /* 0x100fe20008010809 */
[--C-:B------:R-:W-:Y:S01]  /*9440*/  FFMA.FTZ R69, R81, UR33, -R9.reuse ;  /* 0x0000002151457c23 */ /* 0x100fe20008010809 */
[--C-:B------:R-:W-:Y:S01]  /*9450*/  FFMA.FTZ R72, R84, UR33, -R9.reuse ;  /* 0x0000002154487c23 */ /* 0x100fe20008010809 */
[----:B------:R-:W-:Y:S01]  /*9460*/  FFMA.FTZ R9, R85, UR33, -R9 ;  /* 0x0000002155097c23 */ /* 0x000fe20008010809 */
[----:B------:R-:W-:Y:S01]  /*9470*/  FFMA.FTZ R85, R35, UR33, -R32 ;  /* 0x0000002123557c23 */ /* 0x000fe20008010820 */
[----:B-1----:R-:W-:Y:S01]  /*9480*/  FFMA.FTZ R34, R7, R3, R10 ;  /* 0x0000000307227223 */ /* 0x002fe2000001000a */
[----:B0-----:R-:W-:Y:S01]  /*9490*/  FFMA.FTZ R2, R6, R2, R33 ;  /* 0x0000000206027223 */ /* 0x001fe20000010021 */
[----:B------:R-:W0:Y:S01]  /*94a0*/  MUFU.EX2 R12, R12 ;  /* 0x0000000c000c7308 */ /* 0x000e220000000800 */
[----:B------:R-:W-:Y:S01]  /*94b0*/  FFMA.FTZ R30, R38, UR33, -R32 ;  /* 0x00000021261e7c23 */ /* 0x000fe20008010820 */
[----:B--2---:R-:W-:Y:S01]  /*94c0*/  FADD.FTZ R3, R11, R34 ;  /* 0x000000220b037221 */ /* 0x004fe20000010000 */
[--C-:B------:R-:W-:Y:S01]  /*94d0*/  FFMA.FTZ R84, R39, UR33, -R32.reuse ;  /* 0x0000002127547c23 */ /* 0x100fe20008010820 */
[--C-:B------:R-:W-:Y:S01]  /*94e0*/  FFMA.FTZ R31, R42, UR33, -R32.reuse ;  /* 0x000000212a1f7c23 */ /* 0x100fe20008010820 */
[--C-:B------:R-:W-:Y:S01]  /*94f0*/  FFMA.FTZ R81, R43, UR33, -R32.reuse ;  /* 0x000000212b517c23 */ /* 0x100fe20008010820 */
[--C-:B------:R-:W-:Y:S01]  /*9500*/  FFMA.FTZ R38, R46, UR33, -R32.reuse ;  /* 0x000000212e267c23 */ /* 0x100fe20008010820 */
[----:B------:R-:W-:Y:S01]  /*9510*/  FFMA.FTZ R80, R47, UR33, -R32 ;  /* 0x000000212f507c23 */ /* 0x000fe20008010820 */
[----:B------:R-:W1:Y:S01]  /*9520*/  MUFU.EX2 R26, R26 ;  /* 0x0000001a001a7308 */ /* 0x000e620000000800 */
[----:B---3--:R-:W-:Y:S01]  /*9530*/  FADD.FTZ R35, R139, R2 ;  /* 0x000000028b237221 */ /* 0x008fe20000010000 */
[--C-:B------:R-:W-:Y:S01]  /*9540*/  FFMA.FTZ R39, R50, UR33, -R32.reuse ;  /* 0x0000002132277c23 */ /* 0x100fe20008010820 */
[--C-:B------:R-:W-:Y:S01]  /*9550*/  FFMA.FTZ R77, R51, UR33, -R32.reuse ;  /* 0x00000021334d7c23 */ /* 0x100fe20008010820 */
[--C-:B------:R-:W-:Y:S01]  /*9560*/  FFMA.FTZ R42, R54, UR33, -R32.reuse ;  /* 0x00000021362a7c23 */ /* 0x100fe20008010820 */
[--C-:B------:R-:W-:Y:S01]  /*9570*/  FFMA.FTZ R76, R55, UR33, -R32.reuse ;  /* 0x00000021374c7c23 */ /* 0x100fe20008010820 */
[--C-:B------:R-:W-:Y:S01]  /*9580*/  FFMA.FTZ R43, R58, UR33, -R32.reuse ;  /* 0x000000213a2b7c23 */ /* 0x100fe20008010820 */
[--C-:B------:R-:W-:Y:S01]  /*9590*/  FFMA.FTZ R46, R59, UR33, -R32.reuse ;  /* 0x000000213b2e7c23 */ /* 0x100fe20008010820 */
[----:B------:R-:W2:Y:S01]  /*95a0*/  MUFU.EX2 R13, R13 ;  /* 0x0000000d000d7308 */ /* 0x000ea20000000800 */
[----:B0-----:R-:W-:Y:S01]  /*95b0*/  FADD.FTZ R2, R12, R3 ;  /* 0x000000030c027221 */ /* 0x001fe20000010000 */
[--C-:B------:R-:W-:Y:S01]  /*95c0*/  FFMA.FTZ R47, R62, UR33, -R32.reuse ;  /* 0x000000213e2f7c23 */ /* 0x100fe20008010820 */
[--C-:B------:R-:W-:Y:S01]  /*95d0*/  FFMA.FTZ R73, R63, UR33, -R32.reuse ;  /* 0x000000213f497c23 */ /* 0x100fe20008010820 */
[--C-:B------:R-:W-:Y:S01]  /*95e0*/  FFMA.FTZ R50, R66, UR33, -R32.reuse ;  /* 0x0000002142327c23 */ /* 0x100fe20008010820 */
[--C-:B------:R-:W-:Y:S01]  /*95f0*/  FFMA.FTZ R54, R67, UR33, -R32.reuse ;  /* 0x0000002143367c23 */ /* 0x100fe20008010820 */
[--C-:B------:R-:W-:Y:S01]  /*9600*/  FFMA.FTZ R55, R70, UR33, -R32.reuse ;  /* 0x0000002146377c23 */ /* 0x100fe20008010820 */
[--C-:B------:R-:W-:Y:S01]  /*9610*/  FFMA.FTZ R66, R71, UR33, -R32.reuse ;  /* 0x0000002147427c23 */ /* 0x100fe20008010820 */
[----:B------:R-:W0:Y:S01]  /*9620*/  MUFU.EX2 R138, R138 ;  /* 0x0000008a008a7308 */ /* 0x000e220000000800 */
[----:B-1----:R-:W-:Y:S01]  /*9630*/  FADD.FTZ R35, R26, R35 ;  /* 0x000000231a237221 */ /* 0x002fe20000010000 */
[--C-:B------:R-:W-:Y:S01]  /*9640*/  FFMA.FTZ R51, R74, UR33, -R32.reuse ;  /* 0x000000214a337c23 */ /* 0x100fe20008010820 */
[--C-:B------:R-:W-:Y:S01]  /*9650*/  FFMA.FTZ R62, R75, UR33, -R32.reuse ;  /* 0x000000214b3e7c23 */ /* 0x100fe20008010820 */
[--C-:B------:R-:W-:Y:S01]  /*9660*/  FFMA.FTZ R58, R78, UR33, -R32.reuse ;  /* 0x000000214e3a7c23 */ /* 0x100fe20008010820 */
[--C-:B------:R-:W-:Y:S01]  /*9670*/  FFMA.FTZ R63, R79, UR33, -R32.reuse ;  /* 0x000000214f3f7c23 */ /* 0x100fe20008010820 */
[--C-:B------:R-:W-:Y:S01]  /*9680*/  FFMA.FTZ R59, R82, UR33, -R32.reuse ;  /* 0x00000021523b7c23 */ /* 0x100fe20008010820 */
[----:B------:R-:W-:Y:S01]  /*9690*/  FFMA.FTZ R67, R83, UR33, -R32 ;  /* 0x0000002153437c23 */ /* 0x000fe20008010820 */
        /* <DEDUP_REMOVED lines=118> */
.L_x_10863:
        /* <DEDUP_REMOVED lines=22> */
[-C--:B------:R-:W-:Y:S01]  /*9f60*/  FMUL.FTZ R96, R96, R7.reuse ;  /* 0x0000000760607220 */ /* 0x080fe20000410000 */
[----:B------:R-:W-:Y:S01]  /*9f70*/  F2FP.BF16.F32.PACK_AB R26, R29, R28 ;  /* 0x0000001c1d1a723e */ /* 0x000fe200000010ff */
[----:B------:R0:W-:Y:S01]  /*9f80*/  STSM.16.M88.4 [R23], R12 ;  /* 0x0000000c17007844 */ /* 0x0001e20000000200 */
[----:B------:R-:W-:Y:S01]  /*9f90*/  F2FP.BF16.F32.PACK_AB R27, R80, R38 ;  /* 0x00000026501b723e */ /* 0x000fe200000010ff */
[----:B------:R-:W-:Y:S01]  /*9fa0*/  FMUL.FTZ R97, R97, R7 ;  /* 0x0000000761617220 */ /* 0x000fe20000410000 */
[----:B------:R-:W-:Y:S01]  /*9fb0*/  F2FP.BF16.F32.PACK_AB R37, R77, R39 ;  /* 0x000000274d25723e */ /* 0x000fe200000010ff */
[-C--:B------:R-:W-:Y:S01]  /*9fc0*/  FMUL.FTZ R100, R100, R7.reuse ;  /* 0x0000000764647220 */ /* 0x080fe20000410000 */
[----:B------:R-:W-:Y:S01]  /*9fd0*/  F2FP.BF16.F32.PACK_AB R44, R45, R44 ;  /* 0x0000002c2d2c723e */ /* 0x000fe200000010ff */
[----:B------:R1:W-:Y:S01]  /*9fe0*/  STSM.16.M88.4 [R22], R24 ;  /* 0x0000001816007844 */ /* 0x0003e20000000200 */
[----:B------:R-:W-:Y:S01]  /*9ff0*/  F2FP.BF16.F32.PACK_AB R38, R41, R40 ;  /* 0x000000282926723e */ /* 0x000fe200000010ff */
[-C--:B------:R-:W-:Y:S01]  /*a000*/  FMUL.FTZ R101, R101, R7.reuse ;  /* 0x0000000765657220 */ /* 0x080fe20000410000 */
[----:B------:R-:W-:Y:S01]  /*a010*/  F2FP.BF16.F32.PACK_AB R39, R76, R42 ;  /* 0x0000002a4c27723e */ /* 0x000fe200000010ff */
[----:B------:R-:W-:Y:S01]  /*a020*/  FMUL.FTZ R104, R104, R7 ;  /* 0x0000000768687220 */ /* 0x000fe20000410000 */
        /* <DEDUP_REMOVED lines=9> */
[-C--:B------:R-:W-:Y:S01]  /*a0c0*/  FMUL.FTZ R112, R112, R7.reuse ;  /* 0x0000000770707220 */ /* 0x080fe20000410000 */
[----:B------:R-:W-:Y:S01]  /*a0d0*/  F2FP.BF16.F32.PACK_AB R60, R61, R60 ;  /* 0x0000003c3d3c723e */ /* 0x000fe200000010ff */
[----:B------:R1:W-:Y:S01]  /*a0e0*/  STSM.16.M88.4 [R17+0x27800], R44 ;  /* 0x0278002c11007844 */ /* 0x0003e20000000200 */
[----:B------:R-:W-:Y:S01]  /*a0f0*/  F2FP.BF16.F32.PACK_AB R54, R57, R56 ;  /* 0x000000383936723e */ /* 0x000fe200000010ff */
[----:B------:R-:W-:Y:S01]  /*a100*/  FMUL.FTZ R113, R113, R7 ;  /* 0x0000000771717220 */ /* 0x000fe20000410000 */
        /* <DEDUP_REMOVED lines=8> */
[----:B0-----:R-:W-:Y:S01]  /*a190*/  F2FP.BF16.F32.PACK_AB R12, R69, R68 ;  /* 0x00000044450c723e */ /* 0x001fe200000010ff */
[----:B------:R-:W-:Y:S01]  /*a1a0*/  FMUL.FTZ R121, R121, R7 ;  /* 0x0000000779797220 */ /* 0x000fe20000410000 */
[----:B------:R-:W-:Y:S01]  /*a1b0*/  F2FP.BF16.F32.PACK_AB R13, R67, R59 ;  /* 0x0000003b430d723e */ /* 0x000fe200000010ff */
[----:B------:R1:W-:Y:S01]  /*a1c0*/  STSM.16.M88.4 [R22+0x6000], R60 ;  /* 0x0060003c16007844 */ /* 0x0003e20000000200 */
[----:B------:R-:W-:Y:S01]  /*a1d0*/  F2FP.BF16.F32.PACK_AB R14, R9, R72 ;  /* 0x00000048090e723e */ /* 0x000fe200000010ff */
[-C--:B------:R-:W-:Y:S01]  /*a1e0*/  FMUL.FTZ R124, R124, R7.reuse ;  /* 0x000000077c7c7220 */ /* 0x080fe20000410000 */
[----:B------:R-:W-:Y:S01]  /*a1f0*/  F2FP.BF16.F32.PACK_AB R15, R71, R70 ;  /* 0x00000046470f723e */ /* 0x000fe200000010ff */
[-C--:B------:R-:W-:Y:S01]  /*a200*/  FMUL.FTZ R125, R125, R7.reuse ;  /* 0x000000077d7d7220 */ /* 0x080fe20000410000 */
[----:B------:R-:W-:Y:S01]  /*a210*/  ISETP.GT.AND P1, PT, R5, R8, PT ;  /* 0x000000080500720c */ /* 0x000fe20003f24270 */
        /* <DEDUP_REMOVED lines=38> */
[----:B0-----:R-:W-:Y:S01]  /*a480*/  NOP ;  /* 0x0000000000007918 */ /* 0x001fe20000000000 */
[----:B-1----:R-:W-:Y:S05]  /*a490*/  @P1 BRA `(.L_x_10864) ;  /* 0xffffffdc00d81947 */ /* 0x002fea000383ffff */
[----:B------:R-:W-:-:S07]  /*a4a0*/  IMAD.MOV.U32 R7, RZ, RZ, R5 ;  /* 0x000000ffff077224 */ /* 0x000fce00078e0005 */
.L_x_10853:
        /* <DEDUP_REMOVED lines=11> */
.L_x_10884:
[----:B------:R-:W-:Y:S01]  /*a560*/  ISETP.NE.AND P2, PT, RZ, UR43, PT ;  /* 0x0000002bff007c0c */ /* 0x000fe2000bf45270 */
[----:B------:R-:W-:-:S04]  /*a570*/  UISETP.NE.AND UP0, UPT, UR56, 0x1, UPT ;  /* 0x000000013800788c */ /* 0x000fc8000bf05270 */
[----:B------:R-:W-:-:S04]  /*a580*/  USEL UR47, URZ, 0x1, UP0 ;  /* 0x000000013f2f7887 */ /* 0x000fc80008000000 */
[----:B------:R-:W-:-:S04]  /*a590*/  ULOP3.LUT UR47, UR28, UR47, URZ, 0x3c, !UPT ;  /* 0x0000002f1c2f7292 */ /* 0x000fc8000f8e3c3f */
[----:B------:R-:W-:Y:S08]  /*a5a0*/  @P2 BRA `(.L_x_10866) ;  /* 0x0000000000382947 */ /* 0x000ff00003800000 */
[----:B------:R-:W-:Y:S05]  /*a5b0*/  @!P0 BRA `(.L_x_10867) ;  /* 0x0000000000048947 */ /* 0x000fea0003800000 */
[----:B------:R-:W-:Y:S01]  /*a5c0*/  BPT.TRAP 0x1 ;  /* 0x000000040000795c */ /* 0x000fe20000300000 */
.L_x_10867:
        /* <DEDUP_REMOVED lines=9> */
.L_x_10868:
[----:B-1----:R-:W-:Y:S05]  /*a660*/  @P1 BRA `(.L_x_10866) ;  /* 0x0000000000081947 */ /* 0x002fea0003800000 */
[----:B------:R-:W1:Y:S02]  /*a670*/  SYNCS.PHASECHK.TRANS64.TRYWAIT P1, [UR6+0x2d830], R0 ;  /* 0x02d83000ff0075a7 */ /* 0x000e640008020146 */
[----:B-1----:R-:W-:Y:S05]  /*a680*/  @!P1 BRA `(.L_x_10869) ;  /* 0x00000098008c9947 */ /* 0x002fea0003800000 */
.L_x_10866:
        /* <DEDUP_REMOVED lines=40> */
.L_x_10871:
[----:B------:R-:W-:Y:S01]  /*a910*/  ULEA UR6, UR56, UR40, 0x3 ;  /* 0x0000002838067291 */ /* 0x000fe2000f8e183f */
[----:B------:R-:W-:-:S05]  /*a920*/  IMAD.U32 R0, RZ, RZ, UR28 ;  /* 0x0000001cff007e24 */ /* 0x000fca000f8e00ff */
[----:B------:R-:W-:-:S04]  /*a930*/  SHF.L.U32 R0, R0, 0x1f, RZ ;  /* 0x0000001f00007819 */ /* 0x000fc800000006ff */
[----:B------:R0:W1:Y:S01]  /*a940*/  SYNCS.PHASECHK.TRANS64.TRYWAIT P1, [UR6+0x2d850], R0 ;  /* 0x02d85000ff0075a7 */ /* 0x0000620008020146 */
[----:B------:R-:W-:Y:S05]  /*a950*/  @!P0 BRA `(.L_x_10872) ;  /* 0x0000000000048947 */ /* 0x000fea0003800000 */
[----:B------:R-:W-:Y:S01]  /*a960*/  BPT.TRAP 0x1 ;  /* 0x000000040000795c */ /* 0x000fe20000300000 */
.L_x_10872:
[----:B-1----:R-:W-:Y:S05]  /*a970*/  @P1 BRA `(.L_x_10870) ;  /* 0x0000000000081947 */ /* 0x002fea0003800000 */
[----:B------:R-:W1:Y:S02]  /*a980*/  SYNCS.PHASECHK.TRANS64.TRYWAIT P1, [UR6+0x2d850], R0 ;  /* 0x02d85000ff0075a7 */ /* 0x000e640008020146 */
[----:B-1----:R-:W-:Y:S05]  /*a990*/  @!P1 BRA `(.L_x_10873) ;  /* 0x0000009400e09947 */ /* 0x002fea0003800000 */
.L_x_10870:
        /* <DEDUP_REMOVED lines=70> */
.L_x_10874:
[----:B------:R-:W-:Y:S01]  /*ae00*/  UISETP.NE.AND UP1, UPT, UR51, URZ, UPT ;  /* 0x0000003f3300728c */ /* 0x000fe2000bf25270 */
[----:B------:R-:W-:Y:S01]  /*ae10*/  VIADD R4, R137, UR39 ;  /* 0x0000002789047c36 */ /* 0x000fe20008000000 */
[----:B------:R-:W1:Y:S01]  /*ae20*/  LDC R12, c[0x0][0x2f0] ;  /* 0x0000bc00ff0c7b82 */ /* 0x000e620000000800 */
[----:B------:R-:W-:Y:S02]  /*ae30*/  ULEA UR6, UR46, UR40, 0x3 ;  /* 0x000000282e067291 */ /* 0x000fe4000f8e183f */
[----:B------:R-:W-:Y:S01]  /*ae40*/  UISETP.NE.AND UP0, UPT, UR50, URZ, UPT ;  /* 0x0000003f3200728c */ /* 0x000fe2000bf05270 */
[----:B------:R-:W-:Y:S01]  /*ae50*/  PLOP3.LUT P1, PT, PT, PT, UP1, 0x80, 0x0 ;  /* 0x000000000000781c */ /* 0x000fe20003f2f018 */
[----:B------:R-:W-:Y:S01]  /*ae60*/  UIADD3 UR6, UR6, 0x2d840, URZ ;  /* 0x0002d84006067890 */ /* 0x000fe2000fffe03f */
[----:B------:R-:W-:-:S03]  /*ae70*/  PLOP3.LUT P2, PT, PT, PT, UP1, 0x80, 0x0 ;  /* 0x000000000000781c */ /* 0x000fc60003f4f018 */
        /* <DEDUP_REMOVED lines=13> */
[----:B------:R-:W-:-:S04]  /*af50*/  VIADD R9, R9, -UR54 ;  /* 0x8000003609097c36 */ /* 0x000fc80008000000 */
[C---:B------:R-:W-:Y:S02]  /*af60*/  VIADD R11, R9.reuse, UR35 ;  /* 0x00000023090b7c36 */ /* 0x040fe40008000000 */
[----:B------:R-:W-:Y:S02]  /*af70*/  VIADD R10, R9, UR6 ;  /* 0x00000006090a7c36 */ /* 0x000fe40008000000 */
[----:B0-----:R-:W-:Y:S02]  /*af80*/  IMAD.IADD R9, R11, 0x1, R13 ;  /* 0x000000010b097824 */ /* 0x001fe400078e020d */
        /* <DEDUP_REMOVED lines=15> */
.L_x_10877:
[----:B------:R-:W-:-:S05]  /*b080*/  IMAD.U32 R20, RZ, RZ, UR34 ;  /* 0x00000022ff147e24 */ /* 0x000fca000f8e00ff */
[----:B------:R-:W-:-:S13]  /*b090*/  ISETP.NE.AND P1, PT, R20, 0x1, PT ;  /* 0x000000011400780c */ /* 0x000fda0003f25270 */
[----:B------:R-:W0:Y:S02]  /*b0a0*/  @P1 LDC.64 R14, c[0x0][0x9e8] ;  /* 0x00027a00ff0e1b82 */ /* 0x000e240000000a00 */
[----:B0-----:R-:W-:-:S05]  /*b0b0*/  @P1 IMAD.HI.U32 R14, R13, R14, RZ ;  /* 0x0000000e0d0e1227 */ /* 0x001fca00078e00ff */
[----:B------:R-:W-:-:S07]  /*b0c0*/  @P1 SHF.R.U32.HI R13, RZ, R15, R14 ;  /* 0x0000000fff0d1219 */ /* 0x000fce000001160e */
.L_x_10878:
[----:B------:R-:W-:Y:S05]  /*b0d0*/  BSYNC B0 ;  /* 0x0000000000007941 */ /* 0x000fea0003800000 */
.L_x_10876:
[----:B------:R-:W-:-:S04]  /*b0e0*/  IMAD R13, R13, R20, -R0 ;  /* 0x000000140d0d7224 */ /* 0x000fc800078e0a00 */
[----:B------:R-:W-:-:S05]  /*b0f0*/  IMAD R13, R16, -0x2, R13 ;  /* 0xfffffffe100d7824 */ /* 0x000fca00078e020d */
[----:B------:R-:W-:Y:S02]  /*b100*/  VIADDMNMX R9, R13, R20, R9, PT ;  /* 0x000000140d097246 */ /* 0x000fe40003800109 */
[----:B------:R-:W-:-:S07]  /*b110*/  VIMNMX R8, R8, R13, !PT ;  /* 0x0000000d08087248 */ /* 0x000fce0007fe0100 */
.L_x_10875:
        /* <DEDUP_REMOVED lines=116> */
.L_x_10881:
[----:B------:R-:W-:-:S05]  /*b860*/  IMAD.U32 R4, RZ, RZ, UR34 ;  /* 0x00000022ff047e24 */ /* 0x000fca000f8e00ff */
[----:B------:R-:W-:-:S13]  /*b870*/  ISETP.NE.AND P2, PT, R4, 0x1, PT ;  /* 0x000000010400780c */ /* 0x000fda0003f45270 */
[----:B------:R-:W0:Y:S02]  /*b880*/  @P2 LDC.64 R8, c[0x0][0x9e8] ;  /* 0x00027a00ff082b82 */ /* 0x000e240000000a00 */
[----:B0-----:R-:W-:-:S05]  /*b890*/  @P2 IMAD.HI.U32 R8, R13, R8, RZ ;  /* 0x000000080d082227 */ /* 0x001fca00078e00ff */
[----:B------:R-:W-:-:S07]  /*b8a0*/  @P2 SHF.R.U32.HI R13, RZ, R9, R8 ;  /* 0x00000009ff0d2219 */ /* 0x000fce0000011608 */
.L_x_10882:
[----:B------:R-:W-:Y:S05]  /*b8b0*/  BSYNC B0 ;  /* 0x0000000000007941 */ /* 0x000fea0003800000 */
.L_x_10880:
[----:B------:R-:W-:-:S04]  /*b8c0*/  IMAD R13, R13, R4, -R0 ;  /* 0x000000040d0d7224 */ /* 0x000fc800078e0a00 */
[----:B------:R-:W-:-:S05]  /*b8d0*/  IMAD R13, R16, -0x2, R13 ;  /* 0xfffffffe100d7824 */ /* 0x000fca00078e020d */
[----:B------:R-:W-:Y:S02]  /*b8e0*/  VIADDMNMX R11, R13, R4, R11, PT ;  /* 0x000000040d0b7246 */ /* 0x000fe4000380010b */
[----:B------:R-:W-:-:S07]  /*b8f0*/  VIMNMX R10, R10, R13, !PT ;  /* 0x0000000d0a0a7248 */ /* 0x000fce0007fe0100 */
.L_x_10879:
        /* <DEDUP_REMOVED lines=115> */
[----:B------:R0:W-:Y:S01]  /*c030*/  MUFU.EX2 R20, R36 ;  /* 0x0000002400147308 */ /* 0x0001e20000000800 */
        /* <DEDUP_REMOVED lines=23> */
[----:B------:R-:W-:Y:S01]  /*c1b0*/  MUFU.EX2 R28, R44 ;  /* 0x0000002c001c7308 */ /* 0x000fe20000000800 */
[----:B------:R-:W-:Y:S02]  /*c1c0*/  ISETP.LT.OR P5, PT, R11, 0x59, P5 ;  /* 0x000000590b00780c */ /* 0x000fe40002fa1670 */
[----:B------:R-:W-:Y:S02]  /*c1d0*/  FMNMX.FTZ R32, R54, R33, !PT ;  /* 0x0000002136207209 */ /* 0x000fe40007810000 */
[----:B------:R-:W-:-:S02]  /*c1e0*/  FSEL R67, R67, -INF , !P3 ;  /* 0xff80000043437808 */ /* 0x000fc40005800000 */
[----:B------:R-:W-:Y:S01]  /*c1f0*/  FMNMX.FTZ R33, R55, R32, !PT ;  /* 0x0000002037217209 */ /* 0x000fe20007810000 */
[----:B------:R-:W-:Y:S01]  /*c200*/  MUFU.EX2 R9, R9 ;  /* 0x0000000900097308 */ /* 0x000fe20000000800 */
[----:B------:R-:W-:Y:S02]  /*c210*/  ISETP.GT.AND P2, PT, R10, 0x60, P1 ;  /* 0x000000600a00780c */ /* 0x000fe40000f44270 */
[----:B0-----:R-:W-:Y:S01]  /*c220*/  FMNMX.FTZ R36, R58, R33, !PT ;  /* 0x000000213a247209 */ /* 0x001fe20007810000 */
[--C-:B------:R-:W-:Y:S01]  /*c230*/  FFMA.FTZ R33, R49, UR33, -R4.reuse ;  /* 0x0000002131217c23 */ /* 0x100fe20008010804 */
[----:B------:R-:W-:Y:S01]  /*c240*/  FSEL R70, R70, -INF , !P5 ;  /* 0xff80000046467808 */ /* 0x000fe20006800000 */
[--C-:B------:R-:W-:Y:S01]  /*c250*/  FFMA.FTZ R49, R65, UR33, -R4.reuse ;  /* 0x0000002141317c23 */ /* 0x100fe20008010804 */
[----:B------:R-:W-:Y:S01]  /*c260*/  FMNMX.FTZ R37, R59, R36, !PT ;  /* 0x000000243b257209 */ /* 0x000fe20007810000 */
[----:B------:R0:W-:Y:S01]  /*c270*/  MUFU.EX2 R32, R48 ;  /* 0x0000003000207308 */ /* 0x0001e20000000800 */
[----:B------:R-:W-:Y:S01]  /*c280*/  ISETP.LT.OR P4, PT, R11, 0x5a, P4 ;  /* 0x0000005a0b00780c */ /* 0x000fe20002781670 */
[----:B------:R-:W-:Y:S01]  /*c290*/  FFMA.FTZ R65, R81, UR33, -R4 ;  /* 0x0000002151417c23 */ /* 0x000fe20008010804 */
[----:B------:R-:W-:-:S02]  /*c2a0*/  FMNMX.FTZ R36, R62, R37, !PT ;  /* 0x000000253e247209 */ /* 0x000fc40007810000 */
[----:B------:R-:W-:Y:S02]  /*c2b0*/  ISETP.GT.AND P3, PT, R10, 0x61, P1 ;  /* 0x000000610a00780c */ /* 0x000fe40000f64270 */
[----:B------:R-:W-:Y:S01]  /*c2c0*/  FMNMX.FTZ R37, R63, R36, !PT ;  /* 0x000000243f257209 */ /* 0x000fe20007810000 */
[----:B------:R-:W-:Y:S01]  /*c2d0*/  MUFU.EX2 R12, R12 ;  /* 0x0000000c000c7308 */ /* 0x000fe20000000800 */
[----:B------:R-:W-:Y:S01]  /*c2e0*/  ISETP.LT.OR P2, PT, R11, 0x61, P2 ;  /* 0x000000610b00780c */ /* 0x000fe20001741670 */
[--C-:B0-----:R-:W-:Y:S01]  /*c2f0*/  FFMA.FTZ R48, R64, UR33, -R4.reuse ;  /* 0x0000002140307c23 */ /* 0x101fe20008010804 */
[----:B------:R-:W-:Y:S01]  /*c300*/  FMNMX.FTZ R40, R66, R37, !PT ;  /* 0x0000002542287209 */ /* 0x000fe20007810000 */
[--C-:B------:R-:W-:Y:S01]  /*c310*/  FFMA.FTZ R37, R53, UR33, -R4.reuse ;  /* 0x0000002135257c23 */ /* 0x100fe20008010804 */
[----:B------:R-:W-:Y:S01]  /*c320*/  FSEL R71, R71, -INF , !P4 ;  /* 0xff80000047477808 */ /* 0x000fe20006000000 */
[--C-:B------:R-:W-:Y:S01]  /*c330*/  FFMA.FTZ R53, R69, UR33, -R4.reuse ;  /* 0x0000002145357c23 */ /* 0x100fe20008010804 */
[----:B------:R-:W-:Y:S01]  /*c340*/  FMNMX.FTZ R41, R67, R40, !PT ;  /* 0x0000002843297209 */ /* 0x000fe20007810000 */
[----:B------:R0:W-:Y:S01]  /*c350*/  MUFU.EX2 R36, R52 ;  /* 0x0000003400247308 */ /* 0x0001e20000000800 */
[----:B------:R-:W-:Y:S01]  /*c360*/  ISETP.GT.AND P5, PT, R10, 0x68, P1 ;  /* 0x000000680a00780c */ /* 0x000fe20000fa4270 */
[----:B------:R-:W-:Y:S01]  /*c370*/  FFMA.FTZ R64, R80, UR33, -R4 ;  /* 0x0000002150407c23 */ /* 0x000fe20008010804 */
[----:B------:R-:W-:-:S02]  /*c380*/  FMNMX.FTZ R40, R70, R41, !PT ;  /* 0x0000002946287209 */ /* 0x000fc40007810000 */
[----:B------:R-:W-:Y:S02]  /*c390*/  FSEL R74, R74, -INF , !P2 ;  /* 0xff8000004a4a7808 */ /* 0x000fe40005000000 */
[----:B------:R-:W-:Y:S01]  /*c3a0*/  ISETP.LT.OR P3, PT, R11, 0x62, P3 ;  /* 0x000000620b00780c */ /* 0x000fe20001f61670 */
[----:B------:R-:W-:Y:S01]  /*c3b0*/  MUFU.EX2 R13, R13 ;  /* 0x0000000d000d7308 */ /* 0x000fe20000000800 */
[----:B------:R-:W-:Y:S01]  /*c3c0*/  FMNMX.FTZ R41, R71, R40, !PT ;  /* 0x0000002847297209 */ /* 0x000fe20007810000 */
[--C-:B0-----:R-:W-:Y:S01]  /*c3d0*/  FFMA.FTZ R52, R68, UR33, -R4.reuse ;  /* 0x0000002144347c23 */ /* 0x101fe20008010804 */
[----:B------:R-:W-:Y:S01]  /*c3e0*/  ISETP.GT.AND P4, PT, R10, 0x69, P1 ;  /* 0x000000690a00780c */ /* 0x000fe20000f84270 */
[--C-:B------:R-:W-:Y:S01]  /*c3f0*/  FFMA.FTZ R68, R84, UR33, -R4.reuse ;  /* 0x0000002154447c23 */ /* 0x100fe20008010804 */
[----:B------:R-:W-:Y:S02]  /*c400*/  ISETP.LT.OR P5, PT, R11, 0x69, P5 ;  /* 0x000000690b00780c */ /* 0x000fe40002fa1670 */
[----:B------:R-:W-:Y:S01]  /*c410*/  FSEL R75, R75, -INF , !P3 ;  /* 0xff8000004b4b7808 */ /* 0x000fe20005800000 */
[----:B------:R0:W-:Y:S01]  /*c420*/  MUFU.EX2 R40, R56 ;  /* 0x0000003800287308 */ /* 0x0001e20000000800 */
[----:B------:R-:W-:Y:S01]  /*c430*/  FMNMX.FTZ R44, R74, R41, !PT ;  /* 0x000000294a2c7209 */ /* 0x000fe20007810000 */
[--C-:B------:R-:W-:Y:S01]  /*c440*/  FFMA.FTZ R41, R57, UR33, -R4.reuse ;  /* 0x0000002139297c23 */ /* 0x100fe20008010804 */
[----:B------:R-:W-:Y:S01]  /*c450*/  ISETP.GT.AND P2, PT, R10, 0x70, P1 ;  /* 0x000000700a00780c */ /* 0x000fe20000f44270 */
[----:B------:R-:W-:Y:S01]  /*c460*/  FFMA.FTZ R57, R73, UR33, -R4 ;  /* 0x0000002149397c23 */ /* 0x000fe20008010804 */
[----:B------:R-:W-:-:S02]  /*c470*/  FSEL R78, R78, -INF , !P5 ;  /* 0xff8000004e4e7808 */ /* 0x000fc40006800000 */
[----:B------:R-:W-:Y:S01]  /*c480*/  ISETP.LT.OR P4, PT, R11, 0x6a, P4 ;  /* 0x0000006a0b00780c */ /* 0x000fe20002781670 */
[----:B------:R-:W-:Y:S01]  /*c490*/  MUFU.EX2 R14, R14 ;  /* 0x0000000e000e7308 */ /* 0x000fe20000000800 */
[----:B------:R-:W-:Y:S01]  /*c4a0*/  FMNMX.FTZ R45, R75, R44, !PT ;  /* 0x0000002c4b2d7209 */ /* 0x000fe20007810000 */
[--C-:B------:R-:W-:Y:S01]  /*c4b0*/  FFMA.FTZ R44, R60, UR33, -R4.reuse ;  /* 0x000000213c2c7c23 */ /* 0x100fe20008010804 */
[----:B------:R-:W-:Y:S01]  /*c4c0*/  ISETP.GT.AND P3, PT, R10, 0x71, P1 ;  /* 0x000000710a00780c */ /* 0x000fe20000f64270 */
[--C-:B0-----:R-:W-:Y:S01]  /*c4d0*/  FFMA.FTZ R56, R72, UR33, -R4.reuse ;  /* 0x0000002148387c23 */ /* 0x101fe20008010804 */
[----:B------:R-:W-:Y:S01]  /*c4e0*/  ISETP.GT.AND P5, PT, R10, 0x78, P1 ;  /* 0x000000780a00780c */ /* 0x000fe20000fa4270 */
[----:B------:R-:W-:Y:S01]  /*c4f0*/  FFMA.FTZ R60, R76, UR33, -R4 ;  /* 0x000000214c3c7c23 */ /* 0x000fe20008010804 */
[----:B------:R-:W-:Y:S01]  /*c500*/  ISETP.GT.AND P1, PT, R10, 0x79, P1 ;  /* 0x000000790a00780c */ /* 0x000fe20000f24270 */
        /* <DEDUP_REMOVED lines=183> */
.L_x_10883:
        /* <DEDUP_REMOVED lines=106> */
.L_x_10865:
[----:B------:R-:W-:Y:S06]  /*d720*/  BAR.ARV 0x8, 0x200 ;  /* 0x0208000000007b1d */ /* 0x000fec0000002000 */
[----:B------:R-:W-:Y:S05]  /*d730*/  @!P0 BRA `(.L_x_10885) ;  /* 0x0000000000048947 */ /* 0x000fea0003800000 */
[----:B------:R-:W-:Y:S01]  /*d740*/  BPT.TRAP 0x1 ;  /* 0x000000040000795c */ /* 0x000fe20000300000 */
.L_x_10885:
[----:B------:R-:W-:Y:S01]  /*d750*/  ULEA UR8, UR46, UR40, 0x3 ;  /* 0x000000282e087291 */ /* 0x000fe2000f8e183f */
[----:B------:R-:W-:-:S05]  /*d760*/  IMAD.U32 R5, RZ, RZ, UR47 ;  /* 0x0000002fff057e24 */ /* 0x000fca000f8e00ff */
[----:B------:R-:W-:-:S04]  /*d770*/  SHF.L.U32 R5, R5, 0x1f, RZ ;  /* 0x0000001f05057819 */ /* 0x000fc800000006ff */
[----:B------:R0:W1:Y:S01]  /*d780*/  SYNCS.PHASECHK.TRANS64.TRYWAIT P1, [UR8+0x2d850], R5 ;  /* 0x02d85005ff0075a7 */ /* 0x0000620008020148 */
[----:B------:R-:W-:Y:S05]  /*d790*/  @!P0 BRA `(.L_x_10886) ;  /* 0x0000000000048947 */ /* 0x000fea0003800000 */
[----:B------:R-:W-:Y:S01]  /*d7a0*/  BPT.TRAP 0x1 ;  /* 0x000000040000795c */ /* 0x000fe20000300000 */
.L_x_10886:
[----:B-1----:R-:W-:Y:S05]  /*d7b0*/  @P1 BRA `(.L_x_10887) ;  /* 0x0000000000081947 */ /* 0x002fea0003800000 */
[----:B------:R-:W1:Y:S02]  /*d7c0*/  SYNCS.PHASECHK.TRANS64.TRYWAIT P1, [UR8+0x2d850], R5 ;  /* 0x02d85005ff0075a7 */ /* 0x000e640008020148 */
[----:B-1----:R-:W-:Y:S05]  /*d7d0*/  @!P1 BRA `(.L_x_10888) ;  /* 0x0000006800689947 */ /* 0x002fea0003800000 */
.L_x_10887:
        /* <DEDUP_REMOVED lines=11> */
[----:B------:R-:W-:Y:S01]  /*d890*/  IMAD.U32 R12, RZ, RZ, UR33 ;  /* 0x00000021ff0c7e24 */ /* 0x000fe2000f8e00ff */
[----:B------:R-:W-:Y:S01]  /*d8a0*/  ULOP3.LUT UR9, UR40, 0x2000000, URZ, 0xfc, !UPT ;  /* 0x0200000028097892 */ /* 0x000fe2000f8efc3f */
[----:B------:R-:W-:-:S02]  /*d8b0*/  IMAD.MOV.U32 R36, RZ, RZ, -0x800000 ;  /* 0xff800000ff247424 */ /* 0x000fc400078e00ff */
[----:B------:R-:W-:Y:S01]  /*d8c0*/  IMAD.MOV.U32 R37, RZ, RZ, -0x800000 ;  /* 0xff800000ff257424 */ /* 0x000fe200078e00ff */
[----:B------:R-:W-:-:S07]  /*d8d0*/  UIMAD UR9, UR46, 0x600, UR9 ;  /* 0x000006002e0978a4 */ /* 0x000fce000f8e0209 */
[----:B------:R-:W-:Y:S02]  /*d8e0*/  UMOV UR6, UR9 ;  /* 0x0000000900067c82 */ /* 0x000fe40008000000 */
[----:B------:R-:W-:Y:S01]  /*d8f0*/  HGMMA.64x96x16.F32.BF16 R88, gdesc[UR4].tnspB, R88, gsb0 ;  /* 0x41600000045879f0 */ /* 0x000fe20008001858 */
[----:B------:R-:W-:Y:S01]  /*d900*/  UIADD3 UR4, UR36, 0x2, URZ ;  /* 0x0000000224047890 */ /* 0x000fe2000fffe03f */
[----:B-1----:R-:W-:Y:S01]  /*d910*/  FADD.FTZ R6, R6, R3 ;  /* 0x0000000306067221 */ /* 0x002fe20000010000 */
[----:B------:R-:W-:Y:S01]  /*d920*/  UIADD3 UR6, UR9, 0x40, URZ ;  /* 0x0000004009067890 */ /* 0x000fe2000fffe03f */
[----:B------:R-:W-:Y:S01]  /*d930*/  IMAD.U32 R3, RZ, RZ, UR33 ;  /* 0x00000021ff037e24 */ /* 0x000fe2000f8e00ff */
[----:B------:R-:W-:Y:S01]  /*d940*/  UMOV UR5, 0x40000040 ;  /* 0x4000004000057882 */ /* 0x000fe20000000000 */
[----:B------:R-:W-:Y:S01]  /*d950*/  UMOV UR7, 0x80000020 ;  /* 0x8000002000077882 */ /* 0x000fe20000000000 */
[----:B0-----:R-:W-:Y:S01]  /*d960*/  FADD.FTZ R7, R5, R2 ;  /* 0x0000000205077221 */ /* 0x001fe20000010000 */
        /* <DEDUP_REMOVED lines=65> */
.L_x_10889:
        /* <DEDUP_REMOVED lines=23> */
[----:B------:R-:W-:Y:S01]  /*def0*/  USEL UR4, URZ, 0x1, UP0 ;  /* 0x000000013f047887 */ /* 0x000fe20008000000 */
        /* <DEDUP_REMOVED lines=29> */
[----:B------:R-:W-:Y:S01]  /*e0d0*/  PLOP3.LUT P0, PT, PT, PT, PT, 0x8, 0x0 ;  /* 0x000000000000781c */ /* 0x000fe20003f0e170 */
[----:B------:R-:W-:Y:S01]  /*e0e0*/  FMUL.FTZ R48, R135, R48 ;  /* 0x0000003087307220 */ /* 0x000fe20000410000 */
[----:B------:R-:W-:-:S02]  /*e0f0*/  UIADD3 UR48, UR48, 0x1, URZ ;  /* 0x0000000130307890 */ /* 0x000fc4000fffe03f */
[----:B------:R-:W-:Y:S02]  /*e100*/  USEL UR46, UR46, URZ, UP0 ;  /* 0x0000003f2e2e7287 */ /* 0x000fe40008000000 */
[----:B------:R-:W-:-:S12]  /*e110*/  ULOP3.LUT UR47, UR47, UR4, URZ, 0x3c, !UPT ;  /* 0x000000042f2f7292 */ /* 0x000fd8000f8e3c3f */
.L_x_10811:
        /* <DEDUP_REMOVED lines=10> */
[----:B------:R-:W-:-:S07]  /*e1c0*/  IMAD R3, R144, 0x20, R140 ;  /* 0x0000002090037824 */ /* 0x000fce00078e028c */
[----:B------:R-:W-:Y:S01]  /*e1d0*/  BAR.SYNC.DEFER_BLOCKING 0x1, 0x180 ;  /* 0x0046000000007b1d */ /* 0x000fe20000010000 */
[----:B------:R-:W-:Y:S01]  /*e1e0*/  USHF.R.S32.HI UR10, URZ, 0x1f, UR38 ;  /* 0x0000001f3f0a7899 */ /* 0x000fe20008011426 */
[----:B------:R-:W-:Y:S01]  /*e1f0*/  VIADD R52, R137, UR39 ;  /* 0x0000002789347c36 */ /* 0x000fe20008000000 */
[----:B------:R-:W-:Y:S01]  /*e200*/  USHF.R.S32.HI UR12, URZ, 0x1f, UR45 ;  /* 0x0000001f3f0c7899 */ /* 0x000fe2000801142d */
[----:B------:R-:W-:-:S04]  /*e210*/  F2FP.BF16.F32.PACK_AB R6, R93, R6 ;  /* 0x000000065d06723e */ /* 0x000fc800000010ff */
[----:B------:R-:W1:Y:S01]  /*e220*/  LDC R0, c[0x0][0xbe8] ;  /* 0x0002fa00ff007b82 */ /* 0x000e620000000800 */
[----:B------:R-:W-:Y:S01]  /*e230*/  ULDC.64 UR8, c[0x0][0xb90] ;  /* 0x0002e40000087ab9 */ /* 0x000fe20000000a00 */
[----:B------:R-:W-:Y:S02]  /*e240*/  F2FP.BF16.F32.PACK_AB R26, R125, R26 ;  /* 0x0000001a7d1a723e */ /* 0x000fe400000010ff */
[----:B------:R-:W-:Y:S02]  /*e250*/  F2FP.BF16.F32.PACK_AB R27, R46, R27 ;  /* 0x0000001b2e1b723e */ /* 0x000fe400000010ff */
[----:B------:R-:W-:Y:S02]  /*e260*/  F2FP.BF16.F32.PACK_AB R28, R129, R28 ;  /* 0x0000001c811c723e */ /* 0x000fe400000010ff */
[----:B------:R-:W-:Y:S02]  /*e270*/  F2FP.BF16.F32.PACK_AB R29, R44, R29 ;  /* 0x0000001d2c1d723e */ /* 0x000fe400000010ff */
[----:B------:R-:W-:-:S02]  /*e280*/  F2FP.BF16.F32.PACK_AB R30, R133, R30 ;  /* 0x0000001e851e723e */ /* 0x000fc400000010ff */
[----:B------:R-:W-:Y:S01]  /*e290*/  F2FP.BF16.F32.PACK_AB R31, R48, R31 ;  /* 0x0000001f301f723e */ /* 0x000fe200000010ff */
[----:B------:R-:W-:Y:S01]  /*e2a0*/  UMOV UR6, UR40 ;  /* 0x0000002800067c82 */ /* 0x000fe20008000000 */
[----:B0-----:R-:W-:Y:S01]  /*e2b0*/  UMOV UR7, UR5 ;  /* 0x0000000500077c82 */ /* 0x001fe20008000000 */
[----:B------:R-:W-:Y:S01]  /*e2c0*/  UIMAD UR5, UR10, UR8, URZ ;  /* 0x000000080a0572a4 */ /* 0x000fe2000f8e023f */
[----:B------:R-:W-:Y:S02]  /*e2d0*/  IMAD.U32 R40, RZ, RZ, UR6 ;  /* 0x00000006ff287e24 */ /* 0x000fe4000f8e00ff */
[----:B------:R-:W-:Y:S01]  /*e2e0*/  IMAD.U32 R41, RZ, RZ, UR7 ;  /* 0x00000007ff297e24 */ /* 0x000fe2000f8e00ff */
[----:B------:R-:W-:Y:S02]  /*e2f0*/  UIMAD.WIDE.U32 UR6, UR38, UR8, URZ ;  /* 0x00000008260672a5 */ /* 0x000fe4000f8e003f */
[----:B------:R-:W-:Y:S01]  /*e300*/  UIMAD UR5, UR38, UR9, UR5 ;  /* 0x00000009260572a4 */ /* 0x000fe2000f8e0205 */
[----:B------:R-:W-:-:S02]  /*e310*/  IMAD.WIDE R4, R148, 0x2, R40 ;  /* 0x0000000294047825 */ /* 0x000fc400078e0228 */
[----:B------:R-:W-:Y:S01]  /*e320*/  ULDC.64 UR8, c[0x0][0xb98] ;  /* 0x0002e60000087ab9 */ /* 0x000fe20000000a00 */
[----:B------:R-:W-:Y:S01]  /*e330*/  UIADD3 UR7, UR7, UR5, URZ ;  /* 0x0000000507077290 */ /* 0x000fe2000fffe03f */
[----:B------:R-:W-:Y:S01]  /*e340*/  IMAD.WIDE R40, R3, 0x2, R40 ;  /* 0x0000000203287825 */ /* 0x000fe200078e0228 */
[C---:B------:R-:W-:Y:S01]  /*e350*/  IADD3 R35, P1, R4.reuse, 0x6000, RZ ;  /* 0x0000600004237810 */ /* 0x040fe20007f3e0ff */
[----:B------:R-:W-:Y:S01]  /*e360*/  UIMAD UR5, UR12, UR8, URZ ;  /* 0x000000080c0572a4 */ /* 0x000fe2000f8e023f */
[C---:B------:R-:W-:Y:S01]  /*e370*/  LOP3.LUT R3, R4.reuse, 0x180, RZ, 0xc0, !PT ;  /* 0x0000018004037812 */ /* 0x040fe200078ec0ff */
[----:B------:R-:W-:Y:S01]  /*e380*/  UIMAD.WIDE.U32 UR6, UR45, UR8, UR6 ;  /* 0x000000082d0672a5 */ /* 0x000fe2000f8e0006 */
[----:B------:R-:W-:Y:S01]  /*e390*/  IADD3 R8, P3, R4, 0x3000, RZ ;  /* 0x0000300004087810 */ /* 0x000fe20007f7e0ff */
[--C-:B------:R-:W-:Y:S01]  /*e3a0*/  IMAD.X R25, RZ, RZ, R5.reuse, P1 ;  /* 0x000000ffff197224 */ /* 0x100fe200008e0605 */
[----:B-1----:R-:W-:Y:S01]  /*e3b0*/  ISETP.NE.AND P1, PT, R0, 0x1, PT ;  /* 0x000000010000780c */ /* 0x002fe20003f25270 */
[----:B------:R-:W-:Y:S01]  /*e3c0*/  UIMAD UR5, UR45, UR9, UR5 ;  /* 0x000000092d0572a4 */ /* 0x000fe2000f8e0205 */
[----:B------:R-:W-:Y:S01]  /*e3d0*/  SHF.R.U64 R3, R3, 0x3, RZ ;  /* 0x0000000303037819 */ /* 0x000fe200000012ff */
[----:B------:R-:W-:Y:S01]  /*e3e0*/  IMAD.X R13, RZ, RZ, R5, P3 ;  /* 0x000000ffff0d7224 */ /* 0x000fe200018e0605 */
[C---:B------:R-:W-:Y:S01]  /*e3f0*/  IADD3 R21, P4, R4.reuse, 0x20, RZ ;  /* 0x0000002004157810 */ /* 0x040fe20007f9e0ff */
[----:B------:R-:W-:Y:S01]  /*e400*/  ULDC.64 UR8, c[0x0][0xae8] ;  /* 0x0002ba0000087ab9 */ /* 0x000fe20000000a00 */
[----:B------:R-:W-:-:S02]  /*e410*/  IADD3 R15, P0, R4, 0x6020, RZ ;  /* 0x00006020040f7810 */ /* 0x000fc40007f1e0ff */
[----:B------:R-:W-:Y:S01]  /*e420*/  IADD3 R33, P2, R4, 0x3020, RZ ;  /* 0x0000302004217810 */ /* 0x000fe20007f5e0ff */
[--C-:B------:R-:W-:Y:S01]  /*e430*/  IMAD.X R9, RZ, RZ, R5.reuse, P4 ;  /* 0x000000ffff097224 */ /* 0x100fe200020e0605 */
[----:B------:R-:W-:Y:S02]  /*e440*/  LOP3.LUT R4, R3, R4, RZ, 0x3c, !PT ;  /* 0x0000000403047212 */ /* 0x000fe400078e3cff */
[----:B------:R-:W-:Y:S01]  /*e450*/  LOP3.LUT R12, R35, 0x180, RZ, 0xc0, !PT ;  /* 0x00000180230c7812 */ /* 0x000fe200078ec0ff */
[----:B------:R-:W0:Y:S01]  /*e460*/  @P1 LDC R45, c[0x0][0xbec] ;  /* 0x0002fb00ff2d1b82 */ /* 0x000e220000000800 */
[----:B------:R-:W-:Y:S01]  /*e470*/  LOP3.LUT R3, R8, 0x180, RZ, 0xc0, !PT ;  /* 0x0000018008037812 */ /* 0x000fe200078ec0ff */
[----:B------:R-:W-:Y:S01]  /*e480*/  IMAD.X R11, RZ, RZ, R5, P2 ;  /* 0x000000ffff0b7224 */ /* 0x000fe200010e0605 */
[----:B------:R-:W-:Y:S02]  /*e490*/  LOP3.LUT R2, R21, 0x180, RZ, 0xc0, !PT ;  /* 0x0000018015027812 */ /* 0x000fe400078ec0ff */
[----:B------:R-:W-:-:S02]  /*e4a0*/  SHF.R.U64 R12, R12, 0x3, RZ ;  /* 0x000000030c0c7819 */ /* 0x000fc400000012ff */
[----:B------:R-:W-:Y:S01]  /*e4b0*/  SHF.R.U64 R3, R3, 0x3, RZ ;  /* 0x0000000303037819 */ /* 0x000fe200000012ff */
[----:B------:R-:W1:Y:S01]  /*e4c0*/  @P1 LDC R50, c[0x0][0xbf0] ;  /* 0x0002fc00ff321b82 */ /* 0x000e620000000800 */
[----:B------:R-:W-:Y:S02]  /*e4d0*/  SHF.R.U64 R2, R2, 0x3, RZ ;  /* 0x0000000302027819 */ /* 0x000fe400000012ff */
[----:B------:R-:W-:Y:S02]  /*e4e0*/  IADD3 R43, P5, R40, 0x7800, RZ ;  /* 0x00007800282b7810 */ /* 0x000fe40007fbe0ff */
[----:B------:R-:W-:Y:S02]  /*e4f0*/  LOP3.LUT R24, R12, R35, RZ, 0x3c, !PT ;  /* 0x000000230c187212 */ /* 0x000fe400078e3cff */
[----:B------:R-:W-:Y:S02]  /*e500*/  LOP3.LUT R14, R15, 0x180, RZ, 0xc0, !PT ;  /* 0x000001800f0e7812 */ /* 0x000fe400078ec0ff */
[----:B------:R-:W-:-:S02]  /*e510*/  LOP3.LUT R12, R3, R8, RZ, 0x3c, !PT ;  /* 0x00000008030c7212 */ /* 0x000fc400078e3cff */
[----:B------:R-:W-:Y:S02]  /*e520*/  LOP3.LUT R8, R2, R21, RZ, 0x3c, !PT ;  /* 0x0000001502087212 */ /* 0x000fe400078e3cff */
[----:B------:R-:W-:Y:S02]  /*e530*/  LOP3.LUT R2, R43, 0x180, RZ, 0xc0, !PT ;  /* 0x000001802b027812 */ /* 0x000fe400078ec0ff */
[----:B------:R-:W-:Y:S01]  /*e540*/  SHF.R.U64 R14, R14, 0x3, RZ ;  /* 0x000000030e0e7819 */ /* 0x000fe200000012ff */
[----:B0-----:R-:W-:Y:S01]  /*e550*/  @P1 IMAD.HI.U32 R45, R52, R45, RZ ;  /* 0x0000002d342d1227 */ /* 0x001fe200078e00ff */
[----:B------:R-:W-:Y:S02]  /*e560*/  SHF.R.U64 R2, R2, 0x3, RZ ;  /* 0x0000000302027819 */ /* 0x000fe400000012ff */
[----:B------:R-:W-:Y:S01]  /*e570*/  LOP3.LUT R14, R14, R15, RZ, 0x3c, !PT ;  /* 0x0000000f0e0e7212 */ /* 0x000fe200078e3cff */
[----:B------:R-:W-:Y:S01]  /*e580*/  IMAD.X R15, RZ, RZ, R5, P0 ;  /* 0x000000ffff0f7224 */ /* 0x000fe200000e0605 */
[----:B------:R-:W-:-:S02]  /*e590*/  IADD3 R39, P0, R40, 0x1800, RZ ;  /* 0x0000180028277810 */ /* 0x000fc40007f1e0ff */
[----:B------:R-:W-:Y:S01]  /*e5a0*/  LOP3.LUT R2, R2, R43, RZ, 0x3c, !PT ;  /* 0x0000002b02027212 */ /* 0x000fe200078e3cff */
[----:B------:R-:W-:Y:S01]  /*e5b0*/  IMAD.MOV.U32 R43, RZ, RZ, R52 ;  /* 0x000000ffff2b7224 */ /* 0x000fe200078e0034 */
[----:B-1----:R-:W-:Y:S02]  /*e5c0*/  @P1 SHF.R.U32.HI R43, RZ, R50, R45 ;  /* 0x00000032ff2b1219 */ /* 0x002fe4000001162d */
[----:B------:R-:W-:Y:S02]  /*e5d0*/  LOP3.LUT R38, R39, 0x180, RZ, 0xc0, !PT ;  /* 0x0000018027267812 */ /* 0x000fe400078ec0ff */
[----:B------:R-:W-:Y:S01]  /*e5e0*/  MOV R47, R4 ;  /* 0x00000004002f7202 */ /* 0x000fe20000000f00 */
[----:B------:R-:W-:Y:S01]  /*e5f0*/  IMAD.MOV R45, RZ, RZ, -R43 ;  /* 0x000000ffff2d7224 */ /* 0x000fe200078e0a2b */
[----:B------:R-:W-:Y:S02]  /*e600*/  LOP3.LUT R10, R33, 0x180, RZ, 0xc0, !PT ;  /* 0x00000180210a7812 */ /* 0x000fe400078ec0ff */
[----:B------:R-:W-:-:S02]  /*e610*/  F2FP.BF16.F32.PACK_AB R4, R42, R7 ;  /* 0x000000072a04723e */ /* 0x000fc400000010ff */
[----:B------:R-:W-:Y:S02]  /*e620*/  SHF.R.U64 R38, R38, 0x3, RZ ;  /* 0x0000000326267819 */ /* 0x000fe400000012ff */
[----:B------:R-:W-:Y:S02]  /*e630*/  F2FP.BF16.F32.PACK_AB R5, R91, R90 ;  /* 0x0000005a5b05723e */ /* 0x000fe400000010ff */
[----:B------:R-:W-:Y:S02]  /*e640*/  F2FP.BF16.F32.PACK_AB R7, R95, R94 ;  /* 0x0000005e5f07723e */ /* 0x000fe400000010ff */
[----:B------:R-:W-:Y:S01]  /*e650*/  MOV R57, R14 ;  /* 0x0000000e00397202 */ /* 0x000fe20000000f00 */
[----:B------:R-:W-:Y:S01]  /*e660*/  IMAD R15, R0, R45, R52 ;  /* 0x0000002d000f7224 */ /* 0x000fe200078e0234 */
[----:B------:R-:W-:Y:S01]  /*e670*/  SHF.R.U64 R10, R10, 0x3, RZ ;  /* 0x000000030a0a7819 */ /* 0x000fe200000012ff */
[----:B------:R0:W-:Y:S01]  /*e680*/  STSM.16.M88.4 [R47], R4 ;  /* 0x000000042f007844 */ /* 0x0001e20000000200 */
[----:B------:R-:W-:Y:S01]  /*e690*/  LOP3.LUT R38, R38, R39, RZ, 0x3c, !PT ;  /* 0x0000002726267212 */ /* 0x000fe200078e3cff */
[----:B------:R-:W-:Y:S01]  /*e6a0*/  IMAD.X R39, RZ, RZ, R41, P0 ;  /* 0x000000ffff277224 */ /* 0x000fe200000e0629 */
[----:B------:R-:W-:Y:S01]  /*e6b0*/  MOV R62, R24 ;  /* 0x00000018003e7202 */ /* 0x000fe20000000f00 */
[----:B------:R-:W-:Y:S01]  /*e6c0*/  IMAD.U32 R25, RZ, RZ, UR5 ;  /* 0x00000005ff197e24 */ /* 0x000fe2000f8e00ff */
[----:B------:R-:W-:Y:S01]  /*e6d0*/  SHF.R.S32.HI R14, RZ, 0x1f, R43 ;  /* 0x0000001fff0e7819 */ /* 0x000fe2000001142b */
[----:B------:R-:W-:Y:S01]  /*e6e0*/  ULDC UR5, c[0x0][0xa88] ;  /* 0x0002a20000057ab9 */ /* 0x000fe20000000800 */
[----:B------:R-:W-:Y:S01]  /*e6f0*/  LOP3.LUT R10, R10, R33, RZ, 0x3c, !PT ;  /* 0x000000210a0a7212 */ /* 0x000fe200078e3cff */
[----:B------:R-:W-:Y:S01]  /*e700*/  IMAD R56, R0, UR5, RZ ;  /* 0x0000000500387c24 */ /* 0x000fe2000f8e02ff */
[----:B------:R-:W-:-:S02]  /*e710*/  IADD3 R33, P3, R40, 0x4800, RZ ;  /* 0x0000480028217810 */ /* 0x000fc40007f7e0ff */
[----:B------:R-:W-:Y:S02]  /*e720*/  IADD3 R35, P2, R40, 0x3000, RZ ;  /* 0x0000300028237810 */ /* 0x000fe40007f5e0ff */
[----:B------:R-:W-:Y:S02]  /*e730*/  LOP3.LUT R32, R33, 0x180, RZ, 0xc0, !PT ;  /* 0x0000018021207812 */ /* 0x000fe400078ec0ff */
[----:B------:R-:W-:Y:S02]  /*e740*/  LOP3.LUT R34, R35, 0x180, RZ, 0xc0, !PT ;  /* 0x0000018023227812 */ /* 0x000fe400078ec0ff */
[----:B0-----:R-:W-:Y:S02]  /*e750*/  IADD3 R4, P0, R43, UR6, RZ ;  /* 0x000000062b047c10 */ /* 0x001fe4000ff1e0ff */
[----:B------:R-:W-:Y:S02]  /*e760*/  SHF.R.S32.HI R6, RZ, 0x1f, R15 ;  /* 0x0000001fff067819 */ /* 0x000fe4000001140f */
[----:B------:R-:W-:Y:S01]  /*e770*/  IADD3.X R5, R14, UR7, R25, P0, !PT ;  /* 0x000000070e057c10 */ /* 0x000fe200087fe419 */
[----:B------:R-:W-:Y:S01]  /*e780*/  ULDC.64 UR6, c[0x0][0xb88] ;  /* 0x0002e20000067ab9 */ /* 0x000fe20000000a00 */
[----:B------:R-:W-:Y:S01]  /*e790*/  SHF.R.U64 R32, R32, 0x3, RZ ;  /* 0x0000000320207819 */ /* 0x000fe200000012ff */
[----:B------:R-:W-:Y:S01]  /*e7a0*/  IMAD R6, R6, UR6, RZ ;  /* 0x0000000606067c24 */ /* 0x000fe2000f8e02ff */
[----:B------:R-:W-:Y:S01]  /*e7b0*/  MOV R63, R10 ;  /* 0x0000000a003f7202 */ /* 0x000fe20000000f00 */
[----:B------:R-:W-:Y:S01]  /*e7c0*/  IMAD.WIDE.U32 R4, R15, UR6, R4 ;  /* 0x000000060f047c25 */ /* 0x000fe2000f8e0004 */
[----:B------:R-:W-:-:S02]  /*e7d0*/  SHF.R.U64 R34, R34, 0x3, RZ ;  /* 0x0000000322227819 */ /* 0x000fc400000012ff */
[----:B------:R-:W-:Y:S01]  /*e7e0*/  LOP3.LUT R32, R32, R33, RZ, 0x3c, !PT ;  /* 0x0000002120207212 */ /* 0x000fe200078e3cff */
[----:B------:R-:W-:Y:S01]  /*e7f0*/  IMAD R15, R15, UR7, R6 ;  /* 0x000000070f0f7c24 */ /* 0x000fe2000f8e0206 */
[----:B------:R-:W-:Y:S01]  /*e800*/  ULDC.64 UR6, c[0x0][0xb50] ;  /* 0x0002d40000067ab9 */ /* 0x000fe20000000a00 */
[----:B------:R-:W-:Y:S01]  /*e810*/  VIADD R11, R147, UR39 ;  /* 0x00000027930b7c36 */ /* 0x000fe20008000000 */
[----:B------:R-:W-:Y:S01]  /*e820*/  LOP3.LUT P0, RZ, R145, 0x3, RZ, 0xc0, !PT ;  /* 0x0000000391ff7812 */ /* 0x000fe2000780c0ff */
[----:B------:R-:W-:Y:S01]  /*e830*/  IMAD.X R33, RZ, RZ, R41, P3 ;  /* 0x000000ffff217224 */ /* 0x000fe200018e0629 */
[----:B------:R-:W-:Y:S01]  /*e840*/  LEA R42, P3, R4, UR6, 0x2 ;  /* 0x00000006042a7c11 */ /* 0x000fe2000f8610ff */
[----:B------:R-:W-:Y:S01]  /*e850*/  VIADD R7, R11, 0x8 ;  /* 0x000000080b077836 */ /* 0x000fe20000000000 */
[----:B------:R-:W-:Y:S01]  /*e860*/  LOP3.LUT R34, R34, R35, RZ, 0x3c, !PT ;  /* 0x0000002322227212 */ /* 0x000fe200078e3cff */
[----:B------:R-:W-:Y:S01]  /*e870*/  IMAD.IADD R5, R5, 0x1, R15 ;  /* 0x0000000105057824 */ /* 0x000fe200078e020f */
[----:B------:R-:W-:Y:S01]  /*e880*/  MOV R53, R8 ;  /* 0x0000000800357202 */ /* 0x000fe20000000f00 */
        /* <DEDUP_REMOVED lines=10> */
[----:B------:R-:W-:Y:S01]  /*e930*/  F2FP.BF16.F32.PACK_AB R7, R103, R102 ;  /* 0x000000666707723e */ /* 0x000fe200000010ff */
[----:B------:R-:W1:Y:S01]  /*e940*/  SHFL.IDX PT, R61, R43, 0x1, 0x1c1f ;  /* 0x003c1f002b3d7f89 */ /* 0x000e6200000e0000 */
[----:B------:R-:W-:-:S02]  /*e950*/  MOV R52, R12 ;  /* 0x0000000c00347202 */ /* 0x000fc40000000f00 */
[----:B------:R-:W-:Y:S01]  /*e960*/  F2FP.BF16.F32.PACK_AB R8, R105, R104 ;  /* 0x000000686908723e */ /* 0x000fe200000010ff */
[----:B------:R-:W-:Y:S01]  /*e970*/  STSM.16.M88.4 [R53], R4 ;  /* 0x0000000435007844 */ /* 0x000fe20000000200 */
        /* <DEDUP_REMOVED lines=8> */
[----:B------:R-:W-:Y:S02]  /*ea00*/  F2FP.BF16.F32.PACK_AB R24, R121, R120 ;  /* 0x000000787918723e */ /* 0x000fe400000010ff */
[----:B------:R-:W-:Y:S01]  /*ea10*/  F2FP.BF16.F32.PACK_AB R25, R123, R122 ;  /* 0x0000007a7b19723e */ /* 0x000fe200000010ff */
[----:B------:R2:W-:Y:S01]  /*ea20*/  STSM.16.M88.4 [R63], R12 ;  /* 0x0000000c3f007844 */ /* 0x0005e20000000200 */
[C---:B------:R-:W-:Y:S02]  /*ea30*/  LOP3.LUT R3, R40.reuse, 0x180, RZ, 0xc0, !PT ;  /* 0x0000018028037812 */ /* 0x040fe400078ec0ff */
[----:B------:R-:W-:Y:S01]  /*ea40*/  IADD3 R21, P4, R40, 0x6000, RZ ;  /* 0x0000600028157810 */ /* 0x000fe20007f9e0ff */
[----:B------:R3:W-:Y:S01]  /*ea50*/  STSM.16.M88.4 [R62], R24 ;  /* 0x000000183e007844 */ /* 0x0007e20000000200 */
[----:B------:R-:W-:Y:S01]  /*ea60*/  SHF.R.U64 R3, R3, 0x3, RZ ;  /* 0x0000000303037819 */ /* 0x000fe200000012ff */
[----:B------:R-:W-:Y:S01]  /*ea70*/  UIMAD UR5, UR10, UR8, URZ ;  /* 0x000000080a0572a4 */ /* 0x000fe2000f8e023f */
[----:B------:R-:W-:Y:S01]  /*ea80*/  LOP3.LUT R20, R21, 0x180, RZ, 0xc0, !PT ;  /* 0x0000018015147812 */ /* 0x000fe200078ec0ff */
[----:B------:R4:W-:Y:S01]  /*ea90*/  STSM.16.M88.4 [R57], R28 ;  /* 0x0000001c39007844 */ /* 0x0009e20000000200 */
[----:B------:R-:W-:Y:S01]  /*eaa0*/  LOP3.LUT R40, R3, R40, RZ, 0x3c, !PT ;  /* 0x0000002803287212 */ /* 0x000fe200078e3cff */
[--C-:B------:R-:W-:Y:S01]  /*eab0*/  IMAD.X R3, RZ, RZ, R41.reuse, P5 ;  /* 0x000000ffff037224 */ /* 0x100fe200028e0629 */
[----:B--2---:R-:W2:Y:S08]  /*eac0*/  @P1 LDC R15, c[0x0][0xbec] ;  /* 0x0002fb00ff0f1b82 */ /* 0x004eb00000000800 */
[----:B------:R-:W-:Y:S08]  /*ead0*/  BAR.SYNC.DEFER_BLOCKING 0x1, 0x180 ;  /* 0x0046000000007b1d */ /* 0x000ff00000010000 */
[----:B---3--:R-:W3:Y:S01]  /*eae0*/  @P1 LDC R25, c[0x0][0xbf0] ;  /* 0x0002fc00ff191b82 */ /* 0x008ee20000000800 */
[----:B------:R-:W-:Y:S01]  /*eaf0*/  IMAD R12, R143, 0x60, R144 ;  /* 0x000000608f0c7824 */ /* 0x000fe200078e0290 */
[----:B------:R-:W-:Y:S01]  /*eb00*/  UIMAD.WIDE.U32 UR6, UR38, UR8, URZ ;  /* 0x00000008260672a5 */ /* 0x000fe2000f8e003f */
[----:B------:R-:W-:Y:S01]  /*eb10*/  SHF.R.U64 R20, R20, 0x3, RZ ;  /* 0x0000000314147819 */ /* 0x000fe200000012ff */
[----:B------:R-:W-:Y:S01]  /*eb20*/  ULDC.64 UR10, c[0x0][0xaf0] ;  /* 0x0002bc00000a7ab9 */ /* 0x000fe20000000a00 */
[----:B------:R-:W-:Y:S01]  /*eb30*/  VIADD R14, R12, UR39 ;  /* 0x000000270c0e7c36 */ /* 0x000fe20008000000 */
[----:B------:R-:W-:Y:S01]  /*eb40*/  UIMAD UR5, UR38, UR9, UR5 ;  /* 0x00000009260572a4 */ /* 0x000fe2000f8e0205 */
[----:B------:R-:W-:Y:S01]  /*eb50*/  LOP3.LUT R20, R20, R21, RZ, 0x3c, !PT ;  /* 0x0000001514147212 */ /* 0x000fe200078e3cff */
[----:B------:R-:W-:Y:S01]  /*eb60*/  UIMAD UR8, UR12, UR10, URZ ;  /* 0x0000000a0c0872a4 */ /* 0x000fe2000f8e023f */
[----:B------:R-:W-:Y:S01]  /*eb70*/  IMAD.MOV.U32 R13, RZ, RZ, R14 ;  /* 0x000000ffff0d7224 */ /* 0x000fe200078e000e */
[----:B------:R-:W-:Y:S01]  /*eb80*/  UIADD3 UR7, UR7, UR5, URZ ;  /* 0x0000000507077290 */ /* 0x000fe2000fffe03f */
[----:B------:R-:W-:Y:S01]  /*eb90*/  IMAD.X R21, RZ, RZ, R41, P4 ;  /* 0x000000ffff157224 */ /* 0x000fe200020e0629 */
[----:B0-----:R4:W-:Y:S04]  /*eba0*/  @!P2 ST.E desc[UR52][R58.64], R36 ;  /* 0x000000243a00a985 */ /* 0x0019e8000c101934 */
[----:B-1----:R4:W-:Y:S04]  /*ebb0*/  @!P0 ST.E desc[UR52][R60.64], R37 ;  /* 0x000000253c008985 */ /* 0x0029e8000c101934 */
[----:B------:R2:W5:Y:S01]  /*ebc0*/  LD.E.128 R8, desc[UR52][R2.64] ;  /* 0x0000003402087980 */ /* 0x000562000c101d00 */
[----:B------:R-:W-:-:S02]  /*ebd0*/  UIMAD UR5, UR45, UR11, UR8 ;  /* 0x0000000b2d0572a4 */ /* 0x000fc4000f8e0208 */
[----:B------:R-:W-:Y:S01]  /*ebe0*/  UIMAD.WIDE.U32 UR6, UR45, UR10, UR6 ;  /* 0x0000000a2d0672a5 */ /* 0x000fe2000f8e0006 */
[----:B------:R-:W5:Y:S01]  /*ebf0*/  LD.E.128 R40, desc[UR52][R40.64] ;  /* 0x0000003428287980 */ /* 0x000f62000c101d00 */
[----:B------:R-:W-:-:S03]  /*ec00*/  ULDC.64 UR8, c[0x0][0xae0] ;  /* 0x0002b80000087ab9 */ /* 0x000fc60000000a00 */
[----:B------:R-:W5:Y:S01]  /*ec10*/  LD.E.128 R44, desc[UR52][R38.64] ;  /* 0x00000034262c7980 */ /* 0x000f62000c101d00 */
[----:B--2---:R-:W-:-:S03]  /*ec20*/  @P1 IMAD.HI.U32 R2, R14, R15, RZ ;  /* 0x0000000f0e021227 */ /* 0x004fc600078e00ff */
[----:B------:R-:W5:Y:S02]  /*ec30*/  LD.E.128 R48, desc[UR52][R34.64] ;  /* 0x0000003422307980 */ /* 0x000f64000c101d00 */
[----:B---3--:R-:W-:Y:S01]  /*ec40*/  @P1 SHF.R.U32.HI R13, RZ, R25, R2 ;  /* 0x00000019ff0d1219 */ /* 0x008fe20000011602 */
[----:B------:R-:W-:Y:S01]  /*ec50*/  UIADD3 UR5, UR7, UR5, URZ ;  /* 0x0000000507057290 */ /* 0x000fe2000fffe03f */
[----:B------:R-:W5:Y:S02]  /*ec60*/  LD.E.128 R4, desc[UR52][R32.64] ;  /* 0x0000003420047980 */ /* 0x000f64000c101d00 */
[--C-:B------:R-:W-:Y:S01]  /*ec70*/  SHF.R.S32.HI R12, RZ, 0x1f, R13.reuse ;  /* 0x0000001fff0c7819 */ /* 0x100fe2000001140d */
[----:B------:R-:W-:Y:S01]  /*ec80*/  IMAD.MOV R15, RZ, RZ, -R13 ;  /* 0x000000ffff0f7224 */ /* 0x000fe200078e0a0d */
[----:B------:R0:W5:Y:S01]  /*ec90*/  LD.E.128 R52, desc[UR52][R20.64] ;  /* 0x0000003414347980 */ /* 0x000162000c101d00 */
[----:B------:R-:W-:Y:S02]  /*eca0*/  IMAD.U32 R3, RZ, RZ, UR7 ;  /* 0x00000007ff037e24 */ /* 0x000fe4000f8e00ff */
[----:B------:R-:W-:Y:S01]  /*ecb0*/  IMAD R15, R0, R15, R14 ;  /* 0x0000000f000f7224 */ /* 0x000fe200078e020e */
[----:B------:R-:W-:Y:S01]  /*ecc0*/  @!PT LDS RZ, [RZ] ;  /* 0x00000000fffff984 */ /* 0x000fe20000000800 */
[----:B------:R-:W-:Y:S01]  /*ecd0*/  @!PT LDS RZ, [RZ] ;  /* 0x00000000fffff984 */ /* 0x000fe20000000800 */
[----:B------:R-:W-:Y:S01]  /*ece0*/  @!PT LDS RZ, [RZ] ;  /* 0x00000000fffff984 */ /* 0x000fe20000000800 */
[----:B------:R-:W-:Y:S01]  /*ecf0*/  @!PT LDS RZ, [RZ] ;  /* 0x00000000fffff984 */ /* 0x000fe20000000800 */
[----:B------:R1:W-:Y:S06]  /*ed00*/  MEMBAR.ALL.CTA ;  /* 0x0000000000007992 */ /* 0x0003ec0000008000 */
[----:B-1----:R-:W1:Y:S01]  /*ed10*/  FENCE.VIEW.ASYNC.S ;  /* 0x00000000000073c6 */ /* 0x002e620000000000 */
[----:B------:R-:W-:Y:S01]  /*ed20*/  IMAD.U32 R2, RZ, RZ, UR6 ;  /* 0x00000006ff027e24 */ /* 0x000fe2000f8e00ff */
[----:B------:R-:W-:Y:S01]  /*ed30*/  ULDC.64 UR6, c[0x0][0xad8] ;  /* 0x0002b60000067ab9 */ /* 0x000fe20000000a00 */
[----:B------:R-:W-:-:S02]  /*ed40*/  IMAD.U32 R3, RZ, RZ, UR5 ;  /* 0x00000005ff037e24 */ /* 0x000fc4000f8e00ff */
[----:B------:R-:W-:Y:S01]  /*ed50*/  IMAD R12, R12, UR8, RZ ;  /* 0x000000080c0c7c24 */ /* 0x000fe2000f8e02ff */
[----:B------:R-:W-:Y:S01]  /*ed60*/  SHF.R.S32.HI R0, RZ, 0x1f, R15 ;  /* 0x0000001fff007819 */ /* 0x000fe2000001140f */
[----:B------:R-:W-:-:S04]  /*ed70*/  IMAD.WIDE.U32 R2, R13, UR8, R2 ;  /* 0x000000080d027c25 */ /* 0x000fc8000f8e0002 */
[----:B0-----:R-:W-:Y:S02]  /*ed80*/  IMAD R21, R13, UR9, R12 ;  /* 0x000000090d157c24 */ /* 0x001fe4000f8e020c */
[----:B------:R-:W-:Y:S02]  /*ed90*/  IMAD R0, R0, UR6, RZ ;  /* 0x0000000600007c24 */ /* 0x000fe4000f8e02ff */
[----:B------:R-:W-:Y:S02]  /*eda0*/  IMAD.IADD R3, R3, 0x1, R21 ;  /* 0x0000000103037824 */ /* 0x000fe400078e0215 */
        /* <DEDUP_REMOVED lines=8> */
[----:B------:R-:W-:-:S04]  /*ee30*/  LEA R0, P1, R2, UR6, 0x1 ;  /* 0x0000000602007c11 */ /* 0x000fc8000f8208ff */
[----:B------:R-:W-:Y:S01]  /*ee40*/  LEA.HI.X R24, R2, UR7, R3, 0x1, P1 ;  /* 0x0000000702187c11 */ /* 0x000fe200088f0c03 */
[----:B-1----:R4:W0:Y:S01]  /*ee50*/  SHFL.IDX PT, R12, R0, RZ, 0x1c1f ;  /* 0x001c1fff000c7589 */ /* 0x00282200000e0000 */
[----:B------:R-:W-:Y:S01]  /*ee60*/  BSSY B1, `(.L_x_10892) ;  /* 0x0000010000017945 */ /* 0x000fe20003800000 */
[----:B------:R-:W-:Y:S02]  /*ee70*/  SYNCS.ARRIVE.TRANS64.RED.A1T0 RZ, [UR5], RZ ;  /* 0x000000ffffff79a7 */ /* 0x000fe40008100405 */
[----:B------:R4:W1:Y:S01]  /*ee80*/  SHFL.IDX PT, R13, R24, RZ, 0x1c1f ;  /* 0x001c1fff180d7589 */ /* 0x00086200000e0000 */
[----:B------:R-:W-:Y:S05]  /*ee90*/  @P0 BRA `(.L_x_10893) ;  /* 0x0000000000300947 */ /* 0x000fea0003800000 */
[----:B------:R-:W-:Y:S02]  /*eea0*/  ULDC UR5, c[0x0][0xac8] ;  /* 0x0002b20000057ab9 */ /* 0x000fe40000000800 */
[----:B------:R-:W-:Y:S02]  /*eeb0*/  ISETP.GE.AND P1, PT, R141, UR5, PT ;  /* 0x000000058d007c0c */ /* 0x000fe4000bf26270 */
[----:B------:R-:W-:Y:S02]  /*eec0*/  ISETP.GE.AND P2, PT, R142, UR5, PT ;  /* 0x000000058e007c0c */ /* 0x000fe4000bf46270 */
[----:B------:R-:W-:-:S09]  /*eed0*/  ISETP.GE.AND P0, PT, R140, UR5, PT ;  /* 0x000000058c007c0c */ /* 0x000fd2000bf06270 */
[CC--:B0-----:R-:W-:Y:S02]  /*eee0*/  @!P1 LEA R14, P3, R141.reuse, R12.reuse, 0x1 ;  /* 0x0000000c8d0e9211 */ /* 0x0c1fe400078608ff */
[----:B------:R-:W-:Y:S02]  /*eef0*/  @!P2 LEA R20, P4, R142, R12, 0x1 ;  /* 0x0000000c8e14a211 */ /* 0x000fe400078808ff */
[----:B-1----:R-:W-:Y:S01]  /*ef00*/  @!P0 IMAD.WIDE R2, R140, 0x2, R12 ;  /* 0x000000028c028825 */ /* 0x002fe200078e020c */
[-C--:B------:R-:W-:Y:S02]  /*ef10*/  @!P1 LEA.HI.X R15, R141, R13.reuse, R150, 0x1, P3 ;  /* 0x0000000d8d0f9211 */ /* 0x080fe400018f0c96 */
[----:B------:R-:W-:Y:S02]  /*ef20*/  @!P2 LEA.HI.X R21, R142, R13, R149, 0x1, P4 ;  /* 0x0000000d8e15a211 */ /* 0x000fe400020f0c95 */
[----:B-----5:R2:W-:Y:S04]  /*ef30*/  @!P0 ST.E.128 desc[UR52][R2.64], R40 ;  /* 0x0000002802008985 */ /* 0x0205e8000c101d34 */
[----:B------:R2:W-:Y:S04]  /*ef40*/  @!P1 ST.E.128 desc[UR52][R14.64], R48 ;  /* 0x000000300e009985 */ /* 0x0005e8000c101d34 */
[----:B------:R2:W-:Y:S02]  /*ef50*/  @!P2 ST.E.128 desc[UR52][R20.64], R52 ;  /* 0x000000341400a985 */ /* 0x0005e4000c101d34 */
.L_x_10893:
[----:B------:R-:W-:Y:S05]  /*ef60*/  BSYNC B1 ;  /* 0x0000000000017941 */ /* 0x000fea0003800000 */
.L_x_10892:
[----:B--2---:R-:W-:Y:S01]  /*ef70*/  VIADD R3, R25, 0x60 ;  /* 0x0000006019037836 */ /* 0x004fe20000000000 */
[----:B-1----:R1:W2:Y:S04]  /*ef80*/  SHFL.IDX PT, R13, R24, 0x1, 0x1c1f ;  /* 0x003c1f00180d7f89 */ /* 0x0022a800000e0000 */
[----:B------:R-:W-:Y:S01]  /*ef90*/  ISETP.GE.AND P0, PT, R3, R56, PT ;  /* 0x000000380300720c */ /* 0x000fe20003f06270 */
[----:B0-----:R1:W0:-:S12]  /*efa0*/  SHFL.IDX PT, R12, R0, 0x1, 0x1c1f ;  /* 0x003c1f00000c7f89 */ /* 0x00121800000e0000 */
[----:B-1----:R-:W-:Y:S05]  /*efb0*/  @P0 BRA `(.L_x_10894) ;  /* 0x0000000800240947 */ /* 0x002fea0003800000 */
[----:B------:R-:W-:Y:S02]  /*efc0*/  ULDC UR5, c[0x0][0xac8] ;  /* 0x0002b20000057ab9 */ /* 0x000fe40000000800 */
[----:B------:R-:W-:Y:S02]  /*efd0*/  ISETP.GE.AND P2, PT, R141, UR5, PT ;  /* 0x000000058d007c0c */ /* 0x000fe4000bf46270 */
[----:B------:R-:W-:-:S11]  /*efe0*/  ISETP.GE.AND P1, PT, R140, UR5, PT ;  /* 0x000000058c007c0c */ /* 0x000fd6000bf26270 */
[C---:B0-----:R-:W-:Y:S02]  /*eff0*/  @!P2 LEA R14, P0, R141.reuse, R12, 0x1 ;  /* 0x0000000c8d0ea211 */ /* 0x041fe400078008ff */
[----:B--2---:R-:W-:Y:S02]  /*f000*/  @!P1 IMAD.WIDE R2, R140, 0x2, R12 ;  /* 0x000000028c029825 */ /* 0x004fe400078e020c */
[----:B------:R-:W-:Y:S02]  /*f010*/  @!P2 LEA.HI.X R15, R141, R13, R150, 0x1, P0 ;  /* 0x0000000d8d0fa211 */ /* 0x000fe400000f0c96 */
[----:B------:R-:W-:Y:S01]  /*f020*/  ISETP.GE.AND P0, PT, R142, UR5, PT ;  /* 0x000000058e007c0c */ /* 0x000fe2000bf06270 */
[----:B-----5:R1:W-:Y:S04]  /*f030*/  @!P1 ST.E.128 desc[UR52][R2.64], R44 ;  /* 0x0000002c02009985 */ /* 0x0203e8000c101d34 */
[----:B------:R1:W-:Y:S08]  /*f040*/  @!P2 ST.E.128 desc[UR52][R14.64], R4 ;  /* 0x000000040e00a985 */ /* 0x0003f0000c101d34 */
[----:B------:R-:W-:Y:S05]  /*f050*/  @P0 BRA `(.L_x_10894) ;  /* 0x0000000400fc0947 */ /* 0x000fea0003800000 */
[----:B-1----:R-:W-:-:S04]  /*f060*/  LEA R2, P0, R142, R12, 0x1 ;  /* 0x0000000c8e027211 */ /* 0x002fc800078008ff */
[----:B------:R-:W-:-:S05]  /*f070*/  LEA.HI.X R3, R142, R13, R149, 0x1, P0 ;  /* 0x0000000d8e037211 */ /* 0x000fca00000f0c95 */
[----:B------:R3:W-:Y:S01]  /*f080*/  ST.E.128 desc[UR52][R2.64], R8 ;  /* 0x0000000802007985 */ /* 0x0007e2000c101d34 */
[----:B------:R-:W-:Y:S05]  /*f090*/  BRA `(.L_x_10894) ;  /* 0x0000000400ec7947 */ /* 0x000fea0003800000 */
.L_x_10891:
        /* <DEDUP_REMOVED lines=50> */
.L_x_10896:
[----:B------:R-:W-:Y:S05]  /*f3c0*/  BSYNC B1 ;  /* 0x0000000000017941 */ /* 0x000fea0003800000 */
.L_x_10895:
        /* <DEDUP_REMOVED lines=19> */
[----:B------:R-:W-:Y:S02]  /*f500*/  IMAD R7, R8, R7, R6 ;  /* 0x0000000708077224 */ /* 0x000fe400078e0206 */
[----:B------:R-:W-:Y:S02]  /*f510*/  IMAD R0, R0, UR8, RZ ;  /* 0x0000000800007c24 */ /* 0x000fe4000f8e02ff */
[----:B------:R-:W-:Y:S01]  /*f520*/  IMAD.U32 R2, RZ, RZ, UR6 ;  /* 0x00000006ff027e24 */ /* 0x000fe2000f8e00ff */
[----:B------:R-:W-:Y:S01]  /*f530*/  ULDC.64 UR6, c[0x0][0xad8] ;  /* 0x0002b60000067ab9 */ /* 0x000fe20000000a00 */
[----:B------:R-:W-:Y:S01]  /*f540*/  IMAD.U32 R3, RZ, RZ, UR5 ;  /* 0x00000005ff037e24 */ /* 0x000fe2000f8e00ff */
[----:B------:R-:W-:Y:S01]  /*f550*/  ULDC UR5, c[0x0][0xa88] ;  /* 0x0002a20000057ab9 */ /* 0x000fe20000000800 */
[C---:B------:R-:W-:Y:S01]  /*f560*/  IMAD R9, R5.reuse, UR9, R0 ;  /* 0x0000000905097c24 */ /* 0x040fe2000f8e0200 */
[----:B------:R-:W-:Y:S01]  /*f570*/  SHF.R.S32.HI R0, RZ, 0x1f, R7 ;  /* 0x0000001fff007819 */ /* 0x000fe20000011407 */
[----:B------:R-:W-:-:S04]  /*f580*/  IMAD.WIDE.U32 R2, R5, UR8, R2 ;  /* 0x0000000805027c25 */ /* 0x000fc8000f8e0002 */
[----:B------:R-:W-:Y:S02]  /*f590*/  IMAD R0, R0, UR6, RZ ;  /* 0x0000000600007c24 */ /* 0x000fe4000f8e02ff */
[----:B------:R-:W-:Y:S02]  /*f5a0*/  IMAD.IADD R3, R3, 0x1, R9 ;  /* 0x0000000103037824 */ /* 0x000fe400078e0209 */
[C---:B------:R-:W-:Y:S02]  /*f5b0*/  IMAD R5, R7.reuse, UR7, R0 ;  /* 0x0000000707057c24 */ /* 0x040fe4000f8e0200 */
[----:B------:R-:W-:Y:S01]  /*f5c0*/  IMAD.WIDE.U32 R2, R7, UR6, R2 ;  /* 0x0000000607027c25 */ /* 0x000fe2000f8e0002 */
[----:B------:R-:W-:-:S03]  /*f5d0*/  ULDC.64 UR6, c[0x0][0xa80] ;  /* 0x0002a00000067ab9 */ /* 0x000fc60000000a00 */
[----:B------:R-:W-:Y:S01]  /*f5e0*/  IMAD R7, R8, UR5, RZ ;  /* 0x0000000508077c24 */ /* 0x000fe2000f8e02ff */
[----:B------:R-:W-:Y:S01]  /*f5f0*/  LEA R4, P1, R2, UR6, 0x1 ;  /* 0x0000000602047c11 */ /* 0x000fe2000f8208ff */
[----:B------:R-:W-:Y:S02]  /*f600*/  VIADD R0, R144, UR39 ;  /* 0x0000002790007c36 */ /* 0x000fe40008000000 */
[----:B------:R-:W-:-:S03]  /*f610*/  IMAD.IADD R3, R3, 0x1, R5 ;  /* 0x0000000103037824 */ /* 0x000fc600078e0205 */
[----:B------:R-:W-:Y:S02]  /*f620*/  ISETP.GE.AND P0, PT, R0, R7, PT ;  /* 0x000000070000720c */ /* 0x000fe40003f06270 */
[----:B------:R-:W-:Y:S02]  /*f630*/  LEA.HI.X R5, R2, UR7, R3, 0x1, P1 ;  /* 0x0000000702057c11 */ /* 0x000fe400088f0c03 */
[----:B------:R0:W1:Y:S04]  /*f640*/  SHFL.IDX PT, R2, R4, RZ, 0x1c1f ;  /* 0x001c1fff04027589 */ /* 0x00006800000e0000 */
[----:B------:R0:W2:Y:S05]  /*f650*/  SHFL.IDX PT, R3, R5, RZ, 0x1c1f ;  /* 0x001c1fff05037589 */ /* 0x0000aa00000e0000 */
[----:B------:R-:W-:Y:S05]  /*f660*/  @P0 BRA `(.L_x_10898) ;  /* 0x0000000000300947 */ /* 0x000fea0003800000 */
[----:B------:R-:W-:Y:S02]  /*f670*/  ULDC UR5, c[0x0][0xac8] ;  /* 0x0002b20000057ab9 */ /* 0x000fe40000000800 */
[----:B------:R-:W-:Y:S02]  /*f680*/  ISETP.GE.AND P3, PT, R141, UR5, PT ;  /* 0x000000058d007c0c */ /* 0x000fe4000bf66270 */
[----:B------:R-:W-:Y:S02]  /*f690*/  ISETP.GE.AND P4, PT, R142, UR5, PT ;  /* 0x000000058e007c0c */ /* 0x000fe4000bf86270 */
[----:B------:R-:W-:-:S09]  /*f6a0*/  ISETP.GE.AND P2, PT, R140, UR5, PT ;  /* 0x000000058c007c0c */ /* 0x000fd2000bf46270 */
[CC--:B-1----:R-:W-:Y:S02]  /*f6b0*/  @!P3 LEA R10, P0, R141.reuse, R2.reuse, 0x1 ;  /* 0x000000028d0ab211 */ /* 0x0c2fe400078008ff */
[----:B------:R-:W-:Y:S02]  /*f6c0*/  @!P4 LEA R12, P1, R142, R2, 0x1 ;  /* 0x000000028e0cc211 */ /* 0x000fe400078208ff */
[----:B--2---:R-:W-:Y:S01]  /*f6d0*/  @!P2 IMAD.WIDE R8, R140, 0x2, R2 ;  /* 0x000000028c08a825 */ /* 0x004fe200078e0202 */
[-C--:B------:R-:W-:Y:S02]  /*f6e0*/  @!P3 LEA.HI.X R11, R141, R3.reuse, R150, 0x1, P0 ;  /* 0x000000038d0bb211 */ /* 0x080fe400000f0c96 */
[----:B------:R-:W-:Y:S02]  /*f6f0*/  @!P4 LEA.HI.X R13, R142, R3, R149, 0x1, P1 ;  /* 0x000000038e0dc211 */ /* 0x000fe400008f0c95 */
[----:B------:R3:W-:Y:S04]  /*f700*/  @!P2 ST.E.128 desc[UR52][R8.64], RZ ;  /* 0x000000ff0800a985 */ /* 0x0007e8000c101d34 */
[----:B------:R3:W-:Y:S04]  /*f710*/  @!P3 ST.E.128 desc[UR52][R10.64], RZ ;  /* 0x000000ff0a00b985 */ /* 0x0007e8000c101d34 */
[----:B------:R3:W-:Y:S02]  /*f720*/  @!P4 ST.E.128 desc[UR52][R12.64], RZ ;  /* 0x000000ff0c00c985 */ /* 0x0007e4000c101d34 */
.L_x_10898:
[----:B------:R-:W-:Y:S05]  /*f730*/  BSYNC B1 ;  /* 0x0000000000017941 */ /* 0x000fea0003800000 */
.L_x_10897:
[----:B------:R-:W-:Y:S01]  /*f740*/  VIADD R0, R0, 0x60 ;  /* 0x0000006000007836 */ /* 0x000fe20000000000 */
[----:B--2---:R2:W4:Y:S04]  /*f750*/  SHFL.IDX PT, R3, R5, 0x1, 0x1c1f ;  /* 0x003c1f0005037f89 */ /* 0x00452800000e0000 */
[----:B------:R-:W-:Y:S01]  /*f760*/  ISETP.GE.AND P0, PT, R0, R7, PT ;  /* 0x000000070000720c */ /* 0x000fe20003f06270 */
[----:B-1----:R2:W1:-:S12]  /*f770*/  SHFL.IDX PT, R2, R4, 0x1, 0x1c1f ;  /* 0x003c1f0004027f89 */ /* 0x00245800000e0000 */
[----:B--2---:R-:W-:Y:S05]  /*f780*/  @P0 BRA `(.L_x_10894) ;  /* 0x0000000000300947 */ /* 0x004fea0003800000 */
[----:B------:R-:W-:Y:S02]  /*f790*/  ULDC UR5, c[0x0][0xac8] ;  /* 0x0002b20000057ab9 */ /* 0x000fe40000000800 */
[----:B------:R-:W-:Y:S02]  /*f7a0*/  ISETP.GE.AND P3, PT, R141, UR5, PT ;  /* 0x000000058d007c0c */ /* 0x000fe4000bf66270 */
[----:B------:R-:W-:Y:S02]  /*f7b0*/  ISETP.GE.AND P4, PT, R142, UR5, PT ;  /* 0x000000058e007c0c */ /* 0x000fe4000bf86270 */
[----:B------:R-:W-:-:S09]  /*f7c0*/  ISETP.GE.AND P2, PT, R140, UR5, PT ;  /* 0x000000058c007c0c */ /* 0x000fd2000bf46270 */
[CC--:B-1----:R-:W-:Y:S02]  /*f7d0*/  @!P3 LEA R6, P0, R141.reuse, R2.reuse, 0x1 ;  /* 0x000000028d06b211 */ /* 0x0c2fe400078008ff */
[----:B---3--:R-:W-:Y:S02]  /*f7e0*/  @!P4 LEA R8, P1, R142, R2, 0x1 ;  /* 0x000000028e08c211 */ /* 0x008fe400078208ff */
[----:B0---4-:R-:W-:Y:S01]  /*f7f0*/  @!P2 IMAD.WIDE R4, R140, 0x2, R2 ;  /* 0x000000028c04a825 */ /* 0x011fe200078e0202 */
[-C--:B------:R-:W-:Y:S02]  /*f800*/  @!P3 LEA.HI.X R7, R141, R3.reuse, R150, 0x1, P0 ;  /* 0x000000038d07b211 */ /* 0x080fe400000f0c96 */
[----:B------:R-:W-:Y:S02]  /*f810*/  @!P4 LEA.HI.X R9, R142, R3, R149, 0x1, P1 ;  /* 0x000000038e09c211 */ /* 0x000fe400008f0c95 */
[----:B------:R0:W-:Y:S04]  /*f820*/  @!P2 ST.E.128 desc[UR52][R4.64], RZ ;  /* 0x000000ff0400a985 */ /* 0x0001e8000c101d34 */
[----:B------:R0:W-:Y:S04]  /*f830*/  @!P3 ST.E.128 desc[UR52][R6.64], RZ ;  /* 0x000000ff0600b985 */ /* 0x0001e8000c101d34 */
[----:B------:R0:W-:Y:S02]  /*f840*/  @!P4 ST.E.128 desc[UR52][R8.64], RZ ;  /* 0x000000ff0800c985 */ /* 0x0001e4000c101d34 */
.L_x_10894:
[----:B------:R-:W-:Y:S05]  /*f850*/  BSYNC B0 ;  /* 0x0000000000007941 */ /* 0x000fea0003800000 */
.L_x_10890:
[----:B------:R-:W-:Y:S02]  /*f860*/  ULDC UR5, c[0x0][0xc38] ;  /* 0x00030e0000057ab9 */ /* 0x000fe40000000800 */
[----:B------:R-:W-:-:S06]  /*f870*/  UISETP.GE.AND UP0, UPT, UR4, UR5, UPT ;  /* 0x000000050400728c */ /* 0x000fcc000bf06270 */
[----:B------:R-:W-:-:S13]  /*f880*/  PLOP3.LUT P0, PT, PT, PT, UP0, 0x80, 0x0 ;  /* 0x000000000000781c */ /* 0x000fda0003f0f008 */
[----:B------:R-:W-:Y:S05]  /*f890*/  @!P0 BRA `(.L_x_10899) ;  /* 0xffffff14006c8947 */ /* 0x000fea000383ffff */
[----:B------:R-:W-:Y:S05]  /*f8a0*/  EXIT ;  /* 0x000000000000794d */ /* 0x000fea0003800000 */
.L_x_10801:
[----:B------:R-:W-:-:S08]  /*f8b0*/  NOP ;  /* 0x0000000000007918 */ /* 0x000fd00000000000 */
[----:B------:R-:W0:-:S00]  /*f8c0*/  USETMAXREG.DEALLOC.CTAPOOL 0x20 ;  /* 0x00000020000079c8 */ /* 0x000e0000080e0500 */
[----:B0-----:R-:W-:-:S06]  /*f8d0*/  LOP3.LUT R0, R0, 0x3, RZ, 0xc0, !PT ;  /* 0x0000000300007812 */ /* 0x001fcc00078ec0ff */
[----:B------:R-:W0:Y:S01]  /*f8e0*/  S2UR UR10, SR_CTAID.X ;  /* 0x00000000000a79c3 */ /* 0x000e220000002500 */
[----:B------:R-:W-:Y:S01]  /*f8f0*/  LOP3.LUT R19, R19, 0xfffff7ff, RZ, 0xc0, !PT ;  /* 0xfffff7ff13137812 */ /* 0x000fe200078ec0ff */
[----:B------:R-:W-:Y:S01]  /*f900*/  STL [R1+0x14], RZ ;  /* 0x000014ff01007387 */ /* 0x000fe20000100800 */
        /* <DEDUP_REMOVED lines=17> */
[----:B------:R-:W-:Y:S01]  /*fa20*/  IMAD.MOV.U32 R26, RZ, RZ, 0x1 ;  /* 0x00000001ff1a7424 */ /* 0x000fe200078e00ff */
[----:B------:R-:W-:Y:S01]  /*fa30*/  ULDC UR37, c[0x0][0x448] ;  /* 0x0001120000257ab9 */ /* 0x000fe20000000800 */
[----:B------:R-:W-:Y:S01]  /*fa40*/  ULDC UR4, c[0x0][0x424] ;  /* 0x0001090000047ab9 */ /* 0x000fe20000000800 */
[----:B------:R-:W-:Y:S01]  /*fa50*/  UISETP.NE.AND.EX UP0, UPT, UR5, URZ, UPT, UP0 ;  /* 0x0000003f0500728c */ /* 0x000fe2000bf05300 */
[----:B------:R-:W-:Y:S01]  /*fa60*/  IMAD.MOV.U32 R23, RZ, RZ, RZ ;  /* 0x000000ffff177224 */ /* 0x000fe200078e00ff */
[----:B------:R-:W-:Y:S01]  /*fa70*/  UIMAD UR37, UR37, UR38, URZ ;  /* 0x00000026252572a4 */ /* 0x000fe2000f8e023f */
[----:B------:R-:W-:Y:S01]  /*fa80*/  UMOV UR5, 0x400 ;  /* 0x0000040000057882 */ /* 0x000fe20000000000 */
[----:B------:R-:W-:Y:S01]  /*fa90*/  USEL UR4, UR4, 0x1, UP0 ;  /* 0x0000000104047887 */ /* 0x000fe20008000000 */
[----:B------:R-:W-:Y:S01]  /*faa0*/  ULDC UR46, c[0x0][0xc] ;  /* 0x00000300002e7ab9 */ /* 0x000fe20000000800 */
[----:B------:R-:W-:-:S02]  /*fab0*/  ULOP3.LUT UR47, UR42, 0x2, URZ, 0xfc, !UPT ;  /* 0x000000022a2f7892 */ /* 0x000fc4000f8efc3f */
[----:B------:R-:W-:-:S04]  /*fac0*/  UIMAD UR36, UR4, UR6, URZ ;  /* 0x00000006042472a4 */ /* 0x000fc8000f8e023f */
[----:B------:R-:W-:Y:S02]  /*fad0*/  UIADD3 UR4, UR36, 0x7f, URZ ;  /* 0x0000007f24047890 */ /* 0x000fe4000fffe03f */
[----:B------:R-:W-:Y:S02]  /*fae0*/  UIADD3 UR48, UR36, 0x1, -UR38 ;  /* 0x0000000124307890 */ /* 0x000fe4000fffe826 */
[----:B-1----:R-:W-:Y:S02]  /*faf0*/  ULEA UR8, UR8, UR5, 0x18 ;  /* 0x0000000508087291 */ /* 0x002fe4000f8ec03f */
[----:B------:R-:W-:Y:S01]  /*fb00*/  USHF.R.S32.HI UR5, URZ, 0x1f, UR4 ;  /* 0x0000001f3f057899 */ /* 0x000fe20008011404 */
[C---:B0-----:R-:W-:Y:S01]  /*fb10*/  IMAD.SHL.U32 R0, R7.reuse, 0x8, RZ ;  /* 0x0000000807007824 */ /* 0x041fe200078e00ff */
[----:B------:R-:W-:Y:S01]  /*fb20*/  LOP3.LUT R6, R7, 0x7f, RZ, 0xc0, !PT ;  /* 0x0000007f07067812 */ /* 0x000fe200078ec0ff */
[----:B------:R-:W-:Y:S01]  /*fb30*/  UIADD3 UR38, UR36, -UR38, URZ ;  /* 0x8000002624267290 */ /* 0x000fe2000fffe03f */
[----:B------:R-:W-:Y:S01]  /*fb40*/  IMAD.U32 R16, RZ, RZ, UR8 ;  /* 0x00000008ff107e24 */ /* 0x000fe2000f8e00ff */
[----:B------:R-:W-:Y:S01]  /*fb50*/  ULEA.HI UR5, UR5, UR4, URZ, 0x7 ;  /* 0x0000000405057291 */ /* 0x000fe2000f8f383f */
[----:B------:R-:W-:-:S02]  /*fb60*/  LOP3.LUT R2, R0, 0xd8, RZ, 0xc0, !PT ;  /* 0x000000d800027812 */ /* 0x000fc400078ec0ff */
[----:B------:R-:W-:Y:S01]  /*fb70*/  LOP3.LUT R4, R0, 0x18, RZ, 0xc0, !PT ;  /* 0x0000001800047812 */ /* 0x000fe200078ec0ff */
[----:B------:R-:W-:Y:S01]  /*fb80*/  USHF.R.S32.HI UR39, URZ, 0x7, UR5 ;  /* 0x000000073f277899 */ /* 0x000fe20008011405 */
[----:B------:R-:W-:Y:S01]  /*fb90*/  LOP3.LUT R3, R2, 0x18, R7, 0x78, !PT ;  /* 0x0000001802037812 */ /* 0x000fe200078e7807 */
[----:B------:R-:W-:-:S03]  /*fba0*/  IMAD.U32 R2, RZ, RZ, UR10 ;  /* 0x0000000aff027e24 */ /* 0x000fc6000f8e00ff */
[----:B------:R-:W-:Y:S02]  /*fbb0*/  LOP3.LUT R5, R3, 0x320, R0, 0xf8, !PT ;  /* 0x0000032003057812 */ /* 0x000fe400078ef800 */
[----:B------:R-:W-:Y:S01]  /*fbc0*/  LOP3.LUT R0, R4, 0x20, RZ, 0xfc, !PT ;  /* 0x0000002004007812 */ /* 0x000fe200078efcff */
[----:B------:R0:W-:Y:S03]  /*fbd0*/  STL [R1+0x10], R2 ;  /* 0x0000100201007387 */ /* 0x0001e60000100800 */
[C---:B------:R-:W-:Y:S01]  /*fbe0*/  ISETP.GE.AND P0, PT, R0.reuse, UR7, PT ;  /* 0x0000000700007c0c */ /* 0x040fe2000bf06270 */
[----:B------:R1:W-:Y:S01]  /*fbf0*/  STL [R1+0x14], RZ ;  /* 0x000014ff01007387 */ /* 0x0003e20000100800 */
[----:B------:R-:W-:Y:S02]  /*fc00*/  ISETP.GE.AND P1, PT, R0, UR9, PT ;  /* 0x0000000900007c0c */ /* 0x000fe4000bf26270 */
[----:B0-----:R-:W-:-:S09]  /*fc10*/  SHF.R.U32.HI R2, RZ, 0x2, R6 ;  /* 0x00000002ff027819 */ /* 0x001fd20000011606 */
[----:B------:R-:W-:Y:S02]  /*fc20*/  @P0 LOP3.LUT R19, R19, 0x2, RZ, 0xfc, !PT ;  /* 0x0000000213130812 */ /* 0x000fe400078efcff */
[----:B------:R-:W-:Y:S02]  /*fc30*/  ISETP.GE.AND P0, PT, R0, UR7, PT ;  /* 0x0000000700007c0c */ /* 0x000fe4000bf06270 */
[----:B------:R-:W-:Y:S02]  /*fc40*/  LOP3.LUT R19, R19, 0xfffffdff, RZ, 0xc0, !PT ;  /* 0xfffffdff13137812 */ /* 0x000fe400078ec0ff */
[----:B------:R-:W-:Y:S02]  /*fc50*/  LOP3.LUT R0, R4, 0x40, RZ, 0xfc, !PT ;  /* 0x0000004004007812 */ /* 0x000fe400078efcff */
[----:B------:R-:W-:Y:S02]  /*fc60*/  @P1 LOP3.LUT R19, R19, 0x200, RZ, 0xfc, !PT ;  /* 0x0000020013131812 */ /* 0x000fe400078efcff */
[----:B------:R-:W-:-:S02]  /*fc70*/  ISETP.GE.AND P2, PT, R0, UR7, PT ;  /* 0x0000000700007c0c */ /* 0x000fc4000bf46270 */
[----:B------:R-:W-:Y:S02]  /*fc80*/  LOP3.LUT R19, R19, 0xffffffef, RZ, 0xc0, !PT ;  /* 0xffffffef13137812 */ /* 0x000fe400078ec0ff */
[C---:B------:R-:W-:Y:S02]  /*fc90*/  ISETP.GE.AND P1, PT, R0.reuse, UR9, PT ;  /* 0x0000000900007c0c */ /* 0x040fe4000bf26270 */
[----:B------:R-:W-:Y:S02]  /*fca0*/  @P0 LOP3.LUT R19, R19, 0x10, RZ, 0xfc, !PT ;  /* 0x0000001013130812 */ /* 0x000fe400078efcff */
[----:B------:R-:W-:Y:S01]  /*fcb0*/  ISETP.GE.AND P0, PT, R0, UR7, PT ;  /* 0x0000000700007c0c */ /* 0x000fe2000bf06270 */
[----:B------:R-:W-:Y:S01]  /*fcc0*/  IMAD.SHL.U32 R0, R7, 0x20, RZ ;  /* 0x0000002007007824 */ /* 0x000fe200078e00ff */
[----:B------:R-:W-:-:S04]  /*fcd0*/  LOP3.LUT R19, R19, 0xfffffffe, RZ, 0xc0, !PT ;  /* 0xfffffffe13137812 */ /* 0x000fc800078ec0ff */
[----:B------:R-:W-:Y:S02]  /*fce0*/  @P2 LOP3.LUT R19, R19, 0x1, RZ, 0xfc, !PT ;  /* 0x0000000113132812 */ /* 0x000fe400078efcff */
[----:B------:R-:W-:Y:S02]  /*fcf0*/  LOP3.LUT R0, R0, 0x60, RZ, 0xc0, !PT ;  /* 0x0000006000007812 */ /* 0x000fe400078ec0ff */
[----:B------:R-:W-:Y:S02]  /*fd00*/  LOP3.LUT R19, R19, 0xfffffeff, RZ, 0xc0, !PT ;  /* 0xfffffeff13137812 */ /* 0x000fe400078ec0ff */
[----:B------:R-:W-:Y:S02]  /*fd10*/  ISETP.GE.AND P2, PT, R4, UR7, PT ;  /* 0x0000000704007c0c */ /* 0x000fe4000bf46270 */
[----:B------:R-:W-:Y:S02]  /*fd20*/  @P1 LOP3.LUT R19, R19, 0x100, RZ, 0xfc, !PT ;  /* 0x0000010013131812 */ /* 0x000fe400078efcff */
[----:B------:R-:W-:Y:S01]  /*fd30*/  LOP3.LUT R2, R2, R0, RZ, 0xfc, !PT ;  /* 0x0000000002027212 */ /* 0x000fe200078efcff */
[----:B------:R-:W-:Y:S01]  /*fd40*/  IMAD R0, R5, 0x2, R16 ;  /* 0x0000000205007824 */ /* 0x000fe200078e0210 */
[----:B------:R-:W-:-:S02]  /*fd50*/  LOP3.LUT R19, R19, 0xfffffff7, RZ, 0xc0, !PT ;  /* 0xfffffff713137812 */ /* 0x000fc400078ec0ff */
[C---:B------:R-:W-:Y:S02]  /*fd60*/  ISETP.GE.AND P1, PT, R4.reuse, UR7, PT ;  /* 0x0000000704007c0c */ /* 0x040fe4000bf26270 */
[----:B------:R-:W-:Y:S01]  /*fd70*/  @P0 LOP3.LUT R19, R19, 0x8, RZ, 0xfc, !PT ;  /* 0x0000000813130812 */ /* 0x000fe200078efcff */
[----:B------:R1:W-:Y:S01]  /*fd80*/  STL [R1+0xc], R0 ;  /* 0x00000c0001007387 */ /* 0x0003e20000100800 */
[----:B------:R-:W-:Y:S02]  /*fd90*/  ISETP.GE.AND P0, PT, R4, UR9, PT ;  /* 0x0000000904007c0c */ /* 0x000fe4000bf06270 */
[----:B------:R-:W-:-:S04]  /*fda0*/  LOP3.LUT R19, R19, 0xfffffffb, RZ, 0xc0, !PT ;  /* 0xfffffffb13137812 */ /* 0x000fc800078ec0ff */
[----:B------:R-:W-:-:S04]  /*fdb0*/  @P2 LOP3.LUT R19, R19, 0x4, RZ, 0xfc, !PT ;  /* 0x0000000413132812 */ /* 0x000fc800078efcff */
[----:B------:R-:W-:-:S04]  /*fdc0*/  LOP3.LUT R19, R19, 0xfffffbff, RZ, 0xc0, !PT ;  /* 0xfffffbff13137812 */ /* 0x000fc800078ec0ff */
[----:B------:R-:W-:-:S04]  /*fdd0*/  LOP3.LUT R19, R19, 0xffffffdf, RZ, 0xc0, !PT ;  /* 0xffffffdf13137812 */ /* 0x000fc800078ec0ff */
[----:B------:R-:W-:-:S04]  /*fde0*/  @P1 LOP3.LUT R19, R19, 0x20, RZ, 0xfc, !PT ;  /* 0x0000002013131812 */ /* 0x000fc800078efcff */
[----:B-1----:R-:W-:-:S07]  /*fdf0*/  @P0 LOP3.LUT R19, R19, 0x400, RZ, 0xfc, !PT ;  /* 0x0000040013130812 */ /* 0x002fce00078efcff */
.L_x_10955:
[----:B--2---:R-:W2:Y:S01]  /*fe00*/  LDL R0, [R1+0x10] ;  /* 0x0000100001007983 */ /* 0x004ea20000100800 */
[----:B------:R-:W-:Y:S02]  /*fe10*/  ULDC UR7, c[0x0][0xc60] ;  /* 0x0003180000077ab9 */ /* 0x000fe40000000800 */
[----:B------:R-:W-:-:S11]  /*fe20*/  UISETP.NE.AND UP0, UPT, UR7, 0x1, UPT ;  /* 0x000000010700788c */ /* 0x000fd6000bf05270 */
[----:B------:R-:W-:Y:S01]  /*fe30*/  @UP0 ULDC UR4, c[0x0][0xc64] ;  /* 0x0003190000040ab9 */ /* 0x000fe20000000800 */
[----:B------:R-:W-:Y:S01]  /*fe40*/  @UP0 ULDC UR8, c[0x0][0xc68] ;  /* 0x00031a0000080ab9 */ /* 0x000fe20000000800 */
[C---:B--2---:R-:W-:Y:S02]  /*fe50*/  R2UR UR40, R0.reuse ;  /* 0x00000000002872ca */ /* 0x044fe400000e0000 */
[----:B------:R-:W-:-:S11]  /*fe60*/  R2UR UR6, R0 ;  /* 0x00000000000672ca */ /* 0x000fd600000e0000 */
[----:B------:R-:W-:-:S04]  /*fe70*/  UIMAD.WIDE.U32 UR4, UR40, UR4, URZ ;  /* 0x00000004280472a5 */ /* 0x000fc8000f8e003f */
[----:B------:R-:W-:-:S03]  /*fe80*/  @UP0 USHF.R.U32.HI UR40, URZ, UR8, UR5 ;  /* 0x000000083f280299 */ /* 0x000fc60008011605 */
[----:B------:R-:W-:Y:S02]  /*fe90*/  ULDC UR4, c[0x0][0xc78] ;  /* 0x00031e0000047ab9 */ /* 0x000fe40000000800 */
[----:B------:R-:W-:Y:S02]  /*fea0*/  UISETP.GE.AND UP0, UPT, UR40, UR4, UPT ;  /* 0x000000042800728c */ /* 0x000fe4000bf06270 */
[----:B------:R-:W-:-:S04]  /*feb0*/  UIADD3 UR4, -UR40, URZ, URZ ;  /* 0x0000003f28047290 */ /* 0x000fc8000fffe13f */
[----:B------:R-:W-:Y:S01]  /*fec0*/  PLOP3.LUT P0, PT, PT, PT, UP0, 0x40, 0x0 ;  /* 0x000000000000781c */ /* 0x000fe20003f0e808 */
[----:B------:R-:W-:-:S12]  /*fed0*/  UIMAD UR7, UR7, UR4, UR6 ;  /* 0x00000004070772a4 */ /* 0x000fd8000f8e0206 */
[----:B0--3--:R-:W-:Y:S05]  /*fee0*/  @P0 BRA `(.L_x_10901) ;  /* 0x0000000000200947 */ /* 0x009fea0003800000 */
        /* <DEDUP_REMOVED lines=8> */
.L_x_10901:
[----:B------:R-:W-:Y:S01]  /*ff70*/  ULDC UR8, c[0x0][0xc54] ;  /* 0x0003150000087ab9 */ /* 0x000fe20000000800 */
[----:B------:R-:W-:Y:S01]  /*ff80*/  UMOV UR6, UR7 ;  /* 0x0000000700067c82 */ /* 0x000fe20008000000 */
[----:B------:R-:W-:-:S11]  /*ff90*/  UISETP.NE.AND UP0, UPT, UR8, 0x1, UPT ;  /* 0x000000010800788c */ /* 0x000fd6000bf05270 */
[----:B------:R-:W-:Y:S02]  /*ffa0*/  @UP0 ULDC.64 UR10, c[0x0][0xc58] ;  /* 0x00031600000a0ab9 */ /* 0x000fe40000000a00 */
[----:B------:R-:W-:-:S04]  /*ffb0*/  UIMAD.WIDE.U32 UR4, UR7, UR10, URZ ;  /* 0x0000000a070472a5 */ /* 0x000fc8000f8e003f */
[----:B------:R-:W-:-:S04]  /*ffc0*/  @UP0 USHF.R.U32.HI UR6, URZ, UR11, UR5 ;  /* 0x0000000b3f060299 */ /* 0x000fc80008011605 */
[----:B------:R-:W-:-:S12]  /*ffd0*/  UIMAD UR4, UR6, UR8, URZ ;  /* 0x00000008060472a4 */ /* 0x000fd8000f8e023f */
.L_x_10902:
        /* <DEDUP_REMOVED lines=13> */
[----:B------:R-:W-:Y:S01]  /*100b0*/  PLOP3.LUT P0, PT, PT, PT, UP0, 0x80, 0x0 ;  /* 0x000000000000781c */ /* 0x000fe20003f0f008 */
[----:B------:R-:W-:-:S03]  /*100c0*/  @UP1 USHF.R.U32.HI UR41, URZ, UR7, UR5 ;  /* 0x000000073f291299 */ /* 0x000fc60008011605 */
[----:B------:R-:W-:Y:S02]  /*100d0*/  @UP0 ULDC.64 UR4, c[0x0][0xa28] ;  /* 0x00028a0000040ab9 */ /* 0x000fe40000000a00 */
[----:B------:R-:W-:-:S06]  /*100e0*/  @UP0 UIMAD.WIDE UR4, UR41, 0x4, UR4 ;  /* 0x00000004290408a5 */ /* 0x000fcc000f8e0204 */
[----:B------:R-:W-:Y:S01]  /*100f0*/  IMAD.U32 R2, RZ, RZ, UR4 ;  /* 0x00000004ff027e24 */ /* 0x000fe2000f8e00ff */
[----:B------:R-:W-:Y:S01]  /*10100*/  ULOP3.LUT UR6, URZ, UR6, URZ, 0x33, !UPT ;  /* 0x000000063f067292 */ /* 0x000fe2000f8e333f */
[----:B------:R-:W-:Y:S01]  /*10110*/  IMAD.U32 R3, RZ, RZ, UR5 ;  /* 0x00000005ff037e24 */ /* 0x000fe2000f8e00ff */
[----:B------:R-:W-:Y:S01]  /*10120*/  ULDC UR5, c[0x0][0x448] ;  /* 0x0001120000057ab9 */ /* 0x000fe20000000800 */
[----:B------:R-:W-:-:S03]  /*10130*/  ULDC UR4, c[0x0][0xc3c] ;  /* 0x00030f0000047ab9 */ /* 0x000fc60000000800 */
[----:B------:R-:W2:Y:S01]  /*10140*/  @P0 LDG.E R18, desc[UR52][R2.64] ;  /* 0x0000003402120981 */ /* 0x000ea2000c1e1900 */
[----:B------:R-:W-:Y:S02]  /*10150*/  UISETP.NE.AND UP2, UPT, UR5, 0x1, UPT ;  /* 0x000000010500788c */ /* 0x000fe4000bf45270 */
[----:B------:R-:W-:Y:S02]  /*10160*/  UIADD3 UR6, UR6, UR4, URZ ;  /* 0x0000000406067290 */ /* 0x000fe4000fffe03f */
[----:B------:R-:W-:Y:S02]  /*10170*/  UP2UR UR49, UPR, URZ, 0x4 ;  /* 0x000000043f317883 */ /* 0x000fe40008000000 */
[----:B------:R-:W-:-:S04]  /*10180*/  UIMAD UR43, UR6, 0xc0, URZ ;  /* 0x000000c0062b78a4 */ /* 0x000fc8000f8e023f */
        /* <DEDUP_REMOVED lines=9> */
[----:B------:R-:W-:Y:S01]  /*10220*/  PLOP3.LUT P0, PT, PT, PT, UP0, 0x40, 0x0 ;  /* 0x000000000000781c */ /* 0x000fe20003f0e808 */
[----:B--2---:R0:W-:-:S12]  /*10230*/  STL [R1+0x8], R18 ;  /* 0x0000081201007387 */ /* 0x0041d80000100800 */
        /* <DEDUP_REMOVED lines=11> */
.L_x_10904:
[----:B------:R-:W-:-:S11]  /*102f0*/  UISETP.NE.AND UP1, UPT, UR5, 0x1, UPT ;  /* 0x000000010500788c */ /* 0x000fd6000bf25270 */
[----:B------:R-:W-:Y:S02]  /*10300*/  @UP1 ULDC.64 UR10, c[0x0][0x9e8] ;  /* 0x00027a00000a1ab9 */ /* 0x000fe40000000a00 */
[----:B------:R-:W-:-:S04]  /*10310*/  UIMAD.WIDE.U32 UR6, UR8, UR10, URZ ;  /* 0x0000000a080672a5 */ /* 0x000fc8000f8e003f */
[----:B------:R-:W-:-:S12]  /*10320*/  @UP1 USHF.R.U32.HI UR8, URZ, UR11, UR7 ;  /* 0x0000000b3f081299 */ /* 0x000fd80008011607 */
.L_x_10905:
[----:B------:R-:W-:-:S04]  /*10330*/  UIMAD UR8, UR8, UR5, UR5 ;  /* 0x00000005080872a4 */ /* 0x000fc8000f8e0205 */
[----:B------:R-:W-:-:S04]  /*10340*/  UISETP.LT.AND UP1, UPT, UR4, UR8, UPT ;  /* 0x000000080400728c */ /* 0x000fc8000bf21270 */
[----:B------:R-:W-:-:S12]  /*10350*/  USEL UR4, UR4, UR8, UP1 ;  /* 0x0000000804047287 */ /* 0x000fd80008800000 */
.L_x_10903:
        /* <DEDUP_REMOVED lines=27> */
.L_x_10907:
[----:B------:R-:W-:-:S11]  /*10510*/  UISETP.NE.AND UP0, UPT, UR5, 0x1, UPT ;  /* 0x000000010500788c */ /* 0x000fd6000bf05270 */
[----:B------:R-:W-:Y:S02]  /*10520*/  @UP0 ULDC.64 UR10, c[0x0][0x9e8] ;  /* 0x00027a00000a0ab9 */ /* 0x000fe40000000a00 */
[----:B------:R-:W-:-:S04]  /*10530*/  UIMAD.WIDE.U32 UR6, UR4, UR10, URZ ;  /* 0x0000000a040672a5 */ /* 0x000fc8000f8e003f */
[----:B------:R-:W-:-:S12]  /*10540*/  @UP0 USHF.R.U32.HI UR4, URZ, UR11, UR7 ;  /* 0x0000000b3f040299 */ /* 0x000fd80008011607 */
.L_x_10908:
[----:B------:R-:W-:-:S04]  /*10550*/  UIMAD UR4, UR4, UR5, URZ ;  /* 0x00000005040472a4 */ /* 0x000fc8000f8e023f */
[----:B------:R-:W-:-:S04]  /*10560*/  UISETP.LT.AND UP0, UPT, UR8, UR4, UPT ;  /* 0x000000040800728c */ /* 0x000fc8000bf01270 */
[----:B------:R-:W-:-:S12]  /*10570*/  USEL UR8, UR8, UR4, !UP0 ;  /* 0x0000000408087287 */ /* 0x000fd8000c000000 */
.L_x_10906:
        /* <DEDUP_REMOVED lines=24> */
[----:B-1----:R-:W-:-:S05]  /*10700*/  IADD3 R0, R0, UR46, R7 ;  /* 0x0000002e00007c10 */ /* 0x002fca000fffe007 */
[----:B------:R1:W-:Y:S01]  /*10710*/  STL [R1+0x10], R0 ;  /* 0x0000100001007387 */ /* 0x0003e20000100800 */
[----:B------:R-:W-:Y:S05]  /*10720*/  BRA `(.L_x_10911) ;  /* 0x00000030007c7947 */ /* 0x000fea0003800000 */
.L_x_10910:
        /* <DEDUP_REMOVED lines=20> */
.L_x_10913:
[----:B------:R-:W-:Y:S05]  /*10870*/  BSYNC B6 ;  /* 0x0000000000067941 */ /* 0x000fea0003800000 */
.L_x_10912:
        /* <DEDUP_REMOVED lines=20> */
.L_x_10916:
        /* <DEDUP_REMOVED lines=15> */
.L_x_10915:
[----:B------:R-:W-:Y:S05]  /*10ab0*/  BSYNC B6 ;  /* 0x0000000000067941 */ /* 0x000fea0003800000 */
.L_x_10914:
[----:B------:R-:W-:Y:S01]  /*10ac0*/  ULDC.64 UR4, c[0x0][0x9f8] ;  /* 0x00027e0000047ab9 */ /* 0x000fe20000000a00 */
[----:B------:R-:W-:Y:S01]  /*10ad0*/  IMAD.U32 R17, RZ, RZ, UR41 ;  /* 0x00000029ff117e24 */ /* 0x000fe2000f8e00ff */
[----:B------:R-:W-:Y:S01]  /*10ae0*/  UISETP.NE.U32.AND UP0, UPT, UR4, URZ, UPT ;  /* 0x0000003f0400728c */ /* 0x000fe2000bf05070 */
[----:B------:R-:W1:Y:S03]  /*10af0*/  LDC R10, c[0x0][0x430] ;  /* 0x00010c00ff0a7b82 */ /* 0x000e660000000800 */
[----:B------:R-:W-:-:S06]  /*10b00*/  UISETP.NE.AND.EX UP0, UPT, UR5, URZ, UPT, UP0 ;  /* 0x0000003f0500728c */ /* 0x000fcc000bf05300 */
[----:B------:R-:W-:-:S05]  /*10b10*/  PLOP3.LUT P0, PT, PT, PT, UP0, 0x80, 0x0 ;  /* 0x000000000000781c */ /* 0x000fca0003f0f008 */
[----:B------:R-:W-:Y:S02]  /*10b20*/  @UP0 ULDC.64 UR4, c[0x0][0x9f8] ;  /* 0x00027e0000040ab9 */ /* 0x000fe40000000a00 */
[----:B------:R-:W-:-:S06]  /*10b30*/  @UP0 UIMAD.WIDE UR4, UR41, 0x4, UR4 ;  /* 0x00000004290408a5 */ /* 0x000fcc000f8e0204 */
[----:B------:R-:W-:Y:S01]  /*10b40*/  IMAD.U32 R2, RZ, RZ, UR4 ;  /* 0x00000004ff027e24 */ /* 0x000fe2000f8e00ff */
[----:B------:R-:W-:Y:S01]  /*10b50*/  ULDC UR4, c[0x0][0xc48] ;  /* 0x0003120000047ab9 */ /* 0x000fe20000000800 */
[----:B------:R-:W-:-:S05]  /*10b60*/  IMAD.U32 R3, RZ, RZ, UR5 ;  /* 0x00000005ff037e24 */ /* 0x000fca000f8e00ff */
[----:B------:R-:W2:Y:S01]  /*10b70*/  @P0 LDG.E R17, desc[UR52][R2.64] ;  /* 0x0000003402110981 */ /* 0x000ea2000c1e1900 */
[----:B------:R-:W-:Y:S01]  /*10b80*/  UMOV UR5, 0xffffffff ;  /* 0xffffffff00057882 */ /* 0x000fe20000000000 */
[----:B------:R-:W-:Y:S02]  /*10b90*/  IMAD.U32 R22, RZ, RZ, UR4 ;  /* 0x00000004ff167e24 */ /* 0x000fe4000f8e00ff */
[----:B--2---:R2:W-:Y:S01]  /*10ba0*/  STL [R1], R17 ;  /* 0x0000001101007387 */ /* 0x0045e20000100800 */
[----:B-1----:R-:W-:Y:S05]  /*10bb0*/  BRA.DIV UR5, `(.L_x_10917) ;  /* 0x0000003605887947 */ /* 0x002fea000b800000 */
.L_x_10971:
[----:B------:R-:W1:Y:S01]  /*10bc0*/  S2R R3, SR_TID.X ;  /* 0x0000000000037919 */ /* 0x000e620000002100 */
[----:B------:R-:W-:Y:S01]  /*10bd0*/  UIADD3 UR4, UR44, -0x1, URZ ;  /* 0xffffffff2c047890 */ /* 0x000fe2000fffe03f */
[----:B------:R-:W-:Y:S01]  /*10be0*/  ISETP.NE.AND P1, PT, R10, 0x1, PT ;  /* 0x000000010a00780c */ /* 0x000fe20003f25270 */
[----:B------:R-:W3:Y:S01]  /*10bf0*/  S2R R0, SR_TID.X ;  /* 0x0000000000007919 */ /* 0x000ee20000002100 */
[----:B------:R-:W-:-:S03]  /*10c00*/  SHF.R.S32.HI R11, RZ, 0x1f, R17 ;  /* 0x0000001fff0b7819 */ /* 0x000fc60000011411 */
[----:B------:R-:W-:Y:S01]  /*10c10*/  IMAD.U32 R8, RZ, RZ, UR4 ;  /* 0x00000004ff087e24 */ /* 0x000fe2000f8e00ff */
[----:B------:R-:W-:Y:S01]  /*10c20*/  LOP3.LUT R19, R19, 0xffffff7f, RZ, 0xc0, !PT ;  /* 0xffffff7f13137812 */ /* 0x000fe200078ec0ff */
[----:B------:R4:W-:Y:S02]  /*10c30*/  STL [R1+0x4], R11 ;  /* 0x0000040b01007387 */ /* 0x0009e40000100800 */
[----:B------:R-:W-:-:S04]  /*10c40*/  IMAD.SHL.U32 R8, R8, 0x80, RZ ;  /* 0x0000008008087824 */ /* 0x000fc800078e00ff */
[----:B------:R-:W0:Y:S01]  /*10c50*/  @P1 LDC R9, c[0x0][0x438] ;  /* 0x00010e00ff091b82 */ /* 0x000e220000000800 */
[----:B------:R-:W-:Y:S01]  /*10c60*/  @P1 LOP3.LUT R19, R19, 0x80, RZ, 0xfc, !PT ;  /* 0x0000008013131812 */ /* 0x000fe200078efcff */
[----:B-1----:R-:W-:Y:S01]  /*10c70*/  IMAD.SHL.U32 R3, R3, 0x20, RZ ;  /* 0x0000002003037824 */ /* 0x002fe200078e00ff */
[----:B---3--:R-:W-:-:S04]  /*10c80*/  LOP3.LUT R0, R0, 0x7f, RZ, 0xc0, !PT ;  /* 0x0000007f00007812 */ /* 0x008fc800078ec0ff */
[----:B------:R-:W-:Y:S02]  /*10c90*/  LOP3.LUT R3, R3, 0x60, RZ, 0xc0, !PT ;  /* 0x0000006003037812 */ /* 0x000fe400078ec0ff */
[----:B------:R-:W-:-:S04]  /*10ca0*/  SHF.R.U32.HI R0, RZ, 0x2, R0 ;  /* 0x00000002ff007819 */ /* 0x000fc80000011600 */
[----:B------:R-:W-:Y:S02]  /*10cb0*/  LOP3.LUT R6, R8, R0, R3, 0xfe, !PT ;  /* 0x0000000008067212 */ /* 0x000fe400078efe03 */
[----:B------:R-:W1:Y:S02]  /*10cc0*/  @P1 LDC R3, c[0x0][0x434] ;  /* 0x00010d00ff031b82 */ /* 0x000e640000000800 */
[C---:B------:R-:W-:Y:S01]  /*10cd0*/  ISETP.GE.AND P0, PT, R6.reuse, UR36, PT ;  /* 0x0000002406007c0c */ /* 0x040fe2000bf06270 */
[----:B------:R-:W-:-:S04]  /*10ce0*/  IMAD.IADD R6, R6, 0x1, R18 ;  /* 0x0000000106067824 */ /* 0x000fc800078e0212 */
[----:B------:R-:W-:-:S08]  /*10cf0*/  IMAD.MOV.U32 R7, RZ, RZ, R6 ;  /* 0x000000ffff077224 */ /* 0x000fd000078e0006 */
[----:B------:R-:W3:Y:S01]  /*10d00*/  @!P0 LDC.64 R4, c[0x0][0x428] ;  /* 0x00010a00ff048b82 */ /* 0x000ee20000000a00 */
[----:B-1----:R-:W-:-:S05]  /*10d10*/  @P1 IMAD.HI.U32 R0, R6, R3, RZ ;  /* 0x0000000306001227 */ /* 0x002fca00078e00ff */
[----:B0-----:R-:W-:-:S04]  /*10d20*/  @P1 SHF.R.U32.HI R7, RZ, R9, R0 ;  /* 0x00000009ff071219 */ /* 0x001fc80000011600 */
[--C-:B------:R-:W-:Y:S01]  /*10d30*/  @!P0 SHF.R.S32.HI R3, RZ, 0x1f, R7.reuse ;  /* 0x0000001fff038819 */ /* 0x100fe20000011407 */
[----:B------:R-:W-:Y:S02]  /*10d40*/  @!P0 IMAD.MOV.U32 R2, RZ, RZ, R7 ;  /* 0x000000ffff028224 */ /* 0x000fe400078e0007 */
[-C--:B---3--:R-:W-:Y:S02]  /*10d50*/  @!P0 IMAD R0, R11, R4.reuse, RZ ;  /* 0x000000040b008224 */ /* 0x088fe400078e02ff */
[----:B------:R-:W-:-:S04]  /*10d60*/  @!P0 IMAD.WIDE.U32 R2, R17, R4, R2 ;  /* 0x0000000411028225 */ /* 0x000fc800078e0002 */
[----:B------:R-:W-:Y:S02]  /*10d70*/  @!P0 IMAD R0, R17, R5, R0 ;  /* 0x0000000511008224 */ /* 0x000fe400078e0200 */
[----:B------:R-:W0:Y:S02]  /*10d80*/  @!P0 LDC.64 R4, c[0x0][0x418] ;  /* 0x00010600ff048b82 */ /* 0x000e240000000a00 */
[----:B------:R-:W-:Y:S02]  /*10d90*/  @!P0 IMAD.IADD R0, R3, 0x1, R0 ;  /* 0x0000000103008824 */ /* 0x000fe400078e0200 */
[----:B------:R-:W-:Y:S01]  /*10da0*/  IMAD R3, RZ, RZ, -UR41 ;  /* 0x80000029ff037e24 */ /* 0x000fe2000f8e02ff */
[----:B0-----:R-:W-:-:S04]  /*10db0*/  @!P0 LEA R4, P1, R2, R4, 0x2 ;  /* 0x0000000402048211 */ /* 0x001fc800078210ff */
[----:B------:R-:W-:Y:S01]  /*10dc0*/  @!P0 LEA.HI.X R5, R2, R5, R0, 0x2, P1 ;  /* 0x0000000502058211 */ /* 0x000fe200008f1400 */
[----:B------:R-:W-:Y:S02]  /*10dd0*/  IMAD.U32 R2, RZ, RZ, UR47 ;  /* 0x0000002fff027e24 */ /* 0x000fe4000f8e00ff */
[----:B------:R-:W-:-:S03]  /*10de0*/  IMAD.MOV.U32 R0, RZ, RZ, RZ ;  /* 0x000000ffff007224 */ /* 0x000fc600078e00ff */
[----:B------:R-:W-:Y:S01]  /*10df0*/  ISETP.NE.AND P2, PT, R2, 0x3, PT ;  /* 0x000000030200780c */ /* 0x000fe20003f45270 */
[----:B------:R-:W-:Y:S01]  /*10e00*/  IMAD R22, R22, R3, UR40 ;  /* 0x0000002816167e24 */ /* 0x000fe2000f8e0203 */
[----:B------:R-:W-:Y:S01]  /*10e10*/  LOP3.LUT R19, R19, 0xffffffbf, RZ, 0xc0, !PT ;  /* 0xffffffbf13137812 */ /* 0x000fe200078ec0ff */
[----:B------:R-:W-:Y:S01]  /*10e20*/  IMAD.MOV R3, RZ, RZ, -R7 ;  /* 0x000000ffff037224 */ /* 0x000fe200078e0a07 */
[----:B------:R0:W5:Y:S01]  /*10e30*/  @!P0 LDG.E R0, desc[UR52][R4.64] ;  /* 0x0000003404008981 */ /* 0x000162000c1e1900 */
[----:B------:R-:W-:Y:S01]  /*10e40*/  IMAD.U32 R24, RZ, RZ, UR4 ;  /* 0x00000004ff187e24 */ /* 0x000fe2000f8e00ff */
[----:B------:R-:W-:-:S07]  /*10e50*/  SHF.R.S32.HI R29, RZ, 0x1f, R22 ;  /* 0x0000001fff1d7819 */ /* 0x000fce0000011416 */
[----:B------:R-:W-:Y:S01]  /*10e60*/  @P2 LOP3.LUT R19, R19, 0x40, RZ, 0xfc, !PT ;  /* 0x0000004013132812 */ /* 0x000fe200078efcff */
[----:B0-----:R-:W-:Y:S01]  /*10e70*/  IMAD R5, R10, R3, R6 ;  /* 0x000000030a057224 */ /* 0x001fe200078e0206 */
[----:B----4-:R-:W-:Y:S06]  /*10e80*/  @!P2 BRA `(.L_x_10918) ;  /* 0x000000000004a947 */ /* 0x010fec0003800000 */
[----:B------:R-:W-:Y:S01]  /*10e90*/  BPT.TRAP 0x1 ;  /* 0x000000040000795c */ /* 0x000fe20000300000 */
.L_x_10918:
        /* <DEDUP_REMOVED lines=18> */
[----:B--2---:R-:W-:Y:S01]  /*10fc0*/  LEA R17, P0, R2, UR4, 0x1 ;  /* 0x0000000402117c11 */ /* 0x004fe2000f8008ff */
[----:B------:R-:W-:-:S05]  /*10fd0*/  IMAD.IADD R6, R3, 0x1, R6 ;  /* 0x0000000103067824 */ /* 0x000fca00078e0206 */
[----:B------:R-:W-:Y:S01]  /*10fe0*/  LEA.HI.X R18, R2, UR5, R6, 0x1, P0 ;  /* 0x0000000502127c11 */ /* 0x000fe200080f0c06 */
[----:B------:R-:W-:Y:S01]  /*10ff0*/  IMAD R6, R23, 0x8, R16 ;  /* 0x0000000817067824 */ /* 0x000fe200078e0210 */
[----:B------:R-:W-:-:S04]  /*11000*/  SHF.L.U32 R2, R26, 0x1f, RZ ;  /* 0x0000001f1a027819 */ /* 0x000fc800000006ff */
[----:B------:R-:W0:Y:S02]  /*11010*/  SYNCS.PHASECHK.TRANS64.TRYWAIT P0, [R6+URZ+0x2d840], R2 ;  /* 0x02d84002060075a7 */ /* 0x000e24000800017f */
[----:B0-----:R-:W-:Y:S05]  /*11020*/  @!P0 BRA `(.L_x_10920) ;  /* 0x0000003000988947 */ /* 0x001fea0003800000 */
.L_x_10972:
[----:B------:R-:W-:Y:S05]  /*11030*/  BSYNC B0 ;  /* 0x0000000000007941 */ /* 0x000fea0003800000 */
.L_x_10919:
[----:B------:R-:W1:Y:S01]  /*11040*/  S2R R9, SR_TID.X ;  /* 0x0000000000097919 */ /* 0x000e620000002100 */
[----:B------:R-:W-:Y:S01]  /*11050*/  ULDC.64 UR4, c[0x0][0x300] ;  /* 0x0000c00000047ab9 */ /* 0x000fe20000000a00 */
[C---:B------:R-:W-:Y:S01]  /*11060*/  LOP3.LUT P4, RZ, R19.reuse, 0x4, RZ, 0xc0, !PT ;  /* 0x0000000413ff7812 */ /* 0x040fe2000788c0ff */
        /* <DEDUP_REMOVED lines=15> */
[----:B------:R-:W-:Y:S01]  /*11160*/  ULDC.64 UR4, c[0x0][0x2e8] ;  /* 0x0000ba0000047ab9 */ /* 0x000fe20000000a00 */
[----:B-1----:R-:W-:Y:S02]  /*11170*/  LOP3.LUT R9, R9, 0x7f, RZ, 0xc0, !PT ;  /* 0x0000007f09097812 */ /* 0x002fe400078ec0ff */
[----:B------:R-:W-:Y:S01]  /*11180*/  IMAD.IADD R0, R3, 0x1, R0 ;  /* 0x0000000103007824 */ /* 0x000fe200078e0200 */
[----:B------:R-:W-:Y:S01]  /*11190*/  LEA R4, P0, R2, UR4, 0x1 ;  /* 0x0000000402047c11 */ /* 0x000fe2000f8008ff */
[----:B------:R-:W-:Y:S01]  /*111a0*/  UMOV UR4, 0xffffffff ;  /* 0xffffffff00047882 */ /* 0x000fe20000000000 */
[----:B------:R-:W-:-:S02]  /*111b0*/  SHF.R.U32.HI R10, RZ, 0x2, R9 ;  /* 0x00000002ff0a7819 */ /* 0x000fc40000011609 */
[----:B------:R-:W0:Y:S01]  /*111c0*/  S2R R9, SR_TID.X ;  /* 0x0000000000097919 */ /* 0x000e220000002100 */
[----:B------:R-:W-:Y:S02]  /*111d0*/  LEA.HI.X R0, R2, UR5, R0, 0x1, P0 ;  /* 0x0000000502007c11 */ /* 0x000fe400080f0c00 */
[----:B------:R-:W-:-:S04]  /*111e0*/  IADD3 R5, -R10, UR36, -R8 ;  /* 0x000000240a057c10 */ /* 0x000fc8000fffe908 */
[----:B------:R-:W-:Y:S01]  /*111f0*/  ISETP.GE.AND P0, PT, R5, 0x1, PT ;  /* 0x000000010500780c */ /* 0x000fe20003f06270 */
[C---:B0-----:R-:W-:Y:S02]  /*11200*/  IMAD.SHL.U32 R10, R9.reuse, 0x8, RZ ;  /* 0x00000008090a7824 */ /* 0x041fe400078e00ff */
[----:B------:R-:W-:-:S03]  /*11210*/  IMAD.SHL.U32 R11, R9, 0x8, RZ ;  /* 0x00000008090b7824 */ /* 0x000fc600078e00ff */
[----:B------:R-:W-:-:S04]  /*11220*/  LOP3.LUT R10, R10, 0xd8, RZ, 0xc0, !PT ;  /* 0x000000d80a0a7812 */ /* 0x000fc800078ec0ff */
[----:B------:R-:W-:Y:S01]  /*11230*/  LOP3.LUT R10, R10, 0x18, R9, 0x78, !PT ;  /* 0x000000180a0a7812 */ /* 0x000fe200078e7809 */
[----:B------:R-:W-:-:S03]  /*11240*/  IMAD.SHL.U32 R9, R9, 0x8, RZ ;  /* 0x0000000809097824 */ /* 0x000fc600078e00ff */
[----:B------:R-:W-:Y:S02]  /*11250*/  LOP3.LUT R10, R10, 0x320, R11, 0xf8, !PT ;  /* 0x000003200a0a7812 */ /* 0x000fe400078ef80b */
[----:B------:R-:W-:-:S03]  /*11260*/  LOP3.LUT R9, R9, 0x18, RZ, 0xc0, !PT ;  /* 0x0000001809097812 */ /* 0x000fc600078ec0ff */
[----:B------:R-:W-:Y:S01]  /*11270*/  IMAD R7, R23, 0x3000, R10 ;  /* 0x0000300017077824 */ /* 0x000fe200078e020a */
[----:B------:R-:W-:Y:S06]  /*11280*/  BRA.DIV UR4, `(.L_x_10921) ;  /* 0x0000003204147947 */ /* 0x000fec000b800000 */
        /* <DEDUP_REMOVED lines=37> */
.L_x_10982:
[----:B------:R-:W-:-:S13]  /*114e0*/  ISETP.GE.AND P0, PT, R5, 0x61, PT ;  /* 0x000000610500780c */ /* 0x000fda0003f06270 */
[----:B0-----:R-:W-:Y:S01]  /*114f0*/  @P0 LEA R2, P1, R9, R14, 0x1 ;  /* 0x0000000e09020211 */ /* 0x001fe200078208ff */
        /* <DEDUP_REMOVED lines=10> */
.L_x_10922:
        /* <DEDUP_REMOVED lines=11> */
.L_x_10923:
        /* <DEDUP_REMOVED lines=14> */
[----:B-1----:R-:W-:Y:S02]  /*11730*/  IMAD.U32 R6, RZ, RZ, UR8 ;  /* 0x00000008ff067e24 */ /* 0x002fe4000f8e00ff */
        /* <DEDUP_REMOVED lines=8> */
.L_x_10925:
[----:B------:R-:W-:Y:S05]  /*117c0*/  BSYNC B6 ;  /* 0x0000000000067941 */ /* 0x000fea0003800000 */
.L_x_10924:
[----:B------:R2:W5:Y:S01]  /*117d0*/  LDL R10, [R1+0xc] ;  /* 0x00000c00010a7983 */ /* 0x0005620000100800 */
[----:B------:R-:W-:Y:S01]  /*117e0*/  UISETP.NE.AND UP0, UPT, UR49, URZ, UPT ;  /* 0x0000003f3100728c */ /* 0x000fe2000bf05270 */
[----:B------:R-:W0:Y:S01]  /*117f0*/  S2R R20, SR_TID.X ;  /* 0x0000000000147919 */ /* 0x000e220000002100 */
[----:B------:R-:W-:Y:S01]  /*11800*/  R2UR UR6, R29 ;  /* 0x000000001d0672ca */ /* 0x000fe200000e0000 */
[----:B------:R-:W-:-:S03]  /*11810*/  ULDC.64 UR8, c[0x0][0x2d8] ;  /* 0x0000b60000087ab9 */ /* 0x000fc60000000a00 */
[----:B------:R-:W-:Y:S01]  /*11820*/  PLOP3.LUT P0, PT, PT, PT, UP0, 0x80, 0x0 ;  /* 0x000000000000781c */ /* 0x000fe20003f0f008 */
[----:B------:R-:W-:Y:S01]  /*11830*/  ULDC UR12, c[0x0][0x448] ;  /* 0x00011200000c7ab9 */ /* 0x000fe20000000800 */
[----:B------:R-:W-:Y:S01]  /*11840*/  R2UR UR7, R22 ;  /* 0x00000000160772ca */ /* 0x000fe200000e0000 */
[----:B------:R-:W-:Y:S01]  /*11850*/  ULDC.64 UR10, c[0x0][0x280] ;  /* 0x0000a000000a7ab9 */ /* 0x000fe20000000a00 */
[C---:B------:R-:W-:Y:S01]  /*11860*/  LOP3.LUT P3, RZ, R19.reuse, 0x400, RZ, 0xc0, !PT ;  /* 0x0000040013ff7812 */ /* 0x040fe2000786c0ff */
[----:B------:R-:W-:Y:S01]  /*11870*/  @UP0 ULDC UR4, c[0x0][0x44c] ;  /* 0x0001130000040ab9 */ /* 0x000fe20000000800 */
[----:B------:R-:W-:Y:S01]  /*11880*/  @UP0 ULDC UR13, c[0x0][0x44c] ;  /* 0x00011300000d0ab9 */ /* 0x000fe20000000800 */
[C---:B------:R-:W-:Y:S02]  /*11890*/  LOP3.LUT P4, RZ, R19.reuse, 0x200, RZ, 0xc0, !PT ;  /* 0x0000020013ff7812 */ /* 0x040fe4000788c0ff */
[----:B------:R-:W-:Y:S02]  /*118a0*/  LOP3.LUT P5, RZ, R19, 0x100, RZ, 0xc0, !PT ;  /* 0x0000010013ff7812 */ /* 0x000fe400078ac0ff */
[C---:B0-----:R-:W-:Y:S01]  /*118b0*/  LOP3.LUT R2, R20.reuse, 0x7f, RZ, 0xc0, !PT ;  /* 0x0000007f14027812 */ /* 0x041fe200078ec0ff */
[----:B------:R-:W-:-:S03]  /*118c0*/  IMAD.SHL.U32 R20, R20, 0x20, RZ ;  /* 0x0000002014147824 */ /* 0x000fc600078e00ff */
[----:B------:R-:W-:Y:S02]  /*118d0*/  SHF.R.U32.HI R2, RZ, 0x2, R2 ;  /* 0x00000002ff027819 */ /* 0x000fe40000011602 */
[----:B------:R-:W-:-:S04]  /*118e0*/  LOP3.LUT R20, R20, 0x60, RZ, 0xc0, !PT ;  /* 0x0000006014147812 */ /* 0x000fc800078ec0ff */
[----:B------:R-:W-:-:S05]  /*118f0*/  LOP3.LUT R2, R2, R20, RZ, 0xfc, !PT ;  /* 0x0000001402027212 */ /* 0x000fca00078efcff */
[----:B-1----:R-:W-:-:S04]  /*11900*/  VIADD R6, R2, UR43 ;  /* 0x0000002b02067c36 */ /* 0x002fc80008000000 */
[----:B------:R-:W-:Y:S01]  /*11910*/  @P0 IMAD.HI.U32 R0, R6, UR4, RZ ;  /* 0x0000000406000c27 */ /* 0x000fe2000f8e00ff */
[----:B------:R-:W-:Y:S01]  /*11920*/  PLOP3.LUT P0, PT, PT, PT, UP0, 0x80, 0x0 ;  /* 0x000000000000781c */ /* 0x000fe20003f0f008 */
[----:B------:R-:W-:Y:S02]  /*11930*/  @UP0 ULDC UR4, c[0x0][0x450] ;  /* 0x0001140000040ab9 */ /* 0x000fe40000000800 */
[----:B------:R-:W-:Y:S01]  /*11940*/  IMAD.MOV.U32 R3, RZ, RZ, R6 ;  /* 0x000000ffff037224 */ /* 0x000fe200078e0006 */
[----:B------:R-:W-:-:S09]  /*11950*/  UIMAD UR6, UR6, UR8, URZ ;  /* 0x00000008060672a4 */ /* 0x000fd2000f8e023f */
[----:B------:R-:W-:Y:S02]  /*11960*/  @P0 SHF.R.U32.HI R3, RZ, UR4, R0 ;  /* 0x00000004ff030c19 */ /* 0x000fe40008011600 */
[----:B------:R-:W-:Y:S01]  /*11970*/  R2UR UR4, R22 ;  /* 0x00000000160472ca */ /* 0x000fe200000e0000 */
[----:B------:R-:W-:Y:S02]  /*11980*/  UIMAD UR7, UR7, UR9, UR6 ;  /* 0x00000009070772a4 */ /* 0x000fe4000f8e0206 */
[----:B------:R-:W-:Y:S01]  /*11990*/  USHF.R.S32.HI UR6, URZ, 0x1f, UR41 ;  /* 0x0000001f3f067899 */ /* 0x000fe20008011429 */
[----:B------:R-:W-:-:S09]  /*119a0*/  SHF.R.S32.HI R0, RZ, 0x1f, R3 ;  /* 0x0000001fff007819 */ /* 0x000fd20000011403 */
[----:B------:R-:W-:-:S03]  /*119b0*/  UIMAD.WIDE.U32 UR4, UR4, UR8, URZ ;  /* 0x00000008040472a5 */ /* 0x000fc6000f8e003f */
[----:B------:R-:W-:Y:S01]  /*119c0*/  ULDC.64 UR8, c[0x0][0x2e0] ;  /* 0x0000b80000087ab9 */ /* 0x000fe20000000a00 */
[----:B------:R-:W-:Y:S02]  /*119d0*/  UIADD3 UR5, UR5, UR7, URZ ;  /* 0x0000000705057290 */ /* 0x000fe4000fffe03f */
[----:B------:R-:W-:Y:S02]  /*119e0*/  UIMAD UR6, UR6, UR8, URZ ;  /* 0x00000008060672a4 */ /* 0x000fe4000f8e023f */
[----:B------:R-:W-:Y:S02]  /*119f0*/  UIMAD.WIDE.U32 UR4, UR41, UR8, UR4 ;  /* 0x00000008290472a5 */ /* 0x000fe4000f8e0004 */
[----:B------:R-:W-:-:S03]  /*11a00*/  UIMAD UR6, UR41, UR9, UR6 ;  /* 0x00000009290672a4 */ /* 0x000fc6000f8e0206 */
[----:B------:R-:W-:Y:S02]  /*11a10*/  ULDC.64 UR8, c[0x0][0x2d0] ;  /* 0x0000b40000087ab9 */ /* 0x000fe40000000a00 */
[----:B------:R-:W-:Y:S01]  /*11a20*/  IMAD R0, R0, UR8, RZ ;  /* 0x0000000800007c24 */ /* 0x000fe2000f8e02ff */
[----:B------:R-:W-:Y:S01]  /*11a30*/  UIADD3 UR5, UR5, UR6, URZ ;  /* 0x0000000605057290 */ /* 0x000fe2000fffe03f */
[----:B------:R-:W-:Y:S02]  /*11a40*/  IMAD.U32 R4, RZ, RZ, UR8 ;  /* 0x00000008ff047e24 */ /* 0x000fe4000f8e00ff */
[C---:B------:R-:W-:Y:S01]  /*11a50*/  IMAD R5, R3.reuse, UR9, R0 ;  /* 0x0000000903057c24 */ /* 0x040fe2000f8e0200 */
[----:B------:R-:W-:Y:S01]  /*11a60*/  ULDC.64 UR6, c[0x0][0x2c8] ;  /* 0x0000b20000067ab9 */ /* 0x000fe20000000a00 */
[----:B------:R-:W-:Y:S02]  /*11a70*/  IMAD.MOV R0, RZ, RZ, -R3 ;  /* 0x000000ffff007224 */ /* 0x000fe400078e0a03 */
[----:B------:R-:W-:-:S04]  /*11a80*/  IMAD.WIDE.U32 R2, R3, R4, UR4 ;  /* 0x0000000403027e25 */ /* 0x000fc8000f8e0004 */
[----:B------:R-:W-:Y:S02]  /*11a90*/  IMAD R0, R0, UR12, R6 ;  /* 0x0000000c00007c24 */ /* 0x000fe4000f8e0206 */
[----:B------:R-:W-:-:S03]  /*11aa0*/  IMAD.IADD R3, R3, 0x1, R5 ;  /* 0x0000000103037824 */ /* 0x000fc600078e0205 */
[----:B------:R-:W-:Y:S01]  /*11ab0*/  SHF.R.S32.HI R5, RZ, 0x1f, R0 ;  /* 0x0000001fff057819 */ /* 0x000fe20000011400 */
[----:B------:R-:W-:-:S04]  /*11ac0*/  IMAD.WIDE.U32 R2, R0, UR6, R2 ;  /* 0x0000000600027c25 */ /* 0x000fc8000f8e0002 */
[----:B------:R-:W-:-:S04]  /*11ad0*/  IMAD R5, R5, UR6, RZ ;  /* 0x0000000605057c24 */ /* 0x000fc8000f8e02ff */
[----:B------:R-:W-:Y:S01]  /*11ae0*/  IMAD R5, R0, UR7, R5 ;  /* 0x0000000700057c24 */ /* 0x000fe2000f8e0205 */
[----:B------:R-:W-:-:S03]  /*11af0*/  LEA R0, P0, R2, UR10, 0x1 ;  /* 0x0000000a02007c11 */ /* 0x000fc6000f8008ff */
[----:B------:R-:W-:-:S05]  /*11b00*/  IMAD.IADD R5, R3, 0x1, R5 ;  /* 0x0000000103057824 */ /* 0x000fca00078e0205 */
[----:B------:R-:W-:Y:S02]  /*11b10*/  LEA.HI.X R5, R2, UR11, R5, 0x1, P0 ;  /* 0x0000000b02057c11 */ /* 0x000fe400080f0c05 */
[----:B------:R-:W-:Y:S01]  /*11b20*/  PLOP3.LUT P0, PT, PT, PT, UP0, 0x80, 0x0 ;  /* 0x000000000000781c */ /* 0x000fe20003f0f008 */
[----:B------:R-:W-:-:S12]  /*11b30*/  VIADD R6, R6, 0x80 ;  /* 0x0000008006067836 */ /* 0x000fd80000000000 */
[----:B------:R-:W-:Y:S01]  /*11b40*/  @P0 IMAD.HI.U32 R3, R6, UR13, RZ ;  /* 0x0000000d06030c27 */ /* 0x000fe2000f8e00ff */
[----:B------:R-:W-:Y:S01]  /*11b50*/  PLOP3.LUT P0, PT, PT, PT, UP0, 0x80, 0x0 ;  /* 0x000000000000781c */ /* 0x000fe20003f0f008 */
[----:B------:R-:W-:Y:S02]  /*11b60*/  @UP0 ULDC UR13, c[0x0][0x450] ;  /* 0x00011400000d0ab9 */ /* 0x000fe40000000800 */
[----:B------:R-:W-:Y:S01]  /*11b70*/  IMAD.MOV.U32 R2, RZ, RZ, R6 ;  /* 0x000000ffff027224 */ /* 0x000fe200078e0006 */
[----:B------:R-:W0:Y:S09]  /*11b80*/  S2R R20, SR_TID.X ;  /* 0x0000000000147919 */ /* 0x000e320000002100 */
[----:B------:R-:W-:-:S05]  /*11b90*/  @P0 SHF.R.U32.HI R2, RZ, UR13, R3 ;  /* 0x0000000dff020c19 */ /* 0x000fca0008011603 */
[----:B------:R-:W-:-:S04]  /*11ba0*/  IMAD.MOV R3, RZ, RZ, -R2 ;  /* 0x000000ffff037224 */ /* 0x000fc800078e0a02 */
[----:B------:R-:W-:Y:S01]  /*11bb0*/  IMAD R6, R3, UR12, R6 ;  /* 0x0000000c03067c24 */ /* 0x000fe2000f8e0206 */
[----:B------:R-:W-:-:S05]  /*11bc0*/  SHF.R.S32.HI R3, RZ, 0x1f, R2 ;  /* 0x0000001fff037819 */ /* 0x000fca0000011402 */
[----:B------:R-:W-:-:S04]  /*11bd0*/  IMAD R3, R3, UR8, RZ ;  /* 0x0000000803037c24 */ /* 0x000fc8000f8e02ff */
[C---:B------:R-:W-:Y:S02]  /*11be0*/  IMAD R7, R2.reuse, UR9, R3 ;  /* 0x0000000902077c24 */ /* 0x040fe4000f8e0203 */
[----:B------:R-:W-:Y:S01]  /*11bf0*/  IMAD.WIDE.U32 R2, R2, R4, UR4 ;  /* 0x0000000402027e25 */ /* 0x000fe2000f8e0004 */
[----:B------:R-:W-:-:S03]  /*11c00*/  SHF.R.S32.HI R4, RZ, 0x1f, R6 ;  /* 0x0000001fff047819 */ /* 0x000fc60000011406 */
[----:B------:R-:W-:Y:S02]  /*11c10*/  IMAD.IADD R3, R3, 0x1, R7 ;  /* 0x0000000103037824 */ /* 0x000fe400078e0207 */
[----:B------:R-:W-:Y:S02]  /*11c20*/  IMAD R4, R4, UR6, RZ ;  /* 0x0000000604047c24 */ /* 0x000fe4000f8e02ff */
[----:B------:R-:W-:-:S04]  /*11c30*/  IMAD.WIDE.U32 R2, R6, UR6, R2 ;  /* 0x0000000606027c25 */ /* 0x000fc8000f8e0002 */
[----:B------:R-:W-:Y:S01]  /*11c40*/  IMAD R7, R6, UR7, R4 ;  /* 0x0000000706077c24 */ /* 0x000fe2000f8e0204 */
[----:B0-----:R-:W-:-:S03]  /*11c50*/  LOP3.LUT R21, R20, 0x7f, RZ, 0xc0, !PT ;  /* 0x0000007f14157812 */ /* 0x001fc600078ec0ff */
[----:B------:R-:W-:Y:S01]  /*11c60*/  IMAD.IADD R6, R3, 0x1, R7 ;  /* 0x0000000103067824 */ /* 0x000fe200078e0207 */
[----:B------:R-:W-:Y:S01]  /*11c70*/  LEA R7, P0, R2, UR10, 0x1 ;  /* 0x0000000a02077c11 */ /* 0x000fe2000f8008ff */
[----:B------:R-:W-:Y:S01]  /*11c80*/  IMAD.SHL.U32 R20, R20, 0x8, RZ ;  /* 0x0000000814147824 */ /* 0x000fe200078e00ff */
[----:B------:R-:W-:Y:S02]  /*11c90*/  UMOV UR4, 0xffffffff ;  /* 0xffffffff00047882 */ /* 0x000fe40000000000 */
[----:B------:R-:W-:Y:S02]  /*11ca0*/  LEA.HI.X R6, R2, UR11, R6, 0x1, P0 ;  /* 0x0000000b02067c11 */ /* 0x000fe400080f0c06 */
[----:B------:R-:W-:Y:S02]  /*11cb0*/  LOP3.LUT R20, R20, 0x18, RZ, 0xc0, !PT ;  /* 0x0000001814147812 */ /* 0x000fe400078ec0ff */
[----:B------:R-:W-:Y:S01]  /*11cc0*/  SHF.R.U32.HI R21, RZ, 0x2, R21 ;  /* 0x00000002ff157819 */ /* 0x000fe20000011615 */
[----:B--2---:R-:W-:Y:S06]  /*11cd0*/  BRA.DIV UR4, `(.L_x_10926) ;  /* 0x0000002a04e47947 */ /* 0x004fec000b800000 */
[----:B------:R-:W0:Y:S01]  /*11ce0*/  SHFL.IDX PT, R3, R0, RZ, 0x1c1f ;  /* 0x001c1fff00037589 */ /* 0x000e2200000e0000 */
[----:B------:R-:W-:-:S03]  /*11cf0*/  VIADD R4, R21, UR43 ;  /* 0x0000002b15047c36 */ /* 0x000fc60008000000 */
        /* <DEDUP_REMOVED lines=9> */
[----:B-----5:R-:W-:Y:S04]  /*11d90*/  @!P0 LDGSTS.E.BYPASS.LTC128B.128 [R10+0xc400], desc[UR52][R2.64], !P3 ;  /* 0x0c400000020a8fae */ /* 0x020fe8000d901d74 */
[----:B------:R-:W-:Y:S04]  /*11da0*/  @!P0 LDGSTS.E.BYPASS.LTC128B.128 [R10+0xf400], desc[UR52][R2.64+0x40], !P4 ;  /* 0x0f400040020a8fae */ /* 0x000fe8000e101d74 */
[----:B------:R0:W-:Y:S01]  /*11db0*/  @!P0 LDGSTS.E.BYPASS.LTC128B.128 [R10+0x12400], desc[UR52][R2.64+0x80], !P5 ;  /* 0x12400080020a8fae */ /* 0x0001e2000e901d74 */
[----:B------:R-:W-:Y:S01]  /*11dc0*/  ISETP.GE.AND P0, PT, R8, UR37, PT ;  /* 0x0000002508007c0c */ /* 0x000fe2000bf06270 */
        /* <DEDUP_REMOVED lines=11> */
[----:B------:R-:W-:-:S03]  /*11e80*/  ISETP.GE.AND P0, PT, R8, UR37, PT ;  /* 0x0000002508007c0c */ /* 0x000fc6000bf06270 */
[----:B0-----:R-:W0:Y:S04]  /*11e90*/  SHFL.IDX PT, R3, R0, 0x2, 0x1c1f ;  /* 0x005c1f0000037f89 */ /* 0x001e2800000e0000 */
[----:B------:R-:W1:Y:S04]  /*11ea0*/  SHFL.IDX PT, R2, R5, 0x2, 0x1c1f ;  /* 0x005c1f0005027f89 */ /* 0x000e6800000e0000 */
[----:B------:R-:W2:Y:S04]  /*11eb0*/  SHFL.IDX PT, R0, R0, 0x3, 0x1c1f ;  /* 0x007c1f0000007f89 */ /* 0x000ea800000e0000 */
[----:B------:R-:W3:Y:S01]  /*11ec0*/  SHFL.IDX PT, R5, R5, 0x3, 0x1c1f ;  /* 0x007c1f0005057f89 */ /* 0x000ee200000e0000 */
        /* <DEDUP_REMOVED lines=9> */
[----:B------:R-:W-:-:S13]  /*11f60*/  ISETP.GE.AND P0, PT, R2, UR37, PT ;  /* 0x0000002502007c0c */ /* 0x000fda000bf06270 */
[----:B--2---:R-:W-:Y:S02]  /*11f70*/  @!P0 LEA R8, P1, R20, R0, 0x1 ;  /* 0x0000000014088211 */ /* 0x004fe400078208ff */
[----:B------:R-:W-:Y:S03]  /*11f80*/  SHFL.IDX PT, R0, R6, RZ, 0x1c1f ;  /* 0x001c1fff06007589 */ /* 0x000fe600000e0000 */
[----:B---3--:R-:W-:Y:S01]  /*11f90*/  @!P0 IMAD.X R9, RZ, RZ, R5, P1 ;  /* 0x000000ffff098224 */ /* 0x008fe200008e0605 */
[----:B------:R-:W-:Y:S01]  /*11fa0*/  SHFL.IDX PT, R6, R6, 0x1, 0x1c1f ;  /* 0x003c1f0006067f89 */ /* 0x000fe200000e0000 */
[----:B------:R-:W-:Y:S02]  /*11fb0*/  @!P0 IMAD.MOV.U32 R2, RZ, RZ, R8 ;  /* 0x000000ffff028224 */ /* 0x000fe400078e0008 */
[----:B------:R-:W-:-:S05]  /*11fc0*/  @!P0 IMAD.MOV.U32 R3, RZ, RZ, R9 ;  /* 0x000000ffff038224 */ /* 0x000fca00078e0009 */
[----:B------:R-:W-:Y:S04]  /*11fd0*/  @!P0 LDGSTS.E.BYPASS.LTC128B.128 [R10+0xdc00], desc[UR52][R2.64], !P3 ;  /* 0x0dc00000020a8fae */ /* 0x000fe8000d901d74 */
[----:B------:R-:W-:Y:S04]  /*11fe0*/  @!P0 LDGSTS.E.BYPASS.LTC128B.128 [R10+0x10c00], desc[UR52][R2.64+0x40], !P4 ;  /* 0x10c00040020a8fae */ /* 0x000fe8000e101d74 */
[----:B------:R0:W-:Y:S04]  /*11ff0*/  @!P0 LDGSTS.E.BYPASS.LTC128B.128 [R10+0x13c00], desc[UR52][R2.64+0x80], !P5 ;  /* 0x13c00080020a8fae */ /* 0x0001e8000e901d74 */
[----:B0-----:R-:W0:Y:S01]  /*12000*/  SHFL.IDX PT, R2, R7, RZ, 0x1c1f ;  /* 0x001c1fff07027589 */ /* 0x001e2200000e0000 */
[----:B------:R-:W-:-:S05]  /*12010*/  VIADD R3, R4, 0x80 ;  /* 0x0000008004037836 */ /* 0x000fca0000000000 */
[----:B------:R-:W-:-:S13]  /*12020*/  ISETP.GE.AND P0, PT, R3, UR37, PT ;  /* 0x0000002503007c0c */ /* 0x000fda000bf06270 */
[----:B0-----:R-:W-:-:S05]  /*12030*/  @!P0 LEA R5, P1, R20, R2, 0x1 ;  /* 0x0000000214058211 */ /* 0x001fca00078208ff */
[----:B------:R-:W-:Y:S02]  /*12040*/  @!P0 IMAD.X R0, RZ, RZ, R0, P1 ;  /* 0x000000ffff008224 */ /* 0x000fe400008e0600 */
[----:B------:R-:W-:Y:S02]  /*12050*/  @!P0 IMAD.MOV.U32 R2, RZ, RZ, R5 ;  /* 0x000000ffff028224 */ /* 0x000fe400078e0005 */
[----:B------:R-:W-:-:S05]  /*12060*/  @!P0 IMAD.MOV.U32 R3, RZ, RZ, R0 ;  /* 0x000000ffff038224 */ /* 0x000fca00078e0000 */
[----:B------:R0:W-:Y:S04]  /*12070*/  @!P0 LDGSTS.E.BYPASS.LTC128B.128 [R10+0xe400], desc[UR52][R2.64], !P3 ;  /* 0x0e400000020a8fae */ /* 0x0001e8000d901d74 */
[----:B------:R0:W-:Y:S04]  /*12080*/  @!P0 LDGSTS.E.BYPASS.LTC128B.128 [R10+0x11400], desc[UR52][R2.64+0x40], !P4 ;  /* 0x11400040020a8fae */ /* 0x0001e8000e101d74 */
[----:B------:R0:W-:Y:S02]  /*12090*/  @!P0 LDGSTS.E.BYPASS.LTC128B.128 [R10+0x14400], desc[UR52][R2.64+0x80], !P5 ;  /* 0x14400080020a8fae */ /* 0x0001e4000e901d74 */
.L_x_10995:
[----:B------:R-:W-:-:S05]  /*120a0*/  VIADD R4, R4, 0xa0 ;  /* 0x000000a004047836 */ /* 0x000fca0000000000 */
[----:B------:R-:W-:-:S13]  /*120b0*/  ISETP.GE.AND P0, PT, R4, UR37, PT ;  /* 0x0000002504007c0c */ /* 0x000fda000bf06270 */
[----:B0-----:R-:W-:-:S05]  /*120c0*/  @!P0 LEA R2, P1, R20, R14, 0x1 ;  /* 0x0000000e14028211 */ /* 0x001fca00078208ff */
[----:B------:R-:W-:-:S05]  /*120d0*/  @!P0 IMAD.X R3, RZ, RZ, R6, P1 ;  /* 0x000000ffff038224 */ /* 0x000fca00008e0606 */
        /* <DEDUP_REMOVED lines=8> */
.L_x_10927:
        /* <DEDUP_REMOVED lines=18> */
.L_x_10996:
[----:B------:R-:W-:Y:S05]  /*12280*/  BSYNC B0 ;  /* 0x0000000000007941 */ /* 0x000fea0003800000 */
.L_x_10928:
        /* <DEDUP_REMOVED lines=9> */
.L_x_10943:
[----:B------:R-:W2:Y:S01]  /*12320*/  LDL R8, [R1+0x8] ;  /* 0x0000080001087983 */ /* 0x000ea20000100800 */
[----:B------:R-:W1:Y:S03]  /*12330*/  LDC R4, c[0x0][0x430] ;  /* 0x00010c00ff047b82 */ /* 0x000e660000000800 */
[----:B------:R-:W3:Y:S04]  /*12340*/  LDL R6, [R1+0x4] ;  /* 0x0000040001067983 */ /* 0x000ee80000100800 */
[----:B------:R-:W4:Y:S01]  /*12350*/  LDL R7, [R1] ;  /* 0x0000000001077983 */ /* 0x000f220000100800 */
[----:B0-----:R-:W0:Y:S01]  /*12360*/  S2R R3, SR_TID.X ;  /* 0x0000000000037919 */ /* 0x001e220000002100 */
        /* <DEDUP_REMOVED lines=13> */
[----:B0-----:R-:W-:Y:S01]  /*12440*/  @P0 SHF.R.U32.HI R4, RZ, R2, R3 ;  /* 0x00000002ff040219 */ /* 0x001fe20000011603 */
        /* <DEDUP_REMOVED lines=24> */
.L_x_10931:
[----:B------:R-:W-:Y:S01]  /*125d0*/  IMAD R6, R23, 0x8, R16 ;  /* 0x0000000817067824 */ /* 0x000fe200078e0210 */
[----:B------:R-:W-:Y:S01]  /*125e0*/  SHF.L.U32 R0, R26, 0x1f, RZ ;  /* 0x0000001f1a007819 */ /* 0x000fe200000006ff */
[----:B------:R-:W-:Y:S03]  /*125f0*/  BSSY B1, `(.L_x_10932) ;  /* 0x0000003000017945 */ /* 0x000fe60003800000 */
[----:B------:R-:W0:Y:S02]  /*12600*/  SYNCS.PHASECHK.TRANS64.TRYWAIT P0, [R6+URZ+0x2d840], R0 ;  /* 0x02d84000060075a7 */ /* 0x000e24000800017f */
[----:B0-----:R-:W-:Y:S05]  /*12610*/  @!P0 BRA `(.L_x_10933) ;  /* 0x0000002800b48947 */ /* 0x001fea0003800000 */
.L_x_10997:
[----:B------:R-:W-:Y:S05]  /*12620*/  BSYNC B1 ;  /* 0x0000000000017941 */ /* 0x000fea0003800000 */
.L_x_10932:
[----:B------:R-:W1:Y:S01]  /*12630*/  S2R R12, SR_TID.X ;  /* 0x00000000000c7919 */ /* 0x000e620000002100 */
[----:B------:R-:W-:Y:S01]  /*12640*/  SHF.R.S32.HI R21, RZ, 0x1f, R5 ;  /* 0x0000001fff157819 */ /* 0x000fe20000011405 */
[----:B------:R-:W-:Y:S01]  /*12650*/  ULDC.64 UR4, c[0x0][0x300] ;  /* 0x0000c00000047ab9 */ /* 0x000fe20000000a00 */
[----:B------:R-:W-:Y:S01]  /*12660*/  LOP3.LUT P3, RZ, R19, 0x4, RZ, 0xc0, !PT ;  /* 0x0000000413ff7812 */ /* 0x000fe2000786c0ff */
[----:B------:R-:W-:Y:S01]  /*12670*/  IMAD.WIDE.U32 R2, R5, UR4, RZ ;  /* 0x0000000405027c25 */ /* 0x000fe2000f8e00ff */
[C---:B------:R-:W-:Y:S02]  /*12680*/  LOP3.LUT P2, RZ, R19.reuse, 0x2, RZ, 0xc0, !PT ;  /* 0x0000000213ff7812 */ /* 0x040fe4000784c0ff */
[----:B------:R-:W-:Y:S01]  /*12690*/  LOP3.LUT P1, RZ, R19, 0x1, RZ, 0xc0, !PT ;  /* 0x0000000113ff7812 */ /* 0x000fe2000782c0ff */
        /* <DEDUP_REMOVED lines=10> */
[----:B-1----:R-:W-:Y:S02]  /*12740*/  IMAD.SHL.U32 R8, R12, 0x8, RZ ;  /* 0x000000080c087824 */ /* 0x002fe400078e00ff */
[C---:B------:R-:W-:Y:S02]  /*12750*/  IMAD R0, R22.reuse, UR5, R0 ;  /* 0x0000000516007c24 */ /* 0x040fe4000f8e0200 */
[----:B------:R-:W-:Y:S01]  /*12760*/  IMAD.WIDE.U32 R2, R22, UR4, R2 ;  /* 0x0000000416027c25 */ /* 0x000fe2000f8e0002 */
[----:B------:R-:W-:Y:S01]  /*12770*/  LOP3.LUT R8, R8, 0xd8, RZ, 0xc0, !PT ;  /* 0x000000d808087812 */ /* 0x000fe200078ec0ff */
[----:B------:R-:W-:-:S02]  /*12780*/  ULDC.64 UR4, c[0x0][0x2e8] ;  /* 0x0000ba0000047ab9 */ /* 0x000fc40000000a00 */
[----:B------:R-:W-:Y:S01]  /*12790*/  IMAD.SHL.U32 R11, R12, 0x8, RZ ;  /* 0x000000080c0b7824 */ /* 0x000fe200078e00ff */
[----:B------:R-:W-:Y:S01]  /*127a0*/  LOP3.LUT R8, R8, 0x18, R12, 0x78, !PT ;  /* 0x0000001808087812 */ /* 0x000fe200078e780c */
[----:B------:R-:W-:Y:S01]  /*127b0*/  IMAD.IADD R0, R0, 0x1, R3 ;  /* 0x0000000100007824 */ /* 0x000fe200078e0203 */
[----:B------:R-:W-:Y:S01]  /*127c0*/  LEA R7, P0, R2, UR4, 0x1 ;  /* 0x0000000402077c11 */ /* 0x000fe2000f8008ff */
[----:B------:R-:W-:Y:S01]  /*127d0*/  UMOV UR4, 0xffffffff ;  /* 0xffffffff00047882 */ /* 0x000fe20000000000 */
[----:B------:R-:W-:Y:S02]  /*127e0*/  LOP3.LUT R8, R8, 0x320, R11, 0xf8, !PT ;  /* 0x0000032008087812 */ /* 0x000fe400078ef80b */
[----:B------:R-:W-:-:S03]  /*127f0*/  LEA.HI.X R10, R2, UR5, R0, 0x1, P0 ;  /* 0x00000005020a7c11 */ /* 0x000fc600080f0c00 */
[----:B------:R-:W-:Y:S01]  /*12800*/  IMAD R8, R23, 0x3000, R8 ;  /* 0x0000300017087824 */ /* 0x000fe200078e0208 */
[----:B------:R-:W-:Y:S06]  /*12810*/  BRA.DIV UR4, `(.L_x_10934) ;  /* 0x0000002a04487947 */ /* 0x000fec000b800000 */
[----:B------:R-:W0:Y:S01]  /*12820*/  S2R R3, SR_TID.X ;  /* 0x0000000000037919 */ /* 0x000e220000002100 */
        /* <DEDUP_REMOVED lines=27> */
.L_x_11007:
        /* <DEDUP_REMOVED lines=10> */
.L_x_10935:
        /* <DEDUP_REMOVED lines=11> */
.L_x_10936:
[----:B------:R1:W-:Y:S01]  /*12b30*/  SYNCS.ARRIVE.TRANS64.A1T0 RZ, [R6+URZ+0x2d830], RZ ;  /* 0x02d830ff06ff79a7 */ /* 0x0003e2000810003f */
[----:B------:R-:W-:Y:S05]  /*12b40*/  @!P2 BRA `(.L_x_10937) ;  /* 0x000000000004a947 */ /* 0x000fea0003800000 */
[----:B------:R-:W-:Y:S01]  /*12b50*/  BPT.TRAP 0x1 ;  /* 0x000000040000795c */ /* 0x000fe20000300000 */
.L_x_10937:
[----:B------:R-:W-:Y:S01]  /*12b60*/  SHF.L.U32 R2, R20, 0x1f, RZ ;  /* 0x0000001f14027819 */ /* 0x000fe200000006ff */
[----:B-1----:R-:W-:Y:S01]  /*12b70*/  IMAD R6, R9, 0x8, R16 ;  /* 0x0000000809067824 */ /* 0x002fe200078e0210 */
[----:B------:R-:W-:Y:S03]  /*12b80*/  BSSY B1, `(.L_x_10938) ;  /* 0x0000003000017945 */ /* 0x000fe60003800000 */
[----:B------:R-:W1:Y:S02]  /*12b90*/  SYNCS.PHASECHK.TRANS64.TRYWAIT P0, [R6+URZ+0x2d860], R2 ;  /* 0x02d86002060075a7 */ /* 0x000e64000800017f */
[----:B-1----:R-:W-:Y:S05]  /*12ba0*/  @!P0 BRA `(.L_x_10939) ;  /* 0x0000002800a88947 */ /* 0x002fea0003800000 */
.L_x_11008:
[----:B------:R-:W-:Y:S05]  /*12bb0*/  BSYNC B1 ;  /* 0x0000000000017941 */ /* 0x000fea0003800000 */
.L_x_10938:
[----:B------:R-:W0:Y:S01]  /*12bc0*/  S2R R3, SR_TID.X ;  /* 0x0000000000037919 */ /* 0x000e220000002100 */
[----:B-1----:R-:W-:Y:S01]  /*12bd0*/  IMAD.MOV.U32 R2, RZ, RZ, -0x80 ;  /* 0xffffff80ff027424 */ /* 0x002fe200078e00ff */
[----:B------:R-:W-:Y:S01]  /*12be0*/  UMOV UR4, 0xffffffff ;  /* 0xffffffff00047882 */ /* 0x000fe20000000000 */
[C---:B------:R-:W-:Y:S02]  /*12bf0*/  LOP3.LUT P3, RZ, R19.reuse, 0x20, RZ, 0xc0, !PT ;  /* 0x0000002013ff7812 */ /* 0x040fe4000786c0ff */
[----:B------:R-:W-:Y:S01]  /*12c00*/  IMAD R2, R28, R2, UR36 ;  /* 0x000000241c027e24 */ /* 0x000fe2000f8e0202 */
[C---:B------:R-:W-:Y:S02]  /*12c10*/  LOP3.LUT P2, RZ, R19.reuse, 0x10, RZ, 0xc0, !PT ;  /* 0x0000001013ff7812 */ /* 0x040fe4000784c0ff */
[----:B------:R-:W-:Y:S01]  /*12c20*/  LOP3.LUT P1, RZ, R19, 0x8, RZ, 0xc0, !PT ;  /* 0x0000000813ff7812 */ /* 0x000fe2000782c0ff */
[C---:B0-----:R-:W-:Y:S02]  /*12c30*/  IMAD.SHL.U32 R7, R3.reuse, 0x8, RZ ;  /* 0x0000000803077824 */ /* 0x041fe400078e00ff */
[----:B------:R-:W-:-:S03]  /*12c40*/  IMAD.SHL.U32 R8, R3, 0x8, RZ ;  /* 0x0000000803087824 */ /* 0x000fc600078e00ff */
[----:B------:R-:W-:-:S04]  /*12c50*/  LOP3.LUT R7, R7, 0xd8, RZ, 0xc0, !PT ;  /* 0x000000d807077812 */ /* 0x000fc800078ec0ff */
[----:B------:R-:W-:Y:S02]  /*12c60*/  LOP3.LUT R7, R7, 0x18, R3, 0x78, !PT ;  /* 0x0000001807077812 */ /* 0x000fe400078e7803 */
[----:B------:R-:W-:Y:S02]  /*12c70*/  LOP3.LUT R3, R3, 0x7f, RZ, 0xc0, !PT ;  /* 0x0000007f03037812 */ /* 0x000fe400078ec0ff */
[----:B------:R-:W-:Y:S02]  /*12c80*/  LOP3.LUT R7, R7, 0x320, R8, 0xf8, !PT ;  /* 0x0000032007077812 */ /* 0x000fe400078ef808 */
[----:B------:R-:W-:-:S03]  /*12c90*/  SHF.R.U32.HI R3, RZ, 0x2, R3 ;  /* 0x00000002ff037819 */ /* 0x000fc60000011603 */
[----:B------:R-:W-:Y:S02]  /*12ca0*/  IMAD R7, R9, 0x3000, R7 ;  /* 0x0000300009077824 */ /* 0x000fe400078e0207 */
[----:B------:R-:W-:Y:S01]  /*12cb0*/  IMAD.IADD R8, R2, 0x1, -R3 ;  /* 0x0000000102087824 */ /* 0x000fe200078e0a03 */
[----:B------:R-:W-:Y:S06]  /*12cc0*/  BRA.DIV UR4, `(.L_x_10940) ;  /* 0x0000002a04747947 */ /* 0x000fec000b800000 */
[----:B------:R-:W0:Y:S01]  /*12cd0*/  SHFL.IDX PT, R2, R17, RZ, 0x1c1f ;  /* 0x001c1fff11027589 */ /* 0x000e2200000e0000 */
        /* <DEDUP_REMOVED lines=33> */
.L_x_11018:
        /* <DEDUP_REMOVED lines=31> */
.L_x_10941:
        /* <DEDUP_REMOVED lines=11> */
.L_x_10942:
        /* <DEDUP_REMOVED lines=8> */
.L_x_10930:
        /* <DEDUP_REMOVED lines=16> */
[----:B0-----:R-:W-:-:S05]  /*13310*/  IADD3 R0, R0, UR46, R7 ;  /* 0x0000002e00007c10 */ /* 0x001fca000fffe007 */
[----:B------:R1:W-:Y:S02]  /*13320*/  STL [R1+0x10], R0 ;  /* 0x0000100001007387 */ /* 0x0003e40000100800 */
.L_x_10945:
[----:B------:R-:W-:Y:S05]  /*13330*/  BSYNC B0 ;  /* 0x0000000000007941 */ /* 0x000fea0003800000 */
.L_x_10944:
[----:B-1----:R-:W-:-:S05]  /*13340*/  IMAD.U32 R0, RZ, RZ, UR47 ;  /* 0x0000002fff007e24 */ /* 0x002fca000f8e00ff */
[----:B------:R-:W-:-:S13]  /*13350*/  ISETP.NE.AND P0, PT, R0, 0x3, PT ;  /* 0x000000030000780c */ /* 0x000fda0003f05270 */
[----:B------:R-:W-:Y:S05]  /*13360*/  @!P0 BRA `(.L_x_10946) ;  /* 0x0000000000048947 */ /* 0x000fea0003800000 */
[----:B------:R-:W-:Y:S01]  /*13370*/  BPT.TRAP 0x1 ;  /* 0x000000040000795c */ /* 0x000fe20000300000 */
.L_x_10946:
[----:B------:R-:W-:Y:S01]  /*13380*/  IMAD R4, R23, 0x8, R16 ;  /* 0x0000000817047824 */ /* 0x000fe200078e0210 */
[----:B0-----:R-:W-:Y:S01]  /*13390*/  SHF.L.U32 R3, R26, 0x1f, RZ ;  /* 0x0000001f1a037819 */ /* 0x001fe200000006ff */
[----:B------:R-:W-:Y:S03]  /*133a0*/  BSSY B0, `(.L_x_10947) ;  /* 0x0000003000007945 */ /* 0x000fe60003800000 */
[----:B------:R-:W0:Y:S02]  /*133b0*/  SYNCS.PHASECHK.TRANS64.TRYWAIT P0, [R4+URZ+0x2d860], R3 ;  /* 0x02d86003040075a7 */ /* 0x000e24000800017f */
[----:B0-----:R-:W-:Y:S05]  /*133c0*/  @!P0 BRA `(.L_x_10948) ;  /* 0x0000002800188947 */ /* 0x001fea0003800000 */
.L_x_11019:
[----:B------:R-:W-:Y:S05]  /*133d0*/  BSYNC B0 ;  /* 0x0000000000007941 */ /* 0x000fea0003800000 */
.L_x_10947:
[----:B------:R-:W1:Y:S01]  /*133e0*/  S2R R7, SR_TID.X ;  /* 0x0000000000077919 */ /* 0x000e620000002100 */
[----:B------:R-:W-:Y:S01]  /*133f0*/  IMAD.MOV.U32 R5, RZ, RZ, -0x80 ;  /* 0xffffff80ff057424 */ /* 0x000fe200078e00ff */
[----:B------:R-:W-:Y:S01]  /*13400*/  UMOV UR4, 0xffffffff ;  /* 0xffffffff00047882 */ /* 0x000fe20000000000 */
[C---:B------:R-:W-:Y:S02]  /*13410*/  LOP3.LUT P4, RZ, R19.reuse, 0x20, RZ, 0xc0, !PT ;  /* 0x0000002013ff7812 */ /* 0x040fe4000788c0ff */
[----:B------:R-:W-:Y:S01]  /*13420*/  IMAD R5, R24, R5, UR36 ;  /* 0x0000002418057e24 */ /* 0x000fe2000f8e0205 */
[C---:B------:R-:W-:Y:S02]  /*13430*/  LOP3.LUT P3, RZ, R19.reuse, 0x10, RZ, 0xc0, !PT ;  /* 0x0000001013ff7812 */ /* 0x040fe4000786c0ff */
[----:B------:R-:W-:Y:S01]  /*13440*/  LOP3.LUT P1, RZ, R19, 0x8, RZ, 0xc0, !PT ;  /* 0x0000000813ff7812 */ /* 0x000fe2000782c0ff */
[C---:B-1----:R-:W-:Y:S01]  /*13450*/  IMAD.SHL.U32 R0, R7.reuse, 0x8, RZ ;  /* 0x0000000807007824 */ /* 0x042fe200078e00ff */
[C---:B------:R-:W-:Y:S01]  /*13460*/  LOP3.LUT R6, R7.reuse, 0x7f, RZ, 0xc0, !PT ;  /* 0x0000007f07067812 */ /* 0x040fe200078ec0ff */
[----:B------:R-:W-:-:S03]  /*13470*/  IMAD.SHL.U32 R2, R7, 0x8, RZ ;  /* 0x0000000807027824 */ /* 0x000fc600078e00ff */
[----:B------:R-:W-:Y:S02]  /*13480*/  LOP3.LUT R0, R0, 0xd8, RZ, 0xc0, !PT ;  /* 0x000000d800007812 */ /* 0x000fe400078ec0ff */
[----:B------:R-:W-:Y:S02]  /*13490*/  SHF.R.U32.HI R6, RZ, 0x2, R6 ;  /* 0x00000002ff067819 */ /* 0x000fe40000011606 */
[----:B------:R-:W-:-:S03]  /*134a0*/  LOP3.LUT R0, R0, 0x18, R7, 0x78, !PT ;  /* 0x0000001800007812 */ /* 0x000fc600078e7807 */
[----:B------:R-:W-:Y:S01]  /*134b0*/  IMAD.IADD R5, R5, 0x1, -R6 ;  /* 0x0000000105057824 */ /* 0x000fe200078e0a06 */
[----:B------:R-:W-:-:S05]  /*134c0*/  LOP3.LUT R0, R0, 0x320, R2, 0xf8, !PT ;  /* 0x0000032000007812 */ /* 0x000fca00078ef802 */
[----:B------:R-:W-:Y:S01]  /*134d0*/  IMAD R7, R23, 0x3000, R0 ;  /* 0x0000300017077824 */ /* 0x000fe200078e0200 */
[----:B------:R-:W-:Y:S06]  /*134e0*/  BRA.DIV UR4, `(.L_x_10949) ;  /* 0x0000002604e47947 */ /* 0x000fec000b800000 */
[----:B------:R-:W1:Y:S01]  /*134f0*/  S2R R2, SR_TID.X ;  /* 0x0000000000027919 */ /* 0x000e620000002100 */
[----:B------:R-:W2:Y:S04]  /*13500*/  SHFL.IDX PT, R14, R17, RZ, 0x1c1f ;  /* 0x001c1fff110e7589 */ /* 0x000ea800000e0000 */
[----:B------:R-:W0:Y:S01]  /*13510*/  SHFL.IDX PT, R0, R18, RZ, 0x1c1f ;  /* 0x001c1fff12007589 */ /* 0x000e2200000e0000 */
[----:B-1----:R-:W-:-:S05]  /*13520*/  IMAD.SHL.U32 R2, R2, 0x8, RZ ;  /* 0x0000000802027824 */ /* 0x002fca00078e00ff */
[----:B------:R-:W-:-:S05]  /*13530*/  LOP3.LUT R2, R2, 0x18, RZ, 0xc0, !PT ;  /* 0x0000001802027812 */ /* 0x000fca00078ec0ff */
[----:B------:R-:W-:-:S05]  /*13540*/  IMAD.SHL.U32 R6, R2, 0x2, RZ ;  /* 0x0000000202067824 */ /* 0x000fca00078e00ff */
[----:B--2---:R-:W-:Y:S02]  /*13550*/  IADD3 R2, P0, R14, R6, RZ ;  /* 0x000000060e027210 */ /* 0x004fe40007f1e0ff */
[----:B------:R-:W1:Y:S03]  /*13560*/  SHFL.IDX PT, R14, R17, 0x1, 0x1c1f ;  /* 0x003c1f00110e7f89 */ /* 0x000e6600000e0000 */
[----:B0-----:R-:W-:Y:S01]  /*13570*/  IMAD.X R3, RZ, RZ, R0, P0 ;  /* 0x000000ffff037224 */ /* 0x001fe200000e0600 */
[----:B------:R-:W-:Y:S01]  /*13580*/  ISETP.LT.OR P0, PT, R5, 0x1, P4 ;  /* 0x000000010500780c */ /* 0x000fe20002701670 */
[----:B------:R-:W-:Y:S02]  /*13590*/  IMAD R0, R7, 0x2, R16 ;  /* 0x0000000207007824 */ /* 0x000fe400078e0210 */
[----:B------:R-:W-:Y:S10]  /*135a0*/  SHFL.IDX PT, R7, R18, 0x3, 0x1c1f ;  /* 0x007c1f0012077f89 */ /* 0x000ff400000e0000 */
        /* <DEDUP_REMOVED lines=25> */
.L_x_11029:
        /* <DEDUP_REMOVED lines=13> */
.L_x_10950:
        /* <DEDUP_REMOVED lines=11> */
.L_x_10951:
[----:B------:R2:W-:Y:S01]  /*138c0*/  SYNCS.ARRIVE.TRANS64.A1T0 RZ, [R4+URZ+0x2d850], RZ ;  /* 0x02d850ff04ff79a7 */ /* 0x0005e2000810003f */
[----:B------:R-:W-:-:S05]  /*138d0*/  VIADD R23, R23, 0x1 ;  /* 0x0000000117177836 */ /* 0x000fca0000000000 */
[----:B------:R-:W-:-:S04]  /*138e0*/  ISETP.NE.AND P0, PT, R23, 0x2, PT ;  /* 0x000000021700780c */ /* 0x000fc80003f05270 */
[----:B------:R-:W-:Y:S02]  /*138f0*/  SEL R3, RZ, 0x1, P0 ;  /* 0x00000001ff037807 */ /* 0x000fe40000000000 */
[----:B------:R-:W-:Y:S02]  /*13900*/  SEL R23, R23, RZ, P0 ;  /* 0x000000ff17177207 */ /* 0x000fe40000000000 */
[----:B--2---:R-:W-:-:S07]  /*13910*/  LOP3.LUT R26, R26, R3, RZ, 0x3c, !PT ;  /* 0x000000031a1a7212 */ /* 0x004fce00078e3cff */
.L_x_10911:
[----:B------:R-:W-:Y:S05]  /*13920*/  BSYNC B7 ;  /* 0x0000000000077941 */ /* 0x000fea0003800000 */
.L_x_10909:
[----:B------:R2:W5:Y:S01]  /*13930*/  LDL R2, [R1+0x10] ;  /* 0x0000100001027983 */ /* 0x0005620000100800 */
[----:B------:R-:W-:-:S13]  /*13940*/  LOP3.LUT P0, RZ, R19, 0x800, RZ, 0xc0, !PT ;  /* 0x0000080013ff7812 */ /* 0x000fda000780c0ff */
[----:B--2---:R-:W-:Y:S05]  /*13950*/  @!P0 BRA `(.L_x_10952) ;  /* 0x0000000000288947 */ /* 0x004fea0003800000 */
[----:B------:R-:W-:Y:S05]  /*13960*/  WARPSYNC.ALL ;  /* 0x0000000000007948 */ /* 0x000fea0003800000 */
[----:B------:R-:W2:Y:S08]  /*13970*/  S2UR UR5, SR_CgaCtaId ;  /* 0x00000000000579c3 */ /* 0x000eb00000008800 */
[----:B------:R-:W-:Y:S06]  /*13980*/  BAR.SYNC.DEFER_BLOCKING 0x5, 0x200 ;  /* 0x0148000000007b1d */ /* 0x000fec0000010000 */
[----:B------:R-:W-:-:S02]  /*13990*/  UMOV UR4, 0x400 ;  /* 0x0000040000047882 */ /* 0x000fc40000000000 */
[----:B--2---:R-:W-:-:S06]  /*139a0*/  ULEA UR4, UR5, UR4, 0x18 ;  /* 0x0000000405047291 */ /* 0x004fcc000f8ec03f */
[----:B------:R-:W-:-:S05]  /*139b0*/  IMAD.U32 R16, RZ, RZ, UR4 ;  /* 0x00000004ff107e24 */ /* 0x000fca000f8e00ff */
[----:B-----5:R-:W2:Y:S04]  /*139c0*/  LDS R2, [R16+0x2d8d0] ;  /* 0x02d8d00010027984 */ /* 0x020ea80000000800 */
[----:B--2---:R2:W-:Y:S01]  /*139d0*/  STL [R1+0x10], R2 ;  /* 0x0000100201007387 */ /* 0x0045e20000100800 */
[----:B------:R-:W-:Y:S06]  /*139e0*/  BAR.ARV 0x4, 0x200 ;  /* 0x0108000000007b1d */ /* 0x000fec0000002000 */
[----:B------:R-:W-:Y:S05]  /*139f0*/  BRA `(.L_x_10953) ;  /* 0x00000000002c7947 */ /* 0x000fea0003800000 */
.L_x_10952:
[----:B------:R-:W-:-:S03]  /*13a00*/  UMOV UR4, 0xffffffff ;  /* 0xffffffff00047882 */ /* 0x000fc60000000000 */
[----:B------:R-:W-:Y:S05]  /*13a10*/  BRA.DIV UR4, `(.L_x_10954) ;  /* 0x0000002604fc7947 */ /* 0x000fea000b800000 */
[----:B-----5:R2:W3:Y:S02]  /*13a20*/  SHFL.IDX PT, R14, R2, RZ, 0x1f ;  /* 0x00001fff020e7589 */ /* 0x0204e400000e0000 */
.L_x_11032:
[----:B------:R-:W4:Y:S01]  /*13a30*/  @!P2 S2R R3, SR_CgaCtaId ;  /* 0x000000000003a919 */ /* 0x000f220000008800 */
[----:B------:R-:W-:Y:S05]  /*13a40*/  WARPSYNC.ALL ;  /* 0x0000000000007948 */ /* 0x000fea0003800000 */
[----:B------:R-:W-:Y:S01]  /*13a50*/  BAR.SYNC.DEFER_BLOCKING 0x4, 0x200 ;  /* 0x0108000000007b1d */ /* 0x000fe20000010000 */
[----:B-1----:R-:W-:-:S05]  /*13a60*/  @!P2 MOV R0, 0x400 ;  /* 0x000004000000a802 */ /* 0x002fca0000000f00 */
[----:B---3--:R3:W-:Y:S01]  /*13a70*/  STL [R1+0x10], R14 ;  /* 0x0000100e01007387 */ /* 0x0087e20000100800 */
[----:B----4-:R-:W-:-:S05]  /*13a80*/  @!P2 LEA R16, R3, R0, 0x18 ;  /* 0x000000000310a211 */ /* 0x010fca00078ec0ff */
[----:B------:R3:W-:Y:S01]  /*13a90*/  @!P2 STS [R16+0x2d8d0], R2 ;  /* 0x02d8d0021000a388 */ /* 0x0007e20000000800 */
[----:B------:R-:W-:Y:S06]  /*13aa0*/  BAR.ARV 0x5, 0x200 ;  /* 0x0148000000007b1d */ /* 0x000fec0000002000 */
.L_x_10953:
[----:B-1----:R-:W4:Y:S01]  /*13ab0*/  LDL R0, [R1+0x10] ;  /* 0x0000100001007983 */ /* 0x002f220000100800 */
[----:B------:R-:W-:Y:S02]  /*13ac0*/  ULDC UR4, c[0x0][0xc38] ;  /* 0x00030e0000047ab9 */ /* 0x000fe40000000800 */
[----:B----4-:R-:W-:-:S13]  /*13ad0*/  ISETP.GE.AND P0, PT, R0, UR4, PT ;  /* 0x0000000400007c0c */ /* 0x010fda000bf06270 */
[----:B------:R-:W-:Y:S05]  /*13ae0*/  @!P0 BRA `(.L_x_10955) ;  /* 0xffffffc000c48947 */ /* 0x000fea000383ffff */
.L_x_10900:
[----:B------:R-:W4:Y:S01]  /*13af0*/  LDL.LU R0, [R1+0x14] ;  /* 0x0000140001007983 */ /* 0x000f220000300800 */
[----:B------:R-:W-:Y:S01]  /*13b00*/  BSSY B0, `(.L_x_10956) ;  /* 0x000000b000007945 */ /* 0x000fe20003800000 */
[----:B------:R-:W1:Y:S01]  /*13b10*/  S2R R5, SR_CgaCtaId ;  /* 0x0000000000057919 */ /* 0x000e620000008800 */
[----:B----4-:R-:W-:-:S05]  /*13b20*/  VIADD R0, R0, 0x1 ;  /* 0x0000000100007836 */ /* 0x010fca0000000000 */
[----:B--23--:R-:W-:-:S04]  /*13b30*/  LEA.HI R2, R0, R0, RZ, 0x1 ;  /* 0x0000000000027211 */ /* 0x00cfc800078f08ff */
[----:B------:R-:W-:Y:S02]  /*13b40*/  LOP3.LUT R3, R2, 0xfffffffe, RZ, 0xc0, !PT ;  /* 0xfffffffe02037812 */ /* 0x000fe400078ec0ff */
[----:B------:R-:W-:-:S03]  /*13b50*/  MOV R2, 0x400 ;  /* 0x0000040000027802 */ /* 0x000fc60000000f00 */
[----:B------:R-:W-:Y:S01]  /*13b60*/  IMAD.IADD R0, R0, 0x1, -R3 ;  /* 0x0000000100007824 */ /* 0x000fe200078e0a03 */
[----:B-1----:R-:W-:-:S04]  /*13b70*/  LEA R4, R5, R2, 0x18 ;  /* 0x0000000205047211 */ /* 0x002fc800078ec0ff */
[----:B------:R-:W-:-:S04]  /*13b80*/  SHF.L.U32 R0, R0, 0x1f, RZ ;  /* 0x0000001f00007819 */ /* 0x000fc800000006ff */
[----:B------:R-:W1:Y:S02]  /*13b90*/  SYNCS.PHASECHK.TRANS64.TRYWAIT P0, [R4+URZ+0x2d820], R0 ;  /* 0x02d82000040075a7 */ /* 0x000e64000800017f */
[----:B-1----:R-:W-:Y:S05]  /*13ba0*/  @!P0 BRA `(.L_x_10957) ;  /* 0x0000002400c08947 */ /* 0x002fea0003800000 */
.L_x_11033:
[----:B------:R-:W-:Y:S05]  /*13bb0*/  BSYNC B0 ;  /* 0x0000000000007941 */ /* 0x000fea0003800000 */
.L_x_10956:
[----:B------:R-:W-:-:S03]  /*13bc0*/  UMOV UR4, 0xffffffff ;  /* 0xffffffff00047882 */ /* 0x000fc60000000000 */
[----:B------:R-:W-:Y:S05]  /*13bd0*/  BRA.DIV UR4, `(.L_x_10958) ;  /* 0x0000002604c87947 */ /* 0x000fea000b800000 */
[----:B-1----:R-:W1:Y:S02]  /*13be0*/  S2R R0, SR_TID.X ;  /* 0x0000000000007919 */ /* 0x002e640000002100 */
[----:B-1----:R-:W-:-:S04]  /*13bf0*/  SHF.R.U32.HI R0, RZ, 0x5, R0 ;  /* 0x00000005ff007819 */ /* 0x002fc80000011600 */
[----:B------:R-:W-:-:S05]  /*13c00*/  LOP3.LUT R0, R0, 0x3, RZ, 0xc0, !PT ;  /* 0x0000000300007812 */ /* 0x000fca00078ec0ff */
[----:B------:R1:W2:Y:S02]  /*13c10*/  SHFL.IDX PT, R14, R0, RZ, 0x1f ;  /* 0x00001fff000e7589 */ /* 0x0002a400000e0000 */
.L_x_11036:
[----:B--2---:R-:W-:Y:S01]  /*13c20*/  ISETP.NE.AND P0, PT, R14, RZ, PT ;  /* 0x000000ff0e00720c */ /* 0x004fe20003f05270 */
[----:B------:R-:W-:-:S12]  /*13c30*/  BSSY B0, `(.L_x_10959) ;  /* 0x0000024000007945 */ /* 0x000fd80003800000 */
[----:B------:R-:W-:Y:S05]  /*13c40*/  @P0 BRA `(.L_x_10960) ;  /* 0x0000000000880947 */ /* 0x000fea0003800000 */
[----:B------:R-:W-:-:S03]  /*13c50*/  UMOV UR4, 0xffffffff ;  /* 0xffffffff00047882 */ /* 0x000fc60000000000 */
[----:B------:R-:W-:Y:S05]  /*13c60*/  BRA.DIV UR4, `(.L_x_10961) ;  /* 0x0000002604d87947 */ /* 0x000fea000b800000 */
[----:B------:R-:W-:-:S13]  /*13c70*/  ELECT P6, URZ, PT ;  /* 0x00000000003f782f */ /* 0x000fda00038c0000 */
.L_x_11039:
[----:B------:R-:W-:Y:S05]  /*13c80*/  @!P6 BRA `(.L_x_10960) ;  /* 0x000000000078e947 */ /* 0x000fea0003800000 */
[----:B------:R-:W-:-:S06]  /*13c90*/  ULOP3.LUT UR4, UR42, 0x2, URZ, 0xfc, !UPT ;  /* 0x000000022a047892 */ /* 0x000fcc000f8efc3f */
[----:B-1----:R-:W-:-:S05]  /*13ca0*/  IMAD.U32 R0, RZ, RZ, UR4 ;  /* 0x00000004ff007e24 */ /* 0x002fca000f8e00ff */
[----:B------:R-:W-:-:S13]  /*13cb0*/  ISETP.NE.AND P0, PT, R0, 0x3, PT ;  /* 0x000000030000780c */ /* 0x000fda0003f05270 */
[----:B------:R-:W-:Y:S05]  /*13cc0*/  @!P0 BRA `(.L_x_10962) ;  /* 0x0000000000048947 */ /* 0x000fea0003800000 */
[----:B------:R-:W-:Y:S01]  /*13cd0*/  BPT.TRAP 0x1 ;  /* 0x000000040000795c */ /* 0x000fe20000300000 */
.L_x_10962:
[C---:B------:R-:W-:Y:S01]  /*13ce0*/  IMAD R5, R23.reuse, 0x8, R4 ;  /* 0x0000000817057824 */ /* 0x040fe200078e0204 */
[----:B------:R-:W-:Y:S01]  /*13cf0*/  SHF.L.U32 R0, R26, 0x1f, RZ ;  /* 0x0000001f1a007819 */ /* 0x000fe200000006ff */
[----:B------:R-:W-:-:S03]  /*13d00*/  VIADD R23, R23, 0x1 ;  /* 0x0000000117177836 */ /* 0x000fc60000000000 */
[----:B------:R-:W1:Y:S02]  /*13d10*/  SYNCS.PHASECHK.TRANS64.TRYWAIT P1, [R5+URZ+0x2d840], R0 ;  /* 0x02d84000050075a7 */ /* 0x000e64000802017f */
[----:B------:R-:W-:-:S04]  /*13d20*/  ISETP.NE.AND P2, PT, R23, 0x2, PT ;  /* 0x000000021700780c */ /* 0x000fc80003f45270 */
[----:B------:R-:W-:Y:S01]  /*13d30*/  SEL R3, RZ, 0x1, P2 ;  /* 0x00000001ff037807 */ /* 0x000fe20001000000 */
[----:B-1----:R-:W-:Y:S08]  /*13d40*/  @!P1 BRA `(.L_x_10963) ;  /* 0x0000002400c09947 */ /* 0x002ff00003800000 */
.L_x_11040:
[----:B------:R-:W-:Y:S02]  /*13d50*/  SEL R23, R23, RZ, P2 ;  /* 0x000000ff17177207 */ /* 0x000fe40001000000 */
[----:B------:R-:W-:Y:S01]  /*13d60*/  LOP3.LUT R2, R26, R3, RZ, 0x3c, !PT ;  /* 0x000000031a027212 */ /* 0x000fe200078e3cff */
[----:B------:R-:W-:Y:S06]  /*13d70*/  @!P0 BRA `(.L_x_10964) ;  /* 0x0000000000048947 */ /* 0x000fec0003800000 */
[----:B------:R-:W-:Y:S01]  /*13d80*/  BPT.TRAP 0x1 ;  /* 0x000000040000795c */ /* 0x000fe20000300000 */
.L_x_10964:
[----:B------:R-:W-:Y:S01]  /*13d90*/  IMAD R23, R23, 0x8, R4 ;  /* 0x0000000817177824 */ /* 0x000fe200078e0204 */
[----:B------:R-:W-:-:S04]  /*13da0*/  SHF.L.U32 R2, R2, 0x1f, RZ ;  /* 0x0000001f02027819 */ /* 0x000fc800000006ff */
[----:B------:R-:W2:Y:S02]  /*13db0*/  SYNCS.PHASECHK.TRANS64.TRYWAIT P1, [R23+URZ+0x2d840], R2 ;  /* 0x02d84002170075a7 */ /* 0x000ea4000802017f */
[----:B--2---:R-:W-:Y:S05]  /*13dc0*/  @!P1 BRA `(.L_x_10965) ;  /* 0x0000002400b49947 */ /* 0x004fea0003800000 */
.L_x_11041:
[----:B------:R-:W-:Y:S05]  /*13dd0*/  @!P0 BRA `(.L_x_10966) ;  /* 0x0000000000048947 */ /* 0x000fea0003800000 */
[----:B------:R-:W-:Y:S01]  /*13de0*/  BPT.TRAP 0x1 ;  /* 0x000000040000795c */ /* 0x000fe20000300000 */
.L_x_10966:
[----:B------:R-:W3:Y:S02]  /*13df0*/  SYNCS.PHASECHK.TRANS64.TRYWAIT P1, [R5+URZ+0x2d860], R0 ;  /* 0x02d86000050075a7 */ /* 0x000ee4000802017f */
[----:B---3--:R-:W-:Y:S05]  /*13e00*/  @!P1 BRA `(.L_x_10967) ;  /* 0x0000002400b89947 */ /* 0x008fea0003800000 */
.L_x_11042:
[----:B------:R-:W-:Y:S05]  /*13e10*/  @!P0 BRA `(.L_x_10968) ;  /* 0x0000000000048947 */ /* 0x000fea0003800000 */
[----:B------:R-:W-:Y:S01]  /*13e20*/  BPT.TRAP 0x1 ;  /* 0x000000040000795c */ /* 0x000fe20000300000 */
.L_x_10968:
[----:B----4-:R4:W0:Y:S02]  /*13e30*/  SYNCS.PHASECHK.TRANS64.TRYWAIT P0, [R23+URZ+0x2d860], R2 ;  /* 0x02d86002170075a7 */ /* 0x010824000800017f */
[----:B0-----:R-:W-:Y:S05]  /*13e40*/  @!P0 NANOSLEEP.SYNCS 0x989680 ;  /* 0x009896800000895d */ /* 0x001fea0003900000 */
[----:B------:R-:W0:Y:S02]  /*13e50*/  @!P0 SYNCS.PHASECHK.TRANS64 P0, [R23+URZ+0x2d860], R2 ;  /* 0x02d86002170085a7 */ /* 0x000e24000800007f */
[----:B0-----:R-:W-:Y:S05]  /*13e60*/  @!P0 BRA `(.L_x_10968) ;  /* 0xfffffffc00f08947 */ /* 0x001fea000383ffff */
.L_x_10960:
[----:B------:R-:W-:Y:S05]  /*13e70*/  BSYNC B0 ;  /* 0x0000000000007941 */ /* 0x000fea0003800000 */
.L_x_10959:
[----:B------:R-:W-:Y:S05]  /*13e80*/  EXIT ;  /* 0x000000000000794d */ /* 0x000fea0003800000 */
.L_x_10813:
[----:B0-----:R-:W-:-:S04]  /*13e90*/  IMAD.U32 R3, RZ, RZ, UR40 ;  /* 0x00000028ff037e24 */ /* 0x001fc8000f8e00ff */
[----:B------:R0:W1:Y:S03]  /*13ea0*/  SYNCS.PHASECHK.TRANS64.TRYWAIT P1, [R3+URZ+0x2d800], R0 ;  /* 0x02d80000030075a7 */ /* 0x000066000802017f */
[----:B-1----:R-:W-:Y:S05]  /*13eb0*/  @!P1 NANOSLEEP.SYNCS 0x989680 ;  /* 0x009896800000995d */ /* 0x002fea0003900000 */
[----:B------:R-:W1:Y:S02]  /*13ec0*/  @!P1 SYNCS.PHASECHK.TRANS64 P1, [R3+URZ+0x2d800], R0 ;  /* 0x02d80000030095a7 */ /* 0x000e64000802007f */
[----:B-1----:R-:W-:Y:S05]  /*13ed0*/  @!P1 BRA `(.L_x_10813) ;  /* 0xfffffffc00ec9947 */ /* 0x002fea000383ffff */
[----:B------:R-:W-:Y:S05]  /*13ee0*/  BRA `(.L_x_10969) ;  /* 0xfffffedc00007947 */ /* 0x000fea000383ffff */
.L_x_10817:
[----:B-1----:R1:W2:Y:S02]  /*13ef0*/  SYNCS.PHASECHK.TRANS64.TRYWAIT P1, [R3+URZ+0x2d830], R0 ;  /* 0x02d83000030075a7 */ /* 0x0022a4000802017f */
[----:B--2---:R-:W-:Y:S05]  /*13f00*/  @!P1 NANOSLEEP.SYNCS 0x989680 ;  /* 0x009896800000995d */ /* 0x004fea0003900000 */
[----:B------:R-:W2:Y:S02]  /*13f10*/  @!P1 SYNCS.PHASECHK.TRANS64 P1, [R3+URZ+0x2d830], R0 ;  /* 0x02d83000030095a7 */ /* 0x000ea4000802007f */
[----:B--2---:R-:W-:Y:S05]  /*13f20*/  @!P1 BRA `(.L_x_10817) ;  /* 0xfffffffc00f09947 */ /* 0x004fea000383ffff */
[----:B------:R-:W-:Y:S05]  /*13f30*/  BRA `(.L_x_10816) ;  /* 0xfffffedc001c7947 */ /* 0x000fea000383ffff */
.L_x_10834:
[----:B-1--4-:R-:W-:-:S04]  /*13f40*/  IMAD.U32 R9, RZ, RZ, UR6 ;  /* 0x00000006ff097e24 */ /* 0x012fc8000f8e00ff */
[----:B------:R1:W2:Y:S03]  /*13f50*/  SYNCS.PHASECHK.TRANS64.TRYWAIT P1, [R9+URZ+0x2d830], R0 ;  /* 0x02d83000090075a7 */ /* 0x0002a6000802017f */
[----:B--2---:R-:W-:Y:S05]  /*13f60*/  @!P1 NANOSLEEP.SYNCS 0x989680 ;  /* 0x009896800000995d */ /* 0x004fea0003900000 */
[----:B------:R-:W2:Y:S02]  /*13f70*/  @!P1 SYNCS.PHASECHK.TRANS64 P1, [R9+URZ+0x2d830], R0 ;  /* 0x02d83000090095a7 */ /* 0x000ea4000802007f */
[----:B--2---:R-:W-:Y:S05]  /*13f80*/  @!P1 BRA `(.L_x_10834) ;  /* 0xfffffffc00ec9947 */ /* 0x004fea000383ffff */
[----:B------:R-:W-:Y:S05]  /*13f90*/  BRA `(.L_x_10831) ;  /* 0xffffff1000347947 */ /* 0x000fea000383ffff */
.L_x_10838:
[----:B-1----:R-:W-:-:S04]  /*13fa0*/  IMAD.U32 R9, RZ, RZ, UR6 ;  /* 0x00000006ff097e24 */ /* 0x002fc8000f8e00ff */
[----:B------:R1:W2:Y:S03]  /*13fb0*/  SYNCS.PHASECHK.TRANS64.TRYWAIT P1, [R9+URZ+0x2d850], R0 ;  /* 0x02d85000090075a7 */ /* 0x0002a6000802017f */
[----:B--2---:R-:W-:Y:S05]  /*13fc0*/  @!P1 NANOSLEEP.SYNCS 0x989680 ;  /* 0x009896800000995d */ /* 0x004fea0003900000 */
[----:B------:R-:W2:Y:S02]  /*13fd0*/  @!P1 SYNCS.PHASECHK.TRANS64 P1, [R9+URZ+0x2d850], R0 ;  /* 0x02d85000090095a7 */ /* 0x000ea4000802007f */
[----:B--2---:R-:W-:Y:S05]  /*13fe0*/  @!P1 BRA `(.L_x_10838) ;  /* 0xfffffffc00ec9947 */ /* 0x004fea000383ffff */
[----:B------:R-:W-:Y:S05]  /*13ff0*/  BRA `(.L_x_10835) ;  /* 0xffffff1000e07947 */ /* 0x000fea000383ffff */
.L_x_10857:
[----:B-1----:R-:W-:-:S04]  /*14000*/  IMAD.U32 R7, RZ, RZ, UR6 ;  /* 0x00000006ff077e24 */ /* 0x002fc8000f8e00ff */
[----:B------:R1:W2:Y:S03]  /*14010*/  SYNCS.PHASECHK.TRANS64.TRYWAIT P1, [R7+URZ+0x2d830], R0 ;  /* 0x02d83000070075a7 */ /* 0x0002a6000802017f */
[----:B--2---:R-:W-:Y:S05]  /*14020*/  @!P1 NANOSLEEP.SYNCS 0x989680 ;  /* 0x009896800000995d */ /* 0x004fea0003900000 */
[----:B------:R-:W2:Y:S02]  /*14030*/  @!P1 SYNCS.PHASECHK.TRANS64 P1, [R7+URZ+0x2d830], R0 ;  /* 0x02d83000070095a7 */ /* 0x000ea4000802007f */
[----:B--2---:R-:W-:Y:S05]  /*14040*/  @!P1 BRA `(.L_x_10857) ;  /* 0xfffffffc00ec9947 */ /* 0x004fea000383ffff */
[----:B------:R-:W-:Y:S05]  /*14050*/  BRA `(.L_x_10854) ;  /* 0xffffff4400347947 */ /* 0x000fea000383ffff */
.L_x_10861:
[----:B-1----:R-:W-:-:S04]  /*14060*/  IMAD.U32 R7, RZ, RZ, UR6 ;  /* 0x00000006ff077e24 */ /* 0x002fc8000f8e00ff */
[----:B------:R1:W2:Y:S03]  /*14070*/  SYNCS.PHASECHK.TRANS64.TRYWAIT P1, [R7+URZ+0x2d850], R0 ;  /* 0x02d85000070075a7 */ /* 0x0002a6000802017f */
[----:B--2---:R-:W-:Y:S05]  /*14080*/  @!P1 NANOSLEEP.SYNCS 0x989680 ;  /* 0x009896800000995d */ /* 0x004fea0003900000 */
[----:B------:R-:W2:Y:S02]  /*14090*/  @!P1 SYNCS.PHASECHK.TRANS64 P1, [R7+URZ+0x2d850], R0 ;  /* 0x02d85000070095a7 */ /* 0x000ea4000802007f */
[----:B--2---:R-:W-:Y:S05]  /*140a0*/  @!P1 BRA `(.L_x_10861) ;  /* 0xfffffffc00ec9947 */ /* 0x004fea000383ffff */
[----:B------:R-:W-:Y:S05]  /*140b0*/  BRA `(.L_x_10858) ;  /* 0xffffff4400e07947 */ /* 0x000fea000383ffff */
.L_x_10869:
[----:B-1----:R-:W-:-:S04]  /*140c0*/  IMAD.U32 R9, RZ, RZ, UR6 ;  /* 0x00000006ff097e24 */ /* 0x002fc8000f8e00ff */
[----:B------:R1:W2:Y:S03]  /*140d0*/  SYNCS.PHASECHK.TRANS64.TRYWAIT P1, [R9+URZ+0x2d830], R0 ;  /* 0x02d83000090075a7 */ /* 0x0002a6000802017f */
[----:B--2---:R-:W-:Y:S05]  /*140e0*/  @!P1 NANOSLEEP.SYNCS 0x989680 ;  /* 0x009896800000995d */ /* 0x004fea0003900000 */
[----:B------:R-:W2:Y:S02]  /*140f0*/  @!P1 SYNCS.PHASECHK.TRANS64 P1, [R9+URZ+0x2d830], R0 ;  /* 0x02d83000090095a7 */ /* 0x000ea4000802007f */
[----:B--2---:R-:W-:Y:S05]  /*14100*/  @!P1 BRA `(.L_x_10869) ;  /* 0xfffffffc00ec9947 */ /* 0x004fea000383ffff */
[----:B------:R-:W-:Y:S05]  /*14110*/  BRA `(.L_x_10866) ;  /* 0xffffff64005c7947 */ /* 0x000fea000383ffff */
.L_x_10873:
[----:B-1----:R-:W-:-:S04]  /*14120*/  IMAD.U32 R9, RZ, RZ, UR6 ;  /* 0x00000006ff097e24 */ /* 0x002fc8000f8e00ff */
[----:B------:R1:W2:Y:S03]  /*14130*/  SYNCS.PHASECHK.TRANS64.TRYWAIT P1, [R9+URZ+0x2d850], R0 ;  /* 0x02d85000090075a7 */ /* 0x0002a6000802017f */
[----:B--2---:R-:W-:Y:S05]  /*14140*/  @!P1 NANOSLEEP.SYNCS 0x989680 ;  /* 0x009896800000995d */ /* 0x004fea0003900000 */
[----:B------:R-:W2:Y:S02]  /*14150*/  @!P1 SYNCS.PHASECHK.TRANS64 P1, [R9+URZ+0x2d850], R0 ;  /* 0x02d85000090095a7 */ /* 0x000ea4000802007f */
[----:B--2---:R-:W-:Y:S05]  /*14160*/  @!P1 BRA `(.L_x_10873) ;  /* 0xfffffffc00ec9947 */ /* 0x004fea000383ffff */
[----:B------:R-:W-:Y:S05]  /*14170*/  BRA `(.L_x_10870) ;  /* 0xffffff6800087947 */ /* 0x000fea000383ffff */
.L_x_10888:
[----:B-1----:R-:W-:-:S04]  /*14180*/  IMAD.U32 R6, RZ, RZ, UR8 ;  /* 0x00000008ff067e24 */ /* 0x002fc8000f8e00ff */
[----:B------:R1:W2:Y:S03]  /*14190*/  SYNCS.PHASECHK.TRANS64.TRYWAIT P1, [R6+URZ+0x2d850], R5 ;  /* 0x02d85005060075a7 */ /* 0x0002a6000802017f */
[----:B--2---:R-:W-:Y:S05]  /*141a0*/  @!P1 NANOSLEEP.SYNCS 0x989680 ;  /* 0x009896800000995d */ /* 0x004fea0003900000 */
[----:B------:R-:W2:Y:S02]  /*141b0*/  @!P1 SYNCS.PHASECHK.TRANS64 P1, [R6+URZ+0x2d850], R5 ;  /* 0x02d85005060095a7 */ /* 0x000ea4000802007f */
[----:B--2---:R-:W-:Y:S05]  /*141c0*/  @!P1 BRA `(.L_x_10888) ;  /* 0xfffffffc00ec9947 */ /* 0x004fea000383ffff */
[----:B------:R-:W-:Y:S05]  /*141d0*/  BRA `(.L_x_10887) ;  /* 0xffffff9400807947 */ /* 0x000fea000383ffff */
.L_x_10917:
[----:B------:R-:W1:Y:S01]  /*141e0*/  S2R R20, SR_TID.X ;  /* 0x0000000000147919 */ /* 0x000e620000002100 */
        /* <DEDUP_REMOVED lines=9> */
.L_x_10970:
[----:B------:R-:W-:Y:S05]  /*14280*/  BRA `(.L_x_10971) ;  /* 0xffffffc8004c7947 */ /* 0x000fea000383ffff */
.L_x_10920:
[----:B0-----:R0:W1:Y:S02]  /*14290*/  SYNCS.PHASECHK.TRANS64.TRYWAIT P0, [R6+URZ+0x2d840], R2 ;  /* 0x02d84002060075a7 */ /* 0x001064000800017f */
[----:B-1----:R-:W-:Y:S05]  /*142a0*/  @!P0 NANOSLEEP.SYNCS 0x989680 ;  /* 0x009896800000895d */ /* 0x002fea0003900000 */
[----:B------:R-:W1:Y:S02]  /*142b0*/  @!P0 SYNCS.PHASECHK.TRANS64 P0, [R6+URZ+0x2d840], R2 ;  /* 0x02d84002060085a7 */ /* 0x000e64000800007f */
[----:B-1----:R-:W-:Y:S05]  /*142c0*/  @!P0 BRA `(.L_x_10920) ;  /* 0xfffffffc00f08947 */ /* 0x002fea000383ffff */
[----:B------:R-:W-:Y:S05]  /*142d0*/  BRA `(.L_x_10972) ;  /* 0xffffffcc00547947 */ /* 0x000fea000383ffff */
.L_x_10921:
        /* <DEDUP_REMOVED lines=8> */
.L_x_10974:
[----:B------:R-:W-:Y:S05]  /*14360*/  BSYNC B0 ;  /* 0x0000000000007941 */ /* 0x000fea0003800000 */
.L_x_10973:
        /* <DEDUP_REMOVED lines=9> */
.L_x_10975:
[----:B------:R-:W-:Y:S02]  /*14400*/  IMAD.MOV.U32 R13, RZ, RZ, R0 ;  /* 0x000000ffff0d7224 */ /* 0x000fe400078e0000 */
[----:B------:R-:W-:Y:S02]  /*14410*/  IMAD.MOV.U32 R12, RZ, RZ, 0x1 ;  /* 0x00000001ff0c7424 */ /* 0x000fe400078e00ff */
[----:B------:R-:W-:-:S07]  /*14420*/  IMAD.MOV.U32 R3, RZ, RZ, R14 ;  /* 0x000000ffff037224 */ /* 0x000fce00078e000e */
[----:B------:R-:W-:Y:S05]  /*14430*/  WARPSYNC.COLLECTIVE R15, `(.L_x_10976) ;  /* 0x000000000f087348 */ /* 0x000fea0003c00000 */
[----:B------:R0:W1:Y:S02]  /*14440*/  SHFL.IDX P6, R14, R13, R12, R11 ;  /* 0x0000000c0d0e7389 */ /* 0x00006400000c000b */
[----:B01----:R-:W-:Y:S01]  /*14450*/  ENDCOLLECTIVE ;  /* 0x000000000000791b */ /* 0x003fe20003800000 */
.L_x_10976:
        /* <DEDUP_REMOVED lines=17> */
.L_x_10977:
[----:B------:R-:W-:Y:S02]  /*14570*/  @P0 IMAD R8, R7, 0x2, R16 ;  /* 0x0000000207080824 */ /* 0x000fe400078e0210 */
[----:B------:R-:W-:Y:S02]  /*14580*/  IMAD.MOV.U32 R13, RZ, RZ, R0 ;  /* 0x000000ffff0d7224 */ /* 0x000fe400078e0000 */
[----:B------:R-:W-:Y:S02]  /*14590*/  IMAD.MOV.U32 R12, RZ, RZ, 0x2 ;  /* 0x00000002ff0c7424 */ /* 0x000fe400078e00ff */
[----:B------:R-:W-:-:S07]  /*145a0*/  IMAD.MOV.U32 R3, RZ, RZ, R14 ;  /* 0x000000ffff037224 */ /* 0x000fce00078e000e */
[----:B------:R-:W-:Y:S05]  /*145b0*/  WARPSYNC.COLLECTIVE R15, `(.L_x_10978) ;  /* 0x000000000f087348 */ /* 0x000fea0003c00000 */
[----:B------:R0:W1:Y:S02]  /*145c0*/  SHFL.IDX P6, R14, R13, R12, R11 ;  /* 0x0000000c0d0e7389 */ /* 0x00006400000c000b */
[----:B01----:R-:W-:Y:S01]  /*145d0*/  ENDCOLLECTIVE ;  /* 0x000000000000791b */ /* 0x003fe20003800000 */
.L_x_10978:
        /* <DEDUP_REMOVED lines=17> */
.L_x_10979:
[----:B------:R-:W-:Y:S02]  /*146f0*/  @P0 IMAD R8, R7, 0x2, R16 ;  /* 0x0000000207080824 */ /* 0x000fe400078e0210 */
[----:B------:R-:W-:Y:S02]  /*14700*/  IMAD.MOV.U32 R13, RZ, RZ, R0 ;  /* 0x000000ffff0d7224 */ /* 0x000fe400078e0000 */
[----:B------:R-:W-:Y:S02]  /*14710*/  IMAD.MOV.U32 R12, RZ, RZ, 0x3 ;  /* 0x00000003ff0c7424 */ /* 0x000fe400078e00ff */
[----:B------:R-:W-:-:S07]  /*14720*/  IMAD.MOV.U32 R3, RZ, RZ, R14 ;  /* 0x000000ffff037224 */ /* 0x000fce00078e000e */
[----:B------:R-:W-:Y:S05]  /*14730*/  WARPSYNC.COLLECTIVE R15, `(.L_x_10980) ;  /* 0x000000000f087348 */ /* 0x000fea0003c00000 */
[----:B------:R0:W1:Y:S02]  /*14740*/  SHFL.IDX P6, R14, R13, R12, R11 ;  /* 0x0000000c0d0e7389 */ /* 0x00006400000c000b */
[----:B01----:R-:W-:Y:S01]  /*14750*/  ENDCOLLECTIVE ;  /* 0x000000000000791b */ /* 0x003fe20003800000 */
.L_x_10980:
        /* <DEDUP_REMOVED lines=16> */
.L_x_10981:
[----:B------:R-:W-:Y:S05]  /*14860*/  BRA `(.L_x_10982) ;  /* 0xffffffcc001c7947 */ /* 0x000fea000383ffff */
.L_x_10926:
[----:B------:R-:W-:Y:S02]  /*14870*/  IMAD.MOV.U32 R13, RZ, RZ, R5 ;  /* 0x000000ffff0d7224 */ /* 0x000fe400078e0005 */
[----:B------:R-:W-:Y:S02]  /*14880*/  IMAD.MOV.U32 R12, RZ, RZ, RZ ;  /* 0x000000ffff0c7224 */ /* 0x000fe400078e00ff */
[----:B------:R-:W-:Y:S02]  /*14890*/  IMAD.MOV.U32 R11, RZ, RZ, 0x1c1f ;  /* 0x00001c1fff0b7424 */ /* 0x000fe400078e00ff */
[----:B------:R-:W-:Y:S02]  /*148a0*/  IMAD.MOV.U32 R15, RZ, RZ, -0x1 ;  /* 0xffffffffff0f7424 */ /* 0x000fe400078e00ff */
[----:B------:R-:W-:-:S07]  /*148b0*/  VIADD R4, R21, UR43 ;  /* 0x0000002b15047c36 */ /* 0x000fce0008000000 */
[----:B-----5:R-:W-:Y:S05]  /*148c0*/  WARPSYNC.COLLECTIVE R15, `(.L_x_10983) ;  /* 0x000000000f087348 */ /* 0x020fea0003c00000 */
[----:B------:R0:W1:Y:S02]  /*148d0*/  SHFL.IDX P6, R14, R13, R12, R11 ;  /* 0x0000000c0d0e7389 */ /* 0x00006400000c000b */
[----:B01---5:R-:W-:Y:S01]  /*148e0*/  ENDCOLLECTIVE ;  /* 0x000000000000791b */ /* 0x023fe20003800000 */
.L_x_10983:
[C---:B------:R-:W-:Y:S01]  /*148f0*/  VIADD R8, R4.reuse, 0x20 ;  /* 0x0000002004087836 */ /* 0x040fe20000000000 */
[----:B------:R-:W-:Y:S01]  /*14900*/  ISETP.GE.AND P0, PT, R4, UR37, PT ;  /* 0x0000002504007c0c */ /* 0x000fe2000bf06270 */
[----:B------:R-:W-:Y:S02]  /*14910*/  IMAD.MOV.U32 R13, RZ, RZ, R0 ;  /* 0x000000ffff0d7224 */ /* 0x000fe400078e0000 */
[----:B------:R-:W-:-:S10]  /*14920*/  IMAD.MOV.U32 R2, RZ, RZ, R14 ;  /* 0x000000ffff027224 */ /* 0x000fd400078e000e */
[----:B------:R-:W-:Y:S05]  /*14930*/  WARPSYNC.COLLECTIVE R15, `(.L_x_10984) ;  /* 0x000000000f087348 */ /* 0x000fea0003c00000 */
[----:B------:R0:W1:Y:S02]  /*14940*/  SHFL.IDX P6, R14, R13, R12, R11 ;  /* 0x0000000c0d0e7389 */ /* 0x00006400000c000b */
[----:B01----:R-:W-:Y:S01]  /*14950*/  ENDCOLLECTIVE ;  /* 0x000000000000791b */ /* 0x003fe20003800000 */
.L_x_10984:
[----:B------:R-:W-:Y:S02]  /*14960*/  IMAD.MOV.U32 R13, RZ, RZ, R5 ;  /* 0x000000ffff0d7224 */ /* 0x000fe400078e0005 */
[----:B------:R-:W-:Y:S02]  /*14970*/  IMAD.MOV.U32 R12, RZ, RZ, 0x1 ;  /* 0x00000001ff0c7424 */ /* 0x000fe400078e00ff */
[----:B------:R-:W-:-:S07]  /*14980*/  IMAD.MOV.U32 R3, RZ, RZ, R14 ;  /* 0x000000ffff037224 */ /* 0x000fce00078e000e */
[----:B------:R-:W-:Y:S05]  /*14990*/  WARPSYNC.COLLECTIVE R15, `(.L_x_10985) ;  /* 0x000000000f087348 */ /* 0x000fea0003c00000 */
[----:B------:R0:W1:Y:S02]  /*149a0*/  SHFL.IDX P6, R14, R13, R12, R11 ;  /* 0x0000000c0d0e7389 */ /* 0x00006400000c000b */
[----:B01----:R-:W-:Y:S01]  /*149b0*/  ENDCOLLECTIVE ;  /* 0x000000000000791b */ /* 0x003fe20003800000 */
.L_x_10985:
        /* <DEDUP_REMOVED lines=17> */
.L_x_10986:
[----:B------:R-:W-:Y:S02]  /*14ad0*/  IMAD.MOV.U32 R13, RZ, RZ, R5 ;  /* 0x000000ffff0d7224 */ /* 0x000fe400078e0005 */
[----:B------:R-:W-:Y:S02]  /*14ae0*/  IMAD.MOV.U32 R12, RZ, RZ, 0x2 ;  /* 0x00000002ff0c7424 */ /* 0x000fe400078e00ff */
[----:B------:R-:W-:-:S07]  /*14af0*/  IMAD.MOV.U32 R3, RZ, RZ, R14 ;  /* 0x000000ffff037224 */ /* 0x000fce00078e000e */
[----:B------:R-:W-:Y:S05]  /*14b00*/  WARPSYNC.COLLECTIVE R15, `(.L_x_10987) ;  /* 0x000000000f087348 */ /* 0x000fea0003c00000 */
[----:B------:R0:W1:Y:S02]  /*14b10*/  SHFL.IDX P6, R14, R13, R12, R11 ;  /* 0x0000000c0d0e7389 */ /* 0x00006400000c000b */
[----:B01----:R-:W-:Y:S01]  /*14b20*/  ENDCOLLECTIVE ;  /* 0x000000000000791b */ /* 0x003fe20003800000 */
.L_x_10987:
        /* <DEDUP_REMOVED lines=13> */
[----:B------:R-:W-:Y:S01]  /*14c00*/  ISETP.GE.AND P0, PT, R2, UR37, PT ;  /* 0x0000002502007c0c */ /* 0x000fe2000bf06270 */
[----:B------:R-:W-:-:S12]  /*14c10*/  IMAD.MOV.U32 R2, RZ, RZ, R14 ;  /* 0x000000ffff027224 */ /* 0x000fd800078e000e */
[----:B------:R-:W-:Y:S05]  /*14c20*/  WARPSYNC.COLLECTIVE R15, `(.L_x_10988) ;  /* 0x000000000f087348 */ /* 0x000fea0003c00000 */
[----:B------:R0:W1:Y:S02]  /*14c30*/  SHFL.IDX P6, R14, R13, R12, R11 ;  /* 0x0000000c0d0e7389 */ /* 0x00006400000c000b */
[----:B01----:R-:W-:Y:S01]  /*14c40*/  ENDCOLLECTIVE ;  /* 0x000000000000791b */ /* 0x003fe20003800000 */
.L_x_10988:
[----:B------:R-:W-:Y:S02]  /*14c50*/  IMAD.MOV.U32 R13, RZ, RZ, R5 ;  /* 0x000000ffff0d7224 */ /* 0x000fe400078e0005 */
[----:B------:R-:W-:Y:S02]  /*14c60*/  IMAD.MOV.U32 R12, RZ, RZ, 0x3 ;  /* 0x00000003ff0c7424 */ /* 0x000fe400078e00ff */
[----:B------:R-:W-:-:S07]  /*14c70*/  IMAD.MOV.U32 R3, RZ, RZ, R14 ;  /* 0x000000ffff037224 */ /* 0x000fce00078e000e */
[----:B------:R-:W-:Y:S05]  /*14c80*/  WARPSYNC.COLLECTIVE R15, `(.L_x_10989) ;  /* 0x000000000f087348 */ /* 0x000fea0003c00000 */
[----:B------:R0:W1:Y:S02]  /*14c90*/  SHFL.IDX P6, R14, R13, R12, R11 ;  /* 0x0000000c0d0e7389 */ /* 0x00006400000c000b */
[----:B01----:R-:W-:Y:S01]  /*14ca0*/  ENDCOLLECTIVE ;  /* 0x000000000000791b */ /* 0x003fe20003800000 */
.L_x_10989:
        /* <DEDUP_REMOVED lines=10> */
.L_x_10990:
        /* <DEDUP_REMOVED lines=13> */
.L_x_10991:
[----:B------:R-:W-:-:S13]  /*14e20*/  ISETP.GE.AND P0, PT, R2, UR37, PT ;  /* 0x0000002502007c0c */ /* 0x000fda000bf06270 */
[----:B------:R-:W-:Y:S01]  /*14e30*/  @!P0 LEA R8, P1, R20, R0, 0x1 ;  /* 0x0000000014088211 */ /* 0x000fe200078208ff */
[----:B------:R-:W-:Y:S02]  /*14e40*/  VIADD R0, R4, 0x80 ;  /* 0x0000008004007836 */ /* 0x000fe40000000000 */
[----:B------:R-:W-:Y:S02]  /*14e50*/  IMAD.MOV.U32 R13, RZ, RZ, R7 ;  /* 0x000000ffff0d7224 */ /* 0x000fe400078e0007 */
        /* <DEDUP_REMOVED lines=14> */
.L_x_10992:
[----:B------:R-:W-:Y:S02]  /*14f40*/  IMAD.MOV.U32 R13, RZ, RZ, R6 ;  /* 0x000000ffff0d7224 */ /* 0x000fe400078e0006 */
[----:B------:R-:W-:Y:S02]  /*14f50*/  IMAD.MOV.U32 R12, RZ, RZ, 0x1 ;  /* 0x00000001ff0c7424 */ /* 0x000fe400078e00ff */
[----:B------:R-:W-:-:S07]  /*14f60*/  IMAD.MOV.U32 R2, RZ, RZ, R14 ;  /* 0x000000ffff027224 */ /* 0x000fce00078e000e */
[----:B------:R-:W-:Y:S05]  /*14f70*/  WARPSYNC.COLLECTIVE R15, `(.L_x_10993) ;  /* 0x000000000f087348 */ /* 0x000fea0003c00000 */
[----:B------:R0:W1:Y:S02]  /*14f80*/  SHFL.IDX P6, R14, R13, R12, R11 ;  /* 0x0000000c0d0e7389 */ /* 0x00006400000c000b */
[----:B01----:R-:W-:Y:S01]  /*14f90*/  ENDCOLLECTIVE ;  /* 0x000000000000791b */ /* 0x003fe20003800000 */
.L_x_10993:
        /* <DEDUP_REMOVED lines=15> */
.L_x_10994:
[----:B------:R-:W-:Y:S05]  /*15090*/  BRA `(.L_x_10995) ;  /* 0xffffffd000007947 */ /* 0x000fea000383ffff */
.L_x_10929:
[----:B0-----:R0:W1:Y:S02]  /*150a0*/  SYNCS.PHASECHK.TRANS64.TRYWAIT P0, [R16+URZ+0x2d820], R3 ;  /* 0x02d82003100075a7 */ /* 0x001064000800017f */
[----:B-1----:R-:W-:Y:S05]  /*150b0*/  @!P0 NANOSLEEP.SYNCS 0x989680 ;  /* 0x009896800000895d */ /* 0x002fea0003900000 */
[----:B------:R-:W1:Y:S02]  /*150c0*/  @!P0 SYNCS.PHASECHK.TRANS64 P0, [R16+URZ+0x2d820], R3 ;  /* 0x02d82003100085a7 */ /* 0x000e64000800007f */
[----:B-1----:R-:W-:Y:S05]  /*150d0*/  @!P0 BRA `(.L_x_10929) ;  /* 0xfffffffc00f08947 */ /* 0x002fea000383ffff */
[----:B------:R-:W-:Y:S05]  /*150e0*/  BRA `(.L_x_10996) ;  /* 0xffffffd000647947 */ /* 0x000fea000383ffff */
.L_x_10933:
[----:B0-----:R0:W1:Y:S02]  /*150f0*/  SYNCS.PHASECHK.TRANS64.TRYWAIT P0, [R6+URZ+0x2d840], R0 ;  /* 0x02d84000060075a7 */ /* 0x001064000800017f */
[----:B-1----:R-:W-:Y:S05]  /*15100*/  @!P0 NANOSLEEP.SYNCS 0x989680 ;  /* 0x009896800000895d */ /* 0x002fea0003900000 */
[----:B------:R-:W1:Y:S02]  /*15110*/  @!P0 SYNCS.PHASECHK.TRANS64 P0, [R6+URZ+0x2d840], R0 ;  /* 0x02d84000060085a7 */ /* 0x000e64000800007f */
[----:B-1----:R-:W-:Y:S05]  /*15120*/  @!P0 BRA `(.L_x_10933) ;  /* 0xfffffffc00f08947 */ /* 0x002fea000383ffff */
[----:B------:R-:W-:Y:S05]  /*15130*/  BRA `(.L_x_10997) ;  /* 0xffffffd400387947 */ /* 0x000fea000383ffff */
.L_x_10934:
        /* <DEDUP_REMOVED lines=8> */
.L_x_10999:
[----:B------:R-:W-:Y:S05]  /*151c0*/  BSYNC B1 ;  /* 0x0000000000017941 */ /* 0x000fea0003800000 */
.L_x_10998:
        /* <DEDUP_REMOVED lines=10> */
.L_x_11000:
        /* <DEDUP_REMOVED lines=8> */
.L_x_11001:
        /* <DEDUP_REMOVED lines=14> */
.L_x_11002:
[----:B------:R-:W-:Y:S02]  /*153d0*/  IMAD.MOV.U32 R13, RZ, RZ, R10 ;  /* 0x000000ffff0d7224 */ /* 0x000fe400078e000a */
[----:B------:R-:W-:Y:S02]  /*153e0*/  IMAD.MOV.U32 R12, RZ, RZ, 0x2 ;  /* 0x00000002ff0c7424 */ /* 0x000fe400078e00ff */
[----:B------:R-:W-:-:S07]  /*153f0*/  IMAD.MOV.U32 R2, RZ, RZ, R14 ;  /* 0x000000ffff027224 */ /* 0x000fce00078e000e */
[----:B------:R-:W-:Y:S05]  /*15400*/  WARPSYNC.COLLECTIVE R15, `(.L_x_11003) ;  /* 0x000000000f087348 */ /* 0x000fea0003c00000 */
[----:B------:R0:W1:Y:S02]  /*15410*/  SHFL.IDX P6, R14, R13, R12, R11 ;  /* 0x0000000c0d0e7389 */ /* 0x00006400000c000b */
[----:B01----:R-:W-:Y:S01]  /*15420*/  ENDCOLLECTIVE ;  /* 0x000000000000791b */ /* 0x003fe20003800000 */
.L_x_11003:
        /* <DEDUP_REMOVED lines=13> */
.L_x_11004:
[----:B------:R-:W-:Y:S02]  /*15500*/  IMAD.MOV.U32 R13, RZ, RZ, R10 ;  /* 0x000000ffff0d7224 */ /* 0x000fe400078e000a */
[----:B------:R-:W-:Y:S02]  /*15510*/  IMAD.MOV.U32 R12, RZ, RZ, 0x3 ;  /* 0x00000003ff0c7424 */ /* 0x000fe400078e00ff */
[----:B------:R-:W-:-:S07]  /*15520*/  IMAD.MOV.U32 R2, RZ, RZ, R14 ;  /* 0x000000ffff027224 */ /* 0x000fce00078e000e */
[----:B------:R-:W-:Y:S05]  /*15530*/  WARPSYNC.COLLECTIVE R15, `(.L_x_11005) ;  /* 0x000000000f087348 */ /* 0x000fea0003c00000 */
[----:B------:R0:W1:Y:S02]  /*15540*/  SHFL.IDX P6, R14, R13, R12, R11 ;  /* 0x0000000c0d0e7389 */ /* 0x00006400000c000b */
[----:B01----:R-:W-:Y:S01]  /*15550*/  ENDCOLLECTIVE ;  /* 0x000000000000791b */ /* 0x003fe20003800000 */
.L_x_11005:
        /* <DEDUP_REMOVED lines=13> */
.L_x_11006:
[----:B------:R-:W-:Y:S01]  /*15630*/  IMAD.MOV.U32 R2, RZ, RZ, R14 ;  /* 0x000000ffff027224 */ /* 0x000fe200078e000e */
[----:B------:R-:W-:Y:S06]  /*15640*/  BRA `(.L_x_11007) ;  /* 0xffffffd000e47947 */ /* 0x000fec000383ffff */
.L_x_10939:
[----:B-1----:R1:W2:Y:S02]  /*15650*/  SYNCS.PHASECHK.TRANS64.TRYWAIT P0, [R6+URZ+0x2d860], R2 ;  /* 0x02d86002060075a7 */ /* 0x0022a4000800017f */
[----:B--2---:R-:W-:Y:S05]  /*15660*/  @!P0 NANOSLEEP.SYNCS 0x989680 ;  /* 0x009896800000895d */ /* 0x004fea0003900000 */
[----:B------:R-:W2:Y:S02]  /*15670*/  @!P0 SYNCS.PHASECHK.TRANS64 P0, [R6+URZ+0x2d860], R2 ;  /* 0x02d86002060085a7 */ /* 0x000ea4000800007f */
[----:B--2---:R-:W-:Y:S05]  /*15680*/  @!P0 BRA `(.L_x_10939) ;  /* 0xfffffffc00f08947 */ /* 0x004fea000383ffff */
[----:B------:R-:W-:Y:S05]  /*15690*/  BRA `(.L_x_11008) ;  /* 0xffffffd400447947 */ /* 0x000fea000383ffff */
.L_x_10940:
        /* <DEDUP_REMOVED lines=8> */
.L_x_11010:
[----:B------:R-:W-:Y:S05]  /*15720*/  BSYNC B1 ;  /* 0x0000000000017941 */ /* 0x000fea0003800000 */
.L_x_11009:
        /* <DEDUP_REMOVED lines=9> */
.L_x_11011:
[----:B------:R-:W-:Y:S02]  /*157c0*/  IMAD.MOV.U32 R13, RZ, RZ, R18 ;  /* 0x000000ffff0d7224 */ /* 0x000fe400078e0012 */
[----:B------:R-:W-:Y:S02]  /*157d0*/  IMAD.MOV.U32 R12, RZ, RZ, 0x1 ;  /* 0x00000001ff0c7424 */ /* 0x000fe400078e00ff */
[----:B------:R-:W-:-:S07]  /*157e0*/  IMAD.MOV.U32 R2, RZ, RZ, R14 ;  /* 0x000000ffff027224 */ /* 0x000fce00078e000e */
[----:B------:R-:W-:Y:S05]  /*157f0*/  WARPSYNC.COLLECTIVE R15, `(.L_x_11012) ;  /* 0x000000000f087348 */ /* 0x000fea0003c00000 */
[----:B------:R0:W1:Y:S02]  /*15800*/  SHFL.IDX P6, R14, R13, R12, R11 ;  /* 0x0000000c0d0e7389 */ /* 0x00006400000c000b */
[----:B01----:R-:W-:Y:S01]  /*15810*/  ENDCOLLECTIVE ;  /* 0x000000000000791b */ /* 0x003fe20003800000 */
.L_x_11012:
        /* <DEDUP_REMOVED lines=16> */
.L_x_11013:
[----:B------:R-:W-:Y:S02]  /*15920*/  IMAD.MOV.U32 R13, RZ, RZ, R18 ;  /* 0x000000ffff0d7224 */ /* 0x000fe400078e0012 */
[----:B------:R-:W-:Y:S02]  /*15930*/  IMAD.MOV.U32 R12, RZ, RZ, 0x2 ;  /* 0x00000002ff0c7424 */ /* 0x000fe400078e00ff */
[----:B------:R-:W-:-:S07]  /*15940*/  IMAD.MOV.U32 R2, RZ, RZ, R14 ;  /* 0x000000ffff027224 */ /* 0x000fce00078e000e */
[----:B------:R-:W-:Y:S05]  /*15950*/  WARPSYNC.COLLECTIVE R15, `(.L_x_11014) ;  /* 0x000000000f087348 */ /* 0x000fea0003c00000 */
[----:B------:R0:W1:Y:S02]  /*15960*/  SHFL.IDX P6, R14, R13, R12, R11 ;  /* 0x0000000c0d0e7389 */ /* 0x00006400000c000b */
[----:B01----:R-:W-:Y:S01]  /*15970*/  ENDCOLLECTIVE ;  /* 0x000000000000791b */ /* 0x003fe20003800000 */
.L_x_11014:
        /* <DEDUP_REMOVED lines=16> */
.L_x_11015:
[----:B------:R-:W-:Y:S02]  /*15a80*/  IMAD.MOV.U32 R13, RZ, RZ, R18 ;  /* 0x000000ffff0d7224 */ /* 0x000fe400078e0012 */
[----:B------:R-:W-:Y:S02]  /*15a90*/  IMAD.MOV.U32 R12, RZ, RZ, 0x3 ;  /* 0x00000003ff0c7424 */ /* 0x000fe400078e00ff */
[----:B------:R-:W-:-:S07]  /*15aa0*/  IMAD.MOV.U32 R2, RZ, RZ, R14 ;  /* 0x000000ffff027224 */ /* 0x000fce00078e000e */
[----:B------:R-:W-:Y:S05]  /*15ab0*/  WARPSYNC.COLLECTIVE R15, `(.L_x_11016) ;  /* 0x000000000f087348 */ /* 0x000fea0003c00000 */
[----:B------:R0:W1:Y:S02]  /*15ac0*/  SHFL.IDX P6, R14, R13, R12, R11 ;  /* 0x0000000c0d0e7389 */ /* 0x00006400000c000b */
[----:B01----:R-:W-:Y:S01]  /*15ad0*/  ENDCOLLECTIVE ;  /* 0x000000000000791b */ /* 0x003fe20003800000 */
.L_x_11016:
        /* <DEDUP_REMOVED lines=13> */
.L_x_11017:
        /* <DEDUP_REMOVED lines=8> */
.L_x_10948:
[----:B0-----:R0:W1:Y:S02]  /*15c30*/  SYNCS.PHASECHK.TRANS64.TRYWAIT P0, [R4+URZ+0x2d860], R3 ;  /* 0x02d86003040075a7 */ /* 0x001064000800017f */
[----:B-1----:R-:W-:Y:S05]  /*15c40*/  @!P0 NANOSLEEP.SYNCS 0x989680 ;  /* 0x009896800000895d */ /* 0x002fea0003900000 */
[----:B------:R-:W1:Y:S02]  /*15c50*/  @!P0 SYNCS.PHASECHK.TRANS64 P0, [R4+URZ+0x2d860], R3 ;  /* 0x02d86003040085a7 */ /* 0x000e64000800007f */
[----:B-1----:R-:W-:Y:S05]  /*15c60*/  @!P0 BRA `(.L_x_10948) ;  /* 0xfffffffc00f08947 */ /* 0x002fea000383ffff */
[----:B------:R-:W-:Y:S05]  /*15c70*/  BRA `(.L_x_11019) ;  /* 0xffffffd400d47947 */ /* 0x000fea000383ffff */
.L_x_10949:
        /* <DEDUP_REMOVED lines=8> */
.L_x_11021:
[----:B------:R-:W-:Y:S05]  /*15d00*/  BSYNC B0 ;  /* 0x0000000000007941 */ /* 0x000fea0003800000 */
.L_x_11020:
[----:B------:R-:W0:Y:S01]  /*15d10*/  S2R R2, SR_TID.X ;  /* 0x0000000000027919 */ /* 0x000e220000002100 */
[----:B------:R-:W-:Y:S02]  /*15d20*/  IMAD.MOV.U32 R13, RZ, RZ, R17 ;  /* 0x000000ffff0d7224 */ /* 0x000fe400078e0011 */
[----:B------:R-:W-:Y:S02]  /*15d30*/  IMAD.MOV.U32 R12, RZ, RZ, RZ ;  /* 0x000000ffff0c7224 */ /* 0x000fe400078e00ff */
[----:B------:R-:W-:Y:S02]  /*15d40*/  IMAD.MOV.U32 R11, RZ, RZ, 0x1c1f ;  /* 0x00001c1fff0b7424 */ /* 0x000fe400078e00ff */
[----:B------:R-:W-:Y:S02]  /*15d50*/  IMAD.MOV.U32 R15, RZ, RZ, -0x1 ;  /* 0xffffffffff0f7424 */ /* 0x000fe400078e00ff */
[----:B------:R-:W-:-:S07]  /*15d60*/  IMAD.MOV.U32 R0, RZ, RZ, R14 ;  /* 0x000000ffff007224 */ /* 0x000fce00078e000e */
[----:B0-----:R-:W-:Y:S05]  /*15d70*/  WARPSYNC.COLLECTIVE R15, `(.L_x_11022) ;  /* 0x000000000f087348 */ /* 0x001fea0003c00000 */
[----:B------:R1:W2:Y:S02]  /*15d80*/  SHFL.IDX P6, R14, R13, R12, R11 ;  /* 0x0000000c0d0e7389 */ /* 0x0002a400000c000b */
[----:B012---:R-:W-:Y:S01]  /*15d90*/  ENDCOLLECTIVE ;  /* 0x000000000000791b */ /* 0x007fe20003800000 */
.L_x_11022:
        /* <DEDUP_REMOVED lines=9> */
.L_x_11023:
[----:B------:R-:W-:Y:S01]  /*15e30*/  IMAD.X R3, RZ, RZ, R0, P0 ;  /* 0x000000ffff037224 */ /* 0x000fe200000e0600 */
[----:B------:R-:W-:Y:S01]  /*15e40*/  ISETP.LT.OR P0, PT, R5, 0x1, P4 ;  /* 0x000000010500780c */ /* 0x000fe20002701670 */
[----:B------:R-:W-:Y:S02]  /*15e50*/  IMAD R0, R7, 0x2, R16 ;  /* 0x0000000207007824 */ /* 0x000fe400078e0210 */
        /* <DEDUP_REMOVED lines=13> */
.L_x_11024:
[----:B------:R-:W-:Y:S02]  /*15f30*/  IMAD.MOV.U32 R13, RZ, RZ, R18 ;  /* 0x000000ffff0d7224 */ /* 0x000fe400078e0012 */
[----:B------:R-:W-:Y:S01]  /*15f40*/  IMAD.MOV.U32 R12, RZ, RZ, 0x2 ;  /* 0x00000002ff0c7424 */ /* 0x000fe200078e00ff */
[----:B------:R-:W-:-:S13]  /*15f50*/  IADD3 R2, P0, R14, R6, RZ ;  /* 0x000000060e027210 */ /* 0x000fda0007f1e0ff */
[----:B------:R-:W-:Y:S05]  /*15f60*/  WARPSYNC.COLLECTIVE R15, `(.L_x_11025) ;  /* 0x000000000f087348 */ /* 0x000fea0003c00000 */
[----:B------:R0:W1:Y:S02]  /*15f70*/  SHFL.IDX P6, R14, R13, R12, R11 ;  /* 0x0000000c0d0e7389 */ /* 0x00006400000c000b */
[----:B01----:R-:W-:Y:S01]  /*15f80*/  ENDCOLLECTIVE ;  /* 0x000000000000791b */ /* 0x003fe20003800000 */
.L_x_11025:
        /* <DEDUP_REMOVED lines=15> */
.L_x_11026:
[----:B------:R-:W-:Y:S02]  /*16080*/  IMAD.MOV.U32 R13, RZ, RZ, R18 ;  /* 0x000000ffff0d7224 */ /* 0x000fe400078e0012 */
[----:B------:R-:W-:Y:S01]  /*16090*/  IMAD.MOV.U32 R12, RZ, RZ, 0x3 ;  /* 0x00000003ff0c7424 */ /* 0x000fe200078e00ff */
[----:B------:R-:W-:-:S13]  /*160a0*/  IADD3 R2, P0, R14, R6, RZ ;  /* 0x000000060e027210 */ /* 0x000fda0007f1e0ff */
[----:B------:R-:W-:Y:S05]  /*160b0*/  WARPSYNC.COLLECTIVE R15, `(.L_x_11027) ;  /* 0x000000000f087348 */ /* 0x000fea0003c00000 */
[----:B------:R0:W1:Y:S02]  /*160c0*/  SHFL.IDX P6, R14, R13, R12, R11 ;  /* 0x0000000c0d0e7389 */ /* 0x00006400000c000b */
[----:B01----:R-:W-:Y:S01]  /*160d0*/  ENDCOLLECTIVE ;  /* 0x000000000000791b */ /* 0x003fe20003800000 */
.L_x_11027:
        /* <DEDUP_REMOVED lines=12> */
.L_x_11028:
[----:B------:R-:W-:Y:S01]  /*161a0*/  @!PT LDS RZ, [RZ] ;  /* 0x00000000fffff984 */ /* 0x000fe20000000800 */
[----:B------:R-:W-:Y:S01]  /*161b0*/  @!PT LDS RZ, [RZ] ;  /* 0x00000000fffff984 */ /* 0x000fe20000000800 */
[----:B------:R-:W-:Y:S01]  /*161c0*/  @!PT LDS RZ, [RZ] ;  /* 0x00000000fffff984 */ /* 0x000fe20000000800 */
[----:B------:R0:W-:Y:S01]  /*161d0*/  LDGSTS.E.BYPASS.LTC128B.128 [R0+0x3400], desc[UR52][R2.64+0x40], !P0 ;  /* 0x0340004002007fae */ /* 0x0001e2000c101d74 */
[----:B------:R-:W-:-:S13]  /*161e0*/  ISETP.LT.OR P0, PT, R5, 0x41, P1 ;  /* 0x000000410500780c */ /* 0x000fda0000f01670 */
[----:B------:R0:W-:Y:S01]  /*161f0*/  LDGSTS.E.BYPASS.LTC128B.128 [R0+0x5400], desc[UR52][R2.64+0x80], !P0 ;  /* 0x0540008002007fae */ /* 0x0001e2000c101d74 */
[----:B------:R-:W-:Y:S05]  /*16200*/  BRA `(.L_x_11029) ;  /* 0xffffffd4004c7947 */ /* 0x000fea000383ffff */
.L_x_10954:
[----:B------:R-:W-:Y:S01]  /*16210*/  BSSY B0, `(.L_x_11030) ;  /* 0x0000008000007945 */ /* 0x000fe20003800000 */
[----:B-----5:R-:W-:Y:S02]  /*16220*/  IMAD.MOV.U32 R13, RZ, RZ, R2 ;  /* 0x000000ffff0d7224 */ /* 0x020fe400078e0002 */
[----:B------:R-:W-:Y:S02]  /*16230*/  IMAD.MOV.U32 R12, RZ, RZ, RZ ;  /* 0x000000ffff0c7224 */ /* 0x000fe400078e00ff */
[----:B------:R-:W-:Y:S02]  /*16240*/  IMAD.MOV.U32 R11, RZ, RZ, 0x1f ;  /* 0x0000001fff0b7424 */ /* 0x000fe400078e00ff */
[----:B------:R-:W-:-:S07]  /*16250*/  IMAD.MOV.U32 R15, RZ, RZ, -0x1 ;  /* 0xffffffffff0f7424 */ /* 0x000fce00078e00ff */
[----:B01----:R-:W-:Y:S05]  /*16260*/  WARPSYNC.COLLECTIVE R15, `(.L_x_11031) ;  /* 0x000000000f087348 */ /* 0x003fea0003c00000 */
[----:B------:R2:W3:Y:S02]  /*16270*/  SHFL.IDX P6, R14, R13, R12, R11 ;  /* 0x0000000c0d0e7389 */ /* 0x0004e400000c000b */
[----:B0123--:R-:W-:Y:S01]  /*16280*/  ENDCOLLECTIVE ;  /* 0x000000000000791b */ /* 0x00ffe20003800000 */
.L_x_11031:
[----:B------:R-:W-:Y:S05]  /*16290*/  BSYNC B0 ;  /* 0x0000000000007941 */ /* 0x000fea0003800000 */
.L_x_11030:
[----:B------:R-:W-:Y:S05]  /*162a0*/  BRA `(.L_x_11032) ;  /* 0xffffffd400e07947 */ /* 0x000fea000383ffff */
.L_x_10957:
[----:B-1----:R1:W2:Y:S02]  /*162b0*/  SYNCS.PHASECHK.TRANS64.TRYWAIT P0, [R4+URZ+0x2d820], R0 ;  /* 0x02d82000040075a7 */ /* 0x0022a4000800017f */
[----:B--2---:R-:W-:Y:S05]  /*162c0*/  @!P0 NANOSLEEP.SYNCS 0x989680 ;  /* 0x009896800000895d */ /* 0x004fea0003900000 */
[----:B------:R-:W2:Y:S02]  /*162d0*/  @!P0 SYNCS.PHASECHK.TRANS64 P0, [R4+URZ+0x2d820], R0 ;  /* 0x02d82000040085a7 */ /* 0x000ea4000800007f */
[----:B--2---:R-:W-:Y:S05]  /*162e0*/  @!P0 BRA `(.L_x_10957) ;  /* 0xfffffffc00f08947 */ /* 0x004fea000383ffff */
[----:B------:R-:W-:Y:S05]  /*162f0*/  BRA `(.L_x_11033) ;  /* 0xffffffd8002c7947 */ /* 0x000fea000383ffff */
.L_x_10958:
        /* <DEDUP_REMOVED lines=11> */
.L_x_11035:
[----:B------:R-:W-:Y:S05]  /*163b0*/  BSYNC B0 ;  /* 0x0000000000007941 */ /* 0x000fea0003800000 */
.L_x_11034:
[----:B------:R-:W-:Y:S05]  /*163c0*/  BRA `(.L_x_11036) ;  /* 0xffffffd800147947 */ /* 0x000fea000383ffff */
.L_x_10961:
[----:B------:R-:W-:Y:S01]  /*163d0*/  BSSY B1, `(.L_x_11037) ;  /* 0x0000006000017945 */ /* 0x000fe20003800000 */
[----:B------:R-:W-:-:S07]  /*163e0*/  IMAD.MOV.U32 R15, RZ, RZ, -0x1 ;  /* 0xffffffffff0f7424 */ /* 0x000fce00078e00ff */
[----:B01----:R-:W-:Y:S05]  /*163f0*/  WARPSYNC.COLLECTIVE R15, `(.L_x_11038) ;  /* 0x000000000f0c7348 */ /* 0x003fea0003c00000 */
[----:B------:R-:W-:Y:S02]  /*16400*/  ELECT P6, UR62, PT ;  /* 0x00000000003e782f */ /* 0x000fe400038c0000 */
[----:B------:R-:W-:Y:S01]  /*16410*/  MOV R14, UR62 ;  /* 0x0000003e000e7c02 */ /* 0x000fe20008000f00 */
[----:B01----:R-:W-:Y:S10]  /*16420*/  ENDCOLLECTIVE ;  /* 0x000000000000791b */ /* 0x003ff40003800000 */
.L_x_11038:
[----:B------:R-:W-:Y:S05]  /*16430*/  BSYNC B1 ;  /* 0x0000000000017941 */ /* 0x000fea0003800000 */
.L_x_11037:
[----:B------:R-:W-:Y:S05]  /*16440*/  BRA `(.L_x_11039) ;  /* 0xffffffd8000c7947 */ /* 0x000fea000383ffff */
.L_x_10963:
[----:B-1----:R1:W2:Y:S02]  /*16450*/  SYNCS.PHASECHK.TRANS64.TRYWAIT P1, [R5+URZ+0x2d840], R0 ;  /* 0x02d84000050075a7 */ /* 0x0022a4000802017f */
[----:B--2---:R-:W-:Y:S05]  /*16460*/  @!P1 NANOSLEEP.SYNCS 0x989680 ;  /* 0x009896800000995d */ /* 0x004fea0003900000 */
[----:B------:R-:W2:Y:S02]  /*16470*/  @!P1 SYNCS.PHASECHK.TRANS64 P1, [R5+URZ+0x2d840], R0 ;  /* 0x02d84000050095a7 */ /* 0x000ea4000802007f */
[----:B--2---:R-:W-:Y:S05]  /*16480*/  @!P1 BRA `(.L_x_10963) ;  /* 0xfffffffc00f09947 */ /* 0x004fea000383ffff */
[----:B------:R-:W-:Y:S05]  /*16490*/  BRA `(.L_x_11040) ;  /* 0xffffffd8002c7947 */ /* 0x000fea000383ffff */
.L_x_10965:
[----:B--2---:R2:W3:Y:S02]  /*164a0*/  SYNCS.PHASECHK.TRANS64.TRYWAIT P1, [R23+URZ+0x2d840], R2 ;  /* 0x02d84002170075a7 */ /* 0x0044e4000802017f */
[----:B---3--:R-:W-:Y:S05]  /*164b0*/  @!P1 NANOSLEEP.SYNCS 0x989680 ;  /* 0x009896800000995d */ /* 0x008fea0003900000 */
[----:B------:R-:W3:Y:S02]  /*164c0*/  @!P1 SYNCS.PHASECHK.TRANS64 P1, [R23+URZ+0x2d840], R2 ;  /* 0x02d84002170095a7 */ /* 0x000ee4000802007f */
[----:B---3--:R-:W-:Y:S05]  /*164d0*/  @!P1 BRA `(.L_x_10965) ;  /* 0xfffffffc00f09947 */ /* 0x008fea000383ffff */
[----:B------:R-:W-:Y:S05]  /*164e0*/  BRA `(.L_x_11041) ;  /* 0xffffffd800387947 */ /* 0x000fea000383ffff */
.L_x_10967:
[----:B---3--:R3:W4:Y:S02]  /*164f0*/  SYNCS.PHASECHK.TRANS64.TRYWAIT P1, [R5+URZ+0x2d860], R0 ;  /* 0x02d86000050075a7 */ /* 0x008724000802017f */
[----:B----4-:R-:W-:Y:S05]  /*16500*/  @!P1 NANOSLEEP.SYNCS 0x989680 ;  /* 0x009896800000995d */ /* 0x010fea0003900000 */
[----:B------:R-:W4:Y:S02]  /*16510*/  @!P1 SYNCS.PHASECHK.TRANS64 P1, [R5+URZ+0x2d860], R0 ;  /* 0x02d86000050095a7 */ /* 0x000f24000802007f */
[----:B----4-:R-:W-:Y:S05]  /*16520*/  @!P1 BRA `(.L_x_10967) ;  /* 0xfffffffc00f09947 */ /* 0x010fea000383ffff */
[----:B------:R-:W-:Y:S05]  /*16530*/  BRA `(.L_x_11042) ;  /* 0xffffffd800347947 */ /* 0x000fea000383ffff */
.L_x_11043:
        /* <DEDUP_REMOVED lines=12> */
.L_x_15855:


//--------------------- .text._ZN7cutlass13device_kernelIN5flash11enable_sm90INS1_16FlashAttnFwdSm90INS1_25CollectiveMainloopFwdSm90ILi2EN4cute5tupleIJNS5_1CILi1EEES8_S8_EEENS6_IJNS7_ILi192EEENS7_ILi128EEENS7_ILi96EEEEEELi96ENS_10bfloat16_tEfNS_4arch4Sm90ELb0ELb1ELb0ELb1ELb1ELb0ELb0ELb0ELb1ELb1ELb0ELb0EEENS1_21CollectiveEpilogueFwdINS6_IJSA_SC_SB_EEES9_SE_SG_Li384ELb1ELb1ELb0ELb0EEENS1_36VarlenDynamicPersistentTileSchedulerILi192ELi128ELi384ELi128ELb0ELb1ELb1ELb1ELb0ELb1EEEEEEEEEvNT_6ParamsE --------------------------
	.section	.text._ZN7cutlass13device_kernelIN5flash11enable_sm90INS1_16FlashAttnFwdSm90INS1_25CollectiveMainloopFwdSm90ILi2EN4cute5tupleIJNS5_1CILi1EEES8_S8_EEENS6_IJNS7_ILi192EEENS7_ILi128EEENS7_ILi96EEEEEELi96ENS_10bfloat16_tEfNS_4arch4Sm90ELb0ELb1ELb0ELb1ELb1ELb0ELb0ELb0ELb1ELb1ELb0ELb0EEENS1_21CollectiveEpilogueFwdINS6_IJSA_SC_SB_EEES9_SE_SG_Li384ELb1ELb1ELb0ELb0EEENS1_36VarlenDynamicPersistentTileSchedulerILi192ELi128ELi384ELi128ELb0ELb1ELb1ELb1ELb0ELb1EEEEEEEEEvNT_6ParamsE,"ax",@progbits
	.align	128
.text._ZN7cutlass13device_kernelIN5flash11enable_sm90INS1_16FlashAttnFwdSm90INS1_25CollectiveMainloopFwdSm90ILi2EN4cute5tupleIJNS5_1CILi1EEES8_S8_EEENS6_IJNS7_ILi192EEENS7_ILi128EEENS7_ILi96EEEEEELi96ENS_10bfloat16_tEfNS_4arch4Sm90ELb0ELb1ELb0ELb1ELb1ELb0ELb0ELb0ELb1ELb1ELb0ELb0EEENS1_21CollectiveEpilogueFwdINS6_IJSA_SC_SB_EEES9_SE_SG_Li384ELb1ELb1ELb0ELb0EEENS1_36VarlenDynamicPersistentTileSchedulerILi192ELi128ELi384ELi128ELb0ELb1ELb1ELb1ELb0ELb1EEEEEEEEEvNT_6ParamsE:
        .type           _ZN7cutlass13device_kernelIN5flash11enable_sm90INS1_16FlashAttnFwdSm90INS1_25CollectiveMainloopFwdSm90ILi2EN4cute5tupleIJNS5_1CILi1EEES8_S8_EEENS6_IJNS7_ILi192EEENS7_ILi128EEENS7_ILi96EEEEEELi96ENS_10bfloat16_tEfNS_4arch4Sm90ELb0ELb1ELb0ELb1ELb1ELb0ELb0ELb0ELb1ELb1ELb0ELb0EEENS1_21CollectiveEpilogueFwdINS6_IJSA_SC_SB_EEES9_SE_SG_Li384ELb1ELb1ELb0ELb0EEENS1_36VarlenDynamicPersistentTileSchedulerILi192ELi128ELi384ELi128ELb0ELb1ELb1ELb1ELb0ELb1EEEEEEEEEvNT_6ParamsE,@function
        .size           _ZN7cutlass13device_kernelIN5flash11enable_sm90INS1_16FlashAttnFwdSm90INS1_25CollectiveMainloopFwdSm90ILi2EN4cute5tupleIJNS5_1CILi1EEES8_S8_EEENS6_IJNS7_ILi192EEENS7_ILi128EEENS7_ILi96EEEEEELi96ENS_10bfloat16_tEfNS_4arch4Sm90ELb0ELb1ELb0ELb1ELb1ELb0ELb0ELb0ELb1ELb1ELb0ELb0EEENS1_21CollectiveEpilogueFwdINS6_IJSA_SC_SB_EEES9_SE_SG_Li384ELb1ELb1ELb0ELb0EEENS1_36VarlenDynamicPersistentTileSchedulerILi192ELi128ELi384ELi128ELb0ELb1ELb1ELb1ELb0ELb1EEEEEEEEEvNT_6ParamsE,(.L_x_15856 - _ZN7cutlass13device_kernelIN5flash11enable_sm90INS1_16FlashAttnFwdSm90INS1_25CollectiveMainloopFwdSm90ILi2EN4cute5tupleIJNS5_1CILi1EEES8_S8_EEENS6_IJNS7_ILi192EEENS7_ILi128EEENS7_ILi96EEEEEELi96ENS_10bfloat16_tEfNS_4arch4Sm90ELb0ELb1ELb0ELb1ELb1ELb0ELb0ELb0ELb1ELb1ELb0ELb0EEENS1_21CollectiveEpilogueFwdINS6_IJSA_SC_SB_EEES9_SE_SG_Li384ELb1ELb1ELb0ELb0EEENS1_36VarlenDynamicPersistentTileSchedulerILi192ELi128ELi384ELi128ELb0ELb1ELb1ELb1ELb0ELb1EEEEEEEEEvNT_6ParamsE)
        .other          _ZN7cutlass13device_kernelIN5flash11enable_sm90INS1_16FlashAttnFwdSm90INS1_25CollectiveMainloopFwdSm90ILi2EN4cute5tupleIJNS5_1CILi1EEES8_S8_EEENS6_IJNS7_ILi192EEENS7_ILi128EEENS7_ILi96EEEEEELi96ENS_10bfloat16_tEfNS_4arch4Sm90ELb0ELb1ELb0ELb1ELb1ELb0ELb0ELb0ELb1ELb1ELb0ELb0EEENS1_21CollectiveEpilogueFwdINS6_IJSA_SC_SB_EEES9_SE_SG_Li384ELb1ELb1ELb0ELb0EEENS1_36VarlenDynamicPersistentTileSchedulerILi192ELi128ELi384ELi128ELb0ELb1ELb1ELb1ELb0ELb1EEEEEEEEEvNT_6ParamsE,@"STO_CUDA_ENTRY STV_DEFAULT"
_ZN7cutlass13device_kernelIN5flash11enable_sm90INS1_16FlashAttnFwdSm90INS1_25CollectiveMainloopFwdSm90ILi2EN4cute5tupleIJNS5_1CILi1EEES8_S8_EEENS6_IJNS7_ILi192EEENS7_ILi128EEENS7_ILi96EEEEEELi96ENS_10bfloat16_tEfNS_4arch4Sm90ELb0ELb1ELb0ELb1ELb1ELb0ELb0ELb0ELb1ELb1ELb0ELb0EEENS1_21CollectiveEpilogueFwdINS6_IJSA_SC_SB_EEES9_SE_SG_Li384ELb1ELb1ELb0ELb0EEENS1_36VarlenDynamicPersistentTileSchedulerILi192ELi128ELi384ELi128ELb0ELb1ELb1ELb1ELb0ELb1EEEEEEEEEvNT_6ParamsE:
        /* <DEDUP_REMOVED lines=45> */
.L_x_11044:
        /* <DEDUP_REMOVED lines=22> */
.L_x_11045:
        /* <DEDUP_REMOVED lines=18> */
.L_x_11046:
        /* <DEDUP_REMOVED lines=22> */
.L_x_11047:
        /* <DEDUP_REMOVED lines=23> */
.L_x_11048:
        /* <DEDUP_REMOVED lines=8> */
.L_x_11050:
        /* <DEDUP_REMOVED lines=18> */
[----:B------:R-:W-:Y:S01]  /*09c0*/  VIADD R150, R2, 0xffffff80 ;  /* 0xffffff8002967836 */ /* 0x000fe20000000000 */
[----:B------:R-:W-:Y:S01]  /*09d0*/  R2UR UR5, R9 ;  /* 0x00000000090572ca */ /* 0x000fe200000e0000 */
[----:B------:R-:W-:Y:S01]  /*09e0*/  IMAD.MOV.U32 R18, RZ, RZ, 0x40 ;  /* 0x00000040ff127424 */ /* 0x000fe200078e00ff */
[----:B------:R-:W-:Y:S01]  /*09f0*/  R2UR UR7, R10 ;  /* 0x000000000a0772ca */ /* 0x000fe200000e0000 */
[----:B------:R-:W-:Y:S01]  /*0a00*/  ULOP3.LUT UR50, UR43, 0x1, URZ, 0xfc, !UPT ;  /* 0x000000012b327892 */ /* 0x000fe2000f8efc3f */
[----:B------:R-:W-:Y:S01]  /*0a10*/  SHF.R.S32.HI R3, RZ, 0x1f, R150 ;  /* 0x0000001fff037819 */ /* 0x000fe20000011496 */
[----:B------:R-:W-:Y:S01]  /*0a20*/  UMOV UR49, URZ ;  /* 0x0000003f00317c82 */ /* 0x000fe20008000000 */
[----:B------:R-:W-:Y:S01]  /*0a30*/  R2UR UR6, R11 ;  /* 0x000000000b0672ca */ /* 0x000fe200000e0000 */
[----:B------:R-:W-:Y:S01]  /*0a40*/  UMOV UR48, URZ ;  /* 0x0000003f00307c82 */ /* 0x000fe20008000000 */
[CC--:B------:R-:W-:Y:S01]  /*0a50*/  LEA.HI R145, R3.reuse, R150.reuse, RZ, 0x7 ;  /* 0x0000009603917211 */ /* 0x0c0fe200078f38ff */
[----:B------:R-:W-:Y:S01]  /*0a60*/  UMOV UR47, URZ ;  /* 0x0000003f002f7c82 */ /* 0x000fe20008000000 */
[----:B------:R-:W-:-:S02]  /*0a70*/  LEA.HI R0, R3, R150, RZ, 0x4 ;  /* 0x0000009603007211 */ /* 0x000fc400078f20ff */
[----:B------:R-:W-:Y:S02]  /*0a80*/  LOP3.LUT R7, R145, 0xffffff80, RZ, 0xc0, !PT ;  /* 0xffffff8091077812 */ /* 0x000fe400078ec0ff */
[----:B------:R-:W-:Y:S02]  /*0a90*/  LOP3.LUT R5, R0, 0xfffffff0, RZ, 0xc0, !PT ;  /* 0xfffffff000057812 */ /* 0x000fe400078ec0ff */
[----:B------:R-:W-:Y:S01]  /*0aa0*/  LEA.HI R4, R3, R150, RZ, 0x5 ;  /* 0x0000009603047211 */ /* 0x000fe200078f28ff */
[C---:B------:R-:W-:Y:S01]  /*0ab0*/  IMAD.IADD R144, R150.reuse, 0x1, -R7 ;  /* 0x0000000196907824 */ /* 0x040fe200078e0a07 */
[----:B------:R-:W-:Y:S01]  /*0ac0*/  SHF.R.S32.HI R7, RZ, 0x4, R0 ;  /* 0x00000004ff077819 */ /* 0x000fe20000011400 */
[----:B------:R-:W-:Y:S01]  /*0ad0*/  IMAD.IADD R5, R150, 0x1, -R5 ;  /* 0x0000000196057824 */ /* 0x000fe200078e0a05 */
[----:B------:R-:W-:Y:S02]  /*0ae0*/  SHF.R.S32.HI R6, RZ, 0x5, R4 ;  /* 0x00000005ff067819 */ /* 0x000fe40000011404 */
[----:B------:R-:W-:-:S02]  /*0af0*/  LEA.HI R2, R0, R7, RZ, 0x1 ;  /* 0x0000000700027211 */ /* 0x000fc400078f08ff */
[--C-:B------:R-:W-:Y:S01]  /*0b00*/  SHF.R.S32.HI R0, RZ, 0x1f, R5.reuse ;  /* 0x0000001fff007819 */ /* 0x100fe20000011405 */
[----:B------:R-:W-:Y:S01]  /*0b10*/  IMAD R12, R6, 0x10, R5 ;  /* 0x00000010060c7824 */ /* 0x000fe200078e0205 */
[----:B------:R-:W-:Y:S02]  /*0b20*/  LOP3.LUT R2, R2, 0x1ffffffe, RZ, 0xc0, !PT ;  /* 0x1ffffffe02027812 */ /* 0x000fe400078ec0ff */
[----:B------:R-:W-:Y:S02]  /*0b30*/  LEA.HI R0, R0, R5, RZ, 0x3 ;  /* 0x0000000500007211 */ /* 0x000fe400078f18ff */
[----:B------:R-:W-:Y:S01]  /*0b40*/  SHF.R.S32.HI R145, RZ, 0x7, R145 ;  /* 0x00000007ff917819 */ /* 0x000fe20000011491 */
[----:B------:R-:W-:Y:S01]  /*0b50*/  IMAD.IADD R2, R7, 0x1, -R2 ;  /* 0x0000000107027824 */ /* 0x000fe200078e0a02 */
[----:B------:R-:W-:Y:S01]  /*0b60*/  LEA.HI R143, R3, R150, RZ, 0x2 ;  /* 0x00000096038f7211 */ /* 0x000fe200078f10ff */
[C---:B------:R-:W-:Y:S01]  /*0b70*/  IMAD.SHL.U32 R4, R0.reuse, 0x40, RZ ;  /* 0x0000004000047824 */ /* 0x040fe200078e00ff */
[----:B------:R-:W-:Y:S01]  /*0b80*/  LOP3.LUT R0, R0, 0xfffffff8, RZ, 0xc0, !PT ;  /* 0xfffffff800007812 */ /* 0x000fe200078ec0ff */
[----:B------:R-:W-:Y:S01]  /*0b90*/  IMAD.SHL.U32 R3, R2, 0x8, RZ ;  /* 0x0000000802037824 */ /* 0x000fe200078e00ff */
[----:B------:R-:W-:-:S02]  /*0ba0*/  SHF.R.S32.HI R9, RZ, 0x1f, R144 ;  /* 0x0000001fff097819 */ /* 0x000fc40000011490 */
[----:B------:R-:W-:Y:S01]  /*0bb0*/  LOP3.LUT R4, R4, 0x7ffffe00, RZ, 0xc0, !PT ;  /* 0x7ffffe0004047812 */ /* 0x000fe200078ec0ff */
[----:B------:R-:W-:Y:S01]  /*0bc0*/  IMAD.IADD R0, R5, 0x1, -R0 ;  /* 0x0000000105007824 */ /* 0x000fe200078e0a00 */
[-C--:B------:R-:W-:Y:S01]  /*0bd0*/  LEA.HI R8, R9, R144.reuse, RZ, 0x2 ;  /* 0x0000009009087211 */ /* 0x080fe200078f10ff */
[----:B------:R-:W-:Y:S01]  /*0be0*/  IMAD.HI R5, R145, 0x55555556, RZ ;  /* 0x5555555691057827 */ /* 0x000fe200078e02ff */
[----:B------:R-:W-:Y:S02]  /*0bf0*/  LEA.HI R9, R9, R144, RZ, 0x5 ;  /* 0x0000009009097211 */ /* 0x000fe400078f28ff */
[----:B------:R-:W-:Y:S01]  /*0c00*/  SHF.R.S32.HI R10, RZ, 0x2, R8 ;  /* 0x00000002ff0a7819 */ /* 0x000fe20000011408 */
[----:B------:R-:W-:Y:S01]  /*0c10*/  IMAD R6, R6, 0x400, R4 ;  /* 0x0000040006067824 */ /* 0x000fe200078e0204 */
[----:B------:R-:W-:Y:S01]  /*0c20*/  SHF.R.S32.HI R11, RZ, 0x1f, R8 ;  /* 0x0000001fff0b7819 */ /* 0x000fe20000011408 */
[----:B------:R-:W-:Y:S01]  /*0c30*/  IMAD.SHL.U32 R4, R0, 0x40, RZ ;  /* 0x0000004000047824 */ /* 0x000fe200078e00ff */
[----:B------:R-:W-:Y:S01]  /*0c40*/  LEA.HI R2, R5, R5, RZ, 0x1 ;  /* 0x0000000505027211 */ /* 0x000fe200078f08ff */
[----:B------:R-:W-:Y:S01]  /*0c50*/  IMAD.U32 R147, R12, 0x20, R3 ;  /* 0x000000200c937824 */ /* 0x000fe200078e0003 */
[----:B------:R-:W-:-:S02]  /*0c60*/  LOP3.LUT R5, R143, 0xfffffffc, RZ, 0xc0, !PT ;  /* 0xfffffffc8f057812 */ /* 0x000fc400078ec0ff */
[----:B------:R-:W-:Y:S01]  /*0c70*/  LOP3.LUT R4, R4, 0x1c0, RZ, 0xc0, !PT ;  /* 0x000001c004047812 */ /* 0x000fe200078ec0ff */
[----:B------:R-:W-:Y:S01]  /*0c80*/  IMAD R2, R2, -0x3, R145 ;  /* 0xfffffffd02027824 */ /* 0x000fe200078e0291 */
[----:B------:R-:W-:Y:S01]  /*0c90*/  LEA.HI R11, R11, R10, RZ, 0x3 ;  /* 0x0000000a0b0b7211 */ /* 0x000fe200078f18ff */
[----:B------:R-:W-:Y:S01]  /*0ca0*/  IMAD.IADD R142, R150, 0x1, -R5 ;  /* 0x00000001968e7824 */ /* 0x000fe200078e0a05 */
[----:B------:R-:W-:Y:S02]  /*0cb0*/  LOP3.LUT R3, R4, 0x8, R3, 0xf8, !PT ;  /* 0x0000000804037812 */ /* 0x000fe400078ef803 */
[----:B------:R-:W-:Y:S01]  /*0cc0*/  SHF.R.U32.HI R4, RZ, 0x3, R4 ;  /* 0x00000003ff047819 */ /* 0x000fe20000011604 */
[----:B------:R-:W-:Y:S01]  /*0cd0*/  IMAD.SHL.U32 R138, R142, 0x8, RZ ;  /* 0x000000088e8a7824 */ /* 0x000fe200078e00ff */
[----:B------:R-:W-:Y:S02]  /*0ce0*/  LOP3.LUT R11, R11, 0xfffffff8, RZ, 0xc0, !PT ;  /* 0xfffffff80b0b7812 */ /* 0x000fe400078ec0ff */
[----:B------:R-:W-:Y:S01]  /*0cf0*/  LOP3.LUT R3, R3, R4, RZ, 0x3c, !PT ;  /* 0x0000000403037212 */ /* 0x000fe200078e3cff */
[----:B------:R-:W-:Y:S01]  /*0d00*/  VIADD R140, R138, 0x20 ;  /* 0x000000208a8c7836 */ /* 0x000fe20000000000 */
[----:B------:R-:W-:Y:S01]  /*0d10*/  R2P PR, R0, 0x6 ;  /* 0x0000000600007804 */ /* 0x000fe20000000000 */
[----:B------:R-:W-:Y:S01]  /*0d20*/  IMAD.IADD R10, R10, 0x1, -R11 ;  /* 0x000000010a0a7824 */ /* 0x000fe200078e0a0b */
[----:B------:R-:W-:Y:S01]  /*0d30*/  SHF.R.S32.HI R9, RZ, 0x5, R9 ;  /* 0x00000005ff097819 */ /* 0x000fe20000011409 */
[----:B------:R-:W-:Y:S01]  /*0d40*/  IMAD.IADD R3, R6, 0x1, R3 ;  /* 0x0000000106037824 */ /* 0x000fe200078e0203 */
[----:B------:R-:W-:Y:S01]  /*0d50*/  LEA.HI R0, R142, R142, RZ, 0x1 ;  /* 0x0000008e8e007211 */ /* 0x000fe200078f08ff */
[----:B------:R-:W-:Y:S01]  /*0d60*/  VIADD R141, R138, 0x40 ;  /* 0x000000408a8d7836 */ /* 0x000fe20000000000 */
[----:B------:R-:W-:Y:S01]  /*0d70*/  SEL R18, R18, 0xffffffc0, !P2 ;  /* 0xffffffc012127807 */ /* 0x000fe20005000000 */
[----:B------:R-:W-:Y:S01]  /*0d80*/  IMAD R9, R9, 0x10, R10 ;  /* 0x0000001009097824 */ /* 0x000fe200078e020a */
[----:B------:R-:W-:-:S02]  /*0d90*/  LEA R17, R3, UR41, 0x1 ;  /* 0x0000002903117c11 */ /* 0x000fc4000f8e08ff */
[----:B------:R-:W-:Y:S01]  /*0da0*/  LOP3.LUT R5, R0, 0x1ffffffe, RZ, 0xc0, !PT ;  /* 0x1ffffffe00057812 */ /* 0x000fe200078ec0ff */
[----:B------:R-:W-:Y:S01]  /*0db0*/  IMAD R146, R2, 0x40, R9 ;  /* 0x0000004002927824 */ /* 0x000fe200078e0209 */
[----:B------:R-:W-:Y:S01]  /*0dc0*/  LOP3.LUT R3, R8, 0x7ffffffc, RZ, 0xc0, !PT ;  /* 0x7ffffffc08037812 */ /* 0x000fe200078ec0ff */
[C---:B------:R-:W-:Y:S01]  /*0dd0*/  VIADD R19, R17.reuse, 0x21800 ;  /* 0x0002180011137836 */ /* 0x040fe20000000000 */
[----:B------:R-:W-:Y:S01]  /*0de0*/  SHF.R.S32.HI R143, RZ, 0x2, R143 ;  /* 0x00000002ff8f7819 */ /* 0x000fe2000001148f */
[----:B------:R-:W-:Y:S01]  /*0df0*/  VIADD R22, R17, 0x21820 ;  /* 0x0002182011167836 */ /* 0x000fe20000000000 */
[----:B------:R-:W-:Y:S01]  /*0e00*/  SHF.R.S32.HI R149, RZ, 0x1f, R140 ;  /* 0x0000001fff957819 */ /* 0x000fe2000001148c */
[----:B------:R-:W-:Y:S01]  /*0e10*/  IMAD.IADD R5, R142, 0x1, -R5 ;  /* 0x000000018e057824 */ /* 0x000fe200078e0a05 */
[----:B------:R-:W-:Y:S01]  /*0e20*/  SHF.R.S32.HI R148, RZ, 0x1f, R141 ;  /* 0x0000001fff947819 */ /* 0x000fe2000001148d */
[C---:B------:R-:W-:Y:S02]  /*0e30*/  @P1 VIADD R22, R19.reuse, 0xffffffe0 ;  /* 0xffffffe013161836 */ /* 0x040fe40000000000 */
[----:B------:R-:W-:-:S02]  /*0e40*/  IMAD.IADD R19, R19, 0x1, R18 ;  /* 0x0000000113137824 */ /* 0x000fc400078e0212 */
[----:B------:R-:W-:Y:S02]  /*0e50*/  IMAD.IADD R16, R144, 0x1, -R3 ;  /* 0x0000000190107824 */ /* 0x000fe400078e0a03 */
[----:B------:R-:W-:Y:S02]  /*0e60*/  IMAD R137, R5, 0x8, R146 ;  /* 0x0000000805897824 */ /* 0x000fe400078e0292 */
[----:B------:R-:W-:Y:S02]  /*0e70*/  IMAD.IADD R18, R18, 0x1, R22 ;  /* 0x0000000112127824 */ /* 0x000fe400078e0216 */
[----:B------:R-:W-:-:S07]  /*0e80*/  VIADD R136, R22, 0x6000 ;  /* 0x0000600016887836 */ /* 0x000fce0000000000 */
.L_x_11150:
        /* <DEDUP_REMOVED lines=12> */
[----:B01----:R-:W-:Y:S02]  /*0f50*/  IMAD.U32 R2, RZ, RZ, UR8 ;  /* 0x00000008ff027e24 */ /* 0x003fe4000f8e00ff */
[----:B----4-:R-:W-:Y:S01]  /*0f60*/  IMAD.U32 R3, RZ, RZ, UR9 ;  /* 0x00000009ff037e24 */ /* 0x010fe2000f8e00ff */
[----:B------:R-:W-:-:S04]  /*0f70*/  @UP1 UIMAD.WIDE UR8, UR6, 0x4, UR10 ;  /* 0x00000004060818a5 */ /* 0x000fc8000f8e020a */
[----:B--2---:R-:W2:Y:S02]  /*0f80*/  @P0 LDG.E R2, desc[UR54][R2.64] ;  /* 0x0000003602020981 */ /* 0x004ea4000c1e1900 */
        /* <DEDUP_REMOVED lines=16> */
[----:B------:R-:W-:-:S14]  /*1090*/  @P2 BRA `(.L_x_11051) ;  /* 0x0000000000382947 */ /* 0x000fdc0003800000 */
        /* <DEDUP_REMOVED lines=14> */
.L_x_11051:
        /* <DEDUP_REMOVED lines=9> */
.L_x_11052:
        /* <DEDUP_REMOVED lines=13> */
.L_x_11053:
[----:B------:R-:W-:Y:S01]  /*12e0*/  ULDC UR6, c[0x0][0x448] ;  /* 0x0001120000067ab9 */ /* 0x000fe20000000800 */
[----:B------:R-:W-:Y:S02]  /*12f0*/  UIMAD UR38, UR5, 0xc0, URZ ;  /* 0x000000c0052678a4 */ /* 0x000fe4000f8e023f */
        /* <DEDUP_REMOVED lines=27> */
.L_x_11055:
[----:B------:R-:W-:-:S11]  /*14b0*/  UISETP.NE.AND UP0, UPT, UR5, 0x1, UPT ;  /* 0x000000010500788c */ /* 0x000fd6000bf05270 */
[----:B------:R-:W-:Y:S02]  /*14c0*/  @UP0 ULDC.64 UR8, c[0x0][0x9e8] ;  /* 0x00027a0000080ab9 */ /* 0x000fe40000000a00 */
[----:B------:R-:W-:-:S04]  /*14d0*/  UIMAD.WIDE.U32 UR6, UR4, UR8, URZ ;  /* 0x00000008040672a5 */ /* 0x000fc8000f8e003f */
[----:B------:R-:W-:-:S12]  /*14e0*/  @UP0 USHF.R.U32.HI UR4, URZ, UR9, UR7 ;  /* 0x000000093f040299 */ /* 0x000fd80008011607 */
.L_x_11056:
[----:B------:R-:W-:-:S06]  /*14f0*/  UIMAD UR4, UR4, UR5, UR5 ;  /* 0x00000005040472a4 */ /* 0x000fcc000f8e0205 */
[----:B------:R-:W-:-:S07]  /*1500*/  VIMNMX R0, R0, UR4, PT ;  /* 0x0000000400007c48 */ /* 0x000fce000bfe0100 */
.L_x_11054:
        /* <DEDUP_REMOVED lines=32> */
.L_x_11058:
[----:B------:R-:W-:-:S11]  /*1710*/  UISETP.NE.AND UP0, UPT, UR5, 0x1, UPT ;  /* 0x000000010500788c */ /* 0x000fd6000bf05270 */
[----:B------:R-:W-:Y:S02]  /*1720*/  @UP0 ULDC.64 UR10, c[0x0][0x9e8] ;  /* 0x00027a00000a0ab9 */ /* 0x000fe40000000a00 */
[----:B------:R-:W-:-:S04]  /*1730*/  UIMAD.WIDE.U32 UR6, UR4, UR10, URZ ;  /* 0x0000000a040672a5 */ /* 0x000fc8000f8e003f */
[----:B------:R-:W-:-:S12]  /*1740*/  @UP0 USHF.R.U32.HI UR4, URZ, UR11, UR7 ;  /* 0x0000000b3f040299 */ /* 0x000fd80008011607 */
.L_x_11059:
[----:B------:R-:W-:-:S04]  /*1750*/  UIMAD UR4, UR4, UR5, URZ ;  /* 0x00000005040472a4 */ /* 0x000fc8000f8e023f */
[----:B------:R-:W-:-:S04]  /*1760*/  UISETP.LT.AND UP0, UPT, UR9, UR4, UPT ;  /* 0x000000040900728c */ /* 0x000fc8000bf01270 */
[----:B------:R-:W-:-:S12]  /*1770*/  USEL UR9, UR9, UR4, !UP0 ;  /* 0x0000000409097287 */ /* 0x000fd8000c000000 */
.L_x_11057:
        /* <DEDUP_REMOVED lines=9> */
[----:B------:R-:W-:Y:S01]  /*1810*/  CS2R R26, SRZ ;  /* 0x00000000001a7805 */ /* 0x000fe2000001ff00 */
[----:B------:R-:W-:Y:S01]  /*1820*/  IMAD.MOV.U32 R126, RZ, RZ, RZ ;  /* 0x000000ffff7e7224 */ /* 0x000fe200078e00ff */
[----:B------:R-:W-:Y:S01]  /*1830*/  CS2R R122, SRZ ;  /* 0x00000000007a7805 */ /* 0x000fe2000001ff00 */
[----:B------:R-:W-:Y:S01]  /*1840*/  UISETP.LT.AND UP0, UPT, URZ, UR4, UPT ;  /* 0x000000043f00728c */ /* 0x000fe2000bf01270 */
[----:B------:R-:W-:Y:S01]  /*1850*/  IMAD.MOV.U32 R125, RZ, RZ, RZ ;  /* 0x000000ffff7d7224 */ /* 0x000fe200078e00ff */
[----:B------:R-:W-:-:S02]  /*1860*/  CS2R R120, SRZ ;  /* 0x0000000000787805 */ /* 0x000fc4000001ff00 */
[----:B------:R-:W-:Y:S01]  /*1870*/  CS2R R118, SRZ ;  /* 0x0000000000767805 */ /* 0x000fe2000001ff00 */
[----:B------:R-:W-:Y:S01]  /*1880*/  USEL UR36, URZ, UR4, !UP0 ;  /* 0x000000043f247287 */ /* 0x000fe2000c000000 */
[----:B------:R-:W-:Y:S02]  /*1890*/  CS2R R116, SRZ ;  /* 0x0000000000747805 */ /* 0x000fe4000001ff00 */
[----:B------:R-:W-:Y:S02]  /*18a0*/  CS2R R114, SRZ ;  /* 0x0000000000727805 */ /* 0x000fe4000001ff00 */
[----:B------:R-:W-:Y:S02]  /*18b0*/  CS2R R112, SRZ ;  /* 0x0000000000707805 */ /* 0x000fe4000001ff00 */
[----:B------:R-:W-:Y:S02]  /*18c0*/  CS2R R110, SRZ ;  /* 0x00000000006e7805 */ /* 0x000fe4000001ff00 */
[----:B------:R-:W-:-:S02]  /*18d0*/  CS2R R108, SRZ ;  /* 0x00000000006c7805 */ /* 0x000fc4000001ff00 */
[----:B------:R-:W-:Y:S02]  /*18e0*/  ISETP.GT.AND P1, PT, R88, UR36, PT ;  /* 0x0000002458007c0c */ /* 0x000fe4000bf24270 */
        /* <DEDUP_REMOVED lines=9> */
[----:B------:R-:W-:Y:S02]  /*1980*/  IMAD.MOV.U32 R89, RZ, RZ, RZ ;  /* 0x000000ffff597224 */ /* 0x000fe400078e00ff */
        /* <DEDUP_REMOVED lines=34> */
.L_x_11061:
        /* <DEDUP_REMOVED lines=9> */
.L_x_11243:
[----:B------:R-:W-:Y:S05]  /*1c40*/  @!P0 BRA `(.L_x_11063) ;  /* 0x0000000000048947 */ /* 0x000fea0003800000 */
[----:B------:R-:W-:Y:S01]  /*1c50*/  BPT.TRAP 0x1 ;  /* 0x000000040000795c */ /* 0x000fe20000300000 */
.L_x_11063:
[----:B0-----:R-:W-:Y:S02]  /*1c60*/  IMAD.U32 R3, RZ, RZ, UR47 ;  /* 0x0000002fff037e24 */ /* 0x001fe4000f8e00ff */
[----:B------:R-:W-:-:S03]  /*1c70*/  IMAD.U32 R0, RZ, RZ, UR48 ;  /* 0x00000030ff007e24 */ /* 0x000fc6000f8e00ff */
[----:B------:R-:W-:Y:S02]  /*1c80*/  LEA R3, R3, UR41, 0x3 ;  /* 0x0000002903037c11 */ /* 0x000fe4000f8e18ff */
[----:B------:R-:W-:-:S04]  /*1c90*/  SHF.L.U32 R0, R0, 0x1f, RZ ;  /* 0x0000001f00007819 */ /* 0x000fc800000006ff */
[----:B------:R0:W1:Y:S01]  /*1ca0*/  SYNCS.PHASECHK.TRANS64.TRYWAIT P1, [R3+URZ+0x2d830], R0 ;  /* 0x02d83000030075a7 */ /* 0x000062000802017f */
[----:B------:R-:W-:Y:S05]  /*1cb0*/  @!P0 BRA `(.L_x_11064) ;  /* 0x0000000000048947 */ /* 0x000fea0003800000 */
[----:B------:R-:W-:Y:S01]  /*1cc0*/  BPT.TRAP 0x1 ;  /* 0x000000040000795c */ /* 0x000fe20000300000 */
.L_x_11064:
[----:B-1----:R-:W-:Y:S05]  /*1cd0*/  @P1 BRA `(.L_x_11065) ;  /* 0x0000000000081947 */ /* 0x002fea0003800000 */
[----:B------:R-:W1:Y:S02]  /*1ce0*/  SYNCS.PHASECHK.TRANS64.TRYWAIT P1, [R3+URZ+0x2d830], R0 ;  /* 0x02d83000030075a7 */ /* 0x000e64000802017f */
[----:B-1----:R-:W-:Y:S05]  /*1cf0*/  @!P1 BRA `(.L_x_11066) ;  /* 0x0000013c00149947 */ /* 0x002fea0003800000 */
.L_x_11065:
        /* <DEDUP_REMOVED lines=49> */
.L_x_11067:
        /* <DEDUP_REMOVED lines=46> */
.L_x_11070:
[----:B------:R-:W-:Y:S02]  /*22f0*/  ULDC UR6, c[0x0][0x9e4] ;  /* 0x0002790000067ab9 */ /* 0x000fe40000000800 */
[----:B------:R-:W-:-:S05]  /*2300*/  IMAD.U32 R11, RZ, RZ, UR6 ;  /* 0x00000006ff0b7e24 */ /* 0x000fca000f8e00ff */
[----:B------:R-:W-:-:S13]  /*2310*/  ISETP.NE.AND P1, PT, R11, 0x1, PT ;  /* 0x000000010b00780c */ /* 0x000fda0003f25270 */
[----:B------:R-:W0:Y:S02]  /*2320*/  @P1 LDC.64 R12, c[0x0][0x9e8] ;  /* 0x00027a00ff0c1b82 */ /* 0x000e240000000a00 */
[----:B0-----:R-:W-:-:S05]  /*2330*/  @P1 IMAD.HI.U32 R4, R5, R12, RZ ;  /* 0x0000000c05041227 */ /* 0x001fca00078e00ff */
[----:B------:R-:W-:-:S07]  /*2340*/  @P1 SHF.R.U32.HI R5, RZ, R13, R4 ;  /* 0x0000000dff051219 */ /* 0x000fce0000011604 */
.L_x_11071:
[----:B------:R-:W-:Y:S05]  /*2350*/  BSYNC B0 ;  /* 0x0000000000007941 */ /* 0x000fea0003800000 */
.L_x_11069:
[----:B------:R-:W-:-:S04]  /*2360*/  IMAD R5, R5, R11, -R8 ;  /* 0x0000000b05057224 */ /* 0x000fc800078e0a08 */
[----:B------:R-:W-:-:S05]  /*2370*/  IMAD R5, R16, -0x2, R5 ;  /* 0xfffffffe10057824 */ /* 0x000fca00078e0205 */
[----:B------:R-:W-:Y:S02]  /*2380*/  VIADDMNMX R2, R5, R11, R2, PT ;  /* 0x0000000b05027246 */ /* 0x000fe40003800102 */
[----:B------:R-:W-:-:S07]  /*2390*/  VIMNMX R3, R3, R5, !PT ;  /* 0x0000000503037248 */ /* 0x000fce0007fe0100 */
.L_x_11068:
[C---:B------:R-:W-:Y:S01]  /*23a0*/  ISETP.GE.AND P6, PT, R6.reuse, 0xa, PT ;  /* 0x0000000a0600780c */ /* 0x040fe20003fc6270 */
[----:B------:R-:W0:Y:S01]  /*23b0*/  SHFL.IDX PT, R0, R0, 0x1, 0x1c1f ;  /* 0x003c1f0000007f89 */ /* 0x000e2200000e0000 */
[C---:B------:R-:W-:Y:S01]  /*23c0*/  ISETP.GE.AND P1, PT, R6.reuse, 0x2, PT ;  /* 0x000000020600780c */ /* 0x040fe20003f26270 */
[----:B------:R-:W-:Y:S01]  /*23d0*/  UISETP.NE.AND UP0, UPT, UR51, URZ, UPT ;  /* 0x0000003f3300728c */ /* 0x000fe2000bf05270 */
        /* <DEDUP_REMOVED lines=198> */
.L_x_11074:
[----:B------:R-:W-:Y:S02]  /*3040*/  ULDC UR6, c[0x0][0x9e4] ;  /* 0x0002790000067ab9 */ /* 0x000fe40000000800 */
[----:B------:R-:W-:-:S05]  /*3050*/  IMAD.U32 R4, RZ, RZ, UR6 ;  /* 0x00000006ff047e24 */ /* 0x000fca000f8e00ff */
[----:B------:R-:W-:-:S13]  /*3060*/  ISETP.NE.AND P6, PT, R4, 0x1, PT ;  /* 0x000000010400780c */ /* 0x000fda0003fc5270 */
[----:B------:R-:W0:Y:S02]  /*3070*/  @P6 LDC.64 R6, c[0x0][0x9e8] ;  /* 0x00027a00ff066b82 */ /* 0x000e240000000a00 */
[----:B0-----:R-:W-:-:S05]  /*3080*/  @P6 IMAD.HI.U32 R0, R9, R6, RZ ;  /* 0x0000000609006227 */ /* 0x001fca00078e00ff */
[----:B------:R-:W-:-:S07]  /*3090*/  @P6 SHF.R.U32.HI R9, RZ, R7, R0 ;  /* 0x00000007ff096219 */ /* 0x000fce0000011600 */
.L_x_11075:
[----:B------:R-:W-:Y:S05]  /*30a0*/  BSYNC B0 ;  /* 0x0000000000007941 */ /* 0x000fea0003800000 */
.L_x_11073:
[----:B------:R-:W-:-:S04]  /*30b0*/  IMAD R9, R9, R4, -R8 ;  /* 0x0000000409097224 */ /* 0x000fc800078e0a08 */
[----:B------:R-:W-:-:S05]  /*30c0*/  IMAD R9, R16, -0x2, R9 ;  /* 0xfffffffe10097824 */ /* 0x000fca00078e0209 */
[----:B------:R-:W-:Y:S02]  /*30d0*/  VIADDMNMX R2, R9, R4, R2, PT ;  /* 0x0000000409027246 */ /* 0x000fe40003800102 */
[----:B------:R-:W-:-:S07]  /*30e0*/  VIMNMX R3, R3, R9, !PT ;  /* 0x0000000903037248 */ /* 0x000fce0007fe0100 */
.L_x_11072:
        /* <DEDUP_REMOVED lines=215> */
[----:B------:R-:W-:Y:S01]  /*3e60*/  MUFU.EX2 R12, R12 ;  /* 0x0000000c000c7308 */ /* 0x000fe20000000800 */
[----:B------:R-:W-:Y:S01]  /*3e70*/  FMNMX.FTZ R7, R59, R6, !PT ;  /* 0x000000063b077209 */ /* 0x000fe20007810000 */
[--C-:B------:R-:W-:Y:S01]  /*3e80*/  FFMA.FTZ R6, R48, UR33, -R20.reuse ;  /* 0x0000002130067c23 */ /* 0x100fe20008010814 */
[----:B------:R-:W-:Y:S02]  /*3e90*/  FFMA.FTZ R48, R73, UR33, -R20 ;  /* 0x0000002149307c23 */ /* 0x000fe40008010814 */
[----:B------:R-:W-:-:S03]  /*3ea0*/  FMNMX.FTZ R28, R62, R7, !PT ;  /* 0x000000073e1c7209 */ /* 0x000fc60007810000 */
[----:B------:R-:W-:Y:S01]  /*3eb0*/  MUFU.EX2 R13, R13 ;  /* 0x0000000d000d7308 */ /* 0x000fe20000000800 */
        /* <DEDUP_REMOVED lines=12> */
[----:B------:R-:W-:-:S03]  /*3f80*/  FFMA.FTZ R32, R56, UR33, -R20 ;  /* 0x0000002138207c23 */ /* 0x000fc60008010814 */
        /* <DEDUP_REMOVED lines=8> */
[----:B------:R-:W-:Y:S01]  /*4010*/  FMNMX.FTZ R7, R87, R36, !PT ;  /* 0x0000002457077209 */ /* 0x000fe20007810000 */
[----:B------:R-:W-:-:S04]  /*4020*/  FFMA.FTZ R36, R64, UR33, -R20 ;  /* 0x0000002140247c23 */ /* 0x000fc80008010814 */
[----:B------:R-:W3:Y:S02]  /*4030*/  SHFL.BFLY PT, R40, R7, 0x2, 0x1f ;  /* 0x0c401f0007287f89 */ /* 0x000ee400000e0000 */
[----:B------:R-:W-:Y:S08]  /*4040*/  MUFU.EX2 R6, R6 ;  /* 0x0000000600067308 */ /* 0x000ff00000000800 */
[----:B------:R-:W-:Y:S08]  /*4050*/  MUFU.EX2 R29, R29 ;  /* 0x0000001d001d7308 */ /* 0x000ff00000000800 */
[----:B------:R-:W-:Y:S01]  /*4060*/  MUFU.EX2 R28, R28 ;  /* 0x0000001c001c7308 */ /* 0x000fe20000000800 */
[----:B---3--:R-:W-:Y:S01]  /*4070*/  FMNMX.FTZ R11, R7, R40, !PT ;  /* 0x00000028070b7209 */ /* 0x008fe20007810000 */
[----:B------:R-:W-:-:S06]  /*4080*/  FFMA.FTZ R40, R80, UR33, -R20 ;  /* 0x0000002150287c23 */ /* 0x000fcc0008010814 */
[----:B------:R-:W-:Y:S01]  /*4090*/  MUFU.EX2 R3, R3 ;  /* 0x0000000300037308 */ /* 0x000fe20000000800 */
[----:B------:R-:W3:Y:S07]  /*40a0*/  SHFL.BFLY PT, R56, R11, 0x1, 0x1f ;  /* 0x0c201f000b387f89 */ /* 0x000eee00000e0000 */
[----:B------:R-:W-:Y:S08]  /*40b0*/  MUFU.EX2 R32, R32 ;  /* 0x0000002000207308 */ /* 0x000ff00000000800 */
[----:B------:R-:W-:Y:S08]  /*40c0*/  MUFU.EX2 R33, R33 ;  /* 0x0000002100217308 */ /* 0x000ff00000000800 */
[----:B------:R-:W-:Y:S01]  /*40d0*/  MUFU.EX2 R2, R2 ;  /* 0x0000000200027308 */ /* 0x000fe20000000800 */
[----:B---3--:R-:W-:Y:S01]  /*40e0*/  FMNMX.FTZ R7, R11, R56, !PT ;  /* 0x000000380b077209 */ /* 0x008fe20007810000 */
[----:B------:R-:W-:-:S03]  /*40f0*/  FFMA.FTZ R56, R84, UR33, -R20 ;  /* 0x0000002154387c23 */ /* 0x000fc60008010814 */
        /* <DEDUP_REMOVED lines=17> */
[----:B0-----:R-:W-:Y:S01]  /*4210*/  FADD.FTZ R55, R8, R5 ;  /* 0x0000000508377221 */ /* 0x001fe20000010000 */
[--C-:B------:R-:W-:Y:S01]  /*4220*/  FFMA.FTZ R30, R38, UR33, -R20.reuse ;  /* 0x00000021261e7c23 */ /* 0x100fe20008010814 */
[--C-:B------:R-:W-:Y:S01]  /*4230*/  FFMA.FTZ R38, R54, UR33, -R20.reuse ;  /* 0x0000002136267c23 */ /* 0x100fe20008010814 */
[--C-:B------:R-:W-:Y:S01]  /*4240*/  FFMA.FTZ R34, R51, UR33, -R20.reuse ;  /* 0x0000002133227c23 */ /* 0x100fe20008010814 */
[----:B------:R0:W3:Y:S01]  /*4250*/  MUFU.EX2 R64, R60 ;  /* 0x0000003c00407308 */ /* 0x0000e20000000800 */
[----:B-1----:R-:W-:Y:S01]  /*4260*/  FADD.FTZ R54, R10, R55 ;  /* 0x000000370a367221 */ /* 0x002fe20000010000 */
[----:B--2---:R-:W-:Y:S01]  /*4270*/  F2FP.BF16.F32.PACK_AB R10, R9, R10 ;  /* 0x0000000a090a723e */ /* 0x004fe200000010ff */
[--C-:B------:R-:W-:Y:S01]  /*4280*/  FFMA.FTZ R51, R63, UR33, -R20.reuse ;  /* 0x000000213f337c23 */ /* 0x100fe20008010814 */
[----:B------:R-:W-:Y:S01]  /*4290*/  F2FP.BF16.F32.PACK_AB R8, R5, R8 ;  /* 0x000000080508723e */ /* 0x000fe200000010ff */
[--C-:B------:R-:W-:Y:S01]  /*42a0*/  FFMA.FTZ R5, R66, UR33, -R20.reuse ;  /* 0x0000002142057c23 */ /* 0x100fe20008010814 */
[--C-:B------:R-:W-:Y:S01]  /*42b0*/  FFMA.FTZ R70, R70, UR33, -R20.reuse ;  /* 0x0000002146467c23 */ /* 0x100fe20008010814 */
[--C-:B------:R-:W-:Y:S01]  /*42c0*/  FFMA.FTZ R71, R71, UR33, -R20.reuse ;  /* 0x0000002147477c23 */ /* 0x100fe20008010814 */
[----:B------:R1:W2:Y:S01]  /*42d0*/  MUFU.EX2 R68, R65 ;  /* 0x0000004100447308 */ /* 0x0002a20000000800 */
[--C-:B0-----:R-:W-:Y:S01]  /*42e0*/  FFMA.FTZ R60, R46, UR33, -R20.reuse ;  /* 0x000000212e3c7c23 */ /* 0x101fe20008010814 */
[--C-:B------:R-:W-:Y:S01]  /*42f0*/  FFMA.FTZ R46, R58, UR33, -R20.reuse ;  /* 0x000000213a2e7c23 */ /* 0x100fe20008010814 */
[--C-:B------:R-:W-:Y:S01]  /*4300*/  FFMA.FTZ R74, R74, UR33, -R20.reuse ;  /* 0x000000214a4a7c23 */ /* 0x100fe20008010814 */
[--C-:B------:R-:W-:Y:S01]  /*4310*/  FFMA.FTZ R75, R75, UR33, -R20.reuse ;  /* 0x000000214b4b7c23 */ /* 0x100fe20008010814 */
[--C-:B------:R-:W-:Y:S01]  /*4320*/  FFMA.FTZ R78, R78, UR33, -R20.reuse ;  /* 0x000000214e4e7c23 */ /* 0x100fe20008010814 */
[--C-:B------:R-:W-:Y:S01]  /*4330*/  FFMA.FTZ R79, R79, UR33, -R20.reuse ;  /* 0x000000214f4f7c23 */ /* 0x100fe20008010814 */
[--C-:B------:R-:W-:Y:S01]  /*4340*/  FFMA.FTZ R82, R82, UR33, -R20.reuse ;  /* 0x0000002152527c23 */ /* 0x100fe20008010814 */
[----:B------:R0:W4:Y:S01]  /*4350*/  MUFU.EX2 R69, R31 ;  /* 0x0000001f00457308 */ /* 0x0001220000000800 */
[--C-:B-1----:R-:W-:Y:S01]  /*4360*/  FFMA.FTZ R65, R47, UR33, -R20.reuse ;  /* 0x000000212f417c23 */ /* 0x102fe20008010814 */
[----:B------:R-:W-:Y:S01]  /*4370*/  FFMA.FTZ R47, R59, UR33, -R20 ;  /* 0x000000213b2f7c23 */ /* 0x000fe20008010814 */
[----:B------:R-:W-:Y:S01]  /*4380*/  FADD.FTZ R59, R9, R54 ;  /* 0x00000036093b7221 */ /* 0x000fe20000010000 */
[----:B---3--:R-:W-:Y:S01]  /*4390*/  FADD.FTZ R55, R11, R64 ;  /* 0x000000400b377221 */ /* 0x008fe20000010000 */
[----:B------:R-:W-:Y:S01]  /*43a0*/  F2FP.BF16.F32.PACK_AB R9, R64, R11 ;  /* 0x0000000b4009723e */ /* 0x000fe200000010ff */
[--C-:B------:R-:W-:Y:S01]  /*43b0*/  FFMA.FTZ R54, R67, UR33, -R20.reuse ;  /* 0x0000002143367c23 */ /* 0x100fe20008010814 */
[--C-:B------:R-:W-:Y:S01]  /*43c0*/  FFMA.FTZ R83, R83, UR33, -R20.reuse ;  /* 0x0000002153537c23 */ /* 0x100fe20008010814 */
[----:B------:R-:W1:Y:S01]  /*43d0*/  MUFU.EX2 R4, R4 ;  /* 0x0000000400047308 */ /* 0x000e620000000800 */
[--C-:B0-----:R-:W-:Y:S01]  /*43e0*/  FFMA.FTZ R31, R50, UR33, -R20.reuse ;  /* 0x00000021321f7c23 */ /* 0x101fe20008010814 */
[--C-:B------:R-:W-:Y:S01]  /*43f0*/  FFMA.FTZ R50, R62, UR33, -R20.reuse ;  /* 0x000000213e327c23 */ /* 0x100fe20008010814 */
[----:B------:R-:W-:Y:S01]  /*4400*/  FADD.FTZ R62, R12, R59 ;  /* 0x0000003b0c3e7221 */ /* 0x000fe20000010000 */
[----:B--2---:R-:W-:Y:S01]  /*4410*/  FADD.FTZ R58, R68, R55 ;  /* 0x00000037443a7221 */ /* 0x004fe20000010000 */
[C---:B------:R-:W-:Y:S01]  /*4420*/  F2FP.BF16.F32.PACK_AB R12, R13.reuse, R12 ;  /* 0x0000000c0d0c723e */ /* 0x040fe200000010ff */
[----:B------:R-:W-:Y:S01]  /*4430*/  FFMA.FTZ R86, R86, UR33, -R20 ;  /* 0x0000002156567c23 */ /* 0x000fe20008010814 */
[----:B------:R-:W-:Y:S01]  /*4440*/  FADD.FTZ R59, R13, R62 ;  /* 0x0000003e0d3b7221 */ /* 0x000fe20000010000 */
[----:B------:R-:W0:Y:S01]  /*4450*/  MUFU.EX2 R27, R27 ;  /* 0x0000001b001b7308 */ /* 0x000e220000000800 */
[C---:B----4-:R-:W-:Y:S01]  /*4460*/  FADD.FTZ R55, R69.reuse, R58 ;  /* 0x0000003a45377221 */ /* 0x050fe20000010000 */
[----:B------:R-:W-:Y:S01]  /*4470*/  F2FP.BF16.F32.PACK_AB R11, R69, R68 ;  /* 0x00000044450b723e */ /* 0x000fe200000010ff */
[----:B------:R-:W-:Y:S01]  /*4480*/  FADD.FTZ R62, R14, R59 ;  /* 0x0000003b0e3e7221 */ /* 0x000fe20000010000 */
[----:B------:R-:W-:Y:S01]  /*4490*/  F2FP.BF16.F32.PACK_AB R14, R15, R14 ;  /* 0x0000000e0f0e723e */ /* 0x000fe200000010ff */
[----:B------:R-:W-:-:S02]  /*44a0*/  FFMA.FTZ R20, R87, UR33, -R20 ;  /* 0x0000002157147c23 */ /* 0x000fc40008010814 */
[----:B------:R-:W-:Y:S01]  /*44b0*/  FADD.FTZ R59, R15, R62 ;  /* 0x0000003e0f3b7221 */ /* 0x000fe20000010000 */
[----:B------:R-:W2:Y:S01]  /*44c0*/  MUFU.EX2 R30, R30 ;  /* 0x0000001e001e7308 */ /* 0x000ea20000000800 */
[----:B-1----:R-:W-:Y:S01]  /*44d0*/  FADD.FTZ R58, R4, R55 ;  /* 0x00000037043a7221 */ /* 0x002fe20000010000 */
[----:B------:R1:W-:Y:S01]  /*44e0*/  STSM.16.M88.4 [R17+0x21800], R8 ;  /* 0x0218000811007844 */ /* 0x0003e20000000200 */
[----:B------:R-:W-:Y:S01]  /*44f0*/  FADD.FTZ R62, R24, R59 ;  /* 0x0000003b183e7221 */ /* 0x000fe20000010000 */
[----:B------:R-:W-:-:S04]  /*4500*/  F2FP.BF16.F32.PACK_AB R24, R21, R24 ;  /* 0x000000181518723e */ /* 0x000fc800000010ff */
[----:B------:R-:W3:Y:S01]  /*4510*/  MUFU.EX2 R35, R35 ;  /* 0x0000002300237308 */ /* 0x000ee20000000800 */
[----:B0-----:R-:W-:-:S07]  /*4520*/  FADD.FTZ R55, R27, R58 ;  /* 0x0000003a1b377221 */ /* 0x001fce0000010000 */
[----:B------:R-:W0:Y:S01]  /*4530*/  MUFU.EX2 R39, R39 ;  /* 0x0000002700277308 */ /* 0x000e220000000800 */
[----:B--2---:R-:W-:Y:S01]  /*4540*/  FADD.FTZ R58, R30, R55 ;  /* 0x000000371e3a7221 */ /* 0x004fe20000010000 */
[----:B------:R-:W-:Y:S01]  /*4550*/  FADD.FTZ R55, R21, R62 ;  /* 0x0000003e15377221 */ /* 0x000fe20000010000 */
[----:B-1----:R-:W-:-:S03]  /*4560*/  F2FP.BF16.F32.PACK_AB R10, R3, R28 ;  /* 0x0000001c030a723e */ /* 0x002fc600000010ff */
        /* <DEDUP_REMOVED lines=14> */
[----:B------:R-:W-:Y:S01]  /*4650*/  FADD.FTZ R62, R28, R55 ;  /* 0x000000371c3e7221 */ /* 0x000fe20000010000 */
[----:B------:R-:W-:Y:S01]  /*4660*/  F2FP.BF16.F32.PACK_AB R28, R33, R32 ;  /* 0x00000020211c723e */ /* 0x000fe200000010ff */
[----:B------:R-:W2:Y:S01]  /*4670*/  MUFU.EX2 R34, R34 ;  /* 0x0000002200227308 */ /* 0x000ea20000000800 */
[----:B0-----:R-:W-:Y:S01]  /*4680*/  FADD.FTZ R58, R65, R58 ;  /* 0x0000003a413a7221 */ /* 0x001fe20000010000 */
[----:B------:R-:W-:-:S04]  /*4690*/  FADD.FTZ R15, R3, R62 ;  /* 0x0000003e030f7221 */ /* 0x000fc80000010000 */
[----:B------:R-:W-:Y:S01]  /*46a0*/  FADD.FTZ R8, R32, R15 ;  /* 0x0000000f20087221 */ /* 0x000fe20000010000 */
[----:B------:R-:W-:Y:S01]  /*46b0*/  F2FP.BF16.F32.PACK_AB R15, R35, R30 ;  /* 0x0000001e230f723e */ /* 0x000fe200000010ff */
[----:B------:R-:W0:Y:S01]  /*46c0*/  MUFU.EX2 R38, R38 ;  /* 0x0000002600267308 */ /* 0x000e220000000800 */
[----:B-1----:R-:W-:Y:S01]  /*46d0*/  FADD.FTZ R13, R31, R58 ;  /* 0x0000003a1f0d7221 */ /* 0x002fe20000010000 */
[----:B------:R-:W-:Y:S01]  /*46e0*/  FADD.FTZ R11, R33, R8 ;  /* 0x00000008210b7221 */ /* 0x000fe20000010000 */
[----:B------:R-:W-:-:S03]  /*46f0*/  F2FP.BF16.F32.PACK_AB R30, R37, R2 ;  /* 0x00000002251e723e */ /* 0x000fc600000010ff */
[----:B------:R-:W-:Y:S02]  /*4700*/  FADD.FTZ R8, R2, R11 ;  /* 0x0000000b02087221 */ /* 0x000fe40000010000 */
[----:B------:R-:W1:Y:S01]  /*4710*/  MUFU.EX2 R43, R43 ;  /* 0x0000002b002b7308 */ /* 0x000e620000000800 */
[----:B--2---:R-:W-:Y:S01]  /*4720*/  FADD.FTZ R9, R34, R13 ;  /* 0x0000000d22097221 */ /* 0x004fe20000010000 */
[----:B------:R-:W-:Y:S01]  /*4730*/  F2FP.BF16.F32.PACK_AB R13, R27, R4 ;  /* 0x000000041b0d723e */ /* 0x000fe200000010ff */
[----:B------:R-:W-:Y:S01]  /*4740*/  FADD.FTZ R11, R37, R8 ;  /* 0x00000008250b7221 */ /* 0x000fe20000010000 */
[----:B------:R-:W-:Y:S02]  /*4750*/  F2FP.BF16.F32.PACK_AB R8, R29, R6 ;  /* 0x000000061d08723e */ /* 0x000fe400000010ff */
[----:B------:R-:W-:Y:S01]  /*4760*/  F2FP.BF16.F32.PACK_AB R27, R65, R60 ;  /* 0x0000003c411b723e */ /* 0x000fe200000010ff */
[----:B------:R-:W-:Y:S01]  /*4770*/  FADD.FTZ R6, R36, R11 ;  /* 0x0000000b24067221 */ /* 0x000fe20000010000 */
[----:B------:R-:W2:Y:S01]  /*4780*/  MUFU.EX2 R46, R46 ;  /* 0x0000002e002e7308 */ /* 0x000ea20000000800 */
[----:B0-----:R-:W-:Y:S01]  /*4790*/  FADD.FTZ R4, R38, R9 ;  /* 0x0000000926047221 */ /* 0x001fe20000010000 */
[----:B------:R0:W-:Y:S04]  /*47a0*/  STSM.16.M88.4 [R22], R12 ;  /* 0x0000000c16007844 */ /* 0x0001e80000000200 */
[----:B------:R3:W-:Y:S02]  /*47b0*/  STSM.16.M88.4 [R19], R24 ;  /* 0x0000001813007844 */ /* 0x0007e40000000200 */
[----:B------:R-:W4:Y:S01]  /*47c0*/  MUFU.EX2 R47, R47 ;  /* 0x0000002f002f7308 */ /* 0x000f220000000800 */
[C---:B-1----:R-:W-:Y:S01]  /*47d0*/  FADD.FTZ R9, R43.reuse, R4 ;  /* 0x000000042b097221 */ /* 0x042fe20000010000 */
[----:B------:R-:W-:-:S06]  /*47e0*/  F2FP.BF16.F32.PACK_AB R11, R43, R38 ;  /* 0x000000262b0b723e */ /* 0x000fcc00000010ff */
[----:B------:R-:W1:Y:S01]  /*47f0*/  MUFU.EX2 R50, R50 ;  /* 0x0000003200327308 */ /* 0x000e620000000800 */
[----:B--2---:R-:W-:-:S07]  /*4800*/  FADD.FTZ R4, R46, R9 ;  /* 0x000000092e047221 */ /* 0x004fce0000010000 */
[----:B------:R-:W2:Y:S01]  /*4810*/  MUFU.EX2 R45, R45 ;  /* 0x0000002d002d7308 */ /* 0x000ea20000000800 */
[C---:B----4-:R-:W-:Y:S01]  /*4820*/  FADD.FTZ R9, R47.reuse, R4 ;  /* 0x000000042f097221 */ /* 0x050fe20000010000 */
[----:B------:R-:W-:-:S06]  /*4830*/  F2FP.BF16.F32.PACK_AB R29, R47, R46 ;  /* 0x0000002e2f1d723e */ /* 0x000fcc00000010ff */
[----:B------:R-:W4:Y:S01]  /*4840*/  MUFU.EX2 R51, R51 ;  /* 0x0000003300337308 */ /* 0x000f220000000800 */
[----:B-1----:R-:W-:Y:S01]  /*4850*/  FADD.FTZ R4, R50, R9 ;  /* 0x0000000932047221 */ /* 0x002fe20000010000 */
[----:B------:R-:W-:-:S05]  /*4860*/  F2FP.BF16.F32.PACK_AB R9, R34, R31 ;  /* 0x0000001f2209723e */ /* 0x000fca00000010ff */
[----:B------:R1:W-:Y:S01]  /*4870*/  STSM.16.M88.4 [R18], R8 ;  /* 0x0000000812007844 */ /* 0x0003e20000000200 */
[----:B------:R-:W5:Y:S01]  /*4880*/  MUFU.EX2 R44, R44 ;  /* 0x0000002c002c7308 */ /* 0x000f620000000800 */
[C---:B--2---:R-:W-:Y:S01]  /*4890*/  FADD.FTZ R3, R45.reuse, R6 ;  /* 0x000000062d037221 */ /* 0x044fe20000010000 */
[----:B0-----:R-:W-:Y:S01]  /*48a0*/  F2FP.BF16.F32.PACK_AB R12, R45, R36 ;  /* 0x000000242d0c723e */ /* 0x001fe200000010ff */
[----:B------:R-:W-:-:S05]  /*48b0*/  VIADD R6, R88, 0xfffffffe ;  /* 0xfffffffe58067836 */ /* 0x000fca0000000000 */
[----:B------:R-:W0:Y:S01]  /*48c0*/  MUFU.EX2 R5, R5 ;  /* 0x0000000500057308 */ /* 0x000e220000000800 */
[C---:B----4-:R-:W-:Y:S01]  /*48d0*/  FADD.FTZ R4, R51.reuse, R4 ;  /* 0x0000000433047221 */ /* 0x050fe20000010000 */
[----:B------:R-:W-:-:S05]  /*48e0*/  F2FP.BF16.F32.PACK_AB R31, R51, R50 ;  /* 0x00000032331f723e */ /* 0x000fca00000010ff */
[----:B------:R2:W-:Y:S01]  /*48f0*/  STSM.16.M88.4 [R17+0x27800], R28 ;  /* 0x0278001c11007844 */ /* 0x0005e20000000200 */
[----:B------:R-:W4:Y:S01]  /*4900*/  MUFU.EX2 R54, R54 ;  /* 0x0000003600367308 */ /* 0x000f220000000800 */
[----:B-----5:R-:W-:-:S07]  /*4910*/  FADD.FTZ R2, R44, R3 ;  /* 0x000000032c027221 */ /* 0x020fce0000010000 */
[----:B------:R-:W5:Y:S01]  /*4920*/  MUFU.EX2 R53, R53 ;  /* 0x0000003500357308 */ /* 0x000f620000000800 */
[----:B0-----:R-:W-:-:S07]  /*4930*/  FADD.FTZ R3, R5, R4 ;  /* 0x0000000405037221 */ /* 0x001fce0000010000 */
[----:B------:R-:W0:Y:S01]  /*4940*/  MUFU.EX2 R70, R70 ;  /* 0x0000004600467308 */ /* 0x000e220000000800 */
[C---:B----4-:R-:W-:Y:S01]  /*4950*/  F2FP.BF16.F32.PACK_AB R13, R54.reuse, R5 ;  /* 0x00000005360d723e */ /* 0x050fe200000010ff */
[----:B------:R-:W-:-:S06]  /*4960*/  FADD.FTZ R3, R54, R3 ;  /* 0x0000000336037221 */ /* 0x000fcc0000010000 */
[----:B------:R-:W4:Y:S01]  /*4970*/  MUFU.EX2 R71, R71 ;  /* 0x0000004700477308 */ /* 0x000f220000000800 */
[C---:B-----5:R-:W-:Y:S01]  /*4980*/  FADD.FTZ R4, R53.reuse, R2 ;  /* 0x0000000235047221 */ /* 0x060fe20000010000 */
[----:B------:R-:W-:-:S06]  /*4990*/  F2FP.BF16.F32.PACK_AB R14, R53, R44 ;  /* 0x0000002c350e723e */ /* 0x000fcc00000010ff */
[----:B------:R-:W5:Y:S01]  /*49a0*/  MUFU.EX2 R41, R41 ;  /* 0x0000002900297308 */ /* 0x000f620000000800 */
[----:B0-----:R-:W-:-:S07]  /*49b0*/  FADD.FTZ R2, R70, R3 ;  /* 0x0000000346027221 */ /* 0x001fce0000010000 */
[----:B------:R-:W3:Y:S01]  /*49c0*/  MUFU.EX2 R48, R48 ;  /* 0x0000003000307308 */ /* 0x000ee20000000800 */
[C---:B----4-:R-:W-:Y:S01]  /*49d0*/  F2FP.BF16.F32.PACK_AB R15, R71.reuse, R70 ;  /* 0x00000046470f723e */ /* 0x050fe200000010ff */
[----:B------:R-:W-:-:S04]  /*49e0*/  FADD.FTZ R3, R71, R2 ;  /* 0x0000000247037221 */ /* 0x000fc80000010000 */
[----:B------:R2:W-:Y:S02]  /*49f0*/  STSM.16.M88.4 [R136], R12 ;  /* 0x0000000c88007844 */ /* 0x0005e40000000200 */
[----:B------:R-:W-:Y:S01]  /*4a00*/  MUFU.EX2 R52, R52 ;  /* 0x0000003400347308 */ /* 0x000fe20000000800 */
[----:B-----5:R-:W-:-:S07]  /*4a10*/  FADD.FTZ R21, R41, R4 ;  /* 0x0000000429157221 */ /* 0x020fce0000010000 */
[----:B------:R-:W0:Y:S01]  /*4a20*/  MUFU.EX2 R57, R57 ;  /* 0x0000003900397308 */ /* 0x000e220000000800 */
[C---:B---3--:R-:W-:Y:S01]  /*4a30*/  F2FP.BF16.F32.PACK_AB R24, R48.reuse, R41 ;  /* 0x000000293018723e */ /* 0x048fe200000010ff */
[----:B------:R-:W-:-:S06]  /*4a40*/  FADD.FTZ R21, R48, R21 ;  /* 0x0000001530157221 */ /* 0x000fcc0000010000 */
[----:B------:R-:W3:Y:S08]  /*4a50*/  MUFU.EX2 R74, R74 ;  /* 0x0000004a004a7308 */ /* 0x000ef00000000800 */
[----:B------:R-:W4:Y:S01]  /*4a60*/  MUFU.EX2 R75, R75 ;  /* 0x0000004b004b7308 */ /* 0x000f220000000800 */
[----:B0-----:R-:W-:-:S07]  /*4a70*/  F2FP.BF16.F32.PACK_AB R26, R57, R52 ;  /* 0x00000034391a723e */ /* 0x001fce00000010ff */
[----:B------:R-:W0:Y:S01]  /*4a80*/  MUFU.EX2 R78, R78 ;  /* 0x0000004e004e7308 */ /* 0x000e220000000800 */
[----:B---3--:R-:W-:-:S07]  /*4a90*/  FADD.FTZ R2, R74, R3 ;  /* 0x000000034a027221 */ /* 0x008fce0000010000 */
[----:B------:R-:W3:Y:S01]  /*4aa0*/  MUFU.EX2 R79, R79 ;  /* 0x0000004f004f7308 */ /* 0x000ee20000000800 */
[C---:B----4-:R-:W-:Y:S01]  /*4ab0*/  F2FP.BF16.F32.PACK_AB R25, R75.reuse, R74 ;  /* 0x0000004a4b19723e */ /* 0x050fe200000010ff */
[----:B------:R-:W-:Y:S01]  /*4ac0*/  FADD.FTZ R3, R75, R2 ;  /* 0x000000024b037221 */ /* 0x000fe20000010000 */
[----:B------:R-:W-:-:S05]  /*4ad0*/  FADD.FTZ R2, R52, R21 ;  /* 0x0000001534027221 */ /* 0x000fca0000010000 */
[----:B------:R-:W-:Y:S01]  /*4ae0*/  MUFU.EX2 R40, R40 ;  /* 0x0000002800287308 */ /* 0x000fe20000000800 */
[----:B0-----:R-:W-:Y:S01]  /*4af0*/  FADD.FTZ R4, R78, R3 ;  /* 0x000000034e047221 */ /* 0x001fe20000010000 */
[----:B------:R-:W-:-:S06]  /*4b00*/  FADD.FTZ R3, R57, R2 ;  /* 0x0000000239037221 */ /* 0x000fcc0000010000 */
[----:B------:R-:W1:Y:S01]  /*4b10*/  MUFU.EX2 R49, R49 ;  /* 0x0000003100317308 */ /* 0x000e620000000800 */
[C---:B---3--:R-:W-:Y:S01]  /*4b20*/  F2FP.BF16.F32.PACK_AB R27, R79.reuse, R78 ;  /* 0x0000004e4f1b723e */ /* 0x048fe200000010ff */
        /* <DEDUP_REMOVED lines=13> */
[----:B------:R-:W3:Y:S01]  /*4c00*/  MUFU.EX2 R5, R20 ;  /* 0x0000001400057308 */ /* 0x000ee20000000800 */
[----:B-1----:R-:W-:Y:S01]  /*4c10*/  F2FP.BF16.F32.PACK_AB R9, R83, R82 ;  /* 0x000000525309723e */ /* 0x002fe200000010ff */
[----:B------:R-:W-:-:S04]  /*4c20*/  FADD.FTZ R82, R82, R21 ;  /* 0x0000001552527221 */ /* 0x000fc80000010000 */
[----:B------:R-:W-:-:S04]  /*4c30*/  FADD.FTZ R83, R83, R82 ;  /* 0x0000005253537221 */ /* 0x000fc80000010000 */
[----:B0-----:R-:W-:Y:S01]  /*4c40*/  FADD.FTZ R2, R86, R83 ;  /* 0x0000005356027221 */ /* 0x001fe20000010000 */
[----:B---3--:R-:W-:-:S03]  /*4c50*/  F2FP.BF16.F32.PACK_AB R11, R5, R86 ;  /* 0x00000056050b723e */ /* 0x008fc600000010ff */
        /* <DEDUP_REMOVED lines=17> */
.L_x_11077:
[----:B------:R-:W-:Y:S02]  /*4d70*/  ULDC UR18, c[0x0][0x9e4] ;  /* 0x0002790000127ab9 */ /* 0x000fe40000000800 */
[----:B------:R-:W-:-:S11]  /*4d80*/  UISETP.NE.AND UP0, UPT, UR18, 0x1, UPT ;  /* 0x000000011200788c */ /* 0x000fd6000bf05270 */
[----:B------:R-:W-:Y:S02]  /*4d90*/  @UP0 ULDC.64 UR6, c[0x0][0x9e8] ;  /* 0x00027a0000060ab9 */ /* 0x000fe40000000a00 */
[----:B------:R-:W-:-:S04]  /*4da0*/  UIMAD.WIDE.U32 UR10, UR15, UR6, URZ ;  /* 0x000000060f0a72a5 */ /* 0x000fc8000f8e003f */
[----:B------:R-:W-:-:S12]  /*4db0*/  @UP0 USHF.R.U32.HI UR15, URZ, UR7, UR11 ;  /* 0x000000073f0f0299 */ /* 0x000fd8000801160b */
.L_x_11078:
[----:B------:R-:W-:-:S04]  /*4dc0*/  UIMAD UR15, UR15, UR18, UR18 ;  /* 0x000000120f0f72a4 */ /* 0x000fc8000f8e0212 */
[----:B------:R-:W-:-:S04]  /*4dd0*/  UISETP.LT.AND UP0, UPT, UR14, UR15, UPT ;  /* 0x0000000f0e00728c */ /* 0x000fc8000bf01270 */
[----:B------:R-:W-:-:S12]  /*4de0*/  USEL UR14, UR14, UR15, UP0 ;  /* 0x0000000f0e0e7287 */ /* 0x000fd80008000000 */
.L_x_11076:
        /* <DEDUP_REMOVED lines=40> */
.L_x_11098:
[----:B------:R-:W-:Y:S01]  /*5070*/  ISETP.NE.AND P2, PT, RZ, UR45, PT ;  /* 0x0000002dff007c0c */ /* 0x000fe2000bf45270 */
[----:B------:R-:W-:-:S04]  /*5080*/  UISETP.NE.AND UP0, UPT, UR58, 0x1, UPT ;  /* 0x000000013a00788c */ /* 0x000fc8000bf05270 */
[----:B------:R-:W-:-:S04]  /*5090*/  USEL UR48, URZ, 0x1, UP0 ;  /* 0x000000013f307887 */ /* 0x000fc80008000000 */
[----:B------:R-:W-:-:S04]  /*50a0*/  ULOP3.LUT UR48, UR28, UR48, URZ, 0x3c, !UPT ;  /* 0x000000301c307292 */ /* 0x000fc8000f8e3c3f */
[----:B------:R-:W-:Y:S08]  /*50b0*/  @P2 BRA `(.L_x_11080) ;  /* 0x0000000000382947 */ /* 0x000ff00003800000 */
[----:B------:R-:W-:Y:S05]  /*50c0*/  @!P0 BRA `(.L_x_11081) ;  /* 0x0000000000048947 */ /* 0x000fea0003800000 */
[----:B------:R-:W-:Y:S01]  /*50d0*/  BPT.TRAP 0x1 ;  /* 0x000000040000795c */ /* 0x000fe20000300000 */
.L_x_11081:
        /* <DEDUP_REMOVED lines=9> */
.L_x_11082:
[----:B-1----:R-:W-:Y:S05]  /*5170*/  @P1 BRA `(.L_x_11080) ;  /* 0x0000000000081947 */ /* 0x002fea0003800000 */
[----:B------:R-:W1:Y:S02]  /*5180*/  SYNCS.PHASECHK.TRANS64.TRYWAIT P1, [UR6+0x2d830], R0 ;  /* 0x02d83000ff0075a7 */ /* 0x000e640008020146 */
[----:B-1----:R-:W-:Y:S05]  /*5190*/  @!P1 BRA `(.L_x_11083) ;  /* 0x0000010800009947 */ /* 0x002fea0003800000 */
.L_x_11080:
[----:B-1----:R-:W1:Y:S01]  /*51a0*/  S2R R7, SR_TID.X ;  /* 0x0000000000077919 */ /* 0x002e620000002100 */
        /* <DEDUP_REMOVED lines=15> */
[----:B-1----:R-:W-:-:S05]  /*52a0*/  SHF.R.U32.HI R7, RZ, 0x7, R7 ;  /* 0x00000007ff077819 */ /* 0x002fca0000011607 */
[----:B0-----:R-:W-:-:S05]  /*52b0*/  VIADD R0, R7, 0x8 ;  /* 0x0000000807007836 */ /* 0x001fca0000000000 */
[----:B------:R0:W-:Y:S06]  /*52c0*/  BAR.SYNC.DEFER_BLOCKING R0, 0x100 ;  /* 0x000400000000751d */ /* 0x0001ec0000010000 */
[----:B--2---:R-:W-:-:S06]  /*52d0*/  WARPGROUP.ARRIVE ;  /* 0x00000000000079c5 */ /* 0x004fcc0000000000 */
        /* <DEDUP_REMOVED lines=20> */
.L_x_11085:
[----:B------:R-:W-:Y:S01]  /*5420*/  ULEA UR6, UR58, UR41, 0x3 ;  /* 0x000000293a067291 */ /* 0x000fe2000f8e183f */
[----:B------:R-:W-:-:S05]  /*5430*/  IMAD.U32 R0, RZ, RZ, UR28 ;  /* 0x0000001cff007e24 */ /* 0x000fca000f8e00ff */
[----:B------:R-:W-:-:S04]  /*5440*/  SHF.L.U32 R0, R0, 0x1f, RZ ;  /* 0x0000001f00007819 */ /* 0x000fc800000006ff */
[----:B------:R0:W1:Y:S01]  /*5450*/  SYNCS.PHASECHK.TRANS64.TRYWAIT P1, [UR6+0x2d850], R0 ;  /* 0x02d85000ff0075a7 */ /* 0x0000620008020146 */
[----:B------:R-:W-:Y:S05]  /*5460*/  @!P0 BRA `(.L_x_11086) ;  /* 0x0000000000048947 */ /* 0x000fea0003800000 */
[----:B------:R-:W-:Y:S01]  /*5470*/  BPT.TRAP 0x1 ;  /* 0x000000040000795c */ /* 0x000fe20000300000 */
.L_x_11086:
[----:B-1----:R-:W-:Y:S05]  /*5480*/  @P1 BRA `(.L_x_11084) ;  /* 0x0000000000081947 */ /* 0x002fea0003800000 */
[----:B------:R-:W1:Y:S02]  /*5490*/  SYNCS.PHASECHK.TRANS64.TRYWAIT P1, [UR6+0x2d850], R0 ;  /* 0x02d85000ff0075a7 */ /* 0x000e640008020146 */
[----:B-1----:R-:W-:Y:S05]  /*54a0*/  @!P1 BRA `(.L_x_11087) ;  /* 0x0000010400549947 */ /* 0x002fea0003800000 */
.L_x_11084:
[----:B------:R-:W-:Y:S01]  /*54b0*/  UIADD3 UR6, UR41, 0x400, URZ ;  /* 0x0000040029067890 */ /* 0x000fe2000fffe03f */
[----:B------:R-:W-:Y:S01]  /*54c0*/  WARPGROUP.ARRIVE ;  /* 0x00000000000079c5 */ /* 0x000fe20000000000 */
[----:B------:R-:W-:-:S05]  /*54d0*/  ULEA UR7, UR53, UR41, 0xd ;  /* 0x0000002935077291 */ /* 0x000fca000f8e683f */
[----:B------:R-:W1:Y:S01]  /*54e0*/  S2R R8, SR_TID.X ;  /* 0x0000000000087919 */ /* 0x000e620000002100 */
        /* <DEDUP_REMOVED lines=70> */
.L_x_11088:
[----:B------:R-:W-:Y:S01]  /*5950*/  UISETP.NE.AND UP1, UPT, UR52, URZ, UPT ;  /* 0x0000003f3400728c */ /* 0x000fe2000bf25270 */
[----:B------:R-:W-:Y:S01]  /*5960*/  VIADD R7, R137, UR38 ;  /* 0x0000002689077c36 */ /* 0x000fe20008000000 */
[----:B------:R-:W-:Y:S01]  /*5970*/  ULEA UR6, UR47, UR41, 0x3 ;  /* 0x000000292f067291 */ /* 0x000fe2000f8e183f */
[----:B------:R-:W-:Y:S01]  /*5980*/  IMAD.U32 R8, RZ, RZ, UR46 ;  /* 0x0000002eff087e24 */ /* 0x000fe2000f8e00ff */
[----:B------:R-:W-:Y:S02]  /*5990*/  UISETP.NE.AND UP0, UPT, UR51, URZ, UPT ;  /* 0x0000003f3300728c */ /* 0x000fe4000bf05270 */
        /* <DEDUP_REMOVED lines=14> */
[----:B------:R-:W-:-:S05]  /*5a80*/  IMAD R9, R16, -0x2, R9 ;  /* 0xfffffffe10097824 */ /* 0x000fca00078e0209 */
[----:B------:R-:W-:-:S05]  /*5a90*/  IADD3 R9, -R8, UR37, R9 ;  /* 0x0000002508097c10 */ /* 0x000fca000fffe109 */
[C---:B------:R-:W-:Y:S02]  /*5aa0*/  VIADD R11, R9.reuse, UR56 ;  /* 0x00000038090b7c36 */ /* 0x040fe40008000000 */
[----:B------:R-:W-:Y:S02]  /*5ab0*/  VIADD R10, R9, UR6 ;  /* 0x00000006090a7c36 */ /* 0x000fe40008000000 */
[----:B0-----:R-:W-:Y:S02]  /*5ac0*/  IMAD.IADD R9, R11, 0x1, R15 ;  /* 0x000000010b097824 */ /* 0x001fe400078e020f */
        /* <DEDUP_REMOVED lines=15> */
.L_x_11091:
[----:B------:R-:W-:-:S05]  /*5bc0*/  IMAD.U32 R14, RZ, RZ, UR34 ;  /* 0x00000022ff0e7e24 */ /* 0x000fca000f8e00ff */
[----:B------:R-:W-:-:S13]  /*5bd0*/  ISETP.NE.AND P1, PT, R14, 0x1, PT ;  /* 0x000000010e00780c */ /* 0x000fda0003f25270 */
[----:B------:R-:W0:Y:S02]  /*5be0*/  @P1 LDC.64 R12, c[0x0][0x9e8] ;  /* 0x00027a00ff0c1b82 */ /* 0x000e240000000a00 */
[----:B0-----:R-:W-:-:S05]  /*5bf0*/  @P1 IMAD.HI.U32 R12, R15, R12, RZ ;  /* 0x0000000c0f0c1227 */ /* 0x001fca00078e00ff */
[----:B------:R-:W-:-:S07]  /*5c00*/  @P1 SHF.R.U32.HI R15, RZ, R13, R12 ;  /* 0x0000000dff0f1219 */ /* 0x000fce000001160c */
.L_x_11092:
[----:B------:R-:W-:Y:S05]  /*5c10*/  BSYNC B0 ;  /* 0x0000000000007941 */ /* 0x000fea0003800000 */
.L_x_11090:
[----:B------:R-:W-:-:S04]  /*5c20*/  IMAD R15, R15, R14, -R0 ;  /* 0x0000000e0f0f7224 */ /* 0x000fc800078e0a00 */
[----:B------:R-:W-:-:S05]  /*5c30*/  IMAD R15, R16, -0x2, R15 ;  /* 0xfffffffe100f7824 */ /* 0x000fca00078e020f */
[----:B------:R-:W-:Y:S02]  /*5c40*/  VIADDMNMX R9, R15, R14, R9, PT ;  /* 0x0000000e0f097246 */ /* 0x000fe40003800109 */
[----:B------:R-:W-:-:S07]  /*5c50*/  VIMNMX R8, R8, R15, !PT ;  /* 0x0000000f08087248 */ /* 0x000fce0007fe0100 */
.L_x_11089:
        /* <DEDUP_REMOVED lines=116> */
.L_x_11095:
[----:B------:R-:W-:-:S05]  /*63a0*/  IMAD.U32 R12, RZ, RZ, UR34 ;  /* 0x00000022ff0c7e24 */ /* 0x000fca000f8e00ff */
[----:B------:R-:W-:-:S13]  /*63b0*/  ISETP.NE.AND P2, PT, R12, 0x1, PT ;  /* 0x000000010c00780c */ /* 0x000fda0003f45270 */
[----:B------:R-:W0:Y:S02]  /*63c0*/  @P2 LDC.64 R8, c[0x0][0x9e8] ;  /* 0x00027a00ff082b82 */ /* 0x000e240000000a00 */
[----:B0-----:R-:W-:-:S05]  /*63d0*/  @P2 IMAD.HI.U32 R8, R7, R8, RZ ;  /* 0x0000000807082227 */ /* 0x001fca00078e00ff */
[----:B------:R-:W-:-:S07]  /*63e0*/  @P2 SHF.R.U32.HI R7, RZ, R9, R8 ;  /* 0x00000009ff072219 */ /* 0x000fce0000011608 */
.L_x_11096:
[----:B------:R-:W-:Y:S05]  /*63f0*/  BSYNC B0 ;  /* 0x0000000000007941 */ /* 0x000fea0003800000 */
.L_x_11094:
[----:B------:R-:W-:-:S04]  /*6400*/  IMAD R7, R7, R12, -R0 ;  /* 0x0000000c07077224 */ /* 0x000fc800078e0a00 */
[----:B------:R-:W-:-:S05]  /*6410*/  IMAD R7, R16, -0x2, R7 ;  /* 0xfffffffe10077824 */ /* 0x000fca00078e0207 */
[----:B------:R-:W-:Y:S02]  /*6420*/  VIADDMNMX R11, R7, R12, R11, PT ;  /* 0x0000000c070b7246 */ /* 0x000fe4000380010b */
[----:B------:R-:W-:-:S07]  /*6430*/  VIMNMX R10, R10, R7, !PT ;  /* 0x000000070a0a7248 */ /* 0x000fce0007fe0100 */
.L_x_11093:
        /* <DEDUP_REMOVED lines=92> */
[C---:B------:R-:W-:Y:S02]  /*6a00*/  ISETP.LT.OR P3, PT, R11.reuse, 0x42, P3 ;  /* 0x000000420b00780c */ /* 0x040fe40001f61670 */
        /* <DEDUP_REMOVED lines=36> */
[----:B------:R-:W-:Y:S01]  /*6c50*/  FFMA.FTZ R56, R56, UR33, -R7 ;  /* 0x0000002138387c23 */ /* 0x000fe20008010807 */
[----:B------:R-:W-:Y:S01]  /*6c60*/  FSEL R66, R66, -INF , !P2 ;  /* 0xff80000042427808 */ /* 0x000fe20005000000 */
[----:B------:R-:W-:Y:S01]  /*6c70*/  MUFU.EX2 R8, R8 ;  /* 0x0000000800087308 */ /* 0x000fe20000000800 */
[----:B------:R-:W-:-:S02]  /*6c80*/  FMNMX.FTZ R29, R47, R28, !PT ;  /* 0x0000001c2f1d7209 */ /* 0x000fc40007810000 */
[----:B------:R-:W-:Y:S02]  /*6c90*/  ISETP.LT.OR P3, PT, R11, 0x52, P3 ;  /* 0x000000520b00780c */ /* 0x000fe40001f61670 */
        /* <DEDUP_REMOVED lines=9> */
[----:B------:R-:W-:Y:S02]  /*6d30*/  FMNMX.FTZ R33, R55, R32, !PT ;  /* 0x0000002037217209 */ /* 0x000fe40007810000 */
[----:B------:R-:W-:Y:S02]  /*6d40*/  ISETP.GT.AND P2, PT, R10, 0x60, P1 ;  /* 0x000000600a00780c */ /* 0x000fe40000f44270 */
[----:B0-----:R-:W-:Y:S01]  /*6d50*/  FMNMX.FTZ R36, R58, R33, !PT ;  /* 0x000000213a247209 */ /* 0x001fe20007810000 */
[--C-:B------:R-:W-:Y:S01]  /*6d60*/  FFMA.FTZ R33, R49, UR33, -R7.reuse ;  /* 0x0000002131217c23 */ /* 0x100fe20008010807 */
[----:B------:R-:W-:Y:S01]  /*6d70*/  FSEL R70, R70, -INF , !P5 ;  /* 0xff80000046467808 */ /* 0x000fe20006800000 */
[----:B------:R0:W-:Y:S01]  /*6d80*/  MUFU.EX2 R32, R48 ;  /* 0x0000003000207308 */ /* 0x0001e20000000800 */
[----:B------:R-:W-:Y:S01]  /*6d90*/  FMNMX.FTZ R37, R59, R36, !PT ;  /* 0x000000243b257209 */ /* 0x000fe20007810000 */
[--C-:B------:R-:W-:Y:S01]  /*6da0*/  FFMA.FTZ R49, R65, UR33, -R7.reuse ;  /* 0x0000002141317c23 */ /* 0x100fe20008010807 */
[----:B------:R-:W-:Y:S01]  /*6db0*/  ISETP.LT.OR P4, PT, R11, 0x5a, P4 ;  /* 0x0000005a0b00780c */ /* 0x000fe20002781670 */
[----:B------:R-:W-:Y:S01]  /*6dc0*/  FFMA.FTZ R65, R81, UR33, -R7 ;  /* 0x0000002151417c23 */ /* 0x000fe20008010807 */
[----:B------:R-:W-:-:S02]  /*6dd0*/  FMNMX.FTZ R36, R62, R37, !PT ;  /* 0x000000253e247209 */ /* 0x000fc40007810000 */
[----:B------:R-:W-:Y:S01]  /*6de0*/  ISETP.GT.AND P3, PT, R10, 0x61, P1 ;  /* 0x000000610a00780c */ /* 0x000fe20000f64270 */
[----:B------:R-:W-:Y:S01]  /*6df0*/  MUFU.EX2 R12, R12 ;  /* 0x0000000c000c7308 */ /* 0x000fe20000000800 */
[----:B------:R-:W-:Y:S01]  /*6e00*/  FMNMX.FTZ R37, R63, R36, !PT ;  /* 0x000000243f257209 */ /* 0x000fe20007810000 */
[--C-:B0-----:R-:W-:Y:S01]  /*6e10*/  FFMA.FTZ R48, R64, UR33, -R7.reuse ;  /* 0x0000002140307c23 */ /* 0x101fe20008010807 */
[----:B------:R-:W-:Y:S01]  /*6e20*/  ISETP.LT.OR P2, PT, R11, 0x61, P2 ;  /* 0x000000610b00780c */ /* 0x000fe20001741670 */
[--C-:B------:R-:W-:Y:S01]  /*6e30*/  FFMA.FTZ R64, R80, UR33, -R7.reuse ;  /* 0x0000002150407c23 */ /* 0x100fe20008010807 */
[----:B------:R-:W-:Y:S01]  /*6e40*/  FMNMX.FTZ R40, R66, R37, !PT ;  /* 0x0000002542287209 */ /* 0x000fe20007810000 */
[--C-:B------:R-:W-:Y:S01]  /*6e50*/  FFMA.FTZ R37, R53, UR33, -R7.reuse ;  /* 0x0000002135257c23 */ /* 0x100fe20008010807 */
[----:B------:R-:W-:Y:S01]  /*6e60*/  FSEL R71, R71, -INF , !P4 ;  /* 0xff80000047477808 */ /* 0x000fe20006000000 */
[----:B------:R0:W-:Y:S01]  /*6e70*/  MUFU.EX2 R36, R52 ;  /* 0x0000003400247308 */ /* 0x0001e20000000800 */
[----:B------:R-:W-:Y:S01]  /*6e80*/  FMNMX.FTZ R41, R67, R40, !PT ;  /* 0x0000002843297209 */ /* 0x000fe20007810000 */
[--C-:B------:R-:W-:Y:S01]  /*6e90*/  FFMA.FTZ R53, R69, UR33, -R7.reuse ;  /* 0x0000002145357c23 */ /* 0x100fe20008010807 */
[----:B------:R-:W-:Y:S01]  /*6ea0*/  ISETP.GT.AND P5, PT, R10, 0x68, P1 ;  /* 0x000000680a00780c */ /* 0x000fe20000fa4270 */
[----:B------:R-:W-:Y:S01]  /*6eb0*/  FFMA.FTZ R69, R85, UR33, -R7 ;  /* 0x0000002155457c23 */ /* 0x000fe20008010807 */
[----:B------:R-:W-:-:S02]  /*6ec0*/  FMNMX.FTZ R40, R70, R41, !PT ;  /* 0x0000002946287209 */ /* 0x000fc40007810000 */
[----:B------:R-:W-:Y:S01]  /*6ed0*/  FSEL R74, R74, -INF , !P2 ;  /* 0xff8000004a4a7808 */ /* 0x000fe20005000000 */
[----:B------:R-:W-:Y:S01]  /*6ee0*/  MUFU.EX2 R13, R13 ;  /* 0x0000000d000d7308 */ /* 0x000fe20000000800 */
[----:B------:R-:W-:Y:S01]  /*6ef0*/  ISETP.LT.OR P3, PT, R11, 0x62, P3 ;  /* 0x000000620b00780c */ /* 0x000fe20001f61670 */
[--C-:B0-----:R-:W-:Y:S01]  /*6f00*/  FFMA.FTZ R52, R68, UR33, -R7.reuse ;  /* 0x0000002144347c23 */ /* 0x101fe20008010807 */
[----:B------:R-:W-:Y:S01]  /*6f10*/  FMNMX.FTZ R41, R71, R40, !PT ;  /* 0x0000002847297209 */ /* 0x000fe20007810000 */
[----:B------:R-:W-:Y:S01]  /*6f20*/  FFMA.FTZ R68, R84, UR33, -R7 ;  /* 0x0000002154447c23 */ /* 0x000fe20008010807 */
[----:B------:R-:W-:Y:S02]  /*6f30*/  ISETP.GT.AND P4, PT, R10, 0x69, P1 ;  /* 0x000000690a00780c */ /* 0x000fe40000f84270 */
[----:B------:R-:W-:Y:S01]  /*6f40*/  ISETP.LT.OR P5, PT, R11, 0x69, P5 ;  /* 0x000000690b00780c */ /* 0x000fe20002fa1670 */
[----:B------:R0:W-:Y:S01]  /*6f50*/  MUFU.EX2 R40, R56 ;  /* 0x0000003800287308 */ /* 0x0001e20000000800 */
[----:B------:R-:W-:-:S02]  /*6f60*/  FSEL R75, R75, -INF , !P3 ;  /* 0xff8000004b4b7808 */ /* 0x000fc40005800000 */
[----:B------:R-:W-:Y:S01]  /*6f70*/  FMNMX.FTZ R44, R74, R41, !PT ;  /* 0x000000294a2c7209 */ /* 0x000fe20007810000 */
[--C-:B------:R-:W-:Y:S01]  /*6f80*/  FFMA.FTZ R41, R57, UR33, -R7.reuse ;  /* 0x0000002139297c23 */ /* 0x100fe20008010807 */
[----:B------:R-:W-:Y:S01]  /*6f90*/  ISETP.GT.AND P2, PT, R10, 0x70, P1 ;  /* 0x000000700a00780c */ /* 0x000fe20000f44270 */
[--C-:B------:R-:W-:Y:S01]  /*6fa0*/  FFMA.FTZ R57, R73, UR33, -R7.reuse ;  /* 0x0000002149397c23 */ /* 0x100fe20008010807 */
[----:B------:R-:W-:Y:S01]  /*6fb0*/  FSEL R78, R78, -INF , !P5 ;  /* 0xff8000004e4e7808 */ /* 0x000fe20006800000 */
[----:B------:R-:W-:Y:S01]  /*6fc0*/  MUFU.EX2 R14, R14 ;  /* 0x0000000e000e7308 */ /* 0x000fe20000000800 */
[----:B------:R-:W-:Y:S01]  /*6fd0*/  ISETP.LT.OR P4, PT, R11, 0x6a, P4 ;  /* 0x0000006a0b00780c */ /* 0x000fe20002781670 */
[--C-:B0-----:R-:W-:Y:S01]  /*6fe0*/  FFMA.FTZ R56, R72, UR33, -R7.reuse ;  /* 0x0000002148387c23 */ /* 0x101fe20008010807 */
[----:B------:R-:W-:Y:S01]  /*6ff0*/  FMNMX.FTZ R45, R75, R44, !PT ;  /* 0x0000002c4b2d7209 */ /* 0x000fe20007810000 */
[--C-:B------:R-:W-:Y:S01]  /*7000*/  FFMA.FTZ R44, R60, UR33, -R7.reuse ;  /* 0x000000213c2c7c23 */ /* 0x100fe20008010807 */
[----:B------:R-:W-:Y:S01]  /*7010*/  ISETP.GT.AND P3, PT, R10, 0x71, P1 ;  /* 0x000000710a00780c */ /* 0x000fe20000f64270 */
[----:B------:R-:W-:Y:S01]  /*7020*/  FFMA.FTZ R60, R76, UR33, -R7 ;  /* 0x000000214c3c7c23 */ /* 0x000fe20008010807 */
[C---:B------:R-:W-:Y:S01]  /*7030*/  ISETP.GT.AND P5, PT, R10.reuse, 0x78, P1 ;  /* 0x000000780a00780c */ /* 0x040fe20000fa4270 */
[----:B------:R-:W-:Y:S01]  /*7040*/  MUFU.EX2 R15, R15 ;  /* 0x0000000f000f7308 */ /* 0x000fe20000000800 */
[----:B------:R-:W-:-:S02]  /*7050*/  ISETP.GT.AND P1, PT, R10, 0x79, P1 ;  /* 0x000000790a00780c */ /* 0x000fc40000f24270 */
[----:B------:R-:W-:Y:S02]  /*7060*/  ISETP.LT.OR P2, PT, R11, 0x71, P2 ;  /* 0x000000710b00780c */ /* 0x000fe40001741670 */
[----:B------:R-:W-:Y:S02]  /*7070*/  FSEL R79, R79, -INF , !P4 ;  /* 0xff8000004f4f7808 */ /* 0x000fe40006000000 */
[----:B------:R-:W-:Y:S01]  /*7080*/  FMNMX.FTZ R10, R78, R45, !PT ;  /* 0x0000002d4e0a7209 */ /* 0x000fe20007810000 */
[----:B------:R-:W-:Y:S01]  /*7090*/  MUFU.EX2 R21, R21 ;  /* 0x0000001500157308 */ /* 0x000fe20000000800 */
[----:B------:R-:W-:Y:S02]  /*70a0*/  ISETP.LT.OR P3, PT, R11, 0x72, P3 ;  /* 0x000000720b00780c */ /* 0x000fe40001f61670 */
[----:B------:R-:W-:Y:S02]  /*70b0*/  FSEL R82, R82, -INF , !P2 ;  /* 0xff80000052527808 */ /* 0x000fe40005000000 */
[----:B------:R-:W-:-:S02]  /*70c0*/  FMNMX.FTZ R45, R79, R10, !PT ;  /* 0x0000000a4f2d7209 */ /* 0x000fc40007810000 */
[----:B------:R-:W-:Y:S01]  /*70d0*/  ISETP.LT.OR P5, PT, R11, 0x79, P5 ;  /* 0x000000790b00780c */ /* 0x000fe20002fa1670 */
[----:B------:R-:W-:Y:S01]  /*70e0*/  MUFU.EX2 R25, R25 ;  /* 0x0000001900197308 */ /* 0x000fe20000000800 */
[----:B------:R-:W-:Y:S02]  /*70f0*/  FSEL R83, R83, -INF , !P3 ;  /* 0xff80000053537808 */ /* 0x000fe40005800000 */
[----:B------:R-:W-:Y:S01]  /*7100*/  FMNMX.FTZ R10, R82, R45, !PT ;  /* 0x0000002d520a7209 */ /* 0x000fe20007810000 */
[--C-:B------:R-:W-:Y:S01]  /*7110*/  FFMA.FTZ R45, R61, UR33, -R7.reuse ;  /* 0x000000213d2d7c23 */ /* 0x100fe20008010807 */
[----:B------:R-:W-:Y:S01]  /*7120*/  ISETP.LT.OR P1, PT, R11, 0x7a, P1 ;  /* 0x0000007a0b00780c */ /* 0x000fe20000f21670 */
[----:B------:R-:W-:Y:S01]  /*7130*/  FFMA.FTZ R61, R77, UR33, -R7 ;  /* 0x000000214d3d7c23 */ /* 0x000fe20008010807 */
[----:B------:R-:W-:Y:S01]  /*7140*/  FSEL R86, R86, -INF , !P5 ;  /* 0xff80000056567808 */ /* 0x000fe20006800000 */
[----:B------:R-:W-:Y:S01]  /*7150*/  MUFU.EX2 R29, R29 ;  /* 0x0000001d001d7308 */ /* 0x000fe20000000800 */
[----:B------:R-:W-:-:S02]  /*7160*/  FMNMX.FTZ R11, R83, R10, !PT ;  /* 0x0000000a530b7209 */ /* 0x000fc40007810000 */
[----:B------:R-:W-:Y:S02]  /*7170*/  FSEL R87, R87, -INF , !P1 ;  /* 0xff80000057577808 */ /* 0x000fe40004800000 */
[----:B------:R-:W-:Y:S02]  /*7180*/  FMNMX.FTZ R10, R86, R11, !PT ;  /* 0x0000000b560a7209 */ /* 0x000fe40007810000 */
[----:B------:R-:W-:Y:S01]  /*7190*/  FSEL R72, R0, RZ, P6 ;  /* 0x000000ff00487208 */ /* 0x000fe20003000000 */
[----:B------:R-:W-:Y:S01]  /*71a0*/  MUFU.EX2 R33, R33 ;  /* 0x0000002100217308 */ /* 0x000fe20000000800 */
[----:B------:R-:W-:-:S03]  /*71b0*/  FMNMX.FTZ R10, R87, R10, !PT ;  /* 0x0000000a570a7209 */ /* 0x000fc60007810000 */
[----:B------:R-:W-:Y:S02]  /*71c0*/  FADD.FTZ R72, -R72, R5 ;  /* 0x0000000548487221 */ /* 0x000fe40000010100 */
[----:B------:R-:W0:Y:S02]  /*71d0*/  SHFL.BFLY PT, R11, R10, 0x2, 0x1f ;  /* 0x0c401f000a0b7f89 */ /* 0x000e2400000e0000 */
[----:B------:R-:W-:Y:S01]  /*71e0*/  FMUL.FTZ R5, R72, UR33 ;  /* 0x0000002148057c20 */ /* 0x000fe20008410000 */
        /* <DEDUP_REMOVED lines=20> */
[----:B------:R-:W-:Y:S01]  /*7330*/  FFMA.FTZ R77, R31, UR33, -R72 ;  /* 0x000000211f4d7c23 */ /* 0x000fe20008010848 */
[----:B------:R-:W-:Y:S01]  /*7340*/  FADD.FTZ R4, -R35, R4 ;  /* 0x0000000423047221 */ /* 0x000fe20000010100 */
[--C-:B------:R-:W-:Y:S01]  /*7350*/  FFMA.FTZ R34, R34, UR33, -R72.reuse ;  /* 0x0000002122227c23 */ /* 0x100fe20008010848 */
[----:B------:R-:W-:Y:S01]  /*7360*/  MUFU.EX2 R10, R10 ;  /* 0x0000000a000a7308 */ /* 0x000fe20000000800 */
[----:B------:R-:W-:Y:S01]  /*7370*/  FFMA.FTZ R30, R50, UR33, -R72 ;  /* 0x00000021321e7c23 */ /* 0x000fe20008010848 */
[----:B------:R-:W-:Y:S01]  /*7380*/  FMUL.FTZ R4, R4, UR33 ;  /* 0x0000002104047c20 */ /* 0x000fe20008410000 */
[----:B-1----:R-:W-:Y:S01]  /*7390*/  FFMA.FTZ R50, R5, R3, R8 ;  /* 0x0000000305327223 */ /* 0x002fe20000010008 */
[--C-:B------:R-:W-:Y:S01]  /*73a0*/  FFMA.FTZ R31, R38, UR33, -R72.reuse ;  /* 0x00000021261f7c23 */ /* 0x100fe20008010848 */
[--C-:B------:R-:W-:Y:S01]  /*73b0*/  FFMA.FTZ R73, R39, UR33, -R72.reuse ;  /* 0x0000002127497c23 */ /* 0x100fe20008010848 */
[----:B------:R-:W-:Y:S01]  /*73c0*/  FFMA.FTZ R39, R47, UR33, -R72 ;  /* 0x000000212f277c23 */ /* 0x000fe20008010848 */
[----:B------:R-:W-:Y:S01]  /*73d0*/  FADD.FTZ R47, R9, R50 ;  /* 0x00000032092f7221 */ /* 0x000fe20000010000 */
[----:B------:R-:W0:Y:S01]  /*73e0*/  MUFU.EX2 R4, R4 ;  /* 0x0000000400047308 */ /* 0x000e220000000800 */
[--C-:B------:R-:W-:Y:S01]  /*73f0*/  FFMA.FTZ R26, R42, UR33, -R72.reuse ;  /* 0x000000212a1a7c23 */ /* 0x100fe20008010848 */
[--C-:B------:R-:W-:Y:S01]  /*7400*/  FFMA.FTZ R38, R51, UR33, -R72.reuse ;  /* 0x0000002133267c23 */ /* 0x100fe20008010848 */
[----:B------:R-:W-:Y:S01]  /*7410*/  FADD.FTZ R50, R12, R47 ;  /* 0x0000002f0c327221 */ /* 0x000fe20000010000 */
        /* <DEDUP_REMOVED lines=14> */
[----:B------:R-:W-:-:S06]  /*7500*/  FFMA.FTZ R59, R79, UR33, -R72 ;  /* 0x000000214f3b7c23 */ /* 0x000fcc0008010848 */
[----:B------:R-:W0:Y:S01]  /*7510*/  MUFU.EX2 R77, R77 ;  /* 0x0000004d004d7308 */ /* 0x000e220000000800 */
[----:B-1----:R-:W-:Y:S01]  /*7520*/  FADD.FTZ R2, R80, R3 ;  /* 0x0000000350027221 */ /* 0x002fe20000010000 */
[----:B------:R-:W-:Y:S01]  /*7530*/  FADD.FTZ R3, R13, R50 ;  /* 0x000000320d037221 */ /* 0x000fe20000010000 */
[----:B------:R-:W-:-:S05]  /*7540*/  FFMA.FTZ R50, R67, UR33, -R72 ;  /* 0x0000002143327c23 */ /* 0x000fca0008010848 */
        /* <DEDUP_REMOVED lines=15> */
[----:B------:R1:W-:Y:S01]  /*7640*/  MUFU.EX2 R35, R54 ;  /* 0x0000003600237308 */ /* 0x0003e20000000800 */
[----:B--2---:R-:W-:-:S07]  /*7650*/  FADD.FTZ R55, R26, R55 ;  /* 0x000000371a377221 */ /* 0x004fce0000010000 */
[----:B------:R-:W2:Y:S01]  /*7660*/  MUFU.EX2 R27, R27 ;  /* 0x0000001b001b7308 */ /* 0x000ea20000000800 */
[----:B-1----:R-:W-:-:S04]  /*7670*/  FADD.FTZ R54, R20, R3 ;  /* 0x0000000314367221 */ /* 0x002fc80000010000 */
[----:B------:R-:W-:-:S03]  /*7680*/  FADD.FTZ R3, R21, R54 ;  /* 0x0000003615037221 */ /* 0x000fc60000010000 */
[----:B------:R-:W1:Y:S01]  /*7690*/  MUFU.EX2 R39, R39 ;  /* 0x0000002700277308 */ /* 0x000e620000000800 */
[----:B------:R-:W-:-:S04]  /*76a0*/  FADD.FTZ R2, R24, R3 ;  /* 0x0000000318027221 */ /* 0x000fc80000010000 */
[----:B------:R-:W-:Y:S01]  /*76b0*/  FADD.FTZ R3, R25, R2 ;  /* 0x0000000219037221 */ /* 0x000fe20000010000 */
[----:B0-----:R-:W-:Y:S02]  /*76c0*/  FADD.FTZ R2, R42, R55 ;  /* 0x000000372a027221 */ /* 0x001fe40000010000 */
[----:B------:R-:W0:Y:S01]  /*76d0*/  MUFU.EX2 R30, R30 ;  /* 0x0000001e001e7308 */ /* 0x000e220000000800 */
[----:B------:R-:W-:Y:S01]  /*76e0*/  FADD.FTZ R54, R28, R3 ;  /* 0x000000031c367221 */ /* 0x000fe20000010000 */
[----:B--2---:R-:W-:-:S03]  /*76f0*/  FADD.FTZ R2, R27, R2 ;  /* 0x000000021b027221 */ /* 0x004fc60000010000 */
[----:B------:R-:W-:Y:S01]  /*7700*/  FADD.FTZ R3, R29, R54 ;  /* 0x000000361d037221 */ /* 0x000fe20000010000 */
[----:B------:R-:W-:Y:S02]  /*7710*/  FFMA.FTZ R54, R74, UR33, -R72 ;  /* 0x000000214a367c23 */ /* 0x000fe40008010848 */
        /* <DEDUP_REMOVED lines=10> */
[----:B------:R-:W-:Y:S01]  /*77c0*/  FADD.FTZ R58, R40, R3 ;  /* 0x00000003283a7221 */ /* 0x000fe20000010000 */
[----:B------:R-:W-:Y:S02]  /*77d0*/  FFMA.FTZ R55, R78, UR33, -R72 ;  /* 0x000000214e377c23 */ /* 0x000fe40008010848 */
[----:B------:R-:W-:Y:S01]  /*77e0*/  FADD.FTZ R2, R35, R2 ;  /* 0x0000000223027221 */ /* 0x000fe20000010000 */
[----:B------:R-:W-:Y:S02]  /*77f0*/  FADD.FTZ R67, R41, R58 ;  /* 0x0000003a29437221 */ /* 0x000fe40000010000 */
[----:B------:R-:W2:Y:S01]  /*7800*/  MUFU.EX2 R84, R84 ;  /* 0x0000005400547308 */ /* 0x000ea20000000800 */
[----:B-1----:R-:W-:-:S07]  /*7810*/  FADD.FTZ R2, R85, R2 ;  /* 0x0000000255027221 */ /* 0x002fce0000010000 */
[----:B------:R-:W1:Y:S01]  /*7820*/  MUFU.EX2 R46, R46 ;  /* 0x0000002e002e7308 */ /* 0x000e620000000800 */
[----:B0-----:R-:W-:Y:S01]  /*7830*/  FADD.FTZ R3, R43, R2 ;  /* 0x000000022b037221 */ /* 0x001fe20000010000 */
[----:B------:R-:W-:-:S06]  /*7840*/  FADD.FTZ R2, R44, R67 ;  /* 0x000000432c027221 */ /* 0x000fcc0000010000 */
[----:B------:R-:W0:Y:S01]  /*7850*/  MUFU.EX2 R81, R81 ;  /* 0x0000005100517308 */ /* 0x000e220000000800 */
[----:B--2---:R-:W-:-:S07]  /*7860*/  FADD.FTZ R3, R84, R3 ;  /* 0x0000000354037221 */ /* 0x004fce0000010000 */
[----:B------:R-:W2:Y:S01]  /*7870*/  MUFU.EX2 R47, R47 ;  /* 0x0000002f002f7308 */ /* 0x000ea20000000800 */
[----:B-1----:R-:W-:Y:S01]  /*7880*/  FADD.FTZ R58, R46, R3 ;  /* 0x000000032e3a7221 */ /* 0x002fe20000010000 */
[----:B------:R-:W-:-:S04]  /*7890*/  FADD.FTZ R3, R45, R2 ;  /* 0x000000022d037221 */ /* 0x000fc80000010000 */
[----:B------:R-:W-:Y:S02]  /*78a0*/  FADD.FTZ R66, R48, R3 ;  /* 0x0000000330427221 */ /* 0x000fe40000010000 */
[----:B------:R-:W1:Y:S01]  /*78b0*/  MUFU.EX2 R50, R50 ;  /* 0x0000003200327308 */ /* 0x000e620000000800 */
[----:B0-----:R-:W-:Y:S01]  /*78c0*/  FADD.FTZ R2, R81, R58 ;  /* 0x0000003a51027221 */ /* 0x001fe20000010000 */
[----:B------:R-:W-:Y:S01]  /*78d0*/  FADD.FTZ R67, R49, R66 ;  /* 0x0000004231437221 */ /* 0x000fe20000010000 */
[--C-:B------:R-:W-:Y:S01]  /*78e0*/  FFMA.FTZ R58, R82, UR33, -R72.reuse ;  /* 0x00000021523a7c23 */ /* 0x100fe20008010848 */
[--C-:B------:R-:W-:Y:S02]  /*78f0*/  FFMA.FTZ R66, R83, UR33, -R72.reuse ;  /* 0x0000002153427c23 */ /* 0x100fe40008010848 */
[----:B------:R-:W-:Y:S01]  /*7900*/  FADD.FTZ R70, R52, R67 ;  /* 0x0000004334467221 */ /* 0x000fe20000010000 */
[----:B------:R-:W-:Y:S01]  /*7910*/  FFMA.FTZ R67, R86, UR33, -R72 ;  /* 0x0000002156437c23 */ /* 0x000fe20008010848 */
[----:B------:R-:W0:Y:S01]  /*7920*/  MUFU.EX2 R51, R51 ;  /* 0x0000003300337308 */ /* 0x000e220000000800 */
[----:B--2---:R-:W-:-:S07]  /*7930*/  FADD.FTZ R3, R47, R2 ;  /* 0x000000022f037221 */ /* 0x004fce0000010000 */
[----:B------:R-:W2:Y:S01]  /*7940*/  MUFU.EX2 R63, R63 ;  /* 0x0000003f003f7308 */ /* 0x000ea20000000800 */
[----:B-1----:R-:W-:Y:S01]  /*7950*/  FADD.FTZ R2, R50, R3 ;  /* 0x0000000332027221 */ /* 0x002fe20000010000 */
[----:B------:R-:W-:Y:S01]  /*7960*/  FADD.FTZ R3, R53, R70 ;  /* 0x0000004635037221 */ /* 0x000fe20000010000 */
[----:B------:R-:W-:-:S05]  /*7970*/  FFMA.FTZ R70, R87, UR33, -R72 ;  /* 0x0000002157467c23 */ /* 0x000fca0008010848 */
        /* <DEDUP_REMOVED lines=36> */
.L_x_11097:
        /* <DEDUP_REMOVED lines=26> */
[-C--:B------:R-:W-:Y:S01]  /*7d60*/  FMUL.FTZ R97, R97, R5.reuse ;  /* 0x0000000561617220 */ /* 0x080fe20000410000 */
[----:B------:R-:W-:Y:S01]  /*7d70*/  F2FP.BF16.F32.PACK_AB R40, R41, R40 ;  /* 0x000000282928723e */ /* 0x000fe200000010ff */
[----:B------:R0:W-:Y:S01]  /*7d80*/  STSM.16.M88.4 [R19], R24 ;  /* 0x0000001813007844 */ /* 0x0001e20000000200 */
        /* <DEDUP_REMOVED lines=19> */
[----:B------:R0:W-:Y:S01]  /*7ec0*/  STSM.16.M88.4 [R17+0x27800], R40 ;  /* 0x0278002811007844 */ /* 0x0001e20000000200 */
        /* <DEDUP_REMOVED lines=57> */
.L_x_11079:
        /* <DEDUP_REMOVED lines=24> */
.L_x_11100:
[----:B------:R-:W-:Y:S02]  /*83e0*/  ULDC UR15, c[0x0][0x9e4] ;  /* 0x00027900000f7ab9 */ /* 0x000fe40000000800 */
[----:B------:R-:W-:-:S11]  /*83f0*/  UISETP.NE.AND UP0, UPT, UR15, 0x1, UPT ;  /* 0x000000010f00788c */ /* 0x000fd6000bf05270 */
[----:B------:R-:W-:Y:S02]  /*8400*/  @UP0 ULDC.64 UR6, c[0x0][0x9e8] ;  /* 0x00027a0000060ab9 */ /* 0x000fe40000000a00 */
[----:B------:R-:W-:-:S04]  /*8410*/  UIMAD.WIDE.U32 UR10, UR14, UR6, URZ ;  /* 0x000000060e0a72a5 */ /* 0x000fc8000f8e003f */
[----:B------:R-:W-:-:S12]  /*8420*/  @UP0 USHF.R.U32.HI UR14, URZ, UR7, UR11 ;  /* 0x000000073f0e0299 */ /* 0x000fd8000801160b */
.L_x_11101:
[----:B------:R-:W-:-:S04]  /*8430*/  UIMAD UR14, UR14, UR15, URZ ;  /* 0x0000000f0e0e72a4 */ /* 0x000fc8000f8e023f */
[----:B------:R-:W-:-:S04]  /*8440*/  UISETP.LT.AND UP0, UPT, UR35, UR14, UPT ;  /* 0x0000000e2300728c */ /* 0x000fc8000bf01270 */
[----:B------:R-:W-:-:S12]  /*8450*/  USEL UR35, UR35, UR14, !UP0 ;  /* 0x0000000e23237287 */ /* 0x000fd8000c000000 */
.L_x_11099:
        /* <DEDUP_REMOVED lines=8> */
[----:B--2---:R-:W-:Y:S01]  /*84e0*/  IMAD.MOV.U32 R8, RZ, RZ, R7 ;  /* 0x000000ffff087224 */ /* 0x004fe200078e0007 */
[----:B------:R-:W-:Y:S01]  /*84f0*/  UMOV UR28, UR48 ;  /* 0x00000030001c7c82 */ /* 0x000fe20008000000 */
[----:B------:R-:W-:Y:S01]  /*8500*/  IMAD.MOV.U32 R5, RZ, RZ, R0 ;  /* 0x000000ffff057224 */ /* 0x000fe200078e0000 */
[----:B------:R-:W-:Y:S01]  /*8510*/  UMOV UR35, UR47 ;  /* 0x0000002f00237c82 */ /* 0x000fe20008000000 */
[----:B------:R-:W-:Y:S01]  /*8520*/  IMAD.MOV.U32 R4, RZ, RZ, R6 ;  /* 0x000000ffff047224 */ /* 0x000fe200078e0006 */
[----:B------:R-:W-:-:S06]  /*8530*/  ULDC UR33, c[0x0][0x988] ;  /* 0x0002620000217ab9 */ /* 0x000fcc0000000800 */
.L_x_11113:
[----:B------:R-:W-:Y:S01]  /*8540*/  ISETP.NE.AND P2, PT, RZ, UR45, PT ;  /* 0x0000002dff007c0c */ /* 0x000fe2000bf45270 */
[----:B------:R-:W-:-:S04]  /*8550*/  UISETP.NE.AND UP0, UPT, UR35, 0x1, UPT ;  /* 0x000000012300788c */ /* 0x000fc8000bf05270 */
[----:B------:R-:W-:-:S04]  /*8560*/  USEL UR48, URZ, 0x1, UP0 ;  /* 0x000000013f307887 */ /* 0x000fc80008000000 */
[----:B------:R-:W-:-:S04]  /*8570*/  ULOP3.LUT UR48, UR28, UR48, URZ, 0x3c, !UPT ;  /* 0x000000301c307292 */ /* 0x000fc8000f8e3c3f */
[----:B------:R-:W-:Y:S08]  /*8580*/  @P2 BRA `(.L_x_11103) ;  /* 0x0000000000382947 */ /* 0x000ff00003800000 */
[----:B------:R-:W-:Y:S05]  /*8590*/  @!P0 BRA `(.L_x_11104) ;  /* 0x0000000000048947 */ /* 0x000fea0003800000 */
[----:B------:R-:W-:Y:S01]  /*85a0*/  BPT.TRAP 0x1 ;  /* 0x000000040000795c */ /* 0x000fe20000300000 */
.L_x_11104:
        /* <DEDUP_REMOVED lines=9> */
.L_x_11105:
[----:B-1----:R-:W-:Y:S05]  /*8640*/  @P1 BRA `(.L_x_11103) ;  /* 0x0000000000081947 */ /* 0x002fea0003800000 */
[----:B------:R-:W1:Y:S02]  /*8650*/  SYNCS.PHASECHK.TRANS64.TRYWAIT P1, [UR6+0x2d830], R0 ;  /* 0x02d83000ff0075a7 */ /* 0x000e640008020146 */
[----:B-1----:R-:W-:Y:S05]  /*8660*/  @!P1 BRA `(.L_x_11106) ;  /* 0x000000d000fc9947 */ /* 0x002fea0003800000 */
.L_x_11103:
        /* <DEDUP_REMOVED lines=40> */
.L_x_11108:
[----:B------:R-:W-:Y:S01]  /*88f0*/  ULEA UR6, UR35, UR41, 0x3 ;  /* 0x0000002923067291 */ /* 0x000fe2000f8e183f */
[----:B------:R-:W-:-:S05]  /*8900*/  IMAD.U32 R0, RZ, RZ, UR28 ;  /* 0x0000001cff007e24 */ /* 0x000fca000f8e00ff */
[----:B------:R-:W-:-:S04]  /*8910*/  SHF.L.U32 R0, R0, 0x1f, RZ ;  /* 0x0000001f00007819 */ /* 0x000fc800000006ff */
[----:B------:R0:W1:Y:S01]  /*8920*/  SYNCS.PHASECHK.TRANS64.TRYWAIT P1, [UR6+0x2d850], R0 ;  /* 0x02d85000ff0075a7 */ /* 0x0000620008020146 */
[----:B------:R-:W-:Y:S05]  /*8930*/  @!P0 BRA `(.L_x_11109) ;  /* 0x0000000000048947 */ /* 0x000fea0003800000 */
[----:B------:R-:W-:Y:S01]  /*8940*/  BPT.TRAP 0x1 ;  /* 0x000000040000795c */ /* 0x000fe20000300000 */
.L_x_11109:
[----:B-1----:R-:W-:Y:S05]  /*8950*/  @P1 BRA `(.L_x_11107) ;  /* 0x0000000000081947 */ /* 0x002fea0003800000 */
[----:B------:R-:W1:Y:S02]  /*8960*/  SYNCS.PHASECHK.TRANS64.TRYWAIT P1, [UR6+0x2d850], R0 ;  /* 0x02d85000ff0075a7 */ /* 0x000e640008020146 */
[----:B-1----:R-:W-:Y:S05]  /*8970*/  @!P1 BRA `(.L_x_11110) ;  /* 0x000000d000509947 */ /* 0x002fea0003800000 */
.L_x_11107:
[----:B------:R-:W-:Y:S01]  /*8980*/  UIADD3 UR6, UR41, 0x400, URZ ;  /* 0x0000040029067890 */ /* 0x000fe2000fffe03f */
[----:B------:R-:W-:Y:S01]  /*8990*/  WARPGROUP.ARRIVE ;  /* 0x00000000000079c5 */ /* 0x000fe20000000000 */
[----:B------:R-:W-:Y:S01]  /*89a0*/  UMOV UR29, 0x40000040 ;  /* 0x40000040001d7882 */ /* 0x000fe20000000000 */
[----:B------:R-:W-:Y:S01]  /*89b0*/  UMOV UR31, 0x80000020 ;  /* 0x80000020001f7882 */ /* 0x000fe20000000000 */
[----:B------:R-:W-:-:S03]  /*89c0*/  USHF.R.U32.HI UR6, URZ, 0x4, UR6 ;  /* 0x000000043f067899 */ /* 0x000fc60008011606 */
[----:B-1----:R-:W1:Y:S01]  /*89d0*/  S2R R7, SR_TID.X ;  /* 0x0000000000077919 */ /* 0x002e620000002100 */
        /* <DEDUP_REMOVED lines=64> */
.L_x_11111:
        /* <DEDUP_REMOVED lines=151> */
[----:B------:R-:W-:-:S03]  /*9750*/  FFMA.FTZ R70, R87, UR33, -R8 ;  /* 0x0000002157467c23 */ /* 0x000fc60008010808 */
[----:B------:R-:W1:Y:S01]  /*9760*/  MUFU.EX2 R11, R11 ;  /* 0x0000000b000b7308 */ /* 0x000e620000000800 */
[----:B0-----:R-:W-:-:S07]  /*9770*/  FADD.FTZ R46, R10, R3 ;  /* 0x000000030a2e7221 */ /* 0x001fce0000010000 */
[----:B------:R-:W0:Y:S01]  /*9780*/  MUFU.EX2 R27, R27 ;  /* 0x0000001b001b7308 */ /* 0x000e220000000800 */
[----:B--2---:R-:W-:-:S07]  /*9790*/  FADD.FTZ R2, R139, R2 ;  /* 0x000000028b027221 */ /* 0x004fce0000010000 */
[----:B------:R-:W2:Y:S01]  /*97a0*/  MUFU.EX2 R85, R85 ;  /* 0x0000005500557308 */ /* 0x000ea20000000800 */
[----:B-1----:R-:W-:-:S04]  /*97b0*/  FADD.FTZ R3, R11, R46 ;  /* 0x0000002e0b037221 */ /* 0x002fc80000010000 */
[----:B------:R-:W-:-:S03]  /*97c0*/  FADD.FTZ R46, R12, R3 ;  /* 0x000000030c2e7221 */ /* 0x000fc60000010000 */
        /* <DEDUP_REMOVED lines=34> */
[----:B------:R-:W-:-:S06]  /*99f0*/  FFMA.FTZ R51, R74, UR33, -R8 ;  /* 0x000000214a337c23 */ /* 0x000fcc0008010808 */
        /* <DEDUP_REMOVED lines=84> */
.L_x_11112:
        /* <DEDUP_REMOVED lines=30> */
[----:B------:R-:W-:Y:S01]  /*a120*/  STSM.16.M88.4 [R19], R44 ;  /* 0x0000002c13007844 */ /* 0x000fe20000000200 */
        /* <DEDUP_REMOVED lines=12> */
[----:B0-----:R-:W-:Y:S01]  /*a1f0*/  F2FP.BF16.F32.PACK_AB R14, R64, R61 ;  /* 0x0000003d400e723e */ /* 0x001fe200000010ff */
[----:B------:R-:W-:Y:S01]  /*a200*/  FMUL.FTZ R115, R115, R5 ;  /* 0x0000000573737220 */ /* 0x000fe20000410000 */
[----:B------:R-:W-:Y:S01]  /*a210*/  F2FP.BF16.F32.PACK_AB R8, R52, R49 ;  /* 0x000000313408723e */ /* 0x000fe200000010ff */
[----:B------:R-:W-:Y:S01]  /*a220*/  STSM.16.M88.4 [R17+0x27800], R28 ;  /* 0x0278001c11007844 */ /* 0x000fe20000000200 */
        /* <DEDUP_REMOVED lines=22> */
[----:B------:R-:W-:Y:S01]  /*a390*/  FMUL.FTZ R135, R135, R5 ;  /* 0x0000000587877220 */ /* 0x000fe20000410000 */
[----:B------:R1:W-:Y:S01]  /*a3a0*/  STSM.16.M88.4 [R18+0x6000], R64 ;  /* 0x0060004012007844 */ /* 0x0003e20000000200 */
[-C--:B------:R-:W-:Y:S01]  /*a3b0*/  FMUL.FTZ R88, R88, R6.reuse ;  /* 0x0000000658587220 */ /* 0x080fe20000410000 */
[-C--:B------:R-:W-:Y:S01]  /*a3c0*/  FMUL.FTZ R89, R89, R6.reuse ;  /* 0x0000000659597220 */ /* 0x080fe20000410000 */
[-C--:B------:R-:W-:Y:S01]  /*a3d0*/  FMUL.FTZ R92, R92, R6.reuse ;  /* 0x000000065c5c7220 */ /* 0x080fe20000410000 */
[----:B------:R-:W-:Y:S01]  /*a3e0*/  @!PT LDS RZ, [RZ] ;  /* 0x00000000fffff984 */ /* 0x000fe20000000800 */
[----:B------:R-:W-:Y:S01]  /*a3f0*/  @!PT LDS RZ, [RZ] ;  /* 0x00000000fffff984 */ /* 0x000fe20000000800 */
[----:B------:R-:W-:Y:S01]  /*a400*/  @!PT LDS RZ, [RZ] ;  /* 0x00000000fffff984 */ /* 0x000fe20000000800 */
[----:B------:R-:W-:Y:S01]  /*a410*/  @!PT LDS RZ, [RZ] ;  /* 0x00000000fffff984 */ /* 0x000fe20000000800 */
[----:B------:R2:W-:Y:S06]  /*a420*/  MEMBAR.ALL.CTA ;  /* 0x0000000000007992 */ /* 0x0005ec0000008000 */
[----:B--2---:R-:W2:Y:S01]  /*a430*/  FENCE.VIEW.ASYNC.S ;  /* 0x00000000000073c6 */ /* 0x004ea20000000000 */
        /* <DEDUP_REMOVED lines=22> */
[----:B0-----:R-:W-:Y:S02]  /*a5a0*/  IMAD.MOV.U32 R8, RZ, RZ, R7 ;  /* 0x000000ffff087224 */ /* 0x001fe400078e0007 */
[----:B------:R-:W-:Y:S01]  /*a5b0*/  IMAD.MOV.U32 R5, RZ, RZ, R0 ;  /* 0x000000ffff057224 */ /* 0x000fe200078e0000 */
[----:B--2---:R-:W-:Y:S01]  /*a5c0*/  NOP ;  /* 0x0000000000007918 */ /* 0x004fe20000000000 */
[----:B-1----:R-:W-:Y:S05]  /*a5d0*/  @P1 BRA `(.L_x_11113) ;  /* 0xffffffdc00d81947 */ /* 0x002fea000383ffff */
[----:B------:R-:W-:-:S07]  /*a5e0*/  IMAD.MOV.U32 R6, RZ, RZ, R4 ;  /* 0x000000ffff067224 */ /* 0x000fce00078e0004 */
.L_x_11102:
        /* <DEDUP_REMOVED lines=10> */
.L_x_11133:
[----:B------:R-:W-:Y:S01]  /*a690*/  ISETP.NE.AND P2, PT, RZ, UR45, PT ;  /* 0x0000002dff007c0c */ /* 0x000fe2000bf45270 */
[----:B------:R-:W-:-:S04]  /*a6a0*/  UISETP.NE.AND UP0, UPT, UR56, 0x1, UPT ;  /* 0x000000013800788c */ /* 0x000fc8000bf05270 */
[----:B------:R-:W-:-:S04]  /*a6b0*/  USEL UR48, URZ, 0x1, UP0 ;  /* 0x000000013f307887 */ /* 0x000fc80008000000 */
[----:B------:R-:W-:-:S04]  /*a6c0*/  ULOP3.LUT UR48, UR28, UR48, URZ, 0x3c, !UPT ;  /* 0x000000301c307292 */ /* 0x000fc8000f8e3c3f */
[----:B------:R-:W-:Y:S08]  /*a6d0*/  @P2 BRA `(.L_x_11115) ;  /* 0x0000000000382947 */ /* 0x000ff00003800000 */
[----:B------:R-:W-:Y:S05]  /*a6e0*/  @!P0 BRA `(.L_x_11116) ;  /* 0x0000000000048947 */ /* 0x000fea0003800000 */
[----:B------:R-:W-:Y:S01]  /*a6f0*/  BPT.TRAP 0x1 ;  /* 0x000000040000795c */ /* 0x000fe20000300000 */
.L_x_11116:
        /* <DEDUP_REMOVED lines=9> */
.L_x_11117:
[----:B-1----:R-:W-:Y:S05]  /*a790*/  @P1 BRA `(.L_x_11115) ;  /* 0x0000000000081947 */ /* 0x002fea0003800000 */
[----:B------:R-:W1:Y:S02]  /*a7a0*/  SYNCS.PHASECHK.TRANS64.TRYWAIT P1, [UR6+0x2d830], R0 ;  /* 0x02d83000ff0075a7 */ /* 0x000e640008020146 */
[----:B-1----:R-:W-:Y:S05]  /*a7b0*/  @!P1 BRA `(.L_x_11118) ;  /* 0x000000b000d89947 */ /* 0x002fea0003800000 */
.L_x_11115:
        /* <DEDUP_REMOVED lines=40> */
.L_x_11120:
[----:B------:R-:W-:Y:S01]  /*aa40*/  ULEA UR6, UR56, UR41, 0x3 ;  /* 0x0000002938067291 */ /* 0x000fe2000f8e183f */
[----:B------:R-:W-:-:S05]  /*aa50*/  IMAD.U32 R0, RZ, RZ, UR28 ;  /* 0x0000001cff007e24 */ /* 0x000fca000f8e00ff */
[----:B------:R-:W-:-:S04]  /*aa60*/  SHF.L.U32 R0, R0, 0x1f, RZ ;  /* 0x0000001f00007819 */ /* 0x000fc800000006ff */
[----:B------:R0:W1:Y:S01]  /*aa70*/  SYNCS.PHASECHK.TRANS64.TRYWAIT P1, [UR6+0x2d850], R0 ;  /* 0x02d85000ff0075a7 */ /* 0x0000620008020146 */
[----:B------:R-:W-:Y:S05]  /*aa80*/  @!P0 BRA `(.L_x_11121) ;  /* 0x0000000000048947 */ /* 0x000fea0003800000 */
[----:B------:R-:W-:Y:S01]  /*aa90*/  BPT.TRAP 0x1 ;  /* 0x000000040000795c */ /* 0x000fe20000300000 */
.L_x_11121:
[----:B-1----:R-:W-:Y:S05]  /*aaa0*/  @P1 BRA `(.L_x_11119) ;  /* 0x0000000000081947 */ /* 0x002fea0003800000 */
[----:B------:R-:W1:Y:S02]  /*aab0*/  SYNCS.PHASECHK.TRANS64.TRYWAIT P1, [UR6+0x2d850], R0 ;  /* 0x02d85000ff0075a7 */ /* 0x000e640008020146 */
[----:B-1----:R-:W-:Y:S05]  /*aac0*/  @!P1 BRA `(.L_x_11122) ;  /* 0x000000b0002c9947 */ /* 0x002fea0003800000 */
.L_x_11119:
        /* <DEDUP_REMOVED lines=70> */
.L_x_11123:
        /* <DEDUP_REMOVED lines=39> */
.L_x_11126:
[----:B------:R-:W-:-:S05]  /*b1a0*/  IMAD.U32 R14, RZ, RZ, UR34 ;  /* 0x00000022ff0e7e24 */ /* 0x000fca000f8e00ff */
[----:B------:R-:W-:-:S13]  /*b1b0*/  ISETP.NE.AND P1, PT, R14, 0x1, PT ;  /* 0x000000010e00780c */ /* 0x000fda0003f25270 */
[----:B------:R-:W0:Y:S02]  /*b1c0*/  @P1 LDC.64 R12, c[0x0][0x9e8] ;  /* 0x00027a00ff0c1b82 */ /* 0x000e240000000a00 */
[----:B0-----:R-:W-:-:S05]  /*b1d0*/  @P1 IMAD.HI.U32 R12, R15, R12, RZ ;  /* 0x0000000c0f0c1227 */ /* 0x001fca00078e00ff */
[----:B------:R-:W-:-:S07]  /*b1e0*/  @P1 SHF.R.U32.HI R15, RZ, R13, R12 ;  /* 0x0000000dff0f1219 */ /* 0x000fce000001160c */
.L_x_11127:
[----:B------:R-:W-:Y:S05]  /*b1f0*/  BSYNC B0 ;  /* 0x0000000000007941 */ /* 0x000fea0003800000 */
.L_x_11125:
[----:B------:R-:W-:-:S04]  /*b200*/  IMAD R15, R15, R14, -R0 ;  /* 0x0000000e0f0f7224 */ /* 0x000fc800078e0a00 */
[----:B------:R-:W-:-:S05]  /*b210*/  IMAD R15, R16, -0x2, R15 ;  /* 0xfffffffe100f7824 */ /* 0x000fca00078e020f */
[----:B------:R-:W-:Y:S02]  /*b220*/  VIADDMNMX R9, R15, R14, R9, PT ;  /* 0x0000000e0f097246 */ /* 0x000fe40003800109 */
[----:B------:R-:W-:-:S07]  /*b230*/  VIMNMX R8, R8, R15, !PT ;  /* 0x0000000f08087248 */ /* 0x000fce0007fe0100 */
.L_x_11124:
        /* <DEDUP_REMOVED lines=116> */
.L_x_11130:
[----:B------:R-:W-:-:S05]  /*b980*/  IMAD.U32 R12, RZ, RZ, UR34 ;  /* 0x00000022ff0c7e24 */ /* 0x000fca000f8e00ff */
[----:B------:R-:W-:-:S13]  /*b990*/  ISETP.NE.AND P2, PT, R12, 0x1, PT ;  /* 0x000000010c00780c */ /* 0x000fda0003f45270 */
[----:B------:R-:W0:Y:S02]  /*b9a0*/  @P2 LDC.64 R8, c[0x0][0x9e8] ;  /* 0x00027a00ff082b82 */ /* 0x000e240000000a00 */
[----:B0-----:R-:W-:-:S05]  /*b9b0*/  @P2 IMAD.HI.U32 R8, R7, R8, RZ ;  /* 0x0000000807082227 */ /* 0x001fca00078e00ff */
[----:B------:R-:W-:-:S07]  /*b9c0*/  @P2 SHF.R.U32.HI R7, RZ, R9, R8 ;  /* 0x00000009ff072219 */ /* 0x000fce0000011608 */
.L_x_11131:
[----:B------:R-:W-:Y:S05]  /*b9d0*/  BSYNC B0 ;  /* 0x0000000000007941 */ /* 0x000fea0003800000 */
.L_x_11129:
[----:B------:R-:W-:-:S04]  /*b9e0*/  IMAD R7, R7, R12, -R0 ;  /* 0x0000000c07077224 */ /* 0x000fc800078e0a00 */
[----:B------:R-:W-:-:S05]  /*b9f0*/  IMAD R7, R16, -0x2, R7 ;  /* 0xfffffffe10077824 */ /* 0x000fca00078e0207 */
[----:B------:R-:W-:Y:S02]  /*ba00*/  VIADDMNMX R11, R7, R12, R11, PT ;  /* 0x0000000c070b7246 */ /* 0x000fe4000380010b */
[----:B------:R-:W-:-:S07]  /*ba10*/  VIMNMX R10, R10, R7, !PT ;  /* 0x000000070a0a7248 */ /* 0x000fce0007fe0100 */
.L_x_11128:
        /* <DEDUP_REMOVED lines=376> */
.L_x_11132:
        /* <DEDUP_REMOVED lines=106> */
.L_x_11114:
[----:B------:R-:W-:Y:S06]  /*d840*/  BAR.ARV 0x8, 0x200 ;  /* 0x0208000000007b1d */ /* 0x000fec0000002000 */
[----:B------:R-:W-:Y:S05]  /*d850*/  @!P0 BRA `(.L_x_11134) ;  /* 0x0000000000048947 */ /* 0x000fea0003800000 */
[----:B------:R-:W-:Y:S01]  /*d860*/  BPT.TRAP 0x1 ;  /* 0x000000040000795c */ /* 0x000fe20000300000 */
.L_x_11134:
[----:B------:R-:W-:Y:S01]  /*d870*/  ULEA UR8, UR47, UR41, 0x3 ;  /* 0x000000292f087291 */ /* 0x000fe2000f8e183f */
[----:B------:R-:W-:-:S05]  /*d880*/  IMAD.U32 R4, RZ, RZ, UR48 ;  /* 0x00000030ff047e24 */ /* 0x000fca000f8e00ff */
[----:B------:R-:W-:-:S04]  /*d890*/  SHF.L.U32 R4, R4, 0x1f, RZ ;  /* 0x0000001f04047819 */ /* 0x000fc800000006ff */
[----:B------:R0:W1:Y:S01]  /*d8a0*/  SYNCS.PHASECHK.TRANS64.TRYWAIT P1, [UR8+0x2d850], R4 ;  /* 0x02d85004ff0075a7 */ /* 0x0000620008020148 */
[----:B------:R-:W-:Y:S05]  /*d8b0*/  @!P0 BRA `(.L_x_11135) ;  /* 0x0000000000048947 */ /* 0x000fea0003800000 */
[----:B------:R-:W-:Y:S01]  /*d8c0*/  BPT.TRAP 0x1 ;  /* 0x000000040000795c */ /* 0x000fe20000300000 */
.L_x_11135:
[----:B-1----:R-:W-:Y:S05]  /*d8d0*/  @P1 BRA `(.L_x_11136) ;  /* 0x0000000000081947 */ /* 0x002fea0003800000 */
[----:B------:R-:W1:Y:S02]  /*d8e0*/  SYNCS.PHASECHK.TRANS64.TRYWAIT P1, [UR8+0x2d850], R4 ;  /* 0x02d85004ff0075a7 */ /* 0x000e640008020148 */
[----:B-1----:R-:W-:Y:S05]  /*d8f0*/  @!P1 BRA `(.L_x_11137) ;  /* 0x0000008000b89947 */ /* 0x002fea0003800000 */
.L_x_11136:
[----:B------:R-:W-:Y:S01]  /*d900*/  UIADD3 UR41, UR41, 0x400, URZ ;  /* 0x0000040029297890 */ /* 0x000fe2000fffe03f */
[----:B------:R-:W-:Y:S01]  /*d910*/  WARPGROUP.ARRIVE ;  /* 0x00000000000079c5 */ /* 0x000fe20000000000 */
[----:B------:R-:W-:Y:S01]  /*d920*/  ULOP3.LUT UR44, UR44, 0x10000, URZ, 0xfc, !UPT ;  /* 0x000100002c2c7892 */ /* 0x000fe2000f8efc3f */
[----:B01----:R-:W0:Y:S01]  /*d930*/  SHFL.BFLY PT, R4, R3, 0x2, 0x1f ;  /* 0x0c401f0003047f89 */ /* 0x003e2200000e0000 */
[----:B------:R-:W-:Y:S01]  /*d940*/  USHF.R.U32.HI UR41, URZ, 0x4, UR41 ;  /* 0x000000043f297899 */ /* 0x000fe20008011629 */
[----:B--2---:R-:W-:Y:S01]  /*d950*/  IMAD.MOV.U32 R10, RZ, RZ, RZ ;  /* 0x000000ffff0a7224 */ /* 0x004fe200078e00ff */
[----:B------:R-:W-:Y:S01]  /*d960*/  UMOV UR5, 0x40000040 ;  /* 0x4000004000057882 */ /* 0x000fe20000000000 */
[----:B------:R-:W-:Y:S01]  /*d970*/  UMOV UR7, 0x80000020 ;  /* 0x8000002000077882 */ /* 0x000fe20000000000 */
[----:B------:R-:W-:Y:S01]  /*d980*/  ULOP3.LUT UR41, UR41, 0x3fff, URZ, 0xc0, !UPT ;  /* 0x00003fff29297892 */ /* 0x000fe2000f8ec03f */
[----:B------:R-:W1:Y:S01]  /*d990*/  SHFL.BFLY PT, R5, R2, 0x2, 0x1f ;  /* 0x0c401f0002057f89 */ /* 0x000e6200000e0000 */
[----:B------:R-:W-:Y:S01]  /*d9a0*/  UMOV UR4, UR44 ;  /* 0x0000002c00047c82 */ /* 0x000fe20008000000 */
[----:B------:R-:W-:Y:S01]  /*d9b0*/  IMAD.U32 R15, RZ, RZ, UR33 ;  /* 0x00000021ff0f7e24 */ /* 0x000fe2000f8e00ff */
[----:B------:R-:W-:-:S04]  /*d9c0*/  ULOP3.LUT UR9, UR41, 0x2000000, URZ, 0xfc, !UPT ;  /* 0x0200000029097892 */ /* 0x000fc8000f8efc3f */
[----:B------:R-:W-:-:S07]  /*d9d0*/  UIMAD UR9, UR47, 0x600, UR9 ;  /* 0x000006002f0978a4 */ /* 0x000fce000f8e0209 */
[----:B------:R-:W-:Y:S02]  /*d9e0*/  UMOV UR6, UR9 ;  /* 0x0000000900067c82 */ /* 0x000fe40008000000 */
[----:B------:R-:W-:Y:S01]  /*d9f0*/  HGMMA.64x96x16.F32.BF16 R88, gdesc[UR4].tnspB, R88, gsb0 ;  /* 0x41600000045879f0 */ /* 0x000fe20008001858 */
[----:B------:R-:W-:Y:S01]  /*da00*/  UIADD3 UR4, UR44, 0x2, URZ ;  /* 0x000000022c047890 */ /* 0x000fe2000fffe03f */
[----:B0-----:R-:W-:Y:S01]  /*da10*/  FADD.FTZ R4, R4, R3 ;  /* 0x0000000304047221 */ /* 0x001fe20000010000 */
[----:B------:R-:W-:Y:S01]  /*da20*/  UIADD3 UR6, UR9, 0x40, URZ ;  /* 0x0000004009067890 */ /* 0x000fe2000fffe03f */
[----:B------:R-:W-:Y:S01]  /*da30*/  IMAD.MOV.U32 R3, RZ, RZ, -0x800000 ;  /* 0xff800000ff037424 */ /* 0x000fe200078e00ff */
[----:B------:R-:W-:Y:S01]  /*da40*/  UMOV UR5, 0x40000040 ;  /* 0x4000004000057882 */ /* 0x000fe20000000000 */
[----:B------:R-:W-:Y:S01]  /*da50*/  UMOV UR7, 0x80000020 ;  /* 0x8000002000077882 */ /* 0x000fe20000000000 */
[----:B-1----:R-:W-:Y:S01]  /*da60*/  FADD.FTZ R6, R5, R2 ;  /* 0x0000000205067221 */ /* 0x002fe20000010000 */
[----:B------:R-:W-:Y:S01]  /*da70*/  IMAD.MOV.U32 R2, RZ, RZ, -0x800000 ;  /* 0xff800000ff027424 */ /* 0x000fe200078e00ff */
[----:B------:R-:W0:Y:S04]  /*da80*/  SHFL.BFLY PT, R5, R4, 0x1, 0x1f ;  /* 0x0c201f0004057f89 */ /* 0x000e2800000e0000 */
[----:B------:R-:W1:Y:S01]  /*da90*/  SHFL.BFLY PT, R9, R6, 0x1, 0x1f ;  /* 0x0c201f0006097f89 */ /* 0x000e6200000e0000 */
[----:B0-----:R-:W-:Y:S01]  /*daa0*/  FADD.FTZ R12, R4, R5 ;  /* 0x00000005040c7221 */ /* 0x001fe20000010000 */
[----:B------:R-:W-:-:S02]  /*dab0*/  IMAD.MOV.U32 R5, RZ, RZ, RZ ;  /* 0x000000ffff057224 */ /* 0x000fc400078e00ff */
        /* <DEDUP_REMOVED lines=62> */
.L_x_11138:
        /* <DEDUP_REMOVED lines=10> */
[----:B------:R-:W-:Y:S01]  /*df40*/  USEL UR4, URZ, 0x1, UP0 ;  /* 0x000000013f047887 */ /* 0x000fe20008000000 */
        /* <DEDUP_REMOVED lines=47> */
.L_x_11060:
        /* <DEDUP_REMOVED lines=11> */
[----:B------:R-:W0:Y:S08]  /*e2f0*/  S2UR UR4, SR_SWINHI ;  /* 0x00000000000479c3 */ /* 0x000e300000002f00 */
[----:B------:R-:W-:Y:S01]  /*e300*/  BAR.SYNC.DEFER_BLOCKING 0x1, 0x180 ;  /* 0x0046000000007b1d */ /* 0x000fe20000010000 */
[----:B------:R-:W-:Y:S02]  /*e310*/  F2FP.BF16.F32.PACK_AB R6, R93, R92 ;  /* 0x0000005c5d06723e */ /* 0x000fe400000010ff */
[----:B------:R-:W-:-:S02]  /*e320*/  F2FP.BF16.F32.PACK_AB R26, R125, R26 ;  /* 0x0000001a7d1a723e */ /* 0x000fc400000010ff */
[----:B------:R-:W-:-:S03]  /*e330*/  F2FP.BF16.F32.PACK_AB R27, R27, R126 ;  /* 0x0000007e1b1b723e */ /* 0x000fc600000010ff */
[----:B------:R-:W1:Y:S01]  /*e340*/  LDC R41, c[0x0][0xbe8] ;  /* 0x0002fa00ff297b82 */ /* 0x000e620000000800 */
[----:B------:R-:W-:Y:S01]  /*e350*/  UMOV UR8, UR41 ;  /* 0x0000002900087c82 */ /* 0x000fe20008000000 */
[----:B0-----:R-:W-:Y:S01]  /*e360*/  UMOV UR9, UR4 ;  /* 0x0000000400097c82 */ /* 0x001fe20008000000 */
[----:B------:R-:W-:Y:S02]  /*e370*/  IMAD.U32 R20, RZ, RZ, UR8 ;  /* 0x00000008ff147e24 */ /* 0x000fe4000f8e00ff */
[----:B------:R-:W-:Y:S01]  /*e380*/  IMAD.U32 R21, RZ, RZ, UR9 ;  /* 0x00000009ff157e24 */ /* 0x000fe2000f8e00ff */
[----:B------:R-:W-:Y:S02]  /*e390*/  ULDC.64 UR8, c[0x0][0xc00] ;  /* 0x0003000000087ab9 */ /* 0x000fe40000000a00 */
[----:B------:R-:W-:Y:S01]  /*e3a0*/  UISETP.NE.U32.AND UP0, UPT, UR8, URZ, UPT ;  /* 0x0000003f0800728c */ /* 0x000fe2000bf05070 */
[----:B------:R-:W-:-:S03]  /*e3b0*/  IMAD.WIDE R4, R147, 0x2, R20 ;  /* 0x0000000293047825 */ /* 0x000fc600078e0214 */
[----:B------:R-:W-:Y:S01]  /*e3c0*/  UISETP.NE.AND.EX UP0, UPT, UR9, URZ, UPT, UP0 ;  /* 0x0000003f0900728c */ /* 0x000fe2000bf05300 */
[C---:B------:R-:W-:Y:S02]  /*e3d0*/  LOP3.LUT R7, R4.reuse, 0x180, RZ, 0xc0, !PT ;  /* 0x0000018004077812 */ /* 0x040fe400078ec0ff */
[----:B------:R-:W-:Y:S01]  /*e3e0*/  ULDC.64 UR8, c[0x0][0xc00] ;  /* 0x0003000000087ab9 */ /* 0x000fe20000000a00 */
[C---:B------:R-:W-:Y:S01]  /*e3f0*/  IADD3 R9, P0, R4.reuse, 0x6020, RZ ;  /* 0x0000602004097810 */ /* 0x040fe20007f1e0ff */
[----:B------:R-:W-:Y:S01]  /*e400*/  UIMAD.WIDE UR8, UR39, 0x4, UR8 ;  /* 0x00000004270878a5 */ /* 0x000fe2000f8e0208 */
[----:B------:R-:W-:Y:S02]  /*e410*/  SHF.R.U64 R7, R7, 0x3, RZ ;  /* 0x0000000307077819 */ /* 0x000fe400000012ff */
[C---:B------:R-:W-:Y:S02]  /*e420*/  IADD3 R11, P1, R4.reuse, 0x6000, RZ ;  /* 0x00006000040b7810 */ /* 0x040fe40007f3e0ff */
[----:B------:R-:W-:-:S02]  /*e430*/  IADD3 R33, P2, R4, 0x3020, RZ ;  /* 0x0000302004217810 */ /* 0x000fc40007f5e0ff */
[C---:B------:R-:W-:Y:S02]  /*e440*/  IADD3 R31, P3, R4.reuse, 0x3000, RZ ;  /* 0x00003000041f7810 */ /* 0x040fe40007f7e0ff */
[----:B------:R-:W-:Y:S01]  /*e450*/  IADD3 R29, P4, R4, 0x20, RZ ;  /* 0x00000020041d7810 */ /* 0x000fe20007f9e0ff */
[--C-:B------:R-:W-:Y:S01]  /*e460*/  IMAD.X R13, RZ, RZ, R5.reuse, P2 ;  /* 0x000000ffff0d7224 */ /* 0x100fe200010e0605 */
[----:B------:R-:W-:Y:S01]  /*e470*/  LOP3.LUT R4, R7, R4, RZ, 0x3c, !PT ;  /* 0x0000000407047212 */ /* 0x000fe200078e3cff */
[--C-:B------:R-:W-:Y:S01]  /*e480*/  IMAD.X R15, RZ, RZ, R5.reuse, P3 ;  /* 0x000000ffff0f7224 */ /* 0x100fe200018e0605 */
[----:B------:R-:W-:Y:S01]  /*e490*/  LOP3.LUT R8, R9, 0x180, RZ, 0xc0, !PT ;  /* 0x0000018009087812 */ /* 0x000fe200078ec0ff */
[----:B------:R-:W-:Y:S01]  /*e4a0*/  IMAD.X R25, RZ, RZ, R5, P4 ;  /* 0x000000ffff197224 */ /* 0x000fe200020e0605 */
[----:B------:R-:W-:Y:S02]  /*e4b0*/  LOP3.LUT R10, R11, 0x180, RZ, 0xc0, !PT ;  /* 0x000001800b0a7812 */ /* 0x000fe400078ec0ff */
[----:B------:R-:W-:-:S02]  /*e4c0*/  MOV R28, R4 ;  /* 0x00000004001c7202 */ /* 0x000fc40000000f00 */
[----:B------:R-:W-:Y:S02]  /*e4d0*/  F2FP.BF16.F32.PACK_AB R4, R89, R0 ;  /* 0x000000005904723e */ /* 0x000fe400000010ff */
[----:B------:R-:W-:Y:S02]  /*e4e0*/  LOP3.LUT R0, R29, 0x180, RZ, 0xc0, !PT ;  /* 0x000001801d007812 */ /* 0x000fe400078ec0ff */
[----:B------:R-:W-:Y:S02]  /*e4f0*/  SHF.R.U64 R8, R8, 0x3, RZ ;  /* 0x0000000308087819 */ /* 0x000fe400000012ff */
[----:B------:R-:W-:Y:S02]  /*e500*/  SHF.R.U64 R10, R10, 0x3, RZ ;  /* 0x000000030a0a7819 */ /* 0x000fe400000012ff */
[----:B------:R-:W-:Y:S02]  /*e510*/  LOP3.LUT R14, R31, 0x180, RZ, 0xc0, !PT ;  /* 0x000001801f0e7812 */ /* 0x000fe400078ec0ff */
[----:B------:R-:W-:-:S02]  /*e520*/  LOP3.LUT R12, R33, 0x180, RZ, 0xc0, !PT ;  /* 0x00000180210c7812 */ /* 0x000fc400078ec0ff */
[----:B------:R-:W-:Y:S02]  /*e530*/  SHF.R.U64 R0, R0, 0x3, RZ ;  /* 0x0000000300007819 */ /* 0x000fe400000012ff */
[----:B------:R-:W-:Y:S01]  /*e540*/  LOP3.LUT R8, R8, R9, RZ, 0x3c, !PT ;  /* 0x0000000908087212 */ /* 0x000fe200078e3cff */
[--C-:B------:R-:W-:Y:S01]  /*e550*/  IMAD.X R9, RZ, RZ, R5.reuse, P0 ;  /* 0x000000ffff097224 */ /* 0x100fe200000e0605 */
[----:B------:R-:W-:Y:S01]  /*e560*/  LOP3.LUT R10, R10, R11, RZ, 0x3c, !PT ;  /* 0x0000000b0a0a7212 */ /* 0x000fe200078e3cff */
[----:B------:R-:W-:Y:S01]  /*e570*/  IMAD.X R11, RZ, RZ, R5, P1 ;  /* 0x000000ffff0b7224 */ /* 0x000fe200008e0605 */
[----:B------:R-:W-:Y:S02]  /*e580*/  SHF.R.U64 R14, R14, 0x3, RZ ;  /* 0x000000030e0e7819 */ /* 0x000fe400000012ff */
[----:B------:R-:W-:Y:S02]  /*e590*/  SHF.R.U64 R12, R12, 0x3, RZ ;  /* 0x000000030c0c7819 */ /* 0x000fe400000012ff */
[----:B------:R-:W-:Y:S01]  /*e5a0*/  LOP3.LUT R24, R0, R29, RZ, 0x3c, !PT ;  /* 0x0000001d00187212 */ /* 0x000fe200078e3cff */
[----:B------:R-:W-:Y:S01]  /*e5b0*/  IMAD.U32 R29, RZ, RZ, UR9 ;  /* 0x00000009ff1d7e24 */ /* 0x000fe2000f8e00ff */
[----:B------:R-:W-:-:S02]  /*e5c0*/  F2FP.BF16.F32.PACK_AB R5, R91, R90 ;  /* 0x0000005a5b05723e */ /* 0x000fc400000010ff */
[----:B------:R-:W-:Y:S02]  /*e5d0*/  F2FP.BF16.F32.PACK_AB R7, R95, R94 ;  /* 0x0000005e5f07723e */ /* 0x000fe400000010ff */
[----:B------:R-:W-:Y:S02]  /*e5e0*/  LOP3.LUT R14, R14, R31, RZ, 0x3c, !PT ;  /* 0x0000001f0e0e7212 */ /* 0x000fe400078e3cff */
[----:B------:R-:W-:Y:S01]  /*e5f0*/  MOV R30, R8 ;  /* 0x00000008001e7202 */ /* 0x000fe20000000f00 */
[----:B------:R0:W-:Y:S01]  /*e600*/  STSM.16.M88.4 [R28], R4 ;  /* 0x000000041c007844 */ /* 0x0001e20000000200 */
[----:B------:R-:W-:Y:S02]  /*e610*/  MOV R31, R10 ;  /* 0x0000000a001f7202 */ /* 0x000fe40000000f00 */
[----:B------:R-:W-:Y:S02]  /*e620*/  LOP3.LUT R12, R12, R33, RZ, 0x3c, !PT ;  /* 0x000000210c0c7212 */ /* 0x000fe400078e3cff */
[----:B------:R-:W-:-:S02]  /*e630*/  MOV R25, R24 ;  /* 0x0000001800197202 */ /* 0x000fc40000000f00 */
[----:B------:R-:W-:Y:S02]  /*e640*/  F2FP.BF16.F32.PACK_AB R8, R97, R96 ;  /* 0x000000606108723e */ /* 0x000fe400000010ff */
[----:B------:R-:W-:Y:S02]  /*e650*/  F2FP.BF16.F32.PACK_AB R9, R99, R98 ;  /* 0x000000626309723e */ /* 0x000fe400000010ff */
[----:B------:R-:W-:Y:S02]  /*e660*/  F2FP.BF16.F32.PACK_AB R10, R101, R100 ;  /* 0x00000064650a723e */ /* 0x000fe400000010ff */
[----:B------:R-:W-:Y:S02]  /*e670*/  F2FP.BF16.F32.PACK_AB R11, R103, R102 ;  /* 0x00000066670b723e */ /* 0x000fe400000010ff */
[----:B------:R-:W-:Y:S01]  /*e680*/  MOV R32, R12 ;  /* 0x0000000c00207202 */ /* 0x000fe20000000f00 */
[----:B0-----:R-:W-:Y:S01]  /*e690*/  IMAD.U32 R28, RZ, RZ, UR8 ;  /* 0x00000008ff1c7e24 */ /* 0x001fe2000f8e00ff */
[----:B------:R-:W-:Y:S01]  /*e6a0*/  MOV R33, R14 ;  /* 0x0000000e00217202 */ /* 0x000fe20000000f00 */
[----:B------:R0:W-:Y:S01]  /*e6b0*/  STSM.16.M88.4 [R25], R8 ;  /* 0x0000000819007844 */ /* 0x0001e20000000200 */
[----:B------:R-:W-:Y:S01]  /*e6c0*/  F2FP.BF16.F32.PACK_AB R4, R105, R104 ;  /* 0x000000686904723e */ /* 0x000fe200000010ff */
[----:B------:R-:W-:Y:S01]  /*e6d0*/  ULDC.64 UR8, c[0x0][0xc08] ;  /* 0x0003020000087ab9 */ /* 0x000fe20000000a00 */
[----:B------:R-:W-:-:S02]  /*e6e0*/  F2FP.BF16.F32.PACK_AB R5, R107, R106 ;  /* 0x0000006a6b05723e */ /* 0x000fc400000010ff */
[----:B------:R-:W-:Y:S02]  /*e6f0*/  F2FP.BF16.F32.PACK_AB R6, R109, R108 ;  /* 0x0000006c6d06723e */ /* 0x000fe400000010ff */
[----:B------:R-:W-:Y:S02]  /*e700*/  F2FP.BF16.F32.PACK_AB R7, R111, R110 ;  /* 0x0000006e6f07723e */ /* 0x000fe400000010ff */
[----:B------:R-:W-:Y:S02]  /*e710*/  F2FP.BF16.F32.PACK_AB R12, R113, R112 ;  /* 0x00000070710c723e */ /* 0x000fe400000010ff */
[----:B------:R-:W-:Y:S01]  /*e720*/  F2FP.BF16.F32.PACK_AB R13, R115, R114 ;  /* 0x00000072730d723e */ /* 0x000fe200000010ff */
[----:B------:R2:W-:Y:S01]  /*e730*/  STSM.16.M88.4 [R33], R4 ;  /* 0x0000000421007844 */ /* 0x0005e20000000200 */
[----:B------:R-:W-:Y:S02]  /*e740*/  F2FP.BF16.F32.PACK_AB R14, R117, R116 ;  /* 0x00000074750e723e */ /* 0x000fe400000010ff */
[----:B------:R-:W-:-:S02]  /*e750*/  F2FP.BF16.F32.PACK_AB R15, R119, R118 ;  /* 0x00000076770f723e */ /* 0x000fc400000010ff */
[----:B------:R-:W-:Y:S02]  /*e760*/  F2FP.BF16.F32.PACK_AB R24, R121, R120 ;  /* 0x000000787918723e */ /* 0x000fe400000010ff */
[----:B0-----:R-:W-:Y:S01]  /*e770*/  F2FP.BF16.F32.PACK_AB R25, R123, R122 ;  /* 0x0000007a7b19723e */ /* 0x001fe200000010ff */
[----:B------:R-:W-:Y:S01]  /*e780*/  STSM.16.M88.4 [R32], R12 ;  /* 0x0000000c20007844 */ /* 0x000fe20000000200 */
[----:B------:R-:W-:Y:S02]  /*e790*/  F2FP.BF16.F32.PACK_AB R8, R129, R128 ;  /* 0x000000808108723e */ /* 0x000fe400000010ff */
[----:B------:R-:W-:Y:S01]  /*e7a0*/  F2FP.BF16.F32.PACK_AB R9, R131, R130 ;  /* 0x000000828309723e */ /* 0x000fe200000010ff */
[----:B------:R-:W-:Y:S01]  /*e7b0*/  STSM.16.M88.4 [R31], R24 ;  /* 0x000000181f007844 */ /* 0x000fe20000000200 */
[----:B------:R-:W-:Y:S02]  /*e7c0*/  F2FP.BF16.F32.PACK_AB R10, R133, R132 ;  /* 0x00000084850a723e */ /* 0x000fe400000010ff */
[----:B------:R-:W-:-:S02]  /*e7d0*/  F2FP.BF16.F32.PACK_AB R11, R135, R134 ;  /* 0x00000086870b723e */ /* 0x000fc400000010ff */
[----:B------:R-:W-:-:S03]  /*e7e0*/  PLOP3.LUT P0, PT, PT, PT, UP0, 0x80, 0x0 ;  /* 0x000000000000781c */ /* 0x000fc60003f0f008 */
[----:B------:R0:W-:Y:S01]  /*e7f0*/  STSM.16.M88.4 [R30], R8 ;  /* 0x000000081e007844 */ /* 0x0001e20000000200 */
[----:B------:R-:W-:Y:S09]  /*e800*/  BAR.SYNC.DEFER_BLOCKING 0x1, 0x180 ;  /* 0x0046000000007b1d */ /* 0x000ff20000010000 */
[----:B------:R-:W3:Y:S01]  /*e810*/  @P0 LDG.E R0, desc[UR54][R28.64] ;  /* 0x000000361c000981 */ /* 0x000ee2000c1e1900 */
[----:B------:R-:W-:Y:S01]  /*e820*/  UISETP.NE.U32.AND UP1, UPT, UR8, URZ, UPT ;  /* 0x0000003f0800728c */ /* 0x000fe2000bf25070 */
[----:B-1----:R-:W-:Y:S01]  /*e830*/  ISETP.NE.AND P1, PT, R41, 0x1, PT ;  /* 0x000000012900780c */ /* 0x002fe20003f25270 */
[----:B------:R-:W-:Y:S01]  /*e840*/  ULDC UR10, c[0x0][0xa88] ;  /* 0x0002a200000a7ab9 */ /* 0x000fe20000000800 */
[----:B------:R-:W-:Y:S01]  /*e850*/  UMOV UR4, URZ ;  /* 0x0000003f00047c82 */ /* 0x000fe20008000000 */
[----:B------:R-:W-:-:S06]  /*e860*/  UISETP.NE.AND.EX UP1, UPT, UR9, URZ, UPT, UP1 ;  /* 0x0000003f0900728c */ /* 0x000fcc000bf25310 */
[----:B------:R-:W-:-:S04]  /*e870*/  PLOP3.LUT P2, PT, PT, PT, UP1, 0x80, 0x0 ;  /* 0x000000000000781c */ /* 0x000fc80003f4f018 */
[----:B--2---:R-:W1:Y:S01]  /*e880*/  @P1 LDC R5, c[0x0][0xbec] ;  /* 0x0002fb00ff051b82 */ /* 0x004e620000000800 */
[----:B------:R-:W-:Y:S02]  /*e890*/  @UP1 ULDC.64 UR8, c[0x0][0xc08] ;  /* 0x0003020000081ab9 */ /* 0x000fe40000000a00 */
[----:B------:R-:W-:-:S05]  /*e8a0*/  @UP1 UIMAD.WIDE UR8, UR39, 0x4, UR8 ;  /* 0x00000004270818a5 */ /* 0x000fca000f8e0208 */
[----:B------:R-:W2:Y:S01]  /*e8b0*/  @P1 LDC R6, c[0x0][0xbf0] ;  /* 0x0002fc00ff061b82 */ /* 0x000ea20000000800 */
[----:B0-----:R-:W-:Y:S02]  /*e8c0*/  IMAD.U32 R8, RZ, RZ, UR8 ;  /* 0x00000008ff087e24 */ /* 0x001fe4000f8e00ff */
[----:B------:R-:W-:Y:S01]  /*e8d0*/  IMAD.U32 R9, RZ, RZ, UR9 ;  /* 0x00000009ff097e24 */ /* 0x000fe2000f8e00ff */
[----:B---3--:R-:W-:Y:S01]  /*e8e0*/  @P0 R2UR UR4, R0 ;  /* 0x00000000000402ca */ /* 0x008fe200000e0000 */
[----:B------:R-:W-:-:S06]  /*e8f0*/  IMAD.U32 R0, RZ, RZ, UR10 ;  /* 0x0000000aff007e24 */ /* 0x000fcc000f8e00ff */
[----:B------:R0:W5:Y:S01]  /*e900*/  @P2 LDG.E R0, desc[UR54][R8.64] ;  /* 0x0000003608002981 */ /* 0x000162000c1e1900 */
[----:B-12---:R-:W-:Y:S07]  /*e910*/  @P2 BRA `(.L_x_11141) ;  /* 0x0000000000102947 */ /* 0x006fee0003800000 */
[----:B------:R-:W-:Y:S05]  /*e920*/  @!P0 BRA `(.L_x_11141) ;  /* 0x00000000000c8947 */ /* 0x000fea0003800000 */
[----:B------:R-:W2:Y:S04]  /*e930*/  LDG.E R7, desc[UR54][R28.64] ;  /* 0x000000361c077981 */ /* 0x000ea8000c1e1900 */
[----:B-----5:R-:W2:Y:S02]  /*e940*/  LDG.E R0, desc[UR54][R28.64+0x4] ;  /* 0x000004361c007981 */ /* 0x020ea4000c1e1900 */
[----:B--2---:R-:W-:-:S07]  /*e950*/  IMAD.IADD R0, R0, 0x1, -R7 ;  /* 0x0000000100007824 */ /* 0x004fce00078e0a07 */
.L_x_11141:
[----:B0-----:R-:W-:Y:S01]  /*e960*/  VIADD R8, R137, UR38 ;  /* 0x0000002689087c36 */ /* 0x001fe20008000000 */
[----:B------:R-:W-:Y:S01]  /*e970*/  USHF.R.S32.HI UR9, URZ, 0x1f, UR4 ;  /* 0x0000001f3f097899 */ /* 0x000fe20008011404 */
[----:B-----5:R-:W-:Y:S01]  /*e980*/  IMAD R43, R0, R41, RZ ;  /* 0x00000029002b7224 */ /* 0x020fe200078e02ff */
[----:B------:R-:W-:Y:S01]  /*e990*/  USHF.R.S32.HI UR16, URZ, 0x1f, UR40 ;  /* 0x0000001f3f107899 */ /* 0x000fe20008011428 */
[----:B------:R-:W-:Y:S01]  /*e9a0*/  @P1 IMAD.HI.U32 R5, R8, R5, RZ ;  /* 0x0000000508051227 */ /* 0x000fe200078e00ff */
[----:B------:R-:W-:Y:S01]  /*e9b0*/  ULDC.64 UR14, c[0x0][0xb90] ;  /* 0x0002e400000e7ab9 */ /* 0x000fe20000000a00 */
[----:B------:R-:W-:Y:S01]  /*e9c0*/  UMOV UR8, UR4 ;  /* 0x0000000400087c82 */ /* 0x000fe20008000000 */
[----:B------:R-:W-:Y:S01]  /*e9d0*/  UIMAD UR12, UR16, UR14, URZ ;  /* 0x0000000e100c72a4 */ /* 0x000fe2000f8e023f */
[----:B------:R-:W-:Y:S01]  /*e9e0*/  IMAD.MOV.U32 R4, RZ, RZ, R8 ;  /* 0x000000ffff047224 */ /* 0x000fe200078e0008 */
[----:B------:R-:W-:Y:S01]  /*e9f0*/  UIMAD.WIDE.U32 UR10, UR40, UR14, UR8 ;  /* 0x0000000e280a72a5 */ /* 0x000fe2000f8e0008 */
[----:B------:R-:W-:Y:S01]  /*ea00*/  @P1 SHF.R.U32.HI R4, RZ, R6, R5 ;  /* 0x00000006ff041219 */ /* 0x000fe20000011605 */
[----:B------:R-:W-:Y:S01]  /*ea10*/  USHF.R.S32.HI UR8, URZ, 0x1f, UR39 ;  /* 0x0000001f3f087899 */ /* 0x000fe20008011427 */
[----:B------:R-:W-:Y:S01]  /*ea20*/  IMAD R5, R143, 0x20, R138 ;  /* 0x000000208f057824 */ /* 0x000fe200078e028a */
[----:B------:R-:W-:Y:S01]  /*ea30*/  UIMAD UR12, UR40, UR15, UR12 ;  /* 0x0000000f280c72a4 */ /* 0x000fe2000f8e020c */
[----:B------:R-:W0:Y:S01]  /*ea40*/  @P1 LDC R45, c[0x0][0xbec] ;  /* 0x0002fb00ff2d1b82 */ /* 0x000e220000000800 */
[----:B------:R-:W-:Y:S01]  /*ea50*/  USEL UR18, UR8, URZ, !UP0 ;  /* 0x0000003f08127287 */ /* 0x000fe2000c000000 */
[----:B------:R-:W-:Y:S01]  /*ea60*/  IMAD.MOV R6, RZ, RZ, -R4 ;  /* 0x000000ffff067224 */ /* 0x000fe200078e0a04 */
[----:B------:R-:W-:Y:S01]  /*ea70*/  ULDC.64 UR14, c[0x0][0xb98] ;  /* 0x0002e600000e7ab9 */ /* 0x000fe20000000a00 */
[----:B------:R-:W-:Y:S01]  /*ea80*/  USEL UR17, UR39, URZ, !UP0 ;  /* 0x0000003f27117287 */ /* 0x000fe2000c000000 */
[----:B------:R-:W-:Y:S01]  /*ea90*/  IMAD.WIDE R20, R5, 0x2, R20 ;  /* 0x0000000205147825 */ /* 0x000fe200078e0214 */
[----:B------:R-:W-:-:S02]  /*eaa0*/  UIMAD UR8, UR18, UR14, URZ ;  /* 0x0000000e120872a4 */ /* 0x000fc4000f8e023f */
[----:B------:R-:W-:Y:S01]  /*eab0*/  UIADD3 UR11, UR11, UR12, URZ ;  /* 0x0000000c0b0b7290 */ /* 0x000fe2000fffe03f */
[----:B------:R-:W-:Y:S01]  /*eac0*/  IMAD R7, R41, R6, R8 ;  /* 0x0000000629077224 */ /* 0x000fe200078e0208 */
[----:B------:R-:W-:Y:S01]  /*ead0*/  UIMAD UR8, UR17, UR15, UR8 ;  /* 0x0000000f110872a4 */ /* 0x000fe2000f8e0208 */
[----:B------:R-:W-:Y:S01]  /*eae0*/  IADD3 R9, P2, R20, 0x1800, RZ ;  /* 0x0000180014097810 */ /* 0x000fe20007f5e0ff */
[----:B------:R-:W-:Y:S01]  /*eaf0*/  UIMAD.WIDE.U32 UR10, UR17, UR14, UR10 ;  /* 0x0000000e110a72a5 */ /* 0x000fe2000f8e000a */
[----:B------:R-:W-:Y:S01]  /*eb00*/  SHF.R.S32.HI R6, RZ, 0x1f, R4 ;  /* 0x0000001fff067819 */ /* 0x000fe20000011404 */
[----:B------:R-:W-:Y:S01]  /*eb10*/  ULDC.64 UR12, c[0x0][0xb88] ;  /* 0x0002e200000c7ab9 */ /* 0x000fe20000000a00 */
[----:B------:R-:W-:Y:S01]  /*eb20*/  SHF.R.S32.HI R5, RZ, 0x1f, R7 ;  /* 0x0000001fff057819 */ /* 0x000fe20000011407 */
[----:B------:R-:W-:Y:S01]  /*eb30*/  IMAD.U32 R11, RZ, RZ, UR8 ;  /* 0x00000008ff0b7e24 */ /* 0x000fe2000f8e00ff */
[----:B------:R-:W-:Y:S02]  /*eb40*/  LOP3.LUT R8, R9, 0x180, RZ, 0xc0, !PT ;  /* 0x0000018009087812 */ /* 0x000fe400078ec0ff */
[----:B------:R-:W-:Y:S01]  /*eb50*/  IADD3 R4, P0, R4, UR10, RZ ;  /* 0x0000000a04047c10 */ /* 0x000fe2000ff1e0ff */
[----:B------:R-:W-:Y:S01]  /*eb60*/  IMAD R10, R5, UR12, RZ ;  /* 0x0000000c050a7c24 */ /* 0x000fe2000f8e02ff */
[----:B------:R-:W-:-:S02]  /*eb70*/  SHF.R.U64 R8, R8, 0x3, RZ ;  /* 0x0000000308087819 */ /* 0x000fc400000012ff */
[----:B------:R-:W-:Y:S01]  /*eb80*/  IADD3.X R5, R6, UR11, R11, P0, !PT ;  /* 0x0000000b06057c10 */ /* 0x000fe200087fe40b */
[----:B------:R-:W-:Y:S01]  /*eb90*/  ULDC.64 UR10, c[0x0][0xb50] ;  /* 0x0002d400000a7ab9 */ /* 0x000fe20000000a00 */
[----:B------:R-:W-:Y:S01]  /*eba0*/  LOP3.LUT R6, R8, R9, RZ, 0x3c, !PT ;  /* 0x0000000908067212 */ /* 0x000fe200078e3cff */
[C---:B------:R-:W-:Y:S01]  /*ebb0*/  IMAD R9, R7.reuse, UR13, R10 ;  /* 0x0000000d07097c24 */ /* 0x040fe2000f8e020a */
[C---:B------:R-:W-:Y:S01]  /*ebc0*/  IADD3 R25, P6, R20.reuse, 0x3000, RZ ;  /* 0x0000300014197810 */ /* 0x040fe20007fde0ff */
[----:B------:R-:W-:Y:S01]  /*ebd0*/  IMAD.WIDE.U32 R4, R7, UR12, R4 ;  /* 0x0000000c07047c25 */ /* 0x000fe2000f8e0004 */
[----:B------:R-:W-:Y:S01]  /*ebe0*/  ULDC.64 UR12, c[0x0][0xaa0] ;  /* 0x0002a800000c7ab9 */ /* 0x000fe20000000a00 */
[----:B------:R-:W-:Y:S02]  /*ebf0*/  IADD3 R13, P5, R20, 0x4800, RZ ;  /* 0x00004800140d7810 */ /* 0x000fe40007fbe0ff */
[----:B------:R-:W-:Y:S01]  /*ec00*/  IMAD.IADD R5, R5, 0x1, R9 ;  /* 0x0000000105057824 */ /* 0x000fe200078e0209 */
[----:B------:R-:W-:Y:S01]  /*ec10*/  LEA R8, P0, R4, UR10, 0x2 ;  /* 0x0000000a04087c11 */ /* 0x000fe2000f8010ff */
[----:B------:R-:W-:Y:S01]  /*ec20*/  VIADD R10, R146, UR38 ;  /* 0x00000026920a7c36 */ /* 0x000fe20008000000 */
[----:B------:R-:W-:Y:S01]  /*ec30*/  IADD3 R33, P4, R20, 0x6000, RZ ;  /* 0x0000600014217810 */ /* 0x000fe20007f9e0ff */
[----:B------:R-:W-:Y:S01]  /*ec40*/  IMAD.X R7, RZ, RZ, R21, P2 ;  /* 0x000000ffff077224 */ /* 0x000fe200010e0615 */
[----:B------:R-:W-:Y:S01]  /*ec50*/  LEA.HI.X R4, R4, UR11, R5, 0x2, P0 ;  /* 0x0000000b04047c11 */ /* 0x000fe200080f1405 */
[----:B------:R-:W-:Y:S01]  /*ec60*/  SHFL.IDX PT, R36, R8, RZ, 0x1c1f ;  /* 0x001c1fff08247589 */ /* 0x000fe200000e0000 */
[----:B------:R-:W-:Y:S01]  /*ec70*/  LOP3.LUT P0, RZ, R144, 0x3, RZ, 0xc0, !PT ;  /* 0x0000000390ff7812 */ /* 0x000fe2000780c0ff */
[----:B------:R-:W-:Y:S01]  /*ec80*/  VIADD R0, R10, 0x8 ;  /* 0x000000080a007836 */ /* 0x000fe20000000000 */
[----:B------:R-:W-:Y:S01]  /*ec90*/  IADD3 R5, P3, R20, 0x7800, RZ ;  /* 0x0000780014057810 */ /* 0x000fe20007f7e0ff */
[----:B------:R-:W1:Y:S01]  /*eca0*/  SHFL.IDX PT, R37, R4, RZ, 0x1c1f ;  /* 0x001c1fff04257589 */ /* 0x000e6200000e0000 */
[----:B------:R-:W-:-:S02]  /*ecb0*/  ISETP.GE.OR P2, PT, R10, R43, P0 ;  /* 0x0000002b0a00720c */ /* 0x000fc40000746670 */
[----:B------:R-:W-:Y:S01]  /*ecc0*/  ISETP.GE.OR P0, PT, R0, R43, P0 ;  /* 0x0000002b0000720c */ /* 0x000fe20000706670 */
[----:B------:R-:W-:Y:S01]  /*ecd0*/  SHFL.IDX PT, R38, R8, 0x1, 0x1c1f ;  /* 0x003c1f0008267f89 */ /* 0x000fe200000e0000 */
[----:B------:R-:W-:Y:S01]  /*ece0*/  LOP3.LUT R0, R5, 0x180, RZ, 0xc0, !PT ;  /* 0x0000018005007812 */ /* 0x000fe200078ec0ff */
[----:B------:R-:W-:Y:S01]  /*ecf0*/  UIMAD UR10, UR9, UR12, URZ ;  /* 0x0000000c090a72a4 */ /* 0x000fe2000f8e023f */
[----:B------:R-:W-:Y:S01]  /*ed00*/  LOP3.LUT R9, R20, 0x180, RZ, 0xc0, !PT ;  /* 0x0000018014097812 */ /* 0x000fe200078ec0ff */
[----:B------:R-:W2:Y:S01]  /*ed10*/  SHFL.IDX PT, R39, R4, 0x1, 0x1c1f ;  /* 0x003c1f0004277f89 */ /* 0x000ea200000e0000 */
[----:B------:R-:W-:Y:S01]  /*ed20*/  SHF.R.U64 R0, R0, 0x3, RZ ;  /* 0x0000000300007819 */ /* 0x000fe200000012ff */
[----:B------:R-:W-:Y:S01]  /*ed30*/  UIMAD.WIDE.U32 UR8, UR4, UR12, URZ ;  /* 0x0000000c040872a5 */ /* 0x000fe2000f8e003f */
[----:B------:R-:W-:Y:S01]  /*ed40*/  LOP3.LUT R24, R25, 0x180, RZ, 0xc0, !PT ;  /* 0x0000018019187812 */ /* 0x000fe200078ec0ff */
[----:B------:R-:W-:Y:S01]  /*ed50*/  IMAD.X R29, RZ, RZ, R21, P3 ;  /* 0x000000ffff1d7224 */ /* 0x000fe200018e0615 */
[----:B------:R-:W-:-:S02]  /*ed60*/  LOP3.LUT R28, R0, R5, RZ, 0x3c, !PT ;  /* 0x00000005001c7212 */ /* 0x000fc400078e3cff */
[----:B------:R-:W-:Y:S02]  /*ed70*/  LOP3.LUT R12, R13, 0x180, RZ, 0xc0, !PT ;  /* 0x000001800d0c7812 */ /* 0x000fe400078ec0ff */
[----:B------:R-:W-:Y:S01]  /*ed80*/  LOP3.LUT R32, R33, 0x180, RZ, 0xc0, !PT ;  /* 0x0000018021207812 */ /* 0x000fe200078ec0ff */
[----:B-1----:R1:W-:Y:S01]  /*ed90*/  @!P2 ST.E desc[UR54][R36.64], R3 ;  /* 0x000000032400a985 */ /* 0x0023e2000c101936 */
[----:B------:R-:W-:Y:S01]  /*eda0*/  IMAD R0, R142, 0x60, R143 ;  /* 0x000000608e007824 */ /* 0x000fe200078e028f */
[----:B------:R-:W-:Y:S01]  /*edb0*/  UIMAD UR10, UR4, UR13, UR10 ;  /* 0x0000000d040a72a4 */ /* 0x000fe2000f8e020a */
[----:B------:R-:W-:Y:S02]  /*edc0*/  SHF.R.U64 R9, R9, 0x3, RZ ;  /* 0x0000000309097819 */ /* 0x000fe400000012ff */
[----:B------:R-:W-:Y:S01]  /*edd0*/  ULDC.64 UR12, c[0x0][0xae8] ;  /* 0x0002ba00000c7ab9 */ /* 0x000fe20000000a00 */
[----:B------:R-:W-:Y:S02]  /*ede0*/  SHF.R.U64 R24, R24, 0x3, RZ ;  /* 0x0000000318187819 */ /* 0x000fe400000012ff */
[----:B------:R-:W-:-:S02]  /*edf0*/  SHF.R.U64 R12, R12, 0x3, RZ ;  /* 0x000000030c0c7819 */ /* 0x000fc400000012ff */
[----:B------:R-:W-:Y:S01]  /*ee00*/  SHF.R.U64 R32, R32, 0x3, RZ ;  /* 0x0000000320207819 */ /* 0x000fe200000012ff */
[----:B-1----:R-:W1:Y:S01]  /*ee10*/  @P1 LDC R3, c[0x0][0xbf0] ;  /* 0x0002fc00ff031b82 */ /* 0x002e620000000800 */
[----:B------:R-:W-:Y:S01]  /*ee20*/  VIADD R36, R0, UR38 ;  /* 0x0000002600247c36 */ /* 0x000fe20008000000 */
[----:B------:R-:W-:Y:S01]  /*ee30*/  UIADD3 UR9, UR9, UR10, URZ ;  /* 0x0000000a09097290 */ /* 0x000fe2000fffe03f */
[----:B------:R-:W-:Y:S01]  /*ee40*/  LOP3.LUT R20, R9, R20, RZ, 0x3c, !PT ;  /* 0x0000001409147212 */ /* 0x000fe200078e3cff */
[----:B------:R-:W-:Y:S01]  /*ee50*/  UIMAD UR4, UR16, UR12, URZ ;  /* 0x0000000c100472a4 */ /* 0x000fe2000f8e023f */
[----:B0-----:R-:W-:Y:S01]  /*ee60*/  @P1 IMAD.HI.U32 R0, R36, R45, RZ ;  /* 0x0000002d24001227 */ /* 0x001fe200078e00ff */
[----:B------:R-:W-:Y:S01]  /*ee70*/  UIMAD.WIDE.U32 UR8, UR40, UR12, UR8 ;  /* 0x0000000c280872a5 */ /* 0x000fe2000f8e0008 */
[----:B------:R-:W-:Y:S01]  /*ee80*/  LOP3.LUT R24, R24, R25, RZ, 0x3c, !PT ;  /* 0x0000001918187212 */ /* 0x000fe200078e3cff */
[----:B------:R-:W-:Y:S01]  /*ee90*/  UIMAD UR4, UR40, UR13, UR4 ;  /* 0x0000000d280472a4 */ /* 0x000fe2000f8e0204 */
[----:B------:R-:W-:Y:S01]  /*eea0*/  LOP3.LUT R12, R12, R13, RZ, 0x3c, !PT ;  /* 0x0000000d0c0c7212 */ /* 0x000fe200078e3cff */
[----:B--2---:R0:W-:Y:S01]  /*eeb0*/  @!P0 ST.E desc[UR54][R38.64], R2 ;  /* 0x0000000226008985 */ /* 0x0041e2000c101936 */
[----:B------:R-:W-:Y:S01]  /*eec0*/  LOP3.LUT R32, R32, R33, RZ, 0x3c, !PT ;  /* 0x0000002120207212 */ /* 0x000fe200078e3cff */
[--C-:B------:R-:W-:Y:S01]  /*eed0*/  IMAD.X R25, RZ, RZ, R21.reuse, P6 ;  /* 0x000000ffff197224 */ /* 0x100fe200030e0615 */
[----:B------:R-:W-:Y:S01]  /*eee0*/  ULDC.64 UR10, c[0x0][0xaf0] ;  /* 0x0002bc00000a7ab9 */ /* 0x000fe20000000a00 */
[--C-:B------:R-:W-:Y:S01]  /*eef0*/  IMAD.X R13, RZ, RZ, R21.reuse, P5 ;  /* 0x000000ffff0d7224 */ /* 0x100fe200028e0615 */
[----:B------:R2:W5:Y:S01]  /*ef00*/  LD.E.128 R8, desc[UR54][R20.64] ;  /* 0x0000003614087980 */ /* 0x000562000c101d00 */
[----:B------:R-:W-:Y:S01]  /*ef10*/  IMAD.X R33, RZ, RZ, R21, P4 ;  /* 0x000000ffff217224 */ /* 0x000fe200020e0615 */
[----:B------:R-:W-:-:S02]  /*ef20*/  UIADD3 UR9, UR9, UR4, URZ ;  /* 0x0000000409097290 */ /* 0x000fc4000fffe03f */
[----:B------:R-:W-:Y:S01]  /*ef30*/  UIMAD UR4, UR18, UR10, URZ ;  /* 0x0000000a120472a4 */ /* 0x000fe2000f8e023f */
[----:B------:R-:W5:Y:S04]  /*ef40*/  LD.E.128 R4, desc[UR54][R6.64] ;  /* 0x0000003606047980 */ /* 0x000f68000c101d00 */
[----:B------:R-:W5:Y:S01]  /*ef50*/  LD.E.128 R24, desc[UR54][R24.64] ;  /* 0x0000003618187980 */ /* 0x000f62000c101d00 */
[----:B--2---:R-:W-:Y:S01]  /*ef60*/  IMAD.MOV.U32 R21, RZ, RZ, R36 ;  /* 0x000000ffff157224 */ /* 0x004fe200078e0024 */
[----:B-1----:R-:W-:Y:S01]  /*ef70*/  @P1 SHF.R.U32.HI R21, RZ, R3, R0 ;  /* 0x00000003ff151219 */ /* 0x002fe20000011600 */
[----:B------:R-:W-:Y:S01]  /*ef80*/  UIMAD UR4, UR17, UR11, UR4 ;  /* 0x0000000b110472a4 */ /* 0x000fe2000f8e0204 */
[----:B------:R-:W5:Y:S01]  /*ef90*/  LD.E.128 R12, desc[UR54][R12.64] ;  /* 0x000000360c0c7980 */ /* 0x000f62000c101d00 */
[----:B------:R-:W-:Y:S01]  /*efa0*/  UIMAD.WIDE.U32 UR8, UR17, UR10, UR8 ;  /* 0x0000000a110872a5 */ /* 0x000fe2000f8e0008 */
[--C-:B------:R-:W-:Y:S01]  /*efb0*/  SHF.R.S32.HI R0, RZ, 0x1f, R21.reuse ;  /* 0x0000001fff007819 */ /* 0x100fe20000011415 */
[----:B------:R-:W-:Y:S01]  /*efc0*/  IMAD.MOV R20, RZ, RZ, -R21 ;  /* 0x000000ffff147224 */ /* 0x000fe200078e0a15 */
[----:B------:R-:W-:Y:S01]  /*efd0*/  ULDC.64 UR10, c[0x0][0xae0] ;  /* 0x0002b800000a7ab9 */ /* 0x000fe20000000a00 */
[----:B------:R-:W-:Y:S01]  /*efe0*/  UIADD3 UR4, UR9, UR4, URZ ;  /* 0x0000000409047290 */ /* 0x000fe2000fffe03f */
[----:B------:R-:W5:Y:S01]  /*eff0*/  LD.E.128 R32, desc[UR54][R32.64] ;  /* 0x0000003620207980 */ /* 0x000f62000c101d00 */
[----:B------:R-:W-:-:S02]  /*f000*/  IMAD R0, R0, UR10, RZ ;  /* 0x0000000a00007c24 */ /* 0x000fc4000f8e02ff */
[----:B------:R-:W-:Y:S01]  /*f010*/  IMAD R37, R41, R20, R36 ;  /* 0x0000001429257224 */ /* 0x000fe200078e0224 */
[----:B------:R-:W5:Y:S01]  /*f020*/  LD.E.128 R28, desc[UR54][R28.64] ;  /* 0x000000361c1c7980 */ /* 0x000f62000c101d00 */
[----:B0-----:R-:W-:Y:S02]  /*f030*/  IMAD R39, R21, UR11, R0 ;  /* 0x0000000b15277c24 */ /* 0x001fe4000f8e0200 */
[----:B------:R-:W-:Y:S01]  /*f040*/  IMAD.U32 R3, RZ, RZ, UR9 ;  /* 0x00000009ff037e24 */ /* 0x000fe2000f8e00ff */
[----:B------:R-:W-:Y:S01]  /*f050*/  SHF.R.S32.HI R0, RZ, 0x1f, R37 ;  /* 0x0000001fff007819 */ /* 0x000fe20000011425 */
        /* <DEDUP_REMOVED lines=8> */
[----:B0-----:R-:W0:Y:S01]  /*f0e0*/  FENCE.VIEW.ASYNC.S ;  /* 0x00000000000073c6 */ /* 0x001e220000000000 */
[----:B------:R-:W-:-:S02]  /*f0f0*/  IMAD R0, R0, UR8, RZ ;  /* 0x0000000800007c24 */ /* 0x000fc4000f8e02ff */
[----:B------:R-:W-:-:S04]  /*f100*/  IMAD.WIDE.U32 R2, R21, UR10, R2 ;  /* 0x0000000a15027c25 */ /* 0x000fc8000f8e0002 */
[----:B------:R-:W-:Y:S02]  /*f110*/  IMAD.IADD R3, R3, 0x1, R39 ;  /* 0x0000000103037824 */ /* 0x000fe400078e0227 */
[----:B------:R-:W-:Y:S02]  /*f120*/  IMAD R21, R37, UR9, R0 ;  /* 0x0000000925157c24 */ /* 0x000fe4000f8e0200 */
[----:B------:R-:W-:Y:S01]  /*f130*/  VIADD R0, R143, UR38 ;  /* 0x000000268f007c36 */ /* 0x000fe20008000000 */
[----:B------:R-:W-:Y:S01]  /*f140*/  UIADD3 UR4, UR41, 0x2d820, URZ ;  /* 0x0002d82029047890 */ /* 0x000fe2000fffe03f */
[----:B------:R-:W-:Y:S01]  /*f150*/  IMAD.WIDE.U32 R2, R37, UR8, R2 ;  /* 0x0000000825027c25 */ /* 0x000fe2000f8e0002 */
[----:B------:R-:W-:Y:S02]  /*f160*/  ULDC.64 UR8, c[0x0][0xa80] ;  /* 0x0002a00000087ab9 */ /* 0x000fe40000000a00 */
        /* <DEDUP_REMOVED lines=15> */
[C---:B------:R-:W-:Y:S02]  /*f260*/  @!P2 LEA R38, P4, R141.reuse, R20, 0x1 ;  /* 0x000000148d26a211 */ /* 0x040fe400078808ff */
[----:B--2---:R-:W-:Y:S01]  /*f270*/  @!P0 IMAD.WIDE R2, R138, 0x2, R20 ;  /* 0x000000028a028825 */ /* 0x004fe200078e0214 */
[-C--:B------:R-:W-:Y:S02]  /*f280*/  @!P1 LEA.HI.X R37, R140, R21.reuse, R149, 0x1, P3 ;  /* 0x000000158c259211 */ /* 0x080fe400018f0c95 */
[----:B------:R-:W-:Y:S02]  /*f290*/  @!P2 LEA.HI.X R39, R141, R21, R148, 0x1, P4 ;  /* 0x000000158d27a211 */ /* 0x000fe400020f0c94 */
[----:B-----5:R3:W-:Y:S04]  /*f2a0*/  @!P0 ST.E.128 desc[UR54][R2.64], R8 ;  /* 0x0000000802008985 */ /* 0x0207e8000c101d36 */
[----:B------:R3:W-:Y:S04]  /*f2b0*/  @!P1 ST.E.128 desc[UR54][R36.64], R24 ;  /* 0x0000001824009985 */ /* 0x0007e8000c101d36 */
[----:B------:R3:W-:Y:S02]  /*f2c0*/  @!P2 ST.E.128 desc[UR54][R38.64], R32 ;  /* 0x000000202600a985 */ /* 0x0007e4000c101d36 */
.L_x_11143:
[----:B------:R-:W-:Y:S05]  /*f2d0*/  BSYNC B1 ;  /* 0x0000000000017941 */ /* 0x000fea0003800000 */
.L_x_11142:
        /* <DEDUP_REMOVED lines=8> */
[----:B0-----:R-:W-:Y:S02]  /*f360*/  @!P2 LEA R10, P0, R140, R8, 0x1 ;  /* 0x000000088c0aa211 */ /* 0x001fe400078008ff */
[----:B----4-:R-:W-:Y:S02]  /*f370*/  @!P1 IMAD.WIDE R2, R138, 0x2, R8 ;  /* 0x000000028a029825 */ /* 0x010fe400078e0208 */
        /* <DEDUP_REMOVED lines=9> */
.L_x_11140:
        /* <DEDUP_REMOVED lines=32> */
.L_x_11145:
        /* <DEDUP_REMOVED lines=47> */
.L_x_11147:
[----:B------:R-:W-:Y:S05]  /*f900*/  BSYNC B1 ;  /* 0x0000000000017941 */ /* 0x000fea0003800000 */
.L_x_11146:
        /* <DEDUP_REMOVED lines=18> */
[----:B0-----:R-:W-:-:S03]  /*fa30*/  @P0 SHF.R.U32.HI R5, RZ, R3, R2 ;  /* 0x00000003ff050219 */ /* 0x001fc60000011602 */
[----:B------:R-:W-:Y:S01]  /*fa40*/  UIMAD UR4, UR8, UR13, UR4 ;  /* 0x0000000d080472a4 */ /* 0x000fe2000f8e0204 */
[--C-:B------:R-:W-:Y:S01]  /*fa50*/  SHF.R.S32.HI R2, RZ, 0x1f, R5.reuse ;  /* 0x0000001fff027819 */ /* 0x100fe20000011405 */
[----:B------:R-:W-:Y:S01]  /*fa60*/  UIMAD.WIDE.U32 UR8, UR8, UR12, UR10 ;  /* 0x0000000c080872a5 */ /* 0x000fe2000f8e000a */
[----:B------:R-:W-:Y:S02]  /*fa70*/  IMAD.MOV R7, RZ, RZ, -R5 ;  /* 0x000000ffff077224 */ /* 0x000fe400078e0a05 */
[----:B------:R-:W-:Y:S01]  /*fa80*/  ULDC.64 UR10, c[0x0][0xae0] ;  /* 0x0002b800000a7ab9 */ /* 0x000fe20000000a00 */
[----:B------:R-:W-:Y:S01]  /*fa90*/  UIADD3 UR4, UR9, UR4, URZ ;  /* 0x0000000409047290 */ /* 0x000fe2000fffe03f */
[----:B------:R-:W-:Y:S02]  /*faa0*/  IMAD R7, R11, R7, R4 ;  /* 0x000000070b077224 */ /* 0x000fe400078e0204 */
[----:B------:R-:W-:Y:S02]  /*fab0*/  IMAD R6, R2, UR10, RZ ;  /* 0x0000000a02067c24 */ /* 0x000fe4000f8e02ff */
[----:B------:R-:W-:Y:S01]  /*fac0*/  IMAD.U32 R3, RZ, RZ, UR9 ;  /* 0x00000009ff037e24 */ /* 0x000fe2000f8e00ff */
[----:B------:R-:W-:Y:S01]  /*fad0*/  SHF.R.S32.HI R4, RZ, 0x1f, R7 ;  /* 0x0000001fff047819 */ /* 0x000fe20000011407 */
[----:B------:R-:W-:Y:S01]  /*fae0*/  IMAD.U32 R2, RZ, RZ, UR8 ;  /* 0x00000008ff027e24 */ /* 0x000fe2000f8e00ff */
[----:B------:R-:W-:Y:S01]  /*faf0*/  ULDC.64 UR8, c[0x0][0xad8] ;  /* 0x0002b60000087ab9 */ /* 0x000fe20000000a00 */
[----:B------:R-:W-:-:S02]  /*fb00*/  IMAD.U32 R3, RZ, RZ, UR4 ;  /* 0x00000004ff037e24 */ /* 0x000fc4000f8e00ff */
[C---:B------:R-:W-:Y:S02]  /*fb10*/  IMAD R9, R5.reuse, UR11, R6 ;  /* 0x0000000b05097c24 */ /* 0x040fe4000f8e0206 */
[----:B------:R-:W-:-:S04]  /*fb20*/  IMAD.WIDE.U32 R2, R5, UR10, R2 ;  /* 0x0000000a05027c25 */ /* 0x000fc8000f8e0002 */
[----:B------:R-:W-:Y:S02]  /*fb30*/  IMAD R4, R4, UR8, RZ ;  /* 0x0000000804047c24 */ /* 0x000fe4000f8e02ff */
[----:B------:R-:W-:Y:S02]  /*fb40*/  IMAD.IADD R3, R3, 0x1, R9 ;  /* 0x0000000103037824 */ /* 0x000fe400078e0209 */
[----:B-----5:R-:W-:Y:S02]  /*fb50*/  IMAD R11, R0, R11, RZ ;  /* 0x0000000b000b7224 */ /* 0x020fe400078e02ff */
[----:B------:R-:W-:Y:S02]  /*fb60*/  VIADD R0, R143, UR38 ;  /* 0x000000268f007c36 */ /* 0x000fe40008000000 */
[C---:B------:R-:W-:Y:S02]  /*fb70*/  IMAD R5, R7.reuse, UR9, R4 ;  /* 0x0000000907057c24 */ /* 0x040fe4000f8e0204 */
[----:B------:R-:W-:Y:S01]  /*fb80*/  IMAD.WIDE.U32 R2, R7, UR8, R2 ;  /* 0x0000000807027c25 */ /* 0x000fe2000f8e0002 */
[----:B------:R-:W-:Y:S01]  /*fb90*/  ISETP.GE.AND P0, PT, R0, R11, PT ;  /* 0x0000000b0000720c */ /* 0x000fe20003f06270 */
[----:B------:R-:W-:-:S02]  /*fba0*/  ULDC.64 UR8, c[0x0][0xa80] ;  /* 0x0002a00000087ab9 */ /* 0x000fc40000000a00 */
[----:B------:R-:W-:Y:S01]  /*fbb0*/  IMAD.IADD R3, R3, 0x1, R5 ;  /* 0x0000000103037824 */ /* 0x000fe200078e0205 */
[----:B------:R-:W-:-:S04]  /*fbc0*/  LEA R4, P1, R2, UR8, 0x1 ;  /* 0x0000000802047c11 */ /* 0x000fc8000f8208ff */
[----:B------:R-:W-:Y:S02]  /*fbd0*/  LEA.HI.X R5, R2, UR9, R3, 0x1, P1 ;  /* 0x0000000902057c11 */ /* 0x000fe400088f0c03 */
[----:B------:R0:W1:Y:S04]  /*fbe0*/  SHFL.IDX PT, R2, R4, RZ, 0x1c1f ;  /* 0x001c1fff04027589 */ /* 0x00006800000e0000 */
[----:B------:R0:W2:Y:S01]  /*fbf0*/  SHFL.IDX PT, R3, R5, RZ, 0x1c1f ;  /* 0x001c1fff05037589 */ /* 0x0000a200000e0000 */
        /* <DEDUP_REMOVED lines=10> */
[----:B------:R3:W-:Y:S04]  /*fca0*/  @!P2 ST.E.128 desc[UR54][R6.64], RZ ;  /* 0x000000ff0600a985 */ /* 0x0007e8000c101d36 */
[----:B------:R3:W-:Y:S04]  /*fcb0*/  @!P3 ST.E.128 desc[UR54][R8.64], RZ ;  /* 0x000000ff0800b985 */ /* 0x0007e8000c101d36 */
[----:B------:R3:W-:Y:S02]  /*fcc0*/  @!P4 ST.E.128 desc[UR54][R12.64], RZ ;  /* 0x000000ff0c00c985 */ /* 0x0007e4000c101d36 */
.L_x_11149:
[----:B------:R-:W-:Y:S05]  /*fcd0*/  BSYNC B1 ;  /* 0x0000000000017941 */ /* 0x000fea0003800000 */
.L_x_11148:
        /* <DEDUP_REMOVED lines=9> */
[-C--:B-1-3--:R-:W-:Y:S02]  /*fd70*/  @!P3 LEA R6, P0, R140, R2.reuse, 0x1 ;  /* 0x000000028c06b211 */ /* 0x08afe400078008ff */
[C---:B------:R-:W-:Y:S02]  /*fd80*/  @!P4 LEA R8, P1, R141.reuse, R2, 0x1 ;  /* 0x000000028d08c211 */ /* 0x040fe400078208ff */
[----:B0---4-:R-:W-:Y:S01]  /*fd90*/  @!P2 IMAD.WIDE R4, R138, 0x2, R2 ;  /* 0x000000028a04a825 */ /* 0x011fe200078e0202 */
[-C--:B------:R-:W-:Y:S02]  /*fda0*/  @!P3 LEA.HI.X R7, R140, R3.reuse, R149, 0x1, P0 ;  /* 0x000000038c07b211 */ /* 0x080fe400000f0c95 */
[----:B------:R-:W-:Y:S02]  /*fdb0*/  @!P4 LEA.HI.X R9, R141, R3, R148, 0x1, P1 ;  /* 0x000000038d09c211 */ /* 0x000fe400008f0c94 */
[----:B------:R2:W-:Y:S04]  /*fdc0*/  @!P2 ST.E.128 desc[UR54][R4.64], RZ ;  /* 0x000000ff0400a985 */ /* 0x0005e8000c101d36 */
[----:B------:R2:W-:Y:S04]  /*fdd0*/  @!P3 ST.E.128 desc[UR54][R6.64], RZ ;  /* 0x000000ff0600b985 */ /* 0x0005e8000c101d36 */
[----:B------:R2:W-:Y:S02]  /*fde0*/  @!P4 ST.E.128 desc[UR54][R8.64], RZ ;  /* 0x000000ff0800c985 */ /* 0x0005e4000c101d36 */
.L_x_11144:
[----:B------:R-:W-:Y:S05]  /*fdf0*/  BSYNC B0 ;  /* 0x0000000000007941 */ /* 0x000fea0003800000 */
.L_x_11139:
[----:B------:R-:W-:Y:S02]  /*fe00*/  ULDC UR4, c[0x0][0xc3c] ;  /* 0x00030f0000047ab9 */ /* 0x000fe40000000800 */
[----:B------:R-:W-:-:S06]  /*fe10*/  UISETP.GE.AND UP0, UPT, UR6, UR4, UPT ;  /* 0x000000040600728c */ /* 0x000fcc000bf06270 */
[----:B------:R-:W-:-:S13]  /*fe20*/  PLOP3.LUT P0, PT, PT, PT, UP0, 0x80, 0x0 ;  /* 0x000000000000781c */ /* 0x000fda0003f0f008 */
[----:B------:R-:W-:Y:S05]  /*fe30*/  @!P0 BRA `(.L_x_11150) ;  /* 0xffffff1000148947 */ /* 0x000fea000383ffff */
[----:B------:R-:W-:Y:S05]  /*fe40*/  EXIT ;  /* 0x000000000000794d */ /* 0x000fea0003800000 */
.L_x_11049:
        /* <DEDUP_REMOVED lines=16> */
.L_x_11151:
        /* <DEDUP_REMOVED lines=40> */
.L_x_11157:
        /* <DEDUP_REMOVED lines=12> */
.L_x_11156:
[----:B------:R-:W-:Y:S05]  /*10290*/  BSYNC B0 ;  /* 0x0000000000007941 */ /* 0x000fea0003800000 */
.L_x_11155:
        /* <DEDUP_REMOVED lines=20> */
.L_x_11153:
        /* <DEDUP_REMOVED lines=20> */
.L_x_11158:
        /* <DEDUP_REMOVED lines=59> */
.L_x_11154:
[----:B------:R-:W-:Y:S01]  /*108d0*/  ULDC UR4, c[0x0][0xc3c] ;  /* 0x00030f0000047ab9 */ /* 0x000fe20000000800 */
[----:B------:R-:W-:Y:S02]  /*108e0*/  IMAD.MOV.U32 R17, RZ, RZ, RZ ;  /* 0x000000ffff117224 */ /* 0x000fe400078e00ff */
[----:B------:R-:W-:Y:S02]  /*108f0*/  IMAD.U32 R16, RZ, RZ, UR6 ;  /* 0x00000006ff107e24 */ /* 0x000fe4000f8e00ff */
[----:B------:R-:W-:Y:S02]  /*10900*/  IMAD.MOV.U32 R18, RZ, RZ, RZ ;  /* 0x000000ffff127224 */ /* 0x000fe400078e00ff */
[----:B------:R-:W-:-:S07]  /*10910*/  IMAD.U32 R19, RZ, RZ, UR4 ;  /* 0x00000004ff137e24 */ /* 0x000fce000f8e00ff */
.L_x_11159:
[----:B------:R-:W-:-:S13]  /*10920*/  ISETP.NE.AND P0, PT, R5, RZ, PT ;  /* 0x000000ff0500720c */ /* 0x000fda0003f05270 */
[----:B------:R-:W0:Y:S01]  /*10930*/  @!P0 S2R R3, SR_CgaCtaId ;  /* 0x0000000000038919 */ /* 0x000e220000008800 */
[----:B------:R-:W-:-:S04]  /*10940*/  @!P0 MOV R0, 0x400 ;  /* 0x0000040000008802 */ /* 0x000fc80000000f00 */
[----:B0-----:R-:W-:-:S05]  /*10950*/  @!P0 LEA R0, R3, R0, 0x18 ;  /* 0x0000000003008211 */ /* 0x001fca00078ec0ff */
[----:B------:R1:W-:Y:S01]  /*10960*/  @!P0 STS.128 [R0+0x2d8d0], R16 ;  /* 0x02d8d01000008388 */ /* 0x0003e20000000c00 */
[----:B------:R-:W-:Y:S06]  /*10970*/  BAR.ARV 0x5, 0x200 ;  /* 0x0148000000007b1d */ /* 0x000fec0000002000 */
.L_x_11152:
        /* <DEDUP_REMOVED lines=18> */
[C---:B-1----:R-:W-:Y:S02]  /*10aa0*/  IMAD.SHL.U32 R0, R3.reuse, 0x8, RZ ;  /* 0x0000000803007824 */ /* 0x042fe400078e00ff */
[----:B------:R-:W-:Y:S01]  /*10ab0*/  IMAD.SHL.U32 R4, R3, 0x20, RZ ;  /* 0x0000002003047824 */ /* 0x000fe200078e00ff */
[----:B------:R-:W-:Y:S02]  /*10ac0*/  SHF.R.U32.HI R5, RZ, 0x2, R5 ;  /* 0x00000002ff057819 */ /* 0x000fe40000011605 */
[----:B------:R-:W-:Y:S02]  /*10ad0*/  LOP3.LUT R2, R0, 0xd8, RZ, 0xc0, !PT ;  /* 0x000000d800027812 */ /* 0x000fe400078ec0ff */
[----:B------:R-:W-:Y:S02]  /*10ae0*/  LOP3.LUT R6, R4, 0x60, RZ, 0xc0, !PT ;  /* 0x0000006004067812 */ /* 0x000fe400078ec0ff */
[----:B------:R-:W-:-:S02]  /*10af0*/  LOP3.LUT R3, R2, 0x18, R3, 0x78, !PT ;  /* 0x0000001802037812 */ /* 0x000fc400078e7803 */
[----:B------:R-:W-:Y:S02]  /*10b00*/  LOP3.LUT R4, R0, 0x18, RZ, 0xc0, !PT ;  /* 0x0000001800047812 */ /* 0x000fe400078ec0ff */
[----:B------:R-:W-:Y:S02]  /*10b10*/  LOP3.LUT R2, R3, 0x320, R0, 0xf8, !PT ;  /* 0x0000032003027812 */ /* 0x000fe400078ef800 */
[----:B------:R-:W-:Y:S02]  /*10b20*/  LOP3.LUT R0, R5, R6, RZ, 0xfc, !PT ;  /* 0x0000000605007212 */ /* 0x000fe400078efcff */
[----:B------:R-:W-:Y:S01]  /*10b30*/  LOP3.LUT R5, R4, 0x20, RZ, 0xfc, !PT ;  /* 0x0000002004057812 */ /* 0x000fe200078efcff */
[----:B------:R-:W-:Y:S01]  /*10b40*/  IMAD R0, R2, 0x2, R22 ;  /* 0x0000000202007824 */ /* 0x000fe200078e0216 */
[----:B------:R-:W-:-:S04]  /*10b50*/  LOP3.LUT R3, R4, 0x40, RZ, 0xfc, !PT ;  /* 0x0000004004037812 */ /* 0x000fc800078efcff */
[----:B------:R3:W-:Y:S03]  /*10b60*/  STL [R1+0x1c], R0 ;  /* 0x00001c0001007387 */ /* 0x0007e60000100800 */
.L_x_11229:
        /* <DEDUP_REMOVED lines=8> */
[----:B------:R0:W2:Y:S01]  /*10bf0*/  @P0 LDG.E R24, desc[UR54][R2.64] ;  /* 0x0000003602180981 */ /* 0x0000a2000c1e1900 */
        /* <DEDUP_REMOVED lines=12> */
[----:B------:R-:W3:Y:S01]  /*10cc0*/  @P2 LDG.E R0, desc[UR54][R2.64] ;  /* 0x0000003602002981 */ /* 0x000ee2000c1e1900 */
        /* <DEDUP_REMOVED lines=10> */
[----:B-1----:R-:W-:Y:S01]  /*10d70*/  IMAD.U32 R0, RZ, RZ, UR4 ;  /* 0x00000004ff007e24 */ /* 0x002fe2000f8e00ff */
[----:B------:R-:W-:Y:S06]  /*10d80*/  @P1 BRA `(.L_x_11161) ;  /* 0x0000000000181947 */ /* 0x000fec0003800000 */
[----:B------:R-:W-:Y:S02]  /*10d90*/  ULDC UR4, c[0x0][0x288] ;  /* 0x0000a20000047ab9 */ /* 0x000fe40000000800 */
[----:B-----5:R-:W-:Y:S01]  /*10da0*/  IMAD.U32 R28, RZ, RZ, UR4 ;  /* 0x00000004ff1c7e24 */ /* 0x020fe2000f8e00ff */
[----:B------:R-:W-:Y:S06]  /*10db0*/  @!P2 BRA `(.L_x_11161) ;  /* 0x00000000000ca947 */ /* 0x000fec0003800000 */
[----:B0-----:R-:W2:Y:S04]  /*10dc0*/  LDG.E R5, desc[UR54][R2.64] ;  /* 0x0000003602057981 */ /* 0x001ea8000c1e1900 */
[----:B------:R-:W2:Y:S02]  /*10dd0*/  LDG.E R28, desc[UR54][R2.64+0x4] ;  /* 0x00000436021c7981 */ /* 0x000ea4000c1e1900 */
[----:B--2---:R-:W-:-:S07]  /*10de0*/  IMAD.IADD R28, R28, 0x1, -R5 ;  /* 0x000000011c1c7824 */ /* 0x004fce00078e0a05 */
.L_x_11161:
        /* <DEDUP_REMOVED lines=8> */
.L_x_11162:
[----:B------:R-:W-:Y:S02]  /*10e70*/  ULDC.64 UR4, c[0x0][0xa08] ;  /* 0x0002820000047ab9 */ /* 0x000fe40000000a00 */
[----:B------:R-:W-:-:S04]  /*10e80*/  ISETP.NE.U32.AND P0, PT, RZ, UR4, PT ;  /* 0x00000004ff007c0c */ /* 0x000fc8000bf05070 */
[----:B------:R-:W-:-:S13]  /*10e90*/  ISETP.NE.AND.EX P0, PT, RZ, UR5, PT, P0 ;  /* 0x00000005ff007c0c */ /* 0x000fda000bf05300 */
[----:B------:R-:W-:Y:S05]  /*10ea0*/  @!P0 BRA `(.L_x_11163) ;  /* 0x0000000000148947 */ /* 0x000fea0003800000 */
[----:B------:R-:W1:Y:S02]  /*10eb0*/  LDC.64 R2, c[0x0][0xa08] ;  /* 0x00028200ff027b82 */ /* 0x000e640000000a00 */
[----:B-1----:R-:W-:-:S05]  /*10ec0*/  IMAD.WIDE R2, R19, 0x4, R2 ;  /* 0x0000000413027825 */ /* 0x002fca00078e0202 */
[----:B------:R-:W2:Y:S04]  /*10ed0*/  LDG.E R0, desc[UR54][R2.64] ;  /* 0x0000003602007981 */ /* 0x000ea8000c1e1900 */
[----:B0-----:R-:W2:Y:S02]  /*10ee0*/  LDG.E R5, desc[UR54][R2.64+0x4] ;  /* 0x0000043602057981 */ /* 0x001ea4000c1e1900 */
[----:B--2---:R-:W-:-:S07]  /*10ef0*/  IMAD.IADD R0, R5, 0x1, -R0 ;  /* 0x0000000105007824 */ /* 0x004fce00078e0a00 */
.L_x_11163:
[----:B-1----:R-:W1:Y:S01]  /*10f00*/  LDC R2, c[0x0][0x448] ;  /* 0x00011200ff027b82 */ /* 0x002e620000000800 */
[----:B------:R-:W-:Y:S01]  /*10f10*/  IMAD R27, R17, 0xc0, RZ ;  /* 0x000000c0111b7824 */ /* 0x000fe200078e02ff */
[----:B------:R-:W-:Y:S01]  /*10f20*/  LOP3.LUT R23, R23, 0xfffffff7, RZ, 0xc0, !PT ;  /* 0xfffffff717177812 */ /* 0x000fe200078ec0ff */
[----:B-----5:R-:W-:Y:S02]  /*10f30*/  IMAD.IADD R7, R0, 0x1, -R24 ;  /* 0x0000000100077824 */ /* 0x020fe400078e0a18 */
[----:B------:R-:W-:-:S03]  /*10f40*/  VIADD R3, R27, 0xbf ;  /* 0x000000bf1b037836 */ /* 0x000fc60000000000 */
[----:B------:R-:W-:Y:S01]  /*10f50*/  IADD3 R0, R7, 0x1, -R28 ;  /* 0x0000000107007810 */ /* 0x000fe20007ffe81c */
[----:B------:R2:W-:Y:S01]  /*10f60*/  STL [R1+0xc], R7 ;  /* 0x00000c0701007387 */ /* 0x0005e20000100800 */
[----:B-1----:R-:W-:-:S13]  /*10f70*/  ISETP.NE.AND P2, PT, R2, 0x1, PT ;  /* 0x000000010200780c */ /* 0x002fda0003f45270 */
[----:B0-----:R-:W0:Y:S01]  /*10f80*/  @P2 LDC R4, c[0x0][0x44c] ;  /* 0x00011300ff042b82 */ /* 0x001e220000000800 */
[----:B------:R-:W-:-:S07]  /*10f90*/  @P2 LOP3.LUT R23, R23, 0x8, RZ, 0xfc, !PT ;  /* 0x0000000817172812 */ /* 0x000fce00078efcff */
[----:B------:R-:W1:Y:S01]  /*10fa0*/  @P2 LDC R2, c[0x0][0x450] ;  /* 0x00011400ff022b82 */ /* 0x000e620000000800 */
[----:B0-----:R-:W-:-:S05]  /*10fb0*/  @P2 IMAD.HI.U32 R5, R3, R4, RZ ;  /* 0x0000000403052227 */ /* 0x001fca00078e00ff */
[----:B-1----:R-:W-:-:S05]  /*10fc0*/  @P2 SHF.R.U32.HI R3, RZ, R2, R5 ;  /* 0x00000002ff032219 */ /* 0x002fca0000011605 */
[----:B------:R-:W-:Y:S02]  /*10fd0*/  IMAD.IADD R0, R0, 0x1, R3 ;  /* 0x0000000100007824 */ /* 0x000fe400078e0203 */
[----:B------:R-:W0:Y:S02]  /*10fe0*/  LDC.64 R2, c[0x0][0x9e0] ;  /* 0x00027800ff027b82 */ /* 0x000e240000000a00 */
[----:B0-----:R-:W-:Y:S01]  /*10ff0*/  ISETP.GE.AND P1, PT, R3, 0x1, PT ;  /* 0x000000010300780c */ /* 0x001fe20003f26270 */
[----:B------:R-:W-:-:S12]  /*11000*/  IMAD.IADD R2, R0, 0x1, R2 ;  /* 0x0000000100027824 */ /* 0x000fd800078e0202 */
[----:B--2---:R-:W-:Y:S05]  /*11010*/  @!P1 BRA `(.L_x_11164) ;  /* 0x0000000000489947 */ /* 0x004fea0003800000 */
        /* <DEDUP_REMOVED lines=11> */
.L_x_11166:
[----:B------:R-:W-:-:S13]  /*110d0*/  ISETP.NE.AND P0, PT, R3, 0x1, PT ;  /* 0x000000010300780c */ /* 0x000fda0003f05270 */
[----:B------:R-:W0:Y:S02]  /*110e0*/  @P0 LDC.64 R4, c[0x0][0x9e8] ;  /* 0x00027a00ff040b82 */ /* 0x000e240000000a00 */
[----:B0-----:R-:W-:-:S05]  /*110f0*/  @P0 IMAD.HI.U32 R4, R6, R4, RZ ;  /* 0x0000000406040227 */ /* 0x001fca00078e00ff */
[----:B------:R-:W-:-:S07]  /*11100*/  @P0 SHF.R.U32.HI R6, RZ, R5, R4 ;  /* 0x00000005ff060219 */ /* 0x000fce0000011604 */
.L_x_11167:
[----:B------:R-:W-:Y:S05]  /*11110*/  BSYNC B0 ;  /* 0x0000000000007941 */ /* 0x000fea0003800000 */
.L_x_11165:
[----:B------:R-:W-:-:S05]  /*11120*/  IMAD R5, R6, R3, R3 ;  /* 0x0000000306057224 */ /* 0x000fca00078e0203 */
[----:B------:R-:W-:-:S07]  /*11130*/  VIMNMX R2, R2, R5, PT ;  /* 0x0000000502027248 */ /* 0x000fce0003fe0100 */
.L_x_11164:
[----:B------:R-:W0:Y:S01]  /*11140*/  @P2 LDC R0, c[0x0][0x44c] ;  /* 0x00011300ff002b82 */ /* 0x000e220000000800 */
[----:B------:R-:W-:Y:S01]  /*11150*/  VIADD R2, R2, 0x7f ;  /* 0x0000007f02027836 */ /* 0x000fe20000000000 */
[----:B------:R-:W-:-:S06]  /*11160*/  ULDC UR4, c[0x0][0x9dc] ;  /* 0x0002770000047ab9 */ /* 0x000fcc0000000800 */
[----:B------:R-:W1:Y:S01]  /*11170*/  @P2 LDC R4, c[0x0][0x450] ;  /* 0x00011400ff042b82 */ /* 0x000e620000000800 */
[----:B0-----:R-:W-:-:S04]  /*11180*/  @P2 IMAD.HI.U32 R5, R27, R0, RZ ;  /* 0x000000001b052227 */ /* 0x001fc800078e00ff */
[----:B------:R-:W-:Y:S01]  /*11190*/  IMAD.MOV.U32 R0, RZ, RZ, R27 ;  /* 0x000000ffff007224 */ /* 0x000fe200078e001b */
[----:B-1----:R-:W-:Y:S01]  /*111a0*/  @P2 SHF.R.U32.HI R0, RZ, R4, R5 ;  /* 0x00000004ff002219 */ /* 0x002fe20000011605 */
[----:B------:R-:W-:Y:S01]  /*111b0*/  VIADD R4, R7, 0x7f ;  /* 0x0000007f07047836 */ /* 0x000fe20000000000 */
[----:B------:R-:W-:-:S04]  /*111c0*/  SHF.R.S32.HI R5, RZ, 0x1f, R2 ;  /* 0x0000001fff057819 */ /* 0x000fc80000011402 */
[----:B------:R-:W-:Y:S02]  /*111d0*/  LEA.HI R2, R5, R2, RZ, 0x7 ;  /* 0x0000000205027211 */ /* 0x000fe400078f38ff */
[----:B------:R-:W-:Y:S02]  /*111e0*/  SHF.R.S32.HI R5, RZ, 0x1f, R4 ;  /* 0x0000001fff057819 */ /* 0x000fe40000011404 */
[----:B------:R-:W-:Y:S02]  /*111f0*/  SHF.R.S32.HI R2, RZ, 0x7, R2 ;  /* 0x00000007ff027819 */ /* 0x000fe40000011402 */
[----:B------:R-:W-:-:S04]  /*11200*/  LEA.HI R5, R5, R4, RZ, 0x7 ;  /* 0x0000000405057211 */ /* 0x000fc800078f38ff */
[----:B------:R-:W-:-:S04]  /*11210*/  SHF.R.S32.HI R5, RZ, 0x7, R5 ;  /* 0x00000007ff057819 */ /* 0x000fc80000011405 */
[----:B------:R-:W-:Y:S02]  /*11220*/  VIMNMX R26, R5, R2, PT ;  /* 0x00000002051a7248 */ /* 0x000fe40003fe0100 */
[----:B------:R-:W-:-:S03]  /*11230*/  IADD3 R2, R0, R7, -R28 ;  /* 0x0000000700027210 */ /* 0x000fc60007ffe81c */
[----:B------:R0:W-:Y:S02]  /*11240*/  STL [R1+0x28], R26 ;  /* 0x0000281a01007387 */ /* 0x0001e40000100800 */
[----:B------:R-:W-:Y:S01]  /*11250*/  VIADD R0, R2, -UR4 ;  /* 0x8000000402007c36 */ /* 0x000fe20008000000 */
[----:B------:R-:W-:Y:S06]  /*11260*/  @!P1 BRA `(.L_x_11168) ;  /* 0x0000000000449947 */ /* 0x000fec0003800000 */
        /* <DEDUP_REMOVED lines=10> */
.L_x_11170:
[----:B------:R-:W-:-:S13]  /*11310*/  ISETP.NE.AND P0, PT, R3, 0x1, PT ;  /* 0x000000010300780c */ /* 0x000fda0003f05270 */
[----:B------:R-:W1:Y:S02]  /*11320*/  @P0 LDC.64 R4, c[0x0][0x9e8] ;  /* 0x00027a00ff040b82 */ /* 0x000e640000000a00 */
[----:B-1----:R-:W-:-:S05]  /*11330*/  @P0 IMAD.HI.U32 R4, R2, R4, RZ ;  /* 0x0000000402040227 */ /* 0x002fca00078e00ff */
[----:B------:R-:W-:-:S07]  /*11340*/  @P0 SHF.R.U32.HI R2, RZ, R5, R4 ;  /* 0x00000005ff020219 */ /* 0x000fce0000011604 */
.L_x_11171:
[----:B------:R-:W-:Y:S05]  /*11350*/  BSYNC B0 ;  /* 0x0000000000007941 */ /* 0x000fea0003800000 */
.L_x_11169:
[----:B------:R-:W-:-:S05]  /*11360*/  IMAD R3, R2, R3, RZ ;  /* 0x0000000302037224 */ /* 0x000fca00078e02ff */
[----:B------:R-:W-:-:S07]  /*11370*/  VIMNMX R0, R0, R3, !PT ;  /* 0x0000000300007248 */ /* 0x000fce0007fe0100 */
.L_x_11168:
        /* <DEDUP_REMOVED lines=25> */
.L_x_11173:
        /* <DEDUP_REMOVED lines=20> */
.L_x_11176:
[----:B------:R-:W-:Y:S05]  /*11650*/  BSYNC B6 ;  /* 0x0000000000067941 */ /* 0x000fea0003800000 */
.L_x_11175:
        /* <DEDUP_REMOVED lines=20> */
.L_x_11179:
        /* <DEDUP_REMOVED lines=15> */
.L_x_11178:
[----:B------:R-:W-:Y:S05]  /*11890*/  BSYNC B6 ;  /* 0x0000000000067941 */ /* 0x000fea0003800000 */
.L_x_11177:
        /* <DEDUP_REMOVED lines=8> */
[----:B0-----:R-:W-:Y:S01]  /*11920*/  VIADD R26, R26, 0xffffffff ;  /* 0xffffffff1a1a7836 */ /* 0x001fe20000000000 */
[----:B------:R-:W-:Y:S01]  /*11930*/  LOP3.LUT R23, R23, 0xffffffdf, RZ, 0xc0, !PT ;  /* 0xffffffdf17177812 */ /* 0x000fe200078ec0ff */
[----:B------:R-:W-:-:S09]  /*11940*/  ULDC UR4, c[0x0][0x2f4] ;  /* 0x0000bd0000047ab9 */ /* 0x000fd20000000800 */
[----:B------:R-:W0:Y:S02]  /*11950*/  @P0 LDC.64 R2, c[0x0][0x9f8] ;  /* 0x00027e00ff020b82 */ /* 0x000e240000000a00 */
[----:B0-----:R-:W-:-:S05]  /*11960*/  @P0 IMAD.WIDE R2, R19, 0x4, R2 ;  /* 0x0000000413020825 */ /* 0x001fca00078e0202 */
[----:B------:R0:W2:Y:S01]  /*11970*/  @P0 LDG.E R7, desc[UR54][R2.64] ;  /* 0x0000003602070981 */ /* 0x0000a2000c1e1900 */
[----:B-1----:R-:W-:Y:S01]  /*11980*/  ISETP.NE.AND P1, PT, R9, 0x1, PT ;  /* 0x000000010900780c */ /* 0x002fe20003f25270 */
[----:B---3--:R-:W-:Y:S01]  /*11990*/  IMAD.SHL.U32 R21, R21, 0x20, RZ ;  /* 0x0000002015157824 */ /* 0x008fe200078e00ff */
[----:B----4-:R-:W-:Y:S01]  /*119a0*/  LOP3.LUT R20, R20, 0x7f, RZ, 0xc0, !PT ;  /* 0x0000007f14147812 */ /* 0x010fe200078ec0ff */
[----:B------:R-:W-:-:S03]  /*119b0*/  IMAD.SHL.U32 R8, R26, 0x80, RZ ;  /* 0x000000801a087824 */ /* 0x000fc600078e00ff */
[----:B------:R-:W-:Y:S02]  /*119c0*/  SHF.R.U32.HI R20, RZ, 0x2, R20 ;  /* 0x00000002ff147819 */ /* 0x000fe40000011614 */
[----:B------:R-:W-:-:S04]  /*119d0*/  LOP3.LUT R21, R21, 0x60, RZ, 0xc0, !PT ;  /* 0x0000006015157812 */ /* 0x000fc800078ec0ff */
[----:B------:R-:W-:Y:S01]  /*119e0*/  LOP3.LUT R5, R8, R20, R21, 0xfe, !PT ;  /* 0x0000001408057212 */ /* 0x000fe200078efe15 */
[----:B------:R-:W1:Y:S01]  /*119f0*/  @P1 LDC R6, c[0x0][0x434] ;  /* 0x00010d00ff061b82 */ /* 0x000e620000000800 */
[----:B------:R-:W-:-:S07]  /*11a00*/  @P1 LOP3.LUT R23, R23, 0x20, RZ, 0xfc, !PT ;  /* 0x0000002017171812 */ /* 0x000fce00078efcff */
[----:B------:R-:W3:Y:S01]  /*11a10*/  @P1 LDC R0, c[0x0][0x438] ;  /* 0x00010e00ff001b82 */ /* 0x000ee20000000800 */
[----:B------:R-:W-:Y:S01]  /*11a20*/  LOP3.LUT R23, R23, 0xfffffffb, RZ, 0xc0, !PT ;  /* 0xfffffffb17177812 */ /* 0x000fe200078ec0ff */
[----:B------:R-:W-:Y:S01]  /*11a30*/  UMOV UR5, 0xffffffff ;  /* 0xffffffff00057882 */ /* 0x000fe20000000000 */
[C---:B--2---:R-:W-:Y:S01]  /*11a40*/  ISETP.GE.AND P0, PT, R5.reuse, R17, PT ;  /* 0x000000110500720c */ /* 0x044fe20003f06270 */
[----:B------:R-:W-:-:S04]  /*11a50*/  IMAD.IADD R5, R5, 0x1, R24 ;  /* 0x0000000105057824 */ /* 0x000fc800078e0218 */
[----:B-1----:R-:W-:-:S04]  /*11a60*/  @P1 IMAD.HI.U32 R6, R5, R6, RZ ;  /* 0x0000000605061227 */ /* 0x002fc800078e00ff */
[----:B------:R-:W-:Y:S01]  /*11a70*/  IMAD.MOV.U32 R4, RZ, RZ, R5 ;  /* 0x000000ffff047224 */ /* 0x000fe200078e0005 */
[----:B---3--:R-:W-:-:S03]  /*11a80*/  @P1 SHF.R.U32.HI R4, RZ, R0, R6 ;  /* 0x00000000ff041219 */ /* 0x008fc60000011606 */
[----:B0-----:R-:W0:Y:S02]  /*11a90*/  @!P0 LDC.64 R2, c[0x0][0x428] ;  /* 0x00010a00ff028b82 */ /* 0x001e240000000a00 */
[----:B------:R-:W-:-:S04]  /*11aa0*/  IMAD.MOV R0, RZ, RZ, -R4 ;  /* 0x000000ffff007224 */ /* 0x000fc800078e0a04 */
[----:B------:R-:W-:Y:S01]  /*11ab0*/  IMAD R0, R9, R0, R5 ;  /* 0x0000000009007224 */ /* 0x000fe200078e0205 */
[--C-:B------:R-:W-:Y:S01]  /*11ac0*/  @!P0 SHF.R.S32.HI R5, RZ, 0x1f, R4.reuse ;  /* 0x0000001fff058819 */ /* 0x100fe20000011404 */
[----:B------:R-:W1:Y:S01]  /*11ad0*/  S2R R9, SR_TID.X ;  /* 0x0000000000097919 */ /* 0x000e620000002100 */
[----:B------:R-:W-:Y:S01]  /*11ae0*/  SHF.R.S32.HI R6, RZ, 0x1f, R7 ;  /* 0x0000001fff067819 */ /* 0x000fe20000011407 */
[----:B------:R-:W-:Y:S01]  /*11af0*/  STL [R1+0x8], R7 ;  /* 0x0000080701007387 */ /* 0x000fe20000100800 */
[----:B0-----:R-:W-:-:S03]  /*11b00*/  @!P0 IMAD.WIDE.U32 R4, R7, R2, R4 ;  /* 0x0000000207048225 */ /* 0x001fc600078e0004 */
[----:B------:R0:W-:Y:S01]  /*11b10*/  STL [R1+0x18], R6 ;  /* 0x0000180601007387 */ /* 0x0001e20000100800 */
[----:B-1----:R-:W-:-:S05]  /*11b20*/  IMAD.SHL.U32 R17, R9, 0x8, RZ ;  /* 0x0000000809117824 */ /* 0x002fca00078e00ff */
[----:B------:R-:W-:Y:S01]  /*11b30*/  LOP3.LUT R17, R17, 0x18, RZ, 0xc0, !PT ;  /* 0x0000001811117812 */ /* 0x000fe200078ec0ff */
[----:B0-----:R-:W-:-:S04]  /*11b40*/  @!P0 IMAD R6, R6, R2, RZ ;  /* 0x0000000206068224 */ /* 0x001fc800078e02ff */
[----:B------:R-:W-:Y:S02]  /*11b50*/  @!P0 IMAD R6, R7, R3, R6 ;  /* 0x0000000307068224 */ /* 0x000fe400078e0206 */
[----:B------:R-:W0:Y:S01]  /*11b60*/  @!P0 LDC.64 R2, c[0x0][0x418] ;  /* 0x00010600ff028b82 */ /* 0x000e220000000a00 */
[----:B------:R-:W-:Y:S01]  /*11b70*/  ISETP.GE.AND P2, PT, R17, UR4, PT ;  /* 0x0000000411007c0c */ /* 0x000fe2000bf46270 */
[----:B------:R-:W-:Y:S01]  /*11b80*/  @!P0 IMAD.IADD R5, R5, 0x1, R6 ;  /* 0x0000000105058824 */ /* 0x000fe200078e0206 */
[C---:B------:R-:W-:Y:S02]  /*11b90*/  LOP3.LUT R10, R17.reuse, 0x20, RZ, 0xfc, !PT ;  /* 0x00000020110a7812 */ /* 0x040fe400078efcff */
[----:B------:R-:W-:-:S09]  /*11ba0*/  LOP3.LUT R9, R17, 0x40, RZ, 0xfc, !PT ;  /* 0x0000004011097812 */ /* 0x000fd200078efcff */
[----:B------:R-:W-:Y:S02]  /*11bb0*/  @P2 LOP3.LUT R23, R23, 0x4, RZ, 0xfc, !PT ;  /* 0x0000000417172812 */ /* 0x000fe400078efcff */
[----:B0-----:R-:W-:-:S04]  /*11bc0*/  @!P0 LEA R6, P1, R4, R2, 0x2 ;  /* 0x0000000204068211 */ /* 0x001fc800078210ff */
[----:B------:R-:W-:Y:S01]  /*11bd0*/  @!P0 LEA.HI.X R7, R4, R3, R5, 0x2, P1 ;  /* 0x0000000304078211 */ /* 0x000fe200008f1405 */
[----:B------:R-:W-:Y:S01]  /*11be0*/  IMAD.MOV.U32 R3, RZ, RZ, RZ ;  /* 0x000000ffff037224 */ /* 0x000fe200078e00ff */
[----:B------:R-:W-:Y:S02]  /*11bf0*/  ISETP.GE.AND P1, PT, R10, UR4, PT ;  /* 0x000000040a007c0c */ /* 0x000fe4000bf26270 */
[----:B------:R-:W-:-:S03]  /*11c00*/  LOP3.LUT R23, R23, 0xfffffffd, RZ, 0xc0, !PT ;  /* 0xfffffffd17177812 */ /* 0x000fc600078ec0ff */
[----:B------:R0:W5:Y:S01]  /*11c10*/  @!P0 LDG.E R3, desc[UR54][R6.64] ;  /* 0x0000003606038981 */ /* 0x000162000c1e1900 */
[----:B------:R-:W-:Y:S01]  /*11c20*/  ISETP.GE.AND P0, PT, R9, UR4, PT ;  /* 0x0000000409007c0c */ /* 0x000fe2000bf06270 */
[----:B------:R-:W-:-:S06]  /*11c30*/  IMAD.U32 R2, RZ, RZ, UR36 ;  /* 0x00000024ff027e24 */ /* 0x000fcc000f8e00ff */
[----:B------:R-:W-:-:S04]  /*11c40*/  @P1 LOP3.LUT R23, R23, 0x2, RZ, 0xfc, !PT ;  /* 0x0000000217171812 */ /* 0x000fc800078efcff */
[----:B------:R-:W-:-:S04]  /*11c50*/  LOP3.LUT R23, R23, 0xfffffffe, RZ, 0xc0, !PT ;  /* 0xfffffffe17177812 */ /* 0x000fc800078ec0ff */
[----:B------:R-:W-:Y:S01]  /*11c60*/  @P0 LOP3.LUT R23, R23, 0x1, RZ, 0xfc, !PT ;  /* 0x0000000117170812 */ /* 0x000fe200078efcff */
[----:B0-----:R-:W-:Y:S06]  /*11c70*/  BRA.DIV UR5, `(.L_x_11180) ;  /* 0x0000003e05f07947 */ /* 0x001fec000b800000 */
.L_x_11246:
[----:B------:R-:W-:Y:S02]  /*11c80*/  SHF.R.S32.HI R9, RZ, 0x1f, R18 ;  /* 0x0000001fff097819 */ /* 0x000fe40000011412 */
[----:B------:R-:W-:Y:S02]  /*11c90*/  ISETP.NE.AND P0, PT, R2, 0x3, PT ;  /* 0x000000030200780c */ /* 0x000fe40003f05270 */
[----:B------:R-:W-:Y:S01]  /*11ca0*/  LOP3.LUT R23, R23, 0xffffffef, RZ, 0xc0, !PT ;  /* 0xffffffef17177812 */ /* 0x000fe200078ec0ff */
[----:B------:R0:W-:Y:S10]  /*11cb0*/  STL [R1+0x4], R9 ;  /* 0x0000040901007387 */ /* 0x0001f40000100800 */
[----:B------:R-:W-:Y:S01]  /*11cc0*/  @P0 LOP3.LUT R23, R23, 0x10, RZ, 0xfc, !PT ;  /* 0x0000001017170812 */ /* 0x000fe200078efcff */
[----:B0-----:R-:W-:Y:S06]  /*11cd0*/  @!P0 BRA `(.L_x_11181) ;  /* 0x0000000000048947 */ /* 0x001fec0003800000 */
[----:B------:R-:W-:Y:S01]  /*11ce0*/  BPT.TRAP 0x1 ;  /* 0x000000040000795c */ /* 0x000fe20000300000 */
.L_x_11181:
        /* <DEDUP_REMOVED lines=25> */
.L_x_11247:
[----:B------:R-:W-:Y:S05]  /*11e80*/  BSYNC B0 ;  /* 0x0000000000007941 */ /* 0x000fea0003800000 */
.L_x_11182:
[----:B------:R-:W2:Y:S01]  /*11e90*/  LDL R9, [R1+0x4] ;  /* 0x0000040001097983 */ /* 0x000ea20000100800 */
[----:B------:R-:W-:-:S03]  /*11ea0*/  ULDC.64 UR4, c[0x0][0x300] ;  /* 0x0000c00000047ab9 */ /* 0x000fc60000000a00 */
[----:B------:R-:W3:Y:S01]  /*11eb0*/  LDL R13, [R1+0xc] ;  /* 0x00000c00010d7983 */ /* 0x000ee20000100800 */
[----:B------:R-:W-:Y:S01]  /*11ec0*/  IMAD R6, R6, UR4, RZ ;  /* 0x0000000406067c24 */ /* 0x000fe2000f8e02ff */
[C---:B------:R-:W-:Y:S01]  /*11ed0*/  LOP3.LUT P4, RZ, R23.reuse, 0x4, RZ, 0xc0, !PT ;  /* 0x0000000417ff7812 */ /* 0x040fe2000788c0ff */
[C---:B0-----:R-:W-:Y:S01]  /*11ee0*/  IMAD.WIDE.U32 R4, R0.reuse, UR4, RZ ;  /* 0x0000000400047c25 */ /* 0x041fe2000f8e00ff */
[----:B------:R-:W0:Y:S01]  /*11ef0*/  S2R R10, SR_TID.X ;  /* 0x00000000000a7919 */ /* 0x000e220000002100 */
[C---:B------:R-:W-:Y:S02]  /*11f00*/  LOP3.LUT P3, RZ, R23.reuse, 0x2, RZ, 0xc0, !PT ;  /* 0x0000000217ff7812 */ /* 0x040fe4000786c0ff */
        /* <DEDUP_REMOVED lines=9> */
[----:B------:R-:W-:Y:S01]  /*11fa0*/  IMAD.WIDE.U32 R4, R18, UR4, R4 ;  /* 0x0000000412047c25 */ /* 0x000fe2000f8e0004 */
[----:B0-----:R-:W-:-:S04]  /*11fb0*/  LOP3.LUT R12, R10, 0x7f, RZ, 0xc0, !PT ;  /* 0x0000007f0a0c7812 */ /* 0x001fc800078ec0ff */
[----:B------:R-:W-:Y:S01]  /*11fc0*/  SHF.R.U32.HI R12, RZ, 0x2, R12 ;  /* 0x00000002ff0c7819 */ /* 0x000fe2000001160c */
[----:B--2---:R-:W-:Y:S02]  /*11fd0*/  IMAD R6, R9, UR4, RZ ;  /* 0x0000000409067c24 */ /* 0x004fe4000f8e02ff */
[----:B------:R-:W0:Y:S02]  /*11fe0*/  S2R R9, SR_TID.X ;  /* 0x0000000000097919 */ /* 0x000e240000002100 */
[----:B------:R-:W-:Y:S01]  /*11ff0*/  IMAD R6, R18, UR5, R6 ;  /* 0x0000000512067c24 */ /* 0x000fe2000f8e0206 */
[----:B------:R-:W-:Y:S01]  /*12000*/  ULDC.64 UR4, c[0x0][0x2e8] ;  /* 0x0000ba0000047ab9 */ /* 0x000fe20000000a00 */
[----:B---3--:R-:W-:Y:S02]  /*12010*/  IADD3 R3, -R12, R13, -R8 ;  /* 0x0000000d0c037210 */ /* 0x008fe40007ffe908 */
[----:B------:R-:W-:Y:S01]  /*12020*/  IMAD.IADD R6, R5, 0x1, R6 ;  /* 0x0000000105067824 */ /* 0x000fe200078e0206 */
[----:B------:R-:W-:Y:S01]  /*12030*/  LEA R0, P0, R4, UR4, 0x1 ;  /* 0x0000000404007c11 */ /* 0x000fe2000f8008ff */
[----:B------:R-:W-:-:S03]  /*12040*/  UMOV UR4, 0xffffffff ;  /* 0xffffffff00047882 */ /* 0x000fc60000000000 */
[----:B------:R-:W-:Y:S02]  /*12050*/  LEA.HI.X R6, R4, UR5, R6, 0x1, P0 ;  /* 0x0000000504067c11 */ /* 0x000fe400080f0c06 */
        /* <DEDUP_REMOVED lines=48> */
.L_x_11257:
        /* <DEDUP_REMOVED lines=12> */
.L_x_11185:
        /* <DEDUP_REMOVED lines=11> */
.L_x_11186:
[----:B------:R1:W5:Y:S01]  /*124d0*/  LDL.LU R3, [R1] ;  /* 0x0000000001037983 */ /* 0x0003620000300800 */
[----:B------:R1:W-:Y:S02]  /*124e0*/  SYNCS.ARRIVE.TRANS64.A1T0 RZ, [R2+URZ+0x2d830], RZ ;  /* 0x02d830ff02ff79a7 */ /* 0x0003e4000810003f */
[----:B------:R-:W-:Y:S05]  /*124f0*/  WARPSYNC.ALL ;  /* 0x0000000000007948 */ /* 0x000fea0003800000 */
[----:B------:R-:W-:Y:S01]  /*12500*/  ULDC.64 UR4, c[0x0][0x298] ;  /* 0x0000a60000047ab9 */ /* 0x000fe20000000a00 */
[----:B------:R-:W-:Y:S01]  /*12510*/  BSSY B6, `(.L_x_11187) ;  /* 0x000001c000067945 */ /* 0x000fe20003800000 */
[----:B-1----:R-:W-:Y:S01]  /*12520*/  VIADD R2, R22, 0xc400 ;  /* 0x0000c40016027836 */ /* 0x002fe20000000000 */
[----:B------:R-:W-:Y:S04]  /*12530*/  BAR.SYNC.DEFER_BLOCKING 0x8, 0x200 ;  /* 0x0208000000007b1d */ /* 0x000fe80000010000 */
[----:B------:R-:W-:-:S02]  /*12540*/  LOP3.LUT P0, RZ, R2, 0x1bf, RZ, 0xc0, !PT ;  /* 0x000001bf02ff7812 */ /* 0x000fc4000780c0ff */
[----:B-----5:R-:W-:Y:S01]  /*12550*/  SHF.R.S32.HI R0, RZ, 0x1f, R3 ;  /* 0x0000001fff007819 */ /* 0x020fe20000011403 */
[----:B0-----:R-:W-:-:S04]  /*12560*/  IMAD.WIDE.U32 R4, R3, UR4, RZ ;  /* 0x0000000403047c25 */ /* 0x001fc8000f8e00ff */
[----:B------:R-:W-:Y:S01]  /*12570*/  IMAD R0, R0, UR4, RZ ;  /* 0x0000000400007c24 */ /* 0x000fe2000f8e02ff */
[----:B------:R0:W-:Y:S03]  /*12580*/  STL.64 [R1+0x20], R4 ;  /* 0x0000200401007387 */ /* 0x0001e60000100a00 */
[----:B------:R-:W-:-:S04]  /*12590*/  IMAD R0, R3, UR5, R0 ;  /* 0x0000000503007c24 */ /* 0x000fc8000f8e0200 */
[----:B------:R-:W-:-:S05]  /*125a0*/  IMAD.IADD R0, R5, 0x1, R0 ;  /* 0x0000000105007824 */ /* 0x000fca00078e0200 */
[----:B------:R0:W-:Y:S01]  /*125b0*/  STL [R1], R0 ;  /* 0x0000000001007387 */ /* 0x0001e20000100800 */
        /* <DEDUP_REMOVED lines=17> */
.L_x_11188:
[----:B------:R-:W-:Y:S05]  /*126d0*/  BSYNC B6 ;  /* 0x0000000000067941 */ /* 0x000fea0003800000 */
.L_x_11187:
[----:B------:R-:W2:Y:S01]  /*126e0*/  LDL.LU R21, [R1] ;  /* 0x0000000001157983 */ /* 0x000ea20000300800 */
[----:B------:R-:W1:Y:S01]  /*126f0*/  LDC R6, c[0x0][0x448] ;  /* 0x00011200ff067b82 */ /* 0x000e620000000800 */
[----:B------:R-:W-:Y:S01]  /*12700*/  ULDC.64 UR4, c[0x0][0x2d8] ;  /* 0x0000b60000047ab9 */ /* 0x000fe20000000a00 */
[----:B------:R-:W-:Y:S01]  /*12710*/  LOP3.LUT P6, RZ, R23, 0x40, RZ, 0xc0, !PT ;  /* 0x0000004017ff7812 */ /* 0x000fe200078cc0ff */
[----:B------:R-:W2:Y:S01]  /*12720*/  LDL.LU.64 R2, [R1+0x20] ;  /* 0x0000200001027983 */ /* 0x000ea20000300a00 */
[----:B0-----:R-:W-:Y:S01]  /*12730*/  SHF.R.S32.HI R5, RZ, 0x1f, R19 ;  /* 0x0000001fff057819 */ /* 0x001fe20000011413 */
[----:B------:R-:W-:Y:S01]  /*12740*/  ULDC.64 UR6, c[0x0][0x2c8] ;  /* 0x0000b20000067ab9 */ /* 0x000fe20000000a00 */
[----:B------:R-:W-:Y:S01]  /*12750*/  ULDC.64 UR8, c[0x0][0x280] ;  /* 0x0000a00000087ab9 */ /* 0x000fe20000000a00 */
[----:B------:R-:W3:Y:S01]  /*12760*/  LDL R20, [R1+0x4] ;  /* 0x0000040001147983 */ /* 0x000ee20000100800 */
[----:B------:R-:W-:Y:S01]  /*12770*/  SEL R5, R5, RZ, !P6 ;  /* 0x000000ff05057207 */ /* 0x000fe20007000000 */
[----:B------:R-:W0:Y:S01]  /*12780*/  LDC R10, c[0x0][0x448] ;  /* 0x00011200ff0a7b82 */ /* 0x000e220000000800 */
[----:B------:R-:W-:Y:S01]  /*12790*/  SEL R0, R19, RZ, !P6 ;  /* 0x000000ff13007207 */ /* 0x000fe20007000000 */
[----:B------:R-:W4:Y:S01]  /*127a0*/  S2R R13, SR_TID.X ;  /* 0x00000000000d7919 */ /* 0x000f220000002100 */
[----:B-1----:R-:W-:Y:S01]  /*127b0*/  ISETP.NE.AND P6, PT, R6, 0x1, PT ;  /* 0x000000010600780c */ /* 0x002fe20003fc5270 */
[----:B----4-:R-:W-:-:S05]  /*127c0*/  IMAD.SHL.U32 R11, R13, 0x8, RZ ;  /* 0x000000080d0b7824 */ /* 0x010fca00078e00ff */
[----:B------:R-:W-:-:S04]  /*127d0*/  LOP3.LUT R11, R11, 0x18, RZ, 0xc0, !PT ;  /* 0x000000180b0b7812 */ /* 0x000fc800078ec0ff */
[C---:B------:R-:W-:Y:S02]  /*127e0*/  LOP3.LUT R12, R11.reuse, 0x20, RZ, 0xfc, !PT ;  /* 0x000000200b0c7812 */ /* 0x040fe400078efcff */
[----:B------:R-:W-:Y:S01]  /*127f0*/  LOP3.LUT R11, R11, 0x40, RZ, 0xfc, !PT ;  /* 0x000000400b0b7812 */ /* 0x000fe200078efcff */
[----:B--2---:R-:W-:Y:S02]  /*12800*/  IMAD.MOV.U32 R3, RZ, RZ, R21 ;  /* 0x000000ffff037224 */ /* 0x004fe400078e0015 */
[----:B------:R-:W1:Y:S01]  /*12810*/  S2R R21, SR_TID.X ;  /* 0x0000000000157919 */ /* 0x000e620000002100 */
[----:B---3--:R-:W-:Y:S02]  /*12820*/  IMAD R4, R20, UR4, RZ ;  /* 0x0000000414047c24 */ /* 0x008fe4000f8e02ff */
[----:B------:R-:W2:Y:S01]  /*12830*/  S2R R20, SR_TID.X ;  /* 0x0000000000147919 */ /* 0x000ea20000002100 */
[----:B------:R-:W-:-:S04]  /*12840*/  IMAD.WIDE.U32 R2, R18, UR4, R2 ;  /* 0x0000000412027c25 */ /* 0x000fc8000f8e0002 */
[----:B------:R-:W-:Y:S01]  /*12850*/  IMAD R4, R18, UR5, R4 ;  /* 0x0000000512047c24 */ /* 0x000fe2000f8e0204 */
[----:B------:R-:W-:Y:S02]  /*12860*/  ULDC.64 UR4, c[0x0][0x2e0] ;  /* 0x0000b80000047ab9 */ /* 0x000fe40000000a00 */
[----:B------:R-:W-:Y:S02]  /*12870*/  IMAD R5, R5, UR4, RZ ;  /* 0x0000000405057c24 */ /* 0x000fe4000f8e02ff */
[----:B------:R-:W-:Y:S02]  /*12880*/  IMAD.IADD R3, R3, 0x1, R4 ;  /* 0x0000000103037824 */ /* 0x000fe400078e0204 */
[----:B------:R-:W3:Y:S01]  /*12890*/  @P6 LDC R4, c[0x0][0x44c] ;  /* 0x00011300ff046b82 */ /* 0x000ee20000000800 */
[C---:B------:R-:W-:Y:S02]  /*128a0*/  IMAD R5, R0.reuse, UR5, R5 ;  /* 0x0000000500057c24 */ /* 0x040fe4000f8e0205 */
[----:B------:R-:W-:Y:S01]  /*128b0*/  IMAD.WIDE.U32 R2, R0, UR4, R2 ;  /* 0x0000000400027c25 */ /* 0x000fe2000f8e0002 */
[----:B------:R-:W-:-:S03]  /*128c0*/  ULDC.64 UR4, c[0x0][0x2d0] ;  /* 0x0000b40000047ab9 */ /* 0x000fc60000000a00 */
[----:B------:R-:W-:Y:S01]  /*128d0*/  IMAD.IADD R3, R3, 0x1, R5 ;  /* 0x0000000103037824 */ /* 0x000fe200078e0205 */
[----:B------:R-:W4:Y:S01]  /*128e0*/  @P6 LDC R0, c[0x0][0x450] ;  /* 0x00011400ff006b82 */ /* 0x000f220000000800 */
[----:B-1----:R-:W-:Y:S01]  /*128f0*/  IMAD.SHL.U32 R21, R21, 0x20, RZ ;  /* 0x0000002015157824 */ /* 0x002fe200078e00ff */
[----:B--2---:R-:W-:-:S04]  /*12900*/  LOP3.LUT R20, R20, 0x7f, RZ, 0xc0, !PT ;  /* 0x0000007f14147812 */ /* 0x004fc800078ec0ff */
[----:B------:R-:W-:Y:S02]  /*12910*/  LOP3.LUT R21, R21, 0x60, RZ, 0xc0, !PT ;  /* 0x0000006015157812 */ /* 0x000fe400078ec0ff */
[----:B------:R-:W-:-:S04]  /*12920*/  SHF.R.U32.HI R20, RZ, 0x2, R20 ;  /* 0x00000002ff147819 */ /* 0x000fc80000011614 */
[----:B------:R-:W-:Y:S02]  /*12930*/  LOP3.LUT R20, R20, R21, RZ, 0xfc, !PT ;  /* 0x0000001514147212 */ /* 0x000fe400078efcff */
[----:B------:R-:W-:-:S03]  /*12940*/  LOP3.LUT R21, R13, 0x7f, RZ, 0xc0, !PT ;  /* 0x0000007f0d157812 */ /* 0x000fc600078ec0ff */
[----:B------:R-:W-:Y:S01]  /*12950*/  IMAD.IADD R6, R20, 0x1, R27 ;  /* 0x0000000114067824 */ /* 0x000fe200078e021b */
[----:B------:R-:W-:Y:S01]  /*12960*/  SHF.R.U32.HI R21, RZ, 0x2, R21 ;  /* 0x00000002ff157819 */ /* 0x000fe20000011615 */
[----:B------:R-:W-:Y:S02]  /*12970*/  IMAD.SHL.U32 R20, R13, 0x8, RZ ;  /* 0x000000080d147824 */ /* 0x000fe400078e00ff */
[----:B---3--:R-:W-:-:S03]  /*12980*/  @P6 IMAD.HI.U32 R5, R6, R4, RZ ;  /* 0x0000000406056227 */ /* 0x008fc600078e00ff */
[----:B------:R-:W-:Y:S01]  /*12990*/  LOP3.LUT R20, R20, 0x18, RZ, 0xc0, !PT ;  /* 0x0000001814147812 */ /* 0x000fe200078ec0ff */
[----:B------:R-:W-:Y:S01]  /*129a0*/  IMAD.MOV.U32 R4, RZ, RZ, R6 ;  /* 0x000000ffff047224 */ /* 0x000fe200078e0006 */
[----:B----4-:R-:W-:-:S04]  /*129b0*/  @P6 SHF.R.U32.HI R4, RZ, R0, R5 ;  /* 0x00000000ff046219 */ /* 0x010fc80000011605 */
[--C-:B------:R-:W-:Y:S01]  /*129c0*/  SHF.R.S32.HI R0, RZ, 0x1f, R4.reuse ;  /* 0x0000001fff007819 */ /* 0x100fe20000011404 */
[----:B------:R-:W-:-:S04]  /*129d0*/  IMAD.MOV R7, RZ, RZ, -R4 ;  /* 0x000000ffff077224 */ /* 0x000fc800078e0a04 */
[----:B------:R-:W-:-:S04]  /*129e0*/  IMAD R0, R0, UR4, RZ ;  /* 0x0000000400007c24 */ /* 0x000fc8000f8e02ff */
[C---:B------:R-:W-:Y:S02]  /*129f0*/  IMAD R0, R4.reuse, UR5, R0 ;  /* 0x0000000504007c24 */ /* 0x040fe4000f8e0200 */
[----:B------:R-:W-:-:S04]  /*12a00*/  IMAD.WIDE.U32 R4, R4, UR4, R2 ;  /* 0x0000000404047c25 */ /* 0x000fc8000f8e0002 */
[----:B------:R-:W-:Y:S02]  /*12a10*/  IMAD.IADD R5, R5, 0x1, R0 ;  /* 0x0000000105057824 */ /* 0x000fe400078e0200 */
[----:B0-----:R-:W-:-:S04]  /*12a20*/  IMAD R0, R10, R7, R6 ;  /* 0x000000070a007224 */ /* 0x001fc800078e0206 */
        /* <DEDUP_REMOVED lines=12> */
[----:B-1----:R-:W-:-:S05]  /*12af0*/  @P6 SHF.R.U32.HI R6, RZ, R8, R7 ;  /* 0x00000008ff066219 */ /* 0x002fca0000011607 */
[----:B------:R-:W-:Y:S02]  /*12b00*/  IMAD.MOV R7, RZ, RZ, -R6 ;  /* 0x000000ffff077224 */ /* 0x000fe400078e0a06 */
        /* <DEDUP_REMOVED lines=19> */
[----:B------:R-:W2:Y:S01]  /*12c40*/  LDL R11, [R1+0x1c] ;  /* 0x00001c00010b7983 */ /* 0x000ea20000100800 */
[----:B------:R-:W-:Y:S02]  /*12c50*/  IMAD R3, R28, R10, RZ ;  /* 0x0000000a1c037224 */ /* 0x000fe400078e02ff */
[----:B------:R-:W-:Y:S01]  /*12c60*/  IMAD.IADD R2, R21, 0x1, R27 ;  /* 0x0000000115027824 */ /* 0x000fe200078e021b */
[----:B------:R-:W0:Y:S04]  /*12c70*/  SHFL.IDX PT, R5, R4, RZ, 0x1c1f ;  /* 0x001c1fff04057589 */ /* 0x000e2800000e0000 */
[----:B------:R-:W1:Y:S01]  /*12c80*/  SHFL.IDX PT, R6, R0, RZ, 0x1c1f ;  /* 0x001c1fff00067589 */ /* 0x000e6200000e0000 */
[----:B------:R-:W-:-:S13]  /*12c90*/  ISETP.GE.AND P3, PT, R2, R3, PT ;  /* 0x000000030200720c */ /* 0x000fda0003f66270 */
[----:B0-----:R-:W-:-:S05]  /*12ca0*/  @!P3 LEA R5, P4, R20, R5, 0x1 ;  /* 0x000000051405b211 */ /* 0x001fca00078808ff */
[----:B-1----:R-:W-:-:S04]  /*12cb0*/  @!P3 IMAD.X R6, RZ, RZ, R6, P4 ;  /* 0x000000ffff06b224 */ /* 0x002fc800020e0606 */
[----:B------:R-:W-:Y:S02]  /*12cc0*/  @!P3 IMAD.MOV.U32 R7, RZ, RZ, R6 ;  /* 0x000000ffff07b224 */ /* 0x000fe400078e0006 */
[----:B------:R-:W-:Y:S02]  /*12cd0*/  @!P3 IMAD.MOV.U32 R6, RZ, RZ, R5 ;  /* 0x000000ffff06b224 */ /* 0x000fe400078e0005 */
[----:B------:R-:W0:Y:S04]  /*12ce0*/  SHFL.IDX PT, R5, R4, 0x1, 0x1c1f ;  /* 0x003c1f0004057f89 */ /* 0x000e2800000e0000 */
[----:B--2---:R-:W-:Y:S04]  /*12cf0*/  @!P3 LDGSTS.E.BYPASS.LTC128B.128 [R11+0xc400], desc[UR54][R6.64], !P0 ;  /* 0x0c400000060bbfae */ /* 0x004fe8000c101d76 */
[----:B------:R-:W-:Y:S04]  /*12d00*/  @!P3 LDGSTS.E.BYPASS.LTC128B.128 [R11+0xf400], desc[UR54][R6.64+0x40], !P1 ;  /* 0x0f400040060bbfae */ /* 0x000fe8000c901d76 */
[----:B------:R1:W-:Y:S04]  /*12d10*/  @!P3 LDGSTS.E.BYPASS.LTC128B.128 [R11+0x12400], desc[UR54][R6.64+0x80], !P2 ;  /* 0x12400080060bbfae */ /* 0x0003e8000d101d76 */
[----:B-1----:R-:W1:Y:S01]  /*12d20*/  SHFL.IDX PT, R7, R0, 0x1, 0x1c1f ;  /* 0x003c1f0000077f89 */ /* 0x002e6200000e0000 */
[----:B------:R-:W-:-:S05]  /*12d30*/  VIADD R6, R2, 0x20 ;  /* 0x0000002002067836 */ /* 0x000fca0000000000 */
[----:B------:R-:W-:-:S13]  /*12d40*/  ISETP.GE.AND P3, PT, R6, R3, PT ;  /* 0x000000030600720c */ /* 0x000fda0003f66270 */
[----:B0-----:R-:W-:-:S05]  /*12d50*/  @!P3 LEA R5, P4, R20, R5, 0x1 ;  /* 0x000000051405b211 */ /* 0x001fca00078808ff */
[----:B-1----:R-:W-:Y:S02]  /*12d60*/  @!P3 IMAD.X R7, RZ, RZ, R7, P4 ;  /* 0x000000ffff07b224 */ /* 0x002fe400020e0607 */
[----:B------:R-:W-:Y:S02]  /*12d70*/  @!P3 IMAD.MOV.U32 R6, RZ, RZ, R5 ;  /* 0x000000ffff06b224 */ /* 0x000fe400078e0005 */
        /* <DEDUP_REMOVED lines=35> */
.L_x_11270:
[----:B------:R-:W2:Y:S01]  /*12fb0*/  LDL R0, [R1+0x1c] ;  /* 0x00001c0001007983 */ /* 0x000ea20000100800 */
[----:B------:R-:W-:-:S05]  /*12fc0*/  VIADD R2, R2, 0xa0 ;  /* 0x000000a002027836 */ /* 0x000fca0000000000 */
[----:B------:R-:W-:-:S13]  /*12fd0*/  ISETP.GE.AND P3, PT, R2, R3, PT ;  /* 0x000000030200720c */ /* 0x000fda0003f66270 */
[----:B------:R-:W-:-:S05]  /*12fe0*/  @!P3 LEA R2, P4, R20, R9, 0x1 ;  /* 0x000000091402b211 */ /* 0x000fca00078808ff */
        /* <DEDUP_REMOVED lines=9> */
.L_x_11190:
        /* <DEDUP_REMOVED lines=18> */
.L_x_11271:
[----:B------:R-:W-:Y:S05]  /*131a0*/  BSYNC B0 ;  /* 0x0000000000007941 */ /* 0x000fea0003800000 */
.L_x_11191:
[----:B------:R-:W1:Y:S04]  /*131b0*/  LDL.LU R3, [R1+0x28] ;  /* 0x0000280001037983 */ /* 0x000e680000300800 */
[----:B------:R-:W2:Y:S01]  /*131c0*/  LDL R2, [R1+0x10] ;  /* 0x0000100001027983 */ /* 0x000ea20000100800 */
[----:B------:R-:W-:Y:S01]  /*131d0*/  BSSY B0, `(.L_x_11193) ;  /* 0x0000100000007945 */ /* 0x000fe20003800000 */
[----:B-1----:R-:W-:-:S05]  /*131e0*/  VIADD R0, R3, 0xfffffffe ;  /* 0xfffffffe03007836 */ /* 0x002fca0000000000 */
[----:B--2---:R-:W-:-:S13]  /*131f0*/  ISETP.GE.AND P0, PT, R0, R2, PT ;  /* 0x000000020000720c */ /* 0x004fda0003f06270 */
[----:B------:R-:W-:Y:S05]  /*13200*/  @!P0 BRA `(.L_x_11194) ;  /* 0x0000000c00f08947 */ /* 0x000fea0003800000 */
[----:B------:R-:W0:Y:S01]  /*13210*/  S2R R2, SR_TID.X ;  /* 0x0000000000027919 */ /* 0x000e220000002100 */
[----:B------:R-:W-:Y:S01]  /*13220*/  ULDC UR4, c[0x0][0x2f4] ;  /* 0x0000bd0000047ab9 */ /* 0x000fe20000000800 */
[----:B------:R-:W-:Y:S01]  /*13230*/  IMAD.MOV.U32 R20, RZ, RZ, R29 ;  /* 0x000000ffff147224 */ /* 0x000fe200078e001d */
[----:B------:R1:W-:Y:S01]  /*13240*/  STL [R1], R26 ;  /* 0x0000001a01007387 */ /* 0x0003e20000100800 */
[----:B------:R-:W-:Y:S02]  /*13250*/  IMAD.MOV.U32 R10, RZ, RZ, R25 ;  /* 0x000000ffff0a7224 */ /* 0x000fe400078e0019 */
[----:B0-----:R-:W-:-:S05]  /*13260*/  IMAD.SHL.U32 R4, R2, 0x8, RZ ;  /* 0x0000000802047824 */ /* 0x001fca00078e00ff */
[----:B------:R-:W-:-:S04]  /*13270*/  LOP3.LUT R4, R4, 0x18, RZ, 0xc0, !PT ;  /* 0x0000001804047812 */ /* 0x000fc800078ec0ff */
[C---:B------:R-:W-:Y:S02]  /*13280*/  LOP3.LUT R3, R4.reuse, 0x20, RZ, 0xfc, !PT ;  /* 0x0000002004037812 */ /* 0x040fe400078efcff */
[C---:B------:R-:W-:Y:S02]  /*13290*/  LOP3.LUT R2, R4.reuse, 0x40, RZ, 0xfc, !PT ;  /* 0x0000004004027812 */ /* 0x040fe400078efcff */
[----:B------:R-:W-:Y:S02]  /*132a0*/  ISETP.GE.AND P3, PT, R4, UR4, PT ;  /* 0x0000000404007c0c */ /* 0x000fe4000bf66270 */
[----:B------:R-:W-:Y:S02]  /*132b0*/  ISETP.GE.AND P2, PT, R3, UR4, PT ;  /* 0x0000000403007c0c */ /* 0x000fe4000bf46270 */
[----:B-1----:R-:W-:-:S13]  /*132c0*/  ISETP.GE.AND P1, PT, R2, UR4, PT ;  /* 0x0000000402007c0c */ /* 0x002fda000bf26270 */
.L_x_11207:
[----:B------:R-:W2:Y:S01]  /*132d0*/  LDL R8, [R1+0x14] ;  /* 0x0000140001087983 */ /* 0x000ea20000100800 */
[----:B------:R-:W0:Y:S03]  /*132e0*/  LDC R4, c[0x0][0x430] ;  /* 0x00010c00ff047b82 */ /* 0x000e260000000800 */
[----:B------:R-:W3:Y:S04]  /*132f0*/  LDL R7, [R1+0x18] ;  /* 0x0000180001077983 */ /* 0x000ee80000100800 */
[----:B------:R-:W4:Y:S01]  /*13300*/  LDL R6, [R1+0x8] ;  /* 0x0000080001067983 */ /* 0x000f220000100800 */
[----:B------:R-:W1:Y:S01]  /*13310*/  S2R R2, SR_TID.X ;  /* 0x0000000000027919 */ /* 0x000e620000002100 */
        /* <DEDUP_REMOVED lines=13> */
[----:B-1----:R-:W-:-:S05]  /*133f0*/  @P0 SHF.R.U32.HI R2, RZ, R3, R5 ;  /* 0x00000003ff020219 */ /* 0x002fca0000011605 */
[--C-:B------:R-:W-:Y:S01]  /*13400*/  IMAD.MOV R9, RZ, RZ, -R2.reuse ;  /* 0x000000ffff097224 */ /* 0x100fe200078e0a02 */
        /* <DEDUP_REMOVED lines=11> */
[----:B------:R-:W-:Y:S02]  /*134c0*/  IMAD.U32 R6, RZ, RZ, UR36 ;  /* 0x00000024ff067e24 */ /* 0x000fe4000f8e00ff */
[----:B------:R-:W-:-:S03]  /*134d0*/  VIADD R25, R10, 0x1 ;  /* 0x000000010a197836 */ /* 0x000fc60000000000 */
[----:B------:R-:W-:Y:S02]  /*134e0*/  ISETP.NE.AND P4, PT, R6, 0x3, PT ;  /* 0x000000030600780c */ /* 0x000fe40003f85270 */
        /* <DEDUP_REMOVED lines=8> */
.L_x_11195:
[----:B------:R-:W-:Y:S01]  /*13570*/  IMAD R5, R25, 0x8, R22 ;  /* 0x0000000819057824 */ /* 0x000fe200078e0216 */
[----:B------:R-:W-:Y:S01]  /*13580*/  SHF.L.U32 R0, R29, 0x1f, RZ ;  /* 0x0000001f1d007819 */ /* 0x000fe200000006ff */
[----:B------:R-:W-:Y:S03]  /*13590*/  BSSY B1, `(.L_x_11196) ;  /* 0x0000003000017945 */ /* 0x000fe60003800000 */
[----:B------:R-:W0:Y:S02]  /*135a0*/  SYNCS.PHASECHK.TRANS64.TRYWAIT P0, [R5+URZ+0x2d840], R0 ;  /* 0x02d84000050075a7 */ /* 0x000e24000800017f */
[----:B0-----:R-:W-:Y:S05]  /*135b0*/  @!P0 BRA `(.L_x_11197) ;  /* 0x0000003400608947 */ /* 0x001fea0003800000 */
.L_x_11272:
[----:B------:R-:W-:Y:S05]  /*135c0*/  BSYNC B1 ;  /* 0x0000000000017941 */ /* 0x000fea0003800000 */
.L_x_11196:
[----:B------:R-:W2:Y:S01]  /*135d0*/  LDL R4, [R1+0x4] ;  /* 0x0000040001047983 */ /* 0x000ea20000100800 */
[----:B------:R-:W-:Y:S01]  /*135e0*/  SHF.R.S32.HI R21, RZ, 0x1f, R9 ;  /* 0x0000001fff157819 */ /* 0x000fe20000011409 */
[----:B------:R-:W-:Y:S01]  /*135f0*/  ULDC.64 UR4, c[0x0][0x300] ;  /* 0x0000c00000047ab9 */ /* 0x000fe20000000a00 */
[----:B------:R-:W-:Y:S01]  /*13600*/  LOP3.LUT P5, RZ, R23, 0x2, RZ, 0xc0, !PT ;  /* 0x0000000217ff7812 */ /* 0x000fe200078ac0ff */
        /* <DEDUP_REMOVED lines=56> */
.L_x_11282:
        /* <DEDUP_REMOVED lines=11> */
.L_x_11199:
        /* <DEDUP_REMOVED lines=11> */
.L_x_11200:
[----:B------:R1:W-:Y:S01]  /*13af0*/  SYNCS.ARRIVE.TRANS64.A1T0 RZ, [R5+URZ+0x2d830], RZ ;  /* 0x02d830ff05ff79a7 */ /* 0x0003e2000810003f */
[----:B------:R-:W-:Y:S05]  /*13b00*/  @!P5 BRA `(.L_x_11201) ;  /* 0x000000000004d947 */ /* 0x000fea0003800000 */
[----:B------:R-:W-:Y:S01]  /*13b10*/  BPT.TRAP 0x1 ;  /* 0x000000040000795c */ /* 0x000fe20000300000 */
.L_x_11201:
[----:B------:R-:W-:Y:S01]  /*13b20*/  SHF.L.U32 R2, R20, 0x1f, RZ ;  /* 0x0000001f14027819 */ /* 0x000fe200000006ff */
[----:B-1----:R-:W-:Y:S01]  /*13b30*/  IMAD R5, R10, 0x8, R22 ;  /* 0x000000080a057824 */ /* 0x002fe200078e0216 */
[----:B------:R-:W-:Y:S03]  /*13b40*/  BSSY B1, `(.L_x_11202) ;  /* 0x0000003000017945 */ /* 0x000fe60003800000 */
[----:B------:R-:W1:Y:S02]  /*13b50*/  SYNCS.PHASECHK.TRANS64.TRYWAIT P0, [R5+URZ+0x2d860], R2 ;  /* 0x02d86002050075a7 */ /* 0x000e64000800017f */
[----:B-1----:R-:W-:Y:S05]  /*13b60*/  @!P0 BRA `(.L_x_11203) ;  /* 0x00000034005c8947 */ /* 0x002fea0003800000 */
.L_x_11283:
[----:B------:R-:W-:Y:S05]  /*13b70*/  BSYNC B1 ;  /* 0x0000000000017941 */ /* 0x000fea0003800000 */
.L_x_11202:
[----:B------:R-:W2:Y:S04]  /*13b80*/  LDL R11, [R1+0xc] ;  /* 0x00000c00010b7983 */ /* 0x000ea80000100800 */
[----:B0-----:R-:W2:Y:S01]  /*13b90*/  LDL.LU R6, [R1] ;  /* 0x0000000001067983 */ /* 0x001ea20000300800 */
[----:B------:R-:W0:Y:S01]  /*13ba0*/  S2R R12, SR_TID.X ;  /* 0x00000000000c7919 */ /* 0x000e220000002100 */
[----:B------:R-:W-:Y:S01]  /*13bb0*/  UMOV UR4, 0xffffffff ;  /* 0xffffffff00047882 */ /* 0x000fe20000000000 */
[C---:B0-----:R-:W-:Y:S01]  /*13bc0*/  IMAD.SHL.U32 R4, R12.reuse, 0x8, RZ ;  /* 0x000000080c047824 */ /* 0x041fe200078e00ff */
[C---:B------:R-:W-:Y:S01]  /*13bd0*/  LOP3.LUT R3, R12.reuse, 0x7f, RZ, 0xc0, !PT ;  /* 0x0000007f0c037812 */ /* 0x040fe200078ec0ff */
[----:B------:R-:W-:-:S03]  /*13be0*/  IMAD.SHL.U32 R7, R12, 0x8, RZ ;  /* 0x000000080c077824 */ /* 0x000fc600078e00ff */
[----:B------:R-:W-:-:S04]  /*13bf0*/  LOP3.LUT R4, R4, 0xd8, RZ, 0xc0, !PT ;  /* 0x000000d804047812 */ /* 0x000fc800078ec0ff */
[----:B------:R-:W-:Y:S02]  /*13c00*/  LOP3.LUT R4, R4, 0x18, R12, 0x78, !PT ;  /* 0x0000001804047812 */ /* 0x000fe400078e780c */
[----:B------:R-:W-:Y:S02]  /*13c10*/  SHF.R.U32.HI R3, RZ, 0x2, R3 ;  /* 0x00000002ff037819 */ /* 0x000fe40000011603 */
[----:B------:R-:W-:-:S05]  /*13c20*/  LOP3.LUT R4, R4, 0x320, R7, 0xf8, !PT ;  /* 0x0000032004047812 */ /* 0x000fca00078ef807 */
[----:B------:R-:W-:Y:S02]  /*13c30*/  IMAD R4, R10, 0x3000, R4 ;  /* 0x000030000a047824 */ /* 0x000fe400078e0204 */
        /* <DEDUP_REMOVED lines=37> */
.L_x_11293:
        /* <DEDUP_REMOVED lines=32> */
.L_x_11205:
        /* <DEDUP_REMOVED lines=12> */
.L_x_11206:
[----:B------:R-:W2:Y:S01]  /*14150*/  LDL R2, [R1+0x10] ;  /* 0x0000100001027983 */ /* 0x000ea20000100800 */
[----:B------:R1:W-:Y:S01]  /*14160*/  SYNCS.ARRIVE.TRANS64.A1T0 RZ, [R5+URZ+0x2d850], RZ ;  /* 0x02d850ff05ff79a7 */ /* 0x0003e2000810003f */
[C---:B------:R-:W-:Y:S02]  /*14170*/  VIADD R0, R26.reuse, 0xffffffff ;  /* 0xffffffff1a007836 */ /* 0x040fe40000000000 */
[----:B------:R1:W-:Y:S01]  /*14180*/  STL [R1], R26 ;  /* 0x0000001a01007387 */ /* 0x0003e20000100800 */
[----:B------:R-:W-:Y:S02]  /*14190*/  IMAD.MOV.U32 R20, RZ, RZ, R29 ;  /* 0x000000ffff147224 */ /* 0x000fe400078e001d */
[----:B------:R-:W-:Y:S01]  /*141a0*/  IMAD.MOV.U32 R10, RZ, RZ, R25 ;  /* 0x000000ffff0a7224 */ /* 0x000fe200078e0019 */
[----:B--2---:R-:W-:-:S13]  /*141b0*/  ISETP.GT.AND P0, PT, R26, R2, PT ;  /* 0x000000021a00720c */ /* 0x004fda0003f04270 */
[----:B-1----:R-:W-:Y:S05]  /*141c0*/  @P0 BRA `(.L_x_11207) ;  /* 0xfffffff000400947 */ /* 0x002fea000383ffff */
.L_x_11194:
[----:B------:R-:W-:Y:S05]  /*141d0*/  BSYNC B0 ;  /* 0x0000000000007941 */ /* 0x000fea0003800000 */
.L_x_11193:
[----:B------:R-:W1:Y:S01]  /*141e0*/  S2R R2, SR_TID.X ;  /* 0x0000000000027919 */ /* 0x000e620000002100 */
[----:B------:R-:W-:Y:S01]  /*141f0*/  BSSY B0, `(.L_x_11208) ;  /* 0x0000010000007945 */ /* 0x000fe20003800000 */
        /* <DEDUP_REMOVED lines=15> */
.L_x_11209:
[----:B------:R-:W-:Y:S05]  /*142f0*/  BSYNC B0 ;  /* 0x0000000000007941 */ /* 0x000fea0003800000 */
.L_x_11208:
[----:B------:R-:W-:-:S05]  /*14300*/  IMAD.U32 R0, RZ, RZ, UR36 ;  /* 0x00000024ff007e24 */ /* 0x000fca000f8e00ff */
[----:B------:R-:W-:-:S13]  /*14310*/  ISETP.NE.AND P0, PT, R0, 0x3, PT ;  /* 0x000000030000780c */ /* 0x000fda0003f05270 */
[----:B------:R-:W-:Y:S05]  /*14320*/  @!P0 BRA `(.L_x_11210) ;  /* 0x0000000000048947 */ /* 0x000fea0003800000 */
[----:B------:R-:W-:Y:S01]  /*14330*/  BPT.TRAP 0x1 ;  /* 0x000000040000795c */ /* 0x000fe20000300000 */
.L_x_11210:
[----:B------:R-:W2:Y:S01]  /*14340*/  LDL.LU R2, [R1+0xc] ;  /* 0x00000c0001027983 */ /* 0x000ea20000300800 */
[----:B------:R-:W-:Y:S01]  /*14350*/  IMAD R0, R25, 0x8, R22 ;  /* 0x0000000819007824 */ /* 0x000fe200078e0216 */
[----:B------:R-:W-:Y:S01]  /*14360*/  SHF.L.U32 R3, R29, 0x1f, RZ ;  /* 0x0000001f1d037819 */ /* 0x000fe200000006ff */
[----:B------:R-:W-:Y:S03]  /*14370*/  BSSY B0, `(.L_x_11211) ;  /* 0x0000004000007945 */ /* 0x000fe60003800000 */
[----:B------:R-:W1:Y:S01]  /*14380*/  SYNCS.PHASECHK.TRANS64.TRYWAIT P0, [R0+URZ+0x2d860], R3 ;  /* 0x02d86003000075a7 */ /* 0x000e62000800017f */
[----:B--2---:R-:W-:Y:S01]  /*14390*/  IMAD R6, R26, -0x80, R2 ;  /* 0xffffff801a067824 */ /* 0x004fe200078e0202 */
[----:B-1----:R-:W-:Y:S06]  /*143a0*/  @!P0 BRA `(.L_x_11212) ;  /* 0x0000003000c48947 */ /* 0x002fec0003800000 */
.L_x_11294:
[----:B------:R-:W-:Y:S05]  /*143b0*/  BSYNC B0 ;  /* 0x0000000000007941 */ /* 0x000fea0003800000 */
.L_x_11211:
        /* <DEDUP_REMOVED lines=56> */
.L_x_11304:
        /* <DEDUP_REMOVED lines=13> */
.L_x_11214:
        /* <DEDUP_REMOVED lines=11> */
.L_x_11215:
[----:B------:R-:W-:Y:S01]  /*148c0*/  VIADD R25, R25, 0x1 ;  /* 0x0000000119197836 */ /* 0x000fe20000000000 */
[----:B------:R0:W-:Y:S04]  /*148d0*/  SYNCS.ARRIVE.TRANS64.A1T0 RZ, [R0+URZ+0x2d850], RZ ;  /* 0x02d850ff00ff79a7 */ /* 0x0001e8000810003f */
[----:B------:R-:W-:-:S04]  /*148e0*/  ISETP.NE.AND P0, PT, R25, 0x2, PT ;  /* 0x000000021900780c */ /* 0x000fc80003f05270 */
[----:B0-----:R-:W-:Y:S02]  /*148f0*/  SEL R0, RZ, 0x1, P0 ;  /* 0x00000001ff007807 */ /* 0x001fe40000000000 */
[----:B------:R-:W-:Y:S02]  /*14900*/  SEL R25, R25, RZ, P0 ;  /* 0x000000ff19197207 */ /* 0x000fe40000000000 */
[----:B------:R-:W-:-:S07]  /*14910*/  LOP3.LUT R29, R29, R0, RZ, 0x3c, !PT ;  /* 0x000000001d1d7212 */ /* 0x000fce00078e3cff */
.L_x_11174:
[----:B------:R-:W-:Y:S05]  /*14920*/  BSYNC B7 ;  /* 0x0000000000077941 */ /* 0x000fea0003800000 */
.L_x_11172:
        /* <DEDUP_REMOVED lines=11> */
.L_x_11216:
        /* <DEDUP_REMOVED lines=10> */
[----:B------:R1:W2:Y:S01]  /*14a80*/  @!P1 LDG.E R3, desc[UR54][R2.64] ;  /* 0x0000003602039981 */ /* 0x0002a2000c1e1900 */
[C---:B------:R-:W-:Y:S02]  /*14a90*/  ISETP.GE.U32.AND P2, PT, R7.reuse, 0x2, PT ;  /* 0x000000020700780c */ /* 0x040fe40003f46070 */
[C---:B------:R-:W-:Y:S01]  /*14aa0*/  ISETP.GE.U32.AND P3, PT, R7.reuse, 0x4, PT ;  /* 0x000000040700780c */ /* 0x040fe20003f66070 */
[----:B------:R-:W-:Y:S01]  /*14ab0*/  SHFL.IDX PT, R0, R16, RZ, 0x1f ;  /* 0x00001fff10007589 */ /* 0x000fe200000e0000 */
[C---:B------:R-:W-:Y:S02]  /*14ac0*/  ISETP.GE.U32.AND P4, PT, R7.reuse, 0x8, PT ;  /* 0x000000080700780c */ /* 0x040fe40003f86070 */
[C---:B------:R-:W-:Y:S01]  /*14ad0*/  ISETP.GE.U32.AND P5, PT, R7.reuse, 0x10, PT ;  /* 0x000000100700780c */ /* 0x040fe20003fa6070 */
[----:B------:R-:W-:Y:S01]  /*14ae0*/  SHFL.IDX PT, R16, R16, 0x1, 0x1f ;  /* 0x00201f0010107f89 */ /* 0x000fe200000e0000 */
[----:B-1----:R-:W-:Y:S02]  /*14af0*/  IMAD.MOV.U32 R2, RZ, RZ, RZ ;  /* 0x000000ffff027224 */ /* 0x002fe400078e00ff */
        /* <DEDUP_REMOVED lines=18> */
.L_x_11314:
[----:B------:R-:W-:Y:S02]  /*14c20*/  ULDC UR4, c[0x0][0xc38] ;  /* 0x00030e0000047ab9 */ /* 0x000fe40000000800 */
[----:B------:R-:W-:-:S04]  /*14c30*/  IMAD.U32 R4, RZ, RZ, UR4 ;  /* 0x00000004ff047e24 */ /* 0x000fc8000f8e00ff */
[----:B--2---:R-:W-:-:S04]  /*14c40*/  IMAD R5, R14, R4, RZ ;  /* 0x000000040e057224 */ /* 0x004fc800078e02ff */
[----:B------:R-:W-:-:S05]  /*14c50*/  IMAD.IADD R16, R16, 0x1, R5 ;  /* 0x0000000110107824 */ /* 0x000fca00078e0205 */
[----:B------:R-:W-:-:S13]  /*14c60*/  ISETP.GT.AND P6, PT, R16, R0, PT ;  /* 0x000000001000720c */ /* 0x000fda0003fc4270 */
[----:B------:R-:W-:Y:S05]  /*14c70*/  @P6 BRA `(.L_x_11219) ;  /* 0x00000000009c6947 */ /* 0x000fea0003800000 */
.L_x_11224:
[----:B------:R-:W2:Y:S01]  /*14c80*/  LDC R4, c[0x0][0xc3c] ;  /* 0x00030f00ff047b82 */ /* 0x000ea20000000800 */
[----:B------:R-:W-:-:S05]  /*14c90*/  VIADD R19, R19, 0x1f ;  /* 0x0000001f13137836 */ /* 0x000fca0000000000 */
[----:B--2---:R-:W-:-:S13]  /*14ca0*/  ISETP.GE.AND P6, PT, R19, R4, PT ;  /* 0x000000041300720c */ /* 0x004fda0003fc6270 */
[----:B------:R-:W-:Y:S05]  /*14cb0*/  @P6 BRA `(.L_x_11220) ;  /* 0x0000000400d06947 */ /* 0x000fea0003800000 */
[----:B------:R-:W2:Y:S01]  /*14cc0*/  S2R R2, SR_TID.X ;  /* 0x0000000000027919 */ /* 0x000ea20000002100 */
[----:B------:R-:W-:Y:S01]  /*14cd0*/  BSSY B0, `(.L_x_11221) ;  /* 0x0000009000007945 */ /* 0x000fe20003800000 */
[----:B--2---:R-:W-:-:S05]  /*14ce0*/  LOP3.LUT R2, R2, 0x1f, RZ, 0xc0, !PT ;  /* 0x0000001f02027812 */ /* 0x004fca00078ec0ff */
[----:B------:R-:W-:Y:S02]  /*14cf0*/  IMAD.IADD R5, R19, 0x1, R2 ;  /* 0x0000000113057824 */ /* 0x000fe400078e0202 */
[----:B------:R-:W-:-:S03]  /*14d00*/  IMAD.MOV.U32 R2, RZ, RZ, RZ ;  /* 0x000000ffff027224 */ /* 0x000fc600078e00ff */
[----:B------:R-:W-:-:S13]  /*14d10*/  ISETP.GE.OR P6, PT, R5, R4, !P0 ;  /* 0x000000040500720c */ /* 0x000fda00047c6670 */
[----:B------:R-:W-:Y:S05]  /*14d20*/  @P6 BRA `(.L_x_11222) ;  /* 0x00000000000c6947 */ /* 0x000fea0003800000 */
[----:B-1----:R-:W1:Y:S02]  /*14d30*/  LDC.64 R2, c[0x0][0xc80] ;  /* 0x00032000ff027b82 */ /* 0x002e640000000a00 */
[----:B-1----:R-:W-:-:S06]  /*14d40*/  IMAD.WIDE R2, R5, 0x4, R2 ;  /* 0x0000000405027825 */ /* 0x002fcc00078e0202 */
[----:B------:R2:W5:Y:S02]  /*14d50*/  LDG.E R2, desc[UR54][R2.64] ;  /* 0x0000003602027981 */ /* 0x000564000c1e1900 */
.L_x_11222:
[----:B------:R-:W-:Y:S05]  /*14d60*/  BSYNC B0 ;  /* 0x0000000000007941 */ /* 0x000fea0003800000 */
.L_x_11221:
[----:B------:R-:W-:-:S03]  /*14d70*/  UMOV UR4, 0xffffffff ;  /* 0xffffffff00047882 */ /* 0x000fc60000000000 */
[----:B------:R-:W-:Y:S05]  /*14d80*/  BRA.DIV UR4, `(.L_x_11223) ;  /* 0x0000003204f47947 */ /* 0x000fea000b800000 */
[----:B-----5:R-:W3:Y:S02]  /*14d90*/  SHFL.UP PT, R14, R2, 0x1, RZ ;  /* 0x04200000020e7989 */ /* 0x020ee400000e00ff */
[----:B---3--:R-:W-:-:S05]  /*14da0*/  SEL R13, R14, RZ, P1 ;  /* 0x000000ff0e0d7207 */ /* 0x008fca0000800000 */
[----:B------:R-:W-:-:S05]  /*14db0*/  IMAD.IADD R13, R2, 0x1, R13 ;  /* 0x00000001020d7824 */ /* 0x000fca00078e020d */
[----:B------:R-:W3:Y:S02]  /*14dc0*/  SHFL.UP PT, R14, R13, 0x2, RZ ;  /* 0x044000000d0e7989 */ /* 0x000ee400000e00ff */
[----:B---3--:R-:W-:-:S05]  /*14dd0*/  SEL R14, R14, RZ, P2 ;  /* 0x000000ff0e0e7207 */ /* 0x008fca0001000000 */
[----:B-12---:R-:W-:-:S05]  /*14de0*/  IMAD.IADD R3, R13, 0x1, R14 ;  /* 0x000000010d037824 */ /* 0x006fca00078e020e */
        /* <DEDUP_REMOVED lines=10> */
.L_x_11322:
[----:B------:R-:W-:Y:S02]  /*14e90*/  ULDC UR4, c[0x0][0xc38] ;  /* 0x00030e0000047ab9 */ /* 0x000fe40000000800 */
[----:B------:R-:W-:-:S04]  /*14ea0*/  IMAD.U32 R4, RZ, RZ, UR4 ;  /* 0x00000004ff047e24 */ /* 0x000fc8000f8e00ff */
[----:B--2---:R-:W-:-:S04]  /*14eb0*/  IMAD R5, R14, R4, RZ ;  /* 0x000000040e057224 */ /* 0x004fc800078e02ff */
[----:B------:R-:W-:-:S05]  /*14ec0*/  IMAD.IADD R16, R5, 0x1, R16 ;  /* 0x0000000105107824 */ /* 0x000fca00078e0210 */
[----:B------:R-:W-:-:S13]  /*14ed0*/  ISETP.GT.AND P6, PT, R16, R0, PT ;  /* 0x000000001000720c */ /* 0x000fda0003fc4270 */
[----:B------:R-:W-:Y:S05]  /*14ee0*/  @!P6 BRA `(.L_x_11224) ;  /* 0xfffffffc0064e947 */ /* 0x000fea000383ffff */
.L_x_11219:
        /* <DEDUP_REMOVED lines=8> */
.L_x_11326:
[----:B------:R-:W-:Y:S01]  /*14f70*/  ISETP.NE.AND P0, PT, R6, RZ, PT ;  /* 0x000000ff0600720c */ /* 0x000fe20003f05270 */
[----:B------:R-:W-:-:S12]  /*14f80*/  IMAD.MOV.U32 R6, RZ, RZ, RZ ;  /* 0x000000ffff067224 */ /* 0x000fd800078e00ff */
[----:B------:R-:W-:Y:S05]  /*14f90*/  @!P0 BRA `(.L_x_11226) ;  /* 0x0000000000108947 */ /* 0x000fea0003800000 */
[----:B------:R-:W-:Y:S01]  /*14fa0*/  UMOV UR4, 0xffffffff ;  /* 0xffffffff00047882 */ /* 0x000fe20000000000 */
[----:B------:R-:W-:Y:S02]  /*14fb0*/  VIADD R12, R5, 0xffffffff ;  /* 0xffffffff050c7836 */ /* 0x000fe40000000000 */
[----:B------:R-:W-:Y:S05]  /*14fc0*/  BRA.DIV UR4, `(.L_x_11227) ;  /* 0x0000003604687947 */ /* 0x000fea000b800000 */
[----:B------:R4:W0:Y:S02]  /*14fd0*/  SHFL.IDX PT, R6, R3, R12, 0x1f ;  /* 0x00001f0c03067589 */ /* 0x00082400000e0000 */
.L_x_11226:
[----:B-12-4-:R-:W1:Y:S01]  /*14fe0*/  LDC.64 R2, c[0x0][0xc90] ;  /* 0x00032400ff027b82 */ /* 0x016e620000000a00 */
[----:B------:R-:W-:-:S04]  /*14ff0*/  IMAD.IADD R19, R5, 0x1, R19 ;  /* 0x0000000105137824 */ /* 0x000fc800078e0213 */
[----:B-1----:R-:W-:-:S05]  /*15000*/  IMAD.WIDE R2, R19, 0x4, R2 ;  /* 0x0000000413027825 */ /* 0x002fca00078e0202 */
[----:B------:R1:W3:Y:S01]  /*15010*/  LDG.E R7, desc[UR54][R2.64] ;  /* 0x0000003602077981 */ /* 0x0002e2000c1e1900 */
[----:B0-----:R-:W-:-:S04]  /*15020*/  IMAD R16, R6, R4, R16 ;  /* 0x0000000406107224 */ /* 0x001fc800078e0210 */
[----:B------:R-:W-:Y:S02]  /*15030*/  IMAD.IADD R0, R0, 0x1, -R16 ;  /* 0x0000000100007824 */ /* 0x000fe400078e0a10 */
[----:B-1----:R-:W-:Y:S02]  /*15040*/  IMAD.MOV.U32 R2, RZ, RZ, RZ ;  /* 0x000000ffff027224 */ /* 0x002fe400078e00ff */
[----:B---3--:R-:W-:-:S05]  /*15050*/  IMAD R5, R17, R7, RZ ;  /* 0x0000000711057224 */ /* 0x008fca00078e02ff */
        /* <DEDUP_REMOVED lines=47> */
[C---:B------:R-:W-:Y:S01]  /*15350*/  LOP3.LUT R0, R5.reuse, R4, RZ, 0x3c, !PT ;  /* 0x0000000405007212 */ /* 0x040fe200078e3cff */
[----:B------:R-:W-:-:S03]  /*15360*/  IMAD.IADD R5, R5, 0x1, R6 ;  /* 0x0000000105057824 */ /* 0x000fc600078e0206 */
[----:B------:R-:W-:-:S07]  /*15370*/  ISETP.GE.AND P2, PT, R0, RZ, PT ;  /* 0x000000ff0000720c */ /* 0x000fce0003f46270 */
[----:B------:R-:W-:-:S06]  /*15380*/  @P0 VIADD R2, R2, 0x1 ;  /* 0x0000000102020836 */ /* 0x000fcc0000000000 */
[----:B------:R-:W-:Y:S01]  /*15390*/  @!P2 IMAD.MOV R2, RZ, RZ, -R2 ;  /* 0x000000ffff02a224 */ /* 0x000fe200078e0a02 */
[----:B------:R-:W-:Y:S01]  /*153a0*/  @!P1 LOP3.LUT R2, RZ, R4, RZ, 0x33, !PT ;  /* 0x00000004ff029212 */ /* 0x000fe200078e33ff */
[----:B------:R-:W-:-:S04]  /*153b0*/  IMAD.MOV R4, RZ, RZ, -R4 ;  /* 0x000000ffff047224 */ /* 0x000fc800078e0a04 */
[----:B------:R-:W-:Y:S01]  /*153c0*/  IMAD R18, R2, R4, R5 ;  /* 0x0000000402127224 */ /* 0x000fe200078e0205 */
[----:B------:R-:W-:-:S05]  /*153d0*/  LOP3.LUT R2, RZ, R2, RZ, 0x33, !PT ;  /* 0x00000002ff027212 */ /* 0x000fca00078e33ff */
[----:B------:R-:W-:Y:S01]  /*153e0*/  IMAD.IADD R17, R17, 0x1, R2 ;  /* 0x0000000111117824 */ /* 0x000fe200078e0202 */
[----:B------:R-:W-:Y:S06]  /*153f0*/  BRA `(.L_x_11228) ;  /* 0x00000000001c7947 */ /* 0x000fec0003800000 */
.L_x_11220:
[----:B------:R-:W-:Y:S01]  /*15400*/  UMOV UR4, URZ ;  /* 0x0000003f00047c82 */ /* 0x000fe20008000000 */
[----:B------:R-:W-:Y:S01]  /*15410*/  UMOV UR5, URZ ;  /* 0x0000003f00057c82 */ /* 0x000fe20008000000 */
[----:B------:R-:W-:Y:S01]  /*15420*/  ULDC UR6, c[0x0][0xc3c] ;  /* 0x00030f0000067ab9 */ /* 0x000fe20000000800 */
[----:B------:R-:W-:Y:S02]  /*15430*/  IMAD.MOV.U32 R16, RZ, RZ, R0 ;  /* 0x000000ffff107224 */ /* 0x000fe400078e0000 */
[----:B------:R-:W-:Y:S02]  /*15440*/  IMAD.U32 R17, RZ, RZ, UR4 ;  /* 0x00000004ff117e24 */ /* 0x000fe4000f8e00ff */
[----:B------:R-:W-:Y:S02]  /*15450*/  IMAD.U32 R18, RZ, RZ, UR5 ;  /* 0x00000005ff127e24 */ /* 0x000fe4000f8e00ff */
[----:B------:R-:W-:-:S07]  /*15460*/  IMAD.U32 R19, RZ, RZ, UR6 ;  /* 0x00000006ff137e24 */ /* 0x000fce000f8e00ff */
.L_x_11228:
[----:B------:R-:W2:Y:S01]  /*15470*/  S2R R0, SR_TID.X ;  /* 0x0000000000007919 */ /* 0x000ea20000002100 */
[----:B------:R-:W-:Y:S05]  /*15480*/  WARPSYNC.ALL ;  /* 0x0000000000007948 */ /* 0x000fea0003800000 */
[----:B------:R-:W-:Y:S01]  /*15490*/  BAR.SYNC.DEFER_BLOCKING 0x4, 0x200 ;  /* 0x0108000000007b1d */ /* 0x000fe20000010000 */
[----:B--2---:R-:W-:-:S04]  /*154a0*/  LOP3.LUT R0, R0, 0x1f, RZ, 0xc0, !PT ;  /* 0x0000001f00007812 */ /* 0x004fc800078ec0ff */
[----:B------:R-:W-:-:S13]  /*154b0*/  ISETP.NE.AND P0, PT, R0, RZ, PT ;  /* 0x000000ff0000720c */ /* 0x000fda0003f05270 */
[----:B-1----:R-:W1:Y:S01]  /*154c0*/  @!P0 S2R R3, SR_CgaCtaId ;  /* 0x0000000000038919 */ /* 0x002e620000008800 */
[----:B------:R-:W-:-:S04]  /*154d0*/  @!P0 MOV R0, 0x400 ;  /* 0x0000040000008802 */ /* 0x000fc80000000f00 */
[----:B-1----:R-:W-:-:S05]  /*154e0*/  @!P0 LEA R22, R3, R0, 0x18 ;  /* 0x0000000003168211 */ /* 0x002fca00078ec0ff */
[----:B------:R3:W-:Y:S01]  /*154f0*/  @!P0 STS.128 [R22+0x2d8d0], R16 ;  /* 0x02d8d01016008388 */ /* 0x0007e20000000c00 */
[----:B------:R-:W-:Y:S06]  /*15500*/  BAR.ARV 0x5, 0x200 ;  /* 0x0148000000007b1d */ /* 0x000fec0000002000 */
.L_x_11217:
[----:B------:R-:W-:Y:S02]  /*15510*/  ULDC UR4, c[0x0][0xc3c] ;  /* 0x00030f0000047ab9 */ /* 0x000fe40000000800 */
[----:B--2---:R-:W-:-:S13]  /*15520*/  ISETP.GE.AND P0, PT, R19, UR4, PT ;  /* 0x0000000413007c0c */ /* 0x004fda000bf06270 */
[----:B------:R-:W-:Y:S05]  /*15530*/  @!P0 BRA `(.L_x_11229) ;  /* 0xffffffb4008c8947 */ /* 0x000fea000383ffff */
[----:B------:R-:W-:Y:S05]  /*15540*/  BSYNC B8 ;  /* 0x0000000000087941 */ /* 0x000fea0003800000 */
.L_x_11160:
        /* <DEDUP_REMOVED lines=12> */
.L_x_11329:
[----:B------:R-:W-:Y:S05]  /*15610*/  BSYNC B0 ;  /* 0x0000000000007941 */ /* 0x000fea0003800000 */
.L_x_11230:
[----:B------:R-:W-:-:S03]  /*15620*/  UMOV UR4, 0xffffffff ;  /* 0xffffffff00047882 */ /* 0x000fc60000000000 */
[----:B------:R-:W-:Y:S05]  /*15630*/  BRA.DIV UR4, `(.L_x_11232) ;  /* 0x0000003204087947 */ /* 0x000fea000b800000 */
[----:B-1----:R-:W1:Y:S02]  /*15640*/  S2R R0, SR_TID.X ;  /* 0x0000000000007919 */ /* 0x002e640000002100 */
[----:B-1----:R-:W-:-:S04]  /*15650*/  SHF.R.U32.HI R0, RZ, 0x5, R0 ;  /* 0x00000005ff007819 */ /* 0x002fc80000011600 */
[----:B------:R-:W-:-:S05]  /*15660*/  LOP3.LUT R0, R0, 0x3, RZ, 0xc0, !PT ;  /* 0x0000000300007812 */ /* 0x000fca00078ec0ff */
[----:B------:R1:W2:Y:S02]  /*15670*/  SHFL.IDX PT, R14, R0, RZ, 0x1f ;  /* 0x00001fff000e7589 */ /* 0x0002a400000e0000 */
.L_x_11332:
[----:B--2---:R-:W-:Y:S01]  /*15680*/  ISETP.NE.AND P0, PT, R14, RZ, PT ;  /* 0x000000ff0e00720c */ /* 0x004fe20003f05270 */
[----:B------:R-:W-:-:S12]  /*15690*/  BSSY B0, `(.L_x_11233) ;  /* 0x0000024000007945 */ /* 0x000fd80003800000 */
[----:B------:R-:W-:Y:S05]  /*156a0*/  @P0 BRA `(.L_x_11234) ;  /* 0x0000000000880947 */ /* 0x000fea0003800000 */
[----:B------:R-:W-:-:S03]  /*156b0*/  UMOV UR4, 0xffffffff ;  /* 0xffffffff00047882 */ /* 0x000fc60000000000 */
[----:B------:R-:W-:Y:S05]  /*156c0*/  BRA.DIV UR4, `(.L_x_11235) ;  /* 0x0000003204187947 */ /* 0x000fea000b800000 */
[----:B------:R-:W-:-:S13]  /*156d0*/  ELECT P6, URZ, PT ;  /* 0x00000000003f782f */ /* 0x000fda00038c0000 */
.L_x_11335:
[----:B------:R-:W-:Y:S05]  /*156e0*/  @!P6 BRA `(.L_x_11234) ;  /* 0x000000000078e947 */ /* 0x000fea0003800000 */
[----:B------:R-:W-:-:S06]  /*156f0*/  ULOP3.LUT UR4, UR43, 0x2, URZ, 0xfc, !UPT ;  /* 0x000000022b047892 */ /* 0x000fcc000f8efc3f */
[----:B-1----:R-:W-:-:S05]  /*15700*/  IMAD.U32 R0, RZ, RZ, UR4 ;  /* 0x00000004ff007e24 */ /* 0x002fca000f8e00ff */
[----:B------:R-:W-:-:S13]  /*15710*/  ISETP.NE.AND P0, PT, R0, 0x3, PT ;  /* 0x000000030000780c */ /* 0x000fda0003f05270 */
[----:B------:R-:W-:Y:S05]  /*15720*/  @!P0 BRA `(.L_x_11236) ;  /* 0x0000000000048947 */ /* 0x000fea0003800000 */
[----:B------:R-:W-:Y:S01]  /*15730*/  BPT.TRAP 0x1 ;  /* 0x000000040000795c */ /* 0x000fe20000300000 */
.L_x_11236:
[----:B------:R-:W-:Y:S01]  /*15740*/  IMAD R3, R25, 0x8, R5 ;  /* 0x0000000819037824 */ /* 0x000fe200078e0205 */
[----:B------:R-:W-:Y:S01]  /*15750*/  SHF.L.U32 R2, R29, 0x1f, RZ ;  /* 0x0000001f1d027819 */ /* 0x000fe200000006ff */
[----:B------:R-:W-:-:S03]  /*15760*/  VIADD R25, R25, 0x1 ;  /* 0x0000000119197836 */ /* 0x000fc60000000000 */
[----:B------:R-:W1:Y:S02]  /*15770*/  SYNCS.PHASECHK.TRANS64.TRYWAIT P1, [R3+URZ+0x2d840], R2 ;  /* 0x02d84002030075a7 */ /* 0x000e64000802017f */
[----:B------:R-:W-:-:S04]  /*15780*/  ISETP.NE.AND P2, PT, R25, 0x2, PT ;  /* 0x000000021900780c */ /* 0x000fc80003f45270 */
[----:B------:R-:W-:Y:S01]  /*15790*/  SEL R0, RZ, 0x1, P2 ;  /* 0x00000001ff007807 */ /* 0x000fe20001000000 */
[----:B-1----:R-:W-:Y:S08]  /*157a0*/  @!P1 BRA `(.L_x_11237) ;  /* 0x0000003000009947 */ /* 0x002ff00003800000 */
.L_x_11336:
[----:B------:R-:W-:Y:S02]  /*157b0*/  SEL R25, R25, RZ, P2 ;  /* 0x000000ff19197207 */ /* 0x000fe40001000000 */
[----:B------:R-:W-:Y:S01]  /*157c0*/  LOP3.LUT R0, R29, R0, RZ, 0x3c, !PT ;  /* 0x000000001d007212 */ /* 0x000fe200078e3cff */
[----:B------:R-:W-:Y:S06]  /*157d0*/  @!P0 BRA `(.L_x_11238) ;  /* 0x0000000000048947 */ /* 0x000fec0003800000 */
[----:B------:R-:W-:Y:S01]  /*157e0*/  BPT.TRAP 0x1 ;  /* 0x000000040000795c */ /* 0x000fe20000300000 */
.L_x_11238:
[----:B------:R-:W-:Y:S01]  /*157f0*/  IMAD R25, R25, 0x8, R5 ;  /* 0x0000000819197824 */ /* 0x000fe200078e0205 */
[----:B------:R-:W-:-:S04]  /*15800*/  SHF.L.U32 R0, R0, 0x1f, RZ ;  /* 0x0000001f00007819 */ /* 0x000fc800000006ff */
[----:B------:R-:W2:Y:S02]  /*15810*/  SYNCS.PHASECHK.TRANS64.TRYWAIT P1, [R25+URZ+0x2d840], R0 ;  /* 0x02d84000190075a7 */ /* 0x000ea4000802017f */
[----:B--2---:R-:W-:Y:S05]  /*15820*/  @!P1 BRA `(.L_x_11239) ;  /* 0x0000002c00f49947 */ /* 0x004fea0003800000 */
.L_x_11337:
[----:B------:R-:W-:Y:S05]  /*15830*/  @!P0 BRA `(.L_x_11240) ;  /* 0x0000000000048947 */ /* 0x000fea0003800000 */
[----:B------:R-:W-:Y:S01]  /*15840*/  BPT.TRAP 0x1 ;  /* 0x000000040000795c */ /* 0x000fe20000300000 */
.L_x_11240:
[----:B------:R-:W4:Y:S02]  /*15850*/  SYNCS.PHASECHK.TRANS64.TRYWAIT P1, [R3+URZ+0x2d860], R2 ;  /* 0x02d86002030075a7 */ /* 0x000f24000802017f */
[----:B----4-:R-:W-:Y:S05]  /*15860*/  @!P1 BRA `(.L_x_11241) ;  /* 0x0000002c00f89947 */ /* 0x010fea0003800000 */
.L_x_11338:
[----:B------:R-:W-:Y:S05]  /*15870*/  @!P0 BRA `(.L_x_11242) ;  /* 0x0000000000048947 */ /* 0x000fea0003800000 */
[----:B------:R-:W-:Y:S01]  /*15880*/  BPT.TRAP 0x1 ;  /* 0x000000040000795c */ /* 0x000fe20000300000 */
.L_x_11242:
[----:B------:R0:W0:Y:S02]  /*15890*/  SYNCS.PHASECHK.TRANS64.TRYWAIT P0, [R25+URZ+0x2d860], R0 ;  /* 0x02d86000190075a7 */ /* 0x000024000800017f */
[----:B0-----:R-:W-:Y:S05]  /*158a0*/  @!P0 NANOSLEEP.SYNCS 0x989680 ;  /* 0x009896800000895d */ /* 0x001fea0003900000 */
[----:B------:R-:W0:Y:S02]  /*158b0*/  @!P0 SYNCS.PHASECHK.TRANS64 P0, [R25+URZ+0x2d860], R0 ;  /* 0x02d86000190085a7 */ /* 0x000e24000800007f */
[----:B0-----:R-:W-:Y:S05]  /*158c0*/  @!P0 BRA `(.L_x_11242) ;  /* 0xfffffffc00f08947 */ /* 0x001fea000383ffff */
.L_x_11234:
[----:B------:R-:W-:Y:S05]  /*158d0*/  BSYNC B0 ;  /* 0x0000000000007941 */ /* 0x000fea0003800000 */
.L_x_11233:
[----:B------:R-:W-:Y:S05]  /*158e0*/  EXIT ;  /* 0x000000000000794d */ /* 0x000fea0003800000 */
.L_x_11062:
[----:B0-----:R-:W-:-:S04]  /*158f0*/  IMAD.U32 R3, RZ, RZ, UR41 ;  /* 0x00000029ff037e24 */ /* 0x001fc8000f8e00ff */
[----:B------:R0:W1:Y:S03]  /*15900*/  SYNCS.PHASECHK.TRANS64.TRYWAIT P1, [R3+URZ+0x2d800], R0 ;  /* 0x02d80000030075a7 */ /* 0x000066000802017f */
[----:B-1----:R-:W-:Y:S05]  /*15910*/  @!P1 NANOSLEEP.SYNCS 0x989680 ;  /* 0x009896800000995d */ /* 0x002fea0003900000 */
[----:B------:R-:W1:Y:S02]  /*15920*/  @!P1 SYNCS.PHASECHK.TRANS64 P1, [R3+URZ+0x2d800], R0 ;  /* 0x02d80000030095a7 */ /* 0x000e64000802007f */
[----:B-1----:R-:W-:Y:S05]  /*15930*/  @!P1 BRA `(.L_x_11062) ;  /* 0xfffffffc00ec9947 */ /* 0x002fea000383ffff */
[----:B------:R-:W-:Y:S05]  /*15940*/  BRA `(.L_x_11243) ;  /* 0xfffffec000bc7947 */ /* 0x000fea000383ffff */
.L_x_11066:
[----:B-1----:R1:W2:Y:S02]  /*15950*/  SYNCS.PHASECHK.TRANS64.TRYWAIT P1, [R3+URZ+0x2d830], R0 ;  /* 0x02d83000030075a7 */ /* 0x0022a4000802017f */
[----:B--2---:R-:W-:Y:S05]  /*15960*/  @!P1 NANOSLEEP.SYNCS 0x989680 ;  /* 0x009896800000995d */ /* 0x004fea0003900000 */
[----:B------:R-:W2:Y:S02]  /*15970*/  @!P1 SYNCS.PHASECHK.TRANS64 P1, [R3+URZ+0x2d830], R0 ;  /* 0x02d83000030095a7 */ /* 0x000ea4000802007f */
[----:B--2---:R-:W-:Y:S05]  /*15980*/  @!P1 BRA `(.L_x_11066) ;  /* 0xfffffffc00f09947 */ /* 0x004fea000383ffff */
[----:B------:R-:W-:Y:S05]  /*15990*/  BRA `(.L_x_11065) ;  /* 0xfffffec000d87947 */ /* 0x000fea000383ffff */
.L_x_11083:
[----:B-1----:R-:W-:-:S04]  /*159a0*/  IMAD.U32 R7, RZ, RZ, UR6 ;  /* 0x00000006ff077e24 */ /* 0x002fc8000f8e00ff */
[----:B------:R1:W3:Y:S03]  /*159b0*/  SYNCS.PHASECHK.TRANS64.TRYWAIT P1, [R7+URZ+0x2d830], R0 ;  /* 0x02d83000070075a7 */ /* 0x0002e6000802017f */
[----:B---3--:R-:W-:Y:S05]  /*159c0*/  @!P1 NANOSLEEP.SYNCS 0x989680 ;  /* 0x009896800000995d */ /* 0x008fea0003900000 */
[----:B------:R-:W3:Y:S02]  /*159d0*/  @!P1 SYNCS.PHASECHK.TRANS64 P1, [R7+URZ+0x2d830], R0 ;  /* 0x02d83000070095a7 */ /* 0x000ee4000802007f */
[----:B---3--:R-:W-:Y:S05]  /*159e0*/  @!P1 BRA `(.L_x_11083) ;  /* 0xfffffffc00ec9947 */ /* 0x008fea000383ffff */
[----:B------:R-:W-:Y:S05]  /*159f0*/  BRA `(.L_x_11080) ;  /* 0xfffffef400e87947 */ /* 0x000fea000383ffff */
.L_x_11087:
[----:B-1----:R-:W-:-:S04]  /*15a00*/  IMAD.U32 R7, RZ, RZ, UR6 ;  /* 0x00000006ff077e24 */ /* 0x002fc8000f8e00ff */
[----:B------:R1:W2:Y:S03]  /*15a10*/  SYNCS.PHASECHK.TRANS64.TRYWAIT P1, [R7+URZ+0x2d850], R0 ;  /* 0x02d85000070075a7 */ /* 0x0002a6000802017f */
[----:B--2---:R-:W-:Y:S05]  /*15a20*/  @!P1 NANOSLEEP.SYNCS 0x989680 ;  /* 0x009896800000995d */ /* 0x004fea0003900000 */
[----:B------:R-:W2:Y:S02]  /*15a30*/  @!P1 SYNCS.PHASECHK.TRANS64 P1, [R7+URZ+0x2d850], R0 ;  /* 0x02d85000070095a7 */ /* 0x000ea4000802007f */
[----:B--2---:R-:W-:Y:S05]  /*15a40*/  @!P1 BRA `(.L_x_11087) ;  /* 0xfffffffc00ec9947 */ /* 0x004fea000383ffff */
[----:B------:R-:W-:Y:S05]  /*15a50*/  BRA `(.L_x_11084) ;  /* 0xfffffef800947947 */ /* 0x000fea000383ffff */
.L_x_11106:
[----:B-1----:R-:W-:-:S04]  /*15a60*/  IMAD.U32 R7, RZ, RZ, UR6 ;  /* 0x00000006ff077e24 */ /* 0x002fc8000f8e00ff */
[----:B------:R1:W2:Y:S03]  /*15a70*/  SYNCS.PHASECHK.TRANS64.TRYWAIT P1, [R7+URZ+0x2d830], R0 ;  /* 0x02d83000070075a7 */ /* 0x0002a6000802017f */
[----:B--2---:R-:W-:Y:S05]  /*15a80*/  @!P1 NANOSLEEP.SYNCS 0x989680 ;  /* 0x009896800000995d */ /* 0x004fea0003900000 */
[----:B------:R-:W2:Y:S02]  /*15a90*/  @!P1 SYNCS.PHASECHK.TRANS64 P1, [R7+URZ+0x2d830], R0 ;  /* 0x02d83000070095a7 */ /* 0x000ea4000802007f */
[----:B--2---:R-:W-:Y:S05]  /*15aa0*/  @!P1 BRA `(.L_x_11106) ;  /* 0xfffffffc00ec9947 */ /* 0x004fea000383ffff */
[----:B------:R-:W-:Y:S05]  /*15ab0*/  BRA `(.L_x_11103) ;  /* 0xffffff2800ec7947 */ /* 0x000fea000383ffff */
.L_x_11110:
[----:B-1----:R-:W-:-:S04]  /*15ac0*/  IMAD.U32 R7, RZ, RZ, UR6 ;  /* 0x00000006ff077e24 */ /* 0x002fc8000f8e00ff */
[----:B------:R1:W2:Y:S03]  /*15ad0*/  SYNCS.PHASECHK.TRANS64.TRYWAIT P1, [R7+URZ+0x2d850], R0 ;  /* 0x02d85000070075a7 */ /* 0x0002a6000802017f */
[----:B--2---:R-:W-:Y:S05]  /*15ae0*/  @!P1 NANOSLEEP.SYNCS 0x989680 ;  /* 0x009896800000995d */ /* 0x004fea0003900000 */
[----:B------:R-:W2:Y:S02]  /*15af0*/  @!P1 SYNCS.PHASECHK.TRANS64 P1, [R7+URZ+0x2d850], R0 ;  /* 0x02d85000070095a7 */ /* 0x000ea4000802007f */
[----:B--2---:R-:W-:Y:S05]  /*15b00*/  @!P1 BRA `(.L_x_11110) ;  /* 0xfffffffc00ec9947 */ /* 0x004fea000383ffff */
[----:B------:R-:W-:Y:S05]  /*15b10*/  BRA `(.L_x_11107) ;  /* 0xffffff2c00987947 */ /* 0x000fea000383ffff */
.L_x_11118:
[----:B-1----:R-:W-:-:S04]  /*15b20*/  IMAD.U32 R7, RZ, RZ, UR6 ;  /* 0x00000006ff077e24 */ /* 0x002fc8000f8e00ff */
[----:B------:R1:W3:Y:S03]  /*15b30*/  SYNCS.PHASECHK.TRANS64.TRYWAIT P1, [R7+URZ+0x2d830], R0 ;  /* 0x02d83000070075a7 */ /* 0x0002e6000802017f */
[----:B---3--:R-:W-:Y:S05]  /*15b40*/  @!P1 NANOSLEEP.SYNCS 0x989680 ;  /* 0x009896800000995d */ /* 0x008fea0003900000 */
[----:B------:R-:W3:Y:S02]  /*15b50*/  @!P1 SYNCS.PHASECHK.TRANS64 P1, [R7+URZ+0x2d830], R0 ;  /* 0x02d83000070095a7 */ /* 0x000ee4000802007f */
[----:B---3--:R-:W-:Y:S05]  /*15b60*/  @!P1 BRA `(.L_x_11118) ;  /* 0xfffffffc00ec9947 */ /* 0x008fea000383ffff */
[----:B------:R-:W-:Y:S05]  /*15b70*/  BRA `(.L_x_11115) ;  /* 0xffffff4c00107947 */ /* 0x000fea000383ffff */
.L_x_11122:
[----:B-1----:R-:W-:-:S04]  /*15b80*/  IMAD.U32 R7, RZ, RZ, UR6 ;  /* 0x00000006ff077e24 */ /* 0x002fc8000f8e00ff */
[----:B------:R1:W2:Y:S03]  /*15b90*/  SYNCS.PHASECHK.TRANS64.TRYWAIT P1, [R7+URZ+0x2d850], R0 ;  /* 0x02d85000070075a7 */ /* 0x0002a6000802017f */
[----:B--2---:R-:W-:Y:S05]  /*15ba0*/  @!P1 NANOSLEEP.SYNCS 0x989680 ;  /* 0x009896800000995d */ /* 0x004fea0003900000 */
[----:B------:R-:W2:Y:S02]  /*15bb0*/  @!P1 SYNCS.PHASECHK.TRANS64 P1, [R7+URZ+0x2d850], R0 ;  /* 0x02d85000070095a7 */ /* 0x000ea4000802007f */
[----:B--2---:R-:W-:Y:S05]  /*15bc0*/  @!P1 BRA `(.L_x_11122) ;  /* 0xfffffffc00ec9947 */ /* 0x004fea000383ffff */
[----:B------:R-:W-:Y:S05]  /*15bd0*/  BRA `(.L_x_11119) ;  /* 0xffffff4c00bc7947 */ /* 0x000fea000383ffff */
.L_x_11137:
[----:B-1----:R-:W-:-:S04]  /*15be0*/  IMAD.U32 R5, RZ, RZ, UR8 ;  /* 0x00000008ff057e24 */ /* 0x002fc8000f8e00ff */
[----:B------:R1:W3:Y:S03]  /*15bf0*/  SYNCS.PHASECHK.TRANS64.TRYWAIT P1, [R5+URZ+0x2d850], R4 ;  /* 0x02d85004050075a7 */ /* 0x0002e6000802017f */
[----:B---3--:R-:W-:Y:S05]  /*15c00*/  @!P1 NANOSLEEP.SYNCS 0x989680 ;  /* 0x009896800000995d */ /* 0x008fea0003900000 */
[----:B------:R-:W3:Y:S02]  /*15c10*/  @!P1 SYNCS.PHASECHK.TRANS64 P1, [R5+URZ+0x2d850], R4 ;  /* 0x02d85004050095a7 */ /* 0x000ee4000802007f */
[----:B---3--:R-:W-:Y:S05]  /*15c20*/  @!P1 BRA `(.L_x_11137) ;  /* 0xfffffffc00ec9947 */ /* 0x008fea000383ffff */
[----:B------:R-:W-:Y:S05]  /*15c30*/  BRA `(.L_x_11136) ;  /* 0xffffff7c00307947 */ /* 0x000fea000383ffff */
.L_x_11180:
        /* <DEDUP_REMOVED lines=11> */
.L_x_11245:
[----:B------:R-:W-:Y:S05]  /*15cf0*/  BSYNC B0 ;  /* 0x0000000000007941 */ /* 0x000fea0003800000 */
.L_x_11244:
[----:B------:R-:W-:Y:S05]  /*15d00*/  BRA `(.L_x_11246) ;  /* 0xffffffbc00dc7947 */ /* 0x000fea000383ffff */
.L_x_11183:
[----:B0-----:R0:W1:Y:S02]  /*15d10*/  SYNCS.PHASECHK.TRANS64.TRYWAIT P0, [R2+URZ+0x2d840], R4 ;  /* 0x02d84004020075a7 */ /* 0x001064000800017f */
[----:B-1----:R-:W-:Y:S05]  /*15d20*/  @!P0 NANOSLEEP.SYNCS 0x989680 ;  /* 0x009896800000895d */ /* 0x002fea0003900000 */
[----:B------:R-:W1:Y:S02]  /*15d30*/  @!P0 SYNCS.PHASECHK.TRANS64 P0, [R2+URZ+0x2d840], R4 ;  /* 0x02d84004020085a7 */ /* 0x000e64000800007f */
[----:B-1----:R-:W-:Y:S05]  /*15d40*/  @!P0 BRA `(.L_x_11183) ;  /* 0xfffffffc00f08947 */ /* 0x002fea000383ffff */
[----:B------:R-:W-:Y:S05]  /*15d50*/  BRA `(.L_x_11247) ;  /* 0xffffffc000487947 */ /* 0x000fea000383ffff */
.L_x_11184:
        /* <DEDUP_REMOVED lines=8> */
.L_x_11249:
[----:B------:R-:W-:Y:S05]  /*15de0*/  BSYNC B0 ;  /* 0x0000000000007941 */ /* 0x000fea0003800000 */
.L_x_11248:
        /* <DEDUP_REMOVED lines=9> */
.L_x_11250:
[----:B------:R-:W-:Y:S02]  /*15e80*/  IMAD.MOV.U32 R13, RZ, RZ, R6 ;  /* 0x000000ffff0d7224 */ /* 0x000fe400078e0006 */
[----:B------:R-:W-:Y:S02]  /*15e90*/  IMAD.MOV.U32 R12, RZ, RZ, 0x1 ;  /* 0x00000001ff0c7424 */ /* 0x000fe400078e00ff */
[----:B------:R-:W-:-:S07]  /*15ea0*/  IMAD.MOV.U32 R5, RZ, RZ, R14 ;  /* 0x000000ffff057224 */ /* 0x000fce00078e000e */
[----:B------:R-:W-:Y:S05]  /*15eb0*/  WARPSYNC.COLLECTIVE R15, `(.L_x_11251) ;  /* 0x000000000f087348 */ /* 0x000fea0003c00000 */
[----:B------:R0:W1:Y:S02]  /*15ec0*/  SHFL.IDX P6, R14, R13, R12, R11 ;  /* 0x0000000c0d0e7389 */ /* 0x00006400000c000b */
[----:B01----:R-:W-:Y:S01]  /*15ed0*/  ENDCOLLECTIVE ;  /* 0x000000000000791b */ /* 0x003fe20003800000 */
.L_x_11251:
        /* <DEDUP_REMOVED lines=17> */
.L_x_11252:
[----:B------:R-:W-:Y:S02]  /*15ff0*/  @P1 IMAD R8, R7, 0x2, R22 ;  /* 0x0000000207081824 */ /* 0x000fe400078e0216 */
[----:B------:R-:W-:Y:S02]  /*16000*/  IMAD.MOV.U32 R13, RZ, RZ, R6 ;  /* 0x000000ffff0d7224 */ /* 0x000fe400078e0006 */
[----:B------:R-:W-:Y:S02]  /*16010*/  IMAD.MOV.U32 R12, RZ, RZ, 0x2 ;  /* 0x00000002ff0c7424 */ /* 0x000fe400078e00ff */
[----:B------:R-:W-:-:S07]  /*16020*/  IMAD.MOV.U32 R5, RZ, RZ, R14 ;  /* 0x000000ffff057224 */ /* 0x000fce00078e000e */
[----:B------:R-:W-:Y:S05]  /*16030*/  WARPSYNC.COLLECTIVE R15, `(.L_x_11253) ;  /* 0x000000000f087348 */ /* 0x000fea0003c00000 */
[----:B------:R0:W1:Y:S02]  /*16040*/  SHFL.IDX P6, R14, R13, R12, R11 ;  /* 0x0000000c0d0e7389 */ /* 0x00006400000c000b */
[----:B01----:R-:W-:Y:S01]  /*16050*/  ENDCOLLECTIVE ;  /* 0x000000000000791b */ /* 0x003fe20003800000 */
.L_x_11253:
        /* <DEDUP_REMOVED lines=17> */
.L_x_11254:
[----:B------:R-:W-:Y:S02]  /*16170*/  @P1 IMAD R8, R7, 0x2, R22 ;  /* 0x0000000207081824 */ /* 0x000fe400078e0216 */
[----:B------:R-:W-:Y:S02]  /*16180*/  IMAD.MOV.U32 R13, RZ, RZ, R6 ;  /* 0x000000ffff0d7224 */ /* 0x000fe400078e0006 */
[----:B------:R-:W-:Y:S02]  /*16190*/  IMAD.MOV.U32 R12, RZ, RZ, 0x3 ;  /* 0x00000003ff0c7424 */ /* 0x000fe400078e00ff */
[----:B------:R-:W-:-:S07]  /*161a0*/  IMAD.MOV.U32 R5, RZ, RZ, R14 ;  /* 0x000000ffff057224 */ /* 0x000fce00078e000e */
[----:B------:R-:W-:Y:S05]  /*161b0*/  WARPSYNC.COLLECTIVE R15, `(.L_x_11255) ;  /* 0x000000000f087348 */ /* 0x000fea0003c00000 */
[----:B------:R0:W1:Y:S02]  /*161c0*/  SHFL.IDX P6, R14, R13, R12, R11 ;  /* 0x0000000c0d0e7389 */ /* 0x00006400000c000b */
[----:B01----:R-:W-:Y:S01]  /*161d0*/  ENDCOLLECTIVE ;  /* 0x000000000000791b */ /* 0x003fe20003800000 */
.L_x_11255:
        /* <DEDUP_REMOVED lines=10> */
.L_x_11256:
        /* <DEDUP_REMOVED lines=8> */
.L_x_11189:
[----:B------:R-:W-:Y:S02]  /*16300*/  IMAD.IADD R2, R21, 0x1, R27 ;  /* 0x0000000115027824 */ /* 0x000fe400078e021b */
[----:B------:R0:W5:Y:S01]  /*16310*/  LDL R27, [R1+0x1c] ;  /* 0x00001c00011b7983 */ /* 0x0001620000100800 */
[----:B------:R-:W-:Y:S02]  /*16320*/  IMAD.MOV.U32 R13, RZ, RZ, R0 ;  /* 0x000000ffff0d7224 */ /* 0x000fe400078e0000 */
[----:B------:R-:W-:Y:S02]  /*16330*/  IMAD.MOV.U32 R12, RZ, RZ, RZ ;  /* 0x000000ffff0c7224 */ /* 0x000fe400078e00ff */
[----:B------:R-:W-:Y:S02]  /*16340*/  IMAD.MOV.U32 R11, RZ, RZ, 0x1c1f ;  /* 0x00001c1fff0b7424 */ /* 0x000fe400078e00ff */
[----:B------:R-:W-:Y:S02]  /*16350*/  IMAD.MOV.U32 R15, RZ, RZ, -0x1 ;  /* 0xffffffffff0f7424 */ /* 0x000fe400078e00ff */
[----:B0-----:R-:W-:-:S07]  /*16360*/  IMAD R3, R28, R10, RZ ;  /* 0x0000000a1c037224 */ /* 0x001fce00078e02ff */
[----:B-----5:R-:W-:Y:S05]  /*16370*/  WARPSYNC.COLLECTIVE R15, `(.L_x_11258) ;  /* 0x000000000f087348 */ /* 0x020fea0003c00000 */
[----:B------:R0:W1:Y:S02]  /*16380*/  SHFL.IDX P6, R14, R13, R12, R11 ;  /* 0x0000000c0d0e7389 */ /* 0x00006400000c000b */
[----:B01---5:R-:W-:Y:S01]  /*16390*/  ENDCOLLECTIVE ;  /* 0x000000000000791b */ /* 0x023fe20003800000 */
.L_x_11258:
[----:B------:R-:W-:Y:S02]  /*163a0*/  IMAD.MOV.U32 R13, RZ, RZ, R4 ;  /* 0x000000ffff0d7224 */ /* 0x000fe400078e0004 */
[----:B------:R-:W-:-:S07]  /*163b0*/  IMAD.MOV.U32 R6, RZ, RZ, R14 ;  /* 0x000000ffff067224 */ /* 0x000fce00078e000e */
[----:B------:R-:W-:Y:S05]  /*163c0*/  WARPSYNC.COLLECTIVE R15, `(.L_x_11259) ;  /* 0x000000000f087348 */ /* 0x000fea0003c00000 */
[----:B------:R0:W1:Y:S02]  /*163d0*/  SHFL.IDX P6, R14, R13, R12, R11 ;  /* 0x0000000c0d0e7389 */ /* 0x00006400000c000b */
[----:B01----:R-:W-:Y:S01]  /*163e0*/  ENDCOLLECTIVE ;  /* 0x000000000000791b */ /* 0x003fe20003800000 */
.L_x_11259:
[----:B------:R-:W-:Y:S01]  /*163f0*/  ISETP.GE.AND P3, PT, R2, R3, PT ;  /* 0x000000030200720c */ /* 0x000fe20003f66270 */
[----:B------:R-:W-:Y:S02]  /*16400*/  IMAD.MOV.U32 R13, RZ, RZ, R0 ;  /* 0x000000ffff0d7224 */ /* 0x000fe400078e0000 */
[----:B------:R-:W-:Y:S02]  /*16410*/  IMAD.MOV.U32 R12, RZ, RZ, 0x1 ;  /* 0x00000001ff0c7424 */ /* 0x000fe400078e00ff */
[----:B------:R-:W-:-:S08]  /*16420*/  IMAD.MOV.U32 R5, RZ, RZ, R14 ;  /* 0x000000ffff057224 */ /* 0x000fd000078e000e */
[----:B------:R-:W-:Y:S05]  /*16430*/  WARPSYNC.COLLECTIVE R15, `(.L_x_11260) ;  /* 0x000000000f087348 */ /* 0x000fea0003c00000 */
[----:B------:R0:W1:Y:S02]  /*16440*/  SHFL.IDX P6, R14, R13, R12, R11 ;  /* 0x0000000c0d0e7389 */ /* 0x00006400000c000b */
[----:B01----:R-:W-:Y:S01]  /*16450*/  ENDCOLLECTIVE ;  /* 0x000000000000791b */ /* 0x003fe20003800000 */
.L_x_11260:
[----:B------:R-:W-:-:S05]  /*16460*/  @!P3 LEA R5, P4, R20, R5, 0x1 ;  /* 0x000000051405b211 */ /* 0x000fca00078808ff */
[----:B------:R-:W-:-:S04]  /*16470*/  @!P3 IMAD.X R6, RZ, RZ, R6, P4 ;  /* 0x000000ffff06b224 */ /* 0x000fc800020e0606 */
        /* <DEDUP_REMOVED lines=14> */
.L_x_11261:
[----:B------:R-:W-:Y:S01]  /*16560*/  ISETP.GE.AND P3, PT, R10, R3, PT ;  /* 0x000000030a00720c */ /* 0x000fe20003f66270 */
[----:B------:R-:W-:Y:S02]  /*16570*/  IMAD.MOV.U32 R13, RZ, RZ, R0 ;  /* 0x000000ffff0d7224 */ /* 0x000fe400078e0000 */
[----:B------:R-:W-:Y:S02]  /*16580*/  IMAD.MOV.U32 R12, RZ, RZ, 0x2 ;  /* 0x00000002ff0c7424 */ /* 0x000fe400078e00ff */
[----:B------:R-:W-:-:S08]  /*16590*/  IMAD.MOV.U32 R5, RZ, RZ, R14 ;  /* 0x000000ffff057224 */ /* 0x000fd000078e000e */
[----:B------:R-:W-:Y:S05]  /*165a0*/  WARPSYNC.COLLECTIVE R15, `(.L_x_11262) ;  /* 0x000000000f087348 */ /* 0x000fea0003c00000 */
[----:B------:R0:W1:Y:S02]  /*165b0*/  SHFL.IDX P6, R14, R13, R12, R11 ;  /* 0x0000000c0d0e7389 */ /* 0x00006400000c000b */
[----:B01----:R-:W-:Y:S01]  /*165c0*/  ENDCOLLECTIVE ;  /* 0x000000000000791b */ /* 0x003fe20003800000 */
.L_x_11262:
        /* <DEDUP_REMOVED lines=14> */
.L_x_11263:
        /* <DEDUP_REMOVED lines=8> */
.L_x_11264:
[----:B------:R-:W-:Y:S01]  /*16730*/  @!P3 LEA R5, P4, R20, R5, 0x1 ;  /* 0x000000051405b211 */ /* 0x000fe200078808ff */
[----:B------:R-:W-:Y:S02]  /*16740*/  IMAD.MOV.U32 R13, RZ, RZ, R4 ;  /* 0x000000ffff0d7224 */ /* 0x000fe400078e0004 */
[----:B------:R-:W-:-:S10]  /*16750*/  IMAD.MOV.U32 R0, RZ, RZ, R14 ;  /* 0x000000ffff007224 */ /* 0x000fd400078e000e */
[----:B------:R-:W-:Y:S05]  /*16760*/  WARPSYNC.COLLECTIVE R15, `(.L_x_11265) ;  /* 0x000000000f087348 */ /* 0x000fea0003c00000 */
[----:B------:R0:W1:Y:S02]  /*16770*/  SHFL.IDX P6, R14, R13, R12, R11 ;  /* 0x0000000c0d0e7389 */ /* 0x00006400000c000b */
[----:B01----:R-:W-:Y:S01]  /*16780*/  ENDCOLLECTIVE ;  /* 0x000000000000791b */ /* 0x003fe20003800000 */
.L_x_11265:
        /* <DEDUP_REMOVED lines=16> */
.L_x_11266:
        /* <DEDUP_REMOVED lines=16> */
.L_x_11267:
[----:B------:R-:W-:Y:S02]  /*16990*/  IMAD.MOV.U32 R13, RZ, RZ, R8 ;  /* 0x000000ffff0d7224 */ /* 0x000fe400078e0008 */
[----:B------:R-:W-:Y:S02]  /*169a0*/  IMAD.MOV.U32 R12, RZ, RZ, 0x1 ;  /* 0x00000001ff0c7424 */ /* 0x000fe400078e00ff */
[----:B------:R-:W-:-:S07]  /*169b0*/  IMAD.MOV.U32 R4, RZ, RZ, R14 ;  /* 0x000000ffff047224 */ /* 0x000fce00078e000e */
[----:B------:R-:W-:Y:S05]  /*169c0*/  WARPSYNC.COLLECTIVE R15, `(.L_x_11268) ;  /* 0x000000000f087348 */ /* 0x000fea0003c00000 */
[----:B------:R0:W1:Y:S02]  /*169d0*/  SHFL.IDX P6, R14, R13, R12, R11 ;  /* 0x0000000c0d0e7389 */ /* 0x00006400000c000b */
[----:B01----:R-:W-:Y:S01]  /*169e0*/  ENDCOLLECTIVE ;  /* 0x000000000000791b */ /* 0x003fe20003800000 */
.L_x_11268:
[----:B------:R-:W-:-:S05]  /*169f0*/  @!P3 LEA R4, P4, R20, R4, 0x1 ;  /* 0x000000041404b211 */ /* 0x000fca00078808ff */
[----:B------:R-:W-:-:S04]  /*16a00*/  @!P3 IMAD.X R0, RZ, RZ, R0, P4 ;  /* 0x000000ffff00b224 */ /* 0x000fc800020e0600 */
        /* <DEDUP_REMOVED lines=12> */
.L_x_11269:
[----:B------:R-:W-:Y:S01]  /*16ad0*/  IMAD.MOV.U32 R9, RZ, RZ, R14 ;  /* 0x000000ffff097224 */ /* 0x000fe200078e000e */
[----:B------:R-:W-:Y:S06]  /*16ae0*/  BRA `(.L_x_11270) ;  /* 0xffffffc400307947 */ /* 0x000fec000383ffff */
.L_x_11192:
[----:B-1----:R1:W2:Y:S02]  /*16af0*/  SYNCS.PHASECHK.TRANS64.TRYWAIT P0, [R22+URZ+0x2d820], R0 ;  /* 0x02d82000160075a7 */ /* 0x0022a4000800017f */
[----:B--2---:R-:W-:Y:S05]  /*16b00*/  @!P0 NANOSLEEP.SYNCS 0x989680 ;  /* 0x009896800000895d */ /* 0x004fea0003900000 */
[----:B------:R-:W2:Y:S02]  /*16b10*/  @!P0 SYNCS.PHASECHK.TRANS64 P0, [R22+URZ+0x2d820], R0 ;  /* 0x02d82000160085a7 */ /* 0x000ea4000800007f */
[----:B--2---:R-:W-:Y:S05]  /*16b20*/  @!P0 BRA `(.L_x_11192) ;  /* 0xfffffffc00f08947 */ /* 0x004fea000383ffff */
[----:B------:R-:W-:Y:S05]  /*16b30*/  BRA `(.L_x_11271) ;  /* 0xffffffc400987947 */ /* 0x000fea000383ffff */
.L_x_11197:
[----:B0-----:R0:W1:Y:S02]  /*16b40*/  SYNCS.PHASECHK.TRANS64.TRYWAIT P0, [R5+URZ+0x2d840], R0 ;  /* 0x02d84000050075a7 */ /* 0x001064000800017f */
[----:B-1----:R-:W-:Y:S05]  /*16b50*/  @!P0 NANOSLEEP.SYNCS 0x989680 ;  /* 0x009896800000895d */ /* 0x002fea0003900000 */
[----:B------:R-:W1:Y:S02]  /*16b60*/  @!P0 SYNCS.PHASECHK.TRANS64 P0, [R5+URZ+0x2d840], R0 ;  /* 0x02d84000050085a7 */ /* 0x000e64000800007f */
[----:B-1----:R-:W-:Y:S05]  /*16b70*/  @!P0 BRA `(.L_x_11197) ;  /* 0xfffffffc00f08947 */ /* 0x002fea000383ffff */
[----:B------:R-:W-:Y:S05]  /*16b80*/  BRA `(.L_x_11272) ;  /* 0xffffffc8008c7947 */ /* 0x000fea000383ffff */
.L_x_11198:
        /* <DEDUP_REMOVED lines=8> */
.L_x_11274:
[----:B------:R-:W-:Y:S05]  /*16c10*/  BSYNC B1 ;  /* 0x0000000000017941 */ /* 0x000fea0003800000 */
.L_x_11273:
        /* <DEDUP_REMOVED lines=13> */
.L_x_11275:
        /* <DEDUP_REMOVED lines=8> */
.L_x_11276:
        /* <DEDUP_REMOVED lines=14> */
.L_x_11277:
[----:B------:R-:W-:Y:S02]  /*16e50*/  IMAD.MOV.U32 R13, RZ, RZ, R7 ;  /* 0x000000ffff0d7224 */ /* 0x000fe400078e0007 */
[----:B------:R-:W-:Y:S02]  /*16e60*/  IMAD.MOV.U32 R12, RZ, RZ, 0x2 ;  /* 0x00000002ff0c7424 */ /* 0x000fe400078e00ff */
[----:B------:R-:W-:-:S07]  /*16e70*/  IMAD.MOV.U32 R2, RZ, RZ, R14 ;  /* 0x000000ffff027224 */ /* 0x000fce00078e000e */
[----:B------:R-:W-:Y:S05]  /*16e80*/  WARPSYNC.COLLECTIVE R15, `(.L_x_11278) ;  /* 0x000000000f087348 */ /* 0x000fea0003c00000 */
[----:B------:R0:W1:Y:S02]  /*16e90*/  SHFL.IDX P6, R14, R13, R12, R11 ;  /* 0x0000000c0d0e7389 */ /* 0x00006400000c000b */
[----:B01----:R-:W-:Y:S01]  /*16ea0*/  ENDCOLLECTIVE ;  /* 0x000000000000791b */ /* 0x003fe20003800000 */
.L_x_11278:
        /* <DEDUP_REMOVED lines=13> */
.L_x_11279:
[----:B------:R-:W-:Y:S02]  /*16f80*/  IMAD.MOV.U32 R13, RZ, RZ, R7 ;  /* 0x000000ffff0d7224 */ /* 0x000fe400078e0007 */
[----:B------:R-:W-:Y:S02]  /*16f90*/  IMAD.MOV.U32 R12, RZ, RZ, 0x3 ;  /* 0x00000003ff0c7424 */ /* 0x000fe400078e00ff */
[----:B------:R-:W-:-:S07]  /*16fa0*/  IMAD.MOV.U32 R2, RZ, RZ, R14 ;  /* 0x000000ffff027224 */ /* 0x000fce00078e000e */
[----:B------:R-:W-:Y:S05]  /*16fb0*/  WARPSYNC.COLLECTIVE R15, `(.L_x_11280) ;  /* 0x000000000f087348 */ /* 0x000fea0003c00000 */
[----:B------:R0:W1:Y:S02]  /*16fc0*/  SHFL.IDX P6, R14, R13, R12, R11 ;  /* 0x0000000c0d0e7389 */ /* 0x00006400000c000b */
[----:B01----:R-:W-:Y:S01]  /*16fd0*/  ENDCOLLECTIVE ;  /* 0x000000000000791b */ /* 0x003fe20003800000 */
.L_x_11280:
        /* <DEDUP_REMOVED lines=14> */
.L_x_11281:
[----:B------:R-:W-:Y:S01]  /*170c0*/  IMAD.MOV.U32 R2, RZ, RZ, R14 ;  /* 0x000000ffff027224 */ /* 0x000fe200078e000e */
[----:B------:R-:W-:Y:S06]  /*170d0*/  BRA `(.L_x_11282) ;  /* 0xffffffc8002c7947 */ /* 0x000fec000383ffff */
.L_x_11203:
[----:B-1----:R1:W2:Y:S02]  /*170e0*/  SYNCS.PHASECHK.TRANS64.TRYWAIT P0, [R5+URZ+0x2d860], R2 ;  /* 0x02d86002050075a7 */ /* 0x0022a4000800017f */
[----:B--2---:R-:W-:Y:S05]  /*170f0*/  @!P0 NANOSLEEP.SYNCS 0x989680 ;  /* 0x009896800000895d */ /* 0x004fea0003900000 */
[----:B------:R-:W2:Y:S02]  /*17100*/  @!P0 SYNCS.PHASECHK.TRANS64 P0, [R5+URZ+0x2d860], R2 ;  /* 0x02d86002050085a7 */ /* 0x000ea4000800007f */
[----:B--2---:R-:W-:Y:S05]  /*17110*/  @!P0 BRA `(.L_x_11203) ;  /* 0xfffffffc00f08947 */ /* 0x004fea000383ffff */
[----:B------:R-:W-:Y:S05]  /*17120*/  BRA `(.L_x_11283) ;  /* 0xffffffc800907947 */ /* 0x000fea000383ffff */
.L_x_11204:
        /* <DEDUP_REMOVED lines=8> */
.L_x_11285:
[----:B------:R-:W-:Y:S05]  /*171b0*/  BSYNC B1 ;  /* 0x0000000000017941 */ /* 0x000fea0003800000 */
.L_x_11284:
        /* <DEDUP_REMOVED lines=9> */
.L_x_11286:
[----:B------:R-:W-:Y:S02]  /*17250*/  IMAD.MOV.U32 R13, RZ, RZ, R24 ;  /* 0x000000ffff0d7224 */ /* 0x000fe400078e0018 */
[----:B------:R-:W-:Y:S02]  /*17260*/  IMAD.MOV.U32 R12, RZ, RZ, 0x1 ;  /* 0x00000001ff0c7424 */ /* 0x000fe400078e00ff */
[----:B------:R-:W-:-:S07]  /*17270*/  IMAD.MOV.U32 R2, RZ, RZ, R14 ;  /* 0x000000ffff027224 */ /* 0x000fce00078e000e */
[----:B------:R-:W-:Y:S05]  /*17280*/  WARPSYNC.COLLECTIVE R15, `(.L_x_11287) ;  /* 0x000000000f087348 */ /* 0x000fea0003c00000 */
[----:B------:R0:W1:Y:S02]  /*17290*/  SHFL.IDX P6, R14, R13, R12, R11 ;  /* 0x0000000c0d0e7389 */ /* 0x00006400000c000b */
[----:B01----:R-:W-:Y:S01]  /*172a0*/  ENDCOLLECTIVE ;  /* 0x000000000000791b */ /* 0x003fe20003800000 */
.L_x_11287:
        /* <DEDUP_REMOVED lines=16> */
.L_x_11288:
[----:B------:R-:W-:Y:S02]  /*173b0*/  IMAD.MOV.U32 R13, RZ, RZ, R24 ;  /* 0x000000ffff0d7224 */ /* 0x000fe400078e0018 */
[----:B------:R-:W-:Y:S02]  /*173c0*/  IMAD.MOV.U32 R12, RZ, RZ, 0x2 ;  /* 0x00000002ff0c7424 */ /* 0x000fe400078e00ff */
[----:B------:R-:W-:-:S07]  /*173d0*/  IMAD.MOV.U32 R2, RZ, RZ, R14 ;  /* 0x000000ffff027224 */ /* 0x000fce00078e000e */
[----:B------:R-:W-:Y:S05]  /*173e0*/  WARPSYNC.COLLECTIVE R15, `(.L_x_11289) ;  /* 0x000000000f087348 */ /* 0x000fea0003c00000 */
[----:B------:R0:W1:Y:S02]  /*173f0*/  SHFL.IDX P6, R14, R13, R12, R11 ;  /* 0x0000000c0d0e7389 */ /* 0x00006400000c000b */
[----:B01----:R-:W-:Y:S01]  /*17400*/  ENDCOLLECTIVE ;  /* 0x000000000000791b */ /* 0x003fe20003800000 */
.L_x_11289:
        /* <DEDUP_REMOVED lines=16> */
.L_x_11290:
[----:B------:R-:W-:Y:S02]  /*17510*/  IMAD.MOV.U32 R13, RZ, RZ, R24 ;  /* 0x000000ffff0d7224 */ /* 0x000fe400078e0018 */
[----:B------:R-:W-:Y:S02]  /*17520*/  IMAD.MOV.U32 R12, RZ, RZ, 0x3 ;  /* 0x00000003ff0c7424 */ /* 0x000fe400078e00ff */
[----:B------:R-:W-:-:S07]  /*17530*/  IMAD.MOV.U32 R2, RZ, RZ, R14 ;  /* 0x000000ffff027224 */ /* 0x000fce00078e000e */
[----:B------:R-:W-:Y:S05]  /*17540*/  WARPSYNC.COLLECTIVE R15, `(.L_x_11291) ;  /* 0x000000000f087348 */ /* 0x000fea0003c00000 */
[----:B------:R0:W1:Y:S02]  /*17550*/  SHFL.IDX P6, R14, R13, R12, R11 ;  /* 0x0000000c0d0e7389 */ /* 0x00006400000c000b */
[----:B01----:R-:W-:Y:S01]  /*17560*/  ENDCOLLECTIVE ;  /* 0x000000000000791b */ /* 0x003fe20003800000 */
.L_x_11291:
        /* <DEDUP_REMOVED lines=13> */
.L_x_11292:
        /* <DEDUP_REMOVED lines=8> */
.L_x_11212:
[----:B-1----:R1:W2:Y:S02]  /*176c0*/  SYNCS.PHASECHK.TRANS64.TRYWAIT P0, [R0+URZ+0x2d860], R3 ;  /* 0x02d86003000075a7 */ /* 0x0022a4000800017f */
[----:B--2---:R-:W-:Y:S05]  /*176d0*/  @!P0 NANOSLEEP.SYNCS 0x989680 ;  /* 0x009896800000895d */ /* 0x004fea0003900000 */
[----:B------:R-:W2:Y:S02]  /*176e0*/  @!P0 SYNCS.PHASECHK.TRANS64 P0, [R0+URZ+0x2d860], R3 ;  /* 0x02d86003000085a7 */ /* 0x000ea4000800007f */
[----:B--2---:R-:W-:Y:S05]  /*176f0*/  @!P0 BRA `(.L_x_11212) ;  /* 0xfffffffc00f08947 */ /* 0x004fea000383ffff */
[----:B------:R-:W-:Y:S05]  /*17700*/  BRA `(.L_x_11294) ;  /* 0xffffffcc00287947 */ /* 0x000fea000383ffff */
.L_x_11213:
        /* <DEDUP_REMOVED lines=8> */
.L_x_11296:
[----:B------:R-:W-:Y:S05]  /*17790*/  BSYNC B0 ;  /* 0x0000000000007941 */ /* 0x000fea0003800000 */
.L_x_11295:
        /* <DEDUP_REMOVED lines=10> */
.L_x_11297:
        /* <DEDUP_REMOVED lines=17> */
.L_x_11298:
        /* <DEDUP_REMOVED lines=14> */
.L_x_11299:
[----:B------:R-:W-:Y:S02]  /*17a30*/  IMAD.MOV.U32 R13, RZ, RZ, R24 ;  /* 0x000000ffff0d7224 */ /* 0x000fe400078e0018 */
[----:B------:R-:W-:Y:S01]  /*17a40*/  IMAD.MOV.U32 R12, RZ, RZ, 0x2 ;  /* 0x00000002ff0c7424 */ /* 0x000fe200078e00ff */
[----:B------:R-:W-:-:S13]  /*17a50*/  IADD3 R2, P4, R14, R5, RZ ;  /* 0x000000050e027210 */ /* 0x000fda0007f9e0ff */
[----:B------:R-:W-:Y:S05]  /*17a60*/  WARPSYNC.COLLECTIVE R15, `(.L_x_11300) ;  /* 0x000000000f087348 */ /* 0x000fea0003c00000 */
[----:B------:R0:W1:Y:S02]  /*17a70*/  SHFL.IDX P6, R14, R13, R12, R11 ;  /* 0x0000000c0d0e7389 */ /* 0x00006400000c000b */
[----:B01----:R-:W-:Y:S01]  /*17a80*/  ENDCOLLECTIVE ;  /* 0x000000000000791b */ /* 0x003fe20003800000 */
.L_x_11300:
        /* <DEDUP_REMOVED lines=15> */
.L_x_11301:
[----:B------:R-:W-:Y:S02]  /*17b80*/  IMAD.MOV.U32 R13, RZ, RZ, R24 ;  /* 0x000000ffff0d7224 */ /* 0x000fe400078e0018 */
[----:B------:R-:W-:Y:S01]  /*17b90*/  IMAD.MOV.U32 R12, RZ, RZ, 0x3 ;  /* 0x00000003ff0c7424 */ /* 0x000fe200078e00ff */
[----:B------:R-:W-:-:S13]  /*17ba0*/  IADD3 R2, P4, R14, R5, RZ ;  /* 0x000000050e027210 */ /* 0x000fda0007f9e0ff */
[----:B------:R-:W-:Y:S05]  /*17bb0*/  WARPSYNC.COLLECTIVE R15, `(.L_x_11302) ;  /* 0x000000000f087348 */ /* 0x000fea0003c00000 */
[----:B------:R0:W1:Y:S02]  /*17bc0*/  SHFL.IDX P6, R14, R13, R12, R11 ;  /* 0x0000000c0d0e7389 */ /* 0x00006400000c000b */
[----:B01----:R-:W-:Y:S01]  /*17bd0*/  ENDCOLLECTIVE ;  /* 0x000000000000791b */ /* 0x003fe20003800000 */
.L_x_11302:
        /* <DEDUP_REMOVED lines=14> */
.L_x_11303:
[----:B------:R-:W-:Y:S05]  /*17cc0*/  BRA `(.L_x_11304) ;  /* 0xffffffc8009c7947 */ /* 0x000fea000383ffff */
.L_x_11218:
        /* <DEDUP_REMOVED lines=8> */
.L_x_11306:
[----:B------:R-:W-:Y:S05]  /*17d50*/  BSYNC B0 ;  /* 0x0000000000007941 */ /* 0x000fea0003800000 */
.L_x_11305:
        /* <DEDUP_REMOVED lines=9> */
.L_x_11307:
        /* <DEDUP_REMOVED lines=18> */
.L_x_11308:
[----:B------:R-:W-:Y:S01]  /*17f10*/  IMAD.MOV.U32 R12, RZ, RZ, 0x2 ;  /* 0x00000002ff0c7424 */ /* 0x000fe200078e00ff */
[----:B------:R-:W-:-:S05]  /*17f20*/  SEL R5, R14, RZ, P1 ;  /* 0x000000ff0e057207 */ /* 0x000fca0000800000 */
[----:B------:R-:W-:-:S04]  /*17f30*/  IMAD.IADD R4, R2, 0x1, R5 ;  /* 0x0000000102047824 */ /* 0x000fc800078e0205 */
[----:B------:R-:W-:-:S07]  /*17f40*/  IMAD.MOV.U32 R13, RZ, RZ, R4 ;  /* 0x000000ffff0d7224 */ /* 0x000fce00078e0004 */
[----:B------:R-:W-:Y:S05]  /*17f50*/  WARPSYNC.COLLECTIVE R15, `(.L_x_11309) ;  /* 0x000000000f087348 */ /* 0x000fea0003c00000 */
[----:B------:R0:W1:Y:S02]  /*17f60*/  SHFL.UP P6, R14, R13, R12, R11 ;  /* 0x0400000c0d0e7389 */ /* 0x00006400000c000b */
[----:B01----:R-:W-:Y:S01]  /*17f70*/  ENDCOLLECTIVE ;  /* 0x000000000000791b */ /* 0x003fe20003800000 */
.L_x_11309:
[----:B------:R-:W-:Y:S01]  /*17f80*/  IMAD.MOV.U32 R12, RZ, RZ, 0x4 ;  /* 0x00000004ff0c7424 */ /* 0x000fe200078e00ff */
[----:B------:R-:W-:-:S05]  /*17f90*/  SEL R5, R14, RZ, P2 ;  /* 0x000000ff0e057207 */ /* 0x000fca0001000000 */
[----:B------:R-:W-:-:S04]  /*17fa0*/  IMAD.IADD R5, R4, 0x1, R5 ;  /* 0x0000000104057824 */ /* 0x000fc800078e0205 */
[----:B------:R-:W-:-:S07]  /*17fb0*/  IMAD.MOV.U32 R13, RZ, RZ, R5 ;  /* 0x000000ffff0d7224 */ /* 0x000fce00078e0005 */
[----:B------:R-:W-:Y:S05]  /*17fc0*/  WARPSYNC.COLLECTIVE R15, `(.L_x_11310) ;  /* 0x000000000f087348 */ /* 0x000fea0003c00000 */
[----:B------:R0:W1:Y:S02]  /*17fd0*/  SHFL.UP P6, R14, R13, R12, R11 ;  /* 0x0400000c0d0e7389 */ /* 0x00006400000c000b */
[----:B01----:R-:W-:Y:S01]  /*17fe0*/  ENDCOLLECTIVE ;  /* 0x000000000000791b */ /* 0x003fe20003800000 */
.L_x_11310:
[----:B------:R-:W-:Y:S01]  /*17ff0*/  IMAD.MOV.U32 R12, RZ, RZ, 0x8 ;  /* 0x00000008ff0c7424 */ /* 0x000fe200078e00ff */
[----:B------:R-:W-:-:S05]  /*18000*/  SEL R6, R14, RZ, P3 ;  /* 0x000000ff0e067207 */ /* 0x000fca0001800000 */
[----:B------:R-:W-:-:S04]  /*18010*/  IMAD.IADD R6, R5, 0x1, R6 ;  /* 0x0000000105067824 */ /* 0x000fc800078e0206 */
[----:B------:R-:W-:-:S07]  /*18020*/  IMAD.MOV.U32 R13, RZ, RZ, R6 ;  /* 0x000000ffff0d7224 */ /* 0x000fce00078e0006 */
[----:B------:R-:W-:Y:S05]  /*18030*/  WARPSYNC.COLLECTIVE R15, `(.L_x_11311) ;  /* 0x000000000f087348 */ /* 0x000fea0003c00000 */
[----:B------:R0:W1:Y:S02]  /*18040*/  SHFL.UP P6, R14, R13, R12, R11 ;  /* 0x0400000c0d0e7389 */ /* 0x00006400000c000b */
[----:B01----:R-:W-:Y:S01]  /*18050*/  ENDCOLLECTIVE ;  /* 0x000000000000791b */ /* 0x003fe20003800000 */
.L_x_11311:
[----:B------:R-:W-:Y:S01]  /*18060*/  IMAD.MOV.U32 R12, RZ, RZ, 0x10 ;  /* 0x00000010ff0c7424 */ /* 0x000fe200078e00ff */
[----:B------:R-:W-:-:S05]  /*18070*/  SEL R3, R14, RZ, P4 ;  /* 0x000000ff0e037207 */ /* 0x000fca0002000000 */
[----:B------:R-:W-:-:S04]  /*18080*/  IMAD.IADD R4, R6, 0x1, R3 ;  /* 0x0000000106047824 */ /* 0x000fc800078e0203 */
[----:B------:R-:W-:-:S07]  /*18090*/  IMAD.MOV.U32 R13, RZ, RZ, R4 ;  /* 0x000000ffff0d7224 */ /* 0x000fce00078e0004 */
[----:B------:R-:W-:Y:S05]  /*180a0*/  WARPSYNC.COLLECTIVE R15, `(.L_x_11312) ;  /* 0x000000000f087348 */ /* 0x000fea0003c00000 */
[----:B------:R0:W1:Y:S02]  /*180b0*/  SHFL.UP P6, R14, R13, R12, R11 ;  /* 0x0400000c0d0e7389 */ /* 0x00006400000c000b */
[----:B01----:R-:W-:Y:S01]  /*180c0*/  ENDCOLLECTIVE ;  /* 0x000000000000791b */ /* 0x003fe20003800000 */
.L_x_11312:
        /* <DEDUP_REMOVED lines=8> */
.L_x_11313:
[----:B------:R-:W-:Y:S05]  /*18150*/  BRA `(.L_x_11314) ;  /* 0xffffffc800b07947 */ /* 0x000fea000383ffff */
.L_x_11223:
        /* <DEDUP_REMOVED lines=8> */
.L_x_11316:
[----:B------:R-:W-:Y:S05]  /*181e0*/  BSYNC B0 ;  /* 0x0000000000007941 */ /* 0x000fea0003800000 */
.L_x_11315:
        /* <DEDUP_REMOVED lines=8> */
.L_x_11317:
[----:B------:R-:W-:Y:S01]  /*18270*/  IMAD.MOV.U32 R12, RZ, RZ, 0x4 ;  /* 0x00000004ff0c7424 */ /* 0x000fe200078e00ff */
[----:B------:R-:W-:-:S05]  /*18280*/  SEL R14, R14, RZ, P2 ;  /* 0x000000ff0e0e7207 */ /* 0x000fca0001000000 */
[----:B------:R-:W-:-:S04]  /*18290*/  IMAD.IADD R3, R13, 0x1, R14 ;  /* 0x000000010d037824 */ /* 0x000fc800078e020e */
[----:B------:R-:W-:-:S07]  /*182a0*/  IMAD.MOV.U32 R13, RZ, RZ, R3 ;  /* 0x000000ffff0d7224 */ /* 0x000fce00078e0003 */
[----:B------:R-:W-:Y:S05]  /*182b0*/  WARPSYNC.COLLECTIVE R15, `(.L_x_11318) ;  /* 0x000000000f087348 */ /* 0x000fea0003c00000 */
[----:B------:R0:W1:Y:S02]  /*182c0*/  SHFL.UP P6, R14, R13, R12, R11 ;  /* 0x0400000c0d0e7389 */ /* 0x00006400000c000b */
[----:B01----:R-:W-:Y:S01]  /*182d0*/  ENDCOLLECTIVE ;  /* 0x000000000000791b */ /* 0x003fe20003800000 */
.L_x_11318:
[----:B------:R-:W-:Y:S01]  /*182e0*/  IMAD.MOV.U32 R12, RZ, RZ, 0x8 ;  /* 0x00000008ff0c7424 */ /* 0x000fe200078e00ff */
[----:B------:R-:W-:-:S05]  /*182f0*/  SEL R4, R14, RZ, P3 ;  /* 0x000000ff0e047207 */ /* 0x000fca0001800000 */
[----:B------:R-:W-:-:S04]  /*18300*/  IMAD.IADD R4, R3, 0x1, R4 ;  /* 0x0000000103047824 */ /* 0x000fc800078e0204 */
[----:B------:R-:W-:-:S07]  /*18310*/  IMAD.MOV.U32 R13, RZ, RZ, R4 ;  /* 0x000000ffff0d7224 */ /* 0x000fce00078e0004 */
[----:B------:R-:W-:Y:S05]  /*18320*/  WARPSYNC.COLLECTIVE R15, `(.L_x_11319) ;  /* 0x000000000f087348 */ /* 0x000fea0003c00000 */
[----:B------:R0:W1:Y:S02]  /*18330*/  SHFL.UP P6, R14, R13, R12, R11 ;  /* 0x0400000c0d0e7389 */ /* 0x00006400000c000b */
[----:B01----:R-:W-:Y:S01]  /*18340*/  ENDCOLLECTIVE ;  /* 0x000000000000791b */ /* 0x003fe20003800000 */
.L_x_11319:
[----:B------:R-:W-:Y:S01]  /*18350*/  IMAD.MOV.U32 R12, RZ, RZ, 0x10 ;  /* 0x00000010ff0c7424 */ /* 0x000fe200078e00ff */
[----:B------:R-:W-:-:S05]  /*18360*/  SEL R5, R14, RZ, P4 ;  /* 0x000000ff0e057207 */ /* 0x000fca0002000000 */
[----:B------:R-:W-:-:S04]  /*18370*/  IMAD.IADD R5, R4, 0x1, R5 ;  /* 0x0000000104057824 */ /* 0x000fc800078e0205 */
[----:B------:R-:W-:-:S07]  /*18380*/  IMAD.MOV.U32 R13, RZ, RZ, R5 ;  /* 0x000000ffff0d7224 */ /* 0x000fce00078e0005 */
[----:B------:R-:W-:Y:S05]  /*18390*/  WARPSYNC.COLLECTIVE R15, `(.L_x_11320) ;  /* 0x000000000f087348 */ /* 0x000fea0003c00000 */
[----:B------:R0:W1:Y:S02]  /*183a0*/  SHFL.UP P6, R14, R13, R12, R11 ;  /* 0x0400000c0d0e7389 */ /* 0x00006400000c000b */
[----:B01----:R-:W-:Y:S01]  /*183b0*/  ENDCOLLECTIVE ;  /* 0x000000000000791b */ /* 0x003fe20003800000 */
.L_x_11320:
        /* <DEDUP_REMOVED lines=8> */
.L_x_11321:
[----:B------:R-:W-:Y:S05]  /*18440*/  BRA `(.L_x_11322) ;  /* 0xffffffc800907947 */ /* 0x000fea000383ffff */
.L_x_11225:
[----:B------:R-:W-:Y:S01]  /*18450*/  BSSY B0, `(.L_x_11323) ;  /* 0x0000006000007945 */ /* 0x000fe20003800000 */
[----:B------:R-:W-:Y:S01]  /*18460*/  PLOP3.LUT P6, PT, P6, PT, PT, 0x8, 0x0 ;  /* 0x000000000000781c */ /* 0x000fe200037ce170 */
[----:B------:R-:W-:-:S12]  /*18470*/  IMAD.MOV.U32 R15, RZ, RZ, -0x1 ;  /* 0xffffffffff0f7424 */ /* 0x000fd800078e00ff */
[----:B01----:R-:W-:Y:S05]  /*18480*/  WARPSYNC.COLLECTIVE R15, `(.L_x_11324) ;  /* 0x000000000f087348 */ /* 0x003fea0003c00000 */
[----:B------:R-:W-:Y:S01]  /*18490*/  VOTE.ANY R14, PT, P6 ;  /* 0x00000000000e7806 */ /* 0x000fe200030e0100 */
[----:B01----:R-:W-:Y:S06]  /*184a0*/  ENDCOLLECTIVE ;  /* 0x000000000000791b */ /* 0x003fec0003800000 */
.L_x_11324:
[----:B------:R-:W-:Y:S05]  /*184b0*/  BSYNC B0 ;  /* 0x0000000000007941 */ /* 0x000fea0003800000 */
.L_x_11323:
        /* <DEDUP_REMOVED lines=9> */
.L_x_11325:
[----:B------:R-:W-:Y:S01]  /*18550*/  IMAD.MOV.U32 R17, RZ, RZ, R14 ;  /* 0x000000ffff117224 */ /* 0x000fe200078e000e */
[----:B------:R-:W-:Y:S06]  /*18560*/  BRA `(.L_x_11326) ;  /* 0xffffffc800807947 */ /* 0x000fec000383ffff */
.L_x_11227:
[----:B------:R-:W-:Y:S01]  /*18570*/  BSSY B0, `(.L_x_11327) ;  /* 0x0000007000007945 */ /* 0x000fe20003800000 */
[----:B------:R-:W-:Y:S02]  /*18580*/  IMAD.MOV.U32 R13, RZ, RZ, R3 ;  /* 0x000000ffff0d7224 */ /* 0x000fe400078e0003 */
[----:B------:R-:W-:Y:S02]  /*18590*/  IMAD.MOV.U32 R11, RZ, RZ, 0x1f ;  /* 0x0000001fff0b7424 */ /* 0x000fe400078e00ff */
[----:B------:R-:W-:-:S07]  /*185a0*/  IMAD.MOV.U32 R15, RZ, RZ, -0x1 ;  /* 0xffffffffff0f7424 */ /* 0x000fce00078e00ff */
[----:B0123--:R-:W-:Y:S05]  /*185b0*/  WARPSYNC.COLLECTIVE R15, `(.L_x_11328) ;  /* 0x000000000f087348 */ /* 0x00ffea0003c00000 */
[----:B------:R4:W0:Y:S02]  /*185c0*/  SHFL.IDX P6, R14, R13, R12, R11 ;  /* 0x0000000c0d0e7389 */ /* 0x00082400000c000b */
[----:B01234-:R-:W-:Y:S01]  /*185d0*/  ENDCOLLECTIVE ;  /* 0x000000000000791b */ /* 0x01ffe20003800000 */
.L_x_11328:
[----:B------:R-:W-:Y:S05]  /*185e0*/  BSYNC B0 ;  /* 0x0000000000007941 */ /* 0x000fea0003800000 */
.L_x_11327:
[----:B------:R-:W-:Y:S01]  /*185f0*/  IMAD.MOV.U32 R6, RZ, RZ, R14 ;  /* 0x000000ffff067224 */ /* 0x000fe200078e000e */
[----:B------:R-:W-:Y:S06]  /*18600*/  BRA `(.L_x_11226) ;  /* 0xffffffc800747947 */ /* 0x000fec000383ffff */
.L_x_11231:
[----:B-1----:R1:W2:Y:S02]  /*18610*/  SYNCS.PHASECHK.TRANS64.TRYWAIT P0, [R5+URZ+0x2d820], R0 ;  /* 0x02d82000050075a7 */ /* 0x0022a4000800017f */
[----:B--2---:R-:W-:Y:S05]  /*18620*/  @!P0 NANOSLEEP.SYNCS 0x989680 ;  /* 0x009896800000895d */ /* 0x004fea0003900000 */
[----:B------:R-:W2:Y:S02]  /*18630*/  @!P0 SYNCS.PHASECHK.TRANS64 P0, [R5+URZ+0x2d820], R0 ;  /* 0x02d82000050085a7 */ /* 0x000ea4000800007f */
[----:B--2---:R-:W-:Y:S05]  /*18640*/  @!P0 BRA `(.L_x_11231) ;  /* 0xfffffffc00f08947 */ /* 0x004fea000383ffff */
[----:B------:R-:W-:Y:S05]  /*18650*/  BRA `(.L_x_11329) ;  /* 0xffffffcc00ec7947 */ /* 0x000fea000383ffff */
.L_x_11232:
        /* <DEDUP_REMOVED lines=11> */
.L_x_11331:
[----:B------:R-:W-:Y:S05]  /*18710*/  BSYNC B0 ;  /* 0x0000000000007941 */ /* 0x000fea0003800000 */
.L_x_11330:
[----:B------:R-:W-:Y:S05]  /*18720*/  BRA `(.L_x_11332) ;  /* 0xffffffcc00d47947 */ /* 0x000fea000383ffff */
.L_x_11235:
[----:B------:R-:W-:Y:S01]  /*18730*/  BSSY B1, `(.L_x_11333) ;  /* 0x0000006000017945 */ /* 0x000fe20003800000 */
[----:B------:R-:W-:-:S07]  /*18740*/  IMAD.MOV.U32 R15, RZ, RZ, -0x1 ;  /* 0xffffffffff0f7424 */ /* 0x000fce00078e00ff */
[----:B01-3--:R-:W-:Y:S05]  /*18750*/  WARPSYNC.COLLECTIVE R15, `(.L_x_11334) ;  /* 0x000000000f0c7348 */ /* 0x00bfea0003c00000 */
[----:B------:R-:W-:Y:S02]  /*18760*/  ELECT P6, UR62, PT ;  /* 0x00000000003e782f */ /* 0x000fe400038c0000 */
[----:B------:R-:W-:Y:S01]  /*18770*/  MOV R14, UR62 ;  /* 0x0000003e000e7c02 */ /* 0x000fe20008000f00 */
[----:B01-3--:R-:W-:Y:S10]  /*18780*/  ENDCOLLECTIVE ;  /* 0x000000000000791b */ /* 0x00bff40003800000 */
.L_x_11334:
[----:B------:R-:W-:Y:S05]  /*18790*/  BSYNC B1 ;  /* 0x0000000000017941 */ /* 0x000fea0003800000 */
.L_x_11333:
[----:B------:R-:W-:Y:S05]  /*187a0*/  BRA `(.L_x_11335) ;  /* 0xffffffcc00cc7947 */ /* 0x000fea000383ffff */
.L_x_11237:
[----:B-1----:R1:W2:Y:S02]  /*187b0*/  SYNCS.PHASECHK.TRANS64.TRYWAIT P1, [R3+URZ+0x2d840], R2 ;  /* 0x02d84002030075a7 */ /* 0x0022a4000802017f */
[----:B--2---:R-:W-:Y:S05]  /*187c0*/  @!P1 NANOSLEEP.SYNCS 0x989680 ;  /* 0x009896800000995d */ /* 0x004fea0003900000 */
[----:B------:R-:W2:Y:S02]  /*187d0*/  @!P1 SYNCS.PHASECHK.TRANS64 P1, [R3+URZ+0x2d840], R2 ;  /* 0x02d84002030095a7 */ /* 0x000ea4000802007f */
[----:B--2---:R-:W-:Y:S05]  /*187e0*/  @!P1 BRA `(.L_x_11237) ;  /* 0xfffffffc00f09947 */ /* 0x004fea000383ffff */
[----:B------:R-:W-:Y:S05]  /*187f0*/  BRA `(.L_x_11336) ;  /* 0xffffffcc00ec7947 */ /* 0x000fea000383ffff */
.L_x_11239:
[----:B--2---:R2:W4:Y:S02]  /*18800*/  SYNCS.PHASECHK.TRANS64.TRYWAIT P1, [R25+URZ+0x2d840], R0 ;  /* 0x02d84000190075a7 */ /* 0x004524000802017f */
[----:B----4-:R-:W-:Y:S05]  /*18810*/  @!P1 NANOSLEEP.SYNCS 0x989680 ;  /* 0x009896800000995d */ /* 0x010fea0003900000 */
[----:B------:R-:W4:Y:S02]  /*18820*/  @!P1 SYNCS.PHASECHK.TRANS64 P1, [R25+URZ+0x2d840], R0 ;  /* 0x02d84000190095a7 */ /* 0x000f24000802007f */
[----:B----4-:R-:W-:Y:S05]  /*18830*/  @!P1 BRA `(.L_x_11239) ;  /* 0xfffffffc00f09947 */ /* 0x010fea000383ffff */
[----:B------:R-:W-:Y:S05]  /*18840*/  BRA `(.L_x_11337) ;  /* 0xffffffcc00f87947 */ /* 0x000fea000383ffff */
.L_x_11241:
[----:B----4-:R4:W0:Y:S02]  /*18850*/  SYNCS.PHASECHK.TRANS64.TRYWAIT P1, [R3+URZ+0x2d860], R2 ;  /* 0x02d86002030075a7 */ /* 0x010824000802017f */
[----:B0-----:R-:W-:Y:S05]  /*18860*/  @!P1 NANOSLEEP.SYNCS 0x989680 ;  /* 0x009896800000995d */ /* 0x001fea0003900000 */
[----:B------:R-:W0:Y:S02]  /*18870*/  @!P1 SYNCS.PHASECHK.TRANS64 P1, [R3+URZ+0x2d860], R2 ;  /* 0x02d86002030095a7 */ /* 0x000e24000802007f */
[----:B0-----:R-:W-:Y:S05]  /*18880*/  @!P1 BRA `(.L_x_11241) ;  /* 0xfffffffc00f09947 */ /* 0x001fea000383ffff */
[----:B------:R-:W-:Y:S05]  /*18890*/  BRA `(.L_x_11338) ;  /* 0xffffffcc00f47947 */ /* 0x000fea000383ffff */
.L_x_11339:
        /* <DEDUP_REMOVED lines=14> */
.L_x_15856:


//--------------------- .text._ZN7cutlass13device_kernelIN5flash11enable_sm90INS1_16FlashAttnFwdSm90INS1_25CollectiveMainloopFwdSm90ILi2EN4cute5tupleIJNS5_1CILi1EEES8_S8_EEENS6_IJNS7_ILi192EEENS7_ILi128EEENS7_ILi96EEEEEELi96ENS_10bfloat16_tEfNS_4arch4Sm90ELb0ELb1ELb0ELb1ELb1ELb1ELb0ELb0ELb1ELb1ELb0ELb0EEENS1_21CollectiveEpilogueFwdINS6_IJSA_SC_SB_EEES9_SE_SG_Li384ELb1ELb1ELb0ELb0EEENS1_36VarlenDynamicPersistentTileSchedulerILi192ELi128ELi384ELi128ELb0ELb1ELb1ELb1ELb0ELb1EEEEEEEEEvNT_6ParamsE --------------------------
	.section	.text._ZN7cutlass13device_kernelIN5flash11enable_sm90INS1_16FlashAttnFwdSm90INS1_25CollectiveMainloopFwdSm90ILi2EN4cute5tupleIJNS5_1CILi1EEES8_S8_EEENS6_IJNS7_ILi192EEENS7_ILi128EEENS7_ILi96EEEEEELi96ENS_10bfloat16_tEfNS_4arch4Sm90ELb0ELb1ELb0ELb1ELb1ELb1ELb0ELb0ELb1ELb1ELb0ELb0EEENS1_21CollectiveEpilogueFwdINS6_IJSA_SC_SB_EEES9_SE_SG_Li384ELb1ELb1ELb0ELb0EEENS1_36VarlenDynamicPersistentTileSchedulerILi192ELi128ELi384ELi128ELb0ELb1ELb1ELb1ELb0ELb1EEEEEEEEEvNT_6ParamsE,"ax",@progbits
	.align	128
.text._ZN7cutlass13device_kernelIN5flash11enable_sm90INS1_16FlashAttnFwdSm90INS1_25CollectiveMainloopFwdSm90ILi2EN4cute5tupleIJNS5_1CILi1EEES8_S8_EEENS6_IJNS7_ILi192EEENS7_ILi128EEENS7_ILi96EEEEEELi96ENS_10bfloat16_tEfNS_4arch4Sm90ELb0ELb1ELb0ELb1ELb1ELb1ELb0ELb0ELb1ELb1ELb0ELb0EEENS1_21CollectiveEpilogueFwdINS6_IJSA_SC_SB_EEES9_SE_SG_Li384ELb1ELb1ELb0ELb0EEENS1_36VarlenDynamicPersistentTileSchedulerILi192ELi128ELi384ELi128ELb0ELb1ELb1ELb1ELb0ELb1EEEEEEEEEvNT_6ParamsE:
        .type           _ZN7cutlass13device_kernelIN5flash11enable_sm90INS1_16FlashAttnFwdSm90INS1_25CollectiveMainloopFwdSm90ILi2EN4cute5tupleIJNS5_1CILi1EEES8_S8_EEENS6_IJNS7_ILi192EEENS7_ILi128EEENS7_ILi96EEEEEELi96ENS_10bfloat16_tEfNS_4arch4Sm90ELb0ELb1ELb0ELb1ELb1ELb1ELb0ELb0ELb1ELb1ELb0ELb0EEENS1_21CollectiveEpilogueFwdINS6_IJSA_SC_SB_EEES9_SE_SG_Li384ELb1ELb1ELb0ELb0EEENS1_36VarlenDynamicPersistentTileSchedulerILi192ELi128ELi384ELi128ELb0ELb1ELb1ELb1ELb0ELb1EEEEEEEEEvNT_6ParamsE,@function
        .size           _ZN7cutlass13device_kernelIN5flash11enable_sm90INS1_16FlashAttnFwdSm90INS1_25CollectiveMainloopFwdSm90ILi2EN4cute5tupleIJNS5_1CILi1EEES8_S8_EEENS6_IJNS7_ILi192EEENS7_ILi128EEENS7_ILi96EEEEEELi96ENS_10bfloat16_tEfNS_4arch4Sm90ELb0ELb1ELb0ELb1ELb1ELb1ELb0ELb0ELb1ELb1ELb0ELb0EEENS1_21CollectiveEpilogueFwdINS6_IJSA_SC_SB_EEES9_SE_SG_Li384ELb1ELb1ELb0ELb0EEENS1_36VarlenDynamicPersistentTileSchedulerILi192ELi128ELi384ELi128ELb0ELb1ELb1ELb1ELb0ELb1EEEEEEEEEvNT_6ParamsE,(.L_x_15857 - _ZN7cutlass13device_kernelIN5flash11enable_sm90INS1_16FlashAttnFwdSm90INS1_25CollectiveMainloopFwdSm90ILi2EN4cute5tupleIJNS5_1CILi1EEES8_S8_EEENS6_IJNS7_ILi192EEENS7_ILi128EEENS7_ILi96EEEEEELi96ENS_10bfloat16_tEfNS_4arch4Sm90ELb0ELb1ELb0ELb1ELb1ELb1ELb0ELb0ELb1ELb1ELb0ELb0EEENS1_21CollectiveEpilogueFwdINS6_IJSA_SC_SB_EEES9_SE_SG_Li384ELb1ELb1ELb0ELb0EEENS1_36VarlenDynamicPersistentTileSchedulerILi192ELi128ELi384ELi128ELb0ELb1ELb1ELb1ELb0ELb1EEEEEEEEEvNT_6ParamsE)
        .other          _ZN7cutlass13device_kernelIN5flash11enable_sm90INS1_16FlashAttnFwdSm90INS1_25CollectiveMainloopFwdSm90ILi2EN4cute5tupleIJNS5_1CILi1EEES8_S8_EEENS6_IJNS7_ILi192EEENS7_ILi128EEENS7_ILi96EEEEEELi96ENS_10bfloat16_tEfNS_4arch4Sm90ELb0ELb1ELb0ELb1ELb1ELb1ELb0ELb0ELb1ELb1ELb0ELb0EEENS1_21CollectiveEpilogueFwdINS6_IJSA_SC_SB_EEES9_SE_SG_Li384ELb1ELb1ELb0ELb0EEENS1_36VarlenDynamicPersistentTileSchedulerILi192ELi128ELi384ELi128ELb0ELb1ELb1ELb1ELb0ELb1EEEEEEEEEvNT_6ParamsE,@"STO_CUDA_ENTRY STV_DEFAULT"
_ZN7cutlass13device_kernelIN5flash11enable_sm90INS1_16FlashAttnFwdSm90INS1_25CollectiveMainloopFwdSm90ILi2EN4cute5tupleIJNS5_1CILi1EEES8_S8_EEENS6_IJNS7_ILi192EEENS7_ILi128EEENS7_ILi96EEEEEELi96ENS_10bfloat16_tEfNS_4arch4Sm90ELb0ELb1ELb0ELb1ELb1ELb1ELb0ELb0ELb1ELb1ELb0ELb0EEENS1_21CollectiveEpilogueFwdINS6_IJSA_SC_SB_EEES9_SE_SG_Li384ELb1ELb1ELb0ELb0EEENS1_36VarlenDynamicPersistentTileSchedulerILi192ELi128ELi384ELi128ELb0ELb1ELb1ELb1ELb0ELb1EEEEEEEEEvNT_6ParamsE:
        /* <DEDUP_REMOVED lines=18> */
.L_x_11341:
[----:B------:R-:W-:Y:S05]  /*0120*/  BSYNC B0 ;  /* 0x0000000000007941 */ /* 0x000fea0003800000 */
.L_x_11340:
        /* <DEDUP_REMOVED lines=41> */
.L_x_11342:
        /* <DEDUP_REMOVED lines=22> */
.L_x_11343:
        /* <DEDUP_REMOVED lines=18> */
.L_x_11344:
        /* <DEDUP_REMOVED lines=22> */
.L_x_11345:
        /* <DEDUP_REMOVED lines=22> */
.L_x_11346:
        /* <DEDUP_REMOVED lines=8> */
.L_x_11349:
        /* <DEDUP_REMOVED lines=22> */
[----:B------:R-:W-:Y:S01]  /*0ae0*/  IMAD.MOV.U32 R144, RZ, RZ, 0x40 ;  /* 0x00000040ff907424 */ /* 0x000fe200078e00ff */
[----:B------:R-:W-:Y:S01]  /*0af0*/  R2UR UR40, R2 ;  /* 0x00000000022872ca */ /* 0x000fe200000e0000 */
[----:B------:R-:W-:Y:S01]  /*0b00*/  IMAD.MOV.U32 R23, RZ, RZ, RZ ;  /* 0x000000ffff177224 */ /* 0x000fe200078e00ff */
[----:B------:R-:W-:Y:S01]  /*0b10*/  ULOP3.LUT UR39, UR36, 0x1, URZ, 0xfc, !UPT ;  /* 0x0000000124277892 */ /* 0x000fe2000f8efc3f */
[----:B------:R-:W-:-:S10]  /*0b20*/  UMOV UR37, URZ ;  /* 0x0000003f00257c82 */ /* 0x000fd40008000000 */
[----:B------:R-:W-:Y:S01]  /*0b30*/  UIADD3 UR40, UR40, 0xc400, URZ ;  /* 0x0000c40028287890 */ /* 0x000fe2000fffe03f */
[----:B0-----:R-:W-:-:S05]  /*0b40*/  VIADD R15, R0, 0xffffff80 ;  /* 0xffffff80000f7836 */ /* 0x001fca0000000000 */
[----:B------:R-:W-:Y:S02]  /*0b50*/  SHF.R.S32.HI R0, RZ, 0x1f, R15 ;  /* 0x0000001fff007819 */ /* 0x000fe4000001140f */
[-C--:B------:R-:W-:Y:S02]  /*0b60*/  LEA.HI R7, R15, R15.reuse, RZ, 0x1 ;  /* 0x0000000f0f077211 */ /* 0x080fe400078f08ff */
[CC--:B------:R-:W-:Y:S02]  /*0b70*/  LEA.HI R4, R0.reuse, R15.reuse, RZ, 0x4 ;  /* 0x0000000f00047211 */ /* 0x0c0fe400078f20ff */
[----:B------:R-:W-:Y:S02]  /*0b80*/  SHF.R.S32.HI R12, RZ, 0x1, R7 ;  /* 0x00000001ff0c7819 */ /* 0x000fe40000011407 */
[----:B------:R-:W-:Y:S02]  /*0b90*/  LEA.HI R8, R0, R15, RZ, 0x2 ;  /* 0x0000000f00087211 */ /* 0x000fe400078f10ff */
[----:B------:R-:W-:-:S02]  /*0ba0*/  SHF.R.S32.HI R3, RZ, 0x4, R4 ;  /* 0x00000004ff037819 */ /* 0x000fc40000011404 */
[----:B------:R-:W-:Y:S02]  /*0bb0*/  LEA.HI R10, R7, R12, RZ, 0x1 ;  /* 0x0000000c070a7211 */ /* 0x000fe400078f08ff */
[--C-:B------:R-:W-:Y:S02]  /*0bc0*/  SHF.R.S32.HI R9, RZ, 0x2, R8.reuse ;  /* 0x00000002ff097819 */ /* 0x100fe40000011408 */
[----:B------:R-:W-:Y:S02]  /*0bd0*/  SHF.R.S32.HI R6, RZ, 0x1f, R8 ;  /* 0x0000001fff067819 */ /* 0x000fe40000011408 */
[----:B------:R-:W-:Y:S02]  /*0be0*/  LEA.HI R5, R4, R3, RZ, 0x1 ;  /* 0x0000000304057211 */ /* 0x000fe400078f08ff */
[----:B------:R-:W-:Y:S02]  /*0bf0*/  LOP3.LUT R11, R10, 0x7fffffe, RZ, 0xc0, !PT ;  /* 0x07fffffe0a0b7812 */ /* 0x000fe400078ec0ff */
[----:B------:R-:W-:-:S02]  /*0c00*/  LEA.HI R10, R6, R9, RZ, 0x2 ;  /* 0x00000009060a7211 */ /* 0x000fc400078f10ff */
[----:B------:R-:W-:Y:S01]  /*0c10*/  LOP3.LUT R6, R5, 0x1ffffffe, RZ, 0xc0, !PT ;  /* 0x1ffffffe05067812 */ /* 0x000fe200078ec0ff */
[----:B------:R-:W-:Y:S01]  /*0c20*/  IMAD.IADD R12, R12, 0x1, -R11 ;  /* 0x000000010c0c7824 */ /* 0x000fe200078e0a0b */
[----:B------:R-:W-:Y:S02]  /*0c30*/  LOP3.LUT R8, R8, 0xfffffffc, RZ, 0xc0, !PT ;  /* 0xfffffffc08087812 */ /* 0x000fe400078ec0ff */
[----:B------:R-:W-:Y:S01]  /*0c40*/  LOP3.LUT R4, R4, 0xfffffff0, RZ, 0xc0, !PT ;  /* 0xfffffff004047812 */ /* 0x000fe200078ec0ff */
[C---:B------:R-:W-:Y:S01]  /*0c50*/  IMAD.IADD R6, R3.reuse, 0x1, -R6 ;  /* 0x0000000103067824 */ /* 0x040fe200078e0a06 */
[----:B------:R-:W-:Y:S01]  /*0c60*/  LOP3.LUT R10, R10, 0xfffffffc, RZ, 0xc0, !PT ;  /* 0xfffffffc0a0a7812 */ /* 0x000fe200078ec0ff */
[----:B------:R-:W-:Y:S01]  /*0c70*/  IMAD R21, R3, 0x8, R12 ;  /* 0x0000000803157824 */ /* 0x000fe200078e020c */
[-C--:B------:R-:W-:Y:S01]  /*0c80*/  LEA.HI R3, R0, R15.reuse, RZ, 0x7 ;  /* 0x0000000f00037211 */ /* 0x080fe200078f38ff */
[----:B------:R-:W-:Y:S01]  /*0c90*/  IMAD.IADD R8, R15, 0x1, -R8 ;  /* 0x000000010f087824 */ /* 0x000fe200078e0a08 */
[----:B------:R-:W-:Y:S01]  /*0ca0*/  LOP3.LUT R7, R7, 0xfffffffe, RZ, 0xc0, !PT ;  /* 0xfffffffe07077812 */ /* 0x000fe200078ec0ff */
[----:B------:R-:W-:Y:S01]  /*0cb0*/  IMAD.IADD R4, R15, 0x1, -R4 ;  /* 0x000000010f047824 */ /* 0x000fe200078e0a04 */
[----:B------:R-:W-:Y:S01]  /*0cc0*/  LOP3.LUT R5, R3, 0xffffff80, RZ, 0xc0, !PT ;  /* 0xffffff8003057812 */ /* 0x000fe200078ec0ff */
[----:B------:R-:W-:Y:S01]  /*0cd0*/  IMAD.IADD R10, R9, 0x1, -R10 ;  /* 0x00000001090a7824 */ /* 0x000fe200078e0a0a */
[----:B------:R-:W-:Y:S01]  /*0ce0*/  LEA.HI R9, R8, R8, RZ, 0x1 ;  /* 0x0000000808097211 */ /* 0x000fe200078f08ff */
[C---:B------:R-:W-:Y:S01]  /*0cf0*/  IMAD.IADD R16, R15.reuse, 0x1, -R7 ;  /* 0x000000010f107824 */ /* 0x040fe200078e0a07 */
[----:B------:R-:W-:Y:S01]  /*0d00*/  LEA.HI R0, R0, R15, RZ, 0x5 ;  /* 0x0000000f00007211 */ /* 0x000fe200078f28ff */
[----:B------:R-:W-:Y:S01]  /*0d10*/  IMAD.IADD R24, R15, 0x1, -R5 ;  /* 0x000000010f187824 */ /* 0x000fe200078e0a05 */
[----:B------:R-:W-:Y:S01]  /*0d20*/  SHF.R.S32.HI R5, RZ, 0x1f, R4 ;  /* 0x0000001fff057819 */ /* 0x000fe20000011404 */
[C---:B------:R-:W-:Y:S01]  /*0d30*/  IMAD.SHL.U32 R26, R16.reuse, 0x4, RZ ;  /* 0x00000004101a7824 */ /* 0x040fe200078e00ff */
[----:B------:R-:W-:Y:S01]  /*0d40*/  LOP3.LUT R7, R9, 0x1ffffffe, RZ, 0xc0, !PT ;  /* 0x1ffffffe09077812 */ /* 0x000fe200078ec0ff */
[----:B------:R-:W-:Y:S01]  /*0d50*/  IMAD.SHL.U32 R16, R16, 0x8, RZ ;  /* 0x0000000810107824 */ /* 0x000fe200078e00ff */
[----:B------:R-:W-:Y:S01]  /*0d60*/  SHF.R.S32.HI R9, RZ, 0x1f, R24 ;  /* 0x0000001fff097819 */ /* 0x000fe20000011418 */
[----:B------:R-:W-:Y:S01]  /*0d70*/  VIADD R17, R26, 0x20 ;  /* 0x000000201a117836 */ /* 0x000fe20000000000 */
[----:B------:R-:W-:Y:S01]  /*0d80*/  LEA.HI R5, R5, R4, RZ, 0x3 ;  /* 0x0000000405057211 */ /* 0x000fe200078f18ff */
[----:B------:R-:W-:Y:S01]  /*0d90*/  IMAD.IADD R14, R8, 0x1, -R7 ;  /* 0x00000001080e7824 */ /* 0x000fe200078e0a07 */
[-C--:B------:R-:W-:Y:S01]  /*0da0*/  LEA.HI R11, R9, R24.reuse, RZ, 0x2 ;  /* 0x00000018090b7211 */ /* 0x080fe200078f10ff */
[C---:B------:R-:W-:Y:S01]  /*0db0*/  VIADD R18, R26.reuse, 0x10 ;  /* 0x000000101a127836 */ /* 0x040fe20000000000 */
[----:B------:R-:W-:Y:S01]  /*0dc0*/  LOP3.LUT R7, R5, 0xfffffff8, RZ, 0xc0, !PT ;  /* 0xfffffff805077812 */ /* 0x000fe200078ec0ff */
[----:B------:R-:W-:Y:S01]  /*0dd0*/  IMAD.IADD R12, R26, 0x1, R17 ;  /* 0x000000011a0c7824 */ /* 0x000fe200078e0211 */
[--C-:B------:R-:W-:Y:S01]  /*0de0*/  SHF.R.S32.HI R8, RZ, 0x2, R11.reuse ;  /* 0x00000002ff087819 */ /* 0x100fe2000001140b */
[----:B------:R-:W-:Y:S01]  /*0df0*/  STL [R1+0x18], R26 ;  /* 0x0000181a01007387 */ /* 0x000fe20000100800 */
[----:B------:R-:W-:Y:S01]  /*0e00*/  SHF.R.S32.HI R13, RZ, 0x1f, R11 ;  /* 0x0000001fff0d7819 */ /* 0x000fe2000001140b */
[----:B------:R-:W-:Y:S01]  /*0e10*/  IMAD.IADD R7, R4, 0x1, -R7 ;  /* 0x0000000104077824 */ /* 0x000fe200078e0a07 */
[----:B------:R-:W-:Y:S01]  /*0e20*/  LEA.HI R9, R9, R24, RZ, 0x5 ;  /* 0x0000001809097211 */ /* 0x000fe200078f28ff */
[----:B------:R-:W-:Y:S01]  /*0e30*/  IMAD.IADD R4, R26, 0x1, R18 ;  /* 0x000000011a047824 */ /* 0x000fe200078e0212 */
[----:B------:R-:W-:Y:S01]  /*0e40*/  LEA.HI R13, R13, R8, RZ, 0x3 ;  /* 0x000000080d0d7211 */ /* 0x000fe200078f18ff */
[----:B------:R0:W-:Y:S01]  /*0e50*/  STL [R1+0x50], R18 ;  /* 0x0000501201007387 */ /* 0x0001e20000100800 */
[----:B------:R-:W-:Y:S01]  /*0e60*/  IMAD.SHL.U32 R5, R5, 0x40, RZ ;  /* 0x0000004005057824 */ /* 0x000fe200078e00ff */
[----:B------:R-:W-:Y:S01]  /*0e70*/  SHF.R.S32.HI R9, RZ, 0x5, R9 ;  /* 0x00000005ff097819 */ /* 0x000fe20000011409 */
[C---:B------:R-:W-:Y:S01]  /*0e80*/  VIADD R137, R16.reuse, 0x30 ;  /* 0x0000003010897836 */ /* 0x040fe20000000000 */
[----:B------:R1:W-:Y:S01]  /*0e90*/  STL [R1+0x4c], R17 ;  /* 0x00004c1101007387 */ /* 0x0003e20000100800 */
[----:B------:R-:W-:Y:S01]  /*0ea0*/  LOP3.LUT R13, R13, 0xfffffff8, RZ, 0xc0, !PT ;  /* 0xfffffff80d0d7812 */ /* 0x000fe200078ec0ff */
[C---:B------:R-:W-:Y:S01]  /*0eb0*/  VIADD R136, R16.reuse, 0x40 ;  /* 0x0000004010887836 */ /* 0x040fe20000000000 */
[----:B------:R-:W-:Y:S01]  /*0ec0*/  SHF.R.S32.HI R15, RZ, 0x1f, R4 ;  /* 0x0000001fff0f7819 */ /* 0x000fe20000011404 */
[----:B------:R-:W-:Y:S01]  /*0ed0*/  VIADD R138, R16, 0x50 ;  /* 0x00000050108a7836 */ /* 0x000fe20000000000 */
[----:B------:R-:W-:Y:S01]  /*0ee0*/  LOP3.LUT R5, R5, 0x7ffffe00, RZ, 0xc0, !PT ;  /* 0x7ffffe0005057812 */ /* 0x000fe200078ec0ff */
[----:B------:R-:W-:Y:S01]  /*0ef0*/  IMAD.SHL.U32 R10, R10, 0x40, RZ ;  /* 0x000000400a0a7824 */ /* 0x000fe200078e00ff */
[----:B0-----:R-:W-:Y:S01]  /*0f00*/  SHF.R.S32.HI R18, RZ, 0x7, R3 ;  /* 0x00000007ff127819 */ /* 0x001fe20000011403 */
[----:B------:R-:W-:Y:S01]  /*0f10*/  IMAD.SHL.U32 R3, R6, 0x8, RZ ;  /* 0x0000000806037824 */ /* 0x000fe200078e00ff */
[----:B------:R-:W-:Y:S01]  /*0f20*/  LEA.HI R15, R15, R4, RZ, 0x3 ;  /* 0x000000040f0f7211 */ /* 0x000fe200078f18ff */
[----:B------:R-:W-:Y:S01]  /*0f30*/  VIADD R6, R26, 0x18 ;  /* 0x000000181a067836 */ /* 0x000fe20000000000 */
[----:B-1----:R-:W-:-:S02]  /*0f40*/  SHF.R.S32.HI R17, RZ, 0x1f, R12 ;  /* 0x0000001fff117819 */ /* 0x002fc4000001140c */
[----:B------:R-:W-:Y:S01]  /*0f50*/  SHF.R.S32.HI R4, RZ, 0x5, R0 ;  /* 0x00000005ff047819 */ /* 0x000fe20000011400 */
[----:B------:R-:W-:Y:S01]  /*0f60*/  IMAD.SHL.U32 R0, R7, 0x40, RZ ;  /* 0x0000004007007824 */ /* 0x000fe200078e00ff */
[----:B------:R-:W-:Y:S01]  /*0f70*/  LEA.HI R20, R17, R12, RZ, 0x3 ;  /* 0x0000000c11147211 */ /* 0x000fe200078f18ff */
[----:B------:R-:W-:Y:S01]  /*0f80*/  IMAD.IADD R12, R8, 0x1, -R13 ;  /* 0x00000001080c7824 */ /* 0x000fe200078e0a0d */
[----:B------:R-:W-:Y:S01]  /*0f90*/  R2P PR, R7, 0x6 ;  /* 0x0000000607007804 */ /* 0x000fe20000000000 */
[----:B------:R-:W-:Y:S01]  /*0fa0*/  IMAD.HI R8, R18, 0x55555556, RZ ;  /* 0x5555555612087827 */ /* 0x000fe200078e02ff */
[----:B------:R-:W-:Y:S02]  /*0fb0*/  LOP3.LUT R0, R0, 0x1c0, RZ, 0xc0, !PT ;  /* 0x000001c000007812 */ /* 0x000fe400078ec0ff */
[----:B------:R-:W-:Y:S01]  /*0fc0*/  SHF.R.S32.HI R7, RZ, 0x3, R15 ;  /* 0x00000003ff077819 */ /* 0x000fe2000001140f */
[----:B------:R-:W-:Y:S01]  /*0fd0*/  IMAD R9, R9, 0x10, R12 ;  /* 0x0000001009097824 */ /* 0x000fe200078e020c */
[----:B------:R-:W-:Y:S01]  /*0fe0*/  LEA.HI R8, R8, R8, RZ, 0x1 ;  /* 0x0000000808087211 */ /* 0x000fe200078f08ff */
[----:B------:R-:W-:Y:S01]  /*0ff0*/  IMAD R4, R4, 0x400, R5 ;  /* 0x0000040004047824 */ /* 0x000fe200078e0205 */
[----:B------:R-:W-:-:S02]  /*1000*/  LOP3.LUT R3, R0, 0x8, R3, 0xf8, !PT ;  /* 0x0000000800037812 */ /* 0x000fc400078ef803 */
[----:B------:R-:W-:Y:S01]  /*1010*/  SHF.R.U32.HI R0, RZ, 0x3, R0 ;  /* 0x00000003ff007819 */ /* 0x000fe20000011600 */
[----:B------:R-:W-:Y:S01]  /*1020*/  IMAD R8, R8, -0x3, R18 ;  /* 0xfffffffd08087824 */ /* 0x000fe200078e0212 */
[----:B------:R-:W-:Y:S02]  /*1030*/  SEL R144, R144, 0xffffffc0, !P2 ;  /* 0xffffffc090907807 */ /* 0x000fe40005000000 */
[----:B------:R-:W-:Y:S02]  /*1040*/  CS2R R18, SRZ ;  /* 0x0000000000127805 */ /* 0x000fe4000001ff00 */
[----:B------:R-:W-:Y:S01]  /*1050*/  LOP3.LUT R3, R3, R0, RZ, 0x3c, !PT ;  /* 0x0000000003037212 */ /* 0x000fe200078e3cff */
[----:B------:R-:W-:Y:S01]  /*1060*/  IMAD R5, R8, 0x40, R9 ;  /* 0x0000004008057824 */ /* 0x000fe200078e0209 */
[----:B------:R-:W-:Y:S01]  /*1070*/  LOP3.LUT R142, R11, 0x7ffffffc, RZ, 0xc0, !PT ;  /* 0x7ffffffc0b8e7812 */ /* 0x000fe200078ec0ff */
[----:B------:R-:W-:Y:S01]  /*1080*/  VIADD R0, R26, 0x8 ;  /* 0x000000081a007836 */ /* 0x000fe20000000000 */
[----:B------:R-:W-:Y:S01]  /*1090*/  SHF.R.S32.HI R17, RZ, 0x1f, R16 ;  /* 0x0000001fff117819 */ /* 0x000fe20000011410 */
[----:B------:R-:W-:Y:S01]  /*10a0*/  IMAD.IADD R3, R4, 0x1, R3 ;  /* 0x0000000104037824 */ /* 0x000fe200078e0203 */
[----:B------:R-:W-:Y:S01]  /*10b0*/  STL [R1+0x78], R5 ;  /* 0x0000780501007387 */ /* 0x000fe20000100800 */
[----:B------:R-:W-:-:S02]  /*10c0*/  VIADD R4, R26, 0x28 ;  /* 0x000000281a047836 */ /* 0x000fc40000000000 */
[----:B------:R-:W-:Y:S01]  /*10d0*/  IMAD R143, R3, 0x2, R2 ;  /* 0x00000002038f7824 */ /* 0x000fe200078e0202 */
[----:B------:R-:W-:Y:S01]  /*10e0*/  STL [R1], RZ ;  /* 0x000000ff01007387 */ /* 0x000fe20000100800 */
[----:B------:R-:W-:Y:S02]  /*10f0*/  IMAD.IADD R142, R24, 0x1, -R142 ;  /* 0x00000001188e7824 */ /* 0x000fe400078e0a8e */
[C---:B------:R-:W-:Y:S01]  /*1100*/  VIADD R145, R143.reuse, 0x21800 ;  /* 0x000218008f917836 */ /* 0x040fe20000000000 */
[----:B------:R0:W-:Y:S01]  /*1110*/  STL [R1+0x5c], R0 ;  /* 0x00005c0001007387 */ /* 0x0001e20000100800 */
[----:B------:R-:W-:Y:S02]  /*1120*/  VIADD R3, R143, 0x21820 ;  /* 0x000218208f037836 */ /* 0x000fe40000000000 */
[C---:B------:R-:W-:Y:S01]  /*1130*/  @P1 VIADD R3, R145.reuse, 0xffffffe0 ;  /* 0xffffffe091031836 */ /* 0x040fe20000000000 */
[----:B------:R1:W-:Y:S01]  /*1140*/  STL [R1+0x58], R6 ;  /* 0x0000580601007387 */ /* 0x0003e20000100800 */
[----:B------:R-:W-:-:S02]  /*1150*/  IMAD.IADD R145, R145, 0x1, R144 ;  /* 0x0000000191917824 */ /* 0x000fc400078e0290 */
[----:B------:R-:W-:Y:S01]  /*1160*/  IMAD.IADD R144, R144, 0x1, R3 ;  /* 0x0000000190907824 */ /* 0x000fe200078e0203 */
[----:B------:R2:W-:Y:S01]  /*1170*/  STL [R1+0x60], R4 ;  /* 0x0000600401007387 */ /* 0x0005e20000100800 */
[----:B0-----:R-:W-:Y:S02]  /*1180*/  SHF.R.S32.HI R0, RZ, 0x1f, R137 ;  /* 0x0000001fff007819 */ /* 0x001fe40000011489 */
[----:B-1----:R-:W-:-:S03]  /*1190*/  LOP3.LUT R6, R10, 0xc0, RZ, 0xc0, !PT ;  /* 0x000000c00a067812 */ /* 0x002fc600078ec0ff */
[----:B------:R0:W-:Y:S01]  /*11a0*/  STL [R1+0x48], R0 ;  /* 0x0000480001007387 */ /* 0x0001e20000100800 */
[----:B--2---:R-:W-:-:S05]  /*11b0*/  SHF.R.S32.HI R4, RZ, 0x1f, R136 ;  /* 0x0000001fff047819 */ /* 0x004fca0000011488 */
[----:B------:R1:W-:Y:S01]  /*11c0*/  STL [R1+0x44], R4 ;  /* 0x0000440401007387 */ /* 0x0003e20000100800 */
[----:B0-----:R-:W-:-:S05]  /*11d0*/  SHF.R.S32.HI R0, RZ, 0x1f, R138 ;  /* 0x0000001fff007819 */ /* 0x001fca000001148a */
[----:B------:R0:W-:Y:S01]  /*11e0*/  STL [R1+0x40], R0 ;  /* 0x0000400001007387 */ /* 0x0001e20000100800 */
[----:B-1----:R-:W-:-:S03]  /*11f0*/  IMAD.SHL.U32 R4, R21, 0x20, RZ ;  /* 0x0000002015047824 */ /* 0x002fc600078e00ff */
[----:B------:R1:W-:Y:S04]  /*1200*/  STL [R1+0x14], R6 ;  /* 0x0000140601007387 */ /* 0x0003e80000100800 */
[----:B------:R2:W-:Y:S01]  /*1210*/  STL [R1+0x24], R4 ;  /* 0x0000240401007387 */ /* 0x0005e20000100800 */
[----:B0-----:R-:W-:-:S03]  /*1220*/  LOP3.LUT R0, R6, 0x8, R16, 0xf8, !PT ;  /* 0x0000000806007812 */ /* 0x001fc600078ef810 */
[----:B------:R-:W-:Y:S01]  /*1230*/  STL [R1+0x30], R7 ;  /* 0x0000300701007387 */ /* 0x000fe20000100800 */
[----:B-1----:R-:W-:-:S04]  /*1240*/  SHF.R.U32.HI R6, RZ, 0x3, R6 ;  /* 0x00000003ff067819 */ /* 0x002fc80000011606 */
[----:B------:R-:W-:Y:S01]  /*1250*/  LOP3.LUT R0, R0, R6, RZ, 0x3c, !PT ;  /* 0x0000000600007212 */ /* 0x000fe200078e3cff */
[----:B------:R0:W-:Y:S04]  /*1260*/  STL [R1+0x20], R6 ;  /* 0x0000200601007387 */ /* 0x0001e80000100800 */
[----:B--2---:R-:W-:Y:S02]  /*1270*/  IMAD.IADD R4, R4, 0x1, R0 ;  /* 0x0000000104047824 */ /* 0x004fe400078e0200 */
[----:B------:R-:W-:Y:S01]  /*1280*/  IMAD R0, R14, 0x8, R5 ;  /* 0x000000080e007824 */ /* 0x000fe200078e0205 */
[----:B0-----:R-:W-:-:S05]  /*1290*/  SHF.R.S32.HI R6, RZ, 0x3, R20 ;  /* 0x00000003ff067819 */ /* 0x001fca0000011414 */
[----:B------:R-:W-:Y:S04]  /*12a0*/  STL [R1+0x34], R6 ;  /* 0x0000340601007387 */ /* 0x000fe80000100800 */
[----:B------:R-:W-:Y:S04]  /*12b0*/  STL [R1+0x6c], R4 ;  /* 0x00006c0401007387 */ /* 0x000fe80000100800 */
[----:B------:R-:W-:Y:S04]  /*12c0*/  STL [R1+0x38], R3 ;  /* 0x0000380301007387 */ /* 0x000fe80000100800 */
[----:B------:R0:W-:Y:S02]  /*12d0*/  STL [R1+0x64], R0 ;  /* 0x0000640001007387 */ /* 0x0001e40000100800 */
[----:B0-----:R-:W-:-:S05]  /*12e0*/  VIADD R0, R3, 0x6000 ;  /* 0x0000600003007836 */ /* 0x001fca0000000000 */
[----:B------:R0:W-:Y:S02]  /*12f0*/  STL [R1+0x3c], R0 ;  /* 0x00003c0001007387 */ /* 0x0001e40000100800 */
.L_x_11566:
[----:B------:R-:W-:Y:S05]  /*1300*/  YIELD ;  /* 0x0000000000007946 */ /* 0x000fea0003800000 */
[----:B------:R-:W-:Y:S01]  /*1310*/  ULDC.64 UR4, c[0x0][0xa28] ;  /* 0x00028a0000047ab9 */ /* 0x000fe20000000a00 */
[----:B0--34-:R-:W1:Y:S01]  /*1320*/  LDC.64 R6, c[0x0][0xa08] ;  /* 0x00028200ff067b82 */ /* 0x019e620000000a00 */
[----:B------:R-:W-:Y:S01]  /*1330*/  ISETP.NE.U32.AND P1, PT, RZ, UR4, PT ;  /* 0x00000004ff007c0c */ /* 0x000fe2000bf25070 */
[----:B0-----:R-:W-:Y:S02]  /*1340*/  IMAD.MOV.U32 R0, RZ, RZ, RZ ;  /* 0x000000ffff007224 */ /* 0x001fe400078e00ff */
[----:B------:R-:W-:Y:S01]  /*1350*/  IMAD.MOV.U32 R86, RZ, RZ, RZ ;  /* 0x000000ffff567224 */ /* 0x000fe200078e00ff */
[----:B------:R-:W-:Y:S01]  /*1360*/  ISETP.NE.AND.EX P1, PT, RZ, UR5, PT, P1 ;  /* 0x00000005ff007c0c */ /* 0x000fe2000bf25310 */
[----:B------:R-:W-:-:S02]  /*1370*/  ULDC.64 UR4, c[0x0][0xa18] ;  /* 0x0002860000047ab9 */ /* 0x000fc40000000a00 */
[----:B------:R-:W-:-:S04]  /*1380*/  ISETP.NE.U32.AND P2, PT, RZ, UR4, PT ;  /* 0x00000004ff007c0c */ /* 0x000fc8000bf45070 */
[----:B------:R-:W-:Y:S01]  /*1390*/  ISETP.NE.AND.EX P2, PT, RZ, UR5, PT, P2 ;  /* 0x00000005ff007c0c */ /* 0x000fe2000bf45320 */
[----:B------:R-:W-:Y:S02]  /*13a0*/  ULDC.64 UR4, c[0x0][0xa08] ;  /* 0x0002820000047ab9 */ /* 0x000fe40000000a00 */
[----:B------:R-:W-:-:S03]  /*13b0*/  ISETP.NE.U32.AND P0, PT, RZ, UR4, PT ;  /* 0x00000004ff007c0c */ /* 0x000fc6000bf05070 */
[----:B------:R-:W0:Y:S01]  /*13c0*/  @P1 LDC.64 R4, c[0x0][0xa28] ;  /* 0x00028a00ff041b82 */ /* 0x000e220000000a00 */
[----:B------:R-:W-:Y:S01]  /*13d0*/  ISETP.NE.AND.EX P0, PT, RZ, UR5, PT, P0 ;  /* 0x00000005ff007c0c */ /* 0x000fe2000bf05300 */
[----:B-1----:R-:W-:-:S06]  /*13e0*/  IMAD.WIDE R10, R35, 0x4, R6 ;  /* 0x00000004230a7825 */ /* 0x002fcc00078e0206 */
[----:B------:R-:W1:Y:S01]  /*13f0*/  @P2 LDC.64 R8, c[0x0][0xa18] ;  /* 0x00028600ff082b82 */ /* 0x000e620000000a00 */
[----:B------:R-:W-:Y:S02]  /*1400*/  ULDC UR4, c[0x0][0x288] ;  /* 0x0000a20000047ab9 */ /* 0x000fe40000000800 */
[----:B------:R-:W-:Y:S01]  /*1410*/  IMAD.U32 R140, RZ, RZ, UR4 ;  /* 0x00000004ff8c7e24 */ /* 0x000fe2000f8e00ff */
[----:B------:R-:W-:Y:S02]  /*1420*/  ULDC.64 UR4, c[0x0][0x418] ;  /* 0x0001060000047ab9 */ /* 0x000fe40000000a00 */
[----:B--2---:R2:W5:Y:S01]  /*1430*/  @P0 LDG.E R86, desc[UR52][R10.64] ;  /* 0x000000340a560981 */ /* 0x004562000c1e1900 */
[----:B0-----:R-:W-:-:S05]  /*1440*/  @P1 IMAD.WIDE R4, R35, 0x4, R4 ;  /* 0x0000000423041825 */ /* 0x001fca00078e0204 */
        /* <DEDUP_REMOVED lines=22> */
.L_x_11351:
[----:B------:R-:W-:Y:S01]  /*15b0*/  ULDC.64 UR4, c[0x0][0xa20] ;  /* 0x0002880000047ab9 */ /* 0x000fe20000000a00 */
[----:B------:R0:W-:Y:S01]  /*15c0*/  STL [R1+0x70], R34 ;  /* 0x0000702201007387 */ /* 0x0001e20000100800 */
[----:B------:R-:W-:-:S03]  /*15d0*/  ISETP.NE.U32.AND P1, PT, RZ, UR4, PT ;  /* 0x00000004ff007c0c */ /* 0x000fc6000bf25070 */
[----:B------:R0:W-:Y:S01]  /*15e0*/  STL [R1+0x74], R35 ;  /* 0x0000742301007387 */ /* 0x0001e20000100800 */
[----:B------:R-:W-:-:S13]  /*15f0*/  ISETP.NE.AND.EX P1, PT, RZ, UR5, PT, P1 ;  /* 0x00000005ff007c0c */ /* 0x000fda000bf25310 */
[----:B0-----:R-:W-:Y:S05]  /*1600*/  @!P1 BRA `(.L_x_11352) ;  /* 0x0000000000109947 */ /* 0x001fea0003800000 */
[----:B------:R-:W0:Y:S02]  /*1610*/  LDC.64 R4, c[0x0][0xa20] ;  /* 0x00028800ff047b82 */ /* 0x000e240000000a00 */
[----:B0-----:R-:W-:-:S05]  /*1620*/  IMAD.WIDE R4, R35, 0x4, R4 ;  /* 0x0000000423047825 */ /* 0x001fca00078e0204 */
[----:B------:R0:W5:Y:S01]  /*1630*/  LDG.E R27, desc[UR52][R4.64] ;  /* 0x00000034041b7981 */ /* 0x000162000c1e1900 */
[----:B------:R-:W-:Y:S05]  /*1640*/  BRA `(.L_x_11353) ;  /* 0x0000000000107947 */ /* 0x000fea0003800000 */
.L_x_11352:
[----:B------:R-:W-:Y:S05]  /*1650*/  @!P0 BRA `(.L_x_11353) ;  /* 0x00000000000c8947 */ /* 0x000fea0003800000 */
[----:B------:R-:W2:Y:S04]  /*1660*/  LDG.E R4, desc[UR52][R10.64] ;  /* 0x000000340a047981 */ /* 0x000ea8000c1e1900 */
[----:B------:R-:W2:Y:S02]  /*1670*/  LDG.E R27, desc[UR52][R10.64+0x4] ;  /* 0x000004340a1b7981 */ /* 0x000ea4000c1e1900 */
[----:B--2---:R-:W-:-:S07]  /*1680*/  IMAD.IADD R27, R27, 0x1, -R4 ;  /* 0x000000011b1b7824 */ /* 0x004fce00078e0a04 */
.L_x_11353:
[----:B------:R-:W-:Y:S01]  /*1690*/  ULDC.64 UR4, c[0x0][0xa10] ;  /* 0x0002840000047ab9 */ /* 0x000fe20000000a00 */
[----:B0-----:R-:W0:Y:S01]  /*16a0*/  LDC R4, c[0x0][0x448] ;  /* 0x00011200ff047b82 */ /* 0x001e220000000800 */
[----:B------:R-:W-:-:S04]  /*16b0*/  ISETP.NE.U32.AND P0, PT, RZ, UR4, PT ;  /* 0x00000004ff007c0c */ /* 0x000fc8000bf05070 */
[----:B------:R-:W-:Y:S01]  /*16c0*/  ISETP.NE.AND.EX P0, PT, RZ, UR5, PT, P0 ;  /* 0x00000005ff007c0c */ /* 0x000fe2000bf05300 */
[----:B------:R-:W-:Y:S02]  /*16d0*/  ULDC.64 UR4, c[0x0][0xa30] ;  /* 0x00028c0000047ab9 */ /* 0x000fe40000000a00 */
[----:B------:R-:W-:-:S04]  /*16e0*/  ISETP.NE.U32.AND P1, PT, RZ, UR4, PT ;  /* 0x00000004ff007c0c */ /* 0x000fc8000bf25070 */
[----:B------:R-:W-:-:S06]  /*16f0*/  ISETP.NE.AND.EX P1, PT, RZ, UR5, PT, P1 ;  /* 0x00000005ff007c0c */ /* 0x000fcc000bf25310 */
[----:B------:R-:W1:Y:S08]  /*1700*/  @P0 LDC.64 R6, c[0x0][0xa10] ;  /* 0x00028400ff060b82 */ /* 0x000e700000000a00 */
[----:B------:R-:W2:Y:S01]  /*1710*/  @P1 LDC.64 R8, c[0x0][0xa30] ;  /* 0x00028c00ff081b82 */ /* 0x000ea20000000a00 */
[----:B-1----:R-:W-:-:S05]  /*1720*/  @P0 IMAD.WIDE R6, R35, 0x4, R6 ;  /* 0x0000000423060825 */ /* 0x002fca00078e0206 */
[----:B------:R-:W3:Y:S04]  /*1730*/  @P0 LDG.E R3, desc[UR52][R6.64] ;  /* 0x0000003406030981 */ /* 0x000ee8000c1e1900 */
[----:B------:R1:W3:Y:S01]  /*1740*/  @P0 LDG.E R10, desc[UR52][R6.64+0x4] ;  /* 0x00000434060a0981 */ /* 0x0002e2000c1e1900 */
[----:B-----5:R-:W-:Y:S02]  /*1750*/  IMAD.MOV.U32 R98, RZ, RZ, R27 ;  /* 0x000000ffff627224 */ /* 0x020fe400078e001b */
[----:B--2---:R-:W-:-:S05]  /*1760*/  @P1 IMAD.WIDE R8, R35, 0x4, R8 ;  /* 0x0000000423081825 */ /* 0x004fca00078e0208 */
[----:B------:R2:W5:Y:S01]  /*1770*/  @P1 LDG.E R98, desc[UR52][R8.64] ;  /* 0x0000003408621981 */ /* 0x000562000c1e1900 */
[----:B0-----:R-:W-:Y:S01]  /*1780*/  ISETP.NE.AND P1, PT, R4, 0x1, PT ;  /* 0x000000010400780c */ /* 0x001fe20003f25270 */
[----:B------:R-:W-:Y:S01]  /*1790*/  IMAD R14, R33, 0xc0, RZ ;  /* 0x000000c0210e7824 */ /* 0x000fe200078e02ff */
[----:B------:R-:W0:Y:S01]  /*17a0*/  LDC.64 R4, c[0x0][0x9e0] ;  /* 0x00027800ff047b82 */ /* 0x000e220000000a00 */
[----:B------:R-:W-:Y:S02]  /*17b0*/  IMAD.IADD R13, R27, 0x1, -R0 ;  /* 0x000000011b0d7824 */ /* 0x000fe400078e0a00 */
[----:B------:R-:W-:Y:S01]  /*17c0*/  VIADD R0, R14, 0xbf ;  /* 0x000000bf0e007836 */ /* 0x000fe20000000000 */
[----:B------:R4:W-:Y:S03]  /*17d0*/  STL [R1+0x28], R14 ;  /* 0x0000280e01007387 */ /* 0x0009e60000100800 */
[----:B-1----:R-:W-:-:S04]  /*17e0*/  IMAD.MOV.U32 R6, RZ, RZ, R0 ;  /* 0x000000ffff067224 */ /* 0x002fc800078e0000 */
[----:B------:R-:W1:Y:S08]  /*17f0*/  @P1 LDC R11, c[0x0][0x44c] ;  /* 0x00011300ff0b1b82 */ /* 0x000e700000000800 */
[----:B------:R-:W2:Y:S01]  /*1800*/  @P1 LDC R12, c[0x0][0x450] ;  /* 0x00011400ff0c1b82 */ /* 0x000ea20000000800 */
[----:B0-----:R-:W-:Y:S01]  /*1810*/  ISETP.GE.AND P2, PT, R5, 0x1, PT ;  /* 0x000000010500780c */ /* 0x001fe20003f46270 */
[----:B---3--:R-:W-:-:S02]  /*1820*/  @P0 IMAD.IADD R24, R10, 0x1, -R3 ;  /* 0x000000010a180824 */ /* 0x008fc400078e0a03 */
[----:B-1----:R-:W-:-:S04]  /*1830*/  @P1 IMAD.HI.U32 R3, R0, R11, RZ ;  /* 0x0000000b00031227 */ /* 0x002fc800078e00ff */
[----:B------:R-:W-:Y:S01]  /*1840*/  IMAD.IADD R141, R13, 0x1, R24 ;  /* 0x000000010d8d7824 */ /* 0x000fe200078e0218 */
[----:B--2---:R-:W-:-:S03]  /*1850*/  @P1 SHF.R.U32.HI R6, RZ, R12, R3 ;  /* 0x0000000cff061219 */ /* 0x004fc60000011603 */
[C---:B------:R-:W-:Y:S01]  /*1860*/  VIADD R0, R141.reuse, 0x7f ;  /* 0x0000007f8d007836 */ /* 0x040fe20000000000 */
[----:B------:R-:W-:-:S04]  /*1870*/  IADD3 R7, R141, 0x1, -R140 ;  /* 0x000000018d077810 */ /* 0x000fc80007ffe88c */
[----:B------:R-:W-:Y:S01]  /*1880*/  SHF.R.S32.HI R3, RZ, 0x1f, R0 ;  /* 0x0000001fff037819 */ /* 0x000fe20000011400 */
[----:B------:R-:W-:-:S03]  /*1890*/  IMAD.IADD R9, R7, 0x1, R6 ;  /* 0x0000000107097824 */ /* 0x000fc600078e0206 */
[----:B------:R-:W-:Y:S01]  /*18a0*/  LEA.HI R3, R3, R0, RZ, 0x7 ;  /* 0x0000000003037211 */ /* 0x000fe200078f38ff */
[----:B------:R-:W-:-:S03]  /*18b0*/  IMAD.IADD R4, R9, 0x1, R4 ;  /* 0x0000000109047824 */ /* 0x000fc600078e0204 */
[----:B------:R-:W-:Y:S01]  /*18c0*/  SHF.R.S32.HI R102, RZ, 0x7, R3 ;  /* 0x00000007ff667819 */ /* 0x000fe20000011403 */
[----:B----4-:R-:W-:Y:S06]  /*18d0*/  @!P2 BRA `(.L_x_11354) ;  /* 0x000000000048a947 */ /* 0x010fec0003800000 */
        /* <DEDUP_REMOVED lines=11> */
.L_x_11356:
[----:B------:R-:W-:-:S13]  /*1990*/  ISETP.NE.AND P0, PT, R5, 0x1, PT ;  /* 0x000000010500780c */ /* 0x000fda0003f05270 */
[----:B------:R-:W0:Y:S02]  /*19a0*/  @P0 LDC.64 R6, c[0x0][0x9e8] ;  /* 0x00027a00ff060b82 */ /* 0x000e240000000a00 */
[----:B0-----:R-:W-:-:S05]  /*19b0*/  @P0 IMAD.HI.U32 R6, R0, R6, RZ ;  /* 0x0000000600060227 */ /* 0x001fca00078e00ff */
[----:B------:R-:W-:-:S07]  /*19c0*/  @P0 SHF.R.U32.HI R0, RZ, R7, R6 ;  /* 0x00000007ff000219 */ /* 0x000fce0000011606 */
.L_x_11357:
[----:B------:R-:W-:Y:S05]  /*19d0*/  BSYNC B0 ;  /* 0x0000000000007941 */ /* 0x000fea0003800000 */
.L_x_11355:
[----:B------:R-:W-:-:S05]  /*19e0*/  IMAD R3, R0, R5, R5 ;  /* 0x0000000500037224 */ /* 0x000fca00078e0205 */
[----:B------:R-:W-:-:S07]  /*19f0*/  VIMNMX R4, R4, R3, PT ;  /* 0x0000000304047248 */ /* 0x000fce0003fe0100 */
.L_x_11354:
        /* <DEDUP_REMOVED lines=20> */
.L_x_11360:
[----:B------:R-:W-:-:S13]  /*1b40*/  ISETP.NE.AND P0, PT, R5, 0x1, PT ;  /* 0x000000010500780c */ /* 0x000fda0003f05270 */
[----:B------:R-:W0:Y:S02]  /*1b50*/  @P0 LDC.64 R6, c[0x0][0x9e8] ;  /* 0x00027a00ff060b82 */ /* 0x000e240000000a00 */
[----:B0-----:R-:W-:-:S05]  /*1b60*/  @P0 IMAD.HI.U32 R6, R0, R6, RZ ;  /* 0x0000000600060227 */ /* 0x001fca00078e00ff */
[----:B------:R-:W-:-:S07]  /*1b70*/  @P0 SHF.R.U32.HI R0, RZ, R7, R6 ;  /* 0x00000007ff000219 */ /* 0x000fce0000011606 */
.L_x_11361:
[----:B------:R-:W-:Y:S05]  /*1b80*/  BSYNC B0 ;  /* 0x0000000000007941 */ /* 0x000fea0003800000 */
.L_x_11359:
[----:B------:R-:W-:-:S05]  /*1b90*/  IMAD R0, R0, R5, RZ ;  /* 0x0000000500007224 */ /* 0x000fca00078e02ff */
[----:B------:R-:W-:-:S07]  /*1ba0*/  VIMNMX R3, R3, R0, !PT ;  /* 0x0000000003037248 */ /* 0x000fce0007fe0100 */
.L_x_11358:
        /* <DEDUP_REMOVED lines=43> */
.L_x_11364:
[----:B------:R-:W-:Y:S05]  /*1e60*/  BSYNC B6 ;  /* 0x0000000000067941 */ /* 0x000fea0003800000 */
.L_x_11363:
        /* <DEDUP_REMOVED lines=20> */
.L_x_11366:
[----:B------:R-:W-:Y:S05]  /*1fb0*/  BSYNC B6 ;  /* 0x0000000000067941 */ /* 0x000fea0003800000 */
.L_x_11365:
[----:B------:R-:W2:Y:S01]  /*1fc0*/  LDL.64 R38, [R1+0x18] ;  /* 0x0000180001267983 */ /* 0x000ea20000100a00 */
[----:B------:R-:W-:-:S03]  /*1fd0*/  ULDC.64 UR4, c[0x0][0x9f8] ;  /* 0x00027e0000047ab9 */ /* 0x000fc60000000a00 */
[----:B------:R-:W2:Y:S01]  /*1fe0*/  LDL.64 R20, [R1+0x18] ;  /* 0x0000180001147983 */ /* 0x000ea20000100a00 */
[----:B------:R-:W-:Y:S01]  /*1ff0*/  ISETP.NE.U32.AND P0, PT, RZ, UR4, PT ;  /* 0x00000004ff007c0c */ /* 0x000fe2000bf05070 */
[----:B------:R-:W-:Y:S01]  /*2000*/  IMAD.MOV.U32 R0, RZ, RZ, R35 ;  /* 0x000000ffff007224 */ /* 0x000fe200078e0023 */
[----:B------:R-:W0:Y:S01]  /*2010*/  LDC.64 R8, c[0x0][0x408] ;  /* 0x00010200ff087b82 */ /* 0x000e220000000a00 */
[----:B------:R-:W1:Y:S01]  /*2020*/  S2R R28, SR_TID.X ;  /* 0x00000000001c7919 */ /* 0x000e620000002100 */
[----:B------:R-:W-:-:S06]  /*2030*/  ISETP.NE.AND.EX P0, PT, RZ, UR5, PT, P0 ;  /* 0x00000005ff007c0c */ /* 0x000fcc000bf05300 */
[----:B------:R-:W3:Y:S08]  /*2040*/  LDC R29, c[0x0][0x3f4] ;  /* 0x0000fd00ff1d7b82 */ /* 0x000ef00000000800 */
[----:B------:R-:W4:Y:S08]  /*2050*/  @P0 LDC.64 R4, c[0x0][0x9f8] ;  /* 0x00027e00ff040b82 */ /* 0x000f300000000a00 */
[----:B------:R-:W3:Y:S01]  /*2060*/  LDC.64 R10, c[0x0][0x3f8] ;  /* 0x0000fe00ff0a7b82 */ /* 0x000ee20000000a00 */
[----:B-1----:R-:W-:Y:S01]  /*2070*/  VIADD R37, R28, 0xffffff80 ;  /* 0xffffff801c257836 */ /* 0x002fe20000000000 */
[----:B------:R-:W-:Y:S01]  /*2080*/  SHF.R.U32.HI R31, RZ, 0x7, R28 ;  /* 0x00000007ff1f7819 */ /* 0x000fe2000001161c */
[----:B----4-:R-:W-:-:S05]  /*2090*/  @P0 IMAD.WIDE R4, R35, 0x4, R4 ;  /* 0x0000000423040825 */ /* 0x010fca00078e0204 */
[----:B------:R1:W4:Y:S01]  /*20a0*/  @P0 LDG.E R0, desc[UR52][R4.64] ;  /* 0x0000003404000981 */ /* 0x000322000c1e1900 */
[----:B------:R-:W-:Y:S01]  /*20b0*/  ISETP.NE.AND P6, PT, R31, 0x1, PT ;  /* 0x000000011f00780c */ /* 0x000fe20003fc5270 */
[----:B------:R-:W-:Y:S01]  /*20c0*/  IMAD.IADD R86, R86, 0x1, R27 ;  /* 0x0000000156567824 */ /* 0x000fe200078e021b */
[----:B------:R-:W-:Y:S02]  /*20d0*/  SHF.R.S32.HI R3, RZ, 0x1f, R37 ;  /* 0x0000001fff037819 */ /* 0x000fe40000011425 */
[-C--:B------:R-:W-:Y:S02]  /*20e0*/  LEA.HI R36, R37, R37.reuse, RZ, 0x1 ;  /* 0x0000002525247211 */ /* 0x080fe400078f08ff */
[----:B------:R-:W-:Y:S01]  /*20f0*/  LEA.HI R6, R3, R37, RZ, 0x2 ;  /* 0x0000002503067211 */ /* 0x000fe200078f10ff */
[----:B------:R-:W-:Y:S01]  /*2100*/  VIADD R3, R16, 0x10 ;  /* 0x0000001010037836 */ /* 0x000fe20000000000 */
[----:B------:R-:W-:Y:S02]  /*2110*/  SHF.R.S32.HI R36, RZ, 0x1, R36 ;  /* 0x00000001ff247819 */ /* 0x000fe40000011424 */
[----:B------:R-:W-:-:S02]  /*2120*/  SHF.R.S32.HI R74, RZ, 0x2, R6 ;  /* 0x00000002ff4a7819 */ /* 0x000fc40000011406 */
[----:B------:R-:W-:Y:S01]  /*2130*/  SHF.R.S32.HI R7, RZ, 0x1f, R6 ;  /* 0x0000001fff077819 */ /* 0x000fe20000011406 */
[----:B------:R-:W-:Y:S05]  /*2140*/  @!P6 WARPSYNC.ALL ;  /* 0x000000000000e948 */ /* 0x000fea0003800000 */
[----:B------:R-:W-:Y:S01]  /*2150*/  ULDC UR4, c[0x0][0x2f4] ;  /* 0x0000bd0000047ab9 */ /* 0x000fe20000000800 */
[----:B------:R-:W-:Y:S01]  /*2160*/  LEA.HI R7, R7, R74, RZ, 0x2 ;  /* 0x0000004a07077211 */ /* 0x000fe200078f10ff */
[--C-:B0-----:R-:W-:Y:S01]  /*2170*/  IMAD.WIDE.U32 R72, R36, R8, R16.reuse ;  /* 0x0000000824487225 */ /* 0x101fe200078e0010 */
[----:B------:R-:W-:Y:S02]  /*2180*/  ISETP.GE.AND P1, PT, R3, UR4, PT ;  /* 0x0000000403007c0c */ /* 0x000fe4000bf26270 */
[----:B------:R-:W-:Y:S01]  /*2190*/  ISETP.GE.AND P0, PT, R16, UR4, PT ;  /* 0x0000000410007c0c */ /* 0x000fe2000bf06270 */
[----:B---3--:R-:W-:Y:S01]  /*21a0*/  IMAD.WIDE.U32 R68, R36, R10, R16 ;  /* 0x0000000a24447225 */ /* 0x008fe200078e0010 */
[----:B-1----:R-:W-:-:S02]  /*21b0*/  SEL R5, RZ, 0xffffffff, P1 ;  /* 0xffffffffff057807 */ /* 0x002fc40000800000 */
[----:B------:R-:W-:Y:S02]  /*21c0*/  SEL R4, RZ, 0x1, P0 ;  /* 0x00000001ff047807 */ /* 0x000fe40000000000 */
[----:B------:R-:W-:Y:S01]  /*21d0*/  SHF.R.S32.HI R13, RZ, 0x1f, R36 ;  /* 0x0000001fff0d7819 */ /* 0x000fe20000011424 */
[----:B------:R-:W-:Y:S01]  /*21e0*/  IMAD.SHL.U32 R5, R5, 0x2, RZ ;  /* 0x0000000205057824 */ /* 0x000fe200078e00ff */
[----:B------:R-:W-:Y:S02]  /*21f0*/  LOP3.LUT R7, R7, 0xfffffffc, RZ, 0xc0, !PT ;  /* 0xfffffffc07077812 */ /* 0x000fe400078ec0ff */
[----:B------:R-:W-:Y:S01]  /*2200*/  ISETP.GE.AND P1, PT, R137, UR4, PT ;  /* 0x0000000489007c0c */ /* 0x000fe2000bf26270 */
[----:B------:R-:W-:Y:S01]  /*2210*/  IMAD R6, R13, R8, RZ ;  /* 0x000000080d067224 */ /* 0x000fe200078e02ff */
[----:B------:R-:W-:Y:S01]  /*2220*/  LOP3.LUT R5, R5, 0x2, R4, 0xe2, !PT ;  /* 0x0000000205057812 */ /* 0x000fe200078ee204 */
[----:B------:R-:W-:Y:S01]  /*2230*/  VIADD R4, R16, 0x20 ;  /* 0x0000002010047836 */ /* 0x000fe20000000000 */
[----:B------:R-:W-:Y:S01]  /*2240*/  LOP3.LUT R22, R22, 0xfffffffb, RZ, 0xc0, !PT ;  /* 0xfffffffb16167812 */ /* 0x000fe200078ec0ff */
[----:B------:R-:W-:Y:S01]  /*2250*/  IMAD.IADD R74, R74, 0x1, -R7 ;  /* 0x000000014a4a7824 */ /* 0x000fe200078e0a07 */
[----:B------:R-:W-:Y:S01]  /*2260*/  SEL R7, RZ, 0x8, P1 ;  /* 0x00000008ff077807 */ /* 0x000fe20000800000 */
[----:B------:R-:W-:Y:S01]  /*2270*/  IMAD R15, R36, R9, R6 ;  /* 0x00000009240f7224 */ /* 0x000fe200078e0206 */
[----:B------:R-:W-:-:S02]  /*2280*/  ISETP.GE.AND P0, PT, R4, UR4, PT ;  /* 0x0000000404007c0c */ /* 0x000fc4000bf06270 */
[----:B------:R-:W-:Y:S01]  /*2290*/  ISETP.GE.AND P2, PT, R3, R29, PT ;  /* 0x0000001d0300720c */ /* 0x000fe20003f46270 */
[----:B------:R-:W-:Y:S01]  /*22a0*/  IMAD.IADD R73, R73, 0x1, R15 ;  /* 0x0000000149497824 */ /* 0x000fe200078e020f */
[----:B------:R-:W-:Y:S02]  /*22b0*/  SEL R6, RZ, 0x4, P0 ;  /* 0x00000004ff067807 */ /* 0x000fe40000000000 */
[----:B------:R-:W-:Y:S02]  /*22c0*/  ISETP.GE.AND P0, PT, R136, UR4, PT ;  /* 0x0000000488007c0c */ /* 0x000fe4000bf06270 */
[----:B------:R-:W-:Y:S02]  /*22d0*/  LOP3.LUT R5, R7, R5, R6, 0xfe, !PT ;  /* 0x0000000507057212 */ /* 0x000fe400078efe06 */
[----:B------:R-:W-:Y:S02]  /*22e0*/  SEL R6, RZ, 0x10, P0 ;  /* 0x00000010ff067807 */ /* 0x000fe40000000000 */
[----:B------:R-:W-:-:S02]  /*22f0*/  LOP3.LUT P0, RZ, R74, 0x2, RZ, 0xc0, !PT ;  /* 0x000000024aff7812 */ /* 0x000fc4000780c0ff */
[----:B------:R-:W-:Y:S01]  /*2300*/  LOP3.LUT R30, R5, R6, RZ, 0xfc, !PT ;  /* 0x00000006051e7212 */ /* 0x000fe200078efcff */
[----:B------:R-:W-:Y:S01]  /*2310*/  IMAD R6, R13, R10, RZ ;  /* 0x0000000a0d067224 */ /* 0x000fe200078e02ff */
[----:B------:R-:W-:Y:S01]  /*2320*/  ISETP.GE.AND P1, PT, R4, R29, PT ;  /* 0x0000001d0400720c */ /* 0x000fe20003f26270 */
[----:B--2---:R-:W-:-:S08]  /*2330*/  IMAD.MOV.U32 R20, RZ, RZ, R38 ;  /* 0x000000ffff147224 */ /* 0x004fd000078e0026 */
[----:B------:R-:W-:Y:S01]  /*2340*/  @P0 LOP3.LUT R22, R22, 0x4, RZ, 0xfc, !PT ;  /* 0x0000000416160812 */ /* 0x000fe200078efcff */
[----:B------:R-:W-:Y:S01]  /*2350*/  IMAD R13, R36, R11, R6 ;  /* 0x0000000b240d7224 */ /* 0x000fe200078e0206 */
[----:B------:R-:W-:Y:S02]  /*2360*/  ISETP.GE.AND P0, PT, R16, R29, PT ;  /* 0x0000001d1000720c */ /* 0x000fe40003f06270 */
[----:B------:R-:W-:-:S05]  /*2370*/  SHF.R.S32.HI R21, RZ, 0x1f, R20 ;  /* 0x0000001fff157819 */ /* 0x000fca0000011414 */
[----:B------:R0:W-:Y:S01]  /*2380*/  STL [R1+0x1c], R21 ;  /* 0x00001c1501007387 */ /* 0x0001e20000100800 */
[C---:B------:R-:W-:Y:S01]  /*2390*/  SEL R5, R29.reuse, RZ, P0 ;  /* 0x000000ff1d057207 */ /* 0x040fe20000000000 */
[C-C-:B------:R-:W-:Y:S02]  /*23a0*/  IMAD.WIDE.U32 R70, R36.reuse, R8, R20.reuse ;  /* 0x0000000824467225 */ /* 0x140fe400078e0014 */
[----:B------:R-:W2:Y:S01]  /*23b0*/  LDL R35, [R1+0x14] ;  /* 0x0000140001237983 */ /* 0x000ea20000100800 */
[C---:B------:R-:W-:Y:S01]  /*23c0*/  SEL R12, R29.reuse, RZ, P2 ;  /* 0x000000ff1d0c7207 */ /* 0x040fe20001000000 */
[----:B------:R-:W-:Y:S02]  /*23d0*/  IMAD.WIDE.U32 R66, R36, R10, R20 ;  /* 0x0000000a24427225 */ /* 0x000fe400078e0014 */
[----:B------:R-:W3:Y:S01]  /*23e0*/  LDL R28, [R1+0x20] ;  /* 0x00002000011c7983 */ /* 0x000ee20000100800 */
[----:B------:R-:W-:Y:S01]  /*23f0*/  SEL R7, R29, RZ, P1 ;  /* 0x000000ff1d077207 */ /* 0x000fe20000800000 */
[----:B------:R-:W-:-:S02]  /*2400*/  IMAD.IADD R71, R15, 0x1, R71 ;  /* 0x000000010f477824 */ /* 0x000fc400078e0247 */
[----:B------:R-:W3:Y:S01]  /*2410*/  LDL R32, [R1+0x24] ;  /* 0x0000240001207983 */ /* 0x000ee20000100800 */
[----:B------:R-:W-:Y:S02]  /*2420*/  IMAD.IADD R69, R69, 0x1, R13 ;  /* 0x0000000145457824 */ /* 0x000fe400078e020d */
[----:B------:R-:W-:Y:S02]  /*2430*/  IMAD.IADD R67, R13, 0x1, R67 ;  /* 0x000000010d437824 */ /* 0x000fe400078e0243 */
[----:B------:R-:W-:Y:S02]  /*2440*/  IMAD.IADD R6, R16, 0x1, R5 ;  /* 0x0000000110067824 */ /* 0x000fe400078e0205 */
[----:B------:R-:W-:Y:S02]  /*2450*/  IMAD.IADD R13, R3, 0x1, R12 ;  /* 0x00000001030d7824 */ /* 0x000fe400078e020c */
[----:B------:R-:W-:Y:S01]  /*2460*/  IMAD.IADD R15, R4, 0x1, R7 ;  /* 0x00000001040f7824 */ /* 0x000fe200078e0207 */
[----:B------:R-:W-:-:S02]  /*2470*/  SHF.R.S32.HI R7, RZ, 0x1f, R6 ;  /* 0x0000001fff077819 */ /* 0x000fc40000011406 */
[----:B------:R-:W-:Y:S02]  /*2480*/  SHF.R.S32.HI R14, RZ, 0x1f, R13 ;  /* 0x0000001fff0e7819 */ /* 0x000fe4000001140d */
[----:B------:R-:W-:Y:S02]  /*2490*/  SHF.R.S32.HI R20, RZ, 0x1f, R15 ;  /* 0x0000001fff147819 */ /* 0x000fe4000001140f */
[CC--:B------:R-:W-:Y:S02]  /*24a0*/  LEA.HI R5, R7.reuse, R6.reuse, RZ, 0x3 ;  /* 0x0000000607057211 */ /* 0x0c0fe400078f18ff */
[----:B------:R-:W-:Y:S02]  /*24b0*/  LEA.HI R12, R7, R6, RZ, 0x5 ;  /* 0x00000006070c7211 */ /* 0x000fe400078f28ff */
[----:B------:R-:W-:Y:S02]  /*24c0*/  LEA.HI R6, R14, R13, RZ, 0x3 ;  /* 0x0000000d0e067211 */ /* 0x000fe400078f18ff */
[----:B------:R-:W-:-:S02]  /*24d0*/  LEA.HI R7, R20, R15, RZ, 0x3 ;  /* 0x0000000f14077211 */ /* 0x000fc400078f18ff */
[----:B------:R-:W-:Y:S02]  /*24e0*/  LEA.HI R14, R14, R13, RZ, 0x5 ;  /* 0x0000000d0e0e7211 */ /* 0x000fe400078f28ff */
[----:B------:R-:W-:Y:S01]  /*24f0*/  LEA.HI R20, R20, R15, RZ, 0x5 ;  /* 0x0000000f14147211 */ /* 0x000fe200078f28ff */
[----:B------:R-:W-:Y:S01]  /*2500*/  IMAD.SHL.U32 R13, R12, 0x80, RZ ;  /* 0x000000800c0d7824 */ /* 0x000fe200078e00ff */
[----:B------:R-:W-:Y:S01]  /*2510*/  LOP3.LUT R22, R22, 0xfffffffe, RZ, 0xc0, !PT ;  /* 0xfffffffe16167812 */ /* 0x000fe200078ec0ff */
[----:B------:R-:W-:Y:S02]  /*2520*/  IMAD.SHL.U32 R15, R14, 0x80, RZ ;  /* 0x000000800e0f7824 */ /* 0x000fe400078e00ff */
[----:B0-----:R-:W-:Y:S01]  /*2530*/  IMAD.SHL.U32 R21, R20, 0x80, RZ ;  /* 0x0000008014157824 */ /* 0x001fe200078e00ff */
[----:B------:R-:W-:Y:S02]  /*2540*/  @P2 LOP3.LUT R22, R22, 0x1, RZ, 0xfc, !PT ;  /* 0x0000000116162812 */ /* 0x000fe400078efcff */
[----:B-----5:R-:W-:-:S02]  /*2550*/  SHF.R.S32.HI R27, RZ, 0x1f, R98 ;  /* 0x0000001fff1b7819 */ /* 0x020fc40000011462 */
[----:B------:R-:W-:Y:S02]  /*2560*/  LOP3.LUT R13, R13, 0xfffff000, RZ, 0xc0, !PT ;  /* 0xfffff0000d0d7812 */ /* 0x000fe400078ec0ff */
[----:B------:R-:W-:Y:S02]  /*2570*/  LOP3.LUT R15, R15, 0xfffff000, RZ, 0xc0, !PT ;  /* 0xfffff0000f0f7812 */ /* 0x000fe400078ec0ff */
[----:B------:R-:W-:Y:S02]  /*2580*/  LOP3.LUT R21, R21, 0xfffff000, RZ, 0xc0, !PT ;  /* 0xfffff00015157812 */ /* 0x000fe400078ec0ff */
[----:B------:R-:W-:-:S04]  /*2590*/  LOP3.LUT R22, R22, 0xfffffffd, RZ, 0xc0, !PT ;  /* 0xfffffffd16167812 */ /* 0x000fc800078ec0ff */
[----:B------:R-:W-:Y:S02]  /*25a0*/  @P1 LOP3.LUT R22, R22, 0x2, RZ, 0xfc, !PT ;  /* 0x0000000216161812 */ /* 0x000fe400078efcff */
[----:B------:R-:W-:Y:S01]  /*25b0*/  ISETP.GE.AND P1, PT, R138, UR4, PT ;  /* 0x000000048a007c0c */ /* 0x000fe2000bf26270 */
[----:B------:R-:W-:-:S04]  /*25c0*/  IMAD.WIDE.U32 R68, R98, R10, R68 ;  /* 0x0000000a62447225 */ /* 0x000fc800078e0044 */
[----:B------:R-:W-:-:S04]  /*25d0*/  IMAD.WIDE.U32 R66, R98, R10, R66 ;  /* 0x0000000a62427225 */ /* 0x000fc800078e0042 */
[----:B------:R-:W-:Y:S01]  /*25e0*/  IMAD.SHL.U32 R100, R29, 0x2, RZ ;  /* 0x000000021d647824 */ /* 0x000fe200078e00ff */
[----:B------:R-:W-:Y:S01]  /*25f0*/  SEL R29, RZ, 0x20, P1 ;  /* 0x00000020ff1d7807 */ /* 0x000fe20000800000 */
[-C--:B------:R-:W-:Y:S01]  /*2600*/  IMAD.WIDE.U32 R72, R98, R8.reuse, R72 ;  /* 0x0000000862487225 */ /* 0x080fe200078e0048 */
[----:B------:R-:W-:Y:S02]  /*2610*/  SHF.L.U64.HI R90, R8, 0x7, R9 ;  /* 0x00000007085a7819 */ /* 0x000fe40000010209 */
[----:B------:R-:W-:Y:S01]  /*2620*/  LOP3.LUT R29, R30, R29, RZ, 0xfc, !PT ;  /* 0x0000001d1e1d7212 */ /* 0x000fe200078efcff */
[----:B------:R-:W-:Y:S01]  /*2630*/  IMAD.WIDE.U32 R70, R98, R8, R70 ;  /* 0x0000000862467225 */ /* 0x000fe200078e0046 */
[----:B------:R-:W-:Y:S02]  /*2640*/  SHF.L.U64.HI R91, R10, 0x7, R11 ;  /* 0x000000070a5b7819 */ /* 0x000fe4000001020b */
[----:B----4-:R-:W-:Y:S01]  /*2650*/  SHF.R.S32.HI R87, RZ, 0x1f, R0 ;  /* 0x0000001fff577819 */ /* 0x010fe20000011400 */
[----:B------:R-:W-:Y:S01]  /*2660*/  VIADD R101, R31, 0x8 ;  /* 0x000000081f657836 */ /* 0x000fe20000000000 */
[----:B------:R-:W-:-:S02]  /*2670*/  LOP3.LUT R30, R30, 0x1, RZ, 0xc0, !PT ;  /* 0x000000011e1e7812 */ /* 0x000fc400078ec0ff */
[----:B------:R-:W-:Y:S01]  /*2680*/  LOP3.LUT R31, R29, 0x2, RZ, 0xc0, !PT ;  /* 0x000000021d1f7812 */ /* 0x000fe200078ec0ff */
[----:B------:R-:W-:Y:S01]  /*2690*/  @!P6 BAR.SYNC.DEFER_BLOCKING 0x9, 0x100 ;  /* 0x024400000000eb1d */ /* 0x000fe20000010000 */
[C---:B--2---:R-:W-:Y:S02]  /*26a0*/  LOP3.LUT R12, R35.reuse, 0x18, R5, 0xf8, !PT ;  /* 0x00000018230c7812 */ /* 0x044fe400078ef805 */
[C---:B------:R-:W-:Y:S02]  /*26b0*/  LOP3.LUT R14, R35.reuse, 0x18, R6, 0xf8, !PT ;  /* 0x00000018230e7812 */ /* 0x040fe400078ef806 */
[----:B------:R-:W-:Y:S02]  /*26c0*/  LOP3.LUT R20, R35, 0x18, R7, 0xf8, !PT ;  /* 0x0000001823147812 */ /* 0x000fe400078ef807 */
[-C--:B---3--:R-:W-:Y:S02]  /*26d0*/  LOP3.LUT R12, R12, R28.reuse, RZ, 0x3c, !PT ;  /* 0x0000001c0c0c7212 */ /* 0x088fe400078e3cff */
[----:B------:R-:W-:-:S02]  /*26e0*/  LOP3.LUT R14, R14, R28, RZ, 0x3c, !PT ;  /* 0x0000001c0e0e7212 */ /* 0x000fc400078e3cff */
[----:B------:R-:W-:Y:S01]  /*26f0*/  LOP3.LUT R20, R20, R28, RZ, 0x3c, !PT ;  /* 0x0000001c14147212 */ /* 0x000fe200078e3cff */
[C---:B------:R-:W-:Y:S01]  /*2700*/  IMAD R28, R27.reuse, R8, RZ ;  /* 0x000000081b1c7224 */ /* 0x040fe200078e02ff */
[--C-:B------:R-:W-:Y:S02]  /*2710*/  IADD3 R97, R12, R13, R32.reuse ;  /* 0x0000000d0c617210 */ /* 0x100fe40007ffe020 */
[--C-:B------:R-:W-:Y:S02]  /*2720*/  IADD3 R96, R14, R15, R32.reuse ;  /* 0x0000000f0e607210 */ /* 0x100fe40007ffe020 */
[----:B------:R-:W-:Y:S01]  /*2730*/  IADD3 R95, R20, R21, R32 ;  /* 0x00000015145f7210 */ /* 0x000fe20007ffe020 */
[----:B------:R-:W-:Y:S01]  /*2740*/  IMAD R27, R27, R10, RZ ;  /* 0x0000000a1b1b7224 */ /* 0x000fe200078e02ff */
[----:B------:R-:W-:-:S03]  /*2750*/  LEA.HI R32, R37, R37, RZ, 0x1 ;  /* 0x0000002525207211 */ /* 0x000fc600078f08ff */
[----:B------:R-:W-:Y:S01]  /*2760*/  IMAD R27, R98, R11, R27 ;  /* 0x0000000b621b7224 */ /* 0x000fe200078e021b */
[----:B------:R-:W-:Y:S01]  /*2770*/  LOP3.LUT R32, R32, 0xfffffffe, RZ, 0xc0, !PT ;  /* 0xfffffffe20207812 */ /* 0x000fe200078ec0ff */
[----:B------:R-:W-:Y:S01]  /*2780*/  IMAD R77, R98, R9, R28 ;  /* 0x00000009624d7224 */ /* 0x000fe200078e021c */
[----:B------:R-:W-:Y:S01]  /*2790*/  LOP3.LUT R21, R5, 0xfffffff8, RZ, 0xc0, !PT ;  /* 0xfffffff805157812 */ /* 0x000fe200078ec0ff */
[----:B------:R-:W-:Y:S01]  /*27a0*/  IMAD.IADD R78, R69, 0x1, R27 ;  /* 0x00000001454e7824 */ /* 0x000fe200078e021b */
[----:B------:R-:W-:Y:S01]  /*27b0*/  LOP3.LUT R28, R7, 0xfffffff8, RZ, 0xc0, !PT ;  /* 0xfffffff8071c7812 */ /* 0x000fe200078ec0ff */
[----:B------:R-:W-:Y:S02]  /*27c0*/  IMAD.IADD R32, R37, 0x1, -R32 ;  /* 0x0000000125207824 */ /* 0x000fe400078e0a20 */
[----:B------:R-:W-:Y:S01]  /*27d0*/  IMAD.IADD R76, R27, 0x1, R67 ;  /* 0x000000011b4c7824 */ /* 0x000fe200078e0243 */
[----:B------:R-:W-:Y:S01]  /*27e0*/  LOP3.LUT R27, R6, 0xfffffff8, RZ, 0xc0, !PT ;  /* 0xfffffff8061b7812 */ /* 0x000fe200078ec0ff */
[----:B------:R-:W-:Y:S01]  /*27f0*/  IMAD.SHL.U32 R9, R10, 0x80, RZ ;  /* 0x000000800a097824 */ /* 0x000fe200078e00ff */
[----:B------:R-:W-:Y:S01]  /*2800*/  SHF.R.S32.HI R10, RZ, 0x1f, R34 ;  /* 0x0000001fff0a7819 */ /* 0x000fe20000011422 */
[----:B------:R-:W-:Y:S01]  /*2810*/  IMAD R20, R32, 0xc0, R36 ;  /* 0x000000c020147824 */ /* 0x000fe200078e0224 */
[----:B------:R-:W-:Y:S01]  /*2820*/  SHF.R.S32.HI R94, RZ, 0x1f, R21 ;  /* 0x0000001fff5e7819 */ /* 0x000fe20000011415 */
[----:B------:R-:W-:Y:S01]  /*2830*/  IMAD.IADD R79, R73, 0x1, R77 ;  /* 0x00000001494f7824 */ /* 0x000fe200078e024d */
[----:B------:R-:W-:Y:S01]  /*2840*/  SHF.R.S32.HI R93, RZ, 0x1f, R27 ;  /* 0x0000001fff5d7819 */ /* 0x000fe2000001141b */
[----:B------:R-:W-:Y:S01]  /*2850*/  IMAD.SHL.U32 R8, R8, 0x80, RZ ;  /* 0x0000008008087824 */ /* 0x000fe200078e00ff */
[----:B------:R-:W-:Y:S01]  /*2860*/  SHF.R.S32.HI R92, RZ, 0x1f, R28 ;  /* 0x0000001fff5c7819 */ /* 0x000fe2000001141c */
[----:B------:R-:W-:Y:S01]  /*2870*/  IMAD.IADD R77, R77, 0x1, R71 ;  /* 0x000000014d4d7824 */ /* 0x000fe200078e0247 */
[----:B------:R-:W-:-:S07]  /*2880*/  LOP3.LUT R32, R29, 0x4, RZ, 0xc0, !PT ;  /* 0x000000041d207812 */ /* 0x000fce00078ec0ff */
.L_x_11425:
[----:B0-2---:R-:W2:Y:S01]  /*2890*/  LDL R35, [R1+0x6c] ;  /* 0x00006c0001237983 */ /* 0x005ea20000100800 */
        /* <DEDUP_REMOVED lines=21> */
[----:B---3--:R-:W-:Y:S02]  /*29f0*/  @!P1 LEA R12, P2, R14, R12, 0x2 ;  /* 0x0000000c0e0c9211 */ /* 0x008fe400078410ff */
[----:B------:R-:W-:Y:S02]  /*2a00*/  LOP3.LUT P3, RZ, R74, 0x2, RZ, 0xc0, !PT ;  /* 0x000000024aff7812 */ /* 0x000fe4000786c0ff */
[----:B------:R-:W-:Y:S02]  /*2a10*/  @!P1 LEA.HI.X R13, R14, R13, R11, 0x2, P2 ;  /* 0x0000000d0e0d9211 */ /* 0x000fe400010f140b */
[----:B------:R-:W-:Y:S01]  /*2a20*/  ISETP.GE.AND P2, PT, R99, 0x1, PT ;  /* 0x000000016300780c */ /* 0x000fe20003f46270 */
[----:B------:R-:W-:Y:S01]  /*2a30*/  IMAD.MOV R14, RZ, RZ, -R36 ;  /* 0x000000ffff0e7224 */ /* 0x000fe200078e0a24 */
[----:B------:R-:W-:Y:S05]  /*2a40*/  YIELD ;  /* 0x0000000000007946 */ /* 0x000fea0003800000 */
[----:B------:R-:W-:Y:S01]  /*2a50*/  BSSY B0, `(.L_x_11367) ;  /* 0x000045b000007945 */ /* 0x000fe20003800000 */
[----:B------:R0:W5:Y:S01]  /*2a60*/  @!P1 LDG.E R80, desc[UR52][R12.64] ;  /* 0x000000340c509981 */ /* 0x000162000c1e1900 */
[----:B------:R-:W-:Y:S01]  /*2a70*/  IMAD R81, R81, R14, R40 ;  /* 0x0000000e51517224 */ /* 0x000fe200078e0228 */
[----:B------:R-:W-:Y:S01]  /*2a80*/  ISETP.GT.AND P1, PT, R25, R75, PT ;  /* 0x0000004b1900720c */ /* 0x000fe20003f24270 */
[----:B--2---:R-:W-:-:S04]  /*2a90*/  IMAD R65, R19, 0x3000, R35 ;  /* 0x0000300013417824 */ /* 0x004fc800078e0223 */
[C---:B------:R-:W-:Y:S02]  /*2aa0*/  VIADD R11, R65.reuse, 0x10 ;  /* 0x00000010410b7836 */ /* 0x040fe40000000000 */
        /* <DEDUP_REMOVED lines=9> */
[-C--:B------:R-:W-:Y:S02]  /*2b40*/  IMAD R36, R90, R25.reuse, RZ ;  /* 0x000000195a247224 */ /* 0x080fe400078e02ff */
[----:B------:R-:W-:Y:S01]  /*2b50*/  IMAD R11, R81, UR5, R14 ;  /* 0x00000005510b7c24 */ /* 0x000fe2000f8e020e */
[----:B------:R-:W-:Y:S01]  /*2b60*/  ULDC.64 UR4, c[0x0][0x310] ;  /* 0x0000c40000047ab9 */ /* 0x000fe20000000a00 */
[----:B------:R-:W-:Y:S02]  /*2b70*/  IMAD R14, R91, R25, RZ ;  /* 0x000000195b0e7224 */ /* 0x000fe400078e02ff */
[----:B------:R-:W-:Y:S02]  /*2b80*/  IMAD R15, R83, UR4, RZ ;  /* 0x00000004530f7c24 */ /* 0x000fe4000f8e02ff */
[----:B------:R-:W-:-:S02]  /*2b90*/  IMAD.IADD R13, R13, 0x1, R11 ;  /* 0x000000010d0d7824 */ /* 0x000fc400078e020b */
[C---:B------:R-:W-:Y:S02]  /*2ba0*/  IMAD R15, R80.reuse, UR5, R15 ;  /* 0x00000005500f7c24 */ /* 0x040fe4000f8e020f */
[----:B------:R-:W-:Y:S01]  /*2bb0*/  IMAD.WIDE.U32 R12, R80, UR4, R12 ;  /* 0x00000004500c7c25 */ /* 0x000fe2000f8e000c */
[----:B------:R-:W-:-:S03]  /*2bc0*/  ULDC.64 UR4, c[0x0][0x308] ;  /* 0x0000c20000047ab9 */ /* 0x000fc60000000a00 */
[----:B------:R-:W-:Y:S02]  /*2bd0*/  IMAD R11, R10, UR4, RZ ;  /* 0x000000040a0b7c24 */ /* 0x000fe4000f8e02ff */
[----:B------:R-:W-:Y:S02]  /*2be0*/  IMAD.IADD R13, R13, 0x1, R15 ;  /* 0x000000010d0d7824 */ /* 0x000fe400078e020f */
[C---:B------:R-:W-:Y:S01]  /*2bf0*/  IMAD R15, R34.reuse, UR5, R11 ;  /* 0x00000005220f7c24 */ /* 0x040fe2000f8e020b */
[----:B------:R-:W-:Y:S01]  /*2c00*/  SHF.R.S32.HI R11, RZ, 0x1f, R25 ;  /* 0x0000001fff0b7819 */ /* 0x000fe20000011419 */
[----:B------:R-:W-:Y:S01]  /*2c10*/  IMAD.WIDE.U32 R12, R34, UR4, R12 ;  /* 0x00000004220c7c25 */ /* 0x000fe2000f8e000c */
[----:B------:R-:W-:-:S03]  /*2c20*/  ULDC.64 UR4, c[0x0][0x2e8] ;  /* 0x0000ba0000047ab9 */ /* 0x000fc60000000a00 */
[----:B------:R-:W-:Y:S01]  /*2c30*/  IMAD.IADD R13, R13, 0x1, R15 ;  /* 0x000000010d0d7824 */ /* 0x000fe200078e020f */
[C---:B------:R-:W-:Y:S01]  /*2c40*/  LEA R60, P2, R12.reuse, UR4, 0x1 ;  /* 0x000000040c3c7c11 */ /* 0x040fe2000f8408ff */
[----:B------:R-:W-:Y:S01]  /*2c50*/  ULDC.U8 UR4, c[0x0][0x410] ;  /* 0x0001040000047ab9 */ /* 0x000fe20000000000 */
[----:B------:R-:W-:Y:S02]  /*2c60*/  IMAD R35, R11, R9, R14 ;  /* 0x000000090b237224 */ /* 0x000fe400078e020e */
[----:B------:R-:W-:Y:S01]  /*2c70*/  LEA.HI.X R62, R12, UR5, R13, 0x1, P2 ;  /* 0x000000050c3e7c11 */ /* 0x000fe200090f0c0d */
[----:B------:R-:W-:Y:S01]  /*2c80*/  IMAD R84, R25, -0x80, R24 ;  /* 0xffffff8019547824 */ /* 0x000fe200078e0218 */
[----:B------:R-:W-:Y:S01]  /*2c90*/  ISETP.NE.AND P2, PT, RZ, UR4, PT ;  /* 0x00000004ff007c0c */ /* 0x000fe2000bf45270 */
[----:B------:R-:W-:-:S03]  /*2ca0*/  IMAD.WIDE.U32 R14, R9, R25, RZ ;  /* 0x00000019090e7225 */ /* 0x000fc600078e00ff */
[----:B------:R-:W-:Y:S01]  /*2cb0*/  VIMNMX R84, R84, 0x80, PT ;  /* 0x0000008054547848 */ /* 0x000fe20003fe0100 */
[----:B------:R-:W-:Y:S02]  /*2cc0*/  IMAD R37, R11, R8, R36 ;  /* 0x000000080b257224 */ /* 0x000fe400078e0224 */
[----:B------:R-:W-:-:S04]  /*2cd0*/  IMAD.WIDE.U32 R12, R8, R25, RZ ;  /* 0x00000019080c7225 */ /* 0x000fc800078e00ff */
[----:B------:R-:W-:Y:S02]  /*2ce0*/  IMAD.IADD R11, R15, 0x1, R35 ;  /* 0x000000010f0b7824 */ /* 0x000fe400078e0223 */
[----:B------:R-:W-:Y:S01]  /*2cf0*/  IMAD.IADD R35, R13, 0x1, R37 ;  /* 0x000000010d237824 */ /* 0x000fe200078e0225 */
[----:B------:R-:W-:Y:S06]  /*2d00*/  @!P2 BRA `(.L_x_11369) ;  /* 0x0000001c0090a947 */ /* 0x000fec0003800000 */
[----:B------:R-:W0:Y:S01]  /*2d10*/  S2R R38, SR_TID.X ;  /* 0x0000000000267919 */ /* 0x000e220000002100 */
        /* <DEDUP_REMOVED lines=12> */
[----:B0-----:R-:W-:-:S05]  /*2de0*/  VIADD R39, R38, 0xffffff80 ;  /* 0xffffff8026277836 */ /* 0x001fca0000000000 */
[----:B------:R-:W-:-:S04]  /*2df0*/  LEA.HI R38, R39, R39, RZ, 0x1 ;  /* 0x0000002727267211 */ /* 0x000fc800078f08ff */
[----:B------:R-:W-:-:S04]  /*2e00*/  SHF.R.S32.HI R38, RZ, 0x1, R38 ;  /* 0x00000001ff267819 */ /* 0x000fc80000011426 */
[----:B------:R-:W-:Y:S02]  /*2e10*/  ISETP.GE.AND P3, PT, R38, R84, PT ;  /* 0x000000542600720c */ /* 0x000fe40003f66270 */
[----:B------:R-:W-:-:S11]  /*2e20*/  CS2R R38, SRZ ;  /* 0x0000000000267805 */ /* 0x000fd6000001ff00 */
[----:B------:R-:W-:Y:S05]  /*2e30*/  @P3 BRA `(.L_x_11371) ;  /* 0x0000000000b83947 */ /* 0x000fea0003800000 */
[----:B------:R-:W2:Y:S04]  /*2e40*/  LDL.64 R104, [R1+0x18] ;  /* 0x0000180001687983 */ /* 0x000ea80000100a00 */
[----:B------:R-:W3:Y:S04]  /*2e50*/  LDL R89, [R1+0x5c] ;  /* 0x00005c0001597983 */ /* 0x000ee80000100800 */
[----:B------:R-:W4:Y:S04]  /*2e60*/  LDL R88, [R1+0x50] ;  /* 0x0000500001587983 */ /* 0x000f280000100800 */
        /* <DEDUP_REMOVED lines=43> */
.L_x_11371:
[----:B------:R-:W-:Y:S05]  /*3120*/  BSYNC B1 ;  /* 0x0000000000017941 */ /* 0x000fea0003800000 */
.L_x_11370:
        /* <DEDUP_REMOVED lines=52> */
.L_x_11372:
[----:B------:R-:W2:Y:S01]  /*3470*/  LDL R11, [R1] ;  /* 0x00000000010b7983 */ /* 0x000ea20000100800 */
[----:B------:R-:W-:Y:S01]  /*3480*/  IMAD R35, R19, 0x8, R2 ;  /* 0x0000000813237824 */ /* 0x000fe200078e0202 */
[----:B------:R-:W-:Y:S01]  /*3490*/  BSSY B1, `(.L_x_11373) ;  /* 0x0000004000017945 */ /* 0x000fe20003800000 */
[----:B--2---:R-:W-:-:S04]  /*34a0*/  SHF.L.U32 R85, R11, 0x1f, RZ ;  /* 0x0000001f0b557819 */ /* 0x004fc800000006ff */
[----:B------:R-:W0:Y:S02]  /*34b0*/  SYNCS.PHASECHK.TRANS64.TRYWAIT P4, [R35+URZ+0x2d890], R85 ;  /* 0x02d89055230075a7 */ /* 0x000e24000808017f */
[----:B0-----:R-:W-:Y:S05]  /*34c0*/  @!P4 BRA `(.L_x_11374) ;  /* 0x000001f400c8c947 */ /* 0x001fea0003800000 */
.L_x_11705:
[----:B------:R-:W-:Y:S05]  /*34d0*/  BSYNC B1 ;  /* 0x0000000000017941 */ /* 0x000fea0003800000 */
.L_x_11373:
[----:B------:R-:W-:-:S03]  /*34e0*/  UMOV UR4, 0xffffffff ;  /* 0xffffffff00047882 */ /* 0x000fc60000000000 */
[----:B------:R-:W-:Y:S05]  /*34f0*/  BRA.DIV UR4, `(.L_x_11375) ;  /* 0x000001f604d07947 */ /* 0x000fea000b800000 */
[----:B------:R-:W1:Y:S04]  /*3500*/  SHFL.IDX PT, R62, R62, RZ, 0x1e1f ;  /* 0x001e1fff3e3e7589 */ /* 0x000e6800000e0000 */
[----:B------:R2:W3:Y:S02]  /*3510*/  SHFL.IDX PT, R11, R60, RZ, 0x1e1f ;  /* 0x001e1fff3c0b7589 */ /* 0x0004e400000e0000 */
.L_x_11709:
[----:B------:R-:W-:Y:S05]  /*3520*/  @P3 BRA `(.L_x_11376) ;  /* 0x0000003800b43947 */ /* 0x000fea0003800000 */
[----:B------:R-:W-:Y:S01]  /*3530*/  ISETP.NE.AND P3, PT, R30, RZ, PT ;  /* 0x000000ff1e00720c */ /* 0x000fe20003f65270 */
[----:B------:R-:W-:-:S12]  /*3540*/  BSSY B1, `(.L_x_11377) ;  /* 0x0000037000017945 */ /* 0x000fd80003800000 */
[----:B------:R-:W-:Y:S05]  /*3550*/  @!P3 BRA `(.L_x_11378) ;  /* 0x0000000000d4b947 */ /* 0x000fea0003800000 */
[----:B------:R-:W4:Y:S01]  /*3560*/  LDL.64 R126, [R1+0x18] ;  /* 0x00001800017e7983 */ /* 0x000f220000100a00 */
[C---:B--23--:R-:W-:Y:S01]  /*3570*/  LEA R60, P3, R16.reuse, R11, 0x1 ;  /* 0x0000000b103c7211 */ /* 0x04cfe200078608ff */
[----:B------:R-:W-:Y:S02]  /*3580*/  BSSY B2, `(.L_x_11379) ;  /* 0x0000031000027945 */ /* 0x000fe40003800000 */
[----:B------:R2:W3:Y:S01]  /*3590*/  LDS.128 R12, [R65+0x15000] ;  /* 0x01500000410c7984 */ /* 0x0004e20000000c00 */
[----:B-1----:R-:W-:Y:S02]  /*35a0*/  LEA.HI.X R61, R16, R62, R17, 0x1, P3 ;  /* 0x0000003e103d7211 */ /* 0x002fe400018f0c11 */
[----:B----4-:R-:W-:-:S13]  /*35b0*/  ISETP.GE.AND P3, PT, R126, R99, PT ;  /* 0x000000637e00720c */ /* 0x010fda0003f66270 */
[----:B--23--:R-:W-:Y:S05]  /*35c0*/  @P3 BRA `(.L_x_11380) ;  /* 0x0000000000b03947 */ /* 0x00cfea0003800000 */
[--C-:B------:R-:W-:Y:S02]  /*35d0*/  SHF.R.U64 R56, R56, 0x10, R57.reuse ;  /* 0x0000001038387819 */ /* 0x100fe40000001239 */
[----:B------:R-:W-:Y:S02]  /*35e0*/  SHF.R.U32.HI R109, RZ, 0x10, R57 ;  /* 0x00000010ff6d7819 */ /* 0x000fe40000011639 */
[----:B------:R-:W-:Y:S01]  /*35f0*/  SHF.R.U64 R57, R58, 0x10, R59 ;  /* 0x000000103a397819 */ /* 0x000fe2000000123b */
[----:B------:R-:W-:Y:S01]  /*3600*/  IMAD.U32 R58, R13, 0x10000, RZ ;  /* 0x000100000d3a7824 */ /* 0x000fe200078e00ff */
[----:B------:R-:W-:Y:S02]  /*3610*/  PRMT R56, R88, 0x5432, R56 ;  /* 0x0000543258387816 */ /* 0x000fe40000000038 */
[----:B------:R-:W-:Y:S02]  /*3620*/  PRMT R57, R111, 0x5410, R57 ;  /* 0x000054106f397816 */ /* 0x000fe40000000039 */
[----:B------:R-:W-:-:S02]  /*3630*/  SHF.R.U32.HI R110, RZ, 0x10, R59 ;  /* 0x00000010ff6e7819 */ /* 0x000fc4000001163b */
[----:B------:R-:W-:Y:S02]  /*3640*/  LOP3.LUT R112, R13, 0xffff0000, RZ, 0xc0, !PT ;  /* 0xffff00000d707812 */ /* 0x000fe400078ec0ff */
[----:B------:R-:W-:Y:S02]  /*3650*/  LOP3.LUT R59, R57, 0xffff0000, RZ, 0xc0, !PT ;  /* 0xffff0000393b7812 */ /* 0x000fe400078ec0ff */
[C---:B------:R-:W-:Y:S01]  /*3660*/  LOP3.LUT R111, R56.reuse, 0xffff0000, RZ, 0xc0, !PT ;  /* 0xffff0000386f7812 */ /* 0x040fe200078ec0ff */
[----:B------:R-:W-:Y:S02]  /*3670*/  IMAD.U32 R56, R56, 0x10000, RZ ;  /* 0x0001000038387824 */ /* 0x000fe400078e00ff */
[C---:B------:R-:W-:Y:S02]  /*3680*/  FMUL.FTZ R13, R112.reuse, R59 ;  /* 0x0000003b700d7220 */ /* 0x040fe40000410000 */
[-C--:B------:R-:W-:Y:S02]  /*3690*/  FMUL.FTZ R112, R112, R111.reuse ;  /* 0x0000006f70707220 */ /* 0x080fe40000410000 */
[----:B------:R-:W-:Y:S01]  /*36a0*/  FFMA.FTZ R13, R58, R111, -R13 ;  /* 0x0000006f3a0d7223 */ /* 0x000fe2000001080d */
[----:B------:R-:W-:-:S02]  /*36b0*/  IMAD.U32 R111, R14, 0x10000, RZ ;  /* 0x000100000e6f7824 */ /* 0x000fc400078e00ff */
[----:B------:R-:W-:Y:S01]  /*36c0*/  FFMA.FTZ R58, R58, R59, R112 ;  /* 0x0000003b3a3a7223 */ /* 0x000fe20000010070 */
[----:B------:R-:W-:Y:S02]  /*36d0*/  PRMT R59, R113, 0x5410, R109 ;  /* 0x00005410713b7816 */ /* 0x000fe4000000006d */
[----:B------:R-:W-:Y:S02]  /*36e0*/  PRMT R109, R89, 0x5432, R110 ;  /* 0x00005432596d7816 */ /* 0x000fe4000000006e */
[----:B------:R-:W-:Y:S01]  /*36f0*/  LOP3.LUT R113, R14, 0xffff0000, RZ, 0xc0, !PT ;  /* 0xffff00000e717812 */ /* 0x000fe200078ec0ff */
[C---:B------:R-:W-:Y:S01]  /*3700*/  IMAD.U32 R112, R59.reuse, 0x10000, RZ ;  /* 0x000100003b707824 */ /* 0x040fe200078e00ff */
[----:B------:R-:W-:Y:S01]  /*3710*/  LOP3.LUT R59, R59, 0xffff0000, RZ, 0xc0, !PT ;  /* 0xffff00003b3b7812 */ /* 0x000fe200078ec0ff */
[C---:B------:R-:W-:Y:S01]  /*3720*/  IMAD.U32 R110, R109.reuse, 0x10000, RZ ;  /* 0x000100006d6e7824 */ /* 0x040fe200078e00ff */
[----:B------:R-:W-:Y:S02]  /*3730*/  LOP3.LUT R109, R109, 0xffff0000, RZ, 0xc0, !PT ;  /* 0xffff00006d6d7812 */ /* 0x000fe400078ec0ff */
[----:B------:R-:W-:Y:S01]  /*3740*/  F2FP.BF16.F32.PACK_AB R13, R58, R13 ;  /* 0x0000000d3a0d723e */ /* 0x000fe200000010ff */
        /* <DEDUP_REMOVED lines=8> */
[----:B------:R-:W-:-:S03]  /*37d0*/  FMUL.FTZ R110, R110, R59 ;  /* 0x0000003b6e6e7220 */ /* 0x000fc60000410000 */
[C---:B------:R-:W-:Y:S01]  /*37e0*/  FFMA.FTZ R15, R112.reuse, R59, -R15 ;  /* 0x0000003b700f7223 */ /* 0x040fe2000001080f */
[----:B------:R-:W-:Y:S01]  /*37f0*/  FFMA.FTZ R110, R112, R109, R110 ;  /* 0x0000006d706e7223 */ /* 0x000fe2000001006e */
[----:B------:R-:W-:Y:S01]  /*3800*/  IMAD.U32 R112, R57, 0x10000, RZ ;  /* 0x0001000039707824 */ /* 0x000fe200078e00ff */
[C---:B------:R-:W-:Y:S01]  /*3810*/  LOP3.LUT R57, R12.reuse, 0xffff0000, RZ, 0xc0, !PT ;  /* 0xffff00000c397812 */ /* 0x040fe200078ec0ff */
[----:B------:R-:W-:Y:S02]  /*3820*/  IMAD.U32 R59, R12, 0x10000, RZ ;  /* 0x000100000c3b7824 */ /* 0x000fe400078e00ff */
[----:B------:R-:W-:Y:S02]  /*3830*/  F2FP.BF16.F32.PACK_AB R15, R110, R15 ;  /* 0x0000000f6e0f723e */ /* 0x000fe400000010ff */
[C---:B------:R-:W-:Y:S01]  /*3840*/  FMUL.FTZ R12, R57.reuse, R112 ;  /* 0x00000070390c7220 */ /* 0x040fe20000410000 */
[----:B------:R-:W-:-:S03]  /*3850*/  FMUL.FTZ R57, R57, R56 ;  /* 0x0000003839397220 */ /* 0x000fc60000410000 */
[C---:B------:R-:W-:Y:S01]  /*3860*/  FFMA.FTZ R12, R59.reuse, R56, -R12 ;  /* 0x000000383b0c7223 */ /* 0x040fe2000001080c */
[----:B------:R-:W-:-:S05]  /*3870*/  FFMA.FTZ R57, R59, R112, R57 ;  /* 0x000000703b397223 */ /* 0x000fca0000010039 */
[----:B------:R-:W-:-:S07]  /*3880*/  F2FP.BF16.F32.PACK_AB R12, R57, R12 ;  /* 0x0000000c390c723e */ /* 0x000fce00000010ff */
.L_x_11380:
[----:B------:R-:W-:Y:S05]  /*3890*/  BSYNC B2 ;  /* 0x0000000000027941 */ /* 0x000fea0003800000 */
.L_x_11379:
[----:B------:R4:W-:Y:S02]  /*38a0*/  ST.E.128 desc[UR52][R60.64], R12 ;  /* 0x0000000c3c007985 */ /* 0x0009e4000c101d34 */
.L_x_11378:
[----:B------:R-:W-:Y:S05]  /*38b0*/  BSYNC B1 ;  /* 0x0000000000017941 */ /* 0x000fea0003800000 */
.L_x_11377:
[----:B------:R-:W-:Y:S01]  /*38c0*/  ISETP.NE.AND P3, PT, R31, RZ, PT ;  /* 0x000000ff1f00720c */ /* 0x000fe20003f65270 */
[----:B------:R-:W-:-:S12]  /*38d0*/  BSSY B1, `(.L_x_11381) ;  /* 0x000003a000017945 */ /* 0x000fd80003800000 */
[----:B------:R-:W-:Y:S05]  /*38e0*/  @!P3 BRA `(.L_x_11382) ;  /* 0x0000000000e0b947 */ /* 0x000fea0003800000 */
[----:B----4-:R-:W4:Y:S04]  /*38f0*/  LDL R12, [R1+0x30] ;  /* 0x00003000010c7983 */ /* 0x010f280000100800 */
[----:B------:R-:W5:Y:S01]  /*3900*/  LDL R58, [R1+0x5c] ;  /* 0x00005c00013a7983 */ /* 0x000f620000100800 */
[----:B---3--:R-:W-:Y:S01]  /*3910*/  IMAD.MOV.U32 R56, RZ, RZ, R11 ;  /* 0x000000ffff387224 */ /* 0x008fe200078e000b */
[----:B------:R-:W-:Y:S01]  /*3920*/  BSSY B2, `(.L_x_11383) ;  /* 0x0000033000027945 */ /* 0x000fe20003800000 */
[----:B-1----:R-:W-:Y:S02]  /*3930*/  IMAD.MOV.U32 R57, RZ, RZ, R62 ;  /* 0x000000ffff397224 */ /* 0x002fe400078e003e */
[----:B----4-:R-:W-:Y:S02]  /*3940*/  IMAD.SHL.U32 R59, R12, 0x8, RZ ;  /* 0x000000080c3b7824 */ /* 0x010fe400078e00ff */
[----:B------:R1:W3:Y:S01]  /*3950*/  LDS.128 R12, [R64+0x15000] ;  /* 0x01500000400c7984 */ /* 0x0002e20000000c00 */
[----:B-----5:R-:W-:Y:S01]  /*3960*/  ISETP.GE.AND P3, PT, R58, R99, PT ;  /* 0x000000633a00720c */ /* 0x020fe20003f66270 */
[----:B------:R-:W-:-:S12]  /*3970*/  IMAD.WIDE R56, R59, 0x2, R56 ;  /* 0x000000023b387825 */ /* 0x000fd800078e0238 */
[----:B-1----:R-:W-:Y:S05]  /*3980*/  @P3 BRA `(.L_x_11384) ;  /* 0x0000000000b03947 */ /* 0x002fea0003800000 */
[----:B------:R-:W-:Y:S02]  /*3990*/  SHF.R.U64 R59, R52, 0x10, R53 ;  /* 0x00000010343b7819 */ /* 0x000fe40000001235 */
[----:B------:R-:W-:Y:S02]  /*39a0*/  SHF.R.U64 R52, R54, 0x10, R55 ;  /* 0x0000001036347819 */ /* 0x000fe40000001237 */
[----:B------:R-:W-:Y:S02]  /*39b0*/  PRMT R120, R120, 0x5410, R59 ;  /* 0x0000541078787816 */ /* 0x000fe4000000003b */
[----:B------:R-:W-:Y:S02]  /*39c0*/  PRMT R52, R63, 0x5432, R52 ;  /* 0x000054323f347816 */ /* 0x000fe40000000034 */
[----:B------:R-:W-:Y:S02]  /*39d0*/  SHF.R.U32.HI R58, RZ, 0x10, R53 ;  /* 0x00000010ff3a7819 */ /* 0x000fe40000011635 */
[----:B------:R-:W-:-:S02]  /*39e0*/  SHF.R.U32.HI R53, RZ, 0x10, R55 ;  /* 0x00000010ff357819 */ /* 0x000fc40000011637 */
[C---:B---3--:R-:W-:Y:S01]  /*39f0*/  LOP3.LUT R55, R13.reuse, 0xffff0000, RZ, 0xc0, !PT ;  /* 0xffff00000d377812 */ /* 0x048fe200078ec0ff */
[----:B------:R-:W-:Y:S01]  /*3a00*/  IMAD.U32 R13, R13, 0x10000, RZ ;  /* 0x000100000d0d7824 */ /* 0x000fe200078e00ff */
[C---:B--2---:R-:W-:Y:S01]  /*3a10*/  LOP3.LUT R60, R52.reuse, 0xffff0000, RZ, 0xc0, !PT ;  /* 0xffff0000343c7812 */ /* 0x044fe200078ec0ff */
[----:B------:R-:W-:Y:S01]  /*3a20*/  IMAD.U32 R52, R52, 0x10000, RZ ;  /* 0x0001000034347824 */ /* 0x000fe200078e00ff */
[C---:B------:R-:W-:Y:S01]  /*3a30*/  LOP3.LUT R54, R120.reuse, 0xffff0000, RZ, 0xc0, !PT ;  /* 0xffff000078367812 */ /* 0x040fe200078ec0ff */
[----:B------:R-:W-:Y:S01]  /*3a40*/  IMAD.U32 R120, R120, 0x10000, RZ ;  /* 0x0001000078787824 */ /* 0x000fe200078e00ff */
[----:B------:R-:W-:Y:S01]  /*3a50*/  PRMT R53, R124, 0x5410, R53 ;  /* 0x000054107c357816 */ /* 0x000fe20000000035 */
[----:B------:R-:W-:Y:S01]  /*3a60*/  FMUL.FTZ R110, R55, R60 ;  /* 0x0000003c376e7220 */ /* 0x000fe20000410000 */
[----:B------:R-:W-:Y:S01]  /*3a70*/  PRMT R121, R121, 0x5410, R58 ;  /* 0x0000541079797816 */ /* 0x000fe2000000003a */
[-C--:B------:R-:W-:Y:S01]  /*3a80*/  FMUL.FTZ R55, R55, R54.reuse ;  /* 0x0000003637377220 */ /* 0x080fe20000410000 */
[C---:B------:R-:W-:Y:S01]  /*3a90*/  LOP3.LUT R58, R14.reuse, 0xffff0000, RZ, 0xc0, !PT ;  /* 0xffff00000e3a7812 */ /* 0x040fe200078ec0ff */
[----:B------:R-:W-:Y:S01]  /*3aa0*/  FFMA.FTZ R54, R13, R54, -R110 ;  /* 0x000000360d367223 */ /* 0x000fe2000001086e */
[----:B------:R-:W-:-:S02]  /*3ab0*/  IMAD.U32 R14, R14, 0x10000, RZ ;  /* 0x000100000e0e7824 */ /* 0x000fc400078e00ff */
[----:B------:R-:W-:Y:S01]  /*3ac0*/  FFMA.FTZ R13, R13, R60, R55 ;  /* 0x0000003c0d0d7223 */ /* 0x000fe20000010037 */
[C---:B------:R-:W-:Y:S01]  /*3ad0*/  IMAD.U32 R55, R53.reuse, 0x10000, RZ ;  /* 0x0001000035377824 */ /* 0x040fe200078e00ff */
[----:B------:R-:W-:Y:S01]  /*3ae0*/  LOP3.LUT R53, R53, 0xffff0000, RZ, 0xc0, !PT ;  /* 0xffff000035357812 */ /* 0x000fe200078ec0ff */
[C---:B------:R-:W-:Y:S01]  /*3af0*/  IMAD.U32 R59, R121.reuse, 0x10000, RZ ;  /* 0x00010000793b7824 */ /* 0x040fe200078e00ff */
[----:B------:R-:W-:Y:S01]  /*3b00*/  LOP3.LUT R121, R121, 0xffff0000, RZ, 0xc0, !PT ;  /* 0xffff000079797812 */ /* 0x000fe200078ec0ff */
[C---:B------:R-:W-:Y:S01]  /*3b10*/  FMUL.FTZ R61, R58.reuse, R55 ;  /* 0x000000373a3d7220 */ /* 0x040fe20000410000 */
[----:B------:R-:W-:Y:S02]  /*3b20*/  IMAD.U32 R60, R15, 0x10000, RZ ;  /* 0x000100000f3c7824 */ /* 0x000fe400078e00ff */
[-C--:B------:R-:W-:Y:S01]  /*3b30*/  FMUL.FTZ R58, R58, R59.reuse ;  /* 0x0000003b3a3a7220 */ /* 0x080fe20000410000 */
[----:B------:R-:W-:Y:S01]  /*3b40*/  F2FP.BF16.F32.PACK_AB R13, R13, R54 ;  /* 0x000000360d0d723e */ /* 0x000fe200000010ff */
[----:B------:R-:W-:-:S02]  /*3b50*/  FFMA.FTZ R61, R14, R59, -R61 ;  /* 0x0000003b0e3d7223 */ /* 0x000fc4000001083d */
[----:B------:R-:W-:Y:S01]  /*3b60*/  FFMA.FTZ R58, R14, R55, R58 ;  /* 0x000000370e3a7223 */ /* 0x000fe2000001003a */
[----:B------:R-:W-:Y:S01]  /*3b70*/  LOP3.LUT R14, R15, 0xffff0000, RZ, 0xc0, !PT ;  /* 0xffff00000f0e7812 */ /* 0x000fe200078ec0ff */
[----:B------:R-:W-:-:S04]  /*3b80*/  IMAD.U32 R55, R12, 0x10000, RZ ;  /* 0x000100000c377824 */ /* 0x000fc800078e00ff */
[C---:B------:R-:W-:Y:S01]  /*3b90*/  FMUL.FTZ R15, R14.reuse, R53 ;  /* 0x000000350e0f7220 */ /* 0x040fe20000410000 */
[----:B------:R-:W-:-:S03]  /*3ba0*/  FMUL.FTZ R14, R14, R121 ;  /* 0x000000790e0e7220 */ /* 0x000fc60000410000 */
[C---:B------:R-:W-:Y:S01]  /*3bb0*/  FFMA.FTZ R15, R60.reuse, R121, -R15 ;  /* 0x000000793c0f7223 */ /* 0x040fe2000001080f */
[----:B------:R-:W-:Y:S01]  /*3bc0*/  FFMA.FTZ R14, R60, R53, R14 ;  /* 0x000000353c0e7223 */ /* 0x000fe2000001000e */
[----:B------:R-:W-:-:S04]  /*3bd0*/  LOP3.LUT R53, R12, 0xffff0000, RZ, 0xc0, !PT ;  /* 0xffff00000c357812 */ /* 0x000fc800078ec0ff */
[----:B------:R-:W-:Y:S01]  /*3be0*/  F2FP.BF16.F32.PACK_AB R15, R14, R15 ;  /* 0x0000000f0e0f723e */ /* 0x000fe200000010ff */
[C---:B------:R-:W-:Y:S01]  /*3bf0*/  FMUL.FTZ R12, R53.reuse, R52 ;  /* 0x00000034350c7220 */ /* 0x040fe20000410000 */
[-C--:B------:R-:W-:Y:S01]  /*3c00*/  FMUL.FTZ R53, R53, R120.reuse ;  /* 0x0000007835357220 */ /* 0x080fe20000410000 */
[----:B------:R-:W-:Y:S02]  /*3c10*/  F2FP.BF16.F32.PACK_AB R14, R58, R61 ;  /* 0x0000003d3a0e723e */ /* 0x000fe400000010ff */
[C---:B------:R-:W-:Y:S01]  /*3c20*/  FFMA.FTZ R120, R55.reuse, R120, -R12 ;  /* 0x0000007837787223 */ /* 0x040fe2000001080c */
[----:B------:R-:W-:-:S05]  /*3c30*/  FFMA.FTZ R53, R55, R52, R53 ;  /* 0x0000003437357223 */ /* 0x000fca0000010035 */
[----:B------:R-:W-:-:S07]  /*3c40*/  F2FP.BF16.F32.PACK_AB R12, R53, R120 ;  /* 0x00000078350c723e */ /* 0x000fce00000010ff */
.L_x_11384:
[----:B------:R-:W-:Y:S05]  /*3c50*/  BSYNC B2 ;  /* 0x0000000000027941 */ /* 0x000fea0003800000 */
.L_x_11383:
[----:B---3--:R1:W-:Y:S02]  /*3c60*/  ST.E.128 desc[UR52][R56.64], R12 ;  /* 0x0000000c38007985 */ /* 0x0083e4000c101d34 */
.L_x_11382:
[----:B------:R-:W-:Y:S05]  /*3c70*/  BSYNC B1 ;  /* 0x0000000000017941 */ /* 0x000fea0003800000 */
.L_x_11381:
[----:B------:R-:W-:Y:S01]  /*3c80*/  ISETP.NE.AND P3, PT, R32, RZ, PT ;  /* 0x000000ff2000720c */ /* 0x000fe20003f65270 */
[----:B------:R-:W-:-:S12]  /*3c90*/  BSSY B1, `(.L_x_11385) ;  /* 0x000003a000017945 */ /* 0x000fd80003800000 */
[----:B------:R-:W-:Y:S05]  /*3ca0*/  @!P3 BRA `(.L_x_11386) ;  /* 0x0000000000e0b947 */ /* 0x000fea0003800000 */
[----:B-1--4-:R-:W4:Y:S04]  /*3cb0*/  LDL R12, [R1+0x34] ;  /* 0x00003400010c7983 */ /* 0x012f280000100800 */
[----:B------:R-:W5:Y:S01]  /*3cc0*/  LDL R54, [R1+0x50] ;  /* 0x0000500001367983 */ /* 0x000f620000100800 */
[----:B---3--:R-:W-:Y:S01]  /*3cd0*/  IMAD.MOV.U32 R52, RZ, RZ, R11 ;  /* 0x000000ffff347224 */ /* 0x008fe200078e000b */
[----:B------:R-:W-:Y:S01]  /*3ce0*/  BSSY B2, `(.L_x_11387) ;  /* 0x0000033000027945 */ /* 0x000fe20003800000 */
[----:B------:R-:W-:Y:S02]  /*3cf0*/  IMAD.MOV.U32 R53, RZ, RZ, R62 ;  /* 0x000000ffff357224 */ /* 0x000fe400078e003e */
[----:B----4-:R-:W-:Y:S02]  /*3d00*/  IMAD.SHL.U32 R55, R12, 0x8, RZ ;  /* 0x000000080c377824 */ /* 0x010fe400078e00ff */
[----:B------:R1:W3:Y:S01]  /*3d10*/  LDS.128 R12, [R65+0x17000] ;  /* 0x01700000410c7984 */ /* 0x0002e20000000c00 */
[----:B-----5:R-:W-:Y:S01]  /*3d20*/  ISETP.GE.AND P3, PT, R54, R99, PT ;  /* 0x000000633600720c */ /* 0x020fe20003f66270 */
[----:B------:R-:W-:-:S12]  /*3d30*/  IMAD.WIDE R52, R55, 0x2, R52 ;  /* 0x0000000237347825 */ /* 0x000fd800078e0234 */
[----:B-1----:R-:W-:Y:S05]  /*3d40*/  @P3 BRA `(.L_x_11388) ;  /* 0x0000000000b03947 */ /* 0x002fea0003800000 */
[--C-:B------:R-:W-:Y:S01]  /*3d50*/  SHF.R.U64 R55, R48, 0x10, R49.reuse ;  /* 0x0000001030377819 */ /* 0x100fe20000001231 */
[----:B---3--:R-:W-:Y:S01]  /*3d60*/  IMAD.U32 R57, R13, 0x10000, RZ ;  /* 0x000100000d397824 */ /* 0x008fe200078e00ff */
[----:B------:R-:W-:Y:S02]  /*3d70*/  SHF.R.U32.HI R48, RZ, 0x10, R49 ;  /* 0x00000010ff307819 */ /* 0x000fe40000011631 */
[--C-:B------:R-:W-:Y:S02]  /*3d80*/  SHF.R.U64 R49, R50, 0x10, R51.reuse ;  /* 0x0000001032317819 */ /* 0x100fe40000001233 */
[----:B------:R-:W-:Y:S01]  /*3d90*/  SHF.R.U32.HI R54, RZ, 0x10, R51 ;  /* 0x00000010ff367819 */ /* 0x000fe20000011633 */
[----:B------:R-:W-:Y:S01]  /*3da0*/  IMAD.U32 R51, R14, 0x10000, RZ ;  /* 0x000100000e337824 */ /* 0x000fe200078e00ff */
[----:B------:R-:W-:Y:S02]  /*3db0*/  PRMT R122, R122, 0x5410, R49 ;  /* 0x000054107a7a7816 */ /* 0x000fe40000000031 */
[----:B------:R-:W-:-:S02]  /*3dc0*/  PRMT R118, R118, 0x5410, R55 ;  /* 0x0000541076767816 */ /* 0x000fc40000000037 */
[----:B------:R-:W-:Y:S01]  /*3dd0*/  LOP3.LUT R56, R13, 0xffff0000, RZ, 0xc0, !PT ;  /* 0xffff00000d387812 */ /* 0x000fe200078ec0ff */
[----:B------:R-:W-:Y:S01]  /*3de0*/  IMAD.U32 R13, R12, 0x10000, RZ ;  /* 0x000100000c0d7824 */ /* 0x000fe200078e00ff */
[C---:B------:R-:W-:Y:S01]  /*3df0*/  LOP3.LUT R49, R122.reuse, 0xffff0000, RZ, 0xc0, !PT ;  /* 0xffff00007a317812 */ /* 0x040fe200078ec0ff */
[----:B------:R-:W-:Y:S01]  /*3e00*/  IMAD.U32 R122, R122, 0x10000, RZ ;  /* 0x000100007a7a7824 */ /* 0x000fe200078e00ff */
[----:B------:R-:W-:Y:S02]  /*3e10*/  PRMT R123, R123, 0x5410, R54 ;  /* 0x000054107b7b7816 */ /* 0x000fe40000000036 */
[----:B------:R-:W-:Y:S01]  /*3e20*/  LOP3.LUT R58, R118, 0xffff0000, RZ, 0xc0, !PT ;  /* 0xffff0000763a7812 */ /* 0x000fe200078ec0ff */
[-C--:B--2---:R-:W-:Y:S01]  /*3e30*/  FMUL.FTZ R60, R56, R49.reuse ;  /* 0x00000031383c7220 */ /* 0x084fe20000410000 */
[----:B------:R-:W-:Y:S01]  /*3e40*/  PRMT R119, R119, 0x5410, R48 ;  /* 0x0000541077777816 */ /* 0x000fe20000000030 */
[----:B------:R-:W-:Y:S01]  /*3e50*/  IMAD.U32 R54, R123, 0x10000, RZ ;  /* 0x000100007b367824 */ /* 0x000fe200078e00ff */
[----:B------:R-:W-:Y:S01]  /*3e60*/  LOP3.LUT R14, R14, 0xffff0000, RZ, 0xc0, !PT ;  /* 0xffff00000e0e7812 */ /* 0x000fe200078ec0ff */
[-C--:B------:R-:W-:Y:S01]  /*3e70*/  FMUL.FTZ R56, R56, R58.reuse ;  /* 0x0000003a38387220 */ /* 0x080fe20000410000 */
[----:B------:R-:W-:Y:S01]  /*3e80*/  FFMA.FTZ R48, R57, R58, -R60 ;  /* 0x0000003a39307223 */ /* 0x000fe2000001083c */
[----:B------:R-:W-:Y:S01]  /*3e90*/  IMAD.U32 R55, R119, 0x10000, RZ ;  /* 0x0001000077377824 */ /* 0x000fe200078e00ff */
[----:B------:R-:W-:Y:S01]  /*3ea0*/  LOP3.LUT R50, R15, 0xffff0000, RZ, 0xc0, !PT ;  /* 0xffff00000f327812 */ /* 0x000fe200078ec0ff */
[CC--:B------:R-:W-:Y:S01]  /*3eb0*/  FMUL.FTZ R58, R14.reuse, R54.reuse ;  /* 0x000000360e3a7220 */ /* 0x0c0fe20000410000 */
[----:B------:R-:W-:Y:S01]  /*3ec0*/  FFMA.FTZ R49, R57, R49, R56 ;  /* 0x0000003139317223 */ /* 0x000fe20000010038 */
[-C--:B------:R-:W-:Y:S01]  /*3ed0*/  FMUL.FTZ R56, R14, R55.reuse ;  /* 0x000000370e387220 */ /* 0x080fe20000410000 */
[----:B------:R-:W-:Y:S01]  /*3ee0*/  LOP3.LUT R123, R123, 0xffff0000, RZ, 0xc0, !PT ;  /* 0xffff00007b7b7812 */ /* 0x000fe200078ec0ff */
[----:B------:R-:W-:Y:S01]  /*3ef0*/  IMAD.U32 R118, R118, 0x10000, RZ ;  /* 0x0001000076767824 */ /* 0x000fe200078e00ff */
[----:B------:R-:W-:Y:S01]  /*3f00*/  LOP3.LUT R119, R119, 0xffff0000, RZ, 0xc0, !PT ;  /* 0xffff000077777812 */ /* 0x000fe200078ec0ff */
[C---:B------:R-:W-:Y:S01]  /*3f10*/  FFMA.FTZ R14, R51.reuse, R55, -R58 ;  /* 0x00000037330e7223 */ /* 0x040fe2000001083a */
[----:B------:R-:W-:Y:S01]  /*3f20*/  LOP3.LUT R12, R12, 0xffff0000, RZ, 0xc0, !PT ;  /* 0xffff00000c0c7812 */ /* 0x000fe200078ec0ff */
[----:B------:R-:W-:Y:S01]  /*3f30*/  FFMA.FTZ R51, R51, R54, R56 ;  /* 0x0000003633337223 */ /* 0x000fe20000010038 */
[----:B------:R-:W-:-:S02]  /*3f40*/  IMAD.U32 R15, R15, 0x10000, RZ ;  /* 0x000100000f0f7824 */ /* 0x000fc400078e00ff */
        /* <DEDUP_REMOVED lines=8> */
[----:B------:R-:W-:Y:S02]  /*3fd0*/  F2FP.BF16.F32.PACK_AB R13, R49, R48 ;  /* 0x00000030310d723e */ /* 0x000fe400000010ff */
[----:B------:R-:W-:-:S02]  /*3fe0*/  F2FP.BF16.F32.PACK_AB R15, R15, R54 ;  /* 0x000000360f0f723e */ /* 0x000fc400000010ff */
[----:B------:R-:W-:Y:S02]  /*3ff0*/  F2FP.BF16.F32.PACK_AB R14, R51, R14 ;  /* 0x0000000e330e723e */ /* 0x000fe400000010ff */
[----:B------:R-:W-:-:S07]  /*4000*/  F2FP.BF16.F32.PACK_AB R12, R55, R50 ;  /* 0x00000032370c723e */ /* 0x000fce00000010ff */
.L_x_11388:
[----:B------:R-:W-:Y:S05]  /*4010*/  BSYNC B2 ;  /* 0x0000000000027941 */ /* 0x000fea0003800000 */
.L_x_11387:
[----:B---3--:R1:W-:Y:S02]  /*4020*/  ST.E.128 desc[UR52][R52.64], R12 ;  /* 0x0000000c34007985 */ /* 0x0083e4000c101d34 */
.L_x_11386:
[----:B------:R-:W-:Y:S05]  /*4030*/  BSYNC B1 ;  /* 0x0000000000017941 */ /* 0x000fea0003800000 */
.L_x_11385:
[----:B------:R-:W-:Y:S01]  /*4040*/  LOP3.LUT P3, RZ, R29, 0x8, RZ, 0xc0, !PT ;  /* 0x000000081dff7812 */ /* 0x000fe2000786c0ff */
[----:B------:R-:W-:-:S12]  /*4050*/  BSSY B1, `(.L_x_11389) ;  /* 0x0000039000017945 */ /* 0x000fd80003800000 */
[----:B------:R-:W-:Y:S05]  /*4060*/  @!P3 BRA `(.L_x_11390) ;  /* 0x0000000000dcb947 */ /* 0x000fea0003800000 */
[----:B-1--4-:R-:W4:Y:S04]  /*4070*/  LDL R12, [R1+0x48] ;  /* 0x00004800010c7983 */ /* 0x012f280000100800 */
[----:B------:R-:W5:Y:S01]  /*4080*/  LDL R50, [R1+0x58] ;  /* 0x0000580001327983 */ /* 0x000f620000100800 */
[C---:B---3--:R-:W-:Y:S01]  /*4090*/  LEA R48, P3, R137.reuse, R11, 0x1 ;  /* 0x0000000b89307211 */ /* 0x048fe200078608ff */
[----:B------:R-:W-:Y:S03]  /*40a0*/  BSSY B2, `(.L_x_11391) ;  /* 0x0000032000027945 */ /* 0x000fe60003800000 */
[----:B----4-:R-:W-:Y:S02]  /*40b0*/  LEA.HI.X R49, R137, R62, R12, 0x1, P3 ;  /* 0x0000003e89317211 */ /* 0x010fe400018f0c0c */
[----:B------:R1:W3:Y:S01]  /*40c0*/  LDS.128 R12, [R64+0x17000] ;  /* 0x01700000400c7984 */ /* 0x0002e20000000c00 */
[----:B-----5:R-:W-:-:S13]  /*40d0*/  ISETP.GE.AND P3, PT, R50, R99, PT ;  /* 0x000000633200720c */ /* 0x020fda0003f66270 */
        /* <DEDUP_REMOVED lines=25> */
[----:B------:R-:W-:Y:S01]  /*4270*/  LOP3.LUT R115, R115, 0xffff0000, RZ, 0xc0, !PT ;  /* 0xffff000073737812 */ /* 0x000fe200078ec0ff */
[----:B------:R-:W-:Y:S01]  /*4280*/  FFMA.FTZ R47, R47, R52, R55 ;  /* 0x000000342f2f7223 */ /* 0x000fe20000010037 */
[----:B------:R-:W-:-:S02]  /*4290*/  IMAD.U32 R116, R116, 0x10000, RZ ;  /* 0x0001000074747824 */ /* 0x000fc400078e00ff */
[----:B------:R-:W-:Y:S01]  /*42a0*/  FMUL.FTZ R55, R46, R51 ;  /* 0x000000332e377220 */ /* 0x000fe20000410000 */
[----:B------:R-:W-:Y:S02]  /*42b0*/  IMAD.U32 R114, R114, 0x10000, RZ ;  /* 0x0001000072727824 */ /* 0x000fe400078e00ff */
[C---:B------:R-:W-:Y:S01]  /*42c0*/  FMUL.FTZ R46, R14.reuse, R117 ;  /* 0x000000750e2e7220 */ /* 0x040fe20000410000 */
[----:B------:R-:W-:Y:S01]  /*42d0*/  FMUL.FTZ R50, R14, R115 ;  /* 0x000000730e327220 */ /* 0x000fe20000410000 */
[C---:B------:R-:W-:Y:S01]  /*42e0*/  FFMA.FTZ R57, R44.reuse, R51, -R57 ;  /* 0x000000332c397223 */ /* 0x040fe20000010839 */
[----:B------:R-:W-:Y:S01]  /*42f0*/  FMUL.FTZ R14, R45, R116 ;  /* 0x000000742d0e7220 */ /* 0x000fe20000410000 */
[----:B------:R-:W-:Y:S02]  /*4300*/  IMAD.U32 R15, R15, 0x10000, RZ ;  /* 0x000100000f0f7824 */ /* 0x000fe400078e00ff */
[----:B------:R-:W-:Y:S01]  /*4310*/  FFMA.FTZ R44, R44, R53, R55 ;  /* 0x000000352c2c7223 */ /* 0x000fe20000010037 */
        /* <DEDUP_REMOVED lines=10> */
.L_x_11392:
[----:B------:R-:W-:Y:S05]  /*43c0*/  BSYNC B2 ;  /* 0x0000000000027941 */ /* 0x000fea0003800000 */
.L_x_11391:
[----:B---3--:R1:W-:Y:S02]  /*43d0*/  ST.E.128 desc[UR52][R48.64], R12 ;  /* 0x0000000c30007985 */ /* 0x0083e4000c101d34 */
.L_x_11390:
[----:B------:R-:W-:Y:S05]  /*43e0*/  BSYNC B1 ;  /* 0x0000000000017941 */ /* 0x000fea0003800000 */
.L_x_11389:
        /* <DEDUP_REMOVED lines=11> */
[----:B------:R-:W-:Y:S02]  /*44a0*/  SHF.R.U64 R42, R42, 0x10, R43 ;  /* 0x000000102a2a7819 */ /* 0x000fe4000000122b */
[----:B------:R-:W-:Y:S02]  /*44b0*/  SHF.R.U64 R46, R40, 0x10, R41 ;  /* 0x00000010282e7819 */ /* 0x000fe40000001229 */
[----:B------:R-:W-:Y:S02]  /*44c0*/  SHF.R.U32.HI R47, RZ, 0x10, R43 ;  /* 0x00000010ff2f7819 */ /* 0x000fe4000001162b */
[----:B------:R-:W-:Y:S02]  /*44d0*/  PRMT R107, R107, 0x5410, R42 ;  /* 0x000054106b6b7816 */ /* 0x000fe4000000002a */
[----:B------:R-:W-:Y:S02]  /*44e0*/  PRMT R105, R105, 0x5410, R46 ;  /* 0x0000541069697816 */ /* 0x000fe4000000002e */
[----:B------:R-:W-:Y:S01]  /*44f0*/  SHF.R.U32.HI R49, RZ, 0x10, R41 ;  /* 0x00000010ff317819 */ /* 0x000fe20000011629 */
[----:B---3--:R-:W-:Y:S01]  /*4500*/  IMAD.U32 R41, R14, 0x10000, RZ ;  /* 0x000100000e297824 */ /* 0x008fe200078e00ff */
[----:B------:R-:W-:-:S02]  /*4510*/  PRMT R108, R108, 0x5410, R47 ;  /* 0x000054106c6c7816 */ /* 0x000fc4000000002f */
[----:B------:R-:W-:Y:S02]  /*4520*/  LOP3.LUT R42, R13, 0xffff0000, RZ, 0xc0, !PT ;  /* 0xffff00000d2a7812 */ /* 0x000fe400078ec0ff */
[----:B------:R-:W-:Y:S01]  /*4530*/  LOP3.LUT R47, R107, 0xffff0000, RZ, 0xc0, !PT ;  /* 0xffff00006b2f7812 */ /* 0x000fe200078ec0ff */
[----:B------:R-:W-:Y:S01]  /*4540*/  IMAD.U32 R50, R108, 0x10000, RZ ;  /* 0x000100006c327824 */ /* 0x000fe200078e00ff */
[----:B------:R-:W-:Y:S01]  /*4550*/  LOP3.LUT R46, R105, 0xffff0000, RZ, 0xc0, !PT ;  /* 0xffff0000692e7812 */ /* 0x000fe200078ec0ff */
[----:B------:R-:W-:Y:S01]  /*4560*/  IMAD.U32 R107, R107, 0x10000, RZ ;  /* 0x000100006b6b7824 */ /* 0x000fe200078e00ff */
[----:B------:R-:W-:Y:S01]  /*4570*/  PRMT R106, R106, 0x5410, R49 ;  /* 0x000054106a6a7816 */ /* 0x000fe20000000031 */
[----:B------:R-:W-:Y:S01]  /*4580*/  FMUL.FTZ R52, R42, R47 ;  /* 0x0000002f2a347220 */ /* 0x000fe20000410000 */
[----:B------:R-:W-:Y:S01]  /*4590*/  LOP3.LUT R43, R14, 0xffff0000, RZ, 0xc0, !PT ;  /* 0xffff00000e2b7812 */ /* 0x000fe200078ec0ff */
[C---:B------:R-:W-:Y:S01]  /*45a0*/  IMAD.U32 R14, R15.reuse, 0x10000, RZ ;  /* 0x000100000f0e7824 */ /* 0x040fe200078e00ff */
[----:B------:R-:W-:Y:S01]  /*45b0*/  LOP3.LUT R40, R15, 0xffff0000, RZ, 0xc0, !PT ;  /* 0xffff00000f287812 */ /* 0x000fe200078ec0ff */
[----:B------:R-:W-:-:S02]  /*45c0*/  IMAD.U32 R15, R13, 0x10000, RZ ;  /* 0x000100000d0f7824 */ /* 0x000fc400078e00ff */
[----:B------:R-:W-:Y:S01]  /*45d0*/  FMUL.FTZ R42, R42, R46 ;  /* 0x0000002e2a2a7220 */ /* 0x000fe20000410000 */
[----:B------:R-:W-:Y:S02]  /*45e0*/  IMAD.U32 R48, R106, 0x10000, RZ ;  /* 0x000100006a307824 */ /* 0x000fe400078e00ff */
[----:B------:R-:W-:Y:S01]  /*45f0*/  FMUL.FTZ R54, R43, R50 ;  /* 0x000000322b367220 */ /* 0x000fe20000410000 */
[C---:B------:R-:W-:Y:S01]  /*4600*/  FFMA.FTZ R52, R15.reuse, R46, -R52 ;  /* 0x0000002e0f347223 */ /* 0x040fe20000010834 */
[----:B------:R-:W-:Y:S01]  /*4610*/  FFMA.FTZ R47, R15, R47, R42 ;  /* 0x0000002f0f2f7223 */ /* 0x000fe2000001002a */
[-C--:B------:R-:W-:Y:S01]  /*4620*/  FMUL.FTZ R42, R43, R48.reuse ;  /* 0x000000302b2a7220 */ /* 0x080fe20000410000 */
[----:B------:R-:W-:Y:S01]  /*4630*/  IMAD.U32 R13, R12, 0x10000, RZ ;  /* 0x000100000c0d7824 */ /* 0x000fe200078e00ff */
        /* <DEDUP_REMOVED lines=8> */
[----:B------:R-:W-:Y:S01]  /*46c0*/  F2FP.BF16.F32.PACK_AB R47, R47, R52 ;  /* 0x000000342f2f723e */ /* 0x000fe200000010ff */
        /* <DEDUP_REMOVED lines=9> */
[----:B------:R-:W-:-:S07]  /*4760*/  IMAD.MOV.U32 R13, RZ, RZ, R47 ;  /* 0x000000ffff0d7224 */ /* 0x000fce00078e002f */
.L_x_11396:
[----:B------:R-:W-:Y:S05]  /*4770*/  BSYNC B2 ;  /* 0x0000000000027941 */ /* 0x000fea0003800000 */
.L_x_11395:
[----:B---3--:R1:W-:Y:S02]  /*4780*/  ST.E.128 desc[UR52][R44.64], R12 ;  /* 0x0000000c2c007985 */ /* 0x0083e4000c101d34 */
.L_x_11394:
[----:B------:R-:W-:Y:S05]  /*4790*/  BSYNC B1 ;  /* 0x0000000000017941 */ /* 0x000fea0003800000 */
.L_x_11393:
[----:B------:R-:W-:-:S13]  /*47a0*/  LOP3.LUT P3, RZ, R29, 0x20, RZ, 0xc0, !PT ;  /* 0x000000201dff7812 */ /* 0x000fda000786c0ff */
        /* <DEDUP_REMOVED lines=9> */
[----:B------:R-:W-:Y:S01]  /*4840*/  SHF.R.U64 R44, R36, 0x10, R37 ;  /* 0x00000010242c7819 */ /* 0x000fe20000001225 */
[----:B---3--:R-:W-:Y:S01]  /*4850*/  IMAD.U32 R36, R14, 0x10000, RZ ;  /* 0x000100000e247824 */ /* 0x008fe200078e00ff */
        /* <DEDUP_REMOVED lines=44> */
.L_x_11398:
[----:B------:R-:W-:Y:S05]  /*4b20*/  BSYNC B1 ;  /* 0x0000000000017941 */ /* 0x000fea0003800000 */
.L_x_11397:
[----:B---3--:R1:W-:Y:S01]  /*4b30*/  ST.E.128 desc[UR52][R40.64], R12 ;  /* 0x0000000c28007985 */ /* 0x0083e2000c101d34 */
[----:B------:R-:W-:Y:S05]  /*4b40*/  BRA `(.L_x_11376) ;  /* 0x00000024002c7947 */ /* 0x000fea0003800000 */
.L_x_11369:
        /* <DEDUP_REMOVED lines=50> */
.L_x_11400:
[----:B------:R-:W-:Y:S05]  /*4e70*/  BSYNC B1 ;  /* 0x0000000000017941 */ /* 0x000fea0003800000 */
.L_x_11399:
        /* <DEDUP_REMOVED lines=49> */
[----:B------:R-:W-:Y:S06]  /*5190*/  @!P2 BRA `(.L_x_11401) ;  /* 0x000000000004a947 */ /* 0x000fec0003800000 */
[----:B------:R-:W-:Y:S01]  /*51a0*/  BPT.TRAP 0x1 ;  /* 0x000000040000795c */ /* 0x000fe20000300000 */
.L_x_11401:
[----:B------:R-:W2:Y:S01]  /*51b0*/  LDL R11, [R1] ;  /* 0x00000000010b7983 */ /* 0x000ea20000100800 */
[----:B------:R-:W-:Y:S01]  /*51c0*/  IMAD R35, R19, 0x8, R2 ;  /* 0x0000000813237824 */ /* 0x000fe200078e0202 */
[----:B------:R-:W-:Y:S01]  /*51d0*/  BSSY B1, `(.L_x_11402) ;  /* 0x0000004000017945 */ /* 0x000fe20003800000 */
[----:B--2---:R-:W-:-:S04]  /*51e0*/  SHF.L.U32 R85, R11, 0x1f, RZ ;  /* 0x0000001f0b557819 */ /* 0x004fc800000006ff */
[----:B------:R-:W0:Y:S02]  /*51f0*/  SYNCS.PHASECHK.TRANS64.TRYWAIT P4, [R35+URZ+0x2d890], R85 ;  /* 0x02d89055230075a7 */ /* 0x000e24000808017f */
[----:B0-----:R-:W-:Y:S05]  /*5200*/  @!P4 BRA `(.L_x_11403) ;  /* 0x000001d800d8c947 */ /* 0x001fea0003800000 */
.L_x_11710:
[----:B------:R-:W-:Y:S05]  /*5210*/  BSYNC B1 ;  /* 0x0000000000017941 */ /* 0x000fea0003800000 */
.L_x_11402:
[----:B------:R-:W-:-:S03]  /*5220*/  UMOV UR4, 0xffffffff ;  /* 0xffffffff00047882 */ /* 0x000fc60000000000 */
[----:B------:R-:W-:Y:S05]  /*5230*/  BRA.DIV UR4, `(.L_x_11404) ;  /* 0x000001da04e07947 */ /* 0x000fea000b800000 */
[----:B------:R1:W2:Y:S04]  /*5240*/  SHFL.IDX PT, R89, R62, RZ, 0x1e1f ;  /* 0x001e1fff3e597589 */ /* 0x0002a800000e0000 */
[----:B------:R1:W3:Y:S02]  /*5250*/  SHFL.IDX PT, R88, R60, RZ, 0x1e1f ;  /* 0x001e1fff3c587589 */ /* 0x0002e400000e0000 */
.L_x_11714:
[----:B------:R-:W-:Y:S05]  /*5260*/  @P3 BRA `(.L_x_11376) ;  /* 0x0000001c00643947 */ /* 0x000fea0003800000 */
[----:B------:R-:W4:Y:S01]  /*5270*/  LDC R11, c[0x0][0x2f4] ;  /* 0x0000bd00ff0b7b82 */ /* 0x000f220000000800 */
[----:B------:R-:W-:Y:S01]  /*5280*/  ISETP.NE.AND P3, PT, R30, RZ, PT ;  /* 0x000000ff1e00720c */ /* 0x000fe20003f65270 */
[----:B------:R-:W-:Y:S01]  /*5290*/  BSSY B1, `(.L_x_11405) ;  /* 0x000007c000017945 */ /* 0x000fe20003800000 */
[----:B----4-:R-:W-:-:S11]  /*52a0*/  IMAD.IADD R104, R11, 0x1, -R100 ;  /* 0x000000010b687824 */ /* 0x010fd600078e0a64 */
[----:B------:R-:W-:Y:S05]  /*52b0*/  @!P3 BRA `(.L_x_11406) ;  /* 0x0000000400e4b947 */ /* 0x000fea0003800000 */
[----:B-1----:R-:W4:Y:S04]  /*52c0*/  LDL R60, [R1+0x14] ;  /* 0x00001400013c7983 */ /* 0x002f280000100800 */
[----:B------:R-:W5:Y:S04]  /*52d0*/  LDL R15, [R1+0x20] ;  /* 0x00002000010f7983 */ /* 0x000f680000100800 */
[----:B------:R-:W2:Y:S01]  /*52e0*/  LDL R14, [R1+0x24] ;  /* 0x00002400010e7983 */ /* 0x000ea20000100800 */
[----:B------:R-:W-:Y:S01]  /*52f0*/  SEL R12, R100, R104, !P0 ;  /* 0x00000068640c7207 */ /* 0x000fe20004000000 */
[----:B------:R-:W-:Y:S01]  /*5300*/  BSSY B2, `(.L_x_11407) ;  /* 0x000006e000027945 */ /* 0x000fe20003800000 */
[----:B------:R-:W-:-:S02]  /*5310*/  ISETP.GE.AND P3, PT, R16, R99, PT ;  /* 0x000000631000720c */ /* 0x000fc40003f66270 */
[----:B------:R-:W-:-:S04]  /*5320*/  SHF.R.S32.HI R13, RZ, 0x1f, R12 ;  /* 0x0000001fff0d7819 */ /* 0x000fc8000001140c */
[----:B------:R-:W-:-:S04]  /*5330*/  LEA.HI R13, R13, R12, RZ, 0x4 ;  /* 0x0000000c0d0d7211 */ /* 0x000fc800078f20ff */
[----:B------:R-:W-:-:S04]  /*5340*/  SHF.R.S32.HI R12, RZ, 0x4, R13 ;  /* 0x00000004ff0c7819 */ /* 0x000fc8000001140d */
[----:B------:R-:W-:-:S04]  /*5350*/  LEA.HI.SX32 R105, R5, R12, 0x1d ;  /* 0x0000000c05697211 */ /* 0x000fc800078feaff */
[----:B------:R-:W-:-:S04]  /*5360*/  SHF.R.S32.HI R12, RZ, 0x1f, R105 ;  /* 0x0000001fff0c7819 */ /* 0x000fc80000011469 */
[----:B------:R-:W-:Y:S01]  /*5370*/  LEA.HI R12, R12, R105, RZ, 0x2 ;  /* 0x000000690c0c7211 */ /* 0x000fe200078f10ff */
[----:B------:R-:W-:-:S04]  /*5380*/  IMAD.SHL.U32 R105, R105, 0x8, RZ ;  /* 0x0000000869697824 */ /* 0x000fc800078e00ff */
[----:B------:R-:W-:-:S05]  /*5390*/  IMAD.SHL.U32 R12, R12, 0x400, RZ ;  /* 0x000004000c0c7824 */ /* 0x000fca00078e00ff */
[----:B------:R-:W-:Y:S02]  /*53a0*/  LOP3.LUT R12, R12, 0x7ffff000, RZ, 0xc0, !PT ;  /* 0x7ffff0000c0c7812 */ /* 0x000fe400078ec0ff */
[----:B----4-:R-:W-:-:S04]  /*53b0*/  LOP3.LUT R13, R60, 0x18, R105, 0xf8, !PT ;  /* 0x000000183c0d7812 */ /* 0x010fc800078ef869 */
[----:B-----5:R-:W-:Y:S01]  /*53c0*/  LOP3.LUT R13, R13, R15, RZ, 0x3c, !PT ;  /* 0x0000000f0d0d7212 */ /* 0x020fe200078e3cff */
[----:B------:R-:W-:-:S03]  /*53d0*/  IMAD R15, R19, 0x3000, R97 ;  /* 0x00003000130f7824 */ /* 0x000fc600078e0261 */
[----:B--2---:R-:W-:-:S05]  /*53e0*/  IADD3 R12, R13, R12, R14 ;  /* 0x0000000c0d0c7210 */ /* 0x004fca0007ffe00e */
[----:B------:R-:W-:Y:S02]  /*53f0*/  IMAD R13, R19, 0x3000, R12 ;  /* 0x00003000130d7824 */ /* 0x000fe400078e020c */
[--C-:B------:R-:W-:Y:S02]  /*5400*/  IMAD R12, R15, 0x2, R2.reuse ;  /* 0x000000020f0c7824 */ /* 0x100fe400078e0202 */
[----:B------:R-:W-:-:S04]  /*5410*/  IMAD R60, R13, 0x2, R2 ;  /* 0x000000020d3c7824 */ /* 0x000fc800078e0202 */
[----:B------:R-:W1:Y:S04]  /*5420*/  LDS.128 R12, [R12+0x15400] ;  /* 0x015400000c0c7984 */ /* 0x000e680000000c00 */
[----:B------:R-:W2:Y:S01]  /*5430*/  LDS.128 R60, [R60+0x15400] ;  /* 0x015400003c3c7984 */ /* 0x000ea20000000c00 */
[----:B------:R-:W-:Y:S05]  /*5440*/  @P3 BRA `(.L_x_11408) ;  /* 0x0000000400643947 */ /* 0x000fea0003800000 */
[--C-:B------:R-:W-:Y:S02]  /*5450*/  SHF.R.U64 R44, R44, 0x10, R45.reuse ;  /* 0x000000102c2c7819 */ /* 0x100fe4000000122d */
[----:B------:R-:W-:Y:S02]  /*5460*/  SHF.R.U32.HI R45, RZ, 0x10, R45 ;  /* 0x00000010ff2d7819 */ /* 0x000fe4000001162d */
[C---:B------:R-:W-:Y:S02]  /*5470*/  PRMT R44, R109.reuse, 0x5432, R44 ;  /* 0x000054326d2c7816 */ /* 0x040fe4000000002c */
[----:B------:R-:W-:Y:S02]  /*5480*/  PRMT R45, R109, 0x5410, R45 ;  /* 0x000054106d2d7816 */ /* 0x000fe4000000002d */
[--C-:B------:R-:W-:Y:S02]  /*5490*/  SHF.R.U64 R46, R46, 0x10, R47.reuse ;  /* 0x000000102e2e7819 */ /* 0x100fe4000000122f */
[----:B------:R-:W-:-:S02]  /*54a0*/  SHF.R.U32.HI R109, RZ, 0x10, R47 ;  /* 0x00000010ff6d7819 */ /* 0x000fc4000001162f */
[--C-:B------:R-:W-:Y:S02]  /*54b0*/  SHF.R.U32.HI R110, RZ, 0x10, R57.reuse ;  /* 0x00000010ff6e7819 */ /* 0x100fe40000011639 */
[----:B------:R-:W-:Y:S02]  /*54c0*/  SHF.R.U64 R47, R56, 0x10, R57 ;  /* 0x00000010382f7819 */ /* 0x000fe40000001239 */
[--C-:B------:R-:W-:Y:S02]  /*54d0*/  SHF.R.U64 R56, R58, 0x10, R59.reuse ;  /* 0x000000103a387819 */ /* 0x100fe4000000123b */
[----:B------:R-:W-:Y:S02]  /*54e0*/  SHF.R.U32.HI R58, RZ, 0x10, R59 ;  /* 0x00000010ff3a7819 */ /* 0x000fe4000001163b */
[----:B------:R-:W-:Y:S01]  /*54f0*/  PRMT R59, R111, 0x5432, R110 ;  /* 0x000054326f3b7816 */ /* 0x000fe2000000006e */
[----:B-1----:R-:W-:Y:S01]  /*5500*/  IMAD.U32 R110, R13, 0x10000, RZ ;  /* 0x000100000d6e7824 */ /* 0x002fe200078e00ff */
[----:B------:R-:W-:-:S02]  /*5510*/  PRMT R57, R106, 0x5432, R46 ;  /* 0x000054326a397816 */ /* 0x000fc4000000002e */
[----:B------:R-:W-:Y:S01]  /*5520*/  PRMT R47, R114, 0x5410, R47 ;  /* 0x00005410722f7816 */ /* 0x000fe2000000002f */
[----:B--2---:R-:W-:Y:S01]  /*5530*/  IMAD.U32 R114, R61, 0x10000, RZ ;  /* 0x000100003d727824 */ /* 0x004fe200078e00ff */
[----:B------:R-:W-:Y:S01]  /*5540*/  PRMT R46, R112, 0x5410, R109 ;  /* 0x00005410702e7816 */ /* 0x000fe2000000006d */
[C---:B------:R-:W-:Y:S01]  /*5550*/  IMAD.U32 R115, R59.reuse, 0x10000, RZ ;  /* 0x000100003b737824 */ /* 0x040fe200078e00ff */
[----:B------:R-:W-:Y:S01]  /*5560*/  LOP3.LUT R59, R59, 0xffff0000, RZ, 0xc0, !PT ;  /* 0xffff00003b3b7812 */ /* 0x000fe200078ec0ff */
[C---:B------:R-:W-:Y:S01]  /*5570*/  IMAD.U32 R109, R45.reuse, 0x10000, RZ ;  /* 0x000100002d6d7824 */ /* 0x040fe200078e00ff */
[----:B------:R-:W-:Y:S01]  /*5580*/  LOP3.LUT R45, R45, 0xffff0000, RZ, 0xc0, !PT ;  /* 0xffff00002d2d7812 */ /* 0x000fe200078ec0ff */
[C---:B------:R-:W-:Y:S01]  /*5590*/  FMUL.FTZ R117, R114.reuse, R115 ;  /* 0x0000007372757220 */ /* 0x040fe20000410000 */
[----:B------:R-:W-:Y:S01]  /*55a0*/  LOP3.LUT R116, R13, 0xffff0000, RZ, 0xc0, !PT ;  /* 0xffff00000d747812 */ /* 0x000fe200078ec0ff */
[-C--:B------:R-:W-:Y:S01]  /*55b0*/  FMUL.FTZ R114, R114, R109.reuse ;  /* 0x0000006d72727220 */ /* 0x080fe20000410000 */
[----:B------:R-:W-:Y:S01]  /*55c0*/  PRMT R58, R108, 0x5432, R58 ;  /* 0x000054326c3a7816 */ /* 0x000fe2000000003a */
[C---:B------:R-:W-:Y:S01]  /*55d0*/  FFMA.FTZ R112, R110.reuse, R109, -R117 ;  /* 0x0000006d6e707223 */ /* 0x040fe20000010875 */
[----:B------:R-:W-:Y:S01]  /*55e0*/  PRMT R56, R107, 0x5432, R56 ;  /* 0x000054326b387816 */ /* 0x000fe20000000038 */
[----:B------:R-:W-:Y:S01]  /*55f0*/  FFMA.FTZ R110, R110, R115, R114 ;  /* 0x000000736e6e7223 */ /* 0x000fe20000010072 */
[----:B------:R-:W-:Y:S01]  /*5600*/  LOP3.LUT R114, R61, 0xffff0000, RZ, 0xc0, !PT ;  /* 0xffff00003d727812 */ /* 0x000fe200078ec0ff */
[C---:B------:R-:W-:Y:S01]  /*5610*/  IMAD.U32 R109, R58.reuse, 0x10000, RZ ;  /* 0x000100003a6d7824 */ /* 0x040fe200078e00ff */
[----:B------:R-:W-:Y:S01]  /*5620*/  LOP3.LUT R58, R58, 0xffff0000, RZ, 0xc0, !PT ;  /* 0xffff00003a3a7812 */ /* 0x000fe200078ec0ff */
[C---:B------:R-:W-:Y:S01]  /*5630*/  IMAD.U32 R61, R46.reuse, 0x10000, RZ ;  /* 0x000100002e3d7824 */ /* 0x040fe200078e00ff */
[----:B------:R-:W-:Y:S01]  /*5640*/  LOP3.LUT R46, R46, 0xffff0000, RZ, 0xc0, !PT ;  /* 0xffff00002e2e7812 */ /* 0x000fe200078ec0ff */
        /* <DEDUP_REMOVED lines=8> */
[C---:B------:R-:W-:Y:S01]  /*56d0*/  FMUL.FTZ R59, R116.reuse, R109 ;  /* 0x0000006d743b7220 */ /* 0x040fe20000410000 */
[-C--:B------:R-:W-:Y:S01]  /*56e0*/  FMUL.FTZ R116, R116, R61.reuse ;  /* 0x0000003d74747220 */ /* 0x080fe20000410000 */
[----:B------:R-:W-:Y:S02]  /*56f0*/  F2FP.BF16.F32.PACK_AB R45, R45, R110 ;  /* 0x0000006e2d2d723e */ /* 0x000fe400000010ff */
[C---:B------:R-:W-:Y:S01]  /*5700*/  FFMA.FTZ R59, R114.reuse, R61, -R59 ;  /* 0x0000003d723b7223 */ /* 0x040fe2000001083b */
[----:B------:R-:W-:Y:S01]  /*5710*/  FFMA.FTZ R61, R114, R109, R116 ;  /* 0x0000006d723d7223 */ /* 0x000fe20000010074 */
[C---:B------:R-:W-:Y:S01]  /*5720*/  FMUL.FTZ R114, R63.reuse, R58 ;  /* 0x0000003a3f727220 */ /* 0x040fe20000410000 */
[----:B------:R-:W-:Y:S01]  /*5730*/  FMUL.FTZ R63, R63, R46 ;  /* 0x0000002e3f3f7220 */ /* 0x000fe20000410000 */
[----:B------:R-:W-:-:S02]  /*5740*/  F2FP.BF16.F32.PACK_AB R13, R13, R112 ;  /* 0x000000700d0d723e */ /* 0x000fc400000010ff */
[C---:B------:R-:W-:Y:S01]  /*5750*/  FFMA.FTZ R114, R15.reuse, R46, -R114 ;  /* 0x0000002e0f727223 */ /* 0x040fe20000010872 */
[----:B------:R-:W-:Y:S01]  /*5760*/  FFMA.FTZ R58, R15, R58, R63 ;  /* 0x0000003a0f3a7223 */ /* 0x000fe2000001003f */
[----:B------:R-:W-:-:S03]  /*5770*/  IMAD.U32 R46, R12, 0x10000, RZ ;  /* 0x000100000c2e7824 */ /* 0x000fc600078e00ff */
[----:B------:R-:W-:Y:S01]  /*5780*/  F2FP.BF16.F32.PACK_AB R15, R114, R59 ;  /* 0x0000003b720f723e */ /* 0x000fe200000010ff */
[C---:B------:R-:W-:Y:S01]  /*5790*/  IMAD.U32 R59, R47.reuse, 0x10000, RZ ;  /* 0x000100002f3b7824 */ /* 0x040fe200078e00ff */
[----:B------:R-:W-:Y:S01]  /*57a0*/  F2FP.BF16.F32.PACK_AB R63, R58, R61 ;  /* 0x0000003d3a3f723e */ /* 0x000fe200000010ff */
[----:B------:R-:W-:Y:S01]  /*57b0*/  IMAD.U32 R58, R60, 0x10000, RZ ;  /* 0x000100003c3a7824 */ /* 0x000fe200078e00ff */
[----:B------:R-:W-:Y:S01]  /*57c0*/  LOP3.LUT R47, R47, 0xffff0000, RZ, 0xc0, !PT ;  /* 0xffff00002f2f7812 */ /* 0x000fe200078ec0ff */
[----:B------:R-:W-:Y:S02]  /*57d0*/  IMAD.U32 R61, R44, 0x10000, RZ ;  /* 0x000100002c3d7824 */ /* 0x000fe400078e00ff */
[C---:B------:R-:W-:Y:S02]  /*57e0*/  FMUL.FTZ R109, R58.reuse, R59 ;  /* 0x0000003b3a6d7220 */ /* 0x040fe40000410000 */
[-C--:B------:R-:W-:Y:S02]  /*57f0*/  FMUL.FTZ R58, R58, R61.reuse ;  /* 0x0000003d3a3a7220 */ /* 0x080fe40000410000 */
[----:B------:R-:W-:-:S02]  /*5800*/  FFMA.FTZ R109, R46, R61, -R109 ;  /* 0x0000003d2e6d7223 */ /* 0x000fc4000001086d */
[----:B------:R-:W-:Y:S01]  /*5810*/  FFMA.FTZ R58, R46, R59, R58 ;  /* 0x0000003b2e3a7223 */ /* 0x000fe2000001003a */
[----:B------:R-:W-:Y:S02]  /*5820*/  LOP3.LUT R46, R60, 0xffff0000, RZ, 0xc0, !PT ;  /* 0xffff00003c2e7812 */ /* 0x000fe400078ec0ff */
[----:B------:R-:W-:Y:S02]  /*5830*/  LOP3.LUT R59, R44, 0xffff0000, RZ, 0xc0, !PT ;  /* 0xffff00002c3b7812 */ /* 0x000fe400078ec0ff */
[----:B------:R-:W-:Y:S01]  /*5840*/  LOP3.LUT R44, R12, 0xffff0000, RZ, 0xc0, !PT ;  /* 0xffff00000c2c7812 */ /* 0x000fe200078ec0ff */
[C---:B------:R-:W-:Y:S02]  /*5850*/  FMUL.FTZ R61, R46.reuse, R47 ;  /* 0x0000002f2e3d7220 */ /* 0x040fe40000410000 */
[-C--:B------:R-:W-:Y:S02]  /*5860*/  FMUL.FTZ R46, R46, R59.reuse ;  /* 0x0000003b2e2e7220 */ /* 0x080fe40000410000 */
[----:B------:R-:W-:Y:S01]  /*5870*/  FFMA.FTZ R12, R44, R59, -R61 ;  /* 0x0000003b2c0c7223 */ /* 0x000fe2000001083d */
[----:B------:R-:W-:-:S02]  /*5880*/  IMAD.U32 R59, R56, 0x10000, RZ ;  /* 0x00010000383b7824 */ /* 0x000fc400078e00ff */
        /* <DEDUP_REMOVED lines=12> */
[----:B------:R-:W-:Y:S02]  /*5950*/  F2FP.BF16.F32.PACK_AB R12, R12, R109 ;  /* 0x0000006d0c0c723e */ /* 0x000fe400000010ff */
[----:B------:R-:W-:Y:S01]  /*5960*/  F2FP.BF16.F32.PACK_AB R60, R47, R58 ;  /* 0x0000003a2f3c723e */ /* 0x000fe200000010ff */
[C---:B------:R-:W-:Y:S01]  /*5970*/  FMUL.FTZ R61, R44.reuse, R59 ;  /* 0x0000003b2c3d7220 */ /* 0x040fe20000410000 */
[----:B------:R-:W-:-:S03]  /*5980*/  FMUL.FTZ R44, R44, R57 ;  /* 0x000000392c2c7220 */ /* 0x000fc60000410000 */
[C---:B------:R-:W-:Y:S01]  /*5990*/  FFMA.FTZ R56, R14.reuse, R57, -R61 ;  /* 0x000000390e387223 */ /* 0x040fe2000001083d */
[----:B------:R-:W-:Y:S01]  /*59a0*/  FFMA.FTZ R59, R14, R59, R44 ;  /* 0x0000003b0e3b7223 */ /* 0x000fe2000001002c */
[----:B------:R-:W-:-:S03]  /*59b0*/  IMAD.MOV.U32 R61, RZ, RZ, R45 ;  /* 0x000000ffff3d7224 */ /* 0x000fc600078e002d */
[----:B------:R-:W-:Y:S02]  /*59c0*/  F2FP.BF16.F32.PACK_AB R14, R56, R115 ;  /* 0x00000073380e723e */ /* 0x000fe400000010ff */
[----:B------:R-:W-:-:S07]  /*59d0*/  F2FP.BF16.F32.PACK_AB R62, R59, R46 ;  /* 0x0000002e3b3e723e */ /* 0x000fce00000010ff */
.L_x_11408:
[----:B------:R-:W-:Y:S05]  /*59e0*/  BSYNC B2 ;  /* 0x0000000000027941 */ /* 0x000fea0003800000 */
.L_x_11407:
[----:B---3--:R-:W-:-:S04]  /*59f0*/  LEA R44, P3, R21, R88, 0x1 ;  /* 0x00000058152c7211 */ /* 0x008fc800078608ff */
[----:B------:R-:W-:Y:S02]  /*5a00*/  LEA.HI.X R45, R21, R89, R94, 0x1, P3 ;  /* 0x00000059152d7211 */ /* 0x000fe400018f0c5e */
[----:B------:R-:W-:-:S03]  /*5a10*/  ISETP.GE.AND P3, PT, R105, R11, PT ;  /* 0x0000000b6900720c */ /* 0x000fc60003f66270 */
[----:B-1----:R1:W-:Y:S10]  /*5a20*/  ST.E.128 desc[UR52][R44.64], R12 ;  /* 0x0000000c2c007985 */ /* 0x0023f4000c101d34 */
[----:B-1----:R-:W-:-:S05]  /*5a30*/  @!P3 IMAD.WIDE R12, R105, 0x2, R88 ;  /* 0x00000002690cb825 */ /* 0x002fca00078e0258 */
[----:B--2---:R4:W-:Y:S02]  /*5a40*/  @!P3 ST.E.128 desc[UR52][R12.64], R60 ;  /* 0x0000003c0c00b985 */ /* 0x0049e4000c101d34 */
.L_x_11406:
[----:B------:R-:W-:Y:S05]  /*5a50*/  BSYNC B1 ;  /* 0x0000000000017941 */ /* 0x000fea0003800000 */
.L_x_11405:
[----:B------:R-:W-:Y:S01]  /*5a60*/  ISETP.NE.AND P3, PT, R31, RZ, PT ;  /* 0x000000ff1f00720c */ /* 0x000fe20003f65270 */
[----:B------:R-:W-:-:S12]  /*5a70*/  BSSY B1, `(.L_x_11409) ;  /* 0x0000081000017945 */ /* 0x000fd80003800000 */
[----:B------:R-:W-:Y:S05]  /*5a80*/  @!P3 BRA `(.L_x_11410) ;  /* 0x0000000400fcb947 */ /* 0x000fea0003800000 */
[----:B------:R-:W5:Y:S04]  /*5a90*/  LDL R44, [R1+0x14] ;  /* 0x00001400012c7983 */ /* 0x000f680000100800 */
[----:B------:R-:W5:Y:S04]  /*5aa0*/  LDL R15, [R1+0x20] ;  /* 0x00002000010f7983 */ /* 0x000f680000100800 */
[----:B------:R-:W5:Y:S01]  /*5ab0*/  LDL R14, [R1+0x24] ;  /* 0x00002400010e7983 */ /* 0x000f620000100800 */
[----:B------:R-:W-:Y:S01]  /*5ac0*/  LOP3.LUT P4, RZ, R22, 0x1, RZ, 0xc0, !PT ;  /* 0x0000000116ff7812 */ /* 0x000fe2000788c0ff */
[----:B------:R-:W-:Y:S01]  /*5ad0*/  BSSY B2, `(.L_x_11411) ;  /* 0x0000076000027945 */ /* 0x000fe20003800000 */
[----:B---3--:R-:W-:-:S02]  /*5ae0*/  LEA R56, P3, R27, R88, 0x1 ;  /* 0x000000581b387211 */ /* 0x008fc400078608ff */
[----:B----4-:R-:W-:Y:S02]  /*5af0*/  SEL R12, R100, R104, !P4 ;  /* 0x00000068640c7207 */ /* 0x010fe40006000000 */
[----:B--2---:R-:W-:Y:S02]  /*5b00*/  LEA.HI.X R57, R27, R89, R93, 0x1, P3 ;  /* 0x000000591b397211 */ /* 0x004fe400018f0c5d */
[----:B------:R-:W-:Y:S02]  /*5b10*/  SHF.R.S32.HI R13, RZ, 0x1f, R12 ;  /* 0x0000001fff0d7819 */ /* 0x000fe4000001140c */
[----:B------:R-:W-:Y:S02]  /*5b20*/  ISETP.GE.AND P3, PT, R3, R99, PT ;  /* 0x000000630300720c */ /* 0x000fe40003f66270 */
[----:B------:R-:W-:-:S04]  /*5b30*/  LEA.HI R13, R13, R12, RZ, 0x4 ;  /* 0x0000000c0d0d7211 */ /* 0x000fc800078f20ff */
[----:B------:R-:W-:-:S04]  /*5b40*/  SHF.R.S32.HI R13, RZ, 0x4, R13 ;  /* 0x00000004ff0d7819 */ /* 0x000fc8000001140d */
[----:B------:R-:W-:-:S04]  /*5b50*/  LEA.HI.SX32 R13, R6, R13, 0x1d ;  /* 0x0000000d060d7211 */ /* 0x000fc800078feaff */
[----:B------:R-:W-:Y:S01]  /*5b60*/  SHF.R.S32.HI R12, RZ, 0x1f, R13 ;  /* 0x0000001fff0c7819 */ /* 0x000fe2000001140d */
[----:B------:R-:W-:-:S03]  /*5b70*/  IMAD.SHL.U32 R58, R13, 0x8, RZ ;  /* 0x000000080d3a7824 */ /* 0x000fc600078e00ff */
[----:B------:R-:W-:-:S05]  /*5b80*/  LEA.HI R13, R12, R13, RZ, 0x2 ;  /* 0x0000000d0c0d7211 */ /* 0x000fca00078f10ff */
[----:B------:R-:W-:-:S05]  /*5b90*/  IMAD.SHL.U32 R13, R13, 0x400, RZ ;  /* 0x000004000d0d7824 */ /* 0x000fca00078e00ff */
[----:B------:R-:W-:Y:S02]  /*5ba0*/  LOP3.LUT R13, R13, 0x7ffff000, RZ, 0xc0, !PT ;  /* 0x7ffff0000d0d7812 */ /* 0x000fe400078ec0ff */
[----:B-----5:R-:W-:-:S04]  /*5bb0*/  LOP3.LUT R12, R44, 0x18, R58, 0xf8, !PT ;  /* 0x000000182c0c7812 */ /* 0x020fc800078ef83a */
        /* <DEDUP_REMOVED lines=12> */
[----:B-12---:R-:W-:Y:S01]  /*5c80*/  IMAD.U32 R60, R13, 0x10000, RZ ;  /* 0x000100000d3c7824 */ /* 0x006fe200078e00ff */
[----:B------:R-:W-:Y:S02]  /*5c90*/  PRMT R59, R127, 0x5410, R59 ;  /* 0x000054107f3b7816 */ /* 0x000fe4000000003b */
[----:B------:R-:W-:Y:S02]  /*5ca0*/  PRMT R61, R128, 0x5410, R61 ;  /* 0x00005410803d7816 */ /* 0x000fe4000000003d */
[----:B------:R-:W-:Y:S01]  /*5cb0*/  LOP3.LUT R13, R13, 0xffff0000, RZ, 0xc0, !PT ;  /* 0xffff00000d0d7812 */ /* 0x000fe200078ec0ff */
[----:B------:R-:W-:Y:S01]  /*5cc0*/  IMAD.U32 R63, R59, 0x10000, RZ ;  /* 0x000100003b3f7824 */ /* 0x000fe200078e00ff */
[C---:B------:R-:W-:Y:S01]  /*5cd0*/  LOP3.LUT R112, R61.reuse, 0xffff0000, RZ, 0xc0, !PT ;  /* 0xffff00003d707812 */ /* 0x040fe200078ec0ff */
[----:B------:R-:W-:Y:S01]  /*5ce0*/  IMAD.U32 R105, R61, 0x10000, RZ ;  /* 0x000100003d697824 */ /* 0x000fe200078e00ff */
[----:B------:R-:W-:Y:S01]  /*5cf0*/  SHF.R.U32.HI R61, RZ, 0x10, R55 ;  /* 0x00000010ff3d7819 */ /* 0x000fe20000011637 */
[----:B------:R-:W-:Y:S01]  /*5d00*/  FMUL.FTZ R109, R110, R63 ;  /* 0x0000003f6e6d7220 */ /* 0x000fe20000410000 */
[----:B------:R-:W-:Y:S01]  /*5d10*/  SHF.R.U64 R42, R42, 0x10, R43 ;  /* 0x000000102a2a7819 */ /* 0x000fe2000000122b */
[-C--:B------:R-:W-:Y:S01]  /*5d20*/  FMUL.FTZ R110, R110, R105.reuse ;  /* 0x000000696e6e7220 */ /* 0x080fe20000410000 */
[----:B------:R-:W-:Y:S01]  /*5d30*/  PRMT R61, R125, 0x5410, R61 ;  /* 0x000054107d3d7816 */ /* 0x000fe2000000003d */
[----:B------:R-:W-:Y:S01]  /*5d40*/  FFMA.FTZ R62, R60, R105, -R109 ;  /* 0x000000693c3e7223 */ /* 0x000fe2000001086d */
[----:B------:R-:W-:Y:S01]  /*5d50*/  SHF.R.U64 R55, R54, 0x10, R55 ;  /* 0x0000001036377819 */ /* 0x000fe20000001237 */
[----:B------:R-:W-:Y:S01]  /*5d60*/  FFMA.FTZ R60, R60, R63, R110 ;  /* 0x0000003f3c3c7223 */ /* 0x000fe2000001006e */
[----:B------:R-:W-:Y:S01]  /*5d70*/  LOP3.LUT R110, R59, 0xffff0000, RZ, 0xc0, !PT ;  /* 0xffff00003b6e7812 */ /* 0x000fe200078ec0ff */
[----:B------:R-:W-:Y:S01]  /*5d80*/  IMAD.U32 R105, R61, 0x10000, RZ ;  /* 0x000100003d697824 */ /* 0x000fe200078e00ff */
[----:B------:R-:W-:-:S02]  /*5d90*/  LOP3.LUT R59, R45, 0xffff0000, RZ, 0xc0, !PT ;  /* 0xffff00002d3b7812 */ /* 0x000fc400078ec0ff */
[----:B------:R-:W-:Y:S02]  /*5da0*/  SHF.R.U32.HI R63, RZ, 0x10, R43 ;  /* 0x00000010ff3f7819 */ /* 0x000fe4000001162b */
[----:B------:R-:W-:Y:S01]  /*5db0*/  PRMT R122, R122, 0x5410, R55 ;  /* 0x000054107a7a7816 */ /* 0x000fe20000000037 */
[C---:B------:R-:W-:Y:S01]  /*5dc0*/  FMUL.FTZ R114, R59.reuse, R110 ;  /* 0x0000006e3b727220 */ /* 0x040fe20000410000 */
[-C--:B------:R-:W-:Y:S01]  /*5dd0*/  FMUL.FTZ R59, R59, R112.reuse ;  /* 0x000000703b3b7220 */ /* 0x080fe20000410000 */
[----:B------:R-:W-:Y:S02]  /*5de0*/  PRMT R63, R126, 0x5410, R63 ;  /* 0x000054107e3f7816 */ /* 0x000fe4000000003f */
[C---:B------:R-:W-:Y:S01]  /*5df0*/  FFMA.FTZ R45, R13.reuse, R112, -R114 ;  /* 0x000000700d2d7223 */ /* 0x040fe20000010872 */
[----:B------:R-:W-:Y:S01]  /*5e00*/  FFMA.FTZ R13, R13, R110, R59 ;  /* 0x0000006e0d0d7223 */ /* 0x000fe2000001003b */
[----:B------:R-:W-:Y:S01]  /*5e10*/  SHF.R.U64 R59, R40, 0x10, R41 ;  /* 0x00000010283b7819 */ /* 0x000fe20000001229 */
[C---:B------:R-:W-:Y:S01]  /*5e20*/  IMAD.U32 R110, R47.reuse, 0x10000, RZ ;  /* 0x000100002f6e7824 */ /* 0x040fe200078e00ff */
[----:B------:R-:W-:Y:S01]  /*5e30*/  LOP3.LUT R47, R47, 0xffff0000, RZ, 0xc0, !PT ;  /* 0xffff00002f2f7812 */ /* 0x000fe200078ec0ff */
[----:B------:R-:W-:Y:S01]  /*5e40*/  IMAD.U32 R41, R63, 0x10000, RZ ;  /* 0x000100003f297824 */ /* 0x000fe200078e00ff */
[----:B------:R-:W-:Y:S01]  /*5e50*/  PRMT R121, R121, 0x5410, R42 ;  /* 0x0000541079797816 */ /* 0x000fe2000000002a */
[----:B------:R-:W-:-:S02]  /*5e60*/  IMAD.U32 R40, R15, 0x10000, RZ ;  /* 0x000100000f287824 */ /* 0x000fc400078e00ff */
[C---:B------:R-:W-:Y:S01]  /*5e70*/  FMUL.FTZ R109, R110.reuse, R105 ;  /* 0x000000696e6d7220 */ /* 0x040fe20000410000 */
[-C--:B------:R-:W-:Y:S01]  /*5e80*/  FMUL.FTZ R110, R110, R41.reuse ;  /* 0x000000296e6e7220 */ /* 0x080fe20000410000 */
[----:B------:R-:W-:Y:S01]  /*5e90*/  LOP3.LUT R15, R15, 0xffff0000, RZ, 0xc0, !PT ;  /* 0xffff00000f0f7812 */ /* 0x000fe200078ec0ff */
[----:B------:R-:W-:Y:S02]  /*5ea0*/  IMAD.U32 R42, R46, 0x10000, RZ ;  /* 0x000100002e2a7824 */ /* 0x000fe400078e00ff */
[C---:B------:R-:W-:Y:S01]  /*5eb0*/  FFMA.FTZ R41, R40.reuse, R41, -R109 ;  /* 0x0000002928297223 */ /* 0x040fe2000001086d */
[----:B------:R-:W-:Y:S01]  /*5ec0*/  FFMA.FTZ R40, R40, R105, R110 ;  /* 0x0000006928287223 */ /* 0x000fe2000001006e */
[----:B------:R-:W-:Y:S02]  /*5ed0*/  SHF.R.U64 R105, R52, 0x10, R53 ;  /* 0x0000001034697819 */ /* 0x000fe40000001235 */
[----:B------:R-:W-:Y:S01]  /*5ee0*/  LOP3.LUT R110, R61, 0xffff0000, RZ, 0xc0, !PT ;  /* 0xffff00003d6e7812 */ /* 0x000fe200078ec0ff */
[----:B------:R-:W-:Y:S01]  /*5ef0*/  IMAD.U32 R61, R44, 0x10000, RZ ;  /* 0x000100002c3d7824 */ /* 0x000fe200078e00ff */
[----:B------:R-:W-:-:S02]  /*5f00*/  LOP3.LUT R52, R63, 0xffff0000, RZ, 0xc0, !PT ;  /* 0xffff00003f347812 */ /* 0x000fc400078ec0ff */
[----:B------:R-:W-:Y:S01]  /*5f10*/  PRMT R53, R124, 0x5410, R59 ;  /* 0x000054107c357816 */ /* 0x000fe2000000003b */
[C---:B------:R-:W-:Y:S01]  /*5f20*/  FMUL.FTZ R112, R47.reuse, R110 ;  /* 0x0000006e2f707220 */ /* 0x040fe20000410000 */
[----:B------:R-:W-:Y:S01]  /*5f30*/  LOP3.LUT R44, R44, 0xffff0000, RZ, 0xc0, !PT ;  /* 0xffff00002c2c7812 */ /* 0x000fe200078ec0ff */
[-C--:B------:R-:W-:Y:S01]  /*5f40*/  FMUL.FTZ R47, R47, R52.reuse ;  /* 0x000000342f2f7220 */ /* 0x080fe20000410000 */
[----:B------:R-:W-:Y:S01]  /*5f50*/  LOP3.LUT R43, R53, 0xffff0000, RZ, 0xc0, !PT ;  /* 0xffff0000352b7812 */ /* 0x000fe200078ec0ff */
[C---:B------:R-:W-:Y:S01]  /*5f60*/  FFMA.FTZ R52, R15.reuse, R52, -R112 ;  /* 0x000000340f347223 */ /* 0x040fe20000010870 */
[C---:B------:R-:W-:Y:S02]  /*5f70*/  IMAD.U32 R59, R12.reuse, 0x10000, RZ ;  /* 0x000100000c3b7824 */ /* 0x040fe400078e00ff */
[----:B------:R-:W-:Y:S01]  /*5f80*/  FFMA.FTZ R15, R15, R110, R47 ;  /* 0x0000006e0f0f7223 */ /* 0x000fe2000001002f */
[----:B------:R-:W-:Y:S01]  /*5f90*/  PRMT R47, R123, 0x5410, R105 ;  /* 0x000054107b2f7816 */ /* 0x000fe20000000069 */
[----:B------:R-:W-:Y:S01]  /*5fa0*/  IMAD.U32 R112, R53, 0x10000, RZ ;  /* 0x0001000035707824 */ /* 0x000fe200078e00ff */
[----:B------:R-:W-:-:S02]  /*5fb0*/  LOP3.LUT R12, R12, 0xffff0000, RZ, 0xc0, !PT ;  /* 0xffff00000c0c7812 */ /* 0x000fc400078ec0ff */
[----:B------:R-:W-:Y:S01]  /*5fc0*/  LOP3.LUT R46, R46, 0xffff0000, RZ, 0xc0, !PT ;  /* 0xffff00002e2e7812 */ /* 0x000fe200078ec0ff */
[C---:B------:R-:W-:Y:S01]  /*5fd0*/  IMAD.U32 R110, R47.reuse, 0x10000, RZ ;  /* 0x000100002f6e7824 */ /* 0x040fe200078e00ff */
[----:B------:R-:W-:Y:S02]  /*5fe0*/  LOP3.LUT R47, R47, 0xffff0000, RZ, 0xc0, !PT ;  /* 0xffff00002f2f7812 */ /* 0x000fe400078ec0ff */
[----:B------:R-:W-:Y:S01]  /*5ff0*/  F2FP.BF16.F32.PACK_AB R45, R45, R62 ;  /* 0x0000003e2d2d723e */ /* 0x000fe200000010ff */
        /* <DEDUP_REMOVED lines=8> */
[----:B------:R-:W-:Y:S01]  /*6080*/  IMAD.U32 R47, R122, 0x10000, RZ ;  /* 0x000100007a2f7824 */ /* 0x000fe200078e00ff */
[----:B------:R-:W-:Y:S01]  /*6090*/  F2FP.BF16.F32.PACK_AB R41, R52, R41 ;  /* 0x000000293429723e */ /* 0x000fe200000010ff */
[----:B------:R-:W-:Y:S01]  /*60a0*/  IMAD.U32 R53, R121, 0x10000, RZ ;  /* 0x0001000079357824 */ /* 0x000fe200078e00ff */
[----:B------:R-:W-:Y:S01]  /*60b0*/  F2FP.BF16.F32.PACK_AB R60, R13, R60 ;  /* 0x0000003c0d3c723e */ /* 0x000fe200000010ff */
[----:B------:R-:W-:-:S02]  /*60c0*/  IMAD.U32 R44, R14, 0x10000, RZ ;  /* 0x000100000e2c7824 */ /* 0x000fc400078e00ff */
[C---:B------:R-:W-:Y:S01]  /*60d0*/  FMUL.FTZ R55, R42.reuse, R47 ;  /* 0x0000002f2a377220 */ /* 0x040fe20000410000 */
[-C--:B------:R-:W-:Y:S01]  /*60e0*/  FMUL.FTZ R54, R42, R53.reuse ;  /* 0x000000352a367220 */ /* 0x080fe20000410000 */
[----:B------:R-:W-:Y:S01]  /*60f0*/  LOP3.LUT R14, R14, 0xffff0000, RZ, 0xc0, !PT ;  /* 0xffff00000e0e7812 */ /* 0x000fe200078ec0ff */
[----:B------:R-:W-:Y:S02]  /*6100*/  IMAD.MOV.U32 R13, RZ, RZ, R45 ;  /* 0x000000ffff0d7224 */ /* 0x000fe400078e002d */
[C---:B------:R-:W-:Y:S01]  /*6110*/  FFMA.FTZ R42, R44.reuse, R53, -R55 ;  /* 0x000000352c2a7223 */ /* 0x040fe20000010837 */
[----:B------:R-:W-:Y:S01]  /*6120*/  FFMA.FTZ R44, R44, R47, R54 ;  /* 0x0000002f2c2c7223 */ /* 0x000fe20000010036 */
[----:B------:R-:W-:Y:S01]  /*6130*/  LOP3.LUT R53, R122, 0xffff0000, RZ, 0xc0, !PT ;  /* 0xffff00007a357812 */ /* 0x000fe200078ec0ff */
[----:B------:R-:W-:Y:S01]  /*6140*/  IMAD.MOV.U32 R45, RZ, RZ, R60 ;  /* 0x000000ffff2d7224 */ /* 0x000fe200078e003c */
[----:B------:R-:W-:Y:S02]  /*6150*/  LOP3.LUT R47, R121, 0xffff0000, RZ, 0xc0, !PT ;  /* 0xffff0000792f7812 */ /* 0x000fe400078ec0ff */
[----:B------:R-:W-:Y:S01]  /*6160*/  F2FP.BF16.F32.PACK_AB R40, R15, R40 ;  /* 0x000000280f28723e */ /* 0x000fe200000010ff */
[C---:B------:R-:W-:Y:S01]  /*6170*/  FMUL.FTZ R55, R46.reuse, R53 ;  /* 0x000000352e377220 */ /* 0x040fe20000410000 */
[----:B------:R-:W-:Y:S01]  /*6180*/  F2FP.BF16.F32.PACK_AB R114, R43, R114 ;  /* 0x000000722b72723e */ /* 0x000fe200000010ff */
[----:B------:R-:W-:Y:S01]  /*6190*/  FMUL.FTZ R46, R46, R47 ;  /* 0x0000002f2e2e7220 */ /* 0x000fe20000410000 */
[----:B------:R-:W-:Y:S01]  /*61a0*/  F2FP.BF16.F32.PACK_AB R61, R12, R61 ;  /* 0x0000003d0c3d723e */ /* 0x000fe200000010ff */
[----:B------:R-:W-:Y:S01]  /*61b0*/  FFMA.FTZ R47, R14, R47, -R55 ;  /* 0x0000002f0e2f7223 */ /* 0x000fe20000010837 */
[----:B------:R-:W-:-:S02]  /*61c0*/  IMAD.MOV.U32 R15, RZ, RZ, R41 ;  /* 0x000000ffff0f7224 */ /* 0x000fc400078e0029 */
[----:B------:R-:W-:Y:S01]  /*61d0*/  FFMA.FTZ R53, R14, R53, R46 ;  /* 0x000000350e357223 */ /* 0x000fe2000001002e */
[----:B------:R-:W-:Y:S01]  /*61e0*/  IMAD.MOV.U32 R12, RZ, RZ, R114 ;  /* 0x000000ffff0c7224 */ /* 0x000fe200078e0072 */
[----:B------:R-:W-:Y:S01]  /*61f0*/  F2FP.BF16.F32.PACK_AB R14, R47, R42 ;  /* 0x0000002a2f0e723e */ /* 0x000fe200000010ff */
[----:B------:R-:W-:Y:S02]  /*6200*/  IMAD.MOV.U32 R47, RZ, RZ, R40 ;  /* 0x000000ffff2f7224 */ /* 0x000fe400078e0028 */
[----:B------:R-:W-:Y:S01]  /*6210*/  F2FP.BF16.F32.PACK_AB R46, R53, R44 ;  /* 0x0000002c352e723e */ /* 0x000fe200000010ff */
[----:B------:R-:W-:-:S07]  /*6220*/  IMAD.MOV.U32 R44, RZ, RZ, R61 ;  /* 0x000000ffff2c7224 */ /* 0x000fce00078e003d */
.L_x_11412:
[----:B------:R-:W-:Y:S05]  /*6230*/  BSYNC B2 ;  /* 0x0000000000027941 */ /* 0x000fea0003800000 */
.L_x_11411:
[----:B------:R-:W-:Y:S01]  /*6240*/  ISETP.GE.AND P3, PT, R58, R11, PT ;  /* 0x0000000b3a00720c */ /* 0x000fe20003f66270 */
[----:B--2---:R2:W-:-:S12]  /*6250*/  ST.E.128 desc[UR52][R56.64], R12 ;  /* 0x0000000c38007985 */ /* 0x0045d8000c101d34 */
[----:B------:R-:W-:-:S05]  /*6260*/  @!P3 IMAD.WIDE R40, R58, 0x2, R88 ;  /* 0x000000023a28b825 */ /* 0x000fca00078e0258 */
[----:B---3--:R2:W-:Y:S02]  /*6270*/  @!P3 ST.E.128 desc[UR52][R40.64], R44 ;  /* 0x0000002c2800b985 */ /* 0x0085e4000c101d34 */
.L_x_11410:
[----:B------:R-:W-:Y:S05]  /*6280*/  BSYNC B1 ;  /* 0x0000000000017941 */ /* 0x000fea0003800000 */
.L_x_11409:
[----:B------:R-:W-:-:S13]  /*6290*/  ISETP.NE.AND P3, PT, R32, RZ, PT ;  /* 0x000000ff2000720c */ /* 0x000fda0003f65270 */
[----:B------:R-:W-:Y:S05]  /*62a0*/  @!P3 BRA `(.L_x_11376) ;  /* 0x0000000c0054b947 */ /* 0x000fea0003800000 */
[----:B--2---:R-:W2:Y:S04]  /*62b0*/  LDL R40, [R1+0x14] ;  /* 0x0000140001287983 */ /* 0x004ea80000100800 */
[----:B------:R-:W5:Y:S04]  /*62c0*/  LDL R15, [R1+0x20] ;  /* 0x00002000010f7983 */ /* 0x000f680000100800 */
[----:B------:R-:W5:Y:S01]  /*62d0*/  LDL R14, [R1+0x24] ;  /* 0x00002400010e7983 */ /* 0x000f620000100800 */
[----:B------:R-:W-:Y:S01]  /*62e0*/  LOP3.LUT P4, RZ, R22, 0x2, RZ, 0xc0, !PT ;  /* 0x0000000216ff7812 */ /* 0x000fe2000788c0ff */
[----:B------:R-:W-:Y:S01]  /*62f0*/  BSSY B1, `(.L_x_11413) ;  /* 0x0000077000017945 */ /* 0x000fe20003800000 */
[----:B---3--:R-:W-:-:S02]  /*6300*/  LEA R44, P3, R28, R88, 0x1 ;  /* 0x000000581c2c7211 */ /* 0x008fc400078608ff */
[----:B------:R-:W-:Y:S02]  /*6310*/  SEL R104, R100, R104, !P4 ;  /* 0x0000006864687207 */ /* 0x000fe40006000000 */
[----:B------:R-:W-:Y:S02]  /*6320*/  LEA.HI.X R45, R28, R89, R92, 0x1, P3 ;  /* 0x000000591c2d7211 */ /* 0x000fe400018f0c5c */
[----:B----4-:R-:W-:Y:S02]  /*6330*/  SHF.R.S32.HI R13, RZ, 0x1f, R104 ;  /* 0x0000001fff0d7819 */ /* 0x010fe40000011468 */
        /* <DEDUP_REMOVED lines=19> */
[----:B------:R-:W-:Y:S01]  /*6470*/  SHF.R.U64 R47, R36, 0x10, R37 ;  /* 0x00000010242f7819 */ /* 0x000fe20000001225 */
[----:B---3--:R-:W-:Y:S01]  /*6480*/  IMAD.U32 R56, R41, 0x10000, RZ ;  /* 0x0001000029387824 */ /* 0x008fe200078e00ff */
[----:B------:R-:W-:Y:S01]  /*6490*/  SHF.R.U32.HI R57, RZ, 0x10, R49 ;  /* 0x00000010ff397819 */ /* 0x000fe20000011631 */
[----:B------:R-:W-:Y:S01]  /*64a0*/  IMAD.U32 R58, R43, 0x10000, RZ ;  /* 0x000100002b3a7824 */ /* 0x000fe200078e00ff */
[----:B------:R-:W-:Y:S01]  /*64b0*/  SHF.R.U32.HI R36, RZ, 0x10, R37 ;  /* 0x00000010ff247819 */ /* 0x000fe20000011625 */
[----:B--2---:R-:W-:Y:S01]  /*64c0*/  IMAD.U32 R54, R15, 0x10000, RZ ;  /* 0x000100000f367824 */ /* 0x004fe200078e00ff */
[----:B------:R-:W-:Y:S01]  /*64d0*/  PRMT R120, R120, 0x5410, R57 ;  /* 0x0000541078787816 */ /* 0x000fe20000000039 */
[----:B------:R-:W-:Y:S01]  /*64e0*/  IMAD.U32 R53, R14, 0x10000, RZ ;  /* 0x000100000e357824 */ /* 0x000fe200078e00ff */
[----:B------:R-:W-:Y:S02]  /*64f0*/  PRMT R111, R111, 0x5410, R36 ;  /* 0x000054106f6f7816 */ /* 0x000fe40000000024 */
[----:B------:R-:W-:-:S02]  /*6500*/  SHF.R.U64 R37, R38, 0x10, R39 ;  /* 0x0000001026257819 */ /* 0x000fc40000001227 */
[----:B------:R-:W-:Y:S01]  /*6510*/  SHF.R.U64 R38, R48, 0x10, R49 ;  /* 0x0000001030267819 */ /* 0x000fe20000001231 */
[----:B------:R-:W-:Y:S01]  /*6520*/  IMAD.U32 R36, R111, 0x10000, RZ ;  /* 0x000100006f247824 */ /* 0x000fe200078e00ff */
[----:B------:R-:W-:Y:S02]  /*6530*/  SHF.R.U64 R48, R50, 0x10, R51 ;  /* 0x0000001032307819 */ /* 0x000fe40000001233 */
[----:B------:R-:W-:Y:S01]  /*6540*/  PRMT R108, R108, 0x5410, R47 ;  /* 0x000054106c6c7816 */ /* 0x000fe2000000002f */
[----:B------:R-:W-:Y:S01]  /*6550*/  IMAD.U32 R47, R120, 0x10000, RZ ;  /* 0x00010000782f7824 */ /* 0x000fe200078e00ff */
[----:B------:R-:W-:Y:S02]  /*6560*/  SHF.R.U32.HI R51, RZ, 0x10, R51 ;  /* 0x00000010ff337819 */ /* 0x000fe40000011633 */
[----:B------:R-:W-:Y:S01]  /*6570*/  SHF.R.U32.HI R52, RZ, 0x10, R39 ;  /* 0x00000010ff347819 */ /* 0x000fe20000011627 */
[----:B------:R-:W-:Y:S01]  /*6580*/  IMAD.U32 R39, R13, 0x10000, RZ ;  /* 0x000100000d277824 */ /* 0x000fe200078e00ff */
[----:B------:R-:W-:-:S02]  /*6590*/  PRMT R119, R119, 0x5410, R38 ;  /* 0x0000541077777816 */ /* 0x000fc40000000026 */
[----:B------:R-:W-:Y:S01]  /*65a0*/  PRMT R113, R113, 0x5410, R48 ;  /* 0x0000541071717816 */ /* 0x000fe20000000030 */
[CC--:B------:R-:W-:Y:S01]  /*65b0*/  FMUL.FTZ R48, R56.reuse, R47.reuse ;  /* 0x0000002f38307220 */ /* 0x0c0fe20000410000 */
        /* <DEDUP_REMOVED lines=18> */
[-C--:B------:R-:W-:Y:S01]  /*66e0*/  FMUL.FTZ R58, R58, R47.reuse ;  /* 0x0000002f3a3a7220 */ /* 0x080fe20000410000 */
[----:B------:R-:W-:Y:S01]  /*66f0*/  LOP3.LUT R48, R107, 0xffff0000, RZ, 0xc0, !PT ;  /* 0xffff00006b307812 */ /* 0x000fe200078ec0ff */
[----:B------:R-:W-:Y:S01]  /*6700*/  FFMA.FTZ R47, R54, R47, -R57 ;  /* 0x0000002f362f7223 */ /* 0x000fe20000010839 */
[----:B------:R-:W-:Y:S01]  /*6710*/  IMAD.U32 R41, R40, 0x10000, RZ ;  /* 0x0001000028297824 */ /* 0x000fe200078e00ff */
[----:B------:R-:W-:Y:S01]  /*6720*/  LOP3.LUT R15, R15, 0xffff0000, RZ, 0xc0, !PT ;  /* 0xffff00000f0f7812 */ /* 0x000fe200078ec0ff */
[----:B------:R-:W-:Y:S01]  /*6730*/  FFMA.FTZ R54, R54, R51, R58 ;  /* 0x0000003336367223 */ /* 0x000fe2000001003a */
[----:B------:R-:W-:Y:S01]  /*6740*/  IMAD.U32 R52, R119, 0x10000, RZ ;  /* 0x0001000077347824 */ /* 0x000fe200078e00ff */
[----:B------:R-:W-:Y:S01]  /*6750*/  LOP3.LUT R40, R40, 0xffff0000, RZ, 0xc0, !PT ;  /* 0xffff000028287812 */ /* 0x000fe200078ec0ff */
[C---:B------:R-:W-:Y:S01]  /*6760*/  FMUL.FTZ R56, R43.reuse, R118 ;  /* 0x000000762b387220 */ /* 0x040fe20000410000 */
[----:B------:R-:W-:Y:S01]  /*6770*/  FMUL.FTZ R58, R43, R48 ;  /* 0x000000302b3a7220 */ /* 0x000fe20000410000 */
[----:B------:R-:W-:Y:S01]  /*6780*/  LOP3.LUT R119, R119, 0xffff0000, RZ, 0xc0, !PT ;  /* 0xffff000077777812 */ /* 0x000fe200078ec0ff */
        /* <DEDUP_REMOVED lines=10> */
[-C--:B------:R-:W-:Y:S01]  /*6830*/  FMUL.FTZ R49, R40, R43.reuse ;  /* 0x0000002b28317220 */ /* 0x080fe20000410000 */
[----:B------:R-:W-:Y:S01]  /*6840*/  LOP3.LUT R55, R14, 0xffff0000, RZ, 0xc0, !PT ;  /* 0xffff00000e377812 */ /* 0x000fe200078ec0ff */
[----:B------:R-:W-:Y:S01]  /*6850*/  FFMA.FTZ R43, R12, R43, -R15 ;  /* 0x0000002b0c2b7223 */ /* 0x000fe2000001080f */
[----:B------:R-:W-:-:S02]  /*6860*/  IMAD.U32 R14, R42, 0x10000, RZ ;  /* 0x000100002a0e7824 */ /* 0x000fc400078e00ff */
[C---:B------:R-:W-:Y:S01]  /*6870*/  FFMA.FTZ R56, R13.reuse, R50, -R56 ;  /* 0x000000320d387223 */ /* 0x040fe20000010838 */
[----:B------:R-:W-:Y:S01]  /*6880*/  FFMA.FTZ R41, R13, R52, R41 ;  /* 0x000000340d297223 */ /* 0x000fe20000010029 */
[C---:B------:R-:W-:Y:S01]  /*6890*/  IMAD.U32 R15, R113.reuse, 0x10000, RZ ;  /* 0x00010000710f7824 */ /* 0x040fe200078e00ff */
[----:B------:R-:W-:Y:S01]  /*68a0*/  LOP3.LUT R42, R42, 0xffff0000, RZ, 0xc0, !PT ;  /* 0xffff00002a2a7812 */ /* 0x000fe200078ec0ff */
[----:B------:R-:W-:Y:S01]  /*68b0*/  IMAD.U32 R13, R106, 0x10000, RZ ;  /* 0x000100006a0d7824 */ /* 0x000fe200078e00ff */
[----:B------:R-:W-:Y:S01]  /*68c0*/  LOP3.LUT R113, R113, 0xffff0000, RZ, 0xc0, !PT ;  /* 0xffff000071717812 */ /* 0x000fe200078ec0ff */
[----:B------:R-:W-:Y:S01]  /*68d0*/  FMUL.FTZ R40, R14, R15 ;  /* 0x0000000f0e287220 */ /* 0x000fe20000410000 */
[----:B------:R-:W-:Y:S01]  /*68e0*/  LOP3.LUT R106, R106, 0xffff0000, RZ, 0xc0, !PT ;  /* 0xffff00006a6a7812 */ /* 0x000fe200078ec0ff */
[----:B------:R-:W-:Y:S01]  /*68f0*/  FMUL.FTZ R14, R14, R13 ;  /* 0x0000000d0e0e7220 */ /* 0x000fe20000410000 */
[----:B------:R-:W-:Y:S01]  /*6900*/  FFMA.FTZ R12, R12, R119, R49 ;  /* 0x000000770c0c7223 */ /* 0x000fe20000010031 */
        /* <DEDUP_REMOVED lines=21> */
.L_x_11414:
[----:B------:R-:W-:Y:S05]  /*6a60*/  BSYNC B1 ;  /* 0x0000000000017941 */ /* 0x000fea0003800000 */
.L_x_11413:
[----:B--2---:R2:W-:Y:S01]  /*6a70*/  ST.E.128 desc[UR52][R44.64], R12 ;  /* 0x0000000c2c007985 */ /* 0x0045e2000c101d34 */
[----:B------:R-:W-:-:S13]  /*6a80*/  ISETP.GE.AND P3, PT, R46, R11, PT ;  /* 0x0000000b2e00720c */ /* 0x000fda0003f66270 */
[----:B------:R-:W-:Y:S05]  /*6a90*/  @P3 BRA `(.L_x_11376) ;  /* 0x0000000400583947 */ /* 0x000fea0003800000 */
[----:B------:R-:W-:-:S05]  /*6aa0*/  IMAD.WIDE R88, R46, 0x2, R88 ;  /* 0x000000022e587825 */ /* 0x000fca00078e0258 */
[----:B---3--:R3:W-:Y:S01]  /*6ab0*/  ST.E.128 desc[UR52][R88.64], R40 ;  /* 0x0000002858007985 */ /* 0x0087e2000c101d34 */
[----:B------:R-:W-:Y:S05]  /*6ac0*/  BRA `(.L_x_11376) ;  /* 0x00000004004c7947 */ /* 0x000fea0003800000 */
.L_x_11368:
[----:B------:R-:W-:-:S06]  /*6ad0*/  UISETP.NE.AND UP0, UPT, UR39, 0x3, UPT ;  /* 0x000000032700788c */ /* 0x000fcc000bf05270 */
[----:B------:R-:W-:-:S13]  /*6ae0*/  PLOP3.LUT P2, PT, PT, PT, UP0, 0x80, 0x0 ;  /* 0x000000000000781c */ /* 0x000fda0003f4f008 */
[----:B------:R-:W-:Y:S05]  /*6af0*/  @!P2 BRA `(.L_x_11415) ;  /* 0x000000000004a947 */ /* 0x000fea0003800000 */
[----:B------:R-:W-:Y:S01]  /*6b00*/  BPT.TRAP 0x1 ;  /* 0x000000040000795c */ /* 0x000fe20000300000 */
.L_x_11415:
[----:B------:R-:W2:Y:S01]  /*6b10*/  LDL R11, [R1] ;  /* 0x00000000010b7983 */ /* 0x000ea20000100800 */
[----:B------:R-:W-:Y:S01]  /*6b20*/  IMAD R35, R19, 0x8, R2 ;  /* 0x0000000813237824 */ /* 0x000fe200078e0202 */
[----:B------:R-:W-:Y:S01]  /*6b30*/  BSSY B1, `(.L_x_11416) ;  /* 0x0000005000017945 */ /* 0x000fe20003800000 */
[----:B------:R-:W-:Y:S02]  /*6b40*/  SHF.R.S32.HI R82, RZ, 0x1f, R81 ;  /* 0x0000001fff527819 */ /* 0x000fe40000011451 */
[----:B--2---:R-:W-:-:S04]  /*6b50*/  SHF.L.U32 R85, R11, 0x1f, RZ ;  /* 0x0000001f0b557819 */ /* 0x004fc800000006ff */
[----:B------:R-:W0:Y:S02]  /*6b60*/  SYNCS.PHASECHK.TRANS64.TRYWAIT P3, [R35+URZ+0x2d890], R85 ;  /* 0x02d89055230075a7 */ /* 0x000e24000806017f */
[----:B0-----:R-:W-:Y:S05]  /*6b70*/  @!P3 BRA `(.L_x_11417) ;  /* 0x000001c000dcb947 */ /* 0x001fea0003800000 */
.L_x_11715:
[----:B------:R-:W-:Y:S05]  /*6b80*/  BSYNC B1 ;  /* 0x0000000000017941 */ /* 0x000fea0003800000 */
.L_x_11416:
[----:B------:R-:W1:Y:S01]  /*6b90*/  S2R R36, SR_TID.X ;  /* 0x0000000000247919 */ /* 0x000e620000002100 */
        /* <DEDUP_REMOVED lines=18> */
[----:B-1----:R-:W-:Y:S01]  /*6cc0*/  VIADD R36, R36, 0xffffff80 ;  /* 0xffffff8024247836 */ /* 0x002fe20000000000 */
[----:B------:R-:W-:Y:S01]  /*6cd0*/  LEA R42, P3, R12, UR4, 0x1 ;  /* 0x000000040c2a7c11 */ /* 0x000fe2000f8608ff */
[----:B------:R-:W-:Y:S01]  /*6ce0*/  IMAD.IADD R11, R13, 0x1, R11 ;  /* 0x000000010d0b7824 */ /* 0x000fe200078e020b */
[----:B------:R-:W-:Y:S02]  /*6cf0*/  UMOV UR4, 0xffffffff ;  /* 0xffffffff00047882 */ /* 0x000fe40000000000 */
[----:B------:R-:W-:Y:S02]  /*6d00*/  LEA.HI R36, R36, R36, RZ, 0x1 ;  /* 0x0000002424247211 */ /* 0x000fe400078f08ff */
[----:B------:R-:W-:Y:S02]  /*6d10*/  LEA.HI.X R13, R12, UR5, R11, 0x1, P3 ;  /* 0x000000050c0d7c11 */ /* 0x000fe400098f0c0b */
[----:B------:R-:W-:-:S04]  /*6d20*/  SHF.R.S32.HI R36, RZ, 0x1, R36 ;  /* 0x00000001ff247819 */ /* 0x000fc80000011424 */
[----:B------:R-:W-:Y:S01]  /*6d30*/  ISETP.GT.AND P3, PT, R84, R36, PT ;  /* 0x000000245400720c */ /* 0x000fe20003f64270 */
[----:B------:R-:W-:-:S12]  /*6d40*/  BRA.DIV UR4, `(.L_x_11418) ;  /* 0x000001c2047c7947 */ /* 0x000fd8000b800000 */
[----:B------:R1:W2:Y:S04]  /*6d50*/  SHFL.IDX PT, R43, R13, RZ, 0x1e1f ;  /* 0x001e1fff0d2b7589 */ /* 0x0002a800000e0000 */
[----:B------:R-:W3:Y:S02]  /*6d60*/  SHFL.IDX PT, R42, R42, RZ, 0x1e1f ;  /* 0x001e1fff2a2a7589 */ /* 0x000ee400000e0000 */
.L_x_11719:
[----:B------:R-:W-:Y:S05]  /*6d70*/  @!P3 BRA `(.L_x_11376) ;  /* 0x0000000000a0b947 */ /* 0x000fea0003800000 */
[----:B-1----:R-:W4:Y:S01]  /*6d80*/  LDL R13, [R1+0x48] ;  /* 0x00004800010d7983 */ /* 0x002f220000100800 */
[----:B------:R-:W-:-:S03]  /*6d90*/  ULDC UR4, c[0x0][0x2f4] ;  /* 0x0000bd0000047ab9 */ /* 0x000fc60000000800 */
[----:B------:R-:W5:Y:S04]  /*6da0*/  LDL R12, [R1+0x44] ;  /* 0x00004400010c7983 */ /* 0x000f680000100800 */
[----:B------:R-:W5:Y:S04]  /*6db0*/  LDL R11, [R1+0x30] ;  /* 0x00003000010b7983 */ /* 0x000f680000100800 */
[----:B------:R-:W5:Y:S01]  /*6dc0*/  LDL R45, [R1+0x34] ;  /* 0x00003400012d7983 */ /* 0x000f620000100800 */
[C---:B------:R-:W-:Y:S02]  /*6dd0*/  ISETP.GE.AND P5, PT, R16.reuse, UR4, PT ;  /* 0x0000000410007c0c */ /* 0x040fe4000bfa6270 */
[----:B------:R-:W-:Y:S01]  /*6de0*/  ISETP.GE.AND P4, PT, R137, UR4, PT ;  /* 0x0000000489007c0c */ /* 0x000fe2000bf86270 */
[----:B------:R-:W5:Y:S10]  /*6df0*/  LDL R44, [R1+0x40] ;  /* 0x00004000012c7983 */ /* 0x000f740000100800 */
[----:B---3--:R-:W-:-:S04]  /*6e00*/  @!P5 LEA R40, P3, R16, R42, 0x1 ;  /* 0x0000002a1028d211 */ /* 0x008fc800078608ff */
[----:B--2---:R-:W-:Y:S02]  /*6e10*/  @!P5 LEA.HI.X R41, R16, R43, R17, 0x1, P3 ;  /* 0x0000002b1029d211 */ /* 0x004fe400018f0c11 */
[----:B------:R-:W-:-:S04]  /*6e20*/  @!P4 LEA R38, P3, R137, R42, 0x1 ;  /* 0x0000002a8926c211 */ /* 0x000fc800078608ff */
[----:B----4-:R-:W-:Y:S02]  /*6e30*/  @!P4 LEA.HI.X R39, R137, R43, R13, 0x1, P3 ;  /* 0x0000002b8927c211 */ /* 0x010fe400018f0c0d */
[----:B------:R-:W-:-:S13]  /*6e40*/  ISETP.GE.AND P3, PT, R136, UR4, PT ;  /* 0x0000000488007c0c */ /* 0x000fda000bf66270 */
[----:B------:R-:W-:-:S04]  /*6e50*/  @!P3 LEA R36, P6, R136, R42, 0x1 ;  /* 0x0000002a8824b211 */ /* 0x000fc800078c08ff */
[----:B-----5:R-:W-:Y:S02]  /*6e60*/  @!P3 LEA.HI.X R37, R136, R43, R12, 0x1, P6 ;  /* 0x0000002b8825b211 */ /* 0x020fe400030f0c0c */
[----:B------:R-:W1:Y:S04]  /*6e70*/  @!P5 LDS.128 R12, [R65+0x15000] ;  /* 0x01500000410cd984 */ /* 0x000e680000000c00 */
        /* <DEDUP_REMOVED lines=24> */
.L_x_11376:
[----:B------:R-:W-:Y:S05]  /*7000*/  BSYNC B0 ;  /* 0x0000000000007941 */ /* 0x000fea0003800000 */
.L_x_11367:
[----:B---3--:R-:W3:Y:S01]  /*7010*/  S2R R11, SR_TID.X ;  /* 0x00000000000b7919 */ /* 0x008ee20000002100 */
        /* <DEDUP_REMOVED lines=8> */
[----:B-----5:R0:W-:Y:S01]  /*70a0*/  BAR.SYNC.DEFER_BLOCKING R101, 0x80 ;  /* 0x000200650000751d */ /* 0x0201e20000010000 */
[----:B---3--:R-:W-:-:S13]  /*70b0*/  LOP3.LUT P3, RZ, R11, 0x7f, RZ, 0xc0, !PT ;  /* 0x0000007f0bff7812 */ /* 0x008fda000786c0ff */
[----:B------:R-:W-:-:S05]  /*70c0*/  @!P3 VIADD R11, R35, 0x2d8a0 ;  /* 0x0002d8a0230bb836 */ /* 0x000fca0000000000 */
[----:B------:R-:W-:-:S04]  /*70d0*/  @!P3 PRMT R11, RZ, 0x654, R11 ;  /* 0x00000654ff0bb816 */ /* 0x000fc8000000000b */
[----:B------:R0:W-:Y:S01]  /*70e0*/  @!P3 SYNCS.ARRIVE.TRANS64.RED.A1T0 RZ, [R11+URZ], RZ ;  /* 0x000000ff0bffb9a7 */ /* 0x0001e2000810043f */
[----:B------:R-:W-:Y:S05]  /*70f0*/  @!P2 BRA `(.L_x_11420) ;  /* 0x000000000004a947 */ /* 0x000fea0003800000 */
[----:B------:R-:W-:Y:S01]  /*7100*/  BPT.TRAP 0x1 ;  /* 0x000000040000795c */ /* 0x000fe20000300000 */
.L_x_11420:
[----:B------:R-:W-:Y:S05]  /*7110*/  BSYNC B0 ;  /* 0x0000000000007941 */ /* 0x000fea0003800000 */
.L_x_11419:
[----:B------:R-:W3:Y:S01]  /*7120*/  SYNCS.PHASECHK.TRANS64.TRYWAIT P2, [R35+URZ+0x2d8b0], R85 ;  /* 0x02d8b055230075a7 */ /* 0x000ee2000804017f */
[----:B------:R-:W-:Y:S04]  /*7130*/  BSSY B0, `(.L_x_11421) ;  /* 0x0000002000007945 */ /* 0x000fe80003800000 */
[----:B---3--:R-:W-:Y:S05]  /*7140*/  @!P2 BRA `(.L_x_11422) ;  /* 0x000001bc00c4a947 */ /* 0x008fea0003800000 */
.L_x_11720:
[----:B------:R-:W-:Y:S05]  /*7150*/  BSYNC B0 ;  /* 0x0000000000007941 */ /* 0x000fea0003800000 */
.L_x_11421:
[----:B-12-4-:R-:W1:Y:S01]  /*7160*/  S2R R14, SR_TID.X ;  /* 0x00000000000e7919 */ /* 0x016e620000002100 */
[----:B------:R-:W-:Y:S01]  /*7170*/  ULDC.64 UR4, c[0x0][0x328] ;  /* 0x0000ca0000047ab9 */ /* 0x000fe20000000a00 */
[----:B------:R-:W-:Y:S01]  /*7180*/  BSSY B0, `(.L_x_11423) ;  /* 0x000003f000007945 */ /* 0x000fe20003800000 */
[----:B------:R-:W-:Y:S02]  /*7190*/  IMAD R82, R82, UR4, RZ ;  /* 0x0000000452527c24 */ /* 0x000fe4000f8e02ff */
[----:B------:R-:W-:-:S04]  /*71a0*/  IMAD.WIDE.U32 R12, R81, UR4, RZ ;  /* 0x00000004510c7c25 */ /* 0x000fc8000f8e00ff */
[----:B------:R-:W-:Y:S01]  /*71b0*/  IMAD R81, R81, UR5, R82 ;  /* 0x0000000551517c24 */ /* 0x000fe2000f8e0252 */
[----:B------:R-:W-:Y:S02]  /*71c0*/  ULDC.64 UR4, c[0x0][0x338] ;  /* 0x0000ce0000047ab9 */ /* 0x000fe40000000a00 */
[----:B------:R-:W-:Y:S02]  /*71d0*/  IMAD R83, R83, UR4, RZ ;  /* 0x0000000453537c24 */ /* 0x000fe4000f8e02ff */
[----:B------:R-:W-:Y:S02]  /*71e0*/  IMAD.IADD R13, R13, 0x1, R81 ;  /* 0x000000010d0d7824 */ /* 0x000fe400078e0251 */
[C---:B------:R-:W-:Y:S02]  /*71f0*/  IMAD R83, R80.reuse, UR5, R83 ;  /* 0x0000000550537c24 */ /* 0x040fe4000f8e0253 */
[----:B------:R-:W-:Y:S01]  /*7200*/  IMAD.WIDE.U32 R12, R80, UR4, R12 ;  /* 0x00000004500c7c25 */ /* 0x000fe2000f8e000c */
[----:B------:R-:W-:-:S03]  /*7210*/  ULDC.64 UR4, c[0x0][0x330] ;  /* 0x0000cc0000047ab9 */ /* 0x000fc60000000a00 */
[----:B0-----:R-:W-:Y:S02]  /*7220*/  IMAD R11, R10, UR4, RZ ;  /* 0x000000040a0b7c24 */ /* 0x001fe4000f8e02ff */
[----:B------:R-:W-:Y:S02]  /*7230*/  IMAD.IADD R13, R13, 0x1, R83 ;  /* 0x000000010d0d7824 */ /* 0x000fe400078e0253 */
[C---:B------:R-:W-:Y:S02]  /*7240*/  IMAD R11, R34.reuse, UR5, R11 ;  /* 0x00000005220b7c24 */ /* 0x040fe4000f8e020b */
[----:B------:R-:W-:Y:S01]  /*7250*/  IMAD.WIDE.U32 R12, R34, UR4, R12 ;  /* 0x00000004220c7c25 */ /* 0x000fe2000f8e000c */
[----:B------:R-:W-:-:S03]  /*7260*/  ULDC.64 UR4, c[0x0][0x318] ;  /* 0x0000c60000047ab9 */ /* 0x000fc60000000a00 */
[----:B-1----:R-:W-:Y:S02]  /*7270*/  VIADD R14, R14, 0xffffff80 ;  /* 0xffffff800e0e7836 */ /* 0x002fe40000000000 */
[----:B------:R-:W-:Y:S01]  /*7280*/  IMAD.IADD R13, R13, 0x1, R11 ;  /* 0x000000010d0d7824 */ /* 0x000fe200078e020b */
[----:B------:R-:W-:Y:S02]  /*7290*/  LEA R11, P2, R12, UR4, 0x1 ;  /* 0x000000040c0b7c11 */ /* 0x000fe4000f8408ff */
[----:B------:R-:W-:Y:S02]  /*72a0*/  LEA.HI R14, R14, R14, RZ, 0x1 ;  /* 0x0000000e0e0e7211 */ /* 0x000fe400078f08ff */
[----:B------:R-:W-:Y:S01]  /*72b0*/  LEA.HI.X R12, R12, UR5, R13, 0x1, P2 ;  /* 0x000000050c0c7c11 */ /* 0x000fe200090f0c0d */
[----:B------:R0:W1:Y:S01]  /*72c0*/  SHFL.IDX PT, R40, R11, RZ, 0x1e1f ;  /* 0x001e1fff0b287589 */ /* 0x00006200000e0000 */
[----:B------:R-:W-:-:S03]  /*72d0*/  SHF.R.S32.HI R14, RZ, 0x1, R14 ;  /* 0x00000001ff0e7819 */ /* 0x000fc6000001140e */
[----:B------:R0:W2:Y:S01]  /*72e0*/  SHFL.IDX PT, R41, R12, RZ, 0x1e1f ;  /* 0x001e1fff0c297589 */ /* 0x0000a200000e0000 */
[----:B------:R-:W-:-:S13]  /*72f0*/  ISETP.GT.AND P2, PT, R84, R14, PT ;  /* 0x0000000e5400720c */ /* 0x000fda0003f44270 */
[----:B0-----:R-:W-:Y:S05]  /*7300*/  @!P2 BRA `(.L_x_11424) ;  /* 0x000000000098a947 */ /* 0x001fea0003800000 */
[----:B------:R-:W4:Y:S01]  /*7310*/  LDL R15, [R1+0x48] ;  /* 0x00004800010f7983 */ /* 0x000f220000100800 */
[----:B------:R-:W-:-:S03]  /*7320*/  ULDC UR4, c[0x0][0x2f4] ;  /* 0x0000bd0000047ab9 */ /* 0x000fc60000000800 */
[----:B------:R-:W5:Y:S04]  /*7330*/  LDL R14, [R1+0x44] ;  /* 0x00004400010e7983 */ /* 0x000f680000100800 */
[----:B------:R-:W3:Y:S04]  /*7340*/  LDL R46, [R1+0x30] ;  /* 0x00003000012e7983 */ /* 0x000ee80000100800 */
[----:B------:R-:W3:Y:S01]  /*7350*/  LDL R45, [R1+0x34] ;  /* 0x00003400012d7983 */ /* 0x000ee20000100800 */
[C---:B------:R-:W-:Y:S02]  /*7360*/  ISETP.GE.AND P5, PT, R16.reuse, UR4, PT ;  /* 0x0000000410007c0c */ /* 0x040fe4000bfa6270 */
[----:B------:R-:W-:Y:S01]  /*7370*/  ISETP.GE.AND P4, PT, R137, UR4, PT ;  /* 0x0000000489007c0c */ /* 0x000fe2000bf86270 */
[----:B------:R-:W3:Y:S10]  /*7380*/  LDL R44, [R1+0x40] ;  /* 0x00004000012c7983 */ /* 0x000ef40000100800 */
[----:B-1----:R-:W-:-:S04]  /*7390*/  @!P5 LEA R42, P2, R16, R40, 0x1 ;  /* 0x00000028102ad211 */ /* 0x002fc800078408ff */
[----:B--2---:R-:W-:Y:S02]  /*73a0*/  @!P5 LEA.HI.X R43, R16, R41, R17, 0x1, P2 ;  /* 0x00000029102bd211 */ /* 0x004fe400010f0c11 */
[----:B------:R-:W-:-:S04]  /*73b0*/  @!P4 LEA R38, P2, R137, R40, 0x1 ;  /* 0x000000288926c211 */ /* 0x000fc800078408ff */
[----:B----4-:R-:W-:Y:S02]  /*73c0*/  @!P4 LEA.HI.X R39, R137, R41, R15, 0x1, P2 ;  /* 0x000000298927c211 */ /* 0x010fe400010f0c0f */
[----:B------:R-:W-:-:S13]  /*73d0*/  ISETP.GE.AND P2, PT, R136, UR4, PT ;  /* 0x0000000488007c0c */ /* 0x000fda000bf46270 */
[----:B------:R-:W-:-:S04]  /*73e0*/  @!P2 LEA R36, P6, R136, R40, 0x1 ;  /* 0x000000288824a211 */ /* 0x000fc800078c08ff */
[----:B-----5:R-:W-:Y:S02]  /*73f0*/  @!P2 LEA.HI.X R37, R136, R41, R14, 0x1, P6 ;  /* 0x000000298825a211 */ /* 0x020fe400030f0c0e */
[----:B------:R-:W0:Y:S04]  /*7400*/  @!P5 LDS.128 R12, [R65] ;  /* 0x00000000410cd984 */ /* 0x000e280000000c00 */
[----:B0-----:R0:W-:Y:S01]  /*7410*/  @!P5 ST.E.128 desc[UR52][R42.64], R12 ;  /* 0x0000000c2a00d985 */ /* 0x0011e2000c101d34 */
[----:B------:R-:W-:-:S13]  /*7420*/  ISETP.GE.AND P5, PT, R3, UR4, PT ;  /* 0x0000000403007c0c */ /* 0x000fda000bfa6270 */
[----:B------:R-:W1:Y:S01]  /*7430*/  @!P5 LDS.128 R12, [R64] ;  /* 0x00000000400cd984 */ /* 0x000e620000000c00 */
[----:B---3--:R-:W-:-:S04]  /*7440*/  @!P5 IMAD.SHL.U32 R11, R46, 0x8, RZ ;  /* 0x000000082e0bd824 */ /* 0x008fc800078e00ff */
        /* <DEDUP_REMOVED lines=18> */
.L_x_11424:
[----:B------:R-:W-:Y:S05]  /*7570*/  BSYNC B0 ;  /* 0x0000000000007941 */ /* 0x000fea0003800000 */
.L_x_11423:
[----:B0-----:R-:W4:Y:S01]  /*7580*/  LDL.LU R12, [R1] ;  /* 0x00000000010c7983 */ /* 0x001f220000300800 */
[----:B------:R-:W-:Y:S02]  /*7590*/  VIADD R19, R19, 0x1 ;  /* 0x0000000113137836 */ /* 0x000fe40000000000 */
[----:B---3--:R-:W-:Y:S01]  /*75a0*/  @!P3 VIADD R35, R35, 0x2d8c0 ;  /* 0x0002d8c02323b836 */ /* 0x008fe20000000000 */
        /* <DEDUP_REMOVED lines=9> */
[----:B------:R-:W-:Y:S02]  /*7640*/  SEL R11, RZ, 0x1, P2 ;  /* 0x00000001ff0b7807 */ /* 0x000fe40001000000 */
[----:B------:R-:W-:Y:S01]  /*7650*/  SEL R19, R19, RZ, P2 ;  /* 0x000000ff13137207 */ /* 0x000fe20001000000 */
[----:B------:R0:W-:Y:S01]  /*7660*/  @!P3 SYNCS.ARRIVE.TRANS64.RED.A1T0 RZ, [R35+URZ], RZ ;  /* 0x000000ff23ffb9a7 */ /* 0x0001e2000810043f */
[----:B----4-:R-:W-:-:S05]  /*7670*/  LOP3.LUT R12, R12, R11, RZ, 0x3c, !PT ;  /* 0x0000000b0c0c7212 */ /* 0x010fca00078e3cff */
[----:B------:R0:W-:Y:S01]  /*7680*/  STL [R1], R12 ;  /* 0x0000000c01007387 */ /* 0x0001e20000100800 */
[----:B------:R-:W-:Y:S05]  /*7690*/  @P1 BRA `(.L_x_11425) ;  /* 0xffffffb0007c1947 */ /* 0x000fea000383ffff */
[----:B0-----:R-:W0:Y:S01]  /*76a0*/  S2R R12, SR_TID.X ;  /* 0x00000000000c7919 */ /* 0x001e220000002100 */
[----:B------:R-:W-:Y:S02]  /*76b0*/  PLOP3.LUT P0, PT, PT, PT, PT, 0x8, 0x0 ;  /* 0x000000000000781c */ /* 0x000fe40003f0e170 */
[----:B0-----:R-:W-:-:S04]  /*76c0*/  SHF.R.U32.HI R12, RZ, 0x7, R12 ;  /* 0x00000007ff0c7819 */ /* 0x001fc8000001160c */
[----:B------:R-:W-:-:S13]  /*76d0*/  ISETP.NE.AND P4, PT, R12, 0x1, PT ;  /* 0x000000010c00780c */ /* 0x000fda0003f85270 */
[----:B------:R-:W-:Y:S06]  /*76e0*/  @!P4 BAR.ARV 0x9, 0x100 ;  /* 0x024400000000cb1d */ /* 0x000fec0000002000 */
.L_x_11362:
[----:B------:R-:W3:Y:S01]  /*76f0*/  LDL R8, [R1+0x28] ;  /* 0x0000280001087983 */ /* 0x000ee20000100800 */
[----:B------:R-:W0:Y:S01]  /*7700*/  LDC R0, c[0x0][0x448] ;  /* 0x00011200ff007b82 */ /* 0x000e220000000800 */
[----:B------:R-:W-:-:S07]  /*7710*/  IADD3 R7, R141, 0x1, -R140 ;  /* 0x000000018d077810 */ /* 0x000fce0007ffe88c */
[----:B------:R-:W4:Y:S01]  /*7720*/  LDC.64 R4, c[0x0][0x9e0] ;  /* 0x00027800ff047b82 */ /* 0x000f220000000a00 */
[----:B0-----:R-:W-:Y:S02]  /*7730*/  ISETP.NE.AND P1, PT, R0, 0x1, PT ;  /* 0x000000010000780c */ /* 0x001fe40003f25270 */
[----:B----4-:R-:W-:-:S11]  /*7740*/  ISETP.GE.AND P2, PT, R5, 0x1, PT ;  /* 0x000000010500780c */ /* 0x010fd60003f46270 */
[----:B------:R-:W0:Y:S08]  /*7750*/  @P1 LDC R3, c[0x0][0x44c] ;  /* 0x00011300ff031b82 */ /* 0x000e300000000800 */
[----:B------:R-:W4:Y:S01]  /*7760*/  @P1 LDC R6, c[0x0][0x450] ;  /* 0x00011400ff061b82 */ /* 0x000f220000000800 */
[----:B---3--:R-:W-:-:S04]  /*7770*/  VIADD R0, R8, 0xbf ;  /* 0x000000bf08007836 */ /* 0x008fc80000000000 */
[----:B0-----:R-:W-:-:S05]  /*7780*/  @P1 IMAD.HI.U32 R3, R0, R3, RZ ;  /* 0x0000000300031227 */ /* 0x001fca00078e00ff */
[----:B----4-:R-:W-:-:S05]  /*7790*/  @P1 SHF.R.U32.HI R0, RZ, R6, R3 ;  /* 0x00000006ff001219 */ /* 0x010fca0000011603 */
[----:B------:R-:W-:Y:S01]  /*77a0*/  IMAD.IADD R3, R7, 0x1, R0 ;  /* 0x0000000107037824 */ /* 0x000fe200078e0200 */
[----:B------:R-:W-:Y:S06]  /*77b0*/  @P0 BRA `(.L_x_11426) ;  /* 0x00000000000c0947 */ /* 0x000fec0003800000 */
[----:B------:R-:W0:Y:S01]  /*77c0*/  FENCE.VIEW.ASYNC.G ;  /* 0x00000000000073c6 */ /* 0x000e220000000100 */
[----:B------:R-:W-:Y:S05]  /*77d0*/  WARPSYNC.ALL ;  /* 0x0000000000007948 */ /* 0x000fea0003800000 */
[----:B0-----:R-:W-:Y:S06]  /*77e0*/  BAR.ARV 0xc, 0x200 ;  /* 0x0308000000007b1d */ /* 0x001fec0000002000 */
.L_x_11426:
        /* <DEDUP_REMOVED lines=13> */
.L_x_11429:
[----:B------:R-:W-:-:S13]  /*78c0*/  ISETP.NE.AND P0, PT, R5, 0x1, PT ;  /* 0x000000010500780c */ /* 0x000fda0003f05270 */
[----:B------:R-:W0:Y:S02]  /*78d0*/  @P0 LDC.64 R6, c[0x0][0x9e8] ;  /* 0x00027a00ff060b82 */ /* 0x000e240000000a00 */
[----:B0-----:R-:W-:-:S05]  /*78e0*/  @P0 IMAD.HI.U32 R6, R0, R6, RZ ;  /* 0x0000000600060227 */ /* 0x001fca00078e00ff */
[----:B------:R-:W-:-:S07]  /*78f0*/  @P0 SHF.R.U32.HI R0, RZ, R7, R6 ;  /* 0x00000007ff000219 */ /* 0x000fce0000011606 */
.L_x_11430:
[----:B------:R-:W-:Y:S05]  /*7900*/  BSYNC B0 ;  /* 0x0000000000007941 */ /* 0x000fea0003800000 */
.L_x_11428:
[----:B------:R-:W-:-:S05]  /*7910*/  IMAD R3, R0, R5, R5 ;  /* 0x0000000500037224 */ /* 0x000fca00078e0205 */
[----:B------:R-:W-:-:S07]  /*7920*/  VIMNMX R4, R4, R3, PT ;  /* 0x0000000304047248 */ /* 0x000fce0003fe0100 */
.L_x_11427:
[----:B------:R-:W0:Y:S01]  /*7930*/  @P1 LDC R0, c[0x0][0x44c] ;  /* 0x00011300ff001b82 */ /* 0x000e220000000800 */
[----:B------:R-:W-:Y:S01]  /*7940*/  VIADD R4, R4, 0x7f ;  /* 0x0000007f04047836 */ /* 0x000fe20000000000 */
[----:B------:R-:W-:-:S04]  /*7950*/  ULDC UR4, c[0x0][0x9dc] ;  /* 0x0002770000047ab9 */ /* 0x000fc80000000800 */
[----:B------:R-:W-:Y:S02]  /*7960*/  SHF.R.S32.HI R3, RZ, 0x1f, R4 ;  /* 0x0000001fff037819 */ /* 0x000fe40000011404 */
[----:B------:R-:W3:Y:S02]  /*7970*/  @P1 LDC R7, c[0x0][0x450] ;  /* 0x00011400ff071b82 */ /* 0x000ee40000000800 */
[----:B------:R-:W-:-:S04]  /*7980*/  LEA.HI R3, R3, R4, RZ, 0x7 ;  /* 0x0000000403037211 */ /* 0x000fc800078f38ff */
[----:B------:R-:W-:-:S04]  /*7990*/  SHF.R.S32.HI R3, RZ, 0x7, R3 ;  /* 0x00000007ff037819 */ /* 0x000fc80000011403 */
[----:B------:R-:W-:Y:S01]  /*79a0*/  VIMNMX R88, R102, R3, PT ;  /* 0x0000000366587248 */ /* 0x000fe20003fe0100 */
[----:B0-----:R-:W-:-:S04]  /*79b0*/  @P1 IMAD.HI.U32 R6, R8, R0, RZ ;  /* 0x0000000008061227 */ /* 0x001fc800078e00ff */
[----:B------:R-:W-:Y:S01]  /*79c0*/  IMAD.MOV.U32 R0, RZ, RZ, R8 ;  /* 0x000000ffff007224 */ /* 0x000fe200078e0008 */
        /* <DEDUP_REMOVED lines=14> */
.L_x_11433:
[----:B------:R-:W-:-:S13]  /*7ab0*/  ISETP.NE.AND P0, PT, R5, 0x1, PT ;  /* 0x000000010500780c */ /* 0x000fda0003f05270 */
[----:B------:R-:W0:Y:S02]  /*7ac0*/  @P0 LDC.64 R6, c[0x0][0x9e8] ;  /* 0x00027a00ff060b82 */ /* 0x000e240000000a00 */
[----:B0-----:R-:W-:-:S05]  /*7ad0*/  @P0 IMAD.HI.U32 R4, R0, R6, RZ ;  /* 0x0000000600040227 */ /* 0x001fca00078e00ff */
[----:B------:R-:W-:-:S07]  /*7ae0*/  @P0 SHF.R.U32.HI R0, RZ, R7, R4 ;  /* 0x00000007ff000219 */ /* 0x000fce0000011604 */
.L_x_11434:
[----:B------:R-:W-:Y:S05]  /*7af0*/  BSYNC B0 ;  /* 0x0000000000007941 */ /* 0x000fea0003800000 */
.L_x_11432:
[----:B------:R-:W-:-:S05]  /*7b00*/  IMAD R0, R0, R5, RZ ;  /* 0x0000000500007224 */ /* 0x000fca00078e02ff */
[----:B------:R-:W-:-:S07]  /*7b10*/  VIMNMX R3, R3, R0, !PT ;  /* 0x0000000003037248 */ /* 0x000fce0007fe0100 */
.L_x_11431:
        /* <DEDUP_REMOVED lines=9> */
[----:B------:R-:W-:Y:S02]  /*7bb0*/  CS2R R126, SRZ ;  /* 0x00000000007e7805 */ /* 0x000fe4000001ff00 */
[----:B------:R-:W-:Y:S02]  /*7bc0*/  CS2R R124, SRZ ;  /* 0x00000000007c7805 */ /* 0x000fe4000001ff00 */
[----:B------:R-:W-:-:S02]  /*7bd0*/  CS2R R122, SRZ ;  /* 0x00000000007a7805 */ /* 0x000fc4000001ff00 */
[----:B------:R-:W-:Y:S02]  /*7be0*/  VIMNMX R4, RZ, R0, !PT ;  /* 0x00000000ff047248 */ /* 0x000fe40007fe0100 */
[----:B------:R-:W-:Y:S02]  /*7bf0*/  CS2R R120, SRZ ;  /* 0x0000000000787805 */ /* 0x000fe4000001ff00 */
[----:B------:R-:W-:Y:S02]  /*7c00*/  CS2R R118, SRZ ;  /* 0x0000000000767805 */ /* 0x000fe4000001ff00 */
[----:B------:R-:W-:Y:S02]  /*7c10*/  CS2R R116, SRZ ;  /* 0x0000000000747805 */ /* 0x000fe4000001ff00 */
[----:B------:R-:W-:Y:S01]  /*7c20*/  ISETP.GT.AND P1, PT, R88, R4, PT ;  /* 0x000000045800720c */ /* 0x000fe20003f24270 */
[----:B------:R0:W-:Y:S01]  /*7c30*/  STL [R1+0x68], R4 ;  /* 0x0000680401007387 */ /* 0x0001e20000100800 */
[----:B------:R-:W-:-:S02]  /*7c40*/  CS2R R114, SRZ ;  /* 0x0000000000727805 */ /* 0x000fc4000001ff00 */
[----:B------:R-:W-:Y:S01]  /*7c50*/  CS2R R112, SRZ ;  /* 0x0000000000707805 */ /* 0x000fe2000001ff00 */
[----:B------:R-:W-:Y:S01]  /*7c60*/  IMAD.MOV.U32 R38, RZ, RZ, RZ ;  /* 0x000000ffff267224 */ /* 0x000fe200078e00ff */
[----:B------:R-:W-:Y:S01]  /*7c70*/  CS2R R26, SRZ ;  /* 0x00000000001a7805 */ /* 0x000fe2000001ff00 */
[----:B------:R-:W-:Y:S01]  /*7c80*/  IMAD.MOV.U32 R109, RZ, RZ, RZ ;  /* 0x000000ffff6d7224 */ /* 0x000fe200078e00ff */
        /* <DEDUP_REMOVED lines=11> */
[----:B------:R-:W-:-:S02]  /*7d40*/  IMAD.MOV.U32 R89, RZ, RZ, RZ ;  /* 0x000000ffff597224 */ /* 0x000fc400078e00ff */
[----:B------:R-:W-:Y:S01]  /*7d50*/  IMAD.MOV.U32 R0, RZ, RZ, RZ ;  /* 0x000000ffff007224 */ /* 0x000fe200078e00ff */
[----:B0-----:R-:W-:Y:S06]  /*7d60*/  @!P1 BRA `(.L_x_11435) ;  /* 0x0000011800f89947 */ /* 0x001fec0003800000 */
        /* <DEDUP_REMOVED lines=9> */
.L_x_11723:
[----:B------:R-:W3:Y:S01]  /*7e00*/  LDL R3, [R1+0xc] ;  /* 0x00000c0001037983 */ /* 0x000ee20000100800 */
[----:B------:R-:W-:Y:S01]  /*7e10*/  BSSY B6, `(.L_x_11437) ;  /* 0x0000020000067945 */ /* 0x000fe20003800000 */
[----:B---3--:R-:W-:-:S05]  /*7e20*/  IMAD.HI R0, R3, 0x55555556, RZ ;  /* 0x5555555603007827 */ /* 0x008fca00078e02ff */
[----:B------:R-:W-:-:S05]  /*7e30*/  LEA.HI R0, R0, R0, RZ, 0x1 ;  /* 0x0000000000007211 */ /* 0x000fca00078f08ff */
[----:B------:R-:W-:Y:S02]  /*7e40*/  IMAD R4, R0, -0x3, R3 ;  /* 0xfffffffd00047824 */ /* 0x000fe400078e0203 */
[----:B------:R-:W-:Y:S02]  /*7e50*/  VIADD R3, R2, 0x21800 ;  /* 0x0002180002037836 */ /* 0x000fe40000000000 */
[----:B------:R-:W-:Y:S01]  /*7e60*/  IMAD R0, R4, 0x1000, R2 ;  /* 0x0000100004007824 */ /* 0x000fe200078e0202 */
[----:B------:R3:W-:Y:S02]  /*7e70*/  STL [R1+0x2c], R4 ;  /* 0x00002c0401007387 */ /* 0x0007e40000100800 */
[----:B------:R-:W-:Y:S01]  /*7e80*/  LOP3.LUT P0, RZ, R3, 0x3ff, RZ, 0xc0, !PT ;  /* 0x000003ff03ff7812 */ /* 0x000fe2000780c0ff */
[----:B------:R-:W-:-:S05]  /*7e90*/  VIADD R0, R0, 0xc400 ;  /* 0x0000c40000007836 */ /* 0x000fca0000000000 */
[----:B------:R-:W-:Y:S01]  /*7ea0*/  SHF.R.U32.HI R0, RZ, 0x4, R0 ;  /* 0x00000004ff007819 */ /* 0x000fe20000011600 */
[----:B---3--:R-:W-:-:S03]  /*7eb0*/  IMAD R4, R4, 0x2000, R3 ;  /* 0x0000200004047824 */ /* 0x008fc600078e0203 */
[----:B------:R-:W-:Y:S02]  /*7ec0*/  LOP3.LUT R146, R0, 0x3fff, RZ, 0xc0, !PT ;  /* 0x00003fff00927812 */ /* 0x000fe400078ec0ff */
[----:B------:R-:W-:-:S04]  /*7ed0*/  SHF.R.U32.HI R4, RZ, 0x4, R4 ;  /* 0x00000004ff047819 */ /* 0x000fc80000011604 */
[----:B------:R-:W-:-:S05]  /*7ee0*/  LOP3.LUT R3, R4, 0x3fff, RZ, 0xc0, !PT ;  /* 0x00003fff04037812 */ /* 0x000fca00078ec0ff */
[----:B------:R3:W-:Y:S01]  /*7ef0*/  STL [R1+0x54], R3 ;  /* 0x0000540301007387 */ /* 0x0007e20000100800 */
[----:B------:R-:W-:Y:S05]  /*7f00*/  @!P0 BRA `(.L_x_11438) ;  /* 0x0000000000408947 */ /* 0x000fea0003800000 */
[----:B------:R-:W-:Y:S01]  /*7f10*/  MOV R0, 0x0 ;  /* 0x0000000000007802 */ /* 0x000fe20000000f00 */
[----:B------:R-:W-:Y:S01]  /*7f20*/  ULDC.64 UR4, c[0x4][0x138] ;  /* 0x01004e0000047ab9 */ /* 0x000fe20000000a00 */
[----:B------:R-:W-:Y:S01]  /*7f30*/  ULDC.64 UR6, c[0x4][0x140] ;  /* 0x0100500000067ab9 */ /* 0x000fe20000000a00 */
[----:B------:R-:W-:Y:S01]  /*7f40*/  IMAD.U32 R4, RZ, RZ, UR4 ;  /* 0x00000004ff047e24 */ /* 0x000fe2000f8e00ff */
[----:B0-----:R0:W4:Y:S01]  /*7f50*/  LDC.64 R14, c[0x4][R0] ;  /* 0x01000000000e7b82 */ /* 0x0011220000000a00 */
        /* <DEDUP_REMOVED lines=10> */
[----:B-12345:R-:W-:Y:S05]  /*8000*/  CALL.ABS.NOINC R14 ;  /* 0x000000000e007343 */ /* 0x03efea0003c00000 */
.L_x_11438:
[----:B------:R-:W-:Y:S05]  /*8010*/  BSYNC B6 ;  /* 0x0000000000067941 */ /* 0x000fea0003800000 */
.L_x_11437:
[----:B------:R-:W-:Y:S02]  /*8020*/  ULDC UR4, c[0x0][0x3f4] ;  /* 0x0000fd0000047ab9 */ /* 0x000fe40000000800 */
[----:B------:R-:W-:-:S13]  /*8030*/  ISETP.LT.AND P0, PT, RZ, UR4, PT ;  /* 0x00000004ff007c0c */ /* 0x000fda000bf01270 */
[----:B------:R-:W-:Y:S05]  /*8040*/  @P0 BRA `(.L_x_11439) ;  /* 0x0000000000400947 */ /* 0x000fea0003800000 */
[----:B------:R-:W-:-:S04]  /*8050*/  ULEA.HI UR4, UR37, UR37, URZ, 0x1 ;  /* 0x0000002525047291 */ /* 0x000fc8000f8f083f */
[----:B------:R-:W-:-:S04]  /*8060*/  ULOP3.LUT UR4, UR4, 0xfffffffe, URZ, 0xc0, !UPT ;  /* 0xfffffffe04047892 */ /* 0x000fc8000f8ec03f */
[----:B------:R-:W-:-:S06]  /*8070*/  UIADD3 UR4, UR37, -UR4, URZ ;  /* 0x8000000425047290 */ /* 0x000fcc000fffe03f */
[----:B---3--:R-:W-:-:S05]  /*8080*/  IMAD.U32 R3, RZ, RZ, UR4 ;  /* 0x00000004ff037e24 */ /* 0x008fca000f8e00ff */
[----:B------:R-:W-:-:S04]  /*8090*/  SHF.L.U32 R3, R3, 0x1f, RZ ;  /* 0x0000001f03037819 */ /* 0x000fc800000006ff */
[----:B------:R3:W4:Y:S03]  /*80a0*/  SYNCS.PHASECHK.TRANS64.TRYWAIT P0, [R2+URZ+0x2d800], R3 ;  /* 0x02d80003020075a7 */ /* 0x000726000800017f */
[----:B----4-:R-:W-:Y:S05]  /*80b0*/  @!P0 NANOSLEEP.SYNCS 0x989680 ;  /* 0x009896800000895d */ /* 0x010fea0003900000 */
[----:B------:R-:W4:Y:S01]  /*80c0*/  @!P0 SYNCS.PHASECHK.TRANS64 P0, [R2+URZ+0x2d800], R3 ;  /* 0x02d80003020085a7 */ /* 0x000f22000800007f */
[----:B------:R-:W-:Y:S04]  /*80d0*/  BSSY B0, `(.L_x_11440) ;  /* 0x0000006000007945 */ /* 0x000fe80003800000 */
[----:B----4-:R-:W-:Y:S05]  /*80e0*/  @P0 BRA `(.L_x_11441) ;  /* 0x0000000000100947 */ /* 0x010fea0003800000 */
.L_x_11442:
[----:B----4-:R4:W0:Y:S02]  /*80f0*/  SYNCS.PHASECHK.TRANS64.TRYWAIT P0, [R2+URZ+0x2d800], R3 ;  /* 0x02d80003020075a7 */ /* 0x010824000800017f */
[----:B0-----:R-:W-:Y:S05]  /*8100*/  @!P0 NANOSLEEP.SYNCS 0x989680 ;  /* 0x009896800000895d */ /* 0x001fea0003900000 */
[----:B------:R-:W0:Y:S02]  /*8110*/  @!P0 SYNCS.PHASECHK.TRANS64 P0, [R2+URZ+0x2d800], R3 ;  /* 0x02d80003020085a7 */ /* 0x000e24000800007f */
[----:B0-----:R-:W-:Y:S05]  /*8120*/  @!P0 BRA `(.L_x_11442) ;  /* 0xfffffffc00f08947 */ /* 0x001fea000383ffff */
.L_x_11441:
[----:B------:R-:W-:Y:S05]  /*8130*/  BSYNC B0 ;  /* 0x0000000000007941 */ /* 0x000fea0003800000 */
.L_x_11440:
[----:B------:R-:W-:Y:S05]  /*8140*/  BRA `(.L_x_11443) ;  /* 0x0000004000c47947 */ /* 0x000fea0003800000 */
.L_x_11439:
[----:B------:R-:W-:Y:S01]  /*8150*/  ULOP3.LUT UP0, URZ, UR40, 0x1bf, URZ, 0xc0, !UPT ;  /* 0x000001bf283f7892 */ /* 0x000fe2000f80c03f */
[----:B-----5:R-:W-:Y:S01]  /*8160*/  SHF.R.S32.HI R0, RZ, 0x1f, R98 ;  /* 0x0000001fff007819 */ /* 0x020fe20000011462 */
[----:B------:R-:W-:Y:S01]  /*8170*/  ULDC.64 UR4, c[0x0][0x3f8] ;  /* 0x0000fe0000047ab9 */ /* 0x000fe20000000a00 */
[----:B------:R-:W-:Y:S01]  /*8180*/  ULDC.64 UR6, c[0x0][0x408] ;  /* 0x0001020000067ab9 */ /* 0x000fe20000000a00 */
[----:B------:R-:W-:Y:S02]  /*8190*/  IMAD.WIDE.U32 R24, R98, UR4, RZ ;  /* 0x0000000462187c25 */ /* 0x000fe4000f8e00ff */
[----:B------:R-:W-:Y:S02]  /*81a0*/  PLOP3.LUT P0, PT, PT, PT, UP0, 0x80, 0x0 ;  /* 0x000000000000781c */ /* 0x000fe40003f0f008 */
[C---:B---3--:R-:W-:Y:S02]  /*81b0*/  IMAD R3, R0.reuse, UR4, RZ ;  /* 0x0000000400037c24 */ /* 0x048fe4000f8e02ff */
        /* <DEDUP_REMOVED lines=11> */
[----:B0-----:R0:W3:Y:S01]  /*8270*/  LDC.64 R14, c[0x4][R0] ;  /* 0x01000000000e7b82 */ /* 0x0010e20000000a00 */
        /* <DEDUP_REMOVED lines=10> */
[----:B-123--:R-:W-:Y:S05]  /*8320*/  CALL.ABS.NOINC R14 ;  /* 0x000000000e007343 */ /* 0x00efea0003c00000 */
.L_x_11444:
[----:B------:R-:W3:Y:S01]  /*8330*/  S2R R20, SR_TID.X ;  /* 0x0000000000147919 */ /* 0x000ee20000002100 */
[----:B------:R-:W-:Y:S01]  /*8340*/  ULDC.U8 UR4, c[0x0][0x410] ;  /* 0x0001040000047ab9 */ /* 0x000fe20000000000 */
[----:B---3--:R-:W-:Y:S02]  /*8350*/  VIADD R21, R20, 0xffffff80 ;  /* 0xffffff8014157836 */ /* 0x008fe40000000000 */
[----:B------:R-:W3:Y:S01]  /*8360*/  LDL R20, [R1+0x28] ;  /* 0x0000280001147983 */ /* 0x000ee20000100800 */
[----:B------:R-:W-:Y:S01]  /*8370*/  ISETP.NE.AND P0, PT, RZ, UR4, PT ;  /* 0x00000004ff007c0c */ /* 0x000fe2000bf05270 */
[----:B------:R-:W-:Y:S01]  /*8380*/  BSSY B0, `(.L_x_11445) ;  /* 0x0000405000007945 */ /* 0x000fe20003800000 */
[----:B------:R-:W-:-:S04]  /*8390*/  LEA.HI R54, R21, R21, RZ, 0x1 ;  /* 0x0000001515367211 */ /* 0x000fc800078f08ff */
[----:B------:R-:W-:-:S05]  /*83a0*/  SHF.R.S32.HI R54, RZ, 0x1, R54 ;  /* 0x00000001ff367819 */ /* 0x000fca0000011436 */
[----:B---3--:R-:W-:Y:S02]  /*83b0*/  IMAD.IADD R10, R54, 0x1, R20 ;  /* 0x00000001360a7824 */ /* 0x008fe400078e0214 */
        /* <DEDUP_REMOVED lines=11> */
[----:B---3--:R-:W-:-:S04]  /*8470*/  @P0 IMAD.HI.U32 R0, R10, R3, RZ ;  /* 0x000000030a000227 */ /* 0x008fc800078e00ff */
[----:B------:R-:W-:Y:S01]  /*8480*/  IMAD.MOV.U32 R3, RZ, RZ, R10 ;  /* 0x000000ffff037224 */ /* 0x000fe200078e000a */
[----:B----4-:R-:W-:-:S04]  /*8490*/  @P0 SHF.R.U32.HI R3, RZ, R5, R0 ;  /* 0x00000005ff030219 */ /* 0x010fc80000011600 */
        /* <DEDUP_REMOVED lines=17> */
[----:B------:R3:W4:Y:S04]  /*85b0*/  SHFL.IDX PT, R3, R13, RZ, 0x1e1f ;  /* 0x001e1fff0d037589 */ /* 0x00072800000e0000 */
[----:B------:R-:W1:Y:S04]  /*85c0*/  SHFL.IDX PT, R0, R0, RZ, 0x1e1f ;  /* 0x001e1fff00007589 */ /* 0x000e6800000e0000 */
[----:B------:R-:W1:Y:S04]  /*85d0*/  SHFL.IDX PT, R5, R5, RZ, 0x1e1f ;  /* 0x001e1fff05057589 */ /* 0x000e6800000e0000 */
[----:B0-----:R3:W0:Y:S02]  /*85e0*/  SHFL.IDX PT, R14, R4, RZ, 0x1e1f ;  /* 0x001e1fff040e7589 */ /* 0x00162400000e0000 */
.L_x_11729:
[----:B------:R-:W-:Y:S01]  /*85f0*/  IMAD R52, R140, R21, RZ ;  /* 0x000000158c347224 */ /* 0x000fe200078e02ff */
[----:B------:R-:W-:Y:S01]  /*8600*/  BSSY B1, `(.L_x_11448) ;  /* 0x000005d000017945 */ /* 0x000fe20003800000 */
[----:B------:R-:W-:Y:S02]  /*8610*/  CS2R R36, SRZ ;  /* 0x0000000000247805 */ /* 0x000fe4000001ff00 */
[----:B------:R-:W-:Y:S02]  /*8620*/  CS2R R34, SRZ ;  /* 0x0000000000227805 */ /* 0x000fe4000001ff00 */
[----:B------:R-:W-:Y:S02]  /*8630*/  CS2R R28, SRZ ;  /* 0x00000000001c7805 */ /* 0x000fe4000001ff00 */
[----:B------:R-:W-:Y:S01]  /*8640*/  ISETP.GE.AND P0, PT, R10, R52, PT ;  /* 0x000000340a00720c */ /* 0x000fe20003f06270 */
[----:B------:R-:W-:Y:S01]  /*8650*/  IMAD R52, R33, -0xc0, R52 ;  /* 0xffffff4021347824 */ /* 0x000fe200078e0234 */
        /* <DEDUP_REMOVED lines=10> */
[----:B------:R-:W3:Y:S01]  /*8700*/  LDL R42, [R1+0x5c] ;  /* 0x00005c00012a7983 */ /* 0x000ee20000100800 */
[----:B------:R-:W-:-:S03]  /*8710*/  ULDC UR4, c[0x0][0x3f4] ;  /* 0x0000fd0000047ab9 */ /* 0x000fc60000000800 */
[----:B--2---:R-:W2:Y:S04]  /*8720*/  LDL R41, [R1+0x50] ;  /* 0x0000500001297983 */ /* 0x004ea80000100800 */
[----:B-1----:R-:W4:Y:S04]  /*8730*/  LDL R40, [R1+0x58] ;  /* 0x0000580001287983 */ /* 0x002f280000100800 */
[----:B------:R-:W4:Y:S04]  /*8740*/  LDL R15, [R1+0x4c] ;  /* 0x00004c00010f7983 */ /* 0x000f280000100800 */
[----:B------:R-:W4:Y:S04]  /*8750*/  LDL.64 R56, [R1+0x18] ;  /* 0x0000180001387983 */ /* 0x000f280000100a00 */
        /* <DEDUP_REMOVED lines=9> */
[C---:B---3--:R-:W-:Y:S01]  /*87f0*/  ISETP.GE.AND P3, PT, R42.reuse, UR4, PT ;  /* 0x000000042a007c0c */ /* 0x048fe2000bf66270 */
[----:B------:R-:W-:Y:S01]  /*8800*/  IMAD.SHL.U32 R9, R42, 0x2, RZ ;  /* 0x000000022a097824 */ /* 0x000fe200078e00ff */
[----:B------:R-:W-:Y:S02]  /*8810*/  SHF.R.S32.HI R4, RZ, 0x1f, R42 ;  /* 0x0000001fff047819 */ /* 0x000fe4000001142a */
[C---:B--2---:R-:W-:Y:S01]  /*8820*/  ISETP.GE.AND P2, PT, R41.reuse, UR4, PT ;  /* 0x0000000429007c0c */ /* 0x044fe2000bf46270 */
[C---:B------:R-:W-:Y:S01]  /*8830*/  IMAD.SHL.U32 R47, R41.reuse, 0x2, RZ ;  /* 0x00000002292f7824 */ /* 0x040fe200078e00ff */
[----:B------:R-:W-:Y:S02]  /*8840*/  SHF.R.S32.HI R8, RZ, 0x1f, R41 ;  /* 0x0000001fff087819 */ /* 0x000fe40000011429 */
[C---:B----4-:R-:W-:Y:S01]  /*8850*/  ISETP.GE.AND P1, PT, R40.reuse, UR4, PT ;  /* 0x0000000428007c0c */ /* 0x050fe2000bf26270 */
[----:B------:R-:W-:Y:S01]  /*8860*/  IMAD.SHL.U32 R43, R40, 0x2, RZ ;  /* 0x00000002282b7824 */ /* 0x000fe200078e00ff */
[----:B------:R-:W-:-:S02]  /*8870*/  SHF.L.U64.HI R20, R41, 0x1, R8 ;  /* 0x0000000129147819 */ /* 0x000fc40000010208 */
[----:B------:R-:W-:Y:S01]  /*8880*/  SHF.L.U64.HI R4, R42, 0x1, R4 ;  /* 0x000000012a047819 */ /* 0x000fe20000010204 */
[C---:B------:R-:W-:Y:S01]  /*8890*/  IMAD.SHL.U32 R7, R15.reuse, 0x2, RZ ;  /* 0x000000020f077824 */ /* 0x040fe200078e00ff */
[-C--:B0-----:R-:W-:Y:S02]  /*88a0*/  @!P3 IADD3 R8, P5, R14, R9.reuse, RZ ;  /* 0x000000090e08b210 */ /* 0x081fe40007fbe0ff */
[----:B------:R-:W-:Y:S02]  /*88b0*/  @!P3 IADD3 R10, P4, R0, R9, RZ ;  /* 0x00000009000ab210 */ /* 0x000fe40007f9e0ff */
[----:B------:R-:W-:Y:S01]  /*88c0*/  ISETP.GE.AND P0, PT, R15, UR4, PT ;  /* 0x000000040f007c0c */ /* 0x000fe2000bf06270 */
[--C-:B------:R-:W-:Y:S01]  /*88d0*/  @!P3 IMAD.X R9, R5, 0x1, R4.reuse, P5 ;  /* 0x000000010509b824 */ /* 0x100fe200028e0604 */
[----:B------:R-:W-:Y:S01]  /*88e0*/  @!P2 IADD3 R46, P5, R14, R47, RZ ;  /* 0x0000002f0e2ea210 */ /* 0x000fe20007fbe0ff */
[----:B------:R-:W-:Y:S01]  /*88f0*/  @!P3 IMAD.X R11, R3, 0x1, R4, P4 ;  /* 0x00000001030bb824 */ /* 0x000fe200020e0604 */
[----:B------:R-:W-:-:S02]  /*8900*/  SHF.R.S32.HI R6, RZ, 0x1f, R40 ;  /* 0x0000001fff067819 */ /* 0x000fc40000011428 */
[----:B------:R-:W-:Y:S01]  /*8910*/  @!P2 IADD3 R48, P4, R0, R47, RZ ;  /* 0x0000002f0030a210 */ /* 0x000fe20007f9e0ff */
[----:B------:R-:W-:Y:S01]  /*8920*/  @!P2 IMAD.X R47, R5, 0x1, R20, P5 ;  /* 0x00000001052fa824 */ /* 0x000fe200028e0614 */
[----:B------:R-:W-:Y:S01]  /*8930*/  SHF.L.U64.HI R6, R40, 0x1, R6 ;  /* 0x0000000128067819 */ /* 0x000fe20000010206 */
[----:B------:R0:W5:Y:S01]  /*8940*/  @!P3 LD.E.64 R32, desc[UR52][R10.64] ;  /* 0x000000340a20b980 */ /* 0x000162000c101b00 */
[-C--:B------:R-:W-:Y:S01]  /*8950*/  @!P1 IADD3 R42, P5, R14, R43.reuse, RZ ;  /* 0x0000002b0e2a9210 */ /* 0x080fe20007fbe0ff */
[----:B------:R-:W-:Y:S01]  /*8960*/  @!P2 IMAD.X R49, R3, 0x1, R20, P4 ;  /* 0x000000010331a824 */ /* 0x000fe200020e0614 */
[----:B------:R-:W-:Y:S01]  /*8970*/  SHF.R.S32.HI R12, RZ, 0x1f, R15 ;  /* 0x0000001fff0c7819 */ /* 0x000fe2000001140f */
[----:B------:R1:W5:Y:S01]  /*8980*/  @!P3 LD.E.64 R34, desc[UR52][R8.64] ;  /* 0x000000340822b980 */ /* 0x000362000c101b00 */
[----:B------:R-:W-:Y:S01]  /*8990*/  @!P1 IADD3 R44, P4, R0, R43, RZ ;  /* 0x0000002b002c9210 */ /* 0x000fe20007f9e0ff */
[----:B------:R-:W-:Y:S01]  /*89a0*/  @!P1 IMAD.X R43, R5, 0x1, R6, P5 ;  /* 0x00000001052b9824 */ /* 0x000fe200028e0606 */
[----:B------:R-:W-:Y:S01]  /*89b0*/  SHF.L.U64.HI R12, R15, 0x1, R12 ;  /* 0x000000010f0c7819 */ /* 0x000fe2000001020c */
[----:B------:R-:W-:Y:S01]  /*89c0*/  IMAD.SHL.U32 R15, R50, 0x2, RZ ;  /* 0x00000002320f7824 */ /* 0x000fe200078e00ff */
[----:B------:R-:W-:Y:S01]  /*89d0*/  @!P0 IADD3 R40, P5, R0, R7, RZ ;  /* 0x0000000700288210 */ /* 0x000fe20007fbe0ff */
[----:B------:R-:W-:Y:S01]  /*89e0*/  @!P1 IMAD.X R45, R3, 0x1, R6, P4 ;  /* 0x00000001032d9824 */ /* 0x000fe200020e0606 */
[----:B------:R-:W-:-:S02]  /*89f0*/  ISETP.GE.AND P4, PT, R56, UR4, PT ;  /* 0x0000000438007c0c */ /* 0x000fc4000bf86270 */
[----:B0-----:R-:W-:Y:S01]  /*8a00*/  CS2R R10, SRZ ;  /* 0x00000000000a7805 */ /* 0x001fe2000001ff00 */
[----:B------:R-:W5:Y:S01]  /*8a10*/  @!P2 LD.E.64 R30, desc[UR52][R48.64] ;  /* 0x00000034301ea980 */ /* 0x000f62000c101b00 */
[--C-:B------:R-:W-:Y:S01]  /*8a20*/  @!P0 IMAD.X R41, R3, 0x1, R12.reuse, P5 ;  /* 0x0000000103298824 */ /* 0x100fe200028e060c */
[----:B------:R-:W-:Y:S02]  /*8a30*/  @!P0 IADD3 R6, P5, R14, R7, RZ ;  /* 0x000000070e068210 */ /* 0x000fe40007fbe0ff */
[----:B-1----:R-:W-:Y:S01]  /*8a40*/  CS2R R8, SRZ ;  /* 0x0000000000087805 */ /* 0x002fe2000001ff00 */
[----:B------:R-:W5:Y:S02]  /*8a50*/  @!P2 LD.E.64 R28, desc[UR52][R46.64] ;  /* 0x000000342e1ca980 */ /* 0x000f64000c101b00 */
[----:B------:R-:W-:Y:S01]  /*8a60*/  @!P0 IMAD.X R7, R5, 0x1, R12, P5 ;  /* 0x0000000105078824 */ /* 0x000fe200028e060c */
[----:B------:R-:W-:Y:S01]  /*8a70*/  ISETP.GE.AND P5, PT, R50, UR4, PT ;  /* 0x0000000432007c0c */ /* 0x000fe2000bfa6270 */
[----:B------:R-:W5:Y:S01]  /*8a80*/  @!P1 LD.E.64 R26, desc[UR52][R44.64] ;  /* 0x000000342c1a9980 */ /* 0x000f62000c101b00 */
[----:B------:R-:W-:-:S02]  /*8a90*/  @!P4 IMAD.MOV.U32 R12, RZ, RZ, R0 ;  /* 0x000000ffff0cc224 */ /* 0x000fc400078e0000 */
[----:B------:R-:W-:Y:S01]  /*8aa0*/  @!P4 IMAD.MOV.U32 R13, RZ, RZ, R3 ;  /* 0x000000ffff0dc224 */ /* 0x000fe200078e0003 */
[----:B------:R-:W5:Y:S01]  /*8ab0*/  @!P1 LD.E.64 R24, desc[UR52][R42.64] ;  /* 0x000000342a189980 */ /* 0x000f62000c101b00 */
[----:B------:R-:W-:Y:S02]  /*8ac0*/  @!P4 IMAD.MOV.U32 R4, RZ, RZ, R14 ;  /* 0x000000ffff04c224 */ /* 0x000fe400078e000e */
[----:B------:R-:W-:-:S04]  /*8ad0*/  @!P4 IMAD.WIDE R12, R56, 0x2, R12 ;  /* 0x00000002380cc825 */ /* 0x000fc800078e020c */
[----:B------:R-:W-:Y:S01]  /*8ae0*/  @!P4 IMAD.WIDE R20, R56, 0x2, R4 ;  /* 0x000000023814c825 */ /* 0x000fe200078e0204 */
[----:B------:R-:W-:Y:S01]  /*8af0*/  SHF.R.S32.HI R4, RZ, 0x1f, R50 ;  /* 0x0000001fff047819 */ /* 0x000fe20000011432 */
[----:B------:R0:W5:Y:S03]  /*8b00*/  @!P4 LD.E.64 R38, desc[UR52][R12.64] ;  /* 0x000000340c26c980 */ /* 0x000166000c101b00 */
[----:B------:R-:W-:Y:S01]  /*8b10*/  SHF.L.U64.HI R4, R50, 0x1, R4 ;  /* 0x0000000132047819 */ /* 0x000fe20000010204 */
[----:B------:R1:W5:Y:S01]  /*8b20*/  @!P4 LD.E.64 R36, desc[UR52][R20.64] ;  /* 0x000000341424c980 */ /* 0x000362000c101b00 */
[----:B------:R-:W-:-:S05]  /*8b30*/  @!P5 IADD3 R50, P4, R0, R15, RZ ;  /* 0x0000000f0032d210 */ /* 0x000fca0007f9e0ff */
[--C-:B------:R-:W-:Y:S01]  /*8b40*/  @!P5 IMAD.X R51, R3, 0x1, R4.reuse, P4 ;  /* 0x000000010333d824 */ /* 0x100fe200020e0604 */
[----:B------:R-:W-:Y:S02]  /*8b50*/  @!P5 IADD3 R14, P4, R14, R15, RZ ;  /* 0x0000000f0e0ed210 */ /* 0x000fe40007f9e0ff */
[----:B0-----:R-:W-:Y:S02]  /*8b60*/  CS2R R12, SRZ ;  /* 0x00000000000c7805 */ /* 0x001fe4000001ff00 */
[----:B-1----:R-:W-:Y:S01]  /*8b70*/  CS2R R20, SRZ ;  /* 0x0000000000147805 */ /* 0x002fe2000001ff00 */
[----:B------:R3:W5:Y:S01]  /*8b80*/  @!P5 LD.E.64 R10, desc[UR52][R50.64] ;  /* 0x00000034320ad980 */ /* 0x000762000c101b00 */
[----:B------:R-:W-:-:S03]  /*8b90*/  @!P5 IMAD.X R15, R5, 0x1, R4, P4 ;  /* 0x00000001050fd824 */ /* 0x000fc600020e0604 */
[----:B------:R3:W5:Y:S04]  /*8ba0*/  @!P0 LD.E.64 R12, desc[UR52][R6.64] ;  /* 0x00000034060c8980 */ /* 0x000768000c101b00 */
[----:B------:R3:W5:Y:S04]  /*8bb0*/  @!P0 LD.E.64 R20, desc[UR52][R40.64] ;  /* 0x0000003428148980 */ /* 0x000768000c101b00 */
[----:B------:R3:W5:Y:S02]  /*8bc0*/  @!P5 LD.E.64 R8, desc[UR52][R14.64] ;  /* 0x000000340e08d980 */ /* 0x000764000c101b00 */
.L_x_11449:
[----:B------:R-:W-:Y:S05]  /*8bd0*/  BSYNC B1 ;  /* 0x0000000000017941 */ /* 0x000fea0003800000 */
.L_x_11448:
[----:B------:R-:W-:Y:S01]  /*8be0*/  ULEA.HI UR4, UR37, UR37, URZ, 0x1 ;  /* 0x0000002525047291 */ /* 0x000fe2000f8f083f */
[----:B----45:R-:W-:Y:S01]  /*8bf0*/  IMAD.MOV.U32 R3, RZ, RZ, R37 ;  /* 0x000000ffff037224 */ /* 0x030fe200078e0025 */
[----:B------:R-:W-:Y:S01]  /*8c00*/  VIMNMX R52, R52, 0xc0, PT ;  /* 0x000000c034347848 */ /* 0x000fe20003fe0100 */
[----:B-1----:R-:W-:Y:S01]  /*8c10*/  IMAD.MOV.U32 R0, RZ, RZ, R36 ;  /* 0x000000ffff007224 */ /* 0x002fe200078e0024 */
[----:B------:R-:W-:Y:S01]  /*8c20*/  ULOP3.LUT UR4, UR4, 0xfffffffe, URZ, 0xc0, !UPT ;  /* 0xfffffffe04047892 */ /* 0x000fe2000f8ec03f */
[----:B------:R-:W-:Y:S01]  /*8c30*/  IMAD.MOV.U32 R4, RZ, RZ, R34 ;  /* 0x000000ffff047224 */ /* 0x000fe200078e0022 */
[----:B0--3--:R-:W-:Y:S01]  /*8c40*/  PRMT R14, R14, 0x5410, R3 ;  /* 0x000054100e0e7816 */ /* 0x009fe20000000003 */
        /* <DEDUP_REMOVED lines=42> */
[----:B------:R-:W-:Y:S01]  /*8ef0*/  PRMT R48, R0, 0x7610, R48 ;  /* 0x0000761000307816 */ /* 0x000fe20000000030 */
[----:B------:R-:W-:Y:S01]  /*8f00*/  IMAD.MOV.U32 R0, RZ, RZ, R10 ;  /* 0x000000ffff007224 */ /* 0x000fe200078e000a */
[----:B------:R-:W-:Y:S01]  /*8f10*/  PRMT R49, R4, 0x7610, R49 ;  /* 0x0000761004317816 */ /* 0x000fe20000000031 */
[----:B------:R-:W-:Y:S01]  /*8f20*/  IMAD.MOV.U32 R4, RZ, RZ, R11 ;  /* 0x000000ffff047224 */ /* 0x000fe200078e000b */
[----:B------:R-:W-:-:S02]  /*8f30*/  PRMT R44, R5, 0x7610, R44 ;  /* 0x00007610052c7816 */ /* 0x000fc4000000002c */
[----:B------:R-:W-:Y:S01]  /*8f40*/  PRMT R45, R6, 0x7610, R45 ;  /* 0x00007610062d7816 */ /* 0x000fe2000000002d */
[----:B0-----:R-:W-:Y:S06]  /*8f50*/  @!P0 BRA `(.L_x_11451) ;  /* 0x000001a400008947 */ /* 0x001fec0003800000 */
.L_x_11730:
[----:B------:R-:W-:Y:S05]  /*8f60*/  BSYNC B1 ;  /* 0x0000000000017941 */ /* 0x000fea0003800000 */
.L_x_11450:
[----:B------:R-:W-:Y:S02]  /*8f70*/  PRMT R40, R0, 0x7610, R40 ;  /* 0x0000761000287816 */ /* 0x000fe40000000028 */
[----:B------:R-:W-:Y:S01]  /*8f80*/  PRMT R41, R4, 0x7610, R41 ;  /* 0x0000761004297816 */ /* 0x000fe20000000029 */
[----:B------:R-:W-:Y:S06]  /*8f90*/  @P1 BRA `(.L_x_11452) ;  /* 0x00000034000c1947 */ /* 0x000fec0003800000 */
[----:B------:R-:W2:Y:S01]  /*8fa0*/  LDL.64 R60, [R1+0x18] ;  /* 0x00001800013c7983 */ /* 0x000ea20000100a00 */
[----:B------:R-:W2:Y:S03]  /*8fb0*/  LDC R4, c[0x0][0x3f4] ;  /* 0x0000fd00ff047b82 */ /* 0x000ea60000000800 */
[----:B------:R-:W0:Y:S04]  /*8fc0*/  LDL R58, [R1+0x6c] ;  /* 0x00006c00013a7983 */ /* 0x000e280000100800 */
[----:B------:R-:W3:Y:S04]  /*8fd0*/  LDL R57, [R1+0x5c] ;  /* 0x00005c0001397983 */ /* 0x000ee80000100800 */
[----:B------:R-:W4:Y:S04]  /*8fe0*/  LDL R55, [R1+0x50] ;  /* 0x0000500001377983 */ /* 0x000f280000100800 */
[----:B------:R-:W5:Y:S04]  /*8ff0*/  LDL R54, [R1+0x58] ;  /* 0x0000580001367983 */ /* 0x000f680000100800 */
[----:B------:R-:W5:Y:S04]  /*9000*/  LDL R7, [R1+0x4c] ;  /* 0x00004c0001077983 */ /* 0x000f680000100800 */
[----:B------:R-:W5:Y:S01]  /*9010*/  LDL R6, [R1+0x60] ;  /* 0x0000600001067983 */ /* 0x000f620000100800 */
[----:B------:R-:W1:Y:S01]  /*9020*/  S2R R5, SR_TID.X ;  /* 0x0000000000057919 */ /* 0x000e620000002100 */
[----:B------:R-:W-:Y:S01]  /*9030*/  BSSY B1, `(.L_x_11453) ;  /* 0x0000041000017945 */ /* 0x000fe20003800000 */
[----:B-1----:R-:W-:-:S05]  /*9040*/  VIADD R5, R5, 0xffffff80 ;  /* 0xffffff8005057836 */ /* 0x002fca0000000000 */
[----:B------:R-:W-:-:S04]  /*9050*/  SHF.R.S32.HI R0, RZ, 0x1f, R5 ;  /* 0x0000001fff007819 */ /* 0x000fc80000011405 */
[----:B------:R-:W-:-:S04]  /*9060*/  LEA.HI R0, R0, R5, RZ, 0x2 ;  /* 0x0000000500007211 */ /* 0x000fc800078f10ff */
[--C-:B------:R-:W-:Y:S02]  /*9070*/  SHF.R.S32.HI R5, RZ, 0x2, R0.reuse ;  /* 0x00000002ff057819 */ /* 0x100fe40000011400 */
[----:B------:R-:W-:-:S04]  /*9080*/  SHF.R.S32.HI R0, RZ, 0x1f, R0 ;  /* 0x0000001fff007819 */ /* 0x000fc80000011400 */
[----:B------:R-:W-:-:S04]  /*9090*/  LEA.HI R0, R0, R5, RZ, 0x2 ;  /* 0x0000000500007211 */ /* 0x000fc800078f10ff */
[----:B------:R-:W-:-:S05]  /*90a0*/  LOP3.LUT R0, R0, 0xfffffffc, RZ, 0xc0, !PT ;  /* 0xfffffffc00007812 */ /* 0x000fca00078ec0ff */
[----:B------:R-:W-:-:S05]  /*90b0*/  IMAD.IADD R5, R5, 0x1, -R0 ;  /* 0x0000000105057824 */ /* 0x000fca00078e0a00 */
[----:B------:R-:W-:Y:S02]  /*90c0*/  LOP3.LUT P0, RZ, R5, 0x2, RZ, 0xc0, !PT ;  /* 0x0000000205ff7812 */ /* 0x000fe4000780c0ff */
[----:B--2---:R-:W-:Y:S01]  /*90d0*/  ISETP.GE.AND P6, PT, R60, R4, PT ;  /* 0x000000043c00720c */ /* 0x004fe20003fc6270 */
[----:B0-----:R-:W-:-:S04]  /*90e0*/  IMAD R3, R58, 0x2, R2 ;  /* 0x000000023a037824 */ /* 0x001fc800078e0202 */
[----:B------:R-:W-:Y:S01]  /*90f0*/  VIADD R0, R3, 0x20 ;  /* 0x0000002003007836 */ /* 0x000fe20000000000 */
[-C--:B---3--:R-:W-:Y:S02]  /*9100*/  ISETP.GE.AND P1, PT, R57, R4.reuse, PT ;  /* 0x000000043900720c */ /* 0x088fe40003f26270 */
[-C--:B----4-:R-:W-:Y:S02]  /*9110*/  ISETP.GE.AND P2, PT, R55, R4.reuse, PT ;  /* 0x000000043700720c */ /* 0x090fe40003f46270 */
[-C--:B-----5:R-:W-:Y:S02]  /*9120*/  ISETP.GE.AND P3, PT, R54, R4.reuse, PT ;  /* 0x000000043600720c */ /* 0x0a0fe40003f66270 */
[-C--:B------:R-:W-:Y:S02]  /*9130*/  ISETP.GE.AND P4, PT, R7, R4.reuse, PT ;  /* 0x000000040700720c */ /* 0x080fe40003f86270 */
[----:B------:R-:W-:Y:S01]  /*9140*/  ISETP.GE.AND P5, PT, R6, R4, PT ;  /* 0x000000040600720c */ /* 0x000fe20003fa6270 */
[----:B------:R-:W-:-:S12]  /*9150*/  @P6 BRA `(.L_x_11454) ;  /* 0x0000000000b86947 */ /* 0x000fd80003800000 */
[----:B------:R-:W0:Y:S01]  /*9160*/  LDS.128 R4, [R3+0xc400] ;  /* 0x00c4000003047984 */ /* 0x000e220000000c00 */
        /* <DEDUP_REMOVED lines=44> */
[----:B------:R0:W-:Y:S02]  /*9430*/  STS.128 [R3+0xc400], R4 ;  /* 0x00c4000403007388 */ /* 0x0001e40000000c00 */
.L_x_11454:
[----:B------:R-:W-:Y:S05]  /*9440*/  BSYNC B1 ;  /* 0x0000000000017941 */ /* 0x000fea0003800000 */
.L_x_11453:
        /* <DEDUP_REMOVED lines=13> */
[----:B------:R-:W-:Y:S02]  /*9520*/  LOP3.LUT R37, R37, 0xffff0000, RZ, 0xc0, !PT ;  /* 0xffff000025257812 */ /* 0x000fe400078ec0ff */
[----:B------:R-:W-:Y:S02]  /*9530*/  PRMT R36, R41, 0x5432, R36 ;  /* 0x0000543229247816 */ /* 0x000fe40000000024 */
[----:B------:R-:W-:Y:S02]  /*9540*/  PRMT R39, R62, 0x5410, R39 ;  /* 0x000054103e277816 */ /* 0x000fe40000000027 */
[C---:B0-----:R-:W-:Y:S01]  /*9550*/  LOP3.LUT R33, R6.reuse, 0xffff0000, RZ, 0xc0, !PT ;  /* 0xffff000006217812 */ /* 0x041fe200078ec0ff */
[----:B------:R-:W-:Y:S01]  /*9560*/  IMAD.U32 R32, R6, 0x10000, RZ ;  /* 0x0001000006207824 */ /* 0x000fe200078e00ff */
[C---:B------:R-:W-:Y:S01]  /*9570*/  LOP3.LUT R35, R7.reuse, 0xffff0000, RZ, 0xc0, !PT ;  /* 0xffff000007237812 */ /* 0x040fe200078ec0ff */
[----:B------:R-:W-:Y:S02]  /*9580*/  IMAD.U32 R34, R7, 0x10000, RZ ;  /* 0x0001000007227824 */ /* 0x000fe400078e00ff */
[C---:B------:R-:W-:Y:S01]  /*9590*/  FMUL.FTZ R57, R33.reuse, R55 ;  /* 0x0000003721397220 */ /* 0x040fe20000410000 */
[----:B------:R-:W-:Y:S01]  /*95a0*/  FMUL.FTZ R56, R33, R38 ;  /* 0x0000002621387220 */ /* 0x000fe20000410000 */
[----:B------:R-:W-:Y:S01]  /*95b0*/  FMUL.FTZ R33, R35, R54 ;  /* 0x0000003623217220 */ /* 0x000fe20000410000 */
[----:B------:R-:W-:-:S02]  /*95c0*/  IMAD.U32 R6, R4, 0x10000, RZ ;  /* 0x0001000004067824 */ /* 0x000fc400078e00ff */
        /* <DEDUP_REMOVED lines=25> */
.L_x_11456:
[----:B------:R-:W-:Y:S05]  /*9760*/  BSYNC B1 ;  /* 0x0000000000017941 */ /* 0x000fea0003800000 */
.L_x_11455:
        /* <DEDUP_REMOVED lines=48> */
.L_x_11458:
[----:B------:R-:W-:Y:S05]  /*9a70*/  BSYNC B1 ;  /* 0x0000000000017941 */ /* 0x000fea0003800000 */
.L_x_11457:
        /* <DEDUP_REMOVED lines=48> */
.L_x_11460:
[----:B------:R-:W-:Y:S05]  /*9d80*/  BSYNC B1 ;  /* 0x0000000000017941 */ /* 0x000fea0003800000 */
.L_x_11459:
        /* <DEDUP_REMOVED lines=48> */
.L_x_11462:
[----:B------:R-:W-:Y:S05]  /*a090*/  BSYNC B1 ;  /* 0x0000000000017941 */ /* 0x000fea0003800000 */
.L_x_11461:
        /* <DEDUP_REMOVED lines=48> */
.L_x_11446:
[----:B------:R-:W3:Y:S01]  /*a3a0*/  LDC R9, c[0x0][0x448] ;  /* 0x00011200ff097b82 */ /* 0x000ee20000000800 */
[----:B------:R-:W-:Y:S01]  /*a3b0*/  ULDC.64 UR4, c[0x0][0x3f8] ;  /* 0x0000fe0000047ab9 */ /* 0x000fe20000000a00 */
[----:B------:R-:W-:Y:S01]  /*a3c0*/  ULDC.64 UR6, c[0x0][0x408] ;  /* 0x0001020000067ab9 */ /* 0x000fe20000000a00 */
        /* <DEDUP_REMOVED lines=8> */
[----:B----4-:R-:W-:Y:S01]  /*a450*/  @P0 SHF.R.U32.HI R3, RZ, R5, R0 ;  /* 0x00000005ff030219 */ /* 0x010fe20000011600 */
        /* <DEDUP_REMOVED lines=19> */
[----:B------:R-:W0:Y:S04]  /*a590*/  SHFL.IDX PT, R0, R0, RZ, 0x1e1f ;  /* 0x001e1fff00007589 */ /* 0x000e2800000e0000 */
[----:B------:R-:W0:Y:S04]  /*a5a0*/  SHFL.IDX PT, R21, R21, RZ, 0x1e1f ;  /* 0x001e1fff15157589 */ /* 0x000e2800000e0000 */
[----:B---3--:R-:W0:Y:S02]  /*a5b0*/  SHFL.IDX PT, R20, R20, RZ, 0x1e1f ;  /* 0x001e1fff14147589 */ /* 0x008e2400000e0000 */
.L_x_11736:
[----:B------:R-:W-:Y:S01]  /*a5c0*/  IMAD R9, R140, R9, RZ ;  /* 0x000000098c097224 */ /* 0x000fe200078e02ff */
[----:B------:R-:W-:Y:S01]  /*a5d0*/  BSSY B1, `(.L_x_11464) ;  /* 0x0000038000017945 */ /* 0x000fe20003800000 */
[----:B------:R-:W-:Y:S02]  /*a5e0*/  CS2R R4, SRZ ;  /* 0x0000000000047805 */ /* 0x000fe4000001ff00 */
[----:B------:R-:W-:Y:S01]  /*a5f0*/  CS2R R6, SRZ ;  /* 0x0000000000067805 */ /* 0x000fe2000001ff00 */
[----:B------:R-:W-:Y:S01]  /*a600*/  IMAD R48, R33, -0xc0, R9 ;  /* 0xffffff4021307824 */ /* 0x000fe200078e0209 */
[----:B------:R-:W-:Y:S02]  /*a610*/  ISETP.GE.AND P0, PT, R10, R9, PT ;  /* 0x000000090a00720c */ /* 0x000fe40003f06270 */
[----:B------:R-:W-:Y:S02]  /*a620*/  CS2R R8, SRZ ;  /* 0x0000000000087805 */ /* 0x000fe4000001ff00 */
[----:B------:R-:W-:-:S02]  /*a630*/  CS2R R10, SRZ ;  /* 0x00000000000a7805 */ /* 0x000fc4000001ff00 */
[----:B------:R-:W-:Y:S02]  /*a640*/  CS2R R12, SRZ ;  /* 0x00000000000c7805 */ /* 0x000fe4000001ff00 */
[----:B0-----:R-:W-:Y:S02]  /*a650*/  CS2R R14, SRZ ;  /* 0x00000000000e7805 */ /* 0x001fe4000001ff00 */
        /* <DEDUP_REMOVED lines=9> */
[----:B------:R-:W2:Y:S01]  /*a6f0*/  LDL R37, [R1+0x30] ;  /* 0x0000300001257983 */ /* 0x000ea20000100800 */
[C---:B------:R-:W-:Y:S01]  /*a700*/  VIADD R5, R16.reuse, 0x20 ;  /* 0x0000002010057836 */ /* 0x040fe20000000000 */
[C---:B------:R-:W-:Y:S01]  /*a710*/  ISETP.GE.AND P2, PT, R16.reuse, UR4, PT ;  /* 0x0000000410007c0c */ /* 0x040fe2000bf46270 */
[----:B------:R-:W-:-:S03]  /*a720*/  VIADD R4, R16, 0x10 ;  /* 0x0000001010047836 */ /* 0x000fc60000000000 */
[----:B------:R-:W-:Y:S02]  /*a730*/  ISETP.GE.AND P4, PT, R5, UR4, PT ;  /* 0x0000000405007c0c */ /* 0x000fe4000bf86270 */
[----:B------:R-:W-:Y:S01]  /*a740*/  ISETP.GE.AND P3, PT, R4, UR4, PT ;  /* 0x0000000404007c0c */ /* 0x000fe2000bf66270 */
[----:B------:R-:W-:-:S06]  /*a750*/  IMAD.MOV.U32 R4, RZ, RZ, R0 ;  /* 0x000000ffff047224 */ /* 0x000fcc00078e0000 */
[----:B------:R-:W-:Y:S02]  /*a760*/  @!P2 IMAD.SHL.U32 R39, R16, 0x2, RZ ;  /* 0x000000021027a824 */ /* 0x000fe400078e00ff */
[----:B----4-:R-:W-:-:S03]  /*a770*/  IMAD.MOV.U32 R5, RZ, RZ, R3 ;  /* 0x000000ffff057224 */ /* 0x010fc600078e0003 */
[----:B------:R-:W-:Y:S02]  /*a780*/  @!P2 IADD3 R38, P1, R20, R39, RZ ;  /* 0x000000271426a210 */ /* 0x000fe40007f3e0ff */
        /* <DEDUP_REMOVED lines=11> */
[----:B---3--:R-:W-:Y:S01]  /*a840*/  @!P4 IMAD.SHL.U32 R47, R36, 0x8, RZ ;  /* 0x00000008242fc824 */ /* 0x008fe200078e00ff */
[----:B------:R-:W-:-:S02]  /*a850*/  @!P2 IADD3 R36, P0, R0, R39, RZ ;  /* 0x000000270024a210 */ /* 0x000fc40007f1e0ff */
[----:B------:R-:W-:Y:S01]  /*a860*/  @!P2 SHF.L.U64.HI R0, R16, 0x1, R17 ;  /* 0x000000011000a819 */ /* 0x000fe20000010211 */
[----:B--2---:R-:W-:Y:S02]  /*a870*/  @!P3 IMAD.SHL.U32 R43, R37, 0x8, RZ ;  /* 0x00000008252bb824 */ /* 0x004fe400078e00ff */
[----:B------:R-:W-:-:S04]  /*a880*/  @!P4 IMAD.WIDE R44, R47, 0x2, R4 ;  /* 0x000000022f2cc825 */ /* 0x000fc800078e0204 */
[C---:B-1----:R-:W-:Y:S01]  /*a890*/  @!P3 IMAD.WIDE R40, R43.reuse, 0x2, R4 ;  /* 0x000000022b28b825 */ /* 0x042fe200078e0204 */
[----:B------:R-:W-:Y:S01]  /*a8a0*/  CS2R R4, SRZ ;  /* 0x0000000000047805 */ /* 0x000fe2000001ff00 */
[----:B------:R0:W5:Y:S02]  /*a8b0*/  @!P4 LD.E.128 R32, desc[UR52][R44.64] ;  /* 0x000000342c20c980 */ /* 0x000164000c101d00 */
[--C-:B------:R-:W-:Y:S02]  /*a8c0*/  @!P3 IMAD.WIDE R42, R43, 0x2, R20.reuse ;  /* 0x000000022b2ab825 */ /* 0x100fe400078e0214 */
[----:B------:R0:W5:Y:S02]  /*a8d0*/  @!P3 LD.E.128 R28, desc[UR52][R40.64] ;  /* 0x00000034281cb980 */ /* 0x000164000c101d00 */
[----:B------:R-:W-:Y:S02]  /*a8e0*/  @!P4 IMAD.WIDE R46, R47, 0x2, R20 ;  /* 0x000000022f2ec825 */ /* 0x000fe400078e0214 */
[----:B------:R0:W5:Y:S02]  /*a8f0*/  @!P3 LD.E.128 R8, desc[UR52][R42.64] ;  /* 0x000000342a08b980 */ /* 0x000164000c101d00 */
[----:B------:R-:W-:-:S02]  /*a900*/  @!P2 IMAD.X R37, R3, 0x1, R0, P0 ;  /* 0x000000010325a824 */ /* 0x000fc400000e0600 */
[----:B------:R-:W-:Y:S01]  /*a910*/  @!P2 IMAD.X R39, R21, 0x1, R0, P1 ;  /* 0x000000011527a824 */ /* 0x000fe200008e0600 */
[----:B------:R0:W5:Y:S04]  /*a920*/  @!P4 LD.E.128 R12, desc[UR52][R46.64] ;  /* 0x000000342e0cc980 */ /* 0x000168000c101d00 */
[----:B------:R0:W5:Y:S04]  /*a930*/  @!P2 LD.E.128 R24, desc[UR52][R36.64] ;  /* 0x000000342418a980 */ /* 0x000168000c101d00 */
[----:B------:R0:W5:Y:S02]  /*a940*/  @!P2 LD.E.128 R4, desc[UR52][R38.64] ;  /* 0x000000342604a980 */ /* 0x000164000c101d00 */
.L_x_11465:
[----:B------:R-:W-:Y:S05]  /*a950*/  BSYNC B1 ;  /* 0x0000000000017941 */ /* 0x000fea0003800000 */
.L_x_11464:
[----:B------:R-:W4:Y:S01]  /*a960*/  S2R R0, SR_TID.X ;  /* 0x0000000000007919 */ /* 0x000f220000002100 */
[----:B------:R-:W-:Y:S01]  /*a970*/  ULEA.HI UR4, UR37, UR37, URZ, 0x1 ;  /* 0x0000002525047291 */ /* 0x000fe2000f8f083f */
[----:B-----5:R-:W-:Y:S01]  /*a980*/  IMAD.MOV.U32 R20, RZ, RZ, R6 ;  /* 0x000000ffff147224 */ /* 0x020fe200078e0006 */
[----:B------:R-:W-:Y:S01]  /*a990*/  VIMNMX R48, R48, 0xc0, PT ;  /* 0x000000c030307848 */ /* 0x000fe20003fe0100 */
[----:B0-----:R-:W-:Y:S01]  /*a9a0*/  IMAD.MOV.U32 R37, RZ, RZ, R13 ;  /* 0x000000ffff257224 */ /* 0x001fe200078e000d */
[----:B------:R-:W-:Y:S01]  /*a9b0*/  ULOP3.LUT UR4, UR4, 0xfffffffe, URZ, 0xc0, !UPT ;  /* 0xfffffffe04047892 */ /* 0x000fe2000f8ec03f */
[----:B------:R-:W-:Y:S01]  /*a9c0*/  BSSY B1, `(.L_x_11466) ;  /* 0x0000036000017945 */ /* 0x000fe20003800000 */
[----:B------:R-:W-:Y:S01]  /*a9d0*/  PRMT R45, R45, 0x5410, R20 ;  /* 0x000054102d2d7816 */ /* 0x000fe20000000014 */
[----:B------:R-:W-:Y:S01]  /*a9e0*/  IMAD.MOV.U32 R20, RZ, RZ, R8 ;  /* 0x000000ffff147224 */ /* 0x000fe200078e0008 */
[----:B------:R-:W-:-:S04]  /*a9f0*/  UIADD3 UR4, UR37, -UR4, URZ ;  /* 0x8000000425047290 */ /* 0x000fc8000fffe03f */
[----:B------:R-:W-:Y:S01]  /*aa00*/  PRMT R51, R20, 0x7610, R51 ;  /* 0x0000761014337816 */ /* 0x000fe20000000033 */
[----:B------:R-:W-:-:S05]  /*aa10*/  IMAD.MOV.U32 R20, RZ, RZ, R11 ;  /* 0x000000ffff147224 */ /* 0x000fca00078e000b */
[----:B------:R-:W-:Y:S01]  /*aa20*/  PRMT R54, R20, 0x7610, R54 ;  /* 0x0000761014367816 */ /* 0x000fe20000000036 */
[----:B------:R-:W-:Y:S02]  /*aa30*/  IMAD.MOV.U32 R20, RZ, RZ, R15 ;  /* 0x000000ffff147224 */ /* 0x000fe400078e000f */
[----:B----4-:R-:W-:Y:S02]  /*aa40*/  VIADD R3, R0, 0xffffff80 ;  /* 0xffffff8000037836 */ /* 0x010fe40000000000 */
[----:B------:R-:W-:-:S03]  /*aa50*/  IMAD.MOV.U32 R0, RZ, RZ, R4 ;  /* 0x000000ffff007224 */ /* 0x000fc600078e0004 */
[----:B------:R-:W-:Y:S01]  /*aa60*/  LEA.HI R36, R3, R3, RZ, 0x1 ;  /* 0x0000000303247211 */ /* 0x000fe200078f08ff */
[----:B------:R-:W-:Y:S01]  /*aa70*/  IMAD.MOV.U32 R3, RZ, RZ, R5 ;  /* 0x000000ffff037224 */ /* 0x000fe200078e0005 */
[----:B------:R-:W-:Y:S01]  /*aa80*/  PRMT R21, R21, 0x5410, R0 ;  /* 0x0000541015157816 */ /* 0x000fe20000000000 */
[----:B------:R-:W-:Y:S01]  /*aa90*/  IMAD.MOV.U32 R0, RZ, RZ, R7 ;  /* 0x000000ffff007224 */ /* 0x000fe200078e0007 */
[----:B------:R-:W-:Y:S02]  /*aaa0*/  SHF.R.S32.HI R36, RZ, 0x1, R36 ;  /* 0x00000001ff247819 */ /* 0x000fe40000011424 */
[----:B------:R-:W-:Y:S01]  /*aab0*/  PRMT R44, R44, 0x5410, R3 ;  /* 0x000054102c2c7816 */ /* 0x000fe20000000003 */
[----:B------:R-:W-:Y:S01]  /*aac0*/  IMAD.U32 R3, RZ, RZ, UR4 ;  /* 0x00000004ff037e24 */ /* 0x000fe2000f8e00ff */
[----:B------:R-:W-:Y:S01]  /*aad0*/  ISETP.GE.AND P1, PT, R36, R48, PT ;  /* 0x000000302400720c */ /* 0x000fe20003f26270 */
[----:B------:R-:W-:Y:S01]  /*aae0*/  IMAD.MOV.U32 R36, RZ, RZ, R9 ;  /* 0x000000ffff247224 */ /* 0x000fe200078e0009 */
[----:B------:R-:W-:Y:S01]  /*aaf0*/  PRMT R46, R46, 0x5410, R0 ;  /* 0x000054102e2e7816 */ /* 0x000fe20000000000 */
[----:B------:R-:W-:Y:S01]  /*ab00*/  IMAD.MOV.U32 R0, RZ, RZ, R10 ;  /* 0x000000ffff007224 */ /* 0x000fe200078e000a */
[----:B------:R-:W-:-:S02]  /*ab10*/  SHF.L.U32 R3, R3, 0x1f, RZ ;  /* 0x0000001f03037819 */ /* 0x000fc400000006ff */
        /* <DEDUP_REMOVED lines=32> */
.L_x_11737:
[----:B------:R-:W-:Y:S05]  /*ad20*/  BSYNC B1 ;  /* 0x0000000000017941 */ /* 0x000fea0003800000 */
.L_x_11466:
[----:B------:R-:W-:Y:S02]  /*ad30*/  PRMT R49, R0, 0x7610, R49 ;  /* 0x0000761000317816 */ /* 0x000fe40000000031 */
[----:B------:R-:W-:Y:S01]  /*ad40*/  PRMT R50, R20, 0x7610, R50 ;  /* 0x0000761014327816 */ /* 0x000fe20000000032 */
[----:B------:R-:W-:Y:S06]  /*ad50*/  @P1 BRA `(.L_x_11452) ;  /* 0x00000014009c1947 */ /* 0x000fec0003800000 */
[----:B------:R3:W5:Y:S01]  /*ad60*/  LDL R75, [R1+0x14] ;  /* 0x00001400014b7983 */ /* 0x0007620000100800 */
[----:B0-----:R-:W0:Y:S03]  /*ad70*/  LDC R3, c[0x0][0x3f4] ;  /* 0x0000fd00ff037b82 */ /* 0x001e260000000800 */
[----:B------:R3:W5:Y:S04]  /*ad80*/  LDL R73, [R1+0x20] ;  /* 0x0000200001497983 */ /* 0x0007680000100800 */
[----:B------:R3:W5:Y:S01]  /*ad90*/  LDL R71, [R1+0x24] ;  /* 0x0000240001477983 */ /* 0x0007620000100800 */
[C---:B------:R-:W-:Y:S01]  /*ada0*/  VIADD R0, R16.reuse, 0x10 ;  /* 0x0000001010007836 */ /* 0x040fe20000000000 */
[----:B------:R-:W-:Y:S01]  /*adb0*/  BSSY B1, `(.L_x_11468) ;  /* 0x0000075000017945 */ /* 0x000fe20003800000 */
[C---:B------:R-:W-:Y:S01]  /*adc0*/  VIADD R20, R16.reuse, 0x20 ;  /* 0x0000002010147836 */ /* 0x040fe20000000000 */
[----:B0-----:R-:W-:-:S02]  /*add0*/  ISETP.GE.AND P0, PT, R16, R3, PT ;  /* 0x000000031000720c */ /* 0x001fc40003f06270 */
[-C--:B------:R-:W-:Y:S02]  /*ade0*/  ISETP.GE.AND P1, PT, R0, R3.reuse, PT ;  /* 0x000000030000720c */ /* 0x080fe40003f26270 */
[----:B------:R-:W-:-:S09]  /*adf0*/  ISETP.GE.AND P2, PT, R20, R3, PT ;  /* 0x000000031400720c */ /* 0x000fd20003f46270 */
[----:B---3--:R-:W-:Y:S05]  /*ae00*/  @P0 BRA `(.L_x_11469) ;  /* 0x0000000400bc0947 */ /* 0x008fea0003800000 */
[----:B------:R-:W0:Y:S01]  /*ae10*/  S2R R36, SR_TID.X ;  /* 0x0000000000247919 */ /* 0x000e220000002100 */
[----:B------:R-:W-:Y:S02]  /*ae20*/  SHF.R.U64 R66, R4, 0x10, R5 ;  /* 0x0000001004427819 */ /* 0x000fe40000001205 */
[--C-:B------:R-:W-:Y:S02]  /*ae30*/  SHF.R.U64 R63, R24, 0x10, R25.reuse ;  /* 0x00000010183f7819 */ /* 0x100fe40000001219 */
[----:B------:R-:W-:Y:S02]  /*ae40*/  PRMT R66, R21, 0x5432, R66 ;  /* 0x0000543215427816 */ /* 0x000fe40000000042 */
[----:B------:R-:W-:Y:S02]  /*ae50*/  SHF.R.U32.HI R65, RZ, 0x10, R25 ;  /* 0x00000010ff417819 */ /* 0x000fe40000011619 */
[----:B------:R-:W-:Y:S01]  /*ae60*/  SHF.R.U64 R25, R26, 0x10, R27 ;  /* 0x000000101a197819 */ /* 0x000fe2000000121b */
[----:B------:R-:W-:Y:S01]  /*ae70*/  IMAD.U32 R67, R66, 0x10000, RZ ;  /* 0x0001000042437824 */ /* 0x000fe200078e00ff */
[----:B------:R-:W-:-:S02]  /*ae80*/  PRMT R63, R59, 0x5410, R63 ;  /* 0x000054103b3f7816 */ /* 0x000fc4000000003f */
[----:B------:R-:W-:Y:S02]  /*ae90*/  SHF.R.U32.HI R27, RZ, 0x10, R27 ;  /* 0x00000010ff1b7819 */ /* 0x000fe4000001161b */
[----:B------:R-:W-:Y:S01]  /*aea0*/  SHF.R.U32.HI R68, RZ, 0x10, R5 ;  /* 0x00000010ff447819 */ /* 0x000fe20000011605 */
[----:B------:R-:W-:Y:S01]  /*aeb0*/  IMAD.U32 R64, R63, 0x10000, RZ ;  /* 0x000100003f407824 */ /* 0x000fe200078e00ff */
[--C-:B------:R-:W-:Y:S02]  /*aec0*/  SHF.R.U64 R26, R6, 0x10, R7.reuse ;  /* 0x00000010061a7819 */ /* 0x100fe40000001207 */
[----:B------:R-:W-:Y:S02]  /*aed0*/  SHF.R.U32.HI R6, RZ, 0x10, R7 ;  /* 0x00000010ff067819 */ /* 0x000fe40000011607 */
[----:B------:R-:W-:Y:S02]  /*aee0*/  PRMT R5, R62, 0x5410, R27 ;  /* 0x000054103e057816 */ /* 0x000fe4000000001b */
[----:B------:R-:W-:-:S02]  /*aef0*/  PRMT R65, R60, 0x5410, R65 ;  /* 0x000054103c417816 */ /* 0x000fc40000000041 */
[----:B------:R-:W-:Y:S02]  /*af00*/  PRMT R68, R44, 0x5432, R68 ;  /* 0x000054322c447816 */ /* 0x000fe40000000044 */
[----:B------:R-:W-:Y:S02]  /*af10*/  PRMT R6, R46, 0x5432, R6 ;  /* 0x000054322e067816 */ /* 0x000fe40000000006 */
[----:B------:R-:W-:Y:S01]  /*af20*/  PRMT R25, R61, 0x5410, R25 ;  /* 0x000054103d197816 */ /* 0x000fe20000000019 */
[----:B------:R-:W-:Y:S01]  /*af30*/  IMAD.U32 R70, R68, 0x10000, RZ ;  /* 0x0001000044467824 */ /* 0x000fe200078e00ff */
[----:B------:R-:W-:Y:S01]  /*af40*/  LOP3.LUT R66, R66, 0xffff0000, RZ, 0xc0, !PT ;  /* 0xffff000042427812 */ /* 0x000fe200078ec0ff */
[----:B0-----:R-:W-:Y:S01]  /*af50*/  VIADD R37, R36, 0xffffff80 ;  /* 0xffffff8024257836 */ /* 0x001fe20000000000 */
[----:B------:R-:W-:Y:S01]  /*af60*/  LOP3.LUT R63, R63, 0xffff0000, RZ, 0xc0, !PT ;  /* 0xffff00003f3f7812 */ /* 0x000fe200078ec0ff */
[----:B------:R-:W-:Y:S01]  /*af70*/  IMAD.U32 R69, R6, 0x10000, RZ ;  /* 0x0001000006457824 */ /* 0x000fe200078e00ff */
[----:B------:R-:W-:-:S02]  /*af80*/  LOP3.LUT R68, R68, 0xffff0000, RZ, 0xc0, !PT ;  /* 0xffff000044447812 */ /* 0x000fc400078ec0ff */
[----:B------:R-:W-:Y:S02]  /*af90*/  LEA.HI R36, R37, R37, RZ, 0x1 ;  /* 0x0000002525247211 */ /* 0x000fe400078f08ff */
[----:B------:R-:W-:Y:S02]  /*afa0*/  PRMT R26, R45, 0x5432, R26 ;  /* 0x000054322d1a7816 */ /* 0x000fe4000000001a */
[----:B------:R-:W-:Y:S02]  /*afb0*/  LOP3.LUT R36, R36, 0xfffffffe, RZ, 0xc0, !PT ;  /* 0xfffffffe24247812 */ /* 0x000fe400078ec0ff */
[----:B------:R-:W-:-:S03]  /*afc0*/  LOP3.LUT R6, R6, 0xffff0000, RZ, 0xc0, !PT ;  /* 0xffff000006067812 */ /* 0x000fc600078ec0ff */
[----:B------:R-:W-:-:S05]  /*afd0*/  IMAD.IADD R36, R37, 0x1, -R36 ;  /* 0x0000000125247824 */ /* 0x000fca00078e0a24 */
[----:B------:R-:W-:Y:S02]  /*afe0*/  LEA.HI R0, R3, R36, RZ, 0x1d ;  /* 0x0000002403007211 */ /* 0x000fe400078fe8ff */
[----:B-----5:R-:W-:Y:S02]  /*aff0*/  LOP3.LUT R36, R75, 0x18, R16, 0xf8, !PT ;  /* 0x000000184b247812 */ /* 0x020fe400078ef810 */
[----:B------:R-:W-:Y:S01]  /*b000*/  SHF.R.S32.HI R37, RZ, 0x1f, R0 ;  /* 0x0000001fff257819 */ /* 0x000fe20000011400 */
[----:B------:R-:W-:Y:S01]  /*b010*/  IMAD.SHL.U32 R20, R0, 0x8, RZ ;  /* 0x0000000800147824 */ /* 0x000fe200078e00ff */
[----:B------:R-:W-:Y:S02]  /*b020*/  LOP3.LUT R36, R36, R73, RZ, 0x3c, !PT ;  /* 0x0000004924247212 */ /* 0x000fe400078e3cff */
[----:B------:R-:W-:Y:S02]  /*b030*/  LEA.HI R37, R37, R0, RZ, 0x2 ;  /* 0x0000000025257211 */ /* 0x000fe400078f10ff */
[----:B------:R-:W-:Y:S01]  /*b040*/  LOP3.LUT R20, R75, 0x18, R20, 0xf8, !PT ;  /* 0x000000184b147812 */ /* 0x000fe200078ef814 */
[----:B------:R-:W-:Y:S01]  /*b050*/  IMAD.IADD R0, R71, 0x1, R36 ;  /* 0x0000000147007824 */ /* 0x000fe200078e0224 */
[----:B------:R-:W-:-:S02]  /*b060*/  SHF.R.S32.HI R37, RZ, 0x2, R37 ;  /* 0x00000002ff257819 */ /* 0x000fc40000011425 */
[----:B------:R-:W-:Y:S02]  /*b070*/  LOP3.LUT R20, R20, R73, RZ, 0x3c, !PT ;  /* 0x0000004914147212 */ /* 0x000fe400078e3cff */
[----:B------:R-:W-:Y:S01]  /*b080*/  LEA R0, R0, UR40, 0x1 ;  /* 0x0000002800007c11 */ /* 0x000fe2000f8e08ff */
[----:B------:R-:W-:-:S04]  /*b090*/  IMAD R37, R37, 0x1800, R71 ;  /* 0x0000180025257824 */ /* 0x000fc800078e0247 */
[----:B--2---:R-:W-:Y:S02]  /*b0a0*/  IMAD.IADD R41, R37, 0x1, R20 ;  /* 0x0000000125297824 */ /* 0x004fe400078e0214 */
[----:B------:R-:W0:Y:S02]  /*b0b0*/  LDS.128 R36, [R0] ;  /* 0x0000000000247984 */ /* 0x000e240000000c00 */
[----:B------:R-:W-:-:S05]  /*b0c0*/  IMAD R20, R41, 0x2, R2 ;  /* 0x0000000229147824 */ /* 0x000fca00078e0202 */
[----:B-1----:R-:W1:Y:S01]  /*b0d0*/  LDS.128 R40, [R20+0xc400] ;  /* 0x00c4000014287984 */ /* 0x002e620000000c00 */
[----:B0-----:R-:W-:Y:S01]  /*b0e0*/  IMAD.U32 R27, R36, 0x10000, RZ ;  /* 0x00010000241b7824 */ /* 0x001fe200078e00ff */
[C---:B------:R-:W-:Y:S01]  /*b0f0*/  LOP3.LUT R4, R38.reuse, 0xffff0000, RZ, 0xc0, !PT ;  /* 0xffff000026047812 */ /* 0x040fe200078ec0ff */
[----:B------:R-:W-:Y:S01]  /*b100*/  IMAD.U32 R7, R38, 0x10000, RZ ;  /* 0x0001000026077824 */ /* 0x000fe200078e00ff */
[C---:B------:R-:W-:Y:S01]  /*b110*/  LOP3.LUT R38, R39.reuse, 0xffff0000, RZ, 0xc0, !PT ;  /* 0xffff000027267812 */ /* 0x040fe200078ec0ff */
[----:B------:R-:W-:Y:S01]  /*b120*/  IMAD.U32 R60, R39, 0x10000, RZ ;  /* 0x00010000273c7824 */ /* 0x000fe200078e00ff */
[----:B------:R-:W-:Y:S01]  /*b130*/  LOP3.LUT R36, R36, 0xffff0000, RZ, 0xc0, !PT ;  /* 0xffff000024247812 */ /* 0x000fe200078ec0ff */
[----:B------:R-:W-:Y:S01]  /*b140*/  IMAD.U32 R59, R37, 0x10000, RZ ;  /* 0x00010000253b7824 */ /* 0x000fe200078e00ff */
[C---:B-1----:R-:W-:Y:S01]  /*b150*/  LOP3.LUT R39, R40.reuse, 0xffff0000, RZ, 0xc0, !PT ;  /* 0xffff000028277812 */ /* 0x042fe200078ec0ff */
[----:B------:R-:W-:Y:S01]  /*b160*/  IMAD.U32 R24, R40, 0x10000, RZ ;  /* 0x0001000028187824 */ /* 0x000fe200078e00ff */
[C---:B------:R-:W-:Y:S01]  /*b170*/  LOP3.LUT R40, R41.reuse, 0xffff0000, RZ, 0xc0, !PT ;  /* 0xffff000029287812 */ /* 0x040fe200078ec0ff */
[----:B------:R-:W-:Y:S01]  /*b180*/  IMAD.U32 R61, R41, 0x10000, RZ ;  /* 0x00010000293d7824 */ /* 0x000fe200078e00ff */
[----:B------:R-:W-:Y:S01]  /*b190*/  LOP3.LUT R37, R37, 0xffff0000, RZ, 0xc0, !PT ;  /* 0xffff000025257812 */ /* 0x000fe200078ec0ff */
[C---:B------:R-:W-:Y:S01]  /*b1a0*/  FMUL.FTZ R72, R24.reuse, R67 ;  /* 0x0000004318487220 */ /* 0x040fe20000410000 */
[-C--:B------:R-:W-:Y:S01]  /*b1b0*/  FMUL.FTZ R74, R24, R64.reuse ;  /* 0x00000040184a7220 */ /* 0x080fe20000410000 */
[C---:B------:R-:W-:Y:S01]  /*b1c0*/  IMAD.U32 R62, R43.reuse, 0x10000, RZ ;  /* 0x000100002b3e7824 */ /* 0x040fe200078e00ff */
[----:B------:R-:W-:Y:S01]  /*b1d0*/  LOP3.LUT R43, R43, 0xffff0000, RZ, 0xc0, !PT ;  /* 0xffff00002b2b7812 */ /* 0x000fe200078ec0ff */
[----:B------:R-:W-:Y:S01]  /*b1e0*/  FFMA.FTZ R24, R27, R64, -R72 ;  /* 0x000000401b187223 */ /* 0x000fe20000010848 */
[----:B------:R-:W-:-:S02]  /*b1f0*/  IMAD.U32 R64, R65, 0x10000, RZ ;  /* 0x0001000041407824 */ /* 0x000fc400078e00ff */
[----:B------:R-:W-:Y:S01]  /*b200*/  FMUL.FTZ R72, R61, R70 ;  /* 0x000000463d487220 */ /* 0x000fe20000410000 */
[----:B------:R-:W-:Y:S01]  /*b210*/  FFMA.FTZ R74, R27, R67, R74 ;  /* 0x000000431b4a7223 */ /* 0x000fe2000001004a */
[----:B------:R-:W-:Y:S02]  /*b220*/  IMAD.U32 R27, R5, 0x10000, RZ ;  /* 0x00010000051b7824 */ /* 0x000fe400078e00ff */
[-C--:B------:R-:W-:Y:S01]  /*b230*/  FMUL.FTZ R76, R61, R64.reuse ;  /* 0x000000403d4c7220 */ /* 0x080fe20000410000 */
[C---:B------:R-:W-:Y:S01]  /*b240*/  FMUL.FTZ R61, R62.reuse, R69 ;  /* 0x000000453e3d7220 */ /* 0x040fe20000410000 */
[----:B------:R-:W-:Y:S01]  /*b250*/  LOP3.LUT R65, R65, 0xffff0000, RZ, 0xc0, !PT ;  /* 0xffff000041417812 */ /* 0x000fe200078ec0ff */
[-C--:B------:R-:W-:Y:S01]  /*b260*/  FMUL.FTZ R62, R62, R27.reuse ;  /* 0x0000001b3e3e7220 */ /* 0x080fe20000410000 */
[----:B------:R-:W-:Y:S01]  /*b270*/  FFMA.FTZ R72, R59, R64, -R72 ;  /* 0x000000403b487223 */ /* 0x000fe20000010848 */
[----:B------:R-:W-:Y:S01]  /*b280*/  FFMA.FTZ R61, R60, R27, -R61 ;  /* 0x0000001b3c3d7223 */ /* 0x000fe2000001083d */
[C---:B------:R-:W-:Y:S01]  /*b290*/  FMUL.FTZ R27, R39.reuse, R66 ;  /* 0x00000042271b7220 */ /* 0x040fe20000410000 */
[----:B------:R-:W-:Y:S01]  /*b2a0*/  FMUL.FTZ R39, R39, R63 ;  /* 0x0000003f27277220 */ /* 0x000fe20000410000 */
[----:B------:R-:W-:Y:S01]  /*b2b0*/  FMUL.FTZ R64, R40, R68 ;  /* 0x0000004428407220 */ /* 0x000fe20000410000 */
[----:B------:R-:W-:Y:S01]  /*b2c0*/  FFMA.FTZ R69, R60, R69, R62 ;  /* 0x000000453c457223 */ /* 0x000fe2000001003e */
[----:B------:R-:W-:Y:S01]  /*b2d0*/  FFMA.FTZ R63, R36, R63, -R27 ;  /* 0x0000003f243f7223 */ /* 0x000fe2000001081b */
[----:B------:R-:W-:Y:S01]  /*b2e0*/  FMUL.FTZ R27, R40, R65 ;  /* 0x00000041281b7220 */ /* 0x000fe20000410000 */
[----:B------:R-:W-:-:S02]  /*b2f0*/  IMAD.U32 R41, R42, 0x10000, RZ ;  /* 0x000100002a297824 */ /* 0x000fc400078e00ff */
[----:B------:R-:W-:Y:S01]  /*b300*/  FFMA.FTZ R65, R37, R65, -R64 ;  /* 0x0000004125417223 */ /* 0x000fe20000010840 */
[----:B------:R-:W-:Y:S02]  /*b310*/  IMAD.U32 R62, R26, 0x10000, RZ ;  /* 0x000100001a3e7824 */ /* 0x000fe400078e00ff */
[----:B------:R-:W-:Y:S01]  /*b320*/  FFMA.FTZ R39, R36, R66, R39 ;  /* 0x0000004224277223 */ /* 0x000fe20000010027 */
[----:B------:R-:W-:Y:S02]  /*b330*/  IMAD.U32 R60, R25, 0x10000, RZ ;  /* 0x00010000193c7824 */ /* 0x000fe400078e00ff */
[----:B------:R-:W-:Y:S01]  /*b340*/  FFMA.FTZ R37, R37, R68, R27 ;  /* 0x0000004425257223 */ /* 0x000fe2000001001b */
[----:B------:R-:W-:Y:S01]  /*b350*/  LOP3.LUT R42, R42, 0xffff0000, RZ, 0xc0, !PT ;  /* 0xffff00002a2a7812 */ /* 0x000fe200078ec0ff */
[C---:B------:R-:W-:Y:S01]  /*b360*/  FMUL.FTZ R36, R41.reuse, R62 ;  /* 0x0000003e29247220 */ /* 0x040fe20000410000 */
[----:B------:R-:W-:Y:S01]  /*b370*/  FMUL.FTZ R40, R41, R60 ;  /* 0x0000003c29287220 */ /* 0x000fe20000410000 */
[----:B------:R-:W-:Y:S01]  /*b380*/  LOP3.LUT R27, R26, 0xffff0000, RZ, 0xc0, !PT ;  /* 0xffff00001a1b7812 */ /* 0x000fe200078ec0ff */
[----:B------:R-:W-:Y:S01]  /*b390*/  FMUL.FTZ R41, R43, R6 ;  /* 0x000000062b297220 */ /* 0x000fe20000410000 */
[----:B------:R-:W-:Y:S01]  /*b3a0*/  LOP3.LUT R25, R25, 0xffff0000, RZ, 0xc0, !PT ;  /* 0xffff000019197812 */ /* 0x000fe200078ec0ff */
[----:B------:R-:W-:Y:S01]  /*b3b0*/  FFMA.FTZ R36, R7, R60, -R36 ;  /* 0x0000003c07247223 */ /* 0x000fe20000010824 */
[----:B------:R-:W-:Y:S01]  /*b3c0*/  LOP3.LUT R5, R5, 0xffff0000, RZ, 0xc0, !PT ;  /* 0xffff000005057812 */ /* 0x000fe200078ec0ff */
[----:B------:R-:W-:Y:S01]  /*b3d0*/  FFMA.FTZ R26, R7, R62, R40 ;  /* 0x0000003e071a7223 */ /* 0x000fe20000010028 */
[C---:B------:R-:W-:Y:S01]  /*b3e0*/  FMUL.FTZ R7, R42.reuse, R27 ;  /* 0x0000001b2a077220 */ /* 0x040fe20000410000 */
[----:B------:R-:W-:Y:S01]  /*b3f0*/  FMUL.FTZ R42, R42, R25 ;  /* 0x000000192a2a7220 */ /* 0x000fe20000410000 */
[----:B------:R-:W-:Y:S01]  /*b400*/  FFMA.FTZ R76, R59, R70, R76 ;  /* 0x000000463b4c7223 */ /* 0x000fe2000001004c */
        /* <DEDUP_REMOVED lines=15> */
.L_x_11469:
[----:B------:R-:W-:Y:S05]  /*b500*/  BSYNC B1 ;  /* 0x0000000000017941 */ /* 0x000fea0003800000 */
.L_x_11468:
[----:B------:R-:W-:Y:S04]  /*b510*/  BSSY B1, `(.L_x_11470) ;  /* 0x0000075000017945 */ /* 0x000fe80003800000 */
[----:B------:R-:W-:Y:S05]  /*b520*/  @P1 BRA `(.L_x_11471) ;  /* 0x0000000400cc1947 */ /* 0x000fea0003800000 */
[----:B0-----:R-:W3:Y:S04]  /*b530*/  LDL R6, [R1+0x50] ;  /* 0x0000500001067983 */ /* 0x001ee80000100800 */
[----:B------:R-:W3:Y:S04]  /*b540*/  LDL.64 R4, [R1+0x18] ;  /* 0x0000180001047983 */ /* 0x000ee80000100a00 */
[----:B------:R-:W4:Y:S01]  /*b550*/  LDL R0, [R1+0x30] ;  /* 0x0000300001007983 */ /* 0x000f220000100800 */
[----:B------:R-:W-:Y:S02]  /*b560*/  SHF.R.U64 R36, R28, 0x10, R29 ;  /* 0x000000101c247819 */ /* 0x000fe4000000121d */
[----:B------:R-:W-:-:S02]  /*b570*/  SHF.R.U64 R28, R8, 0x10, R9 ;  /* 0x00000010081c7819 */ /* 0x000fc40000001209 */
[----:B------:R-:W-:Y:S02]  /*b580*/  SHF.R.U32.HI R9, RZ, 0x10, R9 ;  /* 0x00000010ff097819 */ /* 0x000fe40000011609 */
[----:B------:R-:W-:Y:S02]  /*b590*/  PRMT R55, R55, 0x5410, R36 ;  /* 0x0000541037377816 */ /* 0x000fe40000000024 */
[----:B------:R-:W-:Y:S02]  /*b5a0*/  PRMT R51, R51, 0x5410, R28 ;  /* 0x0000541033337816 */ /* 0x000fe4000000001c */
        /* <DEDUP_REMOVED lines=8> */
[----:B------:R-:W-:Y:S02]  /*b630*/  SHF.R.U32.HI R31, RZ, 0x10, R31 ;  /* 0x00000010ff1f7819 */ /* 0x000fe4000001161f */
[----:B------:R-:W-:Y:S02]  /*b640*/  PRMT R56, R56, 0x5410, R29 ;  /* 0x0000541038387816 */ /* 0x000fe4000000001d */
[----:B------:R-:W-:Y:S02]  /*b650*/  PRMT R53, R53, 0x5410, R8 ;  /* 0x0000541035357816 */ /* 0x000fe40000000008 */
[----:B------:R-:W-:-:S02]  /*b660*/  PRMT R54, R54, 0x5410, R11 ;  /* 0x0000541036367816 */ /* 0x000fc4000000000b */
[----:B------:R-:W-:Y:S02]  /*b670*/  PRMT R58, R58, 0x5410, R31 ;  /* 0x000054103a3a7816 */ /* 0x000fe4000000001f */
[----:B------:R-:W-:Y:S01]  /*b680*/  LOP3.LUT R51, R51, 0xffff0000, RZ, 0xc0, !PT ;  /* 0xffff000033337812 */ /* 0x000fe200078ec0ff */
[----:B------:R-:W-:Y:S01]  /*b690*/  IMAD.U32 R38, R54, 0x10000, RZ ;  /* 0x0001000036267824 */ /* 0x000fe200078e00ff */
[----:B------:R-:W-:Y:S02]  /*b6a0*/  LOP3.LUT R55, R55, 0xffff0000, RZ, 0xc0, !PT ;  /* 0xffff000037377812 */ /* 0x000fe400078ec0ff */
[----:B------:R-:W-:Y:S02]  /*b6b0*/  LOP3.LUT R52, R52, 0xffff0000, RZ, 0xc0, !PT ;  /* 0xffff000034347812 */ /* 0x000fe400078ec0ff */
[----:B------:R-:W-:Y:S02]  /*b6c0*/  PRMT R57, R57, 0x5410, R30 ;  /* 0x0000541039397816 */ /* 0x000fe4000000001e */
[----:B------:R-:W-:Y:S01]  /*b6d0*/  LOP3.LUT R54, R54, 0xffff0000, RZ, 0xc0, !PT ;  /* 0xffff000036367812 */ /* 0x000fe200078ec0ff */
[----:B---3--:R-:W-:Y:S01]  /*b6e0*/  IMAD.IADD R4, R4, 0x1, R6 ;  /* 0x0000000104047824 */ /* 0x008fe200078e0206 */
[----:B----4-:R-:W-:-:S04]  /*b6f0*/  LEA.HI R0, R3, R0, RZ, 0x1d ;  /* 0x0000000003007211 */ /* 0x010fc800078fe8ff */
[----:B------:R-:W-:-:S04]  /*b700*/  SHF.R.S32.HI R5, RZ, 0x1f, R4 ;  /* 0x0000001fff057819 */ /* 0x000fc80000011404 */
[CC--:B------:R-:W-:Y:S02]  /*b710*/  LEA.HI R6, R5.reuse, R4.reuse, RZ, 0x5 ;  /* 0x0000000405067211 */ /* 0x0c0fe400078f28ff */
[----:B------:R-:W-:Y:S02]  /*b720*/  LEA.HI R4, R5, R4, RZ, 0x3 ;  /* 0x0000000405047211 */ /* 0x000fe400078f18ff */
[----:B------:R-:W-:Y:S02]  /*b730*/  SHF.R.S32.HI R5, RZ, 0x1f, R0 ;  /* 0x0000001fff057819 */ /* 0x000fe40000011400 */
[----:B------:R-:W-:Y:S02]  /*b740*/  SHF.R.S32.HI R7, RZ, 0x5, R6 ;  /* 0x00000005ff077819 */ /* 0x000fe40000011406 */
[----:B-----5:R-:W-:Y:S01]  /*b750*/  LOP3.LUT R6, R75, 0x18, R4, 0xf8, !PT ;  /* 0x000000184b067812 */ /* 0x020fe200078ef804 */
[----:B------:R-:W-:Y:S01]  /*b760*/  IMAD.SHL.U32 R4, R0, 0x8, RZ ;  /* 0x0000000800047824 */ /* 0x000fe200078e00ff */
[----:B------:R-:W-:Y:S01]  /*b770*/  LEA.HI R5, R5, R0, RZ, 0x2 ;  /* 0x0000000005057211 */ /* 0x000fe200078f10ff */
[----:B------:R-:W-:Y:S01]  /*b780*/  IMAD R7, R7, 0x1800, R71 ;  /* 0x0000180007077824 */ /* 0x000fe200078e0247 */
[----:B------:R-:W-:-:S02]  /*b790*/  LOP3.LUT R6, R6, R73, RZ, 0x3c, !PT ;  /* 0x0000004906067212 */ /* 0x000fc400078e3cff */
[----:B------:R-:W-:Y:S02]  /*b7a0*/  LOP3.LUT R4, R75, 0x18, R4, 0xf8, !PT ;  /* 0x000000184b047812 */ /* 0x000fe400078ef804 */
[----:B------:R-:W-:Y:S01]  /*b7b0*/  SHF.R.S32.HI R5, RZ, 0x2, R5 ;  /* 0x00000002ff057819 */ /* 0x000fe20000011405 */
[----:B------:R-:W-:Y:S01]  /*b7c0*/  IMAD.IADD R0, R7, 0x1, R6 ;  /* 0x0000000107007824 */ /* 0x000fe200078e0206 */
[----:B------:R-:W-:-:S03]  /*b7d0*/  LOP3.LUT R4, R4, R73, RZ, 0x3c, !PT ;  /* 0x0000004904047212 */ /* 0x000fc600078e3cff */
[----:B------:R-:W-:Y:S01]  /*b7e0*/  IMAD R5, R5, 0x1800, R71 ;  /* 0x0000180005057824 */ /* 0x000fe200078e0247 */
[----:B------:R-:W-:-:S03]  /*b7f0*/  LEA R0, R0, UR40, 0x1 ;  /* 0x0000002800007c11 */ /* 0x000fc6000f8e08ff */
[----:B------:R-:W-:Y:S02]  /*b800*/  IMAD.IADD R25, R5, 0x1, R4 ;  /* 0x0000000105197824 */ /* 0x000fe400078e0204 */
[----:B------:R-:W0:Y:S02]  /*b810*/  LDS.128 R4, [R0] ;  /* 0x0000000000047984 */ /* 0x000e240000000c00 */
[----:B------:R-:W-:-:S05]  /*b820*/  IMAD R20, R25, 0x2, R2 ;  /* 0x0000000219147824 */ /* 0x000fca00078e0202 */
[----:B------:R-:W3:Y:S01]  /*b830*/  LDS.128 R24, [R20+0xc400] ;  /* 0x00c4000014187984 */ /* 0x000ee20000000c00 */
        /* <DEDUP_REMOVED lines=12> */
[C---:B--2---:R-:W-:Y:S01]  /*b900*/  FMUL.FTZ R41, R28.reuse, R39 ;  /* 0x000000271c297220 */ /* 0x044fe20000410000 */
[----:B------:R-:W-:Y:S01]  /*b910*/  FMUL.FTZ R43, R28, R37 ;  /* 0x000000251c2b7220 */ /* 0x000fe20000410000 */
[----:B------:R-:W-:-:S02]  /*b920*/  IMAD.U32 R28, R56, 0x10000, RZ ;  /* 0x00010000381c7824 */ /* 0x000fc400078e00ff */
[----:B-1----:R-:W-:Y:S01]  /*b930*/  FMUL.FTZ R40, R29, R36 ;  /* 0x000000241d287220 */ /* 0x002fe20000410000 */
[----:B------:R-:W-:Y:S02]  /*b940*/  IMAD.U32 R31, R27, 0x10000, RZ ;  /* 0x000100001b1f7824 */ /* 0x000fe400078e00ff */
[C---:B------:R-:W-:Y:S01]  /*b950*/  FFMA.FTZ R41, R8.reuse, R37, -R41 ;  /* 0x0000002508297223 */ /* 0x040fe20000010829 */
[----:B------:R-:W-:Y:S01]  /*b960*/  FFMA.FTZ R43, R8, R39, R43 ;  /* 0x00000027082b7223 */ /* 0x000fe2000001002b */
[----:B------:R-:W-:Y:S02]  /*b970*/  IMAD.U32 R8, R58, 0x10000, RZ ;  /* 0x000100003a087824 */ /* 0x000fe400078e00ff */
[-C--:B------:R-:W-:Y:S01]  /*b980*/  FMUL.FTZ R42, R29, R28.reuse ;  /* 0x0000001c1d2a7220 */ /* 0x080fe20000410000 */
[----:B------:R-:W-:Y:S01]  /*b990*/  FFMA.FTZ R40, R9, R28, -R40 ;  /* 0x0000001c09287223 */ /* 0x000fe20000010828 */
[C---:B------:R-:W-:Y:S01]  /*b9a0*/  FMUL.FTZ R28, R31.reuse, R38 ;  /* 0x000000261f1c7220 */ /* 0x040fe20000410000 */
[----:B------:R-:W-:Y:S01]  /*b9b0*/  FMUL.FTZ R31, R31, R8 ;  /* 0x000000081f1f7220 */ /* 0x000fe20000410000 */
[----:B------:R-:W-:Y:S01]  /*b9c0*/  FFMA.FTZ R42, R9, R36, R42 ;  /* 0x00000024092a7223 */ /* 0x000fe2000001002a */
[----:B------:R-:W-:Y:S01]  /*b9d0*/  LOP3.LUT R56, R56, 0xffff0000, RZ, 0xc0, !PT ;  /* 0xffff000038387812 */ /* 0x000fe200078ec0ff */
[C---:B------:R-:W-:Y:S01]  /*b9e0*/  FMUL.FTZ R9, R24.reuse, R51 ;  /* 0x0000003318097220 */ /* 0x040fe20000410000 */
[C---:B------:R-:W-:Y:S01]  /*b9f0*/  FFMA.FTZ R36, R11.reuse, R8, -R28 ;  /* 0x000000080b247223 */ /* 0x040fe2000001081c */
[----:B------:R-:W-:Y:S01]  /*ba00*/  FFMA.FTZ R38, R11, R38, R31 ;  /* 0x000000260b267223 */ /* 0x000fe2000001001f */
[----:B------:R-:W-:Y:S01]  /*ba10*/  FMUL.FTZ R29, R24, R55 ;  /* 0x00000037181d7220 */ /* 0x000fe20000410000 */
[----:B------:R-:W-:-:S02]  /*ba20*/  IMAD.U32 R30, R26, 0x10000, RZ ;  /* 0x000100001a1e7824 */ /* 0x000fc400078e00ff */
[C---:B------:R-:W-:Y:S01]  /*ba30*/  FFMA.FTZ R8, R4.reuse, R55, -R9 ;  /* 0x0000003704087223 */ /* 0x040fe20000010809 */
[----:B------:R-:W-:Y:S02]  /*ba40*/  IMAD.U32 R11, R53, 0x10000, RZ ;  /* 0x00010000350b7824 */ /* 0x000fe400078e00ff */
[C---:B------:R-:W-:Y:S01]  /*ba50*/  FMUL.FTZ R28, R25.reuse, R52 ;  /* 0x00000034191c7220 */ /* 0x040fe20000410000 */
[-C--:B------:R-:W-:Y:S01]  /*ba60*/  FMUL.FTZ R31, R25, R56.reuse ;  /* 0x00000038191f7220 */ /* 0x080fe20000410000 */
        /* <DEDUP_REMOVED lines=14> */
[C---:B------:R-:W-:Y:S01]  /*bb50*/  FMUL.FTZ R5, R26.reuse, R53 ;  /* 0x000000351a057220 */ /* 0x040fe20000410000 */
[----:B------:R-:W-:Y:S01]  /*bb60*/  F2FP.BF16.F32.PACK_AB R9, R31, R42 ;  /* 0x0000002a1f09723e */ /* 0x000fe200000010ff */
[----:B------:R-:W-:-:S02]  /*bb70*/  FMUL.FTZ R4, R26, R57 ;  /* 0x000000391a047220 */ /* 0x000fc40000410000 */
[-C--:B------:R-:W-:Y:S01]  /*bb80*/  FMUL.FTZ R27, R27, R58.reuse ;  /* 0x0000003a1b1b7220 */ /* 0x080fe20000410000 */
[C---:B------:R-:W-:Y:S01]  /*bb90*/  FFMA.FTZ R26, R6.reuse, R57, -R5 ;  /* 0x00000039061a7223 */ /* 0x040fe20000010805 */
[C---:B------:R-:W-:Y:S01]  /*bba0*/  FFMA.FTZ R11, R7.reuse, R58, -R28 ;  /* 0x0000003a070b7223 */ /* 0x040fe2000001081c */
        /* <DEDUP_REMOVED lines=9> */
[----:B------:R-:W-:-:S05]  /*bc40*/  F2FP.BF16.F32.PACK_AB R11, R27, R38 ;  /* 0x000000261b0b723e */ /* 0x000fca00000010ff */
[----:B------:R3:W-:Y:S02]  /*bc50*/  STS.128 [R20+0xc400], R8 ;  /* 0x00c4000814007388 */ /* 0x0007e40000000c00 */
.L_x_11471:
[----:B------:R-:W-:Y:S05]  /*bc60*/  BSYNC B1 ;  /* 0x0000000000017941 */ /* 0x000fea0003800000 */
.L_x_11470:
[----:B------:R-:W-:Y:S05]  /*bc70*/  @P2 BRA `(.L_x_11452) ;  /* 0x0000000400d42947 */ /* 0x000fea0003800000 */
[----:B0--3--:R-:W3:Y:S04]  /*bc80*/  LDL.64 R4, [R1+0x18] ;  /* 0x0000180001047983 */ /* 0x009ee80000100a00 */
[----:B------:R-:W4:Y:S01]  /*bc90*/  LDL R0, [R1+0x4c] ;  /* 0x00004c0001007983 */ /* 0x000f220000100800 */
[----:B---3--:R-:W-:-:S03]  /*bca0*/  IMAD.MOV.U32 R6, RZ, RZ, R4 ;  /* 0x000000ffff067224 */ /* 0x008fc600078e0004 */
[----:B------:R-:W3:Y:S01]  /*bcb0*/  LDL R4, [R1+0x34] ;  /* 0x0000340001047983 */ /* 0x000ee20000100800 */
[----:B------:R-:W-:Y:S02]  /*bcc0*/  IMAD.MOV.U32 R7, RZ, RZ, R5 ;  /* 0x000000ffff077224 */ /* 0x000fe400078e0005 */
[----:B----4-:R-:W-:-:S05]  /*bcd0*/  IMAD.IADD R0, R6, 0x1, R0 ;  /* 0x0000000106007824 */ /* 0x010fca00078e0200 */
[----:B------:R-:W-:-:S04]  /*bce0*/  SHF.R.S32.HI R5, RZ, 0x1f, R0 ;  /* 0x0000001fff057819 */ /* 0x000fc80000011400 */
[CC--:B------:R-:W-:Y:S02]  /*bcf0*/  LEA.HI R6, R5.reuse, R0.reuse, RZ, 0x5 ;  /* 0x0000000005067211 */ /* 0x0c0fe400078f28ff */
[----:B------:R-:W-:-:S04]  /*bd00*/  LEA.HI R0, R5, R0, RZ, 0x3 ;  /* 0x0000000005007211 */ /* 0x000fc800078f18ff */
[----:B-----5:R-:W-:Y:S02]  /*bd10*/  LOP3.LUT R5, R75, 0x18, R0, 0xf8, !PT ;  /* 0x000000184b057812 */ /* 0x020fe400078ef800 */
[----:B------:R-:W-:Y:S02]  /*bd20*/  SHF.R.S32.HI R6, RZ, 0x5, R6 ;  /* 0x00000005ff067819 */ /* 0x000fe40000011406 */
[----:B------:R-:W-:-:S03]  /*bd30*/  LOP3.LUT R5, R5, R73, RZ, 0x3c, !PT ;  /* 0x0000004905057212 */ /* 0x000fc600078e3cff */
[----:B------:R-:W-:-:S04]  /*bd40*/  IMAD R6, R6, 0x1800, R71 ;  /* 0x0000180006067824 */ /* 0x000fc800078e0247 */
[----:B------:R-:W-:Y:S01]  /*bd50*/  IMAD.IADD R5, R6, 0x1, R5 ;  /* 0x0000000106057824 */ /* 0x000fe200078e0205 */
[----:B------:R-:W-:Y:S02]  /*bd60*/  SHF.R.U64 R24, R32, 0x10, R33 ;  /* 0x0000001020187819 */ /* 0x000fe40000001221 */
[--C-:B------:R-:W-:Y:S02]  /*bd70*/  SHF.R.U64 R26, R12, 0x10, R13.reuse ;  /* 0x000000100c1a7819 */ /* 0x100fe4000000120d */
[----:B------:R-:W-:Y:S02]  /*bd80*/  SHF.R.U32.HI R13, RZ, 0x10, R13 ;  /* 0x00000010ff0d7819 */ /* 0x000fe4000001160d */
[----:B------:R-:W-:Y:S02]  /*bd90*/  SHF.R.U64 R20, R34, 0x10, R35 ;  /* 0x0000001022147819 */ /* 0x000fe40000001223 */
[----:B------:R-:W-:Y:S02]  /*bda0*/  PRMT R47, R47, 0x5410, R24 ;  /* 0x000054102f2f7816 */ /* 0x000fe40000000018 */
[----:B------:R-:W-:-:S02]  /*bdb0*/  PRMT R26, R21, 0x5410, R26 ;  /* 0x00005410151a7816 */ /* 0x000fc4000000001a */
[----:B------:R-:W-:Y:S02]  /*bdc0*/  SHF.R.U32.HI R33, RZ, 0x10, R33 ;  /* 0x00000010ff217819 */ /* 0x000fe40000011621 */
[----:B------:R-:W-:Y:S02]  /*bdd0*/  SHF.R.U64 R12, R14, 0x10, R15 ;  /* 0x000000100e0c7819 */ /* 0x000fe4000000120f */
[----:B------:R-:W-:Y:S01]  /*bde0*/  PRMT R44, R44, 0x5410, R13 ;  /* 0x000054102c2c7816 */ /* 0x000fe2000000000d */
[----:B------:R-:W-:Y:S01]  /*bdf0*/  IMAD.U32 R29, R26, 0x10000, RZ ;  /* 0x000100001a1d7824 */ /* 0x000fe200078e00ff */
[----:B------:R-:W-:Y:S01]  /*be00*/  SHF.R.U32.HI R15, RZ, 0x10, R15 ;  /* 0x00000010ff0f7819 */ /* 0x000fe2000001160f */
[----:B------:R-:W-:Y:S01]  /*be10*/  IMAD.U32 R27, R47, 0x10000, RZ ;  /* 0x000100002f1b7824 */ /* 0x000fe200078e00ff */
[----:B------:R-:W-:Y:S02]  /*be20*/  PRMT R49, R49, 0x5410, R20 ;  /* 0x0000541031317816 */ /* 0x000fe40000000014 */
[----:B------:R-:W-:-:S02]  /*be30*/  SHF.R.U32.HI R35, RZ, 0x10, R35 ;  /* 0x00000010ff237819 */ /* 0x000fc40000011623 */
[----:B------:R-:W-:Y:S01]  /*be40*/  PRMT R48, R48, 0x5410, R33 ;  /* 0x0000541030307816 */ /* 0x000fe20000000021 */
[----:B------:R-:W-:Y:S01]  /*be50*/  IMAD.U32 R28, R44, 0x10000, RZ ;  /* 0x000100002c1c7824 */ /* 0x000fe200078e00ff */
[----:B------:R-:W-:Y:S02]  /*be60*/  PRMT R45, R45, 0x5410, R12 ;  /* 0x000054102d2d7816 */ /* 0x000fe4000000000c */
[----:B------:R-:W-:Y:S02]  /*be70*/  PRMT R46, R46, 0x5410, R15 ;  /* 0x000054102e2e7816 */ /* 0x000fe4000000000f */
[----:B------:R-:W-:-:S03]  /*be80*/  PRMT R50, R50, 0x5410, R35 ;  /* 0x0000541032327816 */ /* 0x000fc60000000023 */
[----:B------:R-:W-:Y:S01]  /*be90*/  IMAD.U32 R30, R46, 0x10000, RZ ;  /* 0x000100002e1e7824 */ /* 0x000fe200078e00ff */
[----:B------:R-:W-:Y:S02]  /*bea0*/  LOP3.LUT R47, R47, 0xffff0000, RZ, 0xc0, !PT ;  /* 0xffff00002f2f7812 */ /* 0x000fe400078ec0ff */
[----:B------:R-:W-:Y:S02]  /*beb0*/  LOP3.LUT R44, R44, 0xffff0000, RZ, 0xc0, !PT ;  /* 0xffff00002c2c7812 */ /* 0x000fe400078ec0ff */
[----:B------:R-:W-:Y:S02]  /*bec0*/  LOP3.LUT R46, R46, 0xffff0000, RZ, 0xc0, !PT ;  /* 0xffff00002e2e7812 */ /* 0x000fe400078ec0ff */
[----:B---3--:R-:W-:-:S04]  /*bed0*/  LEA.HI R3, R3, R4, RZ, 0x1d ;  /* 0x0000000403037211 */ /* 0x008fc800078fe8ff */
[----:B------:R-:W-:Y:S01]  /*bee0*/  SHF.R.S32.HI R4, RZ, 0x1f, R3 ;  /* 0x0000001fff047819 */ /* 0x000fe20000011403 */
[----:B------:R-:W-:-:S03]  /*bef0*/  IMAD.SHL.U32 R0, R3, 0x8, RZ ;  /* 0x0000000803007824 */ /* 0x000fc600078e00ff */
[----:B------:R-:W-:Y:S02]  /*bf00*/  LEA.HI R4, R4, R3, RZ, 0x2 ;  /* 0x0000000304047211 */ /* 0x000fe400078f10ff */
[----:B------:R-:W-:Y:S02]  /*bf10*/  LOP3.LUT R0, R75, 0x18, R0, 0xf8, !PT ;  /* 0x000000184b007812 */ /* 0x000fe400078ef800 */
[----:B------:R-:W-:Y:S02]  /*bf20*/  SHF.R.S32.HI R4, RZ, 0x2, R4 ;  /* 0x00000002ff047819 */ /* 0x000fe40000011404 */
[----:B------:R-:W-:-:S03]  /*bf30*/  LOP3.LUT R3, R0, R73, RZ, 0x3c, !PT ;  /* 0x0000004900037212 */ /* 0x000fc600078e3cff */
[----:B------:R-:W-:-:S04]  /*bf40*/  IMAD R4, R4, 0x1800, R71 ;  /* 0x0000180004047824 */ /* 0x000fc800078e0247 */
[----:B------:R-:W-:-:S04]  /*bf50*/  IMAD.IADD R3, R4, 0x1, R3 ;  /* 0x0000000104037824 */ /* 0x000fc800078e0203 */
[----:B------:R-:W-:Y:S01]  /*bf60*/  IMAD R3, R3, 0x2, R2 ;  /* 0x0000000203037824 */ /* 0x000fe200078e0202 */
[----:B------:R-:W-:-:S04]  /*bf70*/  LEA R0, R5, UR40, 0x1 ;  /* 0x0000002805007c11 */ /* 0x000fc8000f8e08ff */
[----:B------:R-:W0:Y:S04]  /*bf80*/  LDS.128 R8, [R3+0xc400] ;  /* 0x00c4000003087984 */ /* 0x000e280000000c00 */
[----:B------:R-:W3:Y:S01]  /*bf90*/  LDS.128 R4, [R0] ;  /* 0x0000000000047984 */ /* 0x000ee20000000c00 */
[----:B0-----:R-:W-:Y:S02]  /*bfa0*/  IMAD.U32 R20, R8, 0x10000, RZ ;  /* 0x0001000008147824 */ /* 0x001fe400078e00ff */
[----:B------:R-:W-:Y:S02]  /*bfb0*/  IMAD.U32 R21, R9, 0x10000, RZ ;  /* 0x0001000009157824 */ /* 0x000fe400078e00ff */
[----:B---3--:R-:W-:Y:S02]  /*bfc0*/  IMAD.U32 R12, R4, 0x10000, RZ ;  /* 0x00010000040c7824 */ /* 0x008fe400078e00ff */
[C---:B------:R-:W-:Y:S01]  /*bfd0*/  FMUL.FTZ R31, R20.reuse, R29 ;  /* 0x0000001d141f7220 */ /* 0x040fe20000410000 */
[----:B------:R-:W-:Y:S01]  /*bfe0*/  FMUL.FTZ R33, R20, R27 ;  /* 0x0000001b14217220 */ /* 0x000fe20000410000 */
[----:B------:R-:W-:-:S02]  /*bff0*/  IMAD.U32 R20, R48, 0x10000, RZ ;  /* 0x0001000030147824 */ /* 0x000fc400078e00ff */
[----:B------:R-:W-:Y:S01]  /*c000*/  FMUL.FTZ R32, R21, R28 ;  /* 0x0000001c15207220 */ /* 0x000fe20000410000 */
[----:B------:R-:W-:Y:S02]  /*c010*/  IMAD.U32 R13, R5, 0x10000, RZ ;  /* 0x00010000050d7824 */ /* 0x000fe400078e00ff */
[C---:B------:R-:W-:Y:S01]  /*c020*/  FFMA.FTZ R31, R12.reuse, R27, -R31 ;  /* 0x0000001b0c1f7223 */ /* 0x040fe2000001081f */
[----:B------:R-:W-:Y:S02]  /*c030*/  IMAD.U32 R25, R11, 0x10000, RZ ;  /* 0x000100000b197824 */ /* 0x000fe400078e00ff */
[----:B------:R-:W-:Y:S01]  /*c040*/  FFMA.FTZ R33, R12, R29, R33 ;  /* 0x0000001d0c217223 */ /* 0x000fe20000010021 */
[----:B------:R-:W-:Y:S02]  /*c050*/  IMAD.U32 R12, R50, 0x10000, RZ ;  /* 0x00010000320c7824 */ /* 0x000fe400078e00ff */
[-C--:B------:R-:W-:Y:S01]  /*c060*/  FMUL.FTZ R34, R21, R20.reuse ;  /* 0x0000001415227220 */ /* 0x080fe20000410000 */
[----:B------:R-:W-:Y:S01]  /*c070*/  LOP3.LUT R8, R8, 0xffff0000, RZ, 0xc0, !PT ;  /* 0xffff000008087812 */ /* 0x000fe200078ec0ff */
[----:B------:R-:W-:Y:S01]  /*c080*/  FFMA.FTZ R32, R13, R20, -R32 ;  /* 0x000000140d207223 */ /* 0x000fe20000010820 */
[----:B------:R-:W-:Y:S01]  /*c090*/  LOP3.LUT R21, R26, 0xffff0000, RZ, 0xc0, !PT ;  /* 0xffff00001a157812 */ /* 0x000fe200078ec0ff */
[----:B------:R-:W-:Y:S01]  /*c0a0*/  FMUL.FTZ R20, R25, R30 ;  /* 0x0000001e19147220 */ /* 0x000fe20000410000 */
[----:B------:R-:W-:-:S02]  /*c0b0*/  IMAD.U32 R15, R7, 0x10000, RZ ;  /* 0x00010000070f7824 */ /* 0x000fc400078e00ff */
[----:B------:R-:W-:Y:S01]  /*c0c0*/  FMUL.FTZ R25, R25, R12 ;  /* 0x0000000c19197220 */ /* 0x000fe20000410000 */
        /* <DEDUP_REMOVED lines=16> */
[----:B------:R-:W-:Y:S02]  /*c1d0*/  IMAD.U32 R14, R6, 0x10000, RZ ;  /* 0x00010000060e7824 */ /* 0x000fe400078e00ff */
[----:B------:R-:W-:Y:S01]  /*c1e0*/  FMUL.FTZ R21, R24, R15 ;  /* 0x0000000f18157220 */ /* 0x000fe20000410000 */
[C---:B------:R-:W-:Y:S01]  /*c1f0*/  FFMA.FTZ R9, R5.reuse, R48, -R20 ;  /* 0x0000003005097223 */ /* 0x040fe20000010814 */
[----:B------:R-:W-:Y:S01]  /*c200*/  FFMA.FTZ R27, R5, R44, R27 ;  /* 0x0000002c051b7223 */ /* 0x000fe2000001001b */
[----:B------:R-:W-:Y:S01]  /*c210*/  LOP3.LUT R10, R10, 0xffff0000, RZ, 0xc0, !PT ;  /* 0xffff00000a0a7812 */ /* 0x000fe200078ec0ff */
[----:B------:R-:W-:Y:S01]  /*c220*/  FMUL.FTZ R5, R24, R13 ;  /* 0x0000000d18057220 */ /* 0x000fe20000410000 */
[----:B------:R-:W-:-:S02]  /*c230*/  LOP3.LUT R11, R11, 0xffff0000, RZ, 0xc0, !PT ;  /* 0xffff00000b0b7812 */ /* 0x000fc400078ec0ff */
[----:B------:R-:W-:Y:S02]  /*c240*/  LOP3.LUT R45, R45, 0xffff0000, RZ, 0xc0, !PT ;  /* 0xffff00002d2d7812 */ /* 0x000fe400078ec0ff */
[----:B------:R-:W-:Y:S02]  /*c250*/  LOP3.LUT R49, R49, 0xffff0000, RZ, 0xc0, !PT ;  /* 0xffff000031317812 */ /* 0x000fe400078ec0ff */
[----:B------:R-:W-:Y:S01]  /*c260*/  LOP3.LUT R50, R50, 0xffff0000, RZ, 0xc0, !PT ;  /* 0xffff000032327812 */ /* 0x000fe200078ec0ff */
[----:B------:R-:W-:Y:S01]  /*c270*/  FFMA.FTZ R21, R14, R13, -R21 ;  /* 0x0000000d0e157223 */ /* 0x000fe20000010815 */
        /* <DEDUP_REMOVED lines=21> */
.L_x_11452:
[----:B------:R-:W-:Y:S05]  /*c3d0*/  BSYNC B0 ;  /* 0x0000000000007941 */ /* 0x000fea0003800000 */
.L_x_11445:
        /* <DEDUP_REMOVED lines=8> */
.L_x_11443:
[----:B0--3--:R-:W-:-:S05]  /*c460*/  IMAD.U32 R0, RZ, RZ, UR39 ;  /* 0x00000027ff007e24 */ /* 0x009fca000f8e00ff */
[----:B------:R-:W-:-:S13]  /*c470*/  ISETP.NE.AND P0, PT, R0, 0x3, PT ;  /* 0x000000030000780c */ /* 0x000fda0003f05270 */
[----:B------:R-:W-:Y:S05]  /*c480*/  @!P0 BRA `(.L_x_11472) ;  /* 0x0000000000048947 */ /* 0x000fea0003800000 */
[----:B------:R-:W-:Y:S01]  /*c490*/  BPT.TRAP 0x1 ;  /* 0x000000040000795c */ /* 0x000fe20000300000 */
.L_x_11472:
[----:B------:R-:W-:Y:S01]  /*c4a0*/  IMAD R8, R18, 0x8, R2 ;  /* 0x0000000812087824 */ /* 0x000fe200078e0202 */
[----:B--2-4-:R-:W-:-:S04]  /*c4b0*/  SHF.L.U32 R3, R23, 0x1f, RZ ;  /* 0x0000001f17037819 */ /* 0x014fc800000006ff */
[----:B------:R0:W2:Y:S01]  /*c4c0*/  SYNCS.PHASECHK.TRANS64.TRYWAIT P1, [R8+URZ+0x2d830], R3 ;  /* 0x02d83003080075a7 */ /* 0x0000a2000802017f */
[----:B------:R-:W-:Y:S05]  /*c4d0*/  @!P0 BRA `(.L_x_11473) ;  /* 0x0000000000048947 */ /* 0x000fea0003800000 */
[----:B------:R-:W-:Y:S01]  /*c4e0*/  BPT.TRAP 0x1 ;  /* 0x000000040000795c */ /* 0x000fe20000300000 */
.L_x_11473:
[----:B------:R-:W-:Y:S01]  /*c4f0*/  VIADD R0, R2, 0x15400 ;  /* 0x0001540002007836 */ /* 0x000fe20000000000 */
[----:B------:R-:W-:Y:S01]  /*c500*/  LOP3.LUT R146, R146, 0x10000, RZ, 0xfc, !PT ;  /* 0x0001000092927812 */ /* 0x000fe200078efcff */
[----:B------:R-:W-:-:S03]  /*c510*/  IMAD.MOV.U32 R147, RZ, RZ, -0x7fffffe0 ;  /* 0x80000020ff937424 */ /* 0x000fc600078e00ff */
[----:B------:R-:W-:-:S04]  /*c520*/  SHF.R.U32.HI R0, RZ, 0x4, R0 ;  /* 0x00000004ff007819 */ /* 0x000fc80000011600 */
[----:B------:R-:W-:-:S04]  /*c530*/  LOP3.LUT R0, R0, 0x3fff, RZ, 0xc0, !PT ;  /* 0x00003fff00007812 */ /* 0x000fc800078ec0ff */
[----:B------:R-:W-:-:S05]  /*c540*/  LOP3.LUT R0, R0, 0x10000, RZ, 0xfc, !PT ;  /* 0x0001000000007812 */ /* 0x000fca00078efcff */
[----:B------:R3:W-:Y:S01]  /*c550*/  STL [R1+0x10], R0 ;  /* 0x0000100001007387 */ /* 0x0007e20000100800 */
[----:B--2---:R-:W-:Y:S05]  /*c560*/  @P1 BRA `(.L_x_11474) ;  /* 0x0000000000081947 */ /* 0x004fea0003800000 */
[----:B------:R-:W2:Y:S02]  /*c570*/  SYNCS.PHASECHK.TRANS64.TRYWAIT P1, [R8+URZ+0x2d830], R3 ;  /* 0x02d83003080075a7 */ /* 0x000ea4000802017f */
[----:B--2---:R-:W-:Y:S05]  /*c580*/  @!P1 BRA `(.L_x_11475) ;  /* 0x00000170000c9947 */ /* 0x004fea0003800000 */
.L_x_11474:
[----:B---3--:R-:W3:Y:S01]  /*c590*/  LDL R0, [R1+0x10] ;  /* 0x0000100001007983 */ /* 0x008ee20000100800 */
[----:B------:R-:W-:Y:S01]  /*c5a0*/  IMAD.MOV.U32 R5, RZ, RZ, -0x7fffffe0 ;  /* 0x80000020ff057424 */ /* 0x000fe200078e00ff */
[----:B------:R-:W-:Y:S05]  /*c5b0*/  WARPSYNC.ALL ;  /* 0x0000000000007948 */ /* 0x000fea0003800000 */
[C---:B------:R-:W-:Y:S01]  /*c5c0*/  R2UR UR4, R146.reuse ;  /* 0x00000000920472ca */ /* 0x040fe200000e0000 */
[----:B-1---5:R-:W-:Y:S01]  /*c5d0*/  WARPGROUP.ARRIVE ;  /* 0x00000000000079c5 */ /* 0x022fe20000000000 */
[----:B------:R-:W-:Y:S01]  /*c5e0*/  R2UR UR5, R147 ;  /* 0x00000000930572ca */ /* 0x000fe200000e0000 */
[----:B------:R-:W-:Y:S01]  /*c5f0*/  VIADD R156, R146, 0x2 ;  /* 0x00000002929c7836 */ /* 0x000fe20000000000 */
[----:B------:R-:W-:Y:S01]  /*c600*/  R2UR UR7, R5 ;  /* 0x00000000050772ca */ /* 0x000fe200000e0000 */
[----:B------:R-:W-:-:S02]  /*c610*/  IMAD.MOV.U32 R157, RZ, RZ, -0x7fffffe0 ;  /* 0x80000020ff9d7424 */ /* 0x000fc400078e00ff */
[----:B------:R-:W-:Y:S02]  /*c620*/  IMAD.MOV.U32 R7, RZ, RZ, -0x7fffffe0 ;  /* 0x80000020ff077424 */ /* 0x000fe400078e00ff */
[C---:B------:R-:W-:Y:S02]  /*c630*/  VIADD R154, R146.reuse, 0x300 ;  /* 0x00000300929a7836 */ /* 0x040fe40000000000 */
[----:B------:R-:W-:Y:S02]  /*c640*/  IMAD.MOV.U32 R155, RZ, RZ, -0x7fffffe0 ;  /* 0x80000020ff9b7424 */ /* 0x000fe400078e00ff */
[C---:B------:R-:W-:Y:S02]  /*c650*/  VIADD R152, R146.reuse, 0x302 ;  /* 0x0000030292987836 */ /* 0x040fe40000000000 */
[----:B------:R-:W-:Y:S02]  /*c660*/  IMAD.MOV.U32 R153, RZ, RZ, -0x7fffffe0 ;  /* 0x80000020ff997424 */ /* 0x000fe400078e00ff */
[----:B------:R-:W-:-:S02]  /*c670*/  VIADD R150, R146, 0x600 ;  /* 0x0000060092967836 */ /* 0x000fc40000000000 */
[----:B------:R-:W-:Y:S02]  /*c680*/  IMAD.MOV.U32 R151, RZ, RZ, -0x7fffffe0 ;  /* 0x80000020ff977424 */ /* 0x000fe400078e00ff */
[----:B------:R-:W-:Y:S02]  /*c690*/  VIADD R148, R146, 0x602 ;  /* 0x0000060292947836 */ /* 0x000fe40000000000 */
[----:B------:R-:W-:Y:S02]  /*c6a0*/  IMAD.MOV.U32 R149, RZ, RZ, -0x7fffffe0 ;  /* 0x80000020ff957424 */ /* 0x000fe400078e00ff */
[----:B------:R-:W-:Y:S02]  /*c6b0*/  IMAD.MOV.U32 R5, RZ, RZ, -0x7fffffe0 ;  /* 0x80000020ff057424 */ /* 0x000fe400078e00ff */
[----:B---3--:R-:W-:-:S04]  /*c6c0*/  IMAD R4, R18, 0x600, R0 ;  /* 0x0000060012047824 */ /* 0x008fc800078e0200 */
[C---:B------:R-:W-:Y:S01]  /*c6d0*/  VIADD R6, R4.reuse, 0x2 ;  /* 0x0000000204067836 */ /* 0x040fe20000000000 */
[----:B------:R-:W-:-:S13]  /*c6e0*/  R2UR UR6, R4 ;  /* 0x00000000040672ca */ /* 0x000fda00000e0000 */
[----:B------:R-:W-:Y:S01]  /*c6f0*/  HGMMA.64x128x16.F32.BF16 R24, gdesc[UR4], RZ, !UPT, gsb0 ;  /* 0x01e00000041879f0 */ /* 0x000fe2000c0018ff */
[----:B------:R-:W-:Y:S02]  /*c700*/  R2UR UR4, R156 ;  /* 0x000000009c0472ca */ /* 0x000fe400000e0000 */
[----:B------:R-:W-:Y:S02]  /*c710*/  R2UR UR5, R157 ;  /* 0x000000009d0572ca */ /* 0x000fe400000e0000 */
[----:B------:R-:W-:Y:S01]  /*c720*/  R2UR UR6, R6 ;  /* 0x00000000060672ca */ /* 0x000fe200000e0000 */
[----:B------:R-:W-:Y:S01]  /*c730*/  VIADD R6, R4, 0x200 ;  /* 0x0000020004067836 */ /* 0x000fe20000000000 */
[----:B------:R-:W-:Y:S01]  /*c740*/  R2UR UR7, R7 ;  /* 0x00000000070772ca */ /* 0x000fe200000e0000 */
[----:B------:R-:W-:Y:S01]  /*c750*/  IMAD.MOV.U32 R7, RZ, RZ, -0x7fffffe0 ;  /* 0x80000020ff077424 */ /* 0x000fe200078e00ff */
[----:B------:R-:W-:Y:S02]  /*c760*/  WARPGROUP.DEPBAR.LE gsb0, 0x0 ;  /* 0x00008000000079c5 */ /* 0x000fe40000010000 */
[----:B------:R-:W-:-:S09]  /*c770*/  WARPGROUP.ARRIVE ;  /* 0x00000000000079c5 */ /* 0x000fd20000000000 */
[----:B------:R-:W-:Y:S01]  /*c780*/  HGMMA.64x128x16.F32.BF16 R24, gdesc[UR4], R24, gsb0 ;  /* 0x01e00000041879f0 */ /* 0x000fe20008001818 */
        /* <DEDUP_REMOVED lines=12> */
[C---:B------:R-:W-:Y:S01]  /*c850*/  VIADD R6, R4.reuse, 0x400 ;  /* 0x0000040004067836 */ /* 0x040fe20000000000 */
[----:B------:R-:W-:Y:S01]  /*c860*/  R2UR UR7, R7 ;  /* 0x00000000070772ca */ /* 0x000fe200000e0000 */
[----:B------:R-:W-:Y:S02]  /*c870*/  IMAD.MOV.U32 R7, RZ, RZ, -0x7fffffe0 ;  /* 0x80000020ff077424 */ /* 0x000fe400078e00ff */
[----:B------:R-:W-:Y:S01]  /*c880*/  VIADD R4, R4, 0x402 ;  /* 0x0000040204047836 */ /* 0x000fe20000000000 */
[----:B------:R-:W-:-:S02]  /*c890*/  WARPGROUP.DEPBAR.LE gsb0, 0x0 ;  /* 0x00008000000079c5 */ /* 0x000fc40000010000 */
[----:B------:R-:W-:-:S07]  /*c8a0*/  WARPGROUP.ARRIVE ;  /* 0x00000000000079c5 */ /* 0x000fce0000000000 */
        /* <DEDUP_REMOVED lines=16> */
[----:B------:R-:W-:Y:S05]  /*c9b0*/  @!P0 BRA `(.L_x_11476) ;  /* 0x0000000000048947 */ /* 0x000fea0003800000 */
[----:B------:R-:W-:Y:S01]  /*c9c0*/  BPT.TRAP 0x1 ;  /* 0x000000040000795c */ /* 0x000fe20000300000 */
.L_x_11476:
[----:B------:R-:W3:Y:S01]  /*c9d0*/  LDL R4, [R1+0x64] ;  /* 0x0000640001047983 */ /* 0x000ee20000100800 */
[----:B------:R-:W1:Y:S01]  /*c9e0*/  LDC R90, c[0x0][0x448] ;  /* 0x00011200ff5a7b82 */ /* 0x000e620000000800 */
[----:B------:R-:W-:Y:S02]  /*c9f0*/  ULDC.64 UR6, c[0x0][0x9e0] ;  /* 0x0002780000067ab9 */ /* 0x000fe40000000a00 */
[----:B------:R-:W3:Y:S01]  /*ca00*/  LDL R89, [R1+0x28] ;  /* 0x0000280001597983 */ /* 0x000ee20000100800 */
[----:B------:R-:W-:Y:S01]  /*ca10*/  UISETP.GE.AND UP0, UPT, UR7, 0x1, UPT ;  /* 0x000000010700788c */ /* 0x000fe2000bf06270 */
[----:B------:R-:W-:Y:S01]  /*ca20*/  LOP3.LUT R22, R22, 0xffffffdf, RZ, 0xc0, !PT ;  /* 0xffffffdf16167812 */ /* 0x000fe200078ec0ff */
[----:B------:R-:W-:Y:S01]  /*ca30*/  IMAD.U32 R5, RZ, RZ, UR38 ;  /* 0x00000026ff057e24 */ /* 0x000fe2000f8e00ff */
[----:B------:R-:W-:Y:S02]  /*ca40*/  ULDC UR50, c[0x0][0x9dc] ;  /* 0x0002770000327ab9 */ /* 0x000fe40000000800 */
[----:B------:R-:W-:Y:S01]  /*ca50*/  ULOP3.LUT UR4, URZ, UR50, URZ, 0x33, !UPT ;  /* 0x000000323f047292 */ /* 0x000fe2000f8e333f */
[----:B-1----:R-:W-:-:S13]  /*ca60*/  ISETP.NE.AND P1, PT, R90, 0x1, PT ;  /* 0x000000015a00780c */ /* 0x002fda0003f25270 */
[----:B------:R-:W1:Y:S01]  /*ca70*/  @P1 LDC R0, c[0x0][0x44c] ;  /* 0x00011300ff001b82 */ /* 0x000e620000000800 */
[----:B------:R-:W-:-:S07]  /*ca80*/  @P1 LOP3.LUT R22, R22, 0x20, RZ, 0xfc, !PT ;  /* 0x0000002016161812 */ /* 0x000fce00078efcff */
[----:B0-2---:R-:W0:Y:S01]  /*ca90*/  @P1 LDC R3, c[0x0][0x450] ;  /* 0x00011400ff031b82 */ /* 0x005e220000000800 */
[----:B---3--:R-:W-:Y:S01]  /*caa0*/  IMAD.IADD R9, R4, 0x1, R89 ;  /* 0x0000000104097824 */ /* 0x008fe200078e0259 */
[----:B------:R-:W-:-:S03]  /*cab0*/  LEA R4, R88, 0xffffff80, 0x7 ;  /* 0xffffff8058047811 */ /* 0x000fc600078e38ff */
[----:B-1----:R-:W-:-:S05]  /*cac0*/  @P1 IMAD.HI.U32 R0, R9, R0, RZ ;  /* 0x0000000009001227 */ /* 0x002fca00078e00ff */
[----:B0-----:R-:W-:Y:S01]  /*cad0*/  @P1 SHF.R.U32.HI R9, RZ, R3, R0 ;  /* 0x00000003ff091219 */ /* 0x001fe20000011600 */
[----:B------:R-:W-:Y:S01]  /*cae0*/  IMAD.MOV.U32 R3, RZ, RZ, -0x80 ;  /* 0xffffff80ff037424 */ /* 0x000fe200078e00ff */
[----:B------:R-:W-:Y:S01]  /*caf0*/  PLOP3.LUT P1, PT, PT, PT, UP0, 0x40, 0x0 ;  /* 0x000000000000781c */ /* 0x000fe20003f2e808 */
[----:B------:R-:W-:Y:S02]  /*cb00*/  VIADD R0, R8, 0x2d840 ;  /* 0x0002d84008007836 */ /* 0x000fe40000000000 */
[----:B------:R-:W0:Y:S01]  /*cb10*/  SHFL.IDX PT, R10, R9, RZ, 0x1c1f ;  /* 0x001c1fff090a7589 */ /* 0x000e2200000e0000 */
[----:B------:R-:W-:Y:S02]  /*cb20*/  IMAD R8, R88, R3, 0x80 ;  /* 0x0000008058087424 */ /* 0x000fe400078e0203 */
[----:B------:R-:W-:Y:S02]  /*cb30*/  PRMT R0, R5, 0x654, R0 ;  /* 0x0000065405007816 */ /* 0x000fe40000000000 */
[----:B------:R-:W-:-:S02]  /*cb40*/  VIADD R3, R8, 0x1 ;  /* 0x0000000108037836 */ /* 0x000fc40000000000 */
[----:B------:R-:W-:Y:S01]  /*cb50*/  IMAD.IADD R7, R141, 0x1, R8 ;  /* 0x000000018d077824 */ /* 0x000fe200078e0208 */
[----:B------:R1:W-:Y:S01]  /*cb60*/  SYNCS.ARRIVE.TRANS64.RED.A1T0 RZ, [R0+URZ], RZ ;  /* 0x000000ff00ff79a7 */ /* 0x0003e2000810043f */
[C---:B------:R-:W-:Y:S02]  /*cb70*/  IMAD R3, R142.reuse, -0x2, R3 ;  /* 0xfffffffe8e037824 */ /* 0x040fe400078e0203 */
[----:B------:R-:W-:-:S03]  /*cb80*/  IMAD R7, R142, -0x2, R7 ;  /* 0xfffffffe8e077824 */ /* 0x000fc600078e0207 */
[----:B------:R-:W-:-:S05]  /*cb90*/  IADD3 R3, -R140, R3, R141 ;  /* 0x000000038c037210 */ /* 0x000fca0007ffe18d */
[C---:B------:R-:W-:Y:S02]  /*cba0*/  VIADD R6, R3.reuse, UR6 ;  /* 0x0000000603067c36 */ /* 0x040fe40008000000 */
[----:B------:R-:W-:-:S03]  /*cbb0*/  VIADD R5, R3, UR4 ;  /* 0x0000000403057c36 */ /* 0x000fc60008000000 */
[----:B0-----:R-:W-:Y:S01]  /*cbc0*/  VIADDMNMX R3, R10, R6, R7, PT ;  /* 0x000000060a037246 */ /* 0x001fe20003800107 */
[----:B-1----:R-:W-:Y:S01]  /*cbd0*/  IMAD.IADD R0, R5, 0x1, R10 ;  /* 0x0000000105007824 */ /* 0x002fe200078e020a */
        /* <DEDUP_REMOVED lines=13> */
.L_x_11479:
[----:B------:R-:W-:-:S06]  /*ccb0*/  UISETP.NE.AND UP1, UPT, UR7, 0x1, UPT ;  /* 0x000000010700788c */ /* 0x000fcc000bf25270 */
[----:B------:R-:W-:-:S05]  /*ccc0*/  PLOP3.LUT P1, PT, PT, PT, UP1, 0x80, 0x0 ;  /* 0x000000000000781c */ /* 0x000fca0003f2f018 */
[----:B------:R-:W-:-:S08]  /*ccd0*/  @UP1 ULDC.64 UR4, c[0x0][0x9e8] ;  /* 0x00027a0000041ab9 */ /* 0x000fd00000000a00 */
[----:B------:R-:W-:-:S05]  /*cce0*/  @P1 IMAD.HI.U32 R10, R11, UR4, RZ ;  /* 0x000000040b0a1c27 */ /* 0x000fca000f8e00ff */
[----:B------:R-:W-:-:S07]  /*ccf0*/  @P1 SHF.R.U32.HI R11, RZ, UR5, R10 ;  /* 0x00000005ff0b1c19 */ /* 0x000fce000801160a */
.L_x_11480:
[----:B------:R-:W-:Y:S05]  /*cd00*/  BSYNC B0 ;  /* 0x0000000000007941 */ /* 0x000fea0003800000 */
.L_x_11478:
[----:B------:R-:W-:-:S04]  /*cd10*/  IMAD R11, R11, UR7, -R4 ;  /* 0x000000070b0b7c24 */ /* 0x000fc8000f8e0a04 */
[----:B------:R-:W-:-:S05]  /*cd20*/  IMAD R11, R142, -0x2, R11 ;  /* 0xfffffffe8e0b7824 */ /* 0x000fca00078e020b */
[----:B------:R-:W-:Y:S02]  /*cd30*/  VIMNMX R0, R0, R11, !PT ;  /* 0x0000000b00007248 */ /* 0x000fe40007fe0100 */
[----:B------:R-:W-:-:S07]  /*cd40*/  VIADDMNMX R3, R11, UR7, R3, PT ;  /* 0x000000070b037c46 */ /* 0x000fce000b800103 */
.L_x_11477:
[C---:B------:R-:W-:Y:S02]  /*cd50*/  ISETP.GE.AND P2, PT, R8.reuse, 0x9, PT ;  /* 0x000000090800780c */ /* 0x040fe40003f46270 */
[----:B------:R-:W-:Y:S02]  /*cd60*/  ISETP.GE.AND P1, PT, R8, 0x2, PT ;  /* 0x000000020800780c */ /* 0x000fe40003f26270 */
[----:B------:R-:W-:Y:S02]  /*cd70*/  LOP3.LUT R22, R22, 0xfffffffe, RZ, 0xc0, !PT ;  /* 0xfffffffe16167812 */ /* 0x000fe400078ec0ff */
[----:B------:R-:W-:Y:S02]  /*cd80*/  ISETP.GT.AND P3, PT, R0, 0x1, !P1 ;  /* 0x000000010000780c */ /* 0x000fe40004f64270 */
[----:B------:R-:W-:Y:S02]  /*cd90*/  ISETP.GE.AND P4, PT, R8, 0xa, PT ;  /* 0x0000000a0800780c */ /* 0x000fe40003f86270 */
[----:B------:R-:W-:-:S02]  /*cda0*/  ISETP.LT.OR P3, PT, R3, 0x2, P3 ;  /* 0x000000020300780c */ /* 0x000fc40001f61670 */
[----:B------:R-:W-:Y:S02]  /*cdb0*/  ISETP.GE.AND P6, PT, R8, 0x1, PT ;  /* 0x000000010800780c */ /* 0x000fe40003fc6270 */
[----:B------:R-:W-:Y:S02]  /*cdc0*/  @P2 LOP3.LUT R22, R22, 0x1, RZ, 0xfc, !PT ;  /* 0x0000000116162812 */ /* 0x000fe400078efcff */
[----:B------:R-:W-:Y:S02]  /*cdd0*/  ISETP.GT.AND P2, PT, R0, 0x8, !P2 ;  /* 0x000000080000780c */ /* 0x000fe40005744270 */
[----:B------:R-:W-:Y:S02]  /*cde0*/  FSEL R25, R25, -INF , !P3 ;  /* 0xff80000019197808 */ /* 0x000fe40005800000 */
[----:B------:R-:W-:Y:S02]  /*cdf0*/  ISETP.LT.OR P2, PT, R3, 0x9, P2 ;  /* 0x000000090300780c */ /* 0x000fe40001741670 */
[----:B------:R-:W-:-:S02]  /*ce00*/  ISETP.GE.AND P3, PT, R8, 0x11, PT ;  /* 0x000000110800780c */ /* 0x000fc40003f66270 */
[----:B------:R-:W-:Y:S02]  /*ce10*/  LOP3.LUT R22, R22, 0xfffffffd, RZ, 0xc0, !PT ;  /* 0xfffffffd16167812 */ /* 0x000fe400078ec0ff */
[----:B------:R-:W-:Y:S02]  /*ce20*/  FSEL R28, R28, -INF , !P2 ;  /* 0xff8000001c1c7808 */ /* 0x000fe40005000000 */
[----:B------:R-:W-:Y:S02]  /*ce30*/  ISETP.GT.AND P2, PT, R0, 0x9, !P4 ;  /* 0x000000090000780c */ /* 0x000fe40006744270 */
[----:B------:R-:W-:Y:S02]  /*ce40*/  @P4 LOP3.LUT R22, R22, 0x2, RZ, 0xfc, !PT ;  /* 0x0000000216164812 */ /* 0x000fe400078efcff */
[----:B------:R-:W-:Y:S02]  /*ce50*/  ISETP.LT.OR P2, PT, R3, 0xa, P2 ;  /* 0x0000000a0300780c */ /* 0x000fe40001741670 */
[----:B------:R-:W-:-:S02]  /*ce60*/  LOP3.LUT R22, R22, 0xfffffffb, RZ, 0xc0, !PT ;  /* 0xfffffffb16167812 */ /* 0x000fc400078ec0ff */
[----:B------:R-:W-:Y:S02]  /*ce70*/  FSEL R29, R29, -INF , !P2 ;  /* 0xff8000001d1d7808 */ /* 0x000fe40005000000 */
[----:B------:R-:W-:Y:S02]  /*ce80*/  @P3 LOP3.LUT R22, R22, 0x4, RZ, 0xfc, !PT ;  /* 0x0000000416163812 */ /* 0x000fe400078efcff */
[----:B------:R-:W-:Y:S02]  /*ce90*/  ISETP.GT.AND P2, PT, R0, 0x10, !P3 ;  /* 0x000000100000780c */ /* 0x000fe40005f44270 */
[----:B------:R-:W-:Y:S02]  /*cea0*/  ISETP.GE.AND P3, PT, R8, 0x12, PT ;  /* 0x000000120800780c */ /* 0x000fe40003f66270 */
[----:B------:R-:W-:Y:S02]  /*ceb0*/  ISETP.LT.OR P2, PT, R3, 0x11, P2 ;  /* 0x000000110300780c */ /* 0x000fe40001741670 */
[----:B------:R-:W-:-:S02]  /*cec0*/  LOP3.LUT R22, R22, 0xfbffffff, RZ, 0xc0, !PT ;  /* 0xfbffffff16167812 */ /* 0x000fc400078ec0ff */
        /* <DEDUP_REMOVED lines=150> */
[----:B------:R-:W-:-:S04]  /*d830*/  ISETP.GT.AND P5, PT, R0, RZ, !P6 ;  /* 0x000000ff0000720c */ /* 0x000fc800077a4270 */
        /* <DEDUP_REMOVED lines=25> */
.L_x_11483:
[----:B------:R-:W-:-:S06]  /*d9d0*/  UISETP.NE.AND UP1, UPT, UR7, 0x1, UPT ;  /* 0x000000010700788c */ /* 0x000fcc000bf25270 */
[----:B------:R-:W-:-:S05]  /*d9e0*/  PLOP3.LUT P5, PT, PT, PT, UP1, 0x80, 0x0 ;  /* 0x000000000000781c */ /* 0x000fca0003faf018 */
[----:B------:R-:W-:-:S08]  /*d9f0*/  @UP1 ULDC.64 UR4, c[0x0][0x9e8] ;  /* 0x00027a0000041ab9 */ /* 0x000fd00000000a00 */
[----:B------:R-:W-:Y:S01]  /*da00*/  @P5 IMAD.HI.U32 R0, R3, UR4, RZ ;  /* 0x0000000403005c27 */ /* 0x000fe2000f8e00ff */
[----:B------:R-:W-:-:S13]  /*da10*/  PLOP3.LUT P5, PT, PT, PT, UP1, 0x80, 0x0 ;  /* 0x000000000000781c */ /* 0x000fda0003faf018 */
[----:B------:R-:W-:-:S07]  /*da20*/  @P5 SHF.R.U32.HI R3, RZ, UR5, R0 ;  /* 0x00000005ff035c19 */ /* 0x000fce0008011600 */
.L_x_11484:
[----:B------:R-:W-:Y:S05]  /*da30*/  BSYNC B0 ;  /* 0x0000000000007941 */ /* 0x000fea0003800000 */
.L_x_11482:
[----:B------:R-:W-:-:S04]  /*da40*/  IMAD R3, R3, UR7, -R4 ;  /* 0x0000000703037c24 */ /* 0x000fc8000f8e0a04 */
[----:B------:R-:W-:-:S05]  /*da50*/  IMAD R3, R142, -0x2, R3 ;  /* 0xfffffffe8e037824 */ /* 0x000fca00078e0203 */
[----:B------:R-:W-:Y:S02]  /*da60*/  VIMNMX R5, R5, R3, !PT ;  /* 0x0000000305057248 */ /* 0x000fe40007fe0100 */
[----:B------:R-:W-:-:S07]  /*da70*/  VIADDMNMX R6, R3, UR7, R6, PT ;  /* 0x0000000703067c46 */ /* 0x000fce000b800106 */
.L_x_11481:
[----:B------:R-:W-:Y:S01]  /*da80*/  ISETP.GT.AND P1, PT, R5, 0x1, !P1 ;  /* 0x000000010500780c */ /* 0x000fe20004f24270 */
[----:B------:R-:W-:Y:S01]  /*da90*/  ULDC UR51, c[0x0][0x988] ;  /* 0x0002620000337ab9 */ /* 0x000fe20000000800 */
[----:B------:R-:W2:Y:S01]  /*daa0*/  LDL R91, [R1+0x38] ;  /* 0x00003800015b7983 */ /* 0x000ea20000100800 */
[----:B------:R-:W-:Y:S02]  /*dab0*/  LOP3.LUT P5, RZ, R22, 0x4000000, RZ, 0xc0, !PT ;  /* 0x0400000016ff7812 */ /* 0x000fe400078ac0ff */
        /* <DEDUP_REMOVED lines=39> */
[----:B------:R-:W-:-:S02]  /*dd30*/  LOP3.LUT P5, RZ, R22, 0x8000, RZ, 0xc0, !PT ;  /* 0x0000800016ff7812 */ /* 0x000fc400078ac0ff */
        /* <DEDUP_REMOVED lines=36> */
[C---:B------:R-:W-:Y:S01]  /*df80*/  ISETP.GT.AND P6, PT, R5.reuse, RZ, !P6 ;  /* 0x000000ff0500720c */ /* 0x040fe200077c4270 */
[----:B------:R-:W0:Y:S01]  /*df90*/  SHFL.BFLY PT, R3, R0, 0x2, 0x1f ;  /* 0x0c401f0000037f89 */ /* 0x000e2200000e0000 */
[----:B------:R-:W-:Y:S02]  /*dfa0*/  FSEL R50, R50, -INF , !P1 ;  /* 0xff80000032327808 */ /* 0x000fe40004800000 */
[----:B------:R-:W-:Y:S02]  /*dfb0*/  LOP3.LUT P1, RZ, R22, 0x40000, RZ, 0xc0, !PT ;  /* 0x0004000016ff7812 */ /* 0x000fe4000782c0ff */
[----:B------:R-:W-:Y:S02]  /*dfc0*/  ISETP.LT.OR P6, PT, R6, 0x1, P6 ;  /* 0x000000010600780c */ /* 0x000fe400037c1670 */
[----:B------:R-:W-:Y:S02]  /*dfd0*/  ISETP.GT.AND P1, PT, R5, 0x31, !P1 ;  /* 0x000000310500780c */ /* 0x000fe40004f24270 */
[----:B------:R-:W-:-:S02]  /*dfe0*/  FSEL R26, R26, -INF , !P6 ;  /* 0xff8000001a1a7808 */ /* 0x000fc40007000000 */
[----:B------:R-:W-:Y:S02]  /*dff0*/  ISETP.LT.OR P1, PT, R6, 0x32, P1 ;  /* 0x000000320600780c */ /* 0x000fe40000f21670 */
[----:B------:R-:W-:Y:S02]  /*e000*/  FMNMX.FTZ R11, R26, R27, !PT ;  /* 0x0000001b1a0b7209 */ /* 0x000fe40007810000 */
[----:B------:R-:W-:Y:S02]  /*e010*/  FSEL R51, R51, -INF , !P1 ;  /* 0xff80000033337808 */ /* 0x000fe40004800000 */
[----:B------:R-:W-:Y:S02]  /*e020*/  LOP3.LUT P1, RZ, R22, 0x20000, RZ, 0xc0, !PT ;  /* 0x0002000016ff7812 */ /* 0x000fe4000782c0ff */
[C---:B------:R-:W-:Y:S02]  /*e030*/  ISETP.GT.AND P2, PT, R5.reuse, 0x70, !P2 ;  /* 0x000000700500780c */ /* 0x040fe40005744270 */
[----:B------:R-:W-:-:S02]  /*e040*/  ISETP.GT.AND P1, PT, R5, 0x38, !P1 ;  /* 0x000000380500780c */ /* 0x000fc40004f24270 */
[----:B------:R-:W-:Y:S02]  /*e050*/  ISETP.GT.AND P3, PT, R5, 0x71, !P3 ;  /* 0x000000710500780c */ /* 0x000fe40005f64270 */
[----:B------:R-:W-:Y:S02]  /*e060*/  ISETP.LT.OR P1, PT, R6, 0x39, P1 ;  /* 0x000000390600780c */ /* 0x000fe40000f21670 */
[----:B0-----:R-:W-:Y:S02]  /*e070*/  FMNMX.FTZ R8, R0, R3, !PT ;  /* 0x0000000300087209 */ /* 0x001fe40007810000 */
[----:B------:R-:W-:Y:S02]  /*e080*/  FSEL R54, R54, -INF , !P1 ;  /* 0xff80000036367808 */ /* 0x000fe40004800000 */
[----:B------:R-:W-:Y:S01]  /*e090*/  LOP3.LUT P1, RZ, R22, 0x10000, RZ, 0xc0, !PT ;  /* 0x0001000016ff7812 */ /* 0x000fe2000782c0ff */
[----:B------:R-:W0:Y:S01]  /*e0a0*/  SHFL.BFLY PT, R3, R8, 0x1, 0x1f ;  /* 0x0c201f0008037f89 */ /* 0x000e2200000e0000 */
        /* <DEDUP_REMOVED lines=32> */
[C---:B------:R-:W-:Y:S02]  /*e2b0*/  LOP3.LUT P1, RZ, R22.reuse, 0x800, RZ, 0xc0, !PT ;  /* 0x0000080016ff7812 */ /* 0x040fe4000782c0ff */
[----:B------:R-:W-:Y:S02]  /*e2c0*/  LOP3.LUT P5, RZ, R22, 0x8, RZ, 0xc0, !PT ;  /* 0x0000000816ff7812 */ /* 0x000fe400078ac0ff */
[----:B------:R-:W-:Y:S02]  /*e2d0*/  ISETP.GT.AND P1, PT, R5, 0x50, !P1 ;  /* 0x000000500500780c */ /* 0x000fe40004f24270 */
[----:B------:R-:W-:Y:S02]  /*e2e0*/  FMNMX.FTZ R0, R58, R21, !PT ;  /* 0x000000153a007209 */ /* 0x000fe40007810000 */
[----:B------:R-:W-:-:S02]  /*e2f0*/  ISETP.LT.OR P1, PT, R6, 0x51, P1 ;  /* 0x000000510600780c */ /* 0x000fc40000f21670 */
[----:B0-----:R-:W-:Y:S02]  /*e300*/  FMNMX.FTZ R3, R8, R3, !PT ;  /* 0x0000000308037209 */ /* 0x001fe40007810000 */
[----:B------:R-:W-:Y:S02]  /*e310*/  FSEL R66, R66, -INF , !P1 ;  /* 0xff80000042427808 */ /* 0x000fe40004800000 */
[----:B------:R-:W-:Y:S01]  /*e320*/  LOP3.LUT P1, RZ, R22, 0x400, RZ, 0xc0, !PT ;  /* 0x0000040016ff7812 */ /* 0x000fe2000782c0ff */
[----:B------:R-:W-:Y:S01]  /*e330*/  FMUL.FTZ R4, R3, UR51 ;  /* 0x0000003303047c20 */ /* 0x000fe20008410000 */
        /* <DEDUP_REMOVED lines=9> */
[C---:B------:R-:W-:Y:S02]  /*e3d0*/  ISETP.LT.OR P2, PT, R6.reuse, 0x71, P2 ;  /* 0x000000710600780c */ /* 0x040fe40001741670 */
[----:B------:R-:W-:Y:S02]  /*e3e0*/  ISETP.LT.OR P1, PT, R6, 0x59, P1 ;  /* 0x000000590600780c */ /* 0x000fe40000f21670 */
[----:B------:R-:W-:Y:S02]  /*e3f0*/  ISETP.GT.AND P4, PT, R5, 0x78, !P4 ;  /* 0x000000780500780c */ /* 0x000fe40006784270 */
[----:B------:R-:W-:Y:S02]  /*e400*/  FSEL R70, R70, -INF , !P1 ;  /* 0xff80000046467808 */ /* 0x000fe40004800000 */
[----:B------:R-:W-:Y:S02]  /*e410*/  LOP3.LUT P1, RZ, R22, 0x100, RZ, 0xc0, !PT ;  /* 0x0000010016ff7812 */ /* 0x000fe4000782c0ff */
[----:B------:R-:W-:-:S02]  /*e420*/  ISETP.LT.OR P3, PT, R6, 0x72, P3 ;  /* 0x000000720600780c */ /* 0x000fc40001f61670 */
[----:B------:R-:W-:Y:S02]  /*e430*/  ISETP.GT.AND P1, PT, R5, 0x59, !P1 ;  /* 0x000000590500780c */ /* 0x000fe40004f24270 */
[----:B------:R-:W-:Y:S02]  /*e440*/  FSEL R82, R82, -INF , !P2 ;  /* 0xff80000052527808 */ /* 0x000fe40005000000 */
[C---:B------:R-:W-:Y:S02]  /*e450*/  ISETP.LT.OR P1, PT, R6.reuse, 0x5a, P1 ;  /* 0x0000005a0600780c */ /* 0x040fe40000f21670 */
[----:B------:R-:W-:Y:S02]  /*e460*/  ISETP.LT.OR P4, PT, R6, 0x79, P4 ;  /* 0x000000790600780c */ /* 0x000fe40002781670 */
[----:B------:R-:W-:Y:S02]  /*e470*/  FSEL R71, R71, -INF , !P1 ;  /* 0xff80000047477808 */ /* 0x000fe40004800000 */
[----:B------:R-:W-:-:S02]  /*e480*/  LOP3.LUT P1, RZ, R22, 0x80, RZ, 0xc0, !PT ;  /* 0x0000008016ff7812 */ /* 0x000fc4000782c0ff */
[----:B------:R-:W-:Y:S02]  /*e490*/  FSEL R83, R83, -INF , !P3 ;  /* 0xff80000053537808 */ /* 0x000fe40005800000 */
[----:B------:R-:W-:Y:S02]  /*e4a0*/  ISETP.GT.AND P1, PT, R5, 0x60, !P1 ;  /* 0x000000600500780c */ /* 0x000fe40004f24270 */
[----:B------:R-:W-:Y:S02]  /*e4b0*/  FSEL R86, R86, -INF , !P4 ;  /* 0xff80000056567808 */ /* 0x000fe40006000000 */
        /* <DEDUP_REMOVED lines=12> */
[----:B------:R-:W-:-:S04]  /*e580*/  ISETP.LT.OR P1, PT, R6, 0x6a, P1 ;  /* 0x0000006a0600780c */ /* 0x000fc80000f21670 */
[----:B------:R-:W-:Y:S02]  /*e590*/  FSEL R79, R79, -INF , !P1 ;  /* 0xff8000004f4f7808 */ /* 0x000fe40004800000 */
[----:B------:R-:W-:-:S04]  /*e5a0*/  FSETP.NEU.FTZ.AND P1, PT, R3, -INF , PT ;  /* 0xff8000000300780b */ /* 0x000fc80003f3d000 */
[----:B------:R-:W-:Y:S02]  /*e5b0*/  FSEL R4, R4, RZ, P1 ;  /* 0x000000ff04047208 */ /* 0x000fe40000800000 */
[----:B------:R-:W-:-:S03]  /*e5c0*/  ISETP.GT.AND P1, PT, R5, 0x79, !P5 ;  /* 0x000000790500780c */ /* 0x000fc60006f24270 */
        /* <DEDUP_REMOVED lines=15> */
[----:B------:R-:W-:Y:S01]  /*e6c0*/  MUFU.EX2 R7, R7 ;  /* 0x0000000700077308 */ /* 0x000fe20000000800 */
[--C-:B------:R-:W-:Y:S01]  /*e6d0*/  FFMA.FTZ R45, R45, UR51, -R4.reuse ;  /* 0x000000332d2d7c23 */ /* 0x100fe20008010804 */
[----:B------:R-:W-:Y:S01]  /*e6e0*/  FMNMX.FTZ R29, R75, R0, !PT ;  /* 0x000000004b1d7209 */ /* 0x000fe20007810000 */
[--C-:B------:R-:W-:Y:S01]  /*e6f0*/  FFMA.FTZ R53, R53, UR51, -R4.reuse ;  /* 0x0000003335357c23 */ /* 0x100fe20008010804 */
[--C-:B------:R-:W-:Y:S01]  /*e700*/  FFMA.FTZ R14, R37, UR51, -R4.reuse ;  /* 0x00000033250e7c23 */ /* 0x100fe20008010804 */
[--C-:B------:R-:W-:Y:S01]  /*e710*/  FFMA.FTZ R12, R33, UR51, -R4.reuse ;  /* 0x00000033210c7c23 */ /* 0x100fe20008010804 */
[----:B------:R-:W-:Y:S01]  /*e720*/  FMNMX.FTZ R0, R78, R29, !PT ;  /* 0x0000001d4e007209 */ /* 0x000fe20007810000 */
[--C-:B------:R-:W-:Y:S01]  /*e730*/  FFMA.FTZ R37, R44, UR51, -R4.reuse ;  /* 0x000000332c257c23 */ /* 0x100fe20008010804 */
[----:B------:R-:W0:Y:S01]  /*e740*/  MUFU.EX2 R8, R8 ;  /* 0x0000000800087308 */ /* 0x000e220000000800 */
        /* <DEDUP_REMOVED lines=14> */
[----:B------:R-:W-:Y:S01]  /*e830*/  FFMA.FTZ R44, R85, UR51, -R4 ;  /* 0x00000033552c7c23 */ /* 0x000fe20008010804 */
[----:B------:R1:W-:Y:S01]  /*e840*/  MUFU.EX2 R11, R32 ;  /* 0x00000020000b7308 */ /* 0x0003e20000000800 */
[----:B0-----:R-:W-:Y:S01]  /*e850*/  FADD.FTZ R6, R7, R8 ;  /* 0x0000000807067221 */ /* 0x001fe20000010000 */
[----:B------:R-:W-:-:S05]  /*e860*/  FMNMX.FTZ R0, R87, R0, !PT ;  /* 0x0000000057007209 */ /* 0x000fca0007810000 */
[----:B------:R-:W0:Y:S01]  /*e870*/  SHFL.BFLY PT, R5, R0, 0x2, 0x1f ;  /* 0x0c401f0000057f89 */ /* 0x000e2200000e0000 */
[----:B------:R-:W-:Y:S01]  /*e880*/  MUFU.EX2 R15, R40 ;  /* 0x00000028000f7308 */ /* 0x000fe20000000800 */
[--C-:B-1----:R-:W-:Y:S01]  /*e890*/  FFMA.FTZ R32, R56, UR51, -R4.reuse ;  /* 0x0000003338207c23 */ /* 0x102fe20008010804 */
[----:B------:R-:W-:-:S06]  /*e8a0*/  FFMA.FTZ R56, R73, UR51, -R4 ;  /* 0x0000003349387c23 */ /* 0x000fcc0008010804 */
[----:B------:R1:W-:Y:S08]  /*e8b0*/  MUFU.EX2 R36, R41 ;  /* 0x0000002900247308 */ /* 0x0003f00000000800 */
[----:B------:R3:W-:Y:S01]  /*e8c0*/  MUFU.EX2 R21, R49 ;  /* 0x0000003100157308 */ /* 0x0007e20000000800 */
[--C-:B-1----:R-:W-:Y:S01]  /*e8d0*/  FFMA.FTZ R41, R64, UR51, -R4.reuse ;  /* 0x0000003340297c23 */ /* 0x102fe20008010804 */
[----:B------:R-:W-:Y:S01]  /*e8e0*/  FFMA.FTZ R64, R77, UR51, -R4 ;  /* 0x000000334d407c23 */ /* 0x000fe20008010804 */
[----:B0-----:R-:W-:-:S05]  /*e8f0*/  FMNMX.FTZ R5, R0, R5, !PT ;  /* 0x0000000500057209 */ /* 0x001fca0007810000 */
[----:B------:R-:W0:Y:S01]  /*e900*/  MUFU.EX2 R9, R9 ;  /* 0x0000000900097308 */ /* 0x000e220000000800 */
[--C-:B---3--:R-:W-:Y:S01]  /*e910*/  FFMA.FTZ R49, R57, UR51, -R4.reuse ;  /* 0x0000003339317c23 */ /* 0x108fe20008010804 */
[--C-:B------:R-:W-:Y:S01]  /*e920*/  FFMA.FTZ R57, R76, UR51, -R4.reuse ;  /* 0x000000334c397c23 */ /* 0x100fe20008010804 */
[----:B------:R-:W1:Y:S05]  /*e930*/  SHFL.BFLY PT, R0, R5, 0x1, 0x1f ;  /* 0x0c201f0005007f89 */ /* 0x000e6a00000e0000 */
[----:B------:R3:W-:Y:S08]  /*e940*/  MUFU.EX2 R40, R45 ;  /* 0x0000002d00287308 */ /* 0x0007f00000000800 */
[----:B------:R4:W-:Y:S01]  /*e950*/  MUFU.EX2 R25, R53 ;  /* 0x0000003500197308 */ /* 0x0009e20000000800 */
[----:B---3--:R-:W-:-:S07]  /*e960*/  FFMA.FTZ R45, R68, UR51, -R4 ;  /* 0x00000033442d7c23 */ /* 0x008fce0008010804 */
[----:B------:R-:W3:Y:S01]  /*e970*/  MUFU.EX2 R10, R10 ;  /* 0x0000000a000a7308 */ /* 0x000ee20000000800 */
[----:B----4-:R-:W-:Y:S01]  /*e980*/  FFMA.FTZ R53, R72, UR51, -R4 ;  /* 0x0000003348357c23 */ /* 0x010fe20008010804 */
[----:B-1----:R-:W-:-:S04]  /*e990*/  FMNMX.FTZ R0, R5, R0, !PT ;  /* 0x0000000005007209 */ /* 0x002fc80007810000 */
[C---:B------:R-:W-:Y:S01]  /*e9a0*/  FSETP.NEU.FTZ.AND P1, PT, R0.reuse, -INF , PT ;  /* 0xff8000000000780b */ /* 0x040fe20003f3d000 */
[----:B------:R-:W-:Y:S01]  /*e9b0*/  FMUL.FTZ R5, R0, UR51 ;  /* 0x0000003300057c20 */ /* 0x000fe20008410000 */
[----:B------:R-:W1:Y:S04]  /*e9c0*/  MUFU.EX2 R12, R12 ;  /* 0x0000000c000c7308 */ /* 0x000e680000000800 */
[----:B------:R-:W-:-:S04]  /*e9d0*/  FSEL R4, R5, RZ, P1 ;  /* 0x000000ff05047208 */ /* 0x000fc80000800000 */
[----:B------:R-:W4:Y:S01]  /*e9e0*/  MUFU.EX2 R14, R14 ;  /* 0x0000000e000e7308 */ /* 0x000f220000000800 */
[--C-:B------:R-:W-:Y:S01]  /*e9f0*/  FFMA.FTZ R5, R26, UR51, -R4.reuse ;  /* 0x000000331a057c23 */ /* 0x100fe20008010804 */
[--C-:B------:R-:W-:Y:S01]  /*ea00*/  FFMA.FTZ R26, R27, UR51, -R4.reuse ;  /* 0x000000331b1a7c23 */ /* 0x100fe20008010804 */
[--C-:B------:R-:W-:Y:S01]  /*ea10*/  FFMA.FTZ R27, R30, UR51, -R4.reuse ;  /* 0x000000331e1b7c23 */ /* 0x100fe20008010804 */
[--C-:B------:R-:W-:Y:S01]  /*ea20*/  FFMA.FTZ R76, R43, UR51, -R4.reuse ;  /* 0x000000332b4c7c23 */ /* 0x100fe20008010804 */
[--C-:B------:R-:W-:Y:S01]  /*ea30*/  FFMA.FTZ R30, R31, UR51, -R4.reuse ;  /* 0x000000331f1e7c23 */ /* 0x100fe20008010804 */
[----:B------:R-:W-:Y:S01]  /*ea40*/  FFMA.FTZ R43, R59, UR51, -R4 ;  /* 0x000000333b2b7c23 */ /* 0x000fe20008010804 */
[----:B0-----:R-:W-:Y:S01]  /*ea50*/  FADD.FTZ R59, R9, R6 ;  /* 0x00000006093b7221 */ /* 0x001fe20000010000 */
[----:B------:R-:W-:Y:S01]  /*ea60*/  MUFU.EX2 R5, R5 ;  /* 0x0000000500057308 */ /* 0x000fe20000000800 */
[--C-:B------:R-:W-:Y:S01]  /*ea70*/  FFMA.FTZ R31, R34, UR51, -R4.reuse ;  /* 0x00000033221f7c23 */ /* 0x100fe20008010804 */
[--C-:B------:R-:W-:Y:S01]  /*ea80*/  FFMA.FTZ R69, R42, UR51, -R4.reuse ;  /* 0x000000332a457c23 */ /* 0x100fe20008010804 */
[----:B---3--:R-:W-:Y:S01]  /*ea90*/  FADD.FTZ R6, R10, R59 ;  /* 0x0000003b0a067221 */ /* 0x008fe20000010000 */
[--C-:B------:R-:W-:Y:S01]  /*eaa0*/  FFMA.FTZ R42, R58, UR51, -R4.reuse ;  /* 0x000000333a2a7c23 */ /* 0x100fe20008010804 */
[--C-:B------:R-:W-:Y:S01]  /*eab0*/  FFMA.FTZ R80, R47, UR51, -R4.reuse ;  /* 0x000000332f507c23 */ /* 0x100fe20008010804 */
[----:B------:R-:W-:Y:S01]  /*eac0*/  FFMA.FTZ R47, R63, UR51, -R4 ;  /* 0x000000333f2f7c23 */ /* 0x000fe20008010804 */
[----:B------:R-:W-:Y:S01]  /*ead0*/  FADD.FTZ R59, R11, R6 ;  /* 0x000000060b3b7221 */ /* 0x000fe20000010000 */
[----:B------:R-:W0:Y:S01]  /*eae0*/  MUFU.EX2 R26, R26 ;  /* 0x0000001a001a7308 */ /* 0x000e220000000800 */
[--C-:B------:R-:W-:Y:S01]  /*eaf0*/  FFMA.FTZ R68, R35, UR51, -R4.reuse ;  /* 0x0000003323447c23 */ /* 0x100fe20008010804 */
[--C-:B------:R-:W-:Y:S01]  /*eb00*/  FFMA.FTZ R65, R38, UR51, -R4.reuse ;  /* 0x0000003326417c23 */ /* 0x100fe20008010804 */
[----:B-1----:R-:W-:Y:S01]  /*eb10*/  FADD.FTZ R58, R12, R59 ;  /* 0x0000003b0c3a7221 */ /* 0x002fe20000010000 */
[--C-:B------:R-:W-:Y:S01]  /*eb20*/  FFMA.FTZ R72, R39, UR51, -R4.reuse ;  /* 0x0000003327487c23 */ /* 0x100fe20008010804 */
[--C-:B------:R-:W-:Y:S01]  /*eb30*/  FFMA.FTZ R73, R46, UR51, -R4.reuse ;  /* 0x000000332e497c23 */ /* 0x100fe20008010804 */
[----:B------:R-:W-:Y:S01]  /*eb40*/  FFMA.FTZ R34, R50, UR51, -R4 ;  /* 0x0000003332227c23 */ /* 0x000fe20008010804 */
[----:B------:R-:W-:Y:S01]  /*eb50*/  FADD.FTZ R63, R13, R58 ;  /* 0x0000003a0d3f7221 */ /* 0x000fe20000010000 */
[----:B------:R-:W1:Y:S01]  /*eb60*/  MUFU.EX2 R27, R27 ;  /* 0x0000001b001b7308 */ /* 0x000e620000000800 */
[--C-:B------:R-:W-:Y:S01]  /*eb70*/  FFMA.FTZ R35, R51, UR51, -R4.reuse ;  /* 0x0000003333237c23 */ /* 0x100fe20008010804 */
[--C-:B------:R-:W-:Y:S01]  /*eb80*/  FFMA.FTZ R38, R54, UR51, -R4.reuse ;  /* 0x0000003336267c23 */ /* 0x100fe20008010804 */
[----:B----4-:R-:W-:Y:S01]  /*eb90*/  FADD.FTZ R58, R14, R63 ;  /* 0x0000003f0e3a7221 */ /* 0x010fe20000010000 */
[--C-:B------:R-:W-:Y:S01]  /*eba0*/  FFMA.FTZ R39, R55, UR51, -R4.reuse ;  /* 0x0000003337277c23 */ /* 0x100fe20008010804 */
[--C-:B------:R-:W-:Y:S01]  /*ebb0*/  FFMA.FTZ R46, R62, UR51, -R4.reuse ;  /* 0x000000333e2e7c23 */ /* 0x100fe20008010804 */
[----:B------:R-:W-:Y:S01]  /*ebc0*/  FFMA.FTZ R50, R66, UR51, -R4 ;  /* 0x0000003342327c23 */ /* 0x000fe20008010804 */
[----:B------:R-:W-:Y:S01]  /*ebd0*/  FADD.FTZ R63, R15, R58 ;  /* 0x0000003a0f3f7221 */ /* 0x000fe20000010000 */
[----:B------:R-:W3:Y:S01]  /*ebe0*/  MUFU.EX2 R30, R30 ;  /* 0x0000001e001e7308 */ /* 0x000ee20000000800 */
[----:B0-----:R-:W-:Y:S01]  /*ebf0*/  FADD.FTZ R6, R5, R26 ;  /* 0x0000001a05067221 */ /* 0x001fe20000010000 */
[--C-:B------:R-:W-:Y:S01]  /*ec00*/  FFMA.FTZ R51, R67, UR51, -R4.reuse ;  /* 0x0000003343337c23 */ /* 0x100fe20008010804 */
[--C-:B------:R-:W-:Y:S01]  /*ec10*/  FFMA.FTZ R54, R70, UR51, -R4.reuse ;  /* 0x0000003346367c23 */ /* 0x100fe20008010804 */
[--C-:B------:R-:W-:Y:S01]  /*ec20*/  FFMA.FTZ R55, R71, UR51, -R4.reuse ;  /* 0x0000003347377c23 */ /* 0x100fe20008010804 */
[--C-:B------:R-:W-:Y:S01]  /*ec30*/  FFMA.FTZ R74, R74, UR51, -R4.reuse ;  /* 0x000000334a4a7c23 */ /* 0x100fe20008010804 */
[--C-:B------:R-:W-:Y:S01]  /*ec40*/  FFMA.FTZ R75, R75, UR51, -R4.reuse ;  /* 0x000000334b4b7c23 */ /* 0x100fe20008010804 */
[----:B------:R-:W-:Y:S01]  /*ec50*/  FFMA.FTZ R78, R78, UR51, -R4 ;  /* 0x000000334e4e7c23 */ /* 0x000fe20008010804 */
[----:B------:R-:W0:Y:S01]  /*ec60*/  MUFU.EX2 R31, R31 ;  /* 0x0000001f001f7308 */ /* 0x000e220000000800 */
[----:B-1----:R-:W-:Y:S01]  /*ec70*/  FADD.FTZ R59, R27, R6 ;  /* 0x000000061b3b7221 */ /* 0x002fe20000010000 */
[--C-:B------:R-:W-:Y:S01]  /*ec80*/  FFMA.FTZ R79, R79, UR51, -R4.reuse ;  /* 0x000000334f4f7c23 */ /* 0x100fe20008010804 */
[--C-:B------:R-:W-:Y:S01]  /*ec90*/  FFMA.FTZ R82, R82, UR51, -R4.reuse ;  /* 0x0000003352527c23 */ /* 0x100fe20008010804 */
[--C-:B------:R-:W-:Y:S01]  /*eca0*/  FFMA.FTZ R83, R83, UR51, -R4.reuse ;  /* 0x0000003353537c23 */ /* 0x100fe20008010804 */
[--C-:B------:R-:W-:Y:S01]  /*ecb0*/  FFMA.FTZ R86, R86, UR51, -R4.reuse ;  /* 0x0000003356567c23 */ /* 0x100fe20008010804 */
[----:B------:R-:W-:Y:S01]  /*ecc0*/  FFMA.FTZ R87, R87, UR51, -R4 ;  /* 0x0000003357577c23 */ /* 0x000fe20008010804 */
[----:B------:R-:W-:Y:S01]  /*ecd0*/  F2FP.BF16.F32.PACK_AB R4, R8, R7 ;  /* 0x000000070804723e */ /* 0x000fe200000010ff */
[----:B------:R-:W1:Y:S01]  /*ece0*/  MUFU.EX2 R37, R37 ;  /* 0x0000002500257308 */ /* 0x000e620000000800 */
[----:B---3--:R-:W-:Y:S01]  /*ecf0*/  FADD.FTZ R6, R30, R59 ;  /* 0x0000003b1e067221 */ /* 0x008fe20000010000 */
[----:B------:R-:W-:-:S02]  /*ed00*/  F2FP.BF16.F32.PACK_AB R8, R12, R11 ;  /* 0x0000000b0c08723e */ /* 0x000fc400000010ff */
[----:B------:R-:W-:Y:S02]  /*ed10*/  F2FP.BF16.F32.PACK_AB R12, R36, R15 ;  /* 0x0000000f240c723e */ /* 0x000fe400000010ff */
[----:B------:R-:W-:Y:S02]  /*ed20*/  F2FP.BF16.F32.PACK_AB R5, R26, R5 ;  /* 0x000000051a05723e */ /* 0x000fe400000010ff */
[----:B------:R-:W3:Y:S01]  /*ed30*/  MUFU.EX2 R24, R24 ;  /* 0x0000001800187308 */ /* 0x000ee20000000800 */
[----:B0-----:R-:W-:Y:S01]  /*ed40*/  FADD.FTZ R59, R31, R6 ;  /* 0x000000061f3b7221 */ /* 0x001fe20000010000 */
[----:B------:R-:W-:Y:S01]  /*ed50*/  F2FP.BF16.F32.PACK_AB R6, R10, R9 ;  /* 0x000000090a06723e */ /* 0x000fe200000010ff */
[----:B------:R-:W-:-:S05]  /*ed60*/  FADD.FTZ R10, R36, R63 ;  /* 0x0000003f240a7221 */ /* 0x000fca0000010000 */
[----:B------:R-:W0:Y:S01]  /*ed70*/  MUFU.EX2 R68, R68 ;  /* 0x0000004400447308 */ /* 0x000e220000000800 */
[----:B-1----:R-:W-:Y:S01]  /*ed80*/  FADD.FTZ R9, R37, R10 ;  /* 0x0000000a25097221 */ /* 0x002fe20000010000 */
[----:B------:R-:W-:Y:S02]  /*ed90*/  F2FP.BF16.F32.PACK_AB R10, R14, R13 ;  /* 0x0000000d0e0a723e */ /* 0x000fe400000010ff */
[----:B------:R-:W-:Y:S01]  /*eda0*/  ISETP.NE.AND P5, PT, R90, 0x1, PT ;  /* 0x000000015a00780c */ /* 0x000fe20003fa5270 */
[C---:B------:R-:W-:Y:S01]  /*edb0*/  FADD.FTZ R9, R40.reuse, R9 ;  /* 0x0000000928097221 */ /* 0x040fe20000010000 */
[----:B------:R-:W-:Y:S02]  /*edc0*/  F2FP.BF16.F32.PACK_AB R14, R40, R37 ;  /* 0x00000025280e723e */ /* 0x000fe400000010ff */
[----:B------:R-:W1:Y:S01]  /*edd0*/  MUFU.EX2 R65, R65 ;  /* 0x0000004100417308 */ /* 0x000e620000000800 */
[----:B---3--:R-:W-:-:S04]  /*ede0*/  FADD.FTZ R36, R24, R9 ;  /* 0x0000000918247221 */ /* 0x008fc80000010000 */
[----:B------:R-:W-:Y:S02]  /*edf0*/  FADD.FTZ R11, R21, R36 ;  /* 0x00000024150b7221 */ /* 0x000fe40000010000 */
[----:B------:R-:W3:Y:S01]  /*ee00*/  LDL R36, [R1+0x3c] ;  /* 0x00003c0001247983 */ /* 0x000ee20000100800 */
[----:B------:R-:W4:Y:S01]  /*ee10*/  MUFU.EX2 R72, R72 ;  /* 0x0000004800487308 */ /* 0x000f220000000800 */
[C---:B0-----:R-:W-:Y:S01]  /*ee20*/  FADD.FTZ R58, R68.reuse, R59 ;  /* 0x0000003b443a7221 */ /* 0x041fe20000010000 */
[----:B------:R-:W-:-:S06]  /*ee30*/  F2FP.BF16.F32.PACK_AB R9, R68, R31 ;  /* 0x0000001f4409723e */ /* 0x000fcc00000010ff */
[----:B------:R-:W0:Y:S01]  /*ee40*/  MUFU.EX2 R69, R69 ;  /* 0x0000004500457308 */ /* 0x000e220000000800 */
[----:B-1----:R-:W-:-:S07]  /*ee50*/  FADD.FTZ R7, R65, R58 ;  /* 0x0000003a41077221 */ /* 0x002fce0000010000 */
[----:B------:R-:W1:Y:S01]  /*ee60*/  MUFU.EX2 R76, R76 ;  /* 0x0000004c004c7308 */ /* 0x000e620000000800 */
[----:B----4-:R-:W-:-:S07]  /*ee70*/  FADD.FTZ R58, R72, R7 ;  /* 0x00000007483a7221 */ /* 0x010fce0000010000 */
[----:B------:R-:W4:Y:S01]  /*ee80*/  MUFU.EX2 R73, R73 ;  /* 0x0000004900497308 */ /* 0x000f220000000800 */
[----:B0-----:R-:W-:-:S07]  /*ee90*/  FADD.FTZ R7, R69, R58 ;  /* 0x0000003a45077221 */ /* 0x001fce0000010000 */
[----:B------:R-:W0:Y:S01]  /*eea0*/  MUFU.EX2 R20, R20 ;  /* 0x0000001400147308 */ /* 0x000e220000000800 */
[----:B-1----:R-:W-:Y:S01]  /*eeb0*/  FADD.FTZ R26, R76, R7 ;  /* 0x000000074c1a7221 */ /* 0x002fe20000010000 */
[----:B------:R-:W-:-:S06]  /*eec0*/  F2FP.BF16.F32.PACK_AB R7, R30, R27 ;  /* 0x0000001b1e07723e */ /* 0x000fcc00000010ff */
[----:B------:R-:W1:Y:S01]  /*eed0*/  MUFU.EX2 R80, R80 ;  /* 0x0000005000507308 */ /* 0x000e620000000800 */
[----:B----4-:R-:W-:-:S07]  /*eee0*/  FADD.FTZ R13, R73, R26 ;  /* 0x0000001a490d7221 */ /* 0x010fce0000010000 */
[----:B------:R-:W4:Y:S01]  /*eef0*/  MUFU.EX2 R34, R34 ;  /* 0x0000002200227308 */ /* 0x000f220000000800 */
[----:B0-----:R-:W-:Y:S01]  /*ef00*/  FADD.FTZ R26, R20, R11 ;  /* 0x0000000b141a7221 */ /* 0x001fe20000010000 */
[----:B------:R-:W-:Y:S01]  /*ef10*/  F2FP.BF16.F32.PACK_AB R11, R72, R65 ;  /* 0x00000041480b723e */ /* 0x000fe200000010ff */
[----:B------:R-:W-:Y:S02]  /*ef20*/  STSM.16.M88.4 [R143+0x21800], R4 ;  /* 0x021800048f007844 */ /* 0x000fe40000000200 */
[----:B------:R-:W-:-:S03]  /*ef30*/  FADD.FTZ R31, R25, R26 ;  /* 0x0000001a191f7221 */ /* 0x000fc60000010000 */
[----:B------:R-:W0:Y:S01]  /*ef40*/  MUFU.EX2 R35, R35 ;  /* 0x0000002300237308 */ /* 0x000e220000000800 */
[----:B-1----:R-:W-:-:S07]  /*ef50*/  FADD.FTZ R27, R80, R13 ;  /* 0x0000000d501b7221 */ /* 0x002fce0000010000 */
[----:B------:R-:W1:Y:S01]  /*ef60*/  MUFU.EX2 R32, R32 ;  /* 0x0000002000207308 */ /* 0x000e620000000800 */
[----:B----4-:R-:W-:-:S07]  /*ef70*/  FADD.FTZ R26, R34, R27 ;  /* 0x0000001b221a7221 */ /* 0x010fce0000010000 */
[----:B------:R-:W4:Y:S01]  /*ef80*/  MUFU.EX2 R38, R38 ;  /* 0x0000002600267308 */ /* 0x000f220000000800 */
[----:B0-----:R-:W-:-:S07]  /*ef90*/  FADD.FTZ R27, R35, R26 ;  /* 0x0000001a231b7221 */ /* 0x001fce0000010000 */
[----:B------:R-:W0:Y:S01]  /*efa0*/  MUFU.EX2 R49, R49 ;  /* 0x0000003100317308 */ /* 0x000e220000000800 */
[----:B-1----:R-:W-:-:S07]  /*efb0*/  FADD.FTZ R30, R32, R31 ;  /* 0x0000001f201e7221 */ /* 0x002fce0000010000 */
[----:B------:R-:W1:Y:S08]  /*efc0*/  MUFU.EX2 R39, R39 ;  /* 0x0000002700277308 */ /* 0x000e700000000800 */
[----:B------:R-:W5:Y:S08]  /*efd0*/  MUFU.EX2 R60, R60 ;  /* 0x0000003c003c7308 */ /* 0x000f700000000800 */
[----:B------:R-:W5:Y:S01]  /*efe0*/  MUFU.EX2 R42, R42 ;  /* 0x0000002a002a7308 */ /* 0x000f620000000800 */
[----:B----4-:R-:W-:-:S07]  /*eff0*/  FADD.FTZ R26, R38, R27 ;  /* 0x0000001b261a7221 */ /* 0x010fce0000010000 */
[----:B------:R-:W4:Y:S08]  /*f000*/  MUFU.EX2 R61, R61 ;  /* 0x0000003d003d7308 */ /* 0x000f300000000800 */
[----:B------:R-:W4:Y:S01]  /*f010*/  MUFU.EX2 R43, R43 ;  /* 0x0000002b002b7308 */ /* 0x000f220000000800 */
[----:B0-----:R-:W-:Y:S01]  /*f020*/  FADD.FTZ R31, R49, R30 ;  /* 0x0000001e311f7221 */ /* 0x001fe20000010000 */
[----:B------:R-:W-:-:S06]  /*f030*/  F2FP.BF16.F32.PACK_AB R24, R21, R24 ;  /* 0x000000181518723e */ /* 0x000fcc00000010ff */
[----:B------:R-:W0:Y:S01]  /*f040*/  MUFU.EX2 R41, R41 ;  /* 0x0000002900297308 */ /* 0x000e220000000800 */
[----:B-1----:R-:W-:Y:S01]  /*f050*/  FADD.FTZ R21, R39, R26 ;  /* 0x0000001a27157221 */ /* 0x002fe20000010000 */
[----:B--2---:R1:W-:Y:S06]  /*f060*/  STSM.16.M88.4 [R91], R8 ;  /* 0x000000085b007844 */ /* 0x0043ec0000000200 */
[----:B------:R-:W2:Y:S01]  /*f070*/  MUFU.EX2 R46, R46 ;  /* 0x0000002e002e7308 */ /* 0x000ea20000000800 */
[----:B-----5:R-:W-:Y:S01]  /*f080*/  FADD.FTZ R30, R60, R31 ;  /* 0x0000001f3c1e7221 */ /* 0x020fe20000010000 */
[----:B------:R-:W-:-:S02]  /*f090*/  F2FP.BF16.F32.PACK_AB R13, R76, R69 ;  /* 0x000000454c0d723e */ /* 0x000fc400000010ff */
[----:B------:R-:W-:-:S04]  /*f0a0*/  F2FP.BF16.F32.PACK_AB R15, R80, R73 ;  /* 0x00000049500f723e */ /* 0x000fc800000010ff */
[----:B------:R-:W5:Y:S01]  /*f0b0*/  MUFU.EX2 R48, R48 ;  /* 0x0000003000307308 */ /* 0x000f620000000800 */
[----:B-1----:R-:W-:-:S07]  /*f0c0*/  FADD.FTZ R8, R42, R21 ;  /* 0x000000152a087221 */ /* 0x002fce0000010000 */
[----:B------:R-:W1:Y:S01]  /*f0d0*/  MUFU.EX2 R47, R47 ;  /* 0x0000002f002f7308 */ /* 0x000e620000000800 */
[----:B----4-:R-:W-:Y:S01]  /*f0e0*/  FADD.FTZ R30, R61, R30 ;  /* 0x0000001e3d1e7221 */ /* 0x010fe20000010000 */
[----:B------:R-:W-:-:S06]  /*f0f0*/  FADD.FTZ R5, R43, R8 ;  /* 0x000000082b057221 */ /* 0x000fcc0000010000 */
[----:B------:R-:W4:Y:S08]  /*f100*/  MUFU.EX2 R45, R45 ;  /* 0x0000002d002d7308 */ /* 0x000f300000000800 */
[----:B------:R-:W4:Y:S01]  /*f110*/  MUFU.EX2 R50, R50 ;  /* 0x0000003200327308 */ /* 0x000f220000000800 */
[----:B0-----:R-:W-:Y:S01]  /*f120*/  FADD.FTZ R7, R41, R30 ;  /* 0x0000001e29077221 */ /* 0x001fe20000010000 */
[----:B--2---:R-:W-:-:S06]  /*f130*/  FADD.FTZ R8, R46, R5 ;  /* 0x000000052e087221 */ /* 0x004fcc0000010000 */
[----:B------:R-:W0:Y:S08]  /*f140*/  MUFU.EX2 R52, R52 ;  /* 0x0000003400347308 */ /* 0x000e300000000800 */
[----:B------:R-:W2:Y:S01]  /*f150*/  MUFU.EX2 R51, R51 ;  /* 0x0000003300337308 */ /* 0x000ea20000000800 */
[----:B-----5:R-:W-:Y:S01]  /*f160*/  FADD.FTZ R10, R48, R7 ;  /* 0x00000007300a7221 */ /* 0x020fe20000010000 */
[----:B-1----:R-:W-:-:S06]  /*f170*/  FADD.FTZ R9, R47, R8 ;  /* 0x000000082f097221 */ /* 0x002fcc0000010000 */
[----:B------:R-:W1:Y:S08]  /*f180*/  MUFU.EX2 R53, R53 ;  /* 0x0000003500357308 */ /* 0x000e700000000800 */
[----:B------:R-:W5:Y:S01]  /*f190*/  MUFU.EX2 R54, R54 ;  /* 0x0000003600367308 */ /* 0x000f620000000800 */
        /* <DEDUP_REMOVED lines=8> */
[----:B-1----:R-:W-:Y:S01]  /*f220*/  FADD.FTZ R11, R53, R10 ;  /* 0x0000000a350b7221 */ /* 0x002fe20000010000 */
[----:B-----5:R-:W-:-:S06]  /*f230*/  FADD.FTZ R8, R54, R9 ;  /* 0x0000000936087221 */ /* 0x020fcc0000010000 */
[----:B------:R-:W1:Y:S08]  /*f240*/  MUFU.EX2 R64, R64 ;  /* 0x0000004000407308 */ /* 0x000e700000000800 */
[----:B------:R-:W5:Y:S01]  /*f250*/  MUFU.EX2 R75, R75 ;  /* 0x0000004b004b7308 */ /* 0x000f620000000800 */
[----:B----4-:R-:W-:Y:S01]  /*f260*/  FADD.FTZ R10, R56, R11 ;  /* 0x0000000b380a7221 */ /* 0x010fe20000010000 */
[----:B------:R-:W-:-:S06]  /*f270*/  FADD.FTZ R9, R55, R8 ;  /* 0x0000000837097221 */ /* 0x000fcc0000010000 */
[----:B------:R-:W4:Y:S01]  /*f280*/  MUFU.EX2 R78, R78 ;  /* 0x0000004e004e7308 */ /* 0x000f220000000800 */
[----:B------:R-:W-:-:S07]  /*f290*/  F2FP.BF16.F32.PACK_AB R26, R25, R20 ;  /* 0x00000014191a723e */ /* 0x000fce00000010ff */
[----:B------:R-:W4:Y:S01]  /*f2a0*/  MUFU.EX2 R79, R79 ;  /* 0x0000004f004f7308 */ /* 0x000f220000000800 */
[----:B------:R2:W-:Y:S01]  /*f2b0*/  STSM.16.M88.4 [R145], R12 ;  /* 0x0000000c91007844 */ /* 0x0005e20000000200 */
[----:B------:R-:W-:-:S06]  /*f2c0*/  F2FP.BF16.F32.PACK_AB R25, R35, R34 ;  /* 0x000000222319723e */ /* 0x000fcc00000010ff */
[----:B------:R-:W-:Y:S01]  /*f2d0*/  MUFU.EX2 R28, R28 ;  /* 0x0000001c001c7308 */ /* 0x000fe20000000800 */
[----:B------:R-:W-:Y:S01]  /*f2e0*/  F2FP.BF16.F32.PACK_AB R27, R39, R38 ;  /* 0x00000026271b723e */ /* 0x000fe200000010ff */
[----:B0-----:R-:W-:-:S06]  /*f2f0*/  FADD.FTZ R11, R57, R10 ;  /* 0x0000000a390b7221 */ /* 0x001fcc0000010000 */
[----:B------:R-:W0:Y:S01]  /*f300*/  MUFU.EX2 R29, R29 ;  /* 0x0000001d001d7308 */ /* 0x000e220000000800 */
[----:B--2---:R-:W-:-:S07]  /*f310*/  FADD.FTZ R12, R74, R9 ;  /* 0x000000094a0c7221 */ /* 0x004fce0000010000 */
[----:B------:R-:W-:Y:S08]  /*f320*/  MUFU.EX2 R33, R33 ;  /* 0x0000002100217308 */ /* 0x000ff00000000800 */
[----:B------:R-:W2:Y:S08]  /*f330*/  MUFU.EX2 R44, R44 ;  /* 0x0000002c002c7308 */ /* 0x000eb00000000800 */
[----:B------:R-:W-:Y:S08]  /*f340*/  MUFU.EX2 R82, R82 ;  /* 0x0000005200527308 */ /* 0x000ff00000000800 */
[----:B------:R-:W3:Y:S08]  /*f350*/  MUFU.EX2 R83, R83 ;  /* 0x0000005300537308 */ /* 0x000ef00000000800 */
[----:B------:R-:W-:Y:S08]  /*f360*/  MUFU.EX2 R86, R86 ;  /* 0x0000005600567308 */ /* 0x000ff00000000800 */
[----:B------:R-:W3:Y:S01]  /*f370*/  MUFU.EX2 R87, R87 ;  /* 0x0000005700577308 */ /* 0x000ee20000000800 */
[----:B------:R-:W-:Y:S01]  /*f380*/  F2FP.BF16.F32.PACK_AB R4, R49, R32 ;  /* 0x000000203104723e */ /* 0x000fe200000010ff */
[----:B-1----:R-:W-:Y:S01]  /*f390*/  FADD.FTZ R21, R64, R11 ;  /* 0x0000000b40157221 */ /* 0x002fe20000010000 */
[----:B------:R-:W-:-:S02]  /*f3a0*/  F2FP.BF16.F32.PACK_AB R6, R61, R60 ;  /* 0x0000003c3d06723e */ /* 0x000fc400000010ff */
[----:B------:R-:W-:Y:S02]  /*f3b0*/  F2FP.BF16.F32.PACK_AB R5, R43, R42 ;  /* 0x0000002a2b05723e */ /* 0x000fe400000010ff */
[----:B------:R-:W-:Y:S01]  /*f3c0*/  F2FP.BF16.F32.PACK_AB R7, R47, R46 ;  /* 0x0000002e2f07723e */ /* 0x000fe200000010ff */
[----:B------:R1:W-:Y:S01]  /*f3d0*/  STSM.16.M88.4 [R144], R24 ;  /* 0x0000001890007844 */ /* 0x0003e20000000200 */
[C---:B-----5:R-:W-:Y:S01]  /*f3e0*/  FADD.FTZ R11, R75.reuse, R12 ;  /* 0x0000000c4b0b7221 */ /* 0x060fe20000010000 */
[----:B------:R-:W-:Y:S02]  /*f3f0*/  F2FP.BF16.F32.PACK_AB R8, R56, R53 ;  /* 0x000000353808723e */ /* 0x000fe400000010ff */
[----:B------:R5:W-:Y:S01]  /*f400*/  STSM.16.M88.4 [R143+0x27800], R4 ;  /* 0x027800048f007844 */ /* 0x000be20000000200 */
[----:B----4-:R-:W-:Y:S01]  /*f410*/  FADD.FTZ R20, R78, R11 ;  /* 0x0000000b4e147221 */ /* 0x010fe20000010000 */
[----:B------:R-:W-:Y:S02]  /*f420*/  F2FP.BF16.F32.PACK_AB R10, R64, R57 ;  /* 0x00000039400a723e */ /* 0x000fe400000010ff */
[----:B------:R-:W-:-:S02]  /*f430*/  F2FP.BF16.F32.PACK_AB R9, R75, R74 ;  /* 0x0000004a4b09723e */ /* 0x000fc400000010ff */
[----:B------:R-:W-:Y:S01]  /*f440*/  F2FP.BF16.F32.PACK_AB R11, R79, R78 ;  /* 0x0000004e4f0b723e */ /* 0x000fe200000010ff */
[----:B-1----:R-:W1:Y:S01]  /*f450*/  @P5 LDC R24, c[0x0][0x44c] ;  /* 0x00011300ff185b82 */ /* 0x002e620000000800 */
[----:B0-----:R-:W-:Y:S02]  /*f460*/  F2FP.BF16.F32.PACK_AB R12, R29, R28 ;  /* 0x0000001c1d0c723e */ /* 0x001fe400000010ff */
[----:B-----5:R-:W-:Y:S02]  /*f470*/  F2FP.BF16.F32.PACK_AB R4, R48, R41 ;  /* 0x000000293004723e */ /* 0x020fe400000010ff */
[----:B------:R-:W-:Y:S02]  /*f480*/  F2FP.BF16.F32.PACK_AB R6, R52, R45 ;  /* 0x0000002d3406723e */ /* 0x000fe400000010ff */
[----:B------:R-:W-:Y:S01]  /*f490*/  F2FP.BF16.F32.PACK_AB R5, R51, R50 ;  /* 0x000000323305723e */ /* 0x000fe200000010ff */
[----:B------:R-:W0:Y:S01]  /*f4a0*/  @P5 LDC R25, c[0x0][0x450] ;  /* 0x00011400ff195b82 */ /* 0x000e220000000800 */
[----:B------:R-:W-:-:S02]  /*f4b0*/  F2FP.BF16.F32.PACK_AB R7, R55, R54 ;  /* 0x000000363707723e */ /* 0x000fc400000010ff */
[----:B--2---:R-:W-:Y:S02]  /*f4c0*/  F2FP.BF16.F32.PACK_AB R14, R44, R33 ;  /* 0x000000212c0e723e */ /* 0x004fe400000010ff */
[----:B---3--:R-:W-:Y:S02]  /*f4d0*/  F2FP.BF16.F32.PACK_AB R13, R83, R82 ;  /* 0x00000052530d723e */ /* 0x008fe400000010ff */
[----:B------:R-:W-:Y:S01]  /*f4e0*/  F2FP.BF16.F32.PACK_AB R15, R87, R86 ;  /* 0x00000056570f723e */ /* 0x000fe200000010ff */
[----:B------:R2:W-:Y:S04]  /*f4f0*/  STSM.16.M88.4 [R36], R4 ;  /* 0x0000000424007844 */ /* 0x0005e80000000200 */
[----:B------:R3:W-:Y:S04]  /*f500*/  STSM.16.M88.4 [R145+0x6000], R8 ;  /* 0x0060000891007844 */ /* 0x0007e80000000200 */
[----:B------:R3:W-:Y:S01]  /*f510*/  STSM.16.M88.4 [R144+0x6000], R12 ;  /* 0x0060000c90007844 */ /* 0x0007e20000000200 */
[----:B------:R4:W-:Y:S06]  /*f520*/  MEMBAR.ALL.CTA ;  /* 0x0000000000007992 */ /* 0x0009ec0000008000 */
[----:B----4-:R-:W4:Y:S01]  /*f530*/  FENCE.VIEW.ASYNC.S ;  /* 0x00000000000073c6 */ /* 0x010f220000000000 */
[----:B------:R-:W-:Y:S01]  /*f540*/  FADD.FTZ R79, R79, R20 ;  /* 0x000000144f4f7221 */ /* 0x000fe20000010000 */
[----:B------:R-:W-:Y:S01]  /*f550*/  PLOP3.LUT P1, PT, PT, PT, UP0, 0x40, 0x0 ;  /* 0x000000000000781c */ /* 0x000fe20003f2e808 */
[----:B-1----:R-:W-:-:S04]  /*f560*/  @P5 IMAD.HI.U32 R24, R89, R24, RZ ;  /* 0x0000001859185227 */ /* 0x002fc800078e00ff */
[----:B------:R-:W-:Y:S01]  /*f570*/  FADD.FTZ R28, R28, R21 ;  /* 0x000000151c1c7221 */ /* 0x000fe20000010000 */
[----:B------:R-:W-:Y:S01]  /*f580*/  FADD.FTZ R82, R82, R79 ;  /* 0x0000004f52527221 */ /* 0x000fe20000010000 */
[----:B------:R-:W-:Y:S01]  /*f590*/  IMAD.MOV.U32 R20, RZ, RZ, R89 ;  /* 0x000000ffff147224 */ /* 0x000fe200078e0059 */
[----:B0-----:R-:W-:Y:S01]  /*f5a0*/  @P5 SHF.R.U32.HI R20, RZ, R25, R24 ;  /* 0x00000019ff145219 */ /* 0x001fe20000011618 */
[----:B------:R-:W-:Y:S01]  /*f5b0*/  FADD.FTZ R28, R29, R28 ;  /* 0x0000001c1d1c7221 */ /* 0x000fe20000010000 */
[----:B------:R-:W-:-:S03]  /*f5c0*/  FADD.FTZ R83, R83, R82 ;  /* 0x0000005253537221 */ /* 0x000fc60000010000 */
[----:B------:R-:W-:Y:S01]  /*f5d0*/  FADD.FTZ R33, R33, R28 ;  /* 0x0000001c21217221 */ /* 0x000fe20000010000 */
[----:B------:R-:W-:Y:S01]  /*f5e0*/  FADD.FTZ R86, R86, R83 ;  /* 0x0000005356567221 */ /* 0x000fe20000010000 */
[----:B------:R-:W-:Y:S02]  /*f5f0*/  IMAD.IADD R103, R103, 0x1, R20 ;  /* 0x0000000167677824 */ /* 0x000fe400078e0214 */
[----:B------:R-:W-:Y:S01]  /*f600*/  FADD.FTZ R139, R44, R33 ;  /* 0x000000212c8b7221 */ /* 0x000fe20000010000 */
[----:B--2---:R-:W-:Y:S01]  /*f610*/  FADD.FTZ R5, R87, R86 ;  /* 0x0000005657057221 */ /* 0x004fe20000010000 */
[----:B------:R-:W-:Y:S02]  /*f620*/  VIADD R4, R88, 0xfffffffe ;  /* 0xfffffffe58047836 */ /* 0x000fe40000000000 */
[----:B------:R-:W-:Y:S01]  /*f630*/  VIADD R6, R103, UR6 ;  /* 0x0000000667067c36 */ /* 0x000fe20008000000 */
[----:B----4-:R-:W-:Y:S01]  /*f640*/  NOP ;  /* 0x0000000000007918 */ /* 0x010fe20000000000 */
[----:B---3--:R-:W-:Y:S05]  /*f650*/  @P1 BRA `(.L_x_11485) ;  /* 0x0000000000541947 */ /* 0x008fea0003800000 */
[C---:B------:R-:W-:Y:S01]  /*f660*/  ISETP.GT.AND P1, PT, R103.reuse, RZ, PT ;  /* 0x000000ff6700720c */ /* 0x040fe20003f24270 */
[----:B------:R-:W-:Y:S01]  /*f670*/  BSSY B0, `(.L_x_11486) ;  /* 0x0000010000007945 */ /* 0x000fe20003800000 */
[----:B------:R-:W-:-:S11]  /*f680*/  VIADD R7, R103, 0xffffffff ;  /* 0xffffffff67077836 */ /* 0x000fd60000000000 */
[----:B------:R-:W-:Y:S05]  /*f690*/  @P1 BRA `(.L_x_11487) ;  /* 0x0000000000201947 */ /* 0x000fea0003800000 */
[----:B------:R-:W-:Y:S01]  /*f6a0*/  UISETP.NE.AND UP1, UPT, UR7, 0x1, UPT ;  /* 0x000000010700788c */ /* 0x000fe2000bf25270 */
[----:B------:R-:W-:-:S05]  /*f6b0*/  IMAD.MOV R7, RZ, RZ, -R103 ;  /* 0x000000ffff077224 */ /* 0x000fca00078e0a67 */
[----:B------:R-:W-:-:S05]  /*f6c0*/  PLOP3.LUT P1, PT, PT, PT, UP1, 0x80, 0x0 ;  /* 0x000000000000781c */ /* 0x000fca0003f2f018 */
[----:B------:R-:W-:-:S08]  /*f6d0*/  @UP1 ULDC.64 UR4, c[0x0][0x9e8] ;  /* 0x00027a0000041ab9 */ /* 0x000fd00000000a00 */
[----:B------:R-:W-:-:S05]  /*f6e0*/  @P1 IMAD.HI.U32 R8, R7, UR4, RZ ;  /* 0x0000000407081c27 */ /* 0x000fca000f8e00ff */
[----:B------:R-:W-:-:S04]  /*f6f0*/  @P1 SHF.R.U32.HI R7, RZ, UR5, R8 ;  /* 0x00000005ff071c19 */ /* 0x000fc80008011608 */
[----:B------:R-:W-:Y:S01]  /*f700*/  LOP3.LUT R7, RZ, R7, RZ, 0x33, !PT ;  /* 0x00000007ff077212 */ /* 0x000fe200078e33ff */
[----:B------:R-:W-:Y:S06]  /*f710*/  BRA `(.L_x_11488) ;  /* 0x0000000000147947 */ /* 0x000fec0003800000 */
.L_x_11487:
[----:B------:R-:W-:-:S06]  /*f720*/  UISETP.NE.AND UP1, UPT, UR7, 0x1, UPT ;  /* 0x000000010700788c */ /* 0x000fcc000bf25270 */
[----:B------:R-:W-:-:S05]  /*f730*/  PLOP3.LUT P1, PT, PT, PT, UP1, 0x80, 0x0 ;  /* 0x000000000000781c */ /* 0x000fca0003f2f018 */
[----:B------:R-:W-:-:S08]  /*f740*/  @UP1 ULDC.64 UR4, c[0x0][0x9e8] ;  /* 0x00027a0000041ab9 */ /* 0x000fd00000000a00 */
[----:B------:R-:W-:-:S05]  /*f750*/  @P1 IMAD.HI.U32 R8, R7, UR4, RZ ;  /* 0x0000000407081c27 */ /* 0x000fca000f8e00ff */
[----:B------:R-:W-:-:S07]  /*f760*/  @P1 SHF.R.U32.HI R7, RZ, UR5, R8 ;  /* 0x00000005ff071c19 */ /* 0x000fce0008011608 */
.L_x_11488:
[----:B------:R-:W-:Y:S05]  /*f770*/  BSYNC B0 ;  /* 0x0000000000007941 */ /* 0x000fea0003800000 */
.L_x_11486:
[----:B------:R-:W-:-:S04]  /*f780*/  IMAD.U32 R8, RZ, RZ, UR7 ;  /* 0x00000007ff087e24 */ /* 0x000fc8000f8e00ff */
[----:B------:R-:W-:-:S05]  /*f790*/  IMAD R7, R7, R8, UR7 ;  /* 0x0000000707077e24 */ /* 0x000fca000f8e0208 */
[----:B------:R-:W-:-:S07]  /*f7a0*/  VIMNMX R6, R6, R7, PT ;  /* 0x0000000706067248 */ /* 0x000fce0003fe0100 */
.L_x_11485:
[----:B------:R-:W2:Y:S01]  /*f7b0*/  LDL R8, [R1+0x68] ;  /* 0x0000680001087983 */ /* 0x000ea20000100800 */
        /* <DEDUP_REMOVED lines=36> */
[----:B--2---:R-:W-:-:S04]  /*fa00*/  VIMNMX R8, R8, R7, !PT ;  /* 0x0000000708087248 */ /* 0x004fc80007fe0100 */
[----:B------:R-:W-:Y:S01]  /*fa10*/  ISETP.GE.AND P1, PT, R4, R8, PT ;  /* 0x000000080400720c */ /* 0x000fe20003f26270 */
[----:B------:R0:W-:-:S12]  /*fa20*/  STL [R1+0x8], R8 ;  /* 0x0000080801007387 */ /* 0x0001d80000100800 */
[----:B0-----:R-:W-:Y:S05]  /*fa30*/  @!P1 BRA `(.L_x_11489) ;  /* 0x0000003400749947 */ /* 0x001fea0003800000 */
[----:B------:R-:W-:-:S07]  /*fa40*/  IMAD.MOV.U32 R135, RZ, RZ, RZ ;  /* 0x000000ffff877224 */ /* 0x000fce00078e00ff */
.L_x_11509:
[----:B------:R-:W2:Y:S01]  /*fa50*/  LDL R7, [R1+0xc] ;  /* 0x00000c0001077983 */ /* 0x000ea20000100800 */
[----:B------:R-:W-:Y:S01]  /*fa60*/  VIADD R6, R18, 0x1 ;  /* 0x0000000112067836 */ /* 0x000fe20000000000 */
[----:B------:R-:W-:Y:S05]  /*fa70*/  YIELD ;  /* 0x0000000000007946 */ /* 0x000fea0003800000 */
[----:B------:R-:W-:-:S04]  /*fa80*/  ISETP.NE.AND P2, PT, R6, 0x2, PT ;  /* 0x000000020600780c */ /* 0x000fc80003f45270 */
[----:B------:R-:W-:Y:S02]  /*fa90*/  SEL R8, RZ, 0x1, P2 ;  /* 0x00000001ff087807 */ /* 0x000fe40001000000 */
[----:B------:R-:W-:Y:S02]  /*faa0*/  SEL R6, R6, RZ, P2 ;  /* 0x000000ff06067207 */ /* 0x000fe40001000000 */
[----:B--2---:R-:W-:Y:S02]  /*fab0*/  ISETP.NE.AND P1, PT, R7, RZ, PT ;  /* 0x000000ff0700720c */ /* 0x004fe40003f25270 */
[----:B------:R-:W-:-:S11]  /*fac0*/  LOP3.LUT R7, R23, R8, RZ, 0x3c, !PT ;  /* 0x0000000817077212 */ /* 0x000fd600078e3cff */
[----:B------:R-:W-:Y:S05]  /*fad0*/  @P1 BRA `(.L_x_11490) ;  /* 0x0000000000301947 */ /* 0x000fea0003800000 */
[----:B------:R-:W-:Y:S05]  /*fae0*/  @!P0 BRA `(.L_x_11491) ;  /* 0x0000000000048947 */ /* 0x000fea0003800000 */
[----:B------:R-:W-:Y:S01]  /*faf0*/  BPT.TRAP 0x1 ;  /* 0x000000040000795c */ /* 0x000fe20000300000 */
.L_x_11491:
[----:B------:R-:W-:Y:S01]  /*fb00*/  IMAD R9, R6, 0x8, R2 ;  /* 0x0000000806097824 */ /* 0x000fe200078e0202 */
[----:B------:R-:W-:-:S04]  /*fb10*/  SHF.L.U32 R8, R7, 0x1f, RZ ;  /* 0x0000001f07087819 */ /* 0x000fc800000006ff */
[----:B------:R0:W1:Y:S01]  /*fb20*/  SYNCS.PHASECHK.TRANS64.TRYWAIT P2, [R9+URZ+0x2d830], R8 ;  /* 0x02d83008090075a7 */ /* 0x000062000804017f */
[----:B------:R-:W-:Y:S05]  /*fb30*/  @!P0 BRA `(.L_x_11492) ;  /* 0x0000000000048947 */ /* 0x000fea0003800000 */
[----:B------:R-:W-:Y:S01]  /*fb40*/  BPT.TRAP 0x1 ;  /* 0x000000040000795c */ /* 0x000fe20000300000 */
.L_x_11492:
[----:B------:R-:W-:Y:S04]  /*fb50*/  BSSY B0, `(.L_x_11490) ;  /* 0x0000004000007945 */ /* 0x000fe80003800000 */
[----:B-1----:R-:W-:Y:S05]  /*fb60*/  @P2 BRA `(.L_x_11493) ;  /* 0x0000000000082947 */ /* 0x002fea0003800000 */
[----:B------:R-:W1:Y:S02]  /*fb70*/  SYNCS.PHASECHK.TRANS64.TRYWAIT P2, [R9+URZ+0x2d830], R8 ;  /* 0x02d83008090075a7 */ /* 0x000e64000804017f */
[----:B-1----:R-:W-:Y:S05]  /*fb80*/  @!P2 BRA `(.L_x_11494) ;  /* 0x0000013800a0a947 */ /* 0x002fea0003800000 */
.L_x_11493:
[----:B------:R-:W-:Y:S05]  /*fb90*/  BSYNC B0 ;  /* 0x0000000000007941 */ /* 0x000fea0003800000 */
.L_x_11490:
[----:B01----:R-:W2:Y:S01]  /*fba0*/  LDL R8, [R1+0x10] ;  /* 0x0000100001087983 */ /* 0x003ea20000100800 */
[----:B------:R-:W0:Y:S01]  /*fbb0*/  S2R R10, SR_TID.X ;  /* 0x00000000000a7919 */ /* 0x000e220000002100 */
[----:B------:R-:W-:Y:S05]  /*fbc0*/  WARPSYNC.ALL ;  /* 0x0000000000007948 */ /* 0x000fea0003800000 */
[----:B------:R-:W-:Y:S01]  /*fbd0*/  IMAD.MOV.U32 R9, RZ, RZ, -0x7fffffe0 ;  /* 0x80000020ff097424 */ /* 0x000fe200078e00ff */
[----:B0-----:R-:W-:-:S05]  /*fbe0*/  SHF.R.U32.HI R10, RZ, 0x7, R10 ;  /* 0x00000007ff0a7819 */ /* 0x001fca000001160a */
[----:B------:R-:W-:-:S05]  /*fbf0*/  VIADD R20, R10, 0x8 ;  /* 0x000000080a147836 */ /* 0x000fca0000000000 */
[----:B------:R0:W-:Y:S01]  /*fc00*/  BAR.SYNC.DEFER_BLOCKING R20, 0x100 ;  /* 0x000400140000751d */ /* 0x0001e20000010000 */
[----:B------:R-:W-:Y:S02]  /*fc10*/  R2UR UR11, R9 ;  /* 0x00000000090b72ca */ /* 0x000fe400000e0000 */
[----:B------:R-:W-:Y:S02]  /*fc20*/  R2UR UR8, R146 ;  /* 0x00000000920872ca */ /* 0x000fe400000e0000 */
[----:B------:R-:W-:Y:S01]  /*fc30*/  R2UR UR9, R147 ;  /* 0x00000000930972ca */ /* 0x000fe200000e0000 */
[----:B------:R-:W-:Y:S01]  /*fc40*/  WARPGROUP.ARRIVE ;  /* 0x00000000000079c5 */ /* 0x000fe20000000000 */
[----:B------:R-:W-:Y:S01]  /*fc50*/  IMAD.MOV.U32 R13, RZ, RZ, -0x7fffffe0 ;  /* 0x80000020ff0d7424 */ /* 0x000fe200078e00ff */
[----:B------:R-:W-:Y:S02]  /*fc60*/  R2UR UR12, R156 ;  /* 0x000000009c0c72ca */ /* 0x000fe400000e0000 */
[----:B------:R-:W-:-:S02]  /*fc70*/  R2UR UR13, R157 ;  /* 0x000000009d0d72ca */ /* 0x000fc400000e0000 */
[----:B------:R-:W-:Y:S01]  /*fc80*/  R2UR UR15, R13 ;  /* 0x000000000d0f72ca */ /* 0x000fe200000e0000 */
[----:B--2---:R-:W-:-:S05]  /*fc90*/  IMAD R8, R6, 0x600, R8 ;  /* 0x0000060006087824 */ /* 0x004fca00078e0208 */
[----:B------:R-:W-:-:S13]  /*fca0*/  R2UR UR10, R8 ;  /* 0x00000000080a72ca */ /* 0x000fda00000e0000 */
[----:B------:R-:W-:Y:S01]  /*fcb0*/  HGMMA.64x128x16.F32.BF16 R24, gdesc[UR8], RZ, !UPT, gsb0 ;  /* 0x01e00000081879f0 */ /* 0x000fe2000c0018ff */
[----:B------:R-:W-:-:S05]  /*fcc0*/  VIADD R12, R8, 0x2 ;  /* 0x00000002080c7836 */ /* 0x000fca0000000000 */
[----:B------:R-:W-:Y:S01]  /*fcd0*/  R2UR UR14, R12 ;  /* 0x000000000c0e72ca */ /* 0x000fe200000e0000 */
[----:B------:R-:W-:Y:S02]  /*fce0*/  VIADD R10, R8, 0x200 ;  /* 0x00000200080a7836 */ /* 0x000fe40000000000 */
[----:B------:R-:W-:Y:S01]  /*fcf0*/  IMAD.MOV.U32 R11, RZ, RZ, -0x7fffffe0 ;  /* 0x80000020ff0b7424 */ /* 0x000fe200078e00ff */
[----:B------:R-:W-:Y:S02]  /*fd00*/  R2UR UR16, R154 ;  /* 0x000000009a1072ca */ /* 0x000fe400000e0000 */
[----:B------:R-:W-:Y:S02]  /*fd10*/  R2UR UR18, R10 ;  /* 0x000000000a1272ca */ /* 0x000fe400000e0000 */
[----:B------:R-:W-:Y:S02]  /*fd20*/  R2UR UR19, R11 ;  /* 0x000000000b1372ca */ /* 0x000fe400000e0000 */
[----:B------:R-:W-:Y:S01]  /*fd30*/  R2UR UR17, R155 ;  /* 0x000000009b1172ca */ /* 0x000fe200000e0000 */
[----:B------:R-:W-:-:S02]  /*fd40*/  WARPGROUP.DEPBAR.LE gsb0, 0x0 ;  /* 0x00008000000079c5 */ /* 0x000fc40000010000 */
[----:B------:R-:W-:-:S06]  /*fd50*/  WARPGROUP.ARRIVE ;  /* 0x00000000000079c5 */ /* 0x000fcc0000000000 */
[----:B------:R-:W-:Y:S01]  /*fd60*/  HGMMA.64x128x16.F32.BF16 R24, gdesc[UR12], R24, gsb0 ;  /* 0x01e000000c1879f0 */ /* 0x000fe20008001818 */
[----:B------:R-:W-:Y:S01]  /*fd70*/  VIADD R12, R8, 0x202 ;  /* 0x00000202080c7836 */ /* 0x000fe20000000000 */
[----:B------:R-:W-:Y:S02]  /*fd80*/  R2UR UR23, R13 ;  /* 0x000000000d1772ca */ /* 0x000fe400000e0000 */
[----:B------:R-:W-:Y:S02]  /*fd90*/  R2UR UR20, R152 ;  /* 0x00000000981472ca */ /* 0x000fe400000e0000 */
[----:B------:R-:W-:Y:S02]  /*fda0*/  R2UR UR22, R12 ;  /* 0x000000000c1672ca */ /* 0x000fe400000e0000 */
[----:B------:R-:W-:Y:S01]  /*fdb0*/  R2UR UR21, R153 ;  /* 0x00000000991572ca */ /* 0x000fe200000e0000 */
[----:B------:R-:W-:Y:S02]  /*fdc0*/  WARPGROUP.DEPBAR.LE gsb0, 0x0 ;  /* 0x00008000000079c5 */ /* 0x000fe40000010000 */
[----:B------:R-:W-:-:S06]  /*fdd0*/  WARPGROUP.ARRIVE ;  /* 0x00000000000079c5 */ /* 0x000fcc0000000000 */
[----:B------:R-:W-:Y:S01]  /*fde0*/  HGMMA.64x128x16.F32.BF16 R24, gdesc[UR16], R24, gsb0 ;  /* 0x01e00000101879f0 */ /* 0x000fe20008001818 */
        /* <DEDUP_REMOVED lines=24> */
.L_x_11496:
[----:B------:R-:W-:Y:S01]  /*ff70*/  SHF.L.U32 R8, R23, 0x1f, RZ ;  /* 0x0000001f17087819 */ /* 0x000fe200000006ff */
[----:B------:R-:W-:-:S04]  /*ff80*/  IMAD R9, R18, 0x8, R2 ;  /* 0x0000000812097824 */ /* 0x000fc800078e0202 */
[----:B------:R0:W1:Y:S01]  /*ff90*/  SYNCS.PHASECHK.TRANS64.TRYWAIT P1, [R9+URZ+0x2d850], R8 ;  /* 0x02d85008090075a7 */ /* 0x000062000802017f */
[----:B------:R-:W-:Y:S05]  /*ffa0*/  @!P0 BRA `(.L_x_11497) ;  /* 0x0000000000048947 */ /* 0x000fea0003800000 */
[----:B------:R-:W-:Y:S01]  /*ffb0*/  BPT.TRAP 0x1 ;  /* 0x000000040000795c */ /* 0x000fe20000300000 */
.L_x_11497:
[----:B-1----:R-:W-:Y:S05]  /*ffc0*/  @P1 BRA `(.L_x_11495) ;  /* 0x0000000000081947 */ /* 0x002fea0003800000 */
[----:B------:R-:W1:Y:S02]  /*ffd0*/  SYNCS.PHASECHK.TRANS64.TRYWAIT P1, [R9+URZ+0x2d850], R8 ;  /* 0x02d85008090075a7 */ /* 0x000e64000802017f */
[----:B-1----:R-:W-:Y:S05]  /*ffe0*/  @!P1 BRA `(.L_x_11498) ;  /* 0x00000134009c9947 */ /* 0x002fea0003800000 */
.L_x_11495:
[----:B------:R-:W2:Y:S01]  /*fff0*/  LDL R12, [R1+0x2c] ;  /* 0x00002c00010c7983 */ /* 0x000ea20000100800 */
[----:B01----:R-:W-:Y:S01]  /*10000*/  VIADD R8, R2, 0x400 ;  /* 0x0000040002087836 */ /* 0x003fe20000000000 */
[----:B------:R-:W-:Y:S05]  /*10010*/  WARPSYNC.ALL ;  /* 0x0000000000007948 */ /* 0x000fea0003800000 */
[----:B------:R-:W-:Y:S01]  /*10020*/  SHF.R.U32.HI R8, RZ, 0x4, R8 ;  /* 0x00000004ff087819 */ /* 0x000fe20000011608 */
[----:B------:R-:W-:Y:S01]  /*10030*/  IMAD.MOV.U32 R9, RZ, RZ, -0x7fffffe0 ;  /* 0x80000020ff097424 */ /* 0x000fe200078e00ff */
[----:B------:R-:W-:Y:S01]  /*10040*/  WARPGROUP.ARRIVE ;  /* 0x00000000000079c5 */ /* 0x000fe20000000000 */
[----:B------:R-:W-:Y:S01]  /*10050*/  UMOV UR9, 0x40000040 ;  /* 0x4000004000097882 */ /* 0x000fe20000000000 */
[----:B------:R-:W-:Y:S01]  /*10060*/  LOP3.LUT R8, R8, 0x3fff, RZ, 0xc0, !PT ;  /* 0x00003fff08087812 */ /* 0x000fe200078ec0ff */
[----:B------:R-:W-:Y:S01]  /*10070*/  IMAD.MOV.U32 R11, RZ, RZ, -0x7fffffe0 ;  /* 0x80000020ff0b7424 */ /* 0x000fe200078e00ff */
[----:B------:R-:W-:Y:S01]  /*10080*/  R2UR UR11, R9 ;  /* 0x00000000090b72ca */ /* 0x000fe200000e0000 */
[----:B------:R-:W-:Y:S01]  /*10090*/  UMOV UR13, 0x40000040 ;  /* 0x40000040000d7882 */ /* 0x000fe20000000000 */
[----:B------:R-:W-:Y:S01]  /*100a0*/  LOP3.LUT R8, R8, 0x2000000, RZ, 0xfc, !PT ;  /* 0x0200000008087812 */ /* 0x000fe200078efcff */
[----:B------:R-:W-:Y:S01]  /*100b0*/  UMOV UR17, 0x40000040 ;  /* 0x4000004000117882 */ /* 0x000fe20000000000 */
[C---:B------:R-:W-:Y:S01]  /*100c0*/  R2UR UR15, R11.reuse ;  /* 0x000000000b0f72ca */ /* 0x040fe200000e0000 */
[----:B------:R-:W-:Y:S01]  /*100d0*/  UMOV UR21, 0x40000040 ;  /* 0x4000004000157882 */ /* 0x000fe20000000000 */
[C---:B------:R-:W-:Y:S01]  /*100e0*/  R2UR UR19, R11.reuse ;  /* 0x000000000b1372ca */ /* 0x040fe200000e0000 */
[----:B------:R-:W-:Y:S01]  /*100f0*/  IMAD R8, R18, 0x600, R8 ;  /* 0x0000060012087824 */ /* 0x000fe200078e0208 */
[C---:B------:R-:W-:Y:S01]  /*10100*/  R2UR UR23, R11.reuse ;  /* 0x000000000b1772ca */ /* 0x040fe200000e0000 */
[----:B------:R-:W-:Y:S01]  /*10110*/  UMOV UR25, 0x40000040 ;  /* 0x4000004000197882 */ /* 0x000fe20000000000 */
[C---:B------:R-:W-:Y:S01]  /*10120*/  R2UR UR27, R11.reuse ;  /* 0x000000000b1b72ca */ /* 0x040fe200000e0000 */
[C---:B------:R-:W-:Y:S01]  /*10130*/  VIADD R10, R8.reuse, 0x40 ;  /* 0x00000040080a7836 */ /* 0x040fe20000000000 */
[----:B------:R-:W-:Y:S01]  /*10140*/  R2UR UR10, R8 ;  /* 0x00000000080a72ca */ /* 0x000fe200000e0000 */
[----:B------:R-:W-:Y:S01]  /*10150*/  UMOV UR29, 0x40000040 ;  /* 0x40000040001d7882 */ /* 0x000fe20000000000 */
[C---:B------:R-:W-:Y:S01]  /*10160*/  R2UR UR31, R11.reuse ;  /* 0x000000000b1f72ca */ /* 0x040fe200000e0000 */
[----:B------:R-:W-:Y:S01]  /*10170*/  UMOV UR33, 0x40000040 ;  /* 0x4000004000217882 */ /* 0x000fe20000000000 */
[----:B------:R-:W-:Y:S01]  /*10180*/  R2UR UR14, R10 ;  /* 0x000000000a0e72ca */ /* 0x000fe200000e0000 */
[----:B------:R-:W-:Y:S01]  /*10190*/  VIADD R10, R8, 0x80 ;  /* 0x00000080080a7836 */ /* 0x000fe20000000000 */
[----:B------:R-:W-:Y:S01]  /*101a0*/  R2UR UR35, R11 ;  /* 0x000000000b2372ca */ /* 0x000fe200000e0000 */
[----:B------:R-:W-:Y:S01]  /*101b0*/  UMOV UR45, 0x40000040 ;  /* 0x40000040002d7882 */ /* 0x000fe20000000000 */
[----:B------:R-:W-:Y:S01]  /*101c0*/  R2UR UR47, R9 ;  /* 0x00000000092f72ca */ /* 0x000fe200000e0000 */
[----:B------:R-:W0:Y:S01]  /*101d0*/  S2R R13, SR_TID.X ;  /* 0x00000000000d7919 */ /* 0x000e220000002100 */
[----:B------:R-:W-:Y:S01]  /*101e0*/  R2UR UR18, R10 ;  /* 0x000000000a1272ca */ /* 0x000fe200000e0000 */
[----:B------:R-:W-:-:S05]  /*101f0*/  VIADD R10, R8, 0xc0 ;  /* 0x000000c0080a7836 */ /* 0x000fca0000000000 */
[----:B------:R-:W-:Y:S01]  /*10200*/  R2UR UR22, R10 ;  /* 0x000000000a1672ca */ /* 0x000fe200000e0000 */
[----:B------:R-:W-:-:S05]  /*10210*/  VIADD R10, R8, 0x100 ;  /* 0x00000100080a7836 */ /* 0x000fca0000000000 */
[----:B------:R-:W-:Y:S01]  /*10220*/  R2UR UR26, R10 ;  /* 0x000000000a1a72ca */ /* 0x000fe200000e0000 */
[----:B------:R-:W-:-:S05]  /*10230*/  VIADD R10, R8, 0x140 ;  /* 0x00000140080a7836 */ /* 0x000fca0000000000 */
[----:B------:R-:W-:Y:S01]  /*10240*/  R2UR UR30, R10 ;  /* 0x000000000a1e72ca */ /* 0x000fe200000e0000 */
[C---:B------:R-:W-:Y:S02]  /*10250*/  VIADD R10, R8.reuse, 0x180 ;  /* 0x00000180080a7836 */ /* 0x040fe40000000000 */
[----:B------:R-:W-:-:S03]  /*10260*/  VIADD R8, R8, 0x1c0 ;  /* 0x000001c008087836 */ /* 0x000fc60000000000 */
[----:B------:R-:W-:Y:S02]  /*10270*/  R2UR UR34, R10 ;  /* 0x000000000a2272ca */ /* 0x000fe400000e0000 */
[----:B------:R-:W-:Y:S02]  /*10280*/  R2UR UR46, R8 ;  /* 0x00000000082e72ca */ /* 0x000fe400000e0000 */
[----:B0-----:R-:W-:Y:S01]  /*10290*/  ISETP.GE.U32.AND P1, PT, R13, 0x180, PT ;  /* 0x000001800d00780c */ /* 0x001fe20003f26070 */
[----:B--2---:R-:W-:Y:S01]  /*102a0*/  IMAD R8, R12, 0x2000, R2 ;  /* 0x000020000c087824 */ /* 0x004fe200078e0202 */
[----:B------:R-:W-:-:S04]  /*102b0*/  SHF.R.U32.HI R12, RZ, 0x7, R13 ;  /* 0x00000007ff0c7819 */ /* 0x000fc8000001160d */
[----:B------:R-:W-:Y:S01]  /*102c0*/  R2UR UR8, R8 ;  /* 0x00000000080872ca */ /* 0x000fe200000e0000 */
[----:B------:R-:W-:-:S05]  /*102d0*/  VIADD R8, R12, 0x9 ;  /* 0x000000090c087836 */ /* 0x000fca0000000000 */
[----:B------:R-:W-:-:S07]  /*102e0*/  SEL R8, R8, 0x9, !P1 ;  /* 0x0000000908087807 */ /* 0x000fce0004800000 */
[----:B------:R-:W-:-:S04]  /*102f0*/  UIADD3 UR8, UR8, 0x21800, URZ ;  /* 0x0002180008087890 */ /* 0x000fc8000fffe03f */
[----:B------:R-:W-:-:S04]  /*10300*/  USHF.R.U32.HI UR8, URZ, 0x4, UR8 ;  /* 0x000000043f087899 */ /* 0x000fc80008011608 */
[----:B------:R-:W-:-:S04]  /*10310*/  ULOP3.LUT UR8, UR8, 0x3fff, URZ, 0xc0, !UPT ;  /* 0x00003fff08087892 */ /* 0x000fc8000f8ec03f */
[----:B------:R-:W-:-:S04]  /*10320*/  ULOP3.LUT UR8, UR8, 0x10000, URZ, 0xfc, !UPT ;  /* 0x0001000008087892 */ /* 0x000fc8000f8efc3f */
[----:B------:R-:W-:Y:S02]  /*10330*/  UIADD3 UR12, UR8, 0x2, URZ ;  /* 0x00000002080c7890 */ /* 0x000fe4000fffe03f */
[----:B------:R-:W-:Y:S02]  /*10340*/  UIADD3 UR16, UR8, 0x4, URZ ;  /* 0x0000000408107890 */ /* 0x000fe4000fffe03f */
[----:B------:R-:W-:Y:S02]  /*10350*/  UIADD3 UR20, UR8, 0x6, URZ ;  /* 0x0000000608147890 */ /* 0x000fe4000fffe03f */
[----:B------:R-:W-:Y:S01]  /*10360*/  HGMMA.64x96x16.F32.BF16 R88, gdesc[UR8].tnspB, R88, gsb0 ;  /* 0x41600000085879f0 */ /* 0x000fe20008001858 */
[----:B------:R-:W-:Y:S02]  /*10370*/  UIADD3 UR24, UR8, 0x600, URZ ;  /* 0x0000060008187890 */ /* 0x000fe4000fffe03f */
[----:B------:R-:W-:Y:S02]  /*10380*/  UIADD3 UR28, UR8, 0x602, URZ ;  /* 0x00000602081c7890 */ /* 0x000fe4000fffe03f */
[----:B------:R-:W-:-:S02]  /*10390*/  UIADD3 UR32, UR8, 0x604, URZ ;  /* 0x0000060408207890 */ /* 0x000fc4000fffe03f */
[----:B------:R-:W-:Y:S01]  /*103a0*/  UIADD3 UR44, UR8, 0x606, URZ ;  /* 0x00000606082c7890 */ /* 0x000fe2000fffe03f */
        /* <DEDUP_REMOVED lines=25> */
.L_x_11499:
[----:B------:R-:W2:Y:S01]  /*10540*/  LDL R11, [R1+0x28] ;  /* 0x00002800010b7983 */ /* 0x000ea20000100800 */
[----:B0-----:R-:W0:Y:S03]  /*10550*/  LDC R8, c[0x0][0x448] ;  /* 0x00011200ff087b82 */ /* 0x001e260000000800 */
[----:B------:R-:W2:Y:S01]  /*10560*/  LDL R10, [R1+0x64] ;  /* 0x00006400010a7983 */ /* 0x000ea20000100800 */
[----:B0-----:R-:W-:-:S13]  /*10570*/  ISETP.NE.AND P1, PT, R8, 0x1, PT ;  /* 0x000000010800780c */ /* 0x001fda0003f25270 */
[----:B------:R-:W0:Y:S08]  /*10580*/  @P1 LDC R9, c[0x0][0x44c] ;  /* 0x00011300ff091b82 */ /* 0x000e300000000800 */
[----:B------:R-:W1:Y:S01]  /*10590*/  @P1 LDC R8, c[0x0][0x450] ;  /* 0x00011400ff081b82 */ /* 0x000e620000000800 */
[----:B------:R-:W-:Y:S02]  /*105a0*/  UMOV UR50, UR42 ;  /* 0x0000002a00327c82 */ /* 0x000fe40008000000 */
[----:B------:R-:W-:Y:S01]  /*105b0*/  ULOP3.LUT UR8, URZ, UR50, URZ, 0x33, !UPT ;  /* 0x000000323f087292 */ /* 0x000fe2000f8e333f */
[----:B--2---:R-:W-:-:S04]  /*105c0*/  IMAD.IADD R13, R10, 0x1, R11 ;  /* 0x000000010a0d7824 */ /* 0x004fc800078e020b */
[----:B0-----:R-:W-:-:S05]  /*105d0*/  @P1 IMAD.HI.U32 R9, R13, R9, RZ ;  /* 0x000000090d091227 */ /* 0x001fca00078e00ff */
[----:B-1----:R-:W-:Y:S01]  /*105e0*/  @P1 SHF.R.U32.HI R13, RZ, R8, R9 ;  /* 0x00000008ff0d1219 */ /* 0x002fe20000011609 */
[----:B------:R-:W-:Y:S02]  /*105f0*/  IMAD R8, R6, 0x8, R2 ;  /* 0x0000000806087824 */ /* 0x000fe400078e0202 */
[----:B------:R-:W-:Y:S02]  /*10600*/  IMAD.U32 R9, RZ, RZ, UR38 ;  /* 0x00000026ff097e24 */ /* 0x000fe4000f8e00ff */
[----:B------:R-:W-:-:S05]  /*10610*/  VIADD R8, R8, 0x2d840 ;  /* 0x0002d84008087836 */ /* 0x000fca0000000000 */
[----:B------:R-:W-:Y:S01]  /*10620*/  PRMT R8, R9, 0x654, R8 ;  /* 0x0000065409087816 */ /* 0x000fe20000000008 */
[----:B------:R-:W0:Y:S03]  /*10630*/  SHFL.IDX PT, R20, R13, RZ, 0x1c1f ;  /* 0x001c1fff0d147589 */ /* 0x000e2600000e0000 */
[----:B------:R1:W-:Y:S02]  /*10640*/  SYNCS.ARRIVE.TRANS64.RED.A1T0 RZ, [R8+URZ], RZ ;  /* 0x000000ff08ff79a7 */ /* 0x0003e4000810043f */
[----:B-1----:R-:W-:-:S05]  /*10650*/  IMAD.SHL.U32 R8, R4, 0x80, RZ ;  /* 0x0000008004087824 */ /* 0x002fca00078e00ff */
[----:B------:R-:W-:Y:S02]  /*10660*/  IADD3 R9, -R8, 0x1, RZ ;  /* 0x0000000108097810 */ /* 0x000fe40007ffe1ff */
[----:B------:R-:W-:-:S03]  /*10670*/  PLOP3.LUT P1, PT, PT, PT, UP0, 0x40, 0x0 ;  /* 0x000000000000781c */ /* 0x000fc60003f2e808 */
[----:B------:R-:W-:-:S05]  /*10680*/  IMAD R9, R142, -0x2, R9 ;  /* 0xfffffffe8e097824 */ /* 0x000fca00078e0209 */
[----:B------:R-:W-:-:S05]  /*10690*/  IADD3 R11, -R140, R9, R141 ;  /* 0x000000098c0b7210 */ /* 0x000fca0007ffe18d */
[C---:B------:R-:W-:Y:S02]  /*106a0*/  VIADD R12, R11.reuse, UR49 ;  /* 0x000000310b0c7c36 */ /* 0x040fe40008000000 */
[----:B------:R-:W-:Y:S02]  /*106b0*/  VIADD R11, R11, UR8 ;  /* 0x000000080b0b7c36 */ /* 0x000fe40008000000 */
[C---:B0-----:R-:W-:Y:S02]  /*106c0*/  IMAD.IADD R10, R20.reuse, 0x1, R12 ;  /* 0x00000001140a7824 */ /* 0x041fe400078e020c */
        /* <DEDUP_REMOVED lines=14> */
.L_x_11502:
[----:B------:R-:W-:-:S05]  /*107b0*/  IMAD.U32 R21, RZ, RZ, UR41 ;  /* 0x00000029ff157e24 */ /* 0x000fca000f8e00ff */
[----:B------:R-:W-:-:S13]  /*107c0*/  ISETP.NE.AND P1, PT, R21, 0x1, PT ;  /* 0x000000011500780c */ /* 0x000fda0003f25270 */
[----:B------:R-:W0:Y:S02]  /*107d0*/  @P1 LDC.64 R14, c[0x0][0x9e8] ;  /* 0x00027a00ff0e1b82 */ /* 0x000e240000000a00 */
[----:B0-----:R-:W-:-:S05]  /*107e0*/  @P1 IMAD.HI.U32 R14, R20, R14, RZ ;  /* 0x0000000e140e1227 */ /* 0x001fca00078e00ff */
[----:B------:R-:W-:-:S07]  /*107f0*/  @P1 SHF.R.U32.HI R20, RZ, R15, R14 ;  /* 0x0000000fff141219 */ /* 0x000fce000001160e */
.L_x_11503:
[----:B------:R-:W-:Y:S05]  /*10800*/  BSYNC B0 ;  /* 0x0000000000007941 */ /* 0x000fea0003800000 */
.L_x_11501:
[----:B------:R-:W-:-:S04]  /*10810*/  IMAD R20, R20, R21, -R8 ;  /* 0x0000001514147224 */ /* 0x000fc800078e0a08 */
[----:B------:R-:W-:-:S05]  /*10820*/  IMAD R20, R142, -0x2, R20 ;  /* 0xfffffffe8e147824 */ /* 0x000fca00078e0214 */
[----:B------:R-:W-:Y:S02]  /*10830*/  VIMNMX R9, R9, R20, !PT ;  /* 0x0000001409097248 */ /* 0x000fe40007fe0100 */
[----:B------:R-:W-:-:S07]  /*10840*/  VIADDMNMX R10, R20, R21, R10, PT ;  /* 0x00000015140a7246 */ /* 0x000fce000380010a */
.L_x_11500:
[----:B------:R-:W-:Y:S01]  /*10850*/  ISETP.GT.AND P1, PT, R4, -0x1, PT ;  /* 0xffffffff0400780c */ /* 0x000fe20003f24270 */
[----:B------:R-:W0:Y:S03]  /*10860*/  SHFL.IDX PT, R13, R13, 0x1, 0x1c1f ;  /* 0x003c1f000d0d7f89 */ /* 0x000e2600000e0000 */
        /* <DEDUP_REMOVED lines=13> */
[----:B------:R-:W-:Y:S02]  /*10940*/  ISETP.GT.AND P2, PT, R9, 0x10, P1 ;  /* 0x000000100900780c */ /* 0x000fe40000f44270 */
[----:B------:R-:W-:Y:S02]  /*10950*/  FSEL R33, R33, -INF , !P4 ;  /* 0xff80000021217808 */ /* 0x000fe40006000000 */
[----:B------:R-:W-:Y:S02]  /*10960*/  ISETP.GT.AND P4, PT, R9, 0x20, P1 ;  /* 0x000000200900780c */ /* 0x000fe40000f84270 */
[----:B------:R-:W-:-:S02]  /*10970*/  ISETP.LT.OR P3, PT, R10, 0xa, P3 ;  /* 0x0000000a0a00780c */ /* 0x000fc40001f61670 */
[C---:B------:R-:W-:Y:S02]  /*10980*/  ISETP.LT.OR P2, PT, R10.reuse, 0x11, P2 ;  /* 0x000000110a00780c */ /* 0x040fe40001741670 */
[----:B------:R-:W-:Y:S02]  /*10990*/  ISETP.LT.OR P4, PT, R10, 0x21, P4 ;  /* 0x000000210a00780c */ /* 0x000fe40002781670 */
[----:B------:R-:W-:Y:S02]  /*109a0*/  FSEL R29, R29, -INF , !P3 ;  /* 0xff8000001d1d7808 */ /* 0x000fe40005800000 */
[----:B------:R-:W-:Y:S02]  /*109b0*/  FSEL R32, R32, -INF , !P2 ;  /* 0xff80000020207808 */ /* 0x000fe40005000000 */
[C---:B------:R-:W-:Y:S02]  /*109c0*/  ISETP.GT.AND P3, PT, R9.reuse, 0x18, P1 ;  /* 0x000000180900780c */ /* 0x040fe40000f64270 */
[----:B------:R-:W-:-:S02]  /*109d0*/  ISETP.GT.AND P2, PT, R9, 0x19, P1 ;  /* 0x000000190900780c */ /* 0x000fc40000f44270 */
[----:B------:R-:W-:Y:S02]  /*109e0*/  FSEL R40, R40, -INF , !P4 ;  /* 0xff80000028287808 */ /* 0x000fe40006000000 */
[----:B------:R-:W-:Y:S02]  /*109f0*/  ISETP.GT.AND P4, PT, R9, 0x29, P1 ;  /* 0x000000290900780c */ /* 0x000fe40000f84270 */
[C---:B------:R-:W-:Y:S02]  /*10a00*/  ISETP.LT.OR P3, PT, R10.reuse, 0x19, P3 ;  /* 0x000000190a00780c */ /* 0x040fe40001f61670 */
[C---:B------:R-:W-:Y:S02]  /*10a10*/  ISETP.LT.OR P2, PT, R10.reuse, 0x1a, P2 ;  /* 0x0000001a0a00780c */ /* 0x040fe40001741670 */
[----:B------:R-:W-:Y:S02]  /*10a20*/  ISETP.LT.OR P4, PT, R10, 0x2a, P4 ;  /* 0x0000002a0a00780c */ /* 0x000fe40002781670 */
[----:B------:R-:W-:-:S02]  /*10a30*/  FSEL R36, R36, -INF , !P3 ;  /* 0xff80000024247808 */ /* 0x000fc40005800000 */
[----:B------:R-:W-:Y:S02]  /*10a40*/  FSEL R37, R37, -INF , !P2 ;  /* 0xff80000025257808 */ /* 0x000fe40005000000 */
        /* <DEDUP_REMOVED lines=57> */
[----:B------:R-:W-:Y:S02]  /*10de0*/  PLOP3.LUT P4, PT, PT, PT, UP0, 0x40, 0x0 ;  /* 0x000000000000781c */ /* 0x000fe40003f8e808 */
[----:B------:R-:W-:-:S02]  /*10df0*/  ISETP.LT.OR P3, PT, R10, 0x6a, P3 ;  /* 0x0000006a0a00780c */ /* 0x000fc40001f61670 */
[----:B------:R-:W-:Y:S02]  /*10e00*/  ISETP.LT.OR P2, PT, R10, 0x71, P2 ;  /* 0x000000710a00780c */ /* 0x000fe40001741670 */
[----:B------:R-:W-:Y:S02]  /*10e10*/  FSEL R77, R77, -INF , !P3 ;  /* 0xff8000004d4d7808 */ /* 0x000fe40005800000 */
[----:B------:R-:W-:Y:S02]  /*10e20*/  FSEL R80, R80, -INF , !P2 ;  /* 0xff80000050507808 */ /* 0x000fe40005000000 */
[C---:B------:R-:W-:Y:S02]  /*10e30*/  ISETP.GT.AND P3, PT, R9.reuse, 0x78, P1 ;  /* 0x000000780900780c */ /* 0x040fe40000f64270 */
[----:B------:R-:W-:Y:S01]  /*10e40*/  ISETP.GT.AND P2, PT, R9, 0x79, P1 ;  /* 0x000000790900780c */ /* 0x000fe20000f44270 */
[----:B------:R-:W-:Y:S01]  /*10e50*/  IMAD.IADD R9, R11, 0x1, R13 ;  /* 0x000000010b097824 */ /* 0x000fe200078e020d */
[----:B------:R-:W-:-:S02]  /*10e60*/  ISETP.LT.OR P3, PT, R10, 0x79, P3 ;  /* 0x000000790a00780c */ /* 0x000fc40001f61670 */
[----:B------:R-:W-:Y:S02]  /*10e70*/  ISETP.LT.OR P2, PT, R10, 0x7a, P2 ;  /* 0x0000007a0a00780c */ /* 0x000fe40001741670 */
[----:B------:R-:W-:Y:S02]  /*10e80*/  FSEL R84, R84, -INF , !P3 ;  /* 0xff80000054547808 */ /* 0x000fe40005800000 */
[----:B------:R-:W-:Y:S01]  /*10e90*/  FSEL R85, R85, -INF , !P2 ;  /* 0xff80000055557808 */ /* 0x000fe20005000000 */
[----:B------:R-:W-:Y:S08]  /*10ea0*/  @P4 BRA `(.L_x_11504) ;  /* 0x0000000000584947 */ /* 0x000ff00003800000 */
        /* <DEDUP_REMOVED lines=12> */
.L_x_11506:
[----:B------:R-:W-:-:S05]  /*10f70*/  IMAD.U32 R14, RZ, RZ, UR41 ;  /* 0x00000029ff0e7e24 */ /* 0x000fca000f8e00ff */
[----:B------:R-:W-:-:S13]  /*10f80*/  ISETP.NE.AND P2, PT, R14, 0x1, PT ;  /* 0x000000010e00780c */ /* 0x000fda0003f45270 */
[----:B------:R-:W0:Y:S02]  /*10f90*/  @P2 LDC.64 R10, c[0x0][0x9e8] ;  /* 0x00027a00ff0a2b82 */ /* 0x000e240000000a00 */
[----:B0-----:R-:W-:-:S05]  /*10fa0*/  @P2 IMAD.HI.U32 R10, R13, R10, RZ ;  /* 0x0000000a0d0a2227 */ /* 0x001fca00078e00ff */
[----:B------:R-:W-:-:S07]  /*10fb0*/  @P2 SHF.R.U32.HI R13, RZ, R11, R10 ;  /* 0x0000000bff0d2219 */ /* 0x000fce000001160a */
.L_x_11507:
[----:B------:R-:W-:Y:S05]  /*10fc0*/  BSYNC B0 ;  /* 0x0000000000007941 */ /* 0x000fea0003800000 */
.L_x_11505:
[----:B------:R-:W-:-:S04]  /*10fd0*/  IMAD R8, R13, R14, -R8 ;  /* 0x0000000e0d087224 */ /* 0x000fc800078e0a08 */
[----:B------:R-:W-:-:S05]  /*10fe0*/  IMAD R8, R142, -0x2, R8 ;  /* 0xfffffffe8e087824 */ /* 0x000fca00078e0208 */
[----:B------:R-:W-:Y:S02]  /*10ff0*/  VIMNMX R9, R9, R8, !PT ;  /* 0x0000000809097248 */ /* 0x000fe40007fe0100 */
[----:B------:R-:W-:-:S07]  /*11000*/  VIADDMNMX R12, R8, R14, R12, PT ;  /* 0x0000000e080c7246 */ /* 0x000fce000380010c */
.L_x_11504:
[----:B------:R-:W-:Y:S01]  /*11010*/  FMNMX.FTZ R8, R24, R3, !PT ;  /* 0x0000000318087209 */ /* 0x000fe20007810000 */
[----:B------:R-:W-:Y:S01]  /*11020*/  UMOV UR51, UR7 ;  /* 0x0000000700337c82 */ /* 0x000fe20008000000 */
[C---:B------:R-:W-:Y:S02]  /*11030*/  ISETP.GT.AND P4, PT, R9.reuse, 0x1, P1 ;  /* 0x000000010900780c */ /* 0x040fe40000f84270 */
[C---:B------:R-:W-:Y:S02]  /*11040*/  ISETP.GT.AND P2, PT, R9.reuse, 0x8, P1 ;  /* 0x000000080900780c */ /* 0x040fe40000f44270 */
[----:B------:R-:W-:Y:S02]  /*11050*/  ISETP.GT.AND P3, PT, R9, 0x9, P1 ;  /* 0x000000090900780c */ /* 0x000fe40000f64270 */
[----:B------:R-:W-:Y:S02]  /*11060*/  FMNMX.FTZ R8, R25, R8, !PT ;  /* 0x0000000819087209 */ /* 0x000fe40007810000 */
[----:B------:R-:W-:-:S02]  /*11070*/  ISETP.LT.OR P4, PT, R12, 0x2, P4 ;  /* 0x000000020c00780c */ /* 0x000fc40002781670 */
[C---:B------:R-:W-:Y:S02]  /*11080*/  ISETP.LT.OR P2, PT, R12.reuse, 0x9, P2 ;  /* 0x000000090c00780c */ /* 0x040fe40001741670 */
[----:B------:R-:W-:Y:S02]  /*11090*/  ISETP.LT.OR P3, PT, R12, 0xa, P3 ;  /* 0x0000000a0c00780c */ /* 0x000fe40001f61670 */
[----:B------:R-:W-:Y:S02]  /*110a0*/  FMNMX.FTZ R8, R28, R8, !PT ;  /* 0x000000081c087209 */ /* 0x000fe40007810000 */
[----:B------:R-:W-:Y:S02]  /*110b0*/  FSEL R27, R27, -INF , !P4 ;  /* 0xff8000001b1b7808 */ /* 0x000fe40006000000 */
[----:B------:R-:W-:Y:S02]  /*110c0*/  FSEL R30, R30, -INF , !P2 ;  /* 0xff8000001e1e7808 */ /* 0x000fe40005000000 */
[----:B------:R-:W-:-:S02]  /*110d0*/  FSEL R31, R31, -INF , !P3 ;  /* 0xff8000001f1f7808 */ /* 0x000fc40005800000 */
[----:B------:R-:W-:Y:S02]  /*110e0*/  FMNMX.FTZ R8, R29, R8, !PT ;  /* 0x000000081d087209 */ /* 0x000fe40007810000 */
        /* <DEDUP_REMOVED lines=11> */
[C---:B------:R-:W-:Y:S02]  /*111a0*/  ISETP.GT.AND P4, PT, R9.reuse, 0x19, P1 ;  /* 0x000000190900780c */ /* 0x040fe40000f84270 */
[C---:B------:R-:W-:Y:S02]  /*111b0*/  ISETP.GT.AND P2, PT, R9.reuse, 0x20, P1 ;  /* 0x000000200900780c */ /* 0x040fe40000f44270 */
[----:B------:R-:W-:Y:S02]  /*111c0*/  ISETP.GT.AND P3, PT, R9, 0x21, P1 ;  /* 0x000000210900780c */ /* 0x000fe40000f64270 */
[----:B------:R-:W-:Y:S02]  /*111d0*/  FMNMX.FTZ R8, R36, R8, !PT ;  /* 0x0000000824087209 */ /* 0x000fe40007810000 */
[C---:B------:R-:W-:Y:S02]  /*111e0*/  ISETP.LT.OR P4, PT, R12.reuse, 0x1a, P4 ;  /* 0x0000001a0c00780c */ /* 0x040fe40002781670 */
[----:B------:R-:W-:-:S02]  /*111f0*/  ISETP.LT.OR P2, PT, R12, 0x21, P2 ;  /* 0x000000210c00780c */ /* 0x000fc40001741670 */
[----:B------:R-:W-:Y:S02]  /*11200*/  ISETP.LT.OR P3, PT, R12, 0x22, P3 ;  /* 0x000000220c00780c */ /* 0x000fe40001f61670 */
[----:B------:R-:W-:Y:S02]  /*11210*/  FMNMX.FTZ R8, R37, R8, !PT ;  /* 0x0000000825087209 */ /* 0x000fe40007810000 */
[----:B------:R-:W-:Y:S02]  /*11220*/  FSEL R39, R39, -INF , !P4 ;  /* 0xff80000027277808 */ /* 0x000fe40006000000 */
[----:B------:R-:W-:Y:S02]  /*11230*/  FSEL R42, R42, -INF , !P2 ;  /* 0xff8000002a2a7808 */ /* 0x000fe40005000000 */
[----:B------:R-:W-:Y:S02]  /*11240*/  FSEL R43, R43, -INF , !P3 ;  /* 0xff8000002b2b7808 */ /* 0x000fe40005800000 */
[----:B------:R-:W-:-:S02]  /*11250*/  ISETP.GT.AND P4, PT, R9, 0x28, P1 ;  /* 0x000000280900780c */ /* 0x000fc40000f84270 */
[C---:B------:R-:W-:Y:S02]  /*11260*/  ISETP.GT.AND P2, PT, R9.reuse, 0x29, P1 ;  /* 0x000000290900780c */ /* 0x040fe40000f44270 */
[----:B------:R-:W-:Y:S02]  /*11270*/  ISETP.GT.AND P3, PT, R9, 0x30, P1 ;  /* 0x000000300900780c */ /* 0x000fe40000f64270 */
[----:B------:R-:W-:Y:S02]  /*11280*/  FMNMX.FTZ R8, R40, R8, !PT ;  /* 0x0000000828087209 */ /* 0x000fe40007810000 */
[C---:B------:R-:W-:Y:S02]  /*11290*/  ISETP.LT.OR P4, PT, R12.reuse, 0x29, P4 ;  /* 0x000000290c00780c */ /* 0x040fe40002781670 */
[C---:B------:R-:W-:Y:S02]  /*112a0*/  ISETP.LT.OR P2, PT, R12.reuse, 0x2a, P2 ;  /* 0x0000002a0c00780c */ /* 0x040fe40001741670 */
[----:B------:R-:W-:-:S02]  /*112b0*/  ISETP.LT.OR P3, PT, R12, 0x31, P3 ;  /* 0x000000310c00780c */ /* 0x000fc40001f61670 */
[----:B------:R-:W-:Y:S02]  /*112c0*/  FMNMX.FTZ R8, R41, R8, !PT ;  /* 0x0000000829087209 */ /* 0x000fe40007810000 */
[----:B------:R-:W-:Y:S02]  /*112d0*/  FSEL R46, R46, -INF , !P4 ;  /* 0xff8000002e2e7808 */ /* 0x000fe40006000000 */
[----:B------:R-:W-:Y:S02]  /*112e0*/  FSEL R47, R47, -INF , !P2 ;  /* 0xff8000002f2f7808 */ /* 0x000fe40005000000 */
[----:B------:R-:W-:Y:S02]  /*112f0*/  FSEL R50, R50, -INF , !P3 ;  /* 0xff80000032327808 */ /* 0x000fe40005800000 */
[C---:B------:R-:W-:Y:S02]  /*11300*/  ISETP.GT.AND P4, PT, R9.reuse, 0x31, P1 ;  /* 0x000000310900780c */ /* 0x040fe40000f84270 */
[----:B------:R-:W-:-:S02]  /*11310*/  ISETP.GT.AND P2, PT, R9, 0x38, P1 ;  /* 0x000000380900780c */ /* 0x000fc40000f44270 */
[----:B------:R-:W-:Y:S02]  /*11320*/  ISETP.GT.AND P3, PT, R9, 0x39, P1 ;  /* 0x000000390900780c */ /* 0x000fe40000f64270 */
[----:B------:R-:W-:Y:S02]  /*11330*/  FMNMX.FTZ R8, R44, R8, !PT ;  /* 0x000000082c087209 */ /* 0x000fe40007810000 */
[C---:B------:R-:W-:Y:S02]  /*11340*/  ISETP.LT.OR P4, PT, R12.reuse, 0x32, P4 ;  /* 0x000000320c00780c */ /* 0x040fe40002781670 */
[C---:B------:R-:W-:Y:S02]  /*11350*/  ISETP.LT.OR P2, PT, R12.reuse, 0x39, P2 ;  /* 0x000000390c00780c */ /* 0x040fe40001741670 */
[----:B------:R-:W-:Y:S02]  /*11360*/  ISETP.LT.OR P3, PT, R12, 0x3a, P3 ;  /* 0x0000003a0c00780c */ /* 0x000fe40001f61670 */
[----:B------:R-:W-:-:S02]  /*11370*/  FMNMX.FTZ R8, R45, R8, !PT ;  /* 0x000000082d087209 */ /* 0x000fc40007810000 */
[----:B------:R-:W-:Y:S02]  /*11380*/  FSEL R51, R51, -INF , !P4 ;  /* 0xff80000033337808 */ /* 0x000fe40006000000 */
[----:B------:R-:W-:Y:S02]  /*11390*/  FSEL R54, R54, -INF , !P2 ;  /* 0xff80000036367808 */ /* 0x000fe40005000000 */
[----:B------:R-:W-:Y:S02]  /*113a0*/  FSEL R55, R55, -INF , !P3 ;  /* 0xff80000037377808 */ /* 0x000fe40005800000 */
[----:B------:R-:W-:Y:S02]  /*113b0*/  FMNMX.FTZ R8, R48, R8, !PT ;  /* 0x0000000830087209 */ /* 0x000fe40007810000 */
[----:B------:R-:W-:Y:S02]  /*113c0*/  LOP3.LUT R22, R22, 0xdfffffff, RZ, 0xc0, !PT ;  /* 0xdfffffff16167812 */ /* 0x000fe400078ec0ff */
[----:B------:R-:W-:-:S02]  /*113d0*/  ISETP.GT.AND P4, PT, R9, 0x40, P1 ;  /* 0x000000400900780c */ /* 0x000fc40000f84270 */
[C---:B------:R-:W-:Y:S02]  /*113e0*/  ISETP.GT.AND P2, PT, R9.reuse, 0x41, P1 ;  /* 0x000000410900780c */ /* 0x040fe40000f44270 */
[----:B------:R-:W-:Y:S02]  /*113f0*/  ISETP.GT.AND P3, PT, R9, 0x48, P1 ;  /* 0x000000480900780c */ /* 0x000fe40000f64270 */
[----:B------:R-:W-:Y:S02]  /*11400*/  FMNMX.FTZ R8, R49, R8, !PT ;  /* 0x0000000831087209 */ /* 0x000fe40007810000 */
[----:B------:R-:W-:Y:S02]  /*11410*/  @P0 LOP3.LUT R22, R22, 0x20000000, RZ, 0xfc, !PT ;  /* 0x2000000016160812 */ /* 0x000fe400078efcff */
[C---:B------:R-:W-:Y:S02]  /*11420*/  ISETP.LT.OR P4, PT, R12.reuse, 0x41, P4 ;  /* 0x000000410c00780c */ /* 0x040fe40002781670 */
[----:B------:R-:W-:-:S02]  /*11430*/  ISETP.LT.OR P2, PT, R12, 0x42, P2 ;  /* 0x000000420c00780c */ /* 0x000fc40001741670 */
[----:B------:R-:W-:Y:S02]  /*11440*/  ISETP.LT.OR P3, PT, R12, 0x49, P3 ;  /* 0x000000490c00780c */ /* 0x000fe40001f61670 */
[----:B------:R-:W-:Y:S02]  /*11450*/  ISETP.GT.AND P0, PT, R9, 0x61, P1 ;  /* 0x000000610900780c */ /* 0x000fe40000f04270 */
        /* <DEDUP_REMOVED lines=11> */
[----:B------:R-:W-:Y:S02]  /*11510*/  LOP3.LUT R22, R22, 0x7fffffff, RZ, 0xc0, !PT ;  /* 0x7fffffff16167812 */ /* 0x000fe400078ec0ff */
[----:B------:R-:W-:Y:S02]  /*11520*/  FMNMX.FTZ R8, R56, R8, !PT ;  /* 0x0000000838087209 */ /* 0x000fe40007810000 */
[----:B------:R-:W-:Y:S02]  /*11530*/  FSEL R63, R63, -INF , !P4 ;  /* 0xff8000003f3f7808 */ /* 0x000fe40006000000 */
[----:B------:R-:W-:Y:S02]  /*11540*/  FSEL R66, R66, -INF , !P2 ;  /* 0xff80000042427808 */ /* 0x000fe40005000000 */
[----:B------:R-:W-:-:S02]  /*11550*/  FSEL R67, R67, -INF , !P3 ;  /* 0xff80000043437808 */ /* 0x000fc40005800000 */
[C---:B------:R-:W-:Y:S02]  /*11560*/  ISETP.GT.AND P4, PT, R9.reuse, 0x58, P1 ;  /* 0x000000580900780c */ /* 0x040fe40000f84270 */
[C---:B------:R-:W-:Y:S02]  /*11570*/  ISETP.GT.AND P2, PT, R9.reuse, 0x59, P1 ;  /* 0x000000590900780c */ /* 0x040fe40000f44270 */
[C---:B------:R-:W-:Y:S02]  /*11580*/  ISETP.GT.AND P3, PT, R9.reuse, 0x60, P1 ;  /* 0x000000600900780c */ /* 0x040fe40000f64270 */
[----:B------:R-:W-:Y:S02]  /*11590*/  @P0 LOP3.LUT R22, R22, 0x80000000, RZ, 0xfc, !PT ;  /* 0x8000000016160812 */ /* 0x000fe400078efcff */
[----:B------:R-:W-:Y:S02]  /*115a0*/  ISETP.GT.AND P0, PT, R9, RZ, P1 ;  /* 0x000000ff0900720c */ /* 0x000fe40000f04270 */
[----:B------:R-:W-:-:S02]  /*115b0*/  FMNMX.FTZ R8, R57, R8, !PT ;  /* 0x0000000839087209 */ /* 0x000fc40007810000 */
[C---:B------:R-:W-:Y:S02]  /*115c0*/  ISETP.LT.OR P4, PT, R12.reuse, 0x59, P4 ;  /* 0x000000590c00780c */ /* 0x040fe40002781670 */
[C---:B------:R-:W-:Y:S02]  /*115d0*/  ISETP.LT.OR P2, PT, R12.reuse, 0x5a, P2 ;  /* 0x0000005a0c00780c */ /* 0x040fe40001741670 */
[----:B------:R-:W-:Y:S02]  /*115e0*/  ISETP.LT.OR P3, PT, R12, 0x61, P3 ;  /* 0x000000610c00780c */ /* 0x000fe40001f61670 */
[----:B------:R-:W-:Y:S02]  /*115f0*/  FMNMX.FTZ R8, R60, R8, !PT ;  /* 0x000000083c087209 */ /* 0x000fe40007810000 */
[----:B------:R-:W-:Y:S02]  /*11600*/  FSEL R70, R70, -INF , !P4 ;  /* 0xff80000046467808 */ /* 0x000fe40006000000 */
[----:B------:R-:W-:-:S02]  /*11610*/  FSEL R71, R71, -INF , !P2 ;  /* 0xff80000047477808 */ /* 0x000fc40005000000 */
[----:B------:R-:W-:Y:S02]  /*11620*/  FSEL R74, R74, -INF , !P3 ;  /* 0xff8000004a4a7808 */ /* 0x000fe40005800000 */
[C---:B------:R-:W-:Y:S02]  /*11630*/  ISETP.GT.AND P2, PT, R9.reuse, 0x68, P1 ;  /* 0x000000680900780c */ /* 0x040fe40000f44270 */
[C---:B------:R-:W-:Y:S02]  /*11640*/  ISETP.GT.AND P3, PT, R9.reuse, 0x69, P1 ;  /* 0x000000690900780c */ /* 0x040fe40000f64270 */
[C---:B------:R-:W-:Y:S02]  /*11650*/  ISETP.GT.AND P4, PT, R9.reuse, 0x70, P1 ;  /* 0x000000700900780c */ /* 0x040fe40000f84270 */
[C---:B------:R-:W-:Y:S02]  /*11660*/  ISETP.GT.AND P5, PT, R9.reuse, 0x71, P1 ;  /* 0x000000710900780c */ /* 0x040fe40000fa4270 */
[----:B------:R-:W-:-:S02]  /*11670*/  ISETP.GT.AND P6, PT, R9, 0x78, P1 ;  /* 0x000000780900780c */ /* 0x000fc40000fc4270 */
[----:B------:R-:W-:Y:S02]  /*11680*/  FMNMX.FTZ R8, R61, R8, !PT ;  /* 0x000000083d087209 */ /* 0x000fe40007810000 */
[----:B------:R-:W-:Y:S02]  /*11690*/  LOP3.LUT R22, R22, 0xfffffff7, RZ, 0xc0, !PT ;  /* 0xfffffff716167812 */ /* 0x000fe400078ec0ff */
[----:B------:R-:W-:Y:S02]  /*116a0*/  ISETP.GT.AND P1, PT, R9, 0x79, P1 ;  /* 0x000000790900780c */ /* 0x000fe40000f24270 */
[----:B------:R-:W-:Y:S02]  /*116b0*/  FMNMX.FTZ R8, R64, R8, !PT ;  /* 0x0000000840087209 */ /* 0x000fe40007810000 */
[----:B------:R-:W-:Y:S02]  /*116c0*/  @P0 LOP3.LUT R22, R22, 0x8, RZ, 0xfc, !PT ;  /* 0x0000000816160812 */ /* 0x000fe400078efcff */
[----:B------:R-:W-:-:S02]  /*116d0*/  FMNMX.FTZ R8, R65, R8, !PT ;  /* 0x0000000841087209 */ /* 0x000fc40007810000 */
[C---:B------:R-:W-:Y:S02]  /*116e0*/  LOP3.LUT P0, RZ, R22.reuse, 0x80000000, RZ, 0xc0, !PT ;  /* 0x8000000016ff7812 */ /* 0x040fe4000780c0ff */
[----:B------:R-:W-:Y:S02]  /*116f0*/  LOP3.LUT R22, R22, 0xfffffffd, RZ, 0xc0, !PT ;  /* 0xfffffffd16167812 */ /* 0x000fe400078ec0ff */
[----:B------:R-:W-:Y:S02]  /*11700*/  FMNMX.FTZ R8, R68, R8, !PT ;  /* 0x0000000844087209 */ /* 0x000fe40007810000 */
[----:B------:R-:W-:Y:S02]  /*11710*/  @P1 LOP3.LUT R22, R22, 0x2, RZ, 0xfc, !PT ;  /* 0x0000000216161812 */ /* 0x000fe400078efcff */
[----:B------:R-:W-:Y:S02]  /*11720*/  FMNMX.FTZ R8, R69, R8, !PT ;  /* 0x0000000845087209 */ /* 0x000fe40007810000 */
[----:B------:R-:W-:-:S02]  /*11730*/  LOP3.LUT P1, RZ, R22, 0x8, RZ, 0xc0, !PT ;  /* 0x0000000816ff7812 */ /* 0x000fc4000782c0ff */
[----:B------:R-:W-:Y:S02]  /*11740*/  FMNMX.FTZ R8, R72, R8, !PT ;  /* 0x0000000848087209 */ /* 0x000fe40007810000 */
[----:B------:R-:W-:Y:S02]  /*11750*/  ISETP.LT.OR P1, PT, R12, 0x1, P1 ;  /* 0x000000010c00780c */ /* 0x000fe40000f21670 */
[----:B------:R-:W-:Y:S02]  /*11760*/  FMNMX.FTZ R8, R73, R8, !PT ;  /* 0x0000000849087209 */ /* 0x000fe40007810000 */
[----:B------:R-:W-:Y:S02]  /*11770*/  FSEL R26, R26, -INF , !P1 ;  /* 0xff8000001a1a7808 */ /* 0x000fe40004800000 */
        /* <DEDUP_REMOVED lines=12> */
[----:B------:R-:W-:Y:S01]  /*11840*/  ISETP.LT.OR P0, PT, R12, 0x62, P0 ;  /* 0x000000620c00780c */ /* 0x000fe20000701670 */
[----:B------:R-:W0:Y:S01]  /*11850*/  SHFL.BFLY PT, R9, R8, 0x2, 0x1f ;  /* 0x0c401f0008097f89 */ /* 0x000e2200000e0000 */
[----:B------:R-:W-:-:S02]  /*11860*/  FMNMX.FTZ R10, R38, R10, !PT ;  /* 0x0000000a260a7209 */ /* 0x000fc40007810000 */
[----:B------:R-:W-:Y:S02]  /*11870*/  LOP3.LUT R22, R22, 0xffffffef, RZ, 0xc0, !PT ;  /* 0xffffffef16167812 */ /* 0x000fe400078ec0ff */
[----:B------:R-:W-:Y:S02]  /*11880*/  FMNMX.FTZ R10, R39, R10, !PT ;  /* 0x0000000a270a7209 */ /* 0x000fe40007810000 */
[----:B------:R-:W-:Y:S02]  /*11890*/  ISETP.LT.OR P4, PT, R12, 0x71, P4 ;  /* 0x000000710c00780c */ /* 0x000fe40002781670 */
[----:B------:R-:W-:Y:S02]  /*118a0*/  FMNMX.FTZ R10, R42, R10, !PT ;  /* 0x0000000a2a0a7209 */ /* 0x000fe40007810000 */
[----:B------:R-:W-:Y:S02]  /*118b0*/  ISETP.LT.OR P5, PT, R12, 0x72, P5 ;  /* 0x000000720c00780c */ /* 0x000fe40002fa1670 */
[----:B------:R-:W-:-:S02]  /*118c0*/  FMNMX.FTZ R10, R43, R10, !PT ;  /* 0x0000000a2b0a7209 */ /* 0x000fc40007810000 */
[----:B------:R-:W-:Y:S02]  /*118d0*/  @P0 LOP3.LUT R22, R22, 0x10, RZ, 0xfc, !PT ;  /* 0x0000001016160812 */ /* 0x000fe400078efcff */
[----:B------:R-:W-:Y:S02]  /*118e0*/  FMNMX.FTZ R10, R46, R10, !PT ;  /* 0x0000000a2e0a7209 */ /* 0x000fe40007810000 */
[----:B------:R-:W-:Y:S02]  /*118f0*/  ISETP.LT.OR P0, PT, R12, 0x69, P2 ;  /* 0x000000690c00780c */ /* 0x000fe40001701670 */
[----:B------:R-:W-:Y:S02]  /*11900*/  FMNMX.FTZ R10, R47, R10, !PT ;  /* 0x0000000a2f0a7209 */ /* 0x000fe40007810000 */
[----:B------:R-:W-:Y:S02]  /*11910*/  LOP3.LUT P2, RZ, R22, 0x2, RZ, 0xc0, !PT ;  /* 0x0000000216ff7812 */ /* 0x000fe4000784c0ff */
[----:B0-----:R-:W-:-:S02]  /*11920*/  FMNMX.FTZ R8, R8, R9, !PT ;  /* 0x0000000908087209 */ /* 0x001fc40007810000 */
[----:B------:R-:W-:Y:S02]  /*11930*/  FMNMX.FTZ R10, R50, R10, !PT ;  /* 0x0000000a320a7209 */ /* 0x000fe40007810000 */
[----:B------:R-:W-:Y:S01]  /*11940*/  LOP3.LUT R22, R22, 0xfffffffb, RZ, 0xc0, !PT ;  /* 0xfffffffb16167812 */ /* 0x000fe200078ec0ff */
[----:B------:R-:W0:Y:S01]  /*11950*/  SHFL.BFLY PT, R9, R8, 0x1, 0x1f ;  /* 0x0c201f0008097f89 */ /* 0x000e2200000e0000 */
[----:B------:R-:W-:Y:S02]  /*11960*/  FMNMX.FTZ R10, R51, R10, !PT ;  /* 0x0000000a330a7209 */ /* 0x000fe40007810000 */
[----:B------:R-:W-:Y:S02]  /*11970*/  @P0 LOP3.LUT R22, R22, 0x4, RZ, 0xfc, !PT ;  /* 0x0000000416160812 */ /* 0x000fe400078efcff */
[----:B------:R-:W-:Y:S02]  /*11980*/  FMNMX.FTZ R10, R54, R10, !PT ;  /* 0x0000000a360a7209 */ /* 0x000fe40007810000 */
[----:B------:R-:W-:-:S02]  /*11990*/  ISETP.LT.OR P0, PT, R12, 0x6a, P3 ;  /* 0x0000006a0c00780c */ /* 0x000fc40001f01670 */
[----:B------:R-:W-:Y:S02]  /*119a0*/  FMNMX.FTZ R10, R55, R10, !PT ;  /* 0x0000000a370a7209 */ /* 0x000fe40007810000 */
[----:B------:R-:W-:Y:S02]  /*119b0*/  LOP3.LUT R22, R22, 0xbfffffff, RZ, 0xc0, !PT ;  /* 0xbfffffff16167812 */ /* 0x000fe400078ec0ff */
[----:B------:R-:W-:Y:S02]  /*119c0*/  FMNMX.FTZ R10, R58, R10, !PT ;  /* 0x0000000a3a0a7209 */ /* 0x000fe40007810000 */
[----:B------:R-:W-:Y:S02]  /*119d0*/  FSEL R82, R82, -INF , !P4 ;  /* 0xff80000052527808 */ /* 0x000fe40006000000 */
[----:B------:R-:W-:Y:S02]  /*119e0*/  FMNMX.FTZ R10, R59, R10, !PT ;  /* 0x0000000a3b0a7209 */ /* 0x000fe40007810000 */
[----:B------:R-:W-:-:S02]  /*119f0*/  ISETP.LT.OR P6, PT, R12, 0x79, P6 ;  /* 0x000000790c00780c */ /* 0x000fc400037c1670 */
[----:B------:R-:W-:Y:S02]  /*11a00*/  FMNMX.FTZ R10, R62, R10, !PT ;  /* 0x0000000a3e0a7209 */ /* 0x000fe40007810000 */
[----:B------:R-:W-:Y:S02]  /*11a10*/  @P0 LOP3.LUT R22, R22, 0x40000000, RZ, 0xfc, !PT ;  /* 0x4000000016160812 */ /* 0x000fe400078efcff */
[----:B0-----:R-:W-:Y:S02]  /*11a20*/  FMNMX.FTZ R8, R8, R9, !PT ;  /* 0x0000000908087209 */ /* 0x001fe40007810000 */
[----:B------:R-:W-:Y:S02]  /*11a30*/  FMNMX.FTZ R10, R63, R10, !PT ;  /* 0x0000000a3f0a7209 */ /* 0x000fe40007810000 */
[----:B------:R-:W-:Y:S02]  /*11a40*/  FSETP.NEU.FTZ.AND P3, PT, R8, -INF , PT ;  /* 0xff8000000800780b */ /* 0x000fe40003f7d000 */
[----:B------:R-:W-:-:S02]  /*11a50*/  FMNMX.FTZ R10, R66, R10, !PT ;  /* 0x0000000a420a7209 */ /* 0x000fc40007810000 */
[----:B------:R-:W-:Y:S02]  /*11a60*/  FSEL R9, R8, RZ, P3 ;  /* 0x000000ff08097208 */ /* 0x000fe40001800000 */
[----:B------:R-:W-:Y:S02]  /*11a70*/  FMNMX.FTZ R10, R67, R10, !PT ;  /* 0x0000000a430a7209 */ /* 0x000fe40007810000 */
[----:B------:R-:W-:Y:S01]  /*11a80*/  LOP3.LUT P0, RZ, R22, 0x10, RZ, 0xc0, !PT ;  /* 0x0000001016ff7812 */ /* 0x000fe2000780c0ff */
[----:B------:R-:W-:Y:S01]  /*11a90*/  FADD.FTZ R3, -R9, R3 ;  /* 0x0000000309037221 */ /* 0x000fe20000010100 */
[----:B------:R-:W-:Y:S01]  /*11aa0*/  FMNMX.FTZ R10, R70, R10, !PT ;  /* 0x0000000a460a7209 */ /* 0x000fe20007810000 */
[----:B------:R-:W-:Y:S01]  /*11ab0*/  FMUL.FTZ R9, R8, UR51 ;  /* 0x0000003308097c20 */ /* 0x000fe20008410000 */
[----:B------:R-:W-:Y:S02]  /*11ac0*/  FSEL R75, R75, -INF , !P0 ;  /* 0xff8000004b4b7808 */ /* 0x000fe40004000000 */
[----:B------:R-:W-:-:S02]  /*11ad0*/  FMNMX.FTZ R10, R71, R10, !PT ;  /* 0x0000000a470a7209 */ /* 0x000fc40007810000 */
[----:B------:R-:W-:Y:S02]  /*11ae0*/  FSEL R9, R9, RZ, P3 ;  /* 0x000000ff09097208 */ /* 0x000fe40001800000 */
[----:B------:R-:W-:Y:S02]  /*11af0*/  LOP3.LUT P3, RZ, R22, 0x4, RZ, 0xc0, !PT ;  /* 0x0000000416ff7812 */ /* 0x000fe4000786c0ff */
[----:B------:R-:W-:Y:S01]  /*11b00*/  FMNMX.FTZ R10, R74, R10, !PT ;  /* 0x0000000a4a0a7209 */ /* 0x000fe20007810000 */
[--C-:B------:R-:W-:Y:S01]  /*11b10*/  FFMA.FTZ R24, R24, UR51, -R9.reuse ;  /* 0x0000003318187c23 */ /* 0x100fe20008010809 */
[----:B------:R-:W-:Y:S01]  /*11b20*/  LOP3.LUT P0, RZ, R22, 0x40000000, RZ, 0xc0, !PT ;  /* 0x4000000016ff7812 */ /* 0x000fe2000780c0ff */
        /* <DEDUP_REMOVED lines=9> */
[----:B------:R-:W-:Y:S01]  /*11bc0*/  FSEL R83, R83, -INF , !P5 ;  /* 0xff80000053537808 */ /* 0x000fe20006800000 */
[--C-:B------:R-:W-:Y:S01]  /*11bd0*/  FFMA.FTZ R33, R33, UR51, -R9.reuse ;  /* 0x0000003321217c23 */ /* 0x100fe20008010809 */
[----:B------:R-:W-:Y:S01]  /*11be0*/  FMNMX.FTZ R10, R79, R10, !PT ;  /* 0x0000000a4f0a7209 */ /* 0x000fe20007810000 */
[----:B------:R-:W-:Y:S01]  /*11bf0*/  MUFU.EX2 R25, R25 ;  /* 0x0000001900197308 */ /* 0x000fe20000000800 */
[----:B------:R-:W-:Y:S01]  /*11c00*/  ISETP.LT.OR P2, PT, R12, 0x7a, P2 ;  /* 0x0000007a0c00780c */ /* 0x000fe20001741670 */
[----:B------:R-:W-:Y:S01]  /*11c10*/  FMUL.FTZ R12, R3, UR51 ;  /* 0x00000033030c7c20 */ /* 0x000fe20008410000 */
        /* <DEDUP_REMOVED lines=16> */
[--C-:B------:R-:W-:Y:S01]  /*11d20*/  FFMA.FTZ R52, R52, UR51, -R9.reuse ;  /* 0x0000003334347c23 */ /* 0x100fe20008010809 */
[----:B------:R-:W0:Y:S01]  /*11d30*/  SHFL.BFLY PT, R11, R10, 0x2, 0x1f ;  /* 0x0c401f000a0b7f89 */ /* 0x000e2200000e0000 */
        /* <DEDUP_REMOVED lines=19> */
[----:B------:R-:W-:Y:S01]  /*11e70*/  MUFU.EX2 R36, R36 ;  /* 0x0000002400247308 */ /* 0x000fe20000000800 */
[----:B------:R-:W-:-:S02]  /*11e80*/  LOP3.LUT P0, RZ, R22, 0x20000000, RZ, 0xc0, !PT ;  /* 0x2000000016ff7812 */ /* 0x000fc4000780c0ff */
[----:B0-----:R-:W-:-:S05]  /*11e90*/  FMNMX.FTZ R10, R10, R11, !PT ;  /* 0x0000000b0a0a7209 */ /* 0x001fca0007810000 */
        /* <DEDUP_REMOVED lines=10> */
[----:B------:R-:W-:Y:S01]  /*11f40*/  FMUL.FTZ R0, R10, UR51 ;  /* 0x000000330a007c20 */ /* 0x000fe20008410000 */
[----:B------:R-:W-:Y:S04]  /*11f50*/  MUFU.EX2 R48, R48 ;  /* 0x0000003000307308 */ /* 0x000fe80000000800 */
[----:B------:R-:W-:-:S04]  /*11f60*/  FSEL R3, R0, RZ, P1 ;  /* 0x000000ff00037208 */ /* 0x000fc80000800000 */
        /* <DEDUP_REMOVED lines=152> */
.L_x_11508:
[----:B------:R-:W2:Y:S04]  /*128f0*/  LDL R38, [R1+0x38] ;  /* 0x0000380001267983 */ /* 0x000ea80000100800 */
[----:B------:R-:W3:Y:S01]  /*12900*/  LDL R30, [R1+0x3c] ;  /* 0x00003c00011e7983 */ /* 0x000ee20000100800 */
[----:B------:R-:W-:Y:S01]  /*12910*/  F2FP.BF16.F32.PACK_AB R80, R81, R80 ;  /* 0x000000505150723e */ /* 0x000fe200000010ff */
[----:B------:R-:W-:Y:S01]  /*12920*/  IMAD R18, R18, 0x8, R2 ;  /* 0x0000000812127824 */ /* 0x000fe200078e0202 */
[----:B------:R-:W-:Y:S01]  /*12930*/  F2FP.BF16.F32.PACK_AB R81, R83, R82 ;  /* 0x000000525351723e */ /* 0x000fe200000010ff */
[----:B------:R-:W-:Y:S01]  /*12940*/  IMAD.U32 R23, RZ, RZ, UR38 ;  /* 0x00000026ff177e24 */ /* 0x000fe2000f8e00ff */
[----:B------:R-:W-:Y:S01]  /*12950*/  F2FP.BF16.F32.PACK_AB R82, R9, R84 ;  /* 0x000000540952723e */ /* 0x000fe200000010ff */
[----:B------:R-:W-:Y:S01]  /*12960*/  VIADD R18, R18, 0x2d860 ;  /* 0x0002d86012127836 */ /* 0x000fe20000000000 */
[----:B------:R-:W4:Y:S01]  /*12970*/  LDL R9, [R1+0x8] ;  /* 0x0000080001097983 */ /* 0x000f220000100800 */
[----:B------:R-:W-:-:S02]  /*12980*/  F2FP.BF16.F32.PACK_AB R24, R25, R24 ;  /* 0x000000181918723e */ /* 0x000fc400000010ff */
[----:B------:R-:W-:Y:S02]  /*12990*/  F2FP.BF16.F32.PACK_AB R25, R14, R26 ;  /* 0x0000001a0e19723e */ /* 0x000fe400000010ff */
[----:B------:R-:W-:Y:S02]  /*129a0*/  F2FP.BF16.F32.PACK_AB R32, R33, R32 ;  /* 0x000000202120723e */ /* 0x000fe400000010ff */
[----:B------:R-:W-:Y:S02]  /*129b0*/  PRMT R18, R23, 0x654, R18 ;  /* 0x0000065417127816 */ /* 0x000fe40000000012 */
[----:B------:R-:W-:Y:S02]  /*129c0*/  F2FP.BF16.F32.PACK_AB R26, R29, R28 ;  /* 0x0000001c1d1a723e */ /* 0x000fe400000010ff */
[----:B------:R-:W-:Y:S01]  /*129d0*/  F2FP.BF16.F32.PACK_AB R27, R31, R27 ;  /* 0x0000001b1f1b723e */ /* 0x000fe200000010ff */
[----:B------:R0:W-:Y:S01]  /*129e0*/  SYNCS.ARRIVE.TRANS64.RED.A1T0 RZ, [R18+URZ], RZ ;  /* 0x000000ff12ff79a7 */ /* 0x0001e2000810043f */
[----:B------:R-:W-:-:S02]  /*129f0*/  F2FP.BF16.F32.PACK_AB R33, R13, R34 ;  /* 0x000000220d21723e */ /* 0x000fc400000010ff */
[----:B------:R-:W-:Y:S01]  /*12a00*/  F2FP.BF16.F32.PACK_AB R40, R41, R40 ;  /* 0x000000282928723e */ /* 0x000fe200000010ff */
[----:B------:R1:W-:Y:S01]  /*12a10*/  STSM.16.M88.4 [R143+0x21800], R24 ;  /* 0x021800188f007844 */ /* 0x0003e20000000200 */
        /* <DEDUP_REMOVED lines=71> */
[----:B------:R-:W-:Y:S02]  /*12e90*/  IMAD.MOV.U32 R3, RZ, RZ, R8 ;  /* 0x000000ffff037224 */ /* 0x000fe400078e0008 */
[----:B------:R-:W-:Y:S02]  /*12ea0*/  IMAD.MOV.U32 R23, RZ, RZ, R7 ;  /* 0x000000ffff177224 */ /* 0x000fe400078e0007 */
[----:B0-----:R-:W-:Y:S01]  /*12eb0*/  IMAD.MOV.U32 R18, RZ, RZ, R6 ;  /* 0x000000ffff127224 */ /* 0x001fe200078e0006 */
[----:B--2---:R1:W-:Y:S04]  /*12ec0*/  STSM.16.M88.4 [R38], R32 ;  /* 0x0000002026007844 */ /* 0x0043e80000000200 */
[----:B------:R1:W-:Y:S04]  /*12ed0*/  STSM.16.M88.4 [R145], R40 ;  /* 0x0000002891007844 */ /* 0x0003e80000000200 */
[----:B------:R1:W-:Y:S04]  /*12ee0*/  STSM.16.M88.4 [R144], R48 ;  /* 0x0000003090007844 */ /* 0x0003e80000000200 */
[----:B------:R1:W-:Y:S04]  /*12ef0*/  STSM.16.M88.4 [R143+0x27800], R56 ;  /* 0x027800388f007844 */ /* 0x0003e80000000200 */
[----:B---3--:R1:W-:Y:S04]  /*12f00*/  STSM.16.M88.4 [R30], R64 ;  /* 0x000000401e007844 */ /* 0x0083e80000000200 */
[----:B------:R1:W-:Y:S04]  /*12f10*/  STSM.16.M88.4 [R145+0x6000], R72 ;  /* 0x0060004891007844 */ /* 0x0003e80000000200 */
[----:B------:R1:W-:Y:S01]  /*12f20*/  STSM.16.M88.4 [R144+0x6000], R80 ;  /* 0x0060005090007844 */ /* 0x0003e20000000200 */
[----:B------:R-:W-:Y:S01]  /*12f30*/  @!PT LDS RZ, [RZ] ;  /* 0x00000000fffff984 */ /* 0x000fe20000000800 */
[----:B------:R-:W-:Y:S01]  /*12f40*/  @!PT LDS RZ, [RZ] ;  /* 0x00000000fffff984 */ /* 0x000fe20000000800 */
[----:B------:R-:W-:Y:S01]  /*12f50*/  @!PT LDS RZ, [RZ] ;  /* 0x00000000fffff984 */ /* 0x000fe20000000800 */
[----:B------:R-:W-:Y:S01]  /*12f60*/  @!PT LDS RZ, [RZ] ;  /* 0x00000000fffff984 */ /* 0x000fe20000000800 */
[----:B------:R0:W-:Y:S06]  /*12f70*/  MEMBAR.ALL.CTA ;  /* 0x0000000000007992 */ /* 0x0001ec0000008000 */
[----:B0-----:R-:W0:Y:S01]  /*12f80*/  FENCE.VIEW.ASYNC.S ;  /* 0x00000000000073c6 */ /* 0x001e220000000000 */
[C---:B----4-:R-:W-:Y:S01]  /*12f90*/  ISETP.GT.AND P1, PT, R4.reuse, R9, PT ;  /* 0x000000090400720c */ /* 0x050fe20003f24270 */
[----:B------:R-:W-:Y:S01]  /*12fa0*/  VIADD R4, R4, 0xffffffff ;  /* 0xffffffff04047836 */ /* 0x000fe20000000000 */
[----:B0-----:R-:W-:-:S11]  /*12fb0*/  NOP ;  /* 0x0000000000007918 */ /* 0x001fd60000000000 */
[----:B-1----:R-:W-:Y:S05]  /*12fc0*/  @P1 BRA `(.L_x_11509) ;  /* 0xffffffc800a01947 */ /* 0x002fea000383ffff */
[----:B------:R-:W-:Y:S02]  /*12fd0*/  IMAD.MOV.U32 R0, RZ, RZ, R10 ;  /* 0x000000ffff007224 */ /* 0x000fe400078e000a */
[----:B------:R-:W-:Y:S02]  /*12fe0*/  IMAD.MOV.U32 R3, RZ, RZ, R8 ;  /* 0x000000ffff037224 */ /* 0x000fe400078e0008 */
[----:B------:R-:W-:Y:S02]  /*12ff0*/  IMAD.MOV.U32 R18, RZ, RZ, R6 ;  /* 0x000000ffff127224 */ /* 0x000fe400078e0006 */
[----:B------:R-:W-:-:S07]  /*13000*/  IMAD.MOV.U32 R23, RZ, RZ, R7 ;  /* 0x000000ffff177224 */ /* 0x000fce00078e0007 */
.L_x_11489:
[----:B------:R-:W2:Y:S01]  /*13010*/  LDL R6, [R1+0x28] ;  /* 0x0000280001067983 */ /* 0x000ea20000100800 */
[----:B------:R-:W0:Y:S01]  /*13020*/  LDC R7, c[0x0][0x448] ;  /* 0x00011200ff077b82 */ /* 0x000e220000000800 */
[----:B------:R-:W-:Y:S02]  /*13030*/  LOP3.LUT R22, R22, 0xfffffffb, RZ, 0xc0, !PT ;  /* 0xfffffffb16167812 */ /* 0x000fe400078ec0ff */
[----:B------:R-:W-:-:S05]  /*13040*/  IADD3 R9, R141, 0x1, -R140 ;  /* 0x000000018d097810 */ /* 0x000fca0007ffe88c */
        /* <DEDUP_REMOVED lines=9> */
[----:B-1----:R-:W-:-:S03]  /*130e0*/  ISETP.GE.AND P1, PT, R10, 0x1, PT ;  /* 0x000000010a00780c */ /* 0x002fc60003f26270 */
[----:B------:R-:W-:-:S04]  /*130f0*/  IMAD.IADD R6, R9, 0x1, R6 ;  /* 0x0000000109067824 */ /* 0x000fc800078e0206 */
[----:B------:R-:W-:-:S06]  /*13100*/  VIADD R8, R6, -UR50 ;  /* 0x8000003206087c36 */ /* 0x000fcc0008000000 */
        /* <DEDUP_REMOVED lines=13> */
.L_x_11512:
[----:B------:R-:W-:-:S13]  /*131e0*/  ISETP.NE.AND P1, PT, R10, 0x1, PT ;  /* 0x000000010a00780c */ /* 0x000fda0003f25270 */
[----:B------:R-:W0:Y:S02]  /*131f0*/  @P1 LDC.64 R6, c[0x0][0x9e8] ;  /* 0x00027a00ff061b82 */ /* 0x000e240000000a00 */
[----:B0-----:R-:W-:-:S05]  /*13200*/  @P1 IMAD.HI.U32 R6, R9, R6, RZ ;  /* 0x0000000609061227 */ /* 0x001fca00078e00ff */
[----:B------:R-:W-:-:S07]  /*13210*/  @P1 SHF.R.U32.HI R9, RZ, R7, R6 ;  /* 0x00000007ff091219 */ /* 0x000fce0000011606 */
.L_x_11513:
[----:B------:R-:W-:Y:S05]  /*13220*/  BSYNC B0 ;  /* 0x0000000000007941 */ /* 0x000fea0003800000 */
.L_x_11511:
[----:B------:R-:W-:-:S05]  /*13230*/  IMAD R9, R9, R10, RZ ;  /* 0x0000000a09097224 */ /* 0x000fca00078e02ff */
[----:B------:R-:W-:-:S07]  /*13240*/  VIMNMX R8, R8, R9, !PT ;  /* 0x0000000908087248 */ /* 0x000fce0007fe0100 */
.L_x_11510:
[----:B------:R-:W2:Y:S01]  /*13250*/  LDL R6, [R1+0x68] ;  /* 0x0000680001067983 */ /* 0x000ea20000100800 */
[----:B------:R-:W-:-:S05]  /*13260*/  VIADD R8, R8, 0x7f ;  /* 0x0000007f08087836 */ /* 0x000fca0000000000 */
[----:B------:R-:W-:-:S04]  /*13270*/  SHF.R.S32.HI R7, RZ, 0x1f, R8 ;  /* 0x0000001fff077819 */ /* 0x000fc80000011408 */
[----:B------:R-:W-:-:S04]  /*13280*/  LEA.HI R7, R7, R8, RZ, 0x7 ;  /* 0x0000000807077211 */ /* 0x000fc800078f38ff */
[----:B------:R-:W-:-:S04]  /*13290*/  SHF.R.S32.HI R7, RZ, 0x7, R7 ;  /* 0x00000007ff077819 */ /* 0x000fc80000011407 */
[----:B--2---:R-:W-:-:S04]  /*132a0*/  VIMNMX R6, R6, R7, !PT ;  /* 0x0000000706067248 */ /* 0x004fc80007fe0100 */
[----:B------:R-:W-:Y:S01]  /*132b0*/  ISETP.GE.AND P1, PT, R4, R6, PT ;  /* 0x000000060400720c */ /* 0x000fe20003f26270 */
[----:B------:R0:W-:-:S12]  /*132c0*/  STL [R1+0x8], R6 ;  /* 0x0000080601007387 */ /* 0x0001d80000100800 */
[----:B0-----:R-:W-:Y:S05]  /*132d0*/  @!P1 BRA `(.L_x_11514) ;  /* 0x0000002400209947 */ /* 0x001fea0003800000 */
[----:B------:R-:W-:Y:S02]  /*132e0*/  IMAD.MOV.U32 R8, RZ, RZ, R0 ;  /* 0x000000ffff087224 */ /* 0x000fe400078e0000 */
[----:B------:R-:W-:Y:S02]  /*132f0*/  IMAD.MOV.U32 R9, RZ, RZ, R3 ;  /* 0x000000ffff097224 */ /* 0x000fe400078e0003 */
[----:B------:R-:W-:Y:S02]  /*13300*/  IMAD.MOV.U32 R7, RZ, RZ, R23 ;  /* 0x000000ffff077224 */ /* 0x000fe400078e0017 */
[----:B------:R-:W-:-:S07]  /*13310*/  IMAD.MOV.U32 R6, RZ, RZ, R18 ;  /* 0x000000ffff067224 */ /* 0x000fce00078e0012 */
.L_x_11526:
[----:B------:R-:W2:Y:S01]  /*13320*/  LDL R3, [R1+0xc] ;  /* 0x00000c0001037983 */ /* 0x000ea20000100800 */
[----:B------:R-:W-:Y:S01]  /*13330*/  ISETP.NE.AND P1, PT, R6, 0x1, PT ;  /* 0x000000010600780c */ /* 0x000fe20003f25270 */
[----:B------:R-:W-:Y:S05]  /*13340*/  YIELD ;  /* 0x0000000000007946 */ /* 0x000fea0003800000 */
[----:B------:R-:W-:-:S04]  /*13350*/  SEL R0, RZ, 0x1, P1 ;  /* 0x00000001ff007807 */ /* 0x000fc80000800000 */
[----:B------:R-:W-:Y:S02]  /*13360*/  LOP3.LUT R23, R7, R0, RZ, 0x3c, !PT ;  /* 0x0000000007177212 */ /* 0x000fe400078e3cff */
[----:B--2---:R-:W-:-:S13]  /*13370*/  ISETP.NE.AND P1, PT, R3, RZ, PT ;  /* 0x000000ff0300720c */ /* 0x004fda0003f25270 */
[----:B------:R-:W-:Y:S05]  /*13380*/  @P1 BRA `(.L_x_11515) ;  /* 0x00000000003c1947 */ /* 0x000fea0003800000 */
[----:B------:R-:W-:Y:S05]  /*13390*/  @!P0 BRA `(.L_x_11516) ;  /* 0x0000000000048947 */ /* 0x000fea0003800000 */
[----:B------:R-:W-:Y:S01]  /*133a0*/  BPT.TRAP 0x1 ;  /* 0x000000040000795c */ /* 0x000fe20000300000 */
.L_x_11516:
        /* <DEDUP_REMOVED lines=8> */
.L_x_11517:
[----:B------:R-:W-:Y:S04]  /*13430*/  BSSY B0, `(.L_x_11515) ;  /* 0x0000004000007945 */ /* 0x000fe80003800000 */
[----:B-1----:R-:W-:Y:S05]  /*13440*/  @P2 BRA `(.L_x_11518) ;  /* 0x0000000000082947 */ /* 0x002fea0003800000 */
[----:B------:R-:W1:Y:S02]  /*13450*/  SYNCS.PHASECHK.TRANS64.TRYWAIT P2, [R3+URZ+0x2d830], R0 ;  /* 0x02d83000030075a7 */ /* 0x000e64000804017f */
[----:B-1----:R-:W-:Y:S05]  /*13460*/  @!P2 BRA `(.L_x_11519) ;  /* 0x000001000090a947 */ /* 0x002fea0003800000 */
.L_x_11518:
[----:B------:R-:W-:Y:S05]  /*13470*/  BSYNC B0 ;  /* 0x0000000000007941 */ /* 0x000fea0003800000 */
.L_x_11515:
[----:B01----:R-:W2:Y:S01]  /*13480*/  LDL R3, [R1+0x10] ;  /* 0x0000100001037983 */ /* 0x003ea20000100800 */
[----:B------:R-:W0:Y:S01]  /*13490*/  S2R R0, SR_TID.X ;  /* 0x0000000000007919 */ /* 0x000e220000002100 */
[----:B------:R-:W-:Y:S01]  /*134a0*/  VIADD R18, R6, 0x1 ;  /* 0x0000000106127836 */ /* 0x000fe20000000000 */
[----:B------:R-:W-:Y:S05]  /*134b0*/  WARPSYNC.ALL ;  /* 0x0000000000007948 */ /* 0x000fea0003800000 */
[----:B------:R-:W-:-:S04]  /*134c0*/  ISETP.NE.AND P2, PT, R18, 0x2, PT ;  /* 0x000000021200780c */ /* 0x000fc80003f45270 */
[----:B------:R-:W-:Y:S02]  /*134d0*/  SEL R18, R18, RZ, P2 ;  /* 0x000000ff12127207 */ /* 0x000fe40001000000 */
[----:B0-----:R-:W-:-:S05]  /*134e0*/  SHF.R.U32.HI R0, RZ, 0x7, R0 ;  /* 0x00000007ff007819 */ /* 0x001fca0000011600 */
[----:B------:R-:W-:-:S05]  /*134f0*/  VIADD R0, R0, 0x8 ;  /* 0x0000000800007836 */ /* 0x000fca0000000000 */
[----:B------:R0:W-:Y:S01]  /*13500*/  BAR.SYNC.DEFER_BLOCKING R0, 0x100 ;  /* 0x000400000000751d */ /* 0x0001e20000010000 */
[----:B------:R-:W-:Y:S01]  /*13510*/  IMAD.MOV.U32 R11, RZ, RZ, -0x7fffffe0 ;  /* 0x80000020ff0b7424 */ /* 0x000fe200078e00ff */
        /* <DEDUP_REMOVED lines=54> */
.L_x_11521:
[----:B------:R-:W-:Y:S01]  /*13880*/  SHF.L.U32 R0, R7, 0x1f, RZ ;  /* 0x0000001f07007819 */ /* 0x000fe200000006ff */
[----:B------:R-:W-:-:S04]  /*13890*/  IMAD R3, R6, 0x8, R2 ;  /* 0x0000000806037824 */ /* 0x000fc800078e0202 */
[----:B------:R0:W1:Y:S01]  /*138a0*/  SYNCS.PHASECHK.TRANS64.TRYWAIT P1, [R3+URZ+0x2d850], R0 ;  /* 0x02d85000030075a7 */ /* 0x000062000802017f */
[----:B------:R-:W-:Y:S05]  /*138b0*/  @!P0 BRA `(.L_x_11522) ;  /* 0x0000000000048947 */ /* 0x000fea0003800000 */
[----:B------:R-:W-:Y:S01]  /*138c0*/  BPT.TRAP 0x1 ;  /* 0x000000040000795c */ /* 0x000fe20000300000 */
.L_x_11522:
[----:B-1----:R-:W-:Y:S05]  /*138d0*/  @P1 BRA `(.L_x_11520) ;  /* 0x0000000000081947 */ /* 0x002fea0003800000 */
[----:B------:R-:W1:Y:S02]  /*138e0*/  SYNCS.PHASECHK.TRANS64.TRYWAIT P1, [R3+URZ+0x2d850], R0 ;  /* 0x02d85000030075a7 */ /* 0x000e64000802017f */
[----:B-1----:R-:W-:Y:S05]  /*138f0*/  @!P1 BRA `(.L_x_11523) ;  /* 0x000000fc00809947 */ /* 0x002fea0003800000 */
.L_x_11520:
        /* <DEDUP_REMOVED lines=12> */
[C---:B------:R-:W-:Y:S01]  /*139c0*/  R2UR UR15, R13.reuse ;  /* 0x000000000d0f72ca */ /* 0x040fe200000e0000 */
        /* <DEDUP_REMOVED lines=51> */
[C---:B------:R-:W-:Y:S01]  /*13d00*/  VIADD R12, R10.reuse, 0x604 ;  /* 0x000006040a0c7836 */ /* 0x040fe20000000000 */
        /* <DEDUP_REMOVED lines=31> */
.L_x_11524:
        /* <DEDUP_REMOVED lines=125> */
[----:B------:R-:W-:Y:S01]  /*146d0*/  FFMA.FTZ R59, R59, UR51, -R10 ;  /* 0x000000333b3b7c23 */ /* 0x000fe2000801080a */
[--C-:B------:R-:W-:Y:S01]  /*146e0*/  FFMA.FTZ R60, R60, UR51, -R7.reuse ;  /* 0x000000333c3c7c23 */ /* 0x100fe20008010807 */
        /* <DEDUP_REMOVED lines=153> */
.L_x_11525:
[----:B------:R-:W2:Y:S01]  /*15080*/  LDL R46, [R1+0x38] ;  /* 0x00003800012e7983 */ /* 0x000ea20000100800 */
[----:B------:R-:W-:-:S03]  /*15090*/  IMAD R6, R6, 0x8, R2 ;  /* 0x0000000806067824 */ /* 0x000fc600078e0202 */
[----:B------:R-:W3:Y:S01]  /*150a0*/  LDL R38, [R1+0x3c] ;  /* 0x00003c0001267983 */ /* 0x000ee20000100800 */
[----:B------:R-:W-:Y:S01]  /*150b0*/  VIADD R6, R6, 0x2d860 ;  /* 0x0002d86006067836 */ /* 0x000fe20000000000 */
[----:B------:R-:W-:Y:S01]  /*150c0*/  F2FP.BF16.F32.PACK_AB R24, R25, R24 ;  /* 0x000000181918723e */ /* 0x000fe200000010ff */
[----:B------:R-:W-:Y:S01]  /*150d0*/  IMAD.U32 R30, RZ, RZ, UR38 ;  /* 0x00000026ff1e7e24 */ /* 0x000fe2000f8e00ff */
[----:B------:R-:W-:Y:S02]  /*150e0*/  F2FP.BF16.F32.PACK_AB R25, R21, R26 ;  /* 0x0000001a1519723e */ /* 0x000fe400000010ff */
[----:B------:R-:W-:Y:S02]  /*150f0*/  F2FP.BF16.F32.PACK_AB R32, R33, R32 ;  /* 0x000000202120723e */ /* 0x000fe400000010ff */
[----:B------:R-:W-:Y:S02]  /*15100*/  PRMT R6, R30, 0x654, R6 ;  /* 0x000006541e067816 */ /* 0x000fe40000000006 */
[----:B------:R-:W-:-:S02]  /*15110*/  F2FP.BF16.F32.PACK_AB R26, R29, R28 ;  /* 0x0000001c1d1a723e */ /* 0x000fc400000010ff */
[----:B------:R0:W-:Y:S01]  /*15120*/  SYNCS.ARRIVE.TRANS64.RED.A1T0 RZ, [R6+URZ], RZ ;  /* 0x000000ff06ff79a7 */ /* 0x0001e2000810043f */
[----:B------:R-:W-:Y:S02]  /*15130*/  F2FP.BF16.F32.PACK_AB R27, R31, R27 ;  /* 0x0000001b1f1b723e */ /* 0x000fe400000010ff */
[----:B------:R-:W-:Y:S02]  /*15140*/  F2FP.BF16.F32.PACK_AB R33, R20, R34 ;  /* 0x000000221421723e */ /* 0x000fe400000010ff */
[----:B------:R-:W-:Y:S01]  /*15150*/  F2FP.BF16.F32.PACK_AB R40, R41, R40 ;  /* 0x000000282928723e */ /* 0x000fe200000010ff */
[----:B------:R1:W-:Y:S01]  /*15160*/  STSM.16.M88.4 [R143+0x21800], R24 ;  /* 0x021800188f007844 */ /* 0x0003e20000000200 */
[----:B------:R-:W-:Y:S02]  /*15170*/  F2FP.BF16.F32.PACK_AB R34, R37, R36 ;  /* 0x000000242522723e */ /* 0x000fe400000010ff */
[----:B------:R-:W-:Y:S01]  /*15180*/  F2FP.BF16.F32.PACK_AB R35, R39, R35 ;  /* 0x000000232723723e */ /* 0x000fe200000010ff */
[----:B0-----:R-:W4:Y:S01]  /*15190*/  LDL R6, [R1+0x8] ;  /* 0x0000080001067983 */ /* 0x001f220000100800 */
        /* <DEDUP_REMOVED lines=73> */
[----:B------:R-:W-:Y:S01]  /*15630*/  IMAD.MOV.U32 R7, RZ, RZ, R23 ;  /* 0x000000ffff077224 */ /* 0x000fe200078e0017 */
        /* <DEDUP_REMOVED lines=14> */
[----:B------:R-:W-:-:S02]  /*15720*/  VIADD R4, R4, 0xffffffff ;  /* 0xffffffff04047836 */ /* 0x000fc40000000000 */
[----:B------:R-:W-:Y:S01]  /*15730*/  IMAD.MOV.U32 R6, RZ, RZ, R18 ;  /* 0x000000ffff067224 */ /* 0x000fe200078e0012 */
[----:B0-----:R-:W-:-:S09]  /*15740*/  NOP ;  /* 0x0000000000007918 */ /* 0x001fd20000000000 */
[----:B-1----:R-:W-:Y:S05]  /*15750*/  @P1 BRA `(.L_x_11526) ;  /* 0xffffffd800f01947 */ /* 0x002fea000383ffff */
.L_x_11514:
[----:B------:R-:W2:Y:S02]  /*15760*/  LDL R6, [R1+0x68] ;  /* 0x0000680001067983 */ /* 0x000ea40000100800 */
[----:B--2---:R-:W-:-:S13]  /*15770*/  ISETP.GE.AND P1, PT, R4, R6, PT ;  /* 0x000000060400720c */ /* 0x004fda0003f26270 */
[----:B------:R-:W-:Y:S05]  /*15780*/  @!P1 BRA `(.L_x_11527) ;  /* 0x00000034006c9947 */ /* 0x000fea0003800000 */
[----:B------:R-:W-:Y:S02]  /*15790*/  IMAD.MOV.U32 R6, RZ, RZ, R0 ;  /* 0x000000ffff067224 */ /* 0x000fe400078e0000 */
[----:B------:R-:W-:Y:S02]  /*157a0*/  IMAD.MOV.U32 R7, RZ, RZ, R3 ;  /* 0x000000ffff077224 */ /* 0x000fe400078e0003 */
[----:B------:R-:W-:Y:S02]  /*157b0*/  IMAD.MOV.U32 R9, RZ, RZ, R23 ;  /* 0x000000ffff097224 */ /* 0x000fe400078e0017 */
[----:B------:R-:W-:-:S07]  /*157c0*/  IMAD.MOV.U32 R8, RZ, RZ, R18 ;  /* 0x000000ffff087224 */ /* 0x000fce00078e0012 */
.L_x_11547:
        /* <DEDUP_REMOVED lines=9> */
.L_x_11529:
        /* <DEDUP_REMOVED lines=8> */
.L_x_11530:
[----:B------:R-:W-:Y:S04]  /*158e0*/  BSSY B0, `(.L_x_11528) ;  /* 0x0000004000007945 */ /* 0x000fe80003800000 */
[----:B-1----:R-:W-:Y:S05]  /*158f0*/  @P2 BRA `(.L_x_11531) ;  /* 0x0000000000082947 */ /* 0x002fea0003800000 */
[----:B------:R-:W1:Y:S02]  /*15900*/  SYNCS.PHASECHK.TRANS64.TRYWAIT P2, [R3+URZ+0x2d830], R0 ;  /* 0x02d83000030075a7 */ /* 0x000e64000804017f */
[----:B-1----:R-:W-:Y:S05]  /*15910*/  @!P2 BRA `(.L_x_11532) ;  /* 0x000000dc008ca947 */ /* 0x002fea0003800000 */
.L_x_11531:
[----:B------:R-:W-:Y:S05]  /*15920*/  BSYNC B0 ;  /* 0x0000000000007941 */ /* 0x000fea0003800000 */
.L_x_11528:
        /* <DEDUP_REMOVED lines=64> */
.L_x_11534:
[----:B------:R-:W-:Y:S01]  /*15d30*/  SHF.L.U32 R0, R9, 0x1f, RZ ;  /* 0x0000001f09007819 */ /* 0x000fe200000006ff */
[----:B------:R-:W-:-:S04]  /*15d40*/  IMAD R3, R8, 0x8, R2 ;  /* 0x0000000808037824 */ /* 0x000fc800078e0202 */
[----:B------:R0:W1:Y:S01]  /*15d50*/  SYNCS.PHASECHK.TRANS64.TRYWAIT P1, [R3+URZ+0x2d850], R0 ;  /* 0x02d85000030075a7 */ /* 0x000062000802017f */
[----:B------:R-:W-:Y:S05]  /*15d60*/  @!P0 BRA `(.L_x_11535) ;  /* 0x0000000000048947 */ /* 0x000fea0003800000 */
[----:B------:R-:W-:Y:S01]  /*15d70*/  BPT.TRAP 0x1 ;  /* 0x000000040000795c */ /* 0x000fe20000300000 */
.L_x_11535:
[----:B-1----:R-:W-:Y:S05]  /*15d80*/  @P1 BRA `(.L_x_11533) ;  /* 0x0000000000081947 */ /* 0x002fea0003800000 */
[----:B------:R-:W1:Y:S02]  /*15d90*/  SYNCS.PHASECHK.TRANS64.TRYWAIT P1, [R3+URZ+0x2d850], R0 ;  /* 0x02d85000030075a7 */ /* 0x000e64000802017f */
[----:B-1----:R-:W-:Y:S05]  /*15da0*/  @!P1 BRA `(.L_x_11536) ;  /* 0x000000d8007c9947 */ /* 0x002fea0003800000 */
.L_x_11533:
        /* <DEDUP_REMOVED lines=96> */
.L_x_11537:
[----:B------:R-:W2:Y:S01]  /*163b0*/  LDL R10, [R1+0x28] ;  /* 0x00002800010a7983 */ /* 0x000ea20000100800 */
[----:B0-----:R-:W0:Y:S03]  /*163c0*/  LDC R0, c[0x0][0x448] ;  /* 0x00011200ff007b82 */ /* 0x001e260000000800 */
[----:B------:R-:W2:Y:S01]  /*163d0*/  LDL R9, [R1+0x64] ;  /* 0x0000640001097983 */ /* 0x000ea20000100800 */
[----:B0-----:R-:W-:-:S13]  /*163e0*/  ISETP.NE.AND P1, PT, R0, 0x1, PT ;  /* 0x000000010000780c */ /* 0x001fda0003f25270 */
[----:B------:R-:W0:Y:S08]  /*163f0*/  @P1 LDC R3, c[0x0][0x44c] ;  /* 0x00011300ff031b82 */ /* 0x000e300000000800 */
[----:B------:R-:W1:Y:S01]  /*16400*/  @P1 LDC R0, c[0x0][0x450] ;  /* 0x00011400ff001b82 */ /* 0x000e620000000800 */
[----:B------:R-:W-:Y:S01]  /*16410*/  ULOP3.LUT UR8, URZ, UR48, URZ, 0x33, !UPT ;  /* 0x000000303f087292 */ /* 0x000fe2000f8e333f */
[----:B--2---:R-:W-:-:S06]  /*16420*/  IMAD.IADD R12, R9, 0x1, R10 ;  /* 0x00000001090c7824 */ /* 0x004fcc00078e020a */
[----:B------:R-:W2:Y:S01]  /*16430*/  LDC R9, c[0x0][0x9e4] ;  /* 0x00027900ff097b82 */ /* 0x000ea20000000800 */
        /* <DEDUP_REMOVED lines=10> */
[----:B--2---:R-:W-:-:S03]  /*164e0*/  ISETP.GE.AND P3, PT, R9, 0x1, PT ;  /* 0x000000010900780c */ /* 0x004fc60003f66270 */
[----:B------:R-:W-:-:S05]  /*164f0*/  IMAD R3, R142, -0x2, R3 ;  /* 0xfffffffe8e037824 */ /* 0x000fca00078e0203 */
[----:B------:R-:W-:-:S05]  /*16500*/  IADD3 R10, -R140, R3, R141 ;  /* 0x000000038c0a7210 */ /* 0x000fca0007ffe18d */
[C---:B------:R-:W-:Y:S02]  /*16510*/  VIADD R11, R10.reuse, UR43 ;  /* 0x0000002b0a0b7c36 */ /* 0x040fe40008000000 */
[----:B------:R-:W-:Y:S02]  /*16520*/  VIADD R10, R10, UR8 ;  /* 0x000000080a0a7c36 */ /* 0x000fe40008000000 */
[C---:B0-----:R-:W-:Y:S02]  /*16530*/  IMAD.IADD R9, R13.reuse, 0x1, R11 ;  /* 0x000000010d097824 */ /* 0x041fe400078e020b */
        /* <DEDUP_REMOVED lines=14> */
.L_x_11540:
[----:B------:R-:W-:-:S05]  /*16620*/  IMAD.U32 R20, RZ, RZ, UR5 ;  /* 0x00000005ff147e24 */ /* 0x000fca000f8e00ff */
[----:B------:R-:W-:-:S13]  /*16630*/  ISETP.NE.AND P1, PT, R20, 0x1, PT ;  /* 0x000000011400780c */ /* 0x000fda0003f25270 */
[----:B------:R-:W0:Y:S02]  /*16640*/  @P1 LDC.64 R14, c[0x0][0x9e8] ;  /* 0x00027a00ff0e1b82 */ /* 0x000e240000000a00 */
[----:B0-----:R-:W-:-:S05]  /*16650*/  @P1 IMAD.HI.U32 R14, R13, R14, RZ ;  /* 0x0000000e0d0e1227 */ /* 0x001fca00078e00ff */
[----:B------:R-:W-:-:S07]  /*16660*/  @P1 SHF.R.U32.HI R13, RZ, R15, R14 ;  /* 0x0000000fff0d1219 */ /* 0x000fce000001160e */
.L_x_11541:
[----:B------:R-:W-:Y:S05]  /*16670*/  BSYNC B0 ;  /* 0x0000000000007941 */ /* 0x000fea0003800000 */
.L_x_11539:
[----:B------:R-:W-:-:S04]  /*16680*/  IMAD R13, R13, R20, -R0 ;  /* 0x000000140d0d7224 */ /* 0x000fc800078e0a00 */
[----:B------:R-:W-:-:S05]  /*16690*/  IMAD R13, R142, -0x2, R13 ;  /* 0xfffffffe8e0d7824 */ /* 0x000fca00078e020d */
[----:B------:R-:W-:Y:S02]  /*166a0*/  VIMNMX R3, R3, R13, !PT ;  /* 0x0000000d03037248 */ /* 0x000fe40007fe0100 */
[----:B------:R-:W-:-:S07]  /*166b0*/  VIADDMNMX R9, R13, R20, R9, PT ;  /* 0x000000140d097246 */ /* 0x000fce0003800109 */
.L_x_11538:
        /* <DEDUP_REMOVED lines=93> */
[----:B------:R-:W-:Y:S01]  /*16c90*/  ISETP.GT.AND P1, PT, R3, 0x79, P5 ;  /* 0x000000790300780c */ /* 0x000fe20002f24270 */
[--C-:B0-----:R-:W-:Y:S01]  /*16ca0*/  IMAD.IADD R3, R11, 0x1, R12.reuse ;  /* 0x000000010b037824 */ /* 0x101fe200078e020c */
[C---:B------:R-:W-:Y:S02]  /*16cb0*/  ISETP.LT.OR P2, PT, R9.reuse, 0x79, P2 ;  /* 0x000000790900780c */ /* 0x040fe40001741670 */
[----:B------:R-:W-:Y:S01]  /*16cc0*/  ISETP.LT.OR P1, PT, R9, 0x7a, P1 ;  /* 0x0000007a0900780c */ /* 0x000fe20000f21670 */
[----:B------:R-:W-:Y:S01]  /*16cd0*/  IMAD.IADD R9, R10, 0x1, R12 ;  /* 0x000000010a097824 */ /* 0x000fe200078e020c */
[----:B------:R-:W-:-:S02]  /*16ce0*/  FSEL R84, R84, -INF , !P2 ;  /* 0xff80000054547808 */ /* 0x000fc40005000000 */
        /* <DEDUP_REMOVED lines=14> */
.L_x_11544:
[----:B------:R-:W-:-:S05]  /*16dd0*/  IMAD.U32 R13, RZ, RZ, UR5 ;  /* 0x00000005ff0d7e24 */ /* 0x000fca000f8e00ff */
[----:B------:R-:W-:-:S13]  /*16de0*/  ISETP.NE.AND P1, PT, R13, 0x1, PT ;  /* 0x000000010d00780c */ /* 0x000fda0003f25270 */
[----:B------:R-:W0:Y:S02]  /*16df0*/  @P1 LDC.64 R10, c[0x0][0x9e8] ;  /* 0x00027a00ff0a1b82 */ /* 0x000e240000000a00 */
[----:B0-----:R-:W-:-:S05]  /*16e00*/  @P1 IMAD.HI.U32 R10, R12, R10, RZ ;  /* 0x0000000a0c0a1227 */ /* 0x001fca00078e00ff */
[----:B------:R-:W-:-:S07]  /*16e10*/  @P1 SHF.R.U32.HI R12, RZ, R11, R10 ;  /* 0x0000000bff0c1219 */ /* 0x000fce000001160a */
.L_x_11545:
[----:B------:R-:W-:Y:S05]  /*16e20*/  BSYNC B0 ;  /* 0x0000000000007941 */ /* 0x000fea0003800000 */
.L_x_11543:
[----:B------:R-:W-:-:S04]  /*16e30*/  IMAD R0, R12, R13, -R0 ;  /* 0x0000000d0c007224 */ /* 0x000fc800078e0a00 */
[----:B------:R-:W-:-:S05]  /*16e40*/  IMAD R0, R142, -0x2, R0 ;  /* 0xfffffffe8e007824 */ /* 0x000fca00078e0200 */
[----:B------:R-:W-:Y:S02]  /*16e50*/  VIMNMX R9, R9, R0, !PT ;  /* 0x0000000009097248 */ /* 0x000fe40007fe0100 */
[----:B------:R-:W-:-:S07]  /*16e60*/  VIADDMNMX R3, R0, R13, R3, PT ;  /* 0x0000000d00037246 */ /* 0x000fce0003800103 */
.L_x_11542:
        /* <DEDUP_REMOVED lines=8> */
[C---:B------:R-:W-:Y:S02]  /*16ef0*/  ISETP.GT.AND P2, PT, R9.reuse, 0x8, P5 ;  /* 0x000000080900780c */ /* 0x040fe40002f44270 */
[----:B------:R-:W-:Y:S02]  /*16f00*/  ISETP.GT.AND P1, PT, R9, 0x9, P5 ;  /* 0x000000090900780c */ /* 0x000fe40002f24270 */
[----:B------:R-:W-:Y:S02]  /*16f10*/  FMNMX.FTZ R0, R32, R0, !PT ;  /* 0x0000000020007209 */ /* 0x000fe40007810000 */
[C---:B------:R-:W-:Y:S02]  /*16f20*/  ISETP.LT.OR P2, PT, R3.reuse, 0x9, P2 ;  /* 0x000000090300780c */ /* 0x040fe40001741670 */
[----:B------:R-:W-:-:S02]  /*16f30*/  ISETP.LT.OR P1, PT, R3, 0xa, P1 ;  /* 0x0000000a0300780c */ /* 0x000fc40000f21670 */
[----:B------:R-:W-:Y:S02]  /*16f40*/  FMNMX.FTZ R0, R33, R0, !PT ;  /* 0x0000000021007209 */ /* 0x000fe40007810000 */
[----:B------:R-:W-:Y:S02]  /*16f50*/  FSEL R30, R30, -INF , !P2 ;  /* 0xff8000001e1e7808 */ /* 0x000fe40005000000 */
[----:B------:R-:W-:Y:S02]  /*16f60*/  FSEL R31, R31, -INF , !P1 ;  /* 0xff8000001f1f7808 */ /* 0x000fe40004800000 */
[C---:B------:R-:W-:Y:S02]  /*16f70*/  ISETP.GT.AND P2, PT, R9.reuse, 0x10, P5 ;  /* 0x000000100900780c */ /* 0x040fe40002f44270 */
[----:B------:R-:W-:Y:S02]  /*16f80*/  ISETP.GT.AND P1, PT, R9, 0x11, P5 ;  /* 0x000000110900780c */ /* 0x000fe40002f24270 */
[----:B------:R-:W-:-:S02]  /*16f90*/  FMNMX.FTZ R0, R36, R0, !PT ;  /* 0x0000000024007209 */ /* 0x000fc40007810000 */
[C---:B------:R-:W-:Y:S02]  /*16fa0*/  ISETP.LT.OR P2, PT, R3.reuse, 0x11, P2 ;  /* 0x000000110300780c */ /* 0x040fe40001741670 */
[----:B------:R-:W-:Y:S02]  /*16fb0*/  ISETP.LT.OR P1, PT, R3, 0x12, P1 ;  /* 0x000000120300780c */ /* 0x000fe40000f21670 */
[----:B------:R-:W-:Y:S02]  /*16fc0*/  FMNMX.FTZ R0, R37, R0, !PT ;  /* 0x0000000025007209 */ /* 0x000fe40007810000 */
[----:B------:R-:W-:Y:S02]  /*16fd0*/  FSEL R34, R34, -INF , !P2 ;  /* 0xff80000022227808 */ /* 0x000fe40005000000 */
[----:B------:R-:W-:Y:S02]  /*16fe0*/  FSEL R35, R35, -INF , !P1 ;  /* 0xff80000023237808 */ /* 0x000fe40004800000 */
[----:B------:R-:W-:-:S02]  /*16ff0*/  FMNMX.FTZ R0, R40, R0, !PT ;  /* 0x0000000028007209 */ /* 0x000fc40007810000 */
[C---:B------:R-:W-:Y:S02]  /*17000*/  ISETP.GT.AND P2, PT, R9.reuse, 0x18, P5 ;  /* 0x000000180900780c */ /* 0x040fe40002f44270 */
[----:B------:R-:W-:Y:S02]  /*17010*/  ISETP.GT.AND P1, PT, R9, 0x19, P5 ;  /* 0x000000190900780c */ /* 0x000fe40002f24270 */
[----:B------:R-:W-:Y:S02]  /*17020*/  FMNMX.FTZ R0, R41, R0, !PT ;  /* 0x0000000029007209 */ /* 0x000fe40007810000 */
[C---:B------:R-:W-:Y:S02]  /*17030*/  ISETP.LT.OR P2, PT, R3.reuse, 0x19, P2 ;  /* 0x000000190300780c */ /* 0x040fe40001741670 */
[----:B------:R-:W-:Y:S02]  /*17040*/  ISETP.LT.OR P1, PT, R3, 0x1a, P1 ;  /* 0x0000001a0300780c */ /* 0x000fe40000f21670 */
[----:B------:R-:W-:-:S02]  /*17050*/  FMNMX.FTZ R0, R44, R0, !PT ;  /* 0x000000002c007209 */ /* 0x000fc40007810000 */
[----:B------:R-:W-:Y:S02]  /*17060*/  FSEL R38, R38, -INF , !P2 ;  /* 0xff80000026267808 */ /* 0x000fe40005000000 */
[----:B------:R-:W-:Y:S02]  /*17070*/  FSEL R39, R39, -INF , !P1 ;  /* 0xff80000027277808 */ /* 0x000fe40004800000 */
[C---:B------:R-:W-:Y:S02]  /*17080*/  ISETP.GT.AND P2, PT, R9.reuse, 0x20, P5 ;  /* 0x000000200900780c */ /* 0x040fe40002f44270 */
[----:B------:R-:W-:Y:S02]  /*17090*/  ISETP.GT.AND P1, PT, R9, 0x21, P5 ;  /* 0x000000210900780c */ /* 0x000fe40002f24270 */
[----:B------:R-:W-:Y:S02]  /*170a0*/  FMNMX.FTZ R0, R45, R0, !PT ;  /* 0x000000002d007209 */ /* 0x000fe40007810000 */
[----:B------:R-:W-:-:S02]  /*170b0*/  ISETP.LT.OR P2, PT, R3, 0x21, P2 ;  /* 0x000000210300780c */ /* 0x000fc40001741670 */
[----:B------:R-:W-:Y:S02]  /*170c0*/  ISETP.LT.OR P1, PT, R3, 0x22, P1 ;  /* 0x000000220300780c */ /* 0x000fe40000f21670 */
[----:B------:R-:W-:Y:S02]  /*170d0*/  FMNMX.FTZ R0, R48, R0, !PT ;  /* 0x0000000030007209 */ /* 0x000fe40007810000 */
[----:B------:R-:W-:Y:S02]  /*170e0*/  FSEL R42, R42, -INF , !P2 ;  /* 0xff8000002a2a7808 */ /* 0x000fe40005000000 */
[----:B------:R-:W-:Y:S02]  /*170f0*/  FSEL R43, R43, -INF , !P1 ;  /* 0xff8000002b2b7808 */ /* 0x000fe40004800000 */
[C---:B------:R-:W-:Y:S02]  /*17100*/  ISETP.GT.AND P2, PT, R9.reuse, 0x28, P5 ;  /* 0x000000280900780c */ /* 0x040fe40002f44270 */
[----:B------:R-:W-:-:S02]  /*17110*/  ISETP.GT.AND P1, PT, R9, 0x29, P5 ;  /* 0x000000290900780c */ /* 0x000fc40002f24270 */
[----:B------:R-:W-:Y:S02]  /*17120*/  FMNMX.FTZ R0, R49, R0, !PT ;  /* 0x0000000031007209 */ /* 0x000fe40007810000 */
[C---:B------:R-:W-:Y:S02]  /*17130*/  ISETP.LT.OR P2, PT, R3.reuse, 0x29, P2 ;  /* 0x000000290300780c */ /* 0x040fe40001741670 */
[----:B------:R-:W-:Y:S02]  /*17140*/  ISETP.LT.OR P1, PT, R3, 0x2a, P1 ;  /* 0x0000002a0300780c */ /* 0x000fe40000f21670 */
[----:B------:R-:W-:Y:S02]  /*17150*/  FMNMX.FTZ R0, R52, R0, !PT ;  /* 0x0000000034007209 */ /* 0x000fe40007810000 */
[----:B------:R-:W-:Y:S02]  /*17160*/  FSEL R46, R46, -INF , !P2 ;  /* 0xff8000002e2e7808 */ /* 0x000fe40005000000 */
[----:B------:R-:W-:-:S02]  /*17170*/  FSEL R47, R47, -INF , !P1 ;  /* 0xff8000002f2f7808 */ /* 0x000fc40004800000 */
        /* <DEDUP_REMOVED lines=8> */
[----:B------:R-:W-:Y:S02]  /*17200*/  FMNMX.FTZ R0, R57, R0, !PT ;  /* 0x0000000039007209 */ /* 0x000fe40007810000 */
        /* <DEDUP_REMOVED lines=8> */
[----:B------:R-:W-:-:S02]  /*17290*/  ISETP.GT.AND P2, PT, R9, 0x40, P5 ;  /* 0x000000400900780c */ /* 0x000fc40002f44270 */
[----:B------:R-:W-:Y:S02]  /*172a0*/  ISETP.GT.AND P1, PT, R9, 0x41, P5 ;  /* 0x000000410900780c */ /* 0x000fe40002f24270 */
[----:B------:R-:W-:Y:S02]  /*172b0*/  FMNMX.FTZ R0, R64, R0, !PT ;  /* 0x0000000040007209 */ /* 0x000fe40007810000 */
[C---:B------:R-:W-:Y:S02]  /*172c0*/  ISETP.LT.OR P2, PT, R3.reuse, 0x41, P2 ;  /* 0x000000410300780c */ /* 0x040fe40001741670 */
[----:B------:R-:W-:Y:S02]  /*172d0*/  ISETP.LT.OR P1, PT, R3, 0x42, P1 ;  /* 0x000000420300780c */ /* 0x000fe40000f21670 */
[----:B------:R-:W-:Y:S02]  /*172e0*/  FMNMX.FTZ R0, R65, R0, !PT ;  /* 0x0000000041007209 */ /* 0x000fe40007810000 */
[----:B------:R-:W-:-:S02]  /*172f0*/  FSEL R58, R58, -INF , !P2 ;  /* 0xff8000003a3a7808 */ /* 0x000fc40005000000 */
[----:B------:R-:W-:Y:S02]  /*17300*/  FSEL R59, R59, -INF , !P1 ;  /* 0xff8000003b3b7808 */ /* 0x000fe40004800000 */
        /* <DEDUP_REMOVED lines=22> */
[----:B------:R-:W-:-:S02]  /*17470*/  ISETP.GT.AND P4, PT, R9, 0x68, P5 ;  /* 0x000000680900780c */ /* 0x000fc40002f84270 */
[----:B------:R-:W-:Y:S02]  /*17480*/  FMNMX.FTZ R0, R80, R0, !PT ;  /* 0x0000000050007209 */ /* 0x000fe40007810000 */
[----:B------:R-:W-:Y:S02]  /*17490*/  FSEL R70, R70, -INF , !P2 ;  /* 0xff80000046467808 */ /* 0x000fe40005000000 */
[----:B------:R-:W-:Y:S02]  /*174a0*/  FSEL R71, R71, -INF , !P1 ;  /* 0xff80000047477808 */ /* 0x000fe40004800000 */
[C---:B------:R-:W-:Y:S02]  /*174b0*/  ISETP.GT.AND P2, PT, R9.reuse, 0x60, P5 ;  /* 0x000000600900780c */ /* 0x040fe40002f44270 */
[----:B------:R-:W-:Y:S02]  /*174c0*/  ISETP.GT.AND P1, PT, R9, 0x61, P5 ;  /* 0x000000610900780c */ /* 0x000fe40002f24270 */
[----:B------:R-:W-:-:S02]  /*174d0*/  ISETP.LT.OR P4, PT, R3, 0x69, P4 ;  /* 0x000000690300780c */ /* 0x000fc40002781670 */
[----:B------:R-:W-:Y:S02]  /*174e0*/  LOP3.LUT R22, R22, 0xdfffffff, RZ, 0xc0, !PT ;  /* 0xdfffffff16167812 */ /* 0x000fe400078ec0ff */
[----:B------:R-:W-:Y:S02]  /*174f0*/  FMNMX.FTZ R0, R81, R0, !PT ;  /* 0x0000000051007209 */ /* 0x000fe40007810000 */
[C---:B------:R-:W-:Y:S02]  /*17500*/  ISETP.LT.OR P2, PT, R3.reuse, 0x61, P2 ;  /* 0x000000610300780c */ /* 0x040fe40001741670 */
[----:B------:R-:W-:Y:S02]  /*17510*/  ISETP.LT.OR P1, PT, R3, 0x62, P1 ;  /* 0x000000620300780c */ /* 0x000fe40000f21670 */
[----:B------:R-:W-:Y:S02]  /*17520*/  @P0 LOP3.LUT R22, R22, 0x20000000, RZ, 0xfc, !PT ;  /* 0x2000000016160812 */ /* 0x000fe400078efcff */
[----:B------:R-:W-:-:S02]  /*17530*/  FMNMX.FTZ R0, R84, R0, !PT ;  /* 0x0000000054007209 */ /* 0x000fc40007810000 */
[----:B------:R-:W-:Y:S02]  /*17540*/  FSEL R74, R74, -INF , !P2 ;  /* 0xff8000004a4a7808 */ /* 0x000fe40005000000 */
[----:B------:R-:W-:Y:S02]  /*17550*/  FSEL R75, R75, -INF , !P1 ;  /* 0xff8000004b4b7808 */ /* 0x000fe40004800000 */
[C---:B------:R-:W-:Y:S02]  /*17560*/  ISETP.GT.AND P6, PT, R9.reuse, 0x69, P5 ;  /* 0x000000690900780c */ /* 0x040fe40002fc4270 */
[C---:B------:R-:W-:Y:S02]  /*17570*/  ISETP.GT.AND P3, PT, R9.reuse, 0x70, P5 ;  /* 0x000000700900780c */ /* 0x040fe40002f64270 */
[C---:B------:R-:W-:Y:S02]  /*17580*/  ISETP.GT.AND P2, PT, R9.reuse, 0x71, P5 ;  /* 0x000000710900780c */ /* 0x040fe40002f44270 */
[----:B------:R-:W-:-:S02]  /*17590*/  ISETP.GT.AND P1, PT, R9, 0x78, P5 ;  /* 0x000000780900780c */ /* 0x000fc40002f24270 */
[C---:B------:R-:W-:Y:S02]  /*175a0*/  ISETP.GT.AND P0, PT, R9.reuse, RZ, P5 ;  /* 0x000000ff0900720c */ /* 0x040fe40002f04270 */
[----:B------:R-:W-:Y:S02]  /*175b0*/  LOP3.LUT R22, R22, 0xfffffffd, RZ, 0xc0, !PT ;  /* 0xfffffffd16167812 */ /* 0x000fe400078ec0ff */
[----:B------:R-:W-:Y:S02]  /*175c0*/  ISETP.GT.AND P5, PT, R9, 0x79, P5 ;  /* 0x000000790900780c */ /* 0x000fe40002fa4270 */
[----:B------:R-:W-:Y:S02]  /*175d0*/  FMNMX.FTZ R0, R85, R0, !PT ;  /* 0x0000000055007209 */ /* 0x000fe40007810000 */
[----:B------:R-:W-:Y:S02]  /*175e0*/  @P4 LOP3.LUT R22, R22, 0x2, RZ, 0xfc, !PT ;  /* 0x0000000216164812 */ /* 0x000fe400078efcff */
[----:B------:R-:W-:-:S02]  /*175f0*/  ISETP.LT.OR P4, PT, R3, 0x6a, P6 ;  /* 0x0000006a0300780c */ /* 0x000fc40003781670 */
[C---:B------:R-:W-:Y:S02]  /*17600*/  ISETP.LT.OR P3, PT, R3.reuse, 0x71, P3 ;  /* 0x000000710300780c */ /* 0x040fe40001f61670 */
[C---:B------:R-:W-:Y:S02]  /*17610*/  ISETP.LT.OR P2, PT, R3.reuse, 0x72, P2 ;  /* 0x000000720300780c */ /* 0x040fe40001741670 */
[C---:B------:R-:W-:Y:S02]  /*17620*/  ISETP.LT.OR P1, PT, R3.reuse, 0x79, P1 ;  /* 0x000000790300780c */ /* 0x040fe40000f21670 */
[C---:B------:R-:W-:Y:S02]  /*17630*/  ISETP.LT.OR P0, PT, R3.reuse, 0x1, P0 ;  /* 0x000000010300780c */ /* 0x040fe40000701670 */
[----:B------:R-:W-:Y:S02]  /*17640*/  ISETP.LT.OR P5, PT, R3, 0x7a, P5 ;  /* 0x0000007a0300780c */ /* 0x000fe40002fa1670 */
[----:B------:R-:W0:Y:S01]  /*17650*/  SHFL.BFLY PT, R3, R0, 0x2, 0x1f ;  /* 0x0c401f0000037f89 */ /* 0x000e2200000e0000 */
[----:B------:R-:W-:-:S02]  /*17660*/  FSEL R26, R26, -INF , !P0 ;  /* 0xff8000001a1a7808 */ /* 0x000fc40004000000 */
[----:B------:R-:W-:Y:S02]  /*17670*/  FSEL R79, R79, -INF , !P4 ;  /* 0xff8000004f4f7808 */ /* 0x000fe40006000000 */
[----:B------:R-:W-:Y:S02]  /*17680*/  FSEL R82, R82, -INF , !P3 ;  /* 0xff80000052527808 */ /* 0x000fe40005800000 */
[----:B------:R-:W-:Y:S02]  /*17690*/  FSEL R83, R83, -INF , !P2 ;  /* 0xff80000053537808 */ /* 0x000fe40005000000 */
[----:B------:R-:W-:Y:S02]  /*176a0*/  FSEL R86, R86, -INF , !P1 ;  /* 0xff80000056567808 */ /* 0x000fe40004800000 */
[----:B------:R-:W-:Y:S02]  /*176b0*/  FSEL R87, R87, -INF , !P5 ;  /* 0xff80000057577808 */ /* 0x000fe40006800000 */
[----:B------:R-:W-:-:S02]  /*176c0*/  LOP3.LUT P0, RZ, R22, 0x20000000, RZ, 0xc0, !PT ;  /* 0x2000000016ff7812 */ /* 0x000fc4000780c0ff */
[----:B0-----:R-:W-:-:S05]  /*176d0*/  FMNMX.FTZ R3, R0, R3, !PT ;  /* 0x0000000300037209 */ /* 0x001fca0007810000 */
[----:B------:R-:W0:Y:S02]  /*176e0*/  SHFL.BFLY PT, R0, R3, 0x1, 0x1f ;  /* 0x0c201f0003007f89 */ /* 0x000e2400000e0000 */
[----:B0-----:R-:W-:-:S04]  /*176f0*/  FMNMX.FTZ R3, R3, R0, !PT ;  /* 0x0000000003037209 */ /* 0x001fc80007810000 */
[----:B------:R-:W-:-:S04]  /*17700*/  FSETP.NEU.FTZ.AND P6, PT, R3, -INF , PT ;  /* 0xff8000000300780b */ /* 0x000fc80003fdd000 */
[----:B------:R-:W-:-:S05]  /*17710*/  FSEL R0, R3, RZ, P6 ;  /* 0x000000ff03007208 */ /* 0x000fca0003000000 */
[----:B------:R-:W-:Y:S01]  /*17720*/  FADD.FTZ R7, -R0, R7 ;  /* 0x0000000700077221 */ /* 0x000fe20000010100 */
[----:B------:R-:W-:-:S03]  /*17730*/  FMUL.FTZ R0, R3, UR51 ;  /* 0x0000003303007c20 */ /* 0x000fc60008410000 */
[----:B------:R-:W-:Y:S02]  /*17740*/  FMUL.FTZ R10, R7, UR51 ;  /* 0x00000033070a7c20 */ /* 0x000fe40008410000 */
[----:B------:R-:W-:Y:S02]  /*17750*/  FSEL R0, R0, RZ, P6 ;  /* 0x000000ff00007208 */ /* 0x000fe40003000000 */
[----:B------:R-:W-:-:S03]  /*17760*/  LOP3.LUT P6, RZ, R22, 0x2, RZ, 0xc0, !PT ;  /* 0x0000000216ff7812 */ /* 0x000fc600078cc0ff */
        /* <DEDUP_REMOVED lines=32> */
[----:B------:R-:W-:Y:S01]  /*17970*/  FMNMX.FTZ R0, R26, R6, !PT ;  /* 0x000000061a007209 */ /* 0x000fe20007810000 */
[----:B------:R-:W-:Y:S01]  /*17980*/  MUFU.EX2 R24, R24 ;  /* 0x0000001800187308 */ /* 0x000fe20000000800 */
[----:B------:R-:W-:-:S02]  /*17990*/  FSEL R78, R78, -INF , !P6 ;  /* 0xff8000004e4e7808 */ /* 0x000fc40007000000 */
        /* <DEDUP_REMOVED lines=204> */
.L_x_11546:
        /* <DEDUP_REMOVED lines=110> */
.L_x_11527:
[----:B------:R-:W-:Y:S05]  /*18d40*/  WARPSYNC.ALL ;  /* 0x0000000000007948 */ /* 0x000fea0003800000 */
[----:B------:R-:W-:Y:S06]  /*18d50*/  BAR.ARV 0x8, 0x200 ;  /* 0x0208000000007b1d */ /* 0x000fec0000002000 */
[----:B------:R-:W-:Y:S05]  /*18d60*/  @!P0 BRA `(.L_x_11548) ;  /* 0x0000000000048947 */ /* 0x000fea0003800000 */
[----:B------:R-:W-:Y:S01]  /*18d70*/  BPT.TRAP 0x1 ;  /* 0x000000040000795c */ /* 0x000fe20000300000 */
.L_x_11548:
[----:B------:R-:W-:Y:S01]  /*18d80*/  IMAD R11, R18, 0x8, R2 ;  /* 0x00000008120b7824 */ /* 0x000fe200078e0202 */
[----:B------:R-:W-:-:S04]  /*18d90*/  SHF.L.U32 R4, R23, 0x1f, RZ ;  /* 0x0000001f17047819 */ /* 0x000fc800000006ff */
[----:B------:R0:W1:Y:S01]  /*18da0*/  SYNCS.PHASECHK.TRANS64.TRYWAIT P1, [R11+URZ+0x2d850], R4 ;  /* 0x02d850040b0075a7 */ /* 0x000062000802017f */
[----:B------:R-:W-:Y:S05]  /*18db0*/  @!P0 BRA `(.L_x_11549) ;  /* 0x0000000000048947 */ /* 0x000fea0003800000 */
[----:B------:R-:W-:Y:S01]  /*18dc0*/  BPT.TRAP 0x1 ;  /* 0x000000040000795c */ /* 0x000fe20000300000 */
.L_x_11549:
[----:B------:R-:W2:Y:S01]  /*18dd0*/  LDL.LU R6, [R1+0x54] ;  /* 0x0000540001067983 */ /* 0x000ea20000300800 */
[----:B------:R-:W-:Y:S02]  /*18de0*/  VIADD R2, R2, 0x400 ;  /* 0x0000040002027836 */ /* 0x000fe40000000000 */
[----:B------:R-:W-:-:S03]  /*18df0*/  IMAD.MOV.U32 R7, RZ, RZ, 0x40000040 ;  /* 0x40000040ff077424 */ /* 0x000fc600078e00ff */
[----:B------:R-:W-:-:S04]  /*18e00*/  SHF.R.U32.HI R2, RZ, 0x4, R2 ;  /* 0x00000004ff027819 */ /* 0x000fc80000011602 */
[----:B------:R-:W-:-:S04]  /*18e10*/  LOP3.LUT R2, R2, 0x3fff, RZ, 0xc0, !PT ;  /* 0x00003fff02027812 */ /* 0x000fc800078ec0ff */
[----:B------:R-:W-:Y:S02]  /*18e20*/  LOP3.LUT R9, R2, 0x2000000, RZ, 0xfc, !PT ;  /* 0x0200000002097812 */ /* 0x000fe400078efcff */
[----:B--2---:R-:W-:Y:S01]  /*18e30*/  LOP3.LUT R6, R6, 0x10000, RZ, 0xfc, !PT ;  /* 0x0001000006067812 */ /* 0x004fe200078efcff */
[----:B-1----:R-:W-:Y:S06]  /*18e40*/  @P1 BRA `(.L_x_11550) ;  /* 0x0000000000081947 */ /* 0x002fec0003800000 */
[----:B------:R-:W1:Y:S02]  /*18e50*/  SYNCS.PHASECHK.TRANS64.TRYWAIT P1, [R11+URZ+0x2d850], R4 ;  /* 0x02d850040b0075a7 */ /* 0x000e64000802017f */
[----:B-1----:R-:W-:Y:S05]  /*18e60*/  @!P1 BRA `(.L_x_11551) ;  /* 0x000000a800609947 */ /* 0x002fea0003800000 */
.L_x_11550:
[----:B------:R-:W-:Y:S01]  /*18e70*/  IMAD R8, R18, 0x600, R9 ;  /* 0x0000060012087824 */ /* 0x000fe200078e0209 */
[----:B------:R-:W-:Y:S05]  /*18e80*/  WARPSYNC.ALL ;  /* 0x0000000000007948 */ /* 0x000fea0003800000 */
[----:B------:R-:W-:Y:S01]  /*18e90*/  IMAD.MOV.U32 R9, RZ, RZ, -0x7fffffe0 ;  /* 0x80000020ff097424 */ /* 0x000fe200078e00ff */
        /* <DEDUP_REMOVED lines=8> */
[----:B------:R-:W0:Y:S01]  /*18f20*/  SHFL.BFLY PT, R2, R139, 0x2, 0x1f ;  /* 0x0c401f008b027f89 */ /* 0x000e2200000e0000 */
[----:B------:R-:W-:-:S02]  /*18f30*/  IMAD.MOV.U32 R13, RZ, RZ, -0x7fffffe0 ;  /* 0x80000020ff0d7424 */ /* 0x000fc400078e00ff */
[----:B------:R-:W-:Y:S02]  /*18f40*/  IMAD.MOV.U32 R7, RZ, RZ, 0x40000040 ;  /* 0x40000040ff077424 */ /* 0x000fe400078e00ff */
[----:B------:R-:W-:Y:S02]  /*18f50*/  IMAD.MOV.U32 R9, RZ, RZ, -0x7fffffe0 ;  /* 0x80000020ff097424 */ /* 0x000fe400078e00ff */
[----:B------:R-:W-:Y:S02]  /*18f60*/  IMAD.MOV.U32 R20, RZ, RZ, -0x800000 ;  /* 0xff800000ff147424 */ /* 0x000fe400078e00ff */
[----:B------:R-:W-:Y:S02]  /*18f70*/  IMAD.MOV.U32 R21, RZ, RZ, -0x800000 ;  /* 0xff800000ff157424 */ /* 0x000fe400078e00ff */
        /* <DEDUP_REMOVED lines=9> */
[----:B01----:R-:W-:Y:S01]  /*19010*/  FADD.FTZ R4, R2, R139 ;  /* 0x0000008b02047221 */ /* 0x003fe20000010000 */
[----:B------:R-:W-:Y:S01]  /*19020*/  IMAD.MOV.U32 R2, RZ, RZ, RZ ;  /* 0x000000ffff027224 */ /* 0x000fe200078e00ff */
[----:B------:R-:W-:Y:S02]  /*19030*/  WARPGROUP.DEPBAR.LE gsb0, 0x0 ;  /* 0x00008000000079c5 */ /* 0x000fe40000010000 */
[----:B------:R-:W-:-:S06]  /*19040*/  WARPGROUP.ARRIVE ;  /* 0x00000000000079c5 */ /* 0x000fcc0000000000 */
        /* <DEDUP_REMOVED lines=51> */
[----:B------:R-:W-:Y:S02]  /*19380*/  WARPGROUP.DEPBAR.LE gsb0, 0x0 ;  /* 0x00008000000079c5 */ /* 0x000fe40000010000 */
[----:B------:R-:W-:-:S10]  /*19390*/  WARPGROUP.ARRIVE ;  /* 0x00000000000079c5 */ /* 0x000fd40000000000 */
[----:B------:R-:W-:Y:S01]  /*193a0*/  HGMMA.64x96x16.F32.BF16 R88, gdesc[UR4].tnspB, R88, gsb0 ;  /* 0x41600000045879f0 */ /* 0x000fe20008001858 */
[----:B------:R-:W-:Y:S02]  /*193b0*/  R2UR UR4, R6 ;  /* 0x00000000060472ca */ /* 0x000fe400000e0000 */
[----:B------:R-:W-:Y:S01]  /*193c0*/  R2UR UR5, R7 ;  /* 0x00000000070572ca */ /* 0x000fe200000e0000 */
[----:B------:R-:W0:Y:S01]  /*193d0*/  SHFL.BFLY PT, R6, R5, 0x2, 0x1f ;  /* 0x0c401f0005067f89 */ /* 0x000e2200000e0000 */
[----:B------:R-:W-:Y:S02]  /*193e0*/  R2UR UR6, R8 ;  /* 0x00000000080672ca */ /* 0x000fe400000e0000 */
[----:B------:R-:W-:Y:S01]  /*193f0*/  R2UR UR7, R9 ;  /* 0x00000000090772ca */ /* 0x000fe200000e0000 */
[----:B------:R-:W1:Y:S01]  /*19400*/  SHFL.BFLY PT, R7, R4, 0x1, 0x1f ;  /* 0x0c201f0004077f89 */ /* 0x000e6200000e0000 */
[----:B0-----:R-:W-:Y:S01]  /*19410*/  FADD.FTZ R6, R6, R5 ;  /* 0x0000000506067221 */ /* 0x001fe20000010000 */
[----:B------:R-:W-:-:S02]  /*19420*/  IMAD.MOV.U32 R5, RZ, RZ, RZ ;  /* 0x000000ffff057224 */ /* 0x000fc400078e00ff */
[----:B-1----:R-:W-:Y:S02]  /*19430*/  FADD.FTZ R10, R4, R7 ;  /* 0x00000007040a7221 */ /* 0x002fe40000010000 */
[----:B------:R-:W0:Y:S01]  /*19440*/  SHFL.BFLY PT, R9, R6, 0x1, 0x1f ;  /* 0x0c201f0006097f89 */ /* 0x000e2200000e0000 */
[----:B------:R-:W-:Y:S02]  /*19450*/  IMAD.U32 R4, RZ, RZ, UR51 ;  /* 0x00000033ff047e24 */ /* 0x000fe4000f8e00ff */
[----:B------:R-:W-:-:S13]  /*19460*/  FSETP.NE.FTZ.AND P1, PT, R10, RZ, PT ;  /* 0x000000ff0a00720b */ /* 0x000fda0003f35000 */
[----:B------:R-:W1:Y:S01]  /*19470*/  @P1 MUFU.LG2 R7, R10 ;  /* 0x0000000a00071308 */ /* 0x000e620000000c00 */
[----:B------:R-:W-:Y:S01]  /*19480*/  @P1 FMUL.FTZ R4, R4, 0.69314718246459960938 ;  /* 0x3f31721804041820 */ /* 0x000fe20000410000 */
[----:B0-----:R-:W-:-:S06]  /*19490*/  FADD.FTZ R12, R6, R9 ;  /* 0x00000009060c7221 */ /* 0x001fcc0000010000 */
[----:B------:R-:W-:Y:S01]  /*194a0*/  @P1 MUFU.RCP R5, R10 ;  /* 0x0000000a00051308 */ /* 0x000fe20000001000 */
[----:B------:R-:W-:Y:S01]  /*194b0*/  IMAD.U32 R6, RZ, RZ, UR51 ;  /* 0x00000033ff067e24 */ /* 0x000fe2000f8e00ff */
[----:B------:R-:W-:Y:S01]  /*194c0*/  FSETP.NE.FTZ.AND P2, PT, R12, RZ, PT ;  /* 0x000000ff0c00720b */ /* 0x000fe20003f55000 */
[----:B-1----:R-:W-:-:S04]  /*194d0*/  @P1 FMUL.FTZ R7, R7, 0.69314718246459960938 ;  /* 0x3f31721807071820 */ /* 0x002fc80000410000 */
        /* <DEDUP_REMOVED lines=12> */
.L_x_11552:
        /* <DEDUP_REMOVED lines=59> */
.L_x_11435:
[----:B------:R-:W0:Y:S01]  /*19950*/  S2R R2, SR_TID.X ;  /* 0x0000000000027919 */ /* 0x000e220000002100 */
[----:B------:R-:W-:Y:S05]  /*19960*/  WARPSYNC.ALL ;  /* 0x0000000000007948 */ /* 0x000fea0003800000 */
[----:B0-----:R-:W-:-:S05]  /*19970*/  VIADD R54, R2, 0xffffff80 ;  /* 0xffffff8002367836 */ /* 0x001fca0000000000 */
[----:B------:R-:W-:-:S04]  /*19980*/  SHF.R.S32.HI R4, RZ, 0x1f, R54 ;  /* 0x0000001fff047819 */ /* 0x000fc80000011436 */
[----:B------:R-:W-:-:S04]  /*19990*/  LEA.HI R36, R4, R54, RZ, 0x2 ;  /* 0x0000003604247211 */ /* 0x000fc800078f10ff */
[----:B------:R-:W-:-:S05]  /*199a0*/  LOP3.LUT R3, R36, 0xfffffffc, RZ, 0xc0, !PT ;  /* 0xfffffffc24037812 */ /* 0x000fca00078ec0ff */
[----:B------:R-:W-:-:S04]  /*199b0*/  IMAD.IADD R3, R54, 0x1, -R3 ;  /* 0x0000000136037824 */ /* 0x000fc800078e0a03 */
[----:B-1----:R-:W-:-:S04]  /*199c0*/  IMAD.SHL.U32 R40, R3, 0x8, RZ ;  /* 0x0000000803287824 */ /* 0x002fc800078e00ff */
[----:B--2---:R-:W-:Y:S01]  /*199d0*/  VIADD R41, R40, 0x40 ;  /* 0x0000004028297836 */ /* 0x004fe20000000000 */
        /* <DEDUP_REMOVED lines=9> */
[----:B------:R-:W2:Y:S01]  /*19a70*/  LDL R46, [R1+0x74] ;  /* 0x00007400012e7983 */ /* 0x000ea20000100800 */
[----:B------:R-:W3:Y:S01]  /*19a80*/  S2R R5, SR_SWINHI ;  /* 0x0000000000057919 */ /* 0x000ee20000002f00 */
[-C--:B------:R-:W-:Y:S02]  /*19a90*/  LEA.HI R8, R4, R54.reuse, RZ, 0x4 ;  /* 0x0000003604087211 */ /* 0x080fe400078f20ff */
[----:B------:R-:W4:Y:S02]  /*19aa0*/  LDL R55, [R1+0x70] ;  /* 0x0000700001377983 */ /* 0x000f240000100800 */
[----:B------:R-:W-:Y:S01]  /*19ab0*/  SHF.R.S32.HI R9, RZ, 0x4, R8 ;  /* 0x00000004ff097819 */ /* 0x000fe20000011408 */
[----:B------:R-:W-:Y:S05]  /*19ac0*/  WARPSYNC.ALL ;  /* 0x0000000000007948 */ /* 0x000fea0003800000 */
[----:B------:R-:W-:Y:S01]  /*19ad0*/  LEA.HI R10, R8, R9, RZ, 0x1 ;  /* 0x00000009080a7211 */ /* 0x000fe200078f08ff */
[----:B------:R-:W-:Y:S01]  /*19ae0*/  ULDC.64 UR4, c[0x0][0xc00] ;  /* 0x0003000000047ab9 */ /* 0x000fe20000000a00 */
[----:B------:R-:W-:-:S02]  /*19af0*/  LEA.HI R4, R4, R54, RZ, 0x5 ;  /* 0x0000003604047211 */ /* 0x000fc400078f28ff */
[----:B------:R-:W-:Y:S02]  /*19b00*/  LOP3.LUT R8, R8, 0xfffffff0, RZ, 0xc0, !PT ;  /* 0xfffffff008087812 */ /* 0x000fe400078ec0ff */
[----:B------:R-:W-:Y:S02]  /*19b10*/  LOP3.LUT R10, R10, 0x1ffffffe, RZ, 0xc0, !PT ;  /* 0x1ffffffe0a0a7812 */ /* 0x000fe400078ec0ff */
[----:B------:R-:W-:Y:S01]  /*19b20*/  SHF.R.S32.HI R11, RZ, 0x5, R4 ;  /* 0x00000005ff0b7819 */ /* 0x000fe20000011404 */
[----:B------:R-:W-:Y:S01]  /*19b30*/  IMAD.IADD R8, R54, 0x1, -R8 ;  /* 0x0000000136087824 */ /* 0x000fe200078e0a08 */
[----:B------:R-:W-:Y:S01]  /*19b40*/  F2FP.BF16.F32.PACK_AB R6, R93, R6 ;  /* 0x000000065d06723e */ /* 0x000fe200000010ff */
[----:B------:R-:W-:Y:S01]  /*19b50*/  IMAD.IADD R10, R9, 0x1, -R10 ;  /* 0x00000001090a7824 */ /* 0x000fe200078e0a0a */
[----:B------:R-:W-:Y:S01]  /*19b60*/  F2FP.BF16.F32.PACK_AB R7, R42, R7 ;  /* 0x000000072a07723e */ /* 0x000fe200000010ff */
[----:B------:R-:W-:Y:S01]  /*19b70*/  IMAD R11, R11, 0x10, R8 ;  /* 0x000000100b0b7824 */ /* 0x000fe200078e0208 */
[----:B------:R-:W-:Y:S01]  /*19b80*/  F2FP.BF16.F32.PACK_AB R26, R109, R26 ;  /* 0x0000001a6d1a723e */ /* 0x000fe200000010ff */
[----:B------:R-:W-:Y:S01]  /*19b90*/  IMAD.SHL.U32 R10, R10, 0x8, RZ ;  /* 0x000000080a0a7824 */ /* 0x000fe200078e00ff */
[----:B------:R-:W-:-:S02]  /*19ba0*/  F2FP.BF16.F32.PACK_AB R27, R38, R27 ;  /* 0x0000001b261b723e */ /* 0x000fc400000010ff */
[----:B------:R-:W-:Y:S02]  /*19bb0*/  MOV R28, R2 ;  /* 0x00000002001c7202 */ /* 0x000fe40000000f00 */
[----:B---3--:R-:W-:Y:S01]  /*19bc0*/  MOV R29, R5 ;  /* 0x00000005001d7202 */ /* 0x008fe20000000f00 */
[----:B------:R-:W-:-:S04]  /*19bd0*/  IMAD.U32 R5, R11, 0x20, R10 ;  /* 0x000000200b057824 */ /* 0x000fc800078e000a */
[----:B------:R-:W-:-:S03]  /*19be0*/  IMAD.WIDE R4, R5, 0x2, R28 ;  /* 0x0000000205047825 */ /* 0x000fc600078e021c */
[C---:B------:R-:W-:Y:S01]  /*19bf0*/  LOP3.LUT R9, R4.reuse, 0x180, RZ, 0xc0, !PT ;  /* 0x0000018004097812 */ /* 0x040fe200078ec0ff */
[----:B------:R-:W-:Y:S01]  /*19c00*/  BAR.SYNC.DEFER_BLOCKING 0x1, 0x180 ;  /* 0x0046000000007b1d */ /* 0x000fe20000010000 */
[C---:B------:R-:W-:Y:S02]  /*19c10*/  IADD3 R37, P4, R4.reuse, 0x20, RZ ;  /* 0x0000002004257810 */ /* 0x040fe40007f9e0ff */
[C---:B------:R-:W-:Y:S02]  /*19c20*/  IADD3 R47, P0, R4.reuse, 0x6020, RZ ;  /* 0x00006020042f7810 */ /* 0x040fe40007f1e0ff */
[----:B------:R-:W-:Y:S01]  /*19c30*/  SHF.R.U64 R9, R9, 0x3, RZ ;  /* 0x0000000309097819 */ /* 0x000fe200000012ff */
[----:B------:R-:W-:Y:S01]  /*19c40*/  IMAD.X R11, RZ, RZ, R5, P4 ;  /* 0x000000ffff0b7224 */ /* 0x000fe200020e0605 */
[----:B------:R-:W-:Y:S02]  /*19c50*/  LOP3.LUT R8, R37, 0x180, RZ, 0xc0, !PT ;  /* 0x0000018025087812 */ /* 0x000fe400078ec0ff */
[----:B------:R-:W-:-:S02]  /*19c60*/  IADD3 R39, P3, R4, 0x3000, RZ ;  /* 0x0000300004277810 */ /* 0x000fc40007f7e0ff */
[C---:B------:R-:W-:Y:S02]  /*19c70*/  IADD3 R43, P2, R4.reuse, 0x3020, RZ ;  /* 0x00003020042b7810 */ /* 0x040fe40007f5e0ff */
[----:B------:R-:W-:Y:S01]  /*19c80*/  IADD3 R45, P1, R4, 0x6000, RZ ;  /* 0x00006000042d7810 */ /* 0x000fe20007f3e0ff */
[--C-:B------:R-:W-:Y:S01]  /*19c90*/  IMAD.X R13, RZ, RZ, R5.reuse, P3 ;  /* 0x000000ffff0d7224 */ /* 0x100fe200018e0605 */
[----:B------:R-:W-:Y:S01]  /*19ca0*/  LOP3.LUT R4, R9, R4, RZ, 0x3c, !PT ;  /* 0x0000000409047212 */ /* 0x000fe200078e3cff */
[--C-:B------:R-:W-:Y:S01]  /*19cb0*/  IMAD.X R9, RZ, RZ, R5.reuse, P0 ;  /* 0x000000ffff097224 */ /* 0x100fe200000e0605 */
[----:B------:R-:W-:Y:S01]  /*19cc0*/  SHF.R.U64 R8, R8, 0x3, RZ ;  /* 0x0000000308087819 */ /* 0x000fe200000012ff */
[--C-:B------:R-:W-:Y:S01]  /*19cd0*/  IMAD.X R15, RZ, RZ, R5.reuse, P2 ;  /* 0x000000ffff0f7224 */ /* 0x100fe200010e0605 */
[----:B------:R-:W-:Y:S01]  /*19ce0*/  ISETP.NE.U32.AND P0, PT, RZ, UR4, PT ;  /* 0x00000004ff007c0c */ /* 0x000fe2000bf05070 */
[----:B------:R-:W-:Y:S01]  /*19cf0*/  IMAD.X R25, RZ, RZ, R5, P1 ;  /* 0x000000ffff197224 */ /* 0x000fe200008e0605 */
[----:B------:R-:W-:-:S02]  /*19d00*/  LOP3.LUT R10, R8, R37, RZ, 0x3c, !PT ;  /* 0x00000025080a7212 */ /* 0x000fc400078e3cff */
[----:B------:R-:W-:Y:S02]  /*19d10*/  LOP3.LUT R8, R39, 0x180, RZ, 0xc0, !PT ;  /* 0x0000018027087812 */ /* 0x000fe400078ec0ff */
[----:B------:R-:W-:Y:S02]  /*19d20*/  LOP3.LUT R14, R43, 0x180, RZ, 0xc0, !PT ;  /* 0x000001802b0e7812 */ /* 0x000fe400078ec0ff */
[----:B------:R-:W-:Y:S01]  /*19d30*/  ISETP.NE.AND.EX P0, PT, RZ, UR5, PT, P0 ;  /* 0x00000005ff007c0c */ /* 0x000fe2000bf05300 */
[----:B------:R-:W-:Y:S01]  /*19d40*/  ULDC.64 UR4, c[0x0][0xc08] ;  /* 0x0003020000047ab9 */ /* 0x000fe20000000a00 */
[----:B------:R-:W-:Y:S02]  /*19d50*/  LOP3.LUT R24, R45, 0x180, RZ, 0xc0, !PT ;  /* 0x000001802d187812 */ /* 0x000fe400078ec0ff */
[----:B-1----:R-:W-:Y:S02]  /*19d60*/  LOP3.LUT R32, R47, 0x180, RZ, 0xc0, !PT ;  /* 0x000001802f207812 */ /* 0x002fe400078ec0ff */
[----:B------:R-:W-:-:S02]  /*19d70*/  ISETP.NE.U32.AND P2, PT, RZ, UR4, PT ;  /* 0x00000004ff007c0c */ /* 0x000fc4000bf45070 */
[----:B------:R-:W-:Y:S02]  /*19d80*/  SHF.R.U64 R8, R8, 0x3, RZ ;  /* 0x0000000308087819 */ /* 0x000fe400000012ff */
[----:B------:R-:W-:Y:S02]  /*19d90*/  SHF.R.U64 R14, R14, 0x3, RZ ;  /* 0x000000030e0e7819 */ /* 0x000fe400000012ff */
[----:B------:R-:W-:Y:S02]  /*19da0*/  SHF.R.U64 R24, R24, 0x3, RZ ;  /* 0x0000000318187819 */ /* 0x000fe400000012ff */
[----:B------:R-:W-:Y:S02]  /*19db0*/  SHF.R.U64 R32, R32, 0x3, RZ ;  /* 0x0000000320207819 */ /* 0x000fe400000012ff */
[----:B------:R-:W-:Y:S02]  /*19dc0*/  ISETP.NE.AND.EX P2, PT, RZ, UR5, PT, P2 ;  /* 0x00000005ff007c0c */ /* 0x000fe4000bf45320 */
[----:B------:R-:W-:-:S02]  /*19dd0*/  LOP3.LUT R12, R8, R39, RZ, 0x3c, !PT ;  /* 0x00000027080c7212 */ /* 0x000fc400078e3cff */
[----:B------:R-:W-:Y:S02]  /*19de0*/  LOP3.LUT R14, R14, R43, RZ, 0x3c, !PT ;  /* 0x0000002b0e0e7212 */ /* 0x000fe400078e3cff */
[----:B------:R-:W-:Y:S02]  /*19df0*/  LOP3.LUT R24, R24, R45, RZ, 0x3c, !PT ;  /* 0x0000002d18187212 */ /* 0x000fe400078e3cff */
[----:B------:R-:W-:Y:S02]  /*19e00*/  LOP3.LUT R8, R32, R47, RZ, 0x3c, !PT ;  /* 0x0000002f20087212 */ /* 0x000fe400078e3cff */
[----:B------:R-:W-:Y:S02]  /*19e10*/  MOV R32, R4 ;  /* 0x0000000400207202 */ /* 0x000fe40000000f00 */
[----:B------:R-:W-:Y:S02]  /*19e20*/  F2FP.BF16.F32.PACK_AB R4, R89, R0 ;  /* 0x000000005904723e */ /* 0x000fe400000010ff */
[----:B------:R-:W-:-:S02]  /*19e30*/  F2FP.BF16.F32.PACK_AB R5, R91, R90 ;  /* 0x0000005a5b05723e */ /* 0x000fc400000010ff */
[----:B------:R-:W-:Y:S02]  /*19e40*/  MOV R0, R12 ;  /* 0x0000000c00007202 */ /* 0x000fe40000000f00 */
[----:B------:R-:W-:Y:S01]  /*19e50*/  MOV R39, R14 ;  /* 0x0000000e00277202 */ /* 0x000fe20000000f00 */
[----:B------:R1:W-:Y:S01]  /*19e60*/  STSM.16.M88.4 [R32], R4 ;  /* 0x0000000420007844 */ /* 0x0003e20000000200 */
[----:B------:R-:W-:Y:S02]  /*19e70*/  MOV R42, R10 ;  /* 0x0000000a002a7202 */ /* 0x000fe40000000f00 */
[----:B------:R-:W-:Y:S02]  /*19e80*/  MOV R37, R24 ;  /* 0x0000001800257202 */ /* 0x000fe40000000f00 */
[----:B------:R-:W-:Y:S02]  /*19e90*/  F2FP.BF16.F32.PACK_AB R12, R97, R96 ;  /* 0x00000060610c723e */ /* 0x000fe400000010ff */
[----:B------:R-:W-:-:S02]  /*19ea0*/  F2FP.BF16.F32.PACK_AB R13, R99, R30 ;  /* 0x0000001e630d723e */ /* 0x000fc400000010ff */
[----:B------:R-:W-:Y:S02]  /*19eb0*/  F2FP.BF16.F32.PACK_AB R14, R101, R100 ;  /* 0x00000064650e723e */ /* 0x000fe400000010ff */
[----:B------:R-:W-:Y:S02]  /*19ec0*/  F2FP.BF16.F32.PACK_AB R15, R31, R102 ;  /* 0x000000661f0f723e */ /* 0x000fe400000010ff */
[----:B------:R-:W-:Y:S01]  /*19ed0*/  F2FP.BF16.F32.PACK_AB R24, R105, R104 ;  /* 0x000000686918723e */ /* 0x000fe200000010ff */
[----:B------:R-:W2:Y:S01]  /*19ee0*/  LDC.64 R30, c[0x0][0xc00] ;  /* 0x00030000ff1e7b82 */ /* 0x000ea20000000a00 */
[----:B------:R-:W-:Y:S01]  /*19ef0*/  F2FP.BF16.F32.PACK_AB R25, R107, R106 ;  /* 0x0000006a6b19723e */ /* 0x000fe200000010ff */
[----:B------:R3:W-:Y:S01]  /*19f00*/  STSM.16.M88.4 [R42], R12 ;  /* 0x0000000c2a007844 */ /* 0x0007e20000000200 */
[----:B-1----:R-:W-:Y:S02]  /*19f10*/  MOV R32, R8 ;  /* 0x0000000800207202 */ /* 0x002fe40000000f00 */
[----:B------:R-:W-:Y:S01]  /*19f20*/  F2FP.BF16.F32.PACK_AB R4, R113, R112 ;  /* 0x000000707104723e */ /* 0x000fe200000010ff */
[----:B------:R1:W-:Y:S01]  /*19f30*/  STSM.16.M88.4 [R0], R24 ;  /* 0x0000001800007844 */ /* 0x0003e20000000200 */
[----:B------:R-:W-:-:S02]  /*19f40*/  F2FP.BF16.F32.PACK_AB R5, R115, R114 ;  /* 0x000000727305723e */ /* 0x000fc400000010ff */
[----:B------:R-:W-:Y:S02]  /*19f50*/  F2FP.BF16.F32.PACK_AB R6, R117, R116 ;  /* 0x000000747506723e */ /* 0x000fe400000010ff */
[----:B------:R-:W-:Y:S02]  /*19f60*/  F2FP.BF16.F32.PACK_AB R7, R119, R118 ;  /* 0x000000767707723e */ /* 0x000fe400000010ff */
[----:B------:R-:W-:Y:S02]  /*19f70*/  F2FP.BF16.F32.PACK_AB R8, R121, R120 ;  /* 0x000000787908723e */ /* 0x000fe400000010ff */
[----:B------:R-:W-:Y:S01]  /*19f80*/  F2FP.BF16.F32.PACK_AB R9, R123, R122 ;  /* 0x0000007a7b09723e */ /* 0x000fe200000010ff */
[----:B------:R0:W-:Y:S01]  /*19f90*/  STSM.16.M88.4 [R39], R4 ;  /* 0x0000000427007844 */ /* 0x0001e20000000200 */
[----:B------:R-:W-:Y:S01]  /*19fa0*/  F2FP.BF16.F32.PACK_AB R10, R125, R124 ;  /* 0x0000007c7d0a723e */ /* 0x000fe200000010ff */
[----:B------:R-:W-:Y:S01]  /*19fb0*/  ULDC UR4, c[0x0][0xa88] ;  /* 0x0002a20000047ab9 */ /* 0x000fe20000000800 */
[----:B------:R-:W-:Y:S01]  /*19fc0*/  F2FP.BF16.F32.PACK_AB R11, R127, R126 ;  /* 0x0000007e7f0b723e */ /* 0x000fe200000010ff */
[----:B---3--:R-:W-:Y:S01]  /*19fd0*/  IMAD.MOV.U32 R42, RZ, RZ, RZ ;  /* 0x000000ffff2a7224 */ /* 0x008fe200078e00ff */
[----:B------:R-:W-:Y:S01]  /*19fe0*/  F2FP.BF16.F32.PACK_AB R12, R129, R128 ;  /* 0x00000080810c723e */ /* 0x000fe200000010ff */
[----:B-1----:R-:W0:Y:S01]  /*19ff0*/  @P2 LDC.64 R24, c[0x0][0xc08] ;  /* 0x00030200ff182b82 */ /* 0x002e220000000a00 */
[----:B------:R-:W-:Y:S01]  /*1a000*/  F2FP.BF16.F32.PACK_AB R13, R131, R130 ;  /* 0x00000082830d723e */ /* 0x000fe200000010ff */
[----:B------:R1:W-:Y:S01]  /*1a010*/  STSM.16.M88.4 [R37], R8 ;  /* 0x0000000825007844 */ /* 0x0003e20000000200 */
[----:B------:R-:W-:-:S02]  /*1a020*/  F2FP.BF16.F32.PACK_AB R14, R133, R132 ;  /* 0x00000084850e723e */ /* 0x000fc400000010ff */
[----:B------:R-:W-:-:S03]  /*1a030*/  F2FP.BF16.F32.PACK_AB R15, R135, R134 ;  /* 0x00000086870f723e */ /* 0x000fc600000010ff */
[----:B------:R-:W3:Y:S02]  /*1a040*/  LDC R0, c[0x0][0xbe8] ;  /* 0x0002fa00ff007b82 */ /* 0x000ee40000000800 */
[----:B------:R0:W-:Y:S01]  /*1a050*/  STSM.16.M88.4 [R32], R12 ;  /* 0x0000000c20007844 */ /* 0x0001e20000000200 */
[----:B------:R-:W-:Y:S02]  /*1a060*/  IMAD.U32 R47, RZ, RZ, UR4 ;  /* 0x00000004ff2f7e24 */ /* 0x000fe4000f8e00ff */
[----:B--2---:R-:W-:-:S03]  /*1a070*/  IMAD.WIDE R30, R46, 0x4, R30 ;  /* 0x000000042e1e7825 */ /* 0x004fc600078e021e */
[----:B------:R-:W-:Y:S01]  /*1a080*/  BAR.SYNC.DEFER_BLOCKING 0x1, 0x180 ;  /* 0x0046000000007b1d */ /* 0x000fe20000010000 */
[----:B0-----:R-:W-:-:S05]  /*1a090*/  @P2 IMAD.WIDE R4, R46, 0x4, R24 ;  /* 0x000000042e042825 */ /* 0x001fca00078e0218 */
[----:B------:R0:W5:Y:S01]  /*1a0a0*/  @P0 LDG.E R42, desc[UR52][R30.64] ;  /* 0x000000341e2a0981 */ /* 0x000162000c1e1900 */
[----:B---3--:R-:W-:Y:S02]  /*1a0b0*/  ISETP.NE.AND P1, PT, R0, 0x1, PT ;  /* 0x000000010000780c */ /* 0x008fe40003f25270 */
[----:B----4-:R-:W-:Y:S01]  /*1a0c0*/  SHF.R.S32.HI R44, RZ, 0x1f, R55 ;  /* 0x0000001fff2c7819 */ /* 0x010fe20000011437 */
[----:B------:R0:W5:Y:S10]  /*1a0d0*/  @P2 LDG.E R47, desc[UR52][R4.64] ;  /* 0x00000034042f2981 */ /* 0x000174000c1e1900 */
[----:B------:R-:W2:Y:S08]  /*1a0e0*/  @P1 LDC R6, c[0x0][0xbec] ;  /* 0x0002fb00ff061b82 */ /* 0x000eb00000000800 */
[----:B-1----:R-:W1:Y:S01]  /*1a0f0*/  @P1 LDC R9, c[0x0][0xbf0] ;  /* 0x0002fc00ff091b82 */ /* 0x002e620000000800 */
[----:B0-----:R-:W-:Y:S05]  /*1a100*/  @P2 BRA `(.L_x_11555) ;  /* 0x0000000000102947 */ /* 0x001fea0003800000 */
[----:B------:R-:W-:Y:S05]  /*1a110*/  @!P0 BRA `(.L_x_11555) ;  /* 0x00000000000c8947 */ /* 0x000fea0003800000 */
[----:B------:R-:W3:Y:S04]  /*1a120*/  LDG.E R4, desc[UR52][R30.64] ;  /* 0x000000341e047981 */ /* 0x000ee8000c1e1900 */
[----:B-----5:R-:W3:Y:S02]  /*1a130*/  LDG.E R47, desc[UR52][R30.64+0x4] ;  /* 0x000004341e2f7981 */ /* 0x020ee4000c1e1900 */
[----:B---3--:R-:W-:-:S07]  /*1a140*/  IMAD.IADD R47, R47, 0x1, -R4 ;  /* 0x000000012f2f7824 */ /* 0x008fce00078e0a04 */
.L_x_11555:
[----:B------:R-:W3:Y:S01]  /*1a150*/  LDL R5, [R1+0x64] ;  /* 0x0000640001057983 */ /* 0x000ee20000100800 */
[----:B------:R-:W-:Y:S01]  /*1a160*/  ULDC.64 UR4, c[0x0][0xb90] ;  /* 0x0002e40000047ab9 */ /* 0x000fe20000000a00 */
[----:B------:R-:W0:Y:S01]  /*1a170*/  S2R R10, SR_TID.X ;  /* 0x00000000000a7919 */ /* 0x000e220000002100 */
[----:B-----5:R-:W-:Y:S02]  /*1a180*/  SHF.R.S32.HI R43, RZ, 0x1f, R42 ;  /* 0x0000001fff2b7819 */ /* 0x020fe4000001142a */
[----:B------:R-:W-:Y:S01]  /*1a190*/  SHF.R.S32.HI R32, RZ, 0x2, R36 ;  /* 0x00000002ff207819 */ /* 0x000fe20000011424 */
[----:B------:R-:W3:Y:S01]  /*1a1a0*/  LDL.LU R52, [R1+0x28] ;  /* 0x0000280001347983 */ /* 0x000ee20000300800 */
[----:B------:R-:W-:Y:S01]  /*1a1b0*/  IMAD R4, R44, UR4, RZ ;  /* 0x000000042c047c24 */ /* 0x000fe2000f8e02ff */
[----:B------:R-:W-:Y:S01]  /*1a1c0*/  SHF.R.S32.HI R45, RZ, 0x1f, R46 ;  /* 0x0000001fff2d7819 */ /* 0x000fe2000001142e */
[----:B------:R-:W-:Y:S01]  /*1a1d0*/  IMAD R47, R47, R0, RZ ;  /* 0x000000002f2f7224 */ /* 0x000fe200078e02ff */
[----:B------:R-:W4:Y:S01]  /*1a1e0*/  LDL R14, [R1+0x78] ;  /* 0x00007800010e7983 */ /* 0x000f220000100800 */
[----:B------:R-:W-:Y:S01]  /*1a1f0*/  IMAD R11, R55, UR5, R4 ;  /* 0x00000005370b7c24 */ /* 0x000fe2000f8e0204 */
[----:B------:R-:W-:Y:S01]  /*1a200*/  SEL R45, R45, RZ, !P0 ;  /* 0x000000ff2d2d7207 */ /* 0x000fe20004000000 */
[----:B------:R-:W4:Y:S01]  /*1a210*/  @P1 LDC R53, c[0x0][0xbec] ;  /* 0x0002fb00ff351b82 */ /* 0x000f220000000800 */
[----:B------:R-:W-:Y:S01]  /*1a220*/  SEL R46, R46, RZ, !P0 ;  /* 0x000000ff2e2e7207 */ /* 0x000fe20004000000 */
[----:B0-----:R-:W-:-:S05]  /*1a230*/  VIADD R10, R10, 0xffffff80 ;  /* 0xffffff800a0a7836 */ /* 0x001fca0000000000 */
[----:B------:R-:W-:-:S04]  /*1a240*/  SHF.R.S32.HI R26, RZ, 0x1f, R10 ;  /* 0x0000001fff1a7819 */ /* 0x000fc8000001140a */
[----:B------:R-:W-:-:S04]  /*1a250*/  LEA.HI R26, R26, R10, RZ, 0x7 ;  /* 0x0000000a1a1a7211 */ /* 0x000fc800078f38ff */
[----:B------:R-:W-:-:S05]  /*1a260*/  LOP3.LUT R26, R26, 0xffffff80, RZ, 0xc0, !PT ;  /* 0xffffff801a1a7812 */ /* 0x000fca00078ec0ff */
[----:B------:R-:W-:Y:S02]  /*1a270*/  IMAD.IADD R26, R10, 0x1, -R26 ;  /* 0x000000010a1a7824 */ /* 0x000fe400078e0a1a */
[----:B------:R-:W-:Y:S01]  /*1a280*/  IMAD R3, R3, 0x60, R32 ;  /* 0x0000006003037824 */ /* 0x000fe200078e0220 */
[----:B------:R-:W-:Y:S01]  /*1a290*/  BSSY B1, `(.L_x_11556) ;  /* 0x000008b000017945 */ /* 0x000fe20003800000 */
[----:B---3--:R-:W-:Y:S02]  /*1a2a0*/  IMAD.IADD R15, R5, 0x1, R52 ;  /* 0x00000001050f7824 */ /* 0x008fe400078e0234 */
[----:B------:R-:W-:Y:S01]  /*1a2b0*/  IMAD.WIDE.U32 R4, R55, UR4, R42 ;  /* 0x0000000437047c25 */ /* 0x000fe2000f8e002a */
[----:B------:R-:W-:-:S03]  /*1a2c0*/  ULDC.64 UR4, c[0x0][0xb98] ;  /* 0x0002e60000047ab9 */ /* 0x000fc60000000a00 */
[----:B--2---:R-:W-:-:S04]  /*1a2d0*/  @P1 IMAD.HI.U32 R6, R15, R6, RZ ;  /* 0x000000060f061227 */ /* 0x004fc800078e00ff */
[----:B------:R-:W-:Y:S01]  /*1a2e0*/  IMAD.MOV.U32 R7, RZ, RZ, R15 ;  /* 0x000000ffff077224 */ /* 0x000fe200078e000f */
[----:B-1----:R-:W-:Y:S01]  /*1a2f0*/  @P1 SHF.R.U32.HI R7, RZ, R9, R6 ;  /* 0x00000009ff071219 */ /* 0x002fe20000011606 */
[----:B------:R-:W-:Y:S02]  /*1a300*/  IMAD R9, R32, 0x20, R40 ;  /* 0x0000002020097824 */ /* 0x000fe400078e0228 */
[----:B------:R-:W-:Y:S02]  /*1a310*/  IMAD.IADD R5, R5, 0x1, R11 ;  /* 0x0000000105057824 */ /* 0x000fe400078e020b */
        /* <DEDUP_REMOVED lines=18> */
[----:B------:R-:W-:Y:S01]  /*1a440*/  SHFL.IDX PT, R48, R6, RZ, 0x1c1f ;  /* 0x001c1fff06307589 */ /* 0x000fe200000e0000 */
[----:B------:R-:W-:Y:S01]  /*1a450*/  IADD3 R7, P2, R28, 0x1800, RZ ;  /* 0x000018001c077810 */ /* 0x000fe20007f5e0ff */
[----:B----4-:R-:W-:Y:S01]  /*1a460*/  IMAD.IADD R4, R14, 0x1, R52 ;  /* 0x000000010e047824 */ /* 0x010fe200078e0234 */
[----:B------:R-:W-:Y:S01]  /*1a470*/  IADD3 R13, P3, R28, 0x3000, RZ ;  /* 0x000030001c0d7810 */ /* 0x000fe20007f7e0ff */
[----:B------:R-:W0:Y:S01]  /*1a480*/  SHFL.IDX PT, R49, R10, RZ, 0x1c1f ;  /* 0x001c1fff0a317589 */ /* 0x000e2200000e0000 */
[----:B------:R-:W-:Y:S01]  /*1a490*/  LOP3.LUT P0, RZ, R26, 0x3, RZ, 0xc0, !PT ;  /* 0x000000031aff7812 */ /* 0x000fe2000780c0ff */
[----:B------:R-:W-:Y:S01]  /*1a4a0*/  IMAD.X R9, RZ, RZ, R29, P2 ;  /* 0x000000ffff097224 */ /* 0x000fe200010e061d */
[----:B------:R-:W-:Y:S01]  /*1a4b0*/  ULDC.64 UR4, c[0x0][0xaa0] ;  /* 0x0002a80000047ab9 */ /* 0x000fe20000000a00 */
[----:B------:R-:W-:Y:S01]  /*1a4c0*/  SHFL.IDX PT, R50, R6, 0x1, 0x1c1f ;  /* 0x003c1f0006327f89 */ /* 0x000fe200000e0000 */
[----:B------:R-:W-:-:S03]  /*1a4d0*/  ISETP.GE.OR P2, PT, R4, R47, P0 ;  /* 0x0000002f0400720c */ /* 0x000fc60000746670 */
[----:B------:R-:W1:Y:S01]  /*1a4e0*/  SHFL.IDX PT, R51, R10, 0x1, 0x1c1f ;  /* 0x003c1f000a337f89 */ /* 0x000e6200000e0000 */
[----:B------:R-:W-:-:S05]  /*1a4f0*/  VIADD R4, R4, 0x8 ;  /* 0x0000000804047836 */ /* 0x000fca0000000000 */
[----:B------:R-:W-:Y:S01]  /*1a500*/  ISETP.GE.OR P0, PT, R4, R47, P0 ;  /* 0x0000002f0400720c */ /* 0x000fe20000706670 */
[----:B------:R-:W-:-:S03]  /*1a510*/  IMAD R43, R43, UR4, RZ ;  /* 0x000000042b2b7c24 */ /* 0x000fc6000f8e02ff */
[----:B0-----:R0:W-:Y:S01]  /*1a520*/  @!P2 ST.E desc[UR52][R48.64], R20 ;  /* 0x000000143000a985 */ /* 0x0011e2000c101934 */
[----:B------:R-:W-:Y:S01]  /*1a530*/  LOP3.LUT R12, R13, 0x180, RZ, 0xc0, !PT ;  /* 0x000001800d0c7812 */ /* 0x000fe200078ec0ff */
[----:B------:R-:W-:Y:S01]  /*1a540*/  IMAD R43, R42, UR5, R43 ;  /* 0x000000052a2b7c24 */ /* 0x000fe2000f8e022b */
[----:B------:R-:W-:Y:S01]  /*1a550*/  LOP3.LUT R8, R7, 0x180, RZ, 0xc0, !PT ;  /* 0x0000018007087812 */ /* 0x000fe200078ec0ff */
[----:B0-----:R-:W0:Y:S05]  /*1a560*/  @P1 LDC R49, c[0x0][0xbf0] ;  /* 0x0002fc00ff311b82 */ /* 0x001e2a0000000800 */
[----:B-1----:R1:W-:Y:S01]  /*1a570*/  @!P0 ST.E desc[UR52][R50.64], R21 ;  /* 0x0000001532008985 */ /* 0x0023e2000c101934 */
[----:B------:R-:W-:-:S02]  /*1a580*/  SHF.R.U64 R12, R12, 0x3, RZ ;  /* 0x000000030c0c7819 */ /* 0x000fc400000012ff */
[----:B------:R-:W-:Y:S01]  /*1a590*/  SHF.R.U64 R8, R8, 0x3, RZ ;  /* 0x0000000308087819 */ /* 0x000fe200000012ff */
[----:B------:R-:W-:Y:S01]  /*1a5a0*/  IMAD.IADD R48, R52, 0x1, R3 ;  /* 0x0000000134307824 */ /* 0x000fe200078e0203 */
[----:B------:R-:W-:Y:S01]  /*1a5b0*/  LOP3.LUT R12, R12, R13, RZ, 0x3c, !PT ;  /* 0x0000000d0c0c7212 */ /* 0x000fe200078e3cff */
[----:B-1----:R-:W-:Y:S01]  /*1a5c0*/  IMAD.WIDE.U32 R20, R42, UR4, RZ ;  /* 0x000000042a147c25 */ /* 0x002fe2000f8e00ff */
[----:B------:R-:W-:-:S03]  /*1a5d0*/  ULDC.64 UR4, c[0x0][0xae8] ;  /* 0x0002ba0000047ab9 */ /* 0x000fc60000000a00 */
[----:B------:R-:W-:Y:S02]  /*1a5e0*/  IMAD.IADD R21, R21, 0x1, R43 ;  /* 0x0000000115157824 */ /* 0x000fe400078e022b */
[----:B------:R-:W-:Y:S01]  /*1a5f0*/  IMAD R44, R44, UR4, RZ ;  /* 0x000000042c2c7c24 */ /* 0x000fe2000f8e02ff */
[----:B------:R-:W-:Y:S01]  /*1a600*/  IADD3 R25, P5, R28, 0x4800, RZ ;  /* 0x000048001c197810 */ /* 0x000fe20007fbe0ff */
[----:B------:R-:W-:Y:S01]  /*1a610*/  IMAD.X R13, RZ, RZ, R29, P3 ;  /* 0x000000ffff0d7224 */ /* 0x000fe200018e061d */
[----:B------:R-:W-:Y:S01]  /*1a620*/  LOP3.LUT R8, R8, R7, RZ, 0x3c, !PT ;  /* 0x0000000708087212 */ /* 0x000fe200078e3cff */
[C---:B------:R-:W-:Y:S01]  /*1a630*/  IMAD R3, R55.reuse, UR5, R44 ;  /* 0x0000000537037c24 */ /* 0x040fe2000f8e022c */
[C---:B------:R-:W-:Y:S01]  /*1a640*/  IADD3 R31, P4, R28.reuse, 0x6000, RZ ;  /* 0x000060001c1f7810 */ /* 0x040fe20007f9e0ff */
[----:B------:R-:W-:Y:S01]  /*1a650*/  IMAD.WIDE.U32 R20, R55, UR4, R20 ;  /* 0x0000000437147c25 */ /* 0x000fe2000f8e0014 */
[----:B------:R-:W-:Y:S01]  /*1a660*/  IADD3 R7, P3, R28, 0x7800, RZ ;  /* 0x000078001c077810 */ /* 0x000fe20007f7e0ff */
[----:B------:R-:W-:-:S02]  /*1a670*/  ULDC.64 UR4, c[0x0][0xaf0] ;  /* 0x0002bc0000047ab9 */ /* 0x000fc40000000a00 */
[----:B------:R-:W-:Y:S01]  /*1a680*/  @P1 IMAD.HI.U32 R42, R48, R53, RZ ;  /* 0x00000035302a1227 */ /* 0x000fe200078e00ff */
[----:B------:R-:W-:Y:S01]  /*1a690*/  LOP3.LUT R24, R25, 0x180, RZ, 0xc0, !PT ;  /* 0x0000018019187812 */ /* 0x000fe200078ec0ff */
[----:B------:R-:W5:Y:S01]  /*1a6a0*/  LD.E.128 R8, desc[UR52][R8.64] ;  /* 0x0000003408087980 */ /* 0x000f62000c101d00 */
[----:B------:R-:W-:Y:S01]  /*1a6b0*/  LOP3.LUT R30, R31, 0x180, RZ, 0xc0, !PT ;  /* 0x000001801f1e7812 */ /* 0x000fe200078ec0ff */
[----:B------:R-:W-:Y:S01]  /*1a6c0*/  IMAD.IADD R21, R21, 0x1, R3 ;  /* 0x0000000115157824 */ /* 0x000fe200078e0203 */
[----:B------:R-:W-:Y:S01]  /*1a6d0*/  LOP3.LUT R5, R28, 0x180, RZ, 0xc0, !PT ;  /* 0x000001801c057812 */ /* 0x000fe200078ec0ff */
[----:B------:R-:W-:Y:S01]  /*1a6e0*/  IMAD.MOV.U32 R3, RZ, RZ, R48 ;  /* 0x000000ffff037224 */ /* 0x000fe200078e0030 */
[----:B------:R-:W-:Y:S01]  /*1a6f0*/  LOP3.LUT R6, R7, 0x180, RZ, 0xc0, !PT ;  /* 0x0000018007067812 */ /* 0x000fe200078ec0ff */
[----:B------:R-:W5:Y:S01]  /*1a700*/  LD.E.128 R12, desc[UR52][R12.64] ;  /* 0x000000340c0c7980 */ /* 0x000f62000c101d00 */
[----:B0-----:R-:W-:Y:S02]  /*1a710*/  @P1 SHF.R.U32.HI R3, RZ, R49, R42 ;  /* 0x00000031ff031219 */ /* 0x001fe4000001162a */
[----:B------:R-:W-:-:S02]  /*1a720*/  SHF.R.U64 R24, R24, 0x3, RZ ;  /* 0x0000000318187819 */ /* 0x000fc400000012ff */
[----:B------:R-:W-:Y:S02]  /*1a730*/  SHF.R.U64 R30, R30, 0x3, RZ ;  /* 0x000000031e1e7819 */ /* 0x000fe400000012ff */
[----:B------:R-:W-:Y:S01]  /*1a740*/  SHF.R.U64 R5, R5, 0x3, RZ ;  /* 0x0000000305057819 */ /* 0x000fe200000012ff */
[----:B------:R-:W-:Y:S01]  /*1a750*/  IMAD R45, R45, UR4, RZ ;  /* 0x000000042d2d7c24 */ /* 0x000fe2000f8e02ff */
[----:B------:R-:W-:Y:S01]  /*1a760*/  SHF.R.U64 R6, R6, 0x3, RZ ;  /* 0x0000000306067819 */ /* 0x000fe200000012ff */
[----:B------:R-:W-:Y:S01]  /*1a770*/  IMAD.MOV R43, RZ, RZ, -R3 ;  /* 0x000000ffff2b7224 */ /* 0x000fe200078e0a03 */
        /* <DEDUP_REMOVED lines=8> */
[----:B------:R-:W-:Y:S01]  /*1a800*/  SHF.R.S32.HI R42, RZ, 0x1f, R3 ;  /* 0x0000001fff2a7819 */ /* 0x000fe20000011403 */
[C---:B------:R-:W-:Y:S01]  /*1a810*/  IMAD R45, R46.reuse, UR5, R45 ;  /* 0x000000052e2d7c24 */ /* 0x040fe2000f8e022d */
[----:B------:R-:W5:Y:S01]  /*1a820*/  LD.E.128 R24, desc[UR52][R24.64] ;  /* 0x0000003418187980 */ /* 0x000f62000c101d00 */
[----:B------:R-:W-:Y:S01]  /*1a830*/  IMAD.WIDE.U32 R20, R46, UR4, R20 ;  /* 0x000000042e147c25 */ /* 0x000fe2000f8e0014 */
[----:B------:R-:W-:-:S02]  /*1a840*/  ULDC.64 UR4, c[0x0][0xae0] ;  /* 0x0002b80000047ab9 */ /* 0x000fc40000000a00 */
[----:B------:R-:W5:Y:S01]  /*1a850*/  LD.E.128 R4, desc[UR52][R4.64] ;  /* 0x0000003404047980 */ /* 0x000f62000c101d00 */
[----:B------:R-:W-:Y:S02]  /*1a860*/  IMAD R43, R0, R43, R48 ;  /* 0x0000002b002b7224 */ /* 0x000fe400078e0230 */
[----:B------:R-:W-:Y:S01]  /*1a870*/  IMAD.IADD R21, R21, 0x1, R45 ;  /* 0x0000000115157824 */ /* 0x000fe200078e022d */
[----:B------:R-:W5:Y:S01]  /*1a880*/  LD.E.128 R28, desc[UR52][R30.64] ;  /* 0x000000341e1c7980 */ /* 0x000f62000c101d00 */
[----:B------:R-:W-:Y:S01]  /*1a890*/  IMAD R42, R42, UR4, RZ ;  /* 0x000000042a2a7c24 */ /* 0x000fe2000f8e02ff */
[----:B------:R-:W-:Y:S02]  /*1a8a0*/  SHF.R.S32.HI R0, RZ, 0x1f, R43 ;  /* 0x0000001fff007819 */ /* 0x000fe4000001142b */
[----:B------:R-:W5:Y:S01]  /*1a8b0*/  LD.E.128 R36, desc[UR52][R36.64] ;  /* 0x0000003424247980 */ /* 0x000f62000c101d00 */
        /* <DEDUP_REMOVED lines=8> */
[----:B------:R-:W-:-:S03]  /*1a940*/  ULDC.64 UR4, c[0x0][0xad8] ;  /* 0x0002b60000047ab9 */ /* 0x000fc60000000a00 */
[----:B------:R-:W-:Y:S02]  /*1a950*/  IMAD.IADD R21, R21, 0x1, R45 ;  /* 0x0000000115157824 */ /* 0x000fe400078e022d */
[----:B------:R-:W-:Y:S02]  /*1a960*/  IMAD R0, R0, UR4, RZ ;  /* 0x0000000400007c24 */ /* 0x000fe4000f8e02ff */
[----:B------:R-:W-:Y:S02]  /*1a970*/  IMAD.IADD R46, R32, 0x1, R52 ;  /* 0x00000001202e7824 */ /* 0x000fe400078e0234 */
        /* <DEDUP_REMOVED lines=8> */
[----:B------:R-:W-:Y:S01]  /*1aa00*/  PRMT R0, RZ, 0x654, R0 ;  /* 0x00000654ff007816 */ /* 0x000fe20000000000 */
[----:B------:R-:W-:Y:S01]  /*1aa10*/  VIADD R51, R40, 0x20 ;  /* 0x0000002028337836 */ /* 0x000fe20000000000 */
[----:B0-----:R0:W1:Y:S02]  /*1aa20*/  SHFL.IDX PT, R42, R32, RZ, 0x1c1f ;  /* 0x001c1fff202a7589 */ /* 0x00106400000e0000 */
        /* <DEDUP_REMOVED lines=17> */
.L_x_11557:
[----:B------:R-:W-:Y:S05]  /*1ab40*/  BSYNC B1 ;  /* 0x0000000000017941 */ /* 0x000fea0003800000 */
.L_x_11556:
        /* <DEDUP_REMOVED lines=19> */
.L_x_11554:
[----:B------:R-:W2:Y:S01]  /*1ac80*/  LDL R10, [R1+0x74] ;  /* 0x00007400010a7983 */ /* 0x000ea20000100800 */
[----:B------:R-:W-:Y:S01]  /*1ac90*/  ULDC.64 UR4, c[0x0][0xc00] ;  /* 0x0003000000047ab9 */ /* 0x000fe20000000a00 */
[----:B------:R-:W2:Y:S01]  /*1aca0*/  LDC.64 R4, c[0x0][0xc00] ;  /* 0x00030000ff047b82 */ /* 0x000ea20000000a00 */
[----:B------:R-:W-:Y:S01]  /*1acb0*/  ISETP.NE.U32.AND P0, PT, RZ, UR4, PT ;  /* 0x00000004ff007c0c */ /* 0x000fe2000bf05070 */
[----:B------:R-:W-:-:S03]  /*1acc0*/  IMAD.MOV.U32 R0, RZ, RZ, RZ ;  /* 0x000000ffff007224 */ /* 0x000fc600078e00ff */
[----:B------:R-:W-:Y:S01]  /*1acd0*/  ISETP.NE.AND.EX P0, PT, RZ, UR5, PT, P0 ;  /* 0x00000005ff007c0c */ /* 0x000fe2000bf05300 */
[----:B------:R-:W-:Y:S02]  /*1ace0*/  ULDC.64 UR4, c[0x0][0xc08] ;  /* 0x0003020000047ab9 */ /* 0x000fe40000000a00 */
[----:B------:R-:W-:Y:S01]  /*1acf0*/  ISETP.NE.U32.AND P1, PT, RZ, UR4, PT ;  /* 0x00000004ff007c0c */ /* 0x000fe2000bf25070 */
[----:B------:R-:W3:Y:S03]  /*1ad00*/  LDC R27, c[0x0][0xbe8] ;  /* 0x0002fa00ff1b7b82 */ /* 0x000ee60000000800 */
[----:B------:R-:W-:-:S13]  /*1ad10*/  ISETP.NE.AND.EX P1, PT, RZ, UR5, PT, P1 ;  /* 0x00000005ff007c0c */ /* 0x000fda000bf25310 */
[----:B------:R-:W4:Y:S01]  /*1ad20*/  @P1 LDC.64 R6, c[0x0][0xc08] ;  /* 0x00030200ff061b82 */ /* 0x000f220000000a00 */
[----:B------:R-:W-:Y:S02]  /*1ad30*/  ULDC UR4, c[0x0][0xa88] ;  /* 0x0002a20000047ab9 */ /* 0x000fe40000000800 */
[----:B------:R-:W-:Y:S02]  /*1ad40*/  IMAD.U32 R8, RZ, RZ, UR4 ;  /* 0x00000004ff087e24 */ /* 0x000fe4000f8e00ff */
[----:B--2---:R-:W-:-:S04]  /*1ad50*/  IMAD.WIDE R4, R10, 0x4, R4 ;  /* 0x000000040a047825 */ /* 0x004fc800078e0204 */
[----:B----4-:R-:W-:Y:S01]  /*1ad60*/  @P1 IMAD.WIDE R6, R10, 0x4, R6 ;  /* 0x000000040a061825 */ /* 0x010fe200078e0206 */
[----:B------:R2:W5:Y:S04]  /*1ad70*/  @P0 LDG.E R0, desc[UR52][R4.64] ;  /* 0x0000003404000981 */ /* 0x000568000c1e1900 */
[----:B------:R2:W5:Y:S01]  /*1ad80*/  @P1 LDG.E R8, desc[UR52][R6.64] ;  /* 0x0000003406081981 */ /* 0x000562000c1e1900 */
[----:B---3--:R-:W-:Y:S02]  /*1ad90*/  ISETP.NE.AND P2, PT, R27, 0x1, PT ;  /* 0x000000011b00780c */ /* 0x008fe40003f45270 */
[----:B------:R-:W-:Y:S02]  /*1ada0*/  ISETP.GE.AND P3, PT, R54, 0xc0, PT ;  /* 0x000000c03600780c */ /* 0x000fe40003f66270 */
[----:B------:R-:W-:-:S09]  /*1adb0*/  SHF.R.S32.HI R9, RZ, 0x1f, R10 ;  /* 0x0000001fff097819 */ /* 0x000fd2000001140a */
[----:B------:R-:W3:Y:S08]  /*1adc0*/  @P2 LDC R20, c[0x0][0xbec] ;  /* 0x0002fb00ff142b82 */ /* 0x000ef00000000800 */
[----:B------:R-:W4:Y:S01]  /*1add0*/  @P2 LDC R29, c[0x0][0xbf0] ;  /* 0x0002fc00ff1d2b82 */ /* 0x000f220000000800 */
[----:B--2---:R-:W-:Y:S05]  /*1ade0*/  @P1 BRA `(.L_x_11559) ;  /* 0x0000000000101947 */ /* 0x004fea0003800000 */
[----:B------:R-:W-:Y:S05]  /*1adf0*/  @!P0 BRA `(.L_x_11559) ;  /* 0x00000000000c8947 */ /* 0x000fea0003800000 */
[----:B------:R-:W2:Y:S04]  /*1ae00*/  LDG.E R7, desc[UR52][R4.64] ;  /* 0x0000003404077981 */ /* 0x000ea8000c1e1900 */
[----:B-----5:R-:W2:Y:S02]  /*1ae10*/  LDG.E R8, desc[UR52][R4.64+0x4] ;  /* 0x0000043404087981 */ /* 0x020ea4000c1e1900 */
[----:B--2---:R-:W-:-:S07]  /*1ae20*/  IMAD.IADD R8, R8, 0x1, -R7 ;  /* 0x0000000108087824 */ /* 0x004fce00078e0a07 */
.L_x_11559:
[----:B------:R-:W2:Y:S04]  /*1ae30*/  LDL R26, [R1+0x70] ;  /* 0x00007000011a7983 */ /* 0x000ea80000100800 */
[----:B------:R0:W5:Y:S01]  /*1ae40*/  LDL R24, [R1+0x28] ;  /* 0x0000280001187983 */ /* 0x0001620000100800 */
[----:B------:R-:W-:Y:S01]  /*1ae50*/  BSSY B1, `(.L_x_11560) ;  /* 0x000002d000017945 */ /* 0x000fe20003800000 */
[----:B------:R-:W-:Y:S02]  /*1ae60*/  SEL R15, R10, RZ, !P0 ;  /* 0x000000ff0a0f7207 */ /* 0x000fe40004000000 */
[----:B------:R-:W-:Y:S02]  /*1ae70*/  SEL R14, R9, RZ, !P0 ;  /* 0x000000ff090e7207 */ /* 0x000fe40004000000 */
[----:B-----5:R-:W-:-:S02]  /*1ae80*/  SHF.R.S32.HI R13, RZ, 0x1f, R0 ;  /* 0x0000001fff0d7819 */ /* 0x020fc40000011400 */
[----:B--2---:R-:W-:Y:S01]  /*1ae90*/  SHF.R.S32.HI R12, RZ, 0x1f, R26 ;  /* 0x0000001fff0c7819 */ /* 0x004fe2000001141a */
[----:B0-----:R-:W-:Y:S06]  /*1aea0*/  @P3 BRA `(.L_x_11561) ;  /* 0x00000000009c3947 */ /* 0x001fec0003800000 */
        /* <DEDUP_REMOVED lines=39> */
.L_x_11561:
[----:B------:R-:W-:Y:S05]  /*1b120*/  BSYNC B1 ;  /* 0x0000000000017941 */ /* 0x000fea0003800000 */
.L_x_11560:
[----:B------:R-:W-:Y:S01]  /*1b130*/  ULDC.64 UR4, c[0x0][0xaa0] ;  /* 0x0002a80000047ab9 */ /* 0x000fe20000000a00 */
[----:B------:R-:W-:Y:S01]  /*1b140*/  SHF.R.S32.HI R36, RZ, 0x2, R36 ;  /* 0x00000002ff247819 */ /* 0x000fe20000011424 */
[----:B0-----:R-:W-:Y:S01]  /*1b150*/  IMAD R5, R13, UR4, RZ ;  /* 0x000000040d057c24 */ /* 0x001fe2000f8e02ff */
[----:B------:R-:W-:-:S03]  /*1b160*/  SHF.R.S32.HI R10, RZ, 0x1f, R41 ;  /* 0x0000001fff0a7819 */ /* 0x000fc60000011429 */
[C---:B------:R-:W-:Y:S02]  /*1b170*/  IMAD R7, R0.reuse, UR5, R5 ;  /* 0x0000000500077c24 */ /* 0x040fe4000f8e0205 */
[----:B------:R-:W-:Y:S02]  /*1b180*/  IMAD R3, R3, 0x60, R36 ;  /* 0x0000006003037824 */ /* 0x000fe400078e0224 */
[----:B------:R-:W-:Y:S01]  /*1b190*/  IMAD.WIDE.U32 R4, R0, UR4, RZ ;  /* 0x0000000400047c25 */ /* 0x000fe2000f8e00ff */
[----:B------:R-:W-:-:S03]  /*1b1a0*/  ULDC.64 UR4, c[0x0][0xae8] ;  /* 0x0002ba0000047ab9 */ /* 0x000fc60000000a00 */
        /* <DEDUP_REMOVED lines=28> */
[----:B------:R-:W-:Y:S01]  /*1b370*/  VIADD R7, R40, 0x20 ;  /* 0x0000002028077836 */ /* 0x000fe20000000000 */
[C---:B------:R-:W-:Y:S01]  /*1b380*/  LEA R0, P0, R4.reuse, UR4, 0x1 ;  /* 0x0000000404007c11 */ /* 0x040fe2000f8008ff */
[----:B------:R-:W-:Y:S01]  /*1b390*/  IMAD.IADD R3, R5, 0x1, R3 ;  /* 0x0000000105037824 */ /* 0x000fe200078e0203 */
[----:B------:R-:W-:Y:S02]  /*1b3a0*/  UMOV UR4, 0xffffffff ;  /* 0xffffffff00047882 */ /* 0x000fe40000000000 */
[----:B------:R-:W-:Y:S02]  /*1b3b0*/  SHF.R.S32.HI R20, RZ, 0x1f, R7 ;  /* 0x0000001fff147819 */ /* 0x000fe40000011407 */
[----:B------:R-:W-:Y:S01]  /*1b3c0*/  LEA.HI.X R4, R4, UR5, R3, 0x1, P0 ;  /* 0x0000000504047c11 */ /* 0x000fe200080f0c03 */
[----:B------:R-:W-:Y:S06]  /*1b3d0*/  BRA.DIV UR4, `(.L_x_11562) ;  /* 0x0000008604187947 */ /* 0x000fec000b800000 */
[----:B------:R0:W2:Y:S04]  /*1b3e0*/  SHFL.IDX PT, R3, R4, RZ, 0x1c1f ;  /* 0x001c1fff04037589 */ /* 0x0000a800000e0000 */
[----:B------:R0:W3:Y:S02]  /*1b3f0*/  SHFL.IDX PT, R14, R0, RZ, 0x1c1f ;  /* 0x001c1fff000e7589 */ /* 0x0000e400000e0000 */
.L_x_11740:
[----:B------:R-:W-:Y:S01]  /*1b400*/  IMAD R27, R8, R27, RZ ;  /* 0x0000001b081b7224 */ /* 0x000fe200078e02ff */
[----:B------:R-:W-:Y:S01]  /*1b410*/  BSSY B1, `(.L_x_11563) ;  /* 0x0000011000017945 */ /* 0x000fe20003800000 */
[----:B------:R-:W-:-:S05]  /*1b420*/  IMAD.IADD R6, R36, 0x1, R24 ;  /* 0x0000000124067824 */ /* 0x000fca00078e0218 */
        /* <DEDUP_REMOVED lines=8> */
[----:B------:R-:W-:Y:S01]  /*1b4b0*/  @!P4 LEA R24, P1, R41, R14, 0x1 ;  /* 0x0000000e2918c211 */ /* 0x000fe200078208ff */
[----:B------:R-:W-:Y:S01]  /*1b4c0*/  @!P2 IMAD.WIDE R8, R40, 0x2, R14 ;  /* 0x000000022808a825 */ /* 0x000fe200078e020e */
[-C--:B------:R-:W-:Y:S02]  /*1b4d0*/  @!P3 LEA.HI.X R13, R7, R3.reuse, R20, 0x1, P0 ;  /* 0x00000003070db211 */ /* 0x080fe400000f0c14 */
[----:B------:R-:W-:Y:S02]  /*1b4e0*/  @!P4 LEA.HI.X R25, R41, R3, R10, 0x1, P1 ;  /* 0x000000032919c211 */ /* 0x000fe400008f0c0a */
[----:B------:R4:W-:Y:S04]  /*1b4f0*/  @!P2 ST.E.128 desc[UR52][R8.64], RZ ;  /* 0x000000ff0800a985 */ /* 0x0009e8000c101d34 */
[----:B------:R4:W-:Y:S04]  /*1b500*/  @!P3 ST.E.128 desc[UR52][R12.64], RZ ;  /* 0x000000ff0c00b985 */ /* 0x0009e8000c101d34 */
[----:B------:R4:W-:Y:S02]  /*1b510*/  @!P4 ST.E.128 desc[UR52][R24.64], RZ ;  /* 0x000000ff1800c985 */ /* 0x0009e4000c101d34 */
.L_x_11564:
[----:B------:R-:W-:Y:S05]  /*1b520*/  BSYNC B1 ;  /* 0x0000000000017941 */ /* 0x000fea0003800000 */
.L_x_11563:
[----:B------:R-:W-:-:S03]  /*1b530*/  UMOV UR4, 0xffffffff ;  /* 0xffffffff00047882 */ /* 0x000fc60000000000 */
[----:B------:R-:W-:Y:S05]  /*1b540*/  BRA.DIV UR4, `(.L_x_11565) ;  /* 0x0000008204f07947 */ /* 0x000fea000b800000 */
[----:B--2---:R2:W0:Y:S04]  /*1b550*/  SHFL.IDX PT, R3, R4, 0x1, 0x1c1f ;  /* 0x003c1f0004037f89 */ /* 0x00442800000e0000 */
[----:B---3--:R2:W3:Y:S02]  /*1b560*/  SHFL.IDX PT, R14, R0, 0x1, 0x1c1f ;  /* 0x003c1f00000e7f89 */ /* 0x0084e400000e0000 */
.L_x_11744:
        /* <DEDUP_REMOVED lines=9> */
[----:B----4-:R-:W-:Y:S01]  /*1b600*/  @!P4 LEA R8, P1, R41, R14, 0x1 ;  /* 0x0000000e2908c211 */ /* 0x010fe200078208ff */
[----:B------:R-:W-:Y:S01]  /*1b610*/  @!P2 IMAD.WIDE R4, R40, 0x2, R14 ;  /* 0x000000022804a825 */ /* 0x000fe200078e020e */
[-C--:B------:R-:W-:Y:S02]  /*1b620*/  @!P3 LEA.HI.X R7, R7, R3.reuse, R20, 0x1, P0 ;  /* 0x000000030707b211 */ /* 0x080fe400000f0c14 */
[----:B------:R-:W-:Y:S02]  /*1b630*/  @!P4 LEA.HI.X R9, R41, R3, R10, 0x1, P1 ;  /* 0x000000032909c211 */ /* 0x000fe400008f0c0a */
[----:B------:R0:W-:Y:S04]  /*1b640*/  @!P2 ST.E.128 desc[UR52][R4.64], RZ ;  /* 0x000000ff0400a985 */ /* 0x0001e8000c101d34 */
[----:B------:R0:W-:Y:S04]  /*1b650*/  @!P3 ST.E.128 desc[UR52][R6.64], RZ ;  /* 0x000000ff0600b985 */ /* 0x0001e8000c101d34 */
[----:B------:R0:W-:Y:S02]  /*1b660*/  @!P4 ST.E.128 desc[UR52][R8.64], RZ ;  /* 0x000000ff0800c985 */ /* 0x0001e4000c101d34 */
.L_x_11558:
[----:B------:R-:W-:Y:S05]  /*1b670*/  BSYNC B0 ;  /* 0x0000000000007941 */ /* 0x000fea0003800000 */
.L_x_11553:
[----:B------:R-:W-:Y:S02]  /*1b680*/  ULDC UR4, c[0x0][0xc3c] ;  /* 0x00030f0000047ab9 */ /* 0x000fe40000000800 */
[----:B-1----:R-:W-:-:S13]  /*1b690*/  ISETP.GE.AND P0, PT, R35, UR4, PT ;  /* 0x0000000423007c0c */ /* 0x002fda000bf06270 */
[----:B------:R-:W-:Y:S05]  /*1b6a0*/  @!P0 BRA `(.L_x_11566) ;  /* 0xfffffe5c00148947 */ /* 0x000fea000383ffff */
[----:B------:R-:W-:Y:S05]  /*1b6b0*/  BRA `(.L_x_11350) ;  /* 0x0000007400447947 */ /* 0x000fea0003800000 */
.L_x_11348:
        /* <DEDUP_REMOVED lines=16> */
.L_x_11567:
        /* <DEDUP_REMOVED lines=42> */
.L_x_11573:
        /* <DEDUP_REMOVED lines=12> */
.L_x_11572:
[----:B------:R-:W-:Y:S05]  /*1bb20*/  BSYNC B0 ;  /* 0x0000000000007941 */ /* 0x000fea0003800000 */
.L_x_11571:
        /* <DEDUP_REMOVED lines=21> */
.L_x_11569:
        /* <DEDUP_REMOVED lines=16> */
[----:B------:R-:W0:Y:S02]  /*1bd80*/  F2I.FTZ.U32.TRUNC.NTZ R3, R11 ;  /* 0x0000000b00037305 */ /* 0x000e24000021f000 */
[----:B0-----:R-:W-:Y:S01]  /*1bd90*/  IMAD.MOV R11, RZ, RZ, -R3 ;  /* 0x000000ffff0b7224 */ /* 0x001fe200078e0a03 */
[----:B------:R-:W-:Y:S06]  /*1bda0*/  @!P0 BRA `(.L_x_11574) ;  /* 0x0000000000088947 */ /* 0x000fec0003800000 */
[----:B------:R-:W-:-:S05]  /*1bdb0*/  VIADD R9, R15, 0xffffffff ;  /* 0xffffffff0f097836 */ /* 0x000fca0000000000 */
[----:B------:R0:W1:Y:S02]  /*1bdc0*/  SHFL.IDX PT, R16, R6, R9, 0x1f ;  /* 0x00001f0906107589 */ /* 0x00006400000e0000 */
.L_x_11574:
[----:B-1----:R-:W-:Y:S01]  /*1bdd0*/  IMAD R16, R16, UR5, R13 ;  /* 0x0000000510107c24 */ /* 0x002fe2000f8e020d */
[----:B------:R-:W-:Y:S01]  /*1bde0*/  IABS R10, R4 ;  /* 0x00000004000a7213 */ /* 0x000fe20000000000 */
[----:B------:R-:W-:Y:S02]  /*1bdf0*/  IMAD R11, R11, R8, RZ ;  /* 0x000000080b0b7224 */ /* 0x000fe400078e02ff */
[----:B------:R-:W-:Y:S01]  /*1be00*/  IMAD.MOV.U32 R2, RZ, RZ, RZ ;  /* 0x000000ffff027224 */ /* 0x000fe200078e00ff */
[----:B0-----:R-:W-:Y:S01]  /*1be10*/  IADD3 R9, -R16, UR6, RZ ;  /* 0x0000000610097c10 */ /* 0x001fe2000fffe1ff */
[----:B------:R-:W-:Y:S02]  /*1be20*/  IMAD.MOV R10, RZ, RZ, -R10 ;  /* 0x000000ffff0a7224 */ /* 0x000fe400078e0a0a */
[----:B------:R-:W-:Y:S01]  /*1be30*/  IMAD.HI.U32 R2, R3, R11, R2 ;  /* 0x0000000b03027227 */ /* 0x000fe200078e0002 */
[----:B------:R-:W-:-:S05]  /*1be40*/  IABS R6, R9 ;  /* 0x0000000900067213 */ /* 0x000fca0000000000 */
        /* <DEDUP_REMOVED lines=27> */
[----:B------:R-:W-:Y:S01]  /*1c000*/  IMAD R9, R11, R8, RZ ;  /* 0x000000080b097224 */ /* 0x000fe200078e02ff */
[----:B------:R-:W-:-:S03]  /*1c010*/  IABS R11, R4 ;  /* 0x00000004000b7213 */ /* 0x000fc60000000000 */
[----:B------:R-:W-:-:S04]  /*1c020*/  IMAD.HI.U32 R2, R3, R9, R2 ;  /* 0x0000000903027227 */ /* 0x000fc800078e0002 */
[----:B------:R-:W-:Y:S02]  /*1c030*/  IMAD.MOV.U32 R9, RZ, RZ, R11 ;  /* 0x000000ffff097224 */ /* 0x000fe400078e000b */
        /* <DEDUP_REMOVED lines=19> */
.L_x_11570:
[----:B------:R-:W-:Y:S02]  /*1c170*/  IMAD.MOV.U32 R17, RZ, RZ, RZ ;  /* 0x000000ffff117224 */ /* 0x000fe400078e00ff */
[----:B------:R-:W-:Y:S02]  /*1c180*/  IMAD.U32 R16, RZ, RZ, UR6 ;  /* 0x00000006ff107e24 */ /* 0x000fe4000f8e00ff */
[----:B------:R-:W-:-:S07]  /*1c190*/  IMAD.MOV.U32 R18, RZ, RZ, RZ ;  /* 0x000000ffff127224 */ /* 0x000fce00078e00ff */
.L_x_11575:
[----:B------:R-:W-:-:S13]  /*1c1a0*/  ISETP.NE.AND P0, PT, R5, RZ, PT ;  /* 0x000000ff0500720c */ /* 0x000fda0003f05270 */
[----:B------:R-:W0:Y:S01]  /*1c1b0*/  @!P0 S2R R3, SR_CgaCtaId ;  /* 0x0000000000038919 */ /* 0x000e220000008800 */
[----:B------:R-:W-:-:S04]  /*1c1c0*/  @!P0 MOV R0, 0x400 ;  /* 0x0000040000008802 */ /* 0x000fc80000000f00 */
[----:B0-----:R-:W-:-:S05]  /*1c1d0*/  @!P0 LEA R0, R3, R0, 0x18 ;  /* 0x0000000003008211 */ /* 0x001fca00078ec0ff */
[----:B------:R1:W-:Y:S01]  /*1c1e0*/  @!P0 STS.128 [R0+0x2d8d0], R16 ;  /* 0x02d8d01000008388 */ /* 0x0003e20000000c00 */
[----:B------:R-:W-:Y:S06]  /*1c1f0*/  BAR.ARV 0x5, 0x200 ;  /* 0x0148000000007b1d */ /* 0x000fec0000002000 */
.L_x_11568:
[----:B-1----:R-:W-:Y:S01]  /*1c200*/  IMAD.MOV.U32 R0, RZ, RZ, 0x1 ;  /* 0x00000001ff007424 */ /* 0x002fe200078e00ff */
[----:B------:R-:W-:Y:S01]  /*1c210*/  ULDC UR4, c[0x0][0xc3c] ;  /* 0x00030f0000047ab9 */ /* 0x000fe20000000800 */
[----:B------:R-:W-:Y:S01]  /*1c220*/  IMAD.MOV.U32 R25, RZ, RZ, RZ ;  /* 0x000000ffff197224 */ /* 0x000fe200078e00ff */
[----:B0-----:R-:W-:Y:S02]  /*1c230*/  ISETP.GE.AND P0, PT, R19, UR4, PT ;  /* 0x0000000413007c0c */ /* 0x001fe4000bf06270 */
        /* <DEDUP_REMOVED lines=25> */
[----:B------:R-:W-:Y:S01]  /*1c3d0*/  SHF.R.U32.HI R3, RZ, 0x2, R6 ;  /* 0x00000002ff037819 */ /* 0x000fe20000011606 */
[----:B------:R-:W-:-:S02]  /*1c3e0*/  IMAD.MOV.U32 R6, RZ, RZ, 0x1 ;  /* 0x00000001ff067424 */ /* 0x000fc400078e00ff */
[----:B------:R-:W-:Y:S01]  /*1c3f0*/  STL [R1+0x14], R5 ;  /* 0x0000140501007387 */ /* 0x000fe20000100800 */
[----:B------:R-:W-:-:S03]  /*1c400*/  LOP3.LUT R2, R2, 0x60, RZ, 0xc0, !PT ;  /* 0x0000006002027812 */ /* 0x000fc600078ec0ff */
[----:B------:R-:W-:Y:S04]  /*1c410*/  STL [R1+0x4c], RZ ;  /* 0x00004cff01007387 */ /* 0x000fe80000100800 */
[----:B------:R0:W-:Y:S04]  /*1c420*/  STL [R1+0x4], R4 ;  /* 0x0000040401007387 */ /* 0x0001e80000100800 */
[----:B------:R1:W-:Y:S01]  /*1c430*/  STL [R1], R6 ;  /* 0x0000000601007387 */ /* 0x0003e20000100800 */
[----:B0-----:R-:W-:Y:S02]  /*1c440*/  LOP3.LUT R4, R3, R2, RZ, 0xfc, !PT ;  /* 0x0000000203047212 */ /* 0x001fe400078efcff */
[----:B------:R-:W-:-:S02]  /*1c450*/  LOP3.LUT R3, R0, 0x20, RZ, 0xfc, !PT ;  /* 0x0000002000037812 */ /* 0x000fc400078efcff */
[----:B------:R-:W-:Y:S01]  /*1c460*/  LOP3.LUT R2, R0, 0x40, RZ, 0xfc, !PT ;  /* 0x0000004000027812 */ /* 0x000fe200078efcff */
[----:B------:R-:W-:-:S05]  /*1c470*/  IMAD R0, R5, 0x2, R23 ;  /* 0x0000000205007824 */ /* 0x000fca00078e0217 */
[----:B------:R1:W-:Y:S02]  /*1c480*/  STL [R1+0x34], R0 ;  /* 0x0000340001007387 */ /* 0x0003e40000100800 */
.L_x_11693:
[----:B------:R-:W-:Y:S05]  /*1c490*/  YIELD ;  /* 0x0000000000007946 */ /* 0x000fea0003800000 */
[----:B------:R-:W-:Y:S01]  /*1c4a0*/  ULDC.64 UR4, c[0x0][0xa28] ;  /* 0x00028a0000047ab9 */ /* 0x000fe20000000a00 */
[----:B------:R-:W-:Y:S02]  /*1c4b0*/  CS2R R8, SRZ ;  /* 0x0000000000087805 */ /* 0x000fe4000001ff00 */
[----:B------:R-:W-:Y:S01]  /*1c4c0*/  ISETP.NE.U32.AND P0, PT, RZ, UR4, PT ;  /* 0x00000004ff007c0c */ /* 0x000fe2000bf05070 */
[----:B0-----:R-:W0:Y:S01]  /*1c4d0*/  LDC.64 R4, c[0x0][0xa00] ;  /* 0x00028000ff047b82 */ /* 0x001e220000000a00 */
[----:B------:R-:W-:-:S02]  /*1c4e0*/  ULDC.64 UR6, c[0x0][0xa10] ;  /* 0x0002840000067ab9 */ /* 0x000fc40000000a00 */
[----:B------:R-:W-:Y:S01]  /*1c4f0*/  ISETP.NE.AND.EX P0, PT, RZ, UR5, PT, P0 ;  /* 0x00000005ff007c0c */ /* 0x000fe2000bf05300 */
[----:B------:R-:W-:-:S12]  /*1c500*/  ULDC.64 UR4, c[0x0][0xa18] ;  /* 0x0002860000047ab9 */ /* 0x000fd80000000a00 */
[----:B--2---:R-:W2:Y:S02]  /*1c510*/  @P0 LDC.64 R2, c[0x0][0xa28] ;  /* 0x00028a00ff020b82 */ /* 0x004ea40000000a00 */
[----:B--2---:R-:W-:-:S05]  /*1c520*/  @P0 IMAD.WIDE R2, R19, 0x4, R2 ;  /* 0x0000000413020825 */ /* 0x004fca00078e0202 */
[----:B---3--:R2:W3:Y:S01]  /*1c530*/  @P0 LDG.E R9, desc[UR52][R2.64] ;  /* 0x0000003402090981 */ /* 0x0084e2000c1e1900 */
[----:B------:R-:W-:Y:S01]  /*1c540*/  ISETP.NE.U32.AND P0, PT, RZ, UR4, PT ;  /* 0x00000004ff007c0c */ /* 0x000fe2000bf05070 */
[----:B0-----:R-:W-:Y:S01]  /*1c550*/  IMAD.WIDE R4, R19, 0x4, R4 ;  /* 0x0000000413047825 */ /* 0x001fe200078e0204 */
[----:B------:R-:W-:Y:S02]  /*1c560*/  ISETP.NE.U32.AND P1, PT, RZ, UR6, PT ;  /* 0x00000006ff007c0c */ /* 0x000fe4000bf25070 */
[----:B------:R-:W-:Y:S01]  /*1c570*/  ISETP.NE.AND.EX P2, PT, RZ, UR5, PT, P0 ;  /* 0x00000005ff007c0c */ /* 0x000fe2000bf45300 */
[----:B------:R-:W-:Y:S01]  /*1c580*/  ULDC.64 UR4, c[0x0][0xa00] ;  /* 0x0002800000047ab9 */ /* 0x000fe20000000a00 */
[----:B------:R-:W-:Y:S01]  /*1c590*/  ISETP.NE.AND.EX P1, PT, RZ, UR7, PT, P1 ;  /* 0x00000007ff007c0c */ /* 0x000fe2000bf25310 */
[----:B-1----:R-:W-:Y:S01]  /*1c5a0*/  IMAD.MOV.U32 R0, RZ, RZ, RZ ;  /* 0x000000ffff007224 */ /* 0x002fe200078e00ff */
[----:B------:R-:W-:Y:S01]  /*1c5b0*/  ISETP.NE.U32.AND P0, PT, RZ, UR4, PT ;  /* 0x00000004ff007c0c */ /* 0x000fe2000bf05070 */
[----:B--2---:R-:W0:Y:S03]  /*1c5c0*/  LDC.64 R2, c[0x0][0xa10] ;  /* 0x00028400ff027b82 */ /* 0x004e260000000a00 */
[----:B------:R-:W-:-:S05]  /*1c5d0*/  ISETP.NE.AND.EX P0, PT, RZ, UR5, PT, P0 ;  /* 0x00000005ff007c0c */ /* 0x000fca000bf05300 */
[----:B------:R-:W1:Y:S08]  /*1c5e0*/  @P2 LDC.64 R6, c[0x0][0xa18] ;  /* 0x00028600ff062b82 */ /* 0x000e700000000a00 */
[----:B------:R-:W2:Y:S01]  /*1c5f0*/  @P0 LDG.E R8, desc[UR52][R4.64] ;  /* 0x0000003404080981 */ /* 0x000ea2000c1e1900 */
[----:B0-----:R-:W-:-:S05]  /*1c600*/  IMAD.WIDE R2, R19, 0x4, R2 ;  /* 0x0000000413027825 */ /* 0x001fca00078e0202 */
[----:B-----5:R-:W5:Y:S01]  /*1c610*/  @P1 LDG.E R0, desc[UR52][R2.64] ;  /* 0x0000003402001981 */ /* 0x020f62000c1e1900 */
        /* <DEDUP_REMOVED lines=11> */
[----:B------:R-:W-:Y:S02]  /*1c6d0*/  ULDC UR5, c[0x0][0x348] ;  /* 0x0000d20000057ab9 */ /* 0x000fe40000000800 */
[----:B0-----:R-:W-:Y:S02]  /*1c6e0*/  IMAD.U32 R7, RZ, RZ, UR5 ;  /* 0x00000005ff077e24 */ /* 0x001fe4000f8e00ff */
[----:B------:R-:W-:Y:S01]  /*1c6f0*/  IMAD.U32 R6, RZ, RZ, UR4 ;  /* 0x00000004ff067e24 */ /* 0x000fe2000f8e00ff */
[----:B---3--:R0:W-:Y:S04]  /*1c700*/  STL [R1+0x2c], R9 ;  /* 0x00002c0901007387 */ /* 0x0081e80000100800 */
[----:B--2---:R0:W-:Y:S01]  /*1c710*/  STL [R1+0x8], R8 ;  /* 0x0000080801007387 */ /* 0x0041e20000100800 */
[----:B------:R-:W-:Y:S05]  /*1c720*/  @P2 BRA `(.L_x_11577) ;  /* 0x0000000000102947 */ /* 0x000fea0003800000 */
[----:B------:R-:W-:Y:S05]  /*1c730*/  @!P0 BRA `(.L_x_11577) ;  /* 0x00000000000c8947 */ /* 0x000fea0003800000 */
[----:B-----5:R-:W2:Y:S04]  /*1c740*/  LDG.E R29, desc[UR52][R4.64] ;  /* 0x00000034041d7981 */ /* 0x020ea8000c1e1900 */
[----:B------:R-:W2:Y:S02]  /*1c750*/  LDG.E R4, desc[UR52][R4.64+0x4] ;  /* 0x0000043404047981 */ /* 0x000ea4000c1e1900 */
[----:B--2---:R-:W-:-:S07]  /*1c760*/  IMAD.IADD R29, R4, 0x1, -R29 ;  /* 0x00000001041d7824 */ /* 0x004fce00078e0a1d */
.L_x_11577:
        /* <DEDUP_REMOVED lines=8> */
.L_x_11578:
        /* <DEDUP_REMOVED lines=9> */
.L_x_11579:
[----:B-1----:R-:W2:Y:S04]  /*1c880*/  @P1 LDG.E R4, desc[UR52][R2.64] ;  /* 0x0000003402041981 */ /* 0x002ea8000c1e1900 */
[----:B------:R1:W2:Y:S01]  /*1c890*/  @P1 LDG.E R5, desc[UR52][R2.64+0x4] ;  /* 0x0000043402051981 */ /* 0x0002a2000c1e1900 */
[----:B------:R-:W-:Y:S02]  /*1c8a0*/  IMAD R28, R17, 0xc0, RZ ;  /* 0x000000c0111c7824 */ /* 0x000fe400078e02ff */
[----:B-----5:R-:W-:Y:S02]  /*1c8b0*/  IMAD.IADD R6, R6, 0x1, -R9 ;  /* 0x0000000106067824 */ /* 0x020fe400078e0a09 */
[----:B0-----:R-:W-:Y:S01]  /*1c8c0*/  VIADD R8, R28, 0xbf ;  /* 0x000000bf1c087836 */ /* 0x001fe20000000000 */
[----:B-1----:R-:W0:Y:S02]  /*1c8d0*/  LDC R2, c[0x0][0x448] ;  /* 0x00011200ff027b82 */ /* 0x002e240000000800 */
[----:B0-----:R-:W-:-:S13]  /*1c8e0*/  ISETP.NE.AND P2, PT, R2, 0x1, PT ;  /* 0x000000010200780c */ /* 0x001fda0003f45270 */
[----:B------:R-:W0:Y:S08]  /*1c8f0*/  @P2 LDC R3, c[0x0][0x44c] ;  /* 0x00011300ff032b82 */ /* 0x000e300000000800 */
[----:B------:R-:W1:Y:S01]  /*1c900*/  @P2 LDC R2, c[0x0][0x450] ;  /* 0x00011400ff022b82 */ /* 0x000e620000000800 */
[----:B0-----:R-:W-:-:S05]  /*1c910*/  @P2 IMAD.HI.U32 R3, R8, R3, RZ ;  /* 0x0000000308032227 */ /* 0x001fca00078e00ff */
[----:B-1----:R-:W-:Y:S01]  /*1c920*/  @P2 SHF.R.U32.HI R8, RZ, R2, R3 ;  /* 0x00000002ff082219 */ /* 0x002fe20000011603 */
[----:B--2---:R-:W-:-:S04]  /*1c930*/  @P1 IMAD.IADD R7, R5, 0x1, -R4 ;  /* 0x0000000105071824 */ /* 0x004fc800078e0a04 */
[----:B------:R-:W-:-:S04]  /*1c940*/  IMAD.IADD R10, R6, 0x1, R7 ;  /* 0x00000001060a7824 */ /* 0x000fc800078e0207 */
[C---:B------:R-:W-:Y:S01]  /*1c950*/  VIADD R21, R10.reuse, 0x7f ;  /* 0x0000007f0a157836 */ /* 0x040fe20000000000 */
[----:B------:R0:W-:Y:S01]  /*1c960*/  STL [R1+0x24], R10 ;  /* 0x0000240a01007387 */ /* 0x0001e20000100800 */
[----:B------:R-:W-:-:S03]  /*1c970*/  IADD3 R17, R10, 0x1, -R29 ;  /* 0x000000010a117810 */ /* 0x000fc60007ffe81d */
[----:B------:R-:W-:Y:S02]  /*1c980*/  SHF.R.S32.HI R2, RZ, 0x1f, R21 ;  /* 0x0000001fff027819 */ /* 0x000fe40000011415 */
[----:B------:R-:W-:Y:S02]  /*1c990*/  IMAD.IADD R8, R17, 0x1, R8 ;  /* 0x0000000111087824 */ /* 0x000fe400078e0208 */
[----:B------:R-:W-:Y:S02]  /*1c9a0*/  LEA.HI R21, R2, R21, RZ, 0x7 ;  /* 0x0000001502157211 */ /* 0x000fe400078f38ff */
[----:B------:R-:W1:Y:S02]  /*1c9b0*/  LDC.64 R2, c[0x0][0x9e0] ;  /* 0x00027800ff027b82 */ /* 0x000e640000000a00 */
[----:B------:R-:W-:Y:S02]  /*1c9c0*/  SHF.R.S32.HI R21, RZ, 0x7, R21 ;  /* 0x00000007ff157819 */ /* 0x000fe40000011415 */
[----:B-1----:R-:W-:Y:S01]  /*1c9d0*/  ISETP.GE.AND P3, PT, R3, 0x1, PT ;  /* 0x000000010300780c */ /* 0x002fe20003f66270 */
[----:B------:R-:W-:-:S12]  /*1c9e0*/  IMAD.IADD R2, R8, 0x1, R2 ;  /* 0x0000000108027824 */ /* 0x000fd800078e0202 */
[----:B0-----:R-:W-:Y:S05]  /*1c9f0*/  @!P3 BRA `(.L_x_11580) ;  /* 0x000000000048b947 */ /* 0x001fea0003800000 */
        /* <DEDUP_REMOVED lines=11> */
.L_x_11582:
[----:B------:R-:W-:-:S13]  /*1cab0*/  ISETP.NE.AND P0, PT, R3, 0x1, PT ;  /* 0x000000010300780c */ /* 0x000fda0003f05270 */
[----:B------:R-:W0:Y:S02]  /*1cac0*/  @P0 LDC.64 R4, c[0x0][0x9e8] ;  /* 0x00027a00ff040b82 */ /* 0x000e240000000a00 */
[----:B0-----:R-:W-:-:S05]  /*1cad0*/  @P0 IMAD.HI.U32 R4, R9, R4, RZ ;  /* 0x0000000409040227 */ /* 0x001fca00078e00ff */
[----:B------:R-:W-:-:S07]  /*1cae0*/  @P0 SHF.R.U32.HI R9, RZ, R5, R4 ;  /* 0x00000005ff090219 */ /* 0x000fce0000011604 */
.L_x_11583:
[----:B------:R-:W-:Y:S05]  /*1caf0*/  BSYNC B0 ;  /* 0x0000000000007941 */ /* 0x000fea0003800000 */
.L_x_11581:
[----:B------:R-:W-:-:S05]  /*1cb00*/  IMAD R9, R9, R3, R3 ;  /* 0x0000000309097224 */ /* 0x000fca00078e0203 */
[----:B------:R-:W-:-:S07]  /*1cb10*/  VIMNMX R2, R2, R9, PT ;  /* 0x0000000902027248 */ /* 0x000fce0003fe0100 */
.L_x_11580:
        /* <DEDUP_REMOVED lines=20> */
.L_x_11586:
[----:B------:R-:W-:-:S13]  /*1cc60*/  ISETP.NE.AND P0, PT, R3, 0x1, PT ;  /* 0x000000010300780c */ /* 0x000fda0003f05270 */
[----:B------:R-:W0:Y:S02]  /*1cc70*/  @P0 LDC.64 R4, c[0x0][0x9e8] ;  /* 0x00027a00ff040b82 */ /* 0x000e240000000a00 */
[----:B0-----:R-:W-:-:S05]  /*1cc80*/  @P0 IMAD.HI.U32 R4, R9, R4, RZ ;  /* 0x0000000409040227 */ /* 0x001fca00078e00ff */
[----:B------:R-:W-:-:S07]  /*1cc90*/  @P0 SHF.R.U32.HI R9, RZ, R5, R4 ;  /* 0x00000005ff090219 */ /* 0x000fce0000011604 */
.L_x_11587:
[----:B------:R-:W-:Y:S05]  /*1cca0*/  BSYNC B0 ;  /* 0x0000000000007941 */ /* 0x000fea0003800000 */
.L_x_11585:
[----:B------:R-:W-:-:S05]  /*1ccb0*/  IMAD R3, R9, R3, RZ ;  /* 0x0000000309037224 */ /* 0x000fca00078e02ff */
[----:B------:R-:W-:-:S07]  /*1ccc0*/  VIMNMX R8, R8, R3, !PT ;  /* 0x0000000308087248 */ /* 0x000fce0007fe0100 */
.L_x_11584:
[----:B------:R-:W-:Y:S01]  /*1ccd0*/  VIADD R2, R2, 0x7f ;  /* 0x0000007f02027836 */ /* 0x000fe20000000000 */
[----:B------:R-:W-:Y:S04]  /*1cce0*/  BSSY B0, `(.L_x_11588) ;  /* 0x000015d000007945 */ /* 0x000fe80003800000 */
[----:B------:R-:W-:-:S04]  /*1ccf0*/  SHF.R.S32.HI R3, RZ, 0x1f, R2 ;  /* 0x0000001fff037819 */ /* 0x000fc80000011402 */
[----:B------:R-:W-:Y:S02]  /*1cd00*/  LEA.HI R3, R3, R2, RZ, 0x7 ;  /* 0x0000000203037211 */ /* 0x000fe400078f38ff */
[----:B------:R-:W-:Y:S02]  /*1cd10*/  SHF.R.S32.HI R2, RZ, 0x1f, R8 ;  /* 0x0000001fff027819 */ /* 0x000fe40000011408 */
[----:B------:R-:W-:Y:S02]  /*1cd20*/  SHF.R.S32.HI R3, RZ, 0x7, R3 ;  /* 0x00000007ff037819 */ /* 0x000fe40000011403 */
[----:B------:R-:W-:Y:S02]  /*1cd30*/  LEA.HI R2, R2, R8, RZ, 0x7 ;  /* 0x0000000802027211 */ /* 0x000fe400078f38ff */
[----:B------:R-:W-:Y:S02]  /*1cd40*/  VIMNMX R3, R21, R3, PT ;  /* 0x0000000315037248 */ /* 0x000fe40003fe0100 */
[----:B------:R-:W-:-:S03]  /*1cd50*/  SHF.R.S32.HI R2, RZ, 0x7, R2 ;  /* 0x00000007ff027819 */ /* 0x000fc60000011402 */
[----:B------:R-:W-:Y:S01]  /*1cd60*/  IMAD R3, R3, 0x80, -R6 ;  /* 0x0000008003037824 */ /* 0x000fe200078e0a06 */
[----:B------:R-:W-:-:S04]  /*1cd70*/  VIMNMX R2, RZ, R2, !PT ;  /* 0x00000002ff027248 */ /* 0x000fc80007fe0100 */
[----:B------:R-:W-:Y:S01]  /*1cd80*/  VIMNMX R3, R3, R7, PT ;  /* 0x0000000703037248 */ /* 0x000fe20003fe0100 */
[----:B------:R-:W-:-:S05]  /*1cd90*/  IMAD R2, R2, 0x80, -R6 ;  /* 0x0000008002027824 */ /* 0x000fca00078e0a06 */
[----:B------:R-:W-:-:S04]  /*1cda0*/  VIMNMX R4, RZ, R2, !PT ;  /* 0x00000002ff047248 */ /* 0x000fc80007fe0100 */
        /* <DEDUP_REMOVED lines=17> */
.L_x_11747:
[----:B-1----:R-:W-:Y:S02]  /*1cec0*/  ISETP.NE.AND P0, PT, R14, RZ, PT ;  /* 0x000000ff0e00720c */ /* 0x002fe40003f05270 */
[----:B------:R-:W-:-:S11]  /*1ced0*/  PLOP3.LUT P6, PT, PT, PT, PT, 0x8, 0x0 ;  /* 0x000000000000781c */ /* 0x000fd60003fce170 */
[----:B------:R-:W-:Y:S05]  /*1cee0*/  @P0 BRA `(.L_x_11591) ;  /* 0x00000000000c0947 */ /* 0x000fea0003800000 */
[----:B------:R-:W-:-:S03]  /*1cef0*/  UMOV UR4, 0xffffffff ;  /* 0xffffffff00047882 */ /* 0x000fc60000000000 */
[----:B------:R-:W-:Y:S05]  /*1cf00*/  BRA.DIV UR4, `(.L_x_11592) ;  /* 0x0000006a04fc7947 */ /* 0x000fea000b800000 */
[----:B------:R-:W-:-:S13]  /*1cf10*/  ELECT P6, URZ, PT ;  /* 0x00000000003f782f */ /* 0x000fda00038c0000 */
.L_x_11591:
        /* <DEDUP_REMOVED lines=9> */
.L_x_11750:
[----:B------:R-:W-:Y:S05]  /*1cfb0*/  BSYNC B1 ;  /* 0x0000000000017941 */ /* 0x000fea0003800000 */
.L_x_11593:
        /* <DEDUP_REMOVED lines=11> */
.L_x_11751:
[----:B------:R-:W-:Y:S05]  /*1d070*/  BSYNC B2 ;  /* 0x0000000000027941 */ /* 0x000fea0003800000 */
.L_x_11597:
        /* <DEDUP_REMOVED lines=9> */
.L_x_11600:
[----:B------:R-:W-:Y:S05]  /*1d110*/  BSYNC B2 ;  /* 0x0000000000027941 */ /* 0x000fea0003800000 */
.L_x_11599:
        /* <DEDUP_REMOVED lines=12> */
.L_x_11601:
        /* <DEDUP_REMOVED lines=16> */
.L_x_11602:
        /* <DEDUP_REMOVED lines=16> */
.L_x_11603:
        /* <DEDUP_REMOVED lines=13> */
.L_x_11752:
[----:B------:R-:W-:Y:S05]  /*1d4b0*/  BSYNC B2 ;  /* 0x0000000000027941 */ /* 0x000fea0003800000 */
.L_x_11604:
        /* <DEDUP_REMOVED lines=11> */
.L_x_11607:
[----:B------:R-:W-:Y:S05]  /*1d570*/  BSYNC B2 ;  /* 0x0000000000027941 */ /* 0x000fea0003800000 */
.L_x_11606:
        /* <DEDUP_REMOVED lines=8> */
.L_x_11608:
        /* <DEDUP_REMOVED lines=15> */
.L_x_11609:
        /* <DEDUP_REMOVED lines=15> */
.L_x_11610:
        /* <DEDUP_REMOVED lines=10> */
.L_x_11596:
[----:B------:R-:W-:Y:S05]  /*1d880*/  BSYNC B1 ;  /* 0x0000000000017941 */ /* 0x000fea0003800000 */
.L_x_11595:
[----:B0-----:R-:W2:Y:S01]  /*1d890*/  LDL.LU R5, [R1+0x4] ;  /* 0x0000040001057983 */ /* 0x001ea20000300800 */
[----:B------:R-:W-:Y:S01]  /*1d8a0*/  VIADD R27, R27, 0x1 ;  /* 0x000000011b1b7836 */ /* 0x000fe20000000000 */
[----:B------:R-:W-:Y:S01]  /*1d8b0*/  PLOP3.LUT P0, PT, PT, PT, PT, 0x8, 0x0 ;  /* 0x000000000000781c */ /* 0x000fe20003f0e170 */
[----:B------:R-:W-:-:S03]  /*1d8c0*/  VIADD R9, R3, 0xfffffffe ;  /* 0xfffffffe03097836 */ /* 0x000fc60000000000 */
[----:B------:R-:W-:Y:S02]  /*1d8d0*/  ISETP.NE.AND P1, PT, R27, 0x2, PT ;  /* 0x000000021b00780c */ /* 0x000fe40003f25270 */
[----:B------:R-:W-:Y:S02]  /*1d8e0*/  ISETP.GE.AND P2, PT, R9, R4, PT ;  /* 0x000000040900720c */ /* 0x000fe40003f46270 */
[----:B------:R-:W-:Y:S02]  /*1d8f0*/  SEL R3, RZ, 0x1, P1 ;  /* 0x00000001ff037807 */ /* 0x000fe40000800000 */
[----:B------:R-:W-:Y:S02]  /*1d900*/  SEL R27, R27, RZ, P1 ;  /* 0x000000ff1b1b7207 */ /* 0x000fe40000800000 */
[----:B--2---:R-:W-:-:S05]  /*1d910*/  LOP3.LUT R5, R5, R3, RZ, 0x3c, !PT ;  /* 0x0000000305057212 */ /* 0x004fca00078e3cff */
[----:B------:R0:W-:Y:S02]  /*1d920*/  STL [R1+0x4], R5 ;  /* 0x0000040501007387 */ /* 0x0001e40000100800 */
[----:B------:R-:W-:Y:S05]  /*1d930*/  @!P2 BRA `(.L_x_11589) ;  /* 0x00000008005ca947 */ /* 0x000fea0003800000 */
.L_x_11627:
        /* <DEDUP_REMOVED lines=12> */
.L_x_11753:
[----:B------:R-:W-:Y:S05]  /*1da00*/  BSYNC B2 ;  /* 0x0000000000027941 */ /* 0x000fea0003800000 */
.L_x_11613:
        /* <DEDUP_REMOVED lines=9> */
.L_x_11616:
[----:B------:R-:W-:Y:S05]  /*1daa0*/  BSYNC B2 ;  /* 0x0000000000027941 */ /* 0x000fea0003800000 */
.L_x_11615:
        /* <DEDUP_REMOVED lines=11> */
.L_x_11617:
        /* <DEDUP_REMOVED lines=16> */
.L_x_11618:
        /* <DEDUP_REMOVED lines=16> */
.L_x_11619:
        /* <DEDUP_REMOVED lines=13> */
.L_x_11754:
[----:B------:R-:W-:Y:S05]  /*1de30*/  BSYNC B2 ;  /* 0x0000000000027941 */ /* 0x000fea0003800000 */
.L_x_11620:
        /* <DEDUP_REMOVED lines=11> */
.L_x_11623:
[----:B------:R-:W-:Y:S05]  /*1def0*/  BSYNC B2 ;  /* 0x0000000000027941 */ /* 0x000fea0003800000 */
.L_x_11622:
        /* <DEDUP_REMOVED lines=8> */
.L_x_11624:
        /* <DEDUP_REMOVED lines=15> */
.L_x_11625:
        /* <DEDUP_REMOVED lines=15> */
.L_x_11626:
        /* <DEDUP_REMOVED lines=10> */
.L_x_11612:
[----:B------:R-:W-:Y:S05]  /*1e200*/  BSYNC B1 ;  /* 0x0000000000017941 */ /* 0x000fea0003800000 */
.L_x_11611:
        /* <DEDUP_REMOVED lines=10> */
.L_x_11589:
[----:B------:R-:W-:Y:S05]  /*1e2b0*/  BSYNC B0 ;  /* 0x0000000000007941 */ /* 0x000fea0003800000 */
.L_x_11588:
        /* <DEDUP_REMOVED lines=8> */
[----:B---3--:R-:W-:-:S05]  /*1e340*/  @P1 SHF.R.U32.HI R2, RZ, R0, R3 ;  /* 0x00000000ff021219 */ /* 0x008fca0000011603 */
[----:B------:R-:W-:Y:S02]  /*1e350*/  IMAD.IADD R17, R17, 0x1, R2 ;  /* 0x0000000111117824 */ /* 0x000fe400078e0202 */
[----:B------:R-:W2:Y:S02]  /*1e360*/  LDC.64 R2, c[0x0][0x9e0] ;  /* 0x00027800ff027b82 */ /* 0x000ea40000000a00 */
[----:B--2---:R-:W-:Y:S01]  /*1e370*/  ISETP.GE.AND P2, PT, R3, 0x1, PT ;  /* 0x000000010300780c */ /* 0x004fe20003f46270 */
[----:B------:R-:W-:-:S12]  /*1e380*/  IMAD.IADD R2, R17, 0x1, R2 ;  /* 0x0000000111027824 */ /* 0x000fd800078e0202 */
[----:B------:R-:W-:Y:S05]  /*1e390*/  @!P2 BRA `(.L_x_11628) ;  /* 0x000000000048a947 */ /* 0x000fea0003800000 */
[C---:B------:R-:W-:Y:S01]  /*1e3a0*/  ISETP.GT.AND P0, PT, R17.reuse, RZ, PT ;  /* 0x000000ff1100720c */ /* 0x040fe20003f04270 */
[----:B------:R-:W-:Y:S01]  /*1e3b0*/  BSSY B0, `(.L_x_11629) ;  /* 0x000000e000007945 */ /* 0x000fe20003800000 */
[----:B------:R-:W-:-:S11]  /*1e3c0*/  VIADD R0, R17, 0xffffffff ;  /* 0xffffffff11007836 */ /* 0x000fd60000000000 */
[----:B------:R-:W-:Y:S05]  /*1e3d0*/  @P0 BRA `(.L_x_11630) ;  /* 0x00000000001c0947 */ /* 0x000fea0003800000 */
[----:B------:R-:W-:Y:S01]  /*1e3e0*/  ISETP.NE.AND P0, PT, R3, 0x1, PT ;  /* 0x000000010300780c */ /* 0x000fe20003f05270 */
[----:B------:R-:W-:-:S12]  /*1e3f0*/  IMAD.MOV R0, RZ, RZ, -R17 ;  /* 0x000000ffff007224 */ /* 0x000fd800078e0a11 */
[----:B0-----:R-:W0:Y:S02]  /*1e400*/  @P0 LDC.64 R4, c[0x0][0x9e8] ;  /* 0x00027a00ff040b82 */ /* 0x001e240000000a00 */
[----:B0-----:R-:W-:-:S05]  /*1e410*/  @P0 IMAD.HI.U32 R4, R0, R4, RZ ;  /* 0x0000000400040227 */ /* 0x001fca00078e00ff */
[----:B------:R-:W-:-:S04]  /*1e420*/  @P0 SHF.R.U32.HI R0, RZ, R5, R4 ;  /* 0x00000005ff000219 */ /* 0x000fc80000011604 */
[----:B------:R-:W-:Y:S01]  /*1e430*/  LOP3.LUT R0, RZ, R0, RZ, 0x33, !PT ;  /* 0x00000000ff007212 */ /* 0x000fe200078e33ff */
[----:B------:R-:W-:Y:S06]  /*1e440*/  BRA `(.L_x_11631) ;  /* 0x0000000000107947 */ /* 0x000fec0003800000 */
.L_x_11630:
[----:B------:R-:W-:-:S13]  /*1e450*/  ISETP.NE.AND P0, PT, R3, 0x1, PT ;  /* 0x000000010300780c */ /* 0x000fda0003f05270 */
[----:B0-----:R-:W0:Y:S02]  /*1e460*/  @P0 LDC.64 R4, c[0x0][0x9e8] ;  /* 0x00027a00ff040b82 */ /* 0x001e240000000a00 */
[----:B0-----:R-:W-:-:S05]  /*1e470*/  @P0 IMAD.HI.U32 R4, R0, R4, RZ ;  /* 0x0000000400040227 */ /* 0x001fca00078e00ff */
[----:B------:R-:W-:-:S07]  /*1e480*/  @P0 SHF.R.U32.HI R0, RZ, R5, R4 ;  /* 0x00000005ff000219 */ /* 0x000fce0000011604 */
.L_x_11631:
[----:B------:R-:W-:Y:S05]  /*1e490*/  BSYNC B0 ;  /* 0x0000000000007941 */ /* 0x000fea0003800000 */
.L_x_11629:
[----:B------:R-:W-:-:S05]  /*1e4a0*/  IMAD R0, R0, R3, R3 ;  /* 0x0000000300007224 */ /* 0x000fca00078e0203 */
[----:B------:R-:W-:-:S07]  /*1e4b0*/  VIMNMX R2, R2, R0, PT ;  /* 0x0000000002027248 */ /* 0x000fce0003fe0100 */
.L_x_11628:
[----:B------:R-:W-:Y:S01]  /*1e4c0*/  VIADD R2, R2, 0x7f ;  /* 0x0000007f02027836 */ /* 0x000fe20000000000 */
[----:B------:R-:W-:Y:S01]  /*1e4d0*/  ULDC UR4, c[0x0][0x9dc] ;  /* 0x0002770000047ab9 */ /* 0x000fe20000000800 */
[----:B------:R-:W-:-:S03]  /*1e4e0*/  IMAD.MOV.U32 R4, RZ, RZ, R28 ;  /* 0x000000ffff047224 */ /* 0x000fc600078e001c */
[----:B------:R-:W-:-:S04]  /*1e4f0*/  SHF.R.S32.HI R0, RZ, 0x1f, R2 ;  /* 0x0000001fff007819 */ /* 0x000fc80000011402 */
[----:B------:R-:W-:Y:S02]  /*1e500*/  LEA.HI R0, R0, R2, RZ, 0x7 ;  /* 0x0000000200007211 */ /* 0x000fe400078f38ff */
[----:B------:R-:W2:Y:S02]  /*1e510*/  @P1 LDC R2, c[0x0][0x44c] ;  /* 0x00011300ff021b82 */ /* 0x000ea40000000800 */
[----:B------:R-:W-:-:S04]  /*1e520*/  SHF.R.S32.HI R0, RZ, 0x7, R0 ;  /* 0x00000007ff007819 */ /* 0x000fc80000011400 */
[----:B------:R-:W-:Y:S02]  /*1e530*/  VIMNMX R26, R21, R0, PT ;  /* 0x00000000151a7248 */ /* 0x000fe40003fe0100 */
[----:B------:R-:W3:Y:S03]  /*1e540*/  @P1 LDC R0, c[0x0][0x450] ;  /* 0x00011400ff001b82 */ /* 0x000ee60000000800 */
        /* <DEDUP_REMOVED lines=11> */
[----:B0-----:R-:W0:Y:S02]  /*1e600*/  @P0 LDC.64 R4, c[0x0][0x9e8] ;  /* 0x00027a00ff040b82 */ /* 0x001e240000000a00 */
[----:B0-----:R-:W-:-:S05]  /*1e610*/  @P0 IMAD.HI.U32 R4, R2, R4, RZ ;  /* 0x0000000402040227 */ /* 0x001fca00078e00ff */
[----:B------:R-:W-:-:S04]  /*1e620*/  @P0 SHF.R.U32.HI R2, RZ, R5, R4 ;  /* 0x00000005ff020219 */ /* 0x000fc80000011604 */
[----:B------:R-:W-:Y:S01]  /*1e630*/  LOP3.LUT R2, RZ, R2, RZ, 0x33, !PT ;  /* 0x00000002ff027212 */ /* 0x000fe200078e33ff */
[----:B------:R-:W-:Y:S06]  /*1e640*/  BRA `(.L_x_11635) ;  /* 0x0000000000107947 */ /* 0x000fec0003800000 */
.L_x_11634:
[----:B------:R-:W-:-:S13]  /*1e650*/  ISETP.NE.AND P0, PT, R3, 0x1, PT ;  /* 0x000000010300780c */ /* 0x000fda0003f05270 */
[----:B0-----:R-:W0:Y:S02]  /*1e660*/  @P0 LDC.64 R4, c[0x0][0x9e8] ;  /* 0x00027a00ff040b82 */ /* 0x001e240000000a00 */
[----:B0-----:R-:W-:-:S05]  /*1e670*/  @P0 IMAD.HI.U32 R4, R2, R4, RZ ;  /* 0x0000000402040227 */ /* 0x001fca00078e00ff */
[----:B------:R-:W-:-:S07]  /*1e680*/  @P0 SHF.R.U32.HI R2, RZ, R5, R4 ;  /* 0x00000005ff020219 */ /* 0x000fce0000011604 */
.L_x_11635:
[----:B------:R-:W-:Y:S05]  /*1e690*/  BSYNC B0 ;  /* 0x0000000000007941 */ /* 0x000fea0003800000 */
.L_x_11633:
[----:B------:R-:W-:-:S05]  /*1e6a0*/  IMAD R3, R2, R3, RZ ;  /* 0x0000000302037224 */ /* 0x000fca00078e02ff */
[----:B------:R-:W-:-:S07]  /*1e6b0*/  VIMNMX R0, R0, R3, !PT ;  /* 0x0000000300007248 */ /* 0x000fce0007fe0100 */
.L_x_11632:
        /* <DEDUP_REMOVED lines=25> */
.L_x_11637:
        /* <DEDUP_REMOVED lines=20> */
.L_x_11640:
[----:B------:R-:W-:Y:S05]  /*1e990*/  BSYNC B6 ;  /* 0x0000000000067941 */ /* 0x000fea0003800000 */
.L_x_11639:
        /* <DEDUP_REMOVED lines=20> */
.L_x_11643:
        /* <DEDUP_REMOVED lines=15> */
.L_x_11642:
[----:B------:R-:W-:Y:S05]  /*1ebd0*/  BSYNC B6 ;  /* 0x0000000000067941 */ /* 0x000fea0003800000 */
.L_x_11641:
[----:B------:R-:W-:Y:S01]  /*1ebe0*/  ULDC.64 UR4, c[0x0][0x9f8] ;  /* 0x00027e0000047ab9 */ /* 0x000fe20000000a00 */
[----:B------:R-:W2:Y:S01]  /*1ebf0*/  LDL R20, [R1+0x24] ;  /* 0x0000240001147983 */ /* 0x000ea20000100800 */
[----:B------:R-:W-:-:S03]  /*1ec00*/  ISETP.NE.U32.AND P0, PT, RZ, UR4, PT ;  /* 0x00000004ff007c0c */ /* 0x000fc6000bf05070 */
[----:B------:R-:W3:Y:S01]  /*1ec10*/  LDL R17, [R1+0x2c] ;  /* 0x00002c0001117983 */ /* 0x000ee20000100800 */
[----:B------:R-:W-:Y:S01]  /*1ec20*/  ISETP.NE.AND.EX P0, PT, RZ, UR5, PT, P0 ;  /* 0x00000005ff007c0c */ /* 0x000fe2000bf05300 */
[----:B------:R-:W-:Y:S01]  /*1ec30*/  IMAD.MOV.U32 R8, RZ, RZ, R19 ;  /* 0x000000ffff087224 */ /* 0x000fe200078e0013 */
[----:B-1----:R-:W1:Y:S01]  /*1ec40*/  LDC R7, c[0x0][0x430] ;  /* 0x00010c00ff077b82 */ /* 0x002e620000000800 */
[----:B------:R-:W4:Y:S01]  /*1ec50*/  S2R R24, SR_TID.X ;  /* 0x0000000000187919 */ /* 0x000f220000002100 */
[----:B------:R-:W0:Y:S01]  /*1ec60*/  S2R R21, SR_TID.X ;  /* 0x0000000000157919 */ /* 0x000e220000002100 */
[----:B------:R-:W-:Y:S01]  /*1ec70*/  VIADD R26, R26, 0xffffffff ;  /* 0xffffffff1a1a7836 */ /* 0x000fe20000000000 */
[----:B------:R-:W-:-:S07]  /*1ec80*/  ULDC UR4, c[0x0][0x2f4] ;  /* 0x0000bd0000047ab9 */ /* 0x000fce0000000800 */
[----:B------:R-:W4:Y:S02]  /*1ec90*/  @P0 LDC.64 R2, c[0x0][0x9f8] ;  /* 0x00027e00ff020b82 */ /* 0x000f240000000a00 */
[----:B----4-:R-:W-:-:S05]  /*1eca0*/  @P0 IMAD.WIDE R2, R19, 0x4, R2 ;  /* 0x0000000413020825 */ /* 0x010fca00078e0202 */
[----:B------:R4:W4:Y:S01]  /*1ecb0*/  @P0 LDG.E R8, desc[UR52][R2.64] ;  /* 0x0000003402080981 */ /* 0x000922000c1e1900 */
[----:B-1----:R-:W-:Y:S01]  /*1ecc0*/  ISETP.NE.AND P1, PT, R7, 0x1, PT ;  /* 0x000000010700780c */ /* 0x002fe20003f25270 */
[----:B------:R-:W-:Y:S01]  /*1ecd0*/  IMAD.SHL.U32 R24, R24, 0x20, RZ ;  /* 0x0000002018187824 */ /* 0x000fe200078e00ff */
[----:B0-----:R-:W-:Y:S01]  /*1ece0*/  LOP3.LUT R21, R21, 0x7f, RZ, 0xc0, !PT ;  /* 0x0000007f15157812 */ /* 0x001fe200078ec0ff */
[----:B------:R-:W-:Y:S01]  /*1ecf0*/  IMAD.SHL.U32 R10, R26, 0x80, RZ ;  /* 0x000000801a0a7824 */ /* 0x000fe200078e00ff */
[----:B------:R-:W0:Y:S02]  /*1ed00*/  S2R R11, SR_TID.X ;  /* 0x00000000000b7919 */ /* 0x000e240000002100 */
[----:B------:R-:W-:Y:S02]  /*1ed10*/  SHF.R.U32.HI R21, RZ, 0x2, R21 ;  /* 0x00000002ff157819 */ /* 0x000fe40000011615 */
[----:B------:R-:W-:-:S04]  /*1ed20*/  LOP3.LUT R24, R24, 0x60, RZ, 0xc0, !PT ;  /* 0x0000006018187812 */ /* 0x000fc800078ec0ff */
[----:B------:R-:W-:Y:S01]  /*1ed30*/  LOP3.LUT R0, R10, R21, R24, 0xfe, !PT ;  /* 0x000000150a007212 */ /* 0x000fe200078efe18 */
[----:B------:R-:W1:Y:S08]  /*1ed40*/  @P1 LDC R4, c[0x0][0x434] ;  /* 0x00010d00ff041b82 */ /* 0x000e700000000800 */
[----:B------:R-:W4:Y:S01]  /*1ed50*/  @P1 LDC R5, c[0x0][0x438] ;  /* 0x00010e00ff051b82 */ /* 0x000f220000000800 */
[----:B------:R-:W-:Y:S01]  /*1ed60*/  LOP3.LUT R22, R22, 0xfffffff7, RZ, 0xc0, !PT ;  /* 0xfffffff716167812 */ /* 0x000fe200078ec0ff */
[----:B0-----:R-:W-:-:S05]  /*1ed70*/  IMAD.SHL.U32 R11, R11, 0x8, RZ ;  /* 0x000000080b0b7824 */ /* 0x001fca00078e00ff */
[----:B------:R-:W-:-:S04]  /*1ed80*/  LOP3.LUT R11, R11, 0x18, RZ, 0xc0, !PT ;  /* 0x000000180b0b7812 */ /* 0x000fc800078ec0ff */
[----:B------:R-:W-:Y:S01]  /*1ed90*/  LOP3.LUT R12, R11, 0x20, RZ, 0xfc, !PT ;  /* 0x000000200b0c7812 */ /* 0x000fe200078efcff */
[----:B------:R-:W-:Y:S01]  /*1eda0*/  UMOV UR5, 0xffffffff ;  /* 0xffffffff00057882 */ /* 0x000fe20000000000 */
[C---:B--2---:R-:W-:Y:S01]  /*1edb0*/  ISETP.GE.AND P0, PT, R0.reuse, R20, PT ;  /* 0x000000140000720c */ /* 0x044fe20003f06270 */
[----:B---3--:R-:W-:-:S04]  /*1edc0*/  IMAD.IADD R0, R0, 0x1, R17 ;  /* 0x0000000100007824 */ /* 0x008fc800078e0211 */
[----:B-1----:R-:W-:-:S04]  /*1edd0*/  @P1 IMAD.HI.U32 R4, R0, R4, RZ ;  /* 0x0000000400041227 */ /* 0x002fc800078e00ff */
[----:B------:R-:W-:-:S04]  /*1ede0*/  IMAD.MOV.U32 R6, RZ, RZ, R0 ;  /* 0x000000ffff067224 */ /* 0x000fc800078e0000 */
[----:B----4-:R-:W0:Y:S01]  /*1edf0*/  @!P0 LDC.64 R2, c[0x0][0x428] ;  /* 0x00010a00ff028b82 */ /* 0x010e220000000a00 */
[----:B------:R-:W-:-:S05]  /*1ee00*/  @P1 SHF.R.U32.HI R6, RZ, R5, R4 ;  /* 0x00000005ff061219 */ /* 0x000fca0000011604 */
[----:B------:R-:W-:-:S04]  /*1ee10*/  IMAD.MOV R4, RZ, RZ, -R6 ;  /* 0x000000ffff047224 */ /* 0x000fc800078e0a06 */
[----:B------:R-:W-:Y:S01]  /*1ee20*/  IMAD R4, R7, R4, R0 ;  /* 0x0000000407047224 */ /* 0x000fe200078e0200 */
[----:B------:R-:W-:Y:S02]  /*1ee30*/  @!P0 SHF.R.S32.HI R7, RZ, 0x1f, R6 ;  /* 0x0000001fff078819 */ /* 0x000fe40000011406 */
[----:B------:R-:W-:Y:S01]  /*1ee40*/  SHF.R.S32.HI R9, RZ, 0x1f, R8 ;  /* 0x0000001fff097819 */ /* 0x000fe20000011408 */
[CC--:B0-----:R-:W-:Y:S01]  /*1ee50*/  @!P0 IMAD.WIDE.U32 R6, R8.reuse, R2.reuse, R6 ;  /* 0x0000000208068225 */ /* 0x0c1fe200078e0006 */
[----:B------:R0:W-:Y:S03]  /*1ee60*/  STL [R1+0x10], R8 ;  /* 0x0000100801007387 */ /* 0x0001e60000100800 */
[----:B------:R-:W-:Y:S01]  /*1ee70*/  @!P0 IMAD R0, R9, R2, RZ ;  /* 0x0000000209008224 */ /* 0x000fe200078e02ff */
[----:B------:R1:W-:Y:S03]  /*1ee80*/  STL [R1+0x30], R9 ;  /* 0x0000300901007387 */ /* 0x0003e60000100800 */
[----:B------:R-:W-:-:S02]  /*1ee90*/  @!P0 IMAD R0, R8, R3, R0 ;  /* 0x0000000308008224 */ /* 0x000fc400078e0200 */
[----:B------:R-:W0:Y:S01]  /*1eea0*/  @!P0 LDC.64 R2, c[0x0][0x418] ;  /* 0x00010600ff028b82 */ /* 0x000e220000000a00 */
[----:B------:R-:W-:Y:S02]  /*1eeb0*/  IMAD.U32 R5, RZ, RZ, UR38 ;  /* 0x00000026ff057e24 */ /* 0x000fe4000f8e00ff */
[----:B------:R-:W-:-:S03]  /*1eec0*/  @!P0 IMAD.IADD R0, R7, 0x1, R0 ;  /* 0x0000000107008824 */ /* 0x000fc600078e0200 */
[----:B------:R-:W-:Y:S02]  /*1eed0*/  ISETP.NE.AND P2, PT, R5, 0x3, PT ;  /* 0x000000030500780c */ /* 0x000fe40003f45270 */
[----:B0-----:R-:W-:Y:S01]  /*1eee0*/  @!P0 LEA R8, P1, R6, R2, 0x2 ;  /* 0x0000000206088211 */ /* 0x001fe200078210ff */
[----:B------:R-:W-:-:S03]  /*1eef0*/  IMAD.MOV.U32 R2, RZ, RZ, RZ ;  /* 0x000000ffff027224 */ /* 0x000fc600078e00ff */
[----:B-1----:R-:W-:-:S05]  /*1ef00*/  @!P0 LEA.HI.X R9, R6, R3, R0, 0x2, P1 ;  /* 0x0000000306098211 */ /* 0x002fca00008f1400 */
[----:B------:R0:W5:Y:S01]  /*1ef10*/  @!P0 LDG.E R2, desc[UR52][R8.64] ;  /* 0x0000003408028981 */ /* 0x000162000c1e1900 */
[C---:B------:R-:W-:Y:S02]  /*1ef20*/  ISETP.GE.AND P0, PT, R11.reuse, UR4, PT ;  /* 0x000000040b007c0c */ /* 0x040fe4000bf06270 */
[----:B------:R-:W-:Y:S02]  /*1ef30*/  @P2 LOP3.LUT R22, R22, 0x8, RZ, 0xfc, !PT ;  /* 0x0000000816162812 */ /* 0x000fe400078efcff */
[----:B------:R-:W-:Y:S02]  /*1ef40*/  LOP3.LUT R11, R11, 0x40, RZ, 0xfc, !PT ;  /* 0x000000400b0b7812 */ /* 0x000fe400078efcff */
        /* <DEDUP_REMOVED lines=9> */
.L_x_11757:
[----:B------:R-:W-:-:S05]  /*1efe0*/  SHF.R.S32.HI R9, RZ, 0x1f, R18 ;  /* 0x0000001fff097819 */ /* 0x000fca0000011412 */
[----:B------:R0:W-:Y:S01]  /*1eff0*/  STL [R1+0xc], R9 ;  /* 0x00000c0901007387 */ /* 0x0001e20000100800 */
[----:B------:R-:W-:Y:S05]  /*1f000*/  @!P2 BRA `(.L_x_11645) ;  /* 0x000000000004a947 */ /* 0x000fea0003800000 */
[----:B------:R-:W-:Y:S01]  /*1f010*/  BPT.TRAP 0x1 ;  /* 0x000000040000795c */ /* 0x000fe20000300000 */
.L_x_11645:
        /* <DEDUP_REMOVED lines=26> */
.L_x_11758:
[----:B------:R-:W-:Y:S05]  /*1f1c0*/  BSYNC B0 ;  /* 0x0000000000007941 */ /* 0x000fea0003800000 */
.L_x_11646:
[----:B------:R-:W2:Y:S01]  /*1f1d0*/  LDL R7, [R1+0xc] ;  /* 0x00000c0001077983 */ /* 0x000ea20000100800 */
[----:B------:R-:W-:-:S03]  /*1f1e0*/  ULDC.64 UR4, c[0x0][0x300] ;  /* 0x0000c00000047ab9 */ /* 0x000fc60000000a00 */
[----:B------:R-:W3:Y:S04]  /*1f1f0*/  LDL R12, [R1+0x24] ;  /* 0x00002400010c7983 */ /* 0x000ee80000100800 */
[----:B------:R-:W4:Y:S01]  /*1f200*/  LDL R11, [R1+0x14] ;  /* 0x00001400010b7983 */ /* 0x000f220000100800 */
[----:B------:R-:W-:Y:S01]  /*1f210*/  IMAD R3, R3, UR4, RZ ;  /* 0x0000000403037c24 */ /* 0x000fe2000f8e02ff */
[----:B------:R-:W-:Y:S01]  /*1f220*/  LOP3.LUT P4, RZ, R22, 0x4, RZ, 0xc0, !PT ;  /* 0x0000000416ff7812 */ /* 0x000fe2000788c0ff */
[----:B------:R-:W5:Y:S02]  /*1f230*/  S2R R6, SR_TID.X ;  /* 0x0000000000067919 */ /* 0x000f640000002100 */
[----:B------:R-:W-:Y:S01]  /*1f240*/  IMAD R3, R4, UR5, R3 ;  /* 0x0000000504037c24 */ /* 0x000fe2000f8e0203 */
[----:B------:R-:W-:Y:S01]  /*1f250*/  LOP3.LUT P3, RZ, R22, 0x2, RZ, 0xc0, !PT ;  /* 0x0000000216ff7812 */ /* 0x000fe2000786c0ff */
[----:B-1----:R-:W-:Y:S01]  /*1f260*/  IMAD.WIDE.U32 R4, R4, UR4, RZ ;  /* 0x0000000404047c25 */ /* 0x002fe2000f8e00ff */
[----:B0-----:R-:W0:Y:S01]  /*1f270*/  S2R R9, SR_TID.X ;  /* 0x0000000000097919 */ /* 0x001e220000002100 */
[----:B------:R-:W-:Y:S01]  /*1f280*/  ULDC.64 UR4, c[0x0][0x310] ;  /* 0x0000c40000047ab9 */ /* 0x000fe20000000a00 */
[----:B------:R-:W-:Y:S01]  /*1f290*/  LOP3.LUT P2, RZ, R22, 0x1, RZ, 0xc0, !PT ;  /* 0x0000000116ff7812 */ /* 0x000fe2000784c0ff */
[----:B------:R-:W-:-:S02]  /*1f2a0*/  IMAD.IADD R5, R5, 0x1, R3 ;  /* 0x0000000105057824 */ /* 0x000fc400078e0203 */
[----:B------:R-:W-:Y:S02]  /*1f2b0*/  IMAD R8, R8, UR4, RZ ;  /* 0x0000000408087c24 */ /* 0x000fe4000f8e02ff */
[----:B------:R-:W-:-:S04]  /*1f2c0*/  IMAD.WIDE.U32 R4, R2, UR4, R4 ;  /* 0x0000000402047c25 */ /* 0x000fc8000f8e0004 */
[----:B------:R-:W-:Y:S01]  /*1f2d0*/  IMAD R2, R2, UR5, R8 ;  /* 0x0000000502027c24 */ /* 0x000fe2000f8e0208 */
[----:B------:R-:W-:-:S03]  /*1f2e0*/  ULDC.64 UR4, c[0x0][0x308] ;  /* 0x0000c20000047ab9 */ /* 0x000fc60000000a00 */
[----:B------:R-:W-:Y:S02]  /*1f2f0*/  IMAD.IADD R3, R5, 0x1, R2 ;  /* 0x0000000105037824 */ /* 0x000fe400078e0202 */
[----:B------:R-:W-:Y:S01]  /*1f300*/  IMAD.MOV.U32 R2, RZ, RZ, R4 ;  /* 0x000000ffff027224 */ /* 0x000fe200078e0004 */
[----:B-----5:R-:W-:-:S04]  /*1f310*/  LOP3.LUT R6, R6, 0x7f, RZ, 0xc0, !PT ;  /* 0x0000007f06067812 */ /* 0x020fc800078ec0ff */
[----:B------:R-:W-:Y:S01]  /*1f320*/  SHF.R.U32.HI R6, RZ, 0x2, R6 ;  /* 0x00000002ff067819 */ /* 0x000fe20000011606 */
[----:B0-----:R-:W-:-:S05]  /*1f330*/  IMAD.SHL.U32 R9, R9, 0x8, RZ ;  /* 0x0000000809097824 */ /* 0x001fca00078e00ff */
[----:B------:R-:W-:Y:S01]  /*1f340*/  LOP3.LUT R9, R9, 0x18, RZ, 0xc0, !PT ;  /* 0x0000001809097812 */ /* 0x000fe200078ec0ff */
[----:B--2---:R-:W-:-:S04]  /*1f350*/  IMAD R4, R7, UR4, RZ ;  /* 0x0000000407047c24 */ /* 0x004fc8000f8e02ff */
[----:B------:R-:W-:Y:S01]  /*1f360*/  IMAD R7, R18, UR5, R4 ;  /* 0x0000000512077c24 */ /* 0x000fe2000f8e0204 */
[----:B---3--:R-:W-:Y:S01]  /*1f370*/  IADD3 R6, -R6, R12, -R10 ;  /* 0x0000000c06067210 */ /* 0x008fe20007ffe90a */
[----:B------:R-:W-:Y:S01]  /*1f380*/  IMAD.WIDE.U32 R4, R18, UR4, R2 ;  /* 0x0000000412047c25 */ /* 0x000fe2000f8e0002 */
[----:B------:R-:W-:-:S03]  /*1f390*/  ULDC.64 UR4, c[0x0][0x2e8] ;  /* 0x0000ba0000047ab9 */ /* 0x000fc60000000a00 */
[----:B------:R-:W-:Y:S01]  /*1f3a0*/  IMAD.IADD R7, R5, 0x1, R7 ;  /* 0x0000000105077824 */ /* 0x000fe200078e0207 */
[C---:B------:R-:W-:Y:S01]  /*1f3b0*/  LEA R2, P0, R4.reuse, UR4, 0x1 ;  /* 0x0000000404027c11 */ /* 0x040fe2000f8008ff */
[----:B------:R-:W-:Y:S01]  /*1f3c0*/  UMOV UR4, 0xffffffff ;  /* 0xffffffff00047882 */ /* 0x000fe20000000000 */
[----:B----4-:R-:W-:Y:S02]  /*1f3d0*/  IMAD R8, R25, 0x3000, R11 ;  /* 0x0000300019087824 */ /* 0x010fe400078e020b */
[----:B------:R-:W-:Y:S02]  /*1f3e0*/  LEA.HI.X R7, R4, UR5, R7, 0x1, P0 ;  /* 0x0000000504077c11 */ /* 0x000fe400080f0c07 */
[----:B------:R-:W-:Y:S01]  /*1f3f0*/  ISETP.GE.AND P0, PT, R6, 0x1, PT ;  /* 0x000000010600780c */ /* 0x000fe20003f06270 */
[----:B------:R-:W-:-:S12]  /*1f400*/  BRA.DIV UR4, `(.L_x_11648) ;  /* 0x0000004a04887947 */ /* 0x000fd8000b800000 */
[----:B------:R-:W0:Y:S04]  /*1f410*/  SHFL.IDX PT, R3, R2, RZ, 0x1c1f ;  /* 0x001c1fff02037589 */ /* 0x000e2800000e0000 */
[----:B------:R-:W1:Y:S01]  /*1f420*/  SHFL.IDX PT, R4, R7, RZ, 0x1c1f ;  /* 0x001c1fff07047589 */ /* 0x000e6200000e0000 */
[----:B0-----:R-:W-:Y:S01]  /*1f430*/  @P0 LEA R5, P1, R9, R3, 0x1 ;  /* 0x0000000309050211 */ /* 0x001fe200078208ff */
[----:B------:R-:W-:-:S04]  /*1f440*/  @P0 IMAD R3, R8, 0x2, R23 ;  /* 0x0000000208030824 */ /* 0x000fc800078e0217 */
        /* <DEDUP_REMOVED lines=11> */
[----:B0-----:R-:W-:Y:S01]  /*1f500*/  @P1 LEA R5, P0, R9, R3, 0x1 ;  /* 0x0000000309051211 */ /* 0x001fe200078008ff */
[----:B------:R-:W-:-:S04]  /*1f510*/  @P1 IMAD R3, R8, 0x2, R23 ;  /* 0x0000000208031824 */ /* 0x000fc800078e0217 */
        /* <DEDUP_REMOVED lines=12> */
[----:B0-----:R-:W-:Y:S01]  /*1f5e0*/  @P1 LEA R5, P0, R9, R3, 0x1 ;  /* 0x0000000309051211 */ /* 0x001fe200078008ff */
[----:B------:R-:W-:-:S04]  /*1f5f0*/  @P1 IMAD R3, R8, 0x2, R23 ;  /* 0x0000000208031824 */ /* 0x000fc800078e0217 */
[----:B-1----:R-:W-:-:S05]  /*1f600*/  @P1 IMAD.X R4, RZ, RZ, R4, P0 ;  /* 0x000000ffff041224 */ /* 0x002fca00000e0604 */
[----:B------:R-:W-:-:S04]  /*1f610*/  @P1 LOP3.LUT R5, R5, R4, RZ, 0x3c, !PT ;  /* 0x0000000405051212 */ /* 0x000fc800078e3cff */
[----:B------:R-:W-:-:S04]  /*1f620*/  @P1 LOP3.LUT R4, R5, R4, RZ, 0x3c, !PT ;  /* 0x0000000405041212 */ /* 0x000fc800078e3cff */
[----:B------:R-:W-:-:S05]  /*1f630*/  @P1 LOP3.LUT R5, R5, R4, RZ, 0x3c, !PT ;  /* 0x0000000405051212 */ /* 0x000fca00078e3cff */
[----:B------:R0:W-:Y:S04]  /*1f640*/  @P1 LDGSTS.E.BYPASS.LTC128B.128 [R3+0x16400], desc[UR52][R4.64], !P4 ;  /* 0x1640000004031fae */ /* 0x0001e8000e101d74 */
[----:B------:R0:W-:Y:S04]  /*1f650*/  @P1 LDGSTS.E.BYPASS.LTC128B.128 [R3+0x18400], desc[UR52][R4.64+0x40], !P3 ;  /* 0x1840004004031fae */ /* 0x0001e8000d901d74 */
[----:B--23--:R0:W-:Y:S02]  /*1f660*/  @P1 LDGSTS.E.BYPASS.LTC128B.128 [R3+0x1a400], desc[UR52][R4.64+0x80], !P2 ;  /* 0x1a40008004031fae */ /* 0x00c1e4000d101d74 */
.L_x_11768:
[----:B------:R-:W-:-:S13]  /*1f670*/  ISETP.GE.AND P0, PT, R6, 0x61, PT ;  /* 0x000000610600780c */ /* 0x000fda0003f06270 */
[----:B------:R-:W-:Y:S01]  /*1f680*/  @P0 LEA R2, P1, R9, R2, 0x1 ;  /* 0x0000000209020211 */ /* 0x000fe200078208ff */
[----:B------:R-:W-:-:S04]  /*1f690*/  @P0 IMAD R8, R8, 0x2, R23 ;  /* 0x0000000208080824 */ /* 0x000fc800078e0217 */
[----:B01----:R-:W-:-:S05]  /*1f6a0*/  @P0 IMAD.X R3, RZ, RZ, R7, P1 ;  /* 0x000000ffff030224 */ /* 0x003fca00008e0607 */
        /* <DEDUP_REMOVED lines=8> */
.L_x_11649:
        /* <DEDUP_REMOVED lines=11> */
.L_x_11650:
[----:B------:R0:W5:Y:S01]  /*1f7e0*/  LDL.LU R3, [R1+0x8] ;  /* 0x0000080001037983 */ /* 0x0001620000300800 */
[----:B------:R0:W-:Y:S02]  /*1f7f0*/  SYNCS.ARRIVE.TRANS64.A1T0 RZ, [R0+URZ+0x2d830], RZ ;  /* 0x02d830ff00ff79a7 */ /* 0x0001e4000810003f */
        /* <DEDUP_REMOVED lines=8> */
[----:B------:R-:W-:Y:S01]  /*1f880*/  BSSY B6, `(.L_x_11651) ;  /* 0x000001e000067945 */ /* 0x000fe20003800000 */
[----:B-----5:R-:W-:Y:S01]  /*1f890*/  SHF.R.S32.HI R2, RZ, 0x1f, R3 ;  /* 0x0000001fff027819 */ /* 0x020fe20000011403 */
[----:B------:R-:W-:-:S04]  /*1f8a0*/  IMAD.WIDE.U32 R4, R3, UR4, RZ ;  /* 0x0000000403047c25 */ /* 0x000fc8000f8e00ff */
[----:B------:R-:W-:Y:S01]  /*1f8b0*/  IMAD R2, R2, UR4, RZ ;  /* 0x0000000402027c24 */ /* 0x000fe2000f8e02ff */
[----:B------:R0:W-:Y:S03]  /*1f8c0*/  STL.64 [R1+0x38], R4 ;  /* 0x0000380401007387 */ /* 0x0001e60000100a00 */
[----:B------:R-:W-:Y:S01]  /*1f8d0*/  IMAD R0, R3, UR5, R2 ;  /* 0x0000000503007c24 */ /* 0x000fe2000f8e0202 */
[----:B------:R-:W-:-:S03]  /*1f8e0*/  SHF.R.S32.HI R2, RZ, 0x1f, R19 ;  /* 0x0000001fff027819 */ /* 0x000fc60000011413 */
[----:B------:R-:W-:Y:S01]  /*1f8f0*/  IMAD.IADD R3, R5, 0x1, R0 ;  /* 0x0000000105037824 */ /* 0x000fe200078e0200 */
[----:B------:R-:W-:Y:S02]  /*1f900*/  SEL R0, R19, RZ, !P0 ;  /* 0x000000ff13007207 */ /* 0x000fe40004000000 */
[----:B------:R-:W-:Y:S02]  /*1f910*/  SEL R2, R2, RZ, !P0 ;  /* 0x000000ff02027207 */ /* 0x000fe40004000000 */
        /* <DEDUP_REMOVED lines=20> */
.L_x_11652:
[----:B------:R-:W-:Y:S05]  /*1fa60*/  BSYNC B6 ;  /* 0x0000000000067941 */ /* 0x000fea0003800000 */
.L_x_11651:
[----:B0-----:R-:W2:Y:S01]  /*1fa70*/  LDL.LU R0, [R1+0x48] ;  /* 0x0000480001007983 */ /* 0x001ea20000300800 */
[----:B------:R-:W0:Y:S01]  /*1fa80*/  LDC R9, c[0x0][0x448] ;  /* 0x00011200ff097b82 */ /* 0x000e220000000800 */
[----:B------:R-:W-:Y:S01]  /*1fa90*/  ULDC.64 UR4, c[0x0][0x2d8] ;  /* 0x0000b60000047ab9 */ /* 0x000fe20000000a00 */
[----:B------:R-:W-:Y:S01]  /*1faa0*/  ULDC.64 UR6, c[0x0][0x2c8] ;  /* 0x0000b20000067ab9 */ /* 0x000fe20000000a00 */
[----:B------:R-:W3:Y:S01]  /*1fab0*/  LDL.LU R21, [R1+0x40] ;  /* 0x0000400001157983 */ /* 0x000ee20000300800 */
[----:B------:R-:W-:-:S03]  /*1fac0*/  ULDC.64 UR8, c[0x0][0x280] ;  /* 0x0000a00000087ab9 */ /* 0x000fc60000000a00 */
[----:B------:R-:W3:Y:S04]  /*1fad0*/  LDL.LU.64 R2, [R1+0x38] ;  /* 0x0000380001027983 */ /* 0x000ee80000300a00 */
[----:B------:R-:W4:Y:S04]  /*1fae0*/  LDL R20, [R1+0xc] ;  /* 0x00000c0001147983 */ /* 0x000f280000100800 */
[----:B------:R-:W5:Y:S01]  /*1faf0*/  LDL.LU R4, [R1+0x8] ;  /* 0x0000080001047983 */ /* 0x000f620000300800 */
[----:B0-----:R-:W-:-:S13]  /*1fb00*/  ISETP.NE.AND P1, PT, R9, 0x1, PT ;  /* 0x000000010900780c */ /* 0x001fda0003f25270 */
[----:B------:R-:W0:Y:S08]  /*1fb10*/  @P1 LDC R6, c[0x0][0x450] ;  /* 0x00011400ff061b82 */ /* 0x000e300000000800 */
[----:B------:R-:W1:Y:S01]  /*1fb20*/  @P1 LDC R8, c[0x0][0x450] ;  /* 0x00011400ff081b82 */ /* 0x000e620000000800 */
[----:B------:R-:W0:Y:S02]  /*1fb30*/  S2R R11, SR_TID.X ;  /* 0x00000000000b7919 */ /* 0x000e240000002100 */
[----:B0-----:R-:W-:-:S05]  /*1fb40*/  IMAD.SHL.U32 R10, R11, 0x8, RZ ;  /* 0x000000080b0a7824 */ /* 0x001fca00078e00ff */
[----:B------:R-:W-:Y:S01]  /*1fb50*/  LOP3.LUT R10, R10, 0x18, RZ, 0xc0, !PT ;  /* 0x000000180a0a7812 */ /* 0x000fe200078ec0ff */
[----:B--2---:R-:W-:Y:S02]  /*1fb60*/  IMAD.MOV.U32 R5, RZ, RZ, R0 ;  /* 0x000000ffff057224 */ /* 0x004fe400078e0000 */
[----:B---3--:R-:W-:Y:S02]  /*1fb70*/  IMAD.MOV.U32 R3, RZ, RZ, R21 ;  /* 0x000000ffff037224 */ /* 0x008fe400078e0015 */
[----:B------:R-:W0:Y:S01]  /*1fb80*/  S2R R21, SR_TID.X ;  /* 0x0000000000157919 */ /* 0x000e220000002100 */
        /* <DEDUP_REMOVED lines=8> */
[----:B-----5:R-:W-:-:S04]  /*1fc10*/  IMAD.WIDE.U32 R2, R4, UR4, R2 ;  /* 0x0000000404027c25 */ /* 0x020fc8000f8e0002 */
[----:B------:R-:W-:Y:S01]  /*1fc20*/  IMAD R0, R4, UR5, R0 ;  /* 0x0000000504007c24 */ /* 0x000fe2000f8e0200 */
[----:B------:R-:W-:Y:S01]  /*1fc30*/  ULDC.64 UR4, c[0x0][0x2d0] ;  /* 0x0000b40000047ab9 */ /* 0x000fe20000000a00 */
[----:B0-----:R-:W-:Y:S01]  /*1fc40*/  IMAD.SHL.U32 R21, R21, 0x20, RZ ;  /* 0x0000002015157824 */ /* 0x001fe200078e00ff */
[----:B--2---:R-:W-:-:S04]  /*1fc50*/  LOP3.LUT R20, R20, 0x7f, RZ, 0xc0, !PT ;  /* 0x0000007f14147812 */ /* 0x004fc800078ec0ff */
[----:B------:R-:W-:Y:S02]  /*1fc60*/  LOP3.LUT R21, R21, 0x60, RZ, 0xc0, !PT ;  /* 0x0000006015157812 */ /* 0x000fe400078ec0ff */
[----:B------:R-:W-:-:S04]  /*1fc70*/  SHF.R.U32.HI R20, RZ, 0x2, R20 ;  /* 0x00000002ff147819 */ /* 0x000fc80000011614 */
[----:B------:R-:W-:Y:S01]  /*1fc80*/  LOP3.LUT R20, R20, R21, RZ, 0xfc, !PT ;  /* 0x0000001514147212 */ /* 0x000fe200078efcff */
[----:B------:R-:W-:-:S04]  /*1fc90*/  IMAD.IADD R3, R3, 0x1, R0 ;  /* 0x0000000103037824 */ /* 0x000fc800078e0200 */
[----:B------:R-:W-:-:S04]  /*1fca0*/  IMAD.IADD R0, R20, 0x1, R28 ;  /* 0x0000000114007824 */ /* 0x000fc800078e021c */
[----:B---3--:R-:W-:-:S04]  /*1fcb0*/  @P1 IMAD.HI.U32 R5, R0, R5, RZ ;  /* 0x0000000500051227 */ /* 0x008fc800078e00ff */
[----:B------:R-:W-:Y:S01]  /*1fcc0*/  IMAD.MOV.U32 R4, RZ, RZ, R0 ;  /* 0x000000ffff047224 */ /* 0x000fe200078e0000 */
[----:B------:R-:W-:-:S04]  /*1fcd0*/  @P1 SHF.R.U32.HI R4, RZ, R6, R5 ;  /* 0x00000006ff041219 */ /* 0x000fc80000011605 */
        /* <DEDUP_REMOVED lines=11> */
[----:B------:R-:W0:Y:S02]  /*1fd90*/  @P1 LDC R7, c[0x0][0x44c] ;  /* 0x00011300ff071b82 */ /* 0x000e240000000800 */
[----:B------:R-:W-:Y:S01]  /*1fda0*/  IMAD.IADD R6, R5, 0x1, R6 ;  /* 0x0000000105067824 */ /* 0x000fe200078e0206 */
[----:B------:R-:W-:-:S04]  /*1fdb0*/  LEA R5, P0, R4, UR8, 0x1 ;  /* 0x0000000804057c11 */ /* 0x000fc8000f8008ff */
[----:B------:R-:W-:Y:S01]  /*1fdc0*/  LEA.HI.X R4, R4, UR9, R6, 0x1, P0 ;  /* 0x0000000904047c11 */ /* 0x000fe200080f0c06 */
[----:B------:R-:W-:-:S04]  /*1fdd0*/  VIADD R6, R0, 0x80 ;  /* 0x0000008000067836 */ /* 0x000fc80000000000 */
[----:B------:R-:W-:Y:S02]  /*1fde0*/  IMAD.MOV.U32 R0, RZ, RZ, R6 ;  /* 0x000000ffff007224 */ /* 0x000fe400078e0006 */
[----:B0-----:R-:W-:-:S05]  /*1fdf0*/  @P1 IMAD.HI.U32 R7, R6, R7, RZ ;  /* 0x0000000706071227 */ /* 0x001fca00078e00ff */
[----:B-1----:R-:W-:-:S05]  /*1fe00*/  @P1 SHF.R.U32.HI R0, RZ, R8, R7 ;  /* 0x00000008ff001219 */ /* 0x002fca0000011607 */
[----:B------:R-:W-:-:S04]  /*1fe10*/  IMAD.MOV R7, RZ, RZ, -R0 ;  /* 0x000000ffff077224 */ /* 0x000fc800078e0a00 */
[----:B------:R-:W-:Y:S01]  /*1fe20*/  IMAD R6, R9, R7, R6 ;  /* 0x0000000709067224 */ /* 0x000fe200078e0206 */
[----:B------:R-:W-:Y:S01]  /*1fe30*/  SHF.R.S32.HI R7, RZ, 0x1f, R0 ;  /* 0x0000001fff077819 */ /* 0x000fe20000011400 */
[----:B------:R-:W-:-:S04]  /*1fe40*/  IMAD.WIDE.U32 R2, R0, UR4, R2 ;  /* 0x0000000400027c25 */ /* 0x000fc8000f8e0002 */
[----:B------:R-:W-:Y:S02]  /*1fe50*/  IMAD R7, R7, UR4, RZ ;  /* 0x0000000407077c24 */ /* 0x000fe4000f8e02ff */
[C---:B------:R-:W-:Y:S01]  /*1fe60*/  IMAD.SHL.U32 R21, R11.reuse, 0x8, RZ ;  /* 0x000000080b157824 */ /* 0x040fe200078e00ff */
[----:B------:R-:W-:Y:S01]  /*1fe70*/  LOP3.LUT R20, R11, 0x7f, RZ, 0xc0, !PT ;  /* 0x0000007f0b147812 */ /* 0x000fe200078ec0ff */
[----:B------:R-:W-:Y:S01]  /*1fe80*/  IMAD R0, R0, UR5, R7 ;  /* 0x0000000500007c24 */ /* 0x000fe2000f8e0207 */
[----:B------:R-:W-:-:S03]  /*1fe90*/  ULDC UR4, c[0x0][0x2b8] ;  /* 0x0000ae0000047ab9 */ /* 0x000fc60000000800 */
[----:B------:R-:W-:Y:S01]  /*1fea0*/  IMAD.IADD R3, R3, 0x1, R0 ;  /* 0x0000000103037824 */ /* 0x000fe200078e0200 */
[----:B------:R-:W-:-:S05]  /*1feb0*/  SHF.R.S32.HI R0, RZ, 0x1f, R6 ;  /* 0x0000001fff007819 */ /* 0x000fca0000011406 */
[----:B------:R-:W-:Y:S02]  /*1fec0*/  IMAD R0, R0, UR6, RZ ;  /* 0x0000000600007c24 */ /* 0x000fe4000f8e02ff */
[----:B------:R-:W-:Y:S01]  /*1fed0*/  IMAD.WIDE.U32 R2, R6, UR6, R2 ;  /* 0x0000000606027c25 */ /* 0x000fe2000f8e0002 */
[----:B------:R-:W-:-:S03]  /*1fee0*/  LOP3.LUT R21, R21, 0x18, RZ, 0xc0, !PT ;  /* 0x0000001815157812 */ /* 0x000fc600078ec0ff */
[----:B------:R-:W-:Y:S01]  /*1fef0*/  IMAD R6, R6, UR7, R0 ;  /* 0x0000000706067c24 */ /* 0x000fe2000f8e0200 */
[----:B------:R-:W-:-:S03]  /*1ff00*/  LEA R7, P0, R2, UR8, 0x1 ;  /* 0x0000000802077c11 */ /* 0x000fc6000f8008ff */
[----:B------:R-:W-:Y:S01]  /*1ff10*/  IMAD.IADD R6, R3, 0x1, R6 ;  /* 0x0000000103067824 */ /* 0x000fe200078e0206 */
[C---:B------:R-:W-:Y:S02]  /*1ff20*/  LOP3.LUT R12, R21.reuse, 0x20, RZ, 0xfc, !PT ;  /* 0x00000020150c7812 */ /* 0x040fe400078efcff */
[----:B------:R-:W-:Y:S01]  /*1ff30*/  LOP3.LUT R11, R21, 0x40, RZ, 0xfc, !PT ;  /* 0x00000040150b7812 */ /* 0x000fe200078efcff */
[----:B------:R-:W-:Y:S01]  /*1ff40*/  UMOV UR5, 0xffffffff ;  /* 0xffffffff00057882 */ /* 0x000fe20000000000 */
[----:B------:R-:W-:Y:S02]  /*1ff50*/  LEA.HI.X R6, R2, UR9, R6, 0x1, P0 ;  /* 0x0000000902067c11 */ /* 0x000fe400080f0c06 */
[----:B------:R-:W-:Y:S02]  /*1ff60*/  ISETP.GE.AND P0, PT, R10, UR4, PT ;  /* 0x000000040a007c0c */ /* 0x000fe4000bf06270 */
[----:B------:R-:W-:Y:S02]  /*1ff70*/  ISETP.GE.AND P1, PT, R12, UR4, PT ;  /* 0x000000040c007c0c */ /* 0x000fe4000bf26270 */
[----:B------:R-:W-:-:S02]  /*1ff80*/  ISETP.GE.AND P2, PT, R11, UR4, PT ;  /* 0x000000040b007c0c */ /* 0x000fc4000bf46270 */
[----:B------:R-:W-:Y:S01]  /*1ff90*/  SHF.R.U32.HI R20, RZ, 0x2, R20 ;  /* 0x00000002ff147819 */ /* 0x000fe20000011614 */
[----:B------:R-:W-:Y:S10]  /*1ffa0*/  BRA.DIV UR5, `(.L_x_11653) ;  /* 0x0000004605087947 */ /* 0x000ff4000b800000 */
[----:B------:R-:W2:Y:S01]  /*1ffb0*/  LDL R11, [R1+0x34] ;  /* 0x00003400010b7983 */ /* 0x000ea20000100800 */
[----:B------:R-:W-:Y:S02]  /*1ffc0*/  IMAD R0, R29, R9, RZ ;  /* 0x000000091d007224 */ /* 0x000fe400078e02ff */
[----:B------:R-:W-:Y:S01]  /*1ffd0*/  IMAD.IADD R28, R20, 0x1, R28 ;  /* 0x00000001141c7824 */ /* 0x000fe200078e021c */
[----:B------:R-:W0:Y:S04]  /*1ffe0*/  SHFL.IDX PT, R3, R5, RZ, 0x1c1f ;  /* 0x001c1fff05037589 */ /* 0x000e2800000e0000 */
[----:B------:R-:W1:Y:S01]  /*1fff0*/  SHFL.IDX PT, R2, R4, RZ, 0x1c1f ;  /* 0x001c1fff04027589 */ /* 0x000e6200000e0000 */
[----:B------:R-:W-:-:S03]  /*20000*/  ISETP.GE.AND P3, PT, R28, R0, PT ;  /* 0x000000001c00720c */ /* 0x000fc60003f66270 */
[----:B------:R-:W-:Y:S10]  /*20010*/  SHFL.IDX PT, R8, R4, 0x1, 0x1c1f ;  /* 0x003c1f0004087f89 */ /* 0x000ff400000e0000 */
[----:B0-----:R-:W-:-:S05]  /*20020*/  @!P3 LEA R3, P4, R10, R3, 0x1 ;  /* 0x000000030a03b211 */ /* 0x001fca00078808ff */
[----:B-1----:R-:W-:-:S05]  /*20030*/  @!P3 IMAD.X R2, RZ, RZ, R2, P4 ;  /* 0x000000ffff02b224 */ /* 0x002fca00020e0602 */
[----:B------:R-:W-:-:S04]  /*20040*/  @!P3 LOP3.LUT R3, R3, R2, RZ, 0x3c, !PT ;  /* 0x000000020303b212 */ /* 0x000fc800078e3cff */
[----:B------:R-:W-:-:S04]  /*20050*/  @!P3 LOP3.LUT R2, R3, R2, RZ, 0x3c, !PT ;  /* 0x000000020302b212 */ /* 0x000fc800078e3cff */
[----:B------:R-:W-:-:S05]  /*20060*/  @!P3 LOP3.LUT R3, R3, R2, RZ, 0x3c, !PT ;  /* 0x000000020303b212 */ /* 0x000fca00078e3cff */
[----:B--2---:R-:W-:Y:S04]  /*20070*/  @!P3 LDGSTS.E.BYPASS.LTC128B.128 [R11+0xc400], desc[UR52][R2.64], !P0 ;  /* 0x0c400000020bbfae */ /* 0x004fe8000c101d74 */
[----:B------:R-:W-:Y:S04]  /*20080*/  @!P3 LDGSTS.E.BYPASS.LTC128B.128 [R11+0xf400], desc[UR52][R2.64+0x40], !P1 ;  /* 0x0f400040020bbfae */ /* 0x000fe8000c901d74 */
[----:B------:R0:W-:Y:S02]  /*20090*/  @!P3 LDGSTS.E.BYPASS.LTC128B.128 [R11+0x12400], desc[UR52][R2.64+0x80], !P2 ;  /* 0x12400080020bbfae */ /* 0x0001e4000d101d74 */
[----:B0-----:R-:W-:-:S05]  /*200a0*/  VIADD R2, R28, 0x20 ;  /* 0x000000201c027836 */ /* 0x001fca0000000000 */
[----:B------:R-:W-:Y:S02]  /*200b0*/  ISETP.GE.AND P3, PT, R2, R0, PT ;  /* 0x000000000200720c */ /* 0x000fe40003f66270 */
[----:B------:R-:W0:Y:S11]  /*200c0*/  SHFL.IDX PT, R2, R5, 0x1, 0x1c1f ;  /* 0x003c1f0005027f89 */ /* 0x000e3600000e0000 */
[----:B0-----:R-:W-:-:S05]  /*200d0*/  @!P3 LEA R3, P4, R10, R2, 0x1 ;  /* 0x000000020a03b211 */ /* 0x001fca00078808ff */
[----:B------:R-:W-:Y:S02]  /*200e0*/  @!P3 IMAD.X R2, RZ, RZ, R8, P4 ;  /* 0x000000ffff02b224 */ /* 0x000fe400020e0608 */
[----:B------:R-:W-:Y:S03]  /*200f0*/  SHFL.IDX PT, R8, R4, 0x2, 0x1c1f ;  /* 0x005c1f0004087f89 */ /* 0x000fe600000e0000 */
[-C--:B------:R-:W-:Y:S01]  /*20100*/  @!P3 LOP3.LUT R3, R3, R2.reuse, RZ, 0x3c, !PT ;  /* 0x000000020303b212 */ /* 0x080fe200078e3cff */
[----:B------:R-:W-:Y:S03]  /*20110*/  SHFL.IDX PT, R4, R4, 0x3, 0x1c1f ;  /* 0x007c1f0004047f89 */ /* 0x000fe600000e0000 */
[----:B------:R-:W-:-:S04]  /*20120*/  @!P3 LOP3.LUT R2, R3, R2, RZ, 0x3c, !PT ;  /* 0x000000020302b212 */ /* 0x000fc800078e3cff */
[----:B------:R-:W-:-:S05]  /*20130*/  @!P3 LOP3.LUT R3, R3, R2, RZ, 0x3c, !PT ;  /* 0x000000020303b212 */ /* 0x000fca00078e3cff */
[----:B------:R-:W-:Y:S04]  /*20140*/  @!P3 LDGSTS.E.BYPASS.LTC128B.128 [R11+0xcc00], desc[UR52][R2.64], !P0 ;  /* 0x0cc00000020bbfae */ /* 0x000fe8000c101d74 */
[----:B------:R-:W-:Y:S04]  /*20150*/  @!P3 LDGSTS.E.BYPASS.LTC128B.128 [R11+0xfc00], desc[UR52][R2.64+0x40], !P1 ;  /* 0x0fc00040020bbfae */ /* 0x000fe8000c901d74 */
[----:B------:R0:W-:Y:S02]  /*20160*/  @!P3 LDGSTS.E.BYPASS.LTC128B.128 [R11+0x12c00], desc[UR52][R2.64+0x80], !P2 ;  /* 0x12c00080020bbfae */ /* 0x0001e4000d101d74 */
[----:B0-----:R-:W-:-:S05]  /*20170*/  VIADD R2, R28, 0x40 ;  /* 0x000000401c027836 */ /* 0x001fca0000000000 */
[----:B------:R-:W-:Y:S02]  /*20180*/  ISETP.GE.AND P3, PT, R2, R0, PT ;  /* 0x000000000200720c */ /* 0x000fe40003f66270 */
[----:B------:R-:W0:Y:S04]  /*20190*/  SHFL.IDX PT, R2, R5, 0x2, 0x1c1f ;  /* 0x005c1f0005027f89 */ /* 0x000e2800000e0000 */
[----:B------:R-:W1:Y:S07]  /*201a0*/  SHFL.IDX PT, R5, R5, 0x3, 0x1c1f ;  /* 0x007c1f0005057f89 */ /* 0x000e6e00000e0000 */
[----:B0-----:R-:W-:-:S05]  /*201b0*/  @!P3 LEA R3, P4, R10, R2, 0x1 ;  /* 0x000000020a03b211 */ /* 0x001fca00078808ff */
[----:B------:R-:W-:-:S05]  /*201c0*/  @!P3 IMAD.X R2, RZ, RZ, R8, P4 ;  /* 0x000000ffff02b224 */ /* 0x000fca00020e0608 */
        /* <DEDUP_REMOVED lines=8> */
[----:B-1----:R-:W-:-:S05]  /*20250*/  @!P3 LEA R2, P4, R10, R5, 0x1 ;  /* 0x000000050a02b211 */ /* 0x002fca00078808ff */
[----:B------:R-:W-:Y:S02]  /*20260*/  @!P3 IMAD.X R3, RZ, RZ, R4, P4 ;  /* 0x000000ffff03b224 */ /* 0x000fe400020e0604 */
[----:B------:R-:W-:Y:S04]  /*20270*/  SHFL.IDX PT, R4, R6, RZ, 0x1c1f ;  /* 0x001c1fff06047589 */ /* 0x000fe800000e0000 */
[----:B------:R-:W-:Y:S04]  /*20280*/  @!P3 LDGSTS.E.BYPASS.LTC128B.128 [R11+0xdc00], desc[UR52][R2.64], !P0 ;  /* 0x0dc00000020bbfae */ /* 0x000fe8000c101d74 */
[----:B------:R-:W-:Y:S04]  /*20290*/  @!P3 LDGSTS.E.BYPASS.LTC128B.128 [R11+0x10c00], desc[UR52][R2.64+0x40], !P1 ;  /* 0x10c00040020bbfae */ /* 0x000fe8000c901d74 */
[----:B------:R0:W-:Y:S04]  /*202a0*/  @!P3 LDGSTS.E.BYPASS.LTC128B.128 [R11+0x13c00], desc[UR52][R2.64+0x80], !P2 ;  /* 0x13c00080020bbfae */ /* 0x0001e8000d101d74 */
[----:B------:R-:W-:Y:S04]  /*202b0*/  SHFL.IDX PT, R6, R6, 0x1, 0x1c1f ;  /* 0x003c1f0006067f89 */ /* 0x000fe800000e0000 */
[----:B0-----:R-:W0:Y:S01]  /*202c0*/  SHFL.IDX PT, R2, R7, RZ, 0x1c1f ;  /* 0x001c1fff07027589 */ /* 0x001e2200000e0000 */
[----:B------:R-:W-:-:S05]  /*202d0*/  VIADD R3, R28, 0x80 ;  /* 0x000000801c037836 */ /* 0x000fca0000000000 */
[----:B------:R-:W-:-:S13]  /*202e0*/  ISETP.GE.AND P3, PT, R3, R0, PT ;  /* 0x000000000300720c */ /* 0x000fda0003f66270 */
[----:B0-----:R-:W-:-:S05]  /*202f0*/  @!P3 LEA R2, P4, R10, R2, 0x1 ;  /* 0x000000020a02b211 */ /* 0x001fca00078808ff */
[----:B------:R-:W-:-:S05]  /*20300*/  @!P3 IMAD.X R3, RZ, RZ, R4, P4 ;  /* 0x000000ffff03b224 */ /* 0x000fca00020e0604 */
[----:B------:R-:W-:Y:S04]  /*20310*/  @!P3 LDGSTS.E.BYPASS.LTC128B.128 [R11+0xe400], desc[UR52][R2.64], !P0 ;  /* 0x0e400000020bbfae */ /* 0x000fe8000c101d74 */
[----:B------:R-:W-:Y:S04]  /*20320*/  @!P3 LDGSTS.E.BYPASS.LTC128B.128 [R11+0x11400], desc[UR52][R2.64+0x40], !P1 ;  /* 0x11400040020bbfae */ /* 0x000fe8000c901d74 */
[----:B------:R0:W-:Y:S04]  /*20330*/  @!P3 LDGSTS.E.BYPASS.LTC128B.128 [R11+0x14400], desc[UR52][R2.64+0x80], !P2 ;  /* 0x14400080020bbfae */ /* 0x0001e8000d101d74 */
[----:B0-----:R0:W1:Y:S02]  /*20340*/  SHFL.IDX PT, R2, R7, 0x1, 0x1c1f ;  /* 0x003c1f0007027f89 */ /* 0x00106400000e0000 */
.L_x_11781:
        /* <DEDUP_REMOVED lines=13> */
.L_x_11654:
        /* <DEDUP_REMOVED lines=18> */
.L_x_11782:
[----:B------:R-:W-:Y:S05]  /*20540*/  BSYNC B0 ;  /* 0x0000000000007941 */ /* 0x000fea0003800000 */
.L_x_11655:
[----:B------:R-:W1:Y:S04]  /*20550*/  LDL.LU R3, [R1+0x44] ;  /* 0x0000440001037983 */ /* 0x000e680000300800 */
[----:B------:R-:W2:Y:S01]  /*20560*/  LDL R2, [R1+0x28] ;  /* 0x0000280001027983 */ /* 0x000ea20000100800 */
[----:B------:R-:W-:Y:S01]  /*20570*/  BSSY B0, `(.L_x_11657) ;  /* 0x00000f7000007945 */ /* 0x000fe20003800000 */
[----:B-1----:R-:W-:-:S05]  /*20580*/  VIADD R0, R3, 0xfffffffe ;  /* 0xfffffffe03007836 */ /* 0x002fca0000000000 */
[----:B--2---:R-:W-:-:S13]  /*20590*/  ISETP.GE.AND P0, PT, R0, R2, PT ;  /* 0x000000020000720c */ /* 0x004fda0003f06270 */
[----:B------:R-:W-:Y:S05]  /*205a0*/  @!P0 BRA `(.L_x_11658) ;  /* 0x0000000c00cc8947 */ /* 0x000fea0003800000 */
[----:B------:R-:W1:Y:S01]  /*205b0*/  S2R R2, SR_TID.X ;  /* 0x0000000000027919 */ /* 0x000e620000002100 */
[----:B------:R-:W-:Y:S01]  /*205c0*/  ULDC UR4, c[0x0][0x2f4] ;  /* 0x0000bd0000047ab9 */ /* 0x000fe20000000800 */
[----:B------:R-:W-:Y:S01]  /*205d0*/  IMAD.MOV.U32 R10, RZ, RZ, R25 ;  /* 0x000000ffff0a7224 */ /* 0x000fe200078e0019 */
[----:B------:R2:W5:Y:S04]  /*205e0*/  LDL.LU R20, [R1] ;  /* 0x0000000001147983 */ /* 0x0005680000300800 */
[----:B------:R2:W-:Y:S01]  /*205f0*/  STL [R1+0x8], R26 ;  /* 0x0000081a01007387 */ /* 0x0005e20000100800 */
[----:B-1----:R-:W-:-:S05]  /*20600*/  IMAD.SHL.U32 R4, R2, 0x8, RZ ;  /* 0x0000000802047824 */ /* 0x002fca00078e00ff */
[----:B------:R-:W-:-:S04]  /*20610*/  LOP3.LUT R4, R4, 0x18, RZ, 0xc0, !PT ;  /* 0x0000001804047812 */ /* 0x000fc800078ec0ff */
[C---:B------:R-:W-:Y:S02]  /*20620*/  LOP3.LUT R3, R4.reuse, 0x20, RZ, 0xfc, !PT ;  /* 0x0000002004037812 */ /* 0x040fe400078efcff */
[C---:B------:R-:W-:Y:S02]  /*20630*/  LOP3.LUT R2, R4.reuse, 0x40, RZ, 0xfc, !PT ;  /* 0x0000004004027812 */ /* 0x040fe400078efcff */
[----:B------:R-:W-:Y:S02]  /*20640*/  ISETP.GE.AND P3, PT, R4, UR4, PT ;  /* 0x0000000404007c0c */ /* 0x000fe4000bf66270 */
[----:B------:R-:W-:Y:S02]  /*20650*/  ISETP.GE.AND P2, PT, R3, UR4, PT ;  /* 0x0000000403007c0c */ /* 0x000fe4000bf46270 */
[----:B--2---:R-:W-:-:S13]  /*20660*/  ISETP.GE.AND P1, PT, R2, UR4, PT ;  /* 0x0000000402007c0c */ /* 0x004fda000bf26270 */
.L_x_11671:
[----:B------:R-:W2:Y:S01]  /*20670*/  LDL R9, [R1+0x2c] ;  /* 0x00002c0001097983 */ /* 0x000ea20000100800 */
[----:B------:R-:W1:Y:S03]  /*20680*/  LDC R6, c[0x0][0x430] ;  /* 0x00010c00ff067b82 */ /* 0x000e660000000800 */
[----:B------:R-:W3:Y:S04]  /*20690*/  LDL R8, [R1+0x30] ;  /* 0x0000300001087983 */ /* 0x000ee80000100800 */
[----:B0-----:R-:W4:Y:S01]  /*206a0*/  LDL R7, [R1+0x10] ;  /* 0x0000100001077983 */ /* 0x001f220000100800 */
        /* <DEDUP_REMOVED lines=15> */
[--C-:B------:R-:W-:Y:S01]  /*207a0*/  IMAD.MOV R9, RZ, RZ, -R2.reuse ;  /* 0x000000ffff097224 */ /* 0x100fe200078e0a02 */
[----:B------:R-:W-:-:S03]  /*207b0*/  SHF.R.S32.HI R3, RZ, 0x1f, R2 ;  /* 0x0000001fff037819 */ /* 0x000fc60000011402 */
[----:B------:R-:W-:Y:S02]  /*207c0*/  IMAD R9, R6, R9, R4 ;  /* 0x0000000906097224 */ /* 0x000fe400078e0204 */
        /* <DEDUP_REMOVED lines=20> */
.L_x_11659:
[----:B------:R-:W-:Y:S01]  /*20910*/  IMAD R5, R25, 0x8, R23 ;  /* 0x0000000819057824 */ /* 0x000fe200078e0217 */
[----:B------:R-:W-:Y:S01]  /*20920*/  SHF.L.U32 R0, R2, 0x1f, RZ ;  /* 0x0000001f02007819 */ /* 0x000fe200000006ff */
[----:B------:R-:W-:Y:S03]  /*20930*/  BSSY B1, `(.L_x_11660) ;  /* 0x0000003000017945 */ /* 0x000fe60003800000 */
[----:B------:R-:W0:Y:S02]  /*20940*/  SYNCS.PHASECHK.TRANS64.TRYWAIT P0, [R5+URZ+0x2d840], R0 ;  /* 0x02d84000050075a7 */ /* 0x000e24000800017f */
[----:B0-----:R-:W-:Y:S05]  /*20950*/  @!P0 BRA `(.L_x_11661) ;  /* 0x0000004000c48947 */ /* 0x001fea0003800000 */
.L_x_11783:
[----:B------:R-:W-:Y:S05]  /*20960*/  BSYNC B1 ;  /* 0x0000000000017941 */ /* 0x000fea0003800000 */
.L_x_11660:
[----:B------:R-:W2:Y:S04]  /*20970*/  LDL R6, [R1+0xc] ;  /* 0x00000c0001067983 */ /* 0x000ea80000100800 */
[----:B------:R-:W3:Y:S01]  /*20980*/  LDL R4, [R1+0x14] ;  /* 0x0000140001047983 */ /* 0x000ee20000100800 */
[----:B------:R-:W-:Y:S01]  /*20990*/  SHF.R.S32.HI R28, RZ, 0x1f, R9 ;  /* 0x0000001fff1c7819 */ /* 0x000fe20000011409 */
[----:B------:R-:W-:Y:S01]  /*209a0*/  ULDC.64 UR4, c[0x0][0x300] ;  /* 0x0000c00000047ab9 */ /* 0x000fe20000000a00 */
[C---:B------:R-:W-:Y:S01]  /*209b0*/  LOP3.LUT P5, RZ, R22.reuse, 0x2, RZ, 0xc0, !PT ;  /* 0x0000000216ff7812 */ /* 0x040fe200078ac0ff */
        /* <DEDUP_REMOVED lines=50> */
.L_x_11793:
        /* <DEDUP_REMOVED lines=11> */
.L_x_11663:
        /* <DEDUP_REMOVED lines=11> */
.L_x_11664:
[----:B------:R1:W-:Y:S01]  /*20e40*/  SYNCS.ARRIVE.TRANS64.A1T0 RZ, [R5+URZ+0x2d830], RZ ;  /* 0x02d830ff05ff79a7 */ /* 0x0003e2000810003f */
[----:B------:R-:W-:Y:S05]  /*20e50*/  @!P5 BRA `(.L_x_11665) ;  /* 0x000000000004d947 */ /* 0x000fea0003800000 */
[----:B------:R-:W-:Y:S01]  /*20e60*/  BPT.TRAP 0x1 ;  /* 0x000000040000795c */ /* 0x000fe20000300000 */
.L_x_11665:
[----:B------:R-:W-:Y:S01]  /*20e70*/  SHF.L.U32 R2, R20, 0x1f, RZ ;  /* 0x0000001f14027819 */ /* 0x000fe200000006ff */
[----:B-1----:R-:W-:Y:S01]  /*20e80*/  IMAD R5, R10, 0x8, R23 ;  /* 0x000000080a057824 */ /* 0x002fe200078e0217 */
[----:B------:R-:W-:Y:S03]  /*20e90*/  BSSY B1, `(.L_x_11666) ;  /* 0x0000003000017945 */ /* 0x000fe60003800000 */
[----:B------:R-:W1:Y:S02]  /*20ea0*/  SYNCS.PHASECHK.TRANS64.TRYWAIT P0, [R5+URZ+0x2d860], R2 ;  /* 0x02d86002050075a7 */ /* 0x000e64000800017f */
[----:B-1----:R-:W-:Y:S05]  /*20eb0*/  @!P0 BRA `(.L_x_11667) ;  /* 0x0000004000d48947 */ /* 0x002fea0003800000 */
.L_x_11794:
[----:B------:R-:W-:Y:S05]  /*20ec0*/  BSYNC B1 ;  /* 0x0000000000017941 */ /* 0x000fea0003800000 */
.L_x_11666:
        /* <DEDUP_REMOVED lines=45> */
.L_x_11804:
        /* <DEDUP_REMOVED lines=32> */
.L_x_11669:
        /* <DEDUP_REMOVED lines=12> */
.L_x_11670:
[----:B------:R-:W2:Y:S01]  /*21460*/  LDL R2, [R1+0x28] ;  /* 0x0000280001027983 */ /* 0x000ea20000100800 */
[----:B------:R1:W-:Y:S01]  /*21470*/  SYNCS.ARRIVE.TRANS64.A1T0 RZ, [R5+URZ+0x2d850], RZ ;  /* 0x02d850ff05ff79a7 */ /* 0x0003e2000810003f */
[----:B------:R-:W-:Y:S02]  /*21480*/  VIADD R0, R26, 0xffffffff ;  /* 0xffffffff1a007836 */ /* 0x000fe40000000000 */
[----:B------:R1:W5:Y:S01]  /*21490*/  LDL R20, [R1] ;  /* 0x0000000001147983 */ /* 0x0003620000100800 */
[----:B------:R-:W-:-:S03]  /*214a0*/  IMAD.MOV.U32 R10, RZ, RZ, R25 ;  /* 0x000000ffff0a7224 */ /* 0x000fc600078e0019 */
[----:B------:R1:W-:Y:S01]  /*214b0*/  STL [R1+0x8], R26 ;  /* 0x0000081a01007387 */ /* 0x0003e20000100800 */
[----:B--2---:R-:W-:-:S13]  /*214c0*/  ISETP.GT.AND P0, PT, R26, R2, PT ;  /* 0x000000021a00720c */ /* 0x004fda0003f04270 */
[----:B-1----:R-:W-:Y:S05]  /*214d0*/  @P0 BRA `(.L_x_11671) ;  /* 0xfffffff000640947 */ /* 0x002fea000383ffff */
.L_x_11658:
[----:B------:R-:W-:Y:S05]  /*214e0*/  BSYNC B0 ;  /* 0x0000000000007941 */ /* 0x000fea0003800000 */
.L_x_11657:
[----:B------:R-:W1:Y:S01]  /*214f0*/  S2R R2, SR_TID.X ;  /* 0x0000000000027919 */ /* 0x000e620000002100 */
[----:B------:R-:W-:Y:S01]  /*21500*/  BSSY B0, `(.L_x_11672) ;  /* 0x0000010000007945 */ /* 0x000fe20003800000 */
        /* <DEDUP_REMOVED lines=12> */
[----:B0-----:R-:W0:Y:S01]  /*215d0*/  POPC R7, R4 ;  /* 0x0000000400077309 */ /* 0x001e220000000000 */
[----:B--2---:R-:W0:Y:S02]  /*215e0*/  SHFL.IDX PT, R0, R3, R0, 0x1f ;  /* 0x00001f0003007589 */ /* 0x004e2400000e0000 */
[----:B0-----:R-:W-:-:S07]  /*215f0*/  IADD3 R16, R0, UR37, R7 ;  /* 0x0000002500107c10 */ /* 0x001fce000fffe007 */
.L_x_11673:
[----:B------:R-:W-:Y:S05]  /*21600*/  BSYNC B0 ;  /* 0x0000000000007941 */ /* 0x000fea0003800000 */
.L_x_11672:
[----:B------:R-:W-:-:S05]  /*21610*/  IMAD.U32 R0, RZ, RZ, UR38 ;  /* 0x00000026ff007e24 */ /* 0x000fca000f8e00ff */
[----:B------:R-:W-:-:S13]  /*21620*/  ISETP.NE.AND P0, PT, R0, 0x3, PT ;  /* 0x000000030000780c */ /* 0x000fda0003f05270 */
[----:B------:R-:W-:Y:S05]  /*21630*/  @!P0 BRA `(.L_x_11674) ;  /* 0x0000000000048947 */ /* 0x000fea0003800000 */
[----:B------:R-:W-:Y:S01]  /*21640*/  BPT.TRAP 0x1 ;  /* 0x000000040000795c */ /* 0x000fe20000300000 */
.L_x_11674:
        /* <DEDUP_REMOVED lines=8> */
.L_x_11805:
[----:B------:R-:W-:Y:S05]  /*216d0*/  BSYNC B0 ;  /* 0x0000000000007941 */ /* 0x000fea0003800000 */
.L_x_11675:
        /* <DEDUP_REMOVED lines=51> */
.L_x_11815:
        /* <DEDUP_REMOVED lines=13> */
.L_x_11678:
        /* <DEDUP_REMOVED lines=11> */
.L_x_11679:
        /* <DEDUP_REMOVED lines=8> */
.L_x_11638:
[----:B------:R-:W-:Y:S05]  /*21c10*/  BSYNC B7 ;  /* 0x0000000000077941 */ /* 0x000fea0003800000 */
.L_x_11636:
[----:B------:R-:W-:-:S13]  /*21c20*/  LOP3.LUT P0, RZ, R22, 0x10, RZ, 0xc0, !PT ;  /* 0x0000001016ff7812 */ /* 0x000fda000780c0ff */
[----:B------:R-:W-:Y:S05]  /*21c30*/  @!P0 BRA `(.L_x_11680) ;  /* 0x0000000000248947 */ /* 0x000fea0003800000 */
[----:B------:R-:W-:Y:S05]  /*21c40*/  WARPSYNC.ALL ;  /* 0x0000000000007948 */ /* 0x000fea0003800000 */
[----:B------:R-:W3:Y:S08]  /*21c50*/  S2UR UR5, SR_CgaCtaId ;  /* 0x00000000000579c3 */ /* 0x000ef00000008800 */
[----:B------:R-:W-:Y:S06]  /*21c60*/  BAR.SYNC.DEFER_BLOCKING 0x5, 0x200 ;  /* 0x0148000000007b1d */ /* 0x000fec0000010000 */
[----:B------:R-:W-:-:S02]  /*21c70*/  UMOV UR4, 0x400 ;  /* 0x0000040000047882 */ /* 0x000fc40000000000 */
[----:B---3--:R-:W-:-:S06]  /*21c80*/  ULEA UR4, UR5, UR4, 0x18 ;  /* 0x0000000405047291 */ /* 0x008fcc000f8ec03f */
[----:B------:R-:W-:-:S05]  /*21c90*/  IMAD.U32 R23, RZ, RZ, UR4 ;  /* 0x00000004ff177e24 */ /* 0x000fca000f8e00ff */
[----:B------:R3:W4:Y:S01]  /*21ca0*/  LDS.128 R16, [R23+0x2d8d0] ;  /* 0x02d8d00017107984 */ /* 0x0007220000000c00 */
[----:B------:R-:W-:Y:S06]  /*21cb0*/  BAR.ARV 0x4, 0x200 ;  /* 0x0108000000007b1d */ /* 0x000fec0000002000 */
[----:B------:R-:W-:Y:S05]  /*21cc0*/  BRA `(.L_x_11681) ;  /* 0x0000000800cc7947 */ /* 0x000fea0003800000 */
.L_x_11680:
        /* <DEDUP_REMOVED lines=8> */
[----:B--2---:R-:W0:Y:S02]  /*21d50*/  @!P1 LDC.64 R2, c[0x0][0xc80] ;  /* 0x00032000ff029b82 */ /* 0x004e240000000a00 */
        /* <DEDUP_REMOVED lines=27> */
.L_x_11825:
[----:B------:R-:W-:Y:S02]  /*21f10*/  ULDC UR4, c[0x0][0xc38] ;  /* 0x00030e0000047ab9 */ /* 0x000fe40000000800 */
[----:B------:R-:W-:-:S04]  /*21f20*/  IMAD.U32 R4, RZ, RZ, UR4 ;  /* 0x00000004ff047e24 */ /* 0x000fc8000f8e00ff */
[----:B-1----:R-:W-:-:S04]  /*21f30*/  IMAD R5, R14, R4, RZ ;  /* 0x000000040e057224 */ /* 0x002fc800078e02ff */
[----:B------:R-:W-:-:S05]  /*21f40*/  IMAD.IADD R16, R16, 0x1, R5 ;  /* 0x0000000110107824 */ /* 0x000fca00078e0205 */
[----:B------:R-:W-:-:S13]  /*21f50*/  ISETP.GT.AND P6, PT, R16, R0, PT ;  /* 0x000000001000720c */ /* 0x000fda0003fc4270 */
[----:B------:R-:W-:Y:S05]  /*21f60*/  @P6 BRA `(.L_x_11683) ;  /* 0x00000000009c6947 */ /* 0x000fea0003800000 */
.L_x_11688:
        /* <DEDUP_REMOVED lines=14> */
.L_x_11686:
[----:B------:R-:W-:Y:S05]  /*22050*/  BSYNC B0 ;  /* 0x0000000000007941 */ /* 0x000fea0003800000 */
.L_x_11685:
        /* <DEDUP_REMOVED lines=18> */
.L_x_11833:
[----:B------:R-:W-:Y:S02]  /*22180*/  ULDC UR4, c[0x0][0xc38] ;  /* 0x00030e0000047ab9 */ /* 0x000fe40000000800 */
[----:B------:R-:W-:-:S04]  /*22190*/  IMAD.U32 R4, RZ, RZ, UR4 ;  /* 0x00000004ff047e24 */ /* 0x000fc8000f8e00ff */
[----:B-1----:R-:W-:-:S04]  /*221a0*/  IMAD R5, R14, R4, RZ ;  /* 0x000000040e057224 */ /* 0x002fc800078e02ff */
[----:B------:R-:W-:-:S05]  /*221b0*/  IMAD.IADD R16, R5, 0x1, R16 ;  /* 0x0000000105107824 */ /* 0x000fca00078e0210 */
[----:B------:R-:W-:-:S13]  /*221c0*/  ISETP.GT.AND P6, PT, R16, R0, PT ;  /* 0x000000001000720c */ /* 0x000fda0003fc4270 */
[----:B------:R-:W-:Y:S05]  /*221d0*/  @!P6 BRA `(.L_x_11688) ;  /* 0xfffffffc0064e947 */ /* 0x000fea000383ffff */
.L_x_11683:
        /* <DEDUP_REMOVED lines=8> */
.L_x_11837:
[----:B------:R-:W-:Y:S01]  /*22260*/  ISETP.NE.AND P0, PT, R5, RZ, PT ;  /* 0x000000ff0500720c */ /* 0x000fe20003f05270 */
[----:B------:R-:W-:-:S12]  /*22270*/  IMAD.MOV.U32 R5, RZ, RZ, RZ ;  /* 0x000000ffff057224 */ /* 0x000fd800078e00ff */
[----:B------:R-:W-:Y:S05]  /*22280*/  @!P0 BRA `(.L_x_11690) ;  /* 0x0000000000108947 */ /* 0x000fea0003800000 */
[----:B------:R-:W-:Y:S01]  /*22290*/  UMOV UR4, 0xffffffff ;  /* 0xffffffff00047882 */ /* 0x000fe20000000000 */
[----:B------:R-:W-:Y:S02]  /*222a0*/  VIADD R12, R6, 0xffffffff ;  /* 0xffffffff060c7836 */ /* 0x000fe40000000000 */
[----:B------:R-:W-:Y:S05]  /*222b0*/  BRA.DIV UR4, `(.L_x_11691) ;  /* 0x0000004204f87947 */ /* 0x000fea000b800000 */
[----:B------:R3:W4:Y:S02]  /*222c0*/  SHFL.IDX PT, R5, R3, R12, 0x1f ;  /* 0x00001f0c03057589 */ /* 0x00072400000e0000 */
.L_x_11690:
[----:B01-3--:R-:W0:Y:S01]  /*222d0*/  LDC.64 R2, c[0x0][0xc90] ;  /* 0x00032400ff027b82 */ /* 0x00be220000000a00 */
[----:B------:R-:W-:-:S04]  /*222e0*/  IMAD.IADD R19, R6, 0x1, R19 ;  /* 0x0000000106137824 */ /* 0x000fc800078e0213 */
[----:B0-----:R-:W-:-:S05]  /*222f0*/  IMAD.WIDE R2, R19, 0x4, R2 ;  /* 0x0000000413027825 */ /* 0x001fca00078e0202 */
[----:B------:R0:W2:Y:S01]  /*22300*/  LDG.E R7, desc[UR52][R2.64] ;  /* 0x0000003402077981 */ /* 0x0000a2000c1e1900 */
[----:B----4-:R-:W-:Y:S02]  /*22310*/  IMAD R16, R5, R4, R16 ;  /* 0x0000000405107224 */ /* 0x010fe400078e0210 */
[----:B0-----:R-:W-:Y:S02]  /*22320*/  IMAD.MOV.U32 R2, RZ, RZ, RZ ;  /* 0x000000ffff027224 */ /* 0x001fe400078e00ff */
[----:B--2---:R-:W-:-:S05]  /*22330*/  IMAD R6, R17, R7, RZ ;  /* 0x0000000711067224 */ /* 0x004fca00078e02ff */
        /* <DEDUP_REMOVED lines=40> */
[----:B------:R-:W-:-:S05]  /*225c0*/  IABS R3, R5 ;  /* 0x0000000500037213 */ /* 0x000fca0000000000 */
[----:B------:R-:W-:-:S04]  /*225d0*/  IMAD.HI.U32 R2, R2, R3, RZ ;  /* 0x0000000302027227 */ /* 0x000fc800078e00ff */
[----:B------:R-:W-:Y:S01]  /*225e0*/  IMAD R6, R2, R6, R3 ;  /* 0x0000000602067224 */ /* 0x000fe200078e0203 */
[C---:B------:R-:W-:Y:S01]  /*225f0*/  LOP3.LUT R3, R5.reuse, R4, RZ, 0x3c, !PT ;  /* 0x0000000405037212 */ /* 0x040fe200078e3cff */
[----:B------:R-:W-:-:S03]  /*22600*/  IMAD.IADD R5, R5, 0x1, R0 ;  /* 0x0000000105057824 */ /* 0x000fc600078e0200 */
        /* <DEDUP_REMOVED lines=14> */
.L_x_11684:
[----:B------:R-:W-:Y:S01]  /*226f0*/  UMOV UR4, URZ ;  /* 0x0000003f00047c82 */ /* 0x000fe20008000000 */
[----:B------:R-:W-:Y:S01]  /*22700*/  UMOV UR5, URZ ;  /* 0x0000003f00057c82 */ /* 0x000fe20008000000 */
[----:B------:R-:W-:Y:S01]  /*22710*/  ULDC UR6, c[0x0][0xc3c] ;  /* 0x00030f0000067ab9 */ /* 0x000fe20000000800 */
[----:B------:R-:W-:Y:S02]  /*22720*/  IMAD.MOV.U32 R16, RZ, RZ, R0 ;  /* 0x000000ffff107224 */ /* 0x000fe400078e0000 */
[----:B------:R-:W-:Y:S02]  /*22730*/  IMAD.U32 R17, RZ, RZ, UR4 ;  /* 0x00000004ff117e24 */ /* 0x000fe4000f8e00ff */
[----:B------:R-:W-:Y:S02]  /*22740*/  IMAD.U32 R18, RZ, RZ, UR5 ;  /* 0x00000005ff127e24 */ /* 0x000fe4000f8e00ff */
[----:B------:R-:W-:-:S07]  /*22750*/  IMAD.U32 R19, RZ, RZ, UR6 ;  /* 0x00000006ff137e24 */ /* 0x000fce000f8e00ff */
.L_x_11692:
        /* <DEDUP_REMOVED lines=10> */
.L_x_11681:
[----:B------:R-:W-:Y:S02]  /*22800*/  ULDC UR4, c[0x0][0xc3c] ;  /* 0x00030f0000047ab9 */ /* 0x000fe40000000800 */
[----:B----4-:R-:W-:-:S13]  /*22810*/  ISETP.GE.AND P0, PT, R19, UR4, PT ;  /* 0x0000000413007c0c */ /* 0x010fda000bf06270 */
[----:B------:R-:W-:Y:S05]  /*22820*/  @!P0 BRA `(.L_x_11693) ;  /* 0xffffff9c00188947 */ /* 0x000fea000383ffff */
[----:B------:R-:W-:Y:S05]  /*22830*/  BSYNC B8 ;  /* 0x0000000000087941 */ /* 0x000fea0003800000 */
.L_x_11576:
[----:B0-----:R-:W4:Y:S01]  /*22840*/  LDL.LU R0, [R1+0x4c] ;  /* 0x00004c0001007983 */ /* 0x001f220000300800 */
[----:B------:R-:W-:Y:S01]  /*22850*/  BSSY B0, `(.L_x_11694) ;  /* 0x000000b000007945 */ /* 0x000fe20003800000 */
[----:B------:R-:W0:Y:S01]  /*22860*/  S2R R5, SR_CgaCtaId ;  /* 0x0000000000057919 */ /* 0x000e220000008800 */
[----:B----4-:R-:W-:-:S05]  /*22870*/  VIADD R0, R0, 0x1 ;  /* 0x0000000100007836 */ /* 0x010fca0000000000 */
[----:B--2---:R-:W-:-:S04]  /*22880*/  LEA.HI R2, R0, R0, RZ, 0x1 ;  /* 0x0000000000027211 */ /* 0x004fc800078f08ff */
[----:B------:R-:W-:Y:S02]  /*22890*/  LOP3.LUT R3, R2, 0xfffffffe, RZ, 0xc0, !PT ;  /* 0xfffffffe02037812 */ /* 0x000fe400078ec0ff */
[----:B------:R-:W-:-:S03]  /*228a0*/  MOV R2, 0x400 ;  /* 0x0000040000027802 */ /* 0x000fc60000000f00 */
[----:B------:R-:W-:Y:S01]  /*228b0*/  IMAD.IADD R0, R0, 0x1, -R3 ;  /* 0x0000000100007824 */ /* 0x000fe200078e0a03 */
[----:B0-----:R-:W-:-:S04]  /*228c0*/  LEA R5, R5, R2, 0x18 ;  /* 0x0000000205057211 */ /* 0x001fc800078ec0ff */
[----:B------:R-:W-:-:S04]  /*228d0*/  SHF.L.U32 R0, R0, 0x1f, RZ ;  /* 0x0000001f00007819 */ /* 0x000fc800000006ff */
[----:B------:R-:W0:Y:S02]  /*228e0*/  SYNCS.PHASECHK.TRANS64.TRYWAIT P0, [R5+URZ+0x2d820], R0 ;  /* 0x02d82000050075a7 */ /* 0x000e24000800017f */
[----:B0-----:R-:W-:Y:S05]  /*228f0*/  @!P0 BRA `(.L_x_11695) ;  /* 0x0000003c00908947 */ /* 0x001fea0003800000 */
.L_x_11840:
[----:B------:R-:W-:Y:S05]  /*22900*/  BSYNC B0 ;  /* 0x0000000000007941 */ /* 0x000fea0003800000 */
.L_x_11694:
[----:B------:R-:W-:-:S03]  /*22910*/  UMOV UR4, 0xffffffff ;  /* 0xffffffff00047882 */ /* 0x000fc60000000000 */
[----:B------:R-:W-:Y:S05]  /*22920*/  BRA.DIV UR4, `(.L_x_11696) ;  /* 0x0000003e04987947 */ /* 0x000fea000b800000 */
[----:B0-----:R-:W0:Y:S02]  /*22930*/  S2R R0, SR_TID.X ;  /* 0x0000000000007919 */ /* 0x001e240000002100 */
[----:B0-----:R-:W-:-:S04]  /*22940*/  SHF.R.U32.HI R0, RZ, 0x5, R0 ;  /* 0x00000005ff007819 */ /* 0x001fc80000011600 */
[----:B------:R-:W-:-:S05]  /*22950*/  LOP3.LUT R0, R0, 0x3, RZ, 0xc0, !PT ;  /* 0x0000000300007812 */ /* 0x000fca00078ec0ff */
[----:B------:R0:W2:Y:S02]  /*22960*/  SHFL.IDX PT, R14, R0, RZ, 0x1f ;  /* 0x00001fff000e7589 */ /* 0x0000a400000e0000 */
.L_x_11843:
[----:B--2---:R-:W-:-:S13]  /*22970*/  ISETP.NE.AND P0, PT, R14, RZ, PT ;  /* 0x000000ff0e00720c */ /* 0x004fda0003f05270 */
[----:B------:R-:W-:Y:S05]  /*22980*/  @P0 BRA `(.L_x_11350) ;  /* 0x0000000000900947 */ /* 0x000fea0003800000 */
[----:B------:R-:W-:-:S03]  /*22990*/  UMOV UR4, 0xffffffff ;  /* 0xffffffff00047882 */ /* 0x000fc60000000000 */
[----:B------:R-:W-:Y:S05]  /*229a0*/  BRA.DIV UR4, `(.L_x_11697) ;  /* 0x0000003e04ac7947 */ /* 0x000fea000b800000 */
[----:B------:R-:W-:-:S13]  /*229b0*/  ELECT P6, URZ, PT ;  /* 0x00000000003f782f */ /* 0x000fda00038c0000 */
.L_x_11846:
[----:B------:R-:W-:Y:S05]  /*229c0*/  @!P6 BRA `(.L_x_11350) ;  /* 0x000000000080e947 */ /* 0x000fea0003800000 */
[----:B------:R-:W-:-:S06]  /*229d0*/  ULOP3.LUT UR4, UR36, 0x2, URZ, 0xfc, !UPT ;  /* 0x0000000224047892 */ /* 0x000fcc000f8efc3f */
[----:B0-----:R-:W-:-:S05]  /*229e0*/  IMAD.U32 R0, RZ, RZ, UR4 ;  /* 0x00000004ff007e24 */ /* 0x001fca000f8e00ff */
[----:B------:R-:W-:-:S13]  /*229f0*/  ISETP.NE.AND P0, PT, R0, 0x3, PT ;  /* 0x000000030000780c */ /* 0x000fda0003f05270 */
[----:B------:R-:W-:Y:S05]  /*22a00*/  @!P0 BRA `(.L_x_11698) ;  /* 0x0000000000048947 */ /* 0x000fea0003800000 */
[----:B------:R-:W-:Y:S01]  /*22a10*/  BPT.TRAP 0x1 ;  /* 0x000000040000795c */ /* 0x000fe20000300000 */
.L_x_11698:
[----:B------:R-:W2:Y:S01]  /*22a20*/  LDL R0, [R1] ;  /* 0x0000000001007983 */ /* 0x000ea20000100800 */
[C---:B------:R-:W-:Y:S02]  /*22a30*/  IMAD R3, R25.reuse, 0x8, R5 ;  /* 0x0000000819037824 */ /* 0x040fe400078e0205 */
[----:B------:R-:W-:-:S05]  /*22a40*/  VIADD R25, R25, 0x1 ;  /* 0x0000000119197836 */ /* 0x000fca0000000000 */
[----:B------:R-:W-:Y:S02]  /*22a50*/  ISETP.NE.AND P2, PT, R25, 0x2, PT ;  /* 0x000000021900780c */ /* 0x000fe40003f45270 */
[----:B--2---:R-:W-:Y:S02]  /*22a60*/  SHF.L.U32 R2, R0, 0x1f, RZ ;  /* 0x0000001f00027819 */ /* 0x004fe400000006ff */
[----:B------:R-:W-:Y:S02]  /*22a70*/  SEL R0, RZ, 0x1, P2 ;  /* 0x00000001ff007807 */ /* 0x000fe40001000000 */
[----:B------:R-:W0:Y:S02]  /*22a80*/  SYNCS.PHASECHK.TRANS64.TRYWAIT P1, [R3+URZ+0x2d840], R2 ;  /* 0x02d84002030075a7 */ /* 0x000e24000802017f */
[----:B0-----:R-:W-:Y:S05]  /*22a90*/  @!P1 BRA `(.L_x_11699) ;  /* 0x0000003c00909947 */ /* 0x001fea0003800000 */
.L_x_11847:
[----:B------:R-:W2:Y:S01]  /*22aa0*/  LDL.LU R4, [R1] ;  /* 0x0000000001047983 */ /* 0x000ea20000300800 */
[----:B------:R-:W-:Y:S02]  /*22ab0*/  SEL R25, R25, RZ, P2 ;  /* 0x000000ff19197207 */ /* 0x000fe40001000000 */
[----:B--2---:R-:W-:Y:S01]  /*22ac0*/  LOP3.LUT R0, R4, R0, RZ, 0x3c, !PT ;  /* 0x0000000004007212 */ /* 0x004fe200078e3cff */
[----:B------:R-:W-:Y:S06]  /*22ad0*/  @!P0 BRA `(.L_x_11700) ;  /* 0x0000000000048947 */ /* 0x000fec0003800000 */
[----:B------:R-:W-:Y:S01]  /*22ae0*/  BPT.TRAP 0x1 ;  /* 0x000000040000795c */ /* 0x000fe20000300000 */
.L_x_11700:
[----:B------:R-:W-:Y:S01]  /*22af0*/  IMAD R25, R25, 0x8, R5 ;  /* 0x0000000819197824 */ /* 0x000fe200078e0205 */
[----:B------:R-:W-:-:S04]  /*22b00*/  SHF.L.U32 R0, R0, 0x1f, RZ ;  /* 0x0000001f00007819 */ /* 0x000fc800000006ff */
[----:B------:R-:W2:Y:S02]  /*22b10*/  SYNCS.PHASECHK.TRANS64.TRYWAIT P1, [R25+URZ+0x2d840], R0 ;  /* 0x02d84000190075a7 */ /* 0x000ea4000802017f */
[----:B--2---:R-:W-:Y:S05]  /*22b20*/  @!P1 BRA `(.L_x_11701) ;  /* 0x0000003c00809947 */ /* 0x004fea0003800000 */
.L_x_11848:
[----:B------:R-:W-:Y:S05]  /*22b30*/  @!P0 BRA `(.L_x_11702) ;  /* 0x0000000000048947 */ /* 0x000fea0003800000 */
[----:B------:R-:W-:Y:S01]  /*22b40*/  BPT.TRAP 0x1 ;  /* 0x000000040000795c */ /* 0x000fe20000300000 */
.L_x_11702:
[----:B------:R-:W4:Y:S02]  /*22b50*/  SYNCS.PHASECHK.TRANS64.TRYWAIT P1, [R3+URZ+0x2d860], R2 ;  /* 0x02d86002030075a7 */ /* 0x000f24000802017f */
[----:B----4-:R-:W-:Y:S05]  /*22b60*/  @!P1 BRA `(.L_x_11703) ;  /* 0x0000003c00849947 */ /* 0x010fea0003800000 */
.L_x_11849:
[----:B------:R-:W-:Y:S05]  /*22b70*/  @!P0 BRA `(.L_x_11704) ;  /* 0x0000000000048947 */ /* 0x000fea0003800000 */
[----:B------:R-:W-:Y:S01]  /*22b80*/  BPT.TRAP 0x1 ;  /* 0x000000040000795c */ /* 0x000fe20000300000 */
.L_x_11704:
[----:B------:R0:W0:Y:S02]  /*22b90*/  SYNCS.PHASECHK.TRANS64.TRYWAIT P0, [R25+URZ+0x2d860], R0 ;  /* 0x02d86000190075a7 */ /* 0x000024000800017f */
[----:B0-----:R-:W-:Y:S05]  /*22ba0*/  @!P0 NANOSLEEP.SYNCS 0x989680 ;  /* 0x009896800000895d */ /* 0x001fea0003900000 */
[----:B------:R-:W0:Y:S02]  /*22bb0*/  @!P0 SYNCS.PHASECHK.TRANS64 P0, [R25+URZ+0x2d860], R0 ;  /* 0x02d86000190085a7 */ /* 0x000e24000800007f */
[----:B0-----:R-:W-:Y:S05]  /*22bc0*/  @!P0 BRA `(.L_x_11704) ;  /* 0xfffffffc00f08947 */ /* 0x001fea000383ffff */
.L_x_11350:
[----:B------:R-:W-:Y:S05]  /*22bd0*/  BSYNC B9 ;  /* 0x0000000000097941 */ /* 0x000fea0003800000 */
.L_x_11347:
[----:B------:R-:W-:Y:S05]  /*22be0*/  EXIT ;  /* 0x000000000000794d */ /* 0x000fea0003800000 */
.L_x_11374:
[----:B0-----:R0:W1:Y:S02]  /*22bf0*/  SYNCS.PHASECHK.TRANS64.TRYWAIT P4, [R35+URZ+0x2d890], R85 ;  /* 0x02d89055230075a7 */ /* 0x001064000808017f */
[----:B-1----:R-:W-:Y:S05]  /*22c00*/  @!P4 NANOSLEEP.SYNCS 0x989680 ;  /* 0x009896800000c95d */ /* 0x002fea0003900000 */
[----:B------:R-:W1:Y:S02]  /*22c10*/  @!P4 SYNCS.PHASECHK.TRANS64 P4, [R35+URZ+0x2d890], R85 ;  /* 0x02d890552300c5a7 */ /* 0x000e64000808007f */
[----:B-1----:R-:W-:Y:S05]  /*22c20*/  @!P4 BRA `(.L_x_11374) ;  /* 0xfffffffc00f0c947 */ /* 0x002fea000383ffff */
[----:B------:R-:W-:Y:S05]  /*22c30*/  BRA `(.L_x_11705) ;  /* 0xfffffe0800247947 */ /* 0x000fea000383ffff */
.L_x_11375:
        /* <DEDUP_REMOVED lines=8> */
.L_x_11707:
[----:B------:R-:W-:Y:S05]  /*22cc0*/  BSYNC B1 ;  /* 0x0000000000017941 */ /* 0x000fea0003800000 */
.L_x_11706:
        /* <DEDUP_REMOVED lines=8> */
.L_x_11708:
[----:B------:R-:W-:Y:S01]  /*22d50*/  IMAD.MOV.U32 R11, RZ, RZ, R14 ;  /* 0x000000ffff0b7224 */ /* 0x000fe200078e000e */
[----:B------:R-:W-:Y:S06]  /*22d60*/  BRA `(.L_x_11709) ;  /* 0xfffffe0400ec7947 */ /* 0x000fec000383ffff */
.L_x_11403:
[----:B0-----:R0:W1:Y:S02]  /*22d70*/  SYNCS.PHASECHK.TRANS64.TRYWAIT P4, [R35+URZ+0x2d890], R85 ;  /* 0x02d89055230075a7 */ /* 0x001064000808017f */
[----:B-1----:R-:W-:Y:S05]  /*22d80*/  @!P4 NANOSLEEP.SYNCS 0x989680 ;  /* 0x009896800000c95d */ /* 0x002fea0003900000 */
[----:B------:R-:W1:Y:S02]  /*22d90*/  @!P4 SYNCS.PHASECHK.TRANS64 P4, [R35+URZ+0x2d890], R85 ;  /* 0x02d890552300c5a7 */ /* 0x000e64000808007f */
[----:B-1----:R-:W-:Y:S05]  /*22da0*/  @!P4 BRA `(.L_x_11403) ;  /* 0xfffffffc00f0c947 */ /* 0x002fea000383ffff */
[----:B------:R-:W-:Y:S05]  /*22db0*/  BRA `(.L_x_11710) ;  /* 0xfffffe2400147947 */ /* 0x000fea000383ffff */
.L_x_11404:
        /* <DEDUP_REMOVED lines=8> */
.L_x_11712:
[----:B------:R-:W-:Y:S05]  /*22e40*/  BSYNC B1 ;  /* 0x0000000000017941 */ /* 0x000fea0003800000 */
.L_x_11711:
        /* <DEDUP_REMOVED lines=8> */
.L_x_11713:
[----:B------:R-:W-:Y:S01]  /*22ed0*/  IMAD.MOV.U32 R88, RZ, RZ, R14 ;  /* 0x000000ffff587224 */ /* 0x000fe200078e000e */
[----:B------:R-:W-:Y:S06]  /*22ee0*/  BRA `(.L_x_11714) ;  /* 0xfffffe2000dc7947 */ /* 0x000fec000383ffff */
.L_x_11417:
[----:B0-----:R0:W1:Y:S02]  /*22ef0*/  SYNCS.PHASECHK.TRANS64.TRYWAIT P3, [R35+URZ+0x2d890], R85 ;  /* 0x02d89055230075a7 */ /* 0x001064000806017f */
[----:B-1----:R-:W-:Y:S05]  /*22f00*/  @!P3 NANOSLEEP.SYNCS 0x989680 ;  /* 0x009896800000b95d */ /* 0x002fea0003900000 */
[----:B------:R-:W1:Y:S02]  /*22f10*/  @!P3 SYNCS.PHASECHK.TRANS64 P3, [R35+URZ+0x2d890], R85 ;  /* 0x02d890552300b5a7 */ /* 0x000e64000806007f */
[----:B-1----:R-:W-:Y:S05]  /*22f20*/  @!P3 BRA `(.L_x_11417) ;  /* 0xfffffffc00f0b947 */ /* 0x002fea000383ffff */
[----:B------:R-:W-:Y:S05]  /*22f30*/  BRA `(.L_x_11715) ;  /* 0xfffffe3c00107947 */ /* 0x000fea000383ffff */
.L_x_11418:
[----:B------:R-:W-:Y:S01]  /*22f40*/  BSSY B1, `(.L_x_11716) ;  /* 0x0000007000017945 */ /* 0x000fe20003800000 */
[----:B------:R-:W-:Y:S02]  /*22f50*/  IMAD.MOV.U32 R12, RZ, RZ, RZ ;  /* 0x000000ffff0c7224 */ /* 0x000fe400078e00ff */
[----:B------:R-:W-:Y:S02]  /*22f60*/  IMAD.MOV.U32 R11, RZ, RZ, 0x1e1f ;  /* 0x00001e1fff0b7424 */ /* 0x000fe400078e00ff */
[----:B------:R-:W-:-:S07]  /*22f70*/  IMAD.MOV.U32 R15, RZ, RZ, -0x1 ;  /* 0xffffffffff0f7424 */ /* 0x000fce00078e00ff */
[----:B0-----:R-:W-:Y:S05]  /*22f80*/  WARPSYNC.COLLECTIVE R15, `(.L_x_11717) ;  /* 0x000000000f087348 */ /* 0x001fea0003c00000 */
[----:B------:R1:W2:Y:S02]  /*22f90*/  SHFL.IDX P6, R14, R13, R12, R11 ;  /* 0x0000000c0d0e7389 */ /* 0x0002a400000c000b */
[----:B012---:R-:W-:Y:S01]  /*22fa0*/  ENDCOLLECTIVE ;  /* 0x000000000000791b */ /* 0x007fe20003800000 */
.L_x_11717:
[----:B------:R-:W-:Y:S05]  /*22fb0*/  BSYNC B1 ;  /* 0x0000000000017941 */ /* 0x000fea0003800000 */
.L_x_11716:
        /* <DEDUP_REMOVED lines=8> */
.L_x_11718:
[----:B------:R-:W-:Y:S01]  /*23040*/  IMAD.MOV.U32 R42, RZ, RZ, R14 ;  /* 0x000000ffff2a7224 */ /* 0x000fe200078e000e */
[----:B------:R-:W-:Y:S06]  /*23050*/  BRA `(.L_x_11719) ;  /* 0xfffffe3c00447947 */ /* 0x000fec000383ffff */
.L_x_11422:
[----:B---3--:R3:W0:Y:S02]  /*23060*/  SYNCS.PHASECHK.TRANS64.TRYWAIT P2, [R35+URZ+0x2d8b0], R85 ;  /* 0x02d8b055230075a7 */ /* 0x008624000804017f */
[----:B0-----:R-:W-:Y:S05]  /*23070*/  @!P2 NANOSLEEP.SYNCS 0x989680 ;  /* 0x009896800000a95d */ /* 0x001fea0003900000 */
[----:B------:R-:W0:Y:S02]  /*23080*/  @!P2 SYNCS.PHASECHK.TRANS64 P2, [R35+URZ+0x2d8b0], R85 ;  /* 0x02d8b0552300a5a7 */ /* 0x000e24000804007f */
[----:B0-----:R-:W-:Y:S05]  /*23090*/  @!P2 BRA `(.L_x_11422) ;  /* 0xfffffffc00f0a947 */ /* 0x001fea000383ffff */
[----:B------:R-:W-:Y:S05]  /*230a0*/  BRA `(.L_x_11720) ;  /* 0xfffffe4000287947 */ /* 0x000fea000383ffff */
.L_x_11436:
        /* <DEDUP_REMOVED lines=10> */
[----:B-12--5:R-:W-:Y:S05]  /*23150*/  WARPSYNC.COLLECTIVE R15, `(.L_x_11722) ;  /* 0x000000000f087348 */ /* 0x026fea0003c00000 */
[----:B------:R0:W3:Y:S02]  /*23160*/  SHFL.IDX P6, R14, R13, R12, R11 ;  /* 0x0000000c0d0e7389 */ /* 0x0000e400000c000b */
[----:B0123-5:R-:W-:Y:S01]  /*23170*/  ENDCOLLECTIVE ;  /* 0x000000000000791b */ /* 0x02ffe20003800000 */
.L_x_11722:
[----:B------:R-:W-:Y:S05]  /*23180*/  BSYNC B0 ;  /* 0x0000000000007941 */ /* 0x000fea0003800000 */
.L_x_11721:
[----:B------:R0:W-:Y:S01]  /*23190*/  STL [R1+0xc], R14 ;  /* 0x00000c0e01007387 */ /* 0x0001e20000100800 */
[----:B------:R-:W-:Y:S05]  /*231a0*/  BRA `(.L_x_11723) ;  /* 0xfffffe4c00147947 */ /* 0x000fea000383ffff */
.L_x_11447:
[----:B------:R-:W-:Y:S01]  /*231b0*/  BSSY B1, `(.L_x_11724) ;  /* 0x0000007000017945 */ /* 0x000fe20003800000 */
[----:B------:R-:W-:Y:S02]  /*231c0*/  IMAD.MOV.U32 R12, RZ, RZ, RZ ;  /* 0x000000ffff0c7224 */ /* 0x000fe400078e00ff */
[----:B------:R-:W-:Y:S02]  /*231d0*/  IMAD.MOV.U32 R11, RZ, RZ, 0x1e1f ;  /* 0x00001e1fff0b7424 */ /* 0x000fe400078e00ff */
[----:B------:R-:W-:-:S07]  /*231e0*/  IMAD.MOV.U32 R15, RZ, RZ, -0x1 ;  /* 0xffffffffff0f7424 */ /* 0x000fce00078e00ff */
[----:B012---:R-:W-:Y:S05]  /*231f0*/  WARPSYNC.COLLECTIVE R15, `(.L_x_11725) ;  /* 0x000000000f087348 */ /* 0x007fea0003c00000 */
[----:B0-----:R0:W3:Y:S02]  /*23200*/  SHFL.IDX P6, R14, R13, R12, R11 ;  /* 0x0000000c0d0e7389 */ /* 0x0010e400000c000b */
[----:B0123--:R-:W-:Y:S01]  /*23210*/  ENDCOLLECTIVE ;  /* 0x000000000000791b */ /* 0x00ffe20003800000 */
.L_x_11725:
[----:B------:R-:W-:Y:S05]  /*23220*/  BSYNC B1 ;  /* 0x0000000000017941 */ /* 0x000fea0003800000 */
.L_x_11724:
        /* <DEDUP_REMOVED lines=8> */
.L_x_11726:
[----:B------:R-:W-:Y:S02]  /*232b0*/  IMAD.MOV.U32 R13, RZ, RZ, R5 ;  /* 0x000000ffff0d7224 */ /* 0x000fe400078e0005 */
[----:B------:R-:W-:-:S07]  /*232c0*/  IMAD.MOV.U32 R0, RZ, RZ, R14 ;  /* 0x000000ffff007224 */ /* 0x000fce00078e000e */
[----:B------:R-:W-:Y:S05]  /*232d0*/  WARPSYNC.COLLECTIVE R15, `(.L_x_11727) ;  /* 0x000000000f087348 */ /* 0x000fea0003c00000 */
[----:B------:R0:W1:Y:S02]  /*232e0*/  SHFL.IDX P6, R14, R13, R12, R11 ;  /* 0x0000000c0d0e7389 */ /* 0x00006400000c000b */
[----:B01----:R-:W-:Y:S01]  /*232f0*/  ENDCOLLECTIVE ;  /* 0x000000000000791b */ /* 0x003fe20003800000 */
.L_x_11727:
[----:B------:R-:W-:Y:S02]  /*23300*/  IMAD.MOV.U32 R13, RZ, RZ, R4 ;  /* 0x000000ffff0d7224 */ /* 0x000fe400078e0004 */
[----:B------:R-:W-:-:S07]  /*23310*/  IMAD.MOV.U32 R5, RZ, RZ, R14 ;  /* 0x000000ffff057224 */ /* 0x000fce00078e000e */
[----:B------:R-:W-:Y:S05]  /*23320*/  WARPSYNC.COLLECTIVE R15, `(.L_x_11728) ;  /* 0x000000000f087348 */ /* 0x000fea0003c00000 */
[----:B------:R0:W1:Y:S02]  /*23330*/  SHFL.IDX P6, R14, R13, R12, R11 ;  /* 0x0000000c0d0e7389 */ /* 0x00006400000c000b */
[----:B01----:R-:W-:Y:S01]  /*23340*/  ENDCOLLECTIVE ;  /* 0x000000000000791b */ /* 0x003fe20003800000 */
.L_x_11728:
[----:B------:R-:W-:Y:S05]  /*23350*/  BRA `(.L_x_11729) ;  /* 0xfffffe5000a47947 */ /* 0x000fea000383ffff */
.L_x_11451:
[----:B0-----:R0:W1:Y:S02]  /*23360*/  SYNCS.PHASECHK.TRANS64.TRYWAIT P0, [R2+URZ+0x2d800], R3 ;  /* 0x02d80003020075a7 */ /* 0x001064000800017f */
[----:B-1----:R-:W-:Y:S05]  /*23370*/  @!P0 NANOSLEEP.SYNCS 0x989680 ;  /* 0x009896800000895d */ /* 0x002fea0003900000 */
[----:B------:R-:W1:Y:S02]  /*23380*/  @!P0 SYNCS.PHASECHK.TRANS64 P0, [R2+URZ+0x2d800], R3 ;  /* 0x02d80003020085a7 */ /* 0x000e64000800007f */
[----:B-1----:R-:W-:Y:S05]  /*23390*/  @!P0 BRA `(.L_x_11451) ;  /* 0xfffffffc00f08947 */ /* 0x002fea000383ffff */
[----:B------:R-:W-:Y:S05]  /*233a0*/  BRA `(.L_x_11730) ;  /* 0xfffffe5800ec7947 */ /* 0x000fea000383ffff */
.L_x_11463:
[----:B------:R-:W-:Y:S01]  /*233b0*/  BSSY B1, `(.L_x_11731) ;  /* 0x0000007000017945 */ /* 0x000fe20003800000 */
[----:B------:R-:W-:Y:S02]  /*233c0*/  IMAD.MOV.U32 R12, RZ, RZ, RZ ;  /* 0x000000ffff0c7224 */ /* 0x000fe400078e00ff */
[----:B------:R-:W-:Y:S02]  /*233d0*/  IMAD.MOV.U32 R11, RZ, RZ, 0x1e1f ;  /* 0x00001e1fff0b7424 */ /* 0x000fe400078e00ff */
[----:B------:R-:W-:-:S07]  /*233e0*/  IMAD.MOV.U32 R15, RZ, RZ, -0x1 ;  /* 0xffffffffff0f7424 */ /* 0x000fce00078e00ff */
[----:B012---:R-:W-:Y:S05]  /*233f0*/  WARPSYNC.COLLECTIVE R15, `(.L_x_11732) ;  /* 0x000000000f087348 */ /* 0x007fea0003c00000 */
[----:B0-----:R0:W3:Y:S02]  /*23400*/  SHFL.IDX P6, R14, R13, R12, R11 ;  /* 0x0000000c0d0e7389 */ /* 0x0010e400000c000b */
[----:B0123--:R-:W-:Y:S01]  /*23410*/  ENDCOLLECTIVE ;  /* 0x000000000000791b */ /* 0x00ffe20003800000 */
.L_x_11732:
[----:B------:R-:W-:Y:S05]  /*23420*/  BSYNC B1 ;  /* 0x0000000000017941 */ /* 0x000fea0003800000 */
.L_x_11731:
        /* <DEDUP_REMOVED lines=8> */
.L_x_11733:
[----:B------:R-:W-:Y:S02]  /*234b0*/  IMAD.MOV.U32 R13, RZ, RZ, R21 ;  /* 0x000000ffff0d7224 */ /* 0x000fe400078e0015 */
[----:B------:R-:W-:-:S07]  /*234c0*/  IMAD.MOV.U32 R0, RZ, RZ, R14 ;  /* 0x000000ffff007224 */ /* 0x000fce00078e000e */
[----:B------:R-:W-:Y:S05]  /*234d0*/  WARPSYNC.COLLECTIVE R15, `(.L_x_11734) ;  /* 0x000000000f087348 */ /* 0x000fea0003c00000 */
[----:B------:R0:W1:Y:S02]  /*234e0*/  SHFL.IDX P6, R14, R13, R12, R11 ;  /* 0x0000000c0d0e7389 */ /* 0x00006400000c000b */
[----:B01----:R-:W-:Y:S01]  /*234f0*/  ENDCOLLECTIVE ;  /* 0x000000000000791b */ /* 0x003fe20003800000 */
.L_x_11734:
[----:B------:R-:W-:Y:S02]  /*23500*/  IMAD.MOV.U32 R13, RZ, RZ, R20 ;  /* 0x000000ffff0d7224 */ /* 0x000fe400078e0014 */
[----:B------:R-:W-:-:S07]  /*23510*/  IMAD.MOV.U32 R21, RZ, RZ, R14 ;  /* 0x000000ffff157224 */ /* 0x000fce00078e000e */
[----:B------:R-:W-:Y:S05]  /*23520*/  WARPSYNC.COLLECTIVE R15, `(.L_x_11735) ;  /* 0x000000000f087348 */ /* 0x000fea0003c00000 */
[----:B------:R0:W1:Y:S02]  /*23530*/  SHFL.IDX P6, R14, R13, R12, R11 ;  /* 0x0000000c0d0e7389 */ /* 0x00006400000c000b */
[----:B01----:R-:W-:Y:S01]  /*23540*/  ENDCOLLECTIVE ;  /* 0x000000000000791b */ /* 0x003fe20003800000 */
.L_x_11735:
[----:B------:R-:W-:Y:S01]  /*23550*/  IMAD.MOV.U32 R20, RZ, RZ, R14 ;  /* 0x000000ffff147224 */ /* 0x000fe200078e000e */
[----:B------:R-:W-:Y:S06]  /*23560*/  BRA `(.L_x_11736) ;  /* 0xfffffe7000147947 */ /* 0x000fec000383ffff */
.L_x_11467:
[----:B0-----:R0:W3:Y:S02]  /*23570*/  SYNCS.PHASECHK.TRANS64.TRYWAIT P0, [R2+URZ+0x2d800], R3 ;  /* 0x02d80003020075a7 */ /* 0x0010e4000800017f */
[----:B---3--:R-:W-:Y:S05]  /*23580*/  @!P0 NANOSLEEP.SYNCS 0x989680 ;  /* 0x009896800000895d */ /* 0x008fea0003900000 */
[----:B------:R-:W3:Y:S02]  /*23590*/  @!P0 SYNCS.PHASECHK.TRANS64 P0, [R2+URZ+0x2d800], R3 ;  /* 0x02d80003020085a7 */ /* 0x000ee4000800007f */
[----:B---3--:R-:W-:Y:S05]  /*235a0*/  @!P0 BRA `(.L_x_11467) ;  /* 0xfffffffc00f08947 */ /* 0x008fea000383ffff */
[----:B------:R-:W-:Y:S05]  /*235b0*/  BRA `(.L_x_11737) ;  /* 0xfffffe7400d87947 */ /* 0x000fea000383ffff */
.L_x_11475:
[----:B--2---:R2:W4:Y:S02]  /*235c0*/  SYNCS.PHASECHK.TRANS64.TRYWAIT P1, [R8+URZ+0x2d830], R3 ;  /* 0x02d83003080075a7 */ /* 0x004524000802017f */
[----:B----4-:R-:W-:Y:S05]  /*235d0*/  @!P1 NANOSLEEP.SYNCS 0x989680 ;  /* 0x009896800000995d */ /* 0x010fea0003900000 */
[----:B------:R-:W4:Y:S02]  /*235e0*/  @!P1 SYNCS.PHASECHK.TRANS64 P1, [R8+URZ+0x2d830], R3 ;  /* 0x02d83003080095a7 */ /* 0x000f24000802007f */
[----:B----4-:R-:W-:Y:S05]  /*235f0*/  @!P1 BRA `(.L_x_11475) ;  /* 0xfffffffc00f09947 */ /* 0x010fea000383ffff */
[----:B------:R-:W-:Y:S05]  /*23600*/  BRA `(.L_x_11474) ;  /* 0xfffffe8c00e07947 */ /* 0x000fea000383ffff */
.L_x_11494:
[----:B-1----:R1:W2:Y:S02]  /*23610*/  SYNCS.PHASECHK.TRANS64.TRYWAIT P2, [R9+URZ+0x2d830], R8 ;  /* 0x02d83008090075a7 */ /* 0x0022a4000804017f */
[----:B--2---:R-:W-:Y:S05]  /*23620*/  @!P2 NANOSLEEP.SYNCS 0x989680 ;  /* 0x009896800000a95d */ /* 0x004fea0003900000 */
[----:B------:R-:W2:Y:S02]  /*23630*/  @!P2 SYNCS.PHASECHK.TRANS64 P2, [R9+URZ+0x2d830], R8 ;  /* 0x02d830080900a5a7 */ /* 0x000ea4000804007f */
[----:B--2---:R-:W-:Y:S05]  /*23640*/  @!P2 BRA `(.L_x_11494) ;  /* 0xfffffffc00f0a947 */ /* 0x004fea000383ffff */
[----:B------:R-:W-:Y:S05]  /*23650*/  BRA `(.L_x_11493) ;  /* 0xfffffec4004c7947 */ /* 0x000fea000383ffff */
.L_x_11498:
[----:B-1----:R1:W2:Y:S02]  /*23660*/  SYNCS.PHASECHK.TRANS64.TRYWAIT P1, [R9+URZ+0x2d850], R8 ;  /* 0x02d85008090075a7 */ /* 0x0022a4000802017f */
[----:B--2---:R-:W-:Y:S05]  /*23670*/  @!P1 NANOSLEEP.SYNCS 0x989680 ;  /* 0x009896800000995d */ /* 0x004fea0003900000 */
[----:B------:R-:W2:Y:S02]  /*23680*/  @!P1 SYNCS.PHASECHK.TRANS64 P1, [R9+URZ+0x2d850], R8 ;  /* 0x02d85008090095a7 */ /* 0x000ea4000802007f */
[----:B--2---:R-:W-:Y:S05]  /*23690*/  @!P1 BRA `(.L_x_11498) ;  /* 0xfffffffc00f09947 */ /* 0x004fea000383ffff */
[----:B------:R-:W-:Y:S05]  /*236a0*/  BRA `(.L_x_11495) ;  /* 0xfffffec800507947 */ /* 0x000fea000383ffff */
.L_x_11519:
[----:B-1----:R1:W2:Y:S02]  /*236b0*/  SYNCS.PHASECHK.TRANS64.TRYWAIT P2, [R3+URZ+0x2d830], R0 ;  /* 0x02d83000030075a7 */ /* 0x0022a4000804017f */
[----:B--2---:R-:W-:Y:S05]  /*236c0*/  @!P2 NANOSLEEP.SYNCS 0x989680 ;  /* 0x009896800000a95d */ /* 0x004fea0003900000 */
[----:B------:R-:W2:Y:S02]  /*236d0*/  @!P2 SYNCS.PHASECHK.TRANS64 P2, [R3+URZ+0x2d830], R0 ;  /* 0x02d830000300a5a7 */ /* 0x000ea4000804007f */
[----:B--2---:R-:W-:Y:S05]  /*236e0*/  @!P2 BRA `(.L_x_11519) ;  /* 0xfffffffc00f0a947 */ /* 0x004fea000383ffff */
[----:B------:R-:W-:Y:S05]  /*236f0*/  BRA `(.L_x_11518) ;  /* 0xfffffefc005c7947 */ /* 0x000fea000383ffff */
.L_x_11523:
[----:B-1----:R1:W2:Y:S02]  /*23700*/  SYNCS.PHASECHK.TRANS64.TRYWAIT P1, [R3+URZ+0x2d850], R0 ;  /* 0x02d85000030075a7 */ /* 0x0022a4000802017f */
[----:B--2---:R-:W-:Y:S05]  /*23710*/  @!P1 NANOSLEEP.SYNCS 0x989680 ;  /* 0x009896800000995d */ /* 0x004fea0003900000 */
[----:B------:R-:W2:Y:S02]  /*23720*/  @!P1 SYNCS.PHASECHK.TRANS64 P1, [R3+URZ+0x2d850], R0 ;  /* 0x02d85000030095a7 */ /* 0x000ea4000802007f */
[----:B--2---:R-:W-:Y:S05]  /*23730*/  @!P1 BRA `(.L_x_11523) ;  /* 0xfffffffc00f09947 */ /* 0x004fea000383ffff */
[----:B------:R-:W-:Y:S05]  /*23740*/  BRA `(.L_x_11520) ;  /* 0xffffff00006c7947 */ /* 0x000fea000383ffff */
.L_x_11532:
[----:B-1----:R1:W2:Y:S02]  /*23750*/  SYNCS.PHASECHK.TRANS64.TRYWAIT P2, [R3+URZ+0x2d830], R0 ;  /* 0x02d83000030075a7 */ /* 0x0022a4000804017f */
[----:B--2---:R-:W-:Y:S05]  /*23760*/  @!P2 NANOSLEEP.SYNCS 0x989680 ;  /* 0x009896800000a95d */ /* 0x004fea0003900000 */
[----:B------:R-:W2:Y:S02]  /*23770*/  @!P2 SYNCS.PHASECHK.TRANS64 P2, [R3+URZ+0x2d830], R0 ;  /* 0x02d830000300a5a7 */ /* 0x000ea4000804007f */
[----:B--2---:R-:W-:Y:S05]  /*23780*/  @!P2 BRA `(.L_x_11532) ;  /* 0xfffffffc00f0a947 */ /* 0x004fea000383ffff */
[----:B------:R-:W-:Y:S05]  /*23790*/  BRA `(.L_x_11531) ;  /* 0xffffff2000607947 */ /* 0x000fea000383ffff */
.L_x_11536:
[----:B-1----:R1:W2:Y:S02]  /*237a0*/  SYNCS.PHASECHK.TRANS64.TRYWAIT P1, [R3+URZ+0x2d850], R0 ;  /* 0x02d85000030075a7 */ /* 0x0022a4000802017f */
[----:B--2---:R-:W-:Y:S05]  /*237b0*/  @!P1 NANOSLEEP.SYNCS 0x989680 ;  /* 0x009896800000995d */ /* 0x004fea0003900000 */
[----:B------:R-:W2:Y:S02]  /*237c0*/  @!P1 SYNCS.PHASECHK.TRANS64 P1, [R3+URZ+0x2d850], R0 ;  /* 0x02d85000030095a7 */ /* 0x000ea4000802007f */
[----:B--2---:R-:W-:Y:S05]  /*237d0*/  @!P1 BRA `(.L_x_11536) ;  /* 0xfffffffc00f09947 */ /* 0x004fea000383ffff */
[----:B------:R-:W-:Y:S05]  /*237e0*/  BRA `(.L_x_11533) ;  /* 0xffffff2400707947 */ /* 0x000fea000383ffff */
.L_x_11551:
[----:B-1----:R1:W2:Y:S02]  /*237f0*/  SYNCS.PHASECHK.TRANS64.TRYWAIT P1, [R11+URZ+0x2d850], R4 ;  /* 0x02d850040b0075a7 */ /* 0x0022a4000802017f */
[----:B--2---:R-:W-:Y:S05]  /*23800*/  @!P1 NANOSLEEP.SYNCS 0x989680 ;  /* 0x009896800000995d */ /* 0x004fea0003900000 */
[----:B------:R-:W2:Y:S02]  /*23810*/  @!P1 SYNCS.PHASECHK.TRANS64 P1, [R11+URZ+0x2d850], R4 ;  /* 0x02d850040b0095a7 */ /* 0x000ea4000802007f */
[----:B--2---:R-:W-:Y:S05]  /*23820*/  @!P1 BRA `(.L_x_11551) ;  /* 0xfffffffc00f09947 */ /* 0x004fea000383ffff */
[----:B------:R-:W-:Y:S05]  /*23830*/  BRA `(.L_x_11550) ;  /* 0xffffff54008c7947 */ /* 0x000fea000383ffff */
.L_x_11562:
[----:B------:R-:W-:Y:S02]  /*23840*/  IMAD.MOV.U32 R13, RZ, RZ, R4 ;  /* 0x000000ffff0d7224 */ /* 0x000fe400078e0004 */
[----:B------:R-:W-:Y:S02]  /*23850*/  IMAD.MOV.U32 R12, RZ, RZ, RZ ;  /* 0x000000ffff0c7224 */ /* 0x000fe400078e00ff */
[----:B------:R-:W-:Y:S02]  /*23860*/  IMAD.MOV.U32 R11, RZ, RZ, 0x1c1f ;  /* 0x00001c1fff0b7424 */ /* 0x000fe400078e00ff */
[----:B------:R-:W-:-:S07]  /*23870*/  IMAD.MOV.U32 R15, RZ, RZ, -0x1 ;  /* 0xffffffffff0f7424 */ /* 0x000fce00078e00ff */
[----:B-1----:R-:W-:Y:S05]  /*23880*/  WARPSYNC.COLLECTIVE R15, `(.L_x_11738) ;  /* 0x000000000f087348 */ /* 0x002fea0003c00000 */
[----:B------:R0:W2:Y:S02]  /*23890*/  SHFL.IDX P6, R14, R13, R12, R11 ;  /* 0x0000000c0d0e7389 */ /* 0x0000a400000c000b */
[----:B012---:R-:W-:Y:S01]  /*238a0*/  ENDCOLLECTIVE ;  /* 0x000000000000791b */ /* 0x007fe20003800000 */
.L_x_11738:
[----:B------:R-:W-:Y:S02]  /*238b0*/  IMAD.MOV.U32 R13, RZ, RZ, R0 ;  /* 0x000000ffff0d7224 */ /* 0x000fe400078e0000 */
[----:B------:R-:W-:-:S07]  /*238c0*/  IMAD.MOV.U32 R3, RZ, RZ, R14 ;  /* 0x000000ffff037224 */ /* 0x000fce00078e000e */
[----:B------:R-:W-:Y:S05]  /*238d0*/  WARPSYNC.COLLECTIVE R15, `(.L_x_11739) ;  /* 0x000000000f087348 */ /* 0x000fea0003c00000 */
[----:B------:R0:W1:Y:S02]  /*238e0*/  SHFL.IDX P6, R14, R13, R12, R11 ;  /* 0x0000000c0d0e7389 */ /* 0x00006400000c000b */
[----:B01----:R-:W-:Y:S01]  /*238f0*/  ENDCOLLECTIVE ;  /* 0x000000000000791b */ /* 0x003fe20003800000 */
.L_x_11739:
[----:B------:R-:W-:Y:S05]  /*23900*/  BRA `(.L_x_11740) ;  /* 0xffffff7800bc7947 */ /* 0x000fea000383ffff */
.L_x_11565:
        /* <DEDUP_REMOVED lines=8> */
.L_x_11742:
[----:B------:R-:W-:Y:S05]  /*23990*/  BSYNC B1 ;  /* 0x0000000000017941 */ /* 0x000fea0003800000 */
.L_x_11741:
        /* <DEDUP_REMOVED lines=8> */
.L_x_11743:
[----:B------:R-:W-:Y:S05]  /*23a20*/  BRA `(.L_x_11744) ;  /* 0xffffff7800d07947 */ /* 0x000fea000383ffff */
.L_x_11590:
        /* <DEDUP_REMOVED lines=11> */
.L_x_11746:
[----:B------:R-:W-:Y:S05]  /*23ae0*/  BSYNC B1 ;  /* 0x0000000000017941 */ /* 0x000fea0003800000 */
.L_x_11745:
[----:B------:R-:W-:Y:S05]  /*23af0*/  BRA `(.L_x_11747) ;  /* 0xffffff9000f07947 */ /* 0x000fea000383ffff */
.L_x_11592:
[----:B------:R-:W-:Y:S01]  /*23b00*/  BSSY B1, `(.L_x_11748) ;  /* 0x0000006000017945 */ /* 0x000fe20003800000 */
[----:B------:R-:W-:-:S07]  /*23b10*/  IMAD.MOV.U32 R15, RZ, RZ, -0x1 ;  /* 0xffffffffff0f7424 */ /* 0x000fce00078e00ff */
[----:B0-----:R-:W-:Y:S05]  /*23b20*/  WARPSYNC.COLLECTIVE R15, `(.L_x_11749) ;  /* 0x000000000f0c7348 */ /* 0x001fea0003c00000 */
[----:B------:R-:W-:Y:S02]  /*23b30*/  ELECT P6, UR62, PT ;  /* 0x00000000003e782f */ /* 0x000fe400038c0000 */
[----:B------:R-:W-:Y:S01]  /*23b40*/  MOV R14, UR62 ;  /* 0x0000003e000e7c02 */ /* 0x000fe20008000f00 */
[----:B0-----:R-:W-:Y:S10]  /*23b50*/  ENDCOLLECTIVE ;  /* 0x000000000000791b */ /* 0x001ff40003800000 */
.L_x_11749:
[----:B------:R-:W-:Y:S05]  /*23b60*/  BSYNC B1 ;  /* 0x0000000000017941 */ /* 0x000fea0003800000 */
.L_x_11748:
[----:B------:R-:W-:Y:S05]  /*23b70*/  BRA `(.L_x_11591) ;  /* 0xffffff9000e87947 */ /* 0x000fea000383ffff */
.L_x_11594:
[----:B0-----:R0:W1:Y:S02]  /*23b80*/  SYNCS.PHASECHK.TRANS64.TRYWAIT P0, [R23+URZ+0x2d820], R5 ;  /* 0x02d82005170075a7 */ /* 0x001064000800017f */
[----:B-1----:R-:W-:Y:S05]  /*23b90*/  @!P0 NANOSLEEP.SYNCS 0x989680 ;  /* 0x009896800000895d */ /* 0x002fea0003900000 */
[----:B------:R-:W1:Y:S02]  /*23ba0*/  @!P0 SYNCS.PHASECHK.TRANS64 P0, [R23+URZ+0x2d820], R5 ;  /* 0x02d82005170085a7 */ /* 0x000e64000800007f */
[----:B-1----:R-:W-:Y:S05]  /*23bb0*/  @!P0 BRA `(.L_x_11594) ;  /* 0xfffffffc00f08947 */ /* 0x002fea000383ffff */
[----:B------:R-:W-:Y:S05]  /*23bc0*/  BRA `(.L_x_11750) ;  /* 0xffffff9000f87947 */ /* 0x000fea000383ffff */
.L_x_11598:
[----:B-1----:R1:W2:Y:S02]  /*23bd0*/  SYNCS.PHASECHK.TRANS64.TRYWAIT P0, [R9+URZ+0x2d8a0], R8 ;  /* 0x02d8a008090075a7 */ /* 0x0022a4000800017f */
[----:B--2---:R-:W-:Y:S05]  /*23be0*/  @!P0 NANOSLEEP.SYNCS 0x989680 ;  /* 0x009896800000895d */ /* 0x004fea0003900000 */
[----:B------:R-:W2:Y:S02]  /*23bf0*/  @!P0 SYNCS.PHASECHK.TRANS64 P0, [R9+URZ+0x2d8a0], R8 ;  /* 0x02d8a008090085a7 */ /* 0x000ea4000800007f */
[----:B--2---:R-:W-:Y:S05]  /*23c00*/  @!P0 BRA `(.L_x_11598) ;  /* 0xfffffffc00f08947 */ /* 0x004fea000383ffff */
[----:B------:R-:W-:Y:S05]  /*23c10*/  BRA `(.L_x_11751) ;  /* 0xffffff9400147947 */ /* 0x000fea000383ffff */
.L_x_11605:
[----:B0-----:R0:W2:Y:S02]  /*23c20*/  SYNCS.PHASECHK.TRANS64.TRYWAIT P0, [R9+URZ+0x2d8c0], R8 ;  /* 0x02d8c008090075a7 */ /* 0x0010a4000800017f */
[----:B--2---:R-:W-:Y:S05]  /*23c30*/  @!P0 NANOSLEEP.SYNCS 0x989680 ;  /* 0x009896800000895d */ /* 0x004fea0003900000 */
[----:B------:R-:W2:Y:S02]  /*23c40*/  @!P0 SYNCS.PHASECHK.TRANS64 P0, [R9+URZ+0x2d8c0], R8 ;  /* 0x02d8c008090085a7 */ /* 0x000ea4000800007f */
[----:B--2---:R-:W-:Y:S05]  /*23c50*/  @!P0 BRA `(.L_x_11605) ;  /* 0xfffffffc00f08947 */ /* 0x004fea000383ffff */
[----:B------:R-:W-:Y:S05]  /*23c60*/  BRA `(.L_x_11752) ;  /* 0xffffff9800107947 */ /* 0x000fea000383ffff */
.L_x_11614:
[----:B0-----:R0:W1:Y:S02]  /*23c70*/  SYNCS.PHASECHK.TRANS64.TRYWAIT P1, [R8+URZ+0x2d8a0], R7 ;  /* 0x02d8a007080075a7 */ /* 0x001064000802017f */
[----:B-1----:R-:W-:Y:S05]  /*23c80*/  @!P1 NANOSLEEP.SYNCS 0x989680 ;  /* 0x009896800000995d */ /* 0x002fea0003900000 */
[----:B------:R-:W1:Y:S02]  /*23c90*/  @!P1 SYNCS.PHASECHK.TRANS64 P1, [R8+URZ+0x2d8a0], R7 ;  /* 0x02d8a007080095a7 */ /* 0x000e64000802007f */
[----:B-1----:R-:W-:Y:S05]  /*23ca0*/  @!P1 BRA `(.L_x_11614) ;  /* 0xfffffffc00f09947 */ /* 0x002fea000383ffff */
[----:B------:R-:W-:Y:S05]  /*23cb0*/  BRA `(.L_x_11753) ;  /* 0xffffff9c00507947 */ /* 0x000fea000383ffff */
.L_x_11621:
[----:B-1----:R1:W2:Y:S02]  /*23cc0*/  SYNCS.PHASECHK.TRANS64.TRYWAIT P1, [R8+URZ+0x2d8c0], R7 ;  /* 0x02d8c007080075a7 */ /* 0x0022a4000802017f */
[----:B--2---:R-:W-:Y:S05]  /*23cd0*/  @!P1 NANOSLEEP.SYNCS 0x989680 ;  /* 0x009896800000995d */ /* 0x004fea0003900000 */
[----:B------:R-:W2:Y:S02]  /*23ce0*/  @!P1 SYNCS.PHASECHK.TRANS64 P1, [R8+URZ+0x2d8c0], R7 ;  /* 0x02d8c007080095a7 */ /* 0x000ea4000802007f */
[----:B--2---:R-:W-:Y:S05]  /*23cf0*/  @!P1 BRA `(.L_x_11621) ;  /* 0xfffffffc00f09947 */ /* 0x004fea000383ffff */
[----:B------:R-:W-:Y:S05]  /*23d00*/  BRA `(.L_x_11754) ;  /* 0xffffffa000487947 */ /* 0x000fea000383ffff */
.L_x_11644:
        /* <DEDUP_REMOVED lines=11> */
.L_x_11756:
[----:B------:R-:W-:Y:S05]  /*23dc0*/  BSYNC B0 ;  /* 0x0000000000007941 */ /* 0x000fea0003800000 */
.L_x_11755:
[----:B------:R-:W-:Y:S05]  /*23dd0*/  BRA `(.L_x_11757) ;  /* 0xffffffb000807947 */ /* 0x000fea000383ffff */
.L_x_11647:
[----:B-1----:R1:W2:Y:S02]  /*23de0*/  SYNCS.PHASECHK.TRANS64.TRYWAIT P0, [R0+URZ+0x2d840], R5 ;  /* 0x02d84005000075a7 */ /* 0x0022a4000800017f */
[----:B--2---:R-:W-:Y:S05]  /*23df0*/  @!P0 NANOSLEEP.SYNCS 0x989680 ;  /* 0x009896800000895d */ /* 0x004fea0003900000 */
[----:B------:R-:W2:Y:S02]  /*23e00*/  @!P0 SYNCS.PHASECHK.TRANS64 P0, [R0+URZ+0x2d840], R5 ;  /* 0x02d84005000085a7 */ /* 0x000ea4000800007f */
[----:B--2---:R-:W-:Y:S05]  /*23e10*/  @!P0 BRA `(.L_x_11647) ;  /* 0xfffffffc00f08947 */ /* 0x004fea000383ffff */
[----:B------:R-:W-:Y:S05]  /*23e20*/  BRA `(.L_x_11758) ;  /* 0xffffffb000e47947 */ /* 0x000fea000383ffff */
.L_x_11648:
        /* <DEDUP_REMOVED lines=8> */
.L_x_11760:
[----:B------:R-:W-:Y:S05]  /*23eb0*/  BSYNC B0 ;  /* 0x0000000000007941 */ /* 0x000fea0003800000 */
.L_x_11759:
        /* <DEDUP_REMOVED lines=8> */
.L_x_11761:
[----:B------:R-:W-:Y:S02]  /*23f40*/  IMAD.MOV.U32 R13, RZ, RZ, R7 ;  /* 0x000000ffff0d7224 */ /* 0x000fe400078e0007 */
[----:B------:R-:W-:Y:S02]  /*23f50*/  IMAD.MOV.U32 R12, RZ, RZ, 0x1 ;  /* 0x00000001ff0c7424 */ /* 0x000fe400078e00ff */
[----:B------:R-:W-:-:S07]  /*23f60*/  IMAD.MOV.U32 R3, RZ, RZ, R14 ;  /* 0x000000ffff037224 */ /* 0x000fce00078e000e */
[----:B------:R-:W-:Y:S05]  /*23f70*/  WARPSYNC.COLLECTIVE R15, `(.L_x_11762) ;  /* 0x000000000f087348 */ /* 0x000fea0003c00000 */
[----:B------:R0:W1:Y:S02]  /*23f80*/  SHFL.IDX P6, R14, R13, R12, R11 ;  /* 0x0000000c0d0e7389 */ /* 0x00006400000c000b */
[----:B01----:R-:W-:Y:S01]  /*23f90*/  ENDCOLLECTIVE ;  /* 0x000000000000791b */ /* 0x003fe20003800000 */
.L_x_11762:
[----:B------:R-:W-:Y:S01]  /*23fa0*/  @P0 LEA R5, P1, R9, R3, 0x1 ;  /* 0x0000000309050211 */ /* 0x000fe200078208ff */
[----:B------:R-:W-:-:S04]  /*23fb0*/  @P0 IMAD R3, R8, 0x2, R23 ;  /* 0x0000000208030824 */ /* 0x000fc800078e0217 */
        /* <DEDUP_REMOVED lines=16> */
.L_x_11763:
[----:B------:R-:W-:Y:S02]  /*240c0*/  IMAD.MOV.U32 R13, RZ, RZ, R7 ;  /* 0x000000ffff0d7224 */ /* 0x000fe400078e0007 */
[----:B------:R-:W-:Y:S02]  /*240d0*/  IMAD.MOV.U32 R12, RZ, RZ, 0x2 ;  /* 0x00000002ff0c7424 */ /* 0x000fe400078e00ff */
[----:B------:R-:W-:-:S07]  /*240e0*/  IMAD.MOV.U32 R3, RZ, RZ, R14 ;  /* 0x000000ffff037224 */ /* 0x000fce00078e000e */
[----:B------:R-:W-:Y:S05]  /*240f0*/  WARPSYNC.COLLECTIVE R15, `(.L_x_11764) ;  /* 0x000000000f087348 */ /* 0x000fea0003c00000 */
[----:B------:R0:W1:Y:S02]  /*24100*/  SHFL.IDX P6, R14, R13, R12, R11 ;  /* 0x0000000c0d0e7389 */ /* 0x00006400000c000b */
[----:B01----:R-:W-:Y:S01]  /*24110*/  ENDCOLLECTIVE ;  /* 0x000000000000791b */ /* 0x003fe20003800000 */
.L_x_11764:
[----:B------:R-:W-:Y:S01]  /*24120*/  @P1 LEA R5, P0, R9, R3, 0x1 ;  /* 0x0000000309051211 */ /* 0x000fe200078008ff */
[----:B------:R-:W-:-:S04]  /*24130*/  @P1 IMAD R3, R8, 0x2, R23 ;  /* 0x0000000208031824 */ /* 0x000fc800078e0217 */
        /* <DEDUP_REMOVED lines=16> */
.L_x_11765:
[----:B------:R-:W-:Y:S02]  /*24240*/  IMAD.MOV.U32 R13, RZ, RZ, R7 ;  /* 0x000000ffff0d7224 */ /* 0x000fe400078e0007 */
[----:B------:R-:W-:Y:S02]  /*24250*/  IMAD.MOV.U32 R12, RZ, RZ, 0x3 ;  /* 0x00000003ff0c7424 */ /* 0x000fe400078e00ff */
[----:B------:R-:W-:-:S07]  /*24260*/  IMAD.MOV.U32 R3, RZ, RZ, R14 ;  /* 0x000000ffff037224 */ /* 0x000fce00078e000e */
[----:B------:R-:W-:Y:S05]  /*24270*/  WARPSYNC.COLLECTIVE R15, `(.L_x_11766) ;  /* 0x000000000f087348 */ /* 0x000fea0003c00000 */
[----:B------:R0:W1:Y:S02]  /*24280*/  SHFL.IDX P6, R14, R13, R12, R11 ;  /* 0x0000000c0d0e7389 */ /* 0x00006400000c000b */
[----:B01----:R-:W-:Y:S01]  /*24290*/  ENDCOLLECTIVE ;  /* 0x000000000000791b */ /* 0x003fe20003800000 */
.L_x_11766:
[----:B------:R-:W-:Y:S01]  /*242a0*/  @P1 LEA R5, P0, R9, R3, 0x1 ;  /* 0x0000000309051211 */ /* 0x000fe200078008ff */
[----:B------:R-:W-:-:S04]  /*242b0*/  @P1 IMAD R3, R8, 0x2, R23 ;  /* 0x0000000208031824 */ /* 0x000fc800078e0217 */
        /* <DEDUP_REMOVED lines=9> */
.L_x_11767:
        /* <DEDUP_REMOVED lines=8> */
.L_x_11653:
[----:B------:R0:W5:Y:S01]  /*243d0*/  LDL R21, [R1+0x34] ;  /* 0x0000340001157983 */ /* 0x0001620000100800 */
[----:B------:R-:W-:Y:S02]  /*243e0*/  IMAD.MOV.U32 R13, RZ, RZ, R4 ;  /* 0x000000ffff0d7224 */ /* 0x000fe400078e0004 */
[----:B------:R-:W-:Y:S02]  /*243f0*/  IMAD.MOV.U32 R12, RZ, RZ, RZ ;  /* 0x000000ffff0c7224 */ /* 0x000fe400078e00ff */
[----:B------:R-:W-:Y:S02]  /*24400*/  IMAD.MOV.U32 R11, RZ, RZ, 0x1c1f ;  /* 0x00001c1fff0b7424 */ /* 0x000fe400078e00ff */
[----:B------:R-:W-:Y:S02]  /*24410*/  IMAD.MOV.U32 R15, RZ, RZ, -0x1 ;  /* 0xffffffffff0f7424 */ /* 0x000fe400078e00ff */
[----:B------:R-:W-:Y:S02]  /*24420*/  IMAD R0, R29, R9, RZ ;  /* 0x000000091d007224 */ /* 0x000fe400078e02ff */
[----:B0-----:R-:W-:-:S07]  /*24430*/  IMAD.IADD R28, R20, 0x1, R28 ;  /* 0x00000001141c7824 */ /* 0x001fce00078e021c */
[----:B-----5:R-:W-:Y:S05]  /*24440*/  WARPSYNC.COLLECTIVE R15, `(.L_x_11769) ;  /* 0x000000000f087348 */ /* 0x020fea0003c00000 */
[----:B------:R0:W1:Y:S02]  /*24450*/  SHFL.IDX P6, R14, R13, R12, R11 ;  /* 0x0000000c0d0e7389 */ /* 0x00006400000c000b */
[----:B01---5:R-:W-:Y:S01]  /*24460*/  ENDCOLLECTIVE ;  /* 0x000000000000791b */ /* 0x023fe20003800000 */
.L_x_11769:
[C---:B------:R-:W-:Y:S01]  /*24470*/  VIADD R9, R28.reuse, 0x20 ;  /* 0x000000201c097836 */ /* 0x040fe20000000000 */
[----:B------:R-:W-:Y:S01]  /*24480*/  ISETP.GE.AND P3, PT, R28, R0, PT ;  /* 0x000000001c00720c */ /* 0x000fe20003f66270 */
[----:B------:R-:W-:Y:S02]  /*24490*/  IMAD.MOV.U32 R13, RZ, RZ, R5 ;  /* 0x000000ffff0d7224 */ /* 0x000fe400078e0005 */
[----:B------:R-:W-:-:S10]  /*244a0*/  IMAD.MOV.U32 R2, RZ, RZ, R14 ;  /* 0x000000ffff027224 */ /* 0x000fd400078e000e */
[----:B------:R-:W-:Y:S05]  /*244b0*/  WARPSYNC.COLLECTIVE R15, `(.L_x_11770) ;  /* 0x000000000f087348 */ /* 0x000fea0003c00000 */
[----:B------:R0:W1:Y:S02]  /*244c0*/  SHFL.IDX P6, R14, R13, R12, R11 ;  /* 0x0000000c0d0e7389 */ /* 0x00006400000c000b */
[----:B01----:R-:W-:Y:S01]  /*244d0*/  ENDCOLLECTIVE ;  /* 0x000000000000791b */ /* 0x003fe20003800000 */
.L_x_11770:
[----:B------:R-:W-:Y:S02]  /*244e0*/  IMAD.MOV.U32 R13, RZ, RZ, R4 ;  /* 0x000000ffff0d7224 */ /* 0x000fe400078e0004 */
[----:B------:R-:W-:Y:S02]  /*244f0*/  IMAD.MOV.U32 R12, RZ, RZ, 0x1 ;  /* 0x00000001ff0c7424 */ /* 0x000fe400078e00ff */
[----:B------:R-:W-:-:S07]  /*24500*/  IMAD.MOV.U32 R3, RZ, RZ, R14 ;  /* 0x000000ffff037224 */ /* 0x000fce00078e000e */
[----:B------:R-:W-:Y:S05]  /*24510*/  WARPSYNC.COLLECTIVE R15, `(.L_x_11771) ;  /* 0x000000000f087348 */ /* 0x000fea0003c00000 */
[----:B------:R0:W1:Y:S02]  /*24520*/  SHFL.IDX P6, R14, R13, R12, R11 ;  /* 0x0000000c0d0e7389 */ /* 0x00006400000c000b */
[----:B01----:R-:W-:Y:S01]  /*24530*/  ENDCOLLECTIVE ;  /* 0x000000000000791b */ /* 0x003fe20003800000 */
.L_x_11771:
        /* <DEDUP_REMOVED lines=10> */
.L_x_11772:
[----:B------:R-:W-:Y:S02]  /*245e0*/  IMAD.MOV.U32 R13, RZ, RZ, R4 ;  /* 0x000000ffff0d7224 */ /* 0x000fe400078e0004 */
[----:B------:R-:W-:Y:S01]  /*245f0*/  IMAD.MOV.U32 R12, RZ, RZ, 0x2 ;  /* 0x00000002ff0c7424 */ /* 0x000fe200078e00ff */
        /* <DEDUP_REMOVED lines=11> */
.L_x_11773:
        /* <DEDUP_REMOVED lines=10> */
.L_x_11774:
[----:B------:R-:W-:Y:S01]  /*24750*/  @!PT LDS RZ, [RZ] ;  /* 0x00000000fffff984 */ /* 0x000fe20000000800 */
[----:B------:R-:W-:Y:S01]  /*24760*/  @!PT LDS RZ, [RZ] ;  /* 0x00000000fffff984 */ /* 0x000fe20000000800 */
[----:B------:R-:W-:Y:S01]  /*24770*/  @!PT LDS RZ, [RZ] ;  /* 0x00000000fffff984 */ /* 0x000fe20000000800 */
[----:B------:R-:W-:Y:S04]  /*24780*/  @!P3 LDGSTS.E.BYPASS.LTC128B.128 [R21+0xcc00], desc[UR52][R2.64], !P0 ;  /* 0x0cc000000215bfae */ /* 0x000fe8000c101d74 */
[----:B------:R-:W-:Y:S04]  /*24790*/  @!P3 LDGSTS.E.BYPASS.LTC128B.128 [R21+0xfc00], desc[UR52][R2.64+0x40], !P1 ;  /* 0x0fc000400215bfae */ /* 0x000fe8000c901d74 */
[----:B------:R0:W-:Y:S01]  /*247a0*/  @!P3 LDGSTS.E.BYPASS.LTC128B.128 [R21+0x12c00], desc[UR52][R2.64+0x80], !P2 ;  /* 0x12c000800215bfae */ /* 0x0001e2000d101d74 */
[----:B------:R-:W-:Y:S02]  /*247b0*/  IMAD.MOV.U32 R13, RZ, RZ, R4 ;  /* 0x000000ffff0d7224 */ /* 0x000fe400078e0004 */
[----:B------:R-:W-:-:S02]  /*247c0*/  IMAD.MOV.U32 R12, RZ, RZ, 0x3 ;  /* 0x00000003ff0c7424 */ /* 0x000fc400078e00ff */
[----:B0-----:R-:W-:-:S05]  /*247d0*/  VIADD R2, R28, 0x40 ;  /* 0x000000401c027836 */ /* 0x001fca0000000000 */
[----:B------:R-:W-:Y:S01]  /*247e0*/  ISETP.GE.AND P3, PT, R2, R0, PT ;  /* 0x000000000200720c */ /* 0x000fe20003f66270 */
[----:B------:R-:W-:-:S12]  /*247f0*/  IMAD.MOV.U32 R2, RZ, RZ, R14 ;  /* 0x000000ffff027224 */ /* 0x000fd800078e000e */
[----:B------:R-:W-:Y:S05]  /*24800*/  WARPSYNC.COLLECTIVE R15, `(.L_x_11775) ;  /* 0x000000000f087348 */ /* 0x000fea0003c00000 */
[----:B------:R0:W1:Y:S02]  /*24810*/  SHFL.IDX P6, R14, R13, R12, R11 ;  /* 0x0000000c0d0e7389 */ /* 0x00006400000c000b */
[----:B01----:R-:W-:Y:S01]  /*24820*/  ENDCOLLECTIVE ;  /* 0x000000000000791b */ /* 0x003fe20003800000 */
.L_x_11775:
[----:B------:R-:W-:Y:S01]  /*24830*/  @!P3 LEA R3, P4, R10, R2, 0x1 ;  /* 0x000000020a03b211 */ /* 0x000fe200078808ff */
[----:B------:R-:W-:-:S04]  /*24840*/  IMAD.MOV.U32 R13, RZ, RZ, R5 ;  /* 0x000000ffff0d7224 */ /* 0x000fc800078e0005 */
[----:B------:R-:W-:-:S05]  /*24850*/  @!P3 IMAD.X R2, RZ, RZ, R8, P4 ;  /* 0x000000ffff02b224 */ /* 0x000fca00020e0608 */
[----:B------:R-:W-:Y:S01]  /*24860*/  @!P3 LOP3.LUT R3, R3, R2, RZ, 0x3c, !PT ;  /* 0x000000020303b212 */ /* 0x000fe200078e3cff */
[----:B------:R-:W-:-:S03]  /*24870*/  IMAD.MOV.U32 R4, RZ, RZ, R14 ;  /* 0x000000ffff047224 */ /* 0x000fc600078e000e */
[----:B------:R-:W-:-:S07]  /*24880*/  @!P3 LOP3.LUT R2, R3, R2, RZ, 0x3c, !PT ;  /* 0x000000020302b212 */ /* 0x000fce00078e3cff */
[----:B------:R-:W-:Y:S05]  /*24890*/  WARPSYNC.COLLECTIVE R15, `(.L_x_11776) ;  /* 0x000000000f087348 */ /* 0x000fea0003c00000 */
[----:B------:R0:W1:Y:S02]  /*248a0*/  SHFL.IDX P6, R14, R13, R12, R11 ;  /* 0x0000000c0d0e7389 */ /* 0x00006400000c000b */
[----:B01----:R-:W-:Y:S01]  /*248b0*/  ENDCOLLECTIVE ;  /* 0x000000000000791b */ /* 0x003fe20003800000 */
.L_x_11776:
[----:B------:R-:W-:-:S05]  /*248c0*/  @!P3 LOP3.LUT R3, R3, R2, RZ, 0x3c, !PT ;  /* 0x000000020303b212 */ /* 0x000fca00078e3cff */
[----:B------:R-:W-:Y:S01]  /*248d0*/  @!PT LDS RZ, [RZ] ;  /* 0x00000000fffff984 */ /* 0x000fe20000000800 */
[----:B------:R-:W-:Y:S01]  /*248e0*/  @!PT LDS RZ, [RZ] ;  /* 0x00000000fffff984 */ /* 0x000fe20000000800 */
[----:B------:R-:W-:Y:S01]  /*248f0*/  @!PT LDS RZ, [RZ] ;  /* 0x00000000fffff984 */ /* 0x000fe20000000800 */
[----:B------:R0:W-:Y:S04]  /*24900*/  @!P3 LDGSTS.E.BYPASS.LTC128B.128 [R21+0xd400], desc[UR52][R2.64], !P0 ;  /* 0x0d4000000215bfae */ /* 0x0001e8000c101d74 */
[----:B------:R0:W-:Y:S01]  /*24910*/  @!P3 LDGSTS.E.BYPASS.LTC128B.128 [R21+0x10400], desc[UR52][R2.64+0x40], !P1 ;  /* 0x104000400215bfae */ /* 0x0001e2000c901d74 */
[----:B------:R-:W-:Y:S02]  /*24920*/  IMAD.MOV.U32 R13, RZ, RZ, R6 ;  /* 0x000000ffff0d7224 */ /* 0x000fe400078e0006 */
[----:B------:R-:W-:Y:S01]  /*24930*/  IMAD.MOV.U32 R12, RZ, RZ, RZ ;  /* 0x000000ffff0c7224 */ /* 0x000fe200078e00ff */
[----:B------:R0:W-:Y:S01]  /*24940*/  @!P3 LDGSTS.E.BYPASS.LTC128B.128 [R21+0x13400], desc[UR52][R2.64+0x80], !P2 ;  /* 0x134000800215bfae */ /* 0x0001e2000d101d74 */
[----:B------:R-:W-:-:S07]  /*24950*/  IMAD.MOV.U32 R5, RZ, RZ, R14 ;  /* 0x000000ffff057224 */ /* 0x000fce00078e000e */
[----:B0-----:R-:W-:Y:S05]  /*24960*/  WARPSYNC.COLLECTIVE R15, `(.L_x_11777) ;  /* 0x000000000f087348 */ /* 0x001fea0003c00000 */
[----:B------:R1:W2:Y:S02]  /*24970*/  SHFL.IDX P6, R14, R13, R12, R11 ;  /* 0x0000000c0d0e7389 */ /* 0x0002a400000c000b */
[----:B012---:R-:W-:Y:S01]  /*24980*/  ENDCOLLECTIVE ;  /* 0x000000000000791b */ /* 0x007fe20003800000 */
.L_x_11777:
[----:B------:R-:W-:-:S05]  /*24990*/  VIADD R2, R28, 0x60 ;  /* 0x000000601c027836 */ /* 0x000fca0000000000 */
[----:B------:R-:W-:Y:S01]  /*249a0*/  ISETP.GE.AND P3, PT, R2, R0, PT ;  /* 0x000000000200720c */ /* 0x000fe20003f66270 */
[----:B------:R-:W-:-:S12]  /*249b0*/  IMAD.MOV.U32 R13, RZ, RZ, R7 ;  /* 0x000000ffff0d7224 */ /* 0x000fd800078e0007 */
[----:B------:R-:W-:-:S05]  /*249c0*/  @!P3 LEA R2, P4, R10, R5, 0x1 ;  /* 0x000000050a02b211 */ /* 0x000fca00078808ff */
[----:B------:R-:W-:Y:S02]  /*249d0*/  @!P3 IMAD.X R3, RZ, RZ, R4, P4 ;  /* 0x000000ffff03b224 */ /* 0x000fe400020e0604 */
[----:B------:R-:W-:-:S07]  /*249e0*/  IMAD.MOV.U32 R4, RZ, RZ, R14 ;  /* 0x000000ffff047224 */ /* 0x000fce00078e000e */
[----:B------:R-:W-:Y:S05]  /*249f0*/  WARPSYNC.COLLECTIVE R15, `(.L_x_11778) ;  /* 0x000000000f087348 */ /* 0x000fea0003c00000 */
[----:B------:R0:W1:Y:S02]  /*24a00*/  SHFL.IDX P6, R14, R13, R12, R11 ;  /* 0x0000000c0d0e7389 */ /* 0x00006400000c000b */
[----:B01----:R-:W-:Y:S01]  /*24a10*/  ENDCOLLECTIVE ;  /* 0x000000000000791b */ /* 0x003fe20003800000 */
.L_x_11778:
        /* <DEDUP_REMOVED lines=14> */
.L_x_11779:
[----:B------:R-:W-:Y:S01]  /*24b00*/  @!P3 LEA R2, P4, R10, R2, 0x1 ;  /* 0x000000020a02b211 */ /* 0x000fe200078808ff */
[----:B------:R-:W-:-:S04]  /*24b10*/  IMAD.MOV.U32 R13, RZ, RZ, R7 ;  /* 0x000000ffff0d7224 */ /* 0x000fc800078e0007 */
[----:B------:R-:W-:-:S05]  /*24b20*/  @!P3 IMAD.X R3, RZ, RZ, R4, P4 ;  /* 0x000000ffff03b224 */ /* 0x000fca00020e0604 */
[----:B------:R-:W-:Y:S01]  /*24b30*/  @!PT LDS RZ, [RZ] ;  /* 0x00000000fffff984 */ /* 0x000fe20000000800 */
[----:B------:R-:W-:Y:S01]  /*24b40*/  @!PT LDS RZ, [RZ] ;  /* 0x00000000fffff984 */ /* 0x000fe20000000800 */
[----:B------:R-:W-:Y:S01]  /*24b50*/  @!PT LDS RZ, [RZ] ;  /* 0x00000000fffff984 */ /* 0x000fe20000000800 */
[----:B------:R0:W-:Y:S01]  /*24b60*/  @!P3 LDGSTS.E.BYPASS.LTC128B.128 [R21+0xe400], desc[UR52][R2.64], !P0 ;  /* 0x0e4000000215bfae */ /* 0x0001e2000c101d74 */
[----:B------:R-:W-:-:S03]  /*24b70*/  IMAD.MOV.U32 R6, RZ, RZ, R14 ;  /* 0x000000ffff067224 */ /* 0x000fc600078e000e */
[----:B------:R0:W-:Y:S04]  /*24b80*/  @!P3 LDGSTS.E.BYPASS.LTC128B.128 [R21+0x11400], desc[UR52][R2.64+0x40], !P1 ;  /* 0x114000400215bfae */ /* 0x0001e8000c901d74 */
[----:B0-----:R-:W-:Y:S05]  /*24b90*/  WARPSYNC.COLLECTIVE R15, `(.L_x_11780) ;  /* 0x000000000f087348 */ /* 0x001fea0003c00000 */
[----:B------:R1:W2:Y:S02]  /*24ba0*/  SHFL.IDX P6, R14, R13, R12, R11 ;  /* 0x0000000c0d0e7389 */ /* 0x0002a400000c000b */
[----:B012---:R-:W-:Y:S01]  /*24bb0*/  ENDCOLLECTIVE ;  /* 0x000000000000791b */ /* 0x007fe20003800000 */
.L_x_11780:
[----:B------:R-:W-:Y:S01]  /*24bc0*/  @!PT LDS RZ, [RZ] ;  /* 0x00000000fffff984 */ /* 0x000fe20000000800 */
[----:B------:R-:W-:Y:S01]  /*24bd0*/  @!PT LDS RZ, [RZ] ;  /* 0x00000000fffff984 */ /* 0x000fe20000000800 */
[----:B------:R-:W-:Y:S01]  /*24be0*/  @!PT LDS RZ, [RZ] ;  /* 0x00000000fffff984 */ /* 0x000fe20000000800 */
[----:B------:R0:W-:Y:S02]  /*24bf0*/  @!P3 LDGSTS.E.BYPASS.LTC128B.128 [R21+0x14400], desc[UR52][R2.64+0x80], !P2 ;  /* 0x144000800215bfae */ /* 0x0001e4000d101d74 */
[----:B0-----:R-:W-:Y:S01]  /*24c00*/  IMAD.MOV.U32 R2, RZ, RZ, R14 ;  /* 0x000000ffff027224 */ /* 0x001fe200078e000e */
[----:B------:R-:W-:Y:S06]  /*24c10*/  BRA `(.L_x_11781) ;  /* 0xffffffb400cc7947 */ /* 0x000fec000383ffff */
.L_x_11656:
[----:B-1----:R1:W2:Y:S02]  /*24c20*/  SYNCS.PHASECHK.TRANS64.TRYWAIT P0, [R23+URZ+0x2d820], R0 ;  /* 0x02d82000170075a7 */ /* 0x0022a4000800017f */
[----:B--2---:R-:W-:Y:S05]  /*24c30*/  @!P0 NANOSLEEP.SYNCS 0x989680 ;  /* 0x009896800000895d */ /* 0x004fea0003900000 */
[----:B------:R-:W2:Y:S02]  /*24c40*/  @!P0 SYNCS.PHASECHK.TRANS64 P0, [R23+URZ+0x2d820], R0 ;  /* 0x02d82000170085a7 */ /* 0x000ea4000800007f */
[----:B--2---:R-:W-:Y:S05]  /*24c50*/  @!P0 BRA `(.L_x_11656) ;  /* 0xfffffffc00f08947 */ /* 0x004fea000383ffff */
[----:B------:R-:W-:Y:S05]  /*24c60*/  BRA `(.L_x_11782) ;  /* 0xffffffb800347947 */ /* 0x000fea000383ffff */
.L_x_11661:
[----:B0-----:R0:W1:Y:S02]  /*24c70*/  SYNCS.PHASECHK.TRANS64.TRYWAIT P0, [R5+URZ+0x2d840], R0 ;  /* 0x02d84000050075a7 */ /* 0x001064000800017f */
[----:B-1----:R-:W-:Y:S05]  /*24c80*/  @!P0 NANOSLEEP.SYNCS 0x989680 ;  /* 0x009896800000895d */ /* 0x002fea0003900000 */
[----:B------:R-:W1:Y:S02]  /*24c90*/  @!P0 SYNCS.PHASECHK.TRANS64 P0, [R5+URZ+0x2d840], R0 ;  /* 0x02d84000050085a7 */ /* 0x000e64000800007f */
[----:B-1----:R-:W-:Y:S05]  /*24ca0*/  @!P0 BRA `(.L_x_11661) ;  /* 0xfffffffc00f08947 */ /* 0x002fea000383ffff */
[----:B------:R-:W-:Y:S05]  /*24cb0*/  BRA `(.L_x_11783) ;  /* 0xffffffbc00287947 */ /* 0x000fea000383ffff */
.L_x_11662:
        /* <DEDUP_REMOVED lines=8> */
.L_x_11785:
[----:B------:R-:W-:Y:S05]  /*24d40*/  BSYNC B1 ;  /* 0x0000000000017941 */ /* 0x000fea0003800000 */
.L_x_11784:
        /* <DEDUP_REMOVED lines=13> */
.L_x_11786:
        /* <DEDUP_REMOVED lines=8> */
.L_x_11787:
        /* <DEDUP_REMOVED lines=14> */
.L_x_11788:
[----:B------:R-:W-:Y:S02]  /*24f80*/  IMAD.MOV.U32 R13, RZ, RZ, R7 ;  /* 0x000000ffff0d7224 */ /* 0x000fe400078e0007 */
[----:B------:R-:W-:Y:S02]  /*24f90*/  IMAD.MOV.U32 R12, RZ, RZ, 0x2 ;  /* 0x00000002ff0c7424 */ /* 0x000fe400078e00ff */
[----:B------:R-:W-:-:S07]  /*24fa0*/  IMAD.MOV.U32 R2, RZ, RZ, R14 ;  /* 0x000000ffff027224 */ /* 0x000fce00078e000e */
[----:B------:R-:W-:Y:S05]  /*24fb0*/  WARPSYNC.COLLECTIVE R15, `(.L_x_11789) ;  /* 0x000000000f087348 */ /* 0x000fea0003c00000 */
[----:B------:R0:W1:Y:S02]  /*24fc0*/  SHFL.IDX P6, R14, R13, R12, R11 ;  /* 0x0000000c0d0e7389 */ /* 0x00006400000c000b */
[----:B01----:R-:W-:Y:S01]  /*24fd0*/  ENDCOLLECTIVE ;  /* 0x000000000000791b */ /* 0x003fe20003800000 */
.L_x_11789:
        /* <DEDUP_REMOVED lines=13> */
.L_x_11790:
[----:B------:R-:W-:Y:S02]  /*250b0*/  IMAD.MOV.U32 R13, RZ, RZ, R7 ;  /* 0x000000ffff0d7224 */ /* 0x000fe400078e0007 */
[----:B------:R-:W-:Y:S02]  /*250c0*/  IMAD.MOV.U32 R12, RZ, RZ, 0x3 ;  /* 0x00000003ff0c7424 */ /* 0x000fe400078e00ff */
[----:B------:R-:W-:-:S07]  /*250d0*/  IMAD.MOV.U32 R2, RZ, RZ, R14 ;  /* 0x000000ffff027224 */ /* 0x000fce00078e000e */
[----:B------:R-:W-:Y:S05]  /*250e0*/  WARPSYNC.COLLECTIVE R15, `(.L_x_11791) ;  /* 0x000000000f087348 */ /* 0x000fea0003c00000 */
[----:B------:R0:W1:Y:S02]  /*250f0*/  SHFL.IDX P6, R14, R13, R12, R11 ;  /* 0x0000000c0d0e7389 */ /* 0x00006400000c000b */
[----:B01----:R-:W-:Y:S01]  /*25100*/  ENDCOLLECTIVE ;  /* 0x000000000000791b */ /* 0x003fe20003800000 */
.L_x_11791:
        /* <DEDUP_REMOVED lines=14> */
.L_x_11792:
[----:B------:R-:W-:Y:S01]  /*251f0*/  IMAD.MOV.U32 R2, RZ, RZ, R14 ;  /* 0x000000ffff027224 */ /* 0x000fe200078e000e */
[----:B------:R-:W-:Y:S06]  /*25200*/  BRA `(.L_x_11793) ;  /* 0xffffffb800b47947 */ /* 0x000fec000383ffff */
.L_x_11667:
[----:B-1----:R1:W2:Y:S02]  /*25210*/  SYNCS.PHASECHK.TRANS64.TRYWAIT P0, [R5+URZ+0x2d860], R2 ;  /* 0x02d86002050075a7 */ /* 0x0022a4000800017f */
[----:B--2---:R-:W-:Y:S05]  /*25220*/  @!P0 NANOSLEEP.SYNCS 0x989680 ;  /* 0x009896800000895d */ /* 0x004fea0003900000 */
[----:B------:R-:W2:Y:S02]  /*25230*/  @!P0 SYNCS.PHASECHK.TRANS64 P0, [R5+URZ+0x2d860], R2 ;  /* 0x02d86002050085a7 */ /* 0x000ea4000800007f */
[----:B--2---:R-:W-:Y:S05]  /*25240*/  @!P0 BRA `(.L_x_11667) ;  /* 0xfffffffc00f08947 */ /* 0x004fea000383ffff */
[----:B------:R-:W-:Y:S05]  /*25250*/  BRA `(.L_x_11794) ;  /* 0xffffffbc00187947 */ /* 0x000fea000383ffff */
.L_x_11668:
        /* <DEDUP_REMOVED lines=8> */
.L_x_11796:
[----:B------:R-:W-:Y:S05]  /*252e0*/  BSYNC B1 ;  /* 0x0000000000017941 */ /* 0x000fea0003800000 */
.L_x_11795:
        /* <DEDUP_REMOVED lines=9> */
.L_x_11797:
[----:B------:R-:W-:Y:S02]  /*25380*/  IMAD.MOV.U32 R13, RZ, RZ, R24 ;  /* 0x000000ffff0d7224 */ /* 0x000fe400078e0018 */
[----:B------:R-:W-:Y:S02]  /*25390*/  IMAD.MOV.U32 R12, RZ, RZ, 0x1 ;  /* 0x00000001ff0c7424 */ /* 0x000fe400078e00ff */
[----:B------:R-:W-:-:S07]  /*253a0*/  IMAD.MOV.U32 R2, RZ, RZ, R14 ;  /* 0x000000ffff027224 */ /* 0x000fce00078e000e */
[----:B------:R-:W-:Y:S05]  /*253b0*/  WARPSYNC.COLLECTIVE R15, `(.L_x_11798) ;  /* 0x000000000f087348 */ /* 0x000fea0003c00000 */
[----:B------:R0:W1:Y:S02]  /*253c0*/  SHFL.IDX P6, R14, R13, R12, R11 ;  /* 0x0000000c0d0e7389 */ /* 0x00006400000c000b */
[----:B01----:R-:W-:Y:S01]  /*253d0*/  ENDCOLLECTIVE ;  /* 0x000000000000791b */ /* 0x003fe20003800000 */
.L_x_11798:
        /* <DEDUP_REMOVED lines=16> */
.L_x_11799:
[----:B------:R-:W-:Y:S02]  /*254e0*/  IMAD.MOV.U32 R13, RZ, RZ, R24 ;  /* 0x000000ffff0d7224 */ /* 0x000fe400078e0018 */
[----:B------:R-:W-:Y:S02]  /*254f0*/  IMAD.MOV.U32 R12, RZ, RZ, 0x2 ;  /* 0x00000002ff0c7424 */ /* 0x000fe400078e00ff */
[----:B------:R-:W-:-:S07]  /*25500*/  IMAD.MOV.U32 R2, RZ, RZ, R14 ;  /* 0x000000ffff027224 */ /* 0x000fce00078e000e */
[----:B------:R-:W-:Y:S05]  /*25510*/  WARPSYNC.COLLECTIVE R15, `(.L_x_11800) ;  /* 0x000000000f087348 */ /* 0x000fea0003c00000 */
[----:B------:R0:W1:Y:S02]  /*25520*/  SHFL.IDX P6, R14, R13, R12, R11 ;  /* 0x0000000c0d0e7389 */ /* 0x00006400000c000b */
[----:B01----:R-:W-:Y:S01]  /*25530*/  ENDCOLLECTIVE ;  /* 0x000000000000791b */ /* 0x003fe20003800000 */
.L_x_11800:
        /* <DEDUP_REMOVED lines=16> */
.L_x_11801:
[----:B------:R-:W-:Y:S02]  /*25640*/  IMAD.MOV.U32 R13, RZ, RZ, R24 ;  /* 0x000000ffff0d7224 */ /* 0x000fe400078e0018 */
[----:B------:R-:W-:Y:S02]  /*25650*/  IMAD.MOV.U32 R12, RZ, RZ, 0x3 ;  /* 0x00000003ff0c7424 */ /* 0x000fe400078e00ff */
[----:B------:R-:W-:-:S07]  /*25660*/  IMAD.MOV.U32 R2, RZ, RZ, R14 ;  /* 0x000000ffff027224 */ /* 0x000fce00078e000e */
[----:B------:R-:W-:Y:S05]  /*25670*/  WARPSYNC.COLLECTIVE R15, `(.L_x_11802) ;  /* 0x000000000f087348 */ /* 0x000fea0003c00000 */
[----:B------:R0:W1:Y:S02]  /*25680*/  SHFL.IDX P6, R14, R13, R12, R11 ;  /* 0x0000000c0d0e7389 */ /* 0x00006400000c000b */
[----:B01----:R-:W-:Y:S01]  /*25690*/  ENDCOLLECTIVE ;  /* 0x000000000000791b */ /* 0x003fe20003800000 */
.L_x_11802:
        /* <DEDUP_REMOVED lines=13> */
.L_x_11803:
        /* <DEDUP_REMOVED lines=8> */
.L_x_11676:
[----:B-1----:R1:W2:Y:S02]  /*257f0*/  SYNCS.PHASECHK.TRANS64.TRYWAIT P0, [R0+URZ+0x2d860], R3 ;  /* 0x02d86003000075a7 */ /* 0x0022a4000800017f */
[----:B--2---:R-:W-:Y:S05]  /*25800*/  @!P0 NANOSLEEP.SYNCS 0x989680 ;  /* 0x009896800000895d */ /* 0x004fea0003900000 */
[----:B------:R-:W2:Y:S02]  /*25810*/  @!P0 SYNCS.PHASECHK.TRANS64 P0, [R0+URZ+0x2d860], R3 ;  /* 0x02d86003000085a7 */ /* 0x000ea4000800007f */
[----:B--2---:R-:W-:Y:S05]  /*25820*/  @!P0 BRA `(.L_x_11676) ;  /* 0xfffffffc00f08947 */ /* 0x004fea000383ffff */
[----:B------:R-:W-:Y:S05]  /*25830*/  BRA `(.L_x_11805) ;  /* 0xffffffbc00a47947 */ /* 0x000fea000383ffff */
.L_x_11677:
        /* <DEDUP_REMOVED lines=8> */
.L_x_11807:
[----:B------:R-:W-:Y:S05]  /*258c0*/  BSYNC B0 ;  /* 0x0000000000007941 */ /* 0x000fea0003800000 */
.L_x_11806:
        /* <DEDUP_REMOVED lines=10> */
.L_x_11808:
        /* <DEDUP_REMOVED lines=17> */
.L_x_11809:
        /* <DEDUP_REMOVED lines=14> */
.L_x_11810:
[----:B------:R-:W-:Y:S02]  /*25b60*/  IMAD.MOV.U32 R13, RZ, RZ, R24 ;  /* 0x000000ffff0d7224 */ /* 0x000fe400078e0018 */
[----:B------:R-:W-:Y:S01]  /*25b70*/  IMAD.MOV.U32 R12, RZ, RZ, 0x2 ;  /* 0x00000002ff0c7424 */ /* 0x000fe200078e00ff */
[----:B------:R-:W-:-:S13]  /*25b80*/  IADD3 R2, P4, R14, R5, RZ ;  /* 0x000000050e027210 */ /* 0x000fda0007f9e0ff */
[----:B------:R-:W-:Y:S05]  /*25b90*/  WARPSYNC.COLLECTIVE R15, `(.L_x_11811) ;  /* 0x000000000f087348 */ /* 0x000fea0003c00000 */
[----:B------:R0:W1:Y:S02]  /*25ba0*/  SHFL.IDX P6, R14, R13, R12, R11 ;  /* 0x0000000c0d0e7389 */ /* 0x00006400000c000b */
[----:B01----:R-:W-:Y:S01]  /*25bb0*/  ENDCOLLECTIVE ;  /* 0x000000000000791b */ /* 0x003fe20003800000 */
.L_x_11811:
        /* <DEDUP_REMOVED lines=15> */
.L_x_11812:
[----:B------:R-:W-:Y:S02]  /*25cb0*/  IMAD.MOV.U32 R13, RZ, RZ, R24 ;  /* 0x000000ffff0d7224 */ /* 0x000fe400078e0018 */
[----:B------:R-:W-:Y:S01]  /*25cc0*/  IMAD.MOV.U32 R12, RZ, RZ, 0x3 ;  /* 0x00000003ff0c7424 */ /* 0x000fe200078e00ff */
[----:B------:R-:W-:-:S13]  /*25cd0*/  IADD3 R2, P4, R14, R5, RZ ;  /* 0x000000050e027210 */ /* 0x000fda0007f9e0ff */
[----:B------:R-:W-:Y:S05]  /*25ce0*/  WARPSYNC.COLLECTIVE R15, `(.L_x_11813) ;  /* 0x000000000f087348 */ /* 0x000fea0003c00000 */
[----:B------:R0:W1:Y:S02]  /*25cf0*/  SHFL.IDX P6, R14, R13, R12, R11 ;  /* 0x0000000c0d0e7389 */ /* 0x00006400000c000b */
[----:B01----:R-:W-:Y:S01]  /*25d00*/  ENDCOLLECTIVE ;  /* 0x000000000000791b */ /* 0x003fe20003800000 */
.L_x_11813:
        /* <DEDUP_REMOVED lines=14> */
.L_x_11814:
[----:B------:R-:W-:Y:S05]  /*25df0*/  BRA `(.L_x_11815) ;  /* 0xffffffbc00047947 */ /* 0x000fea000383ffff */
.L_x_11682:
[----:B------:R-:W-:Y:S01]  /*25e00*/  BSSY B0, `(.L_x_11816) ;  /* 0x0000008000007945 */ /* 0x000fe20003800000 */
[----:B------:R-:W-:Y:S02]  /*25e10*/  IMAD.MOV.U32 R13, RZ, RZ, R16 ;  /* 0x000000ffff0d7224 */ /* 0x000fe400078e0010 */
[----:B------:R-:W-:Y:S02]  /*25e20*/  IMAD.MOV.U32 R12, RZ, RZ, RZ ;  /* 0x000000ffff0c7224 */ /* 0x000fe400078e00ff */
[----:B------:R-:W-:Y:S02]  /*25e30*/  IMAD.MOV.U32 R11, RZ, RZ, 0x1f ;  /* 0x0000001fff0b7424 */ /* 0x000fe400078e00ff */
[----:B------:R-:W-:-:S07]  /*25e40*/  IMAD.MOV.U32 R15, RZ, RZ, -0x1 ;  /* 0xffffffffff0f7424 */ /* 0x000fce00078e00ff */
[----:B0-2--5:R-:W-:Y:S05]  /*25e50*/  WARPSYNC.COLLECTIVE R15, `(.L_x_11817) ;  /* 0x000000000f087348 */ /* 0x025fea0003c00000 */
[----:B------:R1:W3:Y:S02]  /*25e60*/  SHFL.IDX P6, R14, R13, R12, R11 ;  /* 0x0000000c0d0e7389 */ /* 0x0002e400000c000b */
[----:B0123-5:R-:W-:Y:S01]  /*25e70*/  ENDCOLLECTIVE ;  /* 0x000000000000791b */ /* 0x02ffe20003800000 */
.L_x_11817:
[----:B------:R-:W-:Y:S05]  /*25e80*/  BSYNC B0 ;  /* 0x0000000000007941 */ /* 0x000fea0003800000 */
.L_x_11816:
        /* <DEDUP_REMOVED lines=9> */
.L_x_11818:
        /* <DEDUP_REMOVED lines=18> */
.L_x_11819:
[----:B------:R-:W-:Y:S01]  /*26040*/  IMAD.MOV.U32 R12, RZ, RZ, 0x2 ;  /* 0x00000002ff0c7424 */ /* 0x000fe200078e00ff */
[----:B------:R-:W-:-:S05]  /*26050*/  SEL R5, R14, RZ, P1 ;  /* 0x000000ff0e057207 */ /* 0x000fca0000800000 */
[----:B------:R-:W-:-:S04]  /*26060*/  IMAD.IADD R4, R2, 0x1, R5 ;  /* 0x0000000102047824 */ /* 0x000fc800078e0205 */
[----:B------:R-:W-:-:S07]  /*26070*/  IMAD.MOV.U32 R13, RZ, RZ, R4 ;  /* 0x000000ffff0d7224 */ /* 0x000fce00078e0004 */
[----:B------:R-:W-:Y:S05]  /*26080*/  WARPSYNC.COLLECTIVE R15, `(.L_x_11820) ;  /* 0x000000000f087348 */ /* 0x000fea0003c00000 */
[----:B------:R0:W1:Y:S02]  /*26090*/  SHFL.UP P6, R14, R13, R12, R11 ;  /* 0x0400000c0d0e7389 */ /* 0x00006400000c000b */
[----:B01----:R-:W-:Y:S01]  /*260a0*/  ENDCOLLECTIVE ;  /* 0x000000000000791b */ /* 0x003fe20003800000 */
.L_x_11820:
[----:B------:R-:W-:Y:S01]  /*260b0*/  IMAD.MOV.U32 R12, RZ, RZ, 0x4 ;  /* 0x00000004ff0c7424 */ /* 0x000fe200078e00ff */
[----:B------:R-:W-:-:S05]  /*260c0*/  SEL R5, R14, RZ, P2 ;  /* 0x000000ff0e057207 */ /* 0x000fca0001000000 */
[----:B------:R-:W-:-:S04]  /*260d0*/  IMAD.IADD R5, R4, 0x1, R5 ;  /* 0x0000000104057824 */ /* 0x000fc800078e0205 */
[----:B------:R-:W-:-:S07]  /*260e0*/  IMAD.MOV.U32 R13, RZ, RZ, R5 ;  /* 0x000000ffff0d7224 */ /* 0x000fce00078e0005 */
[----:B------:R-:W-:Y:S05]  /*260f0*/  WARPSYNC.COLLECTIVE R15, `(.L_x_11821) ;  /* 0x000000000f087348 */ /* 0x000fea0003c00000 */
[----:B------:R0:W1:Y:S02]  /*26100*/  SHFL.UP P6, R14, R13, R12, R11 ;  /* 0x0400000c0d0e7389 */ /* 0x00006400000c000b */
[----:B01----:R-:W-:Y:S01]  /*26110*/  ENDCOLLECTIVE ;  /* 0x000000000000791b */ /* 0x003fe20003800000 */
.L_x_11821:
[----:B------:R-:W-:Y:S01]  /*26120*/  IMAD.MOV.U32 R12, RZ, RZ, 0x8 ;  /* 0x00000008ff0c7424 */ /* 0x000fe200078e00ff */
[----:B------:R-:W-:-:S05]  /*26130*/  SEL R6, R14, RZ, P3 ;  /* 0x000000ff0e067207 */ /* 0x000fca0001800000 */
[----:B------:R-:W-:-:S04]  /*26140*/  IMAD.IADD R6, R5, 0x1, R6 ;  /* 0x0000000105067824 */ /* 0x000fc800078e0206 */
[----:B------:R-:W-:-:S07]  /*26150*/  IMAD.MOV.U32 R13, RZ, RZ, R6 ;  /* 0x000000ffff0d7224 */ /* 0x000fce00078e0006 */
[----:B------:R-:W-:Y:S05]  /*26160*/  WARPSYNC.COLLECTIVE R15, `(.L_x_11822) ;  /* 0x000000000f087348 */ /* 0x000fea0003c00000 */
[----:B------:R0:W1:Y:S02]  /*26170*/  SHFL.UP P6, R14, R13, R12, R11 ;  /* 0x0400000c0d0e7389 */ /* 0x00006400000c000b */
[----:B01----:R-:W-:Y:S01]  /*26180*/  ENDCOLLECTIVE ;  /* 0x000000000000791b */ /* 0x003fe20003800000 */
.L_x_11822:
[----:B------:R-:W-:Y:S01]  /*26190*/  IMAD.MOV.U32 R12, RZ, RZ, 0x10 ;  /* 0x00000010ff0c7424 */ /* 0x000fe200078e00ff */
[----:B------:R-:W-:-:S05]  /*261a0*/  SEL R3, R14, RZ, P4 ;  /* 0x000000ff0e037207 */ /* 0x000fca0002000000 */
[----:B------:R-:W-:-:S04]  /*261b0*/  IMAD.IADD R4, R6, 0x1, R3 ;  /* 0x0000000106047824 */ /* 0x000fc800078e0203 */
[----:B------:R-:W-:-:S07]  /*261c0*/  IMAD.MOV.U32 R13, RZ, RZ, R4 ;  /* 0x000000ffff0d7224 */ /* 0x000fce00078e0004 */
[----:B------:R-:W-:Y:S05]  /*261d0*/  WARPSYNC.COLLECTIVE R15, `(.L_x_11823) ;  /* 0x000000000f087348 */ /* 0x000fea0003c00000 */
[----:B------:R0:W1:Y:S02]  /*261e0*/  SHFL.UP P6, R14, R13, R12, R11 ;  /* 0x0400000c0d0e7389 */ /* 0x00006400000c000b */
[----:B01----:R-:W-:Y:S01]  /*261f0*/  ENDCOLLECTIVE ;  /* 0x000000000000791b */ /* 0x003fe20003800000 */
.L_x_11823:
        /* <DEDUP_REMOVED lines=8> */
.L_x_11824:
[----:B------:R-:W-:Y:S05]  /*26280*/  BRA `(.L_x_11825) ;  /* 0xffffffbc00207947 */ /* 0x000fea000383ffff */
.L_x_11687:
        /* <DEDUP_REMOVED lines=8> */
.L_x_11827:
[----:B------:R-:W-:Y:S05]  /*26310*/  BSYNC B0 ;  /* 0x0000000000007941 */ /* 0x000fea0003800000 */
.L_x_11826:
        /* <DEDUP_REMOVED lines=8> */
.L_x_11828:
[----:B------:R-:W-:Y:S01]  /*263a0*/  IMAD.MOV.U32 R12, RZ, RZ, 0x4 ;  /* 0x00000004ff0c7424 */ /* 0x000fe200078e00ff */
[----:B------:R-:W-:-:S05]  /*263b0*/  SEL R14, R14, RZ, P2 ;  /* 0x000000ff0e0e7207 */ /* 0x000fca0001000000 */
[----:B------:R-:W-:-:S04]  /*263c0*/  IMAD.IADD R3, R13, 0x1, R14 ;  /* 0x000000010d037824 */ /* 0x000fc800078e020e */
[----:B------:R-:W-:-:S07]  /*263d0*/  IMAD.MOV.U32 R13, RZ, RZ, R3 ;  /* 0x000000ffff0d7224 */ /* 0x000fce00078e0003 */
[----:B------:R-:W-:Y:S05]  /*263e0*/  WARPSYNC.COLLECTIVE R15, `(.L_x_11829) ;  /* 0x000000000f087348 */ /* 0x000fea0003c00000 */
[----:B------:R0:W1:Y:S02]  /*263f0*/  SHFL.UP P6, R14, R13, R12, R11 ;  /* 0x0400000c0d0e7389 */ /* 0x00006400000c000b */
[----:B01----:R-:W-:Y:S01]  /*26400*/  ENDCOLLECTIVE ;  /* 0x000000000000791b */ /* 0x003fe20003800000 */
.L_x_11829:
[----:B------:R-:W-:Y:S01]  /*26410*/  IMAD.MOV.U32 R12, RZ, RZ, 0x8 ;  /* 0x00000008ff0c7424 */ /* 0x000fe200078e00ff */
[----:B------:R-:W-:-:S05]  /*26420*/  SEL R4, R14, RZ, P3 ;  /* 0x000000ff0e047207 */ /* 0x000fca0001800000 */
[----:B------:R-:W-:-:S04]  /*26430*/  IMAD.IADD R4, R3, 0x1, R4 ;  /* 0x0000000103047824 */ /* 0x000fc800078e0204 */
[----:B------:R-:W-:-:S07]  /*26440*/  IMAD.MOV.U32 R13, RZ, RZ, R4 ;  /* 0x000000ffff0d7224 */ /* 0x000fce00078e0004 */
[----:B------:R-:W-:Y:S05]  /*26450*/  WARPSYNC.COLLECTIVE R15, `(.L_x_11830) ;  /* 0x000000000f087348 */ /* 0x000fea0003c00000 */
[----:B------:R0:W1:Y:S02]  /*26460*/  SHFL.UP P6, R14, R13, R12, R11 ;  /* 0x0400000c0d0e7389 */ /* 0x00006400000c000b */
[----:B01----:R-:W-:Y:S01]  /*26470*/  ENDCOLLECTIVE ;  /* 0x000000000000791b */ /* 0x003fe20003800000 */
.L_x_11830:
[----:B------:R-:W-:Y:S01]  /*26480*/  IMAD.MOV.U32 R12, RZ, RZ, 0x10 ;  /* 0x00000010ff0c7424 */ /* 0x000fe200078e00ff */
[----:B------:R-:W-:-:S05]  /*26490*/  SEL R5, R14, RZ, P4 ;  /* 0x000000ff0e057207 */ /* 0x000fca0002000000 */
[----:B------:R-:W-:-:S04]  /*264a0*/  IMAD.IADD R5, R4, 0x1, R5 ;  /* 0x0000000104057824 */ /* 0x000fc800078e0205 */
[----:B------:R-:W-:-:S07]  /*264b0*/  IMAD.MOV.U32 R13, RZ, RZ, R5 ;  /* 0x000000ffff0d7224 */ /* 0x000fce00078e0005 */
[----:B------:R-:W-:Y:S05]  /*264c0*/  WARPSYNC.COLLECTIVE R15, `(.L_x_11831) ;  /* 0x000000000f087348 */ /* 0x000fea0003c00000 */
[----:B------:R0:W1:Y:S02]  /*264d0*/  SHFL.UP P6, R14, R13, R12, R11 ;  /* 0x0400000c0d0e7389 */ /* 0x00006400000c000b */
[----:B01----:R-:W-:Y:S01]  /*264e0*/  ENDCOLLECTIVE ;  /* 0x000000000000791b */ /* 0x003fe20003800000 */
.L_x_11831:
        /* <DEDUP_REMOVED lines=8> */
.L_x_11832:
[----:B------:R-:W-:Y:S05]  /*26570*/  BRA `(.L_x_11833) ;  /* 0xffffffbc00007947 */ /* 0x000fea000383ffff */
.L_x_11689:
[----:B------:R-:W-:Y:S01]  /*26580*/  BSSY B0, `(.L_x_11834) ;  /* 0x0000006000007945 */ /* 0x000fe20003800000 */
[----:B------:R-:W-:Y:S01]  /*26590*/  PLOP3.LUT P6, PT, P6, PT, PT, 0x8, 0x0 ;  /* 0x000000000000781c */ /* 0x000fe200037ce170 */
[----:B------:R-:W-:-:S12]  /*265a0*/  IMAD.MOV.U32 R15, RZ, RZ, -0x1 ;  /* 0xffffffffff0f7424 */ /* 0x000fd800078e00ff */
[----:B0----5:R-:W-:Y:S05]  /*265b0*/  WARPSYNC.COLLECTIVE R15, `(.L_x_11835) ;  /* 0x000000000f087348 */ /* 0x021fea0003c00000 */
[----:B------:R-:W-:Y:S01]  /*265c0*/  VOTE.ANY R14, PT, P6 ;  /* 0x00000000000e7806 */ /* 0x000fe200030e0100 */
[----:B0----5:R-:W-:Y:S06]  /*265d0*/  ENDCOLLECTIVE ;  /* 0x000000000000791b */ /* 0x021fec0003800000 */
.L_x_11835:
[----:B------:R-:W-:Y:S05]  /*265e0*/  BSYNC B0 ;  /* 0x0000000000007941 */ /* 0x000fea0003800000 */
.L_x_11834:
        /* <DEDUP_REMOVED lines=9> */
.L_x_11836:
[----:B------:R-:W-:Y:S01]  /*26680*/  IMAD.MOV.U32 R17, RZ, RZ, R14 ;  /* 0x000000ffff117224 */ /* 0x000fe200078e000e */
[----:B------:R-:W-:Y:S06]  /*26690*/  BRA `(.L_x_11837) ;  /* 0xffffffb800f07947 */ /* 0x000fec000383ffff */
.L_x_11691:
[----:B------:R-:W-:Y:S01]  /*266a0*/  BSSY B0, `(.L_x_11838) ;  /* 0x0000007000007945 */ /* 0x000fe20003800000 */
[----:B------:R-:W-:Y:S02]  /*266b0*/  IMAD.MOV.U32 R13, RZ, RZ, R3 ;  /* 0x000000ffff0d7224 */ /* 0x000fe400078e0003 */
[----:B------:R-:W-:Y:S02]  /*266c0*/  IMAD.MOV.U32 R11, RZ, RZ, 0x1f ;  /* 0x0000001fff0b7424 */ /* 0x000fe400078e00ff */
[----:B------:R-:W-:-:S07]  /*266d0*/  IMAD.MOV.U32 R15, RZ, RZ, -0x1 ;  /* 0xffffffffff0f7424 */ /* 0x000fce00078e00ff */
[----:B012--5:R-:W-:Y:S05]  /*266e0*/  WARPSYNC.COLLECTIVE R15, `(.L_x_11839) ;  /* 0x000000000f087348 */ /* 0x027fea0003c00000 */
[----:B------:R3:W4:Y:S02]  /*266f0*/  SHFL.IDX P6, R14, R13, R12, R11 ;  /* 0x0000000c0d0e7389 */ /* 0x00072400000c000b */
[----:B012345:R-:W-:Y:S01]  /*26700*/  ENDCOLLECTIVE ;  /* 0x000000000000791b */ /* 0x03ffe20003800000 */
.L_x_11839:
[----:B------:R-:W-:Y:S05]  /*26710*/  BSYNC B0 ;  /* 0x0000000000007941 */ /* 0x000fea0003800000 */
.L_x_11838:
[----:B------:R-:W-:Y:S01]  /*26720*/  IMAD.MOV.U32 R5, RZ, RZ, R14 ;  /* 0x000000ffff057224 */ /* 0x000fe200078e000e */
[----:B------:R-:W-:Y:S06]  /*26730*/  BRA `(.L_x_11690) ;  /* 0xffffffb800e47947 */ /* 0x000fec000383ffff */
.L_x_11695:
[----:B0-----:R0:W2:Y:S02]  /*26740*/  SYNCS.PHASECHK.TRANS64.TRYWAIT P0, [R5+URZ+0x2d820], R0 ;  /* 0x02d82000050075a7 */ /* 0x0010a4000800017f */
[----:B--2---:R-:W-:Y:S05]  /*26750*/  @!P0 NANOSLEEP.SYNCS 0x989680 ;  /* 0x009896800000895d */ /* 0x004fea0003900000 */
[----:B------:R-:W2:Y:S02]  /*26760*/  @!P0 SYNCS.PHASECHK.TRANS64 P0, [R5+URZ+0x2d820], R0 ;  /* 0x02d82000050085a7 */ /* 0x000ea4000800007f */
[----:B--2---:R-:W-:Y:S05]  /*26770*/  @!P0 BRA `(.L_x_11695) ;  /* 0xfffffffc00f08947 */ /* 0x004fea000383ffff */
[----:B------:R-:W-:Y:S05]  /*26780*/  BRA `(.L_x_11840) ;  /* 0xffffffc0005c7947 */ /* 0x000fea000383ffff */
.L_x_11696:
        /* <DEDUP_REMOVED lines=8> */
[----:B01-3-5:R-:W-:Y:S05]  /*26810*/  WARPSYNC.COLLECTIVE R15, `(.L_x_11842) ;  /* 0x000000000f087348 */ /* 0x02bfea0003c00000 */
[----:B------:R2:W4:Y:S02]  /*26820*/  SHFL.IDX P6, R14, R13, R12, R11 ;  /* 0x0000000c0d0e7389 */ /* 0x00052400000c000b */
[----:B012345:R-:W-:Y:S01]  /*26830*/  ENDCOLLECTIVE ;  /* 0x000000000000791b */ /* 0x03ffe20003800000 */
.L_x_11842:
[----:B------:R-:W-:Y:S05]  /*26840*/  BSYNC B0 ;  /* 0x0000000000007941 */ /* 0x000fea0003800000 */
.L_x_11841:
[----:B------:R-:W-:Y:S05]  /*26850*/  BRA `(.L_x_11843) ;  /* 0xffffffc000447947 */ /* 0x000fea000383ffff */
.L_x_11697:
[----:B------:R-:W-:Y:S01]  /*26860*/  BSSY B0, `(.L_x_11844) ;  /* 0x0000006000007945 */ /* 0x000fe20003800000 */
[----:B------:R-:W-:-:S07]  /*26870*/  IMAD.MOV.U32 R15, RZ, RZ, -0x1 ;  /* 0xffffffffff0f7424 */ /* 0x000fce00078e00ff */
[----:B01-3-5:R-:W-:Y:S05]  /*26880*/  WARPSYNC.COLLECTIVE R15, `(.L_x_11845) ;  /* 0x000000000f0c7348 */ /* 0x02bfea0003c00000 */
[----:B------:R-:W-:Y:S02]  /*26890*/  ELECT P6, UR62, PT ;  /* 0x00000000003e782f */ /* 0x000fe400038c0000 */
[----:B------:R-:W-:Y:S01]  /*268a0*/  MOV R14, UR62 ;  /* 0x0000003e000e7c02 */ /* 0x000fe20008000f00 */
[----:B01-3-5:R-:W-:Y:S10]  /*268b0*/  ENDCOLLECTIVE ;  /* 0x000000000000791b */ /* 0x02bff40003800000 */
.L_x_11845:
[----:B------:R-:W-:Y:S05]  /*268c0*/  BSYNC B0 ;  /* 0x0000000000007941 */ /* 0x000fea0003800000 */
.L_x_11844:
[----:B------:R-:W-:Y:S05]  /*268d0*/  BRA `(.L_x_11846) ;  /* 0xffffffc000387947 */ /* 0x000fea000383ffff */
.L_x_11699:
[----:B0-----:R0:W2:Y:S02]  /*268e0*/  SYNCS.PHASECHK.TRANS64.TRYWAIT P1, [R3+URZ+0x2d840], R2 ;  /* 0x02d84002030075a7 */ /* 0x0010a4000802017f */
[----:B--2---:R-:W-:Y:S05]  /*268f0*/  @!P1 NANOSLEEP.SYNCS 0x989680 ;  /* 0x009896800000995d */ /* 0x004fea0003900000 */
[----:B------:R-:W2:Y:S02]  /*26900*/  @!P1 SYNCS.PHASECHK.TRANS64 P1, [R3+URZ+0x2d840], R2 ;  /* 0x02d84002030095a7 */ /* 0x000ea4000802007f */
[----:B--2---:R-:W-:Y:S05]  /*26910*/  @!P1 BRA `(.L_x_11699) ;  /* 0xfffffffc00f09947 */ /* 0x004fea000383ffff */
[----:B------:R-:W-:Y:S05]  /*26920*/  BRA `(.L_x_11847) ;  /* 0xffffffc0005c7947 */ /* 0x000fea000383ffff */
.L_x_11701:
[----:B--2---:R2:W4:Y:S02]  /*26930*/  SYNCS.PHASECHK.TRANS64.TRYWAIT P1, [R25+URZ+0x2d840], R0 ;  /* 0x02d84000190075a7 */ /* 0x004524000802017f */
[----:B----4-:R-:W-:Y:S05]  /*26940*/  @!P1 NANOSLEEP.SYNCS 0x989680 ;  /* 0x009896800000995d */ /* 0x010fea0003900000 */
[----:B------:R-:W4:Y:S02]  /*26950*/  @!P1 SYNCS.PHASECHK.TRANS64 P1, [R25+URZ+0x2d840], R0 ;  /* 0x02d84000190095a7 */ /* 0x000f24000802007f */
[----:B----4-:R-:W-:Y:S05]  /*26960*/  @!P1 BRA `(.L_x_11701) ;  /* 0xfffffffc00f09947 */ /* 0x010fea000383ffff */
[----:B------:R-:W-:Y:S05]  /*26970*/  BRA `(.L_x_11848) ;  /* 0xffffffc0006c7947 */ /* 0x000fea000383ffff */
.L_x_11703:
[----:B----4-:R4:W0:Y:S02]  /*26980*/  SYNCS.PHASECHK.TRANS64.TRYWAIT P1, [R3+URZ+0x2d860], R2 ;  /* 0x02d86002030075a7 */ /* 0x010824000802017f */
[----:B0-----:R-:W-:Y:S05]  /*26990*/  @!P1 NANOSLEEP.SYNCS 0x989680 ;  /* 0x009896800000995d */ /* 0x001fea0003900000 */
[----:B------:R-:W0:Y:S02]  /*269a0*/  @!P1 SYNCS.PHASECHK.TRANS64 P1, [R3+URZ+0x2d860], R2 ;  /* 0x02d86002030095a7 */ /* 0x000e24000802007f */
[----:B0-----:R-:W-:Y:S05]  /*269b0*/  @!P1 BRA `(.L_x_11703) ;  /* 0xfffffffc00f09947 */ /* 0x001fea000383ffff */
[----:B------:R-:W-:Y:S05]  /*269c0*/  BRA `(.L_x_11849) ;  /* 0xffffffc000687947 */ /* 0x000fea000383ffff */
.L_x_11850:
        /* <DEDUP_REMOVED lines=11> */
.L_x_15857:


//--------------------- .text._ZN7cutlass13device_kernelIN5flash11enable_sm90INS1_16FlashAttnFwdSm90INS1_25CollectiveMainloopFwdSm90ILi2EN4cute5tupleIJNS5_1CILi1EEES8_S8_EEENS6_IJNS7_ILi192EEENS7_ILi128EEENS7_ILi96EEEEEELi96ENS_10bfloat16_tEfNS_4arch4Sm90ELb1ELb0ELb0ELb0ELb1ELb0ELb0ELb0ELb1ELb1ELb0ELb0EEENS1_21CollectiveEpilogueFwdINS6_IJSA_SC_SB_EEES9_SE_SG_Li384ELb0ELb1ELb0ELb0EEENS1_30DynamicPersistentTileSchedulerILi384ELi128ELb0ELb1ELb1EEEEEEEEEvNT_6ParamsE --------------------------
	.section	.text._ZN7cutlass13device_kernelIN5flash11enable_sm90INS1_16FlashAttnFwdSm90INS1_25CollectiveMainloopFwdSm90ILi2EN4cute5tupleIJNS5_1CILi1EEES8_S8_EEENS6_IJNS7_ILi192EEENS7_ILi128EEENS7_ILi96EEEEEELi96ENS_10bfloat16_tEfNS_4arch4Sm90ELb1ELb0ELb0ELb0ELb1ELb0ELb0ELb0ELb1ELb1ELb0ELb0EEENS1_21CollectiveEpilogueFwdINS6_IJSA_SC_SB_EEES9_SE_SG_Li384ELb0ELb1ELb0ELb0EEENS1_30DynamicPersistentTileSchedulerILi384ELi128ELb0ELb1ELb1EEEEEEEEEvNT_6ParamsE,"ax",@progbits
	.align	128
.text._ZN7cutlass13device_kernelIN5flash11enable_sm90INS1_16FlashAttnFwdSm90INS1_25CollectiveMainloopFwdSm90ILi2EN4cute5tupleIJNS5_1CILi1EEES8_S8_EEENS6_IJNS7_ILi192EEENS7_ILi128EEENS7_ILi96EEEEEELi96ENS_10bfloat16_tEfNS_4arch4Sm90ELb1ELb0ELb0ELb0ELb1ELb0ELb0ELb0ELb1ELb1ELb0ELb0EEENS1_21CollectiveEpilogueFwdINS6_IJSA_SC_SB_EEES9_SE_SG_Li384ELb0ELb1ELb0ELb0EEENS1_30DynamicPersistentTileSchedulerILi384ELi128ELb0ELb1ELb1EEEEEEEEEvNT_6ParamsE:
        .type           _ZN7cutlass13device_kernelIN5flash11enable_sm90INS1_16FlashAttnFwdSm90INS1_25CollectiveMainloopFwdSm90ILi2EN4cute5tupleIJNS5_1CILi1EEES8_S8_EEENS6_IJNS7_ILi192EEENS7_ILi128EEENS7_ILi96EEEEEELi96ENS_10bfloat16_tEfNS_4arch4Sm90ELb1ELb0ELb0ELb0ELb1ELb0ELb0ELb0ELb1ELb1ELb0ELb0EEENS1_21CollectiveEpilogueFwdINS6_IJSA_SC_SB_EEES9_SE_SG_Li384ELb0ELb1ELb0ELb0EEENS1_30DynamicPersistentTileSchedulerILi384ELi128ELb0ELb1ELb1EEEEEEEEEvNT_6ParamsE,@function
        .size           _ZN7cutlass13device_kernelIN5flash11enable_sm90INS1_16FlashAttnFwdSm90INS1_25CollectiveMainloopFwdSm90ILi2EN4cute5tupleIJNS5_1CILi1EEES8_S8_EEENS6_IJNS7_ILi192EEENS7_ILi128EEENS7_ILi96EEEEEELi96ENS_10bfloat16_tEfNS_4arch4Sm90ELb1ELb0ELb0ELb0ELb1ELb0ELb0ELb0ELb1ELb1ELb0ELb0EEENS1_21CollectiveEpilogueFwdINS6_IJSA_SC_SB_EEES9_SE_SG_Li384ELb0ELb1ELb0ELb0EEENS1_30DynamicPersistentTileSchedulerILi384ELi128ELb0ELb1ELb1EEEEEEEEEvNT_6ParamsE,(.L_x_15858 - _ZN7cutlass13device_kernelIN5flash11enable_sm90INS1_16FlashAttnFwdSm90INS1_25CollectiveMainloopFwdSm90ILi2EN4cute5tupleIJNS5_1CILi1EEES8_S8_EEENS6_IJNS7_ILi192EEENS7_ILi128EEENS7_ILi96EEEEEELi96ENS_10bfloat16_tEfNS_4arch4Sm90ELb1ELb0ELb0ELb0ELb1ELb0ELb0ELb0ELb1ELb1ELb0ELb0EEENS1_21CollectiveEpilogueFwdINS6_IJSA_SC_SB_EEES9_SE_SG_Li384ELb0ELb1ELb0ELb0EEENS1_30DynamicPersistentTileSchedulerILi384ELi128ELb0ELb1ELb1EEEEEEEEEvNT_6ParamsE)
        .other          _ZN7cutlass13device_kernelIN5flash11enable_sm90INS1_16FlashAttnFwdSm90INS1_25CollectiveMainloopFwdSm90ILi2EN4cute5tupleIJNS5_1CILi1EEES8_S8_EEENS6_IJNS7_ILi192EEENS7_ILi128EEENS7_ILi96EEEEEELi96ENS_10bfloat16_tEfNS_4arch4Sm90ELb1ELb0ELb0ELb0ELb1ELb0ELb0ELb0ELb1ELb1ELb0ELb0EEENS1_21CollectiveEpilogueFwdINS6_IJSA_SC_SB_EEES9_SE_SG_Li384ELb0ELb1ELb0ELb0EEENS1_30DynamicPersistentTileSchedulerILi384ELi128ELb0ELb1ELb1EEEEEEEEEvNT_6ParamsE,@"STO_CUDA_ENTRY STV_DEFAULT"
_ZN7cutlass13device_kernelIN5flash11enable_sm90INS1_16FlashAttnFwdSm90INS1_25CollectiveMainloopFwdSm90ILi2EN4cute5tupleIJNS5_1CILi1EEES8_S8_EEENS6_IJNS7_ILi192EEENS7_ILi128EEENS7_ILi96EEEEEELi96ENS_10bfloat16_tEfNS_4arch4Sm90ELb1ELb0ELb0ELb0ELb1ELb0ELb0ELb0ELb1ELb1ELb0ELb0EEENS1_21CollectiveEpilogueFwdINS6_IJSA_SC_SB_EEES9_SE_SG_Li384ELb0ELb1ELb0ELb0EEENS1_30DynamicPersistentTileSchedulerILi384ELi128ELb0ELb1ELb1EEEEEEEEEvNT_6ParamsE:
        /* <DEDUP_REMOVED lines=45> */
.L_x_11851:
        /* <DEDUP_REMOVED lines=22> */
.L_x_11852:
        /* <DEDUP_REMOVED lines=18> */
.L_x_11853:
        /* <DEDUP_REMOVED lines=22> */
.L_x_11854:
        /* <DEDUP_REMOVED lines=23> */
.L_x_11855:
        /* <DEDUP_REMOVED lines=8> */
.L_x_11857:
        /* <DEDUP_REMOVED lines=28> */
[----:B------:R-:W-:Y:S01]  /*0a60*/  IMAD.IADD R5, R148, 0x1, -R5 ;  /* 0x0000000194057824 */ /* 0x000fe200078e0a05 */
[----:B------:R-:W-:Y:S02]  /*0a70*/  LEA.HI R2, R0, R7, RZ, 0x1 ;  /* 0x0000000700027211 */ /* 0x000fe400078f08ff */
[----:B------:R-:W-:Y:S01]  /*0a80*/  LEA.HI R4, R3, R148, RZ, 0x5 ;  /* 0x0000009403047211 */ /* 0x000fe200078f28ff */
        /* <DEDUP_REMOVED lines=9> */
[----:B------:R-:W-:Y:S01]  /*0b20*/  SHF.R.S32.HI R9, RZ, 0x1f, R142 ;  /* 0x0000001fff097819 */ /* 0x000fe2000001148e */
[----:B------:R-:W-:Y:S01]  /*0b30*/  IMAD R10, R4, 0x10, R5 ;  /* 0x00000010040a7824 */ /* 0x000fe200078e0205 */
[----:B------:R-:W-:Y:S01]  /*0b40*/  LEA.HI R3, R3, R148, RZ, 0x2 ;  /* 0x0000009403037211 */ /* 0x000fe200078f10ff */
[----:B------:R-:W-:Y:S01]  /*0b50*/  IMAD.IADD R2, R5, 0x1, -R2 ;  /* 0x0000000105027824 */ /* 0x000fe200078e0a02 */
[----:B------:R-:W-:Y:S01]  /*0b60*/  LEA.HI R6, R9, R142, RZ, 0x2 ;  /* 0x0000008e09067211 */ /* 0x000fe200078f10ff */
[----:B------:R-:W-:Y:S01]  /*0b70*/  IMAD.SHL.U32 R7, R7, 0x8, RZ ;  /* 0x0000000807077824 */ /* 0x000fe200078e00ff */
[----:B------:R-:W-:-:S02]  /*0b80*/  LOP3.LUT R0, R0, 0x7ffffe00, RZ, 0xc0, !PT ;  /* 0x7ffffe0000007812 */ /* 0x000fc400078ec0ff */
[C---:B------:R-:W-:Y:S01]  /*0b90*/  R2P PR, R2.reuse, 0x6 ;  /* 0x0000000602007804 */ /* 0x040fe20000000000 */
[----:B------:R-:W-:Y:S01]  /*0ba0*/  IMAD.SHL.U32 R2, R2, 0x40, RZ ;  /* 0x0000004002027824 */ /* 0x000fe200078e00ff */
[--C-:B------:R-:W-:Y:S01]  /*0bb0*/  SHF.R.S32.HI R8, RZ, 0x2, R6.reuse ;  /* 0x00000002ff087819 */ /* 0x100fe20000011406 */
[----:B------:R-:W-:Y:S01]  /*0bc0*/  IMAD.U32 R145, R10, 0x20, R7 ;  /* 0x000000200a917824 */ /* 0x000fe200078e0007 */
[----:B------:R-:W-:Y:S01]  /*0bd0*/  SHF.R.S32.HI R11, RZ, 0x1f, R6 ;  /* 0x0000001fff0b7819 */ /* 0x000fe20000011406 */
[----:B------:R-:W-:Y:S01]  /*0be0*/  IMAD R0, R4, 0x400, R0 ;  /* 0x0000040004007824 */ /* 0x000fe200078e0200 */
[----:B------:R-:W-:Y:S02]  /*0bf0*/  LOP3.LUT R2, R2, 0x1c0, RZ, 0xc0, !PT ;  /* 0x000001c002027812 */ /* 0x000fe400078ec0ff */
[----:B------:R-:W-:Y:S02]  /*0c00*/  SHF.R.S32.HI R143, RZ, 0x7, R143 ;  /* 0x00000007ff8f7819 */ /* 0x000fe4000001148f */
[----:B------:R-:W-:-:S02]  /*0c10*/  LOP3.LUT R7, R2, 0x8, R7, 0xf8, !PT ;  /* 0x0000000802077812 */ /* 0x000fc400078ef807 */
[----:B------:R-:W-:Y:S01]  /*0c20*/  SHF.R.U32.HI R2, RZ, 0x3, R2 ;  /* 0x00000003ff027819 */ /* 0x000fe20000011602 */
[----:B------:R-:W-:Y:S01]  /*0c30*/  IMAD.HI R4, R143, 0x55555556, RZ ;  /* 0x555555568f047827 */ /* 0x000fe200078e02ff */
[----:B------:R-:W-:Y:S02]  /*0c40*/  LOP3.LUT R5, R3, 0xfffffffc, RZ, 0xc0, !PT ;  /* 0xfffffffc03057812 */ /* 0x000fe400078ec0ff */
[----:B------:R-:W-:Y:S02]  /*0c50*/  LOP3.LUT R7, R7, R2, RZ, 0x3c, !PT ;  /* 0x0000000207077212 */ /* 0x000fe400078e3cff */
[----:B------:R-:W-:Y:S01]  /*0c60*/  LEA.HI R11, R11, R8, RZ, 0x3 ;  /* 0x000000080b0b7211 */ /* 0x000fe200078f18ff */
[----:B------:R-:W-:Y:S01]  /*0c70*/  IMAD.IADD R140, R148, 0x1, -R5 ;  /* 0x00000001948c7824 */ /* 0x000fe200078e0a05 */
[----:B------:R-:W-:Y:S01]  /*0c80*/  LEA.HI R9, R9, R142, RZ, 0x5 ;  /* 0x0000008e09097211 */ /* 0x000fe200078f28ff */
[----:B------:R-:W-:Y:S01]  /*0c90*/  IMAD.IADD R0, R0, 0x1, R7 ;  /* 0x0000000100007824 */ /* 0x000fe200078e0207 */
[----:B------:R-:W-:Y:S01]  /*0ca0*/  LOP3.LUT R11, R11, 0xfffffff8, RZ, 0xc0, !PT ;  /* 0xfffffff80b0b7812 */ /* 0x000fe200078ec0ff */
[----:B------:R-:W-:Y:S01]  /*0cb0*/  IMAD.SHL.U32 R137, R140, 0x8, RZ ;  /* 0x000000088c897824 */ /* 0x000fe200078e00ff */
[----:B------:R-:W-:-:S02]  /*0cc0*/  LEA.HI R4, R4, R4, RZ, 0x1 ;  /* 0x0000000404047211 */ /* 0x000fc400078f08ff */
[----:B------:R-:W-:Y:S01]  /*0cd0*/  SHF.R.S32.HI R9, RZ, 0x5, R9 ;  /* 0x00000005ff097819 */ /* 0x000fe20000011409 */
[----:B------:R-:W-:Y:S01]  /*0ce0*/  IMAD.IADD R8, R8, 0x1, -R11 ;  /* 0x0000000108087824 */ /* 0x000fe200078e0a0b */
[----:B------:R-:W-:Y:S01]  /*0cf0*/  LEA.HI R2, R140, R140, RZ, 0x1 ;  /* 0x0000008c8c027211 */ /* 0x000fe200078f08ff */
[----:B------:R-:W-:Y:S01]  /*0d00*/  IMAD R4, R4, -0x3, R143 ;  /* 0xfffffffd04047824 */ /* 0x000fe200078e028f */
[----:B------:R-:W-:Y:S01]  /*0d10*/  LEA R16, R0, UR40, 0x1 ;  /* 0x0000002800107c11 */ /* 0x000fe2000f8e08ff */
[----:B------:R-:W-:Y:S01]  /*0d20*/  IMAD R9, R9, 0x10, R8 ;  /* 0x0000001009097824 */ /* 0x000fe200078e0208 */
[----:B------:R-:W-:Y:S01]  /*0d30*/  SHF.R.S32.HI R141, RZ, 0x2, R3 ;  /* 0x00000002ff8d7819 */ /* 0x000fe20000011403 */
[----:B------:R-:W-:Y:S01]  /*0d40*/  VIADD R138, R137, 0x20 ;  /* 0x00000020898a7836 */ /* 0x000fe20000000000 */
[----:B------:R-:W-:Y:S01]  /*0d50*/  LOP3.LUT R3, R2, 0x1ffffffe, RZ, 0xc0, !PT ;  /* 0x1ffffffe02037812 */ /* 0x000fe200078ec0ff */
[----:B------:R-:W-:Y:S01]  /*0d60*/  VIADD R18, R16, 0x21800 ;  /* 0x0002180010127836 */ /* 0x000fe20000000000 */
[----:B------:R-:W-:Y:S01]  /*0d70*/  SEL R17, R17, 0xffffffc0, !P2 ;  /* 0xffffffc011117807 */ /* 0x000fe20005000000 */
[----:B------:R-:W-:Y:S01]  /*0d80*/  VIADD R139, R137, 0x40 ;  /* 0x00000040898b7836 */ /* 0x000fe20000000000 */
[----:B------:R-:W-:Y:S01]  /*0d90*/  LOP3.LUT R23, R6, 0x7ffffffc, RZ, 0xc0, !PT ;  /* 0x7ffffffc06177812 */ /* 0x000fe200078ec0ff */
        /* <DEDUP_REMOVED lines=11> */
.L_x_11906:
        /* <DEDUP_REMOVED lines=21> */
.L_x_11858:
[----:B------:R-:W-:Y:S01]  /*0fa0*/  ULDC UR7, c[0x0][0xc54] ;  /* 0x0003150000077ab9 */ /* 0x000fe20000000800 */
[----:B------:R-:W-:Y:S01]  /*0fb0*/  UMOV UR6, UR9 ;  /* 0x0000000900067c82 */ /* 0x000fe20008000000 */
[----:B------:R-:W-:-:S11]  /*0fc0*/  UISETP.NE.AND UP0, UPT, UR7, 0x1, UPT ;  /* 0x000000010700788c */ /* 0x000fd6000bf05270 */
[----:B------:R-:W-:Y:S02]  /*0fd0*/  @UP0 ULDC.64 UR10, c[0x0][0xc58] ;  /* 0x00031600000a0ab9 */ /* 0x000fe40000000a00 */
[----:B------:R-:W-:-:S04]  /*0fe0*/  UIMAD.WIDE.U32 UR4, UR9, UR10, URZ ;  /* 0x0000000a090472a5 */ /* 0x000fc8000f8e003f */
[----:B------:R-:W-:-:S04]  /*0ff0*/  @UP0 USHF.R.U32.HI UR6, URZ, UR11, UR5 ;  /* 0x0000000b3f060299 */ /* 0x000fc80008011605 */
[----:B------:R-:W-:-:S12]  /*1000*/  UIMAD UR4, UR6, UR7, URZ ;  /* 0x00000007060472a4 */ /* 0x000fd8000f8e023f */
.L_x_11859:
[----:B------:R-:W-:Y:S01]  /*1010*/  ULDC.64 UR10, c[0x0][0x418] ;  /* 0x00010600000a7ab9 */ /* 0x000fe20000000a00 */
[----:B------:R-:W-:Y:S01]  /*1020*/  ULOP3.LUT UR6, URZ, UR6, URZ, 0x33, !UPT ;  /* 0x000000063f067292 */ /* 0x000fe2000f8e333f */
[----:B------:R-:W-:Y:S01]  /*1030*/  PLOP3.LUT P0, PT, PT, PT, PT, 0x80, 0x0 ;  /* 0x000000000000781c */ /* 0x000fe20003f0f070 */
[----:B------:R-:W-:Y:S01]  /*1040*/  UISETP.NE.U32.AND UP0, UPT, UR10, URZ, UPT ;  /* 0x0000003f0a00728c */ /* 0x000fe2000bf05070 */
[----:B------:R-:W-:Y:S01]  /*1050*/  IMAD.MOV.U32 R38, RZ, RZ, RZ ;  /* 0x000000ffff267224 */ /* 0x000fe200078e00ff */
[----:B------:R-:W-:Y:S01]  /*1060*/  ULDC UR5, c[0x0][0xc3c] ;  /* 0x00030f0000057ab9 */ /* 0x000fe20000000800 */
[----:B------:R-:W-:Y:S01]  /*1070*/  UIADD3 UR4, UR9, -UR4, URZ ;  /* 0x8000000409047290 */ /* 0x000fe2000fffe03f */
[----:B------:R-:W-:Y:S01]  /*1080*/  IMAD.MOV.U32 R0, RZ, RZ, RZ ;  /* 0x000000ffff007224 */ /* 0x000fe200078e00ff */
[----:B------:R-:W-:Y:S01]  /*1090*/  UISETP.NE.AND.EX UP0, UPT, UR11, URZ, UPT, UP0 ;  /* 0x0000003f0b00728c */ /* 0x000fe2000bf05300 */
[----:B------:R-:W-:Y:S01]  /*10a0*/  IMAD.MOV.U32 R46, RZ, RZ, RZ ;  /* 0x000000ffff2e7224 */ /* 0x000fe200078e00ff */
[----:B------:R-:W-:Y:S01]  /*10b0*/  UIADD3 UR6, UR6, UR5, URZ ;  /* 0x0000000506067290 */ /* 0x000fe2000fffe03f */
[----:B------:R-:W-:Y:S01]  /*10c0*/  CS2R R34, SRZ ;  /* 0x0000000000227805 */ /* 0x000fe2000001ff00 */
[----:B------:R-:W-:Y:S01]  /*10d0*/  ULDC UR11, c[0x0][0x448] ;  /* 0x00011200000b7ab9 */ /* 0x000fe20000000800 */
[----:B------:R-:W-:Y:S01]  /*10e0*/  ULDC UR10, c[0x0][0xc54] ;  /* 0x00031500000a7ab9 */ /* 0x000fe20000000800 */
[----:B------:R-:W-:Y:S01]  /*10f0*/  UISETP.NE.AND UP2, UPT, UR11, 0x1, UPT ;  /* 0x000000010b00788c */ /* 0x000fe2000bf45270 */
[----:B------:R-:W-:Y:S01]  /*1100*/  IMAD.MOV.U32 R133, RZ, RZ, RZ ;  /* 0x000000ffff857224 */ /* 0x000fe200078e00ff */
[----:B------:R-:W-:Y:S01]  /*1110*/  UIMAD UR39, UR6, 0xc0, URZ ;  /* 0x000000c0062778a4 */ /* 0x000fe2000f8e023f */
[----:B------:R-:W-:Y:S01]  /*1120*/  IMAD.MOV.U32 R42, RZ, RZ, RZ ;  /* 0x000000ffff2a7224 */ /* 0x000fe200078e00ff */
[----:B------:R-:W-:Y:S01]  /*1130*/  UIMAD UR10, UR8, UR10, UR4 ;  /* 0x0000000a080a72a4 */ /* 0x000fe2000f8e0204 */
[----:B------:R-:W-:Y:S01]  /*1140*/  CS2R R32, SRZ ;  /* 0x0000000000207805 */ /* 0x000fe2000001ff00 */
[----:B------:R-:W-:Y:S01]  /*1150*/  UIADD3 UR6, UR39, 0xbf, URZ ;  /* 0x000000bf27067890 */ /* 0x000fe2000fffe03f */
[----:B------:R-:W-:Y:S01]  /*1160*/  IMAD.MOV.U32 R129, RZ, RZ, RZ ;  /* 0x000000ffff817224 */ /* 0x000fe200078e00ff */
[----:B------:R-:W-:Y:S01]  /*1170*/  ULDC UR48, c[0x0][0x424] ;  /* 0x0001090000307ab9 */ /* 0x000fe20000000800 */
[----:B------:R-:W-:Y:S01]  /*1180*/  ULDC UR7, c[0x0][0x288] ;  /* 0x0000a20000077ab9 */ /* 0x000fe20000000800 */
[----:B------:R-:W-:Y:S01]  /*1190*/  USEL UR48, UR48, 0x1, UP0 ;  /* 0x0000000130307887 */ /* 0x000fe20008000000 */
[----:B------:R-:W-:Y:S01]  /*11a0*/  IMAD.MOV.U32 R44, RZ, RZ, RZ ;  /* 0x000000ffff2c7224 */ /* 0x000fe200078e00ff */
[----:B------:R-:W-:Y:S01]  /*11b0*/  @UP2 ULDC UR4, c[0x0][0x44c] ;  /* 0x0001130000042ab9 */ /* 0x000fe20000000800 */
[----:B------:R-:W-:Y:S01]  /*11c0*/  UIADD3 UR7, -UR7, 0x80, URZ ;  /* 0x0000008007077890 */ /* 0x000fe2000fffe13f */
[----:B------:R-:W-:Y:S01]  /*11d0*/  CS2R R26, SRZ ;  /* 0x00000000001a7805 */ /* 0x000fe2000001ff00 */
[----:B------:R-:W-:Y:S01]  /*11e0*/  UIMAD.WIDE.U32 UR4, UR6, UR4, URZ ;  /* 0x00000004060472a5 */ /* 0x000fe2000f8e003f */
[----:B------:R-:W-:Y:S01]  /*11f0*/  IMAD.MOV.U32 R125, RZ, RZ, RZ ;  /* 0x000000ffff7d7224 */ /* 0x000fe200078e00ff */
        /* <DEDUP_REMOVED lines=33> */
[----:B------:R-:W-:Y:S01]  /*1410*/  IMAD.MOV.U32 R48, RZ, RZ, RZ ;  /* 0x000000ffff307224 */ /* 0x000fe200078e00ff */
[----:B------:R-:W-:Y:S01]  /*1420*/  CS2R R6, SRZ ;  /* 0x0000000000067805 */ /* 0x000fe2000001ff00 */
[----:B------:R-:W-:Y:S01]  /*1430*/  IMAD.MOV.U32 R93, RZ, RZ, RZ ;  /* 0x000000ffff5d7224 */ /* 0x000fe200078e00ff */
[----:B------:R-:W-:Y:S01]  /*1440*/  CS2R R90, SRZ ;  /* 0x00000000005a7805 */ /* 0x000fe2000001ff00 */
[----:B------:R-:W-:Y:S01]  /*1450*/  @UP1 ULDC UR8, c[0x0][0xc4c] ;  /* 0x0003130000081ab9 */ /* 0x000fe20000000800 */
[----:B------:R-:W-:Y:S01]  /*1460*/  PLOP3.LUT P1, PT, PT, PT, UP0, 0x80, 0x0 ;  /* 0x000000000000781c */ /* 0x000fe20003f2f008 */
[----:B------:R-:W-:Y:S01]  /*1470*/  UIMAD.WIDE.U32 UR4, UR10, UR8, URZ ;  /* 0x000000080a0472a5 */ /* 0x000fe2000f8e003f */
[----:B------:R-:W-:Y:S01]  /*1480*/  CS2R R88, SRZ ;  /* 0x0000000000587805 */ /* 0x000fe2000001ff00 */
[----:B------:R-:W-:-:S02]  /*1490*/  @UP1 ULDC UR6, c[0x0][0xc50] ;  /* 0x0003140000061ab9 */ /* 0x000fc40000000800 */
[----:B------:R-:W-:-:S04]  /*14a0*/  @UP1 USHF.R.U32.HI UR43, URZ, UR6, UR5 ;  /* 0x000000063f2b1299 */ /* 0x000fc80008011605 */
[----:B------:R-:W-:-:S04]  /*14b0*/  UIADD3 UR4, -UR43, URZ, URZ ;  /* 0x0000003f2b047290 */ /* 0x000fc8000fffe13f */
[----:B------:R-:W-:Y:S01]  /*14c0*/  UIMAD UR38, UR38, UR4, UR10 ;  /* 0x00000004262672a4 */ /* 0x000fe2000f8e020a */
[----:B------:R-:W-:Y:S11]  /*14d0*/  @!P1 BRA `(.L_x_11860) ;  /* 0x0000007c00009947 */ /* 0x000ff60003800000 */
[----:B------:R-:W0:Y:S01]  /*14e0*/  SHFL.IDX PT, R0, R143, RZ, 0x1f ;  /* 0x00001fff8f007589 */ /* 0x000e2200000e0000 */
[----:B------:R-:W-:-:S04]  /*14f0*/  UIADD3 UR6, UR40, 0x21800, URZ ;  /* 0x0002180028067890 */ /* 0x000fc8000fffe03f */
[----:B------:R-:W-:-:S06]  /*1500*/  ULOP3.LUT UP0, URZ, UR6, 0x3ff, URZ, 0xc0, !UPT ;  /* 0x000003ff063f7892 */ /* 0x000fcc000f80c03f */
[----:B------:R-:W-:Y:S02]  /*1510*/  PLOP3.LUT P0, PT, PT, PT, UP0, 0x80, 0x0 ;  /* 0x000000000000781c */ /* 0x000fe40003f0f008 */
[----:B0-----:R-:W-:-:S13]  /*1520*/  R2UR UR37, R0 ;  /* 0x00000000002572ca */ /* 0x001fda00000e0000 */
[----:B------:R-:W-:-:S04]  /*1530*/  UIMAD.WIDE UR4, UR37, 0x55555556, URZ ;  /* 0x55555556250478a5 */ /* 0x000fc8000f8e023f */
[----:B------:R-:W-:-:S04]  /*1540*/  ULEA.HI UR5, UR5, UR5, URZ, 0x1 ;  /* 0x0000000505057291 */ /* 0x000fc8000f8f083f */
[----:B------:R-:W-:-:S04]  /*1550*/  UIMAD UR5, UR5, -0x3, UR37 ;  /* 0xfffffffd050578a4 */ /* 0x000fc8000f8e0225 */
[----:B------:R-:W-:Y:S02]  /*1560*/  ULEA UR4, UR5, UR40, 0xc ;  /* 0x0000002805047291 */ /* 0x000fe4000f8e603f */
[----:B------:R-:W-:Y:S02]  /*1570*/  ULEA UR5, UR5, UR6, 0xd ;  /* 0x0000000605057291 */ /* 0x000fe4000f8e683f */
[----:B------:R-:W-:Y:S02]  /*1580*/  UIADD3 UR4, UR4, 0xc400, URZ ;  /* 0x0000c40004047890 */ /* 0x000fe4000fffe03f */
[----:B------:R-:W-:Y:S02]  /*1590*/  USHF.R.U32.HI UR5, URZ, 0x4, UR5 ;  /* 0x000000043f057899 */ /* 0x000fe40008011605 */
[----:B------:R-:W-:Y:S02]  /*15a0*/  USHF.R.U32.HI UR4, URZ, 0x4, UR4 ;  /* 0x000000043f047899 */ /* 0x000fe40008011604 */
[----:B------:R-:W-:-:S02]  /*15b0*/  ULOP3.LUT UR36, UR5, 0x3fff, URZ, 0xc0, !UPT ;  /* 0x00003fff05247892 */ /* 0x000fc4000f8ec03f */
        /* <DEDUP_REMOVED lines=18> */
.L_x_11861:
        /* <DEDUP_REMOVED lines=9> */
.L_x_11970:
[----:B------:R-:W-:Y:S05]  /*1770*/  @!P0 BRA `(.L_x_11863) ;  /* 0x0000000000048947 */ /* 0x000fea0003800000 */
[----:B------:R-:W-:Y:S01]  /*1780*/  BPT.TRAP 0x1 ;  /* 0x000000040000795c */ /* 0x000fe20000300000 */
.L_x_11863:
[----:B0-----:R-:W-:Y:S02]  /*1790*/  IMAD.U32 R0, RZ, RZ, UR44 ;  /* 0x0000002cff007e24 */ /* 0x001fe4000f8e00ff */
[----:B------:R-:W-:-:S03]  /*17a0*/  IMAD.U32 R3, RZ, RZ, UR45 ;  /* 0x0000002dff037e24 */ /* 0x000fc6000f8e00ff */
[----:B------:R-:W-:Y:S02]  /*17b0*/  LEA R0, R0, UR40, 0x3 ;  /* 0x0000002800007c11 */ /* 0x000fe4000f8e18ff */
[----:B------:R-:W-:-:S04]  /*17c0*/  SHF.L.U32 R3, R3, 0x1f, RZ ;  /* 0x0000001f03037819 */ /* 0x000fc800000006ff */
[----:B------:R0:W1:Y:S01]  /*17d0*/  SYNCS.PHASECHK.TRANS64.TRYWAIT P1, [R0+URZ+0x2d830], R3 ;  /* 0x02d83003000075a7 */ /* 0x000062000802017f */
[----:B------:R-:W-:Y:S05]  /*17e0*/  @!P0 BRA `(.L_x_11864) ;  /* 0x0000000000048947 */ /* 0x000fea0003800000 */
[----:B------:R-:W-:Y:S01]  /*17f0*/  BPT.TRAP 0x1 ;  /* 0x000000040000795c */ /* 0x000fe20000300000 */
.L_x_11864:
[----:B-1----:R-:W-:Y:S05]  /*1800*/  @P1 BRA `(.L_x_11865) ;  /* 0x0000000000081947 */ /* 0x002fea0003800000 */
[----:B------:R-:W1:Y:S02]  /*1810*/  SYNCS.PHASECHK.TRANS64.TRYWAIT P1, [R0+URZ+0x2d830], R3 ;  /* 0x02d83003000075a7 */ /* 0x000e64000802017f */
[----:B-1----:R-:W-:Y:S05]  /*1820*/  @!P1 BRA `(.L_x_11866) ;  /* 0x000000d000c49947 */ /* 0x002fea0003800000 */
.L_x_11865:
        /* <DEDUP_REMOVED lines=49> */
.L_x_11867:
[----:B------:R-:W-:Y:S01]  /*1b40*/  UISETP.NE.AND UP0, UPT, UR49, URZ, UPT ;  /* 0x0000003f3100728c */ /* 0x000fe2000bf05270 */
[----:B------:R-:W-:Y:S01]  /*1b50*/  VIADD R7, R136, UR39 ;  /* 0x0000002788077c36 */ /* 0x000fe20008000000 */
[----:B------:R-:W-:Y:S01]  /*1b60*/  ULDC UR11, c[0x0][0x2f0] ;  /* 0x0000bc00000b7ab9 */ /* 0x000fe20000000800 */
[----:B------:R-:W-:Y:S01]  /*1b70*/  ULDC UR14, c[0x0][0x288] ;  /* 0x0000a200000e7ab9 */ /* 0x000fe20000000800 */
[----:B------:R-:W-:Y:S01]  /*1b80*/  IMAD.U32 R5, RZ, RZ, UR11 ;  /* 0x0000000bff057e24 */ /* 0x000fe2000f8e00ff */
[----:B------:R-:W-:Y:S01]  /*1b90*/  ULDC UR33, c[0x0][0x988] ;  /* 0x0002620000217ab9 */ /* 0x000fe20000000800 */
[----:B------:R-:W-:Y:S01]  /*1ba0*/  PLOP3.LUT P1, PT, PT, PT, UP0, 0x80, 0x0 ;  /* 0x000000000000781c */ /* 0x000fe20003f2f008 */
[----:B------:R-:W-:Y:S01]  /*1bb0*/  UMOV UR10, UR39 ;  /* 0x00000027000a7c82 */ /* 0x000fe20008000000 */
[----:B------:R-:W-:Y:S02]  /*1bc0*/  PLOP3.LUT P2, PT, PT, PT, UP0, 0x80, 0x0 ;  /* 0x000000000000781c */ /* 0x000fe40003f4f008 */
[----:B------:R-:W-:-:S02]  /*1bd0*/  CS2R R134, SRZ ;  /* 0x0000000000867805 */ /* 0x000fc4000001ff00 */
        /* <DEDUP_REMOVED lines=8> */
[----:B------:R-:W-:Y:S01]  /*1c60*/  CS2R R120, SRZ ;  /* 0x0000000000787805 */ /* 0x000fe2000001ff00 */
[----:B------:R-:W-:Y:S01]  /*1c70*/  @P1 IMAD.HI.U32 R2, R7, UR6, RZ ;  /* 0x0000000607021c27 */ /* 0x000fe2000f8e00ff */
        /* <DEDUP_REMOVED lines=9> */
[----:B01----:R-:W0:Y:S01]  /*1d10*/  SHFL.IDX PT, R3, R7, 0x1, 0x1c1f ;  /* 0x003c1f0007037f89 */ /* 0x003e2200000e0000 */
[----:B------:R-:W-:Y:S01]  /*1d20*/  UIADD3 UR53, UR53, -0x2, URZ ;  /* 0xfffffffe35357890 */ /* 0x000fe2000fffe03f */
[----:B------:R-:W-:Y:S01]  /*1d30*/  CS2R R108, SRZ ;  /* 0x00000000006c7805 */ /* 0x000fe2000001ff00 */
[----:B------:R-:W-:Y:S01]  /*1d40*/  UIADD3 UR7, UR6, 0x1, URZ ;  /* 0x0000000106077890 */ /* 0x000fe2000fffe03f */
[----:B------:R-:W1:Y:S01]  /*1d50*/  SHFL.IDX PT, R7, R7, RZ, 0x1c1f ;  /* 0x001c1fff07077589 */ /* 0x000e6200000e0000 */
[----:B------:R-:W-:Y:S01]  /*1d60*/  UIMAD UR6, UR48, UR11, UR6 ;  /* 0x0000000b300672a4 */ /* 0x000fe2000f8e0206 */
[----:B------:R-:W-:Y:S01]  /*1d70*/  CS2R R106, SRZ ;  /* 0x00000000006a7805 */ /* 0x000fe2000001ff00 */
[----:B------:R-:W-:Y:S01]  /*1d80*/  UIMAD UR11, UR48, UR11, -UR14 ;  /* 0x0000000b300b72a4 */ /* 0x000fe2000f8e0a0e */
[----:B------:R-:W-:Y:S01]  /*1d90*/  CS2R R104, SRZ ;  /* 0x0000000000687805 */ /* 0x000fe2000001ff00 */
[----:B------:R-:W-:Y:S01]  /*1da0*/  IMAD.U32 R2, RZ, RZ, UR7 ;  /* 0x00000007ff027e24 */ /* 0x000fe2000f8e00ff */
[----:B------:R-:W-:Y:S01]  /*1db0*/  CS2R R102, SRZ ;  /* 0x0000000000667805 */ /* 0x000fe2000001ff00 */
[----:B------:R-:W-:Y:S01]  /*1dc0*/  IMAD.U32 R4, RZ, RZ, UR6 ;  /* 0x00000006ff047e24 */ /* 0x000fe2000f8e00ff */
[----:B------:R-:W-:Y:S01]  /*1dd0*/  R2UR UR6, R0 ;  /* 0x00000000000672ca */ /* 0x000fe200000e0000 */
[C---:B------:R-:W-:Y:S01]  /*1de0*/  IMAD R2, R23.reuse, -0x2, R2 ;  /* 0xfffffffe17027824 */ /* 0x040fe200078e0202 */
[----:B------:R-:W-:Y:S01]  /*1df0*/  CS2R R100, SRZ ;  /* 0x0000000000647805 */ /* 0x000fe2000001ff00 */
[----:B------:R-:W-:Y:S01]  /*1e00*/  IMAD R21, R23, -0x2, R4 ;  /* 0xfffffffe17157824 */ /* 0x000fe200078e0204 */
[----:B------:R-:W-:Y:S01]  /*1e10*/  CS2R R98, SRZ ;  /* 0x0000000000627805 */ /* 0x000fe2000001ff00 */
[----:B------:R-:W-:Y:S01]  /*1e20*/  IMAD R2, R5, UR48, R2 ;  /* 0x0000003005027c24 */ /* 0x000fe2000f8e0202 */
[----:B------:R-:W-:-:S04]  /*1e30*/  CS2R R96, SRZ ;  /* 0x0000000000607805 */ /* 0x000fc8000001ff00 */
[----:B0-----:R-:W-:Y:S01]  /*1e40*/  IADD3 R4, R3, -UR14, R2 ;  /* 0x8000000e03047c10 */ /* 0x001fe2000fffe002 */
[----:B------:R-:W-:Y:S02]  /*1e50*/  VIADD R2, R2, -UR14 ;  /* 0x8000000e02027c36 */ /* 0x000fe40008000000 */
[----:B------:R-:W-:Y:S01]  /*1e60*/  UIADD3 UR6, UR6, 0x2d840, URZ ;  /* 0x0002d84006067890 */ /* 0x000fe2000fffe03f */
[----:B------:R-:W-:Y:S02]  /*1e70*/  VIMNMX R3, R21, R4, PT ;  /* 0x0000000415037248 */ /* 0x000fe40003fe0100 */
[----:B-1----:R-:W-:Y:S01]  /*1e80*/  VIADDMNMX R21, R7, R2, R21, PT ;  /* 0x0000000207157246 */ /* 0x002fe20003800115 */
[----:B------:R-:W-:Y:S01]  /*1e90*/  UPRMT UR6, UR41, 0x654, UR6 ;  /* 0x0000065429067896 */ /* 0x000fe20008000006 */
[C---:B------:R-:W-:Y:S02]  /*1ea0*/  ISETP.GT.AND P1, PT, R3.reuse, RZ, PT ;  /* 0x000000ff0300720c */ /* 0x040fe40003f24270 */
[----:B------:R-:W-:-:S02]  /*1eb0*/  ISETP.GT.AND P2, PT, R3, 0x1, PT ;  /* 0x000000010300780c */ /* 0x000fc40003f44270 */
[----:B------:R-:W-:Y:S02]  /*1ec0*/  ISETP.GT.AND P3, PT, R3, 0x8, PT ;  /* 0x000000080300780c */ /* 0x000fe40003f64270 */
[----:B------:R-:W-:Y:S02]  /*1ed0*/  FSEL R90, R26, -INF , P1 ;  /* 0xff8000001a5a7808 */ /* 0x000fe40000800000 */
[----:B------:R-:W-:Y:S01]  /*1ee0*/  FSEL R88, R27, -INF , P2 ;  /* 0xff8000001b587808 */ /* 0x000fe20001000000 */
[----:B------:R-:W-:Y:S01]  /*1ef0*/  SYNCS.ARRIVE.TRANS64.RED.A1T0 RZ, [UR6], RZ ;  /* 0x000000ffffff79a7 */ /* 0x000fe20008100406 */
[----:B------:R-:W-:Y:S01]  /*1f00*/  ISETP.GT.AND P1, PT, R3, 0x9, PT ;  /* 0x000000090300780c */ /* 0x000fe20003f24270 */
[----:B------:R-:W-:Y:S01]  /*1f10*/  @UP0 ULDC UR6, c[0x0][0x44c] ;  /* 0x0001130000060ab9 */ /* 0x000fe20000000800 */
[----:B------:R-:W-:Y:S01]  /*1f20*/  FSEL R30, R30, -INF , P3 ;  /* 0xff8000001e1e7808 */ /* 0x000fe20001800000 */
[----:B------:R-:W-:Y:S01]  /*1f30*/  UIMAD.WIDE.U32 UR6, UR39, UR6, URZ ;  /* 0x00000006270672a5 */ /* 0x000fe2000f8e003f */
[----:B------:R-:W-:-:S02]  /*1f40*/  FMNMX.FTZ R5, R90, R88, !PT ;  /* 0x000000585a057209 */ /* 0x000fc40007810000 */
[----:B------:R-:W-:Y:S01]  /*1f50*/  ISETP.GT.AND P2, PT, R3, 0x10, PT ;  /* 0x000000100300780c */ /* 0x000fe20003f44270 */
[----:B------:R-:W-:Y:S01]  /*1f60*/  @UP0 USHF.R.U32.HI UR10, URZ, UR15, UR7 ;  /* 0x0000000f3f0a0299 */ /* 0x000fe20008011607 */
[----:B------:R-:W-:Y:S02]  /*1f70*/  FSEL R6, R31, -INF , P1 ;  /* 0xff8000001f067808 */ /* 0x000fe40000800000 */
[----:B------:R-:W-:Y:S01]  /*1f80*/  FMNMX.FTZ R5, R30, R5, !PT ;  /* 0x000000051e057209 */ /* 0x000fe20007810000 */
[----:B------:R-:W-:Y:S01]  /*1f90*/  UIADD3 UR11, UR11, UR10, URZ ;  /* 0x0000000a0b0b7290 */ /* 0x000fe2000fffe03f */
[----:B------:R-:W-:Y:S02]  /*1fa0*/  ISETP.GT.AND P1, PT, R3, 0x11, PT ;  /* 0x000000110300780c */ /* 0x000fe40003f24270 */
[----:B------:R-:W-:Y:S01]  /*1fb0*/  FSEL R34, R34, -INF , P2 ;  /* 0xff80000022227808 */ /* 0x000fe20001000000 */
[----:B------:R-:W-:Y:S01]  /*1fc0*/  USHF.R.S32.HI UR6, URZ, 0x1f, UR11 ;  /* 0x0000001f3f067899 */ /* 0x000fe2000801140b */
[----:B------:R-:W-:-:S02]  /*1fd0*/  FMNMX.FTZ R5, R6, R5, !PT ;  /* 0x0000000506057209 */ /* 0x000fc40007810000 */
[----:B------:R-:W-:Y:S01]  /*1fe0*/  ISETP.GT.AND P2, PT, R3, 0x18, PT ;  /* 0x000000180300780c */ /* 0x000fe20003f44270 */
[----:B------:R-:W-:Y:S01]  /*1ff0*/  ULEA.HI UR6, UR6, UR11, URZ, 0x7 ;  /* 0x0000000b06067291 */ /* 0x000fe2000f8f383f */
[----:B------:R-:W-:Y:S02]  /*2000*/  FSEL R8, R35, -INF , P1 ;  /* 0xff80000023087808 */ /* 0x000fe40000800000 */
[----:B------:R-:W-:Y:S01]  /*2010*/  FMNMX.FTZ R5, R34, R5, !PT ;  /* 0x0000000522057209 */ /* 0x000fe20007810000 */
[----:B------:R-:W-:Y:S01]  /*2020*/  USHF.R.S32.HI UR6, URZ, 0x7, UR6 ;  /* 0x000000073f067899 */ /* 0x000fe20008011406 */
[----:B------:R-:W-:Y:S02]  /*2030*/  ISETP.GT.AND P1, PT, R3, 0x19, PT ;  /* 0x000000190300780c */ /* 0x000fe40003f24270 */
[----:B------:R-:W-:Y:S01]  /*2040*/  FSEL R38, R38, -INF , P2 ;  /* 0xff80000026267808 */ /* 0x000fe20001000000 */
[----:B------:R-:W-:Y:S01]  /*2050*/  UISETP.LT.AND UP0, UPT, URZ, UR6, UPT ;  /* 0x000000063f00728c */ /* 0x000fe2000bf01270 */
[----:B------:R-:W-:-:S02]  /*2060*/  FMNMX.FTZ R5, R8, R5, !PT ;  /* 0x0000000508057209 */ /* 0x000fc40007810000 */
[----:B------:R-:W-:Y:S01]  /*2070*/  ISETP.GT.AND P2, PT, R3, 0x20, PT ;  /* 0x000000200300780c */ /* 0x000fe20003f44270 */
[----:B------:R-:W-:Y:S01]  /*2080*/  USEL UR35, URZ, UR6, !UP0 ;  /* 0x000000063f237287 */ /* 0x000fe2000c000000 */
[----:B------:R-:W-:Y:S02]  /*2090*/  FSEL R10, R39, -INF , P1 ;  /* 0xff800000270a7808 */ /* 0x000fe40000800000 */
[----:B------:R-:W-:Y:S01]  /*20a0*/  FMNMX.FTZ R5, R38, R5, !PT ;  /* 0x0000000526057209 */ /* 0x000fe20007810000 */
[----:B------:R-:W-:Y:S01]  /*20b0*/  UISETP.GE.AND UP0, UPT, UR53, UR35, UPT ;  /* 0x000000233500728c */ /* 0x000fe2000bf06270 */
        /* <DEDUP_REMOVED lines=71> */
[----:B------:R-:W-:Y:S02]  /*2530*/  ISETP.GT.AND P2, PT, R21, 0x1, PT ;  /* 0x000000011500780c */ /* 0x000fe40003f44270 */
[----:B------:R-:W-:Y:S02]  /*2540*/  FMNMX.FTZ R92, R87, R92, !PT ;  /* 0x0000005c575c7209 */ /* 0x000fe40007810000 */
[----:B------:R-:W-:Y:S02]  /*2550*/  ISETP.GT.AND P3, PT, R21, 0x8, PT ;  /* 0x000000081500780c */ /* 0x000fe40003f64270 */
[----:B------:R-:W-:Y:S01]  /*2560*/  FSEL R25, R25, -INF , P2 ;  /* 0xff80000019197808 */ /* 0x000fe20001000000 */
[----:B------:R-:W0:Y:S01]  /*2570*/  SHFL.BFLY PT, R3, R92, 0x2, 0x1f ;  /* 0x0c401f005c037f89 */ /* 0x000e2200000e0000 */
[----:B------:R-:W-:-:S02]  /*2580*/  FSEL R28, R28, -INF , P3 ;  /* 0xff8000001c1c7808 */ /* 0x000fc40001800000 */
        /* <DEDUP_REMOVED lines=8> */
[----:B------:R-:W-:Y:S02]  /*2610*/  CS2R R92, SRZ ;  /* 0x00000000005c7805 */ /* 0x000fe4000001ff00 */
        /* <DEDUP_REMOVED lines=12> */
[----:B------:R-:W-:Y:S02]  /*26e0*/  CS2R R94, SRZ ;  /* 0x00000000005e7805 */ /* 0x000fe4000001ff00 */
[----:B------:R-:W-:Y:S02]  /*26f0*/  FSEL R64, R64, -INF , P2 ;  /* 0xff80000040407808 */ /* 0x000fe40001000000 */
[C---:B------:R-:W-:Y:S01]  /*2700*/  FSETP.NEU.FTZ.AND P1, PT, R3.reuse, -INF , PT ;  /* 0xff8000000300780b */ /* 0x040fe20003f3d000 */
[----:B------:R-:W-:Y:S01]  /*2710*/  FMUL.FTZ R5, R3, UR33 ;  /* 0x0000002103057c20 */ /* 0x000fe20008410000 */
[----:B------:R-:W-:-:S04]  /*2720*/  ISETP.GT.AND P2, PT, R21, 0x58, PT ;  /* 0x000000581500780c */ /* 0x000fc80003f44270 */
[----:B------:R-:W-:Y:S02]  /*2730*/  FSEL R5, R5, RZ, P1 ;  /* 0x000000ff05057208 */ /* 0x000fe40000800000 */
[C---:B------:R-:W-:Y:S02]  /*2740*/  ISETP.GT.AND P1, PT, R21.reuse, RZ, PT ;  /* 0x000000ff1500720c */ /* 0x040fe40003f24270 */
        /* <DEDUP_REMOVED lines=35> */
[----:B------:R-:W-:Y:S01]  /*2980*/  FFMA.FTZ R62, R83, UR33, -R5 ;  /* 0x00000021533e7c23 */ /* 0x000fe20008010805 */
[----:B------:R-:W-:Y:S01]  /*2990*/  ISETP.GT.AND P1, PT, R21, 0x29, PT ;  /* 0x000000291500780c */ /* 0x000fe20003f24270 */
[----:B------:R-:W-:Y:S01]  /*29a0*/  MUFU.EX2 R9, R9 ;  /* 0x0000000900097308 */ /* 0x000fe20000000800 */
[----:B------:R-:W-:-:S02]  /*29b0*/  FMNMX.FTZ R7, R41, R30, !PT ;  /* 0x0000001e29077209 */ /* 0x000fc40007810000 */
[----:B------:R-:W-:Y:S02]  /*29c0*/  CS2R R90, SRZ ;  /* 0x00000000005a7805 */ /* 0x000fe4000001ff00 */
[----:B------:R-:W-:Y:S02]  /*29d0*/  FSEL R45, R45, -INF , P1 ;  /* 0xff8000002d2d7808 */ /* 0x000fe40000800000 */
[----:B------:R-:W-:Y:S01]  /*29e0*/  FMNMX.FTZ R30, R44, R7, !PT ;  /* 0x000000072c1e7209 */ /* 0x000fe20007810000 */
[--C-:B------:R-:W-:Y:S01]  /*29f0*/  FFMA.FTZ R7, R42, UR33, -R5.reuse ;  /* 0x000000212a077c23 */ /* 0x100fe20008010805 */
[----:B------:R-:W-:Y:S01]  /*2a00*/  ISETP.GT.AND P1, PT, R21, 0x31, PT ;  /* 0x000000311500780c */ /* 0x000fe20003f24270 */
[--C-:B------:R-:W-:Y:S01]  /*2a10*/  FFMA.FTZ R42, R66, UR33, -R5.reuse ;  /* 0x00000021422a7c23 */ /* 0x100fe20008010805 */
[----:B------:R-:W-:Y:S01]  /*2a20*/  FMNMX.FTZ R27, R45, R30, !PT ;  /* 0x0000001e2d1b7209 */ /* 0x000fe20007810000 */
[----:B------:R-:W-:Y:S01]  /*2a30*/  FFMA.FTZ R66, R87, UR33, -R5 ;  /* 0x0000002157427c23 */ /* 0x000fe20008010805 */
[----:B------:R-:W-:Y:S01]  /*2a40*/  FSEL R49, R49, -INF , P1 ;  /* 0xff80000031317808 */ /* 0x000fe20000800000 */
[----:B------:R0:W1:Y:S01]  /*2a50*/  MUFU.EX2 R2, R88 ;  /* 0x0000005800027308 */ /* 0x0000620000000800 */
[----:B------:R-:W-:-:S02]  /*2a60*/  FMNMX.FTZ R30, R48, R27, !PT ;  /* 0x0000001b301e7209 */ /* 0x000fc40007810000 */
[----:B------:R-:W-:Y:S02]  /*2a70*/  ISETP.GT.AND P1, PT, R21, 0x39, PT ;  /* 0x000000391500780c */ /* 0x000fe40003f24270 */
[----:B------:R-:W-:Y:S02]  /*2a80*/  FMNMX.FTZ R27, R49, R30, !PT ;  /* 0x0000001e311b7209 */ /* 0x000fe40007810000 */
[----:B------:R-:W-:Y:S01]  /*2a90*/  FSEL R53, R53, -INF , P1 ;  /* 0xff80000035357808 */ /* 0x000fe20000800000 */
[----:B------:R-:W2:Y:S01]  /*2aa0*/  MUFU.EX2 R11, R11 ;  /* 0x0000000b000b7308 */ /* 0x000ea20000000800 */
[----:B------:R-:W-:Y:S01]  /*2ab0*/  FMNMX.FTZ R30, R52, R27, !PT ;  /* 0x0000001b341e7209 */ /* 0x000fe20007810000 */
[--C-:B------:R-:W-:Y:S01]  /*2ac0*/  FFMA.FTZ R27, R46, UR33, -R5.reuse ;  /* 0x000000212e1b7c23 */ /* 0x100fe20008010805 */
[----:B------:R-:W-:Y:S01]  /*2ad0*/  ISETP.GT.AND P1, PT, R21, 0x41, PT ;  /* 0x000000411500780c */ /* 0x000fe20003f24270 */
[----:B------:R-:W-:Y:S01]  /*2ae0*/  FFMA.FTZ R46, R71, UR33, -R5 ;  /* 0x00000021472e7c23 */ /* 0x000fe20008010805 */
[----:B------:R-:W-:-:S02]  /*2af0*/  FMNMX.FTZ R31, R53, R30, !PT ;  /* 0x0000001e351f7209 */ /* 0x000fc40007810000 */
[----:B0-----:R-:W-:Y:S02]  /*2b00*/  CS2R R88, SRZ ;  /* 0x0000000000587805 */ /* 0x001fe4000001ff00 */
[----:B------:R-:W-:Y:S01]  /*2b10*/  FSEL R57, R57, -INF , P1 ;  /* 0xff80000039397808 */ /* 0x000fe20000800000 */
[----:B------:R-:W0:Y:S01]  /*2b20*/  MUFU.EX2 R6, R6 ;  /* 0x0000000600067308 */ /* 0x000e220000000800 */
[----:B------:R-:W-:Y:S02]  /*2b30*/  FMNMX.FTZ R30, R56, R31, !PT ;  /* 0x0000001f381e7209 */ /* 0x000fe40007810000 */
[----:B------:R-:W-:Y:S02]  /*2b40*/  ISETP.GT.AND P1, PT, R21, 0x49, PT ;  /* 0x000000491500780c */ /* 0x000fe40003f24270 */
[----:B------:R-:W-:Y:S02]  /*2b50*/  FMNMX.FTZ R31, R57, R30, !PT ;  /* 0x0000001e391f7209 */ /* 0x000fe40007810000 */
[----:B------:R-:W-:Y:S01]  /*2b60*/  FSEL R61, R61, -INF , P1 ;  /* 0xff8000003d3d7808 */ /* 0x000fe20000800000 */
[----:B------:R3:W-:Y:S01]  /*2b70*/  MUFU.EX2 R30, R35 ;  /* 0x00000023001e7308 */ /* 0x0007e20000000800 */
[----:B------:R-:W-:-:S02]  /*2b80*/  FMNMX.FTZ R20, R60, R31, !PT ;  /* 0x0000001f3c147209 */ /* 0x000fc40007810000 */
[----:B------:R-:W-:Y:S02]  /*2b90*/  ISETP.GT.AND P1, PT, R21, 0x51, PT ;  /* 0x000000511500780c */ /* 0x000fe40003f24270 */
[----:B------:R-:W-:Y:S02]  /*2ba0*/  FMNMX.FTZ R31, R61, R20, !PT ;  /* 0x000000143d1f7209 */ /* 0x000fe40007810000 */
[----:B------:R-:W-:Y:S01]  /*2bb0*/  FSEL R65, R65, -INF , P1 ;  /* 0xff80000041417808 */ /* 0x000fe20000800000 */
[----:B------:R4:W-:Y:S01]  /*2bc0*/  MUFU.EX2 R20, R50 ;  /* 0x0000003200147308 */ /* 0x0009e20000000800 */
[----:B------:R-:W-:Y:S01]  /*2bd0*/  FMNMX.FTZ R34, R64, R31, !PT ;  /* 0x0000001f40227209 */ /* 0x000fe20007810000 */
[--C-:B------:R-:W-:Y:S01]  /*2be0*/  FFMA.FTZ R31, R14, UR33, -R5.reuse ;  /* 0x000000210e1f7c23 */ /* 0x100fe20008010805 */
[----:B------:R-:W-:Y:S02]  /*2bf0*/  ISETP.GT.AND P1, PT, R21, 0x59, PT ;  /* 0x000000591500780c */ /* 0x000fe40003f24270 */
[----:B---3--:R-:W-:Y:S01]  /*2c00*/  FMNMX.FTZ R35, R65, R34, !PT ;  /* 0x0000002241237209 */ /* 0x008fe20007810000 */
[--C-:B------:R-:W-:Y:S01]  /*2c10*/  FFMA.FTZ R34, R54, UR33, -R5.reuse ;  /* 0x0000002136227c23 */ /* 0x100fe20008010805 */
[----:B------:R-:W-:Y:S01]  /*2c20*/  ISETP.GT.AND P2, PT, R21, 0x60, PT ;  /* 0x000000601500780c */ /* 0x000fe20003f44270 */
[--C-:B------:R-:W-:Y:S01]  /*2c30*/  FFMA.FTZ R54, R74, UR33, -R5.reuse ;  /* 0x000000214a367c23 */ /* 0x100fe20008010805 */
[----:B------:R-:W-:Y:S01]  /*2c40*/  FSEL R69, R69, -INF , P1 ;  /* 0xff80000045457808 */ /* 0x000fe20000800000 */
[----:B----4-:R-:W-:Y:S01]  /*2c50*/  FFMA.FTZ R50, R63, UR33, -R5 ;  /* 0x000000213f327c23 */ /* 0x010fe20008010805 */
[----:B------:R-:W-:Y:S01]  /*2c60*/  FMNMX.FTZ R14, R68, R35, !PT ;  /* 0x00000023440e7209 */ /* 0x000fe20007810000 */
[----:B------:R-:W3:Y:S01]  /*2c70*/  MUFU.EX2 R13, R13 ;  /* 0x0000000d000d7308 */ /* 0x000ee20000000800 */
[----:B------:R-:W-:-:S02]  /*2c80*/  ISETP.GT.AND P1, PT, R21, 0x61, PT ;  /* 0x000000611500780c */ /* 0x000fc40003f24270 */
[----:B------:R-:W-:Y:S02]  /*2c90*/  FSEL R72, R72, -INF , P2 ;  /* 0xff80000048487808 */ /* 0x000fe40001000000 */
[----:B------:R-:W-:Y:S02]  /*2ca0*/  FMNMX.FTZ R35, R69, R14, !PT ;  /* 0x0000000e45237209 */ /* 0x000fe40007810000 */
[----:B------:R-:W-:Y:S01]  /*2cb0*/  ISETP.GT.AND P2, PT, R21, 0x68, PT ;  /* 0x000000681500780c */ /* 0x000fe20003f44270 */
[----:B------:R-:W4:Y:S01]  /*2cc0*/  MUFU.EX2 R8, R8 ;  /* 0x0000000800087308 */ /* 0x000f220000000800 */
[----:B------:R-:W-:Y:S02]  /*2cd0*/  FSEL R73, R73, -INF , P1 ;  /* 0xff80000049497808 */ /* 0x000fe40000800000 */
[----:B------:R-:W-:Y:S01]  /*2ce0*/  FMNMX.FTZ R14, R72, R35, !PT ;  /* 0x00000023480e7209 */ /* 0x000fe20007810000 */
[----:B------:R-:W-:Y:S01]  /*2cf0*/  FFMA.FTZ R35, R12, UR33, -R5 ;  /* 0x000000210c237c23 */ /* 0x000fe20008010805 */
        /* <DEDUP_REMOVED lines=15> */
[----:B------:R-:W-:Y:S01]  /*2df0*/  ISETP.GT.AND P1, PT, R21, 0x79, PT ;  /* 0x000000791500780c */ /* 0x000fe20003f24270 */
[----:B------:R-:W-:Y:S01]  /*2e00*/  FFMA.FTZ R21, R4, UR33, -R5 ;  /* 0x0000002104157c23 */ /* 0x000fe20008010805 */
[----:B------:R-:W-:Y:S01]  /*2e10*/  FSEL R84, R84, -INF , P2 ;  /* 0xff80000054547808 */ /* 0x000fe20001000000 */
[----:B------:R-:W-:Y:S01]  /*2e20*/  MUFU.EX2 R26, R26 ;  /* 0x0000001a001a7308 */ /* 0x000fe20000000800 */
[----:B------:R-:W-:-:S02]  /*2e30*/  FMNMX.FTZ R39, R81, R12, !PT ;  /* 0x0000000c51277209 */ /* 0x000fc40007810000 */
[----:B------:R-:W-:Y:S02]  /*2e40*/  FSEL R85, R85, -INF , P1 ;  /* 0xff80000055557808 */ /* 0x000fe40000800000 */
[----:B------:R-:W-:Y:S01]  /*2e50*/  FMNMX.FTZ R4, R84, R39, !PT ;  /* 0x0000002754047209 */ /* 0x000fe20007810000 */
[----:B------:R-:W-:Y:S02]  /*2e60*/  FFMA.FTZ R39, R70, UR33, -R5 ;  /* 0x0000002146277c23 */ /* 0x000fe40008010805 */
[----:B------:R-:W-:Y:S01]  /*2e70*/  MUFU.EX2 R27, R27 ;  /* 0x0000001b001b7308 */ /* 0x000fe20000000800 */
[----:B------:R-:W-:-:S05]  /*2e80*/  FMNMX.FTZ R4, R85, R4, !PT ;  /* 0x0000000455047209 */ /* 0x000fca0007810000 */
[----:B------:R-:W5:Y:S02]  /*2e90*/  SHFL.BFLY PT, R51, R4, 0x2, 0x1f ;  /* 0x0c401f0004337f89 */ /* 0x000f6400000e0000 */
[----:B------:R-:W-:Y:S08]  /*2ea0*/  MUFU.EX2 R31, R31 ;  /* 0x0000001f001f7308 */ /* 0x000ff00000000800 */
[----:B------:R-:W-:Y:S08]  /*2eb0*/  MUFU.EX2 R34, R34 ;  /* 0x0000002200227308 */ /* 0x000ff00000000800 */
[----:B------:R-:W-:Y:S01]  /*2ec0*/  MUFU.EX2 R35, R35 ;  /* 0x0000002300237308 */ /* 0x000fe20000000800 */
[----:B-----5:R-:W-:Y:S01]  /*2ed0*/  FMNMX.FTZ R12, R4, R51, !PT ;  /* 0x00000033040c7209 */ /* 0x020fe20007810000 */
[----:B------:R-:W-:-:S06]  /*2ee0*/  FFMA.FTZ R51, R78, UR33, -R5 ;  /* 0x000000214e337c23 */ /* 0x000fcc0008010805 */
[----:B------:R-:W-:Y:S01]  /*2ef0*/  MUFU.EX2 R38, R38 ;  /* 0x0000002600267308 */ /* 0x000fe20000000800 */
[----:B------:R-:W5:Y:S07]  /*2f00*/  SHFL.BFLY PT, R63, R12, 0x1, 0x1f ;  /* 0x0c201f000c3f7f89 */ /* 0x000f6e00000e0000 */
[----:B------:R-:W-:Y:S08]  /*2f10*/  MUFU.EX2 R21, R21 ;  /* 0x0000001500157308 */ /* 0x000ff00000000800 */
[----:B------:R-:W-:Y:S08]  /*2f20*/  MUFU.EX2 R43, R43 ;  /* 0x0000002b002b7308 */ /* 0x000ff00000000800 */
[----:B------:R-:W-:Y:S01]  /*2f30*/  MUFU.EX2 R50, R50 ;  /* 0x0000003200327308 */ /* 0x000fe20000000800 */
[----:B-----5:R-:W-:Y:S01]  /*2f40*/  FMNMX.FTZ R4, R12, R63, !PT ;  /* 0x0000003f0c047209 */ /* 0x020fe20007810000 */
        /* <DEDUP_REMOVED lines=18> */
[----:B-1----:R-:W-:Y:S01]  /*3070*/  FADD.FTZ R56, R9, R2 ;  /* 0x0000000209387221 */ /* 0x002fe20000010000 */
[--C-:B------:R-:W-:Y:S01]  /*3080*/  FFMA.FTZ R37, R37, UR33, -R67.reuse ;  /* 0x0000002125257c23 */ /* 0x100fe20008010843 */
[--C-:B------:R-:W-:Y:S01]  /*3090*/  FFMA.FTZ R36, R44, UR33, -R67.reuse ;  /* 0x000000212c247c23 */ /* 0x100fe20008010843 */
[--C-:B------:R-:W-:Y:S01]  /*30a0*/  FFMA.FTZ R44, R52, UR33, -R67.reuse ;  /* 0x00000021342c7c23 */ /* 0x100fe20008010843 */
[----:B------:R-:W1:Y:S01]  /*30b0*/  MUFU.EX2 R12, R12 ;  /* 0x0000000c000c7308 */ /* 0x000e620000000800 */
[----:B--2---:R-:W-:Y:S01]  /*30c0*/  FADD.FTZ R71, R11, R56 ;  /* 0x000000380b477221 */ /* 0x004fe20000010000 */
[--C-:B------:R-:W-:Y:S01]  /*30d0*/  FFMA.FTZ R52, R64, UR33, -R67.reuse ;  /* 0x0000002140347c23 */ /* 0x100fe20008010843 */
[--C-:B------:R-:W-:Y:S01]  /*30e0*/  FFMA.FTZ R41, R41, UR33, -R67.reuse ;  /* 0x0000002129297c23 */ /* 0x100fe20008010843 */
[----:B------:R-:W-:Y:S01]  /*30f0*/  FFMA.FTZ R60, R60, UR33, -R67 ;  /* 0x000000213c3c7c23 */ /* 0x000fe20008010843 */
[----:B0-----:R-:W-:Y:S01]  /*3100*/  FADD.FTZ R64, R6, R71 ;  /* 0x0000004706407221 */ /* 0x001fe20000010000 */
[--C-:B------:R-:W-:Y:S01]  /*3110*/  FFMA.FTZ R45, R45, UR33, -R67.reuse ;  /* 0x000000212d2d7c23 */ /* 0x100fe20008010843 */
[--C-:B------:R-:W-:Y:S01]  /*3120*/  FFMA.FTZ R49, R49, UR33, -R67.reuse ;  /* 0x0000002131317c23 */ /* 0x100fe20008010843 */
[----:B------:R-:W0:Y:S01]  /*3130*/  MUFU.EX2 R14, R14 ;  /* 0x0000000e000e7308 */ /* 0x000e220000000800 */
[----:B---3--:R-:W-:Y:S01]  /*3140*/  FADD.FTZ R71, R13, R64 ;  /* 0x000000400d477221 */ /* 0x008fe20000010000 */
[----:B------:R-:W-:Y:S01]  /*3150*/  F2FP.BF16.F32.PACK_AB R9, R2, R9 ;  /* 0x000000090209723e */ /* 0x000fe200000010ff */
[--C-:B------:R-:W-:Y:S01]  /*3160*/  FFMA.FTZ R53, R53, UR33, -R67.reuse ;  /* 0x0000002135357c23 */ /* 0x100fe20008010843 */
[----:B------:R-:W-:Y:S01]  /*3170*/  F2FP.BF16.F32.PACK_AB R11, R6, R11 ;  /* 0x0000000b060b723e */ /* 0x000fe200000010ff */
[--C-:B------:R-:W-:Y:S01]  /*3180*/  FFMA.FTZ R57, R57, UR33, -R67.reuse ;  /* 0x0000002139397c23 */ /* 0x100fe20008010843 */
[----:B----4-:R-:W-:Y:S01]  /*3190*/  F2FP.BF16.F32.PACK_AB R13, R8, R13 ;  /* 0x0000000d080d723e */ /* 0x010fe200000010ff */
[--C-:B------:R-:W-:Y:S01]  /*31a0*/  FFMA.FTZ R61, R61, UR33, -R67.reuse ;  /* 0x000000213d3d7c23 */ /* 0x100fe20008010843 */
        /* <DEDUP_REMOVED lines=14> */
[----:B------:R-:W-:-:S02]  /*3290*/  FFMA.FTZ R67, R85, UR33, -R67 ;  /* 0x0000002155437c23 */ /* 0x000fc40008010843 */
        /* <DEDUP_REMOVED lines=8> */
[----:B------:R2:W-:Y:S01]  /*3320*/  MUFU.EX2 R0, R60 ;  /* 0x0000003c00007308 */ /* 0x0005e20000000800 */
[----:B-1----:R-:W-:-:S07]  /*3330*/  FADD.FTZ R25, R37, R56 ;  /* 0x0000003825197221 */ /* 0x002fce0000010000 */
[----:B------:R-:W1:Y:S01]  /*3340*/  MUFU.EX2 R41, R41 ;  /* 0x0000002900297308 */ /* 0x000e620000000800 */
[----:B--2---:R-:W-:Y:S01]  /*3350*/  FADD.FTZ R60, R8, R71 ;  /* 0x00000047083c7221 */ /* 0x004fe20000010000 */
[----:B0-----:R-:W-:Y:S01]  /*3360*/  FADD.FTZ R2, R32, R25 ;  /* 0x0000001920027221 */ /* 0x001fe20000010000 */
[----:B------:R-:W-:Y:S02]  /*3370*/  F2FP.BF16.F32.PACK_AB R8, R12, R5 ;  /* 0x000000050c08723e */ /* 0x000fe400000010ff */
[----:B------:R-:W-:Y:S01]  /*3380*/  FADD.FTZ R71, R15, R60 ;  /* 0x0000003c0f477221 */ /* 0x000fe20000010000 */
[----:B------:R-:W-:Y:S02]  /*3390*/  F2FP.BF16.F32.PACK_AB R25, R26, R7 ;  /* 0x000000071a19723e */ /* 0x000fe400000010ff */
[----:B------:R-:W0:Y:S01]  /*33a0*/  MUFU.EX2 R36, R36 ;  /* 0x0000002400247308 */ /* 0x000e220000000800 */
[C---:B------:R-:W-:Y:S01]  /*33b0*/  FADD.FTZ R60, R10.reuse, R71 ;  /* 0x000000470a3c7221 */ /* 0x040fe20000010000 */
[----:B------:R-:W-:-:S02]  /*33c0*/  F2FP.BF16.F32.PACK_AB R15, R10, R15 ;  /* 0x0000000f0a0f723e */ /* 0x000fc400000010ff */
[----:B------:R-:W-:Y:S01]  /*33d0*/  F2FP.BF16.F32.PACK_AB R10, R29, R14 ;  /* 0x0000000e1d0a723e */ /* 0x000fe200000010ff */
[----:B------:R-:W-:Y:S01]  /*33e0*/  FADD.FTZ R71, R7, R60 ;  /* 0x0000003c07477221 */ /* 0x000fe20000010000 */
[----:B------:R-:W-:Y:S02]  /*33f0*/  F2FP.BF16.F32.PACK_AB R12, R33, R24 ;  /* 0x00000018210c723e */ /* 0x000fe400000010ff */
[----:B------:R-:W2:Y:S01]  /*3400*/  MUFU.EX2 R45, R45 ;  /* 0x0000002d002d7308 */ /* 0x000ea20000000800 */
[----:B------:R-:W-:Y:S01]  /*3410*/  FADD.FTZ R6, R26, R71 ;  /* 0x000000471a067221 */ /* 0x000fe20000010000 */
[----:B-1----:R-:W-:Y:S01]  /*3420*/  FADD.FTZ R71, R41, R2 ;  /* 0x0000000229477221 */ /* 0x002fe20000010000 */
[----:B------:R1:W-:Y:S01]  /*3430*/  STSM.16.M88.4 [R16+0x21800], R8 ;  /* 0x0218000810007844 */ /* 0x0003e20000000200 */
[----:B------:R-:W-:Y:S01]  /*3440*/  F2FP.BF16.F32.PACK_AB R14, R37, R28 ;  /* 0x0000001c250e723e */ /* 0x000fe200000010ff */
[----:B------:R-:W-:Y:S01]  /*3450*/  FADD.FTZ R75, R27, R6 ;  /* 0x000000061b4b7221 */ /* 0x000fe20000010000 */
[----:B------:R-:W-:-:S02]  /*3460*/  F2FP.BF16.F32.PACK_AB R27, R30, R27 ;  /* 0x0000001b1e1b723e */ /* 0x000fc400000010ff */
[----:B------:R-:W3:Y:S01]  /*3470*/  MUFU.EX2 R40, R40 ;  /* 0x0000002800287308 */ /* 0x000ee20000000800 */
[----:B0-----:R-:W-:Y:S01]  /*3480*/  FADD.FTZ R2, R36, R71 ;  /* 0x0000004724027221 */ /* 0x001fe20000010000 */
[----:B------:R-:W-:Y:S01]  /*3490*/  FADD.FTZ R75, R30, R75 ;  /* 0x0000004b1e4b7221 */ /* 0x000fe20000010000 */
[----:B------:R-:W-:Y:S01]  /*34a0*/  F2FP.BF16.F32.PACK_AB R24, R41, R32 ;  /* 0x000000202918723e */ /* 0x000fe200000010ff */
[----:B------:R0:W-:Y:S01]  /*34b0*/  STSM.16.M88.4 [R19], R12 ;  /* 0x0000000c13007844 */ /* 0x0001e20000000200 */
[----:B------:R-:W-:Y:S01]  /*34c0*/  F2FP.BF16.F32.PACK_AB R29, R31, R20 ;  /* 0x000000141f1d723e */ /* 0x000fe200000010ff */
[----:B------:R-:W-:Y:S01]  /*34d0*/  FADD.FTZ R6, R20, R75 ;  /* 0x0000004b14067221 */ /* 0x000fe20000010000 */
[----:B------:R-:W-:Y:S01]  /*34e0*/  F2FP.BF16.F32.PACK_AB R37, R47, R42 ;  /* 0x0000002a2f25723e */ /* 0x000fe200000010ff */
[----:B------:R-:W4:Y:S01]  /*34f0*/  MUFU.EX2 R49, R49 ;  /* 0x0000003100317308 */ /* 0x000f220000000800 */
[----:B--2---:R-:W-:Y:S01]  /*3500*/  FADD.FTZ R5, R45, R2 ;  /* 0x000000022d057221 */ /* 0x004fe20000010000 */
[----:B------:R-:W-:Y:S01]  /*3510*/  FADD.FTZ R7, R31, R6 ;  /* 0x000000061f077221 */ /* 0x000fe20000010000 */
[----:B------:R-:W-:-:S02]  /*3520*/  F2FP.BF16.F32.PACK_AB R26, R45, R36 ;  /* 0x000000242d1a723e */ /* 0x000fc400000010ff */
[----:B------:R-:W-:Y:S01]  /*3530*/  F2FP.BF16.F32.PACK_AB R31, R35, R34 ;  /* 0x00000022231f723e */ /* 0x000fe200000010ff */
[----:B------:R-:W-:Y:S01]  /*3540*/  FADD.FTZ R6, R34, R7 ;  /* 0x0000000722067221 */ /* 0x000fe20000010000 */
[----:B-1----:R-:W-:Y:S01]  /*3550*/  F2FP.BF16.F32.PACK_AB R9, R21, R38 ;  /* 0x000000261509723e */ /* 0x002fe200000010ff */
[----:B------:R-:W1:Y:S01]  /*3560*/  MUFU.EX2 R44, R44 ;  /* 0x0000002c002c7308 */ /* 0x000e620000000800 */
[----:B---3--:R-:W-:Y:S01]  /*3570*/  FADD.FTZ R2, R40, R5 ;  /* 0x0000000528027221 */ /* 0x008fe20000010000 */
[----:B------:R-:W-:Y:S01]  /*3580*/  FADD.FTZ R7, R35, R6 ;  /* 0x0000000623077221 */ /* 0x000fe20000010000 */
[----:B------:R-:W-:Y:S01]  /*3590*/  F2FP.BF16.F32.PACK_AB R11, R50, R43 ;  /* 0x0000002b320b723e */ /* 0x000fe200000010ff */
[----:B------:R0:W-:Y:S02]  /*35a0*/  STSM.16.M88.4 [R18], R24 ;  /* 0x0000001812007844 */ /* 0x0001e40000000200 */
[----:B------:R-:W-:Y:S02]  /*35b0*/  FADD.FTZ R6, R38, R7 ;  /* 0x0000000726067221 */ /* 0x000fe40000010000 */
[----:B------:R-:W2:Y:S01]  /*35c0*/  MUFU.EX2 R53, R53 ;  /* 0x0000003500357308 */ /* 0x000ea20000000800 */
[----:B----4-:R-:W-:Y:S01]  /*35d0*/  FADD.FTZ R5, R49, R2 ;  /* 0x0000000231057221 */ /* 0x010fe20000010000 */
[----:B------:R-:W-:Y:S01]  /*35e0*/  FADD.FTZ R6, R21, R6 ;  /* 0x0000000615067221 */ /* 0x000fe20000010000 */
[----:B------:R-:W-:-:S05]  /*35f0*/  F2FP.BF16.F32.PACK_AB R28, R49, R40 ;  /* 0x00000028311c723e */ /* 0x000fca00000010ff */
[----:B------:R-:W3:Y:S01]  /*3600*/  MUFU.EX2 R48, R48 ;  /* 0x0000003000307308 */ /* 0x000ee20000000800 */
[----:B-1----:R-:W-:-:S07]  /*3610*/  FADD.FTZ R2, R44, R5 ;  /* 0x000000052c027221 */ /* 0x002fce0000010000 */
[----:B------:R-:W1:Y:S01]  /*3620*/  MUFU.EX2 R57, R57 ;  /* 0x0000003900397308 */ /* 0x000e620000000800 */
[C---:B--2---:R-:W-:Y:S01]  /*3630*/  FADD.FTZ R5, R53.reuse, R2 ;  /* 0x0000000235057221 */ /* 0x044fe20000010000 */
[----:B------:R-:W-:-:S05]  /*3640*/  F2FP.BF16.F32.PACK_AB R30, R53, R44 ;  /* 0x0000002c351e723e */ /* 0x000fca00000010ff */
[----:B------:R0:W-:Y:S01]  /*3650*/  STSM.16.M88.4 [R17], R28 ;  /* 0x0000001c11007844 */ /* 0x0001e20000000200 */
[----:B------:R-:W2:Y:S01]  /*3660*/  MUFU.EX2 R61, R61 ;  /* 0x0000003d003d7308 */ /* 0x000ea20000000800 */
[----:B---3--:R-:W-:-:S07]  /*3670*/  FADD.FTZ R2, R48, R5 ;  /* 0x0000000530027221 */ /* 0x008fce0000010000 */
[----:B------:R-:W3:Y:S01]  /*3680*/  MUFU.EX2 R52, R52 ;  /* 0x0000003400347308 */ /* 0x000ee20000000800 */
[C---:B-1----:R-:W-:Y:S01]  /*3690*/  FADD.FTZ R5, R57.reuse, R2 ;  /* 0x0000000239057221 */ /* 0x042fe20000010000 */
[----:B------:R-:W-:-:S03]  /*36a0*/  F2FP.BF16.F32.PACK_AB R8, R57, R48 ;  /* 0x000000303908723e */ /* 0x000fc600000010ff */
[----:B------:R-:W-:Y:S01]  /*36b0*/  FADD.FTZ R2, R0, R5 ;  /* 0x0000000500027221 */ /* 0x000fe20000010000 */
[----:B------:R-:W-:Y:S02]  /*36c0*/  FADD.FTZ R5, R43, R6 ;  /* 0x000000062b057221 */ /* 0x000fe40000010000 */
[----:B------:R-:W1:Y:S01]  /*36d0*/  MUFU.EX2 R65, R65 ;  /* 0x0000004100417308 */ /* 0x000e620000000800 */
[C---:B--2---:R-:W-:Y:S01]  /*36e0*/  FADD.FTZ R7, R61.reuse, R2 ;  /* 0x000000023d077221 */ /* 0x044fe20000010000 */
[----:B------:R-:W-:Y:S01]  /*36f0*/  FADD.FTZ R5, R50, R5 ;  /* 0x0000000532057221 */ /* 0x000fe20000010000 */
[----:B------:R-:W-:-:S03]  /*3700*/  F2FP.BF16.F32.PACK_AB R10, R61, R0 ;  /* 0x000000003d0a723e */ /* 0x000fc600000010ff */
[----:B------:R-:W-:Y:S02]  /*3710*/  FADD.FTZ R6, R42, R5 ;  /* 0x000000052a067221 */ /* 0x000fe40000010000 */
[----:B------:R-:W2:Y:S01]  /*3720*/  MUFU.EX2 R68, R68 ;  /* 0x0000004400447308 */ /* 0x000ea20000000800 */
[----:B---3--:R-:W-:Y:S01]  /*3730*/  FADD.FTZ R2, R52, R7 ;  /* 0x0000000734027221 */ /* 0x008fe20000010000 */
[----:B------:R-:W-:Y:S01]  /*3740*/  FADD.FTZ R6, R47, R6 ;  /* 0x000000062f067221 */ /* 0x000fe20000010000 */
[----:B------:R0:W-:Y:S05]  /*3750*/  STSM.16.M88.4 [R16+0x27800], R8 ;  /* 0x0278000810007844 */ /* 0x0001ea0000000200 */
[----:B------:R-:W3:Y:S01]  /*3760*/  MUFU.EX2 R39, R39 ;  /* 0x0000002700277308 */ /* 0x000ee20000000800 */
[C---:B-1----:R-:W-:Y:S01]  /*3770*/  FADD.FTZ R5, R65.reuse, R2 ;  /* 0x0000000241057221 */ /* 0x042fe20000010000 */
[----:B------:R-:W-:-:S06]  /*3780*/  F2FP.BF16.F32.PACK_AB R36, R65, R52 ;  /* 0x000000344124723e */ /* 0x000fcc00000010ff */
[----:B------:R-:W1:Y:S01]  /*3790*/  MUFU.EX2 R69, R69 ;  /* 0x0000004500457308 */ /* 0x000e620000000800 */
[----:B--2---:R-:W-:-:S07]  /*37a0*/  FADD.FTZ R2, R68, R5 ;  /* 0x0000000544027221 */ /* 0x004fce0000010000 */
[----:B------:R-:W2:Y:S01]  /*37b0*/  MUFU.EX2 R46, R46 ;  /* 0x0000002e002e7308 */ /* 0x000ea20000000800 */
[----:B---3--:R-:W-:-:S07]  /*37c0*/  FADD.FTZ R5, R39, R6 ;  /* 0x0000000627057221 */ /* 0x008fce0000010000 */
[----:B------:R-:W3:Y:S01]  /*37d0*/  MUFU.EX2 R72, R72 ;  /* 0x0000004800487308 */ /* 0x000ee20000000800 */
[C---:B-1----:R-:W-:Y:S01]  /*37e0*/  FADD.FTZ R7, R69.reuse, R2 ;  /* 0x0000000245077221 */ /* 0x042fe20000010000 */
[----:B------:R-:W-:-:S06]  /*37f0*/  F2FP.BF16.F32.PACK_AB R38, R69, R68 ;  /* 0x000000444526723e */ /* 0x000fcc00000010ff */
[----:B------:R-:W1:Y:S01]  /*3800*/  MUFU.EX2 R54, R54 ;  /* 0x0000003600367308 */ /* 0x000e620000000800 */
[C---:B--2---:R-:W-:Y:S01]  /*3810*/  FADD.FTZ R5, R46.reuse, R5 ;  /* 0x000000052e057221 */ /* 0x044fe20000010000 */
[----:B------:R-:W-:-:S05]  /*3820*/  F2FP.BF16.F32.PACK_AB R39, R46, R39 ;  /* 0x000000272e27723e */ /* 0x000fca00000010ff */
[----:B------:R0:W-:Y:S01]  /*3830*/  STSM.16.M88.4 [R22], R36 ;  /* 0x0000002416007844 */ /* 0x0001e20000000200 */
[----:B------:R-:W2:Y:S01]  /*3840*/  MUFU.EX2 R73, R73 ;  /* 0x0000004900497308 */ /* 0x000ea20000000800 */
[----:B---3--:R-:W-:-:S07]  /*3850*/  FADD.FTZ R0, R72, R7 ;  /* 0x0000000748007221 */ /* 0x008fce0000010000 */
[----:B------:R-:W3:Y:S01]  /*3860*/  MUFU.EX2 R76, R76 ;  /* 0x0000004c004c7308 */ /* 0x000ee20000000800 */
[----:B-1----:R-:W-:-:S07]  /*3870*/  FADD.FTZ R2, R54, R5 ;  /* 0x0000000536027221 */ /* 0x002fce0000010000 */
[----:B------:R-:W1:Y:S01]  /*3880*/  MUFU.EX2 R55, R55 ;  /* 0x0000003700377308 */ /* 0x000e620000000800 */
[C---:B--2---:R-:W-:Y:S01]  /*3890*/  FADD.FTZ R5, R73.reuse, R0 ;  /* 0x0000000049057221 */ /* 0x044fe20000010000 */
[----:B------:R-:W-:-:S06]  /*38a0*/  F2FP.BF16.F32.PACK_AB R48, R73, R72 ;  /* 0x000000484930723e */ /* 0x000fcc00000010ff */
[----:B------:R-:W2:Y:S01]  /*38b0*/  MUFU.EX2 R77, R77 ;  /* 0x0000004d004d7308 */ /* 0x000ea20000000800 */
[----:B---3--:R-:W-:-:S07]  /*38c0*/  FADD.FTZ R0, R76, R5 ;  /* 0x000000054c007221 */ /* 0x008fce0000010000 */
[----:B------:R-:W3:Y:S01]  /*38d0*/  MUFU.EX2 R51, R51 ;  /* 0x0000003300337308 */ /* 0x000ee20000000800 */
[C---:B-1----:R-:W-:Y:S01]  /*38e0*/  FADD.FTZ R2, R55.reuse, R2 ;  /* 0x0000000237027221 */ /* 0x042fe20000010000 */
[----:B------:R-:W-:-:S06]  /*38f0*/  F2FP.BF16.F32.PACK_AB R49, R55, R54 ;  /* 0x000000363731723e */ /* 0x000fcc00000010ff */
[----:B------:R-:W1:Y:S01]  /*3900*/  MUFU.EX2 R80, R80 ;  /* 0x0000005000507308 */ /* 0x000e620000000800 */
[C---:B--2---:R-:W-:Y:S01]  /*3910*/  FADD.FTZ R7, R77.reuse, R0 ;  /* 0x000000004d077221 */ /* 0x044fe20000010000 */
[----:B------:R-:W-:-:S06]  /*3920*/  F2FP.BF16.F32.PACK_AB R50, R77, R76 ;  /* 0x0000004c4d32723e */ /* 0x000fcc00000010ff */
[----:B------:R-:W2:Y:S01]  /*3930*/  MUFU.EX2 R58, R58 ;  /* 0x0000003a003a7308 */ /* 0x000ea20000000800 */
[----:B---3--:R-:W-:-:S07]  /*3940*/  FADD.FTZ R5, R51, R2 ;  /* 0x0000000233057221 */ /* 0x008fce0000010000 */
[----:B------:R-:W3:Y:S01]  /*3950*/  MUFU.EX2 R81, R81 ;  /* 0x0000005100517308 */ /* 0x000ee20000000800 */
[----:B-1----:R-:W-:-:S07]  /*3960*/  FADD.FTZ R2, R80, R7 ;  /* 0x0000000750027221 */ /* 0x002fce0000010000 */
[----:B------:R-:W1:Y:S01]  /*3970*/  MUFU.EX2 R59, R59 ;  /* 0x0000003b003b7308 */ /* 0x000e620000000800 */
[C---:B--2---:R-:W-:Y:S01]  /*3980*/  F2FP.BF16.F32.PACK_AB R51, R58.reuse, R51 ;  /* 0x000000333a33723e */ /* 0x044fe200000010ff */
[----:B------:R-:W-:-:S04]  /*3990*/  FADD.FTZ R0, R58, R5 ;  /* 0x000000053a007221 */ /* 0x000fc80000010000 */
[----:B------:R0:W-:Y:S02]  /*39a0*/  STSM.16.M88.4 [R18+0x6000], R48 ;  /* 0x0060003012007844 */ /* 0x0001e40000000200 */
[----:B------:R-:W2:Y:S01]  /*39b0*/  MUFU.EX2 R62, R62 ;  /* 0x0000003e003e7308 */ /* 0x000ea20000000800 */
[C---:B---3--:R-:W-:Y:S01]  /*39c0*/  FADD.FTZ R7, R81.reuse, R2 ;  /* 0x0000000251077221 */ /* 0x048fe20000010000 */
[----:B------:R-:W-:-:S06]  /*39d0*/  F2FP.BF16.F32.PACK_AB R80, R81, R80 ;  /* 0x000000505150723e */ /* 0x000fcc00000010ff */
[----:B------:R-:W-:Y:S01]  /*39e0*/  MUFU.EX2 R63, R63 ;  /* 0x0000003f003f7308 */ /* 0x000fe20000000800 */
[----:B-1----:R-:W-:-:S07]  /*39f0*/  FADD.FTZ R5, R59, R0 ;  /* 0x000000003b057221 */ /* 0x002fce0000010000 */
[----:B------:R-:W1:Y:S01]  /*3a00*/  MUFU.EX2 R66, R66 ;  /* 0x0000004200427308 */ /* 0x000e620000000800 */
[C---:B--2---:R-:W-:Y:S01]  /*3a10*/  F2FP.BF16.F32.PACK_AB R81, R62.reuse, R59 ;  /* 0x0000003b3e51723e */ /* 0x044fe200000010ff */
[----:B------:R-:W-:-:S06]  /*3a20*/  FADD.FTZ R0, R62, R5 ;  /* 0x000000053e007221 */ /* 0x000fcc0000010000 */
[----:B------:R-:W2:Y:S08]  /*3a30*/  MUFU.EX2 R84, R84 ;  /* 0x0000005400547308 */ /* 0x000eb00000000800 */
[----:B------:R-:W3:Y:S01]  /*3a40*/  MUFU.EX2 R67, R67 ;  /* 0x0000004300437308 */ /* 0x000ee20000000800 */
[----:B-1----:R-:W-:Y:S01]  /*3a50*/  F2FP.BF16.F32.PACK_AB R83, R66, R63 ;  /* 0x0000003f4253723e */ /* 0x002fe200000010ff */
[----:B------:R-:W-:-:S04]  /*3a60*/  FADD.FTZ R63, R63, R0 ;  /* 0x000000003f3f7221 */ /* 0x000fc80000010000 */
[----:B------:R-:W-:Y:S01]  /*3a70*/  FADD.FTZ R0, R66, R63 ;  /* 0x0000003f42007221 */ /* 0x000fe20000010000 */
[----:B--2---:R-:W-:Y:S01]  /*3a80*/  FADD.FTZ R2, R84, R7 ;  /* 0x0000000754027221 */ /* 0x004fe20000010000 */
[----:B---3--:R-:W-:-:S03]  /*3a90*/  F2FP.BF16.F32.PACK_AB R82, R67, R84 ;  /* 0x000000544352723e */ /* 0x008fc600000010ff */
[----:B------:R-:W-:Y:S02]  /*3aa0*/  FADD.FTZ R2, R67, R2 ;  /* 0x0000000243027221 */ /* 0x000fe40000010000 */
[----:B------:R0:W-:Y:S01]  /*3ab0*/  STSM.16.M88.4 [R17+0x6000], R80 ;  /* 0x0060005011007844 */ /* 0x0001e20000000200 */
[----:B------:R1:W-:Y:S06]  /*3ac0*/  MEMBAR.ALL.CTA ;  /* 0x0000000000007992 */ /* 0x0003ec0000008000 */
[----:B-1----:R-:W1:Y:S02]  /*3ad0*/  FENCE.VIEW.ASYNC.S ;  /* 0x00000000000073c6 */ /* 0x002e640000000000 */
[----:B-1----:R-:W-:Y:S01]  /*3ae0*/  NOP ;  /* 0x0000000000007918 */ /* 0x002fe20000000000 */
[----:B------:R-:W-:Y:S05]  /*3af0*/  @!P1 BRA `(.L_x_11868) ;  /* 0x0000002800b09947 */ /* 0x000fea0003800000 */
[----:B------:R-:W-:Y:S01]  /*3b00*/  IMAD.MOV.U32 R6, RZ, RZ, R3 ;  /* 0x000000ffff067224 */ /* 0x000fe200078e0003 */
[----:B------:R-:W-:Y:S01]  /*3b10*/  UMOV UR28, UR45 ;  /* 0x0000002d001c7c82 */ /* 0x000fe20008000000 */
[----:B------:R-:W-:Y:S01]  /*3b20*/  IMAD.MOV.U32 R5, RZ, RZ, R4 ;  /* 0x000000ffff057224 */ /* 0x000fe200078e0004 */
[----:B------:R-:W-:Y:S01]  /*3b30*/  UMOV UR52, UR44 ;  /* 0x0000002c00347c82 */ /* 0x000fe20008000000 */
[----:B------:R-:W-:Y:S01]  /*3b40*/  IMAD.MOV.U32 R135, RZ, RZ, RZ ;  /* 0x000000ffff877224 */ /* 0x000fe200078e00ff */
[----:B------:R-:W-:Y:S01]  /*3b50*/  ULDC UR34, c[0x0][0x288] ;  /* 0x0000a20000227ab9 */ /* 0x000fe20000000800 */
[----:B------:R-:W-:-:S05]  /*3b60*/  ULDC UR33, c[0x0][0x988] ;  /* 0x0002620000217ab9 */ /* 0x000fca0000000800 */
.L_x_11879:
[----:B------:R-:W-:Y:S01]  /*3b70*/  ISETP.NE.AND P2, PT, RZ, UR37, PT ;  /* 0x00000025ff007c0c */ /* 0x000fe2000bf45270 */
[----:B------:R-:W-:-:S04]  /*3b80*/  UISETP.NE.AND UP0, UPT, UR52, 0x1, UPT ;  /* 0x000000013400788c */ /* 0x000fc8000bf05270 */
[----:B------:R-:W-:-:S04]  /*3b90*/  USEL UR45, URZ, 0x1, UP0 ;  /* 0x000000013f2d7887 */ /* 0x000fc80008000000 */
[----:B------:R-:W-:-:S04]  /*3ba0*/  ULOP3.LUT UR45, UR28, UR45, URZ, 0x3c, !UPT ;  /* 0x0000002d1c2d7292 */ /* 0x000fc8000f8e3c3f */
[----:B------:R-:W-:Y:S08]  /*3bb0*/  @P2 BRA `(.L_x_11869) ;  /* 0x0000000000382947 */ /* 0x000ff00003800000 */
[----:B------:R-:W-:Y:S05]  /*3bc0*/  @!P0 BRA `(.L_x_11870) ;  /* 0x0000000000048947 */ /* 0x000fea0003800000 */
[----:B------:R-:W-:Y:S01]  /*3bd0*/  BPT.TRAP 0x1 ;  /* 0x000000040000795c */ /* 0x000fe20000300000 */
.L_x_11870:
        /* <DEDUP_REMOVED lines=9> */
.L_x_11871:
[----:B--2---:R-:W-:Y:S05]  /*3c70*/  @P1 BRA `(.L_x_11869) ;  /* 0x0000000000081947 */ /* 0x004fea0003800000 */
[----:B------:R-:W2:Y:S02]  /*3c80*/  SYNCS.PHASECHK.TRANS64.TRYWAIT P1, [UR6+0x2d830], R3 ;  /* 0x02d83003ff0075a7 */ /* 0x000ea40008020146 */
[----:B--2---:R-:W-:Y:S05]  /*3c90*/  @!P1 BRA `(.L_x_11872) ;  /* 0x000000ac00bc9947 */ /* 0x004fea0003800000 */
.L_x_11869:
        /* <DEDUP_REMOVED lines=17> */
[----:B-1----:R-:W-:-:S05]  /*3db0*/  VIADD R3, R4, 0x8 ;  /* 0x0000000804037836 */ /* 0x002fca0000000000 */
        /* <DEDUP_REMOVED lines=22> */
.L_x_11874:
[----:B------:R-:W-:Y:S01]  /*3f20*/  ULEA UR6, UR52, UR40, 0x3 ;  /* 0x0000002834067291 */ /* 0x000fe2000f8e183f */
[----:B------:R-:W-:-:S05]  /*3f30*/  IMAD.U32 R3, RZ, RZ, UR28 ;  /* 0x0000001cff037e24 */ /* 0x000fca000f8e00ff */
[----:B------:R-:W-:-:S04]  /*3f40*/  SHF.L.U32 R3, R3, 0x1f, RZ ;  /* 0x0000001f03037819 */ /* 0x000fc800000006ff */
[----:B------:R0:W1:Y:S01]  /*3f50*/  SYNCS.PHASECHK.TRANS64.TRYWAIT P1, [UR6+0x2d850], R3 ;  /* 0x02d85003ff0075a7 */ /* 0x0000620008020146 */
[----:B------:R-:W-:Y:S05]  /*3f60*/  @!P0 BRA `(.L_x_11875) ;  /* 0x0000000000048947 */ /* 0x000fea0003800000 */
[----:B------:R-:W-:Y:S01]  /*3f70*/  BPT.TRAP 0x1 ;  /* 0x000000040000795c */ /* 0x000fe20000300000 */
.L_x_11875:
[----:B-1----:R-:W-:Y:S05]  /*3f80*/  @P1 BRA `(.L_x_11873) ;  /* 0x0000000000081947 */ /* 0x002fea0003800000 */
[----:B------:R-:W1:Y:S02]  /*3f90*/  SYNCS.PHASECHK.TRANS64.TRYWAIT P1, [UR6+0x2d850], R3 ;  /* 0x02d85003ff0075a7 */ /* 0x000e640008020146 */
[----:B-1----:R-:W-:Y:S05]  /*3fa0*/  @!P1 BRA `(.L_x_11876) ;  /* 0x000000ac00109947 */ /* 0x002fea0003800000 */
.L_x_11873:
        /* <DEDUP_REMOVED lines=70> */
.L_x_11877:
[----:B------:R-:W-:Y:S01]  /*4410*/  UISETP.NE.AND UP0, UPT, UR49, URZ, UPT ;  /* 0x0000003f3100728c */ /* 0x000fe2000bf05270 */
[----:B------:R-:W-:Y:S01]  /*4420*/  VIADD R4, R136, UR39 ;  /* 0x0000002788047c36 */ /* 0x000fe20008000000 */
[----:B------:R-:W1:Y:S01]  /*4430*/  LDC R10, c[0x0][0x2f0] ;  /* 0x0000bc00ff0a7b82 */ /* 0x000e620000000800 */
[----:B------:R-:W-:-:S03]  /*4440*/  IMAD.MOV.U32 R12, RZ, RZ, -0x2 ;  /* 0xfffffffeff0c7424 */ /* 0x000fc600078e00ff */
        /* <DEDUP_REMOVED lines=9> */
[----:B------:R-:W-:Y:S01]  /*44e0*/  IMAD R3, R23, R12, UR6 ;  /* 0x0000000617037e24 */ /* 0x000fe2000f8e020c */
[----:B------:R-:W-:-:S03]  /*44f0*/  ULEA UR6, UR44, UR40, 0x3 ;  /* 0x000000282c067291 */ /* 0x000fc6000f8e183f */
[----:B-1----:R-:W-:Y:S01]  /*4500*/  IMAD R3, R10, UR48, R3 ;  /* 0x000000300a037c24 */ /* 0x002fe2000f8e0203 */
[----:B------:R-:W-:Y:S01]  /*4510*/  UIADD3 UR6, UR6, 0x2d840, URZ ;  /* 0x0002d84006067890 */ /* 0x000fe2000fffe03f */
[----:B------:R-:W1:Y:S03]  /*4520*/  SHFL.IDX PT, R10, R4, 0x1, 0x1c1f ;  /* 0x003c1f00040a7f89 */ /* 0x000e6600000e0000 */
        /* <DEDUP_REMOVED lines=98> */
[----:B-1----:R-:W-:-:S02]  /*4b50*/  IADD3 R3, R10, -UR34, R3 ;  /* 0x800000220a037c10 */ /* 0x002fc4000fffe003 */
[----:B------:R-:W-:Y:S02]  /*4b60*/  FMNMX.FTZ R9, R85, R8, !PT ;  /* 0x0000000855097209 */ /* 0x000fe40007810000 */
[C---:B------:R-:W-:Y:S02]  /*4b70*/  ISETP.GT.AND P2, PT, R3.reuse, RZ, PT ;  /* 0x000000ff0300720c */ /* 0x040fe40003f44270 */
[C---:B------:R-:W-:Y:S01]  /*4b80*/  ISETP.GT.AND P3, PT, R3.reuse, 0x1, PT ;  /* 0x000000010300780c */ /* 0x040fe20003f64270 */
[----:B------:R-:W0:Y:S01]  /*4b90*/  SHFL.BFLY PT, R8, R9, 0x2, 0x1f ;  /* 0x0c401f0009087f89 */ /* 0x000e2200000e0000 */
[----:B------:R-:W-:Y:S02]  /*4ba0*/  FSEL R26, R26, -INF , P2 ;  /* 0xff8000001a1a7808 */ /* 0x000fe40001000000 */
        /* <DEDUP_REMOVED lines=11> */
[----:B0-----:R-:W-:Y:S02]  /*4c60*/  FMNMX.FTZ R11, R9, R8, !PT ;  /* 0x00000008090b7209 */ /* 0x001fe40007810000 */
[----:B------:R-:W-:Y:S02]  /*4c70*/  FMNMX.FTZ R13, R31, R12, !PT ;  /* 0x0000000c1f0d7209 */ /* 0x000fe40007810000 */
        /* <DEDUP_REMOVED lines=14> */
[----:B0-----:R-:W-:-:S02]  /*4d60*/  FMNMX.FTZ R4, R11, R8, !PT ;  /* 0x000000080b047209 */ /* 0x001fc40007810000 */
[----:B------:R-:W-:Y:S02]  /*4d70*/  FSEL R43, R43, -INF , P3 ;  /* 0xff8000002b2b7808 */ /* 0x000fe40001800000 */
[----:B------:R-:W-:Y:S01]  /*4d80*/  FMNMX.FTZ R20, R42, R15, !PT ;  /* 0x0000000f2a147209 */ /* 0x000fe20007810000 */
[----:B------:R-:W-:Y:S01]  /*4d90*/  FMUL.FTZ R7, R4, UR33 ;  /* 0x0000002104077c20 */ /* 0x000fe20008410000 */
        /* <DEDUP_REMOVED lines=30> */
[----:B------:R1:W-:Y:S01]  /*4f80*/  MUFU.EX2 R14, R36 ;  /* 0x00000024000e7308 */ /* 0x0003e20000000800 */
[----:B------:R-:W-:Y:S01]  /*4f90*/  ISETP.GT.AND P3, PT, R3, 0x41, PT ;  /* 0x000000410300780c */ /* 0x000fe20003f64270 */
[--C-:B------:R-:W-:Y:S01]  /*4fa0*/  FFMA.FTZ R44, R44, UR33, -R7.reuse ;  /* 0x000000212c2c7c23 */ /* 0x100fe20008010807 */
[----:B------:R-:W-:Y:S01]  /*4fb0*/  FSEL R58, R58, -INF , P2 ;  /* 0xff8000003a3a7808 */ /* 0x000fe20001000000 */
[--C-:B------:R-:W-:Y:S01]  /*4fc0*/  FFMA.FTZ R56, R56, UR33, -R7.reuse ;  /* 0x0000002138387c23 */ /* 0x100fe20008010807 */
[----:B------:R-:W-:Y:S01]  /*4fd0*/  FMNMX.FTZ R25, R55, R24, !PT ;  /* 0x0000001837197209 */ /* 0x000fe20007810000 */
[--C-:B------:R-:W-:Y:S01]  /*4fe0*/  FFMA.FTZ R60, R60, UR33, -R7.reuse ;  /* 0x000000213c3c7c23 */ /* 0x100fe20008010807 */
[----:B------:R-:W-:Y:S01]  /*4ff0*/  ISETP.GT.AND P2, PT, R3, 0x48, PT ;  /* 0x000000480300780c */ /* 0x000fe20003f44270 */
[----:B------:R-:W-:Y:S01]  /*5000*/  MUFU.EX2 R20, R40 ;  /* 0x0000002800147308 */ /* 0x000fe20000000800 */
[----:B------:R-:W-:Y:S01]  /*5010*/  FSEL R59, R59, -INF , P3 ;  /* 0xff8000003b3b7808 */ /* 0x000fe20001800000 */
[--C-:B------:R-:W-:Y:S01]  /*5020*/  FFMA.FTZ R21, R41, UR33, -R7.reuse ;  /* 0x0000002129157c23 */ /* 0x100fe20008010807 */
        /* <DEDUP_REMOVED lines=20> */
[----:B0-----:R-:W-:Y:S01]  /*5170*/  FMNMX.FTZ R32, R66, R29, !PT ;  /* 0x0000001d42207209 */ /* 0x001fe20007810000 */
[--C-:B------:R-:W-:Y:S01]  /*5180*/  FFMA.FTZ R29, R49, UR33, -R7.reuse ;  /* 0x00000021311d7c23 */ /* 0x100fe20008010807 */
[----:B------:R-:W-:Y:S01]  /*5190*/  ISETP.GT.AND P3, PT, R3, 0x59, PT ;  /* 0x000000590300780c */ /* 0x000fe20003f64270 */
[--C-:B------:R-:W-:Y:S01]  /*51a0*/  FFMA.FTZ R49, R65, UR33, -R7.reuse ;  /* 0x0000002141317c23 */ /* 0x100fe20008010807 */
[----:B------:R-:W-:Y:S01]  /*51b0*/  FSEL R70, R70, -INF , P2 ;  /* 0xff80000046467808 */ /* 0x000fe20001000000 */
[----:B------:R-:W-:Y:S01]  /*51c0*/  MUFU.EX2 R10, R10 ;  /* 0x0000000a000a7308 */ /* 0x000fe20000000800 */
[----:B------:R-:W-:Y:S01]  /*51d0*/  FMNMX.FTZ R33, R67, R32, !PT ;  /* 0x0000002043217209 */ /* 0x000fe20007810000 */
[----:B------:R-:W-:Y:S01]  /*51e0*/  FFMA.FTZ R65, R81, UR33, -R7 ;  /* 0x0000002151417c23 */ /* 0x000fe20008010807 */
[----:B------:R-:W-:-:S02]  /*51f0*/  ISETP.GT.AND P2, PT, R3, 0x60, PT ;  /* 0x000000600300780c */ /* 0x000fc40003f44270 */
[----:B------:R-:W-:Y:S02]  /*5200*/  FSEL R71, R71, -INF , P3 ;  /* 0xff80000047477808 */ /* 0x000fe40001800000 */
[----:B------:R-:W-:Y:S01]  /*5210*/  FMNMX.FTZ R32, R70, R33, !PT ;  /* 0x0000002146207209 */ /* 0x000fe20007810000 */
[----:B------:R-:W-:Y:S01]  /*5220*/  MUFU.EX2 R11, R11 ;  /* 0x0000000b000b7308 */ /* 0x000fe20000000800 */
[----:B------:R-:W-:Y:S02]  /*5230*/  ISETP.GT.AND P3, PT, R3, 0x61, PT ;  /* 0x000000610300780c */ /* 0x000fe40003f64270 */
[----:B------:R-:W-:Y:S02]  /*5240*/  FSEL R74, R74, -INF , P2 ;  /* 0xff8000004a4a7808 */ /* 0x000fe40001000000 */
[----:B------:R-:W-:Y:S02]  /*5250*/  FMNMX.FTZ R33, R71, R32, !PT ;  /* 0x0000002047217209 */ /* 0x000fe40007810000 */
[----:B------:R-:W-:Y:S01]  /*5260*/  ISETP.GT.AND P2, PT, R3, 0x68, PT ;  /* 0x000000680300780c */ /* 0x000fe20003f44270 */
[----:B------:R0:W-:Y:S01]  /*5270*/  MUFU.EX2 R32, R52 ;  /* 0x0000003400207308 */ /* 0x0001e20000000800 */
[----:B------:R-:W-:-:S02]  /*5280*/  FSEL R75, R75, -INF , P3 ;  /* 0xff8000004b4b7808 */ /* 0x000fc40001800000 */
[----:B-1----:R-:W-:Y:S01]  /*5290*/  FMNMX.FTZ R36, R74, R33, !PT ;  /* 0x000000214a247209 */ /* 0x002fe20007810000 */
[--C-:B------:R-:W-:Y:S01]  /*52a0*/  FFMA.FTZ R33, R53, UR33, -R7.reuse ;  /* 0x0000002135217c23 */ /* 0x100fe20008010807 */
[----:B------:R-:W-:Y:S01]  /*52b0*/  ISETP.GT.AND P3, PT, R3, 0x69, PT ;  /* 0x000000690300780c */ /* 0x000fe20003f64270 */
[--C-:B------:R-:W-:Y:S01]  /*52c0*/  FFMA.FTZ R53, R69, UR33, -R7.reuse ;  /* 0x0000002145357c23 */ /* 0x100fe20008010807 */
[----:B------:R-:W-:Y:S01]  /*52d0*/  FSEL R78, R78, -INF , P2 ;  /* 0xff8000004e4e7808 */ /* 0x000fe20001000000 */
[----:B------:R-:W-:Y:S01]  /*52e0*/  MUFU.EX2 R13, R13 ;  /* 0x0000000d000d7308 */ /* 0x000fe20000000800 */
[----:B------:R-:W-:Y:S01]  /*52f0*/  FMNMX.FTZ R37, R75, R36, !PT ;  /* 0x000000244b257209 */ /* 0x000fe20007810000 */
[--C-:B0-----:R-:W-:Y:S01]  /*5300*/  FFMA.FTZ R52, R68, UR33, -R7.reuse ;  /* 0x0000002144347c23 */ /* 0x101fe20008010807 */
[----:B------:R-:W-:Y:S01]  /*5310*/  ISETP.GT.AND P2, PT, R3, 0x70, PT ;  /* 0x000000700300780c */ /* 0x000fe20003f44270 */
[----:B------:R-:W-:Y:S01]  /*5320*/  FFMA.FTZ R68, R84, UR33, -R7 ;  /* 0x0000002154447c23 */ /* 0x000fe20008010807 */
[----:B------:R-:W-:-:S02]  /*5330*/  FSEL R79, R79, -INF , P3 ;  /* 0xff8000004f4f7808 */ /* 0x000fc40001800000 */
        /* <DEDUP_REMOVED lines=8> */
[----:B------:R-:W-:Y:S01]  /*53c0*/  FMNMX.FTZ R40, R82, R37, !PT ;  /* 0x0000002552287209 */ /* 0x000fe20007810000 */
[--C-:B------:R-:W-:Y:S01]  /*53d0*/  FFMA.FTZ R37, R57, UR33, -R7.reuse ;  /* 0x0000002139257c23 */ /* 0x100fe20008010807 */
[----:B------:R-:W-:Y:S01]  /*53e0*/  ISETP.GT.AND P3, PT, R3, 0x79, PT ;  /* 0x000000790300780c */ /* 0x000fe20003f64270 */
[--C-:B------:R-:W-:Y:S01]  /*53f0*/  FFMA.FTZ R57, R73, UR33, -R7.reuse ;  /* 0x0000002149397c23 */ /* 0x100fe20008010807 */
[----:B------:R-:W-:Y:S01]  /*5400*/  FSEL R86, R86, -INF , P2 ;  /* 0xff80000056567808 */ /* 0x000fe20001000000 */
[----:B------:R-:W-:Y:S01]  /*5410*/  MUFU.EX2 R21, R21 ;  /* 0x0000001500157308 */ /* 0x000fe20000000800 */
[----:B------:R-:W-:Y:S01]  /*5420*/  FMNMX.FTZ R3, R83, R40, !PT ;  /* 0x0000002853037209 */ /* 0x000fe20007810000 */
[----:B0-----:R-:W-:Y:S01]  /*5430*/  FFMA.FTZ R56, R72, UR33, -R7 ;  /* 0x0000002148387c23 */ /* 0x001fe20008010807 */
[----:B------:R-:W-:Y:S02]  /*5440*/  FSEL R87, R87, -INF , P3 ;  /* 0xff80000057577808 */ /* 0x000fe40001800000 */
[----:B------:R-:W-:-:S03]  /*5450*/  FMNMX.FTZ R40, R86, R3, !PT ;  /* 0x0000000356287209 */ /* 0x000fc60007810000 */
[----:B------:R-:W-:Y:S01]  /*5460*/  MUFU.EX2 R25, R25 ;  /* 0x0000001900197308 */ /* 0x000fe20000000800 */
[----:B------:R-:W-:-:S05]  /*5470*/  FMNMX.FTZ R3, R87, R40, !PT ;  /* 0x0000002857037209 */ /* 0x000fca0007810000 */
[----:B------:R-:W0:Y:S02]  /*5480*/  SHFL.BFLY PT, R44, R3, 0x2, 0x1f ;  /* 0x0c401f00032c7f89 */ /* 0x000e2400000e0000 */
[----:B------:R1:W-:Y:S08]  /*5490*/  MUFU.EX2 R40, R60 ;  /* 0x0000003c00287308 */ /* 0x0003f00000000800 */
[----:B------:R2:W-:Y:S01]  /*54a0*/  MUFU.EX2 R28, R48 ;  /* 0x00000030001c7308 */ /* 0x0005e20000000800 */
[----:B-1----:R-:W-:-:S07]  /*54b0*/  FFMA.FTZ R60, R76, UR33, -R7 ;  /* 0x000000214c3c7c23 */ /* 0x002fce0008010807 */
[----:B------:R-:W-:Y:S01]  /*54c0*/  MUFU.EX2 R29, R29 ;  /* 0x0000001d001d7308 */ /* 0x000fe20000000800 */
[--C-:B--2---:R-:W-:Y:S01]  /*54d0*/  FFMA.FTZ R48, R64, UR33, -R7.reuse ;  /* 0x0000002140307c23 */ /* 0x104fe20008010807 */
[--C-:B------:R-:W-:Y:S01]  /*54e0*/  FFMA.FTZ R64, R80, UR33, -R7.reuse ;  /* 0x0000002150407c23 */ /* 0x100fe20008010807 */
[----:B------:R-:W-:Y:S01]  /*54f0*/  FFMA.FTZ R7, R85, UR33, -R7 ;  /* 0x0000002155077c23 */ /* 0x000fe20008010807 */
[----:B0-----:R-:W-:-:S04]  /*5500*/  FMNMX.FTZ R44, R3, R44, !PT ;  /* 0x0000002c032c7209 */ /* 0x001fc80007810000 */
        /* <DEDUP_REMOVED lines=12> */
[--C-:B------:R-:W-:Y:S01]  /*55d0*/  FFMA.FTZ R31, R34, UR33, -R72.reuse ;  /* 0x00000021221f7c23 */ /* 0x100fe20008010848 */
[--C-:B------:R-:W-:Y:S01]  /*55e0*/  FFMA.FTZ R73, R35, UR33, -R72.reuse ;  /* 0x0000002123497c23 */ /* 0x100fe20008010848 */
[----:B------:R-:W-:Y:S01]  /*55f0*/  FSEL R34, R4, RZ, P1 ;  /* 0x000000ff04227208 */ /* 0x000fe20000800000 */
[--C-:B------:R-:W-:Y:S01]  /*5600*/  FFMA.FTZ R35, R51, UR33, -R72.reuse ;  /* 0x0000002133237c23 */ /* 0x100fe20008010848 */
[----:B------:R-:W-:Y:S01]  /*5610*/  FSEL R51, R3, RZ, P2 ;  /* 0x000000ff03337208 */ /* 0x000fe20001000000 */
[--C-:B------:R-:W-:Y:S01]  /*5620*/  FFMA.FTZ R44, R30, UR33, -R72.reuse ;  /* 0x000000211e2c7c23 */ /* 0x100fe20008010848 */
[--C-:B------:R-:W-:Y:S01]  /*5630*/  FFMA.FTZ R30, R38, UR33, -R72.reuse ;  /* 0x00000021261e7c23 */ /* 0x100fe20008010848 */
[----:B------:R-:W-:Y:S01]  /*5640*/  FADD.FTZ R5, -R34, R5 ;  /* 0x0000000522057221 */ /* 0x000fe20000010100 */
[----:B------:R-:W-:Y:S01]  /*5650*/  FFMA.FTZ R38, R43, UR33, -R72 ;  /* 0x000000212b267c23 */ /* 0x000fe20008010848 */
[----:B------:R-:W-:Y:S01]  /*5660*/  FADD.FTZ R51, -R51, R6 ;  /* 0x0000000633337221 */ /* 0x000fe20000010100 */
[--C-:B------:R-:W-:Y:S01]  /*5670*/  FFMA.FTZ R69, R26, UR33, -R72.reuse ;  /* 0x000000211a457c23 */ /* 0x100fe20008010848 */
[----:B------:R-:W-:Y:S01]  /*5680*/  FMUL.FTZ R43, R5, UR33 ;  /* 0x00000021052b7c20 */ /* 0x000fe20008410000 */
        /* <DEDUP_REMOVED lines=20> */
[----:B------:R-:W-:-:S06]  /*57d0*/  FFMA.FTZ R58, R82, UR33, -R72 ;  /* 0x00000021523a7c23 */ /* 0x000fcc0008010848 */
[----:B------:R-:W1:Y:S01]  /*57e0*/  MUFU.EX2 R5, R5 ;  /* 0x0000000500057308 */ /* 0x000e620000000800 */
[----:B0-----:R-:W-:-:S04]  /*57f0*/  FFMA.FTZ R2, R6, R2, R8 ;  /* 0x0000000206027223 */ /* 0x001fc80000010008 */
[----:B------:R-:W-:-:S03]  /*5800*/  FADD.FTZ R51, R9, R2 ;  /* 0x0000000209337221 */ /* 0x000fc60000010000 */
[----:B------:R-:W0:Y:S08]  /*5810*/  MUFU.EX2 R77, R77 ;  /* 0x0000004d004d7308 */ /* 0x000e300000000800 */
[----:B------:R-:W2:Y:S01]  /*5820*/  MUFU.EX2 R76, R76 ;  /* 0x0000004c004c7308 */ /* 0x000ea20000000800 */
[----:B-1----:R-:W-:-:S07]  /*5830*/  FFMA.FTZ R0, R5, R0, R69 ;  /* 0x0000000005007223 */ /* 0x002fce0000010045 */
[----:B------:R-:W1:Y:S01]  /*5840*/  MUFU.EX2 R31, R31 ;  /* 0x0000001f001f7308 */ /* 0x000e620000000800 */
[----:B0-----:R-:W-:Y:S01]  /*5850*/  FADD.FTZ R55, R77, R0 ;  /* 0x000000004d377221 */ /* 0x001fe20000010000 */
[----:B------:R-:W-:-:S03]  /*5860*/  FADD.FTZ R0, R10, R51 ;  /* 0x000000330a007221 */ /* 0x000fc60000010000 */
[----:B------:R-:W-:Y:S01]  /*5870*/  FADD.FTZ R55, R44, R55 ;  /* 0x000000372c377221 */ /* 0x000fe20000010000 */
        /* <DEDUP_REMOVED lines=8> */
[----:B0-----:R-:W-:Y:S01]  /*5900*/  FADD.FTZ R55, R73, R0 ;  /* 0x0000000049377221 */ /* 0x001fe20000010000 */
[----:B------:R-:W-:Y:S01]  /*5910*/  FADD.FTZ R0, R14, R51 ;  /* 0x000000330e007221 */ /* 0x000fe20000010000 */
[--C-:B------:R-:W-:Y:S01]  /*5920*/  FFMA.FTZ R51, R70, UR33, -R72.reuse ;  /* 0x0000002146337c23 */ /* 0x100fe20008010848 */
[----:B------:R-:W-:-:S04]  /*5930*/  FFMA.FTZ R70, R86, UR33, -R72 ;  /* 0x0000002156467c23 */ /* 0x000fc80008010848 */
[----:B------:R-:W0:Y:S01]  /*5940*/  MUFU.EX2 R45, R45 ;  /* 0x0000002d002d7308 */ /* 0x000e220000000800 */
[----:B--2---:R-:W-:Y:S01]  /*5950*/  FADD.FTZ R2, R30, R55 ;  /* 0x000000371e027221 */ /* 0x004fe20000010000 */
[----:B------:R-:W-:-:S04]  /*5960*/  FADD.FTZ R55, R15, R0 ;  /* 0x000000000f377221 */ /* 0x000fc80000010000 */
[----:B------:R-:W-:Y:S02]  /*5970*/  FADD.FTZ R0, R20, R55 ;  /* 0x0000003714007221 */ /* 0x000fe40000010000 */
[----:B------:R-:W2:Y:S01]  /*5980*/  MUFU.EX2 R38, R38 ;  /* 0x0000002600267308 */ /* 0x000ea20000000800 */
[----:B-1----:R-:W-:Y:S01]  /*5990*/  FADD.FTZ R2, R39, R2 ;  /* 0x0000000227027221 */ /* 0x002fe20000010000 */
[----:B------:R-:W-:-:S06]  /*59a0*/  FADD.FTZ R59, R21, R0 ;  /* 0x00000000153b7221 */ /* 0x000fcc0000010000 */
[----:B------:R-:W1:Y:S01]  /*59b0*/  MUFU.EX2 R27, R27 ;  /* 0x0000001b001b7308 */ /* 0x000e620000000800 */
[----:B0-----:R-:W-:Y:S01]  /*59c0*/  FADD.FTZ R55, R45, R2 ;  /* 0x000000022d377221 */ /* 0x001fe20000010000 */
[----:B------:R-:W-:-:S06]  /*59d0*/  FADD.FTZ R2, R24, R59 ;  /* 0x0000003b18027221 */ /* 0x000fcc0000010000 */
[----:B------:R-:W0:Y:S01]  /*59e0*/  MUFU.EX2 R47, R47 ;  /* 0x0000002f002f7308 */ /* 0x000e220000000800 */
[----:B--2---:R-:W-:Y:S01]  /*59f0*/  FADD.FTZ R0, R38, R55 ;  /* 0x0000003726007221 */ /* 0x004fe20000010000 */
[----:B------:R-:W-:-:S06]  /*5a00*/  FADD.FTZ R55, R25, R2 ;  /* 0x0000000219377221 */ /* 0x000fcc0000010000 */
[----:B------:R-:W2:Y:S01]  /*5a10*/  MUFU.EX2 R26, R26 ;  /* 0x0000001a001a7308 */ /* 0x000ea20000000800 */
[----:B-1----:R-:W-:-:S07]  /*5a20*/  FADD.FTZ R0, R27, R0 ;  /* 0x000000001b007221 */ /* 0x002fce0000010000 */
[----:B------:R-:W1:Y:S01]  /*5a30*/  MUFU.EX2 R35, R35 ;  /* 0x0000002300237308 */ /* 0x000e620000000800 */
[----:B0-----:R-:W-:Y:S01]  /*5a40*/  FADD.FTZ R59, R47, R0 ;  /* 0x000000002f3b7221 */ /* 0x001fe20000010000 */
[----:B------:R-:W-:-:S04]  /*5a50*/  FADD.FTZ R0, R28, R55 ;  /* 0x000000371c007221 */ /* 0x000fc80000010000 */
[----:B------:R-:W-:Y:S02]  /*5a60*/  FADD.FTZ R55, R29, R0 ;  /* 0x000000001d377221 */ /* 0x000fe40000010000 */
[----:B------:R-:W0:Y:S01]  /*5a70*/  MUFU.EX2 R34, R34 ;  /* 0x0000002200227308 */ /* 0x000e220000000800 */
[----:B--2---:R-:W-:Y:S01]  /*5a80*/  FADD.FTZ R2, R26, R59 ;  /* 0x0000003b1a027221 */ /* 0x004fe20000010000 */
[----:B------:R-:W-:Y:S01]  /*5a90*/  FADD.FTZ R0, R32, R55 ;  /* 0x0000003720007221 */ /* 0x000fe20000010000 */
[----:B------:R-:W-:-:S03]  /*5aa0*/  FFMA.FTZ R55, R78, UR33, -R72 ;  /* 0x000000214e377c23 */ /* 0x000fc60008010848 */
        /* <DEDUP_REMOVED lines=13> */
[----:B------:R2:W3:Y:S01]  /*5b80*/  MUFU.EX2 R43, R62 ;  /* 0x0000003e002b7308 */ /* 0x0004e20000000800 */
[----:B-1----:R-:W-:Y:S01]  /*5b90*/  FADD.FTZ R2, R42, R59 ;  /* 0x0000003b2a027221 */ /* 0x002fe20000010000 */
[----:B------:R-:W-:-:S06]  /*5ba0*/  FFMA.FTZ R59, R79, UR33, -R72 ;  /* 0x000000214f3b7c23 */ /* 0x000fcc0008010848 */
[----:B------:R-:W1:Y:S01]  /*5bb0*/  MUFU.EX2 R80, R80 ;  /* 0x0000005000507308 */ /* 0x000e620000000800 */
[----:B0-----:R-:W-:Y:S01]  /*5bc0*/  FADD.FTZ R2, R81, R2 ;  /* 0x0000000251027221 */ /* 0x001fe20000010000 */
[----:B--2---:R-:W-:-:S06]  /*5bd0*/  FFMA.FTZ R62, R75, UR33, -R72 ;  /* 0x000000214b3e7c23 */ /* 0x004fcc0008010848 */
[----:B------:R-:W0:Y:S01]  /*5be0*/  MUFU.EX2 R50, R50 ;  /* 0x0000003200327308 */ /* 0x000e220000000800 */
[----:B---3--:R-:W-:Y:S01]  /*5bf0*/  FADD.FTZ R67, R43, R2 ;  /* 0x000000022b437221 */ /* 0x008fe20000010000 */
[----:B------:R-:W-:-:S06]  /*5c00*/  FADD.FTZ R2, R52, R71 ;  /* 0x0000004734027221 */ /* 0x000fcc0000010000 */
        /* <DEDUP_REMOVED lines=46> */
.L_x_11878:
[----:B------:R-:W-:Y:S01]  /*5ef0*/  ULEA UR6, UR52, UR40, 0x3 ;  /* 0x0000002834067291 */ /* 0x000fe2000f8e183f */
[----:B------:R-:W-:Y:S01]  /*5f00*/  F2FP.BF16.F32.PACK_AB R8, R9, R8 ;  /* 0x000000080908723e */ /* 0x000fe200000010ff */
[----:B------:R-:W-:Y:S01]  /*5f10*/  UISETP.GT.AND UP0, UPT, UR53, UR35, UPT ;  /* 0x000000233500728c */ /* 0x000fe2000bf04270 */
[----:B------:R-:W-:Y:S01]  /*5f20*/  F2FP.BF16.F32.PACK_AB R10, R11, R10 ;  /* 0x0000000a0b0a723e */ /* 0x000fe200000010ff */
[----:B------:R-:W-:Y:S01]  /*5f30*/  UIADD3 UR6, UR6, 0x2d860, URZ ;  /* 0x0002d86006067890 */ /* 0x000fe2000fffe03f */
[----:B------:R-:W-:Y:S01]  /*5f40*/  F2FP.BF16.F32.PACK_AB R9, R77, R69 ;  /* 0x000000454d09723e */ /* 0x000fe200000010ff */
[----:B------:R-:W-:Y:S01]  /*5f50*/  UMOV UR28, UR45 ;  /* 0x0000002d001c7c82 */ /* 0x000fe20008000000 */
[----:B------:R-:W-:Y:S01]  /*5f60*/  F2FP.BF16.F32.PACK_AB R11, R76, R44 ;  /* 0x0000002c4c0b723e */ /* 0x000fe200000010ff */
[----:B------:R-:W-:Y:S01]  /*5f70*/  UPRMT UR6, UR41, 0x654, UR6 ;  /* 0x0000065429067896 */ /* 0x000fe20008000006 */
[----:B------:R-:W-:Y:S01]  /*5f80*/  F2FP.BF16.F32.PACK_AB R12, R13, R12 ;  /* 0x0000000c0d0c723e */ /* 0x000fe200000010ff */
[----:B------:R-:W-:Y:S01]  /*5f90*/  UMOV UR52, UR44 ;  /* 0x0000002c00347c82 */ /* 0x000fe20008000000 */
[----:B------:R-:W-:Y:S01]  /*5fa0*/  F2FP.BF16.F32.PACK_AB R14, R15, R14 ;  /* 0x0000000e0f0e723e */ /* 0x000fe200000010ff */
[-C--:B------:R-:W-:Y:S01]  /*5fb0*/  FMUL.FTZ R88, R88, R6.reuse ;  /* 0x0000000658587220 */ /* 0x080fe20000410000 */
        /* <DEDUP_REMOVED lines=9> */
[----:B------:R-:W-:Y:S01]  /*6050*/  UIADD3 UR6, UR53, -0x1, URZ ;  /* 0xffffffff35067890 */ /* 0x000fe2000fffe03f */
[----:B------:R-:W-:Y:S01]  /*6060*/  F2FP.BF16.F32.PACK_AB R47, R47, R27 ;  /* 0x0000001b2f2f723e */ /* 0x000fe200000010ff */
[----:B------:R1:W-:Y:S01]  /*6070*/  STSM.16.M88.4 [R19], R12 ;  /* 0x0000000c13007844 */ /* 0x0003e20000000200 */
[----:B------:R-:W-:Y:S01]  /*6080*/  F2FP.BF16.F32.PACK_AB R28, R29, R28 ;  /* 0x0000001c1d1c723e */ /* 0x000fe200000010ff */
[----:B------:R-:W-:Y:S01]  /*6090*/  FMUL.FTZ R93, R93, R6 ;  /* 0x000000065d5d7220 */ /* 0x000fe20000410000 */
[----:B------:R-:W-:Y:S01]  /*60a0*/  F2FP.BF16.F32.PACK_AB R48, R49, R48 ;  /* 0x000000303130723e */ /* 0x000fe200000010ff */
[----:B------:R1:W-:Y:S01]  /*60b0*/  STSM.16.M88.4 [R18], R44 ;  /* 0x0000002c12007844 */ /* 0x0003e20000000200 */
[----:B------:R-:W-:Y:S01]  /*60c0*/  F2FP.BF16.F32.PACK_AB R29, R35, R26 ;  /* 0x0000001a231d723e */ /* 0x000fe200000010ff */
[----:B------:R-:W-:Y:S01]  /*60d0*/  UMOV UR53, UR6 ;  /* 0x0000000600357c82 */ /* 0x000fe20008000000 */
        /* <DEDUP_REMOVED lines=34> */
[----:B------:R-:W-:Y:S01]  /*6300*/  PLOP3.LUT P1, PT, PT, PT, UP0, 0x80, 0x0 ;  /* 0x000000000000781c */ /* 0x000fe20003f2f008 */
[-C--:B------:R-:W-:Y:S01]  /*6310*/  FMUL.FTZ R121, R121, R6.reuse ;  /* 0x0000000679797220 */ /* 0x080fe20000410000 */
[-C--:B------:R-:W-:Y:S01]  /*6320*/  FMUL.FTZ R124, R124, R6.reuse ;  /* 0x000000067c7c7220 */ /* 0x080fe20000410000 */
        /* <DEDUP_REMOVED lines=40> */
[----:B------:R-:W-:-:S05]  /*65b0*/  UMOV UR53, UR6 ;  /* 0x0000000600357c82 */ /* 0x000fca0008000000 */
.L_x_11868:
[----:B------:R-:W-:-:S13]  /*65c0*/  ISETP.LE.AND P1, PT, RZ, UR53, PT ;  /* 0x00000035ff007c0c */ /* 0x000fda000bf23270 */
[----:B------:R-:W-:Y:S05]  /*65d0*/  @!P1 BRA `(.L_x_11880) ;  /* 0x0000002000409947 */ /* 0x000fea0003800000 */
[----:B------:R-:W-:Y:S01]  /*65e0*/  IMAD.MOV.U32 R6, RZ, RZ, R3 ;  /* 0x000000ffff067224 */ /* 0x000fe200078e0003 */
[----:B------:R-:W-:Y:S01]  /*65f0*/  UMOV UR28, UR45 ;  /* 0x0000002d001c7c82 */ /* 0x000fe20008000000 */
[----:B------:R-:W-:Y:S01]  /*6600*/  IMAD.MOV.U32 R5, RZ, RZ, R4 ;  /* 0x000000ffff057224 */ /* 0x000fe200078e0004 */
[----:B------:R-:W-:Y:S01]  /*6610*/  UMOV UR34, UR44 ;  /* 0x0000002c00227c82 */ /* 0x000fe20008000000 */
[----:B------:R-:W-:-:S05]  /*6620*/  ULDC UR33, c[0x0][0x988] ;  /* 0x0002620000217ab9 */ /* 0x000fca0000000800 */
.L_x_11891:
[----:B------:R-:W-:Y:S01]  /*6630*/  ISETP.NE.AND P2, PT, RZ, UR37, PT ;  /* 0x00000025ff007c0c */ /* 0x000fe2000bf45270 */
[----:B------:R-:W-:-:S04]  /*6640*/  UISETP.NE.AND UP0, UPT, UR34, 0x1, UPT ;  /* 0x000000012200788c */ /* 0x000fc8000bf05270 */
[----:B------:R-:W-:-:S04]  /*6650*/  USEL UR45, URZ, 0x1, UP0 ;  /* 0x000000013f2d7887 */ /* 0x000fc80008000000 */
[----:B------:R-:W-:-:S04]  /*6660*/  ULOP3.LUT UR45, UR28, UR45, URZ, 0x3c, !UPT ;  /* 0x0000002d1c2d7292 */ /* 0x000fc8000f8e3c3f */
[----:B------:R-:W-:Y:S08]  /*6670*/  @P2 BRA `(.L_x_11881) ;  /* 0x0000000000382947 */ /* 0x000ff00003800000 */
[----:B------:R-:W-:Y:S05]  /*6680*/  @!P0 BRA `(.L_x_11882) ;  /* 0x0000000000048947 */ /* 0x000fea0003800000 */
[----:B------:R-:W-:Y:S01]  /*6690*/  BPT.TRAP 0x1 ;  /* 0x000000040000795c */ /* 0x000fe20000300000 */
.L_x_11882:
        /* <DEDUP_REMOVED lines=9> */
.L_x_11883:
[----:B--2---:R-:W-:Y:S05]  /*6730*/  @P1 BRA `(.L_x_11881) ;  /* 0x0000000000081947 */ /* 0x004fea0003800000 */
[----:B------:R-:W2:Y:S02]  /*6740*/  SYNCS.PHASECHK.TRANS64.TRYWAIT P1, [UR6+0x2d830], R3 ;  /* 0x02d83003ff0075a7 */ /* 0x000ea40008020146 */
[----:B--2---:R-:W-:Y:S05]  /*6750*/  @!P1 BRA `(.L_x_11884) ;  /* 0x00000084003c9947 */ /* 0x004fea0003800000 */
.L_x_11881:
        /* <DEDUP_REMOVED lines=40> */
.L_x_11886:
[----:B------:R-:W-:Y:S01]  /*69e0*/  ULEA UR6, UR34, UR40, 0x3 ;  /* 0x0000002822067291 */ /* 0x000fe2000f8e183f */
[----:B------:R-:W-:-:S05]  /*69f0*/  IMAD.U32 R3, RZ, RZ, UR28 ;  /* 0x0000001cff037e24 */ /* 0x000fca000f8e00ff */
[----:B------:R-:W-:-:S04]  /*6a00*/  SHF.L.U32 R3, R3, 0x1f, RZ ;  /* 0x0000001f03037819 */ /* 0x000fc800000006ff */
[----:B------:R0:W1:Y:S01]  /*6a10*/  SYNCS.PHASECHK.TRANS64.TRYWAIT P1, [UR6+0x2d850], R3 ;  /* 0x02d85003ff0075a7 */ /* 0x0000620008020146 */
[----:B------:R-:W-:Y:S05]  /*6a20*/  @!P0 BRA `(.L_x_11887) ;  /* 0x0000000000048947 */ /* 0x000fea0003800000 */
[----:B------:R-:W-:Y:S01]  /*6a30*/  BPT.TRAP 0x1 ;  /* 0x000000040000795c */ /* 0x000fe20000300000 */
.L_x_11887:
[----:B-1----:R-:W-:Y:S05]  /*6a40*/  @P1 BRA `(.L_x_11885) ;  /* 0x0000000000081947 */ /* 0x002fea0003800000 */
[----:B------:R-:W1:Y:S02]  /*6a50*/  SYNCS.PHASECHK.TRANS64.TRYWAIT P1, [UR6+0x2d850], R3 ;  /* 0x02d85003ff0075a7 */ /* 0x000e640008020146 */
[----:B-1----:R-:W-:Y:S05]  /*6a60*/  @!P1 BRA `(.L_x_11888) ;  /* 0x0000008000909947 */ /* 0x002fea0003800000 */
.L_x_11885:
        /* <DEDUP_REMOVED lines=70> */
.L_x_11889:
[----:B------:R-:W-:Y:S01]  /*6ed0*/  FMNMX.FTZ R4, R24, R5, !PT ;  /* 0x0000000518047209 */ /* 0x000fe20007810000 */
[----:B------:R-:W-:Y:S01]  /*6ee0*/  ULEA UR6, UR44, UR40, 0x3 ;  /* 0x000000282c067291 */ /* 0x000fe2000f8e183f */
[----:B------:R-:W-:Y:S02]  /*6ef0*/  FMNMX.FTZ R8, R26, R6, !PT ;  /* 0x000000061a087209 */ /* 0x000fe40007810000 */
[----:B0-----:R-:W-:Y:S01]  /*6f00*/  FMNMX.FTZ R3, R25, R4, !PT ;  /* 0x0000000419037209 */ /* 0x001fe20007810000 */
        /* <DEDUP_REMOVED lines=75> */
[--C-:B------:R-:W-:Y:S01]  /*73c0*/  FFMA.FTZ R20, R40, UR33, -R7.reuse ;  /* 0x0000002128147c23 */ /* 0x100fe20008010807 */
[C---:B------:R-:W-:Y:S01]  /*73d0*/  FADD.FTZ R5, -R3.reuse, R6 ;  /* 0x0000000603057221 */ /* 0x040fe20000010100 */
[----:B------:R-:W-:Y:S01]  /*73e0*/  FMUL.FTZ R40, R3, UR33 ;  /* 0x0000002103287c20 */ /* 0x000fe20008410000 */
[--C-:B------:R-:W-:Y:S01]  /*73f0*/  FFMA.FTZ R8, R24, UR33, -R7.reuse ;  /* 0x0000002118087c23 */ /* 0x100fe20008010807 */
[--C-:B------:R-:W-:Y:S01]  /*7400*/  FFMA.FTZ R12, R32, UR33, -R7.reuse ;  /* 0x00000021200c7c23 */ /* 0x100fe20008010807 */
        /* <DEDUP_REMOVED lines=50> */
[--C-:B------:R-:W-:Y:S01]  /*7730*/  FFMA.FTZ R49, R65, UR33, -R7.reuse ;  /* 0x0000002141317c23 */ /* 0x100fe20008010807 */
[--C-:B------:R-:W-:Y:S01]  /*7740*/  FFMA.FTZ R65, R81, UR33, -R7.reuse ;  /* 0x0000002151417c23 */ /* 0x100fe20008010807 */
[----:B------:R-:W-:Y:S01]  /*7750*/  FFMA.FTZ R81, R31, UR33, -R40 ;  /* 0x000000211f517c23 */ /* 0x000fe20008010828 */
[----:B-1----:R-:W-:Y:S01]  /*7760*/  FFMA.FTZ R47, R5, R0, R26 ;  /* 0x00000000052f7223 */ /* 0x002fe2000001001a */
        /* <DEDUP_REMOVED lines=12> */
[----:B------:R-:W-:-:S06]  /*7830*/  FFMA.FTZ R7, R85, UR33, -R7 ;  /* 0x0000002155077c23 */ /* 0x000fcc0008010807 */
        /* <DEDUP_REMOVED lines=127> */
.L_x_11890:
        /* <DEDUP_REMOVED lines=107> */
.L_x_11880:
[----:B------:R-:W-:Y:S06]  /*86e0*/  BAR.ARV 0x8, 0x200 ;  /* 0x0208000000007b1d */ /* 0x000fec0000002000 */
[----:B------:R-:W-:Y:S05]  /*86f0*/  @!P0 BRA `(.L_x_11892) ;  /* 0x0000000000048947 */ /* 0x000fea0003800000 */
[----:B------:R-:W-:Y:S01]  /*8700*/  BPT.TRAP 0x1 ;  /* 0x000000040000795c */ /* 0x000fe20000300000 */
.L_x_11892:
[----:B------:R-:W-:Y:S01]  /*8710*/  ULEA UR8, UR44, UR40, 0x3 ;  /* 0x000000282c087291 */ /* 0x000fe2000f8e183f */
[----:B------:R-:W-:-:S05]  /*8720*/  IMAD.U32 R5, RZ, RZ, UR45 ;  /* 0x0000002dff057e24 */ /* 0x000fca000f8e00ff */
[----:B------:R-:W-:-:S04]  /*8730*/  SHF.L.U32 R5, R5, 0x1f, RZ ;  /* 0x0000001f05057819 */ /* 0x000fc800000006ff */
[----:B------:R1:W2:Y:S01]  /*8740*/  SYNCS.PHASECHK.TRANS64.TRYWAIT P1, [UR8+0x2d850], R5 ;  /* 0x02d85005ff0075a7 */ /* 0x0002a20008020148 */
[----:B------:R-:W-:Y:S05]  /*8750*/  @!P0 BRA `(.L_x_11893) ;  /* 0x0000000000048947 */ /* 0x000fea0003800000 */
[----:B------:R-:W-:Y:S01]  /*8760*/  BPT.TRAP 0x1 ;  /* 0x000000040000795c */ /* 0x000fe20000300000 */
.L_x_11893:
[----:B--2---:R-:W-:Y:S05]  /*8770*/  @P1 BRA `(.L_x_11894) ;  /* 0x0000000000081947 */ /* 0x004fea0003800000 */
[----:B------:R-:W2:Y:S02]  /*8780*/  SYNCS.PHASECHK.TRANS64.TRYWAIT P1, [UR8+0x2d850], R5 ;  /* 0x02d85005ff0075a7 */ /* 0x000ea40008020148 */
[----:B--2---:R-:W-:Y:S05]  /*8790*/  @!P1 BRA `(.L_x_11895) ;  /* 0x00000064005c9947 */ /* 0x004fea0003800000 */
.L_x_11894:
[----:B------:R-:W-:Y:S01]  /*87a0*/  UIADD3 UR40, UR40, 0x400, URZ ;  /* 0x0000040028287890 */ /* 0x000fe2000fffe03f */
[----:B------:R-:W-:Y:S01]  /*87b0*/  WARPGROUP.ARRIVE ;  /* 0x00000000000079c5 */ /* 0x000fe20000000000 */
[----:B------:R-:W-:Y:S01]  /*87c0*/  ULOP3.LUT UR36, UR36, 0x10000, URZ, 0xfc, !UPT ;  /* 0x0001000024247892 */ /* 0x000fe2000f8efc3f */
[----:B-12---:R-:W1:Y:S01]  /*87d0*/  SHFL.BFLY PT, R5, R2, 0x2, 0x1f ;  /* 0x0c401f0002057f89 */ /* 0x006e6200000e0000 */
[----:B------:R-:W-:Y:S01]  /*87e0*/  USHF.R.U32.HI UR40, URZ, 0x4, UR40 ;  /* 0x000000043f287899 */ /* 0x000fe20008011628 */
[----:B------:R-:W-:Y:S01]  /*87f0*/  IMAD.MOV.U32 R46, RZ, RZ, RZ ;  /* 0x000000ffff2e7224 */ /* 0x000fe200078e00ff */
[----:B------:R-:W-:Y:S01]  /*8800*/  UMOV UR5, 0x40000040 ;  /* 0x4000004000057882 */ /* 0x000fe20000000000 */
[----:B------:R-:W-:Y:S01]  /*8810*/  UMOV UR7, 0x80000020 ;  /* 0x8000002000077882 */ /* 0x000fe20000000000 */
[----:B------:R-:W-:Y:S01]  /*8820*/  ULOP3.LUT UR40, UR40, 0x3fff, URZ, 0xc0, !UPT ;  /* 0x00003fff28287892 */ /* 0x000fe2000f8ec03f */
[----:B------:R-:W2:Y:S01]  /*8830*/  SHFL.BFLY PT, R7, R0, 0x2, 0x1f ;  /* 0x0c401f0000077f89 */ /* 0x000ea200000e0000 */
[----:B------:R-:W-:Y:S01]  /*8840*/  UMOV UR4, UR36 ;  /* 0x0000002400047c82 */ /* 0x000fe20008000000 */
[----:B0-----:R-:W-:Y:S01]  /*8850*/  IMAD.MOV.U32 R38, RZ, RZ, -0x800000 ;  /* 0xff800000ff267424 */ /* 0x001fe200078e00ff */
[----:B------:R-:W-:-:S04]  /*8860*/  ULOP3.LUT UR9, UR40, 0x2000000, URZ, 0xfc, !UPT ;  /* 0x0200000028097892 */ /* 0x000fc8000f8efc3f */
[----:B------:R-:W-:-:S07]  /*8870*/  UIMAD UR9, UR44, 0x600, UR9 ;  /* 0x000006002c0978a4 */ /* 0x000fce000f8e0209 */
[----:B------:R-:W-:Y:S02]  /*8880*/  UMOV UR6, UR9 ;  /* 0x0000000900067c82 */ /* 0x000fe40008000000 */
[----:B------:R-:W-:Y:S01]  /*8890*/  HGMMA.64x96x16.F32.BF16 R88, gdesc[UR4].tnspB, R88, gsb0 ;  /* 0x41600000045879f0 */ /* 0x000fe20008001858 */
[----:B------:R-:W-:Y:S01]  /*88a0*/  UIADD3 UR4, UR36, 0x2, URZ ;  /* 0x0000000224047890 */ /* 0x000fe2000fffe03f */
[----:B-1----:R-:W-:Y:S01]  /*88b0*/  FADD.FTZ R5, R5, R2 ;  /* 0x0000000205057221 */ /* 0x002fe20000010000 */
[----:B------:R-:W-:Y:S01]  /*88c0*/  UIADD3 UR6, UR9, 0x40, URZ ;  /* 0x0000004009067890 */ /* 0x000fe2000fffe03f */
[----:B------:R-:W-:Y:S01]  /*88d0*/  IMAD.MOV.U32 R2, RZ, RZ, RZ ;  /* 0x000000ffff027224 */ /* 0x000fe200078e00ff */
[----:B------:R-:W-:Y:S01]  /*88e0*/  UMOV UR5, 0x40000040 ;  /* 0x4000004000057882 */ /* 0x000fe20000000000 */
[----:B------:R-:W-:Y:S01]  /*88f0*/  UMOV UR7, 0x80000020 ;  /* 0x8000002000077882 */ /* 0x000fe20000000000 */
[----:B------:R-:W0:Y:S01]  /*8900*/  SHFL.BFLY PT, R6, R5, 0x1, 0x1f ;  /* 0x0c201f0005067f89 */ /* 0x000e2200000e0000 */
[----:B--2---:R-:W-:Y:S01]  /*8910*/  FADD.FTZ R7, R7, R0 ;  /* 0x0000000007077221 */ /* 0x004fe20000010000 */
[----:B------:R-:W-:-:S04]  /*8920*/  IMAD.MOV.U32 R0, RZ, RZ, -0x800000 ;  /* 0xff800000ff007424 */ /* 0x000fc800078e00ff */
[----:B------:R-:W1:Y:S01]  /*8930*/  SHFL.BFLY PT, R8, R7, 0x1, 0x1f ;  /* 0x0c201f0007087f89 */ /* 0x000e6200000e0000 */
[----:B0-----:R-:W-:Y:S01]  /*8940*/  FADD.FTZ R9, R5, R6 ;  /* 0x0000000605097221 */ /* 0x001fe20000010000 */
[----:B------:R-:W-:-:S04]  /*8950*/  IMAD.U32 R5, RZ, RZ, UR33 ;  /* 0x00000021ff057e24 */ /* 0x000fc8000f8e00ff */
[----:B------:R-:W-:Y:S01]  /*8960*/  FSETP.NE.FTZ.AND P1, PT, R9, RZ, PT ;  /* 0x000000ff0900720b */ /* 0x000fe20003f35000 */
[----:B-1----:R-:W-:Y:S01]  /*8970*/  FADD.FTZ R10, R7, R8 ;  /* 0x00000008070a7221 */ /* 0x002fe20000010000 */
[----:B------:R-:W-:-:S04]  /*8980*/  IMAD.U32 R7, RZ, RZ, UR33 ;  /* 0x00000021ff077e24 */ /* 0x000fc8000f8e00ff */
[----:B------:R-:W-:-:S07]  /*8990*/  FSETP.NE.FTZ.AND P2, PT, R10, RZ, PT ;  /* 0x000000ff0a00720b */ /* 0x000fce0003f55000 */
[----:B------:R-:W0:Y:S01]  /*89a0*/  @P1 MUFU.LG2 R6, R9 ;  /* 0x0000000900061308 */ /* 0x000e220000000c00 */
[----:B------:R-:W-:-:S05]  /*89b0*/  @P1 FMUL.FTZ R5, R5, 0.69314718246459960938 ;  /* 0x3f31721805051820 */ /* 0x000fca0000410000 */
[----:B------:R-:W-:Y:S02]  /*89c0*/  @P2 FMUL.FTZ R7, R7, 0.69314718246459960938 ;  /* 0x3f31721807072820 */ /* 0x000fe40000410000 */
        /* <DEDUP_REMOVED lines=55> */
.L_x_11896:
        /* <DEDUP_REMOVED lines=58> */
.L_x_11860:
        /* <DEDUP_REMOVED lines=23> */
[----:B------:R-:W-:Y:S02]  /*9250*/  F2FP.BF16.F32.PACK_AB R34, R133, R34 ;  /* 0x000000228522723e */ /* 0x000fe400000010ff */
        /* <DEDUP_REMOVED lines=16> */
[C---:B------:R-:W-:Y:S01]  /*9360*/  IADD3 R8, P3, R4.reuse, 0x3000, RZ ;  /* 0x0000300004087810 */ /* 0x040fe20007f7e0ff */
        /* <DEDUP_REMOVED lines=36> */
[----:B------:R-:W-:Y:S01]  /*95b0*/  LOP3.LUT R10, R29, 0x180, RZ, 0xc0, !PT ;  /* 0x000001801d0a7812 */ /* 0x000fe200078ec0ff */
[----:B------:R-:W-:Y:S01]  /*95c0*/  IMAD.MOV R48, RZ, RZ, -R43 ;  /* 0x000000ffff307224 */ /* 0x000fe200078e0a2b */
[----:B------:R-:W-:Y:S02]  /*95d0*/  MOV R47, R4 ;  /* 0x00000004002f7202 */ /* 0x000fe40000000f00 */
[----:B------:R-:W-:-:S02]  /*95e0*/  SHF.R.U64 R36, R36, 0x3, RZ ;  /* 0x0000000324247819 */ /* 0x000fc400000012ff */
[----:B------:R-:W-:Y:S02]  /*95f0*/  F2FP.BF16.F32.PACK_AB R4, R89, R88 ;  /* 0x000000585904723e */ /* 0x000fe400000010ff */
[----:B------:R-:W-:Y:S02]  /*9600*/  F2FP.BF16.F32.PACK_AB R5, R91, R90 ;  /* 0x0000005a5b05723e */ /* 0x000fe400000010ff */
[----:B------:R-:W-:Y:S01]  /*9610*/  MOV R57, R14 ;  /* 0x0000000e00397202 */ /* 0x000fe20000000f00 */
[C---:B------:R-:W-:Y:S01]  /*9620*/  IMAD R15, R39.reuse, R48, R52 ;  /* 0x00000030270f7224 */ /* 0x040fe200078e0234 */
        /* <DEDUP_REMOVED lines=60> */
[C---:B------:R-:W-:Y:S02]  /*99f0*/  IADD3 R21, P4, R40.reuse, 0x6000, RZ ;  /* 0x0000600028157810 */ /* 0x040fe40007f9e0ff */
[----:B------:R-:W-:Y:S01]  /*9a00*/  LOP3.LUT R3, R40, 0x180, RZ, 0xc0, !PT ;  /* 0x0000018028037812 */ /* 0x000fe200078ec0ff */
[----:B------:R3:W-:Y:S01]  /*9a10*/  STSM.16.M88.4 [R62], R24 ;  /* 0x000000183e007844 */ /* 0x0007e20000000200 */
[----:B------:R-:W-:Y:S01]  /*9a20*/  UIMAD UR5, UR10, UR8, URZ ;  /* 0x000000080a0572a4 */ /* 0x000fe2000f8e023f */
[----:B------:R-:W-:-:S02]  /*9a30*/  LOP3.LUT R20, R21, 0x180, RZ, 0xc0, !PT ;  /* 0x0000018015147812 */ /* 0x000fc400078ec0ff */
[----:B------:R-:W-:Y:S01]  /*9a40*/  STSM.16.M88.4 [R57], R32 ;  /* 0x0000002039007844 */ /* 0x000fe20000000200 */
[----:B------:R-:W-:Y:S01]  /*9a50*/  UIMAD.WIDE.U32 UR6, UR38, UR8, URZ ;  /* 0x00000008260672a5 */ /* 0x000fe2000f8e003f */
[----:B------:R-:W-:Y:S01]  /*9a60*/  SHF.R.U64 R3, R3, 0x3, RZ ;  /* 0x0000000303037819 */ /* 0x000fe200000012ff */
[----:B------:R-:W-:Y:S01]  /*9a70*/  ULDC.64 UR10, c[0x0][0xaf0] ;  /* 0x0002bc00000a7ab9 */ /* 0x000fe20000000a00 */
[----:B------:R-:W-:Y:S08]  /*9a80*/  BAR.SYNC.DEFER_BLOCKING 0x1, 0x180 ;  /* 0x0046000000007b1d */ /* 0x000ff00000010000 */
[----:B--2---:R-:W2:Y:S08]  /*9a90*/  @P1 LDC R15, c[0x0][0xbec] ;  /* 0x0002fb00ff0f1b82 */ /* 0x004eb00000000800 */
[----:B---3--:R-:W3:Y:S01]  /*9aa0*/  @P1 LDC R25, c[0x0][0xbf0] ;  /* 0x0002fc00ff191b82 */ /* 0x008ee20000000800 */
[----:B------:R-:W-:Y:S01]  /*9ab0*/  UIMAD UR5, UR38, UR9, UR5 ;  /* 0x00000009260572a4 */ /* 0x000fe2000f8e0205 */
[----:B------:R-:W-:-:S02]  /*9ac0*/  SHF.R.U64 R20, R20, 0x3, RZ ;  /* 0x0000000314147819 */ /* 0x000fc400000012ff */
[----:B------:R-:W-:Y:S01]  /*9ad0*/  LOP3.LUT R40, R3, R40, RZ, 0x3c, !PT ;  /* 0x0000002803287212 */ /* 0x000fe200078e3cff */
[----:B0-----:R0:W-:Y:S01]  /*9ae0*/  @!P2 ST.E desc[UR50][R58.64], R0 ;  /* 0x000000003a00a985 */ /* 0x0011e2000c101932 */
[----:B------:R-:W-:Y:S01]  /*9af0*/  UIMAD UR8, UR12, UR10, URZ ;  /* 0x0000000a0c0872a4 */ /* 0x000fe2000f8e023f */
[----:B------:R-:W-:Y:S01]  /*9b00*/  IMAD.X R3, RZ, RZ, R41, P5 ;  /* 0x000000ffff037224 */ /* 0x000fe200028e0629 */
[----:B------:R-:W-:Y:S01]  /*9b10*/  UIADD3 UR7, UR7, UR5, URZ ;  /* 0x0000000507077290 */ /* 0x000fe2000fffe03f */
[----:B------:R-:W-:Y:S01]  /*9b20*/  LOP3.LUT R20, R20, R21, RZ, 0x3c, !PT ;  /* 0x0000001514147212 */ /* 0x000fe200078e3cff */
[----:B0-----:R-:W-:Y:S01]  /*9b30*/  IMAD R0, R140, 0x60, R141 ;  /* 0x000000608c007824 */ /* 0x001fe200078e028d */
[----:B------:R-:W-:Y:S01]  /*9b40*/  UIMAD UR5, UR43, UR11, UR8 ;  /* 0x0000000b2b0572a4 */ /* 0x000fe2000f8e0208 */
[----:B------:R-:W-:Y:S01]  /*9b50*/  IMAD.X R21, RZ, RZ, R41, P4 ;  /* 0x000000ffff157224 */ /* 0x000fe200020e0629 */
[----:B-1----:R0:W-:Y:S01]  /*9b60*/  @!P0 ST.E desc[UR50][R60.64], R38 ;  /* 0x000000263c008985 */ /* 0x0021e2000c101932 */
[----:B------:R-:W-:Y:S01]  /*9b70*/  VIADD R14, R0, UR39 ;  /* 0x00000027000e7c36 */ /* 0x000fe20008000000 */
[----:B------:R-:W-:Y:S01]  /*9b80*/  UIMAD.WIDE.U32 UR6, UR43, UR10, UR6 ;  /* 0x0000000a2b0672a5 */ /* 0x000fe2000f8e0006 */
[----:B------:R-:W-:-:S02]  /*9b90*/  ULDC.64 UR8, c[0x0][0xae0] ;  /* 0x0002b80000087ab9 */ /* 0x000fc40000000a00 */
[----:B--2---:R-:W-:Y:S01]  /*9ba0*/  @P1 IMAD.HI.U32 R0, R14, R15, RZ ;  /* 0x0000000f0e001227 */ /* 0x004fe200078e00ff */
[----:B------:R1:W5:Y:S03]  /*9bb0*/  LD.E.128 R8, desc[UR50][R2.64] ;  /* 0x0000003202087980 */ /* 0x000366000c101d00 */
[----:B------:R-:W-:Y:S01]  /*9bc0*/  IMAD.MOV.U32 R13, RZ, RZ, R14 ;  /* 0x000000ffff0d7224 */ /* 0x000fe200078e000e */
[----:B---3--:R-:W-:Y:S01]  /*9bd0*/  @P1 SHF.R.U32.HI R13, RZ, R25, R0 ;  /* 0x00000019ff0d1219 */ /* 0x008fe20000011600 */
[----:B------:R-:W-:Y:S01]  /*9be0*/  UIADD3 UR5, UR7, UR5, URZ ;  /* 0x0000000507057290 */ /* 0x000fe2000fffe03f */
[----:B------:R-:W5:Y:S02]  /*9bf0*/  LD.E.128 R40, desc[UR50][R40.64] ;  /* 0x0000003228287980 */ /* 0x000f64000c101d00 */
[--C-:B------:R-:W-:Y:S01]  /*9c00*/  SHF.R.S32.HI R0, RZ, 0x1f, R13.reuse ;  /* 0x0000001fff007819 */ /* 0x100fe2000001140d */
[----:B------:R-:W-:Y:S01]  /*9c10*/  IMAD.MOV R12, RZ, RZ, -R13 ;  /* 0x000000ffff0c7224 */ /* 0x000fe200078e0a0d */
[----:B------:R0:W5:Y:S01]  /*9c20*/  LD.E.128 R44, desc[UR50][R36.64] ;  /* 0x00000032242c7980 */ /* 0x000162000c101d00 */
[----:B-1----:R-:W-:-:S02]  /*9c30*/  IMAD.U32 R3, RZ, RZ, UR7 ;  /* 0x00000007ff037e24 */ /* 0x002fc4000f8e00ff */
[----:B------:R-:W-:Y:S01]  /*9c40*/  IMAD R0, R0, UR8, RZ ;  /* 0x0000000800007c24 */ /* 0x000fe2000f8e02ff */
[----:B------:R0:W5:Y:S01]  /*9c50*/  LD.E.128 R48, desc[UR50][R30.64] ;  /* 0x000000321e307980 */ /* 0x000162000c101d00 */
[----:B------:R-:W-:Y:S02]  /*9c60*/  IMAD R39, R39, R12, R14 ;  /* 0x0000000c27277224 */ /* 0x000fe400078e020e */
[----:B------:R-:W-:Y:S01]  /*9c70*/  IMAD.U32 R2, RZ, RZ, UR6 ;  /* 0x00000006ff027e24 */ /* 0x000fe2000f8e00ff */
[----:B------:R0:W5:Y:S01]  /*9c80*/  LD.E.128 R4, desc[UR50][R28.64] ;  /* 0x000000321c047980 */ /* 0x000162000c101d00 */
[----:B------:R-:W-:Y:S01]  /*9c90*/  IMAD.U32 R3, RZ, RZ, UR5 ;  /* 0x00000005ff037e24 */ /* 0x000fe2000f8e00ff */
[----:B------:R-:W-:Y:S01]  /*9ca0*/  ULDC.64 UR6, c[0x0][0xad8] ;  /* 0x0002b60000067ab9 */ /* 0x000fe20000000a00 */
[C---:B------:R-:W-:Y:S01]  /*9cb0*/  IMAD R15, R13.reuse, UR9, R0 ;  /* 0x000000090d0f7c24 */ /* 0x040fe2000f8e0200 */
[----:B------:R0:W5:Y:S01]  /*9cc0*/  LD.E.128 R52, desc[UR50][R20.64] ;  /* 0x0000003214347980 */ /* 0x000162000c101d00 */
[----:B------:R-:W-:Y:S01]  /*9cd0*/  SHF.R.S32.HI R0, RZ, 0x1f, R39 ;  /* 0x0000001fff007819 */ /* 0x000fe20000011427 */
[----:B------:R-:W-:Y:S01]  /*9ce0*/  IMAD.WIDE.U32 R2, R13, UR8, R2 ;  /* 0x000000080d027c25 */ /* 0x000fe2000f8e0002 */
        /* <DEDUP_REMOVED lines=18> */
[----:B-1----:R0:W1:Y:S01]  /*9e10*/  SHFL.IDX PT, R12, R0, RZ, 0x1c1f ;  /* 0x001c1fff000c7589 */ /* 0x00206200000e0000 */
        /* <DEDUP_REMOVED lines=8> */
[CC--:B-1----:R-:W-:Y:S02]  /*9ea0*/  @!P1 LEA R14, P3, R138.reuse, R12.reuse, 0x1 ;  /* 0x0000000c8a0e9211 */ /* 0x0c2fe400078608ff */
[----:B0-----:R-:W-:Y:S02]  /*9eb0*/  @!P2 LEA R20, P4, R139, R12, 0x1 ;  /* 0x0000000c8b14a211 */ /* 0x001fe400078808ff */
[----:B--2---:R-:W-:Y:S01]  /*9ec0*/  @!P0 IMAD.WIDE R2, R137, 0x2, R12 ;  /* 0x0000000289028825 */ /* 0x004fe200078e020c */
[-C--:B------:R-:W-:Y:S02]  /*9ed0*/  @!P1 LEA.HI.X R15, R138, R13.reuse, R147, 0x1, P3 ;  /* 0x0000000d8a0f9211 */ /* 0x080fe400018f0c93 */
[----:B------:R-:W-:Y:S02]  /*9ee0*/  @!P2 LEA.HI.X R21, R139, R13, R146, 0x1, P4 ;  /* 0x0000000d8b15a211 */ /* 0x000fe400020f0c92 */
[----:B-----5:R3:W-:Y:S04]  /*9ef0*/  @!P0 ST.E.128 desc[UR50][R2.64], R40 ;  /* 0x0000002802008985 */ /* 0x0207e8000c101d32 */
[----:B------:R3:W-:Y:S04]  /*9f00*/  @!P1 ST.E.128 desc[UR50][R14.64], R48 ;  /* 0x000000300e009985 */ /* 0x0007e8000c101d32 */
[----:B------:R3:W-:Y:S02]  /*9f10*/  @!P2 ST.E.128 desc[UR50][R20.64], R52 ;  /* 0x000000341400a985 */ /* 0x0007e4000c101d32 */
.L_x_11900:
[----:B------:R-:W-:Y:S05]  /*9f20*/  BSYNC B1 ;  /* 0x0000000000017941 */ /* 0x000fea0003800000 */
.L_x_11899:
[----:B---3--:R-:W-:Y:S01]  /*9f30*/  VIADD R3, R25, 0x60 ;  /* 0x0000006019037836 */ /* 0x008fe20000000000 */
[----:B--2---:R2:W3:Y:S04]  /*9f40*/  SHFL.IDX PT, R13, R24, 0x1, 0x1c1f ;  /* 0x003c1f00180d7f89 */ /* 0x0044e800000e0000 */
[----:B------:R-:W-:Y:S01]  /*9f50*/  ISETP.GE.AND P0, PT, R3, R56, PT ;  /* 0x000000380300720c */ /* 0x000fe20003f06270 */
[----:B-1----:R2:W1:-:S12]  /*9f60*/  SHFL.IDX PT, R12, R0, 0x1, 0x1c1f ;  /* 0x003c1f00000c7f89 */ /* 0x00245800000e0000 */
[----:B--2---:R-:W-:Y:S05]  /*9f70*/  @P0 BRA `(.L_x_11901) ;  /* 0x0000000800240947 */ /* 0x004fea0003800000 */
[----:B------:R-:W-:Y:S02]  /*9f80*/  ULDC UR5, c[0x0][0xac8] ;  /* 0x0002b20000057ab9 */ /* 0x000fe40000000800 */
[----:B------:R-:W-:Y:S02]  /*9f90*/  ISETP.GE.AND P2, PT, R138, UR5, PT ;  /* 0x000000058a007c0c */ /* 0x000fe4000bf46270 */
[----:B------:R-:W-:-:S11]  /*9fa0*/  ISETP.GE.AND P1, PT, R137, UR5, PT ;  /* 0x0000000589007c0c */ /* 0x000fd6000bf26270 */
[C---:B-1----:R-:W-:Y:S02]  /*9fb0*/  @!P2 LEA R14, P0, R138.reuse, R12, 0x1 ;  /* 0x0000000c8a0ea211 */ /* 0x042fe400078008ff */
[----:B---3--:R-:W-:Y:S02]  /*9fc0*/  @!P1 IMAD.WIDE R2, R137, 0x2, R12 ;  /* 0x0000000289029825 */ /* 0x008fe400078e020c */
        /* <DEDUP_REMOVED lines=9> */
.L_x_11898:
        /* <DEDUP_REMOVED lines=50> */
.L_x_11903:
[----:B------:R-:W-:Y:S05]  /*a380*/  BSYNC B1 ;  /* 0x0000000000017941 */ /* 0x000fea0003800000 */
.L_x_11902:
        /* <DEDUP_REMOVED lines=54> */
.L_x_11905:
[----:B------:R-:W-:Y:S05]  /*a6f0*/  BSYNC B1 ;  /* 0x0000000000017941 */ /* 0x000fea0003800000 */
.L_x_11904:
        /* <DEDUP_REMOVED lines=17> */
.L_x_11901:
[----:B------:R-:W-:Y:S05]  /*a810*/  BSYNC B0 ;  /* 0x0000000000007941 */ /* 0x000fea0003800000 */
.L_x_11897:
[----:B------:R-:W-:Y:S02]  /*a820*/  ULDC UR5, c[0x0][0xc38] ;  /* 0x00030e0000057ab9 */ /* 0x000fe40000000800 */
[----:B------:R-:W-:-:S06]  /*a830*/  UISETP.GE.AND UP0, UPT, UR4, UR5, UPT ;  /* 0x000000050400728c */ /* 0x000fcc000bf06270 */
[----:B------:R-:W-:-:S13]  /*a840*/  PLOP3.LUT P0, PT, PT, PT, UP0, 0x80, 0x0 ;  /* 0x000000000000781c */ /* 0x000fda0003f0f008 */
[----:B------:R-:W-:Y:S05]  /*a850*/  @!P0 BRA `(.L_x_11906) ;  /* 0xffffff64007c8947 */ /* 0x000fea000383ffff */
[----:B------:R-:W-:Y:S05]  /*a860*/  EXIT ;  /* 0x000000000000794d */ /* 0x000fea0003800000 */
.L_x_11856:
        /* <DEDUP_REMOVED lines=61> */
[----:B------:R-:W-:Y:S02]  /*ac40*/  ISETP.GE.AND P1, PT, R0, UR9, PT ;  /* 0x0000000900007c0c */ /* 0x000fe4000bf26270 */
        /* <DEDUP_REMOVED lines=12> */
[----:B------:R-:W-:Y:S02]  /*ad10*/  ISETP.GE.AND P1, PT, R4, UR7, PT ;  /* 0x0000000704007c0c */ /* 0x000fe4000bf26270 */
        /* <DEDUP_REMOVED lines=9> */
.L_x_11956:
        /* <DEDUP_REMOVED lines=23> */
.L_x_11908:
[----:B------:R-:W-:Y:S01]  /*af20*/  ULDC UR8, c[0x0][0xc54] ;  /* 0x0003150000087ab9 */ /* 0x000fe20000000800 */
[----:B------:R-:W-:Y:S01]  /*af30*/  UMOV UR6, UR7 ;  /* 0x0000000700067c82 */ /* 0x000fe20008000000 */
[----:B------:R-:W-:-:S11]  /*af40*/  UISETP.NE.AND UP0, UPT, UR8, 0x1, UPT ;  /* 0x000000010800788c */ /* 0x000fd6000bf05270 */
[----:B------:R-:W-:Y:S02]  /*af50*/  @UP0 ULDC.64 UR10, c[0x0][0xc58] ;  /* 0x00031600000a0ab9 */ /* 0x000fe40000000a00 */
[----:B------:R-:W-:-:S04]  /*af60*/  UIMAD.WIDE.U32 UR4, UR7, UR10, URZ ;  /* 0x0000000a070472a5 */ /* 0x000fc8000f8e003f */
[----:B------:R-:W-:-:S04]  /*af70*/  @UP0 USHF.R.U32.HI UR6, URZ, UR11, UR5 ;  /* 0x0000000b3f060299 */ /* 0x000fc80008011605 */
[----:B------:R-:W-:-:S12]  /*af80*/  UIMAD UR4, UR6, UR8, URZ ;  /* 0x00000008060472a4 */ /* 0x000fd8000f8e023f */
.L_x_11909:
        /* <DEDUP_REMOVED lines=23> */
[----:B------:R-:W-:Y:S01]  /*b100*/  UISETP.NE.AND UP2, UPT, UR5, 0x1, UPT ;  /* 0x000000010500788c */ /* 0x000fe2000bf45270 */
[----:B------:R-:W-:Y:S01]  /*b110*/  BSSY B7, `(.L_x_11910) ;  /* 0x0000346000077945 */ /* 0x000fe20003800000 */
[----:B------:R-:W-:Y:S02]  /*b120*/  UIADD3 UR43, UR43, UR4, URZ ;  /* 0x000000042b2b7290 */ /* 0x000fe4000fffe03f */
[----:B------:R-:W-:Y:S02]  /*b130*/  UP2UR UR47, UPR, URZ, 0x4 ;  /* 0x000000043f2f7883 */ /* 0x000fe40008000000 */
[----:B------:R-:W-:-:S04]  /*b140*/  UIMAD UR6, UR43, 0xc0, URZ ;  /* 0x000000c02b0678a4 */ /* 0x000fc8000f8e023f */
        /* <DEDUP_REMOVED lines=11> */
[----:B------:R-:W-:Y:S01]  /*b200*/  ISETP.LT.AND P0, PT, RZ, UR44, PT ;  /* 0x0000002cff007c0c */ /* 0x000fe2000bf01270 */
[----:B--2---:R0:W-:-:S12]  /*b210*/  STL [R1+0x8], R19 ;  /* 0x0000081301007387 */ /* 0x0041d80000100800 */
        /* <DEDUP_REMOVED lines=19> */
.L_x_11911:
        /* <DEDUP_REMOVED lines=20> */
.L_x_11914:
[----:B------:R-:W-:Y:S05]  /*b490*/  BSYNC B6 ;  /* 0x0000000000067941 */ /* 0x000fea0003800000 */
.L_x_11913:
        /* <DEDUP_REMOVED lines=20> */
.L_x_11917:
        /* <DEDUP_REMOVED lines=15> */
.L_x_11916:
[----:B------:R-:W-:Y:S05]  /*b6d0*/  BSYNC B6 ;  /* 0x0000000000067941 */ /* 0x000fea0003800000 */
.L_x_11915:
        /* <DEDUP_REMOVED lines=16> */
.L_x_11972:
        /* <DEDUP_REMOVED lines=46> */
.L_x_11919:
        /* <DEDUP_REMOVED lines=25> */
.L_x_11973:
[----:B------:R-:W-:Y:S05]  /*bc50*/  BSYNC B0 ;  /* 0x0000000000007941 */ /* 0x000fea0003800000 */
.L_x_11920:
[----:B------:R-:W1:Y:S01]  /*bc60*/  S2R R9, SR_TID.X ;  /* 0x0000000000097919 */ /* 0x000e620000002100 */
[----:B------:R-:W-:Y:S01]  /*bc70*/  ULDC.64 UR4, c[0x0][0x300] ;  /* 0x0000c00000047ab9 */ /* 0x000fe20000000a00 */
[----:B------:R-:W-:Y:S01]  /*bc80*/  LOP3.LUT P4, RZ, R16, 0x4, RZ, 0xc0, !PT ;  /* 0x0000000410ff7812 */ /* 0x000fe2000788c0ff */
[----:B------:R-:W-:Y:S01]  /*bc90*/  IMAD R4, R4, UR4, RZ ;  /* 0x0000000404047c24 */ /* 0x000fe2000f8e02ff */
[C---:B------:R-:W-:Y:S01]  /*bca0*/  LOP3.LUT P3, RZ, R16.reuse, 0x2, RZ, 0xc0, !PT ;  /* 0x0000000210ff7812 */ /* 0x040fe2000786c0ff */
        /* <DEDUP_REMOVED lines=69> */
.L_x_11983:
        /* <DEDUP_REMOVED lines=12> */
.L_x_11923:
        /* <DEDUP_REMOVED lines=11> */
.L_x_11924:
        /* <DEDUP_REMOVED lines=23> */
.L_x_11926:
[----:B------:R-:W-:Y:S05]  /*c3e0*/  BSYNC B6 ;  /* 0x0000000000067941 */ /* 0x000fea0003800000 */
.L_x_11925:
[----:B------:R2:W5:Y:S01]  /*c3f0*/  LDL R10, [R1+0xc] ;  /* 0x00000c00010a7983 */ /* 0x0005620000100800 */
[----:B------:R-:W-:Y:S01]  /*c400*/  UISETP.NE.AND UP0, UPT, UR47, URZ, UPT ;  /* 0x0000003f2f00728c */ /* 0x000fe2000bf05270 */
[----:B-1----:R-:W-:Y:S01]  /*c410*/  IMAD.U32 R6, RZ, RZ, UR43 ;  /* 0x0000002bff067e24 */ /* 0x002fe2000f8e00ff */
[----:B------:R-:W1:Y:S01]  /*c420*/  S2R R20, SR_TID.X ;  /* 0x0000000000147919 */ /* 0x000e620000002100 */
[----:B0-----:R-:W0:Y:S03]  /*c430*/  S2R R2, SR_TID.X ;  /* 0x0000000000027919 */ /* 0x001e260000002100 */
[----:B------:R-:W-:Y:S01]  /*c440*/  PLOP3.LUT P0, PT, PT, PT, UP0, 0x80, 0x0 ;  /* 0x000000000000781c */ /* 0x000fe20003f0f008 */
[----:B------:R-:W-:Y:S01]  /*c450*/  ULDC.64 UR8, c[0x0][0x2d8] ;  /* 0x0000b60000087ab9 */ /* 0x000fe20000000a00 */
[----:B------:R-:W-:-:S03]  /*c460*/  R2UR UR6, R29 ;  /* 0x000000001d0672ca */ /* 0x000fc600000e0000 */
[----:B------:R-:W-:Y:S01]  /*c470*/  @UP0 ULDC UR4, c[0x0][0x44c] ;  /* 0x0001130000040ab9 */ /* 0x000fe20000000800 */
[----:B------:R-:W-:Y:S01]  /*c480*/  R2UR UR7, R22 ;  /* 0x00000000160772ca */ /* 0x000fe200000e0000 */
[----:B------:R-:W-:Y:S01]  /*c490*/  ULDC UR12, c[0x0][0x448] ;  /* 0x00011200000c7ab9 */ /* 0x000fe20000000800 */
[----:B------:R-:W-:Y:S01]  /*c4a0*/  ULDC.64 UR10, c[0x0][0x280] ;  /* 0x0000a000000a7ab9 */ /* 0x000fe20000000a00 */
[----:B------:R-:W-:Y:S01]  /*c4b0*/  @UP0 ULDC UR13, c[0x0][0x44c] ;  /* 0x00011300000d0ab9 */ /* 0x000fe20000000800 */
[C---:B------:R-:W-:Y:S02]  /*c4c0*/  LOP3.LUT P3, RZ, R16.reuse, 0x400, RZ, 0xc0, !PT ;  /* 0x0000040010ff7812 */ /* 0x040fe4000786c0ff */
[C---:B------:R-:W-:Y:S02]  /*c4d0*/  LOP3.LUT P4, RZ, R16.reuse, 0x200, RZ, 0xc0, !PT ;  /* 0x0000020010ff7812 */ /* 0x040fe4000788c0ff */
[----:B------:R-:W-:Y:S01]  /*c4e0*/  LOP3.LUT P5, RZ, R16, 0x100, RZ, 0xc0, !PT ;  /* 0x0000010010ff7812 */ /* 0x000fe200078ac0ff */
[----:B-1----:R-:W-:Y:S01]  /*c4f0*/  IMAD.SHL.U32 R20, R20, 0x20, RZ ;  /* 0x0000002014147824 */ /* 0x002fe200078e00ff */
[----:B0-----:R-:W-:-:S04]  /*c500*/  LOP3.LUT R2, R2, 0x7f, RZ, 0xc0, !PT ;  /* 0x0000007f02027812 */ /* 0x001fc800078ec0ff */
[----:B------:R-:W-:Y:S02]  /*c510*/  LOP3.LUT R20, R20, 0x60, RZ, 0xc0, !PT ;  /* 0x0000006014147812 */ /* 0x000fe400078ec0ff */
[----:B------:R-:W-:-:S04]  /*c520*/  SHF.R.U32.HI R2, RZ, 0x2, R2 ;  /* 0x00000002ff027819 */ /* 0x000fc80000011602 */
[----:B------:R-:W-:-:S05]  /*c530*/  LOP3.LUT R2, R2, R20, RZ, 0xfc, !PT ;  /* 0x0000001402027212 */ /* 0x000fca00078efcff */
[----:B------:R-:W-:-:S04]  /*c540*/  IMAD R6, R6, 0xc0, R2 ;  /* 0x000000c006067824 */ /* 0x000fc800078e0202 */
        /* <DEDUP_REMOVED lines=122> */
.L_x_11996:
        /* <DEDUP_REMOVED lines=12> */
.L_x_11928:
        /* <DEDUP_REMOVED lines=18> */
.L_x_11997:
[----:B------:R-:W-:Y:S05]  /*ced0*/  BSYNC B0 ;  /* 0x0000000000007941 */ /* 0x000fea0003800000 */
.L_x_11929:
        /* <DEDUP_REMOVED lines=9> */
.L_x_11944:
[----:B------:R-:W2:Y:S01]  /*cf70*/  LDL R8, [R1+0x8] ;  /* 0x0000080001087983 */ /* 0x000ea20000100800 */
[----:B------:R-:W0:Y:S03]  /*cf80*/  LDC R4, c[0x0][0x430] ;  /* 0x00010c00ff047b82 */ /* 0x000e260000000800 */
[----:B------:R-:W3:Y:S04]  /*cf90*/  LDL R6, [R1+0x4] ;  /* 0x0000040001067983 */ /* 0x000ee80000100800 */
[----:B------:R-:W4:Y:S01]  /*cfa0*/  LDL R7, [R1] ;  /* 0x0000000001077983 */ /* 0x000f220000100800 */
        /* <DEDUP_REMOVED lines=10> */
[----:B------:R-:W-:Y:S01]  /*d050*/  ULDC.64 UR4, c[0x0][0x428] ;  /* 0x00010a0000047ab9 */ /* 0x000fe20000000a00 */
        /* <DEDUP_REMOVED lines=28> */
.L_x_11932:
[----:B------:R-:W-:Y:S01]  /*d220*/  IMAD R6, R23, 0x8, R17 ;  /* 0x0000000817067824 */ /* 0x000fe200078e0211 */
[----:B------:R-:W-:Y:S01]  /*d230*/  SHF.L.U32 R0, R26, 0x1f, RZ ;  /* 0x0000001f1a007819 */ /* 0x000fe200000006ff */
[----:B------:R-:W-:Y:S03]  /*d240*/  BSSY B1, `(.L_x_11933) ;  /* 0x0000003000017945 */ /* 0x000fe60003800000 */
[----:B------:R-:W0:Y:S02]  /*d250*/  SYNCS.PHASECHK.TRANS64.TRYWAIT P0, [R6+URZ+0x2d840], R0 ;  /* 0x02d84000060075a7 */ /* 0x000e24000800017f */
[----:B0-----:R-:W-:Y:S05]  /*d260*/  @!P0 BRA `(.L_x_11934) ;  /* 0x0000002800888947 */ /* 0x001fea0003800000 */
.L_x_11998:
[----:B------:R-:W-:Y:S05]  /*d270*/  BSYNC B1 ;  /* 0x0000000000017941 */ /* 0x000fea0003800000 */
.L_x_11933:
[----:B------:R-:W1:Y:S01]  /*d280*/  S2R R12, SR_TID.X ;  /* 0x00000000000c7919 */ /* 0x000e620000002100 */
[----:B------:R-:W-:Y:S01]  /*d290*/  SHF.R.S32.HI R21, RZ, 0x1f, R5 ;  /* 0x0000001fff157819 */ /* 0x000fe20000011405 */
[----:B------:R-:W-:Y:S01]  /*d2a0*/  ULDC.64 UR4, c[0x0][0x300] ;  /* 0x0000c00000047ab9 */ /* 0x000fe20000000a00 */
[C---:B------:R-:W-:Y:S01]  /*d2b0*/  LOP3.LUT P3, RZ, R16.reuse, 0x4, RZ, 0xc0, !PT ;  /* 0x0000000410ff7812 */ /* 0x040fe2000786c0ff */
        /* <DEDUP_REMOVED lines=55> */
.L_x_12008:
        /* <DEDUP_REMOVED lines=10> */
.L_x_11936:
        /* <DEDUP_REMOVED lines=11> */
.L_x_11937:
[----:B------:R1:W-:Y:S01]  /*d780*/  SYNCS.ARRIVE.TRANS64.A1T0 RZ, [R6+URZ+0x2d830], RZ ;  /* 0x02d830ff06ff79a7 */ /* 0x0003e2000810003f */
[----:B------:R-:W-:Y:S05]  /*d790*/  @!P2 BRA `(.L_x_11938) ;  /* 0x000000000004a947 */ /* 0x000fea0003800000 */
[----:B------:R-:W-:Y:S01]  /*d7a0*/  BPT.TRAP 0x1 ;  /* 0x000000040000795c */ /* 0x000fe20000300000 */
.L_x_11938:
[----:B------:R-:W-:Y:S01]  /*d7b0*/  SHF.L.U32 R2, R20, 0x1f, RZ ;  /* 0x0000001f14027819 */ /* 0x000fe200000006ff */
[----:B-1----:R-:W-:Y:S01]  /*d7c0*/  IMAD R6, R9, 0x8, R17 ;  /* 0x0000000809067824 */ /* 0x002fe200078e0211 */
[----:B------:R-:W-:Y:S03]  /*d7d0*/  BSSY B1, `(.L_x_11939) ;  /* 0x0000003000017945 */ /* 0x000fe60003800000 */
[----:B------:R-:W1:Y:S02]  /*d7e0*/  SYNCS.PHASECHK.TRANS64.TRYWAIT P0, [R6+URZ+0x2d860], R2 ;  /* 0x02d86002060075a7 */ /* 0x000e64000800017f */
[----:B-1----:R-:W-:Y:S05]  /*d7f0*/  @!P0 BRA `(.L_x_11940) ;  /* 0x00000028007c8947 */ /* 0x002fea0003800000 */
.L_x_12009:
[----:B------:R-:W-:Y:S05]  /*d800*/  BSYNC B1 ;  /* 0x0000000000017941 */ /* 0x000fea0003800000 */
.L_x_11939:
[----:B------:R-:W0:Y:S01]  /*d810*/  S2R R3, SR_TID.X ;  /* 0x0000000000037919 */ /* 0x000e220000002100 */
[----:B-1----:R-:W-:Y:S01]  /*d820*/  IMAD.MOV.U32 R2, RZ, RZ, -0x80 ;  /* 0xffffff80ff027424 */ /* 0x002fe200078e00ff */
[----:B------:R-:W-:Y:S01]  /*d830*/  UMOV UR4, 0xffffffff ;  /* 0xffffffff00047882 */ /* 0x000fe20000000000 */
[----:B------:R-:W-:Y:S02]  /*d840*/  LOP3.LUT P3, RZ, R16, 0x20, RZ, 0xc0, !PT ;  /* 0x0000002010ff7812 */ /* 0x000fe4000786c0ff */
        /* <DEDUP_REMOVED lines=47> */
.L_x_12019:
        /* <DEDUP_REMOVED lines=31> */
.L_x_11942:
        /* <DEDUP_REMOVED lines=11> */
.L_x_11943:
        /* <DEDUP_REMOVED lines=8> */
.L_x_11931:
        /* <DEDUP_REMOVED lines=16> */
[----:B0-----:R-:W-:-:S05]  /*df60*/  IADD3 R0, R0, UR45, R7 ;  /* 0x0000002d00007c10 */ /* 0x001fca000fffe007 */
[----:B------:R0:W-:Y:S02]  /*df70*/  STL [R1+0x10], R0 ;  /* 0x0000100001007387 */ /* 0x0001e40000100800 */
.L_x_11946:
[----:B------:R-:W-:Y:S05]  /*df80*/  BSYNC B0 ;  /* 0x0000000000007941 */ /* 0x000fea0003800000 */
.L_x_11945:
[----:B0-----:R-:W-:-:S05]  /*df90*/  IMAD.U32 R0, RZ, RZ, UR46 ;  /* 0x0000002eff007e24 */ /* 0x001fca000f8e00ff */
[----:B------:R-:W-:-:S13]  /*dfa0*/  ISETP.NE.AND P0, PT, R0, 0x3, PT ;  /* 0x000000030000780c */ /* 0x000fda0003f05270 */
[----:B------:R-:W-:Y:S05]  /*dfb0*/  @!P0 BRA `(.L_x_11947) ;  /* 0x0000000000048947 */ /* 0x000fea0003800000 */
[----:B------:R-:W-:Y:S01]  /*dfc0*/  BPT.TRAP 0x1 ;  /* 0x000000040000795c */ /* 0x000fe20000300000 */
.L_x_11947:
[----:B------:R-:W-:Y:S01]  /*dfd0*/  IMAD R4, R23, 0x8, R17 ;  /* 0x0000000817047824 */ /* 0x000fe200078e0211 */
[----:B------:R-:W-:Y:S01]  /*dfe0*/  SHF.L.U32 R3, R26, 0x1f, RZ ;  /* 0x0000001f1a037819 */ /* 0x000fe200000006ff */
[----:B------:R-:W-:Y:S03]  /*dff0*/  BSSY B0, `(.L_x_11948) ;  /* 0x0000003000007945 */ /* 0x000fe60003800000 */
[----:B------:R-:W0:Y:S02]  /*e000*/  SYNCS.PHASECHK.TRANS64.TRYWAIT P0, [R4+URZ+0x2d860], R3 ;  /* 0x02d86003040075a7 */ /* 0x000e24000800017f */
[----:B0-----:R-:W-:Y:S05]  /*e010*/  @!P0 BRA `(.L_x_11949) ;  /* 0x0000002400ec8947 */ /* 0x001fea0003800000 */
.L_x_12020:
[----:B------:R-:W-:Y:S05]  /*e020*/  BSYNC B0 ;  /* 0x0000000000007941 */ /* 0x000fea0003800000 */
.L_x_11948:
[----:B------:R-:W1:Y:S01]  /*e030*/  S2R R7, SR_TID.X ;  /* 0x0000000000077919 */ /* 0x000e620000002100 */
[----:B------:R-:W-:Y:S01]  /*e040*/  IMAD.MOV.U32 R5, RZ, RZ, -0x80 ;  /* 0xffffff80ff057424 */ /* 0x000fe200078e00ff */
[----:B------:R-:W-:Y:S01]  /*e050*/  UMOV UR4, 0xffffffff ;  /* 0xffffffff00047882 */ /* 0x000fe20000000000 */
[----:B------:R-:W-:Y:S02]  /*e060*/  LOP3.LUT P4, RZ, R16, 0x20, RZ, 0xc0, !PT ;  /* 0x0000002010ff7812 */ /* 0x000fe4000788c0ff */
        /* <DEDUP_REMOVED lines=50> */
.L_x_12030:
        /* <DEDUP_REMOVED lines=13> */
.L_x_11951:
        /* <DEDUP_REMOVED lines=11> */
.L_x_11952:
[----:B------:R0:W-:Y:S01]  /*e510*/  SYNCS.ARRIVE.TRANS64.A1T0 RZ, [R4+URZ+0x2d850], RZ ;  /* 0x02d850ff04ff79a7 */ /* 0x0001e2000810003f */
[----:B------:R-:W-:-:S05]  /*e520*/  VIADD R23, R23, 0x1 ;  /* 0x0000000117177836 */ /* 0x000fca0000000000 */
[----:B------:R-:W-:-:S04]  /*e530*/  ISETP.NE.AND P0, PT, R23, 0x2, PT ;  /* 0x000000021700780c */ /* 0x000fc80003f05270 */
[----:B------:R-:W-:Y:S02]  /*e540*/  SEL R3, RZ, 0x1, P0 ;  /* 0x00000001ff037807 */ /* 0x000fe40000000000 */
[----:B------:R-:W-:Y:S02]  /*e550*/  SEL R23, R23, RZ, P0 ;  /* 0x000000ff17177207 */ /* 0x000fe40000000000 */
[----:B0-----:R-:W-:-:S07]  /*e560*/  LOP3.LUT R26, R26, R3, RZ, 0x3c, !PT ;  /* 0x000000031a1a7212 */ /* 0x001fce00078e3cff */
.L_x_11912:
[----:B------:R-:W-:Y:S05]  /*e570*/  BSYNC B7 ;  /* 0x0000000000077941 */ /* 0x000fea0003800000 */
.L_x_11910:
        /* <DEDUP_REMOVED lines=13> */
.L_x_11953:
[----:B------:R-:W-:-:S03]  /*e650*/  UMOV UR4, 0xffffffff ;  /* 0xffffffff00047882 */ /* 0x000fc60000000000 */
[----:B------:R-:W-:Y:S05]  /*e660*/  BRA.DIV UR4, `(.L_x_11955) ;  /* 0x0000002604d07947 */ /* 0x000fea000b800000 */
[----:B-----5:R2:W3:Y:S02]  /*e670*/  SHFL.IDX PT, R14, R2, RZ, 0x1f ;  /* 0x00001fff020e7589 */ /* 0x0204e400000e0000 */
.L_x_12033:
        /* <DEDUP_REMOVED lines=8> */
.L_x_11954:
[----:B-1----:R-:W4:Y:S01]  /*e700*/  LDL R0, [R1+0x10] ;  /* 0x0000100001007983 */ /* 0x002f220000100800 */
[----:B------:R-:W-:Y:S02]  /*e710*/  ULDC UR4, c[0x0][0xc38] ;  /* 0x00030e0000047ab9 */ /* 0x000fe40000000800 */
[----:B----4-:R-:W-:-:S13]  /*e720*/  ISETP.GE.AND P0, PT, R0, UR4, PT ;  /* 0x0000000400007c0c */ /* 0x010fda000bf06270 */
[----:B------:R-:W-:Y:S05]  /*e730*/  @!P0 BRA `(.L_x_11956) ;  /* 0xffffffc4009c8947 */ /* 0x000fea000383ffff */
.L_x_11907:
        /* <DEDUP_REMOVED lines=12> */
.L_x_12034:
[----:B------:R-:W-:Y:S05]  /*e800*/  BSYNC B0 ;  /* 0x0000000000007941 */ /* 0x000fea0003800000 */
.L_x_11957:
[----:B------:R-:W-:-:S03]  /*e810*/  UMOV UR4, 0xffffffff ;  /* 0xffffffff00047882 */ /* 0x000fc60000000000 */
[----:B------:R-:W-:Y:S05]  /*e820*/  BRA.DIV UR4, `(.L_x_11959) ;  /* 0x00000026049c7947 */ /* 0x000fea000b800000 */
[----:B-1----:R-:W1:Y:S02]  /*e830*/  S2R R0, SR_TID.X ;  /* 0x0000000000007919 */ /* 0x002e640000002100 */
[----:B-1----:R-:W-:-:S04]  /*e840*/  SHF.R.U32.HI R0, RZ, 0x5, R0 ;  /* 0x00000005ff007819 */ /* 0x002fc80000011600 */
[----:B------:R-:W-:-:S05]  /*e850*/  LOP3.LUT R0, R0, 0x3, RZ, 0xc0, !PT ;  /* 0x0000000300007812 */ /* 0x000fca00078ec0ff */
[----:B------:R1:W2:Y:S02]  /*e860*/  SHFL.IDX PT, R14, R0, RZ, 0x1f ;  /* 0x00001fff000e7589 */ /* 0x0002a400000e0000 */
.L_x_12037:
[----:B--2---:R-:W-:Y:S01]  /*e870*/  ISETP.NE.AND P0, PT, R14, RZ, PT ;  /* 0x000000ff0e00720c */ /* 0x004fe20003f05270 */
[----:B------:R-:W-:-:S12]  /*e880*/  BSSY B0, `(.L_x_11960) ;  /* 0x0000024000007945 */ /* 0x000fd80003800000 */
[----:B------:R-:W-:Y:S05]  /*e890*/  @P0 BRA `(.L_x_11961) ;  /* 0x0000000000880947 */ /* 0x000fea0003800000 */
[----:B------:R-:W-:-:S03]  /*e8a0*/  UMOV UR4, 0xffffffff ;  /* 0xffffffff00047882 */ /* 0x000fc60000000000 */
[----:B------:R-:W-:Y:S05]  /*e8b0*/  BRA.DIV UR4, `(.L_x_11962) ;  /* 0x0000002604ac7947 */ /* 0x000fea000b800000 */
[----:B------:R-:W-:-:S13]  /*e8c0*/  ELECT P6, URZ, PT ;  /* 0x00000000003f782f */ /* 0x000fda00038c0000 */
.L_x_12040:
[----:B------:R-:W-:Y:S05]  /*e8d0*/  @!P6 BRA `(.L_x_11961) ;  /* 0x000000000078e947 */ /* 0x000fea0003800000 */
[----:B------:R-:W-:-:S06]  /*e8e0*/  ULOP3.LUT UR4, UR42, 0x2, URZ, 0xfc, !UPT ;  /* 0x000000022a047892 */ /* 0x000fcc000f8efc3f */
[----:B-1----:R-:W-:-:S05]  /*e8f0*/  IMAD.U32 R0, RZ, RZ, UR4 ;  /* 0x00000004ff007e24 */ /* 0x002fca000f8e00ff */
[----:B------:R-:W-:-:S13]  /*e900*/  ISETP.NE.AND P0, PT, R0, 0x3, PT ;  /* 0x000000030000780c */ /* 0x000fda0003f05270 */
[----:B------:R-:W-:Y:S05]  /*e910*/  @!P0 BRA `(.L_x_11963) ;  /* 0x0000000000048947 */ /* 0x000fea0003800000 */
[----:B------:R-:W-:Y:S01]  /*e920*/  BPT.TRAP 0x1 ;  /* 0x000000040000795c */ /* 0x000fe20000300000 */
.L_x_11963:
[C---:B------:R-:W-:Y:S01]  /*e930*/  IMAD R5, R23.reuse, 0x8, R4 ;  /* 0x0000000817057824 */ /* 0x040fe200078e0204 */
[----:B------:R-:W-:Y:S01]  /*e940*/  SHF.L.U32 R0, R26, 0x1f, RZ ;  /* 0x0000001f1a007819 */ /* 0x000fe200000006ff */
[----:B------:R-:W-:-:S03]  /*e950*/  VIADD R23, R23, 0x1 ;  /* 0x0000000117177836 */ /* 0x000fc60000000000 */
[----:B------:R-:W1:Y:S02]  /*e960*/  SYNCS.PHASECHK.TRANS64.TRYWAIT P1, [R5+URZ+0x2d840], R0 ;  /* 0x02d84000050075a7 */ /* 0x000e64000802017f */
[----:B------:R-:W-:-:S04]  /*e970*/  ISETP.NE.AND P2, PT, R23, 0x2, PT ;  /* 0x000000021700780c */ /* 0x000fc80003f45270 */
[----:B------:R-:W-:Y:S01]  /*e980*/  SEL R3, RZ, 0x1, P2 ;  /* 0x00000001ff037807 */ /* 0x000fe20001000000 */
[----:B-1----:R-:W-:Y:S08]  /*e990*/  @!P1 BRA `(.L_x_11964) ;  /* 0x0000002400949947 */ /* 0x002ff00003800000 */
.L_x_12041:
[----:B------:R-:W-:Y:S02]  /*e9a0*/  SEL R23, R23, RZ, P2 ;  /* 0x000000ff17177207 */ /* 0x000fe40001000000 */
[----:B------:R-:W-:Y:S01]  /*e9b0*/  LOP3.LUT R2, R26, R3, RZ, 0x3c, !PT ;  /* 0x000000031a027212 */ /* 0x000fe200078e3cff */
[----:B------:R-:W-:Y:S06]  /*e9c0*/  @!P0 BRA `(.L_x_11965) ;  /* 0x0000000000048947 */ /* 0x000fec0003800000 */
[----:B------:R-:W-:Y:S01]  /*e9d0*/  BPT.TRAP 0x1 ;  /* 0x000000040000795c */ /* 0x000fe20000300000 */
.L_x_11965:
[----:B------:R-:W-:Y:S01]  /*e9e0*/  IMAD R23, R23, 0x8, R4 ;  /* 0x0000000817177824 */ /* 0x000fe200078e0204 */
[----:B------:R-:W-:-:S04]  /*e9f0*/  SHF.L.U32 R2, R2, 0x1f, RZ ;  /* 0x0000001f02027819 */ /* 0x000fc800000006ff */
[----:B------:R-:W2:Y:S02]  /*ea00*/  SYNCS.PHASECHK.TRANS64.TRYWAIT P1, [R23+URZ+0x2d840], R2 ;  /* 0x02d84002170075a7 */ /* 0x000ea4000802017f */
[----:B--2---:R-:W-:Y:S05]  /*ea10*/  @!P1 BRA `(.L_x_11966) ;  /* 0x0000002400889947 */ /* 0x004fea0003800000 */
.L_x_12042:
[----:B------:R-:W-:Y:S05]  /*ea20*/  @!P0 BRA `(.L_x_11967) ;  /* 0x0000000000048947 */ /* 0x000fea0003800000 */
[----:B------:R-:W-:Y:S01]  /*ea30*/  BPT.TRAP 0x1 ;  /* 0x000000040000795c */ /* 0x000fe20000300000 */
.L_x_11967:
[----:B------:R-:W3:Y:S02]  /*ea40*/  SYNCS.PHASECHK.TRANS64.TRYWAIT P1, [R5+URZ+0x2d860], R0 ;  /* 0x02d86000050075a7 */ /* 0x000ee4000802017f */
[----:B---3--:R-:W-:Y:S05]  /*ea50*/  @!P1 BRA `(.L_x_11968) ;  /* 0x00000024008c9947 */ /* 0x008fea0003800000 */
.L_x_12043:
[----:B------:R-:W-:Y:S05]  /*ea60*/  @!P0 BRA `(.L_x_11969) ;  /* 0x0000000000048947 */ /* 0x000fea0003800000 */
[----:B------:R-:W-:Y:S01]  /*ea70*/  BPT.TRAP 0x1 ;  /* 0x000000040000795c */ /* 0x000fe20000300000 */
.L_x_11969:
[----:B----4-:R4:W0:Y:S02]  /*ea80*/  SYNCS.PHASECHK.TRANS64.TRYWAIT P0, [R23+URZ+0x2d860], R2 ;  /* 0x02d86002170075a7 */ /* 0x010824000800017f */
[----:B0-----:R-:W-:Y:S05]  /*ea90*/  @!P0 NANOSLEEP.SYNCS 0x989680 ;  /* 0x009896800000895d */ /* 0x001fea0003900000 */
[----:B------:R-:W0:Y:S02]  /*eaa0*/  @!P0 SYNCS.PHASECHK.TRANS64 P0, [R23+URZ+0x2d860], R2 ;  /* 0x02d86002170085a7 */ /* 0x000e24000800007f */
[----:B0-----:R-:W-:Y:S05]  /*eab0*/  @!P0 BRA `(.L_x_11969) ;  /* 0xfffffffc00f08947 */ /* 0x001fea000383ffff */
.L_x_11961:
[----:B------:R-:W-:Y:S05]  /*eac0*/  BSYNC B0 ;  /* 0x0000000000007941 */ /* 0x000fea0003800000 */
.L_x_11960:
[----:B------:R-:W-:Y:S05]  /*ead0*/  EXIT ;  /* 0x000000000000794d */ /* 0x000fea0003800000 */
.L_x_11862:
[----:B0-----:R-:W-:-:S04]  /*eae0*/  IMAD.U32 R3, RZ, RZ, UR40 ;  /* 0x00000028ff037e24 */ /* 0x001fc8000f8e00ff */
[----:B------:R0:W1:Y:S03]  /*eaf0*/  SYNCS.PHASECHK.TRANS64.TRYWAIT P1, [R3+URZ+0x2d800], R0 ;  /* 0x02d80000030075a7 */ /* 0x000066000802017f */
[----:B-1----:R-:W-:Y:S05]  /*eb00*/  @!P1 NANOSLEEP.SYNCS 0x989680 ;  /* 0x009896800000995d */ /* 0x002fea0003900000 */
[----:B------:R-:W1:Y:S02]  /*eb10*/  @!P1 SYNCS.PHASECHK.TRANS64 P1, [R3+URZ+0x2d800], R0 ;  /* 0x02d80000030095a7 */ /* 0x000e64000802007f */
[----:B-1----:R-:W-:Y:S05]  /*eb20*/  @!P1 BRA `(.L_x_11862) ;  /* 0xfffffffc00ec9947 */ /* 0x002fea000383ffff */
[----:B------:R-:W-:Y:S05]  /*eb30*/  BRA `(.L_x_11970) ;  /* 0xffffff2c000c7947 */ /* 0x000fea000383ffff */
.L_x_11866:
[----:B-1----:R1:W2:Y:S02]  /*eb40*/  SYNCS.PHASECHK.TRANS64.TRYWAIT P1, [R0+URZ+0x2d830], R3 ;  /* 0x02d83003000075a7 */ /* 0x0022a4000802017f */
[----:B--2---:R-:W-:Y:S05]  /*eb50*/  @!P1 NANOSLEEP.SYNCS 0x989680 ;  /* 0x009896800000995d */ /* 0x004fea0003900000 */
[----:B------:R-:W2:Y:S02]  /*eb60*/  @!P1 SYNCS.PHASECHK.TRANS64 P1, [R0+URZ+0x2d830], R3 ;  /* 0x02d83003000095a7 */ /* 0x000ea4000802007f */
[----:B--2---:R-:W-:Y:S05]  /*eb70*/  @!P1 BRA `(.L_x_11866) ;  /* 0xfffffffc00f09947 */ /* 0x004fea000383ffff */
[----:B------:R-:W-:Y:S05]  /*eb80*/  BRA `(.L_x_11865) ;  /* 0xffffff2c00287947 */ /* 0x000fea000383ffff */
.L_x_11872:
[----:B--2---:R-:W-:-:S04]  /*eb90*/  IMAD.U32 R4, RZ, RZ, UR6 ;  /* 0x00000006ff047e24 */ /* 0x004fc8000f8e00ff */
[----:B------:R2:W3:Y:S03]  /*eba0*/  SYNCS.PHASECHK.TRANS64.TRYWAIT P1, [R4+URZ+0x2d830], R3 ;  /* 0x02d83003040075a7 */ /* 0x0004e6000802017f */
[----:B---3--:R-:W-:Y:S05]  /*ebb0*/  @!P1 NANOSLEEP.SYNCS 0x989680 ;  /* 0x009896800000995d */ /* 0x008fea0003900000 */
[----:B------:R-:W3:Y:S02]  /*ebc0*/  @!P1 SYNCS.PHASECHK.TRANS64 P1, [R4+URZ+0x2d830], R3 ;  /* 0x02d83003040095a7 */ /* 0x000ee4000802007f */
[----:B---3--:R-:W-:Y:S05]  /*ebd0*/  @!P1 BRA `(.L_x_11872) ;  /* 0xfffffffc00ec9947 */ /* 0x008fea000383ffff */
[----:B------:R-:W-:Y:S05]  /*ebe0*/  BRA `(.L_x_11869) ;  /* 0xffffff50002c7947 */ /* 0x000fea000383ffff */
.L_x_11876:
[----:B-1----:R-:W-:-:S04]  /*ebf0*/  IMAD.U32 R4, RZ, RZ, UR6 ;  /* 0x00000006ff047e24 */ /* 0x002fc8000f8e00ff */
[----:B------:R1:W2:Y:S03]  /*ec00*/  SYNCS.PHASECHK.TRANS64.TRYWAIT P1, [R4+URZ+0x2d850], R3 ;  /* 0x02d85003040075a7 */ /* 0x0002a6000802017f */
[----:B--2---:R-:W-:Y:S05]  /*ec10*/  @!P1 NANOSLEEP.SYNCS 0x989680 ;  /* 0x009896800000995d */ /* 0x004fea0003900000 */
[----:B------:R-:W2:Y:S02]  /*ec20*/  @!P1 SYNCS.PHASECHK.TRANS64 P1, [R4+URZ+0x2d850], R3 ;  /* 0x02d85003040095a7 */ /* 0x000ea4000802007f */
[----:B--2---:R-:W-:Y:S05]  /*ec30*/  @!P1 BRA `(.L_x_11876) ;  /* 0xfffffffc00ec9947 */ /* 0x004fea000383ffff */
[----:B------:R-:W-:Y:S05]  /*ec40*/  BRA `(.L_x_11873) ;  /* 0xffffff5000d87947 */ /* 0x000fea000383ffff */
.L_x_11884:
[----:B--2---:R-:W-:-:S04]  /*ec50*/  IMAD.U32 R4, RZ, RZ, UR6 ;  /* 0x00000006ff047e24 */ /* 0x004fc8000f8e00ff */
[----:B------:R2:W3:Y:S03]  /*ec60*/  SYNCS.PHASECHK.TRANS64.TRYWAIT P1, [R4+URZ+0x2d830], R3 ;  /* 0x02d83003040075a7 */ /* 0x0004e6000802017f */
[----:B---3--:R-:W-:Y:S05]  /*ec70*/  @!P1 NANOSLEEP.SYNCS 0x989680 ;  /* 0x009896800000995d */ /* 0x008fea0003900000 */
[----:B------:R-:W3:Y:S02]  /*ec80*/  @!P1 SYNCS.PHASECHK.TRANS64 P1, [R4+URZ+0x2d830], R3 ;  /* 0x02d83003040095a7 */ /* 0x000ee4000802007f */
[----:B---3--:R-:W-:Y:S05]  /*ec90*/  @!P1 BRA `(.L_x_11884) ;  /* 0xfffffffc00ec9947 */ /* 0x008fea000383ffff */
[----:B------:R-:W-:Y:S05]  /*eca0*/  BRA `(.L_x_11881) ;  /* 0xffffff7800ac7947 */ /* 0x000fea000383ffff */
.L_x_11888:
[----:B-1----:R-:W-:-:S04]  /*ecb0*/  IMAD.U32 R4, RZ, RZ, UR6 ;  /* 0x00000006ff047e24 */ /* 0x002fc8000f8e00ff */
[----:B------:R1:W2:Y:S03]  /*ecc0*/  SYNCS.PHASECHK.TRANS64.TRYWAIT P1, [R4+URZ+0x2d850], R3 ;  /* 0x02d85003040075a7 */ /* 0x0002a6000802017f */
[----:B--2---:R-:W-:Y:S05]  /*ecd0*/  @!P1 NANOSLEEP.SYNCS 0x989680 ;  /* 0x009896800000995d */ /* 0x004fea0003900000 */
[----:B------:R-:W2:Y:S02]  /*ece0*/  @!P1 SYNCS.PHASECHK.TRANS64 P1, [R4+URZ+0x2d850], R3 ;  /* 0x02d85003040095a7 */ /* 0x000ea4000802007f */
[----:B--2---:R-:W-:Y:S05]  /*ecf0*/  @!P1 BRA `(.L_x_11888) ;  /* 0xfffffffc00ec9947 */ /* 0x004fea000383ffff */
[----:B------:R-:W-:Y:S05]  /*ed00*/  BRA `(.L_x_11885) ;  /* 0xffffff7c00587947 */ /* 0x000fea000383ffff */
.L_x_11895:
[----:B--2---:R-:W-:-:S04]  /*ed10*/  IMAD.U32 R6, RZ, RZ, UR8 ;  /* 0x00000008ff067e24 */ /* 0x004fc8000f8e00ff */
[----:B------:R2:W3:Y:S03]  /*ed20*/  SYNCS.PHASECHK.TRANS64.TRYWAIT P1, [R6+URZ+0x2d850], R5 ;  /* 0x02d85005060075a7 */ /* 0x0004e6000802017f */
[----:B---3--:R-:W-:Y:S05]  /*ed30*/  @!P1 NANOSLEEP.SYNCS 0x989680 ;  /* 0x009896800000995d */ /* 0x008fea0003900000 */
[----:B------:R-:W3:Y:S02]  /*ed40*/  @!P1 SYNCS.PHASECHK.TRANS64 P1, [R6+URZ+0x2d850], R5 ;  /* 0x02d85005060095a7 */ /* 0x000ee4000802007f */
[----:B---3--:R-:W-:Y:S05]  /*ed50*/  @!P1 BRA `(.L_x_11895) ;  /* 0xfffffffc00ec9947 */ /* 0x008fea000383ffff */
[----:B------:R-:W-:Y:S05]  /*ed60*/  BRA `(.L_x_11894) ;  /* 0xffffff98008c7947 */ /* 0x000fea000383ffff */
.L_x_11918:
        /* <DEDUP_REMOVED lines=10> */
.L_x_11971:
[----:B------:R-:W-:Y:S05]  /*ee10*/  BRA `(.L_x_11972) ;  /* 0xffffffc800707947 */ /* 0x000fea000383ffff */
.L_x_11921:
[----:B0-----:R0:W1:Y:S02]  /*ee20*/  SYNCS.PHASECHK.TRANS64.TRYWAIT P0, [R6+URZ+0x2d840], R2 ;  /* 0x02d84002060075a7 */ /* 0x001064000800017f */
[----:B-1----:R-:W-:Y:S05]  /*ee30*/  @!P0 NANOSLEEP.SYNCS 0x989680 ;  /* 0x009896800000895d */ /* 0x002fea0003900000 */
[----:B------:R-:W1:Y:S02]  /*ee40*/  @!P0 SYNCS.PHASECHK.TRANS64 P0, [R6+URZ+0x2d840], R2 ;  /* 0x02d84002060085a7 */ /* 0x000e64000800007f */
[----:B-1----:R-:W-:Y:S05]  /*ee50*/  @!P0 BRA `(.L_x_11921) ;  /* 0xfffffffc00f08947 */ /* 0x002fea000383ffff */
[----:B------:R-:W-:Y:S05]  /*ee60*/  BRA `(.L_x_11973) ;  /* 0xffffffcc00787947 */ /* 0x000fea000383ffff */
.L_x_11922:
        /* <DEDUP_REMOVED lines=8> */
.L_x_11975:
[----:B------:R-:W-:Y:S05]  /*eef0*/  BSYNC B0 ;  /* 0x0000000000007941 */ /* 0x000fea0003800000 */
.L_x_11974:
        /* <DEDUP_REMOVED lines=9> */
.L_x_11976:
[----:B------:R-:W-:Y:S02]  /*ef90*/  IMAD.MOV.U32 R13, RZ, RZ, R0 ;  /* 0x000000ffff0d7224 */ /* 0x000fe400078e0000 */
[----:B------:R-:W-:Y:S02]  /*efa0*/  IMAD.MOV.U32 R12, RZ, RZ, 0x1 ;  /* 0x00000001ff0c7424 */ /* 0x000fe400078e00ff */
[----:B------:R-:W-:-:S07]  /*efb0*/  IMAD.MOV.U32 R3, RZ, RZ, R14 ;  /* 0x000000ffff037224 */ /* 0x000fce00078e000e */
[----:B------:R-:W-:Y:S05]  /*efc0*/  WARPSYNC.COLLECTIVE R15, `(.L_x_11977) ;  /* 0x000000000f087348 */ /* 0x000fea0003c00000 */
[----:B------:R0:W1:Y:S02]  /*efd0*/  SHFL.IDX P6, R14, R13, R12, R11 ;  /* 0x0000000c0d0e7389 */ /* 0x00006400000c000b */
[----:B01----:R-:W-:Y:S01]  /*efe0*/  ENDCOLLECTIVE ;  /* 0x000000000000791b */ /* 0x003fe20003800000 */
.L_x_11977:
        /* <DEDUP_REMOVED lines=17> */
.L_x_11978:
[----:B------:R-:W-:Y:S02]  /*f100*/  @P0 IMAD R8, R7, 0x2, R17 ;  /* 0x0000000207080824 */ /* 0x000fe400078e0211 */
[----:B------:R-:W-:Y:S02]  /*f110*/  IMAD.MOV.U32 R13, RZ, RZ, R0 ;  /* 0x000000ffff0d7224 */ /* 0x000fe400078e0000 */
[----:B------:R-:W-:Y:S02]  /*f120*/  IMAD.MOV.U32 R12, RZ, RZ, 0x2 ;  /* 0x00000002ff0c7424 */ /* 0x000fe400078e00ff */
[----:B------:R-:W-:-:S07]  /*f130*/  IMAD.MOV.U32 R3, RZ, RZ, R14 ;  /* 0x000000ffff037224 */ /* 0x000fce00078e000e */
[----:B------:R-:W-:Y:S05]  /*f140*/  WARPSYNC.COLLECTIVE R15, `(.L_x_11979) ;  /* 0x000000000f087348 */ /* 0x000fea0003c00000 */
[----:B------:R0:W1:Y:S02]  /*f150*/  SHFL.IDX P6, R14, R13, R12, R11 ;  /* 0x0000000c0d0e7389 */ /* 0x00006400000c000b */
[----:B01----:R-:W-:Y:S01]  /*f160*/  ENDCOLLECTIVE ;  /* 0x000000000000791b */ /* 0x003fe20003800000 */
.L_x_11979:
        /* <DEDUP_REMOVED lines=17> */
.L_x_11980:
[----:B------:R-:W-:Y:S02]  /*f280*/  @P0 IMAD R8, R7, 0x2, R17 ;  /* 0x0000000207080824 */ /* 0x000fe400078e0211 */
[----:B------:R-:W-:Y:S02]  /*f290*/  IMAD.MOV.U32 R13, RZ, RZ, R0 ;  /* 0x000000ffff0d7224 */ /* 0x000fe400078e0000 */
[----:B------:R-:W-:Y:S02]  /*f2a0*/  IMAD.MOV.U32 R12, RZ, RZ, 0x3 ;  /* 0x00000003ff0c7424 */ /* 0x000fe400078e00ff */
[----:B------:R-:W-:-:S07]  /*f2b0*/  IMAD.MOV.U32 R3, RZ, RZ, R14 ;  /* 0x000000ffff037224 */ /* 0x000fce00078e000e */
[----:B------:R-:W-:Y:S05]  /*f2c0*/  WARPSYNC.COLLECTIVE R15, `(.L_x_11981) ;  /* 0x000000000f087348 */ /* 0x000fea0003c00000 */
[----:B------:R0:W1:Y:S02]  /*f2d0*/  SHFL.IDX P6, R14, R13, R12, R11 ;  /* 0x0000000c0d0e7389 */ /* 0x00006400000c000b */
[----:B01----:R-:W-:Y:S01]  /*f2e0*/  ENDCOLLECTIVE ;  /* 0x000000000000791b */ /* 0x003fe20003800000 */
.L_x_11981:
        /* <DEDUP_REMOVED lines=16> */
.L_x_11982:
[----:B------:R-:W-:Y:S05]  /*f3f0*/  BRA `(.L_x_11983) ;  /* 0xffffffcc00407947 */ /* 0x000fea000383ffff */
.L_x_11927:
[----:B------:R-:W-:Y:S02]  /*f400*/  IMAD.MOV.U32 R13, RZ, RZ, R5 ;  /* 0x000000ffff0d7224 */ /* 0x000fe400078e0005 */
[----:B------:R-:W-:Y:S02]  /*f410*/  IMAD.MOV.U32 R12, RZ, RZ, RZ ;  /* 0x000000ffff0c7224 */ /* 0x000fe400078e00ff */
[----:B------:R-:W-:Y:S02]  /*f420*/  IMAD.MOV.U32 R11, RZ, RZ, 0x1c1f ;  /* 0x00001c1fff0b7424 */ /* 0x000fe400078e00ff */
[----:B------:R-:W-:Y:S02]  /*f430*/  IMAD.MOV.U32 R15, RZ, RZ, -0x1 ;  /* 0xffffffffff0f7424 */ /* 0x000fe400078e00ff */
[----:B------:R-:W-:-:S07]  /*f440*/  IMAD.U32 R4, RZ, RZ, UR43 ;  /* 0x0000002bff047e24 */ /* 0x000fce000f8e00ff */
[----:B-----5:R-:W-:Y:S05]  /*f450*/  WARPSYNC.COLLECTIVE R15, `(.L_x_11984) ;  /* 0x000000000f087348 */ /* 0x020fea0003c00000 */
[----:B------:R0:W1:Y:S02]  /*f460*/  SHFL.IDX P6, R14, R13, R12, R11 ;  /* 0x0000000c0d0e7389 */ /* 0x00006400000c000b */
[----:B01---5:R-:W-:Y:S01]  /*f470*/  ENDCOLLECTIVE ;  /* 0x000000000000791b */ /* 0x023fe20003800000 */
.L_x_11984:
[----:B------:R-:W-:-:S05]  /*f480*/  IMAD R4, R4, 0xc0, R21 ;  /* 0x000000c004047824 */ /* 0x000fca00078e0215 */
[----:B------:R-:W-:Y:S01]  /*f490*/  ISETP.GE.AND P0, PT, R4, UR37, PT ;  /* 0x0000002504007c0c */ /* 0x000fe2000bf06270 */
[----:B------:R-:W-:Y:S02]  /*f4a0*/  IMAD.MOV.U32 R13, RZ, RZ, R0 ;  /* 0x000000ffff0d7224 */ /* 0x000fe400078e0000 */
[----:B------:R-:W-:-:S10]  /*f4b0*/  IMAD.MOV.U32 R2, RZ, RZ, R14 ;  /* 0x000000ffff027224 */ /* 0x000fd400078e000e */
[----:B------:R-:W-:Y:S05]  /*f4c0*/  WARPSYNC.COLLECTIVE R15, `(.L_x_11985) ;  /* 0x000000000f087348 */ /* 0x000fea0003c00000 */
[----:B------:R0:W1:Y:S02]  /*f4d0*/  SHFL.IDX P6, R14, R13, R12, R11 ;  /* 0x0000000c0d0e7389 */ /* 0x00006400000c000b */
[----:B01----:R-:W-:Y:S01]  /*f4e0*/  ENDCOLLECTIVE ;  /* 0x000000000000791b */ /* 0x003fe20003800000 */
.L_x_11985:
[----:B------:R-:W-:Y:S02]  /*f4f0*/  IMAD.MOV.U32 R13, RZ, RZ, R5 ;  /* 0x000000ffff0d7224 */ /* 0x000fe400078e0005 */
[----:B------:R-:W-:Y:S02]  /*f500*/  IMAD.MOV.U32 R12, RZ, RZ, 0x1 ;  /* 0x00000001ff0c7424 */ /* 0x000fe400078e00ff */
[----:B------:R-:W-:-:S07]  /*f510*/  IMAD.MOV.U32 R3, RZ, RZ, R14 ;  /* 0x000000ffff037224 */ /* 0x000fce00078e000e */
[----:B------:R-:W-:Y:S05]  /*f520*/  WARPSYNC.COLLECTIVE R15, `(.L_x_11986) ;  /* 0x000000000f087348 */ /* 0x000fea0003c00000 */
[----:B------:R0:W1:Y:S02]  /*f530*/  SHFL.IDX P6, R14, R13, R12, R11 ;  /* 0x0000000c0d0e7389 */ /* 0x00006400000c000b */
[----:B01----:R-:W-:Y:S01]  /*f540*/  ENDCOLLECTIVE ;  /* 0x000000000000791b */ /* 0x003fe20003800000 */
.L_x_11986:
        /* <DEDUP_REMOVED lines=18> */
.L_x_11987:
[----:B------:R-:W-:Y:S02]  /*f670*/  IMAD.MOV.U32 R13, RZ, RZ, R5 ;  /* 0x000000ffff0d7224 */ /* 0x000fe400078e0005 */
[----:B------:R-:W-:Y:S02]  /*f680*/  IMAD.MOV.U32 R12, RZ, RZ, 0x2 ;  /* 0x00000002ff0c7424 */ /* 0x000fe400078e00ff */
[----:B------:R-:W-:-:S07]  /*f690*/  IMAD.MOV.U32 R3, RZ, RZ, R14 ;  /* 0x000000ffff037224 */ /* 0x000fce00078e000e */
[----:B------:R-:W-:Y:S05]  /*f6a0*/  WARPSYNC.COLLECTIVE R15, `(.L_x_11988) ;  /* 0x000000000f087348 */ /* 0x000fea0003c00000 */
[----:B------:R0:W1:Y:S02]  /*f6b0*/  SHFL.IDX P6, R14, R13, R12, R11 ;  /* 0x0000000c0d0e7389 */ /* 0x00006400000c000b */
[----:B01----:R-:W-:Y:S01]  /*f6c0*/  ENDCOLLECTIVE ;  /* 0x000000000000791b */ /* 0x003fe20003800000 */
.L_x_11988:
        /* <DEDUP_REMOVED lines=18> */
.L_x_11989:
[----:B------:R-:W-:Y:S02]  /*f7f0*/  IMAD.MOV.U32 R13, RZ, RZ, R5 ;  /* 0x000000ffff0d7224 */ /* 0x000fe400078e0005 */
[----:B------:R-:W-:Y:S02]  /*f800*/  IMAD.MOV.U32 R12, RZ, RZ, 0x3 ;  /* 0x00000003ff0c7424 */ /* 0x000fe400078e00ff */
[----:B------:R-:W-:-:S07]  /*f810*/  IMAD.MOV.U32 R3, RZ, RZ, R14 ;  /* 0x000000ffff037224 */ /* 0x000fce00078e000e */
[----:B------:R-:W-:Y:S05]  /*f820*/  WARPSYNC.COLLECTIVE R15, `(.L_x_11990) ;  /* 0x000000000f087348 */ /* 0x000fea0003c00000 */
[----:B------:R0:W1:Y:S02]  /*f830*/  SHFL.IDX P6, R14, R13, R12, R11 ;  /* 0x0000000c0d0e7389 */ /* 0x00006400000c000b */
[----:B01----:R-:W-:Y:S01]  /*f840*/  ENDCOLLECTIVE ;  /* 0x000000000000791b */ /* 0x003fe20003800000 */
.L_x_11990:
        /* <DEDUP_REMOVED lines=10> */
.L_x_11991:
        /* <DEDUP_REMOVED lines=13> */
.L_x_11992:
        /* <DEDUP_REMOVED lines=18> */
.L_x_11993:
[----:B------:R-:W-:Y:S02]  /*fae0*/  IMAD.MOV.U32 R13, RZ, RZ, R6 ;  /* 0x000000ffff0d7224 */ /* 0x000fe400078e0006 */
[----:B------:R-:W-:Y:S02]  /*faf0*/  IMAD.MOV.U32 R12, RZ, RZ, 0x1 ;  /* 0x00000001ff0c7424 */ /* 0x000fe400078e00ff */
[----:B------:R-:W-:-:S07]  /*fb00*/  IMAD.MOV.U32 R2, RZ, RZ, R14 ;  /* 0x000000ffff027224 */ /* 0x000fce00078e000e */
[----:B------:R-:W-:Y:S05]  /*fb10*/  WARPSYNC.COLLECTIVE R15, `(.L_x_11994) ;  /* 0x000000000f087348 */ /* 0x000fea0003c00000 */
[----:B------:R0:W1:Y:S02]  /*fb20*/  SHFL.IDX P6, R14, R13, R12, R11 ;  /* 0x0000000c0d0e7389 */ /* 0x00006400000c000b */
[----:B01----:R-:W-:Y:S01]  /*fb30*/  ENDCOLLECTIVE ;  /* 0x000000000000791b */ /* 0x003fe20003800000 */
.L_x_11994:
        /* <DEDUP_REMOVED lines=15> */
.L_x_11995:
[----:B------:R-:W-:Y:S05]  /*fc30*/  BRA `(.L_x_11996) ;  /* 0xffffffd0002c7947 */ /* 0x000fea000383ffff */
.L_x_11930:
[----:B0-----:R0:W1:Y:S02]  /*fc40*/  SYNCS.PHASECHK.TRANS64.TRYWAIT P0, [R17+URZ+0x2d820], R0 ;  /* 0x02d82000110075a7 */ /* 0x001064000800017f */
[----:B-1----:R-:W-:Y:S05]  /*fc50*/  @!P0 NANOSLEEP.SYNCS 0x989680 ;  /* 0x009896800000895d */ /* 0x002fea0003900000 */
[----:B------:R-:W1:Y:S02]  /*fc60*/  @!P0 SYNCS.PHASECHK.TRANS64 P0, [R17+URZ+0x2d820], R0 ;  /* 0x02d82000110085a7 */ /* 0x000e64000800007f */
[----:B-1----:R-:W-:Y:S05]  /*fc70*/  @!P0 BRA `(.L_x_11930) ;  /* 0xfffffffc00f08947 */ /* 0x002fea000383ffff */
[----:B------:R-:W-:Y:S05]  /*fc80*/  BRA `(.L_x_11997) ;  /* 0xffffffd000907947 */ /* 0x000fea000383ffff */
.L_x_11934:
[----:B0-----:R0:W1:Y:S02]  /*fc90*/  SYNCS.PHASECHK.TRANS64.TRYWAIT P0, [R6+URZ+0x2d840], R0 ;  /* 0x02d84000060075a7 */ /* 0x001064000800017f */
[----:B-1----:R-:W-:Y:S05]  /*fca0*/  @!P0 NANOSLEEP.SYNCS 0x989680 ;  /* 0x009896800000895d */ /* 0x002fea0003900000 */
[----:B------:R-:W1:Y:S02]  /*fcb0*/  @!P0 SYNCS.PHASECHK.TRANS64 P0, [R6+URZ+0x2d840], R0 ;  /* 0x02d84000060085a7 */ /* 0x000e64000800007f */
[----:B-1----:R-:W-:Y:S05]  /*fcc0*/  @!P0 BRA `(.L_x_11934) ;  /* 0xfffffffc00f08947 */ /* 0x002fea000383ffff */
[----:B------:R-:W-:Y:S05]  /*fcd0*/  BRA `(.L_x_11998) ;  /* 0xffffffd400647947 */ /* 0x000fea000383ffff */
.L_x_11935:
        /* <DEDUP_REMOVED lines=8> */
.L_x_12000:
[----:B------:R-:W-:Y:S05]  /*fd60*/  BSYNC B1 ;  /* 0x0000000000017941 */ /* 0x000fea0003800000 */
.L_x_11999:
        /* <DEDUP_REMOVED lines=10> */
.L_x_12001:
        /* <DEDUP_REMOVED lines=8> */
.L_x_12002:
        /* <DEDUP_REMOVED lines=14> */
.L_x_12003:
[----:B------:R-:W-:Y:S02]  /*ff70*/  IMAD.MOV.U32 R13, RZ, RZ, R10 ;  /* 0x000000ffff0d7224 */ /* 0x000fe400078e000a */
[----:B------:R-:W-:Y:S02]  /*ff80*/  IMAD.MOV.U32 R12, RZ, RZ, 0x2 ;  /* 0x00000002ff0c7424 */ /* 0x000fe400078e00ff */
[----:B------:R-:W-:-:S07]  /*ff90*/  IMAD.MOV.U32 R2, RZ, RZ, R14 ;  /* 0x000000ffff027224 */ /* 0x000fce00078e000e */
[----:B------:R-:W-:Y:S05]  /*ffa0*/  WARPSYNC.COLLECTIVE R15, `(.L_x_12004) ;  /* 0x000000000f087348 */ /* 0x000fea0003c00000 */
[----:B------:R0:W1:Y:S02]  /*ffb0*/  SHFL.IDX P6, R14, R13, R12, R11 ;  /* 0x0000000c0d0e7389 */ /* 0x00006400000c000b */
[----:B01----:R-:W-:Y:S01]  /*ffc0*/  ENDCOLLECTIVE ;  /* 0x000000000000791b */ /* 0x003fe20003800000 */
.L_x_12004:
        /* <DEDUP_REMOVED lines=13> */
.L_x_12005:
[----:B------:R-:W-:Y:S02]  /*100a0*/  IMAD.MOV.U32 R13, RZ, RZ, R10 ;  /* 0x000000ffff0d7224 */ /* 0x000fe400078e000a */
[----:B------:R-:W-:Y:S02]  /*100b0*/  IMAD.MOV.U32 R12, RZ, RZ, 0x3 ;  /* 0x00000003ff0c7424 */ /* 0x000fe400078e00ff */
[----:B------:R-:W-:-:S07]  /*100c0*/  IMAD.MOV.U32 R2, RZ, RZ, R14 ;  /* 0x000000ffff027224 */ /* 0x000fce00078e000e */
[----:B------:R-:W-:Y:S05]  /*100d0*/  WARPSYNC.COLLECTIVE R15, `(.L_x_12006) ;  /* 0x000000000f087348 */ /* 0x000fea0003c00000 */
[----:B------:R0:W1:Y:S02]  /*100e0*/  SHFL.IDX P6, R14, R13, R12, R11 ;  /* 0x0000000c0d0e7389 */ /* 0x00006400000c000b */
[----:B01----:R-:W-:Y:S01]  /*100f0*/  ENDCOLLECTIVE ;  /* 0x000000000000791b */ /* 0x003fe20003800000 */
.L_x_12006:
        /* <DEDUP_REMOVED lines=13> */
.L_x_12007:
[----:B------:R-:W-:Y:S01]  /*101d0*/  IMAD.MOV.U32 R2, RZ, RZ, R14 ;  /* 0x000000ffff027224 */ /* 0x000fe200078e000e */
[----:B------:R-:W-:Y:S06]  /*101e0*/  BRA `(.L_x_12008) ;  /* 0xffffffd400107947 */ /* 0x000fec000383ffff */
.L_x_11940:
[----:B-1----:R1:W2:Y:S02]  /*101f0*/  SYNCS.PHASECHK.TRANS64.TRYWAIT P0, [R6+URZ+0x2d860], R2 ;  /* 0x02d86002060075a7 */ /* 0x0022a4000800017f */
[----:B--2---:R-:W-:Y:S05]  /*10200*/  @!P0 NANOSLEEP.SYNCS 0x989680 ;  /* 0x009896800000895d */ /* 0x004fea0003900000 */
[----:B------:R-:W2:Y:S02]  /*10210*/  @!P0 SYNCS.PHASECHK.TRANS64 P0, [R6+URZ+0x2d860], R2 ;  /* 0x02d86002060085a7 */ /* 0x000ea4000800007f */
[----:B--2---:R-:W-:Y:S05]  /*10220*/  @!P0 BRA `(.L_x_11940) ;  /* 0xfffffffc00f08947 */ /* 0x004fea000383ffff */
[----:B------:R-:W-:Y:S05]  /*10230*/  BRA `(.L_x_12009) ;  /* 0xffffffd400707947 */ /* 0x000fea000383ffff */
.L_x_11941:
        /* <DEDUP_REMOVED lines=8> */
.L_x_12011:
[----:B------:R-:W-:Y:S05]  /*102c0*/  BSYNC B1 ;  /* 0x0000000000017941 */ /* 0x000fea0003800000 */
.L_x_12010:
        /* <DEDUP_REMOVED lines=9> */
.L_x_12012:
[----:B------:R-:W-:Y:S02]  /*10360*/  IMAD.MOV.U32 R13, RZ, RZ, R19 ;  /* 0x000000ffff0d7224 */ /* 0x000fe400078e0013 */
[----:B------:R-:W-:Y:S02]  /*10370*/  IMAD.MOV.U32 R12, RZ, RZ, 0x1 ;  /* 0x00000001ff0c7424 */ /* 0x000fe400078e00ff */
[----:B------:R-:W-:-:S07]  /*10380*/  IMAD.MOV.U32 R2, RZ, RZ, R14 ;  /* 0x000000ffff027224 */ /* 0x000fce00078e000e */
[----:B------:R-:W-:Y:S05]  /*10390*/  WARPSYNC.COLLECTIVE R15, `(.L_x_12013) ;  /* 0x000000000f087348 */ /* 0x000fea0003c00000 */
[----:B------:R0:W1:Y:S02]  /*103a0*/  SHFL.IDX P6, R14, R13, R12, R11 ;  /* 0x0000000c0d0e7389 */ /* 0x00006400000c000b */
[----:B01----:R-:W-:Y:S01]  /*103b0*/  ENDCOLLECTIVE ;  /* 0x000000000000791b */ /* 0x003fe20003800000 */
.L_x_12013:
        /* <DEDUP_REMOVED lines=16> */
.L_x_12014:
[----:B------:R-:W-:Y:S02]  /*104c0*/  IMAD.MOV.U32 R13, RZ, RZ, R19 ;  /* 0x000000ffff0d7224 */ /* 0x000fe400078e0013 */
[----:B------:R-:W-:Y:S02]  /*104d0*/  IMAD.MOV.U32 R12, RZ, RZ, 0x2 ;  /* 0x00000002ff0c7424 */ /* 0x000fe400078e00ff */
[----:B------:R-:W-:-:S07]  /*104e0*/  IMAD.MOV.U32 R2, RZ, RZ, R14 ;  /* 0x000000ffff027224 */ /* 0x000fce00078e000e */
[----:B------:R-:W-:Y:S05]  /*104f0*/  WARPSYNC.COLLECTIVE R15, `(.L_x_12015) ;  /* 0x000000000f087348 */ /* 0x000fea0003c00000 */
[----:B------:R0:W1:Y:S02]  /*10500*/  SHFL.IDX P6, R14, R13, R12, R11 ;  /* 0x0000000c0d0e7389 */ /* 0x00006400000c000b */
[----:B01----:R-:W-:Y:S01]  /*10510*/  ENDCOLLECTIVE ;  /* 0x000000000000791b */ /* 0x003fe20003800000 */
.L_x_12015:
        /* <DEDUP_REMOVED lines=16> */
.L_x_12016:
[----:B------:R-:W-:Y:S02]  /*10620*/  IMAD.MOV.U32 R13, RZ, RZ, R19 ;  /* 0x000000ffff0d7224 */ /* 0x000fe400078e0013 */
[----:B------:R-:W-:Y:S02]  /*10630*/  IMAD.MOV.U32 R12, RZ, RZ, 0x3 ;  /* 0x00000003ff0c7424 */ /* 0x000fe400078e00ff */
[----:B------:R-:W-:-:S07]  /*10640*/  IMAD.MOV.U32 R2, RZ, RZ, R14 ;  /* 0x000000ffff027224 */ /* 0x000fce00078e000e */
[----:B------:R-:W-:Y:S05]  /*10650*/  WARPSYNC.COLLECTIVE R15, `(.L_x_12017) ;  /* 0x000000000f087348 */ /* 0x000fea0003c00000 */
[----:B------:R0:W1:Y:S02]  /*10660*/  SHFL.IDX P6, R14, R13, R12, R11 ;  /* 0x0000000c0d0e7389 */ /* 0x00006400000c000b */
[----:B01----:R-:W-:Y:S01]  /*10670*/  ENDCOLLECTIVE ;  /* 0x000000000000791b */ /* 0x003fe20003800000 */
.L_x_12017:
        /* <DEDUP_REMOVED lines=13> */
.L_x_12018:
        /* <DEDUP_REMOVED lines=8> */
.L_x_11949:
[----:B0-----:R0:W1:Y:S02]  /*107d0*/  SYNCS.PHASECHK.TRANS64.TRYWAIT P0, [R4+URZ+0x2d860], R3 ;  /* 0x02d86003040075a7 */ /* 0x001064000800017f */
[----:B-1----:R-:W-:Y:S05]  /*107e0*/  @!P0 NANOSLEEP.SYNCS 0x989680 ;  /* 0x009896800000895d */ /* 0x002fea0003900000 */
[----:B------:R-:W1:Y:S02]  /*107f0*/  @!P0 SYNCS.PHASECHK.TRANS64 P0, [R4+URZ+0x2d860], R3 ;  /* 0x02d86003040085a7 */ /* 0x000e64000800007f */
[----:B-1----:R-:W-:Y:S05]  /*10800*/  @!P0 BRA `(.L_x_11949) ;  /* 0xfffffffc00f08947 */ /* 0x002fea000383ffff */
[----:B------:R-:W-:Y:S05]  /*10810*/  BRA `(.L_x_12020) ;  /* 0xffffffd800007947 */ /* 0x000fea000383ffff */
.L_x_11950:
        /* <DEDUP_REMOVED lines=8> */
.L_x_12022:
[----:B------:R-:W-:Y:S05]  /*108a0*/  BSYNC B0 ;  /* 0x0000000000007941 */ /* 0x000fea0003800000 */
.L_x_12021:
        /* <DEDUP_REMOVED lines=9> */
.L_x_12023:
        /* <DEDUP_REMOVED lines=9> */
.L_x_12024:
        /* <DEDUP_REMOVED lines=16> */
.L_x_12025:
[----:B------:R-:W-:Y:S02]  /*10ad0*/  IMAD.MOV.U32 R13, RZ, RZ, R19 ;  /* 0x000000ffff0d7224 */ /* 0x000fe400078e0013 */
[----:B------:R-:W-:Y:S01]  /*10ae0*/  IMAD.MOV.U32 R12, RZ, RZ, 0x2 ;  /* 0x00000002ff0c7424 */ /* 0x000fe200078e00ff */
[----:B------:R-:W-:-:S13]  /*10af0*/  IADD3 R2, P0, R14, R6, RZ ;  /* 0x000000060e027210 */ /* 0x000fda0007f1e0ff */
[----:B------:R-:W-:Y:S05]  /*10b00*/  WARPSYNC.COLLECTIVE R15, `(.L_x_12026) ;  /* 0x000000000f087348 */ /* 0x000fea0003c00000 */
[----:B------:R0:W1:Y:S02]  /*10b10*/  SHFL.IDX P6, R14, R13, R12, R11 ;  /* 0x0000000c0d0e7389 */ /* 0x00006400000c000b */
[----:B01----:R-:W-:Y:S01]  /*10b20*/  ENDCOLLECTIVE ;  /* 0x000000000000791b */ /* 0x003fe20003800000 */
.L_x_12026:
        /* <DEDUP_REMOVED lines=15> */
.L_x_12027:
[----:B------:R-:W-:Y:S02]  /*10c20*/  IMAD.MOV.U32 R13, RZ, RZ, R19 ;  /* 0x000000ffff0d7224 */ /* 0x000fe400078e0013 */
[----:B------:R-:W-:Y:S01]  /*10c30*/  IMAD.MOV.U32 R12, RZ, RZ, 0x3 ;  /* 0x00000003ff0c7424 */ /* 0x000fe200078e00ff */
[----:B------:R-:W-:-:S13]  /*10c40*/  IADD3 R2, P0, R14, R6, RZ ;  /* 0x000000060e027210 */ /* 0x000fda0007f1e0ff */
[----:B------:R-:W-:Y:S05]  /*10c50*/  WARPSYNC.COLLECTIVE R15, `(.L_x_12028) ;  /* 0x000000000f087348 */ /* 0x000fea0003c00000 */
[----:B------:R0:W1:Y:S02]  /*10c60*/  SHFL.IDX P6, R14, R13, R12, R11 ;  /* 0x0000000c0d0e7389 */ /* 0x00006400000c000b */
[----:B01----:R-:W-:Y:S01]  /*10c70*/  ENDCOLLECTIVE ;  /* 0x000000000000791b */ /* 0x003fe20003800000 */
.L_x_12028:
        /* <DEDUP_REMOVED lines=12> */
.L_x_12029:
[----:B------:R-:W-:Y:S01]  /*10d40*/  @!PT LDS RZ, [RZ] ;  /* 0x00000000fffff984 */ /* 0x000fe20000000800 */
[----:B------:R-:W-:Y:S01]  /*10d50*/  @!PT LDS RZ, [RZ] ;  /* 0x00000000fffff984 */ /* 0x000fe20000000800 */
[----:B------:R-:W-:Y:S01]  /*10d60*/  @!PT LDS RZ, [RZ] ;  /* 0x00000000fffff984 */ /* 0x000fe20000000800 */
[----:B------:R0:W-:Y:S01]  /*10d70*/  LDGSTS.E.BYPASS.LTC128B.128 [R0+0x3400], desc[UR50][R2.64+0x40], !P0 ;  /* 0x0340004002007fae */ /* 0x0001e2000c101d72 */
[----:B------:R-:W-:-:S13]  /*10d80*/  ISETP.LT.OR P0, PT, R5, 0x41, P1 ;  /* 0x000000410500780c */ /* 0x000fda0000f01670 */
[----:B------:R0:W-:Y:S01]  /*10d90*/  LDGSTS.E.BYPASS.LTC128B.128 [R0+0x5400], desc[UR50][R2.64+0x80], !P0 ;  /* 0x0540008002007fae */ /* 0x0001e2000c101d72 */
[----:B------:R-:W-:Y:S05]  /*10da0*/  BRA `(.L_x_12030) ;  /* 0xffffffd400787947 */ /* 0x000fea000383ffff */
.L_x_11955:
        /* <DEDUP_REMOVED lines=8> */
.L_x_12032:
[----:B------:R-:W-:Y:S05]  /*10e30*/  BSYNC B0 ;  /* 0x0000000000007941 */ /* 0x000fea0003800000 */
.L_x_12031:
[----:B------:R-:W-:Y:S05]  /*10e40*/  BRA `(.L_x_12033) ;  /* 0xffffffd8000c7947 */ /* 0x000fea000383ffff */
.L_x_11958:
[----:B-1----:R1:W2:Y:S02]  /*10e50*/  SYNCS.PHASECHK.TRANS64.TRYWAIT P0, [R4+URZ+0x2d820], R0 ;  /* 0x02d82000040075a7 */ /* 0x0022a4000800017f */
[----:B--2---:R-:W-:Y:S05]  /*10e60*/  @!P0 NANOSLEEP.SYNCS 0x989680 ;  /* 0x009896800000895d */ /* 0x004fea0003900000 */
[----:B------:R-:W2:Y:S02]  /*10e70*/  @!P0 SYNCS.PHASECHK.TRANS64 P0, [R4+URZ+0x2d820], R0 ;  /* 0x02d82000040085a7 */ /* 0x000ea4000800007f */
[----:B--2---:R-:W-:Y:S05]  /*10e80*/  @!P0 BRA `(.L_x_11958) ;  /* 0xfffffffc00f08947 */ /* 0x004fea000383ffff */
[----:B------:R-:W-:Y:S05]  /*10e90*/  BRA `(.L_x_12034) ;  /* 0xffffffd800587947 */ /* 0x000fea000383ffff */
.L_x_11959:
        /* <DEDUP_REMOVED lines=11> */
.L_x_12036:
[----:B------:R-:W-:Y:S05]  /*10f50*/  BSYNC B0 ;  /* 0x0000000000007941 */ /* 0x000fea0003800000 */
.L_x_12035:
[----:B------:R-:W-:Y:S05]  /*10f60*/  BRA `(.L_x_12037) ;  /* 0xffffffd800407947 */ /* 0x000fea000383ffff */
.L_x_11962:
[----:B------:R-:W-:Y:S01]  /*10f70*/  BSSY B1, `(.L_x_12038) ;  /* 0x0000006000017945 */ /* 0x000fe20003800000 */
[----:B------:R-:W-:-:S07]  /*10f80*/  IMAD.MOV.U32 R15, RZ, RZ, -0x1 ;  /* 0xffffffffff0f7424 */ /* 0x000fce00078e00ff */
[----:B01----:R-:W-:Y:S05]  /*10f90*/  WARPSYNC.COLLECTIVE R15, `(.L_x_12039) ;  /* 0x000000000f0c7348 */ /* 0x003fea0003c00000 */
[----:B------:R-:W-:Y:S02]  /*10fa0*/  ELECT P6, UR62, PT ;  /* 0x00000000003e782f */ /* 0x000fe400038c0000 */
[----:B------:R-:W-:Y:S01]  /*10fb0*/  MOV R14, UR62 ;  /* 0x0000003e000e7c02 */ /* 0x000fe20008000f00 */
[----:B01----:R-:W-:Y:S10]  /*10fc0*/  ENDCOLLECTIVE ;  /* 0x000000000000791b */ /* 0x003ff40003800000 */
.L_x_12039:
[----:B------:R-:W-:Y:S05]  /*10fd0*/  BSYNC B1 ;  /* 0x0000000000017941 */ /* 0x000fea0003800000 */
.L_x_12038:
[----:B------:R-:W-:Y:S05]  /*10fe0*/  BRA `(.L_x_12040) ;  /* 0xffffffd800387947 */ /* 0x000fea000383ffff */
.L_x_11964:
[----:B-1----:R1:W2:Y:S02]  /*10ff0*/  SYNCS.PHASECHK.TRANS64.TRYWAIT P1, [R5+URZ+0x2d840], R0 ;  /* 0x02d84000050075a7 */ /* 0x0022a4000802017f */
[----:B--2---:R-:W-:Y:S05]  /*11000*/  @!P1 NANOSLEEP.SYNCS 0x989680 ;  /* 0x009896800000995d */ /* 0x004fea0003900000 */
[----:B------:R-:W2:Y:S02]  /*11010*/  @!P1 SYNCS.PHASECHK.TRANS64 P1, [R5+URZ+0x2d840], R0 ;  /* 0x02d84000050095a7 */ /* 0x000ea4000802007f */
[----:B--2---:R-:W-:Y:S05]  /*11020*/  @!P1 BRA `(.L_x_11964) ;  /* 0xfffffffc00f09947 */ /* 0x004fea000383ffff */
[----:B------:R-:W-:Y:S05]  /*11030*/  BRA `(.L_x_12041) ;  /* 0xffffffd800587947 */ /* 0x000fea000383ffff */
.L_x_11966:
[----:B--2---:R2:W3:Y:S02]  /*11040*/  SYNCS.PHASECHK.TRANS64.TRYWAIT P1, [R23+URZ+0x2d840], R2 ;  /* 0x02d84002170075a7 */ /* 0x0044e4000802017f */
[----:B---3--:R-:W-:Y:S05]  /*11050*/  @!P1 NANOSLEEP.SYNCS 0x989680 ;  /* 0x009896800000995d */ /* 0x008fea0003900000 */
[----:B------:R-:W3:Y:S02]  /*11060*/  @!P1 SYNCS.PHASECHK.TRANS64 P1, [R23+URZ+0x2d840], R2 ;  /* 0x02d84002170095a7 */ /* 0x000ee4000802007f */
[----:B---3--:R-:W-:Y:S05]  /*11070*/  @!P1 BRA `(.L_x_11966) ;  /* 0xfffffffc00f09947 */ /* 0x008fea000383ffff */
[----:B------:R-:W-:Y:S05]  /*11080*/  BRA `(.L_x_12042) ;  /* 0xffffffd800647947 */ /* 0x000fea000383ffff */
.L_x_11968:
[----:B---3--:R3:W4:Y:S02]  /*11090*/  SYNCS.PHASECHK.TRANS64.TRYWAIT P1, [R5+URZ+0x2d860], R0 ;  /* 0x02d86000050075a7 */ /* 0x008724000802017f */
[----:B----4-:R-:W-:Y:S05]  /*110a0*/  @!P1 NANOSLEEP.SYNCS 0x989680 ;  /* 0x009896800000995d */ /* 0x010fea0003900000 */
[----:B------:R-:W4:Y:S02]  /*110b0*/  @!P1 SYNCS.PHASECHK.TRANS64 P1, [R5+URZ+0x2d860], R0 ;  /* 0x02d86000050095a7 */ /* 0x000f24000802007f */
[----:B----4-:R-:W-:Y:S05]  /*110c0*/  @!P1 BRA `(.L_x_11968) ;  /* 0xfffffffc00f09947 */ /* 0x010fea000383ffff */
[----:B------:R-:W-:Y:S05]  /*110d0*/  BRA `(.L_x_12043) ;  /* 0xffffffd800607947 */ /* 0x000fea000383ffff */
.L_x_12044:
        /* <DEDUP_REMOVED lines=10> */
.L_x_15858:


//--------------------- .text._ZN7cutlass13device_kernelIN5flash11enable_sm90INS1_16FlashAttnFwdSm90INS1_25CollectiveMainloopFwdSm90ILi2EN4cute5tupleIJNS5_1CILi1EEES8_S8_EEENS6_IJNS7_ILi192EEENS7_ILi128EEENS7_ILi96EEEEEELi96ENS_10bfloat16_tEfNS_4arch4Sm90ELb1ELb0ELb0ELb1ELb1ELb0ELb0ELb0ELb1ELb1ELb0ELb0EEENS1_21CollectiveEpilogueFwdINS6_IJSA_SC_SB_EEES9_SE_SG_Li384ELb1ELb1ELb0ELb0EEENS1_36VarlenDynamicPersistentTileSchedulerILi192ELi128ELi384ELi128ELb0ELb1ELb1ELb1ELb1ELb1EEEEEEEEEvNT_6ParamsE --------------------------
	.section	.text._ZN7cutlass13device_kernelIN5flash11enable_sm90INS1_16FlashAttnFwdSm90INS1_25CollectiveMainloopFwdSm90ILi2EN4cute5tupleIJNS5_1CILi1EEES8_S8_EEENS6_IJNS7_ILi192EEENS7_ILi128EEENS7_ILi96EEEEEELi96ENS_10bfloat16_tEfNS_4arch4Sm90ELb1ELb0ELb0ELb1ELb1ELb0ELb0ELb0ELb1ELb1ELb0ELb0EEENS1_21CollectiveEpilogueFwdINS6_IJSA_SC_SB_EEES9_SE_SG_Li384ELb1ELb1ELb0ELb0EEENS1_36VarlenDynamicPersistentTileSchedulerILi192ELi128ELi384ELi128ELb0ELb1ELb1ELb1ELb1ELb1EEEEEEEEEvNT_6ParamsE,"ax",@progbits
	.align	128
.text._ZN7cutlass13device_kernelIN5flash11enable_sm90INS1_16FlashAttnFwdSm90INS1_25CollectiveMainloopFwdSm90ILi2EN4cute5tupleIJNS5_1CILi1EEES8_S8_EEENS6_IJNS7_ILi192EEENS7_ILi128EEENS7_ILi96EEEEEELi96ENS_10bfloat16_tEfNS_4arch4Sm90ELb1ELb0ELb0ELb1ELb1ELb0ELb0ELb0ELb1ELb1ELb0ELb0EEENS1_21CollectiveEpilogueFwdINS6_IJSA_SC_SB_EEES9_SE_SG_Li384ELb1ELb1ELb0ELb0EEENS1_36VarlenDynamicPersistentTileSchedulerILi192ELi128ELi384ELi128ELb0ELb1ELb1ELb1ELb1ELb1EEEEEEEEEvNT_6ParamsE:
        .type           _ZN7cutlass13device_kernelIN5flash11enable_sm90INS1_16FlashAttnFwdSm90INS1_25CollectiveMainloopFwdSm90ILi2EN4cute5tupleIJNS5_1CILi1EEES8_S8_EEENS6_IJNS7_ILi192EEENS7_ILi128EEENS7_ILi96EEEEEELi96ENS_10bfloat16_tEfNS_4arch4Sm90ELb1ELb0ELb0ELb1ELb1ELb0ELb0ELb0ELb1ELb1ELb0ELb0EEENS1_21CollectiveEpilogueFwdINS6_IJSA_SC_SB_EEES9_SE_SG_Li384ELb1ELb1ELb0ELb0EEENS1_36VarlenDynamicPersistentTileSchedulerILi192ELi128ELi384ELi128ELb0ELb1ELb1ELb1ELb1ELb1EEEEEEEEEvNT_6ParamsE,@function
        .size           _ZN7cutlass13device_kernelIN5flash11enable_sm90INS1_16FlashAttnFwdSm90INS1_25CollectiveMainloopFwdSm90ILi2EN4cute5tupleIJNS5_1CILi1EEES8_S8_EEENS6_IJNS7_ILi192EEENS7_ILi128EEENS7_ILi96EEEEEELi96ENS_10bfloat16_tEfNS_4arch4Sm90ELb1ELb0ELb0ELb1ELb1ELb0ELb0ELb0ELb1ELb1ELb0ELb0EEENS1_21CollectiveEpilogueFwdINS6_IJSA_SC_SB_EEES9_SE_SG_Li384ELb1ELb1ELb0ELb0EEENS1_36VarlenDynamicPersistentTileSchedulerILi192ELi128ELi384ELi128ELb0ELb1ELb1ELb1ELb1ELb1EEEEEEEEEvNT_6ParamsE,(.L_x_15859 - _ZN7cutlass13device_kernelIN5flash11enable_sm90INS1_16FlashAttnFwdSm90INS1_25CollectiveMainloopFwdSm90ILi2EN4cute5tupleIJNS5_1CILi1EEES8_S8_EEENS6_IJNS7_ILi192EEENS7_ILi128EEENS7_ILi96EEEEEELi96ENS_10bfloat16_tEfNS_4arch4Sm90ELb1ELb0ELb0ELb1ELb1ELb0ELb0ELb0ELb1ELb1ELb0ELb0EEENS1_21CollectiveEpilogueFwdINS6_IJSA_SC_SB_EEES9_SE_SG_Li384ELb1ELb1ELb0ELb0EEENS1_36VarlenDynamicPersistentTileSchedulerILi192ELi128ELi384ELi128ELb0ELb1ELb1ELb1ELb1ELb1EEEEEEEEEvNT_6ParamsE)
        .other          _ZN7cutlass13device_kernelIN5flash11enable_sm90INS1_16FlashAttnFwdSm90INS1_25CollectiveMainloopFwdSm90ILi2EN4cute5tupleIJNS5_1CILi1EEES8_S8_EEENS6_IJNS7_ILi192EEENS7_ILi128EEENS7_ILi96EEEEEELi96ENS_10bfloat16_tEfNS_4arch4Sm90ELb1ELb0ELb0ELb1ELb1ELb0ELb0ELb0ELb1ELb1ELb0ELb0EEENS1_21CollectiveEpilogueFwdINS6_IJSA_SC_SB_EEES9_SE_SG_Li384ELb1ELb1ELb0ELb0EEENS1_36VarlenDynamicPersistentTileSchedulerILi192ELi128ELi384ELi128ELb0ELb1ELb1ELb1ELb1ELb1EEEEEEEEEvNT_6ParamsE,@"STO_CUDA_ENTRY STV_DEFAULT"
_ZN7cutlass13device_kernelIN5flash11enable_sm90INS1_16FlashAttnFwdSm90INS1_25CollectiveMainloopFwdSm90ILi2EN4cute5tupleIJNS5_1CILi1EEES8_S8_EEENS6_IJNS7_ILi192EEENS7_ILi128EEENS7_ILi96EEEEEELi96ENS_10bfloat16_tEfNS_4arch4Sm90ELb1ELb0ELb0ELb1ELb1ELb0ELb0ELb0ELb1ELb1ELb0ELb0EEENS1_21CollectiveEpilogueFwdINS6_IJSA_SC_SB_EEES9_SE_SG_Li384ELb1ELb1ELb0ELb0EEENS1_36VarlenDynamicPersistentTileSchedulerILi192ELi128ELi384ELi128ELb0ELb1ELb1ELb1ELb1ELb1EEEEEEEEEvNT_6ParamsE:
        /* <DEDUP_REMOVED lines=45> */
.L_x_12045:
        /* <DEDUP_REMOVED lines=22> */
.L_x_12046:
        /* <DEDUP_REMOVED lines=18> */
.L_x_12047:
        /* <DEDUP_REMOVED lines=22> */
.L_x_12048:
        /* <DEDUP_REMOVED lines=22> */
.L_x_12049:
        /* <DEDUP_REMOVED lines=8> */
.L_x_12051:
        /* <DEDUP_REMOVED lines=24> */
[----:B------:R-:W-:-:S03]  /*0a10*/  LOP3.LUT R4, R2, 0xfffffff0, RZ, 0xc0, !PT ;  /* 0xfffffff002047812 */ /* 0x000fc600078ec0ff */
[C---:B------:R-:W-:Y:S02]  /*0a20*/  IMAD.IADD R150, R157.reuse, 0x1, -R150 ;  /* 0x000000019d967824 */ /* 0x040fe400078e0a96 */
[----:B------:R-:W-:-:S03]  /*0a30*/  IMAD.IADD R4, R157, 0x1, -R4 ;  /* 0x000000019d047824 */ /* 0x000fc600078e0a04 */
[----:B------:R-:W-:Y:S02]  /*0a40*/  SHF.R.S32.HI R11, RZ, 0x1f, R150 ;  /* 0x0000001fff0b7819 */ /* 0x000fe40000011496 */
[----:B------:R-:W-:Y:S02]  /*0a50*/  SHF.R.S32.HI R3, RZ, 0x1f, R4 ;  /* 0x0000001fff037819 */ /* 0x000fe40000011404 */
[----:B------:R-:W-:Y:S02]  /*0a60*/  LEA.HI R10, R11, R150, RZ, 0x2 ;  /* 0x000000960b0a7211 */ /* 0x000fe400078f10ff */
[----:B------:R-:W-:Y:S02]  /*0a70*/  LEA.HI R5, R0, R157, RZ, 0x5 ;  /* 0x0000009d00057211 */ /* 0x000fe400078f28ff */
[--C-:B------:R-:W-:Y:S02]  /*0a80*/  SHF.R.S32.HI R8, RZ, 0x2, R10.reuse ;  /* 0x00000002ff087819 */ /* 0x100fe4000001140a */
[----:B------:R-:W-:-:S02]  /*0a90*/  SHF.R.S32.HI R9, RZ, 0x1f, R10 ;  /* 0x0000001fff097819 */ /* 0x000fc4000001140a */
[----:B------:R-:W-:Y:S02]  /*0aa0*/  SHF.R.S32.HI R7, RZ, 0x4, R2 ;  /* 0x00000004ff077819 */ /* 0x000fe40000011402 */
[----:B------:R-:W-:Y:S02]  /*0ab0*/  LEA.HI R3, R3, R4, RZ, 0x3 ;  /* 0x0000000403037211 */ /* 0x000fe400078f18ff */
[----:B------:R-:W-:Y:S02]  /*0ac0*/  LEA.HI R6, R9, R8, RZ, 0x3 ;  /* 0x0000000809067211 */ /* 0x000fe400078f18ff */
[----:B------:R-:W-:Y:S02]  /*0ad0*/  SHF.R.S32.HI R9, RZ, 0x5, R5 ;  /* 0x00000005ff097819 */ /* 0x000fe40000011405 */
[----:B------:R-:W-:Y:S02]  /*0ae0*/  LEA.HI R2, R2, R7, RZ, 0x1 ;  /* 0x0000000702027211 */ /* 0x000fe400078f08ff */
[----:B------:R-:W-:-:S02]  /*0af0*/  LOP3.LUT R5, R3, 0xfffffff8, RZ, 0xc0, !PT ;  /* 0xfffffff803057812 */ /* 0x000fc400078ec0ff */
[----:B------:R-:W-:Y:S02]  /*0b00*/  SHF.R.S32.HI R151, RZ, 0x7, R151 ;  /* 0x00000007ff977819 */ /* 0x000fe40000011497 */
[----:B------:R-:W-:Y:S01]  /*0b10*/  LOP3.LUT R2, R2, 0x1ffffffe, RZ, 0xc0, !PT ;  /* 0x1ffffffe02027812 */ /* 0x000fe200078ec0ff */
[----:B------:R-:W-:Y:S01]  /*0b20*/  IMAD.IADD R5, R4, 0x1, -R5 ;  /* 0x0000000104057824 */ /* 0x000fe200078e0a05 */
[----:B------:R-:W-:Y:S01]  /*0b30*/  LOP3.LUT R13, R6, 0xfffffff8, RZ, 0xc0, !PT ;  /* 0xfffffff8060d7812 */ /* 0x000fe200078ec0ff */
[----:B------:R-:W-:-:S04]  /*0b40*/  IMAD.HI R6, R151, 0x55555556, RZ ;  /* 0x5555555697067827 */ /* 0x000fc800078e02ff */
[----:B------:R-:W-:Y:S02]  /*0b50*/  IMAD R14, R9, 0x10, R4 ;  /* 0x00000010090e7824 */ /* 0x000fe400078e0204 */
[----:B------:R-:W-:Y:S02]  /*0b60*/  IMAD.IADD R2, R7, 0x1, -R2 ;  /* 0x0000000107027824 */ /* 0x000fe400078e0a02 */
[----:B------:R-:W-:Y:S02]  /*0b70*/  IMAD.SHL.U32 R4, R5, 0x40, RZ ;  /* 0x0000004005047824 */ /* 0x000fe400078e00ff */
[----:B------:R-:W-:Y:S01]  /*0b80*/  IMAD.IADD R12, R8, 0x1, -R13 ;  /* 0x00000001080c7824 */ /* 0x000fe200078e0a0d */
[----:B------:R-:W-:Y:S01]  /*0b90*/  LEA.HI R8, R6, R6, RZ, 0x1 ;  /* 0x0000000606087211 */ /* 0x000fe200078f08ff */
[----:B------:R-:W-:Y:S01]  /*0ba0*/  IMAD.SHL.U32 R6, R3, 0x40, RZ ;  /* 0x0000004003067824 */ /* 0x000fe200078e00ff */
[----:B------:R-:W-:Y:S01]  /*0bb0*/  LOP3.LUT R4, R4, 0x1c0, RZ, 0xc0, !PT ;  /* 0x000001c004047812 */ /* 0x000fe200078ec0ff */
[----:B------:R-:W-:Y:S01]  /*0bc0*/  IMAD.SHL.U32 R3, R2, 0x8, RZ ;  /* 0x0000000802037824 */ /* 0x000fe200078e00ff */
[----:B------:R-:W-:-:S03]  /*0bd0*/  LEA.HI R0, R0, R157, RZ, 0x2 ;  /* 0x0000009d00007211 */ /* 0x000fc600078f10ff */
[--C-:B------:R-:W-:Y:S01]  /*0be0*/  IMAD.U32 R153, R14, 0x20, R3.reuse ;  /* 0x000000200e997824 */ /* 0x100fe200078e0003 */
[----:B------:R-:W-:Y:S02]  /*0bf0*/  LOP3.LUT R3, R4, 0x8, R3, 0xf8, !PT ;  /* 0x0000000804037812 */ /* 0x000fe400078ef803 */
[----:B------:R-:W-:Y:S02]  /*0c00*/  LOP3.LUT R6, R6, 0x7ffffe00, RZ, 0xc0, !PT ;  /* 0x7ffffe0006067812 */ /* 0x000fe400078ec0ff */
[----:B------:R-:W-:Y:S02]  /*0c10*/  SHF.R.U32.HI R4, RZ, 0x3, R4 ;  /* 0x00000003ff047819 */ /* 0x000fe40000011604 */
[----:B------:R-:W-:Y:S01]  /*0c20*/  LOP3.LUT R2, R0, 0xfffffffc, RZ, 0xc0, !PT ;  /* 0xfffffffc00027812 */ /* 0x000fe200078ec0ff */
[----:B------:R-:W-:Y:S01]  /*0c30*/  IMAD R6, R9, 0x400, R6 ;  /* 0x0000040009067824 */ /* 0x000fe200078e0206 */
[----:B------:R-:W-:Y:S02]  /*0c40*/  LOP3.LUT R3, R3, R4, RZ, 0x3c, !PT ;  /* 0x0000000403037212 */ /* 0x000fe400078e3cff */
[----:B------:R-:W-:Y:S01]  /*0c50*/  LEA.HI R11, R11, R150, RZ, 0x5 ;  /* 0x000000960b0b7211 */ /* 0x000fe200078f28ff */
[----:B------:R-:W-:Y:S01]  /*0c60*/  IMAD.IADD R147, R157, 0x1, -R2 ;  /* 0x000000019d937824 */ /* 0x000fe200078e0a02 */
[----:B------:R-:W-:Y:S01]  /*0c70*/  R2P PR, R5, 0x6 ;  /* 0x0000000605007804 */ /* 0x000fe20000000000 */
[----:B------:R-:W-:Y:S01]  /*0c80*/  IMAD.IADD R3, R6, 0x1, R3 ;  /* 0x0000000106037824 */ /* 0x000fe200078e0203 */
[----:B------:R-:W-:-:S02]  /*0c90*/  SHF.R.S32.HI R11, RZ, 0x5, R11 ;  /* 0x00000005ff0b7819 */ /* 0x000fc4000001140b */
[----:B------:R-:W-:Y:S02]  /*0ca0*/  LEA.HI R4, R147, R147, RZ, 0x1 ;  /* 0x0000009393047211 */ /* 0x000fe400078f08ff */
[----:B------:R-:W-:Y:S01]  /*0cb0*/  LEA R16, R3, UR40, 0x1 ;  /* 0x0000002803107c11 */ /* 0x000fe2000f8e08ff */
[----:B------:R-:W-:Y:S01]  /*0cc0*/  IMAD.MOV.U32 R17, RZ, RZ, 0x40 ;  /* 0x00000040ff117424 */ /* 0x000fe200078e00ff */
[----:B------:R-:W-:Y:S01]  /*0cd0*/  LOP3.LUT R4, R4, 0x1ffffffe, RZ, 0xc0, !PT ;  /* 0x1ffffffe04047812 */ /* 0x000fe200078ec0ff */
[----:B------:R-:W-:Y:S02]  /*0ce0*/  IMAD.SHL.U32 R142, R147, 0x8, RZ ;  /* 0x00000008938e7824 */ /* 0x000fe400078e00ff */
[----:B------:R-:W-:Y:S02]  /*0cf0*/  IMAD R8, R8, -0x3, R151 ;  /* 0xfffffffd08087824 */ /* 0x000fe400078e0297 */
[----:B------:R-:W-:Y:S02]  /*0d00*/  IMAD R11, R11, 0x10, R12 ;  /* 0x000000100b0b7824 */ /* 0x000fe400078e020c */
[----:B------:R-:W-:Y:S01]  /*0d10*/  VIADD R18, R16, 0x21800 ;  /* 0x0002180010127836 */ /* 0x000fe20000000000 */
[----:B------:R-:W-:Y:S01]  /*0d20*/  SEL R17, R17, 0xffffffc0, !P2 ;  /* 0xffffffc011117807 */ /* 0x000fe20005000000 */
[----:B------:R-:W-:Y:S01]  /*0d30*/  VIADD R145, R142, 0x20 ;  /* 0x000000208e917836 */ /* 0x000fe20000000000 */
[----:B------:R-:W-:Y:S01]  /*0d40*/  LOP3.LUT R139, R10, 0x7ffffffc, RZ, 0xc0, !PT ;  /* 0x7ffffffc0a8b7812 */ /* 0x000fe200078ec0ff */
[----:B------:R-:W-:-:S02]  /*0d50*/  VIADD R146, R142, 0x40 ;  /* 0x000000408e927836 */ /* 0x000fc40000000000 */
[----:B------:R-:W-:Y:S02]  /*0d60*/  VIADD R22, R16, 0x21820 ;  /* 0x0002182010167836 */ /* 0x000fe40000000000 */
[----:B------:R-:W-:Y:S02]  /*0d70*/  IMAD R152, R8, 0x40, R11 ;  /* 0x0000004008987824 */ /* 0x000fe400078e020b */
[----:B------:R-:W-:Y:S02]  /*0d80*/  IMAD.IADD R3, R147, 0x1, -R4 ;  /* 0x0000000193037824 */ /* 0x000fe400078e0a04 */
[C---:B------:R-:W-:Y:S01]  /*0d90*/  @P1 VIADD R22, R18.reuse, 0xffffffe0 ;  /* 0xffffffe012161836 */ /* 0x040fe20000000000 */
[----:B------:R-:W-:Y:S01]  /*0da0*/  SHF.R.S32.HI R148, RZ, 0x2, R0 ;  /* 0x00000002ff947819 */ /* 0x000fe20000011400 */
[----:B------:R-:W-:Y:S01]  /*0db0*/  IMAD.IADD R18, R18, 0x1, R17 ;  /* 0x0000000112127824 */ /* 0x000fe200078e0211 */
[----:B------:R-:W-:Y:S01]  /*0dc0*/  SHF.R.S32.HI R156, RZ, 0x1f, R145 ;  /* 0x0000001fff9c7819 */ /* 0x000fe20000011491 */
[----:B------:R-:W-:Y:S01]  /*0dd0*/  IMAD.MOV.U32 R149, RZ, RZ, RZ ;  /* 0x000000ffff957224 */ /* 0x000fe200078e00ff */
[----:B------:R-:W-:Y:S01]  /*0de0*/  SHF.R.S32.HI R155, RZ, 0x1f, R146 ;  /* 0x0000001fff9b7819 */ /* 0x000fe20000011492 */
[----:B------:R-:W-:-:S02]  /*0df0*/  IMAD.MOV.U32 R2, RZ, RZ, RZ ;  /* 0x000000ffff027224 */ /* 0x000fc400078e00ff */
[----:B------:R-:W-:Y:S02]  /*0e00*/  IMAD.IADD R139, R150, 0x1, -R139 ;  /* 0x00000001968b7824 */ /* 0x000fe400078e0a8b */
[----:B------:R-:W-:Y:S02]  /*0e10*/  IMAD R140, R3, 0x8, R152 ;  /* 0x00000008038c7824 */ /* 0x000fe400078e0298 */
[----:B------:R-:W-:Y:S02]  /*0e20*/  IMAD.IADD R17, R17, 0x1, R22 ;  /* 0x0000000111117824 */ /* 0x000fe400078e0216 */
[----:B------:R-:W-:Y:S01]  /*0e30*/  VIADD R23, R22, 0x6000 ;  /* 0x0000600016177836 */ /* 0x000fe20000000000 */
[----:B------:R-:W-:Y:S01]  /*0e40*/  UMOV UR38, URZ ;  /* 0x0000003f00267c82 */ /* 0x000fe20008000000 */
[----:B--2---:R-:W-:-:S07]  /*0e50*/  LOP3.LUT R19, R15, 0x1, RZ, 0xfc, !PT ;  /* 0x000000010f137812 */ /* 0x004fce00078efcff */
.L_x_12103:
[----:B--2---:R-:W0:Y:S01]  /*0e60*/  LDC.64 R4, c[0x0][0xc88] ;  /* 0x00032200ff047b82 */ /* 0x004e220000000a00 */
[----:B------:R-:W-:Y:S01]  /*0e70*/  ULDC.64 UR4, c[0x0][0xa28] ;  /* 0x00028a0000047ab9 */ /* 0x000fe20000000a00 */
[----:B------:R-:W-:Y:S01]  /*0e80*/  ULDC.64 UR6, c[0x0][0xa18] ;  /* 0x0002860000067ab9 */ /* 0x000fe20000000a00 */
[----:B------:R-:W-:Y:S01]  /*0e90*/  IMAD.MOV.U32 R0, RZ, RZ, RZ ;  /* 0x000000ffff007224 */ /* 0x000fe200078e00ff */
[----:B------:R-:W-:Y:S01]  /*0ea0*/  ULDC.64 UR8, c[0x0][0xa20] ;  /* 0x0002880000087ab9 */ /* 0x000fe20000000a00 */
[----:B0-----:R-:W-:-:S05]  /*0eb0*/  IMAD.WIDE R4, R31, 0x4, R4 ;  /* 0x000000041f047825 */ /* 0x001fca00078e0204 */
[----:B------:R-:W2:Y:S01]  /*0ec0*/  LDG.E R141, desc[UR36][R4.64] ;  /* 0x00000024048d7981 */ /* 0x000ea2000c1e1900 */
[----:B------:R-:W-:Y:S02]  /*0ed0*/  ISETP.NE.U32.AND P0, PT, RZ, UR4, PT ;  /* 0x00000004ff007c0c */ /* 0x000fe4000bf05070 */
[----:B------:R-:W-:Y:S02]  /*0ee0*/  ISETP.NE.U32.AND P1, PT, RZ, UR6, PT ;  /* 0x00000006ff007c0c */ /* 0x000fe4000bf25070 */
[----:B------:R-:W-:Y:S02]  /*0ef0*/  ISETP.NE.AND.EX P0, PT, RZ, UR5, PT, P0 ;  /* 0x00000005ff007c0c */ /* 0x000fe4000bf05300 */
[----:B------:R-:W-:Y:S02]  /*0f00*/  ISETP.NE.AND.EX P1, PT, RZ, UR7, PT, P1 ;  /* 0x00000007ff007c0c */ /* 0x000fe4000bf25310 */
[----:B--2---:R-:W-:-:S09]  /*0f10*/  SHF.R.S32.HI R144, RZ, 0x1f, R141 ;  /* 0x0000001fff907819 */ /* 0x004fd2000001148d */
[----:B-1-3--:R-:W-:-:S04]  /*0f20*/  @P0 LEA R6, P2, R141, UR4, 0x2 ;  /* 0x000000048d060c11 */ /* 0x00afc8000f8410ff */
[C---:B------:R-:W-:Y:S01]  /*0f30*/  @P0 LEA.HI.X R7, R141.reuse, UR5, R144, 0x2, P2 ;  /* 0x000000058d070c11 */ /* 0x040fe200090f1490 */
[----:B------:R-:W-:Y:S01]  /*0f40*/  ULDC.64 UR4, c[0x0][0x418] ;  /* 0x0001060000047ab9 */ /* 0x000fe20000000a00 */
[----:B------:R-:W-:-:S03]  /*0f50*/  @P1 LEA R4, P2, R141, UR6, 0x2 ;  /* 0x000000068d041c11 */ /* 0x000fc6000f8410ff */
[----:B------:R0:W5:Y:S01]  /*0f60*/  @P0 LDG.E R0, desc[UR36][R6.64] ;  /* 0x0000002406000981 */ /* 0x000162000c1e1900 */
[----:B------:R-:W-:-:S05]  /*0f70*/  @P1 LEA.HI.X R5, R141, UR7, R144, 0x2, P2 ;  /* 0x000000078d051c11 */ /* 0x000fca00090f1490 */
[----:B------:R0:W5:Y:S01]  /*0f80*/  @P1 LDG.E R138, desc[UR36][R4.64] ;  /* 0x00000024048a1981 */ /* 0x000162000c1e1900 */
[----:B------:R-:W-:Y:S01]  /*0f90*/  UISETP.NE.U32.AND UP0, UPT, UR4, URZ, UPT ;  /* 0x0000003f0400728c */ /* 0x000fe2000bf05070 */
[----:B------:R-:W-:Y:S02]  /*0fa0*/  ISETP.NE.U32.AND P2, PT, RZ, UR8, PT ;  /* 0x00000008ff007c0c */ /* 0x000fe4000bf45070 */
[----:B------:R-:W-:Y:S01]  /*0fb0*/  ULDC UR4, c[0x0][0x424] ;  /* 0x0001090000047ab9 */ /* 0x000fe20000000800 */
[----:B------:R-:W-:Y:S01]  /*0fc0*/  UISETP.NE.AND.EX UP0, UPT, UR5, URZ, UPT, UP0 ;  /* 0x0000003f0500728c */ /* 0x000fe2000bf05300 */
[----:B------:R-:W-:Y:S02]  /*0fd0*/  ISETP.NE.AND.EX P2, PT, RZ, UR9, PT, P2 ;  /* 0x00000009ff007c0c */ /* 0x000fe4000bf45320 */
[----:B------:R-:W-:Y:S01]  /*0fe0*/  ULDC UR5, c[0x0][0x2f0] ;  /* 0x0000bc0000057ab9 */ /* 0x000fe20000000800 */
[----:B------:R-:W-:-:S04]  /*0ff0*/  USEL UR4, UR4, 0x1, UP0 ;  /* 0x0000000104047887 */ /* 0x000fc80008000000 */
[----:B------:R-:W-:Y:S01]  /*1000*/  UIMAD UR4, UR4, UR5, URZ ;  /* 0x00000005040472a4 */ /* 0x000fe2000f8e023f */
[----:B0---4-:R-:W-:Y:S11]  /*1010*/  @P1 BRA `(.L_x_12052) ;  /* 0x0000000000281947 */ /* 0x011ff60003800000 */
        /* <DEDUP_REMOVED lines=10> */
.L_x_12052:
[----:B------:R-:W-:Y:S02]  /*10c0*/  IMAD.U32 R137, RZ, RZ, UR4 ;  /* 0x00000004ff897e24 */ /* 0x000fe4000f8e00ff */
[----:B------:R-:W-:Y:S01]  /*10d0*/  IMAD.MOV.U32 R143, RZ, RZ, R30 ;  /* 0x000000ffff8f7224 */ /* 0x000fe200078e001e */
[----:B------:R-:W-:Y:S06]  /*10e0*/  @!P2 BRA `(.L_x_12053) ;  /* 0x000000000010a947 */ /* 0x000fec0003800000 */
[----:B------:R-:W-:-:S04]  /*10f0*/  LEA R4, P0, R141, UR8, 0x2 ;  /* 0x000000088d047c11 */ /* 0x000fc8000f8010ff */
[----:B------:R-:W-:-:S05]  /*1100*/  LEA.HI.X R5, R141, UR9, R144, 0x2, P0 ;  /* 0x000000098d057c11 */ /* 0x000fca00080f1490 */
[----:B------:R1:W5:Y:S01]  /*1110*/  LDG.E R137, desc[UR36][R4.64] ;  /* 0x0000002404897981 */ /* 0x000362000c1e1900 */
[----:B------:R-:W-:Y:S05]  /*1120*/  BRA `(.L_x_12054) ;  /* 0x0000000000247947 */ /* 0x000fea0003800000 */
.L_x_12053:
        /* <DEDUP_REMOVED lines=9> */
.L_x_12054:
[----:B------:R-:W2:Y:S01]  /*11c0*/  LDC R154, c[0x0][0x448] ;  /* 0x00011200ff9a7b82 */ /* 0x000ea20000000800 */
[----:B------:R-:W-:Y:S01]  /*11d0*/  IMAD R136, R29, 0xc0, RZ ;  /* 0x000000c01d887824 */ /* 0x000fe200078e02ff */
[----:B------:R-:W-:Y:S01]  /*11e0*/  CS2R R134, SRZ ;  /* 0x0000000000867805 */ /* 0x000fe2000001ff00 */
[----:B-----5:R-:W-:Y:S01]  /*11f0*/  IMAD.IADD R137, R137, 0x1, -R0 ;  /* 0x0000000189897824 */ /* 0x020fe200078e0a00 */
[----:B------:R-:W-:Y:S01]  /*1200*/  CS2R R132, SRZ ;  /* 0x0000000000847805 */ /* 0x000fe2000001ff00 */
[----:B------:R-:W-:Y:S01]  /*1210*/  VIADD R3, R136, 0xbf ;  /* 0x000000bf88037836 */ /* 0x000fe20000000000 */
[----:B------:R-:W-:Y:S01]  /*1220*/  CS2R R130, SRZ ;  /* 0x0000000000827805 */ /* 0x000fe2000001ff00 */
        /* <DEDUP_REMOVED lines=17> */
[----:B--2---:R-:W-:Y:S02]  /*1340*/  ISETP.NE.AND P0, PT, R154, 0x1, PT ;  /* 0x000000019a00780c */ /* 0x004fe40003f05270 */
[----:B------:R-:W-:-:S02]  /*1350*/  CS2R R98, SRZ ;  /* 0x0000000000627805 */ /* 0x000fc4000001ff00 */
[----:B------:R-:W-:Y:S02]  /*1360*/  CS2R R96, SRZ ;  /* 0x0000000000607805 */ /* 0x000fe4000001ff00 */
[----:B------:R-:W-:Y:S01]  /*1370*/  CS2R R6, SRZ ;  /* 0x0000000000067805 */ /* 0x000fe2000001ff00 */
[----:B------:R-:W-:Y:S01]  /*1380*/  IMAD.MOV.U32 R94, RZ, RZ, RZ ;  /* 0x000000ffff5e7224 */ /* 0x000fe200078e00ff */
[----:B------:R-:W-:Y:S01]  /*1390*/  CS2R R90, SRZ ;  /* 0x00000000005a7805 */ /* 0x000fe2000001ff00 */
[----:B------:R-:W-:Y:S02]  /*13a0*/  IMAD.MOV.U32 R93, RZ, RZ, RZ ;  /* 0x000000ffff5d7224 */ /* 0x000fe400078e00ff */
[----:B------:R-:W-:Y:S02]  /*13b0*/  IMAD.MOV.U32 R89, RZ, RZ, RZ ;  /* 0x000000ffff597224 */ /* 0x000fe400078e00ff */
[----:B-1----:R-:W1:Y:S08]  /*13c0*/  @P0 LDC R4, c[0x0][0x44c] ;  /* 0x00011300ff040b82 */ /* 0x002e700000000800 */
[----:B------:R-:W2:Y:S01]  /*13d0*/  @P0 LDC R5, c[0x0][0x450] ;  /* 0x00011400ff050b82 */ /* 0x000ea20000000800 */
[----:B-1----:R-:W-:Y:S01]  /*13e0*/  @P0 IMAD.HI.U32 R0, R3, R4, RZ ;  /* 0x0000000403000227 */ /* 0x002fe200078e00ff */
[----:B0-----:R-:W-:-:S04]  /*13f0*/  IADD3 R4, R137, 0x80, -R138 ;  /* 0x0000008089047810 */ /* 0x001fc80007ffe88a */
[----:B--2---:R-:W-:Y:S01]  /*1400*/  @P0 SHF.R.U32.HI R3, RZ, R5, R0 ;  /* 0x00000005ff030219 */ /* 0x004fe20000011600 */
[----:B------:R-:W-:Y:S01]  /*1410*/  VIADD R0, R137, 0x7f ;  /* 0x0000007f89007836 */ /* 0x000fe20000000000 */
[----:B------:R-:W-:-:S03]  /*1420*/  PLOP3.LUT P0, PT, PT, PT, PT, 0x80, 0x0 ;  /* 0x000000000000781c */ /* 0x000fc60003f0f070 */
[----:B------:R-:W-:Y:S01]  /*1430*/  IMAD.IADD R4, R4, 0x1, R3 ;  /* 0x0000000104047824 */ /* 0x000fe200078e0203 */
[----:B------:R-:W-:-:S04]  /*1440*/  SHF.R.S32.HI R3, RZ, 0x1f, R0 ;  /* 0x0000001fff037819 */ /* 0x000fc80000011400 */
[----:B------:R-:W-:Y:S02]  /*1450*/  SHF.R.S32.HI R5, RZ, 0x1f, R4 ;  /* 0x0000001fff057819 */ /* 0x000fe40000011404 */
[----:B------:R-:W-:Y:S01]  /*1460*/  LEA.HI R3, R3, R0, RZ, 0x7 ;  /* 0x0000000003037211 */ /* 0x000fe200078f38ff */
[----:B------:R-:W-:Y:S01]  /*1470*/  IMAD.MOV.U32 R0, RZ, RZ, RZ ;  /* 0x000000ffff007224 */ /* 0x000fe200078e00ff */
[----:B------:R-:W-:Y:S02]  /*1480*/  LEA.HI R5, R5, R4, RZ, 0x7 ;  /* 0x0000000405057211 */ /* 0x000fe400078f38ff */
[----:B------:R-:W-:Y:S01]  /*1490*/  SHF.R.S32.HI R88, RZ, 0x7, R3 ;  /* 0x00000007ff587819 */ /* 0x000fe20000011403 */
[----:B------:R-:W-:Y:S01]  /*14a0*/  IMAD.MOV.U32 R3, RZ, RZ, RZ ;  /* 0x000000ffff037224 */ /* 0x000fe200078e00ff */
[----:B------:R-:W-:-:S04]  /*14b0*/  SHF.R.S32.HI R5, RZ, 0x7, R5 ;  /* 0x00000007ff057819 */ /* 0x000fc80000011405 */
[----:B------:R-:W-:-:S04]  /*14c0*/  VIMNMX R88, R88, R5, PT ;  /* 0x0000000558587248 */ /* 0x000fc80003fe0100 */
[----:B------:R-:W-:-:S13]  /*14d0*/  ISETP.GE.AND P1, PT, R88, 0x1, PT ;  /* 0x000000015800780c */ /* 0x000fda0003f26270 */
[----:B------:R-:W-:Y:S05]  /*14e0*/  @!P1 BRA `(.L_x_12055) ;  /* 0x0000007800989947 */ /* 0x000fea0003800000 */
        /* <DEDUP_REMOVED lines=32> */
.L_x_12056:
[----:B------:R-:W-:Y:S02]  /*16f0*/  LEA.HI R0, R149, R149, RZ, 0x1 ;  /* 0x0000009595007211 */ /* 0x000fe400078f08ff */
[----:B------:R-:W-:Y:S02]  /*1700*/  ISETP.NE.AND P0, PT, R19, 0x3, PT ;  /* 0x000000031300780c */ /* 0x000fe40003f05270 */
[----:B------:R-:W-:-:S05]  /*1710*/  LOP3.LUT R0, R0, 0xfffffffe, RZ, 0xc0, !PT ;  /* 0xfffffffe00007812 */ /* 0x000fca00078ec0ff */
[----:B------:R-:W-:-:S05]  /*1720*/  IMAD.IADD R0, R149, 0x1, -R0 ;  /* 0x0000000195007824 */ /* 0x000fca00078e0a00 */
[----:B------:R-:W-:-:S04]  /*1730*/  SHF.L.U32 R0, R0, 0x1f, RZ ;  /* 0x0000001f00007819 */ /* 0x000fc800000006ff */
[----:B------:R-:W0:Y:S02]  /*1740*/  SYNCS.PHASECHK.TRANS64.TRYWAIT P1, [UR40+0x2d800], R0 ;  /* 0x02d80000ff0075a7 */ /* 0x000e240008020168 */
[----:B0-----:R-:W-:Y:S05]  /*1750*/  @!P1 BRA `(.L_x_12057) ;  /* 0x000000e800c49947 */ /* 0x001fea0003800000 */
.L_x_12188:
[----:B------:R-:W-:Y:S05]  /*1760*/  @!P0 BRA `(.L_x_12058) ;  /* 0x0000000000048947 */ /* 0x000fea0003800000 */
[----:B------:R-:W-:Y:S01]  /*1770*/  BPT.TRAP 0x1 ;  /* 0x000000040000795c */ /* 0x000fe20000300000 */
.L_x_12058:
[----:B0-----:R-:W-:Y:S01]  /*1780*/  IMAD.U32 R3, RZ, RZ, UR38 ;  /* 0x00000026ff037e24 */ /* 0x001fe2000f8e00ff */
[----:B------:R-:W-:-:S04]  /*1790*/  SHF.L.U32 R0, R2, 0x1f, RZ ;  /* 0x0000001f02007819 */ /* 0x000fc800000006ff */
[----:B------:R-:W-:-:S04]  /*17a0*/  LEA R3, R3, UR40, 0x3 ;  /* 0x0000002803037c11 */ /* 0x000fc8000f8e18ff */
[----:B------:R0:W1:Y:S01]  /*17b0*/  SYNCS.PHASECHK.TRANS64.TRYWAIT P1, [R3+URZ+0x2d830], R0 ;  /* 0x02d83000030075a7 */ /* 0x000062000802017f */
[----:B------:R-:W-:Y:S05]  /*17c0*/  @!P0 BRA `(.L_x_12059) ;  /* 0x0000000000048947 */ /* 0x000fea0003800000 */
[----:B------:R-:W-:Y:S01]  /*17d0*/  BPT.TRAP 0x1 ;  /* 0x000000040000795c */ /* 0x000fe20000300000 */
.L_x_12059:
[----:B-1----:R-:W-:Y:S05]  /*17e0*/  @P1 BRA `(.L_x_12060) ;  /* 0x0000000000081947 */ /* 0x002fea0003800000 */
[----:B------:R-:W1:Y:S02]  /*17f0*/  SYNCS.PHASECHK.TRANS64.TRYWAIT P1, [R3+URZ+0x2d830], R0 ;  /* 0x02d83000030075a7 */ /* 0x000e64000802017f */
[----:B-1----:R-:W-:Y:S05]  /*1800*/  @!P1 BRA `(.L_x_12061) ;  /* 0x000000e800b09947 */ /* 0x002fea0003800000 */
.L_x_12060:
        /* <DEDUP_REMOVED lines=49> */
.L_x_12062:
[----:B------:R-:W-:Y:S01]  /*1b20*/  ISETP.NE.AND P4, PT, R154, 0x1, PT ;  /* 0x000000019a00780c */ /* 0x000fe20003f85270 */
[----:B------:R-:W-:Y:S01]  /*1b30*/  IMAD.IADD R89, R140, 0x1, R136 ;  /* 0x000000018c597824 */ /* 0x000fe200078e0288 */
[----:B------:R-:W-:Y:S01]  /*1b40*/  ULDC UR6, c[0x0][0x988] ;  /* 0x0002620000067ab9 */ /* 0x000fe20000000800 */
[----:B------:R-:W-:Y:S01]  /*1b50*/  IMAD.MOV.U32 R7, RZ, RZ, -0x80 ;  /* 0xffffff80ff077424 */ /* 0x000fe200078e00ff */
        /* <DEDUP_REMOVED lines=8> */
[----:B01----:R-:W0:Y:S08]  /*1be0*/  @P4 LDC R0, c[0x0][0x44c] ;  /* 0x00011300ff004b82 */ /* 0x003e300000000800 */
[----:B------:R-:W1:Y:S01]  /*1bf0*/  @P4 LDC R5, c[0x0][0x450] ;  /* 0x00011400ff054b82 */ /* 0x000e620000000800 */
[----:B0-----:R-:W-:-:S05]  /*1c00*/  @P4 IMAD.HI.U32 R0, R89, R0, RZ ;  /* 0x0000000059004227 */ /* 0x001fca00078e00ff */
[----:B-1----:R-:W-:Y:S01]  /*1c10*/  @P4 SHF.R.U32.HI R89, RZ, R5, R0 ;  /* 0x00000005ff594219 */ /* 0x002fe20000011600 */
[----:B------:R-:W-:-:S04]  /*1c20*/  IMAD R0, R88, R7, 0x80 ;  /* 0x0000008058007424 */ /* 0x000fc800078e0207 */
[----:B------:R-:W0:Y:S01]  /*1c30*/  SHFL.IDX PT, R5, R89, 0x1, 0x1c1f ;  /* 0x003c1f0059057f89 */ /* 0x000e2200000e0000 */
[----:B------:R-:W-:Y:S02]  /*1c40*/  VIADD R4, R0, 0x1 ;  /* 0x0000000100047836 */ /* 0x000fe40000000000 */
[----:B------:R-:W-:Y:S02]  /*1c50*/  IMAD.IADD R0, R137, 0x1, R0 ;  /* 0x0000000189007824 */ /* 0x000fe400078e0200 */
[C---:B------:R-:W-:Y:S02]  /*1c60*/  IMAD R4, R139.reuse, -0x2, R4 ;  /* 0xfffffffe8b047824 */ /* 0x040fe400078e0204 */
        /* <DEDUP_REMOVED lines=59> */
[C---:B------:R-:W-:Y:S02]  /*2020*/  ISETP.GT.AND P2, PT, R0.reuse, 0x50, PT ;  /* 0x000000500000780c */ /* 0x040fe40003f44270 */
        /* <DEDUP_REMOVED lines=35> */
[----:B------:R-:W-:Y:S02]  /*2260*/  FSEL R87, R87, -INF , P1 ;  /* 0xff80000057577808 */ /* 0x000fe40000800000 */
[----:B------:R-:W-:-:S04]  /*2270*/  FMNMX.FTZ R62, R9, R62, !PT ;  /* 0x0000003e093e7209 */ /* 0x000fc80007810000 */
[----:B------:R-:W-:Y:S02]  /*2280*/  FMNMX.FTZ R27, R87, R62, !PT ;  /* 0x0000003e571b7209 */ /* 0x000fe40007810000 */
[----:B------:R-:W0:Y:S04]  /*2290*/  SHFL.IDX PT, R62, R89, RZ, 0x1c1f ;  /* 0x001c1fff593e7589 */ /* 0x000e2800000e0000 */
[----:B------:R-:W1:Y:S01]  /*22a0*/  SHFL.BFLY PT, R0, R27, 0x2, 0x1f ;  /* 0x0c401f001b007f89 */ /* 0x000e6200000e0000 */
[----:B0-----:R-:W-:Y:S02]  /*22b0*/  VIADDMNMX R62, R62, R98, R91, PT ;  /* 0x000000623e3e7246 */ /* 0x001fe4000380015b */
[----:B-1----:R-:W-:Y:S01]  /*22c0*/  FMNMX.FTZ R31, R27, R0, !PT ;  /* 0x000000001b1f7209 */ /* 0x002fe20007810000 */
[----:B------:R-:W-:Y:S01]  /*22d0*/  IMAD.U32 R0, RZ, RZ, UR6 ;  /* 0x00000006ff007e24 */ /* 0x000fe2000f8e00ff */
[----:B------:R-:W-:-:S02]  /*22e0*/  ISETP.GT.AND P2, PT, R62, 0x1, PT ;  /* 0x000000013e00780c */ /* 0x000fc40003f44270 */
[C---:B------:R-:W-:Y:S01]  /*22f0*/  ISETP.GT.AND P3, PT, R62.reuse, 0x8, PT ;  /* 0x000000083e00780c */ /* 0x040fe20003f64270 */
[----:B------:R-:W0:Y:S01]  /*2300*/  SHFL.BFLY PT, R74, R31, 0x1, 0x1f ;  /* 0x0c201f001f4a7f89 */ /* 0x000e2200000e0000 */
[----:B------:R-:W-:Y:S02]  /*2310*/  FSEL R25, R25, -INF , P2 ;  /* 0xff80000019197808 */ /* 0x000fe40001000000 */
[----:B------:R-:W-:Y:S02]  /*2320*/  ISETP.GT.AND P2, PT, R62, 0x10, PT ;  /* 0x000000103e00780c */ /* 0x000fe40003f44270 */
[----:B------:R-:W-:Y:S02]  /*2330*/  R2UR UR6, R3 ;  /* 0x00000000030672ca */ /* 0x000fe400000e0000 */
[----:B------:R-:W-:Y:S02]  /*2340*/  FSEL R39, R32, -INF , P2 ;  /* 0xff80000020277808 */ /* 0x000fe40001000000 */
[----:B------:R-:W-:-:S04]  /*2350*/  ISETP.GT.AND P2, PT, R62, 0x18, PT ;  /* 0x000000183e00780c */ /* 0x000fc80003f44270 */
[----:B------:R-:W-:Y:S02]  /*2360*/  FSEL R47, R36, -INF , P2 ;  /* 0xff800000242f7808 */ /* 0x000fe40001000000 */
[----:B------:R-:W-:-:S03]  /*2370*/  ISETP.GT.AND P2, PT, R62, 0x20, PT ;  /* 0x000000203e00780c */ /* 0x000fc60003f44270 */
[----:B------:R-:W-:Y:S01]  /*2380*/  UIADD3 UR6, UR6, 0x2d840, URZ ;  /* 0x0002d84006067890 */ /* 0x000fe2000fffe03f */
[----:B------:R-:W-:Y:S02]  /*2390*/  FSEL R55, R40, -INF , P2 ;  /* 0xff80000028377808 */ /* 0x000fe40001000000 */
[----:B------:R-:W-:Y:S01]  /*23a0*/  ISETP.GT.AND P2, PT, R62, 0x28, PT ;  /* 0x000000283e00780c */ /* 0x000fe20003f44270 */
[----:B------:R-:W-:Y:S01]  /*23b0*/  UPRMT UR6, UR41, 0x654, UR6 ;  /* 0x0000065429067896 */ /* 0x000fe20008000006 */
[----:B0-----:R-:W-:Y:S02]  /*23c0*/  FMNMX.FTZ R5, R31, R74, !PT ;  /* 0x0000004a1f057209 */ /* 0x001fe40007810000 */
[----:B------:R-:W-:Y:S02]  /*23d0*/  FSEL R31, R28, -INF , P3 ;  /* 0xff8000001c1f7808 */ /* 0x000fe40001800000 */
[C---:B------:R-:W-:Y:S01]  /*23e0*/  FSETP.NEU.FTZ.AND P1, PT, R5.reuse, -INF , PT ;  /* 0xff8000000500780b */ /* 0x040fe20003f3d000 */
[----:B------:R-:W-:Y:S01]  /*23f0*/  FMUL.FTZ R21, R5, R0 ;  /* 0x0000000005157220 */ /* 0x000fe20000410000 */
[----:B------:R-:W-:-:S02]  /*2400*/  FSEL R67, R44, -INF , P2 ;  /* 0xff8000002c437808 */ /* 0x000fc40001000000 */
[----:B------:R-:W-:Y:S01]  /*2410*/  SYNCS.ARRIVE.TRANS64.RED.A1T0 RZ, [UR6], RZ ;  /* 0x000000ffffff79a7 */ /* 0x000fe20008100406 */
[C---:B------:R-:W-:Y:S02]  /*2420*/  ISETP.GT.AND P2, PT, R62.reuse, 0x30, PT ;  /* 0x000000303e00780c */ /* 0x040fe40003f44270 */
[----:B------:R-:W-:Y:S02]  /*2430*/  FSEL R21, R21, RZ, P1 ;  /* 0x000000ff15157208 */ /* 0x000fe40000800000 */
[----:B------:R-:W-:Y:S02]  /*2440*/  ISETP.GT.AND P1, PT, R62, RZ, PT ;  /* 0x000000ff3e00720c */ /* 0x000fe40003f24270 */
[----:B------:R-:W-:Y:S01]  /*2450*/  FSEL R71, R48, -INF , P2 ;  /* 0xff80000030477808 */ /* 0x000fe20001000000 */
[-CC-:B------:R-:W-:Y:S01]  /*2460*/  FFMA.FTZ R26, R26, R0.reuse, -R21.reuse ;  /* 0x000000001a1a7223 */ /* 0x180fe20000010815 */
[----:B------:R-:W-:Y:S01]  /*2470*/  FSEL R27, R24, -INF , P1 ;  /* 0xff800000181b7808 */ /* 0x000fe20000800000 */
[-CC-:B------:R-:W-:Y:S01]  /*2480*/  FFMA.FTZ R35, R100, R0.reuse, -R21.reuse ;  /* 0x0000000064237223 */ /* 0x180fe20000010815 */
[----:B------:R-:W-:Y:S01]  /*2490*/  ISETP.GT.AND P1, PT, R62, 0x9, PT ;  /* 0x000000093e00780c */ /* 0x000fe20003f24270 */
[-CC-:B------:R-:W-:Y:S01]  /*24a0*/  FFMA.FTZ R79, R12, R0.reuse, -R21.reuse ;  /* 0x000000000c4f7223 */ /* 0x180fe20000010815 */
[----:B------:R-:W-:Y:S01]  /*24b0*/  FMNMX.FTZ R24, R27, R25, !PT ;  /* 0x000000191b187209 */ /* 0x000fe20007810000 */
[----:B------:R-:W-:Y:S01]  /*24c0*/  MUFU.EX2 R26, R26 ;  /* 0x0000001a001a7308 */ /* 0x000fe20000000800 */
[----:B------:R-:W-:Y:S01]  /*24d0*/  FSEL R29, R29, -INF , P1 ;  /* 0xff8000001d1d7808 */ /* 0x000fe20000800000 */
[--C-:B------:R-:W-:Y:S01]  /*24e0*/  FFMA.FTZ R96, R96, R0, -R21.reuse ;  /* 0x0000000060607223 */ /* 0x100fe20000010815 */
[----:B------:R-:W-:Y:S01]  /*24f0*/  FMNMX.FTZ R28, R31, R24, !PT ;  /* 0x000000181f1c7209 */ /* 0x000fe20007810000 */
[-CC-:B------:R-:W-:Y:S01]  /*2500*/  FFMA.FTZ R43, R94, R0.reuse, -R21.reuse ;  /* 0x000000005e2b7223 */ /* 0x180fe20000010815 */
[----:B------:R-:W-:Y:S01]  /*2510*/  ISETP.GT.AND P1, PT, R62, 0x11, PT ;  /* 0x000000113e00780c */ /* 0x000fe20003f24270 */
[--C-:B------:R-:W-:Y:S01]  /*2520*/  FFMA.FTZ R92, R92, R0, -R21.reuse ;  /* 0x000000005c5c7223 */ /* 0x100fe20000010815 */
[----:B------:R-:W-:Y:S01]  /*2530*/  FMNMX.FTZ R28, R29, R28, !PT ;  /* 0x0000001c1d1c7209 */ /* 0x000fe20007810000 */
[----:B------:R-:W0:Y:S01]  /*2540*/  MUFU.EX2 R35, R35 ;  /* 0x0000002300237308 */ /* 0x000e220000000800 */
[----:B------:R-:W-:Y:S01]  /*2550*/  FSEL R33, R33, -INF , P1 ;  /* 0xff80000021217808 */ /* 0x000fe20000800000 */
[--C-:B------:R-:W-:Y:S01]  /*2560*/  FFMA.FTZ R30, R30, R0, -R21.reuse ;  /* 0x000000001e1e7223 */ /* 0x100fe20000010815 */
[----:B------:R-:W-:Y:S01]  /*2570*/  FMNMX.FTZ R28, R39, R28, !PT ;  /* 0x0000001c271c7209 */ /* 0x000fe20007810000 */
[-CC-:B------:R-:W-:Y:S01]  /*2580*/  FFMA.FTZ R54, R54, R0.reuse, -R21.reuse ;  /* 0x0000000036367223 */ /* 0x180fe20000010815 */
[----:B------:R-:W-:Y:S01]  /*2590*/  ISETP.GT.AND P1, PT, R62, 0x19, PT ;  /* 0x000000193e00780c */ /* 0x000fe20003f24270 */
[--C-:B------:R-:W-:Y:S01]  /*25a0*/  FFMA.FTZ R40, R11, R0, -R21.reuse ;  /* 0x000000000b287223 */ /* 0x100fe20000010815 */
[----:B------:R-:W-:Y:S01]  /*25b0*/  FMNMX.FTZ R28, R33, R28, !PT ;  /* 0x0000001c211c7209 */ /* 0x000fe20007810000 */
[----:B------:R-:W1:Y:S01]  /*25c0*/  MUFU.EX2 R24, R96 ;  /* 0x0000006000187308 */ /* 0x000e620000000800 */
[----:B------:R-:W-:Y:S01]  /*25d0*/  FSEL R37, R37, -INF , P1 ;  /* 0xff80000025257808 */ /* 0x000fe20000800000 */
[--C-:B------:R-:W-:Y:S01]  /*25e0*/  FFMA.FTZ R44, R70, R0, -R21.reuse ;  /* 0x00000000462c7223 */ /* 0x100fe20000010815 */
[----:B------:R-:W-:Y:S01]  /*25f0*/  FMNMX.FTZ R32, R47, R28, !PT ;  /* 0x0000001c2f207209 */ /* 0x000fe20007810000 */
[-CC-:B------:R-:W-:Y:S01]  /*2600*/  FFMA.FTZ R42, R42, R0.reuse, -R21.reuse ;  /* 0x000000002a2a7223 */ /* 0x180fe20000010815 */
[----:B------:R-:W-:Y:S01]  /*2610*/  ISETP.GT.AND P1, PT, R62, 0x21, PT ;  /* 0x000000213e00780c */ /* 0x000fe20003f24270 */
[--C-:B------:R-:W-:Y:S01]  /*2620*/  FFMA.FTZ R48, R58, R0, -R21.reuse ;  /* 0x000000003a307223 */ /* 0x100fe20000010815 */
[----:B------:R-:W-:Y:S01]  /*2630*/  FMNMX.FTZ R32, R37, R32, !PT ;  /* 0x0000002025207209 */ /* 0x000fe20007810000 */
[----:B------:R-:W-:Y:S01]  /*2640*/  MUFU.EX2 R43, R43 ;  /* 0x0000002b002b7308 */ /* 0x000fe20000000800 */
[----:B------:R-:W-:Y:S01]  /*2650*/  FSEL R51, R41, -INF , P1 ;  /* 0xff80000029337808 */ /* 0x000fe20000800000 */
[----:B------:R-:W-:Y:S01]  /*2660*/  FFMA.FTZ R41, R90, R0, -R21 ;  /* 0x000000005a297223 */ /* 0x000fe20000010815 */
[----:B------:R-:W-:Y:S01]  /*2670*/  FMNMX.FTZ R32, R55, R32, !PT ;  /* 0x0000002037207209 */ /* 0x000fe20007810000 */
[----:B0-----:R-:W-:Y:S01]  /*2680*/  FADD.FTZ R11, R26, R35 ;  /* 0x000000231a0b7221 */ /* 0x001fe20000010000 */
[----:B------:R-:W-:Y:S01]  /*2690*/  ISETP.GT.AND P1, PT, R62, 0x29, PT ;  /* 0x000000293e00780c */ /* 0x000fe20003f24270 */
[----:B------:R-:W-:Y:S01]  /*26a0*/  FFMA.FTZ R7, R7, R0, -R21 ;  /* 0x0000000007077223 */ /* 0x000fe20000010815 */
[----:B------:R-:W-:Y:S01]  /*26b0*/  FMNMX.FTZ R32, R51, R32, !PT ;  /* 0x0000002033207209 */ /* 0x000fe20007810000 */
[----:B------:R-:W-:Y:S01]  /*26c0*/  MUFU.EX2 R28, R92 ;  /* 0x0000005c001c7308 */ /* 0x000fe20000000800 */
[----:B------:R-:W-:Y:S01]  /*26d0*/  FSEL R45, R45, -INF , P1 ;  /* 0xff8000002d2d7808 */ /* 0x000fe20000800000 */
[----:B-1----:R-:W-:Y:S01]  /*26e0*/  FADD.FTZ R70, R24, R11 ;  /* 0x0000000b18467221 */ /* 0x002fe20000010000 */
[----:B------:R-:W-:-:S02]  /*26f0*/  FMNMX.FTZ R32, R67, R32, !PT ;  /* 0x0000002043207209 */ /* 0x000fc40007810000 */
[C---:B------:R-:W-:Y:S02]  /*2700*/  ISETP.GT.AND P1, PT, R62.reuse, 0x31, PT ;  /* 0x000000313e00780c */ /* 0x040fe40003f24270 */
[----:B------:R-:W-:Y:S01]  /*2710*/  FMNMX.FTZ R32, R45, R32, !PT ;  /* 0x000000202d207209 */ /* 0x000fe20007810000 */
[----:B------:R-:W0:Y:S01]  /*2720*/  MUFU.EX2 R41, R41 ;  /* 0x0000002900297308 */ /* 0x000e220000000800 */
[----:B------:R-:W-:Y:S02]  /*2730*/  ISETP.GT.AND P2, PT, R62, 0x38, PT ;  /* 0x000000383e00780c */ /* 0x000fe40003f44270 */
[----:B------:R-:W-:Y:S01]  /*2740*/  FSEL R75, R49, -INF , P1 ;  /* 0xff800000314b7808 */ /* 0x000fe20000800000 */
[--C-:B------:R-:W-:Y:S01]  /*2750*/  FFMA.FTZ R49, R38, R0, -R21.reuse ;  /* 0x0000000026317223 */ /* 0x100fe20000010815 */
[----:B------:R-:W-:Y:S01]  /*2760*/  FMNMX.FTZ R32, R71, R32, !PT ;  /* 0x0000002047207209 */ /* 0x000fe20007810000 */
[----:B------:R-:W-:Y:S01]  /*2770*/  FFMA.FTZ R38, R15, R0, -R21 ;  /* 0x000000000f267223 */ /* 0x000fe20000010815 */
[----:B------:R-:W-:Y:S01]  /*2780*/  ISETP.GT.AND P1, PT, R62, 0x39, PT ;  /* 0x000000393e00780c */ /* 0x000fe20003f24270 */
[----:B------:R-:W-:Y:S01]  /*2790*/  MUFU.EX2 R30, R30 ;  /* 0x0000001e001e7308 */ /* 0x000fe20000000800 */
[----:B------:R-:W-:-:S02]  /*27a0*/  FSEL R89, R52, -INF , P2 ;  /* 0xff80000034597808 */ /* 0x000fc40001000000 */
[----:B------:R-:W-:Y:S02]  /*27b0*/  FMNMX.FTZ R32, R75, R32, !PT ;  /* 0x000000204b207209 */ /* 0x000fe40007810000 */
[----:B------:R-:W-:Y:S02]  /*27c0*/  ISETP.GT.AND P2, PT, R62, 0x40, PT ;  /* 0x000000403e00780c */ /* 0x000fe40003f44270 */
[----:B------:R-:W-:Y:S01]  /*27d0*/  FSEL R91, R53, -INF , P1 ;  /* 0xff800000355b7808 */ /* 0x000fe20000800000 */
[----:B------:R-:W-:Y:S01]  /*27e0*/  MUFU.EX2 R49, R49 ;  /* 0x0000003100317308 */ /* 0x000fe20000000800 */
[----:B------:R-:W-:Y:S01]  /*27f0*/  FMNMX.FTZ R36, R89, R32, !PT ;  /* 0x0000002059247209 */ /* 0x000fe20007810000 */
[-CC-:B------:R-:W-:Y:S01]  /*2800*/  FFMA.FTZ R53, R34, R0.reuse, -R21.reuse ;  /* 0x0000000022357223 */ /* 0x180fe20000010815 */
[----:B------:R-:W-:Y:S01]  /*2810*/  ISETP.GT.AND P1, PT, R62, 0x41, PT ;  /* 0x000000413e00780c */ /* 0x000fe20003f24270 */
[-CC-:B------:R-:W-:Y:S01]  /*2820*/  FFMA.FTZ R34, R46, R0.reuse, -R21.reuse ;  /* 0x000000002e227223 */ /* 0x180fe20000010815 */
[----:B------:R-:W-:Y:S01]  /*2830*/  FSEL R93, R56, -INF , P2 ;  /* 0xff800000385d7808 */ /* 0x000fe20001000000 */
[----:B------:R-:W-:Y:S01]  /*2840*/  FFMA.FTZ R46, R66, R0, -R21 ;  /* 0x00000000422e7223 */ /* 0x000fe20000010815 */
[----:B------:R-:W-:Y:S01]  /*2850*/  FMNMX.FTZ R36, R91, R36, !PT ;  /* 0x000000245b247209 */ /* 0x000fe20007810000 */
[----:B------:R1:W-:Y:S01]  /*2860*/  MUFU.EX2 R32, R42 ;  /* 0x0000002a00207308 */ /* 0x0003e20000000800 */
[----:B------:R-:W-:-:S02]  /*2870*/  ISETP.GT.AND P2, PT, R62, 0x48, PT ;  /* 0x000000483e00780c */ /* 0x000fc40003f44270 */
[----:B------:R-:W-:Y:S01]  /*2880*/  FSEL R95, R57, -INF , P1 ;  /* 0xff800000395f7808 */ /* 0x000fe20000800000 */
[--C-:B------:R-:W-:Y:S01]  /*2890*/  FFMA.FTZ R57, R20, R0, -R21.reuse ;  /* 0x0000000014397223 */ /* 0x100fe20000010815 */
[----:B------:R-:W-:Y:S01]  /*28a0*/  FMNMX.FTZ R36, R93, R36, !PT ;  /* 0x000000245d247209 */ /* 0x000fe20007810000 */
[-CC-:B------:R-:W-:Y:S01]  /*28b0*/  FFMA.FTZ R20, R50, R0.reuse, -R21.reuse ;  /* 0x0000000032147223 */ /* 0x180fe20000010815 */
[----:B------:R-:W-:Y:S01]  /*28c0*/  ISETP.GT.AND P1, PT, R62, 0x49, PT ;  /* 0x000000493e00780c */ /* 0x000fe20003f24270 */
[----:B------:R-:W-:Y:S01]  /*28d0*/  MUFU.EX2 R53, R53 ;  /* 0x0000003500357308 */ /* 0x000fe20000000800 */
[----:B------:R-:W-:Y:S01]  /*28e0*/  FSEL R97, R60, -INF , P2 ;  /* 0xff8000003c617808 */ /* 0x000fe20001000000 */
[--C-:B-1----:R-:W-:Y:S01]  /*28f0*/  FFMA.FTZ R42, R13, R0, -R21.reuse ;  /* 0x000000000d2a7223 */ /* 0x102fe20000010815 */
[----:B------:R-:W-:Y:S01]  /*2900*/  FMNMX.FTZ R36, R95, R36, !PT ;  /* 0x000000245f247209 */ /* 0x000fe20007810000 */
[----:B------:R-:W-:Y:S01]  /*2910*/  FFMA.FTZ R50, R83, R0, -R21 ;  /* 0x0000000053327223 */ /* 0x000fe20000010815 */
[----:B------:R-:W-:-:S02]  /*2920*/  ISETP.GT.AND P2, PT, R62, 0x50, PT ;  /* 0x000000503e00780c */ /* 0x000fc40003f44270 */
[----:B------:R-:W-:Y:S01]  /*2930*/  FSEL R99, R61, -INF , P1 ;  /* 0xff8000003d637808 */ /* 0x000fe20000800000 */
[--C-:B------:R-:W-:Y:S01]  /*2940*/  FFMA.FTZ R61, R14, R0, -R21.reuse ;  /* 0x000000000e3d7223 */ /* 0x100fe20000010815 */
[----:B------:R-:W-:Y:S01]  /*2950*/  FMNMX.FTZ R36, R97, R36, !PT ;  /* 0x0000002461247209 */ /* 0x000fe20007810000 */
[----:B------:R-:W-:Y:S01]  /*2960*/  MUFU.EX2 R34, R34 ;  /* 0x0000002200227308 */ /* 0x000fe20000000800 */
[----:B------:R-:W-:Y:S02]  /*2970*/  ISETP.GT.AND P1, PT, R62, 0x51, PT ;  /* 0x000000513e00780c */ /* 0x000fe40003f24270 */
[----:B------:R-:W-:Y:S02]  /*2980*/  FSEL R101, R64, -INF , P2 ;  /* 0xff80000040657808 */ /* 0x000fe40001000000 */
[----:B------:R-:W-:Y:S02]  /*2990*/  FMNMX.FTZ R36, R99, R36, !PT ;  /* 0x0000002463247209 */ /* 0x000fe40007810000 */
[----:B------:R-:W-:Y:S01]  /*29a0*/  ISETP.GT.AND P2, PT, R62, 0x58, PT ;  /* 0x000000583e00780c */ /* 0x000fe20003f44270 */
[----:B------:R-:W-:Y:S01]  /*29b0*/  MUFU.EX2 R57, R57 ;  /* 0x0000003900397308 */ /* 0x000fe20000000800 */
[----:B------:R-:W-:Y:S01]  /*29c0*/  FSEL R103, R65, -INF , P1 ;  /* 0xff80000041677808 */ /* 0x000fe20000800000 */
[----:B------:R-:W-:Y:S01]  /*29d0*/  FFMA.FTZ R65, R8, R0, -R21 ;  /* 0x0000000008417223 */ /* 0x000fe20000010815 */
[----:B------:R-:W-:-:S02]  /*29e0*/  FMNMX.FTZ R36, R101, R36, !PT ;  /* 0x0000002465247209 */ /* 0x000fc40007810000 */
[----:B------:R-:W-:Y:S02]  /*29f0*/  ISETP.GT.AND P1, PT, R62, 0x59, PT ;  /* 0x000000593e00780c */ /* 0x000fe40003f24270 */
[----:B------:R-:W-:Y:S01]  /*2a00*/  FSEL R105, R68, -INF , P2 ;  /* 0xff80000044697808 */ /* 0x000fe20001000000 */
[----:B------:R-:W-:Y:S01]  /*2a10*/  MUFU.EX2 R20, R20 ;  /* 0x0000001400147308 */ /* 0x000fe20000000800 */
[----:B------:R-:W-:Y:S02]  /*2a20*/  FMNMX.FTZ R36, R103, R36, !PT ;  /* 0x0000002467247209 */ /* 0x000fe40007810000 */
        /* <DEDUP_REMOVED lines=9> */
[C---:B------:R-:W-:Y:S02]  /*2ac0*/  ISETP.GT.AND P2, PT, R62.reuse, 0x68, PT ;  /* 0x000000683e00780c */ /* 0x040fe40003f44270 */
[----:B------:R-:W-:Y:S01]  /*2ad0*/  FSEL R111, R73, -INF , P1 ;  /* 0xff800000496f7808 */ /* 0x000fe20000800000 */
[----:B------:R-:W-:Y:S01]  /*2ae0*/  FFMA.FTZ R73, R59, R0, -R21 ;  /* 0x000000003b497223 */ /* 0x000fe20000010815 */
[----:B------:R-:W-:Y:S01]  /*2af0*/  FMNMX.FTZ R36, R109, R36, !PT ;  /* 0x000000246d247209 */ /* 0x000fe20007810000 */
[----:B------:R-:W-:Y:S01]  /*2b00*/  MUFU.EX2 R65, R65 ;  /* 0x0000004100417308 */ /* 0x000fe20000000800 */
[----:B------:R-:W-:Y:S02]  /*2b10*/  ISETP.GT.AND P1, PT, R62, 0x69, PT ;  /* 0x000000693e00780c */ /* 0x000fe40003f24270 */
[----:B------:R-:W-:-:S02]  /*2b20*/  FSEL R113, R76, -INF , P2 ;  /* 0xff8000004c717808 */ /* 0x000fc40001000000 */
[----:B------:R-:W-:Y:S02]  /*2b30*/  FMNMX.FTZ R36, R111, R36, !PT ;  /* 0x000000246f247209 */ /* 0x000fe40007810000 */
[----:B------:R-:W-:Y:S01]  /*2b40*/  ISETP.GT.AND P2, PT, R62, 0x70, PT ;  /* 0x000000703e00780c */ /* 0x000fe20003f44270 */
[----:B------:R-:W-:Y:S01]  /*2b50*/  MUFU.EX2 R48, R48 ;  /* 0x0000003000307308 */ /* 0x000fe20000000800 */
[----:B------:R-:W-:Y:S01]  /*2b60*/  FSEL R115, R77, -INF , P1 ;  /* 0xff8000004d737808 */ /* 0x000fe20000800000 */
[--C-:B------:R-:W-:Y:S01]  /*2b70*/  FFMA.FTZ R77, R63, R0, -R21.reuse ;  /* 0x000000003f4d7223 */ /* 0x100fe20000010815 */
[----:B------:R-:W-:Y:S01]  /*2b80*/  FMNMX.FTZ R14, R113, R36, !PT ;  /* 0x00000024710e7209 */ /* 0x000fe20007810000 */
[----:B------:R-:W-:Y:S01]  /*2b90*/  FFMA.FTZ R63, R10, R0, -R21 ;  /* 0x000000000a3f7223 */ /* 0x000fe20000010815 */
[----:B------:R-:W-:Y:S02]  /*2ba0*/  ISETP.GT.AND P1, PT, R62, 0x71, PT ;  /* 0x000000713e00780c */ /* 0x000fe40003f24270 */
[----:B------:R-:W-:Y:S01]  /*2bb0*/  FSEL R117, R80, -INF , P2 ;  /* 0xff80000050757808 */ /* 0x000fe20001000000 */
[----:B------:R1:W-:Y:S01]  /*2bc0*/  MUFU.EX2 R36, R54 ;  /* 0x0000003600247308 */ /* 0x0003e20000000800 */
[----:B------:R-:W-:-:S02]  /*2bd0*/  FMNMX.FTZ R14, R115, R14, !PT ;  /* 0x0000000e730e7209 */ /* 0x000fc40007810000 */
[C---:B------:R-:W-:Y:S02]  /*2be0*/  ISETP.GT.AND P2, PT, R62.reuse, 0x78, PT ;  /* 0x000000783e00780c */ /* 0x040fe40003f44270 */
[----:B------:R-:W-:Y:S02]  /*2bf0*/  FSEL R81, R81, -INF , P1 ;  /* 0xff80000051517808 */ /* 0x000fe40000800000 */
[----:B------:R-:W-:Y:S01]  /*2c00*/  FMNMX.FTZ R14, R117, R14, !PT ;  /* 0x0000000e750e7209 */ /* 0x000fe20007810000 */
[----:B------:R-:W-:Y:S01]  /*2c10*/  MUFU.EX2 R73, R73 ;  /* 0x0000004900497308 */ /* 0x000fe20000000800 */
[----:B------:R-:W-:Y:S02]  /*2c20*/  ISETP.GT.AND P1, PT, R62, 0x79, PT ;  /* 0x000000793e00780c */ /* 0x000fe40003f24270 */
[----:B------:R-:W-:Y:S02]  /*2c30*/  FSEL R119, R84, -INF , P2 ;  /* 0xff80000054777808 */ /* 0x000fe40001000000 */
[----:B------:R-:W-:-:S02]  /*2c40*/  FMNMX.FTZ R14, R81, R14, !PT ;  /* 0x0000000e510e7209 */ /* 0x000fc40007810000 */
[----:B------:R-:W-:Y:S01]  /*2c50*/  FSEL R85, R85, -INF , P1 ;  /* 0xff80000055557808 */ /* 0x000fe20000800000 */
[----:B------:R-:W-:Y:S01]  /*2c60*/  MUFU.EX2 R38, R38 ;  /* 0x0000002600267308 */ /* 0x000fe20000000800 */
[----:B------:R-:W-:Y:S02]  /*2c70*/  FMNMX.FTZ R14, R119, R14, !PT ;  /* 0x0000000e770e7209 */ /* 0x000fe40007810000 */
[----:B0-----:R-:W-:Y:S02]  /*2c80*/  F2FP.BF16.F32.PACK_AB R13, R41, R28 ;  /* 0x0000001c290d723e */ /* 0x001fe400000010ff */
[----:B------:R-:W-:-:S03]  /*2c90*/  FMNMX.FTZ R14, R85, R14, !PT ;  /* 0x0000000e550e7209 */ /* 0x000fc60007810000 */
[----:B------:R-:W-:Y:S02]  /*2ca0*/  MUFU.EX2 R77, R77 ;  /* 0x0000004d004d7308 */ /* 0x000fe40000000800 */
[----:B------:R-:W0:Y:S06]  /*2cb0*/  SHFL.BFLY PT, R59, R14, 0x2, 0x1f ;  /* 0x0c401f000e3b7f89 */ /* 0x000e2c00000e0000 */
[----:B------:R-:W-:Y:S08]  /*2cc0*/  MUFU.EX2 R46, R46 ;  /* 0x0000002e002e7308 */ /* 0x000ff00000000800 */
[----:B------:R-:W-:Y:S08]  /*2cd0*/  MUFU.EX2 R79, R79 ;  /* 0x0000004f004f7308 */ /* 0x000ff00000000800 */
[----:B------:R-:W-:Y:S01]  /*2ce0*/  MUFU.EX2 R44, R44 ;  /* 0x0000002c002c7308 */ /* 0x000fe20000000800 */
[----:B0-----:R-:W-:Y:S01]  /*2cf0*/  FMNMX.FTZ R8, R14, R59, !PT ;  /* 0x0000003b0e087209 */ /* 0x001fe20007810000 */
[-CC-:B------:R-:W-:Y:S01]  /*2d00*/  FFMA.FTZ R59, R6, R0.reuse, -R21.reuse ;  /* 0x00000000063b7223 */ /* 0x180fe20000010815 */
[----:B------:R-:W-:-:S03]  /*2d10*/  FFMA.FTZ R21, R87, R0, -R21 ;  /* 0x0000000057157223 */ /* 0x000fc60000010815 */
[----:B------:R-:W0:Y:S02]  /*2d20*/  SHFL.BFLY PT, R15, R8, 0x1, 0x1f ;  /* 0x0c201f00080f7f89 */ /* 0x000e2400000e0000 */
[----:B------:R-:W-:Y:S08]  /*2d30*/  MUFU.EX2 R63, R63 ;  /* 0x0000003f003f7308 */ /* 0x000ff00000000800 */
[----:B------:R-:W-:Y:S08]  /*2d40*/  MUFU.EX2 R42, R42 ;  /* 0x0000002a002a7308 */ /* 0x000ff00000000800 */
[----:B------:R-:W-:Y:S01]  /*2d50*/  MUFU.EX2 R59, R59 ;  /* 0x0000003b003b7308 */ /* 0x000fe20000000800 */
[----:B0-----:R-:W-:-:S07]  /*2d60*/  FMNMX.FTZ R6, R8, R15, !PT ;  /* 0x0000000f08067209 */ /* 0x001fce0007810000 */
[----:B------:R-:W-:Y:S01]  /*2d70*/  MUFU.EX2 R40, R40 ;  /* 0x0000002800287308 */ /* 0x000fe20000000800 */
[C---:B------:R-:W-:Y:S01]  /*2d80*/  FSETP.NEU.FTZ.AND P1, PT, R6.reuse, -INF , PT ;  /* 0xff8000000600780b */ /* 0x040fe20003f3d000 */
[----:B------:R-:W-:-:S06]  /*2d90*/  FMUL.FTZ R10, R6, R0 ;  /* 0x00000000060a7220 */ /* 0x000fcc0000410000 */
        /* <DEDUP_REMOVED lines=10> */
[-CC-:B-1----:R-:W-:Y:S01]  /*2e40*/  FFMA.FTZ R54, R37, R0.reuse, -R10.reuse ;  /* 0x0000000025367223 */ /* 0x182fe2000001080a */
        /* <DEDUP_REMOVED lines=22> */
[----:B0-----:R-:W-:Y:S01]  /*2fb0*/  FADD.FTZ R9, R8, R25 ;  /* 0x0000001908097221 */ /* 0x001fe20000010000 */
[-CC-:B------:R-:W-:Y:S01]  /*2fc0*/  FFMA.FTZ R115, R115, R0.reuse, -R10.reuse ;  /* 0x0000000073737223 */ /* 0x180fe2000001080a */
[-CC-:B------:R-:W-:Y:S01]  /*2fd0*/  FFMA.FTZ R117, R117, R0.reuse, -R10.reuse ;  /* 0x0000000075757223 */ /* 0x180fe2000001080a */
[-CC-:B------:R-:W-:Y:S01]  /*2fe0*/  FFMA.FTZ R81, R81, R0.reuse, -R10.reuse ;  /* 0x0000000051517223 */ /* 0x180fe2000001080a */
[-CC-:B------:R-:W-:Y:S01]  /*2ff0*/  FFMA.FTZ R119, R119, R0.reuse, -R10.reuse ;  /* 0x0000000077777223 */ /* 0x180fe2000001080a */
[----:B------:R-:W-:Y:S01]  /*3000*/  FFMA.FTZ R85, R85, R0, -R10 ;  /* 0x0000000055557223 */ /* 0x000fe2000001080a */
[----:B------:R-:W-:Y:S01]  /*3010*/  F2FP.BF16.F32.PACK_AB R8, R25, R8 ;  /* 0x000000081908723e */ /* 0x000fe200000010ff */
[----:B------:R-:W0:Y:S01]  /*3020*/  MUFU.EX2 R14, R14 ;  /* 0x0000000e000e7308 */ /* 0x000e220000000800 */
[----:B-1----:R-:W-:Y:S01]  /*3030*/  FADD.FTZ R68, R12, R9 ;  /* 0x000000090c447221 */ /* 0x002fe20000010000 */
[----:B------:R-:W-:Y:S01]  /*3040*/  FADD.FTZ R9, R43, R70 ;  /* 0x000000462b097221 */ /* 0x000fe20000010000 */
[----:B------:R-:W-:-:S02]  /*3050*/  CS2R R102, SRZ ;  /* 0x0000000000667805 */ /* 0x000fc4000001ff00 */
[----:B------:R-:W-:Y:S02]  /*3060*/  CS2R R100, SRZ ;  /* 0x0000000000647805 */ /* 0x000fe4000001ff00 */
[----:B------:R-:W-:Y:S02]  /*3070*/  CS2R R98, SRZ ;  /* 0x0000000000627805 */ /* 0x000fe4000001ff00 */
[----:B------:R-:W-:Y:S02]  /*3080*/  CS2R R94, SRZ ;  /* 0x00000000005e7805 */ /* 0x000fe4000001ff00 */
[----:B------:R-:W-:Y:S01]  /*3090*/  CS2R R92, SRZ ;  /* 0x00000000005c7805 */ /* 0x000fe2000001ff00 */
[----:B------:R-:W1:Y:S01]  /*30a0*/  MUFU.EX2 R31, R31 ;  /* 0x0000001f001f7308 */ /* 0x000e620000000800 */
[----:B--2---:R-:W-:Y:S01]  /*30b0*/  FADD.FTZ R11, R27, R68 ;  /* 0x000000441b0b7221 */ /* 0x004fe20000010000 */
[----:B------:R-:W-:Y:S01]  /*30c0*/  FADD.FTZ R68, R28, R9 ;  /* 0x000000091c447221 */ /* 0x000fe20000010000 */
[----:B------:R-:W-:-:S02]  /*30d0*/  F2FP.BF16.F32.PACK_AB R9, R35, R26 ;  /* 0x0000001a2309723e */ /* 0x000fc400000010ff */
[----:B------:R-:W-:Y:S01]  /*30e0*/  CS2R R90, SRZ ;  /* 0x00000000005a7805 */ /* 0x000fe2000001ff00 */
[----:B------:R-:W-:Y:S02]  /*30f0*/  FADD.FTZ R15, R41, R68 ;  /* 0x00000044290f7221 */ /* 0x000fe40000010000 */
[----:B------:R-:W2:Y:S01]  /*3100*/  MUFU.EX2 R33, R33 ;  /* 0x0000002100217308 */ /* 0x000ea20000000800 */
[----:B0-----:R-:W-:Y:S01]  /*3110*/  FADD.FTZ R10, R14, R11 ;  /* 0x0000000b0e0a7221 */ /* 0x001fe20000010000 */
[----:B------:R-:W-:Y:S01]  /*3120*/  F2FP.BF16.F32.PACK_AB R11, R43, R24 ;  /* 0x000000182b0b723e */ /* 0x000fe200000010ff */
[----:B------:R-:W-:Y:S01]  /*3130*/  FADD.FTZ R24, R30, R15 ;  /* 0x0000000f1e187221 */ /* 0x000fe20000010000 */
[----:B------:R-:W-:-:S03]  /*3140*/  F2FP.BF16.F32.PACK_AB R15, R49, R30 ;  /* 0x0000001e310f723e */ /* 0x000fc600000010ff */
[----:B------:R-:W-:Y:S01]  /*3150*/  FADD.FTZ R41, R49, R24 ;  /* 0x0000001831297221 */ /* 0x000fe20000010000 */
[----:B------:R-:W0:Y:S01]  /*3160*/  MUFU.EX2 R54, R54 ;  /* 0x0000003600367308 */ /* 0x000e220000000800 */
[----:B-1----:R-:W-:Y:S02]  /*3170*/  FADD.FTZ R10, R31, R10 ;  /* 0x0000000a1f0a7221 */ /* 0x002fe40000010000 */
[----:B------:R-:W-:-:S05]  /*3180*/  FADD.FTZ R26, R32, R41 ;  /* 0x00000029201a7221 */ /* 0x000fca0000010000 */
[----:B------:R-:W1:Y:S01]  /*3190*/  MUFU.EX2 R29, R29 ;  /* 0x0000001d001d7308 */ /* 0x000e620000000800 */
[----:B--2---:R-:W-:Y:S01]  /*31a0*/  FADD.FTZ R35, R33, R10 ;  /* 0x0000000a21237221 */ /* 0x004fe20000010000 */
[----:B------:R-:W-:Y:S01]  /*31b0*/  F2FP.BF16.F32.PACK_AB R10, R27, R12 ;  /* 0x0000000c1b0a723e */ /* 0x000fe200000010ff */
[----:B------:R-:W-:Y:S01]  /*31c0*/  FADD.FTZ R27, R53, R26 ;  /* 0x0000001a351b7221 */ /* 0x000fe20000010000 */
[----:B------:R-:W-:-:S03]  /*31d0*/  F2FP.BF16.F32.PACK_AB R12, R31, R14 ;  /* 0x0000000e1f0c723e */ /* 0x000fc600000010ff */
[----:B------:R-:W-:Y:S01]  /*31e0*/  FADD.FTZ R26, R34, R27 ;  /* 0x0000001b221a7221 */ /* 0x000fe20000010000 */
[----:B------:R-:W2:Y:S01]  /*31f0*/  MUFU.EX2 R52, R52 ;  /* 0x0000003400347308 */ /* 0x000ea20000000800 */
[C---:B0-----:R-:W-:Y:S01]  /*3200*/  FADD.FTZ R24, R54.reuse, R35 ;  /* 0x0000002336187221 */ /* 0x041fe20000010000 */
[----:B------:R-:W-:Y:S01]  /*3210*/  F2FP.BF16.F32.PACK_AB R14, R54, R33 ;  /* 0x00000021360e723e */ /* 0x000fe200000010ff */
[----:B------:R-:W-:Y:S01]  /*3220*/  FADD.FTZ R27, R57, R26 ;  /* 0x0000001a391b7221 */ /* 0x000fe20000010000 */
[----:B------:R0:W-:Y:S03]  /*3230*/  STSM.16.M88.4 [R16+0x21800], R8 ;  /* 0x0218000810007844 */ /* 0x0001e60000000200 */
[----:B------:R-:W-:Y:S01]  /*3240*/  FADD.FTZ R26, R20, R27 ;  /* 0x0000001b141a7221 */ /* 0x000fe20000010000 */
[----:B------:R-:W3:Y:S01]  /*3250*/  MUFU.EX2 R37, R37 ;  /* 0x0000002500257308 */ /* 0x000ee20000000800 */
[----:B-1----:R-:W-:Y:S01]  /*3260*/  FADD.FTZ R25, R29, R24 ;  /* 0x000000181d197221 */ /* 0x002fe20000010000 */
[----:B------:R1:W-:Y:S01]  /*3270*/  STSM.16.M88.4 [R22], R12 ;  /* 0x0000000c16007844 */ /* 0x0003e20000000200 */
[----:B------:R-:W-:Y:S01]  /*3280*/  FADD.FTZ R33, R61, R26 ;  /* 0x0000001a3d217221 */ /* 0x000fe20000010000 */
[----:B------:R-:W-:-:S02]  /*3290*/  F2FP.BF16.F32.PACK_AB R27, R57, R34 ;  /* 0x00000022391b723e */ /* 0x000fc400000010ff */
[----:B------:R-:W4:Y:S02]  /*32a0*/  @P4 LDC R34, c[0x0][0x450] ;  /* 0x00011400ff224b82 */ /* 0x000f240000000800 */
[----:B------:R-:W5:Y:S01]  /*32b0*/  MUFU.EX2 R56, R56 ;  /* 0x0000003800387308 */ /* 0x000f620000000800 */
[----:B--2---:R-:W-:Y:S01]  /*32c0*/  FADD.FTZ R24, R52, R25 ;  /* 0x0000001934187221 */ /* 0x004fe20000010000 */
[----:B0-----:R-:W-:-:S06]  /*32d0*/  F2FP.BF16.F32.PACK_AB R9, R61, R20 ;  /* 0x000000143d09723e */ /* 0x001fcc00000010ff */
[----:B------:R-:W0:Y:S01]  /*32e0*/  MUFU.EX2 R39, R39 ;  /* 0x0000002700277308 */ /* 0x000e220000000800 */
[----:B---3--:R-:W-:Y:S01]  /*32f0*/  FADD.FTZ R25, R37, R24 ;  /* 0x0000001825197221 */ /* 0x008fe20000010000 */
[----:B-1----:R-:W-:-:S04]  /*3300*/  FADD.FTZ R12, R36, R33 ;  /* 0x00000021240c7221 */ /* 0x002fc80000010000 */
[----:B------:R-:W-:Y:S02]  /*3310*/  FADD.FTZ R13, R65, R12 ;  /* 0x0000000c410d7221 */ /* 0x000fe40000010000 */
[----:B------:R-:W1:Y:S01]  /*3320*/  MUFU.EX2 R58, R58 ;  /* 0x0000003a003a7308 */ /* 0x000e620000000800 */
[----:B-----5:R-:W-:Y:S01]  /*3330*/  FADD.FTZ R24, R56, R25 ;  /* 0x0000001938187221 */ /* 0x020fe20000010000 */
[----:B------:R-:W-:Y:S01]  /*3340*/  F2FP.BF16.F32.PACK_AB R25, R53, R32 ;  /* 0x000000203519723e */ /* 0x000fe200000010ff */
[----:B------:R-:W-:Y:S01]  /*3350*/  FADD.FTZ R12, R48, R13 ;  /* 0x0000000d300c7221 */ /* 0x000fe20000010000 */
[----:B------:R-:W-:-:S03]  /*3360*/  F2FP.BF16.F32.PACK_AB R26, R56, R37 ;  /* 0x00000025381a723e */ /* 0x000fc600000010ff */
[----:B------:R-:W-:Y:S01]  /*3370*/  FADD.FTZ R13, R73, R12 ;  /* 0x0000000c490d7221 */ /* 0x000fe20000010000 */
[----:B------:R-:W2:Y:S01]  /*3380*/  MUFU.EX2 R45, R45 ;  /* 0x0000002d002d7308 */ /* 0x000ea20000000800 */
[----:B0-----:R-:W-:Y:S01]  /*3390*/  FADD.FTZ R31, R39, R24 ;  /* 0x00000018271f7221 */ /* 0x001fe20000010000 */
[----:B------:R-:W-:Y:S02]  /*33a0*/  F2FP.BF16.F32.PACK_AB R24, R52, R29 ;  /* 0x0000001d3418723e */ /* 0x000fe400000010ff */
[----:B------:R-:W0:Y:S03]  /*33b0*/  @P4 LDC R29, c[0x0][0x44c] ;  /* 0x00011300ff1d4b82 */ /* 0x000e260000000800 */
[----:B------:R3:W-:Y:S01]  /*33c0*/  STSM.16.M88.4 [R18], R24 ;  /* 0x0000001812007844 */ /* 0x0007e20000000200 */
[----:B------:R-:W5:Y:S01]  /*33d0*/  MUFU.EX2 R60, R60 ;  /* 0x0000003c003c7308 */ /* 0x000f620000000800 */
[C---:B-1----:R-:W-:Y:S01]  /*33e0*/  FADD.FTZ R32, R58.reuse, R31 ;  /* 0x0000001f3a207221 */ /* 0x042fe20000010000 */
[----:B------:R-:W-:-:S06]  /*33f0*/  F2FP.BF16.F32.PACK_AB R8, R58, R39 ;  /* 0x000000273a08723e */ /* 0x000fcc00000010ff */
[----:B------:R-:W1:Y:S01]  /*3400*/  MUFU.EX2 R47, R47 ;  /* 0x0000002f002f7308 */ /* 0x000e620000000800 */
[----:B--2---:R-:W-:Y:S01]  /*3410*/  FADD.FTZ R11, R45, R32 ;  /* 0x000000202d0b7221 */ /* 0x004fe20000010000 */
[----:B---3--:R-:W-:-:S06]  /*3420*/  IMAD.MOV.U32 R27, RZ, RZ, R136 ;  /* 0x000000ffff1b7224 */ /* 0x008fcc00078e0088 */
[----:B------:R-:W2:Y:S01]  /*3430*/  MUFU.EX2 R62, R62 ;  /* 0x0000003e003e7308 */ /* 0x000ea20000000800 */
[C---:B-----5:R-:W-:Y:S01]  /*3440*/  FADD.FTZ R14, R60.reuse, R11 ;  /* 0x0000000b3c0e7221 */ /* 0x060fe20000010000 */
[----:B------:R-:W-:Y:S02]  /*3450*/  F2FP.BF16.F32.PACK_AB R10, R60, R45 ;  /* 0x0000002d3c0a723e */ /* 0x000fe400000010ff */
[----:B------:R-:W-:Y:S01]  /*3460*/  F2FP.BF16.F32.PACK_AB R11, R65, R36 ;  /* 0x00000024410b723e */ /* 0x000fe200000010ff */
[----:B0-----:R-:W-:-:S03]  /*3470*/  @P4 IMAD.HI.U32 R29, R136, R29, RZ ;  /* 0x0000001d881d4227 */ /* 0x001fc600078e00ff */
[----:B------:R0:W3:Y:S01]  /*3480*/  MUFU.EX2 R3, R97 ;  /* 0x0000006100037308 */ /* 0x0000e20000000800 */
[----:B-1----:R-:W-:Y:S01]  /*3490*/  FADD.FTZ R15, R47, R14 ;  /* 0x0000000e2f0f7221 */ /* 0x002fe20000010000 */
[----:B------:R1:W-:Y:S01]  /*34a0*/  STSM.16.M88.4 [R17], R8 ;  /* 0x0000000811007844 */ /* 0x0003e20000000200 */
[----:B----4-:R-:W-:-:S05]  /*34b0*/  @P4 SHF.R.U32.HI R27, RZ, R34, R29 ;  /* 0x00000022ff1b4219 */ /* 0x010fca000001161d */
[----:B------:R-:W4:Y:S01]  /*34c0*/  MUFU.EX2 R64, R64 ;  /* 0x0000004000407308 */ /* 0x000f220000000800 */
[C---:B--2---:R-:W-:Y:S01]  /*34d0*/  FADD.FTZ R14, R62.reuse, R15 ;  /* 0x0000000f3e0e7221 */ /* 0x044fe20000010000 */
[----:B------:R-:W-:Y:S02]  /*34e0*/  F2FP.BF16.F32.PACK_AB R12, R62, R47 ;  /* 0x0000002f3e0c723e */ /* 0x000fe400000010ff */
[----:B0-----:R-:W-:-:S04]  /*34f0*/  CS2R R96, SRZ ;  /* 0x0000000000607805 */ /* 0x001fc8000001ff00 */
[----:B------:R-:W0:Y:S01]  /*3500*/  MUFU.EX2 R51, R51 ;  /* 0x0000003300337308 */ /* 0x000e220000000800 */
[----:B---3--:R-:W-:Y:S01]  /*3510*/  FADD.FTZ R15, R3, R14 ;  /* 0x0000000e030f7221 */ /* 0x008fe20000010000 */
[----:B------:R-:W-:Y:S01]  /*3520*/  FADD.FTZ R14, R38, R13 ;  /* 0x0000000d260e7221 */ /* 0x000fe20000010000 */
[----:B------:R-:W-:Y:S02]  /*3530*/  F2FP.BF16.F32.PACK_AB R13, R73, R48 ;  /* 0x00000030490d723e */ /* 0x000fe400000010ff */
[----:B-1----:R-:W-:-:S03]  /*3540*/  F2FP.BF16.F32.PACK_AB R11, R63, R44 ;  /* 0x0000002c3f0b723e */ /* 0x002fc600000010ff */
[----:B------:R-:W1:Y:S01]  /*3550*/  MUFU.EX2 R66, R66 ;  /* 0x0000004200427308 */ /* 0x000e620000000800 */
[C---:B----4-:R-:W-:Y:S01]  /*3560*/  FADD.FTZ R32, R64.reuse, R15 ;  /* 0x0000000f40207221 */ /* 0x050fe20000010000 */
[----:B------:R-:W-:Y:S01]  /*3570*/  FADD.FTZ R15, R77, R14 ;  /* 0x0000000e4d0f7221 */ /* 0x000fe20000010000 */
[----:B------:R-:W-:-:S03]  /*3580*/  F2FP.BF16.F32.PACK_AB R14, R64, R3 ;  /* 0x00000003400e723e */ /* 0x000fc600000010ff */
[----:B------:R-:W-:Y:S01]  /*3590*/  FADD.FTZ R8, R46, R15 ;  /* 0x0000000f2e087221 */ /* 0x000fe20000010000 */
[----:B------:R-:W-:Y:S01]  /*35a0*/  F2FP.BF16.F32.PACK_AB R15, R77, R38 ;  /* 0x000000264d0f723e */ /* 0x000fe200000010ff */
[----:B------:R2:W3:Y:S01]  /*35b0*/  MUFU.EX2 R28, R105 ;  /* 0x00000069001c7308 */ /* 0x0004e20000000800 */
[----:B0-----:R-:W-:Y:S01]  /*35c0*/  FADD.FTZ R3, R51, R32 ;  /* 0x0000002033037221 */ /* 0x001fe20000010000 */
[C---:B------:R-:W-:Y:S02]  /*35d0*/  FADD.FTZ R9, R79.reuse, R8 ;  /* 0x000000084f097221 */ /* 0x040fe40000010000 */
[----:B------:R0:W-:Y:S02]  /*35e0*/  STSM.16.M88.4 [R16+0x27800], R12 ;  /* 0x0278000c10007844 */ /* 0x0001e40000000200 */
[----:B------:R-:W-:Y:S01]  /*35f0*/  FADD.FTZ R26, R44, R9 ;  /* 0x000000092c1a7221 */ /* 0x000fe20000010000 */
[----:B------:R-:W-:Y:S01]  /*3600*/  F2FP.BF16.F32.PACK_AB R9, R79, R46 ;  /* 0x0000002e4f09723e */ /* 0x000fe200000010ff */
[----:B------:R-:W4:Y:S01]  /*3610*/  MUFU.EX2 R107, R107 ;  /* 0x0000006b006b7308 */ /* 0x000f220000000800 */
[C---:B-1----:R-:W-:Y:S01]  /*3620*/  FADD.FTZ R3, R66.reuse, R3 ;  /* 0x0000000342037221 */ /* 0x042fe20000010000 */
[----:B------:R-:W-:-:S02]  /*3630*/  F2FP.BF16.F32.PACK_AB R8, R66, R51 ;  /* 0x000000334208723e */ /* 0x000fc400000010ff */
[----:B--2---:R-:W-:-:S04]  /*3640*/  CS2R R104, SRZ ;  /* 0x0000000000687805 */ /* 0x004fc8000001ff00 */
[----:B------:R-:W1:Y:S01]  /*3650*/  MUFU.EX2 R109, R109 ;  /* 0x0000006d006d7308 */ /* 0x000e620000000800 */
[----:B---3--:R-:W-:Y:S01]  /*3660*/  FADD.FTZ R10, R28, R3 ;  /* 0x000000031c0a7221 */ /* 0x008fe20000010000 */
[----:B------:R-:W-:Y:S01]  /*3670*/  FADD.FTZ R3, R63, R26 ;  /* 0x0000001a3f037221 */ /* 0x000fe20000010000 */
[----:B0-----:R-:W-:-:S03]  /*3680*/  F2FP.BF16.F32.PACK_AB R13, R59, R42 ;  /* 0x0000002a3b0d723e */ /* 0x001fc600000010ff */
[----:B------:R-:W-:Y:S01]  /*3690*/  FADD.FTZ R26, R42, R3 ;  /* 0x000000032a1a7221 */ /* 0x000fe20000010000 */
[----:B------:R-:W-:Y:S01]  /*36a0*/  F2FP.BF16.F32.PACK_AB R15, R69, R40 ;  /* 0x00000028450f723e */ /* 0x000fe200000010ff */
[----:B------:R0:W2:Y:S01]  /*36b0*/  MUFU.EX2 R30, R111 ;  /* 0x0000006f001e7308 */ /* 0x0000a20000000800 */
[C---:B----4-:R-:W-:Y:S01]  /*36c0*/  FADD.FTZ R32, R107.reuse, R10 ;  /* 0x0000000a6b207221 */ /* 0x050fe20000010000 */
[----:B------:R-:W-:Y:S01]  /*36d0*/  F2FP.BF16.F32.PACK_AB R10, R107, R28 ;  /* 0x0000001c6b0a723e */ /* 0x000fe200000010ff */
[----:B------:R-:W-:Y:S01]  /*36e0*/  FADD.FTZ R3, R59, R26 ;  /* 0x0000001a3b037221 */ /* 0x000fe20000010000 */
[----:B------:R-:W-:-:S03]  /*36f0*/  CS2R R106, SRZ ;  /* 0x00000000006a7805 */ /* 0x000fc6000001ff00 */
[----:B------:R-:W-:Y:S01]  /*3700*/  FADD.FTZ R14, R40, R3 ;  /* 0x00000003280e7221 */ /* 0x000fe20000010000 */
[----:B------:R-:W3:Y:S01]  /*3710*/  MUFU.EX2 R113, R113 ;  /* 0x0000007100717308 */ /* 0x000ee20000000800 */
[----:B-1----:R-:W-:Y:S01]  /*3720*/  FADD.FTZ R25, R109, R32 ;  /* 0x000000206d197221 */ /* 0x002fe20000010000 */
[----:B------:R1:W-:Y:S01]  /*3730*/  STSM.16.M88.4 [R23], R8 ;  /* 0x0000000817007844 */ /* 0x0003e20000000200 */
[----:B0-----:R-:W-:-:S05]  /*3740*/  CS2R R110, SRZ ;  /* 0x00000000006e7805 */ /* 0x001fca000001ff00 */
[----:B------:R0:W4:Y:S01]  /*3750*/  MUFU.EX2 R20, R115 ;  /* 0x0000007300147308 */ /* 0x0001220000000800 */
[C---:B--2---:R-:W-:Y:S01]  /*3760*/  FADD.FTZ R32, R30.reuse, R25 ;  /* 0x000000191e207221 */ /* 0x044fe20000010000 */
[----:B------:R-:W-:Y:S02]  /*3770*/  F2FP.BF16.F32.PACK_AB R12, R30, R109 ;  /* 0x0000006d1e0c723e */ /* 0x000fe400000010ff */
[----:B------:R-:W-:-:S04]  /*3780*/  CS2R R108, SRZ ;  /* 0x00000000006c7805 */ /* 0x000fc8000001ff00 */
[----:B------:R-:W2:Y:S01]  /*3790*/  MUFU.EX2 R117, R117 ;  /* 0x0000007500757308 */ /* 0x000ea20000000800 */
[----:B---3--:R-:W-:Y:S01]  /*37a0*/  FADD.FTZ R25, R113, R32 ;  /* 0x0000002071197221 */ /* 0x008fe20000010000 */
[----:B-1----:R-:W-:Y:S01]  /*37b0*/  FADD.FTZ R8, R69, R14 ;  /* 0x0000000e45087221 */ /* 0x002fe20000010000 */
[----:B0-----:R-:W-:-:S05]  /*37c0*/  CS2R R114, SRZ ;  /* 0x0000000000727805 */ /* 0x001fca000001ff00 */
[----:B------:R-:W0:Y:S01]  /*37d0*/  MUFU.EX2 R7, R7 ;  /* 0x0000000700077308 */ /* 0x000e220000000800 */
[C---:B----4-:R-:W-:Y:S01]  /*37e0*/  FADD.FTZ R26, R20.reuse, R25 ;  /* 0x00000019141a7221 */ /* 0x050fe20000010000 */
[----:B------:R-:W-:Y:S02]  /*37f0*/  F2FP.BF16.F32.PACK_AB R14, R20, R113 ;  /* 0x00000071140e723e */ /* 0x000fe400000010ff */
[----:B------:R-:W-:-:S03]  /*3800*/  CS2R R112, SRZ ;  /* 0x0000000000707805 */ /* 0x000fc6000001ff00 */
[----:B------:R1:W-:Y:S01]  /*3810*/  STSM.16.M88.4 [R18+0x6000], R12 ;  /* 0x0060000c12007844 */ /* 0x0003e20000000200 */
[----:B------:R-:W3:Y:S01]  /*3820*/  MUFU.EX2 R50, R50 ;  /* 0x0000003200327308 */ /* 0x000ee20000000800 */
[----:B--2---:R-:W-:-:S07]  /*3830*/  FADD.FTZ R3, R117, R26 ;  /* 0x0000001a75037221 */ /* 0x004fce0000010000 */
[----:B------:R-:W2:Y:S01]  /*3840*/  MUFU.EX2 R24, R81 ;  /* 0x0000005100187308 */ /* 0x000ea20000000800 */
[----:B0-----:R-:W-:-:S07]  /*3850*/  FADD.FTZ R9, R7, R8 ;  /* 0x0000000807097221 */ /* 0x001fce0000010000 */
[----:B------:R-:W-:Y:S01]  /*3860*/  MUFU.EX2 R4, R4 ;  /* 0x0000000400047308 */ /* 0x000fe20000000800 */
[C---:B---3--:R-:W-:Y:S01]  /*3870*/  F2FP.BF16.F32.PACK_AB R25, R50.reuse, R7 ;  /* 0x000000073219723e */ /* 0x048fe200000010ff */
[----:B------:R-:W-:Y:S01]  /*3880*/  FADD.FTZ R9, R50, R9 ;  /* 0x0000000932097221 */ /* 0x000fe20000010000 */
[----:B------:R-:W-:-:S05]  /*3890*/  IADD3 R7, R27, R137, -R138 ;  /* 0x000000891b077210 */ /* 0x000fca0007ffe88a */
[----:B------:R-:W-:Y:S01]  /*38a0*/  MUFU.EX2 R119, R119 ;  /* 0x0000007700777308 */ /* 0x000fe20000000800 */
[C---:B--2---:R-:W-:Y:S01]  /*38b0*/  FADD.FTZ R8, R24.reuse, R3 ;  /* 0x0000000318087221 */ /* 0x044fe20000010000 */
[----:B------:R-:W-:Y:S02]  /*38c0*/  F2FP.BF16.F32.PACK_AB R24, R24, R117 ;  /* 0x000000751818723e */ /* 0x000fe400000010ff */
[----:B------:R-:W-:-:S04]  /*38d0*/  CS2R R116, SRZ ;  /* 0x0000000000747805 */ /* 0x000fc8000001ff00 */
[----:B------:R-:W0:Y:S08]  /*38e0*/  MUFU.EX2 R28, R85 ;  /* 0x00000055001c7308 */ /* 0x000e300000000800 */
[----:B------:R-:W2:Y:S01]  /*38f0*/  MUFU.EX2 R21, R21 ;  /* 0x0000001500157308 */ /* 0x000ea20000000800 */
[----:B0-----:R-:W-:Y:S01]  /*3900*/  F2FP.BF16.F32.PACK_AB R26, R28, R119 ;  /* 0x000000771c1a723e */ /* 0x001fe200000010ff */
[----:B------:R-:W-:Y:S01]  /*3910*/  FADD.FTZ R119, R119, R8 ;  /* 0x0000000877777221 */ /* 0x000fe20000010000 */
[----:B------:R-:W-:-:S04]  /*3920*/  SHF.R.S32.HI R8, RZ, 0x1f, R7 ;  /* 0x0000001fff087819 */ /* 0x000fc80000011407 */
[----:B------:R-:W-:Y:S01]  /*3930*/  LEA.HI R7, R8, R7, RZ, 0x7 ;  /* 0x0000000708077211 */ /* 0x000fe200078f38ff */
[----:B------:R-:W-:Y:S01]  /*3940*/  VIADD R8, R88, 0xfffffffe ;  /* 0xfffffffe58087836 */ /* 0x000fe20000000000 */
[C---:B--2---:R-:W-:Y:S01]  /*3950*/  F2FP.BF16.F32.PACK_AB R27, R21.reuse, R4 ;  /* 0x00000004151b723e */ /* 0x044fe200000010ff */
[----:B------:R-:W-:Y:S01]  /*3960*/  FADD.FTZ R4, R4, R9 ;  /* 0x0000000904047221 */ /* 0x000fe20000010000 */
[----:B------:R-:W-:Y:S02]  /*3970*/  SHF.R.S32.HI R7, RZ, 0x7, R7 ;  /* 0x00000007ff077819 */ /* 0x000fe40000011407 */
[----:B------:R-:W-:Y:S01]  /*3980*/  CS2R R88, SRZ ;  /* 0x0000000000587805 */ /* 0x000fe2000001ff00 */
[----:B------:R1:W-:Y:S01]  /*3990*/  STSM.16.M88.4 [R17+0x6000], R24 ;  /* 0x0060001811007844 */ /* 0x0003e20000000200 */
[----:B------:R-:W-:Y:S01]  /*39a0*/  VIMNMX R7, RZ, R7, !PT ;  /* 0x00000007ff077248 */ /* 0x000fe20007fe0100 */
[----:B------:R-:W-:Y:S01]  /*39b0*/  FADD.FTZ R3, R21, R4 ;  /* 0x0000000415037221 */ /* 0x000fe20000010000 */
[----:B------:R-:W-:Y:S01]  /*39c0*/  FADD.FTZ R4, R28, R119 ;  /* 0x000000771c047221 */ /* 0x000fe20000010000 */
[----:B------:R0:W-:Y:S06]  /*39d0*/  MEMBAR.ALL.CTA ;  /* 0x0000000000007992 */ /* 0x0001ec0000008000 */
[----:B0-----:R-:W0:Y:S01]  /*39e0*/  FENCE.VIEW.ASYNC.S ;  /* 0x00000000000073c6 */ /* 0x001e220000000000 */
[----:B------:R-:W-:-:S02]  /*39f0*/  ISETP.GE.AND P1, PT, R8, R7, PT ;  /* 0x000000070800720c */ /* 0x000fc40003f26270 */
[----:B------:R-:W-:Y:S01]  /*3a00*/  CS2R R118, SRZ ;  /* 0x0000000000767805 */ /* 0x000fe2000001ff00 */
[----:B0-----:R-:W-:-:S10]  /*3a10*/  NOP ;  /* 0x0000000000007918 */ /* 0x001fd40000000000 */
[----:B-1----:R-:W-:Y:S05]  /*3a20*/  @!P1 BRA `(.L_x_12063) ;  /* 0x0000002800909947 */ /* 0x002fea0003800000 */
[----:B------:R-:W-:Y:S01]  /*3a30*/  IMAD.MOV.U32 R10, RZ, RZ, R5 ;  /* 0x000000ffff0a7224 */ /* 0x000fe200078e0005 */
[----:B------:R-:W-:Y:S01]  /*3a40*/  UMOV UR6, UR38 ;  /* 0x0000002600067c82 */ /* 0x000fe20008000000 */
[----:B------:R-:W-:Y:S02]  /*3a50*/  IMAD.MOV.U32 R9, RZ, RZ, R6 ;  /* 0x000000ffff097224 */ /* 0x000fe400078e0006 */
[----:B------:R-:W-:Y:S02]  /*3a60*/  IMAD.MOV.U32 R11, RZ, RZ, R2 ;  /* 0x000000ffff0b7224 */ /* 0x000fe400078e0002 */
[----:B------:R-:W-:-:S07]  /*3a70*/  IMAD.MOV.U32 R135, RZ, RZ, RZ ;  /* 0x000000ffff877224 */ /* 0x000fce00078e00ff */
.L_x_12074:
[----:B------:R-:W-:Y:S01]  /*3a80*/  ISETP.NE.AND P2, PT, RZ, UR42, PT ;  /* 0x0000002aff007c0c */ /* 0x000fe2000bf45270 */
[----:B------:R-:W-:-:S04]  /*3a90*/  UISETP.NE.AND UP0, UPT, UR6, 0x1, UPT ;  /* 0x000000010600788c */ /* 0x000fc8000bf05270 */
[----:B------:R-:W-:-:S06]  /*3aa0*/  USEL UR7, URZ, 0x1, UP0 ;  /* 0x000000013f077887 */ /* 0x000fcc0008000000 */
[----:B------:R-:W-:Y:S02]  /*3ab0*/  LOP3.LUT R2, R11, UR7, RZ, 0x3c, !PT ;  /* 0x000000070b027c12 */ /* 0x000fe4000f8e3cff */
[----:B------:R-:W-:Y:S05]  /*3ac0*/  @P2 BRA `(.L_x_12064) ;  /* 0x0000000000342947 */ /* 0x000fea0003800000 */
[----:B------:R-:W-:Y:S05]  /*3ad0*/  @!P0 BRA `(.L_x_12065) ;  /* 0x0000000000048947 */ /* 0x000fea0003800000 */
[----:B------:R-:W-:Y:S01]  /*3ae0*/  BPT.TRAP 0x1 ;  /* 0x000000040000795c */ /* 0x000fe20000300000 */
.L_x_12065:
        /* <DEDUP_REMOVED lines=8> */
.L_x_12066:
[----:B-1----:R-:W-:Y:S05]  /*3b70*/  @P1 BRA `(.L_x_12064) ;  /* 0x0000000000081947 */ /* 0x002fea0003800000 */
[----:B------:R-:W1:Y:S02]  /*3b80*/  SYNCS.PHASECHK.TRANS64.TRYWAIT P1, [UR7+0x2d830], R0 ;  /* 0x02d83000ff0075a7 */ /* 0x000e640008020147 */
[----:B-1----:R-:W-:Y:S05]  /*3b90*/  @!P1 BRA `(.L_x_12067) ;  /* 0x000000c400e09947 */ /* 0x002fea0003800000 */
.L_x_12064:
        /* <DEDUP_REMOVED lines=42> */
.L_x_12069:
[----:B------:R-:W-:Y:S01]  /*3e40*/  ULEA UR7, UR6, UR40, 0x3 ;  /* 0x0000002806077291 */ /* 0x000fe2000f8e183f */
[----:B------:R-:W-:-:S08]  /*3e50*/  SHF.L.U32 R0, R11, 0x1f, RZ ;  /* 0x0000001f0b007819 */ /* 0x000fd000000006ff */
[----:B------:R0:W1:Y:S01]  /*3e60*/  SYNCS.PHASECHK.TRANS64.TRYWAIT P1, [UR7+0x2d850], R0 ;  /* 0x02d85000ff0075a7 */ /* 0x0000620008020147 */
[----:B------:R-:W-:Y:S05]  /*3e70*/  @!P0 BRA `(.L_x_12070) ;  /* 0x0000000000048947 */ /* 0x000fea0003800000 */
[----:B------:R-:W-:Y:S01]  /*3e80*/  BPT.TRAP 0x1 ;  /* 0x000000040000795c */ /* 0x000fe20000300000 */
.L_x_12070:
[----:B-1----:R-:W-:Y:S05]  /*3e90*/  @P1 BRA `(.L_x_12068) ;  /* 0x0000000000081947 */ /* 0x002fea0003800000 */
[----:B------:R-:W1:Y:S02]  /*3ea0*/  SYNCS.PHASECHK.TRANS64.TRYWAIT P1, [UR7+0x2d850], R0 ;  /* 0x02d85000ff0075a7 */ /* 0x000e640008020147 */
[----:B-1----:R-:W-:Y:S05]  /*3eb0*/  @!P1 BRA `(.L_x_12071) ;  /* 0x000000c400309947 */ /* 0x002fea0003800000 */
.L_x_12068:
        /* <DEDUP_REMOVED lines=70> */
.L_x_12072:
[----:B------:R-:W-:Y:S01]  /*4320*/  ISETP.NE.AND P1, PT, R154, 0x1, PT ;  /* 0x000000019a00780c */ /* 0x000fe20003f25270 */
[----:B------:R-:W-:Y:S01]  /*4330*/  IMAD.IADD R6, R140, 0x1, R136 ;  /* 0x000000018c067824 */ /* 0x000fe200078e0288 */
[----:B------:R-:W-:-:S04]  /*4340*/  ULEA UR7, UR38, UR40, 0x3 ;  /* 0x0000002826077291 */ /* 0x000fc8000f8e183f */
[----:B------:R-:W-:-:S04]  /*4350*/  UIADD3 UR7, UR7, 0x2d840, URZ ;  /* 0x0002d84007077890 */ /* 0x000fc8000fffe03f */
[----:B------:R-:W-:-:S03]  /*4360*/  UPRMT UR7, UR41, 0x654, UR7 ;  /* 0x0000065429077896 */ /* 0x000fc60008000007 */
[----:B------:R-:W0:Y:S08]  /*4370*/  @P1 LDC R5, c[0x0][0x44c] ;  /* 0x00011300ff051b82 */ /* 0x000e300000000800 */
[----:B------:R-:W1:Y:S01]  /*4380*/  @P1 LDC R11, c[0x0][0x450] ;  /* 0x00011400ff0b1b82 */ /* 0x000e620000000800 */
[----:B------:R-:W-:Y:S01]  /*4390*/  SYNCS.ARRIVE.TRANS64.RED.A1T0 RZ, [UR7], RZ ;  /* 0x000000ffffff79a7 */ /* 0x000fe20008100407 */
[----:B0-----:R-:W-:-:S04]  /*43a0*/  @P1 IMAD.HI.U32 R0, R6, R5, RZ ;  /* 0x0000000506001227 */ /* 0x001fc800078e00ff */
[----:B------:R-:W-:Y:S01]  /*43b0*/  IMAD.MOV.U32 R5, RZ, RZ, -0x80 ;  /* 0xffffff80ff057424 */ /* 0x000fe200078e00ff */
[----:B-1----:R-:W-:-:S03]  /*43c0*/  @P1 SHF.R.U32.HI R6, RZ, R11, R0 ;  /* 0x0000000bff061219 */ /* 0x002fc60000011600 */
[----:B------:R-:W-:Y:S02]  /*43d0*/  IMAD R0, R8, R5, 0x1 ;  /* 0x0000000108007424 */ /* 0x000fe400078e0205 */
[----:B------:R-:W0:Y:S02]  /*43e0*/  SHFL.IDX PT, R12, R6, RZ, 0x1c1f ;  /* 0x001c1fff060c7589 */ /* 0x000e2400000e0000 */
[----:B------:R-:W-:Y:S02]  /*43f0*/  IMAD R0, R139, -0x2, R0 ;  /* 0xfffffffe8b007824 */ /* 0x000fe400078e0200 */
[----:B------:R-:W1:Y:S03]  /*4400*/  SHFL.IDX PT, R6, R6, 0x1, 0x1c1f ;  /* 0x003c1f0006067f89 */ /* 0x000e6600000e0000 */
        /* <DEDUP_REMOVED lines=84> */
[C---:B------:R-:W-:Y:S02]  /*4950*/  ISETP.GT.AND P3, PT, R0.reuse, 0x70, PT ;  /* 0x000000700000780c */ /* 0x040fe40003f64270 */
[C---:B------:R-:W-:Y:S02]  /*4960*/  ISETP.GT.AND P2, PT, R0.reuse, 0x71, PT ;  /* 0x000000710000780c */ /* 0x040fe40003f44270 */
[----:B------:R-:W-:-:S02]  /*4970*/  ISETP.GT.AND P5, PT, R0, 0x78, PT ;  /* 0x000000780000780c */ /* 0x000fc40003fa4270 */
[----:B------:R-:W-:Y:S02]  /*4980*/  ISETP.GT.AND P4, PT, R0, 0x79, PT ;  /* 0x000000790000780c */ /* 0x000fe40003f84270 */
        /* <DEDUP_REMOVED lines=9> */
[----:B------:R-:W-:Y:S02]  /*4a20*/  FMNMX.FTZ R0, R84, R11, !PT ;  /* 0x0000000b54007209 */ /* 0x000fe40007810000 */
[----:B------:R-:W-:-:S02]  /*4a30*/  ISETP.GT.AND P4, PT, R5, RZ, PT ;  /* 0x000000ff0500720c */ /* 0x000fc40003f84270 */
[----:B------:R-:W-:Y:S02]  /*4a40*/  FMNMX.FTZ R0, R85, R0, !PT ;  /* 0x0000000055007209 */ /* 0x000fe40007810000 */
[----:B------:R-:W-:Y:S02]  /*4a50*/  FSEL R26, R26, -INF , P4 ;  /* 0xff8000001a1a7808 */ /* 0x000fe40002000000 */
[C---:B------:R-:W-:Y:S01]  /*4a60*/  ISETP.GT.AND P2, PT, R5.reuse, 0x8, PT ;  /* 0x000000080500780c */ /* 0x040fe20003f44270 */
[----:B------:R-:W0:Y:S01]  /*4a70*/  SHFL.BFLY PT, R11, R0, 0x2, 0x1f ;  /* 0x0c401f00000b7f89 */ /* 0x000e2200000e0000 */
        /* <DEDUP_REMOVED lines=8> */
[----:B------:R-:W-:-:S02]  /*4b00*/  ISETP.GT.AND P2, PT, R5, 0x19, PT ;  /* 0x000000190500780c */ /* 0x000fc40003f44270 */
[C---:B------:R-:W-:Y:S02]  /*4b10*/  ISETP.GT.AND P3, PT, R5.reuse, 0x20, PT ;  /* 0x000000200500780c */ /* 0x040fe40003f64270 */
[C---:B------:R-:W-:Y:S02]  /*4b20*/  ISETP.GT.AND P5, PT, R5.reuse, 0x21, PT ;  /* 0x000000210500780c */ /* 0x040fe40003fa4270 */
[----:B------:R-:W-:Y:S02]  /*4b30*/  ISETP.GT.AND P4, PT, R5, 0x28, PT ;  /* 0x000000280500780c */ /* 0x000fe40003f84270 */
[----:B0-----:R-:W-:Y:S02]  /*4b40*/  FMNMX.FTZ R11, R0, R11, !PT ;  /* 0x0000000b000b7209 */ /* 0x001fe40007810000 */
[----:B------:R-:W0:Y:S01]  /*4b50*/  LDC R0, c[0x0][0x988] ;  /* 0x00026200ff007b82 */ /* 0x000e220000000800 */
[----:B------:R-:W-:Y:S02]  /*4b60*/  FSEL R27, R27, -INF , P1 ;  /* 0xff8000001b1b7808 */ /* 0x000fe40000800000 */
[----:B------:R-:W1:Y:S01]  /*4b70*/  SHFL.BFLY PT, R12, R11, 0x1, 0x1f ;  /* 0x0c201f000b0c7f89 */ /* 0x000e6200000e0000 */
[----:B------:R-:W-:-:S02]  /*4b80*/  ISETP.GT.AND P1, PT, R5, 0x18, PT ;  /* 0x000000180500780c */ /* 0x000fc40003f24270 */
        /* <DEDUP_REMOVED lines=8> */
[----:B------:R-:W-:Y:S02]  /*4c10*/  FSEL R38, R38, -INF , P1 ;  /* 0xff80000026267808 */ /* 0x000fe40000800000 */
[----:B------:R-:W-:Y:S02]  /*4c20*/  ISETP.GT.AND P1, PT, R5, 0x29, PT ;  /* 0x000000290500780c */ /* 0x000fe40003f24270 */
[----:B------:R-:W-:Y:S02]  /*4c30*/  FSEL R50, R50, -INF , P2 ;  /* 0xff80000032327808 */ /* 0x000fe40001000000 */
[----:B-1----:R-:W-:-:S02]  /*4c40*/  FMNMX.FTZ R6, R11, R12, !PT ;  /* 0x0000000c0b067209 */ /* 0x002fc40007810000 */
[----:B------:R-:W-:Y:S02]  /*4c50*/  FSEL R51, R51, -INF , P3 ;  /* 0xff80000033337808 */ /* 0x000fe40001800000 */
[----:B------:R-:W-:Y:S01]  /*4c60*/  FSEL R54, R54, -INF , P5 ;  /* 0xff80000036367808 */ /* 0x000fe20002800000 */
[----:B0-----:R-:W-:Y:S01]  /*4c70*/  FMUL.FTZ R11, R6, R0 ;  /* 0x00000000060b7220 */ /* 0x001fe20000410000 */
[----:B------:R-:W-:Y:S02]  /*4c80*/  FSEL R55, R55, -INF , P4 ;  /* 0xff80000037377808 */ /* 0x000fe40002000000 */
[C---:B------:R-:W-:Y:S02]  /*4c90*/  ISETP.GT.AND P2, PT, R5.reuse, 0x40, PT ;  /* 0x000000400500780c */ /* 0x040fe40003f44270 */
[C---:B------:R-:W-:Y:S02]  /*4ca0*/  ISETP.GT.AND P3, PT, R5.reuse, 0x41, PT ;  /* 0x000000410500780c */ /* 0x040fe40003f64270 */
[----:B------:R-:W-:-:S02]  /*4cb0*/  ISETP.GT.AND P5, PT, R5, 0x48, PT ;  /* 0x000000480500780c */ /* 0x000fc40003fa4270 */
[----:B------:R-:W-:Y:S02]  /*4cc0*/  ISETP.GT.AND P4, PT, R5, 0x49, PT ;  /* 0x000000490500780c */ /* 0x000fe40003f84270 */
[----:B------:R-:W-:Y:S02]  /*4cd0*/  FSEL R47, R47, -INF , P1 ;  /* 0xff8000002f2f7808 */ /* 0x000fe40000800000 */
[----:B------:R-:W-:Y:S02]  /*4ce0*/  FSETP.NEU.FTZ.AND P1, PT, R6, -INF , PT ;  /* 0xff8000000600780b */ /* 0x000fe40003f3d000 */
        /* <DEDUP_REMOVED lines=8> */
[----:B------:R-:W-:-:S02]  /*4d70*/  FSEL R11, R11, RZ, P1 ;  /* 0x000000ff0b0b7208 */ /* 0x000fc40000800000 */
[----:B------:R-:W-:Y:S02]  /*4d80*/  FSEL R66, R66, -INF , P2 ;  /* 0xff80000042427808 */ /* 0x000fe40001000000 */
[----:B------:R-:W-:Y:S01]  /*4d90*/  FSEL R67, R67, -INF , P3 ;  /* 0xff80000043437808 */ /* 0x000fe20001800000 */
[-CC-:B------:R-:W-:Y:S01]  /*4da0*/  FFMA.FTZ R12, R24, R0.reuse, -R11.reuse ;  /* 0x00000000180c7223 */ /* 0x180fe2000001080b */
[----:B------:R-:W-:Y:S01]  /*4db0*/  FSEL R70, R70, -INF , P5 ;  /* 0xff80000046467808 */ /* 0x000fe20002800000 */
[-CC-:B------:R-:W-:Y:S01]  /*4dc0*/  FFMA.FTZ R14, R28, R0.reuse, -R11.reuse ;  /* 0x000000001c0e7223 */ /* 0x180fe2000001080b */
[----:B------:R-:W-:Y:S01]  /*4dd0*/  FSEL R71, R71, -INF , P4 ;  /* 0xff80000047477808 */ /* 0x000fe20002000000 */
[-CC-:B------:R-:W-:Y:S01]  /*4de0*/  FFMA.FTZ R20, R32, R0.reuse, -R11.reuse ;  /* 0x0000000020147223 */ /* 0x180fe2000001080b */
[----:B------:R-:W-:Y:S01]  /*4df0*/  ISETP.GT.AND P2, PT, R5, 0x60, PT ;  /* 0x000000600500780c */ /* 0x000fe20003f44270 */
[-CC-:B------:R-:W-:Y:S01]  /*4e00*/  FFMA.FTZ R15, R29, R0.reuse, -R11.reuse ;  /* 0x000000001d0f7223 */ /* 0x180fe2000001080b */
[----:B------:R-:W-:Y:S01]  /*4e10*/  ISETP.GT.AND P3, PT, R5, 0x61, PT ;  /* 0x000000610500780c */ /* 0x000fe20003f64270 */
[-CC-:B------:R-:W-:Y:S01]  /*4e20*/  FFMA.FTZ R29, R41, R0.reuse, -R11.reuse ;  /* 0x00000000291d7223 */ /* 0x180fe2000001080b */
[----:B------:R-:W-:Y:S01]  /*4e30*/  ISETP.GT.AND P5, PT, R5, 0x68, PT ;  /* 0x000000680500780c */ /* 0x000fe20003fa4270 */
[-CC-:B------:R-:W-:Y:S01]  /*4e40*/  FFMA.FTZ R41, R49, R0.reuse, -R11.reuse ;  /* 0x0000000031297223 */ /* 0x180fe2000001080b */
[----:B------:R-:W-:Y:S01]  /*4e50*/  ISETP.GT.AND P4, PT, R5, 0x69, PT ;  /* 0x000000690500780c */ /* 0x000fe20003f84270 */
[--C-:B------:R-:W-:Y:S01]  /*4e60*/  FFMA.FTZ R49, R57, R0, -R11.reuse ;  /* 0x0000000039317223 */ /* 0x100fe2000001080b */
[----:B------:R-:W-:Y:S01]  /*4e70*/  FMNMX.FTZ R24, R26, R10, !PT ;  /* 0x0000000a1a187209 */ /* 0x000fe20007810000 */
[-CC-:B------:R-:W-:Y:S01]  /*4e80*/  FFMA.FTZ R57, R65, R0.reuse, -R11.reuse ;  /* 0x0000000041397223 */ /* 0x180fe2000001080b */
[----:B------:R-:W-:Y:S01]  /*4e90*/  FSEL R74, R74, -INF , P2 ;  /* 0xff8000004a4a7808 */ /* 0x000fe20001000000 */
[-CC-:B------:R-:W-:Y:S01]  /*4ea0*/  FFMA.FTZ R65, R73, R0.reuse, -R11.reuse ;  /* 0x0000000049417223 */ /* 0x180fe2000001080b */
        /* <DEDUP_REMOVED lines=17> */
[----:B------:R-:W-:Y:S01]  /*4fc0*/  MUFU.EX2 R12, R12 ;  /* 0x0000000c000c7308 */ /* 0x000fe20000000800 */
[----:B------:R-:W-:Y:S01]  /*4fd0*/  FMNMX.FTZ R24, R30, R5, !PT ;  /* 0x000000051e187209 */ /* 0x000fe20007810000 */
[-CC-:B------:R-:W-:Y:S01]  /*4fe0*/  FFMA.FTZ R84, R84, R0.reuse, -R11.reuse ;  /* 0x0000000054547223 */ /* 0x180fe2000001080b */
[----:B------:R-:W-:Y:S01]  /*4ff0*/  FSEL R83, R83, -INF , P3 ;  /* 0xff80000053537808 */ /* 0x000fe20001800000 */
[--C-:B------:R-:W-:Y:S01]  /*5000*/  FFMA.FTZ R25, R37, R0, -R11.reuse ;  /* 0x0000000025197223 */ /* 0x100fe2000001080b */
[----:B------:R-:W-:Y:S01]  /*5010*/  FMNMX.FTZ R5, R31, R24, !PT ;  /* 0x000000181f057209 */ /* 0x000fe20007810000 */
[----:B------:R-:W-:Y:S01]  /*5020*/  FFMA.FTZ R24, R36, R0, -R11 ;  /* 0x0000000024187223 */ /* 0x000fe2000001080b */
[----:B------:R-:W-:Y:S01]  /*5030*/  FSEL R86, R86, -INF , P5 ;  /* 0xff80000056567808 */ /* 0x000fe20002800000 */
[----:B------:R-:W-:Y:S01]  /*5040*/  MUFU.EX2 R13, R13 ;  /* 0x0000000d000d7308 */ /* 0x000fe20000000800 */
[----:B------:R-:W-:-:S02]  /*5050*/  FMNMX.FTZ R28, R34, R5, !PT ;  /* 0x00000005221c7209 */ /* 0x000fc40007810000 */
[----:B------:R-:W-:Y:S02]  /*5060*/  FSEL R87, R87, -INF , P4 ;  /* 0xff80000057577808 */ /* 0x000fe40002000000 */
[----:B------:R-:W-:-:S03]  /*5070*/  FMNMX.FTZ R5, R35, R28, !PT ;  /* 0x0000001c23057209 */ /* 0x000fc60007810000 */
[----:B------:R-:W-:Y:S01]  /*5080*/  MUFU.EX2 R14, R14 ;  /* 0x0000000e000e7308 */ /* 0x000fe20000000800 */
[----:B------:R-:W-:-:S04]  /*5090*/  FMNMX.FTZ R28, R38, R5, !PT ;  /* 0x00000005261c7209 */ /* 0x000fc80007810000 */
[----:B------:R-:W-:Y:S01]  /*50a0*/  FMNMX.FTZ R5, R39, R28, !PT ;  /* 0x0000001c27057209 */ /* 0x000fe20007810000 */
[-CC-:B------:R-:W-:Y:S01]  /*50b0*/  FFMA.FTZ R28, R40, R0.reuse, -R11.reuse ;  /* 0x00000000281c7223 */ /* 0x180fe2000001080b */
[-CC-:B------:R-:W-:Y:S01]  /*50c0*/  FFMA.FTZ R40, R48, R0.reuse, -R11.reuse ;  /* 0x0000000030287223 */ /* 0x180fe2000001080b */
[-CC-:B------:R-:W-:Y:S01]  /*50d0*/  FFMA.FTZ R48, R56, R0.reuse, -R11.reuse ;  /* 0x0000000038307223 */ /* 0x180fe2000001080b */
[----:B------:R-:W-:Y:S01]  /*50e0*/  FMNMX.FTZ R32, R42, R5, !PT ;  /* 0x000000052a207209 */ /* 0x000fe20007810000 */
[-CC-:B------:R-:W-:Y:S01]  /*50f0*/  FFMA.FTZ R56, R64, R0.reuse, -R11.reuse ;  /* 0x0000000040387223 */ /* 0x180fe2000001080b */
[-CC-:B------:R-:W-:Y:S01]  /*5100*/  FFMA.FTZ R64, R72, R0.reuse, -R11.reuse ;  /* 0x0000000048407223 */ /* 0x180fe2000001080b */
[----:B------:R-:W-:Y:S01]  /*5110*/  FFMA.FTZ R72, R80, R0, -R11 ;  /* 0x0000000050487223 */ /* 0x000fe2000001080b */
[----:B------:R-:W-:Y:S01]  /*5120*/  FMNMX.FTZ R5, R43, R32, !PT ;  /* 0x000000202b057209 */ /* 0x000fe20007810000 */
[----:B------:R-:W-:Y:S03]  /*5130*/  MUFU.EX2 R15, R15 ;  /* 0x0000000f000f7308 */ /* 0x000fe60000000800 */
        /* <DEDUP_REMOVED lines=57> */
[----:B------:R-:W-:Y:S01]  /*54d0*/  FSEL R38, R6, RZ, P1 ;  /* 0x000000ff06267208 */ /* 0x000fe20000800000 */
[-CC-:B------:R-:W-:Y:S01]  /*54e0*/  FFMA.FTZ R77, R26, R0.reuse, -R81.reuse ;  /* 0x000000001a4d7223 */ /* 0x180fe20000010851 */
[----:B------:R-:W-:Y:S01]  /*54f0*/  FSEL R47, R5, RZ, P2 ;  /* 0x000000ff052f7208 */ /* 0x000fe20001000000 */
[-C--:B------:R-:W-:Y:S01]  /*5500*/  FFMA.FTZ R85, R27, R0.reuse, -R81 ;  /* 0x000000001b557223 */ /* 0x080fe20000010851 */
[----:B------:R-:W-:Y:S01]  /*5510*/  MUFU.EX2 R36, R36 ;  /* 0x0000002400247308 */ /* 0x000fe20000000800 */
[----:B------:R-:W-:Y:S01]  /*5520*/  FADD.FTZ R9, -R38, R9 ;  /* 0x0000000926097221 */ /* 0x000fe20000010100 */
[-CC-:B------:R-:W-:Y:S01]  /*5530*/  FFMA.FTZ R31, R31, R0.reuse, -R81.reuse ;  /* 0x000000001f1f7223 */ /* 0x180fe20000010851 */
[----:B------:R-:W-:Y:S01]  /*5540*/  FADD.FTZ R47, -R47, R10 ;  /* 0x0000000a2f2f7221 */ /* 0x000fe20000010100 */
[-CC-:B------:R-:W-:Y:S01]  /*5550*/  FFMA.FTZ R37, R34, R0.reuse, -R81.reuse ;  /* 0x0000000022257223 */ /* 0x180fe20000010851 */
[-C--:B------:R-:W-:Y:S01]  /*5560*/  FMUL.FTZ R9, R9, R0.reuse ;  /* 0x0000000009097220 */ /* 0x080fe20000410000 */
[-CC-:B------:R-:W-:Y:S01]  /*5570*/  FFMA.FTZ R34, R51, R0.reuse, -R81.reuse ;  /* 0x0000000033227223 */ /* 0x180fe20000010851 */
        /* <DEDUP_REMOVED lines=22> */
[----:B------:R-:W-:-:S03]  /*56e0*/  FFMA.FTZ R75, R86, R0, -R81 ;  /* 0x00000000564b7223 */ /* 0x000fc60000010851 */
[----:B------:R-:W2:Y:S01]  /*56f0*/  MUFU.EX2 R85, R85 ;  /* 0x0000005500557308 */ /* 0x000ea20000000800 */
[----:B0-----:R-:W-:-:S07]  /*5700*/  FFMA.FTZ R4, R9, R4, R12 ;  /* 0x0000000409047223 */ /* 0x001fce000001000c */
[----:B------:R0:W3:Y:S01]  /*5710*/  MUFU.EX2 R84, R31 ;  /* 0x0000001f00547308 */ /* 0x0000e20000000800 */
[----:B-1----:R-:W-:Y:S01]  /*5720*/  FFMA.FTZ R78, R10, R3, R77 ;  /* 0x000000030a4e7223 */ /* 0x002fe2000001004d */
[----:B------:R-:W-:-:S04]  /*5730*/  FADD.FTZ R3, R13, R4 ;  /* 0x000000040d037221 */ /* 0x000fc80000010000 */
[----:B------:R-:W-:Y:S02]  /*5740*/  FADD.FTZ R4, R14, R3 ;  /* 0x000000030e047221 */ /* 0x000fe40000010000 */
[----:B------:R-:W1:Y:S01]  /*5750*/  MUFU.EX2 R37, R37 ;  /* 0x0000002500257308 */ /* 0x000e620000000800 */
[----:B--2---:R-:W-:Y:S01]  /*5760*/  FADD.FTZ R71, R85, R78 ;  /* 0x0000004e55477221 */ /* 0x004fe20000010000 */
[----:B------:R-:W-:Y:S01]  /*5770*/  FADD.FTZ R3, R15, R4 ;  /* 0x000000040f037221 */ /* 0x000fe20000010000 */
[-CC-:B0-----:R-:W-:Y:S01]  /*5780*/  FFMA.FTZ R31, R46, R0.reuse, -R81.reuse ;  /* 0x000000002e1f7223 */ /* 0x181fe20000010851 */
[-C--:B------:R-:W-:Y:S01]  /*5790*/  FFMA.FTZ R46, R55, R0.reuse, -R81 ;  /* 0x00000000372e7223 */ /* 0x080fe20000010851 */
[----:B------:R-:W-:Y:S01]  /*57a0*/  FADD.FTZ R71, R36, R71 ;  /* 0x0000004724477221 */ /* 0x000fe20000010000 */
[----:B------:R-:W-:Y:S01]  /*57b0*/  FADD.FTZ R82, R20, R3 ;  /* 0x0000000314527221 */ /* 0x000fe20000010000 */
[-C--:B------:R-:W-:Y:S01]  /*57c0*/  FFMA.FTZ R55, R83, R0.reuse, -R81 ;  /* 0x0000000053377223 */ /* 0x080fe20000010851 */
[----:B------:R-:W0:Y:S01]  /*57d0*/  MUFU.EX2 R80, R80 ;  /* 0x0000005000507308 */ /* 0x000e220000000800 */
[----:B---3--:R-:W-:Y:S01]  /*57e0*/  FADD.FTZ R4, R84, R71 ;  /* 0x0000004754047221 */ /* 0x008fe20000010000 */
[----:B------:R-:W-:Y:S01]  /*57f0*/  FADD.FTZ R71, R21, R82 ;  /* 0x0000005215477221 */ /* 0x000fe20000010000 */
[----:B------:R-:W-:-:S05]  /*5800*/  FFMA.FTZ R81, R87, R0, -R81 ;  /* 0x0000000057517223 */ /* 0x000fca0000010851 */
[----:B------:R-:W2:Y:S01]  /*5810*/  MUFU.EX2 R30, R30 ;  /* 0x0000001e001e7308 */ /* 0x000ea20000000800 */
[----:B-1----:R-:W-:Y:S01]  /*5820*/  FADD.FTZ R3, R37, R4 ;  /* 0x0000000425037221 */ /* 0x002fe20000010000 */
[----:B------:R-:W-:-:S06]  /*5830*/  FADD.FTZ R4, R24, R71 ;  /* 0x0000004718047221 */ /* 0x000fcc0000010000 */
[----:B------:R-:W1:Y:S01]  /*5840*/  MUFU.EX2 R39, R39 ;  /* 0x0000002700277308 */ /* 0x000e620000000800 */
[----:B0-----:R-:W-:-:S07]  /*5850*/  FADD.FTZ R3, R80, R3 ;  /* 0x0000000350037221 */ /* 0x001fce0000010000 */
[----:B------:R-:W0:Y:S08]  /*5860*/  MUFU.EX2 R27, R27 ;  /* 0x0000001b001b7308 */ /* 0x000e300000000800 */
[----:B------:R-:W3:Y:S08]  /*5870*/  MUFU.EX2 R42, R42 ;  /* 0x0000002a002a7308 */ /* 0x000ef00000000800 */
[----:B------:R-:W4:Y:S08]  /*5880*/  MUFU.EX2 R31, R31 ;  /* 0x0000001f001f7308 */ /* 0x000f300000000800 */
[----:B------:R2:W-:Y:S08]  /*5890*/  MUFU.EX2 R74, R62 ;  /* 0x0000003e004a7308 */ /* 0x0005f00000000800 */
[----:B------:R-:W5:Y:S01]  /*58a0*/  MUFU.EX2 R35, R35 ;  /* 0x0000002300237308 */ /* 0x000f620000000800 */
[----:B--2---:R-:W-:Y:S01]  /*58b0*/  FADD.FTZ R62, R30, R3 ;  /* 0x000000031e3e7221 */ /* 0x004fe20000010000 */
[----:B------:R-:W-:-:S03]  /*58c0*/  FADD.FTZ R3, R25, R4 ;  /* 0x0000000419037221 */ /* 0x000fc60000010000 */
[----:B-1----:R-:W-:Y:S01]  /*58d0*/  FADD.FTZ R62, R39, R62 ;  /* 0x0000003e273e7221 */ /* 0x002fe20000010000 */
[----:B------:R-:W-:Y:S02]  /*58e0*/  FADD.FTZ R4, R28, R3 ;  /* 0x000000031c047221 */ /* 0x000fe40000010000 */
[----:B------:R-:W1:Y:S01]  /*58f0*/  MUFU.EX2 R26, R26 ;  /* 0x0000001a001a7308 */ /* 0x000e620000000800 */
[----:B0-----:R-:W-:-:S07]  /*5900*/  FADD.FTZ R3, R27, R62 ;  /* 0x0000003e1b037221 */ /* 0x001fce0000010000 */
[----:B------:R0:W-:Y:S08]  /*5910*/  MUFU.EX2 R78, R63 ;  /* 0x0000003f004e7308 */ /* 0x0001f00000000800 */
[----:B------:R-:W2:Y:S01]  /*5920*/  MUFU.EX2 R34, R34 ;  /* 0x0000002200227308 */ /* 0x000ea20000000800 */
[----:B0-----:R-:W-:Y:S01]  /*5930*/  FADD.FTZ R63, R29, R4 ;  /* 0x000000041d3f7221 */ /* 0x001fe20000010000 */
[----:B---3--:R-:W-:-:S03]  /*5940*/  FADD.FTZ R4, R42, R3 ;  /* 0x000000032a047221 */ /* 0x008fc60000010000 */
[----:B------:R-:W-:Y:S01]  /*5950*/  FADD.FTZ R62, R32, R63 ;  /* 0x0000003f203e7221 */ /* 0x000fe20000010000 */
[----:B----4-:R-:W-:Y:S02]  /*5960*/  FADD.FTZ R4, R31, R4 ;  /* 0x000000041f047221 */ /* 0x010fe40000010000 */
[----:B------:R-:W0:Y:S01]  /*5970*/  MUFU.EX2 R43, R43 ;  /* 0x0000002b002b7308 */ /* 0x000e220000000800 */
[----:B------:R-:W-:Y:S01]  /*5980*/  FADD.FTZ R3, R33, R62 ;  /* 0x0000003e21037221 */ /* 0x000fe20000010000 */
[----:B-----5:R-:W-:-:S03]  /*5990*/  FADD.FTZ R63, R35, R4 ;  /* 0x00000004233f7221 */ /* 0x020fc60000010000 */
[----:B------:R-:W-:Y:S01]  /*59a0*/  FADD.FTZ R4, R40, R3 ;  /* 0x0000000328047221 */ /* 0x000fe20000010000 */
[----:B-1----:R-:W-:Y:S02]  /*59b0*/  FADD.FTZ R3, R26, R63 ;  /* 0x0000003f1a037221 */ /* 0x002fe40000010000 */
[----:B------:R-:W1:Y:S08]  /*59c0*/  MUFU.EX2 R46, R46 ;  /* 0x0000002e002e7308 */ /* 0x000e700000000800 */
[----:B------:R-:W3:Y:S08]  /*59d0*/  MUFU.EX2 R50, R50 ;  /* 0x0000003200327308 */ /* 0x000ef00000000800 */
[----:B------:R4:W-:Y:S08]  /*59e0*/  MUFU.EX2 R71, R67 ;  /* 0x0000004300477308 */ /* 0x0009f00000000800 */
[----:B------:R-:W5:Y:S01]  /*59f0*/  MUFU.EX2 R51, R51 ;  /* 0x0000003300337308 */ /* 0x000f620000000800 */
[----:B----4-:R-:W-:Y:S01]  /*5a00*/  FADD.FTZ R67, R41, R4 ;  /* 0x0000000429437221 */ /* 0x010fe20000010000 */
[----:B--2---:R-:W-:-:S03]  /*5a10*/  FADD.FTZ R4, R34, R3 ;  /* 0x0000000322047221 */ /* 0x004fc60000010000 */
[----:B------:R-:W-:Y:S01]  /*5a20*/  FADD.FTZ R62, R44, R67 ;  /* 0x000000432c3e7221 */ /* 0x000fe20000010000 */
[----:B0-----:R-:W-:Y:S02]  /*5a30*/  FADD.FTZ R3, R43, R4 ;  /* 0x000000042b037221 */ /* 0x001fe40000010000 */
[----:B------:R-:W-:Y:S01]  /*5a40*/  MUFU.EX2 R58, R58 ;  /* 0x0000003a003a7308 */ /* 0x000fe20000000800 */
[----:B------:R-:W-:Y:S01]  /*5a50*/  FADD.FTZ R67, R45, R62 ;  /* 0x0000003e2d437221 */ /* 0x000fe20000010000 */
[----:B-1----:R-:W-:-:S03]  /*5a60*/  FADD.FTZ R3, R46, R3 ;  /* 0x000000032e037221 */ /* 0x002fc60000010000 */
[----:B------:R-:W-:Y:S01]  /*5a70*/  FADD.FTZ R4, R48, R67 ;  /* 0x0000004330047221 */ /* 0x000fe20000010000 */
[----:B---3--:R-:W-:Y:S02]  /*5a80*/  FADD.FTZ R62, R50, R3 ;  /* 0x00000003323e7221 */ /* 0x008fe40000010000 */
[----:B------:R-:W0:Y:S01]  /*5a90*/  MUFU.EX2 R57, R57 ;  /* 0x0000003900397308 */ /* 0x000e220000000800 */
[----:B------:R-:W-:Y:S01]  /*5aa0*/  FADD.FTZ R3, R49, R4 ;  /* 0x0000000431037221 */ /* 0x000fe20000010000 */
[----:B-----5:R-:W-:-:S03]  /*5ab0*/  FADD.FTZ R83, R51, R62 ;  /* 0x0000003e33537221 */ /* 0x020fc60000010000 */
[----:B------:R-:W-:Y:S01]  /*5ac0*/  FADD.FTZ R4, R52, R3 ;  /* 0x0000000334047221 */ /* 0x000fe20000010000 */
[----:B------:R-:W-:Y:S02]  /*5ad0*/  FADD.FTZ R83, R74, R83 ;  /* 0x000000534a537221 */ /* 0x000fe40000010000 */
[----:B------:R-:W1:Y:S01]  /*5ae0*/  MUFU.EX2 R60, R60 ;  /* 0x0000003c003c7308 */ /* 0x000e620000000800 */
[----:B------:R-:W-:Y:S01]  /*5af0*/  FADD.FTZ R3, R53, R4 ;  /* 0x0000000435037221 */ /* 0x000fe20000010000 */
[----:B------:R-:W-:-:S03]  /*5b00*/  FADD.FTZ R83, R78, R83 ;  /* 0x000000534e537221 */ /* 0x000fc60000010000 */
[----:B------:R-:W-:-:S03]  /*5b10*/  FADD.FTZ R4, R56, R3 ;  /* 0x0000000338047221 */ /* 0x000fc60000010000 */
[----:B------:R-:W2:Y:S01]  /*5b20*/  MUFU.EX2 R59, R59 ;  /* 0x0000003b003b7308 */ /* 0x000ea20000000800 */
[----:B0-----:R-:W-:-:S07]  /*5b30*/  FADD.FTZ R3, R57, R4 ;  /* 0x0000000439037221 */ /* 0x001fce0000010000 */
[----:B------:R-:W0:Y:S01]  /*5b40*/  MUFU.EX2 R61, R61 ;  /* 0x0000003d003d7308 */ /* 0x000e220000000800 */
[----:B-1----:R-:W-:-:S07]  /*5b50*/  FADD.FTZ R4, R60, R3 ;  /* 0x000000033c047221 */ /* 0x002fce0000010000 */
[----:B------:R-:W1:Y:S08]  /*5b60*/  MUFU.EX2 R70, R70 ;  /* 0x0000004600467308 */ /* 0x000e700000000800 */
[----:B------:R-:W3:Y:S08]  /*5b70*/  MUFU.EX2 R64, R64 ;  /* 0x0000004000407308 */ /* 0x000ef00000000800 */
[----:B------:R4:W5:Y:S08]  /*5b80*/  MUFU.EX2 R63, R38 ;  /* 0x00000026003f7308 */ /* 0x0009700000000800 */
[----:B------:R-:W5:Y:S01]  /*5b90*/  MUFU.EX2 R65, R65 ;  /* 0x0000004100417308 */ /* 0x000f620000000800 */
[----:B----4-:R-:W-:-:S04]  /*5ba0*/  FADD.FTZ R38, R58, R83 ;  /* 0x000000533a267221 */ /* 0x010fc80000010000 */
[----:B------:R-:W-:-:S03]  /*5bb0*/  FADD.FTZ R38, R71, R38 ;  /* 0x0000002647267221 */ /* 0x000fc60000010000 */
[----:B------:R-:W4:Y:S01]  /*5bc0*/  MUFU.EX2 R66, R66 ;  /* 0x0000004200427308 */ /* 0x000f220000000800 */
[----:B--2---:R-:W-:-:S07]  /*5bd0*/  FADD.FTZ R3, R59, R38 ;  /* 0x000000263b037221 */ /* 0x004fce0000010000 */
[----:B------:R-:W2:Y:S08]  /*5be0*/  MUFU.EX2 R68, R68 ;  /* 0x0000004400447308 */ /* 0x000eb00000000800 */
[----:B------:R0:W2:Y:S08]  /*5bf0*/  MUFU.EX2 R67, R47 ;  /* 0x0000002f00437308 */ /* 0x0000b00000000800 */
[----:B------:R-:W2:Y:S01]  /*5c00*/  MUFU.EX2 R69, R69 ;  /* 0x0000004500457308 */ /* 0x000ea20000000800 */
[----:B0-----:R-:W-:Y:S01]  /*5c10*/  FADD.FTZ R47, R61, R4 ;  /* 0x000000043d2f7221 */ /* 0x001fe20000010000 */
[----:B-1----:R-:W-:-:S03]  /*5c20*/  FADD.FTZ R4, R70, R3 ;  /* 0x0000000346047221 */ /* 0x002fc60000010000 */
[----:B---3--:R-:W-:Y:S01]  /*5c30*/  FADD.FTZ R38, R64, R47 ;  /* 0x0000002f40267221 */ /* 0x008fe20000010000 */
[----:B-----5:R-:W-:Y:S02]  /*5c40*/  FADD.FTZ R3, R63, R4 ;  /* 0x000000043f037221 */ /* 0x020fe40000010000 */
[----:B------:R0:W1:Y:S01]  /*5c50*/  MUFU.EX2 R62, R79 ;  /* 0x0000004f003e7308 */ /* 0x0000620000000800 */
[----:B------:R-:W-:Y:S01]  /*5c60*/  FADD.FTZ R47, R65, R38 ;  /* 0x00000026412f7221 */ /* 0x000fe20000010000 */
[----:B----4-:R-:W-:-:S03]  /*5c70*/  FADD.FTZ R4, R66, R3 ;  /* 0x0000000342047221 */ /* 0x010fc60000010000 */
[----:B--2---:R-:W-:Y:S01]  /*5c80*/  FADD.FTZ R38, R68, R47 ;  /* 0x0000002f44267221 */ /* 0x004fe20000010000 */
        /* <DEDUP_REMOVED lines=20> */
.L_x_12073:
[----:B------:R-:W-:Y:S01]  /*5dd0*/  ULEA UR6, UR6, UR40, 0x3 ;  /* 0x0000002806067291 */ /* 0x000fe2000f8e183f */
[----:B------:R-:W-:Y:S01]  /*5de0*/  F2FP.BF16.F32.PACK_AB R12, R13, R12 ;  /* 0x0000000c0d0c723e */ /* 0x000fe200000010ff */
[----:B------:R-:W-:Y:S01]  /*5df0*/  FMUL.FTZ R88, R88, R9 ;  /* 0x0000000958587220 */ /* 0x000fe20000410000 */
[----:B------:R-:W-:Y:S01]  /*5e00*/  F2FP.BF16.F32.PACK_AB R14, R15, R14 ;  /* 0x0000000e0f0e723e */ /* 0x000fe200000010ff */
[----:B------:R-:W-:Y:S01]  /*5e10*/  UIADD3 UR6, UR6, 0x2d860, URZ ;  /* 0x0002d86006067890 */ /* 0x000fe2000fffe03f */
[----:B------:R-:W-:Y:S01]  /*5e20*/  F2FP.BF16.F32.PACK_AB R13, R85, R77 ;  /* 0x0000004d550d723e */ /* 0x000fe200000010ff */
[-C--:B------:R-:W-:Y:S01]  /*5e30*/  FMUL.FTZ R89, R89, R9.reuse ;  /* 0x0000000959597220 */ /* 0x080fe20000410000 */
        /* <DEDUP_REMOVED lines=15> */
[----:B------:R-:W-:Y:S01]  /*5f30*/  UMOV UR6, UR38 ;  /* 0x0000002600067c82 */ /* 0x000fe20008000000 */
        /* <DEDUP_REMOVED lines=37> */
[----:B------:R0:W-:Y:S01]  /*6190*/  STSM.16.M88.4 [R18+0x6000], R64 ;  /* 0x0060004012007844 */ /* 0x0001e20000000200 */
[----:B------:R-:W-:Y:S01]  /*61a0*/  F2FP.BF16.F32.PACK_AB R74, R76, R11 ;  /* 0x0000000b4c4a723e */ /* 0x000fe200000010ff */
[----:B------:R-:W-:Y:S01]  /*61b0*/  FMUL.FTZ R125, R125, R9 ;  /* 0x000000097d7d7220 */ /* 0x000fe20000410000 */
[----:B------:R-:W-:Y:S01]  /*61c0*/  F2FP.BF16.F32.PACK_AB R75, R47, R75 ;  /* 0x0000004b2f4b723e */ /* 0x000fe200000010ff */
[----:B------:R-:W-:Y:S01]  /*61d0*/  FMUL.FTZ R128, R128, R9 ;  /* 0x0000000980807220 */ /* 0x000fe20000410000 */
[----:B------:R-:W-:Y:S01]  /*61e0*/  ISETP.GT.AND P1, PT, R8, R7, PT ;  /* 0x000000070800720c */ /* 0x000fe20003f24270 */
        /* <DEDUP_REMOVED lines=37> */
[----:B------:R-:W-:Y:S01]  /*6440*/  IMAD.MOV.U32 R11, RZ, RZ, R2 ;  /* 0x000000ffff0b7224 */ /* 0x000fe200078e0002 */
[----:B-1----:R-:W-:Y:S01]  /*6450*/  NOP ;  /* 0x0000000000007918 */ /* 0x002fe20000000000 */
[----:B0-----:R-:W-:Y:S05]  /*6460*/  @P1 BRA `(.L_x_12074) ;  /* 0xffffffd400841947 */ /* 0x001fea000383ffff */
.L_x_12063:
[----:B------:R-:W-:-:S13]  /*6470*/  ISETP.GE.AND P1, PT, R8, RZ, PT ;  /* 0x000000ff0800720c */ /* 0x000fda0003f26270 */
[----:B------:R-:W-:Y:S05]  /*6480*/  @!P1 BRA `(.L_x_12075) ;  /* 0x00000020003c9947 */ /* 0x000fea0003800000 */
[----:B------:R-:W-:Y:S01]  /*6490*/  IMAD.MOV.U32 R9, RZ, RZ, R5 ;  /* 0x000000ffff097224 */ /* 0x000fe200078e0005 */
[----:B------:R-:W-:Y:S01]  /*64a0*/  UMOV UR6, UR38 ;  /* 0x0000002600067c82 */ /* 0x000fe20008000000 */
[----:B------:R-:W-:Y:S02]  /*64b0*/  IMAD.MOV.U32 R7, RZ, RZ, R6 ;  /* 0x000000ffff077224 */ /* 0x000fe400078e0006 */
[----:B------:R-:W-:-:S07]  /*64c0*/  IMAD.MOV.U32 R10, RZ, RZ, R2 ;  /* 0x000000ffff0a7224 */ /* 0x000fce00078e0002 */
.L_x_12086:
[----:B------:R-:W-:Y:S01]  /*64d0*/  ISETP.NE.AND P2, PT, RZ, UR42, PT ;  /* 0x0000002aff007c0c */ /* 0x000fe2000bf45270 */
[----:B------:R-:W-:-:S04]  /*64e0*/  UISETP.NE.AND UP0, UPT, UR6, 0x1, UPT ;  /* 0x000000010600788c */ /* 0x000fc8000bf05270 */
[----:B------:R-:W-:-:S06]  /*64f0*/  USEL UR7, URZ, 0x1, UP0 ;  /* 0x000000013f077887 */ /* 0x000fcc0008000000 */
[----:B------:R-:W-:Y:S02]  /*6500*/  LOP3.LUT R2, R10, UR7, RZ, 0x3c, !PT ;  /* 0x000000070a027c12 */ /* 0x000fe4000f8e3cff */
[----:B------:R-:W-:Y:S05]  /*6510*/  @P2 BRA `(.L_x_12076) ;  /* 0x0000000000342947 */ /* 0x000fea0003800000 */
[----:B------:R-:W-:Y:S05]  /*6520*/  @!P0 BRA `(.L_x_12077) ;  /* 0x0000000000048947 */ /* 0x000fea0003800000 */
[----:B------:R-:W-:Y:S01]  /*6530*/  BPT.TRAP 0x1 ;  /* 0x000000040000795c */ /* 0x000fe20000300000 */
.L_x_12077:
        /* <DEDUP_REMOVED lines=8> */
.L_x_12078:
[----:B-1----:R-:W-:Y:S05]  /*65c0*/  @P1 BRA `(.L_x_12076) ;  /* 0x0000000000081947 */ /* 0x002fea0003800000 */
[----:B------:R-:W1:Y:S02]  /*65d0*/  SYNCS.PHASECHK.TRANS64.TRYWAIT P1, [UR7+0x2d830], R0 ;  /* 0x02d83000ff0075a7 */ /* 0x000e640008020147 */
[----:B-1----:R-:W-:Y:S05]  /*65e0*/  @!P1 BRA `(.L_x_12079) ;  /* 0x0000009c007c9947 */ /* 0x002fea0003800000 */
.L_x_12076:
        /* <DEDUP_REMOVED lines=42> */
.L_x_12081:
[----:B------:R-:W-:Y:S01]  /*6890*/  ULEA UR7, UR6, UR40, 0x3 ;  /* 0x0000002806077291 */ /* 0x000fe2000f8e183f */
[----:B------:R-:W-:-:S08]  /*68a0*/  SHF.L.U32 R0, R10, 0x1f, RZ ;  /* 0x0000001f0a007819 */ /* 0x000fd000000006ff */
[----:B------:R0:W1:Y:S01]  /*68b0*/  SYNCS.PHASECHK.TRANS64.TRYWAIT P1, [UR7+0x2d850], R0 ;  /* 0x02d85000ff0075a7 */ /* 0x0000620008020147 */
[----:B------:R-:W-:Y:S05]  /*68c0*/  @!P0 BRA `(.L_x_12082) ;  /* 0x0000000000048947 */ /* 0x000fea0003800000 */
[----:B------:R-:W-:Y:S01]  /*68d0*/  BPT.TRAP 0x1 ;  /* 0x000000040000795c */ /* 0x000fe20000300000 */
.L_x_12082:
[----:B-1----:R-:W-:Y:S05]  /*68e0*/  @P1 BRA `(.L_x_12080) ;  /* 0x0000000000081947 */ /* 0x002fea0003800000 */
[----:B------:R-:W1:Y:S02]  /*68f0*/  SYNCS.PHASECHK.TRANS64.TRYWAIT P1, [UR7+0x2d850], R0 ;  /* 0x02d85000ff0075a7 */ /* 0x000e640008020147 */
[----:B-1----:R-:W-:Y:S05]  /*6900*/  @!P1 BRA `(.L_x_12083) ;  /* 0x0000009800cc9947 */ /* 0x002fea0003800000 */
.L_x_12080:
        /* <DEDUP_REMOVED lines=70> */
.L_x_12084:
        /* <DEDUP_REMOVED lines=80> */
[-C--:B------:R-:W-:Y:S01]  /*7270*/  FFMA.FTZ R29, R29, R0.reuse, -R11 ;  /* 0x000000001d1d7223 */ /* 0x080fe2000001080b */
[C---:B------:R-:W-:Y:S01]  /*7280*/  FADD.FTZ R7, -R5.reuse, R9 ;  /* 0x0000000905077221 */ /* 0x040fe20000010100 */
        /* <DEDUP_REMOVED lines=23> */
[-C--:B0-----:R-:W-:Y:S01]  /*7400*/  FFMA.FTZ R29, R26, R0.reuse, -R137 ;  /* 0x000000001a1d7223 */ /* 0x081fe20000010889 */
        /* <DEDUP_REMOVED lines=28> */
[--C-:B------:R-:W-:Y:S01]  /*75d0*/  FFMA.FTZ R54, R58, R0, -R137.reuse ;  /* 0x000000003a367223 */ /* 0x100fe20000010889 */
        /* <DEDUP_REMOVED lines=39> */
[----:B------:R-:W-:Y:S01]  /*7850*/  MUFU.EX2 R24, R24 ;  /* 0x0000001800187308 */ /* 0x000fe20000000800 */
[----:B0-----:R-:W-:-:S07]  /*7860*/  FADD.FTZ R79, R21, R4 ;  /* 0x00000004154f7221 */ /* 0x001fce0000010000 */
[----:B------:R-:W0:Y:S01]  /*7870*/  MUFU.EX2 R81, R81 ;  /* 0x0000005100517308 */ /* 0x000e220000000800 */
[----:B--2---:R-:W-:-:S07]  /*7880*/  FADD.FTZ R4, R38, R3 ;  /* 0x0000000326047221 */ /* 0x004fce0000010000 */
        /* <DEDUP_REMOVED lines=35> */
[----:B0-----:R-:W-:-:S07]  /*7ac0*/  FFMA.FTZ R46, R86, R0, -R137 ;  /* 0x00000000562e7223 */ /* 0x001fce0000010889 */
        /* <DEDUP_REMOVED lines=8> */
[----:B------:R-:W-:Y:S08]  /*7b50*/  MUFU.EX2 R70, R66 ;  /* 0x0000004200467308 */ /* 0x000ff00000000800 */
        /* <DEDUP_REMOVED lines=14> */
[----:B------:R-:W-:-:S03]  /*7c40*/  FADD.FTZ R4, R70, R3 ;  /* 0x0000000346047221 */ /* 0x000fc60000010000 */
[----:B----4-:R-:W-:Y:S01]  /*7c50*/  FADD.FTZ R28, R56, R47 ;  /* 0x0000002f381c7221 */ /* 0x010fe20000010000 */
[----:B------:R-:W-:Y:S02]  /*7c60*/  FADD.FTZ R4, R71, R4 ;  /* 0x0000000447047221 */ /* 0x000fe40000010000 */
[----:B------:R-:W1:Y:S01]  /*7c70*/  MUFU.EX2 R60, R60 ;  /* 0x0000003c003c7308 */ /* 0x000e620000000800 */
[----:B-----5:R-:W-:-:S07]  /*7c80*/  FADD.FTZ R3, R57, R28 ;  /* 0x0000001c39037221 */ /* 0x020fce0000010000 */
        /* <DEDUP_REMOVED lines=37> */
.L_x_12085:
        /* <DEDUP_REMOVED lines=104> */
[----:B0-----:R-:W-:Y:S01]  /*8560*/  NOP ;  /* 0x0000000000007918 */ /* 0x001fe20000000000 */
[----:B--2---:R-:W-:Y:S05]  /*8570*/  @P1 BRA `(.L_x_12086) ;  /* 0xffffffdc00d41947 */ /* 0x004fea000383ffff */
.L_x_12075:
[----:B------:R-:W-:Y:S06]  /*8580*/  BAR.ARV 0x8, 0x200 ;  /* 0x0208000000007b1d */ /* 0x000fec0000002000 */
[----:B------:R-:W-:Y:S05]  /*8590*/  @!P0 BRA `(.L_x_12087) ;  /* 0x0000000000048947 */ /* 0x000fea0003800000 */
[----:B------:R-:W-:Y:S01]  /*85a0*/  BPT.TRAP 0x1 ;  /* 0x000000040000795c */ /* 0x000fe20000300000 */
.L_x_12087:
[----:B------:R-:W-:Y:S01]  /*85b0*/  ULEA UR4, UR38, UR40, 0x3 ;  /* 0x0000002826047291 */ /* 0x000fe2000f8e183f */
[----:B------:R-:W-:-:S08]  /*85c0*/  SHF.L.U32 R7, R2, 0x1f, RZ ;  /* 0x0000001f02077819 */ /* 0x000fd000000006ff */
[----:B------:R0:W1:Y:S01]  /*85d0*/  SYNCS.PHASECHK.TRANS64.TRYWAIT P1, [UR4+0x2d850], R7 ;  /* 0x02d85007ff0075a7 */ /* 0x0000620008020144 */
[----:B------:R-:W-:Y:S05]  /*85e0*/  @!P0 BRA `(.L_x_12088) ;  /* 0x0000000000048947 */ /* 0x000fea0003800000 */
[----:B------:R-:W-:Y:S01]  /*85f0*/  BPT.TRAP 0x1 ;  /* 0x000000040000795c */ /* 0x000fe20000300000 */
.L_x_12088:
[----:B-1----:R-:W-:Y:S05]  /*8600*/  @P1 BRA `(.L_x_12089) ;  /* 0x0000000000081947 */ /* 0x002fea0003800000 */
[----:B------:R-:W1:Y:S02]  /*8610*/  SYNCS.PHASECHK.TRANS64.TRYWAIT P1, [UR4+0x2d850], R7 ;  /* 0x02d85007ff0075a7 */ /* 0x000e640008020144 */
[----:B-1----:R-:W-:Y:S05]  /*8620*/  @!P1 BRA `(.L_x_12090) ;  /* 0x0000007c009c9947 */ /* 0x002fea0003800000 */
.L_x_12089:
[----:B------:R-:W-:Y:S01]  /*8630*/  UIADD3 UR40, UR40, 0x400, URZ ;  /* 0x0000040028287890 */ /* 0x000fe2000fffe03f */
[----:B------:R-:W-:Y:S01]  /*8640*/  WARPGROUP.ARRIVE ;  /* 0x00000000000079c5 */ /* 0x000fe20000000000 */
[----:B------:R-:W-:Y:S01]  /*8650*/  ULOP3.LUT UR39, UR39, 0x10000, URZ, 0xfc, !UPT ;  /* 0x0001000027277892 */ /* 0x000fe2000f8efc3f */
[----:B01----:R-:W0:Y:S01]  /*8660*/  SHFL.BFLY PT, R7, R4, 0x2, 0x1f ;  /* 0x0c401f0004077f89 */ /* 0x003e2200000e0000 */
[----:B------:R-:W-:Y:S01]  /*8670*/  USHF.R.U32.HI UR40, URZ, 0x4, UR40 ;  /* 0x000000043f287899 */ /* 0x000fe20008011628 */
[----:B------:R-:W-:Y:S01]  /*8680*/  IMAD.MOV.U32 R20, RZ, RZ, -0x800000 ;  /* 0xff800000ff147424 */ /* 0x000fe200078e00ff */
[----:B------:R-:W-:Y:S01]  /*8690*/  UMOV UR9, 0x40000040 ;  /* 0x4000004000097882 */ /* 0x000fe20000000000 */
[----:B------:R-:W-:Y:S01]  /*86a0*/  UMOV UR11, 0x80000020 ;  /* 0x80000020000b7882 */ /* 0x000fe20000000000 */
[----:B------:R-:W-:Y:S01]  /*86b0*/  ULOP3.LUT UR40, UR40, 0x3fff, URZ, 0xc0, !UPT ;  /* 0x00003fff28287892 */ /* 0x000fe2000f8ec03f */
[----:B------:R-:W1:Y:S01]  /*86c0*/  SHFL.BFLY PT, R8, R3, 0x2, 0x1f ;  /* 0x0c401f0003087f89 */ /* 0x000e6200000e0000 */
[----:B------:R-:W-:-:S02]  /*86d0*/  UMOV UR8, UR39 ;  /* 0x0000002700087c82 */ /* 0x000fc40008000000 */
[----:B------:R-:W-:-:S04]  /*86e0*/  ULOP3.LUT UR5, UR40, 0x2000000, URZ, 0xfc, !UPT ;  /* 0x0200000028057892 */ /* 0x000fc8000f8efc3f */
[----:B------:R-:W-:-:S07]  /*86f0*/  UIMAD UR5, UR38, 0x600, UR5 ;  /* 0x00000600260578a4 */ /* 0x000fce000f8e0205 */
[----:B------:R-:W-:Y:S02]  /*8700*/  UMOV UR10, UR5 ;  /* 0x00000005000a7c82 */ /* 0x000fe40008000000 */
[----:B------:R-:W-:Y:S01]  /*8710*/  HGMMA.64x96x16.F32.BF16 R88, gdesc[UR8].tnspB, R88, gsb0 ;  /* 0x41600000085879f0 */ /* 0x000fe20008001858 */
[----:B------:R-:W-:Y:S01]  /*8720*/  UIADD3 UR8, UR39, 0x2, URZ ;  /* 0x0000000227087890 */ /* 0x000fe2000fffe03f */
[----:B0-----:R-:W-:Y:S01]  /*8730*/  FADD.FTZ R7, R7, R4 ;  /* 0x0000000407077221 */ /* 0x001fe20000010000 */
[----:B------:R-:W-:Y:S01]  /*8740*/  UIADD3 UR10, UR5, 0x40, URZ ;  /* 0x00000040050a7890 */ /* 0x000fe2000fffe03f */
[----:B------:R-:W-:Y:S01]  /*8750*/  IMAD.MOV.U32 R4, RZ, RZ, RZ ;  /* 0x000000ffff047224 */ /* 0x000fe200078e00ff */
[----:B------:R-:W-:Y:S01]  /*8760*/  UMOV UR9, 0x40000040 ;  /* 0x4000004000097882 */ /* 0x000fe20000000000 */
[----:B------:R-:W-:Y:S01]  /*8770*/  UMOV UR11, 0x80000020 ;  /* 0x80000020000b7882 */ /* 0x000fe20000000000 */
[----:B-1----:R-:W-:Y:S01]  /*8780*/  FADD.FTZ R9, R8, R3 ;  /* 0x0000000308097221 */ /* 0x002fe20000010000 */
        /* <DEDUP_REMOVED lines=66> */
.L_x_12091:
        /* <DEDUP_REMOVED lines=58> */
.L_x_12055:
        /* <DEDUP_REMOVED lines=10> */
[----:B------:R-:W-:Y:S01]  /*8ff0*/  F2FP.BF16.F32.PACK_AB R6, R93, R6 ;  /* 0x000000065d06723e */ /* 0x000fe200000010ff */
[----:B------:R-:W-:Y:S01]  /*9000*/  IMAD.MOV.U32 R40, RZ, RZ, RZ ;  /* 0x000000ffff287224 */ /* 0x000fe200078e00ff */
[----:B------:R-:W-:-:S02]  /*9010*/  F2FP.BF16.F32.PACK_AB R7, R7, R94 ;  /* 0x0000005e0707723e */ /* 0x000fc400000010ff */
[----:B------:R-:W-:-:S03]  /*9020*/  F2FP.BF16.F32.PACK_AB R26, R125, R26 ;  /* 0x0000001a7d1a723e */ /* 0x000fc600000010ff */
[----:B------:R-:W2:Y:S01]  /*9030*/  LDC.64 R36, c[0x0][0xc00] ;  /* 0x00030000ff247b82 */ /* 0x000ea20000000a00 */
[----:B------:R-:W-:Y:S01]  /*9040*/  F2FP.BF16.F32.PACK_AB R27, R27, R126 ;  /* 0x0000007e1b1b723e */ /* 0x000fe200000010ff */
[----:B------:R-:W-:Y:S01]  /*9050*/  UMOV UR4, UR40 ;  /* 0x0000002800047c82 */ /* 0x000fe20008000000 */
[----:B-1----:R-:W-:Y:S01]  /*9060*/  UMOV UR5, UR6 ;  /* 0x0000000600057c82 */ /* 0x002fe20008000000 */
[----:B------:R-:W-:Y:S02]  /*9070*/  IMAD.U32 R32, RZ, RZ, UR4 ;  /* 0x00000004ff207e24 */ /* 0x000fe4000f8e00ff */
[----:B------:R-:W-:Y:S01]  /*9080*/  IMAD.U32 R33, RZ, RZ, UR5 ;  /* 0x00000005ff217e24 */ /* 0x000fe2000f8e00ff */
[----:B------:R-:W-:Y:S01]  /*9090*/  ULDC.64 UR4, c[0x0][0xc08] ;  /* 0x0003020000047ab9 */ /* 0x000fe20000000a00 */
[----:B------:R-:W-:-:S03]  /*90a0*/  IMAD.WIDE R4, R153, 0x2, R32 ;  /* 0x0000000299047825 */ /* 0x000fc600078e0220 */
[C---:B------:R-:W-:Y:S02]  /*90b0*/  IADD3 R21, P4, R4.reuse, 0x20, RZ ;  /* 0x0000002004157810 */ /* 0x040fe40007f9e0ff */
[C---:B------:R-:W-:Y:S02]  /*90c0*/  LOP3.LUT R9, R4.reuse, 0x180, RZ, 0xc0, !PT ;  /* 0x0000018004097812 */ /* 0x040fe400078ec0ff */
[----:B------:R-:W-:Y:S01]  /*90d0*/  LOP3.LUT R8, R21, 0x180, RZ, 0xc0, !PT ;  /* 0x0000018015087812 */ /* 0x000fe200078ec0ff */
[----:B------:R-:W-:Y:S01]  /*90e0*/  IMAD.X R15, RZ, RZ, R5, P4 ;  /* 0x000000ffff0f7224 */ /* 0x000fe200020e0605 */
[----:B------:R-:W-:Y:S02]  /*90f0*/  SHF.R.U64 R9, R9, 0x3, RZ ;  /* 0x0000000309097819 */ /* 0x000fe400000012ff */
[C---:B------:R-:W-:Y:S02]  /*9100*/  IADD3 R35, P3, R4.reuse, 0x3000, RZ ;  /* 0x0000300004237810 */ /* 0x040fe40007f7e0ff */
[----:B------:R-:W-:-:S02]  /*9110*/  IADD3 R39, P2, R4, 0x3020, RZ ;  /* 0x0000302004277810 */ /* 0x000fc40007f5e0ff */
[C---:B------:R-:W-:Y:S01]  /*9120*/  IADD3 R41, P1, R4.reuse, 0x6000, RZ ;  /* 0x0000600004297810 */ /* 0x040fe20007f3e0ff */
[--C-:B------:R-:W-:Y:S01]  /*9130*/  IMAD.X R13, RZ, RZ, R5.reuse, P3 ;  /* 0x000000ffff0d7224 */ /* 0x100fe200018e0605 */
[----:B------:R-:W-:Y:S01]  /*9140*/  IADD3 R43, P0, R4, 0x6020, RZ ;  /* 0x00006020042b7810 */ /* 0x000fe20007f1e0ff */
[--C-:B------:R-:W-:Y:S01]  /*9150*/  IMAD.X R11, RZ, RZ, R5.reuse, P2 ;  /* 0x000000ffff0b7224 */ /* 0x100fe200010e0605 */
[----:B------:R-:W-:Y:S02]  /*9160*/  SHF.R.U64 R8, R8, 0x3, RZ ;  /* 0x0000000308087819 */ /* 0x000fe400000012ff */
[----:B------:R-:W-:Y:S01]  /*9170*/  LOP3.LUT R4, R9, R4, RZ, 0x3c, !PT ;  /* 0x0000000409047212 */ /* 0x000fe200078e3cff */
[--C-:B------:R-:W-:Y:S01]  /*9180*/  IMAD.X R9, RZ, RZ, R5.reuse, P1 ;  /* 0x000000ffff097224 */ /* 0x100fe200008e0605 */
[----:B------:R-:W-:Y:S01]  /*9190*/  LOP3.LUT R14, R8, R21, RZ, 0x3c, !PT ;  /* 0x00000015080e7212 */ /* 0x000fe200078e3cff */
[----:B------:R-:W-:Y:S01]  /*91a0*/  IMAD.X R25, RZ, RZ, R5, P0 ;  /* 0x000000ffff197224 */ /* 0x000fe200000e0605 */
[----:B------:R-:W-:-:S02]  /*91b0*/  MOV R21, R4 ;  /* 0x0000000400157202 */ /* 0x000fc40000000f00 */
[----:B------:R-:W-:Y:S02]  /*91c0*/  LOP3.LUT R10, R35, 0x180, RZ, 0xc0, !PT ;  /* 0x00000180230a7812 */ /* 0x000fe400078ec0ff */
[----:B------:R-:W-:Y:S02]  /*91d0*/  F2FP.BF16.F32.PACK_AB R4, R89, R0 ;  /* 0x000000005904723e */ /* 0x000fe400000010ff */
[----:B------:R-:W-:Y:S02]  /*91e0*/  LOP3.LUT R0, R39, 0x180, RZ, 0xc0, !PT ;  /* 0x0000018027007812 */ /* 0x000fe400078ec0ff */
[----:B------:R-:W-:Y:S02]  /*91f0*/  LOP3.LUT R8, R41, 0x180, RZ, 0xc0, !PT ;  /* 0x0000018029087812 */ /* 0x000fe400078ec0ff */
[----:B------:R-:W-:Y:S02]  /*9200*/  SHF.R.U64 R10, R10, 0x3, RZ ;  /* 0x000000030a0a7819 */ /* 0x000fe400000012ff */
[----:B------:R-:W-:-:S02]  /*9210*/  SHF.R.U64 R0, R0, 0x3, RZ ;  /* 0x0000000300007819 */ /* 0x000fc400000012ff */
[----:B------:R-:W-:Y:S02]  /*9220*/  SHF.R.U64 R8, R8, 0x3, RZ ;  /* 0x0000000308087819 */ /* 0x000fe400000012ff */
[----:B------:R-:W-:Y:S02]  /*9230*/  LOP3.LUT R24, R43, 0x180, RZ, 0xc0, !PT ;  /* 0x000001802b187812 */ /* 0x000fe400078ec0ff */
[----:B------:R-:W-:Y:S02]  /*9240*/  LOP3.LUT R12, R10, R35, RZ, 0x3c, !PT ;  /* 0x000000230a0c7212 */ /* 0x000fe400078e3cff */
[----:B------:R-:W-:Y:S01]  /*9250*/  LOP3.LUT R10, R0, R39, RZ, 0x3c, !PT ;  /* 0x00000027000a7212 */ /* 0x000fe200078e3cff */
[----:B------:R-:W1:Y:S01]  /*9260*/  LDC.64 R34, c[0x0][0xc00] ;  /* 0x00030000ff227b82 */ /* 0x000e620000000a00 */
[----:B------:R-:W-:Y:S02]  /*9270*/  LOP3.LUT R8, R8, R41, RZ, 0x3c, !PT ;  /* 0x0000002908087212 */ /* 0x000fe400078e3cff */
[----:B------:R-:W-:-:S02]  /*9280*/  SHF.R.U64 R24, R24, 0x3, RZ ;  /* 0x0000000318187819 */ /* 0x000fc400000012ff */
[----:B------:R-:W-:Y:S02]  /*9290*/  F2FP.BF16.F32.PACK_AB R5, R91, R90 ;  /* 0x0000005a5b05723e */ /* 0x000fe400000010ff */
[----:B------:R-:W-:Y:S02]  /*92a0*/  MOV R38, R10 ;  /* 0x0000000a00267202 */ /* 0x000fe40000000f00 */
[----:B0-----:R-:W-:Y:S01]  /*92b0*/  MOV R28, R8 ;  /* 0x00000008001c7202 */ /* 0x001fe20000000f00 */
[----:B------:R0:W-:Y:S01]  /*92c0*/  STSM.16.M88.4 [R21], R4 ;  /* 0x0000000415007844 */ /* 0x0001e20000000200 */
[----:B------:R-:W-:Y:S02]  /*92d0*/  LOP3.LUT R24, R24, R43, RZ, 0x3c, !PT ;  /* 0x0000002b18187212 */ /* 0x000fe400078e3cff */
[----:B------:R-:W-:Y:S02]  /*92e0*/  MOV R39, R14 ;  /* 0x0000000e00277202 */ /* 0x000fe40000000f00 */
[----:B------:R-:W-:-:S02]  /*92f0*/  F2FP.BF16.F32.PACK_AB R8, R97, R96 ;  /* 0x000000606108723e */ /* 0x000fc400000010ff */
[----:B------:R-:W-:Y:S02]  /*9300*/  F2FP.BF16.F32.PACK_AB R9, R99, R98 ;  /* 0x000000626309723e */ /* 0x000fe400000010ff */
[----:B------:R-:W-:Y:S02]  /*9310*/  F2FP.BF16.F32.PACK_AB R10, R101, R100 ;  /* 0x00000064650a723e */ /* 0x000fe400000010ff */
[----:B------:R-:W-:Y:S02]  /*9320*/  F2FP.BF16.F32.PACK_AB R11, R103, R102 ;  /* 0x00000066670b723e */ /* 0x000fe400000010ff */
[----:B------:R-:W-:Y:S01]  /*9330*/  MOV R0, R12 ;  /* 0x0000000c00007202 */ /* 0x000fe20000000f00 */
[----:B-1----:R-:W-:Y:S01]  /*9340*/  IMAD.WIDE R34, R141, 0x4, R34 ;  /* 0x000000048d227825 */ /* 0x002fe200078e0222 */
[----:B------:R-:W-:Y:S01]  /*9350*/  F2FP.BF16.F32.PACK_AB R12, R105, R104 ;  /* 0x00000068690c723e */ /* 0x000fe200000010ff */
[----:B------:R1:W-:Y:S01]  /*9360*/  STSM.16.M88.4 [R39], R8 ;  /* 0x0000000827007844 */ /* 0x0003e20000000200 */
[----:B------:R-:W-:-:S02]  /*9370*/  F2FP.BF16.F32.PACK_AB R13, R107, R106 ;  /* 0x0000006a6b0d723e */ /* 0x000fc400000010ff */
[----:B------:R-:W-:Y:S02]  /*9380*/  F2FP.BF16.F32.PACK_AB R14, R109, R108 ;  /* 0x0000006c6d0e723e */ /* 0x000fe400000010ff */
[----:B------:R-:W-:Y:S02]  /*9390*/  F2FP.BF16.F32.PACK_AB R15, R111, R110 ;  /* 0x0000006e6f0f723e */ /* 0x000fe400000010ff */
[----:B0-----:R-:W-:Y:S02]  /*93a0*/  MOV R21, R24 ;  /* 0x0000001800157202 */ /* 0x001fe40000000f00 */
[----:B------:R-:W-:Y:S01]  /*93b0*/  F2FP.BF16.F32.PACK_AB R4, R113, R112 ;  /* 0x000000707104723e */ /* 0x000fe200000010ff */
[----:B------:R0:W-:Y:S01]  /*93c0*/  STSM.16.M88.4 [R0], R12 ;  /* 0x0000000c00007844 */ /* 0x0001e20000000200 */
[----:B------:R-:W-:Y:S02]  /*93d0*/  F2FP.BF16.F32.PACK_AB R5, R115, R114 ;  /* 0x000000727305723e */ /* 0x000fe400000010ff */
[----:B------:R-:W-:-:S02]  /*93e0*/  F2FP.BF16.F32.PACK_AB R6, R117, R116 ;  /* 0x000000747506723e */ /* 0x000fc400000010ff */
[----:B------:R-:W-:Y:S02]  /*93f0*/  F2FP.BF16.F32.PACK_AB R7, R119, R118 ;  /* 0x000000767707723e */ /* 0x000fe400000010ff */
[----:B------:R-:W-:Y:S02]  /*9400*/  F2FP.BF16.F32.PACK_AB R24, R121, R120 ;  /* 0x000000787918723e */ /* 0x000fe400000010ff */
[----:B------:R-:W-:Y:S01]  /*9410*/  F2FP.BF16.F32.PACK_AB R25, R123, R122 ;  /* 0x0000007a7b19723e */ /* 0x000fe200000010ff */
[----:B------:R3:W-:Y:S01]  /*9420*/  STSM.16.M88.4 [R38], R4 ;  /* 0x0000000426007844 */ /* 0x0007e20000000200 */
[----:B-1----:R-:W-:Y:S02]  /*9430*/  F2FP.BF16.F32.PACK_AB R8, R129, R128 ;  /* 0x000000808108723e */ /* 0x002fe400000010ff */
[----:B------:R-:W-:Y:S01]  /*9440*/  F2FP.BF16.F32.PACK_AB R9, R131, R130 ;  /* 0x000000828309723e */ /* 0x000fe200000010ff */
[----:B------:R1:W-:Y:S01]  /*9450*/  STSM.16.M88.4 [R28], R24 ;  /* 0x000000181c007844 */ /* 0x0003e20000000200 */
[----:B------:R-:W-:Y:S01]  /*9460*/  F2FP.BF16.F32.PACK_AB R10, R133, R132 ;  /* 0x00000084850a723e */ /* 0x000fe200000010ff */
[----:B0-----:R-:W0:Y:S01]  /*9470*/  LDC R0, c[0x0][0xbe8] ;  /* 0x0002fa00ff007b82 */ /* 0x001e220000000800 */
[----:B------:R-:W-:-:S02]  /*9480*/  F2FP.BF16.F32.PACK_AB R11, R135, R134 ;  /* 0x00000086870b723e */ /* 0x000fc400000010ff */
[----:B------:R-:W-:Y:S02]  /*9490*/  ISETP.NE.U32.AND P2, PT, RZ, UR4, PT ;  /* 0x00000004ff007c0c */ /* 0x000fe4000bf45070 */
[----:B--2---:R-:W-:Y:S01]  /*94a0*/  ISETP.NE.U32.AND P0, PT, R36, RZ, PT ;  /* 0x000000ff2400720c */ /* 0x004fe20003f05070 */
[----:B------:R1:W-:Y:S02]  /*94b0*/  STSM.16.M88.4 [R21], R8 ;  /* 0x0000000815007844 */ /* 0x0003e40000000200 */
[----:B------:R-:W-:Y:S01]  /*94c0*/  BAR.SYNC.DEFER_BLOCKING 0x1, 0x180 ;  /* 0x0046000000007b1d */ /* 0x000fe20000010000 */
[----:B------:R-:W-:Y:S02]  /*94d0*/  ISETP.NE.AND.EX P2, PT, RZ, UR5, PT, P2 ;  /* 0x00000005ff007c0c */ /* 0x000fe4000bf45320 */
[----:B------:R-:W-:-:S11]  /*94e0*/  ISETP.NE.AND.EX P0, PT, R37, RZ, PT, P0 ;  /* 0x000000ff2500720c */ /* 0x000fd60003f05300 */
[C---:B---3--:R-:W-:Y:S01]  /*94f0*/  @P2 LEA R4, P3, R141.reuse, UR4, 0x2 ;  /* 0x000000048d042c11 */ /* 0x048fe2000f8610ff */
[----:B------:R-:W-:Y:S02]  /*9500*/  ULDC UR4, c[0x0][0xa88] ;  /* 0x0002a20000047ab9 */ /* 0x000fe40000000800 */
[----:B------:R-:W-:Y:S01]  /*9510*/  IMAD.U32 R7, RZ, RZ, UR4 ;  /* 0x00000004ff077e24 */ /* 0x000fe2000f8e00ff */
[----:B------:R-:W-:Y:S01]  /*9520*/  @P2 LEA.HI.X R5, R141, UR5, R144, 0x2, P3 ;  /* 0x000000058d052c11 */ /* 0x000fe200098f1490 */
        /* <DEDUP_REMOVED lines=11> */
.L_x_12094:
[----:B------:R-:W-:Y:S01]  /*95e0*/  SHF.R.S32.HI R28, RZ, 0x1f, R143 ;  /* 0x0000001fff1c7819 */ /* 0x000fe2000001148f */
[----:B0-----:R-:W-:Y:S01]  /*95f0*/  @P1 IMAD.HI.U32 R4, R15, R12, RZ ;  /* 0x0000000c0f041227 */ /* 0x001fe200078e00ff */
[----:B------:R-:W-:Y:S01]  /*9600*/  ULDC.64 UR4, c[0x0][0xb90] ;  /* 0x0002e40000047ab9 */ /* 0x000fe20000000a00 */
[----:B-----5:R-:W-:Y:S01]  /*9610*/  SHF.R.S32.HI R41, RZ, 0x1f, R40 ;  /* 0x0000001fff297819 */ /* 0x020fe20000011428 */
[----:B------:R-:W0:Y:S01]  /*9620*/  @P1 LDC R49, c[0x0][0xbec] ;  /* 0x0002fb00ff311b82 */ /* 0x000e220000000800 */
[----:B------:R-:W-:Y:S01]  /*9630*/  IMAD R6, R28, UR4, RZ ;  /* 0x000000041c067c24 */ /* 0x000fe2000f8e02ff */
[----:B------:R-:W-:Y:S01]  /*9640*/  SEL R144, R144, RZ, !P0 ;  /* 0x000000ff90907207 */ /* 0x000fe20004000000 */
[----:B------:R-:W-:Y:S01]  /*9650*/  IMAD.MOV.U32 R9, RZ, RZ, R15 ;  /* 0x000000ffff097224 */ /* 0x000fe200078e000f */
[----:B--2---:R-:W-:Y:S01]  /*9660*/  @P1 SHF.R.U32.HI R9, RZ, R13, R4 ;  /* 0x0000000dff091219 */ /* 0x004fe20000011604 */
[----:B------:R-:W-:Y:S01]  /*9670*/  IMAD R11, R148, 0x20, R142 ;  /* 0x00000020940b7824 */ /* 0x000fe200078e028e */
[----:B------:R-:W-:Y:S01]  /*9680*/  SEL R141, R141, RZ, !P0 ;  /* 0x000000ff8d8d7207 */ /* 0x000fe20004000000 */
[C---:B------:R-:W-:Y:S01]  /*9690*/  IMAD R13, R143.reuse, UR5, R6 ;  /* 0x000000058f0d7c24 */ /* 0x040fe2000f8e0206 */
[----:B------:R-:W-:Y:S01]  /*96a0*/  ULDC.64 UR6, c[0x0][0xa80] ;  /* 0x0002a00000067ab9 */ /* 0x000fe20000000a00 */
[----:B------:R-:W-:Y:S01]  /*96b0*/  IMAD.WIDE.U32 R4, R143, UR4, R40 ;  /* 0x000000048f047c25 */ /* 0x000fe2000f8e0028 */
[----:B------:R-:W-:-:S03]  /*96c0*/  ULDC.64 UR4, c[0x0][0xb98] ;  /* 0x0002e60000047ab9 */ /* 0x000fc60000000a00 */
[----:B------:R-:W-:-:S04]  /*96d0*/  IMAD.WIDE R32, R11, 0x2, R32 ;  /* 0x000000020b207825 */ /* 0x000fc800078e0220 */
[----:B------:R-:W-:Y:S01]  /*96e0*/  IMAD.MOV R11, RZ, RZ, -R9 ;  /* 0x000000ffff0b7224 */ /* 0x000fe200078e0a09 */
[----:B------:R-:W-:Y:S01]  /*96f0*/  IADD3 R25, P6, R32, 0x3000, RZ ;  /* 0x0000300020197810 */ /* 0x000fe20007fde0ff */
[----:B------:R-:W-:Y:S01]  /*9700*/  IMAD.IADD R5, R5, 0x1, R13 ;  /* 0x0000000105057824 */ /* 0x000fe200078e020d */
[----:B------:R-:W-:Y:S01]  /*9710*/  SHF.R.S32.HI R13, RZ, 0x1f, R9 ;  /* 0x0000001fff0d7819 */ /* 0x000fe20000011409 */
[----:B------:R-:W-:Y:S01]  /*9720*/  IMAD R11, R0, R11, R15 ;  /* 0x0000000b000b7224 */ /* 0x000fe200078e020f */
[----:B------:R-:W-:Y:S01]  /*9730*/  IADD3 R15, P2, R32, 0x1800, RZ ;  /* 0x00001800200f7810 */ /* 0x000fe20007f5e0ff */
[----:B------:R-:W-:Y:S01]  /*9740*/  IMAD R6, R144, UR4, RZ ;  /* 0x0000000490067c24 */ /* 0x000fe2000f8e02ff */
[----:B------:R-:W-:Y:S01]  /*9750*/  IADD3 R35, P4, R32, 0x6000, RZ ;  /* 0x0000600020237810 */ /* 0x000fe20007f9e0ff */
[----:B------:R-:W-:Y:S01]  /*9760*/  IMAD.WIDE.U32 R4, R141, UR4, R4 ;  /* 0x000000048d047c25 */ /* 0x000fe2000f8e0004 */
[----:B------:R-:W-:Y:S02]  /*9770*/  LOP3.LUT R8, R15, 0x180, RZ, 0xc0, !PT ;  /* 0x000001800f087812 */ /* 0x000fe400078ec0ff */
[----:B------:R-:W-:Y:S01]  /*9780*/  LOP3.LUT R24, R25, 0x180, RZ, 0xc0, !PT ;  /* 0x0000018019187812 */ /* 0x000fe200078ec0ff */
[----:B------:R-:W-:Y:S01]  /*9790*/  IMAD R10, R141, UR5, R6 ;  /* 0x000000058d0a7c24 */ /* 0x000fe2000f8e0206 */
[----:B------:R-:W-:Y:S01]  /*97a0*/  SHF.R.S32.HI R6, RZ, 0x1f, R11 ;  /* 0x0000001fff067819 */ /* 0x000fe2000001140b */
[----:B------:R-:W-:Y:S01]  /*97b0*/  ULDC.64 UR4, c[0x0][0xb88] ;  /* 0x0002e20000047ab9 */ /* 0x000fe20000000a00 */
[----:B------:R-:W-:Y:S01]  /*97c0*/  IADD3 R4, P0, R9, R4, RZ ;  /* 0x0000000409047210 */ /* 0x000fe20007f1e0ff */
[----:B------:R-:W-:Y:S01]  /*97d0*/  IMAD.IADD R14, R152, 0x1, R136 ;  /* 0x00000001980e7824 */ /* 0x000fe200078e0288 */
[----:B------:R-:W-:Y:S01]  /*97e0*/  SHF.R.U64 R8, R8, 0x3, RZ ;  /* 0x0000000308087819 */ /* 0x000fe200000012ff */
[----:B------:R-:W-:Y:S01]  /*97f0*/  IMAD R12, R6, UR4, RZ ;  /* 0x00000004060c7c24 */ /* 0x000fe2000f8e02ff */
[----:B------:R-:W-:Y:S01]  /*9800*/  IADD3.X R5, R13, R5, R10, P0, !PT ;  /* 0x000000050d057210 */ /* 0x000fe200007fe40a */
[----:B------:R-:W-:Y:S01]  /*9810*/  IMAD R47, R7, R0, RZ ;  /* 0x00000000072f7224 */ /* 0x000fe200078e02ff */
[----:B------:R-:W-:Y:S01]  /*9820*/  LOP3.LUT R6, R8, R15, RZ, 0x3c, !PT ;  /* 0x0000000f08067212 */ /* 0x000fe200078e3cff */
[C---:B------:R-:W-:Y:S01]  /*9830*/  IMAD R9, R11.reuse, UR5, R12 ;  /* 0x000000050b097c24 */ /* 0x040fe2000f8e020c */
[----:B------:R-:W-:Y:S01]  /*9840*/  IADD3 R13, P5, R32, 0x4800, RZ ;  /* 0x00004800200d7810 */ /* 0x000fe20007fbe0ff */
[----:B------:R-:W-:Y:S01]  /*9850*/  IMAD.WIDE.U32 R4, R11, UR4, R4 ;  /* 0x000000040b047c25 */ /* 0x000fe2000f8e0004 */
[----:B------:R-:W-:Y:S01]  /*9860*/  ULDC.64 UR4, c[0x0][0xb50] ;  /* 0x0002d40000047ab9 */ /* 0x000fe20000000a00 */
[----:B------:R-:W-:-:S02]  /*9870*/  LOP3.LUT R34, R35, 0x180, RZ, 0xc0, !PT ;  /* 0x0000018023227812 */ /* 0x000fc400078ec0ff */
[----:B------:R-:W-:Y:S01]  /*9880*/  IMAD.IADD R5, R5, 0x1, R9 ;  /* 0x0000000105057824 */ /* 0x000fe200078e0209 */
[C---:B------:R-:W-:Y:S01]  /*9890*/  LEA R8, P0, R4.reuse, UR4, 0x2 ;  /* 0x0000000404087c11 */ /* 0x040fe2000f8010ff */
[----:B------:R-:W-:Y:S01]  /*98a0*/  IMAD.X R7, RZ, RZ, R33, P2 ;  /* 0x000000ffff077224 */ /* 0x000fe200010e0621 */
[----:B------:R-:W-:Y:S02]  /*98b0*/  LOP3.LUT R12, R13, 0x180, RZ, 0xc0, !PT ;  /* 0x000001800d0c7812 */ /* 0x000fe400078ec0ff */
[----:B------:R-:W-:Y:S01]  /*98c0*/  LEA.HI.X R10, R4, UR5, R5, 0x2, P0 ;  /* 0x00000005040a7c11 */ /* 0x000fe200080f1405 */
[----:B------:R-:W-:Y:S01]  /*98d0*/  SHFL.IDX PT, R42, R8, RZ, 0x1c1f ;  /* 0x001c1fff082a7589 */ /* 0x000fe200000e0000 */
[----:B------:R-:W-:Y:S01]  /*98e0*/  LOP3.LUT P0, RZ, R150, 0x3, RZ, 0xc0, !PT ;  /* 0x0000000396ff7812 */ /* 0x000fe2000780c0ff */
[C---:B------:R-:W-:Y:S01]  /*98f0*/  VIADD R4, R14.reuse, 0x8 ;  /* 0x000000080e047836 */ /* 0x040fe20000000000 */
[----:B------:R-:W-:Y:S01]  /*9900*/  ULDC.64 UR4, c[0x0][0xaa0] ;  /* 0x0002a80000047ab9 */ /* 0x000fe20000000a00 */
[----:B------:R-:W1:Y:S01]  /*9910*/  SHFL.IDX PT, R43, R10, RZ, 0x1c1f ;  /* 0x001c1fff0a2b7589 */ /* 0x000e6200000e0000 */
[----:B------:R-:W-:-:S02]  /*9920*/  ISETP.GE.OR P2, PT, R14, R47, P0 ;  /* 0x0000002f0e00720c */ /* 0x000fc40000746670 */
[----:B------:R-:W-:Y:S01]  /*9930*/  ISETP.GE.OR P0, PT, R4, R47, P0 ;  /* 0x0000002f0400720c */ /* 0x000fe20000706670 */
[----:B------:R2:W-:Y:S01]  /*9940*/  SHFL.IDX PT, R44, R8, 0x1, 0x1c1f ;  /* 0x003c1f00082c7f89 */ /* 0x0005e200000e0000 */
[C---:B------:R-:W-:Y:S02]  /*9950*/  IADD3 R5, P3, R32.reuse, 0x7800, RZ ;  /* 0x0000780020057810 */ /* 0x040fe40007f7e0ff */
[----:B------:R-:W-:Y:S01]  /*9960*/  LOP3.LUT R9, R32, 0x180, RZ, 0xc0, !PT ;  /* 0x0000018020097812 */ /* 0x000fe200078ec0ff */
[----:B------:R-:W3:Y:S01]  /*9970*/  SHFL.IDX PT, R45, R10, 0x1, 0x1c1f ;  /* 0x003c1f000a2d7f89 */ /* 0x000ee200000e0000 */
[----:B------:R-:W-:Y:S01]  /*9980*/  IMAD R21, R41, UR4, RZ ;  /* 0x0000000429157c24 */ /* 0x000fe2000f8e02ff */
[----:B------:R-:W-:Y:S01]  /*9990*/  LOP3.LUT R4, R5, 0x180, RZ, 0xc0, !PT ;  /* 0x0000018005047812 */ /* 0x000fe200078ec0ff */
[----:B------:R-:W-:Y:S01]  /*99a0*/  IMAD.X R37, RZ, RZ, R33, P3 ;  /* 0x000000ffff257224 */ /* 0x000fe200018e0621 */
[----:B------:R-:W-:Y:S01]  /*99b0*/  SHF.R.U64 R24, R24, 0x3, RZ ;  /* 0x0000000318187819 */ /* 0x000fe200000012ff */
[----:B------:R-:W-:Y:S01]  /*99c0*/  IMAD R41, R40, UR5, R21 ;  /* 0x0000000528297c24 */ /* 0x000fe2000f8e0215 */
[----:B------:R-:W-:-:S02]  /*99d0*/  SHF.R.U64 R12, R12, 0x3, RZ ;  /* 0x000000030c0c7819 */ /* 0x000fc400000012ff */
[----:B------:R-:W-:Y:S02]  /*99e0*/  SHF.R.U64 R34, R34, 0x3, RZ ;  /* 0x0000000322227819 */ /* 0x000fe400000012ff */
[----:B------:R-:W-:Y:S02]  /*99f0*/  SHF.R.U64 R9, R9, 0x3, RZ ;  /* 0x0000000309097819 */ /* 0x000fe400000012ff */
[----:B------:R-:W-:Y:S02]  /*9a00*/  SHF.R.U64 R4, R4, 0x3, RZ ;  /* 0x0000000304047819 */ /* 0x000fe400000012ff */
[----:B------:R-:W-:Y:S01]  /*9a10*/  LOP3.LUT R24, R24, R25, RZ, 0x3c, !PT ;  /* 0x0000001918187212 */ /* 0x000fe200078e3cff */
[--C-:B------:R-:W-:Y:S01]  /*9a20*/  IMAD.X R25, RZ, RZ, R33.reuse, P6 ;  /* 0x000000ffff197224 */ /* 0x100fe200030e0621 */
[----:B-1----:R1:W-:Y:S01]  /*9a30*/  @!P2 ST.E desc[UR36][R42.64], R20 ;  /* 0x000000142a00a985 */ /* 0x0023e2000c101924 */
[----:B------:R-:W-:Y:S01]  /*9a40*/  LOP3.LUT R12, R12, R13, RZ, 0x3c, !PT ;  /* 0x0000000d0c0c7212 */ /* 0x000fe200078e3cff */
[--C-:B------:R-:W-:Y:S01]  /*9a50*/  IMAD.X R13, RZ, RZ, R33.reuse, P5 ;  /* 0x000000ffff0d7224 */ /* 0x100fe200028e0621 */
[----:B------:R-:W-:Y:S01]  /*9a60*/  LOP3.LUT R34, R34, R35, RZ, 0x3c, !PT ;  /* 0x0000002322227212 */ /* 0x000fe200078e3cff */
[--C-:B------:R-:W-:Y:S01]  /*9a70*/  IMAD.X R35, RZ, RZ, R33.reuse, P4 ;  /* 0x000000ffff237224 */ /* 0x100fe200020e0621 */
[----:B--2---:R-:W-:Y:S01]  /*9a80*/  LOP3.LUT R8, R9, R32, RZ, 0x3c, !PT ;  /* 0x0000002009087212 */ /* 0x004fe200078e3cff */
[----:B------:R-:W-:Y:S01]  /*9a90*/  IMAD.MOV.U32 R9, RZ, RZ, R33 ;  /* 0x000000ffff097224 */ /* 0x000fe200078e0021 */
[----:B------:R-:W-:Y:S01]  /*9aa0*/  LOP3.LUT R36, R4, R5, RZ, 0x3c, !PT ;  /* 0x0000000504247212 */ /* 0x000fe200078e3cff */
[----:B---3--:R2:W-:Y:S01]  /*9ab0*/  @!P0 ST.E desc[UR36][R44.64], R3 ;  /* 0x000000032c008985 */ /* 0x0085e2000c101924 */
[----:B-1----:R-:W1:Y:S01]  /*9ac0*/  @P1 LDC R43, c[0x0][0xbf0] ;  /* 0x0002fc00ff2b1b82 */ /* 0x002e620000000800 */
[----:B------:R-:W-:Y:S01]  /*9ad0*/  IMAD.WIDE.U32 R20, R40, UR4, RZ ;  /* 0x0000000428147c25 */ /* 0x000fe2000f8e00ff */
[----:B------:R-:W-:Y:S01]  /*9ae0*/  ULDC.64 UR4, c[0x0][0xae8] ;  /* 0x0002ba0000047ab9 */ /* 0x000fe20000000a00 */
[----:B------:R-:W5:Y:S02]  /*9af0*/  LD.E.128 R8, desc[UR36][R8.64] ;  /* 0x0000002408087980 */ /* 0x000f64000c101d00 */
[----:B------:R-:W-:-:S02]  /*9b00*/  IMAD.IADD R21, R21, 0x1, R41 ;  /* 0x0000000115157824 */ /* 0x000fc400078e0229 */
[----:B--2---:R-:W-:Y:S01]  /*9b10*/  IMAD R3, R147, 0x60, R148 ;  /* 0x0000006093037824 */ /* 0x004fe200078e0294 */
[----:B------:R-:W5:Y:S01]  /*9b20*/  LD.E.128 R4, desc[UR36][R6.64] ;  /* 0x0000002406047980 */ /* 0x000f62000c101d00 */
[----:B------:R-:W-:Y:S02]  /*9b30*/  IMAD R28, R28, UR4, RZ ;  /* 0x000000041c1c7c24 */ /* 0x000fe4000f8e02ff */
[----:B------:R-:W-:Y:S01]  /*9b40*/  IMAD.IADD R42, R136, 0x1, R3 ;  /* 0x00000001882a7824 */ /* 0x000fe200078e0203 */
[----:B------:R-:W5:Y:S01]  /*9b50*/  LD.E.128 R24, desc[UR36][R24.64] ;  /* 0x0000002418187980 */ /* 0x000f62000c101d00 */
[C---:B------:R-:W-:Y:S02]  /*9b60*/  IMAD R3, R143.reuse, UR5, R28 ;  /* 0x000000058f037c24 */ /* 0x040fe4000f8e021c */
[----:B------:R-:W-:Y:S01]  /*9b70*/  IMAD.WIDE.U32 R20, R143, UR4, R20 ;  /* 0x000000048f147c25 */ /* 0x000fe2000f8e0014 */
[----:B------:R-:W-:Y:S01]  /*9b80*/  ULDC.64 UR4, c[0x0][0xaf0] ;  /* 0x0002bc0000047ab9 */ /* 0x000fe20000000a00 */
[----:B------:R-:W5:Y:S02]  /*9b90*/  LD.E.128 R12, desc[UR36][R12.64] ;  /* 0x000000240c0c7980 */ /* 0x000f64000c101d00 */
[----:B0-----:R-:W-:-:S02]  /*9ba0*/  @P1 IMAD.HI.U32 R28, R42, R49, RZ ;  /* 0x000000312a1c1227 */ /* 0x001fc400078e00ff */
[----:B------:R-:W5:Y:S02]  /*9bb0*/  LD.E.128 R32, desc[UR36][R34.64] ;  /* 0x0000002422207980 */ /* 0x000f64000c101d00 */
[----:B------:R-:W-:Y:S02]  /*9bc0*/  IMAD.IADD R21, R21, 0x1, R3 ;  /* 0x0000000115157824 */ /* 0x000fe400078e0203 */
[----:B------:R-:W-:Y:S01]  /*9bd0*/  IMAD.MOV.U32 R3, RZ, RZ, R42 ;  /* 0x000000ffff037224 */ /* 0x000fe200078e002a */
[----:B-1----:R-:W-:Y:S01]  /*9be0*/  @P1 SHF.R.U32.HI R3, RZ, R43, R28 ;  /* 0x0000002bff031219 */ /* 0x002fe2000001161c */
[----:B------:R-:W-:Y:S01]  /*9bf0*/  IMAD R40, R144, UR4, RZ ;  /* 0x0000000490287c24 */ /* 0x000fe2000f8e02ff */
[----:B------:R-:W5:Y:S01]  /*9c00*/  LD.E.128 R36, desc[UR36][R36.64] ;  /* 0x0000002424247980 */ /* 0x000f62000c101d00 */
[C---:B------:R-:W-:Y:S01]  /*9c10*/  IMAD.WIDE.U32 R20, R141.reuse, UR4, R20 ;  /* 0x000000048d147c25 */ /* 0x040fe2000f8e0014 */
[--C-:B------:R-:W-:Y:S01]  /*9c20*/  SHF.R.S32.HI R28, RZ, 0x1f, R3.reuse ;  /* 0x0000001fff1c7819 */ /* 0x100fe20000011403 */
[----:B------:R-:W-:Y:S01]  /*9c30*/  BSSY B1, `(.L_x_12095) ;  /* 0x000002c000017945 */ /* 0x000fe20003800000 */
[----:B------:R-:W-:Y:S01]  /*9c40*/  @!PT LDS RZ, [RZ] ;  /* 0x00000000fffff984 */ /* 0x000fe20000000800 */
[----:B------:R-:W-:Y:S01]  /*9c50*/  @!PT LDS RZ, [RZ] ;  /* 0x00000000fffff984 */ /* 0x000fe20000000800 */
[----:B------:R-:W-:Y:S01]  /*9c60*/  @!PT LDS RZ, [RZ] ;  /* 0x00000000fffff984 */ /* 0x000fe20000000800 */
[----:B------:R-:W-:Y:S01]  /*9c70*/  @!PT LDS RZ, [RZ] ;  /* 0x00000000fffff984 */ /* 0x000fe20000000800 */
[----:B------:R0:W-:Y:S06]  /*9c80*/  MEMBAR.ALL.CTA ;  /* 0x0000000000007992 */ /* 0x0001ec0000008000 */
[----:B0-----:R-:W0:Y:S01]  /*9c90*/  FENCE.VIEW.ASYNC.S ;  /* 0x00000000000073c6 */ /* 0x001e220000000000 */
[----:B------:R-:W-:Y:S01]  /*9ca0*/  IMAD R41, R141, UR5, R40 ;  /* 0x000000058d297c24 */ /* 0x000fe2000f8e0228 */
[----:B------:R-:W-:Y:S01]  /*9cb0*/  ULDC.64 UR4, c[0x0][0xae0] ;  /* 0x0002b80000047ab9 */ /* 0x000fe20000000a00 */
[----:B------:R-:W-:-:S02]  /*9cc0*/  IMAD.MOV R43, RZ, RZ, -R3 ;  /* 0x000000ffff2b7224 */ /* 0x000fc400078e0a03 */
[----:B------:R-:W-:Y:S02]  /*9cd0*/  IMAD.IADD R21, R21, 0x1, R41 ;  /* 0x0000000115157824 */ /* 0x000fe400078e0229 */
        /* <DEDUP_REMOVED lines=9> */
[----:B------:R-:W-:Y:S02]  /*9d70*/  IMAD.IADD R0, R148, 0x1, R136 ;  /* 0x0000000194007824 */ /* 0x000fe400078e0288 */
[----:B------:R-:W-:Y:S01]  /*9d80*/  IMAD.WIDE.U32 R20, R41, UR4, R20 ;  /* 0x0000000429147c25 */ /* 0x000fe2000f8e0014 */
[----:B------:R-:W-:-:S02]  /*9d90*/  UIADD3 UR4, UR40, 0x2d820, URZ ;  /* 0x0002d82028047890 */ /* 0x000fc4000fffe03f */
[----:B------:R-:W-:Y:S01]  /*9da0*/  ISETP.GE.AND P0, PT, R0, R47, PT ;  /* 0x0000002f0000720c */ /* 0x000fe20003f06270 */
[----:B------:R-:W-:Y:S01]  /*9db0*/  IMAD.IADD R3, R21, 0x1, R3 ;  /* 0x0000000115037824 */ /* 0x000fe200078e0203 */
[----:B------:R-:W-:Y:S01]  /*9dc0*/  LEA R28, P1, R20, UR6, 0x1 ;  /* 0x00000006141c7c11 */ /* 0x000fe2000f8208ff */
[----:B------:R-:W-:-:S03]  /*9dd0*/  UPRMT UR4, URZ, 0x654, UR4 ;  /* 0x000006543f047896 */ /* 0x000fc60008000004 */
[----:B------:R-:W-:Y:S01]  /*9de0*/  LEA.HI.X R3, R20, UR7, R3, 0x1, P1 ;  /* 0x0000000714037c11 */ /* 0x000fe200088f0c03 */
[----:B0-----:R0:W1:Y:S04]  /*9df0*/  SHFL.IDX PT, R40, R28, RZ, 0x1c1f ;  /* 0x001c1fff1c287589 */ /* 0x00106800000e0000 */
        /* <DEDUP_REMOVED lines=12> */
[----:B-----5:R3:W-:Y:S04]  /*9ec0*/  @!P0 ST.E.128 desc[UR36][R20.64], R8 ;  /* 0x0000000814008985 */ /* 0x0207e8000c101d24 */
[----:B------:R3:W-:Y:S04]  /*9ed0*/  @!P1 ST.E.128 desc[UR36][R42.64], R24 ;  /* 0x000000182a009985 */ /* 0x0007e8000c101d24 */
[----:B------:R3:W-:Y:S02]  /*9ee0*/  @!P2 ST.E.128 desc[UR36][R44.64], R32 ;  /* 0x000000202c00a985 */ /* 0x0007e4000c101d24 */
.L_x_12096:
[----:B------:R-:W-:Y:S05]  /*9ef0*/  BSYNC B1 ;  /* 0x0000000000017941 */ /* 0x000fea0003800000 */
.L_x_12095:
        /* <DEDUP_REMOVED lines=19> */
.L_x_12093:
        /* <DEDUP_REMOVED lines=15> */
[----:B------:R-:W-:Y:S01]  /*a120*/  @P1 IADD3.X R5, R0, UR5, RZ, P2, !PT ;  /* 0x0000000500051c10 */ /* 0x000fe200097fe4ff */
[----:B------:R-:W-:-:S06]  /*a130*/  IMAD.U32 R0, RZ, RZ, UR4 ;  /* 0x00000004ff007e24 */ /* 0x000fcc000f8e00ff */
        /* <DEDUP_REMOVED lines=9> */
.L_x_12098:
        /* <DEDUP_REMOVED lines=8> */
[----:B---3--:R-:W-:Y:S01]  /*a250*/  IMAD R4, R0, R14, RZ ;  /* 0x0000000e00047224 */ /* 0x008fe200078e02ff */
[----:B-1----:R-:W-:-:S04]  /*a260*/  IADD3 R11, R136, -0x80, R5 ;  /* 0xffffff80880b7810 */ /* 0x002fc80007ffe005 */
        /* <DEDUP_REMOVED lines=35> */
.L_x_12100:
[----:B------:R-:W-:Y:S05]  /*a4a0*/  BSYNC B1 ;  /* 0x0000000000017941 */ /* 0x000fea0003800000 */
.L_x_12099:
[----:B------:R-:W3:Y:S01]  /*a4b0*/  @P2 LDC R9, c[0x0][0xbf0] ;  /* 0x0002fc00ff092b82 */ /* 0x000ee20000000800 */
[----:B------:R-:W-:Y:S01]  /*a4c0*/  ULDC.64 UR4, c[0x0][0xaa0] ;  /* 0x0002a80000047ab9 */ /* 0x000fe20000000a00 */
[----:B------:R-:W-:Y:S01]  /*a4d0*/  BSSY B1, `(.L_x_12101) ;  /* 0x0000037000017945 */ /* 0x000fe20003800000 */
[----:B------:R-:W-:-:S04]  /*a4e0*/  IMAD R4, R10, UR4, RZ ;  /* 0x000000040a047c24 */ /* 0x000fc8000f8e02ff */
[C---:B-1----:R-:W-:Y:S02]  /*a4f0*/  IMAD R7, R3.reuse, UR5, R4 ;  /* 0x0000000503077c24 */ /* 0x042fe4000f8e0204 */
[----:B------:R-:W-:Y:S01]  /*a500*/  IMAD.WIDE.U32 R4, R3, UR4, RZ ;  /* 0x0000000403047c25 */ /* 0x000fe2000f8e00ff */
[----:B------:R-:W-:-:S03]  /*a510*/  ULDC.64 UR4, c[0x0][0xae8] ;  /* 0x0002ba0000047ab9 */ /* 0x000fc60000000a00 */
[----:B------:R-:W-:Y:S02]  /*a520*/  IMAD R3, R147, 0x60, R148 ;  /* 0x0000006093037824 */ /* 0x000fe400078e0294 */
[----:B------:R-:W-:Y:S02]  /*a530*/  IMAD R6, R12, UR4, RZ ;  /* 0x000000040c067c24 */ /* 0x000fe4000f8e02ff */
[----:B------:R-:W-:Y:S02]  /*a540*/  IMAD.IADD R11, R136, 0x1, R3 ;  /* 0x00000001880b7824 */ /* 0x000fe400078e0203 */
[----:B------:R-:W-:Y:S02]  /*a550*/  IMAD.IADD R5, R5, 0x1, R7 ;  /* 0x0000000105057824 */ /* 0x000fe400078e0207 */
[----:B------:R-:W-:Y:S02]  /*a560*/  IMAD R7, R143, UR5, R6 ;  /* 0x000000058f077c24 */ /* 0x000fe4000f8e0206 */
[----:B--2---:R-:W-:-:S04]  /*a570*/  @P2 IMAD.HI.U32 R6, R11, R20, RZ ;  /* 0x000000140b062227 */ /* 0x004fc800078e00ff */
        /* <DEDUP_REMOVED lines=21> */
[----:B------:R-:W-:Y:S02]  /*a6d0*/  IMAD.IADD R0, R148, 0x1, R136 ;  /* 0x0000000194007824 */ /* 0x000fe400078e0288 */
        /* <DEDUP_REMOVED lines=14> */
[CC--:B--2---:R-:W-:Y:S02]  /*a7c0*/  @!P3 LEA R10, P0, R145.reuse, R4.reuse, 0x1 ;  /* 0x00000004910ab211 */ /* 0x0c4fe400078008ff */
[----:B------:R-:W-:Y:S02]  /*a7d0*/  @!P4 LEA R12, P1, R146, R4, 0x1 ;  /* 0x00000004920cc211 */ /* 0x000fe400078208ff */
[----:B---3--:R-:W-:Y:S01]  /*a7e0*/  @!P2 IMAD.WIDE R8, R142, 0x2, R4 ;  /* 0x000000028e08a825 */ /* 0x008fe200078e0204 */
[-C--:B------:R-:W-:Y:S02]  /*a7f0*/  @!P3 LEA.HI.X R11, R145, R5.reuse, R156, 0x1, P0 ;  /* 0x00000005910bb211 */ /* 0x080fe400000f0c9c */
[----:B------:R-:W-:Y:S02]  /*a800*/  @!P4 LEA.HI.X R13, R146, R5, R155, 0x1, P1 ;  /* 0x00000005920dc211 */ /* 0x000fe400008f0c9b */
[----:B------:R4:W-:Y:S04]  /*a810*/  @!P2 ST.E.128 desc[UR36][R8.64], RZ ;  /* 0x000000ff0800a985 */ /* 0x0009e8000c101d24 */
[----:B------:R4:W-:Y:S04]  /*a820*/  @!P3 ST.E.128 desc[UR36][R10.64], RZ ;  /* 0x000000ff0a00b985 */ /* 0x0009e8000c101d24 */
[----:B------:R4:W-:Y:S02]  /*a830*/  @!P4 ST.E.128 desc[UR36][R12.64], RZ ;  /* 0x000000ff0c00c985 */ /* 0x0009e4000c101d24 */
.L_x_12102:
[----:B------:R-:W-:Y:S05]  /*a840*/  BSYNC B1 ;  /* 0x0000000000017941 */ /* 0x000fea0003800000 */
.L_x_12101:
        /* <DEDUP_REMOVED lines=9> */
[CC--:B--2-4-:R-:W-:Y:S02]  /*a8e0*/  @!P3 LEA R8, P0, R145.reuse, R4.reuse, 0x1 ;  /* 0x000000049108b211 */ /* 0x0d4fe400078008ff */
[----:B------:R-:W-:Y:S02]  /*a8f0*/  @!P4 LEA R10, P1, R146, R4, 0x1 ;  /* 0x00000004920ac211 */ /* 0x000fe400078208ff */
[----:B01----:R-:W-:Y:S01]  /*a900*/  @!P2 IMAD.WIDE R6, R142, 0x2, R4 ;  /* 0x000000028e06a825 */ /* 0x003fe200078e0204 */
[-C--:B------:R-:W-:Y:S02]  /*a910*/  @!P3 LEA.HI.X R9, R145, R5.reuse, R156, 0x1, P0 ;  /* 0x000000059109b211 */ /* 0x080fe400000f0c9c */
[----:B------:R-:W-:Y:S02]  /*a920*/  @!P4 LEA.HI.X R11, R146, R5, R155, 0x1, P1 ;  /* 0x00000005920bc211 */ /* 0x000fe400008f0c9b */
[----:B------:R3:W-:Y:S04]  /*a930*/  @!P2 ST.E.128 desc[UR36][R6.64], RZ ;  /* 0x000000ff0600a985 */ /* 0x0007e8000c101d24 */
[----:B------:R3:W-:Y:S04]  /*a940*/  @!P3 ST.E.128 desc[UR36][R8.64], RZ ;  /* 0x000000ff0800b985 */ /* 0x0007e8000c101d24 */
[----:B------:R3:W-:Y:S02]  /*a950*/  @!P4 ST.E.128 desc[UR36][R10.64], RZ ;  /* 0x000000ff0a00c985 */ /* 0x0007e4000c101d24 */
.L_x_12097:
[----:B------:R-:W-:Y:S05]  /*a960*/  BSYNC B0 ;  /* 0x0000000000007941 */ /* 0x000fea0003800000 */
.L_x_12092:
[----:B------:R-:W-:Y:S02]  /*a970*/  ULDC UR4, c[0x0][0xc3c] ;  /* 0x00030f0000047ab9 */ /* 0x000fe40000000800 */
[----:B0-----:R-:W-:-:S13]  /*a980*/  ISETP.GE.AND P0, PT, R31, UR4, PT ;  /* 0x000000041f007c0c */ /* 0x001fda000bf06270 */
[----:B------:R-:W-:Y:S05]  /*a990*/  @!P0 BRA `(.L_x_12103) ;  /* 0xffffff6400308947 */ /* 0x000fea000383ffff */
[----:B------:R-:W-:Y:S05]  /*a9a0*/  EXIT ;  /* 0x000000000000794d */ /* 0x000fea0003800000 */
.L_x_12050:
        /* <DEDUP_REMOVED lines=16> */
.L_x_12104:
        /* <DEDUP_REMOVED lines=40> */
.L_x_12110:
        /* <DEDUP_REMOVED lines=12> */
.L_x_12109:
[----:B------:R-:W-:Y:S05]  /*adf0*/  BSYNC B0 ;  /* 0x0000000000007941 */ /* 0x000fea0003800000 */
.L_x_12108:
        /* <DEDUP_REMOVED lines=20> */
.L_x_12106:
        /* <DEDUP_REMOVED lines=21> */
.L_x_12111:
        /* <DEDUP_REMOVED lines=58> */
.L_x_12107:
[----:B------:R-:W-:Y:S01]  /*b430*/  ULDC UR4, c[0x0][0xc3c] ;  /* 0x00030f0000047ab9 */ /* 0x000fe20000000800 */
[----:B------:R-:W-:Y:S02]  /*b440*/  IMAD.MOV.U32 R17, RZ, RZ, RZ ;  /* 0x000000ffff117224 */ /* 0x000fe400078e00ff */
[----:B------:R-:W-:Y:S02]  /*b450*/  IMAD.U32 R16, RZ, RZ, UR6 ;  /* 0x00000006ff107e24 */ /* 0x000fe4000f8e00ff */
[----:B------:R-:W-:Y:S02]  /*b460*/  IMAD.MOV.U32 R18, RZ, RZ, RZ ;  /* 0x000000ffff127224 */ /* 0x000fe400078e00ff */
[----:B------:R-:W-:-:S07]  /*b470*/  IMAD.U32 R19, RZ, RZ, UR4 ;  /* 0x00000004ff137e24 */ /* 0x000fce000f8e00ff */
.L_x_12112:
[----:B------:R-:W-:-:S13]  /*b480*/  ISETP.NE.AND P0, PT, R5, RZ, PT ;  /* 0x000000ff0500720c */ /* 0x000fda0003f05270 */
[----:B------:R-:W0:Y:S01]  /*b490*/  @!P0 S2R R3, SR_CgaCtaId ;  /* 0x0000000000038919 */ /* 0x000e220000008800 */
[----:B------:R-:W-:-:S04]  /*b4a0*/  @!P0 MOV R0, 0x400 ;  /* 0x0000040000008802 */ /* 0x000fc80000000f00 */
[----:B0-----:R-:W-:-:S05]  /*b4b0*/  @!P0 LEA R0, R3, R0, 0x18 ;  /* 0x0000000003008211 */ /* 0x001fca00078ec0ff */
[----:B------:R1:W-:Y:S01]  /*b4c0*/  @!P0 STS.128 [R0+0x2d8d0], R16 ;  /* 0x02d8d01000008388 */ /* 0x0003e20000000c00 */
[----:B------:R-:W-:Y:S06]  /*b4d0*/  BAR.ARV 0x5, 0x200 ;  /* 0x0148000000007b1d */ /* 0x000fec0000002000 */
.L_x_12105:
[----:B------:R2:W-:Y:S01]  /*b4e0*/  STL [R1+0x34], RZ ;  /* 0x000034ff01007387 */ /* 0x0005e20000100800 */
[----:B------:R-:W-:Y:S01]  /*b4f0*/  ULDC UR4, c[0x0][0xc3c] ;  /* 0x00030f0000047ab9 */ /* 0x000fe20000000800 */
[----:B------:R-:W-:Y:S01]  /*b500*/  IMAD.MOV.U32 R29, RZ, RZ, 0x1 ;  /* 0x00000001ff1d7424 */ /* 0x000fe200078e00ff */
[----:B0-----:R-:W-:Y:S01]  /*b510*/  ISETP.GE.AND P0, PT, R19, UR4, PT ;  /* 0x0000000413007c0c */ /* 0x001fe2000bf06270 */
[----:B------:R-:W-:-:S12]  /*b520*/  IMAD.MOV.U32 R26, RZ, RZ, RZ ;  /* 0x000000ffff1a7224 */ /* 0x000fd800078e00ff */
[----:B--2---:R-:W-:Y:S05]  /*b530*/  @P0 BRA `(.L_x_12113) ;  /* 0x0000004800640947 */ /* 0x004fea0003800000 */
[----:B------:R-:W2:Y:S01]  /*b540*/  LDL R6, [R1+0x1c] ;  /* 0x00001c0001067983 */ /* 0x000ea20000100800 */
[----:B------:R-:W1:Y:S01]  /*b550*/  S2R R3, SR_TID.X ;  /* 0x0000000000037919 */ /* 0x000e620000002100 */
[----:B------:R-:W0:Y:S01]  /*b560*/  S2UR UR5, SR_CgaCtaId ;  /* 0x00000000000579c3 */ /* 0x000e220000008800 */
[----:B------:R-:W-:Y:S01]  /*b570*/  UMOV UR4, 0x400 ;  /* 0x0000040000047882 */ /* 0x000fe20000000000 */
[C---:B-1----:R-:W-:Y:S01]  /*b580*/  IMAD.SHL.U32 R0, R3.reuse, 0x8, RZ ;  /* 0x0000000803007824 */ /* 0x042fe200078e00ff */
[C---:B------:R-:W-:Y:S01]  /*b590*/  LOP3.LUT R5, R3.reuse, 0x7f, RZ, 0xc0, !PT ;  /* 0x0000007f03057812 */ /* 0x040fe200078ec0ff */
[----:B------:R-:W-:-:S03]  /*b5a0*/  IMAD.SHL.U32 R4, R3, 0x20, RZ ;  /* 0x0000002003047824 */ /* 0x000fc600078e00ff */
[----:B------:R-:W-:Y:S01]  /*b5b0*/  LOP3.LUT R2, R0, 0xd8, RZ, 0xc0, !PT ;  /* 0x000000d800027812 */ /* 0x000fe200078ec0ff */
[----:B0-----:R-:W-:-:S03]  /*b5c0*/  ULEA UR4, UR5, UR4, 0x18 ;  /* 0x0000000405047291 */ /* 0x001fc6000f8ec03f */
[----:B------:R-:W-:Y:S02]  /*b5d0*/  LOP3.LUT R3, R2, 0x18, R3, 0x78, !PT ;  /* 0x0000001802037812 */ /* 0x000fe400078e7803 */
[----:B------:R-:W-:Y:S01]  /*b5e0*/  SHF.R.U32.HI R5, RZ, 0x2, R5 ;  /* 0x00000002ff057819 */ /* 0x000fe20000011605 */
[----:B------:R-:W-:Y:S01]  /*b5f0*/  IMAD.U32 R23, RZ, RZ, UR4 ;  /* 0x00000004ff177e24 */ /* 0x000fe2000f8e00ff */
[----:B------:R-:W-:Y:S01]  /*b600*/  BSSY B8, `(.L_x_12113) ;  /* 0x000048c000087945 */ /* 0x000fe20003800000 */
[----:B------:R-:W-:Y:S02]  /*b610*/  IMAD.MOV.U32 R29, RZ, RZ, 0x1 ;  /* 0x00000001ff1d7424 */ /* 0x000fe400078e00ff */
[----:B------:R-:W-:Y:S01]  /*b620*/  IMAD.MOV.U32 R26, RZ, RZ, RZ ;  /* 0x000000ffff1a7224 */ /* 0x000fe200078e00ff */
        /* <DEDUP_REMOVED lines=12> */
.L_x_12174:
        /* <DEDUP_REMOVED lines=50> */
.L_x_12114:
        /* <DEDUP_REMOVED lines=10> */
.L_x_12115:
        /* <DEDUP_REMOVED lines=8> */
[----:B--2---:R-:W-:-:S07]  /*bb30*/  IMAD.IADD R0, R2, 0x1, -R0 ;  /* 0x0000000102007824 */ /* 0x004fce00078e0a00 */
.L_x_12116:
[----:B------:R-:W3:Y:S01]  /*bb40*/  LDL R6, [R1+0x20] ;  /* 0x0000200001067983 */ /* 0x000ee20000100800 */
[----:B0-2---:R-:W0:Y:S01]  /*bb50*/  LDC R2, c[0x0][0x448] ;  /* 0x00011200ff027b82 */ /* 0x005e220000000800 */
[----:B-----5:R-:W-:Y:S01]  /*bb60*/  IMAD.IADD R5, R0, 0x1, -R7 ;  /* 0x0000000100057824 */ /* 0x020fe200078e0a07 */
[----:B------:R-:W-:Y:S01]  /*bb70*/  LOP3.LUT R22, R22, 0xffffffdf, RZ, 0xc0, !PT ;  /* 0xffffffdf16167812 */ /* 0x000fe200078ec0ff */
[----:B------:R-:W-:Y:S03]  /*bb80*/  BSSY B7, `(.L_x_12117) ;  /* 0x0000372000077945 */ /* 0x000fe60003800000 */
[----:B------:R1:W-:Y:S01]  /*bb90*/  STL [R1+0xc], R5 ;  /* 0x00000c0501007387 */ /* 0x0003e20000100800 */
[----:B0-----:R-:W-:Y:S01]  /*bba0*/  ISETP.NE.AND P0, PT, R2, 0x1, PT ;  /* 0x000000010200780c */ /* 0x001fe20003f05270 */
[----:B------:R-:W-:-:S04]  /*bbb0*/  IMAD R2, R17, 0xc0, RZ ;  /* 0x000000c011027824 */ /* 0x000fc800078e02ff */
[----:B------:R-:W-:-:S08]  /*bbc0*/  VIADD R2, R2, 0xbf ;  /* 0x000000bf02027836 */ /* 0x000fd00000000000 */
[----:B------:R-:W0:Y:S01]  /*bbd0*/  @P0 LDC R4, c[0x0][0x44c] ;  /* 0x00011300ff040b82 */ /* 0x000e220000000800 */
[----:B------:R-:W-:-:S07]  /*bbe0*/  @P0 LOP3.LUT R22, R22, 0x20, RZ, 0xfc, !PT ;  /* 0x0000002016160812 */ /* 0x000fce00078efcff */
[----:B------:R-:W2:Y:S01]  /*bbf0*/  @P0 LDC R3, c[0x0][0x450] ;  /* 0x00011400ff030b82 */ /* 0x000ea20000000800 */
[----:B0-----:R-:W-:-:S05]  /*bc00*/  @P0 IMAD.HI.U32 R4, R2, R4, RZ ;  /* 0x0000000402040227 */ /* 0x001fca00078e00ff */
[----:B--2---:R-:W-:Y:S02]  /*bc10*/  @P0 SHF.R.U32.HI R2, RZ, R3, R4 ;  /* 0x00000003ff020219 */ /* 0x004fe40000011604 */
[----:B---3--:R-:W-:-:S05]  /*bc20*/  IADD3 R0, R5, 0x80, -R6 ;  /* 0x0000008005007810 */ /* 0x008fca0007ffe806 */
[----:B------:R-:W-:-:S05]  /*bc30*/  IMAD.IADD R0, R0, 0x1, R2 ;  /* 0x0000000100007824 */ /* 0x000fca00078e0202 */
[----:B------:R-:W-:-:S04]  /*bc40*/  SHF.R.S32.HI R2, RZ, 0x1f, R0 ;  /* 0x0000001fff027819 */ /* 0x000fc80000011400 */
[----:B------:R-:W-:Y:S01]  /*bc50*/  LEA.HI R0, R2, R0, RZ, 0x7 ;  /* 0x0000000002007211 */ /* 0x000fe200078f38ff */
[----:B------:R-:W-:-:S03]  /*bc60*/  VIADD R2, R5, 0x7f ;  /* 0x0000007f05027836 */ /* 0x000fc60000000000 */
[----:B------:R-:W-:Y:S02]  /*bc70*/  SHF.R.S32.HI R0, RZ, 0x7, R0 ;  /* 0x00000007ff007819 */ /* 0x000fe40000011400 */
[----:B------:R-:W-:-:S04]  /*bc80*/  SHF.R.S32.HI R3, RZ, 0x1f, R2 ;  /* 0x0000001fff037819 */ /* 0x000fc80000011402 */
[----:B------:R-:W-:-:S04]  /*bc90*/  LEA.HI R2, R3, R2, RZ, 0x7 ;  /* 0x0000000203027211 */ /* 0x000fc800078f38ff */
[----:B------:R-:W-:-:S04]  /*bca0*/  SHF.R.S32.HI R2, RZ, 0x7, R2 ;  /* 0x00000007ff027819 */ /* 0x000fc80000011402 */
[----:B------:R-:W-:-:S04]  /*bcb0*/  VIMNMX R4, R2, R0, PT ;  /* 0x0000000002047248 */ /* 0x000fc80003fe0100 */
[----:B------:R-:W-:Y:S01]  /*bcc0*/  ISETP.GT.AND P0, PT, R4, RZ, PT ;  /* 0x000000ff0400720c */ /* 0x000fe20003f04270 */
[----:B------:R1:W-:-:S12]  /*bcd0*/  STL [R1+0x24], R4 ;  /* 0x0000240401007387 */ /* 0x0003d80000100800 */
[----:B-1----:R-:W-:Y:S05]  /*bce0*/  @P0 BRA `(.L_x_12118) ;  /* 0x0000000000440947 */ /* 0x002fea0003800000 */
        /* <DEDUP_REMOVED lines=17> */
.L_x_12118:
        /* <DEDUP_REMOVED lines=20> */
.L_x_12121:
[----:B------:R-:W-:Y:S05]  /*bf40*/  BSYNC B6 ;  /* 0x0000000000067941 */ /* 0x000fea0003800000 */
.L_x_12120:
        /* <DEDUP_REMOVED lines=20> */
.L_x_12124:
        /* <DEDUP_REMOVED lines=15> */
.L_x_12123:
[----:B------:R-:W-:Y:S05]  /*c180*/  BSYNC B6 ;  /* 0x0000000000067941 */ /* 0x000fea0003800000 */
.L_x_12122:
[----:B------:R0:W2:Y:S01]  /*c190*/  LDL R20, [R1+0x8] ;  /* 0x0000080001147983 */ /* 0x0000a20000100800 */
[----:B------:R-:W-:Y:S01]  /*c1a0*/  ULDC.64 UR4, c[0x0][0x9f8] ;  /* 0x00027e0000047ab9 */ /* 0x000fe20000000a00 */
[----:B------:R-:W1:Y:S01]  /*c1b0*/  LDC R7, c[0x0][0x430] ;  /* 0x00010c00ff077b82 */ /* 0x000e620000000800 */
[----:B------:R-:W-:Y:S01]  /*c1c0*/  ISETP.NE.U32.AND P0, PT, RZ, UR4, PT ;  /* 0x00000004ff007c0c */ /* 0x000fe2000bf05070 */
[----:B------:R-:W3:Y:S03]  /*c1d0*/  LDL R27, [R1+0x24] ;  /* 0x00002400011b7983 */ /* 0x000ee60000100800 */
[----:B------:R-:W-:Y:S01]  /*c1e0*/  ISETP.NE.AND.EX P0, PT, RZ, UR5, PT, P0 ;  /* 0x00000005ff007c0c */ /* 0x000fe2000bf05300 */
[----:B------:R-:W4:Y:S04]  /*c1f0*/  LDL R21, [R1+0xc] ;  /* 0x00000c0001157983 */ /* 0x000f280000100800 */
[----:B------:R-:W4:Y:S08]  /*c200*/  LDL R2, [R1+0x10] ;  /* 0x0000100001027983 */ /* 0x000f300000100800 */
[----:B------:R-:W-:Y:S01]  /*c210*/  @P0 IADD3 R24, P1, R24, UR4, RZ ;  /* 0x0000000418180c10 */ /* 0x000fe2000ff3e0ff */
[----:B------:R-:W0:Y:S01]  /*c220*/  S2R R3, SR_TID.X ;  /* 0x0000000000037919 */ /* 0x000e220000002100 */
[----:B------:R-:W0:Y:S02]  /*c230*/  S2R R0, SR_TID.X ;  /* 0x0000000000007919 */ /* 0x000e240000002100 */
[----:B------:R-:W-:Y:S01]  /*c240*/  @P0 IADD3.X R25, R25, UR5, RZ, P1, !PT ;  /* 0x0000000519190c10 */ /* 0x000fe20008ffe4ff */
[----:B------:R-:W-:-:S04]  /*c250*/  ULDC UR4, c[0x0][0x2f4] ;  /* 0x0000bd0000047ab9 */ /* 0x000fc80000000800 */
[----:B--2---:R-:W2:Y:S01]  /*c260*/  @P0 LDG.E R20, desc[UR36][R24.64] ;  /* 0x0000002418140981 */ /* 0x004ea2000c1e1900 */
[----:B-1----:R-:W-:Y:S01]  /*c270*/  ISETP.NE.AND P2, PT, R7, 0x1, PT ;  /* 0x000000010700780c */ /* 0x002fe20003f45270 */
[----:B0-----:R-:W-:Y:S01]  /*c280*/  IMAD.SHL.U32 R3, R3, 0x20, RZ ;  /* 0x0000002003037824 */ /* 0x001fe200078e00ff */
[----:B------:R-:W-:Y:S01]  /*c290*/  LOP3.LUT R0, R0, 0x7f, RZ, 0xc0, !PT ;  /* 0x0000007f00007812 */ /* 0x000fe200078ec0ff */
[----:B---3--:R-:W-:-:S03]  /*c2a0*/  VIADD R27, R27, 0xffffffff ;  /* 0xffffffff1b1b7836 */ /* 0x008fc60000000000 */
[----:B------:R-:W-:Y:S01]  /*c2b0*/  SHF.R.U32.HI R0, RZ, 0x2, R0 ;  /* 0x00000002ff007819 */ /* 0x000fe20000011600 */
[----:B------:R-:W-:Y:S01]  /*c2c0*/  IMAD.SHL.U32 R8, R27, 0x80, RZ ;  /* 0x000000801b087824 */ /* 0x000fe200078e00ff */
[----:B------:R-:W-:-:S04]  /*c2d0*/  LOP3.LUT R3, R3, 0x60, RZ, 0xc0, !PT ;  /* 0x0000006003037812 */ /* 0x000fc800078ec0ff */
[----:B------:R-:W-:Y:S01]  /*c2e0*/  LOP3.LUT R4, R8, R0, R3, 0xfe, !PT ;  /* 0x0000000008047212 */ /* 0x000fe200078efe03 */
[----:B------:R-:W0:Y:S08]  /*c2f0*/  @P2 LDC R5, c[0x0][0x434] ;  /* 0x00010d00ff052b82 */ /* 0x000e300000000800 */
[----:B------:R-:W1:Y:S01]  /*c300*/  @P2 LDC R0, c[0x0][0x438] ;  /* 0x00010e00ff002b82 */ /* 0x000e620000000800 */
[----:B------:R-:W3:Y:S01]  /*c310*/  S2R R9, SR_TID.X ;  /* 0x0000000000097919 */ /* 0x000ee20000002100 */
[----:B------:R-:W-:-:S04]  /*c320*/  LOP3.LUT R22, R22, 0xffffffef, RZ, 0xc0, !PT ;  /* 0xffffffef16167812 */ /* 0x000fc800078ec0ff */
[----:B------:R-:W-:-:S04]  /*c330*/  @P2 LOP3.LUT R22, R22, 0x10, RZ, 0xfc, !PT ;  /* 0x0000001016162812 */ /* 0x000fc800078efcff */
        /* <DEDUP_REMOVED lines=17> */
[----:B---3--:R-:W-:-:S05]  /*c450*/  IMAD.SHL.U32 R20, R9, 0x8, RZ ;  /* 0x0000000809147824 */ /* 0x008fca00078e00ff */
[----:B------:R-:W-:Y:S01]  /*c460*/  LOP3.LUT R20, R20, 0x18, RZ, 0xc0, !PT ;  /* 0x0000001814147812 */ /* 0x000fe200078ec0ff */
[----:B------:R-:W-:-:S03]  /*c470*/  @!P0 IMAD.IADD R0, R7, 0x1, R0 ;  /* 0x0000000107008824 */ /* 0x000fc600078e0200 */
[C---:B------:R-:W-:Y:S01]  /*c480*/  ISETP.GE.AND P2, PT, R20.reuse, UR4, PT ;  /* 0x0000000414007c0c */ /* 0x040fe2000bf46270 */
[----:B------:R1:W-:Y:S01]  /*c490*/  STL [R1+0x14], R5 ;  /* 0x0000140501007387 */ /* 0x0003e20000100800 */
[C---:B------:R-:W-:Y:S02]  /*c4a0*/  LOP3.LUT R10, R20.reuse, 0x20, RZ, 0xfc, !PT ;  /* 0x00000020140a7812 */ /* 0x040fe400078efcff */
[----:B------:R-:W-:Y:S02]  /*c4b0*/  LOP3.LUT R9, R20, 0x40, RZ, 0xfc, !PT ;  /* 0x0000004014097812 */ /* 0x000fe400078efcff */
[----:B0-----:R-:W-:-:S04]  /*c4c0*/  @!P0 LEA R2, P1, R6, R2, 0x2 ;  /* 0x0000000206028211 */ /* 0x001fc800078210ff */
[----:B------:R-:W-:Y:S01]  /*c4d0*/  @!P0 LEA.HI.X R3, R6, R3, R0, 0x2, P1 ;  /* 0x0000000306038211 */ /* 0x000fe200008f1400 */
[----:B------:R-:W-:Y:S01]  /*c4e0*/  IMAD.MOV.U32 R0, RZ, RZ, RZ ;  /* 0x000000ffff007224 */ /* 0x000fe200078e00ff */
[----:B------:R-:W-:Y:S02]  /*c4f0*/  ISETP.GE.AND P1, PT, R10, UR4, PT ;  /* 0x000000040a007c0c */ /* 0x000fe4000bf26270 */
[----:B------:R-:W-:-:S03]  /*c500*/  @P2 LOP3.LUT R22, R22, 0x4, RZ, 0xfc, !PT ;  /* 0x0000000416162812 */ /* 0x000fc600078efcff */
[----:B------:R1:W5:Y:S01]  /*c510*/  @!P0 LDG.E R0, desc[UR36][R2.64] ;  /* 0x0000002402008981 */ /* 0x000362000c1e1900 */
[----:B------:R-:W-:Y:S02]  /*c520*/  ISETP.GE.AND P0, PT, R9, UR4, PT ;  /* 0x0000000409007c0c */ /* 0x000fe4000bf06270 */
[----:B------:R-:W-:-:S04]  /*c530*/  LOP3.LUT R22, R22, 0xfffffffe, RZ, 0xc0, !PT ;  /* 0xfffffffe16167812 */ /* 0x000fc800078ec0ff */
[----:B------:R-:W-:-:S04]  /*c540*/  LOP3.LUT R22, R22, 0xfffffffd, RZ, 0xc0, !PT ;  /* 0xfffffffd16167812 */ /* 0x000fc800078ec0ff */
[----:B------:R-:W-:-:S04]  /*c550*/  @P1 LOP3.LUT R22, R22, 0x2, RZ, 0xfc, !PT ;  /* 0x0000000216161812 */ /* 0x000fc800078efcff */
[----:B------:R-:W-:Y:S01]  /*c560*/  @P0 LOP3.LUT R22, R22, 0x1, RZ, 0xfc, !PT ;  /* 0x0000000116160812 */ /* 0x000fe200078efcff */
[----:B-1----:R-:W-:Y:S06]  /*c570*/  BRA.DIV UR5, `(.L_x_12125) ;  /* 0x0000003e05e07947 */ /* 0x002fec000b800000 */
.L_x_12191:
[----:B------:R-:W2:Y:S01]  /*c580*/  LDL R2, [R1+0x38] ;  /* 0x0000380001027983 */ /* 0x000ea20000100800 */
[----:B------:R-:W-:Y:S02]  /*c590*/  SHF.R.S32.HI R9, RZ, 0x1f, R18 ;  /* 0x0000001fff097819 */ /* 0x000fe40000011412 */
[----:B------:R-:W-:-:S03]  /*c5a0*/  LOP3.LUT R22, R22, 0xfffffff7, RZ, 0xc0, !PT ;  /* 0xfffffff716167812 */ /* 0x000fc600078ec0ff */
[----:B------:R0:W-:Y:S01]  /*c5b0*/  STL [R1+0x4], R9 ;  /* 0x0000040901007387 */ /* 0x0001e20000100800 */
[----:B--2---:R-:W-:-:S13]  /*c5c0*/  ISETP.NE.AND P0, PT, R2, 0x3, PT ;  /* 0x000000030200780c */ /* 0x004fda0003f05270 */
[----:B------:R-:W-:Y:S01]  /*c5d0*/  @P0 LOP3.LUT R22, R22, 0x8, RZ, 0xfc, !PT ;  /* 0x0000000816160812 */ /* 0x000fe200078efcff */
[----:B0-----:R-:W-:Y:S06]  /*c5e0*/  @!P0 BRA `(.L_x_12126) ;  /* 0x0000000000048947 */ /* 0x001fec0003800000 */
[----:B------:R-:W-:Y:S01]  /*c5f0*/  BPT.TRAP 0x1 ;  /* 0x000000040000795c */ /* 0x000fe20000300000 */
.L_x_12126:
        /* <DEDUP_REMOVED lines=23> */
[----:B------:R-:W0:Y:S02]  /*c770*/  SYNCS.PHASECHK.TRANS64.TRYWAIT P0, [R2+URZ+0x2d840], R3 ;  /* 0x02d84003020075a7 */ /* 0x000e24000800017f */
[----:B0-----:R-:W-:Y:S05]  /*c780*/  @!P0 BRA `(.L_x_12128) ;  /* 0x0000003c00908947 */ /* 0x001fea0003800000 */
.L_x_12192:
[----:B------:R-:W-:Y:S05]  /*c790*/  BSYNC B0 ;  /* 0x0000000000007941 */ /* 0x000fea0003800000 */
.L_x_12127:
[----:B------:R-:W2:Y:S01]  /*c7a0*/  LDL R7, [R1+0x4] ;  /* 0x0000040001077983 */ /* 0x000ea20000100800 */
[----:B------:R-:W-:-:S03]  /*c7b0*/  ULDC.64 UR4, c[0x0][0x300] ;  /* 0x0000c00000047ab9 */ /* 0x000fc60000000a00 */
[----:B------:R-:W3:Y:S01]  /*c7c0*/  LDL R12, [R1+0xc] ;  /* 0x00000c00010c7983 */ /* 0x000ee20000100800 */
[----:B------:R-:W-:Y:S01]  /*c7d0*/  IMAD R5, R5, UR4, RZ ;  /* 0x0000000405057c24 */ /* 0x000fe2000f8e02ff */
[----:B------:R-:W-:Y:S01]  /*c7e0*/  LOP3.LUT P4, RZ, R22, 0x4, RZ, 0xc0, !PT ;  /* 0x0000000416ff7812 */ /* 0x000fe2000788c0ff */
[----:B------:R-:W1:Y:S02]  /*c7f0*/  S2R R9, SR_TID.X ;  /* 0x0000000000097919 */ /* 0x000e640000002100 */
[----:B0-----:R-:W-:Y:S01]  /*c800*/  IMAD R3, R4, UR5, R5 ;  /* 0x0000000504037c24 */ /* 0x001fe2000f8e0205 */
        /* <DEDUP_REMOVED lines=70> */
.L_x_12202:
        /* <DEDUP_REMOVED lines=12> */
.L_x_12130:
        /* <DEDUP_REMOVED lines=11> */
.L_x_12131:
[----:B------:R1:W5:Y:S01]  /*cde0*/  LDL.LU R0, [R1+0x28] ;  /* 0x0000280001007983 */ /* 0x0003620000300800 */
[----:B------:R-:W-:Y:S01]  /*cdf0*/  LOP3.LUT P0, RZ, R22, 0x40, RZ, 0xc0, !PT ;  /* 0x0000004016ff7812 */ /* 0x000fe2000780c0ff */
[----:B------:R1:W-:Y:S02]  /*ce00*/  SYNCS.ARRIVE.TRANS64.A1T0 RZ, [R2+URZ+0x2d830], RZ ;  /* 0x02d830ff02ff79a7 */ /* 0x0003e4000810003f */
[----:B------:R1:W5:Y:S10]  /*ce10*/  LDL.LU R3, [R1] ;  /* 0x0000000001037983 */ /* 0x0003740000300800 */
[----:B------:R-:W-:Y:S05]  /*ce20*/  WARPSYNC.ALL ;  /* 0x0000000000007948 */ /* 0x000fea0003800000 */
[----:B------:R-:W-:Y:S01]  /*ce30*/  ULDC.64 UR4, c[0x0][0x298] ;  /* 0x0000a60000047ab9 */ /* 0x000fe20000000a00 */
[----:B-1----:R-:W-:Y:S01]  /*ce40*/  VIADD R2, R23, 0xc400 ;  /* 0x0000c40017027836 */ /* 0x002fe20000000000 */
[----:B------:R-:W-:Y:S01]  /*ce50*/  SEL R28, R28, RZ, !P0 ;  /* 0x000000ff1c1c7207 */ /* 0x000fe20004000000 */
[----:B------:R-:W-:Y:S01]  /*ce60*/  BSSY B6, `(.L_x_12132) ;  /* 0x000001d000067945 */ /* 0x000fe20003800000 */
[----:B------:R-:W-:Y:S01]  /*ce70*/  BAR.SYNC.DEFER_BLOCKING 0x8, 0x200 ;  /* 0x0208000000007b1d */ /* 0x000fe20000010000 */
[----:B-----5:R-:W-:-:S02]  /*ce80*/  SEL R0, R0, RZ, !P0 ;  /* 0x000000ff00007207 */ /* 0x020fc40004000000 */
[----:B------:R-:W-:Y:S01]  /*ce90*/  LOP3.LUT P0, RZ, R2, 0x1bf, RZ, 0xc0, !PT ;  /* 0x000001bf02ff7812 */ /* 0x000fe2000780c0ff */
[----:B0-----:R-:W-:Y:S02]  /*cea0*/  IMAD.WIDE.U32 R4, R3, UR4, RZ ;  /* 0x0000000403047c25 */ /* 0x001fe4000f8e00ff */
[----:B------:R0:W-:Y:S04]  /*ceb0*/  STL [R1+0x30], R0 ;  /* 0x0000300001007387 */ /* 0x0001e80000100800 */
[----:B------:R1:W-:Y:S01]  /*cec0*/  STL.64 [R1+0x28], R4 ;  /* 0x0000280401007387 */ /* 0x0003e20000100a00 */
[----:B0-----:R-:W-:-:S05]  /*ced0*/  SHF.R.S32.HI R0, RZ, 0x1f, R3 ;  /* 0x0000001fff007819 */ /* 0x001fca0000011403 */
[----:B------:R-:W-:-:S04]  /*cee0*/  IMAD R0, R0, UR4, RZ ;  /* 0x0000000400007c24 */ /* 0x000fc8000f8e02ff */
        /* <DEDUP_REMOVED lines=20> */
.L_x_12133:
[----:B------:R-:W-:Y:S05]  /*d030*/  BSYNC B6 ;  /* 0x0000000000067941 */ /* 0x000fea0003800000 */
.L_x_12132:
[----:B------:R-:W2:Y:S01]  /*d040*/  LDL.LU R21, [R1+0x30] ;  /* 0x0000300001157983 */ /* 0x000ea20000300800 */
[----:B------:R-:W-:Y:S01]  /*d050*/  ULDC.64 UR4, c[0x0][0x2d8] ;  /* 0x0000b60000047ab9 */ /* 0x000fe20000000a00 */
[----:B-1----:R-:W0:Y:S01]  /*d060*/  LDC R4, c[0x0][0x448] ;  /* 0x00011200ff047b82 */ /* 0x002e220000000800 */
[----:B------:R-:W-:Y:S01]  /*d070*/  ULDC.64 UR6, c[0x0][0x2c8] ;  /* 0x0000b20000067ab9 */ /* 0x000fe20000000a00 */
[----:B------:R-:W3:Y:S01]  /*d080*/  LDL.LU R0, [R1] ;  /* 0x0000000001007983 */ /* 0x000ee20000300800 */
[----:B------:R-:W-:-:S03]  /*d090*/  ULDC.64 UR8, c[0x0][0x280] ;  /* 0x0000a00000087ab9 */ /* 0x000fc60000000a00 */
[----:B------:R-:W3:Y:S02]  /*d0a0*/  LDL.LU.64 R2, [R1+0x28] ;  /* 0x0000280001027983 */ /* 0x000ee40000300a00 */
[----:B------:R-:W1:Y:S02]  /*d0b0*/  LDC R10, c[0x0][0x448] ;  /* 0x00011200ff0a7b82 */ /* 0x000e640000000800 */
[----:B------:R-:W4:Y:S01]  /*d0c0*/  LDL R20, [R1+0x4] ;  /* 0x0000040001147983 */ /* 0x000f220000100800 */
[----:B------:R-:W5:Y:S01]  /*d0d0*/  S2R R13, SR_TID.X ;  /* 0x00000000000d7919 */ /* 0x000f620000002100 */
[----:B0-----:R-:W-:-:S13]  /*d0e0*/  ISETP.NE.AND P6, PT, R4, 0x1, PT ;  /* 0x000000010400780c */ /* 0x001fda0003fc5270 */
[----:B------:R-:W0:Y:S01]  /*d0f0*/  @P6 LDC R5, c[0x0][0x450] ;  /* 0x00011400ff056b82 */ /* 0x000e220000000800 */
[----:B-----5:R-:W-:-:S05]  /*d100*/  IMAD.SHL.U32 R11, R13, 0x8, RZ ;  /* 0x000000080d0b7824 */ /* 0x020fca00078e00ff */
[----:B------:R-:W-:-:S04]  /*d110*/  LOP3.LUT R11, R11, 0x18, RZ, 0xc0, !PT ;  /* 0x000000180b0b7812 */ /* 0x000fc800078ec0ff */
[C---:B------:R-:W-:Y:S02]  /*d120*/  LOP3.LUT R12, R11.reuse, 0x20, RZ, 0xfc, !PT ;  /* 0x000000200b0c7812 */ /* 0x040fe400078efcff */
[----:B------:R-:W-:Y:S01]  /*d130*/  LOP3.LUT R11, R11, 0x40, RZ, 0xfc, !PT ;  /* 0x000000400b0b7812 */ /* 0x000fe200078efcff */
[----:B---3--:R-:W-:Y:S02]  /*d140*/  IMAD.MOV.U32 R3, RZ, RZ, R0 ;  /* 0x000000ffff037224 */ /* 0x008fe400078e0000 */
[----:B----4-:R-:W-:Y:S02]  /*d150*/  IMAD R0, R20, UR4, RZ ;  /* 0x0000000414007c24 */ /* 0x010fe4000f8e02ff */
[C---:B------:R-:W-:Y:S01]  /*d160*/  IMAD.WIDE.U32 R2, R18.reuse, UR4, R2 ;  /* 0x0000000412027c25 */ /* 0x040fe2000f8e0002 */
[----:B------:R-:W3:Y:S03]  /*d170*/  S2R R20, SR_TID.X ;  /* 0x0000000000147919 */ /* 0x000ee60000002100 */
[----:B------:R-:W-:Y:S01]  /*d180*/  IMAD R0, R18, UR5, R0 ;  /* 0x0000000512007c24 */ /* 0x000fe2000f8e0200 */
[----:B------:R-:W-:-:S03]  /*d190*/  ULDC.64 UR4, c[0x0][0x2e0] ;  /* 0x0000b80000047ab9 */ /* 0x000fc60000000a00 */
[----:B------:R-:W-:Y:S02]  /*d1a0*/  IMAD.IADD R3, R3, 0x1, R0 ;  /* 0x0000000103037824 */ /* 0x000fe400078e0200 */
[----:B--2---:R-:W-:Y:S02]  /*d1b0*/  IMAD R0, R21, UR4, RZ ;  /* 0x0000000415007c24 */ /* 0x004fe4000f8e02ff */
[----:B------:R-:W2:Y:S01]  /*d1c0*/  S2R R21, SR_TID.X ;  /* 0x0000000000157919 */ /* 0x000ea20000002100 */
[----:B------:R-:W-:-:S04]  /*d1d0*/  IMAD.WIDE.U32 R2, R28, UR4, R2 ;  /* 0x000000041c027c25 */ /* 0x000fc8000f8e0002 */
[----:B------:R-:W-:Y:S01]  /*d1e0*/  IMAD R4, R28, UR5, R0 ;  /* 0x000000051c047c24 */ /* 0x000fe2000f8e0200 */
[----:B------:R-:W-:Y:S01]  /*d1f0*/  ULDC.64 UR4, c[0x0][0x2d0] ;  /* 0x0000b40000047ab9 */ /* 0x000fe20000000a00 */
[----:B------:R-:W4:Y:S02]  /*d200*/  @P6 LDC R0, c[0x0][0x44c] ;  /* 0x00011300ff006b82 */ /* 0x000f240000000800 */
[----:B------:R-:W-:Y:S01]  /*d210*/  IMAD.IADD R3, R3, 0x1, R4 ;  /* 0x0000000103037824 */ /* 0x000fe200078e0204 */
[----:B---3--:R-:W-:-:S04]  /*d220*/  LOP3.LUT R20, R20, 0x7f, RZ, 0xc0, !PT ;  /* 0x0000007f14147812 */ /* 0x008fc800078ec0ff */
[----:B------:R-:W-:Y:S01]  /*d230*/  SHF.R.U32.HI R20, RZ, 0x2, R20 ;  /* 0x00000002ff147819 */ /* 0x000fe20000011614 */
[----:B--2---:R-:W-:-:S05]  /*d240*/  IMAD.SHL.U32 R21, R21, 0x20, RZ ;  /* 0x0000002015157824 */ /* 0x004fca00078e00ff */
[----:B------:R-:W-:-:S04]  /*d250*/  LOP3.LUT R21, R21, 0x60, RZ, 0xc0, !PT ;  /* 0x0000006015157812 */ /* 0x000fc800078ec0ff */
[----:B------:R-:W-:Y:S02]  /*d260*/  LOP3.LUT R20, R20, R21, RZ, 0xfc, !PT ;  /* 0x0000001514147212 */ /* 0x000fe400078efcff */
[----:B------:R-:W-:-:S03]  /*d270*/  LOP3.LUT R21, R13, 0x7f, RZ, 0xc0, !PT ;  /* 0x0000007f0d157812 */ /* 0x000fc600078ec0ff */
[----:B------:R-:W-:Y:S01]  /*d280*/  IMAD R6, R17, 0xc0, R20 ;  /* 0x000000c011067824 */ /* 0x000fe200078e0214 */
[----:B------:R-:W-:Y:S01]  /*d290*/  SHF.R.U32.HI R21, RZ, 0x2, R21 ;  /* 0x00000002ff157819 */ /* 0x000fe20000011615 */
[----:B------:R-:W-:Y:S02]  /*d2a0*/  IMAD.SHL.U32 R20, R13, 0x8, RZ ;  /* 0x000000080d147824 */ /* 0x000fe400078e00ff */
[----:B----4-:R-:W-:-:S03]  /*d2b0*/  @P6 IMAD.HI.U32 R0, R6, R0, RZ ;  /* 0x0000000006006227 */ /* 0x010fc600078e00ff */
        /* <DEDUP_REMOVED lines=9> */
[----:B-1----:R-:W-:-:S04]  /*d350*/  IMAD R0, R10, R7, R6 ;  /* 0x000000070a007224 */ /* 0x002fc800078e0206 */
        /* <DEDUP_REMOVED lines=21> */
[----:B------:R-:W-:Y:S01]  /*d4b0*/  UMOV UR5, 0xffffffff ;  /* 0xffffffff00057882 */ /* 0x000fe20000000000 */
[----:B------:R-:W-:Y:S02]  /*d4c0*/  ISETP.GE.AND P1, PT, R11, UR4, PT ;  /* 0x000000040b007c0c */ /* 0x000fe4000bf26270 */
[----:B------:R-:W-:Y:S01]  /*d4d0*/  IMAD.IADD R3, R3, 0x1, R6 ;  /* 0x0000000103037824 */ /* 0x000fe200078e0206 */
[----:B------:R-:W-:Y:S01]  /*d4e0*/  SHF.R.S32.HI R6, RZ, 0x1f, R5 ;  /* 0x0000001fff067819 */ /* 0x000fe20000011405 */
[----:B------:R-:W-:-:S04]  /*d4f0*/  IMAD.WIDE.U32 R2, R5, UR6, R2 ;  /* 0x0000000605027c25 */ /* 0x000fc8000f8e0002 */
[----:B------:R-:W-:Y:S01]  /*d500*/  IMAD R6, R6, UR6, RZ ;  /* 0x0000000606067c24 */ /* 0x000fe2000f8e02ff */
[----:B------:R-:W-:-:S03]  /*d510*/  LEA R8, P0, R2, UR8, 0x1 ;  /* 0x0000000802087c11 */ /* 0x000fc6000f8008ff */
[----:B------:R-:W-:-:S04]  /*d520*/  IMAD R6, R5, UR7, R6 ;  /* 0x0000000705067c24 */ /* 0x000fc8000f8e0206 */
[----:B------:R-:W-:-:S05]  /*d530*/  IMAD.IADD R3, R3, 0x1, R6 ;  /* 0x0000000103037824 */ /* 0x000fca00078e0206 */
[----:B------:R-:W-:Y:S02]  /*d540*/  LEA.HI.X R3, R2, UR9, R3, 0x1, P0 ;  /* 0x0000000902037c11 */ /* 0x000fe400080f0c03 */
[----:B------:R-:W-:Y:S01]  /*d550*/  ISETP.GE.AND P0, PT, R12, UR4, PT ;  /* 0x000000040c007c0c */ /* 0x000fe2000bf06270 */
[----:B------:R-:W-:-:S12]  /*d560*/  BRA.DIV UR5, `(.L_x_12134) ;  /* 0x0000003605947947 */ /* 0x000fd8000b800000 */
[----:B------:R-:W2:Y:S04]  /*d570*/  LDL.LU R5, [R1+0x20] ;  /* 0x0000200001057983 */ /* 0x000ea80000300800 */
[----:B------:R-:W3:Y:S01]  /*d580*/  LDL R9, [R1+0x18] ;  /* 0x0000180001097983 */ /* 0x000ee20000100800 */
[----:B------:R-:W-:-:S03]  /*d590*/  IMAD R17, R17, 0xc0, R21 ;  /* 0x000000c011117824 */ /* 0x000fc600078e0215 */
[----:B------:R-:W0:Y:S04]  /*d5a0*/  SHFL.IDX PT, R7, R4, RZ, 0x1c1f ;  /* 0x001c1fff04077589 */ /* 0x000e2800000e0000 */
[----:B------:R-:W1:Y:S01]  /*d5b0*/  SHFL.IDX PT, R6, R0, RZ, 0x1c1f ;  /* 0x001c1fff00067589 */ /* 0x000e6200000e0000 */
[----:B--2---:R-:W-:Y:S02]  /*d5c0*/  IMAD R2, R5, R10, RZ ;  /* 0x0000000a05027224 */ /* 0x004fe400078e02ff */
[----:B------:R-:W-:-:S03]  /*d5d0*/  VIADD R5, R17, 0x20 ;  /* 0x0000002011057836 */ /* 0x000fc60000000000 */
[----:B------:R-:W-:-:S13]  /*d5e0*/  ISETP.GE.AND P2, PT, R17, R2, PT ;  /* 0x000000021100720c */ /* 0x000fda0003f46270 */
[----:B0-----:R-:W-:-:S05]  /*d5f0*/  @!P2 LEA R7, P4, R20, R7, 0x1 ;  /* 0x000000071407a211 */ /* 0x001fca00078808ff */
[----:B-1----:R-:W-:-:S05]  /*d600*/  @!P2 IMAD.X R6, RZ, RZ, R6, P4 ;  /* 0x000000ffff06a224 */ /* 0x002fca00020e0606 */
[----:B------:R-:W-:-:S04]  /*d610*/  @!P2 LOP3.LUT R7, R7, R6, RZ, 0x3c, !PT ;  /* 0x000000060707a212 */ /* 0x000fc800078e3cff */
[----:B------:R-:W-:-:S04]  /*d620*/  @!P2 LOP3.LUT R6, R7, R6, RZ, 0x3c, !PT ;  /* 0x000000060706a212 */ /* 0x000fc800078e3cff */
[----:B------:R-:W-:-:S05]  /*d630*/  @!P2 LOP3.LUT R7, R7, R6, RZ, 0x3c, !PT ;  /* 0x000000060707a212 */ /* 0x000fca00078e3cff */
[----:B------:R-:W-:Y:S01]  /*d640*/  @!PT LDS RZ, [RZ] ;  /* 0x00000000fffff984 */ /* 0x000fe20000000800 */
[----:B---3--:R-:W-:Y:S04]  /*d650*/  @!P2 LDGSTS.E.BYPASS.LTC128B.128 [R9+0xc400], desc[UR36][R6.64], !P3 ;  /* 0x0c4000000609afae */ /* 0x008fe8000d901d64 */
        /* <DEDUP_REMOVED lines=14> */
[----:B------:R-:W-:Y:S01]  /*d740*/  ISETP.GE.AND P2, PT, R5, R2, PT ;  /* 0x000000020500720c */ /* 0x000fe20003f46270 */
[----:B------:R-:W-:-:S02]  /*d750*/  VIADD R5, R17, 0x60 ;  /* 0x0000006011057836 */ /* 0x000fc40000000000 */
        /* <DEDUP_REMOVED lines=11> */
[----:B------:R-:W-:Y:S01]  /*d810*/  @!P2 LDGSTS.E.BYPASS.LTC128B.128 [R9+0x13400], desc[UR36][R6.64+0x80], !P1 ;  /* 0x134000800609afae */ /* 0x000fe2000c901d64 */
[----:B------:R-:W-:-:S13]  /*d820*/  ISETP.GE.AND P2, PT, R5, R2, PT ;  /* 0x000000020500720c */ /* 0x000fda0003f46270 */
[----:B--2---:R-:W-:-:S05]  /*d830*/  @!P2 LEA R4, P4, R20, R4, 0x1 ;  /* 0x000000041404a211 */ /* 0x004fca00078808ff */
[----:B---3--:R-:W-:-:S04]  /*d840*/  @!P2 IMAD.X R0, RZ, RZ, R0, P4 ;  /* 0x000000ffff00a224 */ /* 0x008fc800020e0600 */
        /* <DEDUP_REMOVED lines=16> */
.L_x_12215:
        /* <DEDUP_REMOVED lines=13> */
.L_x_12135:
        /* <DEDUP_REMOVED lines=18> */
.L_x_12216:
[----:B------:R-:W-:Y:S05]  /*db40*/  BSYNC B0 ;  /* 0x0000000000007941 */ /* 0x000fea0003800000 */
.L_x_12136:
[----:B------:R-:W2:Y:S01]  /*db50*/  LDL R3, [R1+0x24] ;  /* 0x0000240001037983 */ /* 0x000ea20000100800 */
[----:B------:R-:W-:Y:S01]  /*db60*/  BSSY B0, `(.L_x_12138) ;  /* 0x00000ff000007945 */ /* 0x000fe20003800000 */
[----:B--2---:R-:W-:-:S13]  /*db70*/  ISETP.GE.AND P0, PT, R3, 0x2, PT ;  /* 0x000000020300780c */ /* 0x004fda0003f06270 */
[----:B------:R-:W-:Y:S05]  /*db80*/  @!P0 BRA `(.L_x_12139) ;  /* 0x0000000c00f08947 */ /* 0x000fea0003800000 */
[----:B------:R-:W0:Y:S01]  /*db90*/  S2R R2, SR_TID.X ;  /* 0x0000000000027919 */ /* 0x000e220000002100 */
[----:B-1----:R-:W-:Y:S01]  /*dba0*/  VIADD R0, R3, 0xfffffffe ;  /* 0xfffffffe03007836 */ /* 0x002fe20000000000 */
        /* <DEDUP_REMOVED lines=11> */
.L_x_12152:
        /* <DEDUP_REMOVED lines=42> */
.L_x_12140:
[----:B------:R-:W-:Y:S01]  /*df00*/  IMAD R5, R26, 0x8, R23 ;  /* 0x000000081a057824 */ /* 0x000fe200078e0217 */
[----:B------:R-:W-:Y:S01]  /*df10*/  SHF.L.U32 R0, R29, 0x1f, RZ ;  /* 0x0000001f1d007819 */ /* 0x000fe200000006ff */
[----:B------:R-:W-:Y:S03]  /*df20*/  BSSY B1, `(.L_x_12141) ;  /* 0x0000003000017945 */ /* 0x000fe60003800000 */
[----:B------:R-:W0:Y:S02]  /*df30*/  SYNCS.PHASECHK.TRANS64.TRYWAIT P0, [R5+URZ+0x2d840], R0 ;  /* 0x02d84000050075a7 */ /* 0x000e24000800017f */
[----:B0-----:R-:W-:Y:S05]  /*df40*/  @!P0 BRA `(.L_x_12142) ;  /* 0x0000003400448947 */ /* 0x001fea0003800000 */
.L_x_12217:
[----:B------:R-:W-:Y:S05]  /*df50*/  BSYNC B1 ;  /* 0x0000000000017941 */ /* 0x000fea0003800000 */
.L_x_12141:
        /* <DEDUP_REMOVED lines=60> */
.L_x_12227:
        /* <DEDUP_REMOVED lines=11> */
.L_x_12144:
        /* <DEDUP_REMOVED lines=11> */
.L_x_12145:
[----:B------:R1:W-:Y:S01]  /*e480*/  SYNCS.ARRIVE.TRANS64.A1T0 RZ, [R5+URZ+0x2d830], RZ ;  /* 0x02d830ff05ff79a7 */ /* 0x0003e2000810003f */
[----:B------:R-:W-:Y:S05]  /*e490*/  @!P5 BRA `(.L_x_12146) ;  /* 0x000000000004d947 */ /* 0x000fea0003800000 */
[----:B------:R-:W-:Y:S01]  /*e4a0*/  BPT.TRAP 0x1 ;  /* 0x000000040000795c */ /* 0x000fe20000300000 */
.L_x_12146:
[----:B------:R-:W-:Y:S01]  /*e4b0*/  SHF.L.U32 R2, R17, 0x1f, RZ ;  /* 0x0000001f11027819 */ /* 0x000fe200000006ff */
[----:B-1----:R-:W-:Y:S01]  /*e4c0*/  IMAD R5, R10, 0x8, R23 ;  /* 0x000000080a057824 */ /* 0x002fe200078e0217 */
[----:B------:R-:W-:Y:S03]  /*e4d0*/  BSSY B1, `(.L_x_12147) ;  /* 0x0000003000017945 */ /* 0x000fe60003800000 */
[----:B------:R-:W1:Y:S02]  /*e4e0*/  SYNCS.PHASECHK.TRANS64.TRYWAIT P0, [R5+URZ+0x2d860], R2 ;  /* 0x02d86002050075a7 */ /* 0x000e64000800017f */
[----:B-1----:R-:W-:Y:S05]  /*e4f0*/  @!P0 BRA `(.L_x_12148) ;  /* 0x0000003400408947 */ /* 0x002fea0003800000 */
.L_x_12228:
[----:B------:R-:W-:Y:S05]  /*e500*/  BSYNC B1 ;  /* 0x0000000000017941 */ /* 0x000fea0003800000 */
.L_x_12147:
        /* <DEDUP_REMOVED lines=49> */
.L_x_12238:
        /* <DEDUP_REMOVED lines=32> */
.L_x_12150:
        /* <DEDUP_REMOVED lines=12> */
.L_x_12151:
[----:B------:R2:W-:Y:S01]  /*eae0*/  STL [R1], R27 ;  /* 0x0000001b01007387 */ /* 0x0005e20000100800 */
[C---:B------:R-:W-:Y:S01]  /*eaf0*/  ISETP.GT.AND P0, PT, R27.reuse, RZ, PT ;  /* 0x000000ff1b00720c */ /* 0x040fe20003f04270 */
[----:B------:R2:W-:Y:S01]  /*eb00*/  SYNCS.ARRIVE.TRANS64.A1T0 RZ, [R5+URZ+0x2d850], RZ ;  /* 0x02d850ff05ff79a7 */ /* 0x0005e2000810003f */
[----:B------:R-:W-:Y:S02]  /*eb10*/  VIADD R0, R27, 0xffffffff ;  /* 0xffffffff1b007836 */ /* 0x000fe40000000000 */
[----:B------:R-:W-:Y:S02]  /*eb20*/  IMAD.MOV.U32 R17, RZ, RZ, R29 ;  /* 0x000000ffff117224 */ /* 0x000fe400078e001d */
[----:B------:R-:W-:-:S07]  /*eb30*/  IMAD.MOV.U32 R10, RZ, RZ, R26 ;  /* 0x000000ffff0a7224 */ /* 0x000fce00078e001a */
[----:B--2---:R-:W-:Y:S05]  /*eb40*/  @P0 BRA `(.L_x_12152) ;  /* 0xfffffff000440947 */ /* 0x004fea000383ffff */
.L_x_12139:
[----:B------:R-:W-:Y:S05]  /*eb50*/  BSYNC B0 ;  /* 0x0000000000007941 */ /* 0x000fea0003800000 */
.L_x_12138:
        /* <DEDUP_REMOVED lines=17> */
.L_x_12154:
[----:B------:R-:W-:Y:S05]  /*ec70*/  BSYNC B0 ;  /* 0x0000000000007941 */ /* 0x000fea0003800000 */
.L_x_12153:
[----:B-1----:R-:W2:Y:S02]  /*ec80*/  LDL R0, [R1+0x38] ;  /* 0x0000380001007983 */ /* 0x002ea40000100800 */
[----:B--2---:R-:W-:-:S13]  /*ec90*/  ISETP.NE.AND P0, PT, R0, 0x3, PT ;  /* 0x000000030000780c */ /* 0x004fda0003f05270 */
[----:B------:R-:W-:Y:S05]  /*eca0*/  @!P0 BRA `(.L_x_12155) ;  /* 0x0000000000048947 */ /* 0x000fea0003800000 */
[----:B------:R-:W-:Y:S01]  /*ecb0*/  BPT.TRAP 0x1 ;  /* 0x000000040000795c */ /* 0x000fe20000300000 */
.L_x_12155:
[----:B------:R-:W2:Y:S01]  /*ecc0*/  LDL.LU R2, [R1+0xc] ;  /* 0x00000c0001027983 */ /* 0x000ea20000300800 */
[----:B------:R-:W-:Y:S01]  /*ecd0*/  IMAD R0, R26, 0x8, R23 ;  /* 0x000000081a007824 */ /* 0x000fe200078e0217 */
[----:B------:R-:W-:Y:S01]  /*ece0*/  SHF.L.U32 R3, R29, 0x1f, RZ ;  /* 0x0000001f1d037819 */ /* 0x000fe200000006ff */
[----:B------:R-:W-:Y:S03]  /*ecf0*/  BSSY B0, `(.L_x_12156) ;  /* 0x0000004000007945 */ /* 0x000fe60003800000 */
[----:B------:R-:W1:Y:S01]  /*ed00*/  SYNCS.PHASECHK.TRANS64.TRYWAIT P0, [R0+URZ+0x2d860], R3 ;  /* 0x02d86003000075a7 */ /* 0x000e62000800017f */
[----:B--2---:R-:W-:Y:S01]  /*ed10*/  IMAD R6, R27, -0x80, R2 ;  /* 0xffffff801b067824 */ /* 0x004fe200078e0202 */
[----:B-1----:R-:W-:Y:S06]  /*ed20*/  @!P0 BRA `(.L_x_12157) ;  /* 0x0000003000ac8947 */ /* 0x002fec0003800000 */
.L_x_12239:
[----:B------:R-:W-:Y:S05]  /*ed30*/  BSYNC B0 ;  /* 0x0000000000007941 */ /* 0x000fea0003800000 */
.L_x_12156:
        /* <DEDUP_REMOVED lines=56> */
.L_x_12249:
        /* <DEDUP_REMOVED lines=13> */
.L_x_12159:
        /* <DEDUP_REMOVED lines=11> */
.L_x_12160:
[----:B------:R-:W-:Y:S01]  /*f240*/  VIADD R26, R26, 0x1 ;  /* 0x000000011a1a7836 */ /* 0x000fe20000000000 */
[----:B------:R0:W-:Y:S04]  /*f250*/  SYNCS.ARRIVE.TRANS64.A1T0 RZ, [R0+URZ+0x2d850], RZ ;  /* 0x02d850ff00ff79a7 */ /* 0x0001e8000810003f */
[----:B------:R-:W-:-:S04]  /*f260*/  ISETP.NE.AND P0, PT, R26, 0x2, PT ;  /* 0x000000021a00780c */ /* 0x000fc80003f05270 */
[----:B0-----:R-:W-:Y:S02]  /*f270*/  SEL R0, RZ, 0x1, P0 ;  /* 0x00000001ff007807 */ /* 0x001fe40000000000 */
[----:B------:R-:W-:Y:S02]  /*f280*/  SEL R26, R26, RZ, P0 ;  /* 0x000000ff1a1a7207 */ /* 0x000fe40000000000 */
[----:B------:R-:W-:-:S07]  /*f290*/  LOP3.LUT R29, R29, R0, RZ, 0x3c, !PT ;  /* 0x000000001d1d7212 */ /* 0x000fce00078e3cff */
.L_x_12119:
[----:B------:R-:W-:Y:S05]  /*f2a0*/  BSYNC B7 ;  /* 0x0000000000077941 */ /* 0x000fea0003800000 */
.L_x_12117:
        /* <DEDUP_REMOVED lines=8> */
[----:B------:R1:W2:Y:S01]  /*f330*/  LDS.128 R16, [R23+0x2d8d0] ;  /* 0x02d8d00017107984 */ /* 0x0002a20000000c00 */
[----:B------:R-:W-:Y:S06]  /*f340*/  BAR.ARV 0x4, 0x200 ;  /* 0x0108000000007b1d */ /* 0x000fec0000002000 */
[----:B------:R-:W-:Y:S05]  /*f350*/  BRA `(.L_x_12162) ;  /* 0x0000000800cc7947 */ /* 0x000fea0003800000 */
.L_x_12161:
        /* <DEDUP_REMOVED lines=36> */
.L_x_12259:
[----:B------:R-:W-:Y:S02]  /*f5a0*/  ULDC UR4, c[0x0][0xc38] ;  /* 0x00030e0000047ab9 */ /* 0x000fe40000000800 */
[----:B------:R-:W-:-:S04]  /*f5b0*/  IMAD.U32 R4, RZ, RZ, UR4 ;  /* 0x00000004ff047e24 */ /* 0x000fc8000f8e00ff */
[----:B-1----:R-:W-:-:S04]  /*f5c0*/  IMAD R5, R14, R4, RZ ;  /* 0x000000040e057224 */ /* 0x002fc800078e02ff */
[----:B------:R-:W-:-:S05]  /*f5d0*/  IMAD.IADD R16, R16, 0x1, R5 ;  /* 0x0000000110107824 */ /* 0x000fca00078e0205 */
[----:B------:R-:W-:-:S13]  /*f5e0*/  ISETP.GT.AND P6, PT, R16, R0, PT ;  /* 0x000000001000720c */ /* 0x000fda0003fc4270 */
[----:B------:R-:W-:Y:S05]  /*f5f0*/  @P6 BRA `(.L_x_12164) ;  /* 0x00000000009c6947 */ /* 0x000fea0003800000 */
.L_x_12169:
        /* <DEDUP_REMOVED lines=14> */
.L_x_12167:
[----:B------:R-:W-:Y:S05]  /*f6e0*/  BSYNC B0 ;  /* 0x0000000000007941 */ /* 0x000fea0003800000 */
.L_x_12166:
        /* <DEDUP_REMOVED lines=18> */
.L_x_12267:
[----:B------:R-:W-:Y:S02]  /*f810*/  ULDC UR4, c[0x0][0xc38] ;  /* 0x00030e0000047ab9 */ /* 0x000fe40000000800 */
[----:B------:R-:W-:-:S04]  /*f820*/  IMAD.U32 R4, RZ, RZ, UR4 ;  /* 0x00000004ff047e24 */ /* 0x000fc8000f8e00ff */
[----:B-1----:R-:W-:-:S04]  /*f830*/  IMAD R5, R14, R4, RZ ;  /* 0x000000040e057224 */ /* 0x002fc800078e02ff */
[----:B------:R-:W-:-:S05]  /*f840*/  IMAD.IADD R16, R5, 0x1, R16 ;  /* 0x0000000105107824 */ /* 0x000fca00078e0210 */
[----:B------:R-:W-:-:S13]  /*f850*/  ISETP.GT.AND P6, PT, R16, R0, PT ;  /* 0x000000001000720c */ /* 0x000fda0003fc4270 */
[----:B------:R-:W-:Y:S05]  /*f860*/  @!P6 BRA `(.L_x_12169) ;  /* 0xfffffffc0064e947 */ /* 0x000fea000383ffff */
.L_x_12164:
        /* <DEDUP_REMOVED lines=8> */
.L_x_12271:
[----:B------:R-:W-:Y:S01]  /*f8f0*/  ISETP.NE.AND P0, PT, R5, RZ, PT ;  /* 0x000000ff0500720c */ /* 0x000fe20003f05270 */
[----:B------:R-:W-:-:S12]  /*f900*/  IMAD.MOV.U32 R5, RZ, RZ, RZ ;  /* 0x000000ffff057224 */ /* 0x000fd800078e00ff */
[----:B------:R-:W-:Y:S05]  /*f910*/  @!P0 BRA `(.L_x_12171) ;  /* 0x0000000000108947 */ /* 0x000fea0003800000 */
[----:B------:R-:W-:Y:S01]  /*f920*/  UMOV UR4, 0xffffffff ;  /* 0xffffffff00047882 */ /* 0x000fe20000000000 */
[----:B------:R-:W-:Y:S02]  /*f930*/  VIADD R12, R6, 0xffffffff ;  /* 0xffffffff060c7836 */ /* 0x000fe40000000000 */
[----:B------:R-:W-:Y:S05]  /*f940*/  BRA.DIV UR4, `(.L_x_12172) ;  /* 0x0000003604507947 */ /* 0x000fea000b800000 */
[----:B------:R3:W4:Y:S02]  /*f950*/  SHFL.IDX PT, R5, R3, R12, 0x1f ;  /* 0x00001f0c03057589 */ /* 0x00072400000e0000 */
.L_x_12171:
        /* <DEDUP_REMOVED lines=66> */
.L_x_12165:
[----:B------:R-:W-:Y:S01]  /*fd80*/  UMOV UR4, URZ ;  /* 0x0000003f00047c82 */ /* 0x000fe20008000000 */
[----:B------:R-:W-:Y:S01]  /*fd90*/  UMOV UR5, URZ ;  /* 0x0000003f00057c82 */ /* 0x000fe20008000000 */
[----:B------:R-:W-:Y:S01]  /*fda0*/  ULDC UR6, c[0x0][0xc3c] ;  /* 0x00030f0000067ab9 */ /* 0x000fe20000000800 */
[----:B------:R-:W-:Y:S02]  /*fdb0*/  IMAD.MOV.U32 R16, RZ, RZ, R0 ;  /* 0x000000ffff107224 */ /* 0x000fe400078e0000 */
[----:B------:R-:W-:Y:S02]  /*fdc0*/  IMAD.U32 R17, RZ, RZ, UR4 ;  /* 0x00000004ff117e24 */ /* 0x000fe4000f8e00ff */
[----:B------:R-:W-:Y:S02]  /*fdd0*/  IMAD.U32 R18, RZ, RZ, UR5 ;  /* 0x00000005ff127e24 */ /* 0x000fe4000f8e00ff */
[----:B------:R-:W-:-:S07]  /*fde0*/  IMAD.U32 R19, RZ, RZ, UR6 ;  /* 0x00000006ff137e24 */ /* 0x000fce000f8e00ff */
.L_x_12173:
        /* <DEDUP_REMOVED lines=10> */
.L_x_12162:
[----:B------:R-:W-:Y:S02]  /*fe90*/  ULDC UR4, c[0x0][0xc3c] ;  /* 0x00030f0000047ab9 */ /* 0x000fe40000000800 */
[----:B--2---:R-:W-:-:S13]  /*fea0*/  ISETP.GE.AND P0, PT, R19, UR4, PT ;  /* 0x0000000413007c0c */ /* 0x004fda000bf06270 */
[----:B------:R-:W-:Y:S05]  /*feb0*/  @!P0 BRA `(.L_x_12174) ;  /* 0xffffffb8000c8947 */ /* 0x000fea000383ffff */
[----:B------:R-:W-:Y:S05]  /*fec0*/  BSYNC B8 ;  /* 0x0000000000087941 */ /* 0x000fea0003800000 */
.L_x_12113:
        /* <DEDUP_REMOVED lines=12> */
.L_x_12274:
[----:B------:R-:W-:Y:S05]  /*ff90*/  BSYNC B0 ;  /* 0x0000000000007941 */ /* 0x000fea0003800000 */
.L_x_12175:
[----:B------:R-:W-:-:S03]  /*ffa0*/  UMOV UR4, 0xffffffff ;  /* 0xffffffff00047882 */ /* 0x000fc60000000000 */
[----:B------:R-:W-:Y:S05]  /*ffb0*/  BRA.DIV UR4, `(.L_x_12177) ;  /* 0x0000002e04f07947 */ /* 0x000fea000b800000 */
[----:B-1----:R-:W1:Y:S02]  /*ffc0*/  S2R R0, SR_TID.X ;  /* 0x0000000000007919 */ /* 0x002e640000002100 */
[----:B-1----:R-:W-:-:S04]  /*ffd0*/  SHF.R.U32.HI R0, RZ, 0x5, R0 ;  /* 0x00000005ff007819 */ /* 0x002fc80000011600 */
[----:B------:R-:W-:-:S05]  /*ffe0*/  LOP3.LUT R0, R0, 0x3, RZ, 0xc0, !PT ;  /* 0x0000000300007812 */ /* 0x000fca00078ec0ff */
[----:B------:R1:W2:Y:S02]  /*fff0*/  SHFL.IDX PT, R14, R0, RZ, 0x1f ;  /* 0x00001fff000e7589 */ /* 0x0002a400000e0000 */
.L_x_12277:
[----:B--2---:R-:W-:Y:S01]  /*10000*/  ISETP.NE.AND P0, PT, R14, RZ, PT ;  /* 0x000000ff0e00720c */ /* 0x004fe20003f05270 */
[----:B------:R-:W-:-:S12]  /*10010*/  BSSY B0, `(.L_x_12178) ;  /* 0x0000024000007945 */ /* 0x000fd80003800000 */
[----:B------:R-:W-:Y:S05]  /*10020*/  @P0 BRA `(.L_x_12179) ;  /* 0x0000000000880947 */ /* 0x000fea0003800000 */
[----:B------:R-:W-:-:S03]  /*10030*/  UMOV UR4, 0xffffffff ;  /* 0xffffffff00047882 */ /* 0x000fc60000000000 */
[----:B------:R-:W-:Y:S05]  /*10040*/  BRA.DIV UR4, `(.L_x_12180) ;  /* 0x0000003204007947 */ /* 0x000fea000b800000 */
[----:B------:R-:W-:-:S13]  /*10050*/  ELECT P6, URZ, PT ;  /* 0x00000000003f782f */ /* 0x000fda00038c0000 */
.L_x_12280:
[----:B------:R-:W-:Y:S05]  /*10060*/  @!P6 BRA `(.L_x_12179) ;  /* 0x000000000078e947 */ /* 0x000fea0003800000 */
[----:B-1----:R-:W2:Y:S02]  /*10070*/  LDL.LU R0, [R1+0x1c] ;  /* 0x00001c0001007983 */ /* 0x002ea40000300800 */
[----:B--2---:R-:W-:-:S04]  /*10080*/  LOP3.LUT R0, R0, 0x2, RZ, 0xfc, !PT ;  /* 0x0000000200007812 */ /* 0x004fc800078efcff */
[----:B------:R-:W-:-:S13]  /*10090*/  ISETP.NE.AND P0, PT, R0, 0x3, PT ;  /* 0x000000030000780c */ /* 0x000fda0003f05270 */
[----:B------:R-:W-:Y:S05]  /*100a0*/  @!P0 BRA `(.L_x_12181) ;  /* 0x0000000000048947 */ /* 0x000fea0003800000 */
[----:B------:R-:W-:Y:S01]  /*100b0*/  BPT.TRAP 0x1 ;  /* 0x000000040000795c */ /* 0x000fe20000300000 */
.L_x_12181:
[C---:B------:R-:W-:Y:S01]  /*100c0*/  IMAD R3, R26.reuse, 0x8, R5 ;  /* 0x000000081a037824 */ /* 0x040fe200078e0205 */
[----:B------:R-:W-:Y:S01]  /*100d0*/  SHF.L.U32 R2, R29, 0x1f, RZ ;  /* 0x0000001f1d027819 */ /* 0x000fe200000006ff */
[----:B------:R-:W-:-:S03]  /*100e0*/  VIADD R26, R26, 0x1 ;  /* 0x000000011a1a7836 */ /* 0x000fc60000000000 */
[----:B------:R-:W1:Y:S02]  /*100f0*/  SYNCS.PHASECHK.TRANS64.TRYWAIT P1, [R3+URZ+0x2d840], R2 ;  /* 0x02d84002030075a7 */ /* 0x000e64000802017f */
[----:B------:R-:W-:-:S04]  /*10100*/  ISETP.NE.AND P2, PT, R26, 0x2, PT ;  /* 0x000000021a00780c */ /* 0x000fc80003f45270 */
[----:B------:R-:W-:Y:S01]  /*10110*/  SEL R0, RZ, 0x1, P2 ;  /* 0x00000001ff007807 */ /* 0x000fe20001000000 */
[----:B-1----:R-:W-:Y:S08]  /*10120*/  @!P1 BRA `(.L_x_12182) ;  /* 0x0000002c00e89947 */ /* 0x002ff00003800000 */
.L_x_12281:
[----:B------:R-:W-:Y:S02]  /*10130*/  SEL R26, R26, RZ, P2 ;  /* 0x000000ff1a1a7207 */ /* 0x000fe40001000000 */
[----:B------:R-:W-:Y:S01]  /*10140*/  LOP3.LUT R0, R29, R0, RZ, 0x3c, !PT ;  /* 0x000000001d007212 */ /* 0x000fe200078e3cff */
[----:B------:R-:W-:Y:S06]  /*10150*/  @!P0 BRA `(.L_x_12183) ;  /* 0x0000000000048947 */ /* 0x000fec0003800000 */
[----:B------:R-:W-:Y:S01]  /*10160*/  BPT.TRAP 0x1 ;  /* 0x000000040000795c */ /* 0x000fe20000300000 */
.L_x_12183:
[----:B------:R-:W-:Y:S01]  /*10170*/  IMAD R5, R26, 0x8, R5 ;  /* 0x000000081a057824 */ /* 0x000fe200078e0205 */
[----:B------:R-:W-:-:S04]  /*10180*/  SHF.L.U32 R0, R0, 0x1f, RZ ;  /* 0x0000001f00007819 */ /* 0x000fc800000006ff */
[----:B------:R-:W2:Y:S02]  /*10190*/  SYNCS.PHASECHK.TRANS64.TRYWAIT P1, [R5+URZ+0x2d840], R0 ;  /* 0x02d84000050075a7 */ /* 0x000ea4000802017f */
[----:B--2---:R-:W-:Y:S05]  /*101a0*/  @!P1 BRA `(.L_x_12184) ;  /* 0x0000002c00dc9947 */ /* 0x004fea0003800000 */
.L_x_12282:
[----:B------:R-:W-:Y:S05]  /*101b0*/  @!P0 BRA `(.L_x_12185) ;  /* 0x0000000000048947 */ /* 0x000fea0003800000 */
[----:B------:R-:W-:Y:S01]  /*101c0*/  BPT.TRAP 0x1 ;  /* 0x000000040000795c */ /* 0x000fe20000300000 */
.L_x_12185:
[----:B------:R-:W3:Y:S02]  /*101d0*/  SYNCS.PHASECHK.TRANS64.TRYWAIT P1, [R3+URZ+0x2d860], R2 ;  /* 0x02d86002030075a7 */ /* 0x000ee4000802017f */
[----:B---3--:R-:W-:Y:S05]  /*101e0*/  @!P1 BRA `(.L_x_12186) ;  /* 0x0000002c00e09947 */ /* 0x008fea0003800000 */
.L_x_12283:
[----:B------:R-:W-:Y:S05]  /*101f0*/  @!P0 BRA `(.L_x_12187) ;  /* 0x0000000000048947 */ /* 0x000fea0003800000 */
[----:B------:R-:W-:Y:S01]  /*10200*/  BPT.TRAP 0x1 ;  /* 0x000000040000795c */ /* 0x000fe20000300000 */
.L_x_12187:
[----:B----4-:R4:W0:Y:S02]  /*10210*/  SYNCS.PHASECHK.TRANS64.TRYWAIT P0, [R5+URZ+0x2d860], R0 ;  /* 0x02d86000050075a7 */ /* 0x010824000800017f */
[----:B0-----:R-:W-:Y:S05]  /*10220*/  @!P0 NANOSLEEP.SYNCS 0x989680 ;  /* 0x009896800000895d */ /* 0x001fea0003900000 */
[----:B------:R-:W0:Y:S02]  /*10230*/  @!P0 SYNCS.PHASECHK.TRANS64 P0, [R5+URZ+0x2d860], R0 ;  /* 0x02d86000050085a7 */ /* 0x000e24000800007f */
[----:B0-----:R-:W-:Y:S05]  /*10240*/  @!P0 BRA `(.L_x_12187) ;  /* 0xfffffffc00f08947 */ /* 0x001fea000383ffff */
.L_x_12179:
[----:B------:R-:W-:Y:S05]  /*10250*/  BSYNC B0 ;  /* 0x0000000000007941 */ /* 0x000fea0003800000 */
.L_x_12178:
[----:B------:R-:W-:Y:S05]  /*10260*/  EXIT ;  /* 0x000000000000794d */ /* 0x000fea0003800000 */
.L_x_12057:
[----:B0-----:R-:W-:-:S04]  /*10270*/  IMAD.U32 R3, RZ, RZ, UR40 ;  /* 0x00000028ff037e24 */ /* 0x001fc8000f8e00ff */
[----:B------:R0:W1:Y:S03]  /*10280*/  SYNCS.PHASECHK.TRANS64.TRYWAIT P1, [R3+URZ+0x2d800], R0 ;  /* 0x02d80000030075a7 */ /* 0x000066000802017f */
[----:B-1----:R-:W-:Y:S05]  /*10290*/  @!P1 NANOSLEEP.SYNCS 0x989680 ;  /* 0x009896800000995d */ /* 0x002fea0003900000 */
[----:B------:R-:W1:Y:S02]  /*102a0*/  @!P1 SYNCS.PHASECHK.TRANS64 P1, [R3+URZ+0x2d800], R0 ;  /* 0x02d80000030095a7 */ /* 0x000e64000802007f */
[----:B-1----:R-:W-:Y:S05]  /*102b0*/  @!P1 BRA `(.L_x_12057) ;  /* 0xfffffffc00ec9947 */ /* 0x002fea000383ffff */
[----:B------:R-:W-:Y:S05]  /*102c0*/  BRA `(.L_x_12188) ;  /* 0xffffff1400247947 */ /* 0x000fea000383ffff */
.L_x_12061:
[----:B-1----:R1:W2:Y:S02]  /*102d0*/  SYNCS.PHASECHK.TRANS64.TRYWAIT P1, [R3+URZ+0x2d830], R0 ;  /* 0x02d83000030075a7 */ /* 0x0022a4000802017f */
[----:B--2---:R-:W-:Y:S05]  /*102e0*/  @!P1 NANOSLEEP.SYNCS 0x989680 ;  /* 0x009896800000995d */ /* 0x004fea0003900000 */
[----:B------:R-:W2:Y:S02]  /*102f0*/  @!P1 SYNCS.PHASECHK.TRANS64 P1, [R3+URZ+0x2d830], R0 ;  /* 0x02d83000030095a7 */ /* 0x000ea4000802007f */
[----:B--2---:R-:W-:Y:S05]  /*10300*/  @!P1 BRA `(.L_x_12061) ;  /* 0xfffffffc00f09947 */ /* 0x004fea000383ffff */
[----:B------:R-:W-:Y:S05]  /*10310*/  BRA `(.L_x_12060) ;  /* 0xffffff14003c7947 */ /* 0x000fea000383ffff */
.L_x_12067:
[----:B-1----:R-:W-:-:S04]  /*10320*/  IMAD.U32 R5, RZ, RZ, UR7 ;  /* 0x00000007ff057e24 */ /* 0x002fc8000f8e00ff */
[----:B------:R1:W2:Y:S03]  /*10330*/  SYNCS.PHASECHK.TRANS64.TRYWAIT P1, [R5+URZ+0x2d830], R0 ;  /* 0x02d83000050075a7 */ /* 0x0002a6000802017f */
[----:B--2---:R-:W-:Y:S05]  /*10340*/  @!P1 NANOSLEEP.SYNCS 0x989680 ;  /* 0x009896800000995d */ /* 0x004fea0003900000 */
[----:B------:R-:W2:Y:S02]  /*10350*/  @!P1 SYNCS.PHASECHK.TRANS64 P1, [R5+URZ+0x2d830], R0 ;  /* 0x02d83000050095a7 */ /* 0x000ea4000802007f */
[----:B--2---:R-:W-:Y:S05]  /*10360*/  @!P1 BRA `(.L_x_12067) ;  /* 0xfffffffc00ec9947 */ /* 0x004fea000383ffff */
[----:B------:R-:W-:Y:S05]  /*10370*/  BRA `(.L_x_12064) ;  /* 0xffffff3800087947 */ /* 0x000fea000383ffff */
.L_x_12071:
[----:B-1----:R-:W-:-:S04]  /*10380*/  IMAD.U32 R5, RZ, RZ, UR7 ;  /* 0x00000007ff057e24 */ /* 0x002fc8000f8e00ff */
[----:B------:R1:W2:Y:S03]  /*10390*/  SYNCS.PHASECHK.TRANS64.TRYWAIT P1, [R5+URZ+0x2d850], R0 ;  /* 0x02d85000050075a7 */ /* 0x0002a6000802017f */
[----:B--2---:R-:W-:Y:S05]  /*103a0*/  @!P1 NANOSLEEP.SYNCS 0x989680 ;  /* 0x009896800000995d */ /* 0x004fea0003900000 */
[----:B------:R-:W2:Y:S02]  /*103b0*/  @!P1 SYNCS.PHASECHK.TRANS64 P1, [R5+URZ+0x2d850], R0 ;  /* 0x02d85000050095a7 */ /* 0x000ea4000802007f */
[----:B--2---:R-:W-:Y:S05]  /*103c0*/  @!P1 BRA `(.L_x_12071) ;  /* 0xfffffffc00ec9947 */ /* 0x004fea000383ffff */
[----:B------:R-:W-:Y:S05]  /*103d0*/  BRA `(.L_x_12068) ;  /* 0xffffff3800b87947 */ /* 0x000fea000383ffff */
.L_x_12079:
[----:B-1----:R-:W-:-:S04]  /*103e0*/  IMAD.U32 R5, RZ, RZ, UR7 ;  /* 0x00000007ff057e24 */ /* 0x002fc8000f8e00ff */
[----:B------:R1:W2:Y:S03]  /*103f0*/  SYNCS.PHASECHK.TRANS64.TRYWAIT P1, [R5+URZ+0x2d830], R0 ;  /* 0x02d83000050075a7 */ /* 0x0002a6000802017f */
[----:B--2---:R-:W-:Y:S05]  /*10400*/  @!P1 NANOSLEEP.SYNCS 0x989680 ;  /* 0x009896800000995d */ /* 0x004fea0003900000 */
[----:B------:R-:W2:Y:S02]  /*10410*/  @!P1 SYNCS.PHASECHK.TRANS64 P1, [R5+URZ+0x2d830], R0 ;  /* 0x02d83000050095a7 */ /* 0x000ea4000802007f */
[----:B--2---:R-:W-:Y:S05]  /*10420*/  @!P1 BRA `(.L_x_12079) ;  /* 0xfffffffc00ec9947 */ /* 0x004fea000383ffff */
[----:B------:R-:W-:Y:S05]  /*10430*/  BRA `(.L_x_12076) ;  /* 0xffffff60006c7947 */ /* 0x000fea000383ffff */
.L_x_12083:
[----:B-1----:R-:W-:-:S04]  /*10440*/  IMAD.U32 R5, RZ, RZ, UR7 ;  /* 0x00000007ff057e24 */ /* 0x002fc8000f8e00ff */
[----:B------:R1:W2:Y:S03]  /*10450*/  SYNCS.PHASECHK.TRANS64.TRYWAIT P1, [R5+URZ+0x2d850], R0 ;  /* 0x02d85000050075a7 */ /* 0x0002a6000802017f */
[----:B--2---:R-:W-:Y:S05]  /*10460*/  @!P1 NANOSLEEP.SYNCS 0x989680 ;  /* 0x009896800000995d */ /* 0x004fea0003900000 */
[----:B------:R-:W2:Y:S02]  /*10470*/  @!P1 SYNCS.PHASECHK.TRANS64 P1, [R5+URZ+0x2d850], R0 ;  /* 0x02d85000050095a7 */ /* 0x000ea4000802007f */
[----:B--2---:R-:W-:Y:S05]  /*10480*/  @!P1 BRA `(.L_x_12083) ;  /* 0xfffffffc00ec9947 */ /* 0x004fea000383ffff */
[----:B------:R-:W-:Y:S05]  /*10490*/  BRA `(.L_x_12080) ;  /* 0xffffff64001c7947 */ /* 0x000fea000383ffff */
.L_x_12090:
[----:B-1----:R-:W-:-:S04]  /*104a0*/  IMAD.U32 R8, RZ, RZ, UR4 ;  /* 0x00000004ff087e24 */ /* 0x002fc8000f8e00ff */
[----:B------:R1:W2:Y:S03]  /*104b0*/  SYNCS.PHASECHK.TRANS64.TRYWAIT P1, [R8+URZ+0x2d850], R7 ;  /* 0x02d85007080075a7 */ /* 0x0002a6000802017f */
[----:B--2---:R-:W-:Y:S05]  /*104c0*/  @!P1 NANOSLEEP.SYNCS 0x989680 ;  /* 0x009896800000995d */ /* 0x004fea0003900000 */
[----:B------:R-:W2:Y:S02]  /*104d0*/  @!P1 SYNCS.PHASECHK.TRANS64 P1, [R8+URZ+0x2d850], R7 ;  /* 0x02d85007080095a7 */ /* 0x000ea4000802007f */
[----:B--2---:R-:W-:Y:S05]  /*104e0*/  @!P1 BRA `(.L_x_12090) ;  /* 0xfffffffc00ec9947 */ /* 0x004fea000383ffff */
[----:B------:R-:W-:Y:S05]  /*104f0*/  BRA `(.L_x_12089) ;  /* 0xffffff80004c7947 */ /* 0x000fea000383ffff */
.L_x_12125:
        /* <DEDUP_REMOVED lines=11> */
.L_x_12190:
[----:B------:R-:W-:Y:S05]  /*105b0*/  BSYNC B0 ;  /* 0x0000000000007941 */ /* 0x000fea0003800000 */
.L_x_12189:
[----:B------:R-:W-:Y:S05]  /*105c0*/  BRA `(.L_x_12191) ;  /* 0xffffffbc00ec7947 */ /* 0x000fea000383ffff */
.L_x_12128:
[----:B0-----:R0:W1:Y:S02]  /*105d0*/  SYNCS.PHASECHK.TRANS64.TRYWAIT P0, [R2+URZ+0x2d840], R3 ;  /* 0x02d84003020075a7 */ /* 0x001064000800017f */
[----:B-1----:R-:W-:Y:S05]  /*105e0*/  @!P0 NANOSLEEP.SYNCS 0x989680 ;  /* 0x009896800000895d */ /* 0x002fea0003900000 */
[----:B------:R-:W1:Y:S02]  /*105f0*/  @!P0 SYNCS.PHASECHK.TRANS64 P0, [R2+URZ+0x2d840], R3 ;  /* 0x02d84003020085a7 */ /* 0x000e64000800007f */
[----:B-1----:R-:W-:Y:S05]  /*10600*/  @!P0 BRA `(.L_x_12128) ;  /* 0xfffffffc00f08947 */ /* 0x002fea000383ffff */
[----:B------:R-:W-:Y:S05]  /*10610*/  BRA `(.L_x_12192) ;  /* 0xffffffc0005c7947 */ /* 0x000fea000383ffff */
.L_x_12129:
        /* <DEDUP_REMOVED lines=8> */
.L_x_12194:
[----:B------:R-:W-:Y:S05]  /*106a0*/  BSYNC B0 ;  /* 0x0000000000007941 */ /* 0x000fea0003800000 */
.L_x_12193:
        /* <DEDUP_REMOVED lines=9> */
.L_x_12195:
[----:B------:R-:W-:Y:S02]  /*10740*/  IMAD.MOV.U32 R13, RZ, RZ, R6 ;  /* 0x000000ffff0d7224 */ /* 0x000fe400078e0006 */
[----:B------:R-:W-:Y:S02]  /*10750*/  IMAD.MOV.U32 R12, RZ, RZ, 0x1 ;  /* 0x00000001ff0c7424 */ /* 0x000fe400078e00ff */
[----:B------:R-:W-:-:S07]  /*10760*/  IMAD.MOV.U32 R5, RZ, RZ, R14 ;  /* 0x000000ffff057224 */ /* 0x000fce00078e000e */
[----:B------:R-:W-:Y:S05]  /*10770*/  WARPSYNC.COLLECTIVE R15, `(.L_x_12196) ;  /* 0x000000000f087348 */ /* 0x000fea0003c00000 */
[----:B------:R0:W1:Y:S02]  /*10780*/  SHFL.IDX P6, R14, R13, R12, R11 ;  /* 0x0000000c0d0e7389 */ /* 0x00006400000c000b */
[----:B01----:R-:W-:Y:S01]  /*10790*/  ENDCOLLECTIVE ;  /* 0x000000000000791b */ /* 0x003fe20003800000 */
.L_x_12196:
        /* <DEDUP_REMOVED lines=17> */
.L_x_12197:
[----:B------:R-:W-:Y:S02]  /*108b0*/  @P1 IMAD R8, R7, 0x2, R23 ;  /* 0x0000000207081824 */ /* 0x000fe400078e0217 */
[----:B------:R-:W-:Y:S02]  /*108c0*/  IMAD.MOV.U32 R13, RZ, RZ, R6 ;  /* 0x000000ffff0d7224 */ /* 0x000fe400078e0006 */
[----:B------:R-:W-:Y:S02]  /*108d0*/  IMAD.MOV.U32 R12, RZ, RZ, 0x2 ;  /* 0x00000002ff0c7424 */ /* 0x000fe400078e00ff */
[----:B------:R-:W-:-:S07]  /*108e0*/  IMAD.MOV.U32 R5, RZ, RZ, R14 ;  /* 0x000000ffff057224 */ /* 0x000fce00078e000e */
[----:B------:R-:W-:Y:S05]  /*108f0*/  WARPSYNC.COLLECTIVE R15, `(.L_x_12198) ;  /* 0x000000000f087348 */ /* 0x000fea0003c00000 */
[----:B------:R0:W1:Y:S02]  /*10900*/  SHFL.IDX P6, R14, R13, R12, R11 ;  /* 0x0000000c0d0e7389 */ /* 0x00006400000c000b */
[----:B01----:R-:W-:Y:S01]  /*10910*/  ENDCOLLECTIVE ;  /* 0x000000000000791b */ /* 0x003fe20003800000 */
.L_x_12198:
        /* <DEDUP_REMOVED lines=17> */
.L_x_12199:
[----:B------:R-:W-:Y:S02]  /*10a30*/  @P1 IMAD R8, R7, 0x2, R23 ;  /* 0x0000000207081824 */ /* 0x000fe400078e0217 */
[----:B------:R-:W-:Y:S02]  /*10a40*/  IMAD.MOV.U32 R13, RZ, RZ, R6 ;  /* 0x000000ffff0d7224 */ /* 0x000fe400078e0006 */
[----:B------:R-:W-:Y:S02]  /*10a50*/  IMAD.MOV.U32 R12, RZ, RZ, 0x3 ;  /* 0x00000003ff0c7424 */ /* 0x000fe400078e00ff */
[----:B------:R-:W-:-:S07]  /*10a60*/  IMAD.MOV.U32 R5, RZ, RZ, R14 ;  /* 0x000000ffff057224 */ /* 0x000fce00078e000e */
[----:B------:R-:W-:Y:S05]  /*10a70*/  WARPSYNC.COLLECTIVE R15, `(.L_x_12200) ;  /* 0x000000000f087348 */ /* 0x000fea0003c00000 */
[----:B------:R0:W1:Y:S02]  /*10a80*/  SHFL.IDX P6, R14, R13, R12, R11 ;  /* 0x0000000c0d0e7389 */ /* 0x00006400000c000b */
[----:B01----:R-:W-:Y:S01]  /*10a90*/  ENDCOLLECTIVE ;  /* 0x000000000000791b */ /* 0x003fe20003800000 */
.L_x_12200:
        /* <DEDUP_REMOVED lines=10> */
.L_x_12201:
        /* <DEDUP_REMOVED lines=8> */
.L_x_12134:
[----:B------:R-:W2:Y:S04]  /*10bc0*/  LDL.LU R11, [R1+0x20] ;  /* 0x00002000010b7983 */ /* 0x000ea80000300800 */
[----:B------:R0:W5:Y:S01]  /*10bd0*/  LDL R9, [R1+0x18] ;  /* 0x0000180001097983 */ /* 0x0001620000100800 */
[----:B------:R-:W-:Y:S02]  /*10be0*/  IMAD.MOV.U32 R13, RZ, RZ, R0 ;  /* 0x000000ffff0d7224 */ /* 0x000fe400078e0000 */
[----:B------:R-:W-:Y:S02]  /*10bf0*/  IMAD.MOV.U32 R12, RZ, RZ, RZ ;  /* 0x000000ffff0c7224 */ /* 0x000fe400078e00ff */
[----:B------:R-:W-:Y:S02]  /*10c00*/  IMAD.MOV.U32 R15, RZ, RZ, -0x1 ;  /* 0xffffffffff0f7424 */ /* 0x000fe400078e00ff */
[----:B------:R-:W-:-:S04]  /*10c10*/  IMAD R17, R17, 0xc0, R21 ;  /* 0x000000c011117824 */ /* 0x000fc800078e0215 */
[----:B------:R-:W-:Y:S02]  /*10c20*/  VIADD R5, R17, 0x20 ;  /* 0x0000002011057836 */ /* 0x000fe40000000000 */
[----:B--2---:R-:W-:Y:S02]  /*10c30*/  IMAD R2, R11, R10, RZ ;  /* 0x0000000a0b027224 */ /* 0x004fe400078e02ff */
[----:B0-----:R-:W-:-:S07]  /*10c40*/  IMAD.MOV.U32 R11, RZ, RZ, 0x1c1f ;  /* 0x00001c1fff0b7424 */ /* 0x001fce00078e00ff */
[----:B-----5:R-:W-:Y:S05]  /*10c50*/  WARPSYNC.COLLECTIVE R15, `(.L_x_12203) ;  /* 0x000000000f087348 */ /* 0x020fea0003c00000 */
[----:B------:R0:W1:Y:S02]  /*10c60*/  SHFL.IDX P6, R14, R13, R12, R11 ;  /* 0x0000000c0d0e7389 */ /* 0x00006400000c000b */
[----:B01---5:R-:W-:Y:S01]  /*10c70*/  ENDCOLLECTIVE ;  /* 0x000000000000791b */ /* 0x023fe20003800000 */
.L_x_12203:
[----:B------:R-:W-:Y:S02]  /*10c80*/  IMAD.MOV.U32 R13, RZ, RZ, R4 ;  /* 0x000000ffff0d7224 */ /* 0x000fe400078e0004 */
[----:B------:R-:W-:-:S07]  /*10c90*/  IMAD.MOV.U32 R6, RZ, RZ, R14 ;  /* 0x000000ffff067224 */ /* 0x000fce00078e000e */
[----:B------:R-:W-:Y:S05]  /*10ca0*/  WARPSYNC.COLLECTIVE R15, `(.L_x_12204) ;  /* 0x000000000f087348 */ /* 0x000fea0003c00000 */
[----:B------:R0:W1:Y:S02]  /*10cb0*/  SHFL.IDX P6, R14, R13, R12, R11 ;  /* 0x0000000c0d0e7389 */ /* 0x00006400000c000b */
[----:B01----:R-:W-:Y:S01]  /*10cc0*/  ENDCOLLECTIVE ;  /* 0x000000000000791b */ /* 0x003fe20003800000 */
.L_x_12204:
[----:B------:R-:W-:Y:S01]  /*10cd0*/  ISETP.GE.AND P2, PT, R17, R2, PT ;  /* 0x000000021100720c */ /* 0x000fe20003f46270 */
[----:B------:R-:W-:Y:S02]  /*10ce0*/  IMAD.MOV.U32 R13, RZ, RZ, R0 ;  /* 0x000000ffff0d7224 */ /* 0x000fe400078e0000 */
[----:B------:R-:W-:Y:S02]  /*10cf0*/  IMAD.MOV.U32 R12, RZ, RZ, 0x1 ;  /* 0x00000001ff0c7424 */ /* 0x000fe400078e00ff */
[----:B------:R-:W-:-:S08]  /*10d00*/  IMAD.MOV.U32 R7, RZ, RZ, R14 ;  /* 0x000000ffff077224 */ /* 0x000fd000078e000e */
[----:B------:R-:W-:Y:S05]  /*10d10*/  WARPSYNC.COLLECTIVE R15, `(.L_x_12205) ;  /* 0x000000000f087348 */ /* 0x000fea0003c00000 */
[----:B------:R0:W1:Y:S02]  /*10d20*/  SHFL.IDX P6, R14, R13, R12, R11 ;  /* 0x0000000c0d0e7389 */ /* 0x00006400000c000b */
[----:B01----:R-:W-:Y:S01]  /*10d30*/  ENDCOLLECTIVE ;  /* 0x000000000000791b */ /* 0x003fe20003800000 */
.L_x_12205:
[----:B------:R-:W-:-:S05]  /*10d40*/  @!P2 LEA R7, P4, R20, R7, 0x1 ;  /* 0x000000071407a211 */ /* 0x000fca00078808ff */
[----:B------:R-:W-:-:S05]  /*10d50*/  @!P2 IMAD.X R6, RZ, RZ, R6, P4 ;  /* 0x000000ffff06a224 */ /* 0x000fca00020e0606 */
[----:B------:R-:W-:-:S04]  /*10d60*/  @!P2 LOP3.LUT R7, R7, R6, RZ, 0x3c, !PT ;  /* 0x000000060707a212 */ /* 0x000fc800078e3cff */
[----:B------:R-:W-:-:S04]  /*10d70*/  @!P2 LOP3.LUT R6, R7, R6, RZ, 0x3c, !PT ;  /* 0x000000060706a212 */ /* 0x000fc800078e3cff */
[----:B------:R-:W-:Y:S01]  /*10d80*/  @!P2 LOP3.LUT R7, R7, R6, RZ, 0x3c, !PT ;  /* 0x000000060707a212 */ /* 0x000fe200078e3cff */
[----:B------:R-:W-:-:S04]  /*10d90*/  IMAD.MOV.U32 R13, RZ, RZ, R4 ;  /* 0x000000ffff0d7224 */ /* 0x000fc800078e0004 */
        /* <DEDUP_REMOVED lines=10> */
.L_x_12206:
[----:B------:R-:W-:Y:S01]  /*10e40*/  ISETP.GE.AND P2, PT, R5, R2, PT ;  /* 0x000000020500720c */ /* 0x000fe20003f46270 */
[----:B------:R-:W-:Y:S02]  /*10e50*/  IMAD.MOV.U32 R13, RZ, RZ, R0 ;  /* 0x000000ffff0d7224 */ /* 0x000fe400078e0000 */
[----:B------:R-:W-:Y:S02]  /*10e60*/  IMAD.MOV.U32 R12, RZ, RZ, 0x2 ;  /* 0x00000002ff0c7424 */ /* 0x000fe400078e00ff */
[----:B------:R-:W-:-:S08]  /*10e70*/  IMAD.MOV.U32 R7, RZ, RZ, R14 ;  /* 0x000000ffff077224 */ /* 0x000fd000078e000e */
[----:B------:R-:W-:Y:S05]  /*10e80*/  WARPSYNC.COLLECTIVE R15, `(.L_x_12207) ;  /* 0x000000000f087348 */ /* 0x000fea0003c00000 */
[----:B------:R0:W1:Y:S02]  /*10e90*/  SHFL.IDX P6, R14, R13, R12, R11 ;  /* 0x0000000c0d0e7389 */ /* 0x00006400000c000b */
[----:B01----:R-:W-:Y:S01]  /*10ea0*/  ENDCOLLECTIVE ;  /* 0x000000000000791b */ /* 0x003fe20003800000 */
.L_x_12207:
        /* <DEDUP_REMOVED lines=16> */
.L_x_12208:
[----:B------:R-:W-:Y:S02]  /*10fb0*/  VIADD R5, R17, 0x40 ;  /* 0x0000004011057836 */ /* 0x000fe40000000000 */
[----:B------:R-:W-:Y:S02]  /*10fc0*/  IMAD.MOV.U32 R13, RZ, RZ, R0 ;  /* 0x000000ffff0d7224 */ /* 0x000fe400078e0000 */
[----:B------:R-:W-:Y:S01]  /*10fd0*/  IMAD.MOV.U32 R12, RZ, RZ, 0x3 ;  /* 0x00000003ff0c7424 */ /* 0x000fe200078e00ff */
[----:B------:R-:W-:Y:S01]  /*10fe0*/  ISETP.GE.AND P2, PT, R5, R2, PT ;  /* 0x000000020500720c */ /* 0x000fe20003f46270 */
[----:B------:R-:W-:-:S12]  /*10ff0*/  IMAD.MOV.U32 R7, RZ, RZ, R14 ;  /* 0x000000ffff077224 */ /* 0x000fd800078e000e */
[----:B------:R-:W-:Y:S05]  /*11000*/  WARPSYNC.COLLECTIVE R15, `(.L_x_12209) ;  /* 0x000000000f087348 */ /* 0x000fea0003c00000 */
[----:B------:R0:W1:Y:S02]  /*11010*/  SHFL.IDX P6, R14, R13, R12, R11 ;  /* 0x0000000c0d0e7389 */ /* 0x00006400000c000b */
[----:B01----:R-:W-:Y:S01]  /*11020*/  ENDCOLLECTIVE ;  /* 0x000000000000791b */ /* 0x003fe20003800000 */
.L_x_12209:
[----:B------:R-:W-:-:S05]  /*11030*/  @!P2 LEA R7, P4, R20, R7, 0x1 ;  /* 0x000000071407a211 */ /* 0x000fca00078808ff */
[----:B------:R-:W-:Y:S02]  /*11040*/  @!P2 IMAD.X R6, RZ, RZ, R6, P4 ;  /* 0x000000ffff06a224 */ /* 0x000fe400020e0606 */
[----:B------:R-:W-:-:S03]  /*11050*/  IMAD.MOV.U32 R13, RZ, RZ, R4 ;  /* 0x000000ffff0d7224 */ /* 0x000fc600078e0004 */
[----:B------:R-:W-:Y:S01]  /*11060*/  @!P2 LOP3.LUT R7, R7, R6, RZ, 0x3c, !PT ;  /* 0x000000060707a212 */ /* 0x000fe200078e3cff */
[----:B------:R-:W-:-:S07]  /*11070*/  IMAD.MOV.U32 R0, RZ, RZ, R14 ;  /* 0x000000ffff007224 */ /* 0x000fce00078e000e */
[----:B------:R-:W-:Y:S05]  /*11080*/  WARPSYNC.COLLECTIVE R15, `(.L_x_12210) ;  /* 0x000000000f087348 */ /* 0x000fea0003c00000 */
[----:B------:R0:W1:Y:S02]  /*11090*/  SHFL.IDX P6, R14, R13, R12, R11 ;  /* 0x0000000c0d0e7389 */ /* 0x00006400000c000b */
[----:B01----:R-:W-:Y:S01]  /*110a0*/  ENDCOLLECTIVE ;  /* 0x000000000000791b */ /* 0x003fe20003800000 */
.L_x_12210:
[----:B------:R-:W-:Y:S01]  /*110b0*/  @!P2 LOP3.LUT R6, R7, R6, RZ, 0x3c, !PT ;  /* 0x000000060706a212 */ /* 0x000fe200078e3cff */
[----:B------:R-:W-:-:S03]  /*110c0*/  VIADD R5, R17, 0x60 ;  /* 0x0000006011057836 */ /* 0x000fc60000000000 */
[----:B------:R-:W-:-:S05]  /*110d0*/  @!P2 LOP3.LUT R7, R7, R6, RZ, 0x3c, !PT ;  /* 0x000000060707a212 */ /* 0x000fca00078e3cff */
[----:B------:R-:W-:Y:S01]  /*110e0*/  @!PT LDS RZ, [RZ] ;  /* 0x00000000fffff984 */ /* 0x000fe20000000800 */
[----:B------:R-:W-:Y:S01]  /*110f0*/  @!PT LDS RZ, [RZ] ;  /* 0x00000000fffff984 */ /* 0x000fe20000000800 */
[----:B------:R-:W-:Y:S01]  /*11100*/  @!PT LDS RZ, [RZ] ;  /* 0x00000000fffff984 */ /* 0x000fe20000000800 */
[----:B------:R0:W-:Y:S04]  /*11110*/  @!P2 LDGSTS.E.BYPASS.LTC128B.128 [R9+0xd400], desc[UR36][R6.64], !P3 ;  /* 0x0d4000000609afae */ /* 0x0001e8000d901d64 */
[----:B------:R0:W-:Y:S01]  /*11120*/  @!P2 LDGSTS.E.BYPASS.LTC128B.128 [R9+0x10400], desc[UR36][R6.64+0x40], !P0 ;  /* 0x104000400609afae */ /* 0x0001e2000c101d64 */
[----:B------:R-:W-:-:S03]  /*11130*/  IMAD.MOV.U32 R13, RZ, RZ, R3 ;  /* 0x000000ffff0d7224 */ /* 0x000fc600078e0003 */
[----:B------:R0:W-:Y:S01]  /*11140*/  @!P2 LDGSTS.E.BYPASS.LTC128B.128 [R9+0x13400], desc[UR36][R6.64+0x80], !P1 ;  /* 0x134000800609afae */ /* 0x0001e2000c901d64 */
[----:B------:R-:W-:Y:S01]  /*11150*/  ISETP.GE.AND P2, PT, R5, R2, PT ;  /* 0x000000020500720c */ /* 0x000fe20003f46270 */
[----:B------:R-:W-:Y:S02]  /*11160*/  IMAD.MOV.U32 R12, RZ, RZ, RZ ;  /* 0x000000ffff0c7224 */ /* 0x000fe400078e00ff */
[----:B------:R-:W-:-:S10]  /*11170*/  IMAD.MOV.U32 R4, RZ, RZ, R14 ;  /* 0x000000ffff047224 */ /* 0x000fd400078e000e */
[----:B0-----:R-:W-:Y:S05]  /*11180*/  WARPSYNC.COLLECTIVE R15, `(.L_x_12211) ;  /* 0x000000000f087348 */ /* 0x001fea0003c00000 */
[----:B------:R1:W2:Y:S02]  /*11190*/  SHFL.IDX P6, R14, R13, R12, R11 ;  /* 0x0000000c0d0e7389 */ /* 0x0002a400000c000b */
[----:B012---:R-:W-:Y:S01]  /*111a0*/  ENDCOLLECTIVE ;  /* 0x000000000000791b */ /* 0x007fe20003800000 */
.L_x_12211:
        /* <DEDUP_REMOVED lines=16> */
.L_x_12212:
[----:B------:R-:W-:Y:S02]  /*112b0*/  IMAD.MOV.U32 R13, RZ, RZ, R3 ;  /* 0x000000ffff0d7224 */ /* 0x000fe400078e0003 */
[----:B------:R-:W-:Y:S02]  /*112c0*/  IMAD.MOV.U32 R12, RZ, RZ, 0x1 ;  /* 0x00000001ff0c7424 */ /* 0x000fe400078e00ff */
[----:B------:R-:W-:-:S07]  /*112d0*/  IMAD.MOV.U32 R4, RZ, RZ, R14 ;  /* 0x000000ffff047224 */ /* 0x000fce00078e000e */
[----:B------:R-:W-:Y:S05]  /*112e0*/  WARPSYNC.COLLECTIVE R15, `(.L_x_12213) ;  /* 0x000000000f087348 */ /* 0x000fea0003c00000 */
[----:B------:R0:W1:Y:S02]  /*112f0*/  SHFL.IDX P6, R14, R13, R12, R11 ;  /* 0x0000000c0d0e7389 */ /* 0x00006400000c000b */
[----:B01----:R-:W-:Y:S01]  /*11300*/  ENDCOLLECTIVE ;  /* 0x000000000000791b */ /* 0x003fe20003800000 */
.L_x_12213:
        /* <DEDUP_REMOVED lines=14> */
.L_x_12214:
[----:B------:R-:W-:Y:S01]  /*113f0*/  IMAD.MOV.U32 R8, RZ, RZ, R14 ;  /* 0x000000ffff087224 */ /* 0x000fe200078e000e */
[----:B------:R-:W-:Y:S06]  /*11400*/  BRA `(.L_x_12215) ;  /* 0xffffffc400507947 */ /* 0x000fec000383ffff */
.L_x_12137:
[----:B-1----:R1:W2:Y:S02]  /*11410*/  SYNCS.PHASECHK.TRANS64.TRYWAIT P0, [R23+URZ+0x2d820], R0 ;  /* 0x02d82000170075a7 */ /* 0x0022a4000800017f */
[----:B--2---:R-:W-:Y:S05]  /*11420*/  @!P0 NANOSLEEP.SYNCS 0x989680 ;  /* 0x009896800000895d */ /* 0x004fea0003900000 */
[----:B------:R-:W2:Y:S02]  /*11430*/  @!P0 SYNCS.PHASECHK.TRANS64 P0, [R23+URZ+0x2d820], R0 ;  /* 0x02d82000170085a7 */ /* 0x000ea4000800007f */
[----:B--2---:R-:W-:Y:S05]  /*11440*/  @!P0 BRA `(.L_x_12137) ;  /* 0xfffffffc00f08947 */ /* 0x004fea000383ffff */
[----:B------:R-:W-:Y:S05]  /*11450*/  BRA `(.L_x_12216) ;  /* 0xffffffc400b87947 */ /* 0x000fea000383ffff */
.L_x_12142:
[----:B0-----:R0:W1:Y:S02]  /*11460*/  SYNCS.PHASECHK.TRANS64.TRYWAIT P0, [R5+URZ+0x2d840], R0 ;  /* 0x02d84000050075a7 */ /* 0x001064000800017f */
[----:B-1----:R-:W-:Y:S05]  /*11470*/  @!P0 NANOSLEEP.SYNCS 0x989680 ;  /* 0x009896800000895d */ /* 0x002fea0003900000 */
[----:B------:R-:W1:Y:S02]  /*11480*/  @!P0 SYNCS.PHASECHK.TRANS64 P0, [R5+URZ+0x2d840], R0 ;  /* 0x02d84000050085a7 */ /* 0x000e64000800007f */
[----:B-1----:R-:W-:Y:S05]  /*11490*/  @!P0 BRA `(.L_x_12142) ;  /* 0xfffffffc00f08947 */ /* 0x002fea000383ffff */
[----:B------:R-:W-:Y:S05]  /*114a0*/  BRA `(.L_x_12217) ;  /* 0xffffffc800a87947 */ /* 0x000fea000383ffff */
.L_x_12143:
        /* <DEDUP_REMOVED lines=8> */
.L_x_12219:
[----:B------:R-:W-:Y:S05]  /*11530*/  BSYNC B1 ;  /* 0x0000000000017941 */ /* 0x000fea0003800000 */
.L_x_12218:
        /* <DEDUP_REMOVED lines=13> */
.L_x_12220:
        /* <DEDUP_REMOVED lines=8> */
.L_x_12221:
        /* <DEDUP_REMOVED lines=14> */
.L_x_12222:
[----:B------:R-:W-:Y:S02]  /*11770*/  IMAD.MOV.U32 R13, RZ, RZ, R7 ;  /* 0x000000ffff0d7224 */ /* 0x000fe400078e0007 */
[----:B------:R-:W-:Y:S02]  /*11780*/  IMAD.MOV.U32 R12, RZ, RZ, 0x2 ;  /* 0x00000002ff0c7424 */ /* 0x000fe400078e00ff */
[----:B------:R-:W-:-:S07]  /*11790*/  IMAD.MOV.U32 R2, RZ, RZ, R14 ;  /* 0x000000ffff027224 */ /* 0x000fce00078e000e */
[----:B------:R-:W-:Y:S05]  /*117a0*/  WARPSYNC.COLLECTIVE R15, `(.L_x_12223) ;  /* 0x000000000f087348 */ /* 0x000fea0003c00000 */
[----:B------:R0:W1:Y:S02]  /*117b0*/  SHFL.IDX P6, R14, R13, R12, R11 ;  /* 0x0000000c0d0e7389 */ /* 0x00006400000c000b */
[----:B01----:R-:W-:Y:S01]  /*117c0*/  ENDCOLLECTIVE ;  /* 0x000000000000791b */ /* 0x003fe20003800000 */
.L_x_12223:
        /* <DEDUP_REMOVED lines=13> */
.L_x_12224:
[----:B------:R-:W-:Y:S02]  /*118a0*/  IMAD.MOV.U32 R13, RZ, RZ, R7 ;  /* 0x000000ffff0d7224 */ /* 0x000fe400078e0007 */
[----:B------:R-:W-:Y:S02]  /*118b0*/  IMAD.MOV.U32 R12, RZ, RZ, 0x3 ;  /* 0x00000003ff0c7424 */ /* 0x000fe400078e00ff */
[----:B------:R-:W-:-:S07]  /*118c0*/  IMAD.MOV.U32 R2, RZ, RZ, R14 ;  /* 0x000000ffff027224 */ /* 0x000fce00078e000e */
[----:B------:R-:W-:Y:S05]  /*118d0*/  WARPSYNC.COLLECTIVE R15, `(.L_x_12225) ;  /* 0x000000000f087348 */ /* 0x000fea0003c00000 */
[----:B------:R0:W1:Y:S02]  /*118e0*/  SHFL.IDX P6, R14, R13, R12, R11 ;  /* 0x0000000c0d0e7389 */ /* 0x00006400000c000b */
[----:B01----:R-:W-:Y:S01]  /*118f0*/  ENDCOLLECTIVE ;  /* 0x000000000000791b */ /* 0x003fe20003800000 */
.L_x_12225:
        /* <DEDUP_REMOVED lines=14> */
.L_x_12226:
[----:B------:R-:W-:Y:S01]  /*119e0*/  IMAD.MOV.U32 R2, RZ, RZ, R14 ;  /* 0x000000ffff027224 */ /* 0x000fe200078e000e */
[----:B------:R-:W-:Y:S06]  /*119f0*/  BRA `(.L_x_12227) ;  /* 0xffffffc800487947 */ /* 0x000fec000383ffff */
.L_x_12148:
[----:B-1----:R1:W2:Y:S02]  /*11a00*/  SYNCS.PHASECHK.TRANS64.TRYWAIT P0, [R5+URZ+0x2d860], R2 ;  /* 0x02d86002050075a7 */ /* 0x0022a4000800017f */
[----:B--2---:R-:W-:Y:S05]  /*11a10*/  @!P0 NANOSLEEP.SYNCS 0x989680 ;  /* 0x009896800000895d */ /* 0x004fea0003900000 */
[----:B------:R-:W2:Y:S02]  /*11a20*/  @!P0 SYNCS.PHASECHK.TRANS64 P0, [R5+URZ+0x2d860], R2 ;  /* 0x02d86002050085a7 */ /* 0x000ea4000800007f */
[----:B--2---:R-:W-:Y:S05]  /*11a30*/  @!P0 BRA `(.L_x_12148) ;  /* 0xfffffffc00f08947 */ /* 0x004fea000383ffff */
[----:B------:R-:W-:Y:S05]  /*11a40*/  BRA `(.L_x_12228) ;  /* 0xffffffc800ac7947 */ /* 0x000fea000383ffff */
.L_x_12149:
        /* <DEDUP_REMOVED lines=8> */
.L_x_12230:
[----:B------:R-:W-:Y:S05]  /*11ad0*/  BSYNC B1 ;  /* 0x0000000000017941 */ /* 0x000fea0003800000 */
.L_x_12229:
        /* <DEDUP_REMOVED lines=9> */
.L_x_12231:
[----:B------:R-:W-:Y:S02]  /*11b70*/  IMAD.MOV.U32 R13, RZ, RZ, R25 ;  /* 0x000000ffff0d7224 */ /* 0x000fe400078e0019 */
[----:B------:R-:W-:Y:S02]  /*11b80*/  IMAD.MOV.U32 R12, RZ, RZ, 0x1 ;  /* 0x00000001ff0c7424 */ /* 0x000fe400078e00ff */
[----:B------:R-:W-:-:S07]  /*11b90*/  IMAD.MOV.U32 R2, RZ, RZ, R14 ;  /* 0x000000ffff027224 */ /* 0x000fce00078e000e */
[----:B------:R-:W-:Y:S05]  /*11ba0*/  WARPSYNC.COLLECTIVE R15, `(.L_x_12232) ;  /* 0x000000000f087348 */ /* 0x000fea0003c00000 */
[----:B------:R0:W1:Y:S02]  /*11bb0*/  SHFL.IDX P6, R14, R13, R12, R11 ;  /* 0x0000000c0d0e7389 */ /* 0x00006400000c000b */
[----:B01----:R-:W-:Y:S01]  /*11bc0*/  ENDCOLLECTIVE ;  /* 0x000000000000791b */ /* 0x003fe20003800000 */
.L_x_12232:
        /* <DEDUP_REMOVED lines=16> */
.L_x_12233:
[----:B------:R-:W-:Y:S02]  /*11cd0*/  IMAD.MOV.U32 R13, RZ, RZ, R25 ;  /* 0x000000ffff0d7224 */ /* 0x000fe400078e0019 */
[----:B------:R-:W-:Y:S02]  /*11ce0*/  IMAD.MOV.U32 R12, RZ, RZ, 0x2 ;  /* 0x00000002ff0c7424 */ /* 0x000fe400078e00ff */
[----:B------:R-:W-:-:S07]  /*11cf0*/  IMAD.MOV.U32 R2, RZ, RZ, R14 ;  /* 0x000000ffff027224 */ /* 0x000fce00078e000e */
[----:B------:R-:W-:Y:S05]  /*11d00*/  WARPSYNC.COLLECTIVE R15, `(.L_x_12234) ;  /* 0x000000000f087348 */ /* 0x000fea0003c00000 */
[----:B------:R0:W1:Y:S02]  /*11d10*/  SHFL.IDX P6, R14, R13, R12, R11 ;  /* 0x0000000c0d0e7389 */ /* 0x00006400000c000b */
[----:B01----:R-:W-:Y:S01]  /*11d20*/  ENDCOLLECTIVE ;  /* 0x000000000000791b */ /* 0x003fe20003800000 */
.L_x_12234:
        /* <DEDUP_REMOVED lines=16> */
.L_x_12235:
[----:B------:R-:W-:Y:S02]  /*11e30*/  IMAD.MOV.U32 R13, RZ, RZ, R25 ;  /* 0x000000ffff0d7224 */ /* 0x000fe400078e0019 */
[----:B------:R-:W-:Y:S02]  /*11e40*/  IMAD.MOV.U32 R12, RZ, RZ, 0x3 ;  /* 0x00000003ff0c7424 */ /* 0x000fe400078e00ff */
[----:B------:R-:W-:-:S07]  /*11e50*/  IMAD.MOV.U32 R2, RZ, RZ, R14 ;  /* 0x000000ffff027224 */ /* 0x000fce00078e000e */
[----:B------:R-:W-:Y:S05]  /*11e60*/  WARPSYNC.COLLECTIVE R15, `(.L_x_12236) ;  /* 0x000000000f087348 */ /* 0x000fea0003c00000 */
[----:B------:R0:W1:Y:S02]  /*11e70*/  SHFL.IDX P6, R14, R13, R12, R11 ;  /* 0x0000000c0d0e7389 */ /* 0x00006400000c000b */
[----:B01----:R-:W-:Y:S01]  /*11e80*/  ENDCOLLECTIVE ;  /* 0x000000000000791b */ /* 0x003fe20003800000 */
.L_x_12236:
        /* <DEDUP_REMOVED lines=13> */
.L_x_12237:
        /* <DEDUP_REMOVED lines=8> */
.L_x_12157:
[----:B-1----:R1:W2:Y:S02]  /*11fe0*/  SYNCS.PHASECHK.TRANS64.TRYWAIT P0, [R0+URZ+0x2d860], R3 ;  /* 0x02d86003000075a7 */ /* 0x0022a4000800017f */
[----:B--2---:R-:W-:Y:S05]  /*11ff0*/  @!P0 NANOSLEEP.SYNCS 0x989680 ;  /* 0x009896800000895d */ /* 0x004fea0003900000 */
[----:B------:R-:W2:Y:S02]  /*12000*/  @!P0 SYNCS.PHASECHK.TRANS64 P0, [R0+URZ+0x2d860], R3 ;  /* 0x02d86003000085a7 */ /* 0x000ea4000800007f */
[----:B--2---:R-:W-:Y:S05]  /*12010*/  @!P0 BRA `(.L_x_12157) ;  /* 0xfffffffc00f08947 */ /* 0x004fea000383ffff */
[----:B------:R-:W-:Y:S05]  /*12020*/  BRA `(.L_x_12239) ;  /* 0xffffffcc00407947 */ /* 0x000fea000383ffff */
.L_x_12158:
        /* <DEDUP_REMOVED lines=8> */
.L_x_12241:
[----:B------:R-:W-:Y:S05]  /*120b0*/  BSYNC B0 ;  /* 0x0000000000007941 */ /* 0x000fea0003800000 */
.L_x_12240:
        /* <DEDUP_REMOVED lines=10> */
.L_x_12242:
        /* <DEDUP_REMOVED lines=17> */
.L_x_12243:
        /* <DEDUP_REMOVED lines=14> */
.L_x_12244:
[----:B------:R-:W-:Y:S02]  /*12350*/  IMAD.MOV.U32 R13, RZ, RZ, R25 ;  /* 0x000000ffff0d7224 */ /* 0x000fe400078e0019 */
[----:B------:R-:W-:Y:S01]  /*12360*/  IMAD.MOV.U32 R12, RZ, RZ, 0x2 ;  /* 0x00000002ff0c7424 */ /* 0x000fe200078e00ff */
[----:B------:R-:W-:-:S13]  /*12370*/  IADD3 R2, P4, R14, R5, RZ ;  /* 0x000000050e027210 */ /* 0x000fda0007f9e0ff */
[----:B------:R-:W-:Y:S05]  /*12380*/  WARPSYNC.COLLECTIVE R15, `(.L_x_12245) ;  /* 0x000000000f087348 */ /* 0x000fea0003c00000 */
[----:B------:R0:W1:Y:S02]  /*12390*/  SHFL.IDX P6, R14, R13, R12, R11 ;  /* 0x0000000c0d0e7389 */ /* 0x00006400000c000b */
[----:B01----:R-:W-:Y:S01]  /*123a0*/  ENDCOLLECTIVE ;  /* 0x000000000000791b */ /* 0x003fe20003800000 */
.L_x_12245:
        /* <DEDUP_REMOVED lines=15> */
.L_x_12246:
[----:B------:R-:W-:Y:S02]  /*124a0*/  IMAD.MOV.U32 R13, RZ, RZ, R25 ;  /* 0x000000ffff0d7224 */ /* 0x000fe400078e0019 */
[----:B------:R-:W-:Y:S01]  /*124b0*/  IMAD.MOV.U32 R12, RZ, RZ, 0x3 ;  /* 0x00000003ff0c7424 */ /* 0x000fe200078e00ff */
[----:B------:R-:W-:-:S13]  /*124c0*/  IADD3 R2, P4, R14, R5, RZ ;  /* 0x000000050e027210 */ /* 0x000fda0007f9e0ff */
[----:B------:R-:W-:Y:S05]  /*124d0*/  WARPSYNC.COLLECTIVE R15, `(.L_x_12247) ;  /* 0x000000000f087348 */ /* 0x000fea0003c00000 */
[----:B------:R0:W1:Y:S02]  /*124e0*/  SHFL.IDX P6, R14, R13, R12, R11 ;  /* 0x0000000c0d0e7389 */ /* 0x00006400000c000b */
[----:B01----:R-:W-:Y:S01]  /*124f0*/  ENDCOLLECTIVE ;  /* 0x000000000000791b */ /* 0x003fe20003800000 */
.L_x_12247:
        /* <DEDUP_REMOVED lines=14> */
.L_x_12248:
[----:B------:R-:W-:Y:S05]  /*125e0*/  BRA `(.L_x_12249) ;  /* 0xffffffc800b47947 */ /* 0x000fea000383ffff */
.L_x_12163:
        /* <DEDUP_REMOVED lines=8> */
.L_x_12251:
[----:B------:R-:W-:Y:S05]  /*12670*/  BSYNC B0 ;  /* 0x0000000000007941 */ /* 0x000fea0003800000 */
.L_x_12250:
        /* <DEDUP_REMOVED lines=9> */
.L_x_12252:
        /* <DEDUP_REMOVED lines=18> */
.L_x_12253:
[----:B------:R-:W-:Y:S01]  /*12830*/  IMAD.MOV.U32 R12, RZ, RZ, 0x2 ;  /* 0x00000002ff0c7424 */ /* 0x000fe200078e00ff */
[----:B------:R-:W-:-:S05]  /*12840*/  SEL R5, R14, RZ, P1 ;  /* 0x000000ff0e057207 */ /* 0x000fca0000800000 */
[----:B------:R-:W-:-:S04]  /*12850*/  IMAD.IADD R4, R2, 0x1, R5 ;  /* 0x0000000102047824 */ /* 0x000fc800078e0205 */
[----:B------:R-:W-:-:S07]  /*12860*/  IMAD.MOV.U32 R13, RZ, RZ, R4 ;  /* 0x000000ffff0d7224 */ /* 0x000fce00078e0004 */
[----:B------:R-:W-:Y:S05]  /*12870*/  WARPSYNC.COLLECTIVE R15, `(.L_x_12254) ;  /* 0x000000000f087348 */ /* 0x000fea0003c00000 */
[----:B------:R0:W1:Y:S02]  /*12880*/  SHFL.UP P6, R14, R13, R12, R11 ;  /* 0x0400000c0d0e7389 */ /* 0x00006400000c000b */
[----:B01----:R-:W-:Y:S01]  /*12890*/  ENDCOLLECTIVE ;  /* 0x000000000000791b */ /* 0x003fe20003800000 */
.L_x_12254:
[----:B------:R-:W-:Y:S01]  /*128a0*/  IMAD.MOV.U32 R12, RZ, RZ, 0x4 ;  /* 0x00000004ff0c7424 */ /* 0x000fe200078e00ff */
[----:B------:R-:W-:-:S05]  /*128b0*/  SEL R5, R14, RZ, P2 ;  /* 0x000000ff0e057207 */ /* 0x000fca0001000000 */
[----:B------:R-:W-:-:S04]  /*128c0*/  IMAD.IADD R5, R4, 0x1, R5 ;  /* 0x0000000104057824 */ /* 0x000fc800078e0205 */
[----:B------:R-:W-:-:S07]  /*128d0*/  IMAD.MOV.U32 R13, RZ, RZ, R5 ;  /* 0x000000ffff0d7224 */ /* 0x000fce00078e0005 */
[----:B------:R-:W-:Y:S05]  /*128e0*/  WARPSYNC.COLLECTIVE R15, `(.L_x_12255) ;  /* 0x000000000f087348 */ /* 0x000fea0003c00000 */
[----:B------:R0:W1:Y:S02]  /*128f0*/  SHFL.UP P6, R14, R13, R12, R11 ;  /* 0x0400000c0d0e7389 */ /* 0x00006400000c000b */
[----:B01----:R-:W-:Y:S01]  /*12900*/  ENDCOLLECTIVE ;  /* 0x000000000000791b */ /* 0x003fe20003800000 */
.L_x_12255:
[----:B------:R-:W-:Y:S01]  /*12910*/  IMAD.MOV.U32 R12, RZ, RZ, 0x8 ;  /* 0x00000008ff0c7424 */ /* 0x000fe200078e00ff */
[----:B------:R-:W-:-:S05]  /*12920*/  SEL R6, R14, RZ, P3 ;  /* 0x000000ff0e067207 */ /* 0x000fca0001800000 */
[----:B------:R-:W-:-:S04]  /*12930*/  IMAD.IADD R6, R5, 0x1, R6 ;  /* 0x0000000105067824 */ /* 0x000fc800078e0206 */
[----:B------:R-:W-:-:S07]  /*12940*/  IMAD.MOV.U32 R13, RZ, RZ, R6 ;  /* 0x000000ffff0d7224 */ /* 0x000fce00078e0006 */
[----:B------:R-:W-:Y:S05]  /*12950*/  WARPSYNC.COLLECTIVE R15, `(.L_x_12256) ;  /* 0x000000000f087348 */ /* 0x000fea0003c00000 */
[----:B------:R0:W1:Y:S02]  /*12960*/  SHFL.UP P6, R14, R13, R12, R11 ;  /* 0x0400000c0d0e7389 */ /* 0x00006400000c000b */
[----:B01----:R-:W-:Y:S01]  /*12970*/  ENDCOLLECTIVE ;  /* 0x000000000000791b */ /* 0x003fe20003800000 */
.L_x_12256:
[----:B------:R-:W-:Y:S01]  /*12980*/  IMAD.MOV.U32 R12, RZ, RZ, 0x10 ;  /* 0x00000010ff0c7424 */ /* 0x000fe200078e00ff */
[----:B------:R-:W-:-:S05]  /*12990*/  SEL R3, R14, RZ, P4 ;  /* 0x000000ff0e037207 */ /* 0x000fca0002000000 */
[----:B------:R-:W-:-:S04]  /*129a0*/  IMAD.IADD R4, R6, 0x1, R3 ;  /* 0x0000000106047824 */ /* 0x000fc800078e0203 */
[----:B------:R-:W-:-:S07]  /*129b0*/  IMAD.MOV.U32 R13, RZ, RZ, R4 ;  /* 0x000000ffff0d7224 */ /* 0x000fce00078e0004 */
[----:B------:R-:W-:Y:S05]  /*129c0*/  WARPSYNC.COLLECTIVE R15, `(.L_x_12257) ;  /* 0x000000000f087348 */ /* 0x000fea0003c00000 */
[----:B------:R0:W1:Y:S02]  /*129d0*/  SHFL.UP P6, R14, R13, R12, R11 ;  /* 0x0400000c0d0e7389 */ /* 0x00006400000c000b */
[----:B01----:R-:W-:Y:S01]  /*129e0*/  ENDCOLLECTIVE ;  /* 0x000000000000791b */ /* 0x003fe20003800000 */
.L_x_12257:
        /* <DEDUP_REMOVED lines=8> */
.L_x_12258:
[----:B------:R-:W-:Y:S05]  /*12a70*/  BRA `(.L_x_12259) ;  /* 0xffffffc800c87947 */ /* 0x000fea000383ffff */
.L_x_12168:
        /* <DEDUP_REMOVED lines=8> */
.L_x_12261:
[----:B------:R-:W-:Y:S05]  /*12b00*/  BSYNC B0 ;  /* 0x0000000000007941 */ /* 0x000fea0003800000 */
.L_x_12260:
        /* <DEDUP_REMOVED lines=8> */
.L_x_12262:
[----:B------:R-:W-:Y:S01]  /*12b90*/  IMAD.MOV.U32 R12, RZ, RZ, 0x4 ;  /* 0x00000004ff0c7424 */ /* 0x000fe200078e00ff */
[----:B------:R-:W-:-:S05]  /*12ba0*/  SEL R14, R14, RZ, P2 ;  /* 0x000000ff0e0e7207 */ /* 0x000fca0001000000 */
[----:B------:R-:W-:-:S04]  /*12bb0*/  IMAD.IADD R3, R13, 0x1, R14 ;  /* 0x000000010d037824 */ /* 0x000fc800078e020e */
[----:B------:R-:W-:-:S07]  /*12bc0*/  IMAD.MOV.U32 R13, RZ, RZ, R3 ;  /* 0x000000ffff0d7224 */ /* 0x000fce00078e0003 */
[----:B------:R-:W-:Y:S05]  /*12bd0*/  WARPSYNC.COLLECTIVE R15, `(.L_x_12263) ;  /* 0x000000000f087348 */ /* 0x000fea0003c00000 */
[----:B------:R0:W1:Y:S02]  /*12be0*/  SHFL.UP P6, R14, R13, R12, R11 ;  /* 0x0400000c0d0e7389 */ /* 0x00006400000c000b */
[----:B01----:R-:W-:Y:S01]  /*12bf0*/  ENDCOLLECTIVE ;  /* 0x000000000000791b */ /* 0x003fe20003800000 */
.L_x_12263:
[----:B------:R-:W-:Y:S01]  /*12c00*/  IMAD.MOV.U32 R12, RZ, RZ, 0x8 ;  /* 0x00000008ff0c7424 */ /* 0x000fe200078e00ff */
[----:B------:R-:W-:-:S05]  /*12c10*/  SEL R4, R14, RZ, P3 ;  /* 0x000000ff0e047207 */ /* 0x000fca0001800000 */
[----:B------:R-:W-:-:S04]  /*12c20*/  IMAD.IADD R4, R3, 0x1, R4 ;  /* 0x0000000103047824 */ /* 0x000fc800078e0204 */
[----:B------:R-:W-:-:S07]  /*12c30*/  IMAD.MOV.U32 R13, RZ, RZ, R4 ;  /* 0x000000ffff0d7224 */ /* 0x000fce00078e0004 */
[----:B------:R-:W-:Y:S05]  /*12c40*/  WARPSYNC.COLLECTIVE R15, `(.L_x_12264) ;  /* 0x000000000f087348 */ /* 0x000fea0003c00000 */
[----:B------:R0:W1:Y:S02]  /*12c50*/  SHFL.UP P6, R14, R13, R12, R11 ;  /* 0x0400000c0d0e7389 */ /* 0x00006400000c000b */
[----:B01----:R-:W-:Y:S01]  /*12c60*/  ENDCOLLECTIVE ;  /* 0x000000000000791b */ /* 0x003fe20003800000 */
.L_x_12264:
[----:B------:R-:W-:Y:S01]  /*12c70*/  IMAD.MOV.U32 R12, RZ, RZ, 0x10 ;  /* 0x00000010ff0c7424 */ /* 0x000fe200078e00ff */
[----:B------:R-:W-:-:S05]  /*12c80*/  SEL R5, R14, RZ, P4 ;  /* 0x000000ff0e057207 */ /* 0x000fca0002000000 */
[----:B------:R-:W-:-:S04]  /*12c90*/  IMAD.IADD R5, R4, 0x1, R5 ;  /* 0x0000000104057824 */ /* 0x000fc800078e0205 */
[----:B------:R-:W-:-:S07]  /*12ca0*/  IMAD.MOV.U32 R13, RZ, RZ, R5 ;  /* 0x000000ffff0d7224 */ /* 0x000fce00078e0005 */
[----:B------:R-:W-:Y:S05]  /*12cb0*/  WARPSYNC.COLLECTIVE R15, `(.L_x_12265) ;  /* 0x000000000f087348 */ /* 0x000fea0003c00000 */
[----:B------:R0:W1:Y:S02]  /*12cc0*/  SHFL.UP P6, R14, R13, R12, R11 ;  /* 0x0400000c0d0e7389 */ /* 0x00006400000c000b */
[----:B01----:R-:W-:Y:S01]  /*12cd0*/  ENDCOLLECTIVE ;  /* 0x000000000000791b */ /* 0x003fe20003800000 */
.L_x_12265:
        /* <DEDUP_REMOVED lines=8> */
.L_x_12266:
[----:B------:R-:W-:Y:S05]  /*12d60*/  BRA `(.L_x_12267) ;  /* 0xffffffc800a87947 */ /* 0x000fea000383ffff */
.L_x_12170:
[----:B------:R-:W-:Y:S01]  /*12d70*/  BSSY B0, `(.L_x_12268) ;  /* 0x0000006000007945 */ /* 0x000fe20003800000 */
[----:B------:R-:W-:Y:S01]  /*12d80*/  PLOP3.LUT P6, PT, P6, PT, PT, 0x8, 0x0 ;  /* 0x000000000000781c */ /* 0x000fe200037ce170 */
[----:B------:R-:W-:-:S12]  /*12d90*/  IMAD.MOV.U32 R15, RZ, RZ, -0x1 ;  /* 0xffffffffff0f7424 */ /* 0x000fd800078e00ff */
[----:B0-----:R-:W-:Y:S05]  /*12da0*/  WARPSYNC.COLLECTIVE R15, `(.L_x_12269) ;  /* 0x000000000f087348 */ /* 0x001fea0003c00000 */
[----:B------:R-:W-:Y:S01]  /*12db0*/  VOTE.ANY R14, PT, P6 ;  /* 0x00000000000e7806 */ /* 0x000fe200030e0100 */
[----:B0-----:R-:W-:Y:S06]  /*12dc0*/  ENDCOLLECTIVE ;  /* 0x000000000000791b */ /* 0x001fec0003800000 */
.L_x_12269:
[----:B------:R-:W-:Y:S05]  /*12dd0*/  BSYNC B0 ;  /* 0x0000000000007941 */ /* 0x000fea0003800000 */
.L_x_12268:
        /* <DEDUP_REMOVED lines=9> */
.L_x_12270:
[----:B------:R-:W-:Y:S01]  /*12e70*/  IMAD.MOV.U32 R17, RZ, RZ, R14 ;  /* 0x000000ffff117224 */ /* 0x000fe200078e000e */
[----:B------:R-:W-:Y:S06]  /*12e80*/  BRA `(.L_x_12271) ;  /* 0xffffffc800987947 */ /* 0x000fec000383ffff */
.L_x_12172:
[----:B------:R-:W-:Y:S01]  /*12e90*/  BSSY B0, `(.L_x_12272) ;  /* 0x0000007000007945 */ /* 0x000fe20003800000 */
[----:B------:R-:W-:Y:S02]  /*12ea0*/  IMAD.MOV.U32 R13, RZ, RZ, R3 ;  /* 0x000000ffff0d7224 */ /* 0x000fe400078e0003 */
[----:B------:R-:W-:Y:S02]  /*12eb0*/  IMAD.MOV.U32 R11, RZ, RZ, 0x1f ;  /* 0x0000001fff0b7424 */ /* 0x000fe400078e00ff */
[----:B------:R-:W-:-:S07]  /*12ec0*/  IMAD.MOV.U32 R15, RZ, RZ, -0x1 ;  /* 0xffffffffff0f7424 */ /* 0x000fce00078e00ff */
[----:B012---:R-:W-:Y:S05]  /*12ed0*/  WARPSYNC.COLLECTIVE R15, `(.L_x_12273) ;  /* 0x000000000f087348 */ /* 0x007fea0003c00000 */
[----:B------:R3:W4:Y:S02]  /*12ee0*/  SHFL.IDX P6, R14, R13, R12, R11 ;  /* 0x0000000c0d0e7389 */ /* 0x00072400000c000b */
[----:B01234-:R-:W-:Y:S01]  /*12ef0*/  ENDCOLLECTIVE ;  /* 0x000000000000791b */ /* 0x01ffe20003800000 */
.L_x_12273:
[----:B------:R-:W-:Y:S05]  /*12f00*/  BSYNC B0 ;  /* 0x0000000000007941 */ /* 0x000fea0003800000 */
.L_x_12272:
[----:B------:R-:W-:Y:S01]  /*12f10*/  IMAD.MOV.U32 R5, RZ, RZ, R14 ;  /* 0x000000ffff057224 */ /* 0x000fe200078e000e */
[----:B------:R-:W-:Y:S06]  /*12f20*/  BRA `(.L_x_12171) ;  /* 0xffffffc8008c7947 */ /* 0x000fec000383ffff */
.L_x_12176:
[----:B-1----:R1:W2:Y:S02]  /*12f30*/  SYNCS.PHASECHK.TRANS64.TRYWAIT P0, [R5+URZ+0x2d820], R0 ;  /* 0x02d82000050075a7 */ /* 0x0022a4000800017f */
[----:B--2---:R-:W-:Y:S05]  /*12f40*/  @!P0 NANOSLEEP.SYNCS 0x989680 ;  /* 0x009896800000895d */ /* 0x004fea0003900000 */
[----:B------:R-:W2:Y:S02]  /*12f50*/  @!P0 SYNCS.PHASECHK.TRANS64 P0, [R5+URZ+0x2d820], R0 ;  /* 0x02d82000050085a7 */ /* 0x000ea4000800007f */
[----:B--2---:R-:W-:Y:S05]  /*12f60*/  @!P0 BRA `(.L_x_12176) ;  /* 0xfffffffc00f08947 */ /* 0x004fea000383ffff */
[----:B------:R-:W-:Y:S05]  /*12f70*/  BRA `(.L_x_12274) ;  /* 0xffffffd000047947 */ /* 0x000fea000383ffff */
.L_x_12177:
        /* <DEDUP_REMOVED lines=11> */
.L_x_12276:
[----:B------:R-:W-:Y:S05]  /*13030*/  BSYNC B0 ;  /* 0x0000000000007941 */ /* 0x000fea0003800000 */
.L_x_12275:
[----:B------:R-:W-:Y:S05]  /*13040*/  BRA `(.L_x_12277) ;  /* 0xffffffcc00ec7947 */ /* 0x000fea000383ffff */
.L_x_12180:
[----:B------:R-:W-:Y:S01]  /*13050*/  BSSY B1, `(.L_x_12278) ;  /* 0x0000006000017945 */ /* 0x000fe20003800000 */
[----:B------:R-:W-:-:S07]  /*13060*/  IMAD.MOV.U32 R15, RZ, RZ, -0x1 ;  /* 0xffffffffff0f7424 */ /* 0x000fce00078e00ff */
[----:B01----:R-:W-:Y:S05]  /*13070*/  WARPSYNC.COLLECTIVE R15, `(.L_x_12279) ;  /* 0x000000000f0c7348 */ /* 0x003fea0003c00000 */
[----:B------:R-:W-:Y:S02]  /*13080*/  ELECT P6, UR62, PT ;  /* 0x00000000003e782f */ /* 0x000fe400038c0000 */
[----:B------:R-:W-:Y:S01]  /*13090*/  MOV R14, UR62 ;  /* 0x0000003e000e7c02 */ /* 0x000fe20008000f00 */
[----:B01----:R-:W-:Y:S10]  /*130a0*/  ENDCOLLECTIVE ;  /* 0x000000000000791b */ /* 0x003ff40003800000 */
.L_x_12279:
[----:B------:R-:W-:Y:S05]  /*130b0*/  BSYNC B1 ;  /* 0x0000000000017941 */ /* 0x000fea0003800000 */
.L_x_12278:
[----:B------:R-:W-:Y:S05]  /*130c0*/  BRA `(.L_x_12280) ;  /* 0xffffffcc00e47947 */ /* 0x000fea000383ffff */
.L_x_12182:
[----:B-1----:R1:W2:Y:S02]  /*130d0*/  SYNCS.PHASECHK.TRANS64.TRYWAIT P1, [R3+URZ+0x2d840], R2 ;  /* 0x02d84002030075a7 */ /* 0x0022a4000802017f */
[----:B--2---:R-:W-:Y:S05]  /*130e0*/  @!P1 NANOSLEEP.SYNCS 0x989680 ;  /* 0x009896800000995d */ /* 0x004fea0003900000 */
[----:B------:R-:W2:Y:S02]  /*130f0*/  @!P1 SYNCS.PHASECHK.TRANS64 P1, [R3+URZ+0x2d840], R2 ;  /* 0x02d84002030095a7 */ /* 0x000ea4000802007f */
[----:B--2---:R-:W-:Y:S05]  /*13100*/  @!P1 BRA `(.L_x_12182) ;  /* 0xfffffffc00f09947 */ /* 0x004fea000383ffff */
[----:B------:R-:W-:Y:S05]  /*13110*/  BRA `(.L_x_12281) ;  /* 0xffffffd000047947 */ /* 0x000fea000383ffff */
.L_x_12184:
[----:B--2---:R2:W3:Y:S02]  /*13120*/  SYNCS.PHASECHK.TRANS64.TRYWAIT P1, [R5+URZ+0x2d840], R0 ;  /* 0x02d84000050075a7 */ /* 0x0044e4000802017f */
[----:B---3--:R-:W-:Y:S05]  /*13130*/  @!P1 NANOSLEEP.SYNCS 0x989680 ;  /* 0x009896800000995d */ /* 0x008fea0003900000 */
[----:B------:R-:W3:Y:S02]  /*13140*/  @!P1 SYNCS.PHASECHK.TRANS64 P1, [R5+URZ+0x2d840], R0 ;  /* 0x02d84000050095a7 */ /* 0x000ee4000802007f */
[----:B---3--:R-:W-:Y:S05]  /*13150*/  @!P1 BRA `(.L_x_12184) ;  /* 0xfffffffc00f09947 */ /* 0x008fea000383ffff */
[----:B------:R-:W-:Y:S05]  /*13160*/  BRA `(.L_x_12282) ;  /* 0xffffffd000107947 */ /* 0x000fea000383ffff */
.L_x_12186:
[----:B---3--:R3:W4:Y:S02]  /*13170*/  SYNCS.PHASECHK.TRANS64.TRYWAIT P1, [R3+URZ+0x2d860], R2 ;  /* 0x02d86002030075a7 */ /* 0x008724000802017f */
[----:B----4-:R-:W-:Y:S05]  /*13180*/  @!P1 NANOSLEEP.SYNCS 0x989680 ;  /* 0x009896800000995d */ /* 0x010fea0003900000 */
[----:B------:R-:W4:Y:S02]  /*13190*/  @!P1 SYNCS.PHASECHK.TRANS64 P1, [R3+URZ+0x2d860], R2 ;  /* 0x02d86002030095a7 */ /* 0x000f24000802007f */
[----:B----4-:R-:W-:Y:S05]  /*131a0*/  @!P1 BRA `(.L_x_12186) ;  /* 0xfffffffc00f09947 */ /* 0x010fea000383ffff */
[----:B------:R-:W-:Y:S05]  /*131b0*/  BRA `(.L_x_12283) ;  /* 0xffffffd0000c7947 */ /* 0x000fea000383ffff */
.L_x_12284:
        /* <DEDUP_REMOVED lines=12> */
.L_x_15859:


//--------------------- .text._ZN7cutlass13device_kernelIN5flash11enable_sm90INS1_16FlashAttnFwdSm90INS1_25CollectiveMainloopFwdSm90ILi2EN4cute5tupleIJNS5_1CILi1EEES8_S8_EEENS6_IJNS7_ILi192EEENS7_ILi128EEENS7_ILi96EEEEEELi96ENS_10bfloat16_tEfNS_4arch4Sm90ELb1ELb0ELb0ELb1ELb1ELb1ELb0ELb0ELb1ELb1ELb0ELb0EEENS1_21CollectiveEpilogueFwdINS6_IJSA_SC_SB_EEES9_SE_SG_Li384ELb1ELb1ELb0ELb0EEENS1_36VarlenDynamicPersistentTileSchedulerILi192ELi128ELi384ELi128ELb0ELb1ELb1ELb1ELb1ELb1EEEEEEEEEvNT_6ParamsE --------------------------
	.section	.text._ZN7cutlass13device_kernelIN5flash11enable_sm90INS1_16FlashAttnFwdSm90INS1_25CollectiveMainloopFwdSm90ILi2EN4cute5tupleIJNS5_1CILi1EEES8_S8_EEENS6_IJNS7_ILi192EEENS7_ILi128EEENS7_ILi96EEEEEELi96ENS_10bfloat16_tEfNS_4arch4Sm90ELb1ELb0ELb0ELb1ELb1ELb1ELb0ELb0ELb1ELb1ELb0ELb0EEENS1_21CollectiveEpilogueFwdINS6_IJSA_SC_SB_EEES9_SE_SG_Li384ELb1ELb1ELb0ELb0EEENS1_36VarlenDynamicPersistentTileSchedulerILi192ELi128ELi384ELi128ELb0ELb1ELb1ELb1ELb1ELb1EEEEEEEEEvNT_6ParamsE,"ax",@progbits
	.align	128
.text._ZN7cutlass13device_kernelIN5flash11enable_sm90INS1_16FlashAttnFwdSm90INS1_25CollectiveMainloopFwdSm90ILi2EN4cute5tupleIJNS5_1CILi1EEES8_S8_EEENS6_IJNS7_ILi192EEENS7_ILi128EEENS7_ILi96EEEEEELi96ENS_10bfloat16_tEfNS_4arch4Sm90ELb1ELb0ELb0ELb1ELb1ELb1ELb0ELb0ELb1ELb1ELb0ELb0EEENS1_21CollectiveEpilogueFwdINS6_IJSA_SC_SB_EEES9_SE_SG_Li384ELb1ELb1ELb0ELb0EEENS1_36VarlenDynamicPersistentTileSchedulerILi192ELi128ELi384ELi128ELb0ELb1ELb1ELb1ELb1ELb1EEEEEEEEEvNT_6ParamsE:
        .type           _ZN7cutlass13device_kernelIN5flash11enable_sm90INS1_16FlashAttnFwdSm90INS1_25CollectiveMainloopFwdSm90ILi2EN4cute5tupleIJNS5_1CILi1EEES8_S8_EEENS6_IJNS7_ILi192EEENS7_ILi128EEENS7_ILi96EEEEEELi96ENS_10bfloat16_tEfNS_4arch4Sm90ELb1ELb0ELb0ELb1ELb1ELb1ELb0ELb0ELb1ELb1ELb0ELb0EEENS1_21CollectiveEpilogueFwdINS6_IJSA_SC_SB_EEES9_SE_SG_Li384ELb1ELb1ELb0ELb0EEENS1_36VarlenDynamicPersistentTileSchedulerILi192ELi128ELi384ELi128ELb0ELb1ELb1ELb1ELb1ELb1EEEEEEEEEvNT_6ParamsE,@function
        .size           _ZN7cutlass13device_kernelIN5flash11enable_sm90INS1_16FlashAttnFwdSm90INS1_25CollectiveMainloopFwdSm90ILi2EN4cute5tupleIJNS5_1CILi1EEES8_S8_EEENS6_IJNS7_ILi192EEENS7_ILi128EEENS7_ILi96EEEEEELi96ENS_10bfloat16_tEfNS_4arch4Sm90ELb1ELb0ELb0ELb1ELb1ELb1ELb0ELb0ELb1ELb1ELb0ELb0EEENS1_21CollectiveEpilogueFwdINS6_IJSA_SC_SB_EEES9_SE_SG_Li384ELb1ELb1ELb0ELb0EEENS1_36VarlenDynamicPersistentTileSchedulerILi192ELi128ELi384ELi128ELb0ELb1ELb1ELb1ELb1ELb1EEEEEEEEEvNT_6ParamsE,(.L_x_15860 - _ZN7cutlass13device_kernelIN5flash11enable_sm90INS1_16FlashAttnFwdSm90INS1_25CollectiveMainloopFwdSm90ILi2EN4cute5tupleIJNS5_1CILi1EEES8_S8_EEENS6_IJNS7_ILi192EEENS7_ILi128EEENS7_ILi96EEEEEELi96ENS_10bfloat16_tEfNS_4arch4Sm90ELb1ELb0ELb0ELb1ELb1ELb1ELb0ELb0ELb1ELb1ELb0ELb0EEENS1_21CollectiveEpilogueFwdINS6_IJSA_SC_SB_EEES9_SE_SG_Li384ELb1ELb1ELb0ELb0EEENS1_36VarlenDynamicPersistentTileSchedulerILi192ELi128ELi384ELi128ELb0ELb1ELb1ELb1ELb1ELb1EEEEEEEEEvNT_6ParamsE)
        .other          _ZN7cutlass13device_kernelIN5flash11enable_sm90INS1_16FlashAttnFwdSm90INS1_25CollectiveMainloopFwdSm90ILi2EN4cute5tupleIJNS5_1CILi1EEES8_S8_EEENS6_IJNS7_ILi192EEENS7_ILi128EEENS7_ILi96EEEEEELi96ENS_10bfloat16_tEfNS_4arch4Sm90ELb1ELb0ELb0ELb1ELb1ELb1ELb0ELb0ELb1ELb1ELb0ELb0EEENS1_21CollectiveEpilogueFwdINS6_IJSA_SC_SB_EEES9_SE_SG_Li384ELb1ELb1ELb0ELb0EEENS1_36VarlenDynamicPersistentTileSchedulerILi192ELi128ELi384ELi128ELb0ELb1ELb1ELb1ELb1ELb1EEEEEEEEEvNT_6ParamsE,@"STO_CUDA_ENTRY STV_DEFAULT"
_ZN7cutlass13device_kernelIN5flash11enable_sm90INS1_16FlashAttnFwdSm90INS1_25CollectiveMainloopFwdSm90ILi2EN4cute5tupleIJNS5_1CILi1EEES8_S8_EEENS6_IJNS7_ILi192EEENS7_ILi128EEENS7_ILi96EEEEEELi96ENS_10bfloat16_tEfNS_4arch4Sm90ELb1ELb0ELb0ELb1ELb1ELb1ELb0ELb0ELb1ELb1ELb0ELb0EEENS1_21CollectiveEpilogueFwdINS6_IJSA_SC_SB_EEES9_SE_SG_Li384ELb1ELb1ELb0ELb0EEENS1_36VarlenDynamicPersistentTileSchedulerILi192ELi128ELi384ELi128ELb0ELb1ELb1ELb1ELb1ELb1EEEEEEEEEvNT_6ParamsE:
        /* <DEDUP_REMOVED lines=18> */
.L_x_12286:
[----:B------:R-:W-:Y:S05]  /*0120*/  BSYNC B0 ;  /* 0x0000000000007941 */ /* 0x000fea0003800000 */
.L_x_12285:
        /* <DEDUP_REMOVED lines=41> */
.L_x_12287:
        /* <DEDUP_REMOVED lines=22> */
.L_x_12288:
        /* <DEDUP_REMOVED lines=18> */
.L_x_12289:
        /* <DEDUP_REMOVED lines=22> */
.L_x_12290:
        /* <DEDUP_REMOVED lines=22> */
.L_x_12291:
        /* <DEDUP_REMOVED lines=8> */
.L_x_12294:
        /* <DEDUP_REMOVED lines=22> */
[----:B------:R-:W-:Y:S01]  /*0ae0*/  R2UR UR42, R2 ;  /* 0x00000000022a72ca */ /* 0x000fe200000e0000 */
[----:B------:R-:W-:Y:S01]  /*0af0*/  IMAD.MOV.U32 R155, RZ, RZ, 0x40 ;  /* 0x00000040ff9b7424 */ /* 0x000fe200078e00ff */
        /* <DEDUP_REMOVED lines=20> */
[----:B------:R-:W-:Y:S01]  /*0c40*/  STL [R1], R26 ;  /* 0x0000001a01007387 */ /* 0x000fe20000100800 */
[----:B------:R-:W-:Y:S01]  /*0c50*/  IMAD.IADD R8, R141, 0x1, -R8 ;  /* 0x000000018d087824 */ /* 0x000fe200078e0a08 */
[----:B------:R-:W-:Y:S01]  /*0c60*/  LOP3.LUT R4, R4, 0xfffffff0, RZ, 0xc0, !PT ;  /* 0xfffffff004047812 */ /* 0x000fe200078ec0ff */
[----:B------:R-:W-:Y:S01]  /*0c70*/  IMAD.IADD R5, R26, 0x1, R9 ;  /* 0x000000011a057824 */ /* 0x000fe200078e0209 */
[----:B------:R0:W-:Y:S01]  /*0c80*/  STL [R1+0x38], R9 ;  /* 0x0000380901007387 */ /* 0x0001e20000100800 */
[----:B------:R-:W-:-:S02]  /*0c90*/  IMAD.IADD R6, R3, 0x1, -R6 ;  /* 0x0000000103067824 */ /* 0x000fc400078e0a06 */
[----:B------:R-:W-:Y:S01]  /*0ca0*/  IMAD R18, R3, 0x8, R8 ;  /* 0x0000000803127824 */ /* 0x000fe200078e0208 */
[-C--:B------:R-:W-:Y:S01]  /*0cb0*/  LEA.HI R3, R0, R22.reuse, RZ, 0x7 ;  /* 0x0000001600037211 */ /* 0x080fe200078f38ff */
[----:B------:R1:W-:Y:S01]  /*0cc0*/  STL [R1+0x34], R7 ;  /* 0x0000340701007387 */ /* 0x0003e20000100800 */
[----:B------:R-:W-:Y:S01]  /*0cd0*/  SHF.R.S32.HI R10, RZ, 0x1f, R5 ;  /* 0x0000001fff0a7819 */ /* 0x000fe20000011405 */
[----:B------:R-:W-:Y:S01]  /*0ce0*/  IMAD.IADD R4, R22, 0x1, -R4 ;  /* 0x0000000116047824 */ /* 0x000fe200078e0a04 */
[----:B------:R-:W-:Y:S01]  /*0cf0*/  SHF.R.S32.HI R25, RZ, 0x7, R3 ;  /* 0x00000007ff197819 */ /* 0x000fe20000011403 */
[----:B------:R-:W-:Y:S01]  /*0d00*/  IMAD.SHL.U32 R6, R6, 0x8, RZ ;  /* 0x0000000806067824 */ /* 0x000fe200078e00ff */
[-C--:B------:R-:W-:Y:S01]  /*0d10*/  LEA.HI R14, R10, R5.reuse, RZ, 0x3 ;  /* 0x000000050a0e7211 */ /* 0x080fe200078f18ff */
[----:B0-----:R-:W-:Y:S01]  /*0d20*/  IMAD.IADD R9, R26, 0x1, R7 ;  /* 0x000000011a097824 */ /* 0x001fe200078e0207 */
[----:B------:R-:W-:Y:S02]  /*0d30*/  LEA.HI R15, R10, R5, RZ, 0x5 ;  /* 0x000000050a0f7211 */ /* 0x000fe400078f28ff */
[----:B------:R-:W-:-:S02]  /*0d40*/  LEA.HI R5, R0, R22, RZ, 0x5 ;  /* 0x0000001600057211 */ /* 0x000fc400078f28ff */
[----:B-1----:R-:W-:Y:S02]  /*0d50*/  LOP3.LUT R7, R3, 0xffffff80, RZ, 0xc0, !PT ;  /* 0xffffff8003077812 */ /* 0x002fe400078ec0ff */
[----:B------:R-:W-:Y:S02]  /*0d60*/  SHF.R.S32.HI R8, RZ, 0x1f, R9 ;  /* 0x0000001fff087819 */ /* 0x000fe40000011409 */
[----:B------:R-:W-:Y:S01]  /*0d70*/  SHF.R.S32.HI R15, RZ, 0x5, R15 ;  /* 0x00000005ff0f7819 */ /* 0x000fe2000001140f */
[----:B------:R-:W-:Y:S01]  /*0d80*/  IMAD.IADD R24, R22, 0x1, -R7 ;  /* 0x0000000116187824 */ /* 0x000fe200078e0a07 */
[----:B------:R-:W-:Y:S02]  /*0d90*/  LEA.HI R7, R0, R22, RZ, 0x2 ;  /* 0x0000001600077211 */ /* 0x000fe400078f10ff */
[----:B------:R-:W-:Y:S02]  /*0da0*/  SHF.R.S32.HI R0, RZ, 0x5, R5 ;  /* 0x00000005ff007819 */ /* 0x000fe40000011405 */
[----:B------:R-:W-:-:S02]  /*0db0*/  LEA.HI R20, R8, R9, RZ, 0x3 ;  /* 0x0000000908147211 */ /* 0x000fc400078f18ff */
[----:B------:R-:W-:Y:S01]  /*0dc0*/  LEA.HI R16, R8, R9, RZ, 0x5 ;  /* 0x0000000908107211 */ /* 0x000fe200078f28ff */
[--C-:B------:R-:W-:Y:S01]  /*0dd0*/  IMAD R17, R0, 0x10, R4.reuse ;  /* 0x0000001000117824 */ /* 0x100fe200078e0204 */
[----:B------:R-:W-:Y:S02]  /*0de0*/  SHF.R.S32.HI R5, RZ, 0x1f, R4 ;  /* 0x0000001fff057819 */ /* 0x000fe40000011404 */
[--C-:B------:R-:W-:Y:S02]  /*0df0*/  SHF.R.S32.HI R21, RZ, 0x2, R7.reuse ;  /* 0x00000002ff157819 */ /* 0x100fe40000011407 */
[----:B------:R-:W-:Y:S02]  /*0e00*/  SHF.R.S32.HI R8, RZ, 0x1f, R7 ;  /* 0x0000001fff087819 */ /* 0x000fe40000011407 */
[----:B------:R-:W-:Y:S02]  /*0e10*/  LEA.HI R5, R5, R4, RZ, 0x3 ;  /* 0x0000000405057211 */ /* 0x000fe400078f18ff */
[----:B------:R-:W-:Y:S01]  /*0e20*/  LEA.HI R13, R8, R21, RZ, 0x2 ;  /* 0x00000015080d7211 */ /* 0x000fe200078f10ff */
[----:B------:R-:W-:Y:S01]  /*0e30*/  IMAD.HI R8, R25, 0x55555556, RZ ;  /* 0x5555555619087827 */ /* 0x000fe200078e02ff */
[----:B------:R-:W-:-:S02]  /*0e40*/  LOP3.LUT R3, R5, 0xfffffff8, RZ, 0xc0, !PT ;  /* 0xfffffff805037812 */ /* 0x000fc400078ec0ff */
[----:B------:R-:W-:Y:S01]  /*0e50*/  SHF.R.S32.HI R9, RZ, 0x1f, R24 ;  /* 0x0000001fff097819 */ /* 0x000fe20000011418 */
[----:B------:R-:W-:Y:S01]  /*0e60*/  IMAD.SHL.U32 R5, R5, 0x40, RZ ;  /* 0x0000004005057824 */ /* 0x000fe200078e00ff */
[----:B------:R-:W-:Y:S01]  /*0e70*/  LOP3.LUT R13, R13, 0xfffffffc, RZ, 0xc0, !PT ;  /* 0xfffffffc0d0d7812 */ /* 0x000fe200078ec0ff */
[----:B------:R-:W-:Y:S01]  /*0e80*/  IMAD.IADD R3, R4, 0x1, -R3 ;  /* 0x0000000104037824 */ /* 0x000fe200078e0a03 */
[-C--:B------:R-:W-:Y:S02]  /*0e90*/  LEA.HI R10, R9, R24.reuse, RZ, 0x2 ;  /* 0x00000018090a7211 */ /* 0x080fe400078f10ff */
[----:B------:R-:W-:Y:S01]  /*0ea0*/  LOP3.LUT R5, R5, 0x7ffffe00, RZ, 0xc0, !PT ;  /* 0x7ffffe0005057812 */ /* 0x000fe200078ec0ff */
[----:B------:R-:W-:Y:S01]  /*0eb0*/  IMAD.IADD R21, R21, 0x1, -R13 ;  /* 0x0000000115157824 */ /* 0x000fe200078e0a0d */
[--C-:B------:R-:W-:Y:S01]  /*0ec0*/  SHF.R.S32.HI R11, RZ, 0x2, R10.reuse ;  /* 0x00000002ff0b7819 */ /* 0x100fe2000001140a */
[----:B------:R-:W-:Y:S01]  /*0ed0*/  IMAD.SHL.U32 R13, R18, 0x20, RZ ;  /* 0x00000020120d7824 */ /* 0x000fe200078e00ff */
[----:B------:R-:W-:Y:S01]  /*0ee0*/  SHF.R.S32.HI R12, RZ, 0x1f, R10 ;  /* 0x0000001fff0c7819 */ /* 0x000fe2000001140a */
[----:B------:R-:W-:Y:S01]  /*0ef0*/  IMAD.SHL.U32 R157, R21, 0x40, RZ ;  /* 0x00000040159d7824 */ /* 0x000fe200078e00ff */
[C---:B------:R-:W-:Y:S01]  /*0f00*/  R2P PR, R3.reuse, 0x6 ;  /* 0x0000000603007804 */ /* 0x040fe20000000000 */
[----:B------:R-:W-:Y:S01]  /*0f10*/  IMAD.SHL.U32 R3, R3, 0x40, RZ ;  /* 0x0000004003037824 */ /* 0x000fe200078e00ff */
[----:B------:R-:W-:Y:S01]  /*0f20*/  LEA.HI R12, R12, R11, RZ, 0x3 ;  /* 0x0000000b0c0c7211 */ /* 0x000fe200078f18ff */
[----:B------:R-:W-:Y:S01]  /*0f30*/  IMAD R5, R0, 0x400, R5 ;  /* 0x0000040000057824 */ /* 0x000fe200078e0205 */
[----:B------:R-:W-:Y:S01]  /*0f40*/  LOP3.LUT R157, R157, 0xc0, RZ, 0xc0, !PT ;  /* 0x000000c09d9d7812 */ /* 0x000fe200078ec0ff */
[----:B------:R0:W-:Y:S01]  /*0f50*/  STL [R1+0x60], R21 ;  /* 0x0000601501007387 */ /* 0x0001e20000100800 */
[----:B------:R-:W-:Y:S01]  /*0f60*/  LOP3.LUT R3, R3, 0x1c0, RZ, 0xc0, !PT ;  /* 0x000001c003037812 */ /* 0x000fe200078ec0ff */
[----:B------:R-:W-:Y:S01]  /*0f70*/  IMAD.U32 R0, R17, 0x20, R6 ;  /* 0x0000002011007824 */ /* 0x000fe200078e0006 */
[----:B------:R-:W-:Y:S01]  /*0f80*/  LOP3.LUT R12, R12, 0xfffffff8, RZ, 0xc0, !PT ;  /* 0xfffffff80c0c7812 */ /* 0x000fe200078ec0ff */
[----:B------:R-:W-:Y:S01]  /*0f90*/  IMAD R15, R15, 0x1800, R13 ;  /* 0x000018000f0f7824 */ /* 0x000fe200078e020d */
[----:B------:R-:W-:-:S02]  /*0fa0*/  LEA.HI R9, R9, R24, RZ, 0x5 ;  /* 0x0000001809097211 */ /* 0x000fc400078f28ff */
[----:B------:R-:W-:Y:S01]  /*0fb0*/  SHF.R.S32.HI R16, RZ, 0x5, R16 ;  /* 0x00000005ff107819 */ /* 0x000fe20000011410 */
[----:B------:R-:W-:Y:S01]  /*0fc0*/  IMAD.IADD R12, R11, 0x1, -R12 ;  /* 0x000000010b0c7824 */ /* 0x000fe200078e0a0c */
[----:B------:R-:W-:Y:S01]  /*0fd0*/  LOP3.LUT R4, R157, 0x18, R20, 0xf8, !PT ;  /* 0x000000189d047812 */ /* 0x000fe200078ef814 */
[----:B------:R1:W-:Y:S01]  /*0fe0*/  STL [R1+0x84], R0 ;  /* 0x0000840001007387 */ /* 0x0003e20000100800 */
[----:B0-----:R-:W-:Y:S01]  /*0ff0*/  SHF.R.U32.HI R21, RZ, 0x3, R157 ;  /* 0x00000003ff157819 */ /* 0x001fe2000001169d */
[----:B------:R-:W-:Y:S01]  /*1000*/  IMAD R16, R16, 0x1800, R13 ;  /* 0x0000180010107824 */ /* 0x000fe200078e020d */
[----:B------:R-:W-:Y:S01]  /*1010*/  LOP3.LUT R6, R3, 0x8, R6, 0xf8, !PT ;  /* 0x0000000803067812 */ /* 0x000fe200078ef806 */
[----:B------:R-:W-:Y:S01]  /*1020*/  STL [R1+0xc], R13 ;  /* 0x00000c0d01007387 */ /* 0x000fe20000100800 */
[----:B------:R-:W-:Y:S02]  /*1030*/  LEA.HI R8, R8, R8, RZ, 0x1 ;  /* 0x0000000808087211 */ /* 0x000fe400078f08ff */
[----:B------:R-:W-:-:S02]  /*1040*/  SHF.R.S32.HI R9, RZ, 0x5, R9 ;  /* 0x00000005ff097819 */ /* 0x000fc40000011409 */
[----:B------:R-:W-:Y:S01]  /*1050*/  SHF.R.U32.HI R3, RZ, 0x3, R3 ;  /* 0x00000003ff037819 */ /* 0x000fe20000011603 */
[----:B------:R-:W-:Y:S01]  /*1060*/  IMAD R8, R8, -0x3, R25 ;  /* 0xfffffffd08087824 */ /* 0x000fe200078e0219 */
[----:B------:R-:W-:Y:S01]  /*1070*/  LOP3.LUT R11, R4, R21, RZ, 0x3c, !PT ;  /* 0x00000015040b7212 */ /* 0x000fe200078e3cff */
[----:B------:R-:W-:Y:S01]  /*1080*/  IMAD R9, R9, 0x10, R12 ;  /* 0x0000001009097824 */ /* 0x000fe200078e020c */
[----:B------:R-:W-:Y:S01]  /*1090*/  LOP3.LUT R6, R6, R3, RZ, 0x3c, !PT ;  /* 0x0000000306067212 */ /* 0x000fe200078e3cff */
[----:B------:R-:W-:Y:S01]  /*10a0*/  VIADD R3, R26, 0x18 ;  /* 0x000000181a037836 */ /* 0x000fe20000000000 */
[----:B------:R-:W-:Y:S01]  /*10b0*/  LOP3.LUT R7, R7, 0xfffffffc, RZ, 0xc0, !PT ;  /* 0xfffffffc07077812 */ /* 0x000fe200078ec0ff */
[----:B------:R-:W-:Y:S01]  /*10c0*/  IMAD.IADD R11, R16, 0x1, R11 ;  /* 0x00000001100b7824 */ /* 0x000fe200078e020b */
[----:B------:R-:W-:Y:S01]  /*10d0*/  LOP3.LUT R10, R10, 0x7ffffffc, RZ, 0xc0, !PT ;  /* 0x7ffffffc0a0a7812 */ /* 0x000fe200078ec0ff */
[----:B------:R-:W-:Y:S01]  /*10e0*/  IMAD.SHL.U32 R16, R19, 0x8, RZ ;  /* 0x0000000813107824 */ /* 0x000fe200078e00ff */
[----:B-1----:R-:W-:Y:S01]  /*10f0*/  LOP3.LUT R0, R157, 0x18, R14, 0xf8, !PT ;  /* 0x000000189d007812 */ /* 0x002fe200078ef80e */
[----:B------:R-:W-:Y:S01]  /*1100*/  IMAD R8, R8, 0x40, R9 ;  /* 0x0000004008087824 */ /* 0x000fe200078e0209 */
[----:B------:R-:W-:Y:S01]  /*1110*/  SEL R155, R155, 0xffffffc0, !P2 ;  /* 0xffffffc09b9b7807 */ /* 0x000fe20005000000 */
[----:B------:R-:W-:Y:S01]  /*1120*/  IMAD.IADD R5, R5, 0x1, R6 ;  /* 0x0000000105057824 */ /* 0x000fe200078e0206 */
[----:B------:R-:W-:Y:S01]  /*1130*/  LOP3.LUT R0, R0, R21, RZ, 0x3c, !PT ;  /* 0x0000001500007212 */ /* 0x000fe200078e3cff */
[----:B------:R-:W-:Y:S01]  /*1140*/  VIADD R6, R26, 0x8 ;  /* 0x000000081a067836 */ /* 0x000fe20000000000 */
[----:B------:R-:W-:Y:S01]  /*1150*/  STL [R1+0x80], R8 ;  /* 0x0000800801007387 */ /* 0x000fe20000100800 */
[----:B------:R-:W-:Y:S01]  /*1160*/  VIADD R136, R16, 0x30 ;  /* 0x0000003010887836 */ /* 0x000fe20000000000 */
[----:B------:R-:W-:Y:S01]  /*1170*/  CS2R R18, SRZ ;  /* 0x0000000000127805 */ /* 0x000fe2000001ff00 */
[----:B------:R-:W-:Y:S01]  /*1180*/  IMAD.IADD R25, R22, 0x1, -R7 ;  /* 0x0000000116197824 */ /* 0x000fe200078e0a07 */
[----:B------:R0:W-:Y:S01]  /*1190*/  STL [R1+0x40], R6 ;  /* 0x0000400601007387 */ /* 0x0001e20000100800 */
[----:B------:R-:W-:Y:S01]  /*11a0*/  VIADD R4, R26, 0x28 ;  /* 0x000000281a047836 */ /* 0x000fe20000000000 */
[----:B------:R-:W-:Y:S01]  /*11b0*/  SHF.R.S32.HI R7, RZ, 0x3, R14 ;  /* 0x00000003ff077819 */ /* 0x000fe2000001140e */
[C---:B------:R-:W-:Y:S01]  /*11c0*/  VIADD R22, R16.reuse, 0x40 ;  /* 0x0000004010167836 */ /* 0x040fe20000000000 */
[----:B------:R1:W-:Y:S01]  /*11d0*/  STL [R1+0x3c], R3 ;  /* 0x00003c0301007387 */ /* 0x0003e20000100800 */
[----:B------:R-:W-:Y:S01]  /*11e0*/  VIADD R137, R16, 0x50 ;  /* 0x0000005010897836 */ /* 0x000fe20000000000 */
[----:B------:R-:W-:Y:S01]  /*11f0*/  SHF.R.S32.HI R17, RZ, 0x1f, R16 ;  /* 0x0000001fff117819 */ /* 0x000fe20000011410 */
[----:B------:R-:W-:Y:S01]  /*1200*/  IMAD.IADD R15, R15, 0x1, R0 ;  /* 0x000000010f0f7824 */ /* 0x000fe200078e0200 */
[----:B------:R2:W-:Y:S01]  /*1210*/  STL [R1+0x44], R4 ;  /* 0x0000440401007387 */ /* 0x0005e20000100800 */
[----:B------:R-:W-:Y:S01]  /*1220*/  LEA.HI R0, R25, R25, RZ, 0x1 ;  /* 0x0000001919007211 */ /* 0x000fe200078f08ff */
[----:B------:R-:W-:Y:S01]  /*1230*/  IMAD R154, R5, 0x2, R2 ;  /* 0x00000002059a7824 */ /* 0x000fe200078e0202 */
[----:B0-----:R-:W-:-:S02]  /*1240*/  SHF.R.S32.HI R6, RZ, 0x3, R20 ;  /* 0x00000003ff067819 */ /* 0x001fc40000011414 */
[----:B------:R-:W-:Y:S01]  /*1250*/  LOP3.LUT R0, R0, 0x1ffffffe, RZ, 0xc0, !PT ;  /* 0x1ffffffe00007812 */ /* 0x000fe200078ec0ff */
[C---:B------:R-:W-:Y:S01]  /*1260*/  VIADD R156, R154.reuse, 0x21800 ;  /* 0x000218009a9c7836 */ /* 0x040fe20000000000 */
[----:B-1----:R-:W-:Y:S01]  /*1270*/  SHF.R.S32.HI R3, RZ, 0x1f, R136 ;  /* 0x0000001fff037819 */ /* 0x002fe20000011488 */
[----:B------:R-:W-:Y:S01]  /*1280*/  VIADD R5, R154, 0x21820 ;  /* 0x000218209a057836 */ /* 0x000fe20000000000 */
[----:B--2---:R-:W-:Y:S01]  /*1290*/  SHF.R.S32.HI R4, RZ, 0x1f, R22 ;  /* 0x0000001fff047819 */ /* 0x004fe20000011416 */
[----:B------:R-:W-:Y:S02]  /*12a0*/  IMAD.IADD R0, R25, 0x1, -R0 ;  /* 0x0000000119007824 */ /* 0x000fe400078e0a00 */
[----:B------:R0:W-:Y:S01]  /*12b0*/  STL [R1+0x20], R3 ;  /* 0x0000200301007387 */ /* 0x0001e20000100800 */
[----:B------:R-:W-:Y:S02]  /*12c0*/  @P1 VIADD R5, R156, 0xffffffe0 ;  /* 0xffffffe09c051836 */ /* 0x000fe40000000000 */
[----:B------:R-:W-:Y:S01]  /*12d0*/  IMAD R0, R0, 0x8, R8 ;  /* 0x0000000800007824 */ /* 0x000fe200078e0208 */
[----:B------:R1:W-:Y:S01]  /*12e0*/  STL [R1+0x1c], R4 ;  /* 0x00001c0401007387 */ /* 0x0003e20000100800 */
[----:B------:R-:W-:-:S02]  /*12f0*/  IMAD.IADD R156, R156, 0x1, R155 ;  /* 0x000000019c9c7824 */ /* 0x000fc400078e029b */
[----:B------:R-:W-:Y:S01]  /*1300*/  IMAD.IADD R155, R155, 0x1, R5 ;  /* 0x000000019b9b7824 */ /* 0x000fe200078e0205 */
[----:B0-----:R-:W-:Y:S01]  /*1310*/  SHF.R.S32.HI R3, RZ, 0x1f, R137 ;  /* 0x0000001fff037819 */ /* 0x001fe20000011489 */
[----:B-1----:R-:W-:-:S04]  /*1320*/  IMAD.IADD R4, R24, 0x1, -R10 ;  /* 0x0000000118047824 */ /* 0x002fc800078e0a0a */
[----:B------:R0:W-:Y:S04]  /*1330*/  STL [R1+0x18], R3 ;  /* 0x0000180301007387 */ /* 0x0001e80000100800 */
[----:B------:R1:W-:Y:S04]  /*1340*/  STL [R1+0x64], R4 ;  /* 0x0000640401007387 */ /* 0x0003e80000100800 */
[----:B------:R-:W-:Y:S01]  /*1350*/  STL [R1+0x10], R7 ;  /* 0x0000100701007387 */ /* 0x000fe20000100800 */
[----:B0-----:R-:W-:-:S03]  /*1360*/  LOP3.LUT R3, R157, 0x8, R16, 0xf8, !PT ;  /* 0x000000089d037812 */ /* 0x001fc600078ef810 */
[----:B------:R0:W-:Y:S01]  /*1370*/  STL [R1+0x14], R6 ;  /* 0x0000140601007387 */ /* 0x0001e20000100800 */
[----:B------:R-:W-:Y:S02]  /*1380*/  LOP3.LUT R3, R3, R21, RZ, 0x3c, !PT ;  /* 0x0000001503037212 */ /* 0x000fe400078e3cff */
[----:B-1----:R-:W-:-:S03]  /*1390*/  LOP3.LUT R4, R157, 0x18, R16, 0xf8, !PT ;  /* 0x000000189d047812 */ /* 0x002fc600078ef810 */
[----:B------:R-:W-:Y:S01]  /*13a0*/  IMAD.IADD R3, R13, 0x1, R3 ;  /* 0x000000010d037824 */ /* 0x000fe200078e0203 */
[----:B------:R-:W-:Y:S02]  /*13b0*/  LOP3.LUT R4, R4, R21, RZ, 0x3c, !PT ;  /* 0x0000001504047212 */ /* 0x000fe400078e3cff */
[----:B0-----:R-:W-:Y:S02]  /*13c0*/  LEA R6, R11, UR42, 0x1 ;  /* 0x0000002a0b067c11 */ /* 0x001fe4000f8e08ff */
[----:B------:R0:W-:Y:S01]  /*13d0*/  STL [R1+0x5c], R3 ;  /* 0x00005c0301007387 */ /* 0x0001e20000100800 */
[----:B------:R-:W-:Y:S01]  /*13e0*/  IMAD.IADD R4, R13, 0x1, R4 ;  /* 0x000000010d047824 */ /* 0x000fe200078e0204 */
[----:B0-----:R-:W-:-:S05]  /*13f0*/  LEA R3, R15, UR42, 0x1 ;  /* 0x0000002a0f037c11 */ /* 0x001fca000f8e08ff */
[----:B------:R0:W-:Y:S04]  /*1400*/  STL [R1+0x78], R3 ;  /* 0x0000780301007387 */ /* 0x0001e80000100800 */
[----:B------:R-:W-:Y:S01]  /*1410*/  STL [R1+0x74], R6 ;  /* 0x0000740601007387 */ /* 0x000fe20000100800 */
[----:B0-----:R-:W-:-:S05]  /*1420*/  LEA R3, R4, UR42, 0x1 ;  /* 0x0000002a04037c11 */ /* 0x001fca000f8e08ff */
[----:B------:R-:W-:Y:S04]  /*1430*/  STL [R1+0x7c], R3 ;  /* 0x00007c0301007387 */ /* 0x000fe80000100800 */
[----:B------:R-:W-:Y:S04]  /*1440*/  STL [R1+0x4c], R5 ;  /* 0x00004c0501007387 */ /* 0x000fe80000100800 */
[----:B------:R0:W-:Y:S02]  /*1450*/  STL [R1+0x68], R0 ;  /* 0x0000680001007387 */ /* 0x0001e40000100800 */
[----:B0-----:R-:W-:-:S05]  /*1460*/  VIADD R0, R5, 0x6000 ;  /* 0x0000600005007836 */ /* 0x001fca0000000000 */
[----:B------:R0:W-:Y:S02]  /*1470*/  STL [R1+0x50], R0 ;  /* 0x0000500001007387 */ /* 0x0001e40000100800 */
.L_x_12450:
[----:B0-2---:R-:W1:Y:S02]  /*1480*/  LDC.64 R4, c[0x0][0xc88] ;  /* 0x00032200ff047b82 */ /* 0x005e640000000a00 */
[----:B-1----:R-:W-:-:S05]  /*1490*/  IMAD.WIDE R4, R35, 0x4, R4 ;  /* 0x0000000423047825 */ /* 0x002fca00078e0204 */
[----:B------:R-:W0:Y:S01]  /*14a0*/  LDG.E R11, desc[UR38][R4.64] ;  /* 0x00000026040b7981 */ /* 0x000e22000c1e1900 */
[----:B------:R-:W-:Y:S05]  /*14b0*/  YIELD ;  /* 0x0000000000007946 */ /* 0x000fea0003800000 */
[----:B------:R-:W-:Y:S01]  /*14c0*/  ULDC.64 UR4, c[0x0][0xa28] ;  /* 0x00028a0000047ab9 */ /* 0x000fe20000000a00 */
[----:B------:R-:W-:Y:S01]  /*14d0*/  ULDC.64 UR8, c[0x0][0xa18] ;  /* 0x0002860000087ab9 */ /* 0x000fe20000000a00 */
[----:B------:R-:W-:Y:S01]  /*14e0*/  ISETP.NE.U32.AND P1, PT, RZ, UR4, PT ;  /* 0x00000004ff007c0c */ /* 0x000fe2000bf25070 */
[----:B------:R-:W-:Y:S01]  /*14f0*/  IMAD.MOV.U32 R3, RZ, RZ, RZ ;  /* 0x000000ffff037224 */ /* 0x000fe200078e00ff */
[----:B------:R-:W-:Y:S01]  /*1500*/  ULDC.64 UR6, c[0x0][0xa08] ;  /* 0x0002820000067ab9 */ /* 0x000fe20000000a00 */
[----:B------:R-:W-:Y:S01]  /*1510*/  IMAD.MOV.U32 R79, RZ, RZ, RZ ;  /* 0x000000ffff4f7224 */ /* 0x000fe200078e00ff */
[----:B------:R-:W-:-:S02]  /*1520*/  ISETP.NE.AND.EX P1, PT, RZ, UR5, PT, P1 ;  /* 0x00000005ff007c0c */ /* 0x000fc4000bf25310 */
[----:B------:R-:W-:-:S04]  /*1530*/  ISETP.NE.U32.AND P0, PT, RZ, UR6, PT ;  /* 0x00000006ff007c0c */ /* 0x000fc8000bf05070 */
[----:B------:R-:W-:Y:S02]  /*1540*/  ISETP.NE.AND.EX P0, PT, RZ, UR7, PT, P0 ;  /* 0x00000007ff007c0c */ /* 0x000fe4000bf05300 */
[----:B0-----:R-:W-:Y:S01]  /*1550*/  SHF.R.S32.HI R0, RZ, 0x1f, R11 ;  /* 0x0000001fff007819 */ /* 0x001fe2000001140b */
[----:B------:R-:W-:-:S04]  /*1560*/  IMAD.SHL.U32 R30, R11, 0x4, RZ ;  /* 0x000000040b1e7824 */ /* 0x000fc800078e00ff */
[C---:B------:R-:W-:Y:S01]  /*1570*/  @P1 LEA R6, P2, R11.reuse, UR4, 0x2 ;  /* 0x000000040b061c11 */ /* 0x040fe2000f8410ff */
[----:B------:R0:W-:Y:S01]  /*1580*/  STL [R1+0x6c], R11 ;  /* 0x00006c0b01007387 */ /* 0x0001e20000100800 */
        /* <DEDUP_REMOVED lines=13> */
[----:B------:R-:W2:Y:S01]  /*1660*/  @P2 LDG.E R10, desc[UR38][R4.64] ;  /* 0x00000026040a2981 */ /* 0x000ea2000c1e1900 */
        /* <DEDUP_REMOVED lines=10> */
[----:B--2---:R0:W-:Y:S01]  /*1710*/  STL [R1+0x48], R10 ;  /* 0x0000480a01007387 */ /* 0x0041e20000100800 */
[----:B---3--:R-:W-:Y:S05]  /*1720*/  @P2 BRA `(.L_x_12296) ;  /* 0x0000000000282947 */ /* 0x008fea0003800000 */
        /* <DEDUP_REMOVED lines=8> */
[----:B--2---:R-:W-:-:S05]  /*17b0*/  IMAD.IADD R10, R7, 0x1, -R0 ;  /* 0x00000001070a7824 */ /* 0x004fca00078e0a00 */
[----:B------:R1:W-:Y:S02]  /*17c0*/  STL [R1+0x48], R10 ;  /* 0x0000480a01007387 */ /* 0x0003e40000100800 */
.L_x_12296:
[----:B------:R-:W-:Y:S01]  /*17d0*/  ULDC.64 UR4, c[0x0][0xa20] ;  /* 0x0002880000047ab9 */ /* 0x000fe20000000a00 */
[----:B------:R2:W-:Y:S01]  /*17e0*/  STL [R1+0x70], R34 ;  /* 0x0000702201007387 */ /* 0x0005e20000100800 */
[----:B------:R-:W-:-:S04]  /*17f0*/  ISETP.NE.U32.AND P1, PT, RZ, UR4, PT ;  /* 0x00000004ff007c0c */ /* 0x000fc8000bf25070 */
[----:B------:R-:W-:-:S13]  /*1800*/  ISETP.NE.AND.EX P1, PT, RZ, UR5, PT, P1 ;  /* 0x00000005ff007c0c */ /* 0x000fda000bf25310 */
[----:B--2---:R-:W-:Y:S05]  /*1810*/  @!P1 BRA `(.L_x_12297) ;  /* 0x0000000000109947 */ /* 0x004fea0003800000 */
[----:B------:R-:W-:-:S04]  /*1820*/  IADD3 R28, P0, R30, UR4, RZ ;  /* 0x000000041e1c7c10 */ /* 0x000fc8000ff1e0ff */
[----:B------:R-:W-:-:S05]  /*1830*/  IADD3.X R29, R31, UR5, RZ, P0, !PT ;  /* 0x000000051f1d7c10 */ /* 0x000fca00087fe4ff */
[----:B------:R2:W5:Y:S01]  /*1840*/  LDG.E R28, desc[UR38][R28.64] ;  /* 0x000000261c1c7981 */ /* 0x000562000c1e1900 */
[----:B------:R-:W-:Y:S05]  /*1850*/  BRA `(.L_x_12298) ;  /* 0x0000000000107947 */ /* 0x000fea0003800000 */
.L_x_12297:
[----:B------:R-:W-:Y:S05]  /*1860*/  @!P0 BRA `(.L_x_12298) ;  /* 0x00000000000c8947 */ /* 0x000fea0003800000 */
[----:B------:R-:W2:Y:S04]  /*1870*/  LDG.E R5, desc[UR38][R8.64] ;  /* 0x0000002608057981 */ /* 0x000ea8000c1e1900 */
[----:B------:R-:W2:Y:S02]  /*1880*/  LDG.E R28, desc[UR38][R8.64+0x4] ;  /* 0x00000426081c7981 */ /* 0x000ea4000c1e1900 */
[----:B--2---:R-:W-:-:S07]  /*1890*/  IMAD.IADD R28, R28, 0x1, -R5 ;  /* 0x000000011c1c7824 */ /* 0x004fce00078e0a05 */
.L_x_12298:
[----:B------:R-:W-:Y:S01]  /*18a0*/  ULDC.64 UR4, c[0x0][0xa10] ;  /* 0x0002840000047ab9 */ /* 0x000fe20000000a00 */
[----:B0-----:R-:W0:Y:S01]  /*18b0*/  LDC R8, c[0x0][0x448] ;  /* 0x00011200ff087b82 */ /* 0x001e220000000800 */
[----:B------:R-:W-:-:S04]  /*18c0*/  ISETP.NE.U32.AND P0, PT, RZ, UR4, PT ;  /* 0x00000004ff007c0c */ /* 0x000fc8000bf05070 */
[----:B------:R-:W-:Y:S01]  /*18d0*/  ISETP.NE.AND.EX P0, PT, RZ, UR5, PT, P0 ;  /* 0x00000005ff007c0c */ /* 0x000fe2000bf05300 */
[----:B------:R-:W-:-:S12]  /*18e0*/  ULDC.64 UR4, c[0x0][0xa30] ;  /* 0x00028c0000047ab9 */ /* 0x000fd80000000a00 */
[----:B------:R-:W3:Y:S02]  /*18f0*/  @P0 LDC.64 R4, c[0x0][0xa10] ;  /* 0x00028400ff040b82 */ /* 0x000ee40000000a00 */
[----:B---3--:R-:W-:-:S05]  /*1900*/  @P0 IMAD.WIDE R4, R25, 0x4, R4 ;  /* 0x0000000419040825 */ /* 0x008fca00078e0204 */
        /* <DEDUP_REMOVED lines=8> */
[----:B0-----:R-:W-:Y:S01]  /*1990*/  ISETP.NE.AND P1, PT, R8, 0x1, PT ;  /* 0x000000010800780c */ /* 0x001fe20003f25270 */
[----:B------:R-:W-:Y:S02]  /*19a0*/  IMAD R12, R33, 0xc0, RZ ;  /* 0x000000c0210c7824 */ /* 0x000fe400078e02ff */
[----:B------:R-:W-:Y:S02]  /*19b0*/  IMAD.IADD R8, R28, 0x1, -R3 ;  /* 0x000000011c087824 */ /* 0x000fe400078e0a03 */
[----:B----4-:R-:W-:Y:S01]  /*19c0*/  VIADD R4, R12, 0xbf ;  /* 0x000000bf0c047836 */ /* 0x010fe20000000000 */
[----:B------:R0:W-:Y:S01]  /*19d0*/  STL [R1+0x54], R12 ;  /* 0x0000540c01007387 */ /* 0x0001e20000100800 */
[----:B------:R-:W-:-:S05]  /*19e0*/  IMAD.MOV R74, RZ, RZ, -R8 ;  /* 0x000000ffff4a7224 */ /* 0x000fca00078e0a08 */
[----:B------:R-:W-:Y:S01]  /*19f0*/  VIMNMX R74, RZ, R74, !PT ;  /* 0x0000004aff4a7248 */ /* 0x000fe20007fe0100 */
[----:B------:R-:W4:Y:S08]  /*1a00*/  @P1 LDC R11, c[0x0][0x44c] ;  /* 0x00011300ff0b1b82 */ /* 0x000f300000000800 */
[----:B------:R-:W2:Y:S01]  /*1a10*/  @P1 LDC R5, c[0x0][0x450] ;  /* 0x00011400ff051b82 */ /* 0x000ea20000000800 */
[----:B---3--:R-:W-:-:S02]  /*1a20*/  @P0 IMAD.IADD R24, R9, 0x1, -R0 ;  /* 0x0000000109180824 */ /* 0x008fc400078e0a00 */
[----:B----4-:R-:W-:-:S04]  /*1a30*/  @P1 IMAD.HI.U32 R0, R4, R11, RZ ;  /* 0x0000000b04001227 */ /* 0x010fc800078e00ff */
[----:B-1----:R-:W-:Y:S01]  /*1a40*/  IMAD.IADD R6, R8, 0x1, R24 ;  /* 0x0000000108067824 */ /* 0x002fe200078e0218 */
[----:B--2---:R-:W-:-:S03]  /*1a50*/  @P1 SHF.R.U32.HI R4, RZ, R5, R0 ;  /* 0x00000005ff041219 */ /* 0x004fc60000011600 */
[C---:B------:R-:W-:Y:S01]  /*1a60*/  VIADD R0, R6.reuse, 0x7f ;  /* 0x0000007f06007836 */ /* 0x040fe20000000000 */
[----:B------:R-:W-:Y:S01]  /*1a70*/  IADD3 R101, R6, 0x80, -R10 ;  /* 0x0000008006657810 */ /* 0x000fe20007ffe80a */
[----:B------:R0:W-:Y:S03]  /*1a80*/  STL [R1+0x58], R6 ;  /* 0x0000580601007387 */ /* 0x0001e60000100800 */
[----:B------:R-:W-:Y:S01]  /*1a90*/  SHF.R.S32.HI R3, RZ, 0x1f, R0 ;  /* 0x0000001fff037819 */ /* 0x000fe20000011400 */
[----:B------:R-:W-:-:S03]  /*1aa0*/  IMAD.IADD R4, R101, 0x1, R4 ;  /* 0x0000000165047824 */ /* 0x000fc600078e0204 */
[----:B------:R-:W-:Y:S02]  /*1ab0*/  LEA.HI R3, R3, R0, RZ, 0x7 ;  /* 0x0000000003037211 */ /* 0x000fe400078f38ff */
        /* <DEDUP_REMOVED lines=37> */
.L_x_12301:
[----:B------:R-:W-:Y:S05]  /*1d10*/  BSYNC B6 ;  /* 0x0000000000067941 */ /* 0x000fea0003800000 */
.L_x_12300:
        /* <DEDUP_REMOVED lines=20> */
.L_x_12303:
[----:B------:R-:W-:Y:S05]  /*1e60*/  BSYNC B6 ;  /* 0x0000000000067941 */ /* 0x000fea0003800000 */
.L_x_12302:
[----:B------:R-:W2:Y:S04]  /*1e70*/  LDL.64 R38, [R1] ;  /* 0x0000000001267983 */ /* 0x000ea80000100a00 */
[----:B------:R-:W2:Y:S01]  /*1e80*/  LDL.64 R36, [R1] ;  /* 0x0000000001247983 */ /* 0x000ea20000100a00 */
[----:B------:R-:W-:Y:S01]  /*1e90*/  IMAD.IADD R79, R79, 0x1, R28 ;  /* 0x000000014f4f7824 */ /* 0x000fe200078e021c */
[----:B------:R-:W-:Y:S01]  /*1ea0*/  ULDC.64 UR4, c[0x0][0x9f8] ;  /* 0x00027e0000047ab9 */ /* 0x000fe20000000a00 */
[----:B------:R-:W0:Y:S01]  /*1eb0*/  S2R R20, SR_TID.X ;  /* 0x0000000000147919 */ /* 0x000e220000002100 */
[----:B------:R-:W-:Y:S01]  /*1ec0*/  ISETP.NE.U32.AND P0, PT, RZ, UR4, PT ;  /* 0x00000004ff007c0c */ /* 0x000fe2000bf05070 */
[----:B------:R-:W-:Y:S01]  /*1ed0*/  VIADD R0, R16, 0x10 ;  /* 0x0000001010007836 */ /* 0x000fe20000000000 */
[----:B------:R-:W1:Y:S02]  /*1ee0*/  LDC.64 R86, c[0x0][0x408] ;  /* 0x00010200ff567b82 */ /* 0x000e640000000a00 */
[----:B------:R-:W-:-:S02]  /*1ef0*/  ISETP.NE.AND.EX P0, PT, RZ, UR5, PT, P0 ;  /* 0x00000005ff007c0c */ /* 0x000fc4000bf05300 */
[----:B------:R-:W-:-:S04]  /*1f00*/  SHF.R.S32.HI R7, RZ, 0x1f, R141 ;  /* 0x0000001fff077819 */ /* 0x000fc8000001148d */
[----:B------:R-:W3:Y:S07]  /*1f10*/  LDC.64 R8, c[0x0][0x3f8] ;  /* 0x0000fe00ff087b82 */ /* 0x000eee0000000a00 */
[----:B------:R-:W-:Y:S01]  /*1f20*/  @P0 IADD3 R4, P1, R30, UR4, RZ ;  /* 0x000000041e040c10 */ /* 0x000fe2000ff3e0ff */
[----:B------:R-:W4:Y:S03]  /*1f30*/  LDC R99, c[0x0][0x3f4] ;  /* 0x0000fd00ff637b82 */ /* 0x000f260000000800 */
[----:B------:R-:W-:-:S05]  /*1f40*/  @P0 IADD3.X R5, R31, UR5, RZ, P1, !PT ;  /* 0x000000051f050c10 */ /* 0x000fca0008ffe4ff */
[----:B------:R1:W3:Y:S01]  /*1f50*/  @P0 LDG.E R25, desc[UR38][R4.64] ;  /* 0x0000002604190981 */ /* 0x0002e2000c1e1900 */
[----:B0-----:R-:W-:-:S04]  /*1f60*/  SHF.R.U32.HI R21, RZ, 0x7, R20 ;  /* 0x00000007ff157819 */ /* 0x001fc80000011614 */
[----:B------:R-:W-:-:S13]  /*1f70*/  ISETP.NE.AND P6, PT, R21, 0x1, PT ;  /* 0x000000011500780c */ /* 0x000fda0003fc5270 */
[----:B------:R-:W-:Y:S05]  /*1f80*/  @!P6 WARPSYNC.ALL ;  /* 0x000000000000e948 */ /* 0x000fea0003800000 */
[----:B------:R-:W-:Y:S01]  /*1f90*/  ULDC UR4, c[0x0][0x2f4] ;  /* 0x0000bd0000047ab9 */ /* 0x000fe20000000800 */
[----:B--2---:R-:W-:-:S05]  /*1fa0*/  IMAD.MOV.U32 R36, RZ, RZ, R38 ;  /* 0x000000ffff247224 */ /* 0x004fca00078e0026 */
[----:B------:R-:W-:-:S05]  /*1fb0*/  SHF.R.S32.HI R37, RZ, 0x1f, R36 ;  /* 0x0000001fff257819 */ /* 0x000fca0000011424 */
[----:B------:R0:W-:Y:S04]  /*1fc0*/  STL [R1+0x4], R37 ;  /* 0x0000042501007387 */ /* 0x0001e80000100800 */
[----:B------:R-:W2:Y:S04]  /*1fd0*/  LDL R28, [R1+0xc] ;  /* 0x00000c00011c7983 */ /* 0x000ea80000100800 */
[----:B------:R-:W2:Y:S01]  /*1fe0*/  LDL R29, [R1+0x60] ;  /* 0x00006000011d7983 */ /* 0x000ea20000100800 */
[----:B------:R-:W-:Y:S02]  /*1ff0*/  ISETP.GE.AND P1, PT, R0, UR4, PT ;  /* 0x0000000400007c0c */ /* 0x000fe4000bf26270 */
[----:B------:R-:W-:-:S02]  /*2000*/  ISETP.GE.AND P0, PT, R16, UR4, PT ;  /* 0x0000000410007c0c */ /* 0x000fc4000bf06270 */
[----:B------:R-:W-:Y:S02]  /*2010*/  SEL R6, RZ, 0xffffffff, P1 ;  /* 0xffffffffff067807 */ /* 0x000fe40000800000 */
[----:B------:R-:W-:-:S03]  /*2020*/  SEL R3, RZ, 0x1, P0 ;  /* 0x00000001ff037807 */ /* 0x000fc60000000000 */
[----:B------:R-:W-:-:S05]  /*2030*/  IMAD.SHL.U32 R6, R6, 0x2, RZ ;  /* 0x0000000206067824 */ /* 0x000fca00078e00ff */
[----:B------:R-:W-:Y:S01]  /*2040*/  LOP3.LUT R6, R6, 0x2, R3, 0xe2, !PT ;  /* 0x0000000206067812 */ /* 0x000fe200078ee203 */
[----:B------:R-:W-:Y:S01]  /*2050*/  VIADD R3, R16, 0x20 ;  /* 0x0000002010037836 */ /* 0x000fe20000000000 */
[----:B------:R-:W-:Y:S01]  /*2060*/  ISETP.GE.AND P1, PT, R136, UR4, PT ;  /* 0x0000000488007c0c */ /* 0x000fe2000bf26270 */
[----:B-1----:R-:W-:-:S03]  /*2070*/  IMAD R4, R7, R86, RZ ;  /* 0x0000005607047224 */ /* 0x002fc600078e02ff */
[----:B------:R-:W-:Y:S01]  /*2080*/  ISETP.GE.AND P0, PT, R3, UR4, PT ;  /* 0x0000000403007c0c */ /* 0x000fe2000bf06270 */
[C---:B------:R-:W-:Y:S01]  /*2090*/  IMAD R11, R141.reuse, R87, R4 ;  /* 0x000000578d0b7224 */ /* 0x040fe200078e0204 */
[----:B------:R-:W-:Y:S02]  /*20a0*/  SEL R4, RZ, 0x8, P1 ;  /* 0x00000008ff047807 */ /* 0x000fe40000800000 */
[----:B------:R-:W-:Y:S02]  /*20b0*/  SEL R5, RZ, 0x4, P0 ;  /* 0x00000004ff057807 */ /* 0x000fe40000000000 */
[----:B------:R-:W-:Y:S02]  /*20c0*/  ISETP.GE.AND P0, PT, R22, UR4, PT ;  /* 0x0000000416007c0c */ /* 0x000fe4000bf06270 */
[----:B------:R-:W-:Y:S02]  /*20d0*/  LOP3.LUT R4, R4, R6, R5, 0xfe, !PT ;  /* 0x0000000604047212 */ /* 0x000fe400078efe05 */
[----:B------:R-:W-:Y:S01]  /*20e0*/  SEL R5, RZ, 0x10, P0 ;  /* 0x00000010ff057807 */ /* 0x000fe20000000000 */
[----:B------:R-:W-:Y:S01]  /*20f0*/  IMAD.WIDE.U32 R72, R141, R86, R16 ;  /* 0x000000568d487225 */ /* 0x000fe200078e0010 */
[----:B----4-:R-:W-:-:S02]  /*2100*/  ISETP.GE.AND P0, PT, R16, R99, PT ;  /* 0x000000631000720c */ /* 0x010fc40003f06270 */
[----:B------:R-:W-:Y:S01]  /*2110*/  LOP3.LUT R30, R4, R5, RZ, 0xfc, !PT ;  /* 0x00000005041e7212 */ /* 0x000fe200078efcff */
[----:B------:R-:W-:Y:S01]  /*2120*/  IMAD.WIDE.U32 R70, R141, R86, R36 ;  /* 0x000000568d467225 */ /* 0x000fe200078e0024 */
[-C--:B------:R-:W-:Y:S02]  /*2130*/  ISETP.GE.AND P3, PT, R0, R99.reuse, PT ;  /* 0x000000630000720c */ /* 0x080fe40003f66270 */
[----:B------:R-:W-:Y:S01]  /*2140*/  ISETP.GE.AND P2, PT, R3, R99, PT ;  /* 0x000000630300720c */ /* 0x000fe20003f46270 */
[----:B---3--:R-:W-:Y:S01]  /*2150*/  IMAD R4, R7, R8, RZ ;  /* 0x0000000807047224 */ /* 0x008fe200078e02ff */
[----:B------:R-:W-:Y:S01]  /*2160*/  SEL R5, R99, RZ, P0 ;  /* 0x000000ff63057207 */ /* 0x000fe20000000000 */
[----:B------:R-:W-:Y:S02]  /*2170*/  IMAD.IADD R73, R73, 0x1, R11 ;  /* 0x0000000149497824 */ /* 0x000fe400078e020b */
[----:B------:R-:W-:Y:S01]  /*2180*/  IMAD.IADD R71, R11, 0x1, R71 ;  /* 0x000000010b477824 */ /* 0x000fe200078e0247 */
[----:B------:R-:W-:Y:S01]  /*2190*/  SEL R7, R99, RZ, P3 ;  /* 0x000000ff63077207 */ /* 0x000fe20001800000 */
[----:B------:R-:W-:Y:S01]  /*21a0*/  IMAD R11, R141, R9, R4 ;  /* 0x000000098d0b7224 */ /* 0x000fe200078e0204 */
[----:B------:R-:W-:Y:S01]  /*21b0*/  SEL R4, R99, RZ, P2 ;  /* 0x000000ff63047207 */ /* 0x000fe20001000000 */
[----:B------:R-:W-:-:S02]  /*21c0*/  IMAD.IADD R5, R16, 0x1, R5 ;  /* 0x0000000110057824 */ /* 0x000fc400078e0205 */
[----:B------:R-:W-:-:S04]  /*21d0*/  IMAD.WIDE.U32 R68, R141, R8, R16 ;  /* 0x000000088d447225 */ /* 0x000fc800078e0010 */
[----:B------:R-:W-:-:S04]  /*21e0*/  IMAD.WIDE.U32 R66, R141, R8, R36 ;  /* 0x000000088d427225 */ /* 0x000fc800078e0024 */
[----:B------:R-:W-:Y:S02]  /*21f0*/  IMAD.IADD R10, R0, 0x1, R7 ;  /* 0x00000001000a7824 */ /* 0x000fe400078e0207 */
[----:B------:R-:W-:Y:S01]  /*2200*/  IMAD.IADD R12, R3, 0x1, R4 ;  /* 0x00000001030c7824 */ /* 0x000fe200078e0204 */
[----:B------:R-:W-:Y:S01]  /*2210*/  SHF.R.S32.HI R6, RZ, 0x1f, R5 ;  /* 0x0000001fff067819 */ /* 0x000fe20000011405 */
[----:B------:R-:W-:Y:S02]  /*2220*/  IMAD.IADD R69, R69, 0x1, R11 ;  /* 0x0000000145457824 */ /* 0x000fe400078e020b */
[----:B------:R-:W-:Y:S01]  /*2230*/  IMAD.IADD R67, R11, 0x1, R67 ;  /* 0x000000010b437824 */ /* 0x000fe200078e0243 */
[----:B------:R-:W-:Y:S02]  /*2240*/  SHF.R.S32.HI R11, RZ, 0x1f, R10 ;  /* 0x0000001fff0b7819 */ /* 0x000fe4000001140a */
[----:B------:R-:W-:Y:S02]  /*2250*/  SHF.R.S32.HI R13, RZ, 0x1f, R12 ;  /* 0x0000001fff0d7819 */ /* 0x000fe4000001140c */
[----:B------:R-:W-:-:S02]  /*2260*/  LEA.HI R4, R6, R5, RZ, 0x3 ;  /* 0x0000000506047211 */ /* 0x000fc400078f18ff */
[----:B------:R-:W-:Y:S02]  /*2270*/  LEA.HI R7, R6, R5, RZ, 0x5 ;  /* 0x0000000506077211 */ /* 0x000fe400078f28ff */
[----:B------:R-:W-:Y:S02]  /*2280*/  LEA.HI R5, R11, R10, RZ, 0x3 ;  /* 0x0000000a0b057211 */ /* 0x000fe400078f18ff */
[----:B------:R-:W-:Y:S02]  /*2290*/  LEA.HI R6, R13, R12, RZ, 0x3 ;  /* 0x0000000c0d067211 */ /* 0x000fe400078f18ff */
[----:B------:R-:W-:Y:S02]  /*22a0*/  LEA.HI R11, R11, R10, RZ, 0x5 ;  /* 0x0000000a0b0b7211 */ /* 0x000fe400078f28ff */
[----:B------:R-:W-:Y:S01]  /*22b0*/  LEA.HI R13, R13, R12, RZ, 0x5 ;  /* 0x0000000c0d0d7211 */ /* 0x000fe200078f28ff */
[----:B------:R-:W-:Y:S01]  /*22c0*/  IMAD.SHL.U32 R10, R7, 0x80, RZ ;  /* 0x00000080070a7824 */ /* 0x000fe200078e00ff */
[----:B------:R-:W-:Y:S01]  /*22d0*/  LOP3.LUT R7, R157, 0x18, R4, 0xf8, !PT ;  /* 0x000000189d077812 */ /* 0x000fe200078ef804 */
[----:B------:R-:W-:Y:S01]  /*22e0*/  IMAD.SHL.U32 R12, R11, 0x80, RZ ;  /* 0x000000800b0c7824 */ /* 0x000fe200078e00ff */
[----:B------:R-:W-:Y:S01]  /*22f0*/  SHF.R.U32.HI R20, RZ, 0x3, R157 ;  /* 0x00000003ff147819 */ /* 0x000fe2000001169d */
[----:B------:R-:W-:Y:S01]  /*2300*/  IMAD.SHL.U32 R14, R13, 0x80, RZ ;  /* 0x000000800d0e7824 */ /* 0x000fe200078e00ff */
[----:B------:R-:W-:-:S02]  /*2310*/  LOP3.LUT R11, R157, 0x18, R5, 0xf8, !PT ;  /* 0x000000189d0b7812 */ /* 0x000fc400078ef805 */
[----:B------:R-:W-:Y:S02]  /*2320*/  LOP3.LUT R13, R157, 0x18, R6, 0xf8, !PT ;  /* 0x000000189d0d7812 */ /* 0x000fe400078ef806 */
[----:B------:R-:W-:Y:S02]  /*2330*/  LOP3.LUT R10, R10, 0xfffff000, RZ, 0xc0, !PT ;  /* 0xfffff0000a0a7812 */ /* 0x000fe400078ec0ff */
[-C--:B------:R-:W-:Y:S02]  /*2340*/  LOP3.LUT R7, R7, R20.reuse, RZ, 0x3c, !PT ;  /* 0x0000001407077212 */ /* 0x080fe400078e3cff */
[----:B------:R-:W-:Y:S02]  /*2350*/  LOP3.LUT R12, R12, 0xfffff000, RZ, 0xc0, !PT ;  /* 0xfffff0000c0c7812 */ /* 0x000fe400078ec0ff */
[----:B------:R-:W-:Y:S02]  /*2360*/  LOP3.LUT R11, R11, R20, RZ, 0x3c, !PT ;  /* 0x000000140b0b7212 */ /* 0x000fe400078e3cff */
[----:B------:R-:W-:-:S02]  /*2370*/  LOP3.LUT R14, R14, 0xfffff000, RZ, 0xc0, !PT ;  /* 0xfffff0000e0e7812 */ /* 0x000fc400078ec0ff */
[----:B------:R-:W-:Y:S02]  /*2380*/  LOP3.LUT R13, R13, R20, RZ, 0x3c, !PT ;  /* 0x000000140d0d7212 */ /* 0x000fe400078e3cff */
[----:B------:R-:W-:-:S04]  /*2390*/  LOP3.LUT R23, R23, 0xfffffffe, RZ, 0xc0, !PT ;  /* 0xfffffffe17177812 */ /* 0x000fc800078ec0ff */
[----:B------:R-:W-:-:S04]  /*23a0*/  @P3 LOP3.LUT R23, R23, 0x1, RZ, 0xfc, !PT ;  /* 0x0000000117173812 */ /* 0x000fc800078efcff */
[----:B------:R-:W-:-:S04]  /*23b0*/  LOP3.LUT R23, R23, 0xfffffffd, RZ, 0xc0, !PT ;  /* 0xfffffffd17177812 */ /* 0x000fc800078ec0ff */
[----:B------:R-:W-:Y:S02]  /*23c0*/  @P2 LOP3.LUT R23, R23, 0x2, RZ, 0xfc, !PT ;  /* 0x0000000217172812 */ /* 0x000fe400078efcff */
[----:B-----5:R-:W-:Y:S02]  /*23d0*/  SHF.R.S32.HI R15, RZ, 0x1f, R97 ;  /* 0x0000001fff0f7819 */ /* 0x020fe40000011461 */
[----:B------:R-:W-:-:S03]  /*23e0*/  LOP3.LUT R23, R23, 0xfffffffb, RZ, 0xc0, !PT ;  /* 0xfffffffb17177812 */ /* 0x000fc600078ec0ff */
[----:B------:R-:W-:Y:S02]  /*23f0*/  IMAD R20, R15, R86, RZ ;  /* 0x000000560f147224 */ /* 0x000fe400078e02ff */
[----:B------:R-:W-:-:S04]  /*2400*/  IMAD.WIDE.U32 R68, R97, R8, R68 ;  /* 0x0000000861447225 */ /* 0x000fc800078e0044 */
[----:B------:R-:W-:Y:S01]  /*2410*/  VIADD R100, R21, 0x8 ;  /* 0x0000000815647836 */ /* 0x000fe20000000000 */
[----:B------:R-:W-:Y:S01]  /*2420*/  LOP3.LUT R21, R5, 0xfffffff8, RZ, 0xc0, !PT ;  /* 0xfffffff805157812 */ /* 0x000fe200078ec0ff */
[----:B------:R-:W-:Y:S01]  /*2430*/  IMAD.WIDE.U32 R72, R97, R86, R72 ;  /* 0x0000005661487225 */ /* 0x000fe200078e0048 */
[----:B------:R-:W-:-:S03]  /*2440*/  SHF.L.U64.HI R90, R8, 0x7, R9 ;  /* 0x00000007085a7819 */ /* 0x000fc60000010209 */
[----:B------:R-:W-:-:S04]  /*2450*/  IMAD.WIDE.U32 R70, R97, R86, R70 ;  /* 0x0000005661467225 */ /* 0x000fc800078e0046 */
[----:B------:R-:W-:Y:S01]  /*2460*/  IMAD.WIDE.U32 R66, R97, R8, R66 ;  /* 0x0000000861427225 */ /* 0x000fe200078e0042 */
[----:B------:R-:W-:-:S03]  /*2470*/  SHF.R.S32.HI R92, RZ, 0x1f, R21 ;  /* 0x0000001fff5c7819 */ /* 0x000fc60000011415 */
[----:B------:R-:W-:Y:S01]  /*2480*/  IMAD.SHL.U32 R99, R99, 0x2, RZ ;  /* 0x0000000263637824 */ /* 0x000fe200078e00ff */
[--C-:B--2---:R-:W-:Y:S02]  /*2490*/  IADD3 R96, R7, R10, R28.reuse ;  /* 0x0000000a07607210 */ /* 0x104fe40007ffe01c */
[--C-:B------:R-:W-:Y:S02]  /*24a0*/  IADD3 R95, R11, R12, R28.reuse ;  /* 0x0000000c0b5f7210 */ /* 0x100fe40007ffe01c */
[----:B------:R-:W-:Y:S02]  /*24b0*/  IADD3 R94, R13, R14, R28 ;  /* 0x0000000e0d5e7210 */ /* 0x000fe40007ffe01c */
[----:B------:R-:W1:Y:S01]  /*24c0*/  S2R R28, SR_TID.X ;  /* 0x00000000001c7919 */ /* 0x000e620000002100 */
[----:B------:R-:W-:Y:S01]  /*24d0*/  @!P6 BAR.SYNC.DEFER_BLOCKING 0x9, 0x100 ;  /* 0x024400000000eb1d */ /* 0x000fe20000010000 */
[----:B------:R-:W-:Y:S01]  /*24e0*/  LOP3.LUT P1, RZ, R29, 0x2, RZ, 0xc0, !PT ;  /* 0x000000021dff7812 */ /* 0x000fe2000782c0ff */
[----:B------:R-:W-:-:S02]  /*24f0*/  IMAD R10, R15, R8, RZ ;  /* 0x000000080f0a7224 */ /* 0x000fc400078e02ff */
[C---:B------:R-:W-:Y:S02]  /*2500*/  IMAD R11, R97.reuse, R87, R20 ;  /* 0x00000057610b7224 */ /* 0x040fe400078e0214 */
[----:B------:R-:W-:-:S08]  /*2510*/  IMAD R75, R97, R9, R10 ;  /* 0x00000009614b7224 */ /* 0x000fd000078e020a */
[----:B------:R-:W-:Y:S02]  /*2520*/  @P1 LOP3.LUT R23, R23, 0x4, RZ, 0xfc, !PT ;  /* 0x0000000417171812 */ /* 0x000fe400078efcff */
[----:B------:R-:W-:Y:S01]  /*2530*/  ISETP.GE.AND P1, PT, R137, UR4, PT ;  /* 0x0000000489007c0c */ /* 0x000fe2000bf26270 */
[----:B-1----:R-:W-:-:S05]  /*2540*/  VIADD R32, R28, 0xffffff80 ;  /* 0xffffff801c207836 */ /* 0x002fca0000000000 */
[----:B------:R-:W-:-:S04]  /*2550*/  LEA.HI R28, R32, R32, RZ, 0x1 ;  /* 0x00000020201c7211 */ /* 0x000fc800078f08ff */
[----:B------:R-:W-:Y:S02]  /*2560*/  LOP3.LUT R28, R28, 0xfffffffe, RZ, 0xc0, !PT ;  /* 0xfffffffe1c1c7812 */ /* 0x000fe400078ec0ff */
[----:B------:R-:W-:-:S03]  /*2570*/  SEL R29, RZ, 0x20, P1 ;  /* 0x00000020ff1d7807 */ /* 0x000fc60000800000 */
[----:B------:R-:W-:Y:S01]  /*2580*/  IMAD.IADD R28, R32, 0x1, -R28 ;  /* 0x00000001201c7824 */ /* 0x000fe200078e0a1c */
[----:B------:R-:W-:Y:S02]  /*2590*/  LOP3.LUT R20, R4, 0xfffffff8, RZ, 0xc0, !PT ;  /* 0xfffffff804147812 */ /* 0x000fe400078ec0ff */
[----:B------:R-:W-:Y:S01]  /*25a0*/  LOP3.LUT R29, R30, R29, RZ, 0xfc, !PT ;  /* 0x0000001d1e1d7212 */ /* 0x000fe200078efcff */
[----:B------:R-:W-:Y:S01]  /*25b0*/  IMAD R10, R28, 0xc0, R141 ;  /* 0x000000c01c0a7824 */ /* 0x000fe200078e028d */
[----:B------:R-:W-:Y:S01]  /*25c0*/  LOP3.LUT R28, R6, 0xfffffff8, RZ, 0xc0, !PT ;  /* 0xfffffff8061c7812 */ /* 0x000fe200078ec0ff */
[C---:B------:R-:W-:Y:S01]  /*25d0*/  IMAD.SHL.U32 R7, R86.reuse, 0x80, RZ ;  /* 0x0000008056077824 */ /* 0x040fe200078e00ff */
[----:B------:R-:W-:Y:S01]  /*25e0*/  SHF.L.U64.HI R87, R86, 0x7, R87 ;  /* 0x0000000756577819 */ /* 0x000fe20000010257 */
[----:B------:R-:W-:Y:S01]  /*25f0*/  IMAD.IADD R77, R69, 0x1, R75 ;  /* 0x00000001454d7824 */ /* 0x000fe200078e024b */
[----:B------:R-:W-:Y:S01]  /*2600*/  SHF.R.S32.HI R9, RZ, 0x1f, R34 ;  /* 0x0000001fff097819 */ /* 0x000fe20000011422 */
[----:B------:R-:W-:Y:S01]  /*2610*/  IMAD.SHL.U32 R8, R8, 0x80, RZ ;  /* 0x0000008008087824 */ /* 0x000fe200078e00ff */
[----:B------:R-:W-:Y:S01]  /*2620*/  SHF.R.S32.HI R86, RZ, 0x1f, R25 ;  /* 0x0000001fff567819 */ /* 0x000fe20000011419 */
[----:B------:R-:W-:Y:S01]  /*2630*/  IMAD.IADD R78, R73, 0x1, R11 ;  /* 0x00000001494e7824 */ /* 0x000fe200078e020b */
[----:B------:R-:W-:Y:S01]  /*2640*/  SHF.R.S32.HI R93, RZ, 0x1f, R20 ;  /* 0x0000001fff5d7819 */ /* 0x000fe20000011414 */
[----:B------:R-:W-:Y:S01]  /*2650*/  IMAD.IADD R76, R11, 0x1, R71 ;  /* 0x000000010b4c7824 */ /* 0x000fe200078e0247 */
[----:B------:R-:W-:Y:S01]  /*2660*/  SHF.R.S32.HI R91, RZ, 0x1f, R28 ;  /* 0x0000001fff5b7819 */ /* 0x000fe2000001141c */
[----:B------:R-:W-:Y:S01]  /*2670*/  IMAD.IADD R75, R75, 0x1, R67 ;  /* 0x000000014b4b7824 */ /* 0x000fe200078e0243 */
[----:B------:R-:W-:-:S02]  /*2680*/  LOP3.LUT R30, R30, 0x1, RZ, 0xc0, !PT ;  /* 0x000000011e1e7812 */ /* 0x000fc400078ec0ff */
[C---:B------:R-:W-:Y:S02]  /*2690*/  LOP3.LUT R31, R29.reuse, 0x2, RZ, 0xc0, !PT ;  /* 0x000000021d1f7812 */ /* 0x040fe400078ec0ff */
[----:B0-----:R-:W-:-:S07]  /*26a0*/  LOP3.LUT R32, R29, 0x4, RZ, 0xc0, !PT ;  /* 0x000000041d207812 */ /* 0x001fce00078ec0ff */
.L_x_12362:
[----:B--23--:R-:W2:Y:S01]  /*26b0*/  LDL R35, [R1+0x60] ;  /* 0x0000600001237983 */ /* 0x00cea20000100800 */
[----:B0-----:R-:W0:Y:S03]  /*26c0*/  LDC R81, c[0x0][0x430] ;  /* 0x00010c00ff517b82 */ /* 0x001e260000000800 */
        /* <DEDUP_REMOVED lines=86> */
[----:B------:R-:W2:Y:S04]  /*2c30*/  LDL.64 R104, [R1] ;  /* 0x0000000001687983 */ /* 0x000ea80000100a00 */
        /* <DEDUP_REMOVED lines=45> */
.L_x_12308:
[----:B------:R-:W-:Y:S05]  /*2f10*/  BSYNC B1 ;  /* 0x0000000000017941 */ /* 0x000fea0003800000 */
.L_x_12307:
        /* <DEDUP_REMOVED lines=47> */
[----:B------:R-:W-:Y:S02]  /*3210*/  PRMT R106, R11, 0x7610, R106 ;  /* 0x000076100b6a7816 */ /* 0x000fe4000000006a */
[----:B------:R-:W-:Y:S01]  /*3220*/  PRMT R89, R89, 0x5410, R12 ;  /* 0x0000541059597816 */ /* 0x000fe2000000000c */
[----:B------:R-:W-:Y:S06]  /*3230*/  @!P2 BRA `(.L_x_12309) ;  /* 0x000000000004a947 */ /* 0x000fec0003800000 */
[----:B------:R-:W-:Y:S01]  /*3240*/  BPT.TRAP 0x1 ;  /* 0x000000040000795c */ /* 0x000fe20000300000 */
.L_x_12309:
[----:B------:R-:W-:Y:S01]  /*3250*/  IMAD R35, R18, 0x8, R2 ;  /* 0x0000000812237824 */ /* 0x000fe200078e0202 */
[----:B------:R-:W-:Y:S01]  /*3260*/  SHF.L.U32 R85, R140, 0x1f, RZ ;  /* 0x0000001f8c557819 */ /* 0x000fe200000006ff */
[----:B------:R-:W-:Y:S03]  /*3270*/  BSSY B1, `(.L_x_12310) ;  /* 0x0000003000017945 */ /* 0x000fe60003800000 */
[----:B------:R-:W0:Y:S02]  /*3280*/  SYNCS.PHASECHK.TRANS64.TRYWAIT P4, [R35+URZ+0x2d890], R85 ;  /* 0x02d89055230075a7 */ /* 0x000e24000808017f */
[----:B0-----:R-:W-:Y:S05]  /*3290*/  @!P4 BRA `(.L_x_12311) ;  /* 0x000001980038c947 */ /* 0x001fea0003800000 */
.L_x_12573:
[----:B------:R-:W-:Y:S05]  /*32a0*/  BSYNC B1 ;  /* 0x0000000000017941 */ /* 0x000fea0003800000 */
.L_x_12310:
[----:B------:R-:W-:-:S03]  /*32b0*/  UMOV UR4, 0xffffffff ;  /* 0xffffffff00047882 */ /* 0x000fc60000000000 */
[----:B------:R-:W-:Y:S05]  /*32c0*/  BRA.DIV UR4, `(.L_x_12312) ;  /* 0x0000019a04407947 */ /* 0x000fea000b800000 */
[----:B------:R-:W1:Y:S04]  /*32d0*/  SHFL.IDX PT, R61, R61, RZ, 0x1e1f ;  /* 0x001e1fff3d3d7589 */ /* 0x000e6800000e0000 */
[----:B------:R-:W2:Y:S02]  /*32e0*/  SHFL.IDX PT, R60, R60, RZ, 0x1e1f ;  /* 0x001e1fff3c3c7589 */ /* 0x000ea400000e0000 */
.L_x_12577:
[----:B------:R-:W-:Y:S05]  /*32f0*/  @P3 BRA `(.L_x_12313) ;  /* 0x0000003800683947 */ /* 0x000fea0003800000 */
[----:B------:R-:W-:Y:S01]  /*3300*/  ISETP.NE.AND P3, PT, R30, RZ, PT ;  /* 0x000000ff1e00720c */ /* 0x000fe20003f65270 */
[----:B------:R-:W-:-:S12]  /*3310*/  BSSY B1, `(.L_x_12314) ;  /* 0x0000037000017945 */ /* 0x000fd80003800000 */
[----:B------:R-:W-:Y:S05]  /*3320*/  @!P3 BRA `(.L_x_12315) ;  /* 0x0000000000d4b947 */ /* 0x000fea0003800000 */
[----:B------:R-:W3:Y:S01]  /*3330*/  LDL.64 R122, [R1] ;  /* 0x00000000017a7983 */ /* 0x000ee20000100a00 */
[----:B------:R-:W-:Y:S03]  /*3340*/  BSSY B2, `(.L_x_12316) ;  /* 0x0000030000027945 */ /* 0x000fe60003800000 */
[----:B------:R4:W0:Y:S01]  /*3350*/  LDS.128 R12, [R65+0x15000] ;  /* 0x01500000410c7984 */ /* 0x0008220000000c00 */
[----:B---3--:R-:W-:-:S13]  /*3360*/  ISETP.GE.AND P3, PT, R122, R98, PT ;  /* 0x000000627a00720c */ /* 0x008fda0003f66270 */
[----:B0---4-:R-:W-:Y:S05]  /*3370*/  @P3 BRA `(.L_x_12317) ;  /* 0x0000000000b03947 */ /* 0x011fea0003800000 */
[--C-:B------:R-:W-:Y:S02]  /*3380*/  SHF.R.U64 R11, R56, 0x10, R57.reuse ;  /* 0x00000010380b7819 */ /* 0x100fe40000001239 */
[----:B------:R-:W-:Y:S02]  /*3390*/  SHF.R.U32.HI R56, RZ, 0x10, R57 ;  /* 0x00000010ff387819 */ /* 0x000fe40000011639 */
[----:B------:R-:W-:Y:S02]  /*33a0*/  SHF.R.U64 R57, R58, 0x10, R59 ;  /* 0x000000103a397819 */ /* 0x000fe4000000123b */
[----:B------:R-:W-:Y:S02]  /*33b0*/  PRMT R11, R105, 0x5410, R11 ;  /* 0x00005410690b7816 */ /* 0x000fe4000000000b */
[----:B------:R-:W-:Y:S01]  /*33c0*/  PRMT R57, R106, 0x5410, R57 ;  /* 0x000054106a397816 */ /* 0x000fe20000000039 */
[C---:B------:R-:W-:Y:S01]  /*33d0*/  IMAD.U32 R106, R13.reuse, 0x10000, RZ ;  /* 0x000100000d6a7824 */ /* 0x040fe200078e00ff */
        /* <DEDUP_REMOVED lines=38> */
.L_x_12317:
[----:B------:R-:W-:Y:S05]  /*3640*/  BSYNC B2 ;  /* 0x0000000000027941 */ /* 0x000fea0003800000 */
.L_x_12316:
[----:B--2---:R-:W-:-:S04]  /*3650*/  LEA R56, P3, R16, R60, 0x1 ;  /* 0x0000003c10387211 */ /* 0x004fc800078608ff */
[----:B-1----:R-:W-:-:S05]  /*3660*/  LEA.HI.X R57, R16, R61, R17, 0x1, P3 ;  /* 0x0000003d10397211 */ /* 0x002fca00018f0c11 */
[----:B------:R3:W-:Y:S04]  /*3670*/  ST.E.128 desc[UR38][R56.64], R12 ;  /* 0x0000000c38007985 */ /* 0x0007e8000c101d26 */
.L_x_12315:
[----:B------:R-:W-:Y:S05]  /*3680*/  BSYNC B1 ;  /* 0x0000000000017941 */ /* 0x000fea0003800000 */
.L_x_12314:
        /* <DEDUP_REMOVED lines=8> */
[----:B------:R-:W-:Y:S02]  /*3710*/  SHF.R.U64 R54, R54, 0x10, R55 ;  /* 0x0000001036367819 */ /* 0x000fe40000001237 */
[----:B------:R-:W-:Y:S01]  /*3720*/  SHF.R.U64 R11, R52, 0x10, R53 ;  /* 0x00000010340b7819 */ /* 0x000fe20000001235 */
[----:B------:R-:W-:Y:S01]  /*3730*/  IMAD.U32 R52, R13, 0x10000, RZ ;  /* 0x000100000d347824 */ /* 0x000fe200078e00ff */
[----:B------:R-:W-:Y:S02]  /*3740*/  PRMT R54, R63, 0x5432, R54 ;  /* 0x000054323f367816 */ /* 0x000fe40000000036 */
[----:B------:R-:W-:Y:S02]  /*3750*/  PRMT R11, R118, 0x5410, R11 ;  /* 0x00005410760b7816 */ /* 0x000fe4000000000b */
[----:B------:R-:W-:Y:S02]  /*3760*/  LOP3.LUT R58, R13, 0xffff0000, RZ, 0xc0, !PT ;  /* 0xffff00000d3a7812 */ /* 0x000fe400078ec0ff */
[----:B------:R-:W-:-:S02]  /*3770*/  LOP3.LUT R57, R54, 0xffff0000, RZ, 0xc0, !PT ;  /* 0xffff000036397812 */ /* 0x000fc400078ec0ff */
[----:B------:R-:W-:Y:S02]  /*3780*/  SHF.R.U32.HI R56, RZ, 0x10, R53 ;  /* 0x00000010ff387819 */ /* 0x000fe40000011635 */
[C---:B------:R-:W-:Y:S01]  /*3790*/  LOP3.LUT R53, R11.reuse, 0xffff0000, RZ, 0xc0, !PT ;  /* 0xffff00000b357812 */ /* 0x040fe200078ec0ff */
[C---:B------:R-:W-:Y:S01]  /*37a0*/  FMUL.FTZ R13, R58.reuse, R57 ;  /* 0x000000393a0d7220 */ /* 0x040fe20000410000 */
[----:B------:R-:W-:Y:S01]  /*37b0*/  SHF.R.U32.HI R55, RZ, 0x10, R55 ;  /* 0x00000010ff377819 */ /* 0x000fe20000011637 */
[----:B------:R-:W-:Y:S02]  /*37c0*/  IMAD.U32 R11, R11, 0x10000, RZ ;  /* 0x000100000b0b7824 */ /* 0x000fe400078e00ff */
[-C--:B------:R-:W-:Y:S01]  /*37d0*/  FMUL.FTZ R58, R58, R53.reuse ;  /* 0x000000353a3a7220 */ /* 0x080fe20000410000 */
[----:B------:R-:W-:Y:S01]  /*37e0*/  FFMA.FTZ R53, R52, R53, -R13 ;  /* 0x0000003534357223 */ /* 0x000fe2000001080d */
        /* <DEDUP_REMOVED lines=18> */
[----:B------:R-:W-:Y:S01]  /*3910*/  IMAD.U32 R13, R54, 0x10000, RZ ;  /* 0x00010000360d7824 */ /* 0x000fe200078e00ff */
[----:B------:R-:W-:Y:S01]  /*3920*/  LOP3.LUT R54, R12, 0xffff0000, RZ, 0xc0, !PT ;  /* 0xffff00000c367812 */ /* 0x000fe200078ec0ff */
[----:B------:R-:W-:Y:S01]  /*3930*/  FFMA.FTZ R14, R58, R55, R14 ;  /* 0x000000373a0e7223 */ /* 0x000fe2000001000e */
[----:B------:R-:W-:-:S03]  /*3940*/  IMAD.U32 R12, R12, 0x10000, RZ ;  /* 0x000100000c0c7824 */ /* 0x000fc600078e00ff */
[C---:B------:R-:W-:Y:S01]  /*3950*/  FMUL.FTZ R55, R54.reuse, R13 ;  /* 0x0000000d36377220 */ /* 0x040fe20000410000 */
[----:B------:R-:W-:Y:S01]  /*3960*/  FMUL.FTZ R54, R54, R11 ;  /* 0x0000000b36367220 */ /* 0x000fe20000410000 */
[----:B------:R-:W-:Y:S02]  /*3970*/  F2FP.BF16.F32.PACK_AB R15, R14, R15 ;  /* 0x0000000f0e0f723e */ /* 0x000fe400000010ff */
[C---:B------:R-:W-:Y:S01]  /*3980*/  FFMA.FTZ R55, R12.reuse, R11, -R55 ;  /* 0x0000000b0c377223 */ /* 0x040fe20000010837 */
[----:B------:R-:W-:Y:S01]  /*3990*/  FFMA.FTZ R54, R12, R13, R54 ;  /* 0x0000000d0c367223 */ /* 0x000fe20000010036 */
[----:B------:R-:W-:Y:S02]  /*39a0*/  F2FP.BF16.F32.PACK_AB R13, R52, R53 ;  /* 0x00000035340d723e */ /* 0x000fe400000010ff */
[----:B------:R-:W-:Y:S02]  /*39b0*/  F2FP.BF16.F32.PACK_AB R14, R56, R105 ;  /* 0x00000069380e723e */ /* 0x000fe400000010ff */
[----:B------:R-:W-:-:S07]  /*39c0*/  F2FP.BF16.F32.PACK_AB R12, R54, R55 ;  /* 0x00000037360c723e */ /* 0x000fce00000010ff */
.L_x_12321:
[----:B------:R-:W-:Y:S05]  /*39d0*/  BSYNC B2 ;  /* 0x0000000000027941 */ /* 0x000fea0003800000 */
.L_x_12320:
[----:B------:R-:W3:Y:S01]  /*39e0*/  LDL R11, [R1+0x10] ;  /* 0x00001000010b7983 */ /* 0x000ee20000100800 */
[----:B--2---:R-:W-:Y:S02]  /*39f0*/  IMAD.MOV.U32 R52, RZ, RZ, R60 ;  /* 0x000000ffff347224 */ /* 0x004fe400078e003c */
[----:B-1----:R-:W-:Y:S02]  /*3a00*/  IMAD.MOV.U32 R53, RZ, RZ, R61 ;  /* 0x000000ffff357224 */ /* 0x002fe400078e003d */
[----:B---3--:R-:W-:-:S04]  /*3a10*/  IMAD.SHL.U32 R11, R11, 0x8, RZ ;  /* 0x000000080b0b7824 */ /* 0x008fc800078e00ff */
[----:B------:R-:W-:-:S05]  /*3a20*/  IMAD.WIDE R52, R11, 0x2, R52 ;  /* 0x000000020b347825 */ /* 0x000fca00078e0234 */
[----:B------:R4:W-:Y:S02]  /*3a30*/  ST.E.128 desc[UR38][R52.64], R12 ;  /* 0x0000000c34007985 */ /* 0x0009e4000c101d26 */
.L_x_12319:
[----:B------:R-:W-:Y:S05]  /*3a40*/  BSYNC B1 ;  /* 0x0000000000017941 */ /* 0x000fea0003800000 */
.L_x_12318:
[----:B------:R-:W-:Y:S01]  /*3a50*/  ISETP.NE.AND P3, PT, R32, RZ, PT ;  /* 0x000000ff2000720c */ /* 0x000fe20003f65270 */
[----:B------:R-:W-:-:S12]  /*3a60*/  BSSY B1, `(.L_x_12322) ;  /* 0x000003b000017945 */ /* 0x000fd80003800000 */
[----:B------:R-:W-:Y:S05]  /*3a70*/  @!P3 BRA `(.L_x_12323) ;  /* 0x0000000000e4b947 */ /* 0x000fea0003800000 */
[----:B---34-:R-:W3:Y:S04]  /*3a80*/  LDL R12, [R1+0x14] ;  /* 0x00001400010c7983 */ /* 0x018ee80000100800 */
[----:B------:R-:W4:Y:S01]  /*3a90*/  LDL R11, [R1+0x38] ;  /* 0x00003800010b7983 */ /* 0x000f220000100800 */
[----:B-1----:R-:W-:Y:S01]  /*3aa0*/  IMAD.MOV.U32 R13, RZ, RZ, R61 ;  /* 0x000000ffff0d7224 */ /* 0x002fe200078e003d */
[----:B------:R-:W-:Y:S01]  /*3ab0*/  BSSY B2, `(.L_x_12324) ;  /* 0x0000034000027945 */ /* 0x000fe20003800000 */
[----:B---3--:R-:W-:Y:S02]  /*3ac0*/  IMAD.SHL.U32 R53, R12, 0x8, RZ ;  /* 0x000000080c357824 */ /* 0x008fe400078e00ff */
[----:B--2---:R-:W-:Y:S01]  /*3ad0*/  IMAD.MOV.U32 R12, RZ, RZ, R60 ;  /* 0x000000ffff0c7224 */ /* 0x004fe200078e003c */
[----:B----4-:R-:W-:-:S03]  /*3ae0*/  ISETP.GE.AND P3, PT, R11, R98, PT ;  /* 0x000000620b00720c */ /* 0x010fc60003f66270 */
[----:B------:R-:W-:Y:S02]  /*3af0*/  IMAD.WIDE R52, R53, 0x2, R12 ;  /* 0x0000000235347825 */ /* 0x000fe400078e020c */
[----:B------:R1:W2:Y:S08]  /*3b00*/  LDS.128 R12, [R65+0x17000] ;  /* 0x01700000410c7984 */ /* 0x0002b00000000c00 */
[----:B-1----:R-:W-:Y:S05]  /*3b10*/  @P3 BRA `(.L_x_12325) ;  /* 0x0000000000b43947 */ /* 0x002fea0003800000 */
[----:B------:R-:W-:Y:S02]  /*3b20*/  SHF.R.U64 R50, R50, 0x10, R51 ;  /* 0x0000001032327819 */ /* 0x000fe40000001233 */
[----:B------:R-:W-:Y:S02]  /*3b30*/  SHF.R.U64 R11, R48, 0x10, R49 ;  /* 0x00000010300b7819 */ /* 0x000fe40000001231 */
[----:B------:R-:W-:Y:S01]  /*3b40*/  PRMT R119, R119, 0x5410, R50 ;  /* 0x0000541077777816 */ /* 0x000fe20000000032 */
[C---:B--2---:R-:W-:Y:S01]  /*3b50*/  IMAD.U32 R50, R13.reuse, 0x10000, RZ ;  /* 0x000100000d327824 */ /* 0x044fe200078e00ff */
[----:B------:R-:W-:Y:S02]  /*3b60*/  PRMT R116, R116, 0x5410, R11 ;  /* 0x0000541074747816 */ /* 0x000fe4000000000b */
[----:B------:R-:W-:Y:S02]  /*3b70*/  SHF.R.U32.HI R48, RZ, 0x10, R49 ;  /* 0x00000010ff307819 */ /* 0x000fe40000011631 */
[----:B------:R-:W-:-:S02]  /*3b80*/  LOP3.LUT R54, R13, 0xffff0000, RZ, 0xc0, !PT ;  /* 0xffff00000d367812 */ /* 0x000fc400078ec0ff */
[C---:B------:R-:W-:Y:S01]  /*3b90*/  LOP3.LUT R49, R119.reuse, 0xffff0000, RZ, 0xc0, !PT ;  /* 0xffff000077317812 */ /* 0x040fe200078ec0ff */
[----:B------:R-:W-:Y:S01]  /*3ba0*/  IMAD.U32 R119, R119, 0x10000, RZ ;  /* 0x0001000077777824 */ /* 0x000fe200078e00ff */
[----:B------:R-:W-:Y:S02]  /*3bb0*/  LOP3.LUT R11, R116, 0xffff0000, RZ, 0xc0, !PT ;  /* 0xffff0000740b7812 */ /* 0x000fe400078ec0ff */
[----:B------:R-:W-:Y:S01]  /*3bc0*/  SHF.R.U32.HI R51, RZ, 0x10, R51 ;  /* 0x00000010ff337819 */ /* 0x000fe20000011633 */
[C---:B------:R-:W-:Y:S01]  /*3bd0*/  FMUL.FTZ R13, R54.reuse, R49 ;  /* 0x00000031360d7220 */ /* 0x040fe20000410000 */
[----:B------:R-:W-:Y:S01]  /*3be0*/  PRMT R117, R117, 0x5410, R48 ;  /* 0x0000541075757816 */ /* 0x000fe20000000030 */
[-C--:B------:R-:W-:Y:S01]  /*3bf0*/  FMUL.FTZ R54, R54, R11.reuse ;  /* 0x0000000b36367220 */ /* 0x080fe20000410000 */
[----:B------:R-:W-:Y:S01]  /*3c00*/  PRMT R120, R120, 0x5410, R51 ;  /* 0x0000541078787816 */ /* 0x000fe20000000033 */
[----:B------:R-:W-:Y:S01]  /*3c10*/  FFMA.FTZ R11, R50, R11, -R13 ;  /* 0x0000000b320b7223 */ /* 0x000fe2000001080d */
[----:B------:R-:W-:-:S02]  /*3c20*/  IMAD.U32 R13, R14, 0x10000, RZ ;  /* 0x000100000e0d7824 */ /* 0x000fc400078e00ff */
[----:B------:R-:W-:Y:S01]  /*3c30*/  FFMA.FTZ R50, R50, R49, R54 ;  /* 0x0000003132327223 */ /* 0x000fe20000010036 */
[----:B------:R-:W-:Y:S01]  /*3c40*/  LOP3.LUT R49, R14, 0xffff0000, RZ, 0xc0, !PT ;  /* 0xffff00000e317812 */ /* 0x000fe200078ec0ff */
[----:B------:R-:W-:Y:S01]  /*3c50*/  IMAD.U32 R48, R120, 0x10000, RZ ;  /* 0x0001000078307824 */ /* 0x000fe200078e00ff */
[----:B------:R-:W-:Y:S01]  /*3c60*/  LOP3.LUT R51, R15, 0xffff0000, RZ, 0xc0, !PT ;  /* 0xffff00000f337812 */ /* 0x000fe200078ec0ff */
[----:B------:R-:W-:Y:S01]  /*3c70*/  IMAD.U32 R54, R117, 0x10000, RZ ;  /* 0x0001000075367824 */ /* 0x000fe200078e00ff */
[----:B------:R-:W-:Y:S01]  /*3c80*/  F2FP.BF16.F32.PACK_AB R11, R50, R11 ;  /* 0x0000000b320b723e */ /* 0x000fe200000010ff */
[----:B------:R-:W-:Y:S01]  /*3c90*/  FMUL.FTZ R14, R49, R48 ;  /* 0x00000030310e7220 */ /* 0x000fe20000410000 */
[----:B------:R-:W-:Y:S02]  /*3ca0*/  IMAD.U32 R15, R15, 0x10000, RZ ;  /* 0x000100000f0f7824 */ /* 0x000fe400078e00ff */
[-C--:B------:R-:W-:Y:S01]  /*3cb0*/  FMUL.FTZ R49, R49, R54.reuse ;  /* 0x0000003631317220 */ /* 0x080fe20000410000 */
[----:B------:R-:W-:-:S03]  /*3cc0*/  FFMA.FTZ R14, R13, R54, -R14 ;  /* 0x000000360d0e7223 */ /* 0x000fc6000001080e */
[----:B------:R-:W-:Y:S01]  /*3cd0*/  FFMA.FTZ R49, R13, R48, R49 ;  /* 0x000000300d317223 */ /* 0x000fe20000010031 */
[----:B------:R-:W-:Y:S02]  /*3ce0*/  LOP3.LUT R48, R120, 0xffff0000, RZ, 0xc0, !PT ;  /* 0xffff000078307812 */ /* 0x000fe400078ec0ff */
[----:B------:R-:W-:Y:S02]  /*3cf0*/  LOP3.LUT R13, R117, 0xffff0000, RZ, 0xc0, !PT ;  /* 0xffff0000750d7812 */ /* 0x000fe400078ec0ff */
[----:B------:R-:W-:Y:S01]  /*3d00*/  F2FP.BF16.F32.PACK_AB R14, R49, R14 ;  /* 0x0000000e310e723e */ /* 0x000fe200000010ff */
[CC--:B------:R-:W-:Y:S02]  /*3d10*/  FMUL.FTZ R54, R51.reuse, R48.reuse ;  /* 0x0000003033367220 */ /* 0x0c0fe40000410000 */
[-C--:B------:R-:W-:Y:S02]  /*3d20*/  FMUL.FTZ R51, R51, R13.reuse ;  /* 0x0000000d33337220 */ /* 0x080fe40000410000 */
[C---:B------:R-:W-:Y:S01]  /*3d30*/  FFMA.FTZ R13, R15.reuse, R13, -R54 ;  /* 0x0000000d0f0d7223 */ /* 0x040fe20000010836 */
[----:B------:R-:W-:Y:S01]  /*3d40*/  LOP3.LUT R54, R12, 0xffff0000, RZ, 0xc0, !PT ;  /* 0xffff00000c367812 */ /* 0x000fe200078ec0ff */
[----:B------:R-:W-:Y:S01]  /*3d50*/  FFMA.FTZ R48, R15, R48, R51 ;  /* 0x000000300f307223 */ /* 0x000fe20000010033 */
[----:B------:R-:W-:-:S02]  /*3d60*/  IMAD.U32 R15, R116, 0x10000, RZ ;  /* 0x00010000740f7824 */ /* 0x000fc400078e00ff */
[----:B------:R-:W-:Y:S02]  /*3d70*/  IMAD.U32 R12, R12, 0x10000, RZ ;  /* 0x000100000c0c7824 */ /* 0x000fe400078e00ff */
[C---:B------:R-:W-:Y:S01]  /*3d80*/  FMUL.FTZ R51, R54.reuse, R119 ;  /* 0x0000007736337220 */ /* 0x040fe20000410000 */
[----:B------:R-:W-:-:S03]  /*3d90*/  FMUL.FTZ R54, R54, R15 ;  /* 0x0000000f36367220 */ /* 0x000fc60000410000 */
[C---:B------:R-:W-:Y:S01]  /*3da0*/  FFMA.FTZ R51, R12.reuse, R15, -R51 ;  /* 0x0000000f0c337223 */ /* 0x040fe20000010833 */
[----:B------:R-:W-:Y:S01]  /*3db0*/  FFMA.FTZ R54, R12, R119, R54 ;  /* 0x000000770c367223 */ /* 0x000fe20000010036 */
[----:B------:R-:W-:Y:S01]  /*3dc0*/  F2FP.BF16.F32.PACK_AB R15, R48, R13 ;  /* 0x0000000d300f723e */ /* 0x000fe200000010ff */
[----:B------:R-:W-:-:S03]  /*3dd0*/  IMAD.MOV.U32 R13, RZ, RZ, R11 ;  /* 0x000000ffff0d7224 */ /* 0x000fc600078e000b */
[----:B------:R-:W-:-:S07]  /*3de0*/  F2FP.BF16.F32.PACK_AB R12, R54, R51 ;  /* 0x00000033360c723e */ /* 0x000fce00000010ff */
.L_x_12325:
[----:B------:R-:W-:Y:S05]  /*3df0*/  BSYNC B2 ;  /* 0x0000000000027941 */ /* 0x000fea0003800000 */
.L_x_12324:
[----:B--2---:R1:W-:Y:S02]  /*3e00*/  ST.E.128 desc[UR38][R52.64], R12 ;  /* 0x0000000c34007985 */ /* 0x0043e4000c101d26 */
.L_x_12323:
[----:B------:R-:W-:Y:S05]  /*3e10*/  BSYNC B1 ;  /* 0x0000000000017941 */ /* 0x000fea0003800000 */
.L_x_12322:
[----:B------:R-:W-:Y:S01]  /*3e20*/  LOP3.LUT P3, RZ, R29, 0x8, RZ, 0xc0, !PT ;  /* 0x000000081dff7812 */ /* 0x000fe2000786c0ff */
[----:B------:R-:W-:-:S12]  /*3e30*/  BSSY B1, `(.L_x_12326) ;  /* 0x0000039000017945 */ /* 0x000fd80003800000 */
[----:B------:R-:W-:Y:S05]  /*3e40*/  @!P3 BRA `(.L_x_12327) ;  /* 0x0000000000dcb947 */ /* 0x000fea0003800000 */
[----:B-1-34-:R-:W3:Y:S04]  /*3e50*/  LDL R12, [R1+0x20] ;  /* 0x00002000010c7983 */ /* 0x01aee80000100800 */
[----:B------:R-:W4:Y:S01]  /*3e60*/  LDL R11, [R1+0x3c] ;  /* 0x00003c00010b7983 */ /* 0x000f220000100800 */
[C---:B--2---:R-:W-:Y:S01]  /*3e70*/  LEA R48, P3, R136.reuse, R60, 0x1 ;  /* 0x0000003c88307211 */ /* 0x044fe200078608ff */
[----:B------:R-:W-:Y:S03]  /*3e80*/  BSSY B2, `(.L_x_12328) ;  /* 0x0000032000027945 */ /* 0x000fe60003800000 */
[----:B---3--:R-:W-:Y:S02]  /*3e90*/  LEA.HI.X R49, R136, R61, R12, 0x1, P3 ;  /* 0x0000003d88317211 */ /* 0x008fe400018f0c0c */
[----:B------:R1:W2:Y:S01]  /*3ea0*/  LDS.128 R12, [R64+0x17000] ;  /* 0x01700000400c7984 */ /* 0x0002a20000000c00 */
[----:B----4-:R-:W-:-:S13]  /*3eb0*/  ISETP.GE.AND P3, PT, R11, R98, PT ;  /* 0x000000620b00720c */ /* 0x010fda0003f66270 */
[----:B-1----:R-:W-:Y:S05]  /*3ec0*/  @P3 BRA `(.L_x_12329) ;  /* 0x0000000000b43947 */ /* 0x002fea0003800000 */
[--C-:B------:R-:W-:Y:S01]  /*3ed0*/  SHF.R.U64 R50, R44, 0x10, R45.reuse ;  /* 0x000000102c327819 */ /* 0x100fe2000000122d */
[----:B--2---:R-:W-:Y:S01]  /*3ee0*/  IMAD.U32 R44, R14, 0x10000, RZ ;  /* 0x000100000e2c7824 */ /* 0x004fe200078e00ff */
[----:B------:R-:W-:Y:S02]  /*3ef0*/  SHF.R.U32.HI R52, RZ, 0x10, R45 ;  /* 0x00000010ff347819 */ /* 0x000fe4000001162d */
[----:B------:R-:W-:Y:S02]  /*3f00*/  SHF.R.U64 R45, R46, 0x10, R47 ;  /* 0x000000102e2d7819 */ /* 0x000fe4000000122f */
[----:B------:R-:W-:Y:S02]  /*3f10*/  PRMT R115, R115, 0x5410, R50 ;  /* 0x0000541073737816 */ /* 0x000fe40000000032 */
[----:B------:R-:W-:Y:S02]  /*3f20*/  PRMT R114, R114, 0x5410, R45 ;  /* 0x0000541072727816 */ /* 0x000fe4000000002d */
[----:B------:R-:W-:-:S02]  /*3f30*/  SHF.R.U32.HI R46, RZ, 0x10, R47 ;  /* 0x00000010ff2e7819 */ /* 0x000fc4000001162f */
[----:B------:R-:W-:Y:S02]  /*3f40*/  LOP3.LUT R45, R13, 0xffff0000, RZ, 0xc0, !PT ;  /* 0xffff00000d2d7812 */ /* 0x000fe400078ec0ff */
[C---:B------:R-:W-:Y:S01]  /*3f50*/  LOP3.LUT R50, R114.reuse, 0xffff0000, RZ, 0xc0, !PT ;  /* 0xffff000072327812 */ /* 0x040fe200078ec0ff */
[----:B------:R-:W-:Y:S01]  /*3f60*/  IMAD.U32 R114, R114, 0x10000, RZ ;  /* 0x0001000072727824 */ /* 0x000fe200078e00ff */
[C---:B------:R-:W-:Y:S01]  /*3f70*/  LOP3.LUT R47, R115.reuse, 0xffff0000, RZ, 0xc0, !PT ;  /* 0xffff0000732f7812 */ /* 0x040fe200078ec0ff */
[----:B------:R-:W-:Y:S01]  /*3f80*/  IMAD.U32 R115, R115, 0x10000, RZ ;  /* 0x0001000073737824 */ /* 0x000fe200078e00ff */
[----:B------:R-:W-:Y:S01]  /*3f90*/  PRMT R111, R111, 0x5410, R46 ;  /* 0x000054106f6f7816 */ /* 0x000fe2000000002e */
[----:B------:R-:W-:Y:S01]  /*3fa0*/  IMAD.U32 R46, R13, 0x10000, RZ ;  /* 0x000100000d2e7824 */ /* 0x000fe200078e00ff */
[----:B------:R-:W-:Y:S01]  /*3fb0*/  PRMT R113, R113, 0x5410, R52 ;  /* 0x0000541071717816 */ /* 0x000fe20000000034 */
[C---:B------:R-:W-:Y:S01]  /*3fc0*/  FMUL.FTZ R51, R45.reuse, R50 ;  /* 0x000000322d337220 */ /* 0x040fe20000410000 */
[----:B------:R-:W-:Y:S01]  /*3fd0*/  FMUL.FTZ R53, R45, R47 ;  /* 0x0000002f2d357220 */ /* 0x000fe20000410000 */
[----:B------:R-:W-:Y:S01]  /*3fe0*/  LOP3.LUT R14, R14, 0xffff0000, RZ, 0xc0, !PT ;  /* 0xffff00000e0e7812 */ /* 0x000fe200078ec0ff */
[----:B------:R-:W-:-:S02]  /*3ff0*/  IMAD.U32 R13, R111, 0x10000, RZ ;  /* 0x000100006f0d7824 */ /* 0x000fc400078e00ff */
[C---:B------:R-:W-:Y:S01]  /*4000*/  FFMA.FTZ R45, R46.reuse, R47, -R51 ;  /* 0x0000002f2e2d7223 */ /* 0x040fe20000010833 */
[----:B------:R-:W-:Y:S02]  /*4010*/  IMAD.U32 R51, R113, 0x10000, RZ ;  /* 0x0001000071337824 */ /* 0x000fe400078e00ff */
[----:B------:R-:W-:Y:S01]  /*4020*/  FFMA.FTZ R46, R46, R50, R53 ;  /* 0x000000322e2e7223 */ /* 0x000fe20000010035 */
[----:B------:R-:W-:Y:S01]  /*4030*/  LOP3.LUT R11, R15, 0xffff0000, RZ, 0xc0, !PT ;  /* 0xffff00000f0b7812 */ /* 0x000fe200078ec0ff */
[----:B------:R-:W-:Y:S02]  /*4040*/  IMAD.U32 R47, R12, 0x10000, RZ ;  /* 0x000100000c2f7824 */ /* 0x000fe400078e00ff */
[C---:B------:R-:W-:Y:S01]  /*4050*/  FMUL.FTZ R55, R14.reuse, R51 ;  /* 0x000000330e377220 */ /* 0x040fe20000410000 */
[----:B------:R-:W-:Y:S01]  /*4060*/  LOP3.LUT R52, R111, 0xffff0000, RZ, 0xc0, !PT ;  /* 0xffff00006f347812 */ /* 0x000fe200078ec0ff */
[-C--:B------:R-:W-:Y:S01]  /*4070*/  FMUL.FTZ R53, R14, R13.reuse ;  /* 0x0000000d0e357220 */ /* 0x080fe20000410000 */
[----:B------:R-:W-:Y:S01]  /*4080*/  LOP3.LUT R50, R113, 0xffff0000, RZ, 0xc0, !PT ;  /* 0xffff000071327812 */ /* 0x000fe200078ec0ff */
[----:B------:R-:W-:Y:S01]  /*4090*/  FFMA.FTZ R55, R44, R13, R55 ;  /* 0x0000000d2c377223 */ /* 0x000fe20000010037 */
[----:B------:R-:W-:Y:S01]  /*40a0*/  LOP3.LUT R12, R12, 0xffff0000, RZ, 0xc0, !PT ;  /* 0xffff00000c0c7812 */ /* 0x000fe200078ec0ff */
[----:B------:R-:W-:-:S02]  /*40b0*/  IMAD.U32 R15, R15, 0x10000, RZ ;  /* 0x000100000f0f7824 */ /* 0x000fc400078e00ff */
[----:B------:R-:W-:Y:S01]  /*40c0*/  FFMA.FTZ R14, R44, R51, -R53 ;  /* 0x000000332c0e7223 */ /* 0x000fe20000010835 */
        /* <DEDUP_REMOVED lines=10> */
[----:B------:R-:W-:Y:S01]  /*4170*/  F2FP.BF16.F32.PACK_AB R14, R55, R14 ;  /* 0x0000000e370e723e */ /* 0x000fe200000010ff */
[----:B------:R-:W-:Y:S01]  /*4180*/  IMAD.MOV.U32 R13, RZ, RZ, R45 ;  /* 0x000000ffff0d7224 */ /* 0x000fe200078e002d */
[----:B------:R-:W-:-:S07]  /*4190*/  F2FP.BF16.F32.PACK_AB R12, R11, R44 ;  /* 0x0000002c0b0c723e */ /* 0x000fce00000010ff */
.L_x_12329:
[----:B------:R-:W-:Y:S05]  /*41a0*/  BSYNC B2 ;  /* 0x0000000000027941 */ /* 0x000fea0003800000 */
.L_x_12328:
[----:B--2---:R1:W-:Y:S02]  /*41b0*/  ST.E.128 desc[UR38][R48.64], R12 ;  /* 0x0000000c30007985 */ /* 0x0043e4000c101d26 */
.L_x_12327:
[----:B------:R-:W-:Y:S05]  /*41c0*/  BSYNC B1 ;  /* 0x0000000000017941 */ /* 0x000fea0003800000 */
.L_x_12326:
        /* <DEDUP_REMOVED lines=14> */
[--C-:B------:R-:W-:Y:S02]  /*42b0*/  SHF.R.U32.HI R49, RZ, 0x10, R41.reuse ;  /* 0x00000010ff317819 */ /* 0x100fe40000011629 */
[----:B------:R-:W-:Y:S01]  /*42c0*/  SHF.R.U64 R46, R40, 0x10, R41 ;  /* 0x00000010282e7819 */ /* 0x000fe20000001229 */
[----:B------:R-:W-:Y:S01]  /*42d0*/  IMAD.U32 R40, R14, 0x10000, RZ ;  /* 0x000100000e287824 */ /* 0x000fe200078e00ff */
        /* <DEDUP_REMOVED lines=8> */
[----:B------:R-:W-:Y:S02]  /*4360*/  LOP3.LUT R11, R15, 0xffff0000, RZ, 0xc0, !PT ;  /* 0xffff00000f0b7812 */ /* 0x000fe400078ec0ff */
[----:B------:R-:W-:Y:S01]  /*4370*/  LOP3.LUT R15, R13, 0xffff0000, RZ, 0xc0, !PT ;  /* 0xffff00000d0f7812 */ /* 0x000fe200078ec0ff */
[C---:B------:R-:W-:Y:S01]  /*4380*/  FMUL.FTZ R51, R41.reuse, R48 ;  /* 0x0000003029337220 */ /* 0x040fe20000410000 */
        /* <DEDUP_REMOVED lines=9> */
[----:B------:R-:W-:Y:S01]  /*4420*/  FFMA.FTZ R48, R40, R48, R41 ;  /* 0x0000003028307223 */ /* 0x000fe20000010029 */
[C---:B------:R-:W-:Y:S01]  /*4430*/  FFMA.FTZ R12, R42.reuse, R43, -R49 ;  /* 0x0000002b2a0c7223 */ /* 0x040fe20000010831 */
[----:B------:R-:W-:Y:S01]  /*4440*/  FFMA.FTZ R47, R42, R47, R50 ;  /* 0x0000002f2a2f7223 */ /* 0x000fe20000010032 */
[----:B------:R-:W-:-:S02]  /*4450*/  IMAD.U32 R108, R108, 0x10000, RZ ;  /* 0x000100006c6c7824 */ /* 0x000fc400078e00ff */
[----:B------:R-:W-:Y:S01]  /*4460*/  FMUL.FTZ R41, R11, R110 ;  /* 0x0000006e0b297220 */ /* 0x000fe20000410000 */
        /* <DEDUP_REMOVED lines=14> */
.L_x_12333:
[----:B------:R-:W-:Y:S05]  /*4550*/  BSYNC B2 ;  /* 0x0000000000027941 */ /* 0x000fea0003800000 */
.L_x_12332:
[----:B--2---:R1:W-:Y:S02]  /*4560*/  ST.E.128 desc[UR38][R44.64], R12 ;  /* 0x0000000c2c007985 */ /* 0x0043e4000c101d26 */
.L_x_12331:
[----:B------:R-:W-:Y:S05]  /*4570*/  BSYNC B1 ;  /* 0x0000000000017941 */ /* 0x000fea0003800000 */
.L_x_12330:
[----:B------:R-:W-:-:S13]  /*4580*/  LOP3.LUT P3, RZ, R29, 0x20, RZ, 0xc0, !PT ;  /* 0x000000201dff7812 */ /* 0x000fda000786c0ff */
        /* <DEDUP_REMOVED lines=9> */
[--C-:B------:R-:W-:Y:S02]  /*4620*/  SHF.R.U64 R11, R38, 0x10, R39.reuse ;  /* 0x00000010260b7819 */ /* 0x100fe40000001227 */
[----:B------:R-:W-:Y:S02]  /*4630*/  SHF.R.U32.HI R42, RZ, 0x10, R39 ;  /* 0x00000010ff2a7819 */ /* 0x000fe40000011627 */
[--C-:B------:R-:W-:Y:S01]  /*4640*/  SHF.R.U64 R43, R36, 0x10, R37.reuse ;  /* 0x00000010242b7819 */ /* 0x100fe20000001225 */
[----:B--2---:R-:W-:Y:S01]  /*4650*/  IMAD.U32 R36, R14, 0x10000, RZ ;  /* 0x000100000e247824 */ /* 0x004fe200078e00ff */
[----:B------:R-:W-:Y:S02]  /*4660*/  SHF.R.U32.HI R44, RZ, 0x10, R37 ;  /* 0x00000010ff2c7819 */ /* 0x000fe40000011625 */
[----:B------:R-:W-:Y:S01]  /*4670*/  PRMT R88, R88, 0x5410, R11 ;  /* 0x0000541058587816 */ /* 0x000fe2000000000b */
[----:B------:R-:W-:Y:S01]  /*4680*/  IMAD.U32 R11, R12, 0x10000, RZ ;  /* 0x000100000c0b7824 */ /* 0x000fe200078e00ff */
[----:B------:R-:W-:-:S02]  /*4690*/  PRMT R89, R89, 0x5410, R42 ;  /* 0x0000541059597816 */ /* 0x000fc4000000002a */
[----:B------:R-:W-:Y:S01]  /*46a0*/  LOP3.LUT R37, R14, 0xffff0000, RZ, 0xc0, !PT ;  /* 0xffff00000e257812 */ /* 0x000fe200078ec0ff */
[----:B------:R-:W-:Y:S01]  /*46b0*/  IMAD.U32 R14, R15, 0x10000, RZ ;  /* 0x000100000f0e7824 */ /* 0x000fe200078e00ff */
        /* <DEDUP_REMOVED lines=17> */
[C---:B------:R-:W-:Y:S01]  /*47d0*/  FFMA.FTZ R46, R15.reuse, R42, -R46 ;  /* 0x0000002a0f2e7223 */ /* 0x040fe2000001082e */
[----:B------:R-:W-:Y:S02]  /*47e0*/  IMAD.U32 R62, R62, 0x10000, RZ ;  /* 0x000100003e3e7824 */ /* 0x000fe400078e00ff */
[----:B------:R-:W-:Y:S01]  /*47f0*/  FFMA.FTZ R15, R15, R44, R13 ;  /* 0x0000002c0f0f7223 */ /* 0x000fe2000001000d */
[C---:B------:R-:W-:Y:S01]  /*4800*/  FFMA.FTZ R45, R36.reuse, R39, -R45 ;  /* 0x00000027242d7223 */ /* 0x040fe2000001082d */
[----:B------:R-:W-:Y:S01]  /*4810*/  FFMA.FTZ R42, R36, R43, R37 ;  /* 0x0000002b242a7223 */ /* 0x000fe20000010025 */
        /* <DEDUP_REMOVED lines=13> */
.L_x_12335:
[----:B------:R-:W-:Y:S05]  /*48f0*/  BSYNC B1 ;  /* 0x0000000000017941 */ /* 0x000fea0003800000 */
.L_x_12334:
[----:B--2---:R1:W-:Y:S01]  /*4900*/  ST.E.128 desc[UR38][R40.64], R12 ;  /* 0x0000000c28007985 */ /* 0x0043e2000c101d26 */
[----:B------:R-:W-:Y:S05]  /*4910*/  BRA `(.L_x_12313) ;  /* 0x0000002000e07947 */ /* 0x000fea0003800000 */
.L_x_12306:
        /* <DEDUP_REMOVED lines=46> */
.L_x_12337:
[----:B------:R-:W-:Y:S05]  /*4c00*/  BSYNC B1 ;  /* 0x0000000000017941 */ /* 0x000fea0003800000 */
.L_x_12336:
        /* <DEDUP_REMOVED lines=21> */
[----:B------:R-:W-:Y:S02]  /*4d60*/  IMAD.MOV.U32 R13, RZ, RZ, R50 ;  /* 0x000000ffff0d7224 */ /* 0x000fe400078e0032 */
[----:B------:R-:W-:Y:S01]  /*4d70*/  IMAD.MOV.U32 R14, RZ, RZ, R51 ;  /* 0x000000ffff0e7224 */ /* 0x000fe200078e0033 */
[----:B------:R-:W-:Y:S01]  /*4d80*/  PRMT R105, R12, 0x5410, R11 ;  /* 0x000054100c697816 */ /* 0x000fe2000000000b */
[----:B------:R-:W-:-:S02]  /*4d90*/  IMAD.MOV.U32 R11, RZ, RZ, R48 ;  /* 0x000000ffff0b7224 */ /* 0x000fc400078e0030 */
[----:B------:R-:W-:Y:S01]  /*4da0*/  IMAD.MOV.U32 R12, RZ, RZ, R49 ;  /* 0x000000ffff0c7224 */ /* 0x000fe200078e0031 */
[----:B------:R-:W-:-:S04]  /*4db0*/  PRMT R112, R13, 0x5410, R14 ;  /* 0x000054100d707816 */ /* 0x000fc8000000000e */
[----:B------:R-:W-:Y:S01]  /*4dc0*/  PRMT R113, R11, 0x5410, R12 ;  /* 0x000054100b717816 */ /* 0x000fe2000000000c */
[----:B------:R-:W-:Y:S02]  /*4dd0*/  IMAD.MOV.U32 R11, RZ, RZ, R54 ;  /* 0x000000ffff0b7224 */ /* 0x000fe400078e0036 */
        /* <DEDUP_REMOVED lines=16> */
.L_x_12338:
[----:B------:R-:W-:Y:S01]  /*4ee0*/  IMAD R35, R18, 0x8, R2 ;  /* 0x0000000812237824 */ /* 0x000fe200078e0202 */
[----:B------:R-:W-:Y:S01]  /*4ef0*/  SHF.L.U32 R85, R140, 0x1f, RZ ;  /* 0x0000001f8c557819 */ /* 0x000fe200000006ff */
[----:B------:R-:W-:Y:S03]  /*4f00*/  BSSY B1, `(.L_x_12339) ;  /* 0x0000003000017945 */ /* 0x000fe60003800000 */
[----:B------:R-:W0:Y:S02]  /*4f10*/  SYNCS.PHASECHK.TRANS64.TRYWAIT P4, [R35+URZ+0x2d890], R85 ;  /* 0x02d89055230075a7 */ /* 0x000e24000808017f */
[----:B0-----:R-:W-:Y:S05]  /*4f20*/  @!P4 BRA `(.L_x_12340) ;  /* 0x0000017c0074c947 */ /* 0x001fea0003800000 */
.L_x_12578:
[----:B------:R-:W-:Y:S05]  /*4f30*/  BSYNC B1 ;  /* 0x0000000000017941 */ /* 0x000fea0003800000 */
.L_x_12339:
[----:B------:R-:W-:-:S03]  /*4f40*/  UMOV UR4, 0xffffffff ;  /* 0xffffffff00047882 */ /* 0x000fc60000000000 */
[----:B------:R-:W-:Y:S05]  /*4f50*/  BRA.DIV UR4, `(.L_x_12341) ;  /* 0x0000017e047c7947 */ /* 0x000fea000b800000 */
[----:B------:R1:W2:Y:S04]  /*4f60*/  SHFL.IDX PT, R89, R61, RZ, 0x1e1f ;  /* 0x001e1fff3d597589 */ /* 0x0002a800000e0000 */
[----:B------:R1:W3:Y:S02]  /*4f70*/  SHFL.IDX PT, R88, R60, RZ, 0x1e1f ;  /* 0x001e1fff3c587589 */ /* 0x0002e400000e0000 */
.L_x_12582:
[----:B------:R-:W-:Y:S05]  /*4f80*/  @P3 BRA `(.L_x_12313) ;  /* 0x0000001c00443947 */ /* 0x000fea0003800000 */
[----:B------:R-:W4:Y:S01]  /*4f90*/  LDC R11, c[0x0][0x2f4] ;  /* 0x0000bd00ff0b7b82 */ /* 0x000f220000000800 */
[----:B------:R-:W-:Y:S01]  /*4fa0*/  ISETP.NE.AND P3, PT, R30, RZ, PT ;  /* 0x000000ff1e00720c */ /* 0x000fe20003f65270 */
[----:B------:R-:W-:Y:S01]  /*4fb0*/  BSSY B1, `(.L_x_12342) ;  /* 0x0000080000017945 */ /* 0x000fe20003800000 */
[----:B----4-:R-:W-:-:S11]  /*4fc0*/  IMAD.IADD R103, R11, 0x1, -R99 ;  /* 0x000000010b677824 */ /* 0x010fd600078e0a63 */
[----:B------:R-:W-:Y:S05]  /*4fd0*/  @!P3 BRA `(.L_x_12343) ;  /* 0x0000000400f4b947 */ /* 0x000fea0003800000 */
[----:B------:R-:W4:Y:S01]  /*4fe0*/  LDL R14, [R1+0xc] ;  /* 0x00000c00010e7983 */ /* 0x000f220000100800 */
[----:B------:R-:W-:Y:S01]  /*4ff0*/  SEL R12, R99, R103, !P0 ;  /* 0x00000067630c7207 */ /* 0x000fe20004000000 */
[----:B------:R-:W-:Y:S01]  /*5000*/  BSSY B2, `(.L_x_12344) ;  /* 0x0000074000027945 */ /* 0x000fe20003800000 */
[----:B------:R-:W-:Y:S02]  /*5010*/  SHF.R.U32.HI R15, RZ, 0x3, R157 ;  /* 0x00000003ff0f7819 */ /* 0x000fe4000001169d */
[----:B------:R-:W-:Y:S02]  /*5020*/  SHF.R.S32.HI R13, RZ, 0x1f, R12 ;  /* 0x0000001fff0d7819 */ /* 0x000fe4000001140c */
[----:B------:R-:W-:Y:S02]  /*5030*/  ISETP.GE.AND P3, PT, R16, R98, PT ;  /* 0x000000621000720c */ /* 0x000fe40003f66270 */
        /* <DEDUP_REMOVED lines=8> */
[----:B------:R-:W-:Y:S01]  /*50c0*/  LOP3.LUT R13, R13, R15, RZ, 0x3c, !PT ;  /* 0x0000000f0d0d7212 */ /* 0x000fe200078e3cff */
[----:B------:R-:W-:Y:S01]  /*50d0*/  IMAD R15, R18, 0x3000, R96 ;  /* 0x00003000120f7824 */ /* 0x000fe200078e0260 */
[----:B------:R-:W-:-:S04]  /*50e0*/  LOP3.LUT R12, R12, 0x7ffff000, RZ, 0xc0, !PT ;  /* 0x7ffff0000c0c7812 */ /* 0x000fc800078ec0ff */
[----:B----4-:R-:W-:Y:S01]  /*50f0*/  IADD3 R13, R13, R12, R14 ;  /* 0x0000000c0d0d7210 */ /* 0x010fe20007ffe00e */
[----:B------:R-:W-:-:S04]  /*5100*/  IMAD R12, R15, 0x2, R2 ;  /* 0x000000020f0c7824 */ /* 0x000fc800078e0202 */
[----:B------:R-:W-:-:S04]  /*5110*/  IMAD R13, R18, 0x3000, R13 ;  /* 0x00003000120d7824 */ /* 0x000fc800078e020d */
[----:B-1----:R-:W-:Y:S02]  /*5120*/  IMAD R60, R13, 0x2, R2 ;  /* 0x000000020d3c7824 */ /* 0x002fe400078e0202 */
        /* <DEDUP_REMOVED lines=14> */
[----:B------:R-:W-:Y:S02]  /*5210*/  PRMT R106, R117, 0x5432, R106 ;  /* 0x00005432756a7816 */ /* 0x000fe4000000006a */
[----:B------:R-:W-:-:S02]  /*5220*/  PRMT R47, R108, 0x5410, R47 ;  /* 0x000054106c2f7816 */ /* 0x000fc4000000002f */
[----:B------:R-:W-:Y:S01]  /*5230*/  PRMT R56, R108, 0x5432, R56 ;  /* 0x000054326c387816 */ /* 0x000fe20000000038 */
[C---:B------:R-:W-:Y:S01]  /*5240*/  IMAD.U32 R108, R106.reuse, 0x10000, RZ ;  /* 0x000100006a6c7824 */ /* 0x040fe200078e00ff */
[----:B------:R-:W-:Y:S01]  /*5250*/  PRMT R58, R109, 0x5432, R58 ;  /* 0x000054326d3a7816 */ /* 0x000fe2000000003a */
[----:B----4-:R-:W-:Y:S01]  /*5260*/  IMAD.U32 R109, R61, 0x10000, RZ ;  /* 0x000100003d6d7824 */ /* 0x010fe200078e00ff */
[C---:B------:R-:W-:Y:S02]  /*5270*/  PRMT R57, R107.reuse, 0x5432, R46 ;  /* 0x000054326b397816 */ /* 0x040fe4000000002e */
[----:B------:R-:W-:Y:S01]  /*5280*/  PRMT R46, R107, 0x5410, R105 ;  /* 0x000054106b2e7816 */ /* 0x000fe20000000069 */
[----:B-1----:R-:W-:Y:S02]  /*5290*/  IMAD.U32 R107, R13, 0x10000, RZ ;  /* 0x000100000d6b7824 */ /* 0x002fe400078e00ff */
[----:B------:R-:W-:Y:S01]  /*52a0*/  FMUL.FTZ R105, R109, R108 ;  /* 0x0000006c6d697220 */ /* 0x000fe20000410000 */
[----:B------:R-:W-:-:S02]  /*52b0*/  LOP3.LUT R106, R106, 0xffff0000, RZ, 0xc0, !PT ;  /* 0xffff00006a6a7812 */ /* 0x000fc400078ec0ff */
[----:B------:R-:W-:Y:S01]  /*52c0*/  LOP3.LUT R61, R61, 0xffff0000, RZ, 0xc0, !PT ;  /* 0xffff00003d3d7812 */ /* 0x000fe200078ec0ff */
[-C--:B------:R-:W-:Y:S01]  /*52d0*/  FFMA.FTZ R105, R107, R59.reuse, -R105 ;  /* 0x0000003b6b697223 */ /* 0x080fe20000010869 */
[----:B------:R-:W-:Y:S01]  /*52e0*/  FMUL.FTZ R59, R109, R59 ;  /* 0x0000003b6d3b7220 */ /* 0x000fe20000410000 */
[----:B------:R-:W-:Y:S01]  /*52f0*/  LOP3.LUT R45, R45, 0xffff0000, RZ, 0xc0, !PT ;  /* 0xffff00002d2d7812 */ /* 0x000fe200078ec0ff */
[C---:B------:R-:W-:Y:S01]  /*5300*/  IMAD.U32 R109, R63.reuse, 0x10000, RZ ;  /* 0x000100003f6d7824 */ /* 0x040fe200078e00ff */
[----:B------:R-:W-:Y:S01]  /*5310*/  LOP3.LUT R63, R63, 0xffff0000, RZ, 0xc0, !PT ;  /* 0xffff00003f3f7812 */ /* 0x000fe200078ec0ff */
[----:B------:R-:W-:Y:S01]  /*5320*/  FFMA.FTZ R59, R107, R108, R59 ;  /* 0x0000006c6b3b7223 */ /* 0x000fe2000001003b */
[----:B------:R-:W-:Y:S01]  /*5330*/  LOP3.LUT R107, R13, 0xffff0000, RZ, 0xc0, !PT ;  /* 0xffff00000d6b7812 */ /* 0x000fe200078ec0ff */
[----:B------:R-:W-:Y:S01]  /*5340*/  FMUL.FTZ R13, R61, R106 ;  /* 0x0000006a3d0d7220 */ /* 0x000fe20000410000 */
[C---:B------:R-:W-:Y:S01]  /*5350*/  IMAD.U32 R108, R58.reuse, 0x10000, RZ ;  /* 0x000100003a6c7824 */ /* 0x040fe200078e00ff */
[----:B------:R-:W-:-:S02]  /*5360*/  LOP3.LUT R58, R58, 0xffff0000, RZ, 0xc0, !PT ;  /* 0xffff00003a3a7812 */ /* 0x000fc400078ec0ff */
[-C--:B------:R-:W-:Y:S01]  /*5370*/  FFMA.FTZ R13, R107, R45.reuse, -R13 ;  /* 0x0000002d6b0d7223 */ /* 0x080fe2000001080d */
[----:B------:R-:W-:Y:S01]  /*5380*/  FMUL.FTZ R45, R61, R45 ;  /* 0x0000002d3d2d7220 */ /* 0x000fe20000410000 */
[----:B------:R-:W-:-:S03]  /*5390*/  FMUL.FTZ R61, R109, R108 ;  /* 0x0000006c6d3d7220 */ /* 0x000fc60000410000 */
[----:B------:R-:W-:Y:S01]  /*53a0*/  FFMA.FTZ R45, R107, R106, R45 ;  /* 0x0000006a6b2d7223 */ /* 0x000fe2000001002d */
[C---:B------:R-:W-:Y:S01]  /*53b0*/  IMAD.U32 R107, R15.reuse, 0x10000, RZ ;  /* 0x000100000f6b7824 */ /* 0x040fe200078e00ff */
[----:B------:R-:W-:Y:S01]  /*53c0*/  LOP3.LUT R15, R15, 0xffff0000, RZ, 0xc0, !PT ;  /* 0xffff00000f0f7812 */ /* 0x000fe200078ec0ff */
[C---:B------:R-:W-:Y:S01]  /*53d0*/  IMAD.U32 R106, R46.reuse, 0x10000, RZ ;  /* 0x000100002e6a7824 */ /* 0x040fe200078e00ff */
[----:B------:R-:W-:Y:S02]  /*53e0*/  LOP3.LUT R46, R46, 0xffff0000, RZ, 0xc0, !PT ;  /* 0xffff00002e2e7812 */ /* 0x000fe400078ec0ff */
[----:B------:R-:W-:Y:S01]  /*53f0*/  F2FP.BF16.F32.PACK_AB R45, R45, R59 ;  /* 0x0000003b2d2d723e */ /* 0x000fe200000010ff */
[-C--:B------:R-:W-:Y:S01]  /*5400*/  FFMA.FTZ R61, R107, R106.reuse, -R61 ;  /* 0x0000006a6b3d7223 */ /* 0x080fe2000001083d */
[----:B------:R-:W-:Y:S01]  /*5410*/  FMUL.FTZ R106, R109, R106 ;  /* 0x0000006a6d6a7220 */ /* 0x000fe20000410000 */
[----:B------:R-:W-:Y:S01]  /*5420*/  IMAD.U32 R59, R60, 0x10000, RZ ;  /* 0x000100003c3b7824 */ /* 0x000fe200078e00ff */
[----:B------:R-:W-:-:S02]  /*5430*/  F2FP.BF16.F32.PACK_AB R13, R13, R105 ;  /* 0x000000690d0d723e */ /* 0x000fc400000010ff */
[----:B------:R-:W-:Y:S01]  /*5440*/  FFMA.FTZ R106, R107, R108, R106 ;  /* 0x0000006c6b6a7223 */ /* 0x000fe2000001006a */
[----:B------:R-:W-:-:S04]  /*5450*/  FMUL.FTZ R107, R63, R58 ;  /* 0x0000003a3f6b7220 */ /* 0x000fc80000410000 */
[-C--:B------:R-:W-:Y:S01]  /*5460*/  FFMA.FTZ R107, R15, R46.reuse, -R107 ;  /* 0x0000002e0f6b7223 */ /* 0x080fe2000001086b */
[----:B------:R-:W-:-:S04]  /*5470*/  FMUL.FTZ R46, R63, R46 ;  /* 0x0000002e3f2e7220 */ /* 0x000fc80000410000 */
[----:B------:R-:W-:Y:S01]  /*5480*/  FFMA.FTZ R46, R15, R58, R46 ;  /* 0x0000003a0f2e7223 */ /* 0x000fe2000001002e */
[----:B------:R-:W-:Y:S01]  /*5490*/  F2FP.BF16.F32.PACK_AB R107, R107, R61 ;  /* 0x0000003d6b6b723e */ /* 0x000fe200000010ff */
        /* <DEDUP_REMOVED lines=22> */
[C---:B------:R-:W-:Y:S02]  /*5600*/  IMAD.U32 R44, R14.reuse, 0x10000, RZ ;  /* 0x000100000e2c7824 */ /* 0x040fe400078e00ff */
        /* <DEDUP_REMOVED lines=12> */
[----:B------:R-:W-:Y:S01]  /*56d0*/  F2FP.BF16.F32.PACK_AB R47, R47, R60 ;  /* 0x0000003c2f2f723e */ /* 0x000fe200000010ff */
[----:B------:R-:W-:Y:S01]  /*56e0*/  IMAD.MOV.U32 R60, RZ, RZ, R15 ;  /* 0x000000ffff3c7224 */ /* 0x000fe200078e000f */
[----:B------:R-:W-:Y:S01]  /*56f0*/  F2FP.BF16.F32.PACK_AB R44, R44, R61 ;  /* 0x0000003d2c2c723e */ /* 0x000fe200000010ff */
[----:B------:R-:W-:Y:S02]  /*5700*/  IMAD.MOV.U32 R61, RZ, RZ, R45 ;  /* 0x000000ffff3d7224 */ /* 0x000fe400078e002d */
[----:B------:R-:W-:Y:S02]  /*5710*/  IMAD.MOV.U32 R14, RZ, RZ, R47 ;  /* 0x000000ffff0e7224 */ /* 0x000fe400078e002f */
[----:B------:R-:W-:Y:S02]  /*5720*/  IMAD.MOV.U32 R15, RZ, RZ, R107 ;  /* 0x000000ffff0f7224 */ /* 0x000fe400078e006b */
[----:B------:R-:W-:-:S07]  /*5730*/  IMAD.MOV.U32 R62, RZ, RZ, R44 ;  /* 0x000000ffff3e7224 */ /* 0x000fce00078e002c */
.L_x_12345:
[----:B------:R-:W-:Y:S05]  /*5740*/  BSYNC B2 ;  /* 0x0000000000027941 */ /* 0x000fea0003800000 */
.L_x_12344:
[----:B---3--:R-:W-:-:S04]  /*5750*/  LEA R44, P3, R20, R88, 0x1 ;  /* 0x00000058142c7211 */ /* 0x008fc800078608ff */
[----:B--2---:R-:W-:Y:S02]  /*5760*/  LEA.HI.X R45, R20, R89, R93, 0x1, P3 ;  /* 0x00000059142d7211 */ /* 0x004fe400018f0c5d */
[----:B------:R-:W-:-:S03]  /*5770*/  ISETP.GE.AND P3, PT, R104, R11, PT ;  /* 0x0000000b6800720c */ /* 0x000fc60003f66270 */
[----:B-1----:R1:W-:Y:S10]  /*5780*/  ST.E.128 desc[UR38][R44.64], R12 ;  /* 0x0000000c2c007985 */ /* 0x0023f4000c101d26 */
[----:B-1----:R-:W-:-:S05]  /*5790*/  @!P3 IMAD.WIDE R12, R104, 0x2, R88 ;  /* 0x00000002680cb825 */ /* 0x002fca00078e0258 */
[----:B----4-:R4:W-:Y:S02]  /*57a0*/  @!P3 ST.E.128 desc[UR38][R12.64], R60 ;  /* 0x0000003c0c00b985 */ /* 0x0109e4000c101d26 */
.L_x_12343:
[----:B------:R-:W-:Y:S05]  /*57b0*/  BSYNC B1 ;  /* 0x0000000000017941 */ /* 0x000fea0003800000 */
.L_x_12342:
[----:B------:R-:W-:Y:S01]  /*57c0*/  ISETP.NE.AND P3, PT, R31, RZ, PT ;  /* 0x000000ff1f00720c */ /* 0x000fe20003f65270 */
[----:B------:R-:W-:-:S12]  /*57d0*/  BSSY B1, `(.L_x_12346) ;  /* 0x000007d000017945 */ /* 0x000fd80003800000 */
[----:B------:R-:W-:Y:S05]  /*57e0*/  @!P3 BRA `(.L_x_12347) ;  /* 0x0000000400ecb947 */ /* 0x000fea0003800000 */
[----:B------:R-:W5:Y:S01]  /*57f0*/  LDL R14, [R1+0xc] ;  /* 0x00000c00010e7983 */ /* 0x000f620000100800 */
[----:B------:R-:W-:Y:S01]  /*5800*/  LOP3.LUT P4, RZ, R23, 0x1, RZ, 0xc0, !PT ;  /* 0x0000000117ff7812 */ /* 0x000fe2000788c0ff */
[----:B------:R-:W-:Y:S01]  /*5810*/  BSSY B2, `(.L_x_12348) ;  /* 0x0000072000027945 */ /* 0x000fe20003800000 */
[----:B------:R-:W-:Y:S02]  /*5820*/  SHF.R.U32.HI R15, RZ, 0x3, R157 ;  /* 0x00000003ff0f7819 */ /* 0x000fe4000001169d */
[----:B----4-:R-:W-:Y:S02]  /*5830*/  SEL R12, R99, R103, !P4 ;  /* 0x00000067630c7207 */ /* 0x010fe40006000000 */
[----:B------:R-:W-:Y:S02]  /*5840*/  ISETP.GE.AND P3, PT, R0, R98, PT ;  /* 0x000000620000720c */ /* 0x000fe40003f66270 */
[----:B------:R-:W-:-:S04]  /*5850*/  SHF.R.S32.HI R13, RZ, 0x1f, R12 ;  /* 0x0000001fff0d7819 */ /* 0x000fc8000001140c */
        /* <DEDUP_REMOVED lines=10> */
[----:B-----5:R-:W-:Y:S01]  /*5900*/  IADD3 R15, R12, R13, R14 ;  /* 0x0000000d0c0f7210 */ /* 0x020fe20007ffe00e */
[----:B------:R-:W-:-:S04]  /*5910*/  IMAD R13, R18, 0x3000, R95 ;  /* 0x00003000120d7824 */ /* 0x000fc800078e025f */
[----:B------:R-:W-:Y:S02]  /*5920*/  IMAD R15, R18, 0x3000, R15 ;  /* 0x00003000120f7824 */ /* 0x000fe400078e020f */
[--C-:B------:R-:W-:Y:S02]  /*5930*/  IMAD R13, R13, 0x2, R2.reuse ;  /* 0x000000020d0d7824 */ /* 0x100fe400078e0202 */
[----:B------:R-:W-:-:S04]  /*5940*/  IMAD R44, R15, 0x2, R2 ;  /* 0x000000020f2c7824 */ /* 0x000fc800078e0202 */
[----:B------:R-:W4:Y:S04]  /*5950*/  LDS.128 R12, [R13+0x15400] ;  /* 0x015400000d0c7984 */ /* 0x000f280000000c00 */
[----:B------:R-:W0:Y:S01]  /*5960*/  LDS.128 R44, [R44+0x15400] ;  /* 0x015400002c2c7984 */ /* 0x000e220000000c00 */
[----:B------:R-:W-:Y:S05]  /*5970*/  @P3 BRA `(.L_x_12349) ;  /* 0x00000004006c3947 */ /* 0x000fea0003800000 */
[----:B------:R-:W-:Y:S01]  /*5980*/  SHF.R.U64 R57, R40, 0x10, R41 ;  /* 0x0000001028397819 */ /* 0x000fe20000001229 */
[----:B01----:R-:W-:Y:S01]  /*5990*/  IMAD.U32 R60, R45, 0x10000, RZ ;  /* 0x000100002d3c7824 */ /* 0x003fe200078e00ff */
[--C-:B------:R-:W-:Y:S02]  /*59a0*/  SHF.R.U64 R40, R52, 0x10, R53.reuse ;  /* 0x0000001034287819 */ /* 0x100fe40000001235 */
[----:B------:R-:W-:Y:S02]  /*59b0*/  SHF.R.U32.HI R53, RZ, 0x10, R53 ;  /* 0x00000010ff357819 */ /* 0x000fe40000011635 */
[----:B------:R-:W-:Y:S02]  /*59c0*/  SHF.R.U32.HI R41, RZ, 0x10, R41 ;  /* 0x00000010ff297819 */ /* 0x000fe40000011629 */
[--C-:B------:R-:W-:Y:S02]  /*59d0*/  SHF.R.U64 R42, R42, 0x10, R43.reuse ;  /* 0x000000102a2a7819 */ /* 0x100fe4000000122b */
[----:B------:R-:W-:-:S02]  /*59e0*/  SHF.R.U32.HI R59, RZ, 0x10, R43 ;  /* 0x00000010ff3b7819 */ /* 0x000fc4000001162b */
[----:B------:R-:W-:Y:S02]  /*59f0*/  SHF.R.U64 R43, R54, 0x10, R55 ;  /* 0x00000010362b7819 */ /* 0x000fe40000001237 */
[C---:B------:R-:W-:Y:S01]  /*5a00*/  PRMT R54, R116.reuse, 0x5410, R53 ;  /* 0x0000541074367816 */ /* 0x040fe20000000035 */
[----:B----4-:R-:W-:Y:S01]  /*5a10*/  IMAD.U32 R53, R13, 0x10000, RZ ;  /* 0x000100000d357824 */ /* 0x010fe200078e00ff */
[----:B------:R-:W-:Y:S02]  /*5a20*/  PRMT R41, R117, 0x5410, R41 ;  /* 0x0000541075297816 */ /* 0x000fe40000000029 */
[----:B------:R-:W-:Y:S01]  /*5a30*/  PRMT R52, R116, 0x5432, R42 ;  /* 0x0000543274347816 */ /* 0x000fe2000000002a */
[C---:B------:R-:W-:Y:S01]  /*5a40*/  IMAD.U32 R42, R54.reuse, 0x10000, RZ ;  /* 0x00010000362a7824 */ /* 0x040fe200078e00ff */
[----:B------:R-:W-:Y:S01]  /*5a50*/  SHF.R.U32.HI R58, RZ, 0x10, R55 ;  /* 0x00000010ff3a7819 */ /* 0x000fe20000011637 */
[----:B------:R-:W-:Y:S01]  /*5a60*/  IMAD.U32 R55, R41, 0x10000, RZ ;  /* 0x0001000029377824 */ /* 0x000fe200078e00ff */
[----:B------:R-:W-:Y:S01]  /*5a70*/  LOP3.LUT R54, R54, 0xffff0000, RZ, 0xc0, !PT ;  /* 0xffff000036367812 */ /* 0x000fe200078ec0ff */
[-C--:B------:R-:W-:Y:S01]  /*5a80*/  FMUL.FTZ R61, R60, R42.reuse ;  /* 0x0000002a3c3d7220 */ /* 0x080fe20000410000 */
[----:B------:R-:W-:Y:S01]  /*5a90*/  PRMT R58, R114, 0x5432, R58 ;  /* 0x00005432723a7816 */ /* 0x000fe2000000003a */
[-C--:B------:R-:W-:Y:S01]  /*5aa0*/  FMUL.FTZ R60, R60, R55.reuse ;  /* 0x000000373c3c7220 */ /* 0x080fe20000410000 */
[----:B------:R-:W-:Y:S01]  /*5ab0*/  PRMT R59, R115, 0x5410, R59 ;  /* 0x00005410733b7816 */ /* 0x000fe2000000003b */
[----:B------:R-:W-:Y:S01]  /*5ac0*/  FFMA.FTZ R55, R53, R55, -R61 ;  /* 0x0000003735377223 */ /* 0x000fe2000001083d */
[----:B------:R-:W-:Y:S01]  /*5ad0*/  PRMT R40, R115, 0x5432, R40 ;  /* 0x0000543273287816 */ /* 0x000fe20000000028 */
[----:B------:R-:W-:Y:S01]  /*5ae0*/  FFMA.FTZ R53, R53, R42, R60 ;  /* 0x0000002a35357223 */ /* 0x000fe2000001003c */
[----:B------:R-:W-:-:S02]  /*5af0*/  LOP3.LUT R60, R45, 0xffff0000, RZ, 0xc0, !PT ;  /* 0xffff00002d3c7812 */ /* 0x000fc400078ec0ff */
[----:B------:R-:W-:Y:S02]  /*5b00*/  LOP3.LUT R42, R41, 0xffff0000, RZ, 0xc0, !PT ;  /* 0xffff0000292a7812 */ /* 0x000fe400078ec0ff */
[----:B------:R-:W-:Y:S01]  /*5b10*/  LOP3.LUT R41, R13, 0xffff0000, RZ, 0xc0, !PT ;  /* 0xffff00000d297812 */ /* 0x000fe200078ec0ff */
[----:B------:R-:W-:Y:S01]  /*5b20*/  FMUL.FTZ R45, R60, R54 ;  /* 0x000000363c2d7220 */ /* 0x000fe20000410000 */
[----:B------:R-:W-:Y:S01]  /*5b30*/  PRMT R57, R118, 0x5410, R57 ;  /* 0x0000541076397816 */ /* 0x000fe20000000039 */
[-C--:B------:R-:W-:Y:S01]  /*5b40*/  FMUL.FTZ R13, R60, R42.reuse ;  /* 0x0000002a3c0d7220 */ /* 0x080fe20000410000 */
[----:B------:R-:W-:Y:S02]  /*5b50*/  IMAD.U32 R60, R47, 0x10000, RZ ;  /* 0x000100002f3c7824 */ /* 0x000fe400078e00ff */
[----:B------:R-:W-:Y:S01]  /*5b60*/  FFMA.FTZ R42, R41, R42, -R45 ;  /* 0x0000002a292a7223 */ /* 0x000fe2000001082d */
[----:B------:R-:W-:Y:S02]  /*5b70*/  IMAD.U32 R45, R15, 0x10000, RZ ;  /* 0x000100000f2d7824 */ /* 0x000fe400078e00ff */
[----:B------:R-:W-:Y:S01]  /*5b80*/  FFMA.FTZ R41, R41, R54, R13 ;  /* 0x0000003629297223 */ /* 0x000fe2000001000d */
[C---:B------:R-:W-:Y:S01]  /*5b90*/  IMAD.U32 R13, R58.reuse, 0x10000, RZ ;  /* 0x000100003a0d7824 */ /* 0x040fe200078e00ff */
[----:B------:R-:W-:Y:S01]  /*5ba0*/  LOP3.LUT R58, R58, 0xffff0000, RZ, 0xc0, !PT ;  /* 0xffff00003a3a7812 */ /* 0x000fe200078ec0ff */
[----:B------:R-:W-:Y:S01]  /*5bb0*/  IMAD.U32 R54, R59, 0x10000, RZ ;  /* 0x000100003b367824 */ /* 0x000fe200078e00ff */
[----:B------:R-:W-:Y:S01]  /*5bc0*/  LOP3.LUT R47, R47, 0xffff0000, RZ, 0xc0, !PT ;  /* 0xffff00002f2f7812 */ /* 0x000fe200078ec0ff */
[C---:B------:R-:W-:Y:S01]  /*5bd0*/  FMUL.FTZ R61, R60.reuse, R13 ;  /* 0x0000000d3c3d7220 */ /* 0x040fe20000410000 */
[----:B------:R-:W-:Y:S01]  /*5be0*/  LOP3.LUT R59, R59, 0xffff0000, RZ, 0xc0, !PT ;  /* 0xffff00003b3b7812 */ /* 0x000fe200078ec0ff */
[-C--:B------:R-:W-:Y:S01]  /*5bf0*/  FMUL.FTZ R60, R60, R54.reuse ;  /* 0x000000363c3c7220 */ /* 0x080fe20000410000 */
[----:B------:R-:W-:Y:S01]  /*5c00*/  PRMT R43, R114, 0x5410, R43 ;  /* 0x00005410722b7816 */ /* 0x000fe2000000002b */
[----:B------:R-:W-:Y:S01]  /*5c10*/  FFMA.FTZ R54, R45, R54, -R61 ;  /* 0x000000362d367223 */ /* 0x000fe2000001083d */
[----:B------:R-:W-:Y:S01]  /*5c20*/  F2FP.BF16.F32.PACK_AB R53, R41, R53 ;  /* 0x000000352935723e */ /* 0x000fe200000010ff */
        /* <DEDUP_REMOVED lines=12> */
[----:B------:R-:W-:Y:S01]  /*5cf0*/  IMAD.U32 R47, R12, 0x10000, RZ ;  /* 0x000100000c2f7824 */ /* 0x000fe200078e00ff */
[----:B------:R-:W-:Y:S01]  /*5d00*/  F2FP.BF16.F32.PACK_AB R42, R42, R55 ;  /* 0x000000372a2a723e */ /* 0x000fe200000010ff */
        /* <DEDUP_REMOVED lines=15> */
[----:B------:R-:W-:Y:S01]  /*5e00*/  IMAD.U32 R57, R52, 0x10000, RZ ;  /* 0x0001000034397824 */ /* 0x000fe200078e00ff */
[----:B------:R-:W-:Y:S01]  /*5e10*/  F2FP.BF16.F32.PACK_AB R15, R15, R54 ;  /* 0x000000360f0f723e */ /* 0x000fe200000010ff */
[----:B------:R-:W-:Y:S01]  /*5e20*/  FMUL.FTZ R58, R60, R47 ;  /* 0x0000002f3c3a7220 */ /* 0x000fe20000410000 */
[----:B------:R-:W-:-:S02]  /*5e30*/  IMAD.U32 R44, R14, 0x10000, RZ ;  /* 0x000100000e2c7824 */ /* 0x000fc400078e00ff */
[-C--:B------:R-:W-:Y:S01]  /*5e40*/  FMUL.FTZ R60, R60, R57.reuse ;  /* 0x000000393c3c7220 */ /* 0x080fe20000410000 */
[----:B------:R-:W-:Y:S01]  /*5e50*/  LOP3.LUT R14, R14, 0xffff0000, RZ, 0xc0, !PT ;  /* 0xffff00000e0e7812 */ /* 0x000fe200078ec0ff */
[----:B------:R-:W-:Y:S02]  /*5e60*/  IMAD.MOV.U32 R13, RZ, RZ, R42 ;  /* 0x000000ffff0d7224 */ /* 0x000fe400078e002a */
[C---:B------:R-:W-:Y:S01]  /*5e70*/  FFMA.FTZ R58, R44.reuse, R57, -R58 ;  /* 0x000000392c3a7223 */ /* 0x040fe2000001083a */
[----:B------:R-:W-:Y:S01]  /*5e80*/  FFMA.FTZ R60, R44, R47, R60 ;  /* 0x0000002f2c3c7223 */ /* 0x000fe2000001003c */
[----:B------:R-:W-:Y:S01]  /*5e90*/  LOP3.LUT R47, R52, 0xffff0000, RZ, 0xc0, !PT ;  /* 0xffff0000342f7812 */ /* 0x000fe200078ec0ff */
[----:B------:R-:W-:Y:S01]  /*5ea0*/  FMUL.FTZ R57, R46, R43 ;  /* 0x0000002b2e397220 */ /* 0x000fe20000410000 */
[----:B------:R-:W-:Y:S02]  /*5eb0*/  F2FP.BF16.F32.PACK_AB R12, R12, R61 ;  /* 0x0000003d0c0c723e */ /* 0x000fe400000010ff */
[----:B------:R-:W-:Y:S01]  /*5ec0*/  F2FP.BF16.F32.PACK_AB R44, R40, R59 ;  /* 0x0000003b282c723e */ /* 0x000fe200000010ff */
[-C--:B------:R-:W-:Y:S01]  /*5ed0*/  FMUL.FTZ R46, R46, R47.reuse ;  /* 0x0000002f2e2e7220 */ /* 0x080fe20000410000 */
[----:B------:R-:W-:-:S03]  /*5ee0*/  FFMA.FTZ R47, R14, R47, -R57 ;  /* 0x0000002f0e2f7223 */ /* 0x000fc60000010839 */
[----:B------:R-:W-:Y:S02]  /*5ef0*/  FFMA.FTZ R43, R14, R43, R46 ;  /* 0x0000002b0e2b7223 */ /* 0x000fe4000001002e */
[----:B------:R-:W-:Y:S01]  /*5f00*/  F2FP.BF16.F32.PACK_AB R14, R47, R58 ;  /* 0x0000003a2f0e723e */ /* 0x000fe200000010ff */
[----:B------:R-:W-:Y:S02]  /*5f10*/  IMAD.MOV.U32 R47, RZ, RZ, R41 ;  /* 0x000000ffff2f7224 */ /* 0x000fe400078e0029 */
[----:B------:R-:W-:-:S07]  /*5f20*/  F2FP.BF16.F32.PACK_AB R46, R43, R60 ;  /* 0x0000003c2b2e723e */ /* 0x000fce00000010ff */
.L_x_12349:
[----:B------:R-:W-:Y:S05]  /*5f30*/  BSYNC B2 ;  /* 0x0000000000027941 */ /* 0x000fea0003800000 */
.L_x_12348:
[----:B---3--:R-:W-:-:S04]  /*5f40*/  LEA R40, P3, R21, R88, 0x1 ;  /* 0x0000005815287211 */ /* 0x008fc800078608ff */
[----:B--2---:R-:W-:Y:S02]  /*5f50*/  LEA.HI.X R41, R21, R89, R92, 0x1, P3 ;  /* 0x0000005915297211 */ /* 0x004fe400018f0c5c */
[----:B------:R-:W-:-:S03]  /*5f60*/  ISETP.GE.AND P3, PT, R56, R11, PT ;  /* 0x0000000b3800720c */ /* 0x000fc60003f66270 */
[----:B----4-:R2:W-:Y:S10]  /*5f70*/  ST.E.128 desc[UR38][R40.64], R12 ;  /* 0x0000000c28007985 */ /* 0x0105f4000c101d26 */
[----:B------:R-:W-:-:S05]  /*5f80*/  @!P3 IMAD.WIDE R42, R56, 0x2, R88 ;  /* 0x00000002382ab825 */ /* 0x000fca00078e0258 */
[----:B0-----:R2:W-:Y:S02]  /*5f90*/  @!P3 ST.E.128 desc[UR38][R42.64], R44 ;  /* 0x0000002c2a00b985 */ /* 0x0015e4000c101d26 */
.L_x_12347:
[----:B------:R-:W-:Y:S05]  /*5fa0*/  BSYNC B1 ;  /* 0x0000000000017941 */ /* 0x000fea0003800000 */
.L_x_12346:
[----:B------:R-:W-:-:S13]  /*5fb0*/  ISETP.NE.AND P3, PT, R32, RZ, PT ;  /* 0x000000ff2000720c */ /* 0x000fda0003f65270 */
[----:B------:R-:W-:Y:S05]  /*5fc0*/  @!P3 BRA `(.L_x_12313) ;  /* 0x0000000c0034b947 */ /* 0x000fea0003800000 */
[----:B--2---:R-:W2:Y:S01]  /*5fd0*/  LDL R14, [R1+0xc] ;  /* 0x00000c00010e7983 */ /* 0x004ea20000100800 */
[----:B------:R-:W-:Y:S01]  /*5fe0*/  LOP3.LUT P4, RZ, R23, 0x2, RZ, 0xc0, !PT ;  /* 0x0000000217ff7812 */ /* 0x000fe2000788c0ff */
[----:B------:R-:W-:Y:S01]  /*5ff0*/  BSSY B1, `(.L_x_12350) ;  /* 0x0000076000017945 */ /* 0x000fe20003800000 */
[----:B------:R-:W-:Y:S02]  /*6000*/  SHF.R.U32.HI R15, RZ, 0x3, R157 ;  /* 0x00000003ff0f7819 */ /* 0x000fe4000001169d */
[----:B------:R-:W-:Y:S02]  /*6010*/  SEL R103, R99, R103, !P4 ;  /* 0x0000006763677207 */ /* 0x000fe40006000000 */
[C---:B---3--:R-:W-:Y:S02]  /*6020*/  LEA R44, P3, R28.reuse, R88, 0x1 ;  /* 0x000000581c2c7211 */ /* 0x048fe400078608ff */
[----:B----4-:R-:W-:Y:S02]  /*6030*/  SHF.R.S32.HI R12, RZ, 0x1f, R103 ;  /* 0x0000001fff0c7819 */ /* 0x010fe40000011467 */
[----:B------:R-:W-:-:S02]  /*6040*/  LEA.HI.X R45, R28, R89, R91, 0x1, P3 ;  /* 0x000000591c2d7211 */ /* 0x000fc400018f0c5b */
[----:B------:R-:W-:Y:S02]  /*6050*/  LEA.HI R12, R12, R103, RZ, 0x4 ;  /* 0x000000670c0c7211 */ /* 0x000fe400078f20ff */
[----:B------:R-:W-:Y:S02]  /*6060*/  ISETP.GE.AND P3, PT, R3, R98, PT ;  /* 0x000000620300720c */ /* 0x000fe40003f66270 */
        /* <DEDUP_REMOVED lines=9> */
[----:B--2---:R-:W-:Y:S01]  /*6100*/  IADD3 R15, R12, R13, R14 ;  /* 0x0000000d0c0f7210 */ /* 0x004fe20007ffe00e */
[----:B------:R-:W-:-:S04]  /*6110*/  IMAD R13, R18, 0x3000, R94 ;  /* 0x00003000120d7824 */ /* 0x000fc800078e025e */
        /* <DEDUP_REMOVED lines=14> */
[----:B------:R-:W-:Y:S01]  /*6200*/  SHF.R.U32.HI R48, RZ, 0x10, R49 ;  /* 0x00000010ff307819 */ /* 0x000fe20000011631 */
[----:B------:R-:W-:Y:S01]  /*6210*/  IMAD.U32 R49, R12, 0x10000, RZ ;  /* 0x000100000c317824 */ /* 0x000fe200078e00ff */
[----:B------:R-:W-:-:S02]  /*6220*/  PRMT R52, R111, 0x5432, R52 ;  /* 0x000054326f347816 */ /* 0x000fc40000000034 */
[C---:B------:R-:W-:Y:S02]  /*6230*/  PRMT R48, R113.reuse, 0x5432, R48 ;  /* 0x0000543271307816 */ /* 0x040fe40000000030 */
[----:B------:R-:W-:Y:S01]  /*6240*/  PRMT R113, R113, 0x5410, R38 ;  /* 0x0000541071717816 */ /* 0x000fe20000000026 */
[----:B------:R-:W-:Y:S01]  /*6250*/  IMAD.U32 R38, R52, 0x10000, RZ ;  /* 0x0001000034267824 */ /* 0x000fe200078e00ff */
[--C-:B------:R-:W-:Y:S01]  /*6260*/  SHF.R.U64 R47, R50, 0x10, R51.reuse ;  /* 0x00000010322f7819 */ /* 0x100fe20000001233 */
[----:B------:R-:W-:Y:S01]  /*6270*/  IMAD.U32 R59, R48, 0x10000, RZ ;  /* 0x00010000303b7824 */ /* 0x000fe200078e00ff */
[----:B------:R-:W-:Y:S01]  /*6280*/  SHF.R.U32.HI R51, RZ, 0x10, R51 ;  /* 0x00000010ff337819 */ /* 0x000fe20000011633 */
[----:B------:R-:W-:Y:S01]  /*6290*/  IMAD.U32 R50, R13, 0x10000, RZ ;  /* 0x000100000d327824 */ /* 0x000fe200078e00ff */
[----:B------:R-:W-:Y:S01]  /*62a0*/  SHF.R.U32.HI R39, RZ, 0x10, R39 ;  /* 0x00000010ff277819 */ /* 0x000fe20000011627 */
[CC--:B-1----:R-:W-:Y:S01]  /*62b0*/  FMUL.FTZ R61, R53.reuse, R59.reuse ;  /* 0x0000003b353d7220 */ /* 0x0c2fe20000410000 */
[-C--:B------:R-:W-:Y:S01]  /*62c0*/  FMUL.FTZ R60, R53, R38.reuse ;  /* 0x00000026353c7220 */ /* 0x080fe20000410000 */
[----:B------:R-:W-:Y:S01]  /*62d0*/  LOP3.LUT R54, R41, 0xffff0000, RZ, 0xc0, !PT ;  /* 0xffff000029367812 */ /* 0x000fe200078ec0ff */
[----:B------:R-:W-:Y:S01]  /*62e0*/  IMAD.U32 R41, R40, 0x10000, RZ ;  /* 0x0001000028297824 */ /* 0x000fe200078e00ff */
[----:B------:R-:W-:Y:S01]  /*62f0*/  LOP3.LUT R48, R48, 0xffff0000, RZ, 0xc0, !PT ;  /* 0xffff000030307812 */ /* 0x000fe200078ec0ff */
[----:B------:R-:W-:Y:S01]  /*6300*/  FFMA.FTZ R38, R50, R38, -R61 ;  /* 0x0000002632267223 */ /* 0x000fe2000001083d */
[----:B------:R-:W-:Y:S01]  /*6310*/  PRMT R53, R112, 0x5432, R51 ;  /* 0x0000543270357816 */ /* 0x000fe20000000033 */
[----:B------:R-:W-:Y:S01]  /*6320*/  FFMA.FTZ R50, R50, R59, R60 ;  /* 0x0000003b32327223 */ /* 0x000fe2000001003c */
        /* <DEDUP_REMOVED lines=8> */
[C---:B------:R-:W-:Y:S01]  /*63b0*/  FMUL.FTZ R61, R58.reuse, R59 ;  /* 0x0000003b3a3d7220 */ /* 0x040fe20000410000 */
[----:B------:R-:W-:Y:S01]  /*63c0*/  FFMA.FTZ R47, R13, R52, -R60 ;  /* 0x000000340d2f7223 */ /* 0x000fe2000001083c */
[-C--:B------:R-:W-:Y:S01]  /*63d0*/  FMUL.FTZ R60, R58, R51.reuse ;  /* 0x000000333a3c7220 */ /* 0x080fe20000410000 */
[----:B------:R-:W-:Y:S01]  /*63e0*/  PRMT R36, R111, 0x5410, R36 ;  /* 0x000054106f247816 */ /* 0x000fe20000000024 */
[----:B------:R-:W-:Y:S01]  /*63f0*/  FFMA.FTZ R13, R13, R48, R54 ;  /* 0x000000300d0d7223 */ /* 0x000fe20000010036 */
[----:B------:R-:W-:Y:S01]  /*6400*/  LOP3.LUT R43, R43, 0xffff0000, RZ, 0xc0, !PT ;  /* 0xffff00002b2b7812 */ /* 0x000fe200078ec0ff */
[C---:B------:R-:W-:Y:S01]  /*6410*/  FFMA.FTZ R48, R56.reuse, R51, -R61 ;  /* 0x0000003338307223 */ /* 0x040fe2000001083d */
[----:B------:R-:W-:Y:S01]  /*6420*/  LOP3.LUT R52, R53, 0xffff0000, RZ, 0xc0, !PT ;  /* 0xffff000035347812 */ /* 0x000fe200078ec0ff */
[----:B------:R-:W-:Y:S01]  /*6430*/  FFMA.FTZ R56, R56, R59, R60 ;  /* 0x0000003b38387223 */ /* 0x000fe2000001003c */
[----:B------:R-:W-:Y:S01]  /*6440*/  LOP3.LUT R58, R39, 0xffff0000, RZ, 0xc0, !PT ;  /* 0xffff0000273a7812 */ /* 0x000fe200078ec0ff */
[----:B------:R-:W-:Y:S01]  /*6450*/  IMAD.U32 R60, R113, 0x10000, RZ ;  /* 0x00010000713c7824 */ /* 0x000fe200078e00ff */
[----:B------:R-:W-:Y:S01]  /*6460*/  LOP3.LUT R40, R40, 0xffff0000, RZ, 0xc0, !PT ;  /* 0xffff000028287812 */ /* 0x000fe200078ec0ff */
[----:B------:R-:W-:-:S02]  /*6470*/  IMAD.U32 R54, R36, 0x10000, RZ ;  /* 0x0001000024367824 */ /* 0x000fc400078e00ff */
[C---:B------:R-:W-:Y:S01]  /*6480*/  FMUL.FTZ R62, R43.reuse, R52 ;  /* 0x000000342b3e7220 */ /* 0x040fe20000410000 */
[----:B------:R-:W-:Y:S01]  /*6490*/  FMUL.FTZ R98, R43, R58 ;  /* 0x0000003a2b627220 */ /* 0x000fe20000410000 */
[----:B------:R-:W-:Y:S01]  /*64a0*/  LOP3.LUT R43, R36, 0xffff0000, RZ, 0xc0, !PT ;  /* 0xffff0000242b7812 */ /* 0x000fe200078ec0ff */
[C---:B------:R-:W-:Y:S01]  /*64b0*/  FMUL.FTZ R36, R41.reuse, R60 ;  /* 0x0000003c29247220 */ /* 0x040fe20000410000 */
[-C--:B------:R-:W-:Y:S01]  /*64c0*/  FMUL.FTZ R41, R41, R54.reuse ;  /* 0x0000003629297220 */ /* 0x080fe20000410000 */
[----:B------:R-:W-:Y:S02]  /*64d0*/  LOP3.LUT R113, R113, 0xffff0000, RZ, 0xc0, !PT ;  /* 0xffff000071717812 */ /* 0x000fe400078ec0ff */
[----:B------:R-:W-:Y:S01]  /*64e0*/  PRMT R37, R110, 0x5410, R37 ;  /* 0x000054106e257816 */ /* 0x000fe20000000025 */
[----:B------:R-:W-:Y:S01]  /*64f0*/  FFMA.FTZ R36, R49, R54, -R36 ;  /* 0x0000003631247223 */ /* 0x000fe20000010824 */
[----:B------:R-:W-:Y:S01]  /*6500*/  LOP3.LUT R15, R15, 0xffff0000, RZ, 0xc0, !PT ;  /* 0xffff00000f0f7812 */ /* 0x000fe200078ec0ff */
[----:B------:R-:W-:Y:S01]  /*6510*/  FFMA.FTZ R49, R49, R60, R41 ;  /* 0x0000003c31317223 */ /* 0x000fe20000010029 */
[----:B------:R-:W-:Y:S01]  /*6520*/  LOP3.LUT R57, R14, 0xffff0000, RZ, 0xc0, !PT ;  /* 0xffff00000e397812 */ /* 0x000fe200078ec0ff */
[C---:B------:R-:W-:Y:S01]  /*6530*/  IMAD.U32 R14, R42.reuse, 0x10000, RZ ;  /* 0x000100002a0e7824 */ /* 0x040fe200078e00ff */
[----:B------:R-:W-:Y:S01]  /*6540*/  LOP3.LUT R42, R42, 0xffff0000, RZ, 0xc0, !PT ;  /* 0xffff00002a2a7812 */ /* 0x000fe200078ec0ff */
[C---:B------:R-:W-:Y:S01]  /*6550*/  IMAD.U32 R41, R112.reuse, 0x10000, RZ ;  /* 0x0001000070297824 */ /* 0x040fe200078e00ff */
[----:B------:R-:W-:Y:S01]  /*6560*/  LOP3.LUT R112, R112, 0xffff0000, RZ, 0xc0, !PT ;  /* 0xffff000070707812 */ /* 0x000fe200078ec0ff */
[C---:B------:R-:W-:Y:S01]  /*6570*/  FMUL.FTZ R51, R40.reuse, R113 ;  /* 0x0000007128337220 */ /* 0x040fe20000410000 */
[----:B------:R-:W-:Y:S01]  /*6580*/  FMUL.FTZ R53, R40, R43 ;  /* 0x0000002b28357220 */ /* 0x000fe20000410000 */
[----:B------:R-:W-:Y:S01]  /*6590*/  LOP3.LUT R12, R12, 0xffff0000, RZ, 0xc0, !PT ;  /* 0xffff00000c0c7812 */ /* 0x000fe200078ec0ff */
[----:B------:R-:W-:-:S02]  /*65a0*/  IMAD.U32 R40, R37, 0x10000, RZ ;  /* 0x0001000025287824 */ /* 0x000fc400078e00ff */
[----:B------:R-:W-:Y:S01]  /*65b0*/  FFMA.FTZ R39, R15, R58, -R62 ;  /* 0x0000003a0f277223 */ /* 0x000fe2000001083e */
[----:B------:R-:W-:Y:S01]  /*65c0*/  LOP3.LUT R37, R37, 0xffff0000, RZ, 0xc0, !PT ;  /* 0xffff000025257812 */ /* 0x000fe200078ec0ff */
[----:B------:R-:W-:Y:S01]  /*65d0*/  FFMA.FTZ R15, R15, R52, R98 ;  /* 0x000000340f0f7223 */ /* 0x000fe20000010062 */
[----:B------:R-:W-:Y:S01]  /*65e0*/  FMUL.FTZ R52, R14, R41 ;  /* 0x000000290e347220 */ /* 0x000fe20000410000 */
[----:B------:R-:W-:Y:S01]  /*65f0*/  FMUL.FTZ R54, R42, R112 ;  /* 0x000000702a367220 */ /* 0x000fe20000410000 */
[----:B------:R-:W-:Y:S01]  /*6600*/  FFMA.FTZ R51, R12, R43, -R51 ;  /* 0x0000002b0c337223 */ /* 0x000fe20000010833 */
[-C--:B------:R-:W-:Y:S01]  /*6610*/  FMUL.FTZ R43, R42, R37.reuse ;  /* 0x000000252a2b7220 */ /* 0x080fe20000410000 */
[-C--:B------:R-:W-:Y:S01]  /*6620*/  FMUL.FTZ R14, R14, R40.reuse ;  /* 0x000000280e0e7220 */ /* 0x080fe20000410000 */
        /* <DEDUP_REMOVED lines=17> */
[----:B------:R-:W-:-:S07]  /*6740*/  IMAD.MOV.U32 R43, RZ, RZ, R56 ;  /* 0x000000ffff2b7224 */ /* 0x000fce00078e0038 */
.L_x_12351:
[----:B------:R-:W-:Y:S05]  /*6750*/  BSYNC B1 ;  /* 0x0000000000017941 */ /* 0x000fea0003800000 */
.L_x_12350:
[----:B--2---:R2:W-:Y:S01]  /*6760*/  ST.E.128 desc[UR38][R44.64], R12 ;  /* 0x0000000c2c007985 */ /* 0x0045e2000c101d26 */
[----:B------:R-:W-:-:S13]  /*6770*/  ISETP.GE.AND P3, PT, R46, R11, PT ;  /* 0x0000000b2e00720c */ /* 0x000fda0003f66270 */
[----:B------:R-:W-:Y:S05]  /*6780*/  @P3 BRA `(.L_x_12313) ;  /* 0x0000000400443947 */ /* 0x000fea0003800000 */
[----:B------:R-:W-:-:S05]  /*6790*/  IMAD.WIDE R88, R46, 0x2, R88 ;  /* 0x000000022e587825 */ /* 0x000fca00078e0258 */
[----:B---3--:R3:W-:Y:S01]  /*67a0*/  ST.E.128 desc[UR38][R88.64], R40 ;  /* 0x0000002858007985 */ /* 0x0087e2000c101d26 */
[----:B------:R-:W-:Y:S05]  /*67b0*/  BRA `(.L_x_12313) ;  /* 0x0000000400387947 */ /* 0x000fea0003800000 */
.L_x_12305:
[----:B------:R-:W-:-:S06]  /*67c0*/  UISETP.NE.AND UP0, UPT, UR41, 0x3, UPT ;  /* 0x000000032900788c */ /* 0x000fcc000bf05270 */
[----:B------:R-:W-:-:S13]  /*67d0*/  PLOP3.LUT P2, PT, PT, PT, UP0, 0x80, 0x0 ;  /* 0x000000000000781c */ /* 0x000fda0003f4f008 */
[----:B------:R-:W-:Y:S05]  /*67e0*/  @!P2 BRA `(.L_x_12352) ;  /* 0x000000000004a947 */ /* 0x000fea0003800000 */
[----:B------:R-:W-:Y:S01]  /*67f0*/  BPT.TRAP 0x1 ;  /* 0x000000040000795c */ /* 0x000fe20000300000 */
.L_x_12352:
[----:B------:R-:W-:Y:S01]  /*6800*/  IMAD R35, R18, 0x8, R2 ;  /* 0x0000000812237824 */ /* 0x000fe200078e0202 */
[----:B------:R-:W-:Y:S01]  /*6810*/  SHF.L.U32 R85, R140, 0x1f, RZ ;  /* 0x0000001f8c557819 */ /* 0x000fe200000006ff */
[----:B------:R-:W-:Y:S01]  /*6820*/  BSSY B1, `(.L_x_12353) ;  /* 0x0000004000017945 */ /* 0x000fe20003800000 */
[----:B------:R-:W-:Y:S02]  /*6830*/  SHF.R.S32.HI R82, RZ, 0x1f, R81 ;  /* 0x0000001fff527819 */ /* 0x000fe40000011451 */
[----:B------:R-:W0:Y:S02]  /*6840*/  SYNCS.PHASECHK.TRANS64.TRYWAIT P3, [R35+URZ+0x2d890], R85 ;  /* 0x02d89055230075a7 */ /* 0x000e24000806017f */
[----:B0-----:R-:W-:Y:S05]  /*6850*/  @!P3 BRA `(.L_x_12354) ;  /* 0x000001640088b947 */ /* 0x001fea0003800000 */
.L_x_12583:
[----:B------:R-:W-:Y:S05]  /*6860*/  BSYNC B1 ;  /* 0x0000000000017941 */ /* 0x000fea0003800000 */
.L_x_12353:
        /* <DEDUP_REMOVED lines=26> */
.L_x_12587:
[----:B------:R-:W-:Y:S05]  /*6a10*/  @!P3 BRA `(.L_x_12313) ;  /* 0x0000000000a0b947 */ /* 0x000fea0003800000 */
[----:B-1----:R-:W4:Y:S01]  /*6a20*/  LDL R13, [R1+0x20] ;  /* 0x00002000010d7983 */ /* 0x002f220000100800 */
[----:B------:R-:W-:-:S03]  /*6a30*/  ULDC UR4, c[0x0][0x2f4] ;  /* 0x0000bd0000047ab9 */ /* 0x000fc60000000800 */
[----:B------:R-:W5:Y:S04]  /*6a40*/  LDL R12, [R1+0x1c] ;  /* 0x00001c00010c7983 */ /* 0x000f680000100800 */
[----:B------:R-:W5:Y:S04]  /*6a50*/  LDL R11, [R1+0x10] ;  /* 0x00001000010b7983 */ /* 0x000f680000100800 */
[----:B------:R-:W5:Y:S01]  /*6a60*/  LDL R45, [R1+0x14] ;  /* 0x00001400012d7983 */ /* 0x000f620000100800 */
[----:B------:R-:W-:Y:S02]  /*6a70*/  ISETP.GE.AND P5, PT, R16, UR4, PT ;  /* 0x0000000410007c0c */ /* 0x000fe4000bfa6270 */
        /* <DEDUP_REMOVED lines=34> */
.L_x_12313:
[----:B------:R-:W-:Y:S05]  /*6ca0*/  BSYNC B0 ;  /* 0x0000000000007941 */ /* 0x000fea0003800000 */
.L_x_12304:
        /* <DEDUP_REMOVED lines=16> */
.L_x_12357:
[----:B------:R-:W-:Y:S05]  /*6db0*/  BSYNC B0 ;  /* 0x0000000000007941 */ /* 0x000fea0003800000 */
.L_x_12356:
[----:B------:R-:W5:Y:S01]  /*6dc0*/  SYNCS.PHASECHK.TRANS64.TRYWAIT P2, [R35+URZ+0x2d8b0], R85 ;  /* 0x02d8b055230075a7 */ /* 0x000f62000804017f */
[----:B------:R-:W-:Y:S04]  /*6dd0*/  BSSY B0, `(.L_x_12358) ;  /* 0x0000002000007945 */ /* 0x000fe80003800000 */
[----:B-----5:R-:W-:Y:S05]  /*6de0*/  @!P2 BRA `(.L_x_12359) ;  /* 0x000001600080a947 */ /* 0x020fea0003800000 */
.L_x_12588:
[----:B------:R-:W-:Y:S05]  /*6df0*/  BSYNC B0 ;  /* 0x0000000000007941 */ /* 0x000fea0003800000 */
.L_x_12358:
[----:B------:R-:W-:Y:S01]  /*6e00*/  ULDC.64 UR4, c[0x0][0x328] ;  /* 0x0000ca0000047ab9 */ /* 0x000fe20000000a00 */
[----:B------:R-:W-:Y:S01]  /*6e10*/  BSSY B0, `(.L_x_12360) ;  /* 0x000003c000007945 */ /* 0x000fe20003800000 */
[----:B------:R-:W-:Y:S02]  /*6e20*/  IMAD R82, R82, UR4, RZ ;  /* 0x0000000452527c24 */ /* 0x000fe4000f8e02ff */
[----:B-1234-:R-:W-:-:S04]  /*6e30*/  IMAD.WIDE.U32 R12, R81, UR4, RZ ;  /* 0x00000004510c7c25 */ /* 0x01efc8000f8e00ff */
        /* <DEDUP_REMOVED lines=16> */
[----:B------:R-:W-:-:S03]  /*6f40*/  ISETP.GT.AND P2, PT, R84, R141, PT ;  /* 0x0000008d5400720c */ /* 0x000fc60003f44270 */
[----:B------:R0:W2:Y:S10]  /*6f50*/  SHFL.IDX PT, R41, R12, RZ, 0x1e1f ;  /* 0x001e1fff0c297589 */ /* 0x0000b400000e0000 */
[----:B0-----:R-:W-:Y:S05]  /*6f60*/  @!P2 BRA `(.L_x_12361) ;  /* 0x000000000098a947 */ /* 0x001fea0003800000 */
[----:B------:R-:W3:Y:S01]  /*6f70*/  LDL R15, [R1+0x20] ;  /* 0x00002000010f7983 */ /* 0x000ee20000100800 */
[----:B------:R-:W-:-:S03]  /*6f80*/  ULDC UR4, c[0x0][0x2f4] ;  /* 0x0000bd0000047ab9 */ /* 0x000fc60000000800 */
[----:B------:R-:W4:Y:S04]  /*6f90*/  LDL R14, [R1+0x1c] ;  /* 0x00001c00010e7983 */ /* 0x000f280000100800 */
[----:B------:R-:W5:Y:S04]  /*6fa0*/  LDL R46, [R1+0x10] ;  /* 0x00001000012e7983 */ /* 0x000f680000100800 */
[----:B------:R-:W5:Y:S01]  /*6fb0*/  LDL R45, [R1+0x14] ;  /* 0x00001400012d7983 */ /* 0x000f620000100800 */
[----:B------:R-:W-:Y:S02]  /*6fc0*/  ISETP.GE.AND P5, PT, R16, UR4, PT ;  /* 0x0000000410007c0c */ /* 0x000fe4000bfa6270 */
[----:B------:R-:W-:Y:S01]  /*6fd0*/  ISETP.GE.AND P4, PT, R136, UR4, PT ;  /* 0x0000000488007c0c */ /* 0x000fe2000bf86270 */
[----:B------:R-:W5:Y:S10]  /*6fe0*/  LDL R44, [R1+0x18] ;  /* 0x00001800012c7983 */ /* 0x000f740000100800 */
[----:B-1----:R-:W-:-:S04]  /*6ff0*/  @!P5 LEA R42, P2, R16, R40, 0x1 ;  /* 0x00000028102ad211 */ /* 0x002fc800078408ff */
[----:B--2---:R-:W-:Y:S02]  /*7000*/  @!P5 LEA.HI.X R43, R16, R41, R17, 0x1, P2 ;  /* 0x00000029102bd211 */ /* 0x004fe400010f0c11 */
[----:B------:R-:W-:-:S04]  /*7010*/  @!P4 LEA R38, P2, R136, R40, 0x1 ;  /* 0x000000288826c211 */ /* 0x000fc800078408ff */
[----:B---3--:R-:W-:Y:S02]  /*7020*/  @!P4 LEA.HI.X R39, R136, R41, R15, 0x1, P2 ;  /* 0x000000298827c211 */ /* 0x008fe400010f0c0f */
[----:B------:R-:W-:-:S13]  /*7030*/  ISETP.GE.AND P2, PT, R22, UR4, PT ;  /* 0x0000000416007c0c */ /* 0x000fda000bf46270 */
[----:B------:R-:W-:-:S04]  /*7040*/  @!P2 LEA R36, P6, R22, R40, 0x1 ;  /* 0x000000281624a211 */ /* 0x000fc800078c08ff */
[----:B----4-:R-:W-:Y:S02]  /*7050*/  @!P2 LEA.HI.X R37, R22, R41, R14, 0x1, P6 ;  /* 0x000000291625a211 */ /* 0x010fe400030f0c0e */
[----:B------:R-:W0:Y:S04]  /*7060*/  @!P5 LDS.128 R12, [R65] ;  /* 0x00000000410cd984 */ /* 0x000e280000000c00 */
[----:B0-----:R0:W-:Y:S01]  /*7070*/  @!P5 ST.E.128 desc[UR38][R42.64], R12 ;  /* 0x0000000c2a00d985 */ /* 0x0011e2000c101d26 */
[----:B------:R-:W-:-:S13]  /*7080*/  ISETP.GE.AND P5, PT, R0, UR4, PT ;  /* 0x0000000400007c0c */ /* 0x000fda000bfa6270 */
[----:B------:R-:W1:Y:S01]  /*7090*/  @!P5 LDS.128 R12, [R64] ;  /* 0x00000000400cd984 */ /* 0x000e620000000c00 */
[----:B-----5:R-:W-:-:S04]  /*70a0*/  @!P5 IMAD.SHL.U32 R11, R46, 0x8, RZ ;  /* 0x000000082e0bd824 */ /* 0x020fc800078e00ff */
        /* <DEDUP_REMOVED lines=18> */
.L_x_12361:
[----:B------:R-:W-:Y:S05]  /*71d0*/  BSYNC B0 ;  /* 0x0000000000007941 */ /* 0x000fea0003800000 */
.L_x_12360:
        /* <DEDUP_REMOVED lines=11> */
[----:B------:R-:W-:Y:S02]  /*7290*/  SEL R11, RZ, 0x1, P2 ;  /* 0x00000001ff0b7807 */ /* 0x000fe40001000000 */
[----:B------:R-:W-:Y:S02]  /*72a0*/  SEL R18, R18, RZ, P2 ;  /* 0x000000ff12127207 */ /* 0x000fe40001000000 */
[----:B------:R-:W-:Y:S01]  /*72b0*/  LOP3.LUT R140, R140, R11, RZ, 0x3c, !PT ;  /* 0x0000000b8c8c7212 */ /* 0x000fe200078e3cff */
[----:B------:R3:W-:Y:S01]  /*72c0*/  @!P3 SYNCS.ARRIVE.TRANS64.RED.A1T0 RZ, [R35+URZ], RZ ;  /* 0x000000ff23ffb9a7 */ /* 0x0007e2000810043f */
[----:B------:R-:W-:Y:S05]  /*72d0*/  @P1 BRA `(.L_x_12362) ;  /* 0xffffffb000f41947 */ /* 0x000fea000383ffff */
[----:B0-----:R-:W0:Y:S01]  /*72e0*/  S2R R12, SR_TID.X ;  /* 0x00000000000c7919 */ /* 0x001e220000002100 */
[----:B------:R-:W-:Y:S02]  /*72f0*/  PLOP3.LUT P0, PT, PT, PT, PT, 0x8, 0x0 ;  /* 0x000000000000781c */ /* 0x000fe40003f0e170 */
[----:B0-----:R-:W-:-:S04]  /*7300*/  SHF.R.U32.HI R12, RZ, 0x7, R12 ;  /* 0x00000007ff0c7819 */ /* 0x001fc8000001160c */
[----:B------:R-:W-:-:S13]  /*7310*/  ISETP.NE.AND P4, PT, R12, 0x1, PT ;  /* 0x000000010c00780c */ /* 0x000fda0003f85270 */
[----:B------:R-:W-:Y:S06]  /*7320*/  @!P4 BAR.ARV 0x9, 0x100 ;  /* 0x024400000000cb1d */ /* 0x000fec0000002000 */
.L_x_12299:
[----:B------:R-:W4:Y:S01]  /*7330*/  LDL R5, [R1+0x54] ;  /* 0x0000540001057983 */ /* 0x000f220000100800 */
[----:B------:R-:W0:Y:S01]  /*7340*/  LDC R0, c[0x0][0x448] ;  /* 0x00011200ff007b82 */ /* 0x000e220000000800 */
[----:B-1----:R-:W-:Y:S01]  /*7350*/  IMAD.MOV.U32 R40, RZ, RZ, RZ ;  /* 0x000000ffff287224 */ /* 0x002fe200078e00ff */
        /* <DEDUP_REMOVED lines=22> */
[----:B0-----:R-:W-:Y:S01]  /*74c0*/  ISETP.NE.AND P1, PT, R0, 0x1, PT ;  /* 0x000000010000780c */ /* 0x001fe20003f25270 */
[----:B------:R-:W-:-:S12]  /*74d0*/  IMAD.MOV.U32 R93, RZ, RZ, RZ ;  /* 0x000000ffff5d7224 */ /* 0x000fd800078e00ff */
[----:B------:R-:W0:Y:S08]  /*74e0*/  @P1 LDC R3, c[0x0][0x44c] ;  /* 0x00011300ff031b82 */ /* 0x000e300000000800 */
[----:B------:R-:W1:Y:S01]  /*74f0*/  @P1 LDC R4, c[0x0][0x450] ;  /* 0x00011400ff041b82 */ /* 0x000e620000000800 */
[----:B----4-:R-:W-:-:S04]  /*7500*/  VIADD R0, R5, 0xbf ;  /* 0x000000bf05007836 */ /* 0x010fc80000000000 */
[----:B0-----:R-:W-:-:S05]  /*7510*/  @P1 IMAD.HI.U32 R3, R0, R3, RZ ;  /* 0x0000000300031227 */ /* 0x001fca00078e00ff */
[----:B-1----:R-:W-:Y:S02]  /*7520*/  @P1 SHF.R.U32.HI R0, RZ, R4, R3 ;  /* 0x00000004ff001219 */ /* 0x002fe40000011603 */
[----:B------:R-:W-:-:S03]  /*7530*/  PLOP3.LUT P1, PT, PT, PT, PT, 0x80, 0x0 ;  /* 0x000000000000781c */ /* 0x000fc60003f2f070 */
[----:B------:R-:W-:Y:S01]  /*7540*/  IMAD.IADD R0, R101, 0x1, R0 ;  /* 0x0000000165007824 */ /* 0x000fe200078e0200 */
[----:B---3--:R-:W-:-:S04]  /*7550*/  CS2R R100, SRZ ;  /* 0x0000000000647805 */ /* 0x008fc8000001ff00 */
[----:B------:R-:W-:-:S04]  /*7560*/  SHF.R.S32.HI R3, RZ, 0x1f, R0 ;  /* 0x0000001fff037819 */ /* 0x000fc80000011400 */
[----:B------:R-:W-:Y:S01]  /*7570*/  LEA.HI R3, R3, R0, RZ, 0x7 ;  /* 0x0000000003037211 */ /* 0x000fe200078f38ff */
[----:B------:R-:W-:-:S03]  /*7580*/  IMAD.MOV.U32 R0, RZ, RZ, RZ ;  /* 0x000000ffff007224 */ /* 0x000fc600078e00ff */
[----:B------:R-:W-:-:S04]  /*7590*/  SHF.R.S32.HI R3, RZ, 0x7, R3 ;  /* 0x00000007ff037819 */ /* 0x000fc80000011403 */
[----:B------:R-:W-:Y:S02]  /*75a0*/  VIMNMX R88, R102, R3, PT ;  /* 0x0000000366587248 */ /* 0x000fe40003fe0100 */
[----:B------:R-:W-:Y:S02]  /*75b0*/  CS2R R102, SRZ ;  /* 0x0000000000667805 */ /* 0x000fe4000001ff00 */
[----:B------:R-:W-:Y:S01]  /*75c0*/  ISETP.GE.AND P2, PT, R88, 0x1, PT ;  /* 0x000000015800780c */ /* 0x000fe20003f46270 */
[----:B------:R-:W-:-:S12]  /*75d0*/  @P0 BRA `(.L_x_12363) ;  /* 0x00000000000c0947 */ /* 0x000fd80003800000 */
[----:B------:R-:W0:Y:S01]  /*75e0*/  FENCE.VIEW.ASYNC.G ;  /* 0x00000000000073c6 */ /* 0x000e220000000100 */
[----:B------:R-:W-:Y:S05]  /*75f0*/  WARPSYNC.ALL ;  /* 0x0000000000007948 */ /* 0x000fea0003800000 */
[----:B0-----:R-:W-:Y:S06]  /*7600*/  BAR.ARV 0xc, 0x200 ;  /* 0x0308000000007b1d */ /* 0x001fec0000002000 */
.L_x_12363:
        /* <DEDUP_REMOVED lines=12> */
.L_x_12591:
[----:B------:R-:W1:Y:S01]  /*76d0*/  LDL R3, [R1+0x24] ;  /* 0x0000240001037983 */ /* 0x000e620000100800 */
[----:B------:R-:W-:Y:S01]  /*76e0*/  VIADD R4, R2, 0x21800 ;  /* 0x0002180002047836 */ /* 0x000fe20000000000 */
[----:B------:R-:W-:Y:S04]  /*76f0*/  BSSY B6, `(.L_x_12366) ;  /* 0x000001e000067945 */ /* 0x000fe80003800000 */
[----:B------:R-:W-:Y:S01]  /*7700*/  LOP3.LUT P0, RZ, R4, 0x3ff, RZ, 0xc0, !PT ;  /* 0x000003ff04ff7812 */ /* 0x000fe2000780c0ff */
[----:B-1----:R-:W-:-:S05]  /*7710*/  IMAD.HI R0, R3, 0x55555556, RZ ;  /* 0x5555555603007827 */ /* 0x002fca00078e02ff */
[----:B------:R-:W-:-:S05]  /*7720*/  LEA.HI R0, R0, R0, RZ, 0x1 ;  /* 0x0000000000007211 */ /* 0x000fca00078f08ff */
[----:B------:R-:W-:-:S04]  /*7730*/  IMAD R3, R0, -0x3, R3 ;  /* 0xfffffffd00037824 */ /* 0x000fc800078e0203 */
[C---:B------:R-:W-:Y:S02]  /*7740*/  IMAD R0, R3.reuse, 0x1000, R2 ;  /* 0x0000100003007824 */ /* 0x040fe400078e0202 */
[----:B------:R-:W-:Y:S02]  /*7750*/  IMAD R3, R3, 0x2000, R4 ;  /* 0x0000200003037824 */ /* 0x000fe400078e0204 */
[----:B------:R-:W-:-:S03]  /*7760*/  VIADD R0, R0, 0xc400 ;  /* 0x0000c40000007836 */ /* 0x000fc60000000000 */
[----:B------:R-:W-:Y:S02]  /*7770*/  SHF.R.U32.HI R3, RZ, 0x4, R3 ;  /* 0x00000004ff037819 */ /* 0x000fe40000011603 */
[----:B------:R-:W-:Y:S02]  /*7780*/  SHF.R.U32.HI R0, RZ, 0x4, R0 ;  /* 0x00000004ff007819 */ /* 0x000fe40000011600 */
[----:B------:R-:W-:Y:S02]  /*7790*/  LOP3.LUT R3, R3, 0x3fff, RZ, 0xc0, !PT ;  /* 0x00003fff03037812 */ /* 0x000fe400078ec0ff */
[----:B------:R-:W-:-:S03]  /*77a0*/  LOP3.LUT R142, R0, 0x3fff, RZ, 0xc0, !PT ;  /* 0x00003fff008e7812 */ /* 0x000fc600078ec0ff */
[----:B------:R1:W-:Y:S01]  /*77b0*/  STL [R1+0x2c], R3 ;  /* 0x00002c0301007387 */ /* 0x0003e20000100800 */
[----:B------:R-:W-:Y:S05]  /*77c0*/  @!P0 BRA `(.L_x_12367) ;  /* 0x0000000000408947 */ /* 0x000fea0003800000 */
        /* <DEDUP_REMOVED lines=15> */
[----:B-123-5:R-:W-:Y:S05]  /*78c0*/  CALL.ABS.NOINC R14 ;  /* 0x000000000e007343 */ /* 0x02efea0003c00000 */
.L_x_12367:
[----:B------:R-:W-:Y:S05]  /*78d0*/  BSYNC B6 ;  /* 0x0000000000067941 */ /* 0x000fea0003800000 */
.L_x_12366:
[----:B------:R-:W-:Y:S02]  /*78e0*/  ULDC UR4, c[0x0][0x3f4] ;  /* 0x0000fd0000047ab9 */ /* 0x000fe40000000800 */
[----:B------:R-:W-:-:S13]  /*78f0*/  ISETP.LT.AND P0, PT, RZ, UR4, PT ;  /* 0x00000004ff007c0c */ /* 0x000fda000bf01270 */
[----:B------:R-:W-:Y:S05]  /*7900*/  @P0 BRA `(.L_x_12368) ;  /* 0x0000000000400947 */ /* 0x000fea0003800000 */
[----:B------:R-:W-:-:S04]  /*7910*/  ULEA.HI UR4, UR37, UR37, URZ, 0x1 ;  /* 0x0000002525047291 */ /* 0x000fc8000f8f083f */
[----:B------:R-:W-:-:S04]  /*7920*/  ULOP3.LUT UR4, UR4, 0xfffffffe, URZ, 0xc0, !UPT ;  /* 0xfffffffe04047892 */ /* 0x000fc8000f8ec03f */
[----:B------:R-:W-:-:S06]  /*7930*/  UIADD3 UR4, UR37, -UR4, URZ ;  /* 0x8000000425047290 */ /* 0x000fcc000fffe03f */
[----:B-1----:R-:W-:-:S05]  /*7940*/  IMAD.U32 R3, RZ, RZ, UR4 ;  /* 0x00000004ff037e24 */ /* 0x002fca000f8e00ff */
[----:B------:R-:W-:-:S04]  /*7950*/  SHF.L.U32 R3, R3, 0x1f, RZ ;  /* 0x0000001f03037819 */ /* 0x000fc800000006ff */
[----:B------:R1:W3:Y:S03]  /*7960*/  SYNCS.PHASECHK.TRANS64.TRYWAIT P0, [R2+URZ+0x2d800], R3 ;  /* 0x02d80003020075a7 */ /* 0x0002e6000800017f */
[----:B---3--:R-:W-:Y:S05]  /*7970*/  @!P0 NANOSLEEP.SYNCS 0x989680 ;  /* 0x009896800000895d */ /* 0x008fea0003900000 */
[----:B------:R-:W3:Y:S01]  /*7980*/  @!P0 SYNCS.PHASECHK.TRANS64 P0, [R2+URZ+0x2d800], R3 ;  /* 0x02d80003020085a7 */ /* 0x000ee2000800007f */
[----:B------:R-:W-:Y:S04]  /*7990*/  BSSY B0, `(.L_x_12369) ;  /* 0x0000006000007945 */ /* 0x000fe80003800000 */
[----:B---3--:R-:W-:Y:S05]  /*79a0*/  @P0 BRA `(.L_x_12370) ;  /* 0x0000000000100947 */ /* 0x008fea0003800000 */
.L_x_12371:
[----:B---3--:R3:W4:Y:S02]  /*79b0*/  SYNCS.PHASECHK.TRANS64.TRYWAIT P0, [R2+URZ+0x2d800], R3 ;  /* 0x02d80003020075a7 */ /* 0x008724000800017f */
[----:B----4-:R-:W-:Y:S05]  /*79c0*/  @!P0 NANOSLEEP.SYNCS 0x989680 ;  /* 0x009896800000895d */ /* 0x010fea0003900000 */
[----:B------:R-:W4:Y:S02]  /*79d0*/  @!P0 SYNCS.PHASECHK.TRANS64 P0, [R2+URZ+0x2d800], R3 ;  /* 0x02d80003020085a7 */ /* 0x000f24000800007f */
[----:B----4-:R-:W-:Y:S05]  /*79e0*/  @!P0 BRA `(.L_x_12371) ;  /* 0xfffffffc00f08947 */ /* 0x010fea000383ffff */
.L_x_12370:
[----:B------:R-:W-:Y:S05]  /*79f0*/  BSYNC B0 ;  /* 0x0000000000007941 */ /* 0x000fea0003800000 */
.L_x_12369:
[----:B------:R-:W-:Y:S05]  /*7a00*/  BRA `(.L_x_12372) ;  /* 0x0000004000187947 */ /* 0x000fea0003800000 */
.L_x_12368:
[----:B------:R-:W-:Y:S01]  /*7a10*/  ULOP3.LUT UP0, URZ, UR42, 0x1bf, URZ, 0xc0, !UPT ;  /* 0x000001bf2a3f7892 */ /* 0x000fe2000f80c03f */
[----:B-----5:R-:W-:Y:S01]  /*7a20*/  SHF.R.S32.HI R0, RZ, 0x1f, R97 ;  /* 0x0000001fff007819 */ /* 0x020fe20000011461 */
[----:B------:R-:W-:Y:S01]  /*7a30*/  ULDC.64 UR4, c[0x0][0x3f8] ;  /* 0x0000fe0000047ab9 */ /* 0x000fe20000000a00 */
[----:B------:R-:W-:Y:S01]  /*7a40*/  ULDC.64 UR6, c[0x0][0x408] ;  /* 0x0001020000067ab9 */ /* 0x000fe20000000a00 */
[----:B------:R-:W-:Y:S02]  /*7a50*/  IMAD.WIDE.U32 R24, R97, UR4, RZ ;  /* 0x0000000461187c25 */ /* 0x000fe4000f8e00ff */
[----:B------:R-:W-:Y:S02]  /*7a60*/  PLOP3.LUT P0, PT, PT, PT, UP0, 0x80, 0x0 ;  /* 0x000000000000781c */ /* 0x000fe40003f0f008 */
        /* <DEDUP_REMOVED lines=24> */
.L_x_12373:
[----:B------:R-:W3:Y:S01]  /*7bf0*/  LDL R20, [R1+0x54] ;  /* 0x0000540001147983 */ /* 0x000ee20000100800 */
[----:B------:R-:W-:Y:S01]  /*7c00*/  ULDC.U8 UR4, c[0x0][0x410] ;  /* 0x0001040000047ab9 */ /* 0x000fe20000000000 */
[----:B------:R-:W-:Y:S01]  /*7c10*/  BSSY B0, `(.L_x_12374) ;  /* 0x00003dd000007945 */ /* 0x000fe20003800000 */
[----:B------:R-:W-:Y:S01]  /*7c20*/  ISETP.NE.AND P0, PT, RZ, UR4, PT ;  /* 0x00000004ff007c0c */ /* 0x000fe2000bf05270 */
[----:B---3--:R-:W-:-:S12]  /*7c30*/  IMAD.IADD R10, R141, 0x1, R20 ;  /* 0x000000018d0a7824 */ /* 0x008fd800078e0214 */
        /* <DEDUP_REMOVED lines=9> */
[----:B-1----:R-:W1:Y:S08]  /*7cd0*/  @P0 LDC R3, c[0x0][0x44c] ;  /* 0x00011300ff030b82 */ /* 0x002e700000000800 */
[----:B------:R-:W3:Y:S01]  /*7ce0*/  @P0 LDC R5, c[0x0][0x450] ;  /* 0x00011400ff050b82 */ /* 0x000ee20000000800 */
[----:B-1----:R-:W-:-:S04]  /*7cf0*/  @P0 IMAD.HI.U32 R0, R10, R3, RZ ;  /* 0x000000030a000227 */ /* 0x002fc800078e00ff */
[----:B------:R-:W-:Y:S01]  /*7d00*/  IMAD.MOV.U32 R3, RZ, RZ, R10 ;  /* 0x000000ffff037224 */ /* 0x000fe200078e000a */
[----:B---3--:R-:W-:-:S04]  /*7d10*/  @P0 SHF.R.U32.HI R3, RZ, R5, R0 ;  /* 0x00000005ff030219 */ /* 0x008fc80000011600 */
        /* <DEDUP_REMOVED lines=17> */
[----:B------:R1:W3:Y:S04]  /*7e30*/  SHFL.IDX PT, R3, R13, RZ, 0x1e1f ;  /* 0x001e1fff0d037589 */ /* 0x0002e800000e0000 */
[----:B------:R-:W4:Y:S04]  /*7e40*/  SHFL.IDX PT, R0, R0, RZ, 0x1e1f ;  /* 0x001e1fff00007589 */ /* 0x000f2800000e0000 */
[----:B------:R-:W0:Y:S04]  /*7e50*/  SHFL.IDX PT, R5, R5, RZ, 0x1e1f ;  /* 0x001e1fff05057589 */ /* 0x000e2800000e0000 */
[----:B-1----:R-:W0:Y:S02]  /*7e60*/  SHFL.IDX PT, R4, R4, RZ, 0x1e1f ;  /* 0x001e1fff04047589 */ /* 0x002e2400000e0000 */
.L_x_12597:
        /* <DEDUP_REMOVED lines=11> */
[----:B0-----:R-:W-:Y:S01]  /*7f20*/  CS2R R14, SRZ ;  /* 0x00000000000e7805 */ /* 0x001fe2000001ff00 */
[----:B-----5:R-:W-:-:S05]  /*7f30*/  IMAD R50, R6, R50, RZ ;  /* 0x0000003206327224 */ /* 0x020fca00078e02ff */
[----:B------:R-:W-:Y:S01]  /*7f40*/  ISETP.GE.AND P0, PT, R10, R50, PT ;  /* 0x000000320a00720c */ /* 0x000fe20003f06270 */
[----:B------:R-:W-:Y:S01]  /*7f50*/  IMAD R50, R33, -0xc0, R50 ;  /* 0xffffff4021327824 */ /* 0x000fe200078e0232 */
[----:B------:R-:W-:Y:S02]  /*7f60*/  CS2R R32, SRZ ;  /* 0x0000000000207805 */ /* 0x000fe4000001ff00 */
[----:B------:R-:W-:-:S09]  /*7f70*/  CS2R R10, SRZ ;  /* 0x00000000000a7805 */ /* 0x000fd2000001ff00 */
[----:B------:R-:W-:Y:S05]  /*7f80*/  @P0 BRA `(.L_x_12378) ;  /* 0x0000000400300947 */ /* 0x000fea0003800000 */
[----:B------:R-:W3:Y:S01]  /*7f90*/  LDL R42, [R1+0x40] ;  /* 0x00004000012a7983 */ /* 0x000ee20000100800 */
[----:B------:R-:W-:-:S03]  /*7fa0*/  ULDC UR4, c[0x0][0x3f4] ;  /* 0x0000fd0000047ab9 */ /* 0x000fc60000000800 */
[----:B--2---:R-:W2:Y:S04]  /*7fb0*/  LDL R41, [R1+0x38] ;  /* 0x0000380001297983 */ /* 0x004ea80000100800 */
[----:B------:R-:W4:Y:S04]  /*7fc0*/  LDL R40, [R1+0x3c] ;  /* 0x00003c0001287983 */ /* 0x000f280000100800 */
[----:B------:R-:W4:Y:S04]  /*7fd0*/  LDL R39, [R1+0x34] ;  /* 0x0000340001277983 */ /* 0x000f280000100800 */
[----:B------:R-:W4:Y:S04]  /*7fe0*/  LDL.64 R52, [R1] ;  /* 0x0000000001347983 */ /* 0x000f280000100a00 */
        /* <DEDUP_REMOVED lines=8> */
[C---:B---3--:R-:W-:Y:S01]  /*8070*/  ISETP.GE.AND P3, PT, R42.reuse, UR4, PT ;  /* 0x000000042a007c0c */ /* 0x048fe2000bf66270 */
[C---:B------:R-:W-:Y:S01]  /*8080*/  IMAD.SHL.U32 R9, R42.reuse, 0x2, RZ ;  /* 0x000000022a097824 */ /* 0x040fe200078e00ff */
[----:B------:R-:W-:Y:S02]  /*8090*/  SHF.R.S32.HI R8, RZ, 0x1f, R42 ;  /* 0x0000001fff087819 */ /* 0x000fe4000001142a */
[C---:B--2---:R-:W-:Y:S01]  /*80a0*/  ISETP.GE.AND P2, PT, R41.reuse, UR4, PT ;  /* 0x0000000429007c0c */ /* 0x044fe2000bf46270 */
[----:B------:R-:W-:Y:S01]  /*80b0*/  IMAD.SHL.U32 R47, R41, 0x2, RZ ;  /* 0x00000002292f7824 */ /* 0x000fe200078e00ff */
[----:B------:R-:W-:Y:S02]  /*80c0*/  SHF.L.U64.HI R14, R42, 0x1, R8 ;  /* 0x000000012a0e7819 */ /* 0x000fe40000010208 */
[C---:B----4-:R-:W-:Y:S01]  /*80d0*/  ISETP.GE.AND P1, PT, R40.reuse, UR4, PT ;  /* 0x0000000428007c0c */ /* 0x050fe2000bf26270 */
[----:B------:R-:W-:Y:S01]  /*80e0*/  IMAD.SHL.U32 R43, R40, 0x2, RZ ;  /* 0x00000002282b7824 */ /* 0x000fe200078e00ff */
[----:B------:R-:W-:-:S02]  /*80f0*/  SHF.R.S32.HI R6, RZ, 0x1f, R41 ;  /* 0x0000001fff067819 */ /* 0x000fc40000011429 */
[C---:B------:R-:W-:Y:S01]  /*8100*/  ISETP.GE.AND P0, PT, R39.reuse, UR4, PT ;  /* 0x0000000427007c0c */ /* 0x040fe2000bf06270 */
[----:B------:R-:W-:Y:S01]  /*8110*/  IMAD.SHL.U32 R7, R39, 0x2, RZ ;  /* 0x0000000227077824 */ /* 0x000fe200078e00ff */
[-C--:B------:R-:W-:Y:S02]  /*8120*/  @!P3 IADD3 R8, P5, R4, R9.reuse, RZ ;  /* 0x000000090408b210 */ /* 0x080fe40007fbe0ff */
[----:B------:R-:W-:Y:S02]  /*8130*/  @!P3 IADD3 R10, P4, R0, R9, RZ ;  /* 0x00000009000ab210 */ /* 0x000fe40007f9e0ff */
[----:B------:R-:W-:Y:S01]  /*8140*/  SHF.L.U64.HI R6, R41, 0x1, R6 ;  /* 0x0000000129067819 */ /* 0x000fe20000010206 */
[--C-:B------:R-:W-:Y:S01]  /*8150*/  @!P3 IMAD.X R9, R5, 0x1, R14.reuse, P5 ;  /* 0x000000010509b824 */ /* 0x100fe200028e060e */
[-C--:B------:R-:W-:Y:S01]  /*8160*/  @!P2 IADD3 R46, P5, R4, R47.reuse, RZ ;  /* 0x0000002f042ea210 */ /* 0x080fe20007fbe0ff */
[----:B------:R-:W-:Y:S01]  /*8170*/  @!P3 IMAD.X R11, R3, 0x1, R14, P4 ;  /* 0x00000001030bb824 */ /* 0x000fe200020e060e */
[----:B------:R-:W-:Y:S01]  /*8180*/  SHF.R.S32.HI R12, RZ, 0x1f, R40 ;  /* 0x0000001fff0c7819 */ /* 0x000fe20000011428 */
[----:B------:R-:W-:Y:S01]  /*8190*/  IMAD.SHL.U32 R21, R38, 0x2, RZ ;  /* 0x0000000226157824 */ /* 0x000fe200078e00ff */
        /* <DEDUP_REMOVED lines=8> */
[C---:B------:R-:W-:Y:S01]  /*8220*/  @!P1 IADD3 R44, P4, R0.reuse, R43, RZ ;  /* 0x0000002b002c9210 */ /* 0x040fe20007f9e0ff */
[--C-:B------:R-:W-:Y:S01]  /*8230*/  @!P1 IMAD.X R43, R5, 0x1, R12.reuse, P5 ;  /* 0x00000001052b9824 */ /* 0x100fe200028e060c */
[----:B------:R-:W-:Y:S01]  /*8240*/  SHF.L.U64.HI R14, R39, 0x1, R13 ;  /* 0x00000001270e7819 */ /* 0x000fe2000001020d */
[----:B------:R-:W5:Y:S01]  /*8250*/  @!P2 LD.E.64 R28, desc[UR38][R48.64] ;  /* 0x00000026301ca980 */ /* 0x000f62000c101b00 */
[-C--:B------:R-:W-:Y:S01]  /*8260*/  @!P0 IADD3 R40, P5, R0, R7.reuse, RZ ;  /* 0x0000000700288210 */ /* 0x080fe20007fbe0ff */
[C---:B------:R-:W-:Y:S01]  /*8270*/  @!P1 IMAD.X R45, R3.reuse, 0x1, R12, P4 ;  /* 0x00000001032d9824 */ /* 0x040fe200020e060c */
[----:B------:R-:W-:Y:S01]  /*8280*/  ISETP.GE.AND P4, PT, R52, UR4, PT ;  /* 0x0000000434007c0c */ /* 0x000fe2000bf86270 */
[----:B------:R-:W5:Y:S01]  /*8290*/  @!P2 LD.E.64 R26, desc[UR38][R46.64] ;  /* 0x000000262e1aa980 */ /* 0x000f62000c101b00 */
[----:B------:R-:W-:Y:S01]  /*82a0*/  SHF.R.S32.HI R20, RZ, 0x1f, R38 ;  /* 0x0000001fff147819 */ /* 0x000fe20000011426 */
[----:B------:R-:W-:Y:S01]  /*82b0*/  @!P0 IMAD.X R41, R3, 0x1, R14, P5 ;  /* 0x0000000103298824 */ /* 0x000fe200028e060e */
[----:B------:R-:W-:-:S02]  /*82c0*/  @!P0 IADD3 R6, P5, R4, R7, RZ ;  /* 0x0000000704068210 */ /* 0x000fc40007fbe0ff */
[----:B0-----:R-:W-:Y:S02]  /*82d0*/  CS2R R10, SRZ ;  /* 0x00000000000a7805 */ /* 0x001fe4000001ff00 */
[----:B-1----:R-:W-:Y:S01]  /*82e0*/  CS2R R8, SRZ ;  /* 0x0000000000087805 */ /* 0x002fe2000001ff00 */
[----:B------:R-:W5:Y:S01]  /*82f0*/  @!P1 LD.E.64 R24, desc[UR38][R44.64] ;  /* 0x000000262c189980 */ /* 0x000f62000c101b00 */
[----:B------:R-:W-:Y:S01]  /*8300*/  @!P0 IMAD.X R7, R5, 0x1, R14, P5 ;  /* 0x0000000105078824 */ /* 0x000fe200028e060e */
[----:B------:R-:W-:Y:S02]  /*8310*/  ISETP.GE.AND P5, PT, R38, UR4, PT ;  /* 0x0000000426007c0c */ /* 0x000fe4000bfa6270 */
[----:B------:R-:W-:Y:S02]  /*8320*/  @!P4 IMAD.MOV.U32 R12, RZ, RZ, R0 ;  /* 0x000000ffff0cc224 */ /* 0x000fe400078e0000 */
[----:B------:R-:W-:Y:S02]  /*8330*/  @!P4 IMAD.MOV.U32 R13, RZ, RZ, R3 ;  /* 0x000000ffff0dc224 */ /* 0x000fe400078e0003 */
[----:B------:R-:W-:-:S04]  /*8340*/  @!P4 IMAD.WIDE R14, R52, 0x2, R4 ;  /* 0x00000002340ec825 */ /* 0x000fc800078e0204 */
[----:B------:R-:W-:Y:S01]  /*8350*/  @!P4 IMAD.WIDE R12, R52, 0x2, R12 ;  /* 0x00000002340cc825 */ /* 0x000fe200078e020c */
[----:B------:R0:W5:Y:S01]  /*8360*/  @!P4 LD.E.64 R34, desc[UR38][R14.64] ;  /* 0x000000260e22c980 */ /* 0x000162000c101b00 */
[----:B------:R-:W-:-:S03]  /*8370*/  SHF.L.U64.HI R20, R38, 0x1, R20 ;  /* 0x0000000126147819 */ /* 0x000fc60000010214 */
[----:B------:R1:W5:Y:S01]  /*8380*/  @!P4 LD.E.64 R36, desc[UR38][R12.64] ;  /* 0x000000260c24c980 */ /* 0x000362000c101b00 */
[----:B------:R-:W-:-:S05]  /*8390*/  @!P5 IADD3 R38, P4, R0, R21, RZ ;  /* 0x000000150026d210 */ /* 0x000fca0007f9e0ff */
[--C-:B------:R-:W-:Y:S01]  /*83a0*/  @!P5 IMAD.X R39, R3, 0x1, R20.reuse, P4 ;  /* 0x000000010327d824 */ /* 0x100fe200020e0614 */
[----:B------:R-:W-:Y:S02]  /*83b0*/  @!P5 IADD3 R4, P4, R4, R21, RZ ;  /* 0x000000150404d210 */ /* 0x000fe40007f9e0ff */
[----:B0-----:R-:W-:Y:S02]  /*83c0*/  CS2R R14, SRZ ;  /* 0x00000000000e7805 */ /* 0x001fe4000001ff00 */
[----:B-1----:R-:W-:Y:S01]  /*83d0*/  CS2R R12, SRZ ;  /* 0x00000000000c7805 */ /* 0x002fe2000001ff00 */
[----:B------:R0:W5:Y:S01]  /*83e0*/  @!P5 LD.E.64 R10, desc[UR38][R38.64] ;  /* 0x00000026260ad980 */ /* 0x000162000c101b00 */
[----:B------:R-:W-:Y:S01]  /*83f0*/  @!P5 IMAD.X R5, R5, 0x1, R20, P4 ;  /* 0x000000010505d824 */ /* 0x000fe200020e0614 */
[----:B------:R-:W-:Y:S02]  /*8400*/  CS2R R20, SRZ ;  /* 0x0000000000147805 */ /* 0x000fe4000001ff00 */
[----:B------:R0:W5:Y:S04]  /*8410*/  @!P0 LD.E.64 R14, desc[UR38][R40.64] ;  /* 0x00000026280e8980 */ /* 0x000168000c101b00 */
[----:B------:R0:W5:Y:S04]  /*8420*/  @!P1 LD.E.64 R20, desc[UR38][R42.64] ;  /* 0x000000262a149980 */ /* 0x000168000c101b00 */
[----:B------:R0:W5:Y:S04]  /*8430*/  @!P0 LD.E.64 R12, desc[UR38][R6.64] ;  /* 0x00000026060c8980 */ /* 0x000168000c101b00 */
[----:B------:R0:W5:Y:S02]  /*8440*/  @!P5 LD.E.64 R8, desc[UR38][R4.64] ;  /* 0x000000260408d980 */ /* 0x000164000c101b00 */
.L_x_12378:
[----:B------:R-:W-:Y:S05]  /*8450*/  BSYNC B1 ;  /* 0x0000000000017941 */ /* 0x000fea0003800000 */
.L_x_12377:
[----:B------:R-:W-:Y:S01]  /*8460*/  ULEA.HI UR4, UR37, UR37, URZ, 0x1 ;  /* 0x0000002525047291 */ /* 0x000fe2000f8f083f */
[----:B---3-5:R-:W-:Y:S01]  /*8470*/  IMAD.MOV.U32 R3, RZ, RZ, R35 ;  /* 0x000000ffff037224 */ /* 0x028fe200078e0023 */
[----:B------:R-:W-:Y:S01]  /*8480*/  VIMNMX R50, R50, 0xc0, PT ;  /* 0x000000c032327848 */ /* 0x000fe20003fe0100 */
[----:B----4-:R-:W-:Y:S01]  /*8490*/  IMAD.MOV.U32 R0, RZ, RZ, R34 ;  /* 0x000000ffff007224 */ /* 0x010fe200078e0022 */
[----:B------:R-:W-:Y:S01]  /*84a0*/  ULOP3.LUT UR4, UR4, 0xfffffffe, URZ, 0xc0, !UPT ;  /* 0xfffffffe04047892 */ /* 0x000fe2000f8ec03f */
[----:B0-----:R-:W-:Y:S01]  /*84b0*/  IMAD.MOV.U32 R4, RZ, RZ, R30 ;  /* 0x000000ffff047224 */ /* 0x001fe200078e001e */
[----:B------:R-:W-:Y:S01]  /*84c0*/  PRMT R38, R38, 0x5410, R3 ;  /* 0x0000541026267816 */ /* 0x000fe20000000003 */
[----:B------:R-:W-:Y:S01]  /*84d0*/  IMAD.MOV.U32 R5, RZ, RZ, R27 ;  /* 0x000000ffff057224 */ /* 0x000fe200078e001b */
[----:B------:R-:W-:Y:S01]  /*84e0*/  UIADD3 UR4, UR37, -UR4, URZ ;  /* 0x8000000425047290 */ /* 0x000fe2000fffe03f */
[----:B------:R-:W-:Y:S01]  /*84f0*/  PRMT R56, R0, 0x7610, R56 ;  /* 0x0000761000387816 */ /* 0x000fe20000000038 */
[----:B------:R-:W-:Y:S01]  /*8500*/  IMAD.MOV.U32 R0, RZ, RZ, R31 ;  /* 0x000000ffff007224 */ /* 0x000fe200078e001f */
[----:B------:R-:W-:Y:S01]  /*8510*/  PRMT R62, R4, 0x7610, R62 ;  /* 0x00007610043e7816 */ /* 0x000fe2000000003e */
[----:B------:R-:W-:Y:S01]  /*8520*/  IMAD.MOV.U32 R4, RZ, RZ, R26 ;  /* 0x000000ffff047224 */ /* 0x000fe200078e001a */
[----:B------:R-:W-:Y:S01]  /*8530*/  ISETP.GE.AND P1, PT, R141, R50, PT ;  /* 0x000000328d00720c */ /* 0x000fe20003f26270 */
        /* <DEDUP_REMOVED lines=42> */
.L_x_12598:
[----:B------:R-:W-:Y:S05]  /*87e0*/  BSYNC B1 ;  /* 0x0000000000017941 */ /* 0x000fea0003800000 */
.L_x_12379:
[----:B------:R-:W-:Y:S02]  /*87f0*/  PRMT R40, R0, 0x7610, R40 ;  /* 0x0000761000287816 */ /* 0x000fe40000000028 */
[----:B------:R-:W-:Y:S01]  /*8800*/  PRMT R41, R4, 0x7610, R41 ;  /* 0x0000761004297816 */ /* 0x000fe20000000029 */
[----:B------:R-:W-:Y:S06]  /*8810*/  @P1 BRA `(.L_x_12381) ;  /* 0x0000003000701947 */ /* 0x000fec0003800000 */
[----:B------:R-:W2:Y:S01]  /*8820*/  LDL.64 R60, [R1] ;  /* 0x00000000013c7983 */ /* 0x000ea20000100a00 */
[----:B------:R-:W2:Y:S03]  /*8830*/  LDC R0, c[0x0][0x3f4] ;  /* 0x0000fd00ff007b82 */ /* 0x000ea60000000800 */
[----:B------:R-:W0:Y:S04]  /*8840*/  LDL R58, [R1+0x5c] ;  /* 0x00005c00013a7983 */ /* 0x000e280000100800 */
[----:B------:R-:W3:Y:S04]  /*8850*/  LDL R57, [R1+0x40] ;  /* 0x0000400001397983 */ /* 0x000ee80000100800 */
[----:B------:R-:W4:Y:S04]  /*8860*/  LDL R55, [R1+0x38] ;  /* 0x0000380001377983 */ /* 0x000f280000100800 */
[----:B------:R-:W5:Y:S04]  /*8870*/  LDL R54, [R1+0x3c] ;  /* 0x00003c0001367983 */ /* 0x000f680000100800 */
[----:B------:R-:W5:Y:S04]  /*8880*/  LDL R7, [R1+0x34] ;  /* 0x0000340001077983 */ /* 0x000f680000100800 */
[----:B------:R-:W5:Y:S04]  /*8890*/  LDL R6, [R1+0x44] ;  /* 0x0000440001067983 */ /* 0x000f680000100800 */
[----:B------:R-:W5:Y:S01]  /*88a0*/  LDL R5, [R1+0x60] ;  /* 0x0000600001057983 */ /* 0x000f620000100800 */
[----:B------:R-:W-:Y:S01]  /*88b0*/  BSSY B1, `(.L_x_12382) ;  /* 0x0000039000017945 */ /* 0x000fe20003800000 */
[-C--:B--2---:R-:W-:Y:S01]  /*88c0*/  ISETP.GE.AND P6, PT, R60, R0.reuse, PT ;  /* 0x000000003c00720c */ /* 0x084fe20003fc6270 */
[----:B0-----:R-:W-:Y:S01]  /*88d0*/  IMAD R3, R58, 0x2, R2 ;  /* 0x000000023a037824 */ /* 0x001fe200078e0202 */
[----:B---3--:R-:W-:-:S02]  /*88e0*/  ISETP.GE.AND P0, PT, R57, R0, PT ;  /* 0x000000003900720c */ /* 0x008fc40003f06270 */
[-C--:B----4-:R-:W-:Y:S02]  /*88f0*/  ISETP.GE.AND P1, PT, R55, R0.reuse, PT ;  /* 0x000000003700720c */ /* 0x090fe40003f26270 */
[-C--:B-----5:R-:W-:Y:S02]  /*8900*/  ISETP.GE.AND P2, PT, R54, R0.reuse, PT ;  /* 0x000000003600720c */ /* 0x0a0fe40003f46270 */
[-C--:B------:R-:W-:Y:S02]  /*8910*/  ISETP.GE.AND P3, PT, R7, R0.reuse, PT ;  /* 0x000000000700720c */ /* 0x080fe40003f66270 */
[----:B------:R-:W-:Y:S01]  /*8920*/  ISETP.GE.AND P4, PT, R6, R0, PT ;  /* 0x000000000600720c */ /* 0x000fe20003f86270 */
[----:B------:R-:W-:Y:S01]  /*8930*/  VIADD R0, R3, 0x20 ;  /* 0x0000002003007836 */ /* 0x000fe20000000000 */
[----:B------:R-:W-:Y:S01]  /*8940*/  LOP3.LUT P5, RZ, R5, 0x2, RZ, 0xc0, !PT ;  /* 0x0000000205ff7812 */ /* 0x000fe200078ac0ff */
        /* <DEDUP_REMOVED lines=47> */
.L_x_12383:
[----:B------:R-:W-:Y:S05]  /*8c40*/  BSYNC B1 ;  /* 0x0000000000017941 */ /* 0x000fea0003800000 */
.L_x_12382:
        /* <DEDUP_REMOVED lines=49> */
.L_x_12385:
[----:B------:R-:W-:Y:S05]  /*8f60*/  BSYNC B1 ;  /* 0x0000000000017941 */ /* 0x000fea0003800000 */
.L_x_12384:
        /* <DEDUP_REMOVED lines=48> */
.L_x_12387:
[----:B------:R-:W-:Y:S05]  /*9270*/  BSYNC B1 ;  /* 0x0000000000017941 */ /* 0x000fea0003800000 */
.L_x_12386:
        /* <DEDUP_REMOVED lines=48> */
.L_x_12389:
[----:B------:R-:W-:Y:S05]  /*9580*/  BSYNC B1 ;  /* 0x0000000000017941 */ /* 0x000fea0003800000 */
.L_x_12388:
        /* <DEDUP_REMOVED lines=48> */
.L_x_12391:
[----:B------:R-:W-:Y:S05]  /*9890*/  BSYNC B1 ;  /* 0x0000000000017941 */ /* 0x000fea0003800000 */
.L_x_12390:
        /* <DEDUP_REMOVED lines=48> */
.L_x_12375:
[----:B------:R-:W3:Y:S01]  /*9ba0*/  LDC R9, c[0x0][0x448] ;  /* 0x00011200ff097b82 */ /* 0x000ee20000000800 */
[----:B------:R-:W-:Y:S01]  /*9bb0*/  ULDC.64 UR4, c[0x0][0x3f8] ;  /* 0x0000fe0000047ab9 */ /* 0x000fe20000000a00 */
[----:B------:R-:W-:Y:S01]  /*9bc0*/  ULDC.64 UR6, c[0x0][0x408] ;  /* 0x0001020000067ab9 */ /* 0x000fe20000000a00 */
        /* <DEDUP_REMOVED lines=8> */
[----:B---3--:R-:W-:Y:S01]  /*9c50*/  @P0 SHF.R.U32.HI R3, RZ, R5, R0 ;  /* 0x00000005ff030219 */ /* 0x008fe20000011600 */
        /* <DEDUP_REMOVED lines=22> */
.L_x_12604:
[----:B------:R-:W5:Y:S01]  /*9dc0*/  LDL R4, [R1+0x48] ;  /* 0x0000480001047983 */ /* 0x000f620000100800 */
[----:B------:R-:W-:Y:S01]  /*9dd0*/  BSSY B1, `(.L_x_12393) ;  /* 0x0000039000017945 */ /* 0x000fe20003800000 */
[----:B------:R-:W-:Y:S02]  /*9de0*/  CS2R R6, SRZ ;  /* 0x0000000000067805 */ /* 0x000fe4000001ff00 */
[----:B------:R-:W-:Y:S02]  /*9df0*/  CS2R R12, SRZ ;  /* 0x00000000000c7805 */ /* 0x000fe4000001ff00 */
[----:B0-----:R-:W-:Y:S02]  /*9e00*/  CS2R R14, SRZ ;  /* 0x00000000000e7805 */ /* 0x001fe4000001ff00 */
[----:B------:R-:W-:Y:S02]  /*9e10*/  CS2R R24, SRZ ;  /* 0x0000000000187805 */ /* 0x000fe4000001ff00 */
[----:B------:R-:W-:-:S02]  /*9e20*/  CS2R R26, SRZ ;  /* 0x00000000001a7805 */ /* 0x000fc4000001ff00 */
[----:B------:R-:W-:Y:S02]  /*9e30*/  CS2R R28, SRZ ;  /* 0x00000000001c7805 */ /* 0x000fe4000001ff00 */
[----:B------:R-:W-:Y:S02]  /*9e40*/  CS2R R30, SRZ ;  /* 0x00000000001e7805 */ /* 0x000fe4000001ff00 */
[----:B------:R-:W-:Y:S01]  /*9e50*/  CS2R R34, SRZ ;  /* 0x0000000000227805 */ /* 0x000fe2000001ff00 */
[----:B-----5:R-:W-:Y:S01]  /*9e60*/  IMAD R9, R4, R9, RZ ;  /* 0x0000000904097224 */ /* 0x020fe200078e02ff */
[----:B------:R-:W-:-:S03]  /*9e70*/  CS2R R4, SRZ ;  /* 0x0000000000047805 */ /* 0x000fc6000001ff00 */
[----:B------:R-:W-:Y:S01]  /*9e80*/  IMAD R48, R33, -0xc0, R9 ;  /* 0xffffff4021307824 */ /* 0x000fe200078e0209 */
[----:B------:R-:W-:Y:S02]  /*9e90*/  ISETP.GE.AND P0, PT, R10, R9, PT ;  /* 0x000000090a00720c */ /* 0x000fe40003f06270 */
[----:B------:R-:W-:Y:S02]  /*9ea0*/  CS2R R8, SRZ ;  /* 0x0000000000087805 */ /* 0x000fe4000001ff00 */
[----:B------:R-:W-:Y:S02]  /*9eb0*/  CS2R R10, SRZ ;  /* 0x00000000000a7805 */ /* 0x000fe4000001ff00 */
[----:B------:R-:W-:-:S07]  /*9ec0*/  CS2R R32, SRZ ;  /* 0x0000000000207805 */ /* 0x000fce000001ff00 */
[----:B------:R-:W-:Y:S05]  /*9ed0*/  @P0 BRA `(.L_x_12394) ;  /* 0x0000000000a00947 */ /* 0x000fea0003800000 */
[----:B------:R-:W2:Y:S01]  /*9ee0*/  LDL R36, [R1+0x14] ;  /* 0x0000140001247983 */ /* 0x000ea20000100800 */
[----:B------:R-:W-:-:S03]  /*9ef0*/  ULDC UR4, c[0x0][0x3f4] ;  /* 0x0000fd0000047ab9 */ /* 0x000fc60000000800 */
[----:B------:R-:W2:Y:S01]  /*9f00*/  LDL R37, [R1+0x10] ;  /* 0x0000100001257983 */ /* 0x000ea20000100800 */
[C---:B------:R-:W-:Y:S01]  /*9f10*/  VIADD R5, R16.reuse, 0x20 ;  /* 0x0000002010057836 */ /* 0x040fe20000000000 */
[C---:B------:R-:W-:Y:S01]  /*9f20*/  ISETP.GE.AND P2, PT, R16.reuse, UR4, PT ;  /* 0x0000000410007c0c */ /* 0x040fe2000bf46270 */
[----:B------:R-:W-:-:S03]  /*9f30*/  VIADD R4, R16, 0x10 ;  /* 0x0000001010047836 */ /* 0x000fc60000000000 */
[----:B------:R-:W-:Y:S02]  /*9f40*/  ISETP.GE.AND P4, PT, R5, UR4, PT ;  /* 0x0000000405007c0c */ /* 0x000fe4000bf86270 */
[----:B------:R-:W-:Y:S01]  /*9f50*/  ISETP.GE.AND P3, PT, R4, UR4, PT ;  /* 0x0000000404007c0c */ /* 0x000fe2000bf66270 */
[----:B----4-:R-:W-:-:S06]  /*9f60*/  IMAD.MOV.U32 R4, RZ, RZ, R0 ;  /* 0x000000ffff047224 */ /* 0x010fcc00078e0000 */
[----:B------:R-:W-:Y:S02]  /*9f70*/  @!P2 IMAD.SHL.U32 R39, R16, 0x2, RZ ;  /* 0x000000021027a824 */ /* 0x000fe400078e00ff */
[----:B---3--:R-:W-:-:S03]  /*9f80*/  IMAD.MOV.U32 R5, RZ, RZ, R3 ;  /* 0x000000ffff057224 */ /* 0x008fc600078e0003 */
        /* <DEDUP_REMOVED lines=12> */
[----:B--2---:R-:W-:Y:S01]  /*a050*/  @!P4 IMAD.SHL.U32 R47, R36, 0x8, RZ ;  /* 0x00000008242fc824 */ /* 0x004fe200078e00ff */
[----:B------:R-:W-:-:S02]  /*a060*/  @!P2 IADD3 R36, P0, R0, R39, RZ ;  /* 0x000000270024a210 */ /* 0x000fc40007f1e0ff */
[----:B------:R-:W-:Y:S01]  /*a070*/  @!P2 SHF.L.U64.HI R0, R16, 0x1, R17 ;  /* 0x000000011000a819 */ /* 0x000fe20000010211 */
[----:B------:R-:W-:Y:S02]  /*a080*/  @!P3 IMAD.SHL.U32 R43, R37, 0x8, RZ ;  /* 0x00000008252bb824 */ /* 0x000fe400078e00ff */
[----:B------:R-:W-:-:S04]  /*a090*/  @!P4 IMAD.WIDE R44, R47, 0x2, R4 ;  /* 0x000000022f2cc825 */ /* 0x000fc800078e0204 */
[C---:B------:R-:W-:Y:S01]  /*a0a0*/  @!P3 IMAD.WIDE R40, R43.reuse, 0x2, R4 ;  /* 0x000000022b28b825 */ /* 0x040fe200078e0204 */
        /* <DEDUP_REMOVED lines=11> */
.L_x_12394:
[----:B------:R-:W-:Y:S05]  /*a160*/  BSYNC B1 ;  /* 0x0000000000017941 */ /* 0x000fea0003800000 */
.L_x_12393:
[----:B------:R-:W-:Y:S01]  /*a170*/  ULEA.HI UR4, UR37, UR37, URZ, 0x1 ;  /* 0x0000002525047291 */ /* 0x000fe2000f8f083f */
[----:B---3-5:R-:W-:Y:S01]  /*a180*/  IMAD.MOV.U32 R3, RZ, RZ, R5 ;  /* 0x000000ffff037224 */ /* 0x028fe200078e0005 */
[----:B------:R-:W-:Y:S01]  /*a190*/  VIMNMX R48, R48, 0xc0, PT ;  /* 0x000000c030307848 */ /* 0x000fe20003fe0100 */
[----:B----4-:R-:W-:Y:S01]  /*a1a0*/  IMAD.MOV.U32 R0, RZ, RZ, R4 ;  /* 0x000000ffff007224 */ /* 0x010fe200078e0004 */
[----:B------:R-:W-:Y:S01]  /*a1b0*/  ULOP3.LUT UR4, UR4, 0xfffffffe, URZ, 0xc0, !UPT ;  /* 0xfffffffe04047892 */ /* 0x000fe2000f8ec03f */
[----:B------:R-:W-:Y:S01]  /*a1c0*/  IMAD.MOV.U32 R20, RZ, RZ, R6 ;  /* 0x000000ffff147224 */ /* 0x000fe200078e0006 */
[----:B------:R-:W-:Y:S01]  /*a1d0*/  PRMT R21, R21, 0x5410, R3 ;  /* 0x0000541015157816 */ /* 0x000fe20000000003 */
[----:B0-----:R-:W-:Y:S01]  /*a1e0*/  IMAD.MOV.U32 R36, RZ, RZ, R8 ;  /* 0x000000ffff247224 */ /* 0x001fe200078e0008 */
        /* <DEDUP_REMOVED lines=44> */
[----:B------:R-:W-:-:S02]  /*a4b0*/  ISETP.GE.AND P1, PT, R141, R48, PT ;  /* 0x000000308d00720c */ /* 0x000fc40003f26270 */
[----:B------:R-:W-:Y:S02]  /*a4c0*/  PRMT R46, R37, 0x7610, R46 ;  /* 0x00007610252e7816 */ /* 0x000fe4000000002e */
[----:B------:R-:W-:Y:S01]  /*a4d0*/  PRMT R47, R38, 0x7610, R47 ;  /* 0x00007610262f7816 */ /* 0x000fe2000000002f */
[----:B0-----:R-:W-:Y:S08]  /*a4e0*/  @!P0 BRA `(.L_x_12396) ;  /* 0x0000013000088947 */ /* 0x001ff00003800000 */
.L_x_12605:
[----:B------:R-:W-:Y:S05]  /*a4f0*/  BSYNC B1 ;  /* 0x0000000000017941 */ /* 0x000fea0003800000 */
.L_x_12395:
[----:B------:R-:W-:Y:S02]  /*a500*/  PRMT R48, R0, 0x7610, R48 ;  /* 0x0000761000307816 */ /* 0x000fe40000000030 */
[----:B------:R-:W-:Y:S01]  /*a510*/  PRMT R49, R36, 0x7610, R49 ;  /* 0x0000761024317816 */ /* 0x000fe20000000031 */
[----:B------:R-:W-:Y:S06]  /*a520*/  @P1 BRA `(.L_x_12381) ;  /* 0x00000014002c1947 */ /* 0x000fec0003800000 */
[----:B------:R1:W5:Y:S01]  /*a530*/  LDL R74, [R1+0xc] ;  /* 0x00000c00014a7983 */ /* 0x0003620000100800 */
[----:B0-----:R-:W0:Y:S01]  /*a540*/  LDC R3, c[0x0][0x3f4] ;  /* 0x0000fd00ff037b82 */ /* 0x001e220000000800 */
[C---:B------:R-:W-:Y:S01]  /*a550*/  VIADD R0, R16.reuse, 0x10 ;  /* 0x0000001010007836 */ /* 0x040fe20000000000 */
[----:B------:R-:W-:Y:S01]  /*a560*/  BSSY B1, `(.L_x_12397) ;  /* 0x0000073000017945 */ /* 0x000fe20003800000 */
[C---:B------:R-:W-:Y:S01]  /*a570*/  VIADD R36, R16.reuse, 0x20 ;  /* 0x0000002010247836 */ /* 0x040fe20000000000 */
[----:B------:R-:W-:Y:S02]  /*a580*/  SHF.R.U32.HI R72, RZ, 0x3, R157 ;  /* 0x00000003ff487819 */ /* 0x000fe4000001169d */
[-C--:B0-----:R-:W-:Y:S02]  /*a590*/  ISETP.GE.AND P0, PT, R16, R3.reuse, PT ;  /* 0x000000031000720c */ /* 0x081fe40003f06270 */
[-C--:B------:R-:W-:Y:S02]  /*a5a0*/  ISETP.GE.AND P1, PT, R0, R3.reuse, PT ;  /* 0x000000030000720c */ /* 0x080fe40003f26270 */
[----:B------:R-:W-:-:S09]  /*a5b0*/  ISETP.GE.AND P2, PT, R36, R3, PT ;  /* 0x000000032400720c */ /* 0x000fd20003f46270 */
[----:B-1----:R-:W-:Y:S05]  /*a5c0*/  @P0 BRA `(.L_x_12398) ;  /* 0x0000000400b00947 */ /* 0x002fea0003800000 */
[----:B------:R-:W3:Y:S01]  /*a5d0*/  LDL R75, [R1+0x7c] ;  /* 0x00007c00014b7983 */ /* 0x000ee20000100800 */
        /* <DEDUP_REMOVED lines=11> */
[----:B-----5:R-:W-:Y:S01]  /*a690*/  IMAD R37, R37, 0x1800, R74 ;  /* 0x0000180025257824 */ /* 0x020fe200078e024a */
[----:B------:R-:W-:-:S05]  /*a6a0*/  LOP3.LUT R0, R0, R72, RZ, 0x3c, !PT ;  /* 0x0000004800007212 */ /* 0x000fca00078e3cff */
[----:B--2---:R-:W-:-:S04]  /*a6b0*/  IMAD.IADD R41, R37, 0x1, R0 ;  /* 0x0000000125297824 */ /* 0x004fc800078e0200 */
[----:B------:R-:W-:-:S05]  /*a6c0*/  IMAD R0, R41, 0x2, R2 ;  /* 0x0000000229007824 */ /* 0x000fca00078e0202 */
[----:B------:R-:W0:Y:S01]  /*a6d0*/  LDS.128 R40, [R0+0xc400] ;  /* 0x00c4000000287984 */ /* 0x000e220000000c00 */
[----:B------:R-:W-:Y:S02]  /*a6e0*/  SHF.R.U64 R66, R4, 0x10, R5 ;  /* 0x0000001004427819 */ /* 0x000fe40000001205 */
[----:B------:R-:W-:Y:S02]  /*a6f0*/  SHF.R.U64 R64, R24, 0x10, R25 ;  /* 0x0000001018407819 */ /* 0x000fe40000001219 */
[----:B------:R-:W-:Y:S02]  /*a700*/  SHF.R.U64 R24, R26, 0x10, R27 ;  /* 0x000000101a187819 */ /* 0x000fe4000000121b */
[----:B------:R-:W-:Y:S02]  /*a710*/  SHF.R.U32.HI R65, RZ, 0x10, R25 ;  /* 0x00000010ff417819 */ /* 0x000fe40000011619 */
[----:B------:R-:W-:Y:S02]  /*a720*/  SHF.R.U32.HI R27, RZ, 0x10, R27 ;  /* 0x00000010ff1b7819 */ /* 0x000fe4000001161b */
[----:B------:R-:W-:-:S02]  /*a730*/  PRMT R66, R20, 0x5432, R66 ;  /* 0x0000543214427816 */ /* 0x000fc40000000042 */
[----:B------:R-:W-:Y:S02]  /*a740*/  PRMT R64, R46, 0x5432, R64 ;  /* 0x000054322e407816 */ /* 0x000fe40000000040 */
[----:B------:R-:W-:Y:S02]  /*a750*/  SHF.R.U32.HI R68, RZ, 0x10, R5 ;  /* 0x00000010ff447819 */ /* 0x000fe40000011605 */
[--C-:B------:R-:W-:Y:S01]  /*a760*/  SHF.R.U64 R26, R6, 0x10, R7.reuse ;  /* 0x00000010061a7819 */ /* 0x100fe20000001207 */
[----:B------:R-:W-:Y:S01]  /*a770*/  IMAD.U32 R67, R66, 0x10000, RZ ;  /* 0x0001000042437824 */ /* 0x000fe200078e00ff */
[----:B------:R-:W-:Y:S02]  /*a780*/  SHF.R.U32.HI R6, RZ, 0x10, R7 ;  /* 0x00000010ff067819 */ /* 0x000fe40000011607 */
[----:B------:R-:W-:Y:S02]  /*a790*/  PRMT R65, R58, 0x5410, R65 ;  /* 0x000054103a417816 */ /* 0x000fe40000000041 */
[----:B------:R-:W-:-:S02]  /*a7a0*/  PRMT R4, R59, 0x5410, R27 ;  /* 0x000054103b047816 */ /* 0x000fc4000000001b */
[----:B------:R-:W-:Y:S02]  /*a7b0*/  PRMT R68, R21, 0x5432, R68 ;  /* 0x0000543215447816 */ /* 0x000fe40000000044 */
[----:B------:R-:W-:-:S03]  /*a7c0*/  PRMT R6, R45, 0x5432, R6 ;  /* 0x000054322d067816 */ /* 0x000fc60000000006 */
[----:B------:R-:W-:Y:S02]  /*a7d0*/  IMAD.U32 R69, R68, 0x10000, RZ ;  /* 0x0001000044457824 */ /* 0x000fe400078e00ff */
[----:B------:R-:W-:Y:S02]  /*a7e0*/  IMAD.U32 R70, R6, 0x10000, RZ ;  /* 0x0001000006467824 */ /* 0x000fe400078e00ff */
[----:B0-----:R-:W-:Y:S01]  /*a7f0*/  IMAD.U32 R27, R40, 0x10000, RZ ;  /* 0x00010000281b7824 */ /* 0x001fe200078e00ff */
[----:B------:R-:W-:Y:S01]  /*a800*/  LOP3.LUT R25, R42, 0xffff0000, RZ, 0xc0, !PT ;  /* 0xffff00002a197812 */ /* 0x000fe200078ec0ff */
[----:B------:R-:W-:Y:S02]  /*a810*/  IMAD.U32 R62, R41, 0x10000, RZ ;  /* 0x00010000293e7824 */ /* 0x000fe400078e00ff */
[----:B------:R-:W-:Y:S01]  /*a820*/  FMUL.FTZ R71, R27, R67 ;  /* 0x000000431b477220 */ /* 0x000fe20000410000 */
[----:B------:R-:W-:Y:S01]  /*a830*/  IMAD.U32 R63, R43, 0x10000, RZ ;  /* 0x000100002b3f7824 */ /* 0x000fe200078e00ff */
[----:B------:R-:W-:-:S02]  /*a840*/  LOP3.LUT R66, R66, 0xffff0000, RZ, 0xc0, !PT ;  /* 0xffff000042427812 */ /* 0x000fc400078ec0ff */
[----:B------:R-:W-:Y:S02]  /*a850*/  LOP3.LUT R68, R68, 0xffff0000, RZ, 0xc0, !PT ;  /* 0xffff000044447812 */ /* 0x000fe400078ec0ff */
[----:B------:R-:W-:Y:S02]  /*a860*/  PRMT R26, R44, 0x5432, R26 ;  /* 0x000054322c1a7816 */ /* 0x000fe4000000001a */
[----:B------:R-:W-:Y:S01]  /*a870*/  PRMT R24, R47, 0x5432, R24 ;  /* 0x000054322f187816 */ /* 0x000fe20000000018 */
[----:B---3--:R-:W0:Y:S02]  /*a880*/  LDS.128 R36, [R75] ;  /* 0x000000004b247984 */ /* 0x008e240000000c00 */
[C---:B0-----:R-:W-:Y:S01]  /*a890*/  IMAD.U32 R58, R36.reuse, 0x10000, RZ ;  /* 0x00010000243a7824 */ /* 0x041fe200078e00ff */
        /* <DEDUP_REMOVED lines=14> */
[----:B------:R-:W-:Y:S02]  /*a980*/  IMAD.U32 R58, R4, 0x10000, RZ ;  /* 0x00010000043a7824 */ /* 0x000fe400078e00ff */
[C---:B------:R-:W-:Y:S01]  /*a990*/  FMUL.FTZ R71, R62.reuse, R69 ;  /* 0x000000453e477220 */ /* 0x040fe20000410000 */
[----:B------:R-:W-:Y:S02]  /*a9a0*/  IMAD.U32 R60, R37, 0x10000, RZ ;  /* 0x00010000253c7824 */ /* 0x000fe400078e00ff */
[-C--:B------:R-:W-:Y:S01]  /*a9b0*/  FMUL.FTZ R67, R62, R43.reuse ;  /* 0x0000002b3e437220 */ /* 0x080fe20000410000 */
[C---:B------:R-:W-:Y:S01]  /*a9c0*/  FMUL.FTZ R62, R63.reuse, R70 ;  /* 0x000000463f3e7220 */ /* 0x040fe20000410000 */
[----:B------:R-:W-:Y:S01]  /*a9d0*/  LOP3.LUT R64, R64, 0xffff0000, RZ, 0xc0, !PT ;  /* 0xffff000040407812 */ /* 0x000fe200078ec0ff */
[-C--:B------:R-:W-:Y:S01]  /*a9e0*/  FMUL.FTZ R63, R63, R58.reuse ;  /* 0x0000003a3f3f7220 */ /* 0x080fe20000410000 */
[----:B------:R-:W-:Y:S01]  /*a9f0*/  LOP3.LUT R65, R65, 0xffff0000, RZ, 0xc0, !PT ;  /* 0xffff000041417812 */ /* 0x000fe200078ec0ff */
[----:B------:R-:W-:Y:S01]  /*aa00*/  FFMA.FTZ R71, R60, R43, -R71 ;  /* 0x0000002b3c477223 */ /* 0x000fe20000010847 */
[----:B------:R-:W-:Y:S01]  /*aa10*/  FFMA.FTZ R43, R61, R58, -R62 ;  /* 0x0000003a3d2b7223 */ /* 0x000fe2000001083e */
[----:B------:R-:W-:Y:S01]  /*aa20*/  LOP3.LUT R37, R37, 0xffff0000, RZ, 0xc0, !PT ;  /* 0xffff000025257812 */ /* 0x000fe200078ec0ff */
[C---:B------:R-:W-:Y:S01]  /*aa30*/  FMUL.FTZ R58, R39.reuse, R66 ;  /* 0x00000042273a7220 */ /* 0x040fe20000410000 */
[----:B------:R-:W-:Y:S01]  /*aa40*/  FMUL.FTZ R62, R39, R64 ;  /* 0x00000040273e7220 */ /* 0x000fe20000410000 */
[----:B------:R-:W-:Y:S01]  /*aa50*/  FFMA.FTZ R63, R61, R70, R63 ;  /* 0x000000463d3f7223 */ /* 0x000fe2000001003f */
[C---:B------:R-:W-:Y:S01]  /*aa60*/  FMUL.FTZ R39, R40.reuse, R65 ;  /* 0x0000004128277220 */ /* 0x040fe20000410000 */
[----:B------:R-:W-:Y:S01]  /*aa70*/  FMUL.FTZ R70, R40, R68 ;  /* 0x0000004428467220 */ /* 0x000fe20000410000 */
[----:B------:R-:W-:Y:S01]  /*aa80*/  FFMA.FTZ R67, R60, R69, R67 ;  /* 0x000000453c437223 */ /* 0x000fe20000010043 */
[----:B------:R-:W-:Y:S01]  /*aa90*/  FFMA.FTZ R64, R59, R64, -R58 ;  /* 0x000000403b407223 */ /* 0x000fe2000001083a */
[----:B------:R-:W-:-:S02]  /*aaa0*/  IMAD.U32 R60, R26, 0x10000, RZ ;  /* 0x000100001a3c7824 */ /* 0x000fc400078e00ff */
[C---:B------:R-:W-:Y:S01]  /*aab0*/  FFMA.FTZ R68, R37.reuse, R68, R39 ;  /* 0x0000004425447223 */ /* 0x040fe20000010027 */
[----:B------:R-:W-:Y:S01]  /*aac0*/  IMAD.U32 R58, R24, 0x10000, RZ ;  /* 0x00010000183a7824 */ /* 0x000fe200078e00ff */
[----:B------:R-:W-:Y:S01]  /*aad0*/  LOP3.LUT R26, R26, 0xffff0000, RZ, 0xc0, !PT ;  /* 0xffff00001a1a7812 */ /* 0x000fe200078ec0ff */
[----:B------:R-:W-:Y:S01]  /*aae0*/  FFMA.FTZ R70, R37, R65, -R70 ;  /* 0x0000004125467223 */ /* 0x000fe20000010846 */
[----:B------:R-:W-:Y:S01]  /*aaf0*/  LOP3.LUT R39, R6, 0xffff0000, RZ, 0xc0, !PT ;  /* 0xffff000006277812 */ /* 0x000fe200078ec0ff */
[----:B------:R-:W-:Y:S01]  /*ab00*/  FFMA.FTZ R59, R59, R66, R62 ;  /* 0x000000423b3b7223 */ /* 0x000fe2000001003e */
[----:B------:R-:W-:Y:S02]  /*ab10*/  LOP3.LUT R24, R24, 0xffff0000, RZ, 0xc0, !PT ;  /* 0xffff000018187812 */ /* 0x000fe400078ec0ff */
[----:B------:R-:W-:Y:S01]  /*ab20*/  LOP3.LUT R37, R4, 0xffff0000, RZ, 0xc0, !PT ;  /* 0xffff000004257812 */ /* 0x000fe200078ec0ff */
[C---:B------:R-:W-:Y:S01]  /*ab30*/  FMUL.FTZ R40, R41.reuse, R60 ;  /* 0x0000003c29287220 */ /* 0x040fe20000410000 */
[----:B------:R-:W-:Y:S01]  /*ab40*/  FMUL.FTZ R62, R41, R58 ;  /* 0x0000003a293e7220 */ /* 0x000fe20000410000 */
[C---:B------:R-:W-:Y:S01]  /*ab50*/  FMUL.FTZ R4, R25.reuse, R26 ;  /* 0x0000001a19047220 */ /* 0x040fe20000410000 */
[C---:B------:R-:W-:Y:S01]  /*ab60*/  FMUL.FTZ R61, R42.reuse, R39 ;  /* 0x000000272a3d7220 */ /* 0x040fe20000410000 */
[----:B------:R-:W-:Y:S01]  /*ab70*/  FMUL.FTZ R25, R25, R24 ;  /* 0x0000001819197220 */ /* 0x000fe20000410000 */
[-C--:B------:R-:W-:Y:S01]  /*ab80*/  FMUL.FTZ R6, R42, R37.reuse ;  /* 0x000000252a067220 */ /* 0x080fe20000410000 */
[C---:B------:R-:W-:Y:S01]  /*ab90*/  FFMA.FTZ R40, R7.reuse, R58, -R40 ;  /* 0x0000003a07287223 */ /* 0x040fe20000010828 */
        /* <DEDUP_REMOVED lines=15> */
.L_x_12398:
[----:B------:R-:W-:Y:S05]  /*ac90*/  BSYNC B1 ;  /* 0x0000000000017941 */ /* 0x000fea0003800000 */
.L_x_12397:
[----:B------:R-:W-:Y:S04]  /*aca0*/  BSSY B1, `(.L_x_12399) ;  /* 0x000006a000017945 */ /* 0x000fe80003800000 */
[----:B------:R-:W-:Y:S05]  /*acb0*/  @P1 BRA `(.L_x_12400) ;  /* 0x0000000400a01947 */ /* 0x000fea0003800000 */
[----:B0-----:R-:W3:Y:S04]  /*acc0*/  LDL R0, [R1+0x10] ;  /* 0x0000100001007983 */ /* 0x001ee80000100800 */
[----:B------:R-:W4:Y:S01]  /*acd0*/  LDL R58, [R1+0x78] ;  /* 0x00007800013a7983 */ /* 0x000f220000100800 */
[--C-:B------:R-:W-:Y:S02]  /*ace0*/  SHF.R.U64 R39, R28, 0x10, R29.reuse ;  /* 0x000000101c277819 */ /* 0x100fe4000000121d */
[----:B------:R-:W-:Y:S02]  /*acf0*/  SHF.R.U32.HI R28, RZ, 0x10, R29 ;  /* 0x00000010ff1c7819 */ /* 0x000fe4000001161d */
[--C-:B------:R-:W-:Y:S02]  /*ad00*/  SHF.R.U64 R29, R8, 0x10, R9.reuse ;  /* 0x00000010081d7819 */ /* 0x100fe40000001209 */
[----:B------:R-:W-:-:S02]  /*ad10*/  SHF.R.U32.HI R8, RZ, 0x10, R9 ;  /* 0x00000010ff087819 */ /* 0x000fc40000011609 */
[----:B------:R-:W-:Y:S02]  /*ad20*/  SHF.R.U64 R37, R30, 0x10, R31 ;  /* 0x000000101e257819 */ /* 0x000fe4000000121f */
[----:B------:R-:W-:Y:S02]  /*ad30*/  PRMT R54, R54, 0x5410, R39 ;  /* 0x0000541036367816 */ /* 0x000fe40000000027 */
[----:B------:R-:W-:Y:S02]  /*ad40*/  PRMT R50, R50, 0x5410, R29 ;  /* 0x0000541032327816 */ /* 0x000fe4000000001d */
[--C-:B------:R-:W-:Y:S02]  /*ad50*/  SHF.R.U64 R9, R10, 0x10, R11.reuse ;  /* 0x000000100a097819 */ /* 0x100fe4000000120b */
[----:B------:R-:W-:Y:S01]  /*ad60*/  PRMT R51, R51, 0x5410, R8 ;  /* 0x0000541033337816 */ /* 0x000fe20000000008 */
[----:B------:R-:W-:Y:S01]  /*ad70*/  IMAD.U32 R39, R50, 0x10000, RZ ;  /* 0x0001000032277824 */ /* 0x000fe200078e00ff */
[----:B------:R-:W-:-:S02]  /*ad80*/  SHF.R.U32.HI R10, RZ, 0x10, R11 ;  /* 0x00000010ff0a7819 */ /* 0x000fc4000001160b */
[----:B------:R-:W-:Y:S01]  /*ad90*/  PRMT R55, R55, 0x5410, R28 ;  /* 0x0000541037377816 */ /* 0x000fe2000000001c */
[----:B------:R-:W-:Y:S01]  /*ada0*/  IMAD.U32 R36, R51, 0x10000, RZ ;  /* 0x0001000033247824 */ /* 0x000fe200078e00ff */
[----:B------:R-:W-:Y:S01]  /*adb0*/  PRMT R56, R56, 0x5410, R37 ;  /* 0x0000541038387816 */ /* 0x000fe20000000025 */
[----:B------:R-:W-:Y:S01]  /*adc0*/  IMAD.U32 R37, R54, 0x10000, RZ ;  /* 0x0001000036257824 */ /* 0x000fe200078e00ff */
[----:B------:R-:W-:Y:S02]  /*add0*/  SHF.R.U32.HI R30, RZ, 0x10, R31 ;  /* 0x00000010ff1e7819 */ /* 0x000fe4000001161f */
[----:B------:R-:W-:Y:S02]  /*ade0*/  PRMT R53, R53, 0x5410, R10 ;  /* 0x0000541035357816 */ /* 0x000fe4000000000a */
[----:B------:R-:W-:Y:S02]  /*adf0*/  PRMT R57, R57, 0x5410, R30 ;  /* 0x0000541039397816 */ /* 0x000fe4000000001e */
[----:B------:R-:W-:Y:S01]  /*ae00*/  PRMT R52, R52, 0x5410, R9 ;  /* 0x0000541034347816 */ /* 0x000fe20000000009 */
[----:B------:R-:W-:Y:S01]  /*ae10*/  IMAD.U32 R38, R53, 0x10000, RZ ;  /* 0x0001000035267824 */ /* 0x000fe200078e00ff */
[----:B---3--:R-:W-:-:S04]  /*ae20*/  LEA.HI R0, R3, R0, RZ, 0x1d ;  /* 0x0000000003007211 */ /* 0x008fc800078fe8ff */
[----:B------:R-:W-:-:S04]  /*ae30*/  SHF.R.S32.HI R5, RZ, 0x1f, R0 ;  /* 0x0000001fff057819 */ /* 0x000fc80000011400 */
[----:B------:R-:W-:Y:S01]  /*ae40*/  LEA.HI R5, R5, R0, RZ, 0x2 ;  /* 0x0000000005057211 */ /* 0x000fe200078f10ff */
[----:B------:R-:W-:-:S03]  /*ae50*/  IMAD.SHL.U32 R0, R0, 0x8, RZ ;  /* 0x0000000800007824 */ /* 0x000fc600078e00ff */
[----:B------:R-:W-:Y:S02]  /*ae60*/  SHF.R.S32.HI R5, RZ, 0x2, R5 ;  /* 0x00000002ff057819 */ /* 0x000fe40000011405 */
[----:B------:R-:W-:-:S03]  /*ae70*/  LOP3.LUT R0, R157, 0x18, R0, 0xf8, !PT ;  /* 0x000000189d007812 */ /* 0x000fc600078ef800 */
[----:B-----5:R-:W-:Y:S01]  /*ae80*/  IMAD R5, R5, 0x1800, R74 ;  /* 0x0000180005057824 */ /* 0x020fe200078e024a */
[----:B------:R-:W-:-:S05]  /*ae90*/  LOP3.LUT R0, R0, R72, RZ, 0x3c, !PT ;  /* 0x0000004800007212 */ /* 0x000fca00078e3cff */
[----:B------:R-:W-:Y:S02]  /*aea0*/  IMAD.IADD R25, R5, 0x1, R0 ;  /* 0x0000000105197824 */ /* 0x000fe400078e0200 */
[----:B----4-:R-:W0:Y:S02]  /*aeb0*/  LDS.128 R4, [R58] ;  /* 0x000000003a047984 */ /* 0x010e240000000c00 */
        /* <DEDUP_REMOVED lines=14> */
[C---:B--2---:R-:W-:Y:S01]  /*afa0*/  FMUL.FTZ R41, R28.reuse, R39 ;  /* 0x000000271c297220 */ /* 0x044fe20000410000 */
        /* <DEDUP_REMOVED lines=9> */
[C---:B------:R-:W-:Y:S01]  /*b040*/  FMUL.FTZ R28, R31.reuse, R38 ;  /* 0x000000261f1c7220 */ /* 0x040fe20000410000 */
        /* <DEDUP_REMOVED lines=15> */
[C---:B------:R-:W-:Y:S01]  /*b140*/  FMUL.FTZ R37, R25.reuse, R8 ;  /* 0x0000000819257220 */ /* 0x040fe20000410000 */
[C---:B------:R-:W-:Y:S01]  /*b150*/  FMUL.FTZ R29, R30.reuse, R11 ;  /* 0x0000000b1e1d7220 */ /* 0x040fe20000410000 */
[----:B------:R-:W-:Y:S01]  /*b160*/  FMUL.FTZ R38, R25, R28 ;  /* 0x0000001c19267220 */ /* 0x000fe20000410000 */
[-C--:B------:R-:W-:Y:S01]  /*b170*/  FMUL.FTZ R31, R30, R9.reuse ;  /* 0x000000091e1f7220 */ /* 0x080fe20000410000 */
[----:B------:R-:W-:Y:S01]  /*b180*/  LOP3.LUT R26, R26, 0xffff0000, RZ, 0xc0, !PT ;  /* 0xffff00001a1a7812 */ /* 0x000fe200078ec0ff */
[----:B------:R-:W-:Y:S01]  /*b190*/  FFMA.FTZ R29, R10, R9, -R29 ;  /* 0x000000090a1d7223 */ /* 0x000fe2000001081d */
[C---:B------:R-:W-:Y:S01]  /*b1a0*/  FFMA.FTZ R25, R5.reuse, R8, -R38 ;  /* 0x0000000805197223 */ /* 0x040fe20000010826 */
[----:B------:R-:W-:Y:S01]  /*b1b0*/  FFMA.FTZ R37, R5, R28, R37 ;  /* 0x0000001c05257223 */ /* 0x000fe20000010025 */
[----:B------:R-:W-:Y:S01]  /*b1c0*/  LOP3.LUT R9, R52, 0xffff0000, RZ, 0xc0, !PT ;  /* 0xffff000034097812 */ /* 0x000fe200078ec0ff */
[----:B------:R-:W-:Y:S01]  /*b1d0*/  FFMA.FTZ R10, R10, R11, R31 ;  /* 0x0000000b0a0a7223 */ /* 0x000fe2000001001f */
[----:B------:R-:W-:-:S02]  /*b1e0*/  LOP3.LUT R27, R27, 0xffff0000, RZ, 0xc0, !PT ;  /* 0xffff00001b1b7812 */ /* 0x000fc400078ec0ff */
[----:B------:R-:W-:Y:S01]  /*b1f0*/  LOP3.LUT R5, R56, 0xffff0000, RZ, 0xc0, !PT ;  /* 0xffff000038057812 */ /* 0x000fe200078ec0ff */
[C---:B------:R-:W-:Y:S01]  /*b200*/  FMUL.FTZ R11, R26.reuse, R9 ;  /* 0x000000091a0b7220 */ /* 0x040fe20000410000 */
[----:B------:R-:W-:Y:S02]  /*b210*/  LOP3.LUT R8, R53, 0xffff0000, RZ, 0xc0, !PT ;  /* 0xffff000035087812 */ /* 0x000fe400078ec0ff */
        /* <DEDUP_REMOVED lines=18> */
.L_x_12400:
[----:B------:R-:W-:Y:S05]  /*b340*/  BSYNC B1 ;  /* 0x0000000000017941 */ /* 0x000fea0003800000 */
.L_x_12399:
[----:B------:R-:W-:Y:S05]  /*b350*/  @P2 BRA `(.L_x_12381) ;  /* 0x0000000400a02947 */ /* 0x000fea0003800000 */
[----:B01----:R-:W3:Y:S04]  /*b360*/  LDL R0, [R1+0x14] ;  /* 0x0000140001007983 */ /* 0x003ee80000100800 */
[----:B------:R-:W4:Y:S01]  /*b370*/  LDL R36, [R1+0x74] ;  /* 0x0000740001247983 */ /* 0x000f220000100800 */
[----:B------:R-:W-:Y:S02]  /*b380*/  SHF.R.U64 R29, R32, 0x10, R33 ;  /* 0x00000010201d7819 */ /* 0x000fe40000001221 */
[----:B------:R-:W-:Y:S02]  /*b390*/  SHF.R.U64 R27, R34, 0x10, R35 ;  /* 0x00000010221b7819 */ /* 0x000fe40000001223 */
[--C-:B------:R-:W-:Y:S02]  /*b3a0*/  SHF.R.U64 R25, R12, 0x10, R13.reuse ;  /* 0x000000100c197819 */ /* 0x100fe4000000120d */
[----:B------:R-:W-:-:S02]  /*b3b0*/  SHF.R.U32.HI R12, RZ, 0x10, R13 ;  /* 0x00000010ff0c7819 */ /* 0x000fc4000001160d */
[----:B------:R-:W-:Y:S02]  /*b3c0*/  PRMT R46, R46, 0x5410, R29 ;  /* 0x000054102e2e7816 */ /* 0x000fe4000000001d */
[----:B------:R-:W-:Y:S02]  /*b3d0*/  PRMT R48, R48, 0x5410, R27 ;  /* 0x0000541030307816 */ /* 0x000fe4000000001b */
[----:B------:R-:W-:Y:S01]  /*b3e0*/  PRMT R25, R20, 0x5410, R25 ;  /* 0x0000541014197816 */ /* 0x000fe20000000019 */
[----:B------:R-:W-:Y:S01]  /*b3f0*/  IMAD.U32 R26, R46, 0x10000, RZ ;  /* 0x000100002e1a7824 */ /* 0x000fe200078e00ff */
[----:B------:R-:W-:Y:S02]  /*b400*/  SHF.R.U32.HI R32, RZ, 0x10, R33 ;  /* 0x00000010ff207819 */ /* 0x000fe40000011621 */
[----:B------:R-:W-:Y:S01]  /*b410*/  PRMT R27, R21, 0x5410, R12 ;  /* 0x00005410151b7816 */ /* 0x000fe2000000000c */
[----:B------:R-:W-:Y:S01]  /*b420*/  IMAD.U32 R28, R25, 0x10000, RZ ;  /* 0x00010000191c7824 */ /* 0x000fe200078e00ff */
[----:B------:R-:W-:-:S02]  /*b430*/  SHF.R.U32.HI R34, RZ, 0x10, R35 ;  /* 0x00000010ff227819 */ /* 0x000fc40000011623 */
[----:B------:R-:W-:Y:S01]  /*b440*/  PRMT R47, R47, 0x5410, R32 ;  /* 0x000054102f2f7816 */ /* 0x000fe20000000020 */
[----:B------:R-:W-:Y:S01]  /*b450*/  IMAD.U32 R29, R27, 0x10000, RZ ;  /* 0x000100001b1d7824 */ /* 0x000fe200078e00ff */
[----:B------:R-:W-:Y:S02]  /*b460*/  PRMT R49, R49, 0x5410, R34 ;  /* 0x0000541031317816 */ /* 0x000fe40000000022 */
[----:B------:R-:W-:Y:S02]  /*b470*/  LOP3.LUT R25, R25, 0xffff0000, RZ, 0xc0, !PT ;  /* 0xffff000019197812 */ /* 0x000fe400078ec0ff */
        /* <DEDUP_REMOVED lines=10> */
[----:B------:R-:W-:Y:S01]  /*b520*/  IMAD R0, R3, 0x2, R2 ;  /* 0x0000000203007824 */ /* 0x000fe200078e0202 */
[--C-:B------:R-:W-:Y:S02]  /*b530*/  SHF.R.U64 R3, R14, 0x10, R15.reuse ;  /* 0x000000100e037819 */ /* 0x100fe4000000120f */
[----:B------:R-:W-:Y:S02]  /*b540*/  SHF.R.U32.HI R14, RZ, 0x10, R15 ;  /* 0x00000010ff0e7819 */ /* 0x000fe4000001160f */
[----:B------:R-:W1:Y:S01]  /*b550*/  LDS.128 R8, [R0+0xc400] ;  /* 0x00c4000000087984 */ /* 0x000e620000000c00 */
[----:B------:R-:W-:-:S02]  /*b560*/  PRMT R44, R44, 0x5410, R3 ;  /* 0x000054102c2c7816 */ /* 0x000fc40000000003 */
[----:B------:R-:W-:-:S05]  /*b570*/  PRMT R45, R45, 0x5410, R14 ;  /* 0x000054102d2d7816 */ /* 0x000fca000000000e */
        /* <DEDUP_REMOVED lines=16> */
[C---:B------:R-:W-:Y:S01]  /*b680*/  FMUL.FTZ R33, R20.reuse, R29 ;  /* 0x0000001d14217220 */ /* 0x040fe20000410000 */
        /* <DEDUP_REMOVED lines=10> */
[----:B------:R-:W-:Y:S01]  /*b730*/  FFMA.FTZ R28, R14, R3, -R15 ;  /* 0x000000030e1c7223 */ /* 0x000fe2000001080f */
[----:B------:R-:W-:Y:S01]  /*b740*/  LOP3.LUT R3, R46, 0xffff0000, RZ, 0xc0, !PT ;  /* 0xffff00002e037812 */ /* 0x000fe200078ec0ff */
[----:B------:R-:W-:Y:S01]  /*b750*/  FFMA.FTZ R31, R14, R31, R24 ;  /* 0x0000001f0e1f7223 */ /* 0x000fe20000010018 */
[----:B------:R-:W-:Y:S01]  /*b760*/  LOP3.LUT R14, R27, 0xffff0000, RZ, 0xc0, !PT ;  /* 0xffff00001b0e7812 */ /* 0x000fe200078ec0ff */
[----:B------:R-:W-:Y:S01]  /*b770*/  FMUL.FTZ R15, R8, R25 ;  /* 0x00000019080f7220 */ /* 0x000fe20000410000 */
[----:B------:R-:W-:-:S02]  /*b780*/  IMAD.U32 R21, R10, 0x10000, RZ ;  /* 0x000100000a157824 */ /* 0x000fc400078e00ff */
[-C--:B------:R-:W-:Y:S01]  /*b790*/  FMUL.FTZ R27, R8, R3.reuse ;  /* 0x00000003081b7220 */ /* 0x080fe20000410000 */
[----:B------:R-:W-:Y:S02]  /*b7a0*/  IMAD.U32 R20, R44, 0x10000, RZ ;  /* 0x000100002c147824 */ /* 0x000fe400078e00ff */
[C---:B------:R-:W-:Y:S01]  /*b7b0*/  FMUL.FTZ R24, R9.reuse, R14 ;  /* 0x0000000e09187220 */ /* 0x040fe20000410000 */
[C---:B------:R-:W-:Y:S01]  /*b7c0*/  FFMA.FTZ R15, R4.reuse, R3, -R15 ;  /* 0x00000003040f7223 */ /* 0x040fe2000001080f */
[----:B------:R-:W-:Y:S01]  /*b7d0*/  FMUL.FTZ R9, R9, R12 ;  /* 0x0000000c09097220 */ /* 0x000fe20000410000 */
[----:B------:R-:W-:Y:S01]  /*b7e0*/  FFMA.FTZ R27, R4, R25, R27 ;  /* 0x00000019041b7223 */ /* 0x000fe2000001001b */
[----:B------:R-:W-:Y:S02]  /*b7f0*/  IMAD.U32 R8, R48, 0x10000, RZ ;  /* 0x0001000030087824 */ /* 0x000fe400078e00ff */
[----:B------:R-:W-:Y:S01]  /*b800*/  FMUL.FTZ R4, R21, R20 ;  /* 0x0000001415047220 */ /* 0x000fe20000410000 */
[C---:B------:R-:W-:Y:S01]  /*b810*/  FFMA.FTZ R24, R5.reuse, R12, -R24 ;  /* 0x0000000c05187223 */ /* 0x040fe20000010818 */
[----:B------:R-:W-:Y:S01]  /*b820*/  FFMA.FTZ R14, R5, R14, R9 ;  /* 0x0000000e050e7223 */ /* 0x000fe20000010009 */
[----:B------:R-:W-:Y:S01]  /*b830*/  LOP3.LUT R10, R10, 0xffff0000, RZ, 0xc0, !PT ;  /* 0xffff00000a0a7812 */ /* 0x000fe200078ec0ff */
[-C--:B------:R-:W-:Y:S01]  /*b840*/  FMUL.FTZ R26, R21, R8.reuse ;  /* 0x00000008151a7220 */ /* 0x080fe20000410000 */
[----:B------:R-:W-:Y:S01]  /*b850*/  FFMA.FTZ R12, R13, R8, -R4 ;  /* 0x000000080d0c7223 */ /* 0x000fe20000010804 */
[----:B------:R-:W-:-:S02]  /*b860*/  LOP3.LUT R5, R44, 0xffff0000, RZ, 0xc0, !PT ;  /* 0xffff00002c057812 */ /* 0x000fc400078ec0ff */
[----:B------:R-:W-:Y:S01]  /*b870*/  LOP3.LUT R11, R11, 0xffff0000, RZ, 0xc0, !PT ;  /* 0xffff00000b0b7812 */ /* 0x000fe200078ec0ff */
[----:B------:R-:W-:Y:S01]  /*b880*/  FFMA.FTZ R26, R13, R20, R26 ;  /* 0x000000140d1a7223 */ /* 0x000fe2000001001a */
[----:B------:R-:W-:Y:S01]  /*b890*/  LOP3.LUT R3, R48, 0xffff0000, RZ, 0xc0, !PT ;  /* 0xffff000030037812 */ /* 0x000fe200078ec0ff */
[C---:B------:R-:W-:Y:S01]  /*b8a0*/  FMUL.FTZ R9, R10.reuse, R5 ;  /* 0x000000050a097220 */ /* 0x040fe20000410000 */
        /* <DEDUP_REMOVED lines=19> */
.L_x_12381:
[----:B------:R-:W-:Y:S05]  /*b9e0*/  BSYNC B0 ;  /* 0x0000000000007941 */ /* 0x000fea0003800000 */
.L_x_12374:
        /* <DEDUP_REMOVED lines=8> */
.L_x_12372:
[----:B0--3--:R-:W-:-:S05]  /*ba70*/  IMAD.U32 R0, RZ, RZ, UR41 ;  /* 0x00000029ff007e24 */ /* 0x009fca000f8e00ff */
[----:B------:R-:W-:-:S13]  /*ba80*/  ISETP.NE.AND P0, PT, R0, 0x3, PT ;  /* 0x000000030000780c */ /* 0x000fda0003f05270 */
[----:B------:R-:W-:Y:S05]  /*ba90*/  @!P0 BRA `(.L_x_12401) ;  /* 0x0000000000048947 */ /* 0x000fea0003800000 */
[----:B------:R-:W-:Y:S01]  /*baa0*/  BPT.TRAP 0x1 ;  /* 0x000000040000795c */ /* 0x000fe20000300000 */
.L_x_12401:
[----:B------:R-:W-:Y:S01]  /*bab0*/  IMAD R0, R19, 0x8, R2 ;  /* 0x0000000813007824 */ /* 0x000fe200078e0202 */
[----:B--2-4-:R-:W-:-:S04]  /*bac0*/  SHF.L.U32 R5, R138, 0x1f, RZ ;  /* 0x0000001f8a057819 */ /* 0x014fc800000006ff */
[----:B------:R0:W2:Y:S01]  /*bad0*/  SYNCS.PHASECHK.TRANS64.TRYWAIT P1, [R0+URZ+0x2d830], R5 ;  /* 0x02d83005000075a7 */ /* 0x0000a2000802017f */
[----:B------:R-:W-:Y:S05]  /*bae0*/  @!P0 BRA `(.L_x_12402) ;  /* 0x0000000000048947 */ /* 0x000fea0003800000 */
[----:B------:R-:W-:Y:S01]  /*baf0*/  BPT.TRAP 0x1 ;  /* 0x000000040000795c */ /* 0x000fe20000300000 */
.L_x_12402:
[----:B-1----:R-:W-:Y:S01]  /*bb00*/  VIADD R3, R2, 0x15400 ;  /* 0x0001540002037836 */ /* 0x002fe20000000000 */
        /* <DEDUP_REMOVED lines=9> */
.L_x_12403:
[----:B-1----:R-:W3:Y:S01]  /*bba0*/  LDL R3, [R1+0x28] ;  /* 0x0000280001037983 */ /* 0x002ee20000100800 */
[----:B0-2---:R-:W-:Y:S01]  /*bbb0*/  IMAD.MOV.U32 R5, RZ, RZ, -0x7fffffe0 ;  /* 0x80000020ff057424 */ /* 0x005fe200078e00ff */
[----:B------:R-:W-:Y:S05]  /*bbc0*/  WARPSYNC.ALL ;  /* 0x0000000000007948 */ /* 0x000fea0003800000 */
[C---:B------:R-:W-:Y:S01]  /*bbd0*/  R2UR UR4, R142.reuse ;  /* 0x000000008e0472ca */ /* 0x040fe200000e0000 */
[----:B-----5:R-:W-:Y:S01]  /*bbe0*/  WARPGROUP.ARRIVE ;  /* 0x00000000000079c5 */ /* 0x020fe20000000000 */
        /* <DEDUP_REMOVED lines=63> */
.L_x_12405:
        /* <DEDUP_REMOVED lines=9> */
[----:B------:R-:W-:Y:S01]  /*c070*/  LOP3.LUT R23, R23, 0xfffffff7, RZ, 0xc0, !PT ;  /* 0xfffffff717177812 */ /* 0x000fe200078ec0ff */
[----:B------:R-:W-:Y:S01]  /*c080*/  ULDC UR43, c[0x0][0x988] ;  /* 0x00026200002b7ab9 */ /* 0x000fe20000000800 */
[----:B------:R-:W-:Y:S01]  /*c090*/  ULDC UR44, c[0x0][0x988] ;  /* 0x00026200002c7ab9 */ /* 0x000fe20000000800 */
[----:B0-----:R-:W-:-:S13]  /*c0a0*/  ISETP.NE.AND P4, PT, R3, 0x1, PT ;  /* 0x000000010300780c */ /* 0x001fda0003f85270 */
[----:B------:R-:W0:Y:S08]  /*c0b0*/  @P4 LDC R3, c[0x0][0x44c] ;  /* 0x00011300ff034b82 */ /* 0x000e300000000800 */
[----:B------:R-:W1:Y:S01]  /*c0c0*/  @P4 LDC R4, c[0x0][0x450] ;  /* 0x00011400ff044b82 */ /* 0x000e620000000800 */
[----:B--2---:R-:W-:-:S04]  /*c0d0*/  IMAD.IADD R6, R5, 0x1, R91 ;  /* 0x0000000105067824 */ /* 0x004fc800078e025b */
[----:B0-----:R-:W-:-:S05]  /*c0e0*/  @P4 IMAD.HI.U32 R3, R6, R3, RZ ;  /* 0x0000000306034227 */ /* 0x001fca00078e00ff */
[----:B-1----:R-:W-:Y:S01]  /*c0f0*/  @P4 SHF.R.U32.HI R6, RZ, R4, R3 ;  /* 0x00000004ff064219 */ /* 0x002fe20000011603 */
[----:B------:R-:W-:-:S04]  /*c100*/  IMAD.MOV.U32 R3, RZ, RZ, -0x80 ;  /* 0xffffff80ff037424 */ /* 0x000fc800078e00ff */
[----:B------:R-:W0:Y:S01]  /*c110*/  SHFL.IDX PT, R7, R6, 0x1, 0x1c1f ;  /* 0x003c1f0006077f89 */ /* 0x000e2200000e0000 */
[----:B------:R-:W-:-:S04]  /*c120*/  IMAD R3, R88, R3, 0x80 ;  /* 0x0000008058037424 */ /* 0x000fc800078e0203 */
[----:B------:R-:W-:Y:S02]  /*c130*/  VIADD R4, R3, 0x1 ;  /* 0x0000000103047836 */ /* 0x000fe40000000000 */
[----:B----4-:R-:W-:Y:S02]  /*c140*/  IMAD.IADD R5, R89, 0x1, R3 ;  /* 0x0000000159057824 */ /* 0x010fe400078e0203 */
[C---:B---3--:R-:W-:Y:S02]  /*c150*/  IMAD R4, R8.reuse, -0x2, R4 ;  /* 0xfffffffe08047824 */ /* 0x048fe400078e0204 */
        /* <DEDUP_REMOVED lines=98> */
[----:B------:R-:W0:Y:S04]  /*c780*/  SHFL.BFLY PT, R3, R8, 0x2, 0x1f ;  /* 0x0c401f0008037f89 */ /* 0x000e2800000e0000 */
[----:B------:R-:W1:Y:S01]  /*c790*/  SHFL.IDX PT, R6, R6, RZ, 0x1c1f ;  /* 0x001c1fff06067589 */ /* 0x000e6200000e0000 */
[----:B0-----:R-:W-:-:S05]  /*c7a0*/  FMNMX.FTZ R10, R8, R3, !PT ;  /* 0x00000003080a7209 */ /* 0x001fca0007810000 */
[----:B------:R-:W0:Y:S01]  /*c7b0*/  SHFL.BFLY PT, R3, R10, 0x1, 0x1f ;  /* 0x0c201f000a037f89 */ /* 0x000e2200000e0000 */
[----:B-1----:R-:W-:-:S04]  /*c7c0*/  VIADDMNMX R4, R6, R4, R5, PT ;  /* 0x0000000406047246 */ /* 0x002fc80003800105 */
[C---:B------:R-:W-:Y:S02]  /*c7d0*/  ISETP.GT.AND P2, PT, R4.reuse, 0x1, PT ;  /* 0x000000010400780c */ /* 0x040fe40003f44270 */
[----:B------:R-:W-:Y:S02]  /*c7e0*/  ISETP.GT.AND P3, PT, R4, 0x8, PT ;  /* 0x000000080400780c */ /* 0x000fe40003f64270 */
[----:B------:R-:W-:Y:S02]  /*c7f0*/  FSEL R25, R25, -INF , P2 ;  /* 0xff80000019197808 */ /* 0x000fe40001000000 */
[----:B0-----:R-:W-:-:S04]  /*c800*/  FMNMX.FTZ R3, R10, R3, !PT ;  /* 0x000000030a037209 */ /* 0x001fc80007810000 */
[C---:B------:R-:W-:Y:S01]  /*c810*/  FSETP.NEU.FTZ.AND P1, PT, R3.reuse, -INF , PT ;  /* 0xff8000000300780b */ /* 0x040fe20003f3d000 */
[----:B------:R-:W-:-:S05]  /*c820*/  FMUL.FTZ R7, R3, UR45 ;  /* 0x0000002d03077c20 */ /* 0x000fca0008410000 */
[----:B------:R-:W-:Y:S02]  /*c830*/  FSEL R7, R7, RZ, P1 ;  /* 0x000000ff07077208 */ /* 0x000fe40000800000 */
[----:B------:R-:W-:-:S04]  /*c840*/  ISETP.GT.AND P1, PT, R4, RZ, PT ;  /* 0x000000ff0400720c */ /* 0x000fc80003f24270 */
        /* <DEDUP_REMOVED lines=48> */
[----:B------:R-:W-:Y:S01]  /*cb50*/  FMNMX.FTZ R12, R56, R21, !PT ;  /* 0x00000015380c7209 */ /* 0x000fe20007810000 */
[----:B------:R-:W-:Y:S01]  /*cb60*/  FFMA.FTZ R5, R27, UR45, -R7 ;  /* 0x0000002d1b057c23 */ /* 0x000fe20008010807 */
        /* <DEDUP_REMOVED lines=42> */
[----:B------:R-:W-:-:S04]  /*ce10*/  FMNMX.FTZ R4, R84, R35, !PT ;  /* 0x0000002354047209 */ /* 0x000fc80007810000 */
[----:B------:R-:W-:-:S05]  /*ce20*/  FMNMX.FTZ R4, R85, R4, !PT ;  /* 0x0000000455047209 */ /* 0x000fca0007810000 */
[----:B------:R-:W0:Y:S02]  /*ce30*/  SHFL.BFLY PT, R35, R4, 0x2, 0x1f ;  /* 0x0c401f0004237f89 */ /* 0x000e2400000e0000 */
[----:B0-----:R-:W-:-:S05]  /*ce40*/  FMNMX.FTZ R35, R4, R35, !PT ;  /* 0x0000002304237209 */ /* 0x001fca0007810000 */
[----:B------:R-:W0:Y:S01]  /*ce50*/  SHFL.BFLY PT, R4, R35, 0x1, 0x1f ;  /* 0x0c201f0023047f89 */ /* 0x000e2200000e0000 */
[--C-:B------:R-:W-:Y:S01]  /*ce60*/  FFMA.FTZ R34, R34, UR45, -R7.reuse ;  /* 0x0000002d22227c23 */ /* 0x100fe20008010807 */
[----:B------:R-:W-:-:S03]  /*ce70*/  FFMA.FTZ R9, R26, UR45, -R7 ;  /* 0x0000002d1a097c23 */ /* 0x000fc60008010807 */
[----:B------:R1:W-:Y:S01]  /*ce80*/  MUFU.EX2 R13, R34 ;  /* 0x00000022000d7308 */ /* 0x0003e20000000800 */
[--C-:B------:R-:W-:Y:S01]  /*ce90*/  FFMA.FTZ R30, R30, UR45, -R7.reuse ;  /* 0x0000002d1e1e7c23 */ /* 0x100fe20008010807 */
[--C-:B-1----:R-:W-:Y:S01]  /*cea0*/  FFMA.FTZ R34, R51, UR45, -R7.reuse ;  /* 0x0000002d33227c23 */ /* 0x102fe20008010807 */
[--C-:B------:R-:W-:Y:S01]  /*ceb0*/  FFMA.FTZ R51, R58, UR45, -R7.reuse ;  /* 0x0000002d3a337c23 */ /* 0x100fe20008010807 */
[----:B------:R-:W-:Y:S01]  /*cec0*/  FFMA.FTZ R58, R67, UR45, -R7 ;  /* 0x0000002d433a7c23 */ /* 0x000fe20008010807 */
[----:B0-----:R-:W-:-:S04]  /*ced0*/  FMNMX.FTZ R4, R35, R4, !PT ;  /* 0x0000000423047209 */ /* 0x001fc80007810000 */
[C---:B------:R-:W-:Y:S01]  /*cee0*/  FSETP.NEU.FTZ.AND P1, PT, R4.reuse, -INF , PT ;  /* 0xff8000000400780b */ /* 0x040fe20003f3d000 */
[----:B------:R-:W-:Y:S01]  /*cef0*/  FMUL.FTZ R67, R4, UR45 ;  /* 0x0000002d04437c20 */ /* 0x000fe20008410000 */
[----:B------:R-:W-:Y:S04]  /*cf00*/  MUFU.EX2 R9, R9 ;  /* 0x0000000900097308 */ /* 0x000fe80000000800 */
[----:B------:R-:W-:-:S04]  /*cf10*/  FSEL R67, R67, RZ, P1 ;  /* 0x000000ff43437208 */ /* 0x000fc80000800000 */
[----:B------:R-:W0:Y:S01]  /*cf20*/  MUFU.EX2 R5, R5 ;  /* 0x0000000500057308 */ /* 0x000e220000000800 */
[--C-:B------:R-:W-:Y:S01]  /*cf30*/  FFMA.FTZ R12, R24, UR45, -R67.reuse ;  /* 0x0000002d180c7c23 */ /* 0x100fe20008010843 */
[----:B------:R-:W-:Y:S01]  /*cf40*/  FFMA.FTZ R25, R25, UR45, -R67 ;  /* 0x0000002d19197c23 */ /* 0x000fe20008010843 */
[----:B------:R-:W-:-:S05]  /*cf50*/  FFMA.FTZ R54, R54, UR45, -R7 ;  /* 0x0000002d36367c23 */ /* 0x000fca0008010807 */
[----:B------:R-:W1:Y:S01]  /*cf60*/  MUFU.EX2 R11, R30 ;  /* 0x0000001e000b7308 */ /* 0x000e620000000800 */
[--C-:B------:R-:W-:Y:S01]  /*cf70*/  FFMA.FTZ R14, R28, UR45, -R67.reuse ;  /* 0x0000002d1c0e7c23 */ /* 0x100fe20008010843 */
[----:B------:R-:W-:-:S06]  /*cf80*/  FFMA.FTZ R29, R29, UR45, -R67 ;  /* 0x0000002d1d1d7c23 */ /* 0x000fcc0008010843 */
[----:B------:R-:W2:Y:S01]  /*cf90*/  MUFU.EX2 R6, R6 ;  /* 0x0000000600067308 */ /* 0x000ea20000000800 */
[----:B------:R-:W-:Y:S01]  /*cfa0*/  FFMA.FTZ R28, R32, UR45, -R67 ;  /* 0x0000002d201c7c23 */ /* 0x000fe20008010843 */
[----:B------:R-:W-:Y:S01]  /*cfb0*/  FFMA.FTZ R10, R39, UR45, -R7 ;  /* 0x0000002d270a7c23 */ /* 0x000fe20008010807 */
[----:B------:R-:W-:-:S05]  /*cfc0*/  FFMA.FTZ R32, R44, UR45, -R67 ;  /* 0x0000002d2c207c23 */ /* 0x000fca0008010843 */
[----:B------:R-:W-:Y:S01]  /*cfd0*/  MUFU.EX2 R12, R12 ;  /* 0x0000000c000c7308 */ /* 0x000fe20000000800 */
[--C-:B------:R-:W-:Y:S01]  /*cfe0*/  FFMA.FTZ R38, R38, UR45, -R7.reuse ;  /* 0x0000002d26267c23 */ /* 0x100fe20008010807 */
[----:B------:R-:W-:Y:S01]  /*cff0*/  FFMA.FTZ R39, R62, UR45, -R7 ;  /* 0x0000002d3e277c23 */ /* 0x000fe20008010807 */
[----:B------:R-:W-:-:S05]  /*d000*/  FFMA.FTZ R44, R52, UR45, -R67 ;  /* 0x0000002d342c7c23 */ /* 0x000fca0008010843 */
[----:B------:R-:W3:Y:S01]  /*d010*/  MUFU.EX2 R25, R25 ;  /* 0x0000001900197308 */ /* 0x000ee20000000800 */
[----:B------:R-:W-:Y:S01]  /*d020*/  FFMA.FTZ R62, R75, UR45, -R7 ;  /* 0x0000002d4b3e7c23 */ /* 0x000fe20008010807 */
[----:B0-----:R-:W-:Y:S01]  /*d030*/  FADD.FTZ R52, R9, R5 ;  /* 0x0000000509347221 */ /* 0x001fe20000010000 */
[----:B------:R-:W-:-:S05]  /*d040*/  FFMA.FTZ R75, R37, UR45, -R67 ;  /* 0x0000002d254b7c23 */ /* 0x000fca0008010843 */
[----:B------:R0:W-:Y:S01]  /*d050*/  MUFU.EX2 R31, R54 ;  /* 0x00000036001f7308 */ /* 0x0001e20000000800 */
[--C-:B------:R-:W-:Y:S01]  /*d060*/  FFMA.FTZ R37, R45, UR45, -R67.reuse ;  /* 0x0000002d2d257c23 */ /* 0x100fe20008010843 */
[----:B------:R-:W-:-:S06]  /*d070*/  FFMA.FTZ R45, R53, UR45, -R67 ;  /* 0x0000002d352d7c23 */ /* 0x000fcc0008010843 */
[----:B------:R-:W4:Y:S01]  /*d080*/  MUFU.EX2 R14, R14 ;  /* 0x0000000e000e7308 */ /* 0x000f220000000800 */
[--C-:B0-----:R-:W-:Y:S01]  /*d090*/  FFMA.FTZ R54, R59, UR45, -R7.reuse ;  /* 0x0000002d3b367c23 */ /* 0x101fe20008010807 */
[----:B------:R-:W-:Y:S01]  /*d0a0*/  FFMA.FTZ R59, R71, UR45, -R7 ;  /* 0x0000002d473b7c23 */ /* 0x000fe20008010807 */
[--C-:B------:R-:W-:Y:S01]  /*d0b0*/  FFMA.FTZ R71, R33, UR45, -R67.reuse ;  /* 0x0000002d21477c23 */ /* 0x100fe20008010843 */
[--C-:B------:R-:W-:Y:S01]  /*d0c0*/  FFMA.FTZ R33, R41, UR45, -R67.reuse ;  /* 0x0000002d29217c23 */ /* 0x100fe20008010843 */
[----:B------:R-:W-:-:S03]  /*d0d0*/  FFMA.FTZ R41, R49, UR45, -R67 ;  /* 0x0000002d31297c23 */ /* 0x000fc60008010843 */
[----:B------:R-:W0:Y:S01]  /*d0e0*/  MUFU.EX2 R8, R8 ;  /* 0x0000000800087308 */ /* 0x000e220000000800 */
[--C-:B------:R-:W-:Y:S01]  /*d0f0*/  FFMA.FTZ R49, R57, UR45, -R67.reuse ;  /* 0x0000002d39317c23 */ /* 0x100fe20008010843 */
[----:B------:R-:W-:Y:S01]  /*d100*/  FFMA.FTZ R57, R65, UR45, -R67 ;  /* 0x0000002d41397c23 */ /* 0x000fe20008010843 */
[----:B------:R-:W-:Y:S02]  /*d110*/  IMAD.U32 R53, RZ, RZ, UR40 ;  /* 0x00000028ff357e24 */ /* 0x000fe4000f8e00ff */
[----:B-1----:R-:W-:Y:S01]  /*d120*/  FADD.FTZ R65, R11, R52 ;  /* 0x000000340b417221 */ /* 0x002fe20000010000 */
[----:B------:R-:W-:Y:S02]  /*d130*/  FFMA.FTZ R20, R42, UR45, -R7 ;  /* 0x0000002d2a147c23 */ /* 0x000fe40008010807 */
[----:B------:R-:W1:Y:S01]  /*d140*/  MUFU.EX2 R29, R29 ;  /* 0x0000001d001d7308 */ /* 0x000e620000000800 */
[--C-:B------:R-:W-:Y:S01]  /*d150*/  FFMA.FTZ R24, R40, UR45, -R67.reuse ;  /* 0x0000002d28187c23 */ /* 0x100fe20008010843 */
[----:B------:R-:W-:Y:S01]  /*d160*/  FFMA.FTZ R40, R56, UR45, -R67 ;  /* 0x0000002d38287c23 */ /* 0x000fe20008010843 */
[----:B--2---:R-:W-:-:S05]  /*d170*/  FADD.FTZ R56, R6, R65 ;  /* 0x0000004106387221 */ /* 0x004fca0000010000 */
[----:B------:R-:W2:Y:S01]  /*d180*/  MUFU.EX2 R15, R38 ;  /* 0x00000026000f7308 */ /* 0x000ea20000000800 */
[----:B------:R-:W-:Y:S01]  /*d190*/  PRMT R0, R53, 0x654, R0 ;  /* 0x0000065435007816 */ /* 0x000fe20000000000 */
[----:B------:R-:W-:Y:S01]  /*d1a0*/  FFMA.FTZ R53, R61, UR45, -R67 ;  /* 0x0000002d3d357c23 */ /* 0x000fe20008010843 */
[----:B------:R-:W-:-:S05]  /*d1b0*/  FFMA.FTZ R43, R43, UR45, -R7 ;  /* 0x0000002d2b2b7c23 */ /* 0x000fca0008010807 */
[----:B------:R-:W5:Y:S01]  /*d1c0*/  MUFU.EX2 R28, R28 ;  /* 0x0000001c001c7308 */ /* 0x000f620000000800 */
[----:B---3--:R-:W-:Y:S01]  /*d1d0*/  FADD.FTZ R61, R12, R25 ;  /* 0x000000190c3d7221 */ /* 0x008fe20000010000 */
[----:B------:R-:W-:-:S06]  /*d1e0*/  FADD.FTZ R65, R13, R56 ;  /* 0x000000380d417221 */ /* 0x000fcc0000010000 */
[----:B------:R-:W3:Y:S01]  /*d1f0*/  MUFU.EX2 R10, R10 ;  /* 0x0000000a000a7308 */ /* 0x000ee20000000800 */
[----:B----4-:R-:W-:Y:S01]  /*d200*/  FADD.FTZ R52, R14, R61 ;  /* 0x0000003d0e347221 */ /* 0x010fe20000010000 */
[----:B------:R-:W-:-:S06]  /*d210*/  FFMA.FTZ R46, R46, UR45, -R7 ;  /* 0x0000002d2e2e7c23 */ /* 0x000fcc0008010807 */
[----:B------:R-:W4:Y:S01]  /*d220*/  MUFU.EX2 R71, R71 ;  /* 0x0000004700477308 */ /* 0x000f220000000800 */
[----:B0-----:R-:W-:-:S07]  /*d230*/  FADD.FTZ R56, R8, R65 ;  /* 0x0000004108387221 */ /* 0x001fce0000010000 */
[----:B------:R-:W0:Y:S01]  /*d240*/  MUFU.EX2 R20, R20 ;  /* 0x0000001400147308 */ /* 0x000e220000000800 */
[----:B-1----:R-:W-:Y:S01]  /*d250*/  FADD.FTZ R61, R29, R52 ;  /* 0x000000341d3d7221 */ /* 0x002fe20000010000 */
[----:B--2---:R-:W-:Y:S01]  /*d260*/  FADD.FTZ R65, R15, R56 ;  /* 0x000000380f417221 */ /* 0x004fe20000010000 */
[----:B------:R-:W-:-:S05]  /*d270*/  FFMA.FTZ R26, R47, UR45, -R7 ;  /* 0x0000002d2f1a7c23 */ /* 0x000fca0008010807 */
[----:B------:R-:W-:Y:S08]  /*d280*/  MUFU.EX2 R75, R75 ;  /* 0x0000004b004b7308 */ /* 0x000ff00000000800 */
[----:B------:R-:W-:Y:S01]  /*d290*/  MUFU.EX2 R24, R24 ;  /* 0x0000001800187308 */ /* 0x000fe20000000800 */
[----:B------:R-:W-:-:S07]  /*d2a0*/  F2FP.BF16.F32.PACK_AB R11, R6, R11 ;  /* 0x0000000b060b723e */ /* 0x000fce00000010ff */
[----:B------:R-:W-:Y:S01]  /*d2b0*/  MUFU.EX2 R33, R33 ;  /* 0x0000002100217308 */ /* 0x000fe20000000800 */
[----:B------:R-:W-:-:S07]  /*d2c0*/  FFMA.FTZ R30, R50, UR45, -R7 ;  /* 0x0000002d321e7c23 */ /* 0x000fce0008010807 */
[----:B------:R-:W-:Y:S08]  /*d2d0*/  MUFU.EX2 R32, R32 ;  /* 0x0000002000207308 */ /* 0x000ff00000000800 */
[----:B------:R-:W-:Y:S01]  /*d2e0*/  MUFU.EX2 R37, R37 ;  /* 0x0000002500257308 */ /* 0x000fe20000000800 */
[----:B------:R-:W-:-:S07]  /*d2f0*/  FFMA.FTZ R38, R55, UR45, -R7 ;  /* 0x0000002d37267c23 */ /* 0x000fce0008010807 */
[----:B------:R-:W-:Y:S08]  /*d300*/  MUFU.EX2 R34, R34 ;  /* 0x0000002200227308 */ /* 0x000ff00000000800 */
[----:B------:R-:W-:Y:S01]  /*d310*/  MUFU.EX2 R44, R44 ;  /* 0x0000002c002c7308 */ /* 0x000fe20000000800 */
[----:B------:R-:W-:Y:S01]  /*d320*/  F2FP.BF16.F32.PACK_AB R9, R5, R9 ;  /* 0x000000090509723e */ /* 0x000fe200000010ff */
[----:B------:R-:W-:Y:S01]  /*d330*/  FFMA.FTZ R60, R60, UR45, -R67 ;  /* 0x0000002d3c3c7c23 */ /* 0x000fe20008010843 */
[----:B------:R1:W-:Y:S05]  /*d340*/  SYNCS.ARRIVE.TRANS64.RED.A1T0 RZ, [R0+URZ], RZ ;  /* 0x000000ff00ff79a7 */ /* 0x0003ea000810043f */
[----:B------:R-:W2:Y:S01]  /*d350*/  MUFU.EX2 R21, R43 ;  /* 0x0000002b00157308 */ /* 0x000ea20000000800 */
[----:B-----5:R-:W-:Y:S01]  /*d360*/  FADD.FTZ R52, R28, R61 ;  /* 0x0000003d1c347221 */ /* 0x020fe20000010000 */
[----:B---3--:R-:W-:-:S06]  /*d370*/  FADD.FTZ R65, R10, R65 ;  /* 0x000000410a417221 */ /* 0x008fcc0000010000 */
[----:B------:R-:W3:Y:S01]  /*d380*/  MUFU.EX2 R27, R46 ;  /* 0x0000002e001b7308 */ /* 0x000ee20000000800 */
[----:B----4-:R-:W-:Y:S01]  /*d390*/  FADD.FTZ R61, R71, R52 ;  /* 0x00000034473d7221 */ /* 0x010fe20000010000 */
[----:B0-----:R-:W-:Y:S01]  /*d3a0*/  FADD.FTZ R52, R20, R65 ;  /* 0x0000004114347221 */ /* 0x001fe20000010000 */
[----:B------:R-:W-:Y:S02]  /*d3b0*/  F2FP.BF16.F32.PACK_AB R15, R10, R15 ;  /* 0x0000000f0a0f723e */ /* 0x000fe400000010ff */
[----:B------:R-:W-:Y:S01]  /*d3c0*/  F2FP.BF16.F32.PACK_AB R10, R29, R14 ;  /* 0x0000000e1d0a723e */ /* 0x000fe200000010ff */
[----:B--2---:R-:W-:-:S04]  /*d3d0*/  FADD.FTZ R52, R21, R52 ;  /* 0x0000003415347221 */ /* 0x004fc80000010000 */
[----:B---3--:R-:W-:Y:S02]  /*d3e0*/  FADD.FTZ R29, R27, R52 ;  /* 0x000000341b1d7221 */ /* 0x008fe40000010000 */
[----:B------:R-:W2:Y:S01]  /*d3f0*/  LDL R52, [R1+0x50] ;  /* 0x0000500001347983 */ /* 0x000ea20000100800 */
[----:B------:R-:W-:Y:S01]  /*d400*/  FFMA.FTZ R47, R70, UR45, -R7 ;  /* 0x0000002d462f7c23 */ /* 0x000fe20008010807 */
[----:B------:R-:W-:-:S06]  /*d410*/  FFMA.FTZ R70, R36, UR45, -R67 ;  /* 0x0000002d24467c23 */ /* 0x000fcc0008010843 */
[----:B------:R-:W0:Y:S01]  /*d420*/  MUFU.EX2 R70, R70 ;  /* 0x0000004600467308 */ /* 0x000e220000000800 */
[----:B------:R-:W-:Y:S01]  /*d430*/  FFMA.FTZ R36, R48, UR45, -R67 ;  /* 0x0000002d30247c23 */ /* 0x000fe20008010843 */
[----:B------:R-:W-:-:S06]  /*d440*/  F2FP.BF16.F32.PACK_AB R13, R8, R13 ;  /* 0x0000000d080d723e */ /* 0x000fcc00000010ff */
[----:B------:R-:W3:Y:S01]  /*d450*/  MUFU.EX2 R26, R26 ;  /* 0x0000001a001a7308 */ /* 0x000ee20000000800 */
[----:B------:R-:W-:Y:S01]  /*d460*/  F2FP.BF16.F32.PACK_AB R8, R25, R12 ;  /* 0x0000000c1908723e */ /* 0x000fe200000010ff */
[----:B0-----:R-:W-:-:S06]  /*d470*/  FADD.FTZ R6, R70, R61 ;  /* 0x0000003d46067221 */ /* 0x001fcc0000010000 */
[----:B------:R-:W0:Y:S01]  /*d480*/  MUFU.EX2 R36, R36 ;  /* 0x0000002400247308 */ /* 0x000e220000000800 */
[----:B------:R-:W-:-:S04]  /*d490*/  FADD.FTZ R61, R75, R6 ;  /* 0x000000064b3d7221 */ /* 0x000fc80000010000 */
[----:B------:R-:W-:-:S03]  /*d4a0*/  FADD.FTZ R12, R24, R61 ;  /* 0x0000003d180c7221 */ /* 0x000fc60000010000 */
[----:B------:R-:W4:Y:S01]  /*d4b0*/  MUFU.EX2 R30, R30 ;  /* 0x0000001e001e7308 */ /* 0x000f220000000800 */
[----:B------:R-:W-:Y:S01]  /*d4c0*/  FADD.FTZ R25, R33, R12 ;  /* 0x0000000c21197221 */ /* 0x000fe20000010000 */
[----:B------:R-:W-:-:S06]  /*d4d0*/  F2FP.BF16.F32.PACK_AB R12, R71, R28 ;  /* 0x0000001c470c723e */ /* 0x000fcc00000010ff */
[----:B------:R-:W5:Y:S01]  /*d4e0*/  MUFU.EX2 R41, R41 ;  /* 0x0000002900297308 */ /* 0x000f620000000800 */
[----:B------:R-:W-:Y:S01]  /*d4f0*/  FADD.FTZ R28, R32, R25 ;  /* 0x00000019201c7221 */ /* 0x000fe20000010000 */
[----:B---3--:R-:W-:-:S03]  /*d500*/  FADD.FTZ R61, R26, R29 ;  /* 0x0000001d1a3d7221 */ /* 0x008fc60000010000 */
[----:B------:R-:W-:-:S03]  /*d510*/  FADD.FTZ R29, R37, R28 ;  /* 0x0000001c251d7221 */ /* 0x000fc60000010000 */
[----:B------:R-:W3:Y:S01]  /*d520*/  MUFU.EX2 R45, R45 ;  /* 0x0000002d002d7308 */ /* 0x000ee20000000800 */
[----:B------:R-:W-:Y:S01]  /*d530*/  F2FP.BF16.F32.PACK_AB R25, R21, R20 ;  /* 0x000000141519723e */ /* 0x000fe200000010ff */
[----:B0-----:R-:W-:Y:S01]  /*d540*/  FADD.FTZ R20, R36, R29 ;  /* 0x0000001d24147221 */ /* 0x001fe20000010000 */
[----:B----4-:R-:W-:-:S05]  /*d550*/  FADD.FTZ R61, R30, R61 ;  /* 0x0000003d1e3d7221 */ /* 0x010fca0000010000 */
[----:B------:R-:W0:Y:S01]  /*d560*/  MUFU.EX2 R38, R38 ;  /* 0x0000002600267308 */ /* 0x000e220000000800 */
[----:B-----5:R-:W-:Y:S01]  /*d570*/  FADD.FTZ R21, R41, R20 ;  /* 0x0000001429157221 */ /* 0x020fe20000010000 */
[----:B------:R-:W-:-:S06]  /*d580*/  FADD.FTZ R28, R34, R61 ;  /* 0x0000003d221c7221 */ /* 0x000fcc0000010000 */
[----:B------:R-:W4:Y:S01]  /*d590*/  MUFU.EX2 R40, R40 ;  /* 0x0000002800287308 */ /* 0x000f220000000800 */
[----:B------:R-:W-:Y:S01]  /*d5a0*/  FFMA.FTZ R55, R63, UR45, -R7 ;  /* 0x0000002d3f377c23 */ /* 0x000fe20008010807 */
[----:B------:R-:W-:-:S06]  /*d5b0*/  F2FP.BF16.F32.PACK_AB R14, R75, R70 ;  /* 0x000000464b0e723e */ /* 0x000fcc00000010ff */
[----:B------:R-:W5:Y:S01]  /*d5c0*/  MUFU.EX2 R51, R51 ;  /* 0x0000003300337308 */ /* 0x000f620000000800 */
[----:B------:R1:W-:Y:S01]  /*d5d0*/  STSM.16.M88.4 [R154+0x21800], R8 ;  /* 0x021800089a007844 */ /* 0x0003e20000000200 */
[----:B------:R-:W-:-:S06]  /*d5e0*/  FFMA.FTZ R48, R64, UR45, -R67 ;  /* 0x0000002d40307c23 */ /* 0x000fcc0008010843 */
[----:B------:R-:W5:Y:S01]  /*d5f0*/  MUFU.EX2 R49, R49 ;  /* 0x0000003100317308 */ /* 0x000f620000000800 */
[----:B------:R-:W-:-:S07]  /*d600*/  FFMA.FTZ R50, R66, UR45, -R7 ;  /* 0x0000002d42327c23 */ /* 0x000fce0008010807 */
[----:B------:R-:W5:Y:S01]  /*d610*/  MUFU.EX2 R54, R54 ;  /* 0x0000003600367308 */ /* 0x000f620000000800 */
[----:B-1----:R-:W-:Y:S01]  /*d620*/  FADD.FTZ R10, R44, R21 ;  /* 0x000000152c0a7221 */ /* 0x002fe20000010000 */
[----:B------:R-:W-:Y:S01]  /*d630*/  FADD.FTZ R11, R31, R28 ;  /* 0x0000001c1f0b7221 */ /* 0x000fe20000010000 */
[----:B------:R3:W-:Y:S05]  /*d640*/  STSM.16.M88.4 [R92], R12 ;  /* 0x0000000c5c007844 */ /* 0x0007ea0000000200 */
[----:B------:R-:W1:Y:S08]  /*d650*/  MUFU.EX2 R0, R60 ;  /* 0x0000003c00007308 */ /* 0x000e700000000800 */
[----:B------:R-:W1:Y:S08]  /*d660*/  MUFU.EX2 R39, R39 ;  /* 0x0000002700277308 */ /* 0x000e700000000800 */
[----:B------:R-:W1:Y:S01]  /*d670*/  MUFU.EX2 R53, R53 ;  /* 0x0000003500357308 */ /* 0x000e620000000800 */
[----:B---3--:R-:W-:Y:S01]  /*d680*/  FADD.FTZ R13, R45, R10 ;  /* 0x0000000a2d0d7221 */ /* 0x008fe20000010000 */
[----:B0-----:R-:W-:Y:S01]  /*d690*/  FADD.FTZ R12, R38, R11 ;  /* 0x0000000b260c7221 */ /* 0x001fe20000010000 */
[--C-:B------:R-:W-:Y:S01]  /*d6a0*/  FFMA.FTZ R68, R68, UR45, -R67.reuse ;  /* 0x0000002d44447c23 */ /* 0x100fe20008010843 */
[----:B------:R-:W-:-:S04]  /*d6b0*/  FFMA.FTZ R69, R69, UR45, -R67 ;  /* 0x0000002d45457c23 */ /* 0x000fc80008010843 */
[----:B------:R-:W-:Y:S01]  /*d6c0*/  MUFU.EX2 R57, R57 ;  /* 0x0000003900397308 */ /* 0x000fe20000000800 */
[----:B----4-:R-:W-:Y:S01]  /*d6d0*/  FADD.FTZ R14, R40, R13 ;  /* 0x0000000d280e7221 */ /* 0x010fe20000010000 */
[----:B-----5:R-:W-:Y:S01]  /*d6e0*/  FADD.FTZ R13, R51, R12 ;  /* 0x0000000c330d7221 */ /* 0x020fe20000010000 */
[----:B------:R-:W-:-:S05]  /*d6f0*/  F2FP.BF16.F32.PACK_AB R27, R26, R27 ;  /* 0x0000001b1a1b723e */ /* 0x000fca00000010ff */
[----:B------:R-:W-:Y:S01]  /*d700*/  MUFU.EX2 R58, R58 ;  /* 0x0000003a003a7308 */ /* 0x000fe20000000800 */
[----:B------:R-:W-:Y:S01]  /*d710*/  F2FP.BF16.F32.PACK_AB R24, R33, R24 ;  /* 0x000000182118723e */ /* 0x000fe200000010ff */
[----:B------:R-:W-:Y:S01]  /*d720*/  FFMA.FTZ R72, R72, UR45, -R67 ;  /* 0x0000002d48487c23 */ /* 0x000fe20008010843 */
[----:B------:R-:W-:Y:S01]  /*d730*/  FFMA.FTZ R46, R74, UR45, -R7 ;  /* 0x0000002d4a2e7c23 */ /* 0x000fe20008010807 */
[----:B------:R-:W-:Y:S01]  /*d740*/  FFMA.FTZ R73, R73, UR45, -R67 ;  /* 0x0000002d49497c23 */ /* 0x000fe20008010843 */
[----:B------:R-:W0:Y:S03]  /*d750*/  @P4 LDC R20, c[0x0][0x44c] ;  /* 0x00011300ff144b82 */ /* 0x000e260000000800 */
[----:B------:R-:W3:Y:S01]  /*d760*/  MUFU.EX2 R55, R55 ;  /* 0x0000003700377308 */ /* 0x000ee20000000800 */
[----:B------:R-:W-:Y:S01]  /*d770*/  FADD.FTZ R15, R49, R14 ;  /* 0x0000000e310f7221 */ /* 0x000fe20000010000 */
[----:B------:R-:W-:-:S06]  /*d780*/  FADD.FTZ R12, R54, R13 ;  /* 0x0000000d360c7221 */ /* 0x000fcc0000010000 */
[----:B------:R-:W-:Y:S08]  /*d790*/  MUFU.EX2 R48, R48 ;  /* 0x0000003000307308 */ /* 0x000ff00000000800 */
[----:B------:R-:W4:Y:S01]  /*d7a0*/  MUFU.EX2 R50, R50 ;  /* 0x0000003200327308 */ /* 0x000f220000000800 */
[----:B------:R-:W-:Y:S01]  /*d7b0*/  F2FP.BF16.F32.PACK_AB R26, R37, R32 ;  /* 0x00000020251a723e */ /* 0x000fe200000010ff */
[----:B-1----:R-:W-:Y:S01]  /*d7c0*/  FADD.FTZ R14, R0, R15 ;  /* 0x0000000f000e7221 */ /* 0x002fe20000010000 */
[----:B------:R-:W-:Y:S01]  /*d7d0*/  F2FP.BF16.F32.PACK_AB R9, R34, R30 ;  /* 0x0000001e2209723e */ /* 0x000fe200000010ff */
[----:B------:R-:W-:Y:S01]  /*d7e0*/  FADD.FTZ R12, R39, R12 ;  /* 0x0000000c270c7221 */ /* 0x000fe20000010000 */
[----:B------:R-:W-:-:S03]  /*d7f0*/  F2FP.BF16.F32.PACK_AB R8, R41, R36 ;  /* 0x000000242908723e */ /* 0x000fc600000010ff */
[----:B------:R-:W1:Y:S01]  /*d800*/  MUFU.EX2 R5, R68 ;  /* 0x0000004400057308 */ /* 0x000e620000000800 */
[----:B------:R-:W-:Y:S02]  /*d810*/  F2FP.BF16.F32.PACK_AB R10, R45, R44 ;  /* 0x0000002c2d0a723e */ /* 0x000fe400000010ff */
[----:B------:R-:W-:Y:S01]  /*d820*/  F2FP.BF16.F32.PACK_AB R11, R38, R31 ;  /* 0x0000001f260b723e */ /* 0x000fe200000010ff */
[----:B------:R-:W-:-:S04]  /*d830*/  FADD.FTZ R13, R53, R14 ;  /* 0x0000000e350d7221 */ /* 0x000fc80000010000 */
[----:B------:R-:W5:Y:S01]  /*d840*/  MUFU.EX2 R47, R47 ;  /* 0x0000002f002f7308 */ /* 0x000f620000000800 */
[----:B------:R-:W-:Y:S01]  /*d850*/  STSM.16.M88.4 [R156], R24 ;  /* 0x000000189c007844 */ /* 0x000fe20000000200 */
[----:B---3--:R-:W-:-:S03]  /*d860*/  FADD.FTZ R15, R55, R12 ;  /* 0x0000000c370f7221 */ /* 0x008fc60000010000 */
[----:B------:R3:W-:Y:S03]  /*d870*/  STSM.16.M88.4 [R155], R8 ;  /* 0x000000089b007844 */ /* 0x0007e60000000200 */
[----:B------:R-:W0:Y:S01]  /*d880*/  MUFU.EX2 R6, R69 ;  /* 0x0000004500067308 */ /* 0x000e220000000800 */
[----:B------:R-:W-:Y:S01]  /*d890*/  FFMA.FTZ R76, R76, UR45, -R67 ;  /* 0x0000002d4c4c7c23 */ /* 0x000fe20008010843 */
[----:B----4-:R-:W-:-:S06]  /*d8a0*/  FADD.FTZ R15, R50, R15 ;  /* 0x0000000f320f7221 */ /* 0x010fcc0000010000 */
[----:B------:R-:W4:Y:S01]  /*d8b0*/  MUFU.EX2 R59, R59 ;  /* 0x0000003b003b7308 */ /* 0x000f220000000800 */
[----:B------:R-:W-:Y:S01]  /*d8c0*/  FFMA.FTZ R43, R78, UR45, -R7 ;  /* 0x0000002d4e2b7c23 */ /* 0x000fe20008010807 */
[----:B------:R-:W-:Y:S01]  /*d8d0*/  FFMA.FTZ R77, R77, UR45, -R67 ;  /* 0x0000002d4d4d7c23 */ /* 0x000fe20008010843 */
[----:B------:R-:W-:-:S05]  /*d8e0*/  FFMA.FTZ R63, R79, UR45, -R7 ;  /* 0x0000002d4f3f7c23 */ /* 0x000fca0008010807 */
[----:B------:R-:W-:Y:S01]  /*d8f0*/  MUFU.EX2 R62, R62 ;  /* 0x0000003e003e7308 */ /* 0x000fe20000000800 */
[----:B---3--:R-:W-:Y:S01]  /*d900*/  F2FP.BF16.F32.PACK_AB R10, R53, R0 ;  /* 0x00000000350a723e */ /* 0x008fe200000010ff */
[----:B------:R-:W-:-:S06]  /*d910*/  FADD.FTZ R0, R48, R13 ;  /* 0x0000000d30007221 */ /* 0x000fcc0000010000 */
[----:B------:R-:W3:Y:S01]  /*d920*/  MUFU.EX2 R72, R72 ;  /* 0x0000004800487308 */ /* 0x000ee20000000800 */
[----:B------:R-:W-:Y:S01]  /*d930*/  FADD.FTZ R0, R57, R0 ;  /* 0x0000000039007221 */ /* 0x000fe20000010000 */
[----:B------:R-:W-:Y:S01]  /*d940*/  FADD.FTZ R14, R58, R15 ;  /* 0x0000000f3a0e7221 */ /* 0x000fe20000010000 */
[----:B------:R-:W-:Y:S01]  /*d950*/  FFMA.FTZ R80, R80, UR45, -R67 ;  /* 0x0000002d50507c23 */ /* 0x000fe20008010843 */
[----:B------:R-:W-:-:S04]  /*d960*/  FFMA.FTZ R42, R82, UR45, -R7 ;  /* 0x0000002d522a7c23 */ /* 0x000fc80008010807 */
[----:B------:R-:W3:Y:S01]  /*d970*/  MUFU.EX2 R46, R46 ;  /* 0x0000002e002e7308 */ /* 0x000ee20000000800 */
[----:B-1----:R-:W-:Y:S01]  /*d980*/  FADD.FTZ R15, R5, R0 ;  /* 0x00000000050f7221 */ /* 0x002fe20000010000 */
[----:B-----5:R-:W-:Y:S01]  /*d990*/  FADD.FTZ R0, R47, R14 ;  /* 0x0000000e2f007221 */ /* 0x020fe20000010000 */
[----:B------:R-:W1:Y:S05]  /*d9a0*/  @P4 LDC R26, c[0x0][0x450] ;  /* 0x00011400ff1a4b82 */ /* 0x000e6a0000000800 */
[----:B------:R-:W5:Y:S01]  /*d9b0*/  MUFU.EX2 R73, R73 ;  /* 0x0000004900497308 */ /* 0x000f620000000800 */
[C---:B0-----:R-:W-:Y:S01]  /*d9c0*/  FADD.FTZ R21, R6.reuse, R15 ;  /* 0x0000000f06157221 */ /* 0x041fe20000010000 */
[----:B------:R-:W-:-:S06]  /*d9d0*/  F2FP.BF16.F32.PACK_AB R14, R6, R5 ;  /* 0x00000005060e723e */ /* 0x000fcc00000010ff */
[----:B------:R-:W0:Y:S01]  /*d9e0*/  MUFU.EX2 R76, R76 ;  /* 0x0000004c004c7308 */ /* 0x000e220000000800 */
[----:B------:R-:W-:Y:S01]  /*d9f0*/  FFMA.FTZ R81, R81, UR45, -R67 ;  /* 0x0000002d51517c23 */ /* 0x000fe20008010843 */
[----:B----4-:R-:W-:-:S06]  /*da00*/  FADD.FTZ R5, R59, R0 ;  /* 0x000000003b057221 */ /* 0x010fcc0000010000 */
[----:B------:R-:W4:Y:S01]  /*da10*/  MUFU.EX2 R43, R43 ;  /* 0x0000002b002b7308 */ /* 0x000f220000000800 */
[----:B------:R-:W-:Y:S01]  /*da20*/  FFMA.FTZ R66, R83, UR45, -R7 ;  /* 0x0000002d53427c23 */ /* 0x000fe20008010807 */
[----:B---3--:R-:W-:-:S06]  /*da30*/  FADD.FTZ R0, R72, R21 ;  /* 0x0000001548007221 */ /* 0x008fcc0000010000 */
[----:B------:R-:W3:Y:S01]  /*da40*/  MUFU.EX2 R77, R77 ;  /* 0x0000004d004d7308 */ /* 0x000ee20000000800 */
[----:B------:R-:W-:Y:S01]  /*da50*/  FFMA.FTZ R35, R86, UR45, -R7 ;  /* 0x0000002d56237c23 */ /* 0x000fe20008010807 */
[----:B------:R-:W-:-:S06]  /*da60*/  FADD.FTZ R5, R46, R5 ;  /* 0x000000052e057221 */ /* 0x000fcc0000010000 */
[----:B------:R-:W1:Y:S01]  /*da70*/  MUFU.EX2 R63, R63 ;  /* 0x0000003f003f7308 */ /* 0x000e620000000800 */
[----:B------:R-:W-:Y:S01]  /*da80*/  FFMA.FTZ R7, R87, UR45, -R7 ;  /* 0x0000002d57077c23 */ /* 0x000fe20008010807 */
[----:B-----5:R-:W-:-:S06]  /*da90*/  FADD.FTZ R21, R73, R0 ;  /* 0x0000000049157221 */ /* 0x020fcc0000010000 */
[----:B------:R-:W5:Y:S01]  /*daa0*/  MUFU.EX2 R80, R80 ;  /* 0x0000005000507308 */ /* 0x000f620000000800 */
[----:B------:R-:W-:Y:S01]  /*dab0*/  FADD.FTZ R6, R62, R5 ;  /* 0x000000053e067221 */ /* 0x000fe20000010000 */
[----:B------:R-:W-:-:S06]  /*dac0*/  FFMA.FTZ R84, R84, UR45, -R67 ;  /* 0x0000002d54547c23 */ /* 0x000fcc0008010843 */
[----:B------:R-:W5:Y:S01]  /*dad0*/  MUFU.EX2 R42, R42 ;  /* 0x0000002a002a7308 */ /* 0x000f620000000800 */
[----:B------:R-:W-:Y:S01]  /*dae0*/  FFMA.FTZ R67, R85, UR45, -R67 ;  /* 0x0000002d55437c23 */ /* 0x000fe20008010843 */
[----:B------:R-:W-:Y:S01]  /*daf0*/  F2FP.BF16.F32.PACK_AB R8, R49, R40 ;  /* 0x000000283108723e */ /* 0x000fe200000010ff */
[----:B------:R-:W-:Y:S01]  /*db00*/  @P4 IMAD.HI.U32 R25, R91, R20, RZ ;  /* 0x000000145b194227 */ /* 0x000fe200078e00ff */
[----:B------:R-:W-:-:S04]  /*db10*/  F2FP.BF16.F32.PACK_AB R9, R54, R51 ;  /* 0x000000333609723e */ /* 0x000fc800000010ff */
[----:B------:R-:W2:Y:S01]  /*db20*/  MUFU.EX2 R81, R81 ;  /* 0x0000005100517308 */ /* 0x000ea20000000800 */
[----:B------:R-:W-:Y:S01]  /*db30*/  F2FP.BF16.F32.PACK_AB R11, R55, R39 ;  /* 0x00000027370b723e */ /* 0x000fe200000010ff */
[----:B0-----:R-:W-:Y:S01]  /*db40*/  FADD.FTZ R20, R76, R21 ;  /* 0x000000154c147221 */ /* 0x001fe20000010000 */
[----:B----4-:R-:W-:-:S05]  /*db50*/  FADD.FTZ R6, R43, R6 ;  /* 0x000000062b067221 */ /* 0x010fca0000010000 */
[----:B------:R-:W0:Y:S01]  /*db60*/  MUFU.EX2 R66, R66 ;  /* 0x0000004200427308 */ /* 0x000e220000000800 */
[----:B------:R1:W-:Y:S01]  /*db70*/  STSM.16.M88.4 [R154+0x27800], R8 ;  /* 0x027800089a007844 */ /* 0x0003e20000000200 */
[----:B---3--:R-:W-:-:S06]  /*db80*/  FADD.FTZ R5, R77, R20 ;  /* 0x000000144d057221 */ /* 0x008fcc0000010000 */
[----:B------:R-:W-:Y:S08]  /*db90*/  MUFU.EX2 R35, R35 ;  /* 0x0000002300237308 */ /* 0x000ff00000000800 */
[----:B------:R2:W3:Y:S01]  /*dba0*/  MUFU.EX2 R0, R7 ;  /* 0x0000000700007308 */ /* 0x0004e20000000800 */
[----:B-1----:R-:W-:Y:S01]  /*dbb0*/  FADD.FTZ R11, R63, R6 ;  /* 0x000000063f0b7221 */ /* 0x002fe20000010000 */
[----:B-----5:R-:W-:Y:S01]  /*dbc0*/  FADD.FTZ R6, R80, R5 ;  /* 0x0000000550067221 */ /* 0x020fe20000010000 */
[----:B------:R-:W-:-:S05]  /*dbd0*/  IMAD.MOV.U32 R24, RZ, RZ, R91 ;  /* 0x000000ffff187224 */ /* 0x000fca00078e005b */
[----:B------:R-:W-:Y:S01]  /*dbe0*/  MUFU.EX2 R84, R84 ;  /* 0x0000005400547308 */ /* 0x000fe20000000800 */
[----:B------:R-:W-:Y:S01]  /*dbf0*/  FADD.FTZ R5, R42, R11 ;  /* 0x0000000b2a057221 */ /* 0x000fe20000010000 */
[----:B------:R-:W-:-:S06]  /*dc00*/  F2FP.BF16.F32.PACK_AB R12, R57, R48 ;  /* 0x00000030390c723e */ /* 0x000fcc00000010ff */
[----:B------:R-:W1:Y:S01]  /*dc10*/  MUFU.EX2 R67, R67 ;  /* 0x0000004300437308 */ /* 0x000e620000000800 */
[----:B------:R-:W-:Y:S02]  /*dc20*/  F2FP.BF16.F32.PACK_AB R13, R58, R50 ;  /* 0x000000323a0d723e */ /* 0x000fe400000010ff */
[----:B------:R-:W-:Y:S02]  /*dc30*/  F2FP.BF16.F32.PACK_AB R15, R59, R47 ;  /* 0x0000002f3b0f723e */ /* 0x000fe400000010ff */
[----:B------:R-:W-:Y:S01]  /*dc40*/  @P4 SHF.R.U32.HI R24, RZ, R26, R25 ;  /* 0x0000001aff184219 */ /* 0x000fe20000011619 */
[----:B--2---:R-:W-:Y:S01]  /*dc50*/  FADD.FTZ R7, R81, R6 ;  /* 0x0000000651077221 */ /* 0x004fe20000010000 */
[----:B0-----:R-:W-:Y:S01]  /*dc60*/  FADD.FTZ R6, R66, R5 ;  /* 0x0000000542067221 */ /* 0x001fe20000010000 */
[----:B------:R3:W-:Y:S01]  /*dc70*/  STSM.16.M88.4 [R52], R12 ;  /* 0x0000000c34007844 */ /* 0x0007e20000000200 */
[----:B------:R-:W-:Y:S02]  /*dc80*/  IADD3 R5, R24, R89, -R90 ;  /* 0x0000005918057210 */ /* 0x000fe40007ffe85a */
[----:B------:R-:W-:-:S02]  /*dc90*/  F2FP.BF16.F32.PACK_AB R8, R73, R72 ;  /* 0x000000484908723e */ /* 0x000fc400000010ff */
[----:B------:R-:W-:Y:S02]  /*dca0*/  F2FP.BF16.F32.PACK_AB R9, R62, R46 ;  /* 0x0000002e3e09723e */ /* 0x000fe400000010ff */
[----:B------:R-:W-:Y:S02]  /*dcb0*/  F2FP.BF16.F32.PACK_AB R10, R77, R76 ;  /* 0x0000004c4d0a723e */ /* 0x000fe400000010ff */
[----:B------:R-:W-:Y:S02]  /*dcc0*/  F2FP.BF16.F32.PACK_AB R11, R63, R43 ;  /* 0x0000002b3f0b723e */ /* 0x000fe400000010ff */
[----:B---3--:R-:W-:Y:S01]  /*dcd0*/  F2FP.BF16.F32.PACK_AB R15, R0, R35 ;  /* 0x00000023000f723e */ /* 0x008fe200000010ff */
[----:B------:R-:W-:Y:S01]  /*dce0*/  FADD.FTZ R35, R35, R6 ;  /* 0x0000000623237221 */ /* 0x000fe20000010000 */
[----:B------:R-:W-:Y:S02]  /*dcf0*/  SHF.R.S32.HI R6, RZ, 0x1f, R5 ;  /* 0x0000001fff067819 */ /* 0x000fe40000011405 */
[----:B------:R-:W-:-:S02]  /*dd00*/  F2FP.BF16.F32.PACK_AB R12, R81, R80 ;  /* 0x00000050510c723e */ /* 0x000fc400000010ff */
[----:B------:R-:W-:Y:S02]  /*dd10*/  F2FP.BF16.F32.PACK_AB R13, R66, R42 ;  /* 0x0000002a420d723e */ /* 0x000fe400000010ff */
[----:B-1----:R-:W-:Y:S02]  /*dd20*/  F2FP.BF16.F32.PACK_AB R14, R67, R84 ;  /* 0x00000054430e723e */ /* 0x002fe400000010ff */
[----:B------:R-:W-:Y:S01]  /*dd30*/  LEA.HI R5, R6, R5, RZ, 0x7 ;  /* 0x0000000506057211 */ /* 0x000fe200078f38ff */
[----:B------:R0:W-:Y:S03]  /*dd40*/  STSM.16.M88.4 [R156+0x6000], R8 ;  /* 0x006000089c007844 */ /* 0x0001e60000000200 */
[----:B------:R-:W-:Y:S01]  /*dd50*/  SHF.R.S32.HI R5, RZ, 0x7, R5 ;  /* 0x00000007ff057819 */ /* 0x000fe20000011405 */
[----:B------:R0:W-:Y:S01]  /*dd60*/  STSM.16.M88.4 [R155+0x6000], R12 ;  /* 0x0060000c9b007844 */ /* 0x0001e20000000200 */
[----:B------:R1:W-:Y:S06]  /*dd70*/  MEMBAR.ALL.CTA ;  /* 0x0000000000007992 */ /* 0x0003ec0000008000 */
[----:B-1----:R-:W1:Y:S01]  /*dd80*/  FENCE.VIEW.ASYNC.S ;  /* 0x00000000000073c6 */ /* 0x002e620000000000 */
[----:B------:R-:W-:Y:S01]  /*dd90*/  VIMNMX R20, RZ, R5, !PT ;  /* 0x00000005ff147248 */ /* 0x000fe20007fe0100 */
[----:B------:R-:W-:-:S04]  /*dda0*/  VIADD R6, R88, 0xfffffffe ;  /* 0xfffffffe58067836 */ /* 0x000fc80000000000 */
[----:B------:R0:W-:Y:S01]  /*ddb0*/  STL [R1+0x30], R20 ;  /* 0x0000301401007387 */ /* 0x0001e20000100800 */
[----:B------:R-:W-:Y:S01]  /*ddc0*/  ISETP.GE.AND P1, PT, R6, R20, PT ;  /* 0x000000140600720c */ /* 0x000fe20003f26270 */
[----:B------:R-:W-:Y:S01]  /*ddd0*/  FADD.FTZ R84, R84, R7 ;  /* 0x0000000754547221 */ /* 0x000fe20000010000 */
[----:B------:R-:W-:Y:S01]  /*dde0*/  @P4 LOP3.LUT R23, R23, 0x8, RZ, 0xfc, !PT ;  /* 0x0000000817174812 */ /* 0x000fe200078efcff */
[----:B------:R-:W-:Y:S01]  /*ddf0*/  FADD.FTZ R0, R0, R35 ;  /* 0x0000002300007221 */ /* 0x000fe20000010000 */
[----:B------:R-:W-:Y:S01]  /*de00*/  CS2R R134, SRZ ;  /* 0x0000000000867805 */ /* 0x000fe2000001ff00 */
[----:B------:R-:W-:Y:S01]  /*de10*/  FADD.FTZ R139, R67, R84 ;  /* 0x00000054438b7221 */ /* 0x000fe20000010000 */
        /* <DEDUP_REMOVED lines=23> */
[----:B-1----:R-:W-:Y:S01]  /*df90*/  NOP ;  /* 0x0000000000007918 */ /* 0x002fe20000000000 */
[----:B0-----:R-:W-:Y:S05]  /*dfa0*/  @!P1 BRA `(.L_x_12406) ;  /* 0x0000002c00a49947 */ /* 0x001fea0003800000 */
[----:B------:R-:W-:Y:S02]  /*dfb0*/  IMAD.MOV.U32 R8, RZ, RZ, R3 ;  /* 0x000000ffff087224 */ /* 0x000fe400078e0003 */
[----:B------:R-:W-:Y:S02]  /*dfc0*/  IMAD.MOV.U32 R5, RZ, RZ, R4 ;  /* 0x000000ffff057224 */ /* 0x000fe400078e0004 */
[----:B------:R-:W-:Y:S02]  /*dfd0*/  IMAD.MOV.U32 R9, RZ, RZ, R138 ;  /* 0x000000ffff097224 */ /* 0x000fe400078e008a */
[----:B------:R-:W-:Y:S02]  /*dfe0*/  IMAD.MOV.U32 R7, RZ, RZ, R19 ;  /* 0x000000ffff077224 */ /* 0x000fe400078e0013 */
[----:B------:R-:W-:-:S07]  /*dff0*/  IMAD.MOV.U32 R135, RZ, RZ, RZ ;  /* 0x000000ffff877224 */ /* 0x000fce00078e00ff */
.L_x_12418:
        /* <DEDUP_REMOVED lines=9> */
.L_x_12408:
        /* <DEDUP_REMOVED lines=8> */
.L_x_12409:
[----:B------:R-:W-:Y:S04]  /*e110*/  BSSY B0, `(.L_x_12407) ;  /* 0x0000004000007945 */ /* 0x000fe80003800000 */
[----:B-1----:R-:W-:Y:S05]  /*e120*/  @P2 BRA `(.L_x_12410) ;  /* 0x0000000000082947 */ /* 0x002fea0003800000 */
[----:B------:R-:W1:Y:S02]  /*e130*/  SYNCS.PHASECHK.TRANS64.TRYWAIT P2, [R3+URZ+0x2d830], R4 ;  /* 0x02d83004030075a7 */ /* 0x000e64000804017f */
[----:B-1----:R-:W-:Y:S05]  /*e140*/  @!P2 BRA `(.L_x_12411) ;  /* 0x000000f40018a947 */ /* 0x002fea0003800000 */
.L_x_12410:
[----:B------:R-:W-:Y:S05]  /*e150*/  BSYNC B0 ;  /* 0x0000000000007941 */ /* 0x000fea0003800000 */
.L_x_12407:
        /* <DEDUP_REMOVED lines=64> */
.L_x_12413:
[----:B------:R-:W-:Y:S01]  /*e560*/  SHF.L.U32 R3, R9, 0x1f, RZ ;  /* 0x0000001f09037819 */ /* 0x000fe200000006ff */
[----:B------:R-:W-:-:S04]  /*e570*/  IMAD R4, R7, 0x8, R2 ;  /* 0x0000000807047824 */ /* 0x000fc800078e0202 */
[----:B------:R0:W1:Y:S01]  /*e580*/  SYNCS.PHASECHK.TRANS64.TRYWAIT P1, [R4+URZ+0x2d850], R3 ;  /* 0x02d85003040075a7 */ /* 0x000062000802017f */
[----:B------:R-:W-:Y:S05]  /*e590*/  @!P0 BRA `(.L_x_12414) ;  /* 0x0000000000048947 */ /* 0x000fea0003800000 */
[----:B------:R-:W-:Y:S01]  /*e5a0*/  BPT.TRAP 0x1 ;  /* 0x000000040000795c */ /* 0x000fe20000300000 */
.L_x_12414:
[----:B-1----:R-:W-:Y:S05]  /*e5b0*/  @P1 BRA `(.L_x_12412) ;  /* 0x0000000000081947 */ /* 0x002fea0003800000 */
[----:B------:R-:W1:Y:S02]  /*e5c0*/  SYNCS.PHASECHK.TRANS64.TRYWAIT P1, [R4+URZ+0x2d850], R3 ;  /* 0x02d85003040075a7 */ /* 0x000e64000802017f */
[----:B-1----:R-:W-:Y:S05]  /*e5d0*/  @!P1 BRA `(.L_x_12415) ;  /* 0x000000f000089947 */ /* 0x002fea0003800000 */
.L_x_12412:
        /* <DEDUP_REMOVED lines=8> */
[----:B------:R-:W-:Y:S02]  /*e660*/  R2UR UR7, R11 ;  /* 0x000000000b0772ca */ /* 0x000fe400000e0000 */
        /* <DEDUP_REMOVED lines=87> */
.L_x_12416:
[----:B------:R-:W2:Y:S01]  /*ebe0*/  LDL R13, [R1+0x54] ;  /* 0x00005400010d7983 */ /* 0x000ea20000100800 */
[----:B------:R-:W1:Y:S03]  /*ebf0*/  LDC R4, c[0x0][0x448] ;  /* 0x00011200ff047b82 */ /* 0x000e660000000800 */
[----:B0-----:R-:W2:Y:S04]  /*ec00*/  LDL R3, [R1+0x68] ;  /* 0x0000680001037983 */ /* 0x001ea80000100800 */
[----:B------:R-:W3:Y:S04]  /*ec10*/  LDL R12, [R1+0x64] ;  /* 0x00006400010c7983 */ /* 0x000ee80000100800 */
[----:B------:R-:W4:Y:S04]  /*ec20*/  LDL R11, [R1+0x58] ;  /* 0x00005800010b7983 */ /* 0x000f280000100800 */
[----:B------:R-:W4:Y:S01]  /*ec30*/  LDL R10, [R1+0x48] ;  /* 0x00004800010a7983 */ /* 0x000f220000100800 */
[----:B------:R-:W-:Y:S01]  /*ec40*/  LOP3.LUT R23, R23, 0xffffffdf, RZ, 0xc0, !PT ;  /* 0xffffffdf17177812 */ /* 0x000fe200078ec0ff */
[----:B------:R-:W-:Y:S01]  /*ec50*/  UMOV UR45, UR44 ;  /* 0x0000002c002d7c82 */ /* 0x000fe20008000000 */
[----:B------:R-:W-:-:S02]  /*ec60*/  IMAD R15, R19, 0x8, R2 ;  /* 0x00000008130f7824 */ /* 0x000fc400078e0202 */
[----:B------:R-:W-:Y:S01]  /*ec70*/  @P0 LOP3.LUT R23, R23, 0x20, RZ, 0xfc, !PT ;  /* 0x0000002017170812 */ /* 0x000fe200078efcff */
[----:B------:R-:W-:Y:S02]  /*ec80*/  IMAD.U32 R20, RZ, RZ, UR40 ;  /* 0x00000028ff147e24 */ /* 0x000fe4000f8e00ff */
[----:B------:R-:W-:Y:S01]  /*ec90*/  VIADD R15, R15, 0x2d840 ;  /* 0x0002d8400f0f7836 */ /* 0x000fe20000000000 */
[----:B-1----:R-:W-:Y:S02]  /*eca0*/  ISETP.NE.AND P1, PT, R4, 0x1, PT ;  /* 0x000000010400780c */ /* 0x002fe40003f25270 */
[----:B------:R-:W-:Y:S02]  /*ecb0*/  LOP3.LUT R23, R23, 0xffffffbf, RZ, 0xc0, !PT ;  /* 0xffffffbf17177812 */ /* 0x000fe400078ec0ff */
[----:B------:R-:W-:-:S04]  /*ecc0*/  PRMT R15, R20, 0x654, R15 ;  /* 0x00000654140f7816 */ /* 0x000fc8000000000f */
[----:B------:R0:W-:Y:S05]  /*ecd0*/  SYNCS.ARRIVE.TRANS64.RED.A1T0 RZ, [R15+URZ], RZ ;  /* 0x000000ff0fff79a7 */ /* 0x0001ea000810043f */
[----:B------:R-:W1:Y:S08]  /*ece0*/  @P1 LDC R9, c[0x0][0x44c] ;  /* 0x00011300ff091b82 */ /* 0x000e700000000800 */
[----:B------:R-:W5:Y:S01]  /*ecf0*/  @P1 LDC R4, c[0x0][0x450] ;  /* 0x00011400ff041b82 */ /* 0x000f620000000800 */
[----:B--2---:R-:W-:-:S04]  /*ed00*/  IMAD.IADD R3, R3, 0x1, R13 ;  /* 0x0000000103037824 */ /* 0x004fc800078e020d */
[----:B-1----:R-:W-:-:S05]  /*ed10*/  @P1 IMAD.HI.U32 R9, R3, R9, RZ ;  /* 0x0000000903091227 */ /* 0x002fca00078e00ff */
[----:B-----5:R-:W-:Y:S01]  /*ed20*/  @P1 SHF.R.U32.HI R3, RZ, R4, R9 ;  /* 0x00000004ff031219 */ /* 0x020fe20000011609 */
[----:B------:R-:W-:-:S04]  /*ed30*/  IMAD.MOV.U32 R9, RZ, RZ, -0x80 ;  /* 0xffffff80ff097424 */ /* 0x000fc800078e00ff */
[----:B------:R-:W1:Y:S01]  /*ed40*/  SHFL.IDX PT, R4, R3, RZ, 0x1c1f ;  /* 0x001c1fff03047589 */ /* 0x000e6200000e0000 */
[----:B------:R-:W-:-:S03]  /*ed50*/  IMAD R9, R6, R9, 0x1 ;  /* 0x0000000106097424 */ /* 0x000fc600078e0209 */
[----:B------:R-:W2:Y:S01]  /*ed60*/  SHFL.IDX PT, R3, R3, 0x1, 0x1c1f ;  /* 0x003c1f0003037f89 */ /* 0x000ea200000e0000 */
[----:B---3--:R-:W-:-:S05]  /*ed70*/  IMAD R9, R12, -0x2, R9 ;  /* 0xfffffffe0c097824 */ /* 0x008fca00078e0209 */
[----:B----4-:R-:W-:-:S05]  /*ed80*/  IADD3 R9, -R10, R9, R11 ;  /* 0x000000090a097210 */ /* 0x010fca0007ffe10b */
[C---:B-1----:R-:W-:Y:S02]  /*ed90*/  IMAD.IADD R4, R9.reuse, 0x1, R4 ;  /* 0x0000000109047824 */ /* 0x042fe400078e0204 */
[----:B--2---:R-:W-:-:S03]  /*eda0*/  IMAD.IADD R3, R9, 0x1, R3 ;  /* 0x0000000109037824 */ /* 0x004fc600078e0203 */
[C---:B------:R-:W-:Y:S02]  /*edb0*/  ISETP.GT.AND P4, PT, R4.reuse, RZ, PT ;  /* 0x000000ff0400720c */ /* 0x040fe40003f84270 */
[C---:B------:R-:W-:Y:S02]  /*edc0*/  ISETP.GT.AND P3, PT, R4.reuse, 0x1, PT ;  /* 0x000000010400780c */ /* 0x040fe40003f64270 */
        /* <DEDUP_REMOVED lines=22> */
[C---:B------:R-:W-:Y:S02]  /*ef30*/  ISETP.GT.AND P4, PT, R4.reuse, 0x30, PT ;  /* 0x000000300400780c */ /* 0x040fe40003f84270 */
        /* <DEDUP_REMOVED lines=35> */
[----:B------:R-:W-:Y:S02]  /*f170*/  FMNMX.FTZ R4, R24, R5, !PT ;  /* 0x0000000518047209 */ /* 0x000fe40007810000 */
        /* <DEDUP_REMOVED lines=8> */
[----:B------:R-:W-:Y:S02]  /*f200*/  ISETP.GT.AND P4, PT, R3, RZ, PT ;  /* 0x000000ff0300720c */ /* 0x000fe40003f84270 */
[----:B------:R-:W-:Y:S02]  /*f210*/  FMNMX.FTZ R4, R33, R4, !PT ;  /* 0x0000000421047209 */ /* 0x000fe40007810000 */
[----:B------:R-:W-:-:S02]  /*f220*/  ISETP.GT.AND P3, PT, R3, 0x1, PT ;  /* 0x000000010300780c */ /* 0x000fc40003f64270 */
[----:B------:R-:W-:Y:S02]  /*f230*/  FMNMX.FTZ R4, R36, R4, !PT ;  /* 0x0000000424047209 */ /* 0x000fe40007810000 */
[----:B------:R-:W-:Y:S02]  /*f240*/  ISETP.GT.AND P2, PT, R3, 0x8, PT ;  /* 0x000000080300780c */ /* 0x000fe40003f44270 */
[----:B------:R-:W-:Y:S02]  /*f250*/  FMNMX.FTZ R4, R37, R4, !PT ;  /* 0x0000000425047209 */ /* 0x000fe40007810000 */
[----:B------:R-:W-:Y:S02]  /*f260*/  ISETP.GT.AND P1, PT, R3, 0x9, PT ;  /* 0x000000090300780c */ /* 0x000fe40003f24270 */
[----:B------:R-:W-:Y:S02]  /*f270*/  FMNMX.FTZ R4, R40, R4, !PT ;  /* 0x0000000428047209 */ /* 0x000fe40007810000 */
[----:B------:R-:W-:-:S02]  /*f280*/  FSEL R26, R26, -INF , P4 ;  /* 0xff8000001a1a7808 */ /* 0x000fc40002000000 */
[----:B------:R-:W-:Y:S02]  /*f290*/  FMNMX.FTZ R4, R41, R4, !PT ;  /* 0x0000000429047209 */ /* 0x000fe40007810000 */
[----:B------:R-:W-:Y:S02]  /*f2a0*/  FSEL R27, R27, -INF , P3 ;  /* 0xff8000001b1b7808 */ /* 0x000fe40001800000 */
[----:B------:R-:W-:Y:S02]  /*f2b0*/  FMNMX.FTZ R4, R44, R4, !PT ;  /* 0x000000042c047209 */ /* 0x000fe40007810000 */
[----:B------:R-:W-:Y:S02]  /*f2c0*/  FSEL R30, R30, -INF , P2 ;  /* 0xff8000001e1e7808 */ /* 0x000fe40001000000 */
[----:B------:R-:W-:Y:S02]  /*f2d0*/  FMNMX.FTZ R4, R45, R4, !PT ;  /* 0x000000042d047209 */ /* 0x000fe40007810000 */
[----:B------:R-:W-:-:S02]  /*f2e0*/  FSEL R31, R31, -INF , P1 ;  /* 0xff8000001f1f7808 */ /* 0x000fc40000800000 */
[----:B------:R-:W-:Y:S02]  /*f2f0*/  FMNMX.FTZ R4, R48, R4, !PT ;  /* 0x0000000430047209 */ /* 0x000fe40007810000 */
[----:B------:R-:W-:Y:S02]  /*f300*/  ISETP.GT.AND P4, PT, R3, 0x10, PT ;  /* 0x000000100300780c */ /* 0x000fe40003f84270 */
[----:B------:R-:W-:Y:S02]  /*f310*/  FMNMX.FTZ R4, R49, R4, !PT ;  /* 0x0000000431047209 */ /* 0x000fe40007810000 */
[C---:B------:R-:W-:Y:S02]  /*f320*/  ISETP.GT.AND P3, PT, R3.reuse, 0x11, PT ;  /* 0x000000110300780c */ /* 0x040fe40003f64270 */
[----:B------:R-:W-:Y:S02]  /*f330*/  FMNMX.FTZ R4, R52, R4, !PT ;  /* 0x0000000434047209 */ /* 0x000fe40007810000 */
[----:B------:R-:W-:-:S02]  /*f340*/  ISETP.GT.AND P2, PT, R3, 0x18, PT ;  /* 0x000000180300780c */ /* 0x000fc40003f44270 */
[----:B------:R-:W-:Y:S02]  /*f350*/  FMNMX.FTZ R4, R53, R4, !PT ;  /* 0x0000000435047209 */ /* 0x000fe40007810000 */
[----:B------:R-:W-:Y:S02]  /*f360*/  ISETP.GT.AND P1, PT, R3, 0x19, PT ;  /* 0x000000190300780c */ /* 0x000fe40003f24270 */
        /* <DEDUP_REMOVED lines=9> */
[----:B------:R-:W-:-:S02]  /*f400*/  ISETP.GT.AND P4, PT, R3, 0x20, PT ;  /* 0x000000200300780c */ /* 0x000fc40003f84270 */
[----:B------:R-:W-:Y:S02]  /*f410*/  FMNMX.FTZ R4, R65, R4, !PT ;  /* 0x0000000441047209 */ /* 0x000fe40007810000 */
[C---:B------:R-:W-:Y:S02]  /*f420*/  ISETP.GT.AND P3, PT, R3.reuse, 0x21, PT ;  /* 0x000000210300780c */ /* 0x040fe40003f64270 */
[----:B------:R-:W-:Y:S02]  /*f430*/  FMNMX.FTZ R4, R68, R4, !PT ;  /* 0x0000000444047209 */ /* 0x000fe40007810000 */
[----:B------:R-:W-:Y:S02]  /*f440*/  ISETP.GT.AND P2, PT, R3, 0x28, PT ;  /* 0x000000280300780c */ /* 0x000fe40003f44270 */
[----:B------:R-:W-:Y:S02]  /*f450*/  FMNMX.FTZ R4, R69, R4, !PT ;  /* 0x0000000445047209 */ /* 0x000fe40007810000 */
        /* <DEDUP_REMOVED lines=10> */
[----:B------:R-:W-:Y:S02]  /*f500*/  ISETP.GT.AND P4, PT, R3, 0x30, PT ;  /* 0x000000300300780c */ /* 0x000fe40003f84270 */
[----:B------:R-:W-:Y:S02]  /*f510*/  FMNMX.FTZ R4, R81, R4, !PT ;  /* 0x0000000451047209 */ /* 0x000fe40007810000 */
[----:B------:R-:W-:-:S02]  /*f520*/  ISETP.GT.AND P3, PT, R3, 0x31, PT ;  /* 0x000000310300780c */ /* 0x000fc40003f64270 */
[----:B------:R-:W-:Y:S02]  /*f530*/  FMNMX.FTZ R4, R84, R4, !PT ;  /* 0x0000000454047209 */ /* 0x000fe40007810000 */
[----:B------:R-:W-:Y:S02]  /*f540*/  ISETP.GT.AND P2, PT, R3, 0x38, PT ;  /* 0x000000380300780c */ /* 0x000fe40003f44270 */
[----:B------:R-:W-:Y:S02]  /*f550*/  FMNMX.FTZ R4, R85, R4, !PT ;  /* 0x0000000455047209 */ /* 0x000fe40007810000 */
[C---:B------:R-:W-:Y:S02]  /*f560*/  ISETP.GT.AND P1, PT, R3.reuse, 0x39, PT ;  /* 0x000000390300780c */ /* 0x040fe40003f24270 */
[----:B------:R-:W-:Y:S01]  /*f570*/  ISETP.GT.AND P0, PT, R3, 0x61, PT ;  /* 0x000000610300780c */ /* 0x000fe20003f04270 */
[----:B------:R-:W1:Y:S01]  /*f580*/  SHFL.BFLY PT, R9, R4, 0x2, 0x1f ;  /* 0x0c401f0004097f89 */ /* 0x000e6200000e0000 */
[----:B------:R-:W-:-:S02]  /*f590*/  FSEL R50, R50, -INF , P4 ;  /* 0xff80000032327808 */ /* 0x000fc40002000000 */
[----:B------:R-:W-:Y:S02]  /*f5a0*/  FSEL R51, R51, -INF , P3 ;  /* 0xff80000033337808 */ /* 0x000fe40001800000 */
[----:B------:R-:W-:Y:S02]  /*f5b0*/  FSEL R54, R54, -INF , P2 ;  /* 0xff80000036367808 */ /* 0x000fe40001000000 */
[----:B------:R-:W-:Y:S02]  /*f5c0*/  FSEL R55, R55, -INF , P1 ;  /* 0xff80000037377808 */ /* 0x000fe40000800000 */
        /* <DEDUP_REMOVED lines=8> */
[----:B-1----:R-:W-:-:S02]  /*f650*/  FMNMX.FTZ R4, R4, R9, !PT ;  /* 0x0000000904047209 */ /* 0x002fc40007810000 */
[C---:B------:R-:W-:Y:S02]  /*f660*/  ISETP.GT.AND P4, PT, R3.reuse, 0x50, PT ;  /* 0x000000500300780c */ /* 0x040fe40003f84270 */
[C---:B------:R-:W-:Y:S01]  /*f670*/  ISETP.GT.AND P3, PT, R3.reuse, 0x51, PT ;  /* 0x000000510300780c */ /* 0x040fe20003f64270 */
[----:B------:R-:W1:Y:S01]  /*f680*/  SHFL.BFLY PT, R9, R4, 0x1, 0x1f ;  /* 0x0c201f0004097f89 */ /* 0x000e6200000e0000 */
[C---:B------:R-:W-:Y:S02]  /*f690*/  ISETP.GT.AND P2, PT, R3.reuse, 0x58, PT ;  /* 0x000000580300780c */ /* 0x040fe40003f44270 */
[----:B------:R-:W-:Y:S02]  /*f6a0*/  ISETP.GT.AND P1, PT, R3, 0x59, PT ;  /* 0x000000590300780c */ /* 0x000fe40003f24270 */
[----:B------:R-:W-:Y:S02]  /*f6b0*/  FSEL R66, R66, -INF , P4 ;  /* 0xff80000042427808 */ /* 0x000fe40002000000 */
[----:B------:R-:W-:-:S02]  /*f6c0*/  FSEL R67, R67, -INF , P3 ;  /* 0xff80000043437808 */ /* 0x000fc40001800000 */
[----:B------:R-:W-:Y:S02]  /*f6d0*/  @P0 LOP3.LUT R23, R23, 0x40, RZ, 0xfc, !PT ;  /* 0x0000004017170812 */ /* 0x000fe400078efcff */
[----:B------:R-:W-:Y:S02]  /*f6e0*/  FSEL R70, R70, -INF , P2 ;  /* 0xff80000046467808 */ /* 0x000fe40001000000 */
[----:B------:R-:W-:Y:S02]  /*f6f0*/  FSEL R71, R71, -INF , P1 ;  /* 0xff80000047477808 */ /* 0x000fe40000800000 */
[C---:B------:R-:W-:Y:S02]  /*f700*/  ISETP.GT.AND P1, PT, R3.reuse, 0x69, PT ;  /* 0x000000690300780c */ /* 0x040fe40003f24270 */
[C---:B------:R-:W-:Y:S02]  /*f710*/  ISETP.GT.AND P2, PT, R3.reuse, 0x70, PT ;  /* 0x000000700300780c */ /* 0x040fe40003f44270 */
[----:B------:R-:W-:-:S02]  /*f720*/  ISETP.GT.AND P3, PT, R3, 0x71, PT ;  /* 0x000000710300780c */ /* 0x000fc40003f64270 */
[C---:B------:R-:W-:Y:S02]  /*f730*/  ISETP.GT.AND P4, PT, R3.reuse, 0x78, PT ;  /* 0x000000780300780c */ /* 0x040fe40003f84270 */
[C---:B------:R-:W-:Y:S02]  /*f740*/  ISETP.GT.AND P5, PT, R3.reuse, 0x79, PT ;  /* 0x000000790300780c */ /* 0x040fe40003fa4270 */
[----:B-1----:R-:W-:Y:S02]  /*f750*/  FMNMX.FTZ R4, R4, R9, !PT ;  /* 0x0000000904047209 */ /* 0x002fe40007810000 */
[----:B------:R-:W-:Y:S02]  /*f760*/  ISETP.GT.AND P0, PT, R3, 0x60, PT ;  /* 0x000000600300780c */ /* 0x000fe40003f04270 */
[----:B------:R-:W-:Y:S02]  /*f770*/  FSETP.NEU.FTZ.AND P6, PT, R4, -INF , PT ;  /* 0xff8000000400780b */ /* 0x000fe40003fdd000 */
[----:B------:R-:W-:-:S02]  /*f780*/  FSEL R74, R74, -INF , P0 ;  /* 0xff8000004a4a7808 */ /* 0x000fc40000000000 */
[C---:B------:R-:W-:Y:S02]  /*f790*/  FSEL R9, R4.reuse, RZ, P6 ;  /* 0x000000ff04097208 */ /* 0x040fe40003000000 */
[----:B------:R-:W-:Y:S02]  /*f7a0*/  LOP3.LUT P0, RZ, R23, 0x40, RZ, 0xc0, !PT ;  /* 0x0000004017ff7812 */ /* 0x000fe4000780c0ff */
[----:B------:R-:W-:Y:S01]  /*f7b0*/  FSEL R79, R79, -INF , P1 ;  /* 0xff8000004f4f7808 */ /* 0x000fe20000800000 */
[----:B------:R-:W-:Y:S01]  /*f7c0*/  FADD.FTZ R5, -R9, R5 ;  /* 0x0000000509057221 */ /* 0x000fe20000010100 */
[----:B------:R-:W-:Y:S01]  /*f7d0*/  FMUL.FTZ R9, R4, UR45 ;  /* 0x0000002d04097c20 */ /* 0x000fe20008410000 */
[----:B------:R-:W-:Y:S02]  /*f7e0*/  FSEL R75, R75, -INF , P0 ;  /* 0xff8000004b4b7808 */ /* 0x000fe40000000000 */
[----:B------:R-:W-:Y:S01]  /*f7f0*/  FSEL R82, R82, -INF , P2 ;  /* 0xff80000052527808 */ /* 0x000fe20001000000 */
[----:B------:R-:W-:Y:S01]  /*f800*/  FMUL.FTZ R5, R5, UR45 ;  /* 0x0000002d05057c20 */ /* 0x000fe20008410000 */
[----:B------:R-:W-:-:S02]  /*f810*/  FSEL R9, R9, RZ, P6 ;  /* 0x000000ff09097208 */ /* 0x000fc40003000000 */
[----:B------:R-:W-:Y:S02]  /*f820*/  ISETP.GT.AND P6, PT, R3, 0x68, PT ;  /* 0x000000680300780c */ /* 0x000fe40003fc4270 */
[----:B------:R-:W-:Y:S01]  /*f830*/  FMNMX.FTZ R3, R26, R8, !PT ;  /* 0x000000081a037209 */ /* 0x000fe20007810000 */
[--C-:B------:R-:W-:Y:S01]  /*f840*/  FFMA.FTZ R24, R24, UR45, -R9.reuse ;  /* 0x0000002d18187c23 */ /* 0x100fe20008010809 */
[----:B------:R-:W-:Y:S01]  /*f850*/  FSEL R78, R78, -INF , P6 ;  /* 0xff8000004e4e7808 */ /* 0x000fe20003000000 */
[--C-:B------:R-:W-:Y:S01]  /*f860*/  FFMA.FTZ R25, R25, UR45, -R9.reuse ;  /* 0x0000002d19197c23 */ /* 0x100fe20008010809 */
[----:B------:R-:W-:Y:S01]  /*f870*/  FMNMX.FTZ R3, R27, R3, !PT ;  /* 0x000000031b037209 */ /* 0x000fe20007810000 */
[----:B------:R-:W-:Y:S01]  /*f880*/  MUFU.EX2 R5, R5 ;  /* 0x0000000500057308 */ /* 0x000fe20000000800 */
[----:B------:R-:W-:Y:S01]  /*f890*/  FSEL R83, R83, -INF , P3 ;  /* 0xff80000053537808 */ /* 0x000fe20001800000 */
[--C-:B------:R-:W-:Y:S01]  /*f8a0*/  FFMA.FTZ R28, R28, UR45, -R9.reuse ;  /* 0x0000002d1c1c7c23 */ /* 0x100fe20008010809 */
[----:B------:R-:W-:Y:S01]  /*f8b0*/  FMNMX.FTZ R3, R30, R3, !PT ;  /* 0x000000031e037209 */ /* 0x000fe20007810000 */
[--C-:B------:R-:W-:Y:S01]  /*f8c0*/  FFMA.FTZ R29, R29, UR45, -R9.reuse ;  /* 0x0000002d1d1d7c23 */ /* 0x100fe20008010809 */
[----:B------:R-:W-:Y:S01]  /*f8d0*/  FSEL R86, R86, -INF , P4 ;  /* 0xff80000056567808 */ /* 0x000fe20002000000 */
[--C-:B------:R-:W-:Y:S01]  /*f8e0*/  FFMA.FTZ R32, R32, UR45, -R9.reuse ;  /* 0x0000002d20207c23 */ /* 0x100fe20008010809 */
[----:B------:R-:W-:Y:S01]  /*f8f0*/  FMNMX.FTZ R3, R31, R3, !PT ;  /* 0x000000031f037209 */ /* 0x000fe20007810000 */
[----:B------:R-:W1:Y:S01]  /*f900*/  MUFU.EX2 R24, R24 ;  /* 0x0000001800187308 */ /* 0x000e620000000800 */
[----:B------:R-:W-:Y:S01]  /*f910*/  FSEL R87, R87, -INF , P5 ;  /* 0xff80000057577808 */ /* 0x000fe20002800000 */
[--C-:B------:R-:W-:Y:S01]  /*f920*/  FFMA.FTZ R33, R33, UR45, -R9.reuse ;  /* 0x0000002d21217c23 */ /* 0x100fe20008010809 */
[----:B------:R-:W-:Y:S01]  /*f930*/  FMNMX.FTZ R3, R34, R3, !PT ;  /* 0x0000000322037209 */ /* 0x000fe20007810000 */
[--C-:B------:R-:W-:Y:S01]  /*f940*/  FFMA.FTZ R36, R36, UR45, -R9.reuse ;  /* 0x0000002d24247c23 */ /* 0x100fe20008010809 */
[--C-:B------:R-:W-:Y:S01]  /*f950*/  FFMA.FTZ R37, R37, UR45, -R9.reuse ;  /* 0x0000002d25257c23 */ /* 0x100fe20008010809 */
[--C-:B------:R-:W-:Y:S01]  /*f960*/  FFMA.FTZ R40, R40, UR45, -R9.reuse ;  /* 0x0000002d28287c23 */ /* 0x100fe20008010809 */
[----:B------:R-:W-:Y:S01]  /*f970*/  FMNMX.FTZ R3, R35, R3, !PT ;  /* 0x0000000323037209 */ /* 0x000fe20007810000 */
[----:B------:R-:W2:Y:S01]  /*f980*/  MUFU.EX2 R25, R25 ;  /* 0x0000001900197308 */ /* 0x000ea20000000800 */
        /* <DEDUP_REMOVED lines=8> */
[----:B-1----:R-:W-:Y:S01]  /*fa10*/  FFMA.FTZ R139, R5, R139, R24 ;  /* 0x0000008b058b7223 */ /* 0x002fe20000010018 */
[--C-:B------:R-:W-:Y:S01]  /*fa20*/  FFMA.FTZ R52, R52, UR45, -R9.reuse ;  /* 0x0000002d34347c23 */ /* 0x100fe20008010809 */
[----:B------:R-:W-:Y:S01]  /*fa30*/  FMNMX.FTZ R3, R42, R3, !PT ;  /* 0x000000032a037209 */ /* 0x000fe20007810000 */
[--C-:B------:R-:W-:Y:S01]  /*fa40*/  FFMA.FTZ R53, R53, UR45, -R9.reuse ;  /* 0x0000002d35357c23 */ /* 0x100fe20008010809 */
[--C-:B------:R-:W-:Y:S01]  /*fa50*/  FFMA.FTZ R56, R56, UR45, -R9.reuse ;  /* 0x0000002d38387c23 */ /* 0x100fe20008010809 */
[----:B------:R-:W-:Y:S01]  /*fa60*/  FFMA.FTZ R57, R57, UR45, -R9 ;  /* 0x0000002d39397c23 */ /* 0x000fe20008010809 */
[----:B------:R-:W-:Y:S01]  /*fa70*/  FMNMX.FTZ R3, R43, R3, !PT ;  /* 0x000000032b037209 */ /* 0x000fe20007810000 */
[----:B------:R-:W-:Y:S01]  /*fa80*/  MUFU.EX2 R29, R29 ;  /* 0x0000001d001d7308 */ /* 0x000fe20000000800 */
[----:B--2---:R-:W-:Y:S01]  /*fa90*/  FADD.FTZ R139, R25, R139 ;  /* 0x0000008b198b7221 */ /* 0x004fe20000010000 */
        /* <DEDUP_REMOVED lines=20> */
[----:B------:R-:W-:Y:S01]  /*fbe0*/  FFMA.FTZ R9, R85, UR45, -R9 ;  /* 0x0000002d55097c23 */ /* 0x000fe20008010809 */
[----:B------:R-:W-:Y:S01]  /*fbf0*/  FMNMX.FTZ R3, R55, R3, !PT ;  /* 0x0000000337037209 */ /* 0x000fe20007810000 */
[----:B------:R-:W-:Y:S01]  /*fc00*/  MUFU.EX2 R36, R36 ;  /* 0x0000002400247308 */ /* 0x000fe20000000800 */
[----:B------:R-:W-:-:S02]  /*fc10*/  LOP3.LUT P0, RZ, R23, 0x20, RZ, 0xc0, !PT ;  /* 0x0000002017ff7812 */ /* 0x000fc4000780c0ff */
        /* <DEDUP_REMOVED lines=35> */
[----:B------:R-:W-:-:S03]  /*fe50*/  FSETP.NEU.FTZ.AND P1, PT, R3, -INF , PT ;  /* 0xff8000000300780b */ /* 0x000fc60003f3d000 */
[----:B------:R-:W-:Y:S01]  /*fe60*/  MUFU.EX2 R68, R68 ;  /* 0x0000004400447308 */ /* 0x000fe20000000800 */
[----:B------:R-:W-:-:S05]  /*fe70*/  FSEL R10, R3, RZ, P1 ;  /* 0x000000ff030a7208 */ /* 0x000fca0000800000 */
[----:B------:R-:W-:Y:S01]  /*fe80*/  FADD.FTZ R8, -R10, R8 ;  /* 0x000000080a087221 */ /* 0x000fe20000010100 */
[----:B------:R-:W-:Y:S01]  /*fe90*/  FMUL.FTZ R10, R3, UR45 ;  /* 0x0000002d030a7c20 */ /* 0x000fe20008410000 */
[----:B------:R-:W-:Y:S02]  /*fea0*/  MUFU.EX2 R69, R69 ;  /* 0x0000004500457308 */ /* 0x000fe40000000800 */
[----:B------:R-:W-:Y:S02]  /*feb0*/  FMUL.FTZ R8, R8, UR45 ;  /* 0x0000002d08087c20 */ /* 0x000fe40008410000 */
[----:B------:R-:W-:-:S04]  /*fec0*/  FSEL R10, R10, RZ, P1 ;  /* 0x000000ff0a0a7208 */ /* 0x000fc80000800000 */
        /* <DEDUP_REMOVED lines=137> */
.L_x_12417:
        /* <DEDUP_REMOVED lines=110> */
.L_x_12406:
[----:B------:R-:W-:-:S13]  /*10e40*/  ISETP.GE.AND P1, PT, R6, RZ, PT ;  /* 0x000000ff0600720c */ /* 0x000fda0003f26270 */
[----:B------:R-:W-:Y:S05]  /*10e50*/  @!P1 BRA `(.L_x_12419) ;  /* 0x00000024001c9947 */ /* 0x000fea0003800000 */
[----:B------:R-:W-:Y:S02]  /*10e60*/  IMAD.MOV.U32 R9, RZ, RZ, R3 ;  /* 0x000000ffff097224 */ /* 0x000fe400078e0003 */
[----:B------:R-:W-:Y:S02]  /*10e70*/  IMAD.MOV.U32 R8, RZ, RZ, R4 ;  /* 0x000000ffff087224 */ /* 0x000fe400078e0004 */
[----:B------:R-:W-:Y:S02]  /*10e80*/  IMAD.MOV.U32 R7, RZ, RZ, R138 ;  /* 0x000000ffff077224 */ /* 0x000fe400078e008a */
[----:B------:R-:W-:-:S07]  /*10e90*/  IMAD.MOV.U32 R5, RZ, RZ, R19 ;  /* 0x000000ffff057224 */ /* 0x000fce00078e0013 */
.L_x_12431:
[----:B------:R-:W2:Y:S01]  /*10ea0*/  LDL R3, [R1+0x24] ;  /* 0x0000240001037983 */ /* 0x000ea20000100800 */
[----:B------:R-:W-:Y:S01]  /*10eb0*/  ISETP.NE.AND P1, PT, R5, 0x1, PT ;  /* 0x000000010500780c */ /* 0x000fe20003f25270 */
[----:B------:R-:W-:Y:S05]  /*10ec0*/  YIELD ;  /* 0x0000000000007946 */ /* 0x000fea0003800000 */
[----:B------:R-:W-:-:S04]  /*10ed0*/  SEL R138, RZ, 0x1, P1 ;  /* 0x00000001ff8a7807 */ /* 0x000fc80000800000 */
[----:B------:R-:W-:Y:S02]  /*10ee0*/  LOP3.LUT R138, R7, R138, RZ, 0x3c, !PT ;  /* 0x0000008a078a7212 */ /* 0x000fe400078e3cff */
[----:B--2---:R-:W-:-:S13]  /*10ef0*/  ISETP.NE.AND P1, PT, R3, RZ, PT ;  /* 0x000000ff0300720c */ /* 0x004fda0003f25270 */
[----:B-1----:R-:W-:Y:S05]  /*10f00*/  @P1 BRA `(.L_x_12420) ;  /* 0x00000000003c1947 */ /* 0x002fea0003800000 */
[----:B------:R-:W-:Y:S05]  /*10f10*/  @!P0 BRA `(.L_x_12421) ;  /* 0x0000000000048947 */ /* 0x000fea0003800000 */
[----:B------:R-:W-:Y:S01]  /*10f20*/  BPT.TRAP 0x1 ;  /* 0x000000040000795c */ /* 0x000fe20000300000 */
.L_x_12421:
        /* <DEDUP_REMOVED lines=8> */
.L_x_12422:
[----:B------:R-:W-:Y:S04]  /*10fb0*/  BSSY B0, `(.L_x_12420) ;  /* 0x0000004000007945 */ /* 0x000fe80003800000 */
[----:B-1----:R-:W-:Y:S05]  /*10fc0*/  @P2 BRA `(.L_x_12423) ;  /* 0x0000000000082947 */ /* 0x002fea0003800000 */
[----:B------:R-:W1:Y:S02]  /*10fd0*/  SYNCS.PHASECHK.TRANS64.TRYWAIT P2, [R3+URZ+0x2d830], R4 ;  /* 0x02d83004030075a7 */ /* 0x000e64000804017f */
[----:B-1----:R-:W-:Y:S05]  /*10fe0*/  @!P2 BRA `(.L_x_12424) ;  /* 0x000000c40098a947 */ /* 0x002fea0003800000 */
.L_x_12423:
[----:B------:R-:W-:Y:S05]  /*10ff0*/  BSYNC B0 ;  /* 0x0000000000007941 */ /* 0x000fea0003800000 */
.L_x_12420:
        /* <DEDUP_REMOVED lines=64> */
.L_x_12426:
[----:B------:R-:W-:Y:S01]  /*11400*/  SHF.L.U32 R3, R7, 0x1f, RZ ;  /* 0x0000001f07037819 */ /* 0x000fe200000006ff */
[----:B------:R-:W-:-:S04]  /*11410*/  IMAD R4, R5, 0x8, R2 ;  /* 0x0000000805047824 */ /* 0x000fc800078e0202 */
[----:B------:R0:W1:Y:S01]  /*11420*/  SYNCS.PHASECHK.TRANS64.TRYWAIT P1, [R4+URZ+0x2d850], R3 ;  /* 0x02d85003040075a7 */ /* 0x000062000802017f */
[----:B------:R-:W-:Y:S05]  /*11430*/  @!P0 BRA `(.L_x_12427) ;  /* 0x0000000000048947 */ /* 0x000fea0003800000 */
[----:B------:R-:W-:Y:S01]  /*11440*/  BPT.TRAP 0x1 ;  /* 0x000000040000795c */ /* 0x000fe20000300000 */
.L_x_12427:
[----:B-1----:R-:W-:Y:S05]  /*11450*/  @P1 BRA `(.L_x_12425) ;  /* 0x0000000000081947 */ /* 0x002fea0003800000 */
[----:B------:R-:W1:Y:S02]  /*11460*/  SYNCS.PHASECHK.TRANS64.TRYWAIT P1, [R4+URZ+0x2d850], R3 ;  /* 0x02d85003040075a7 */ /* 0x000e64000802017f */
[----:B-1----:R-:W-:Y:S05]  /*11470*/  @!P1 BRA `(.L_x_12428) ;  /* 0x000000c000889947 */ /* 0x002fea0003800000 */
.L_x_12425:
        /* <DEDUP_REMOVED lines=96> */
.L_x_12429:
        /* <DEDUP_REMOVED lines=44> */
[----:B------:R-:W-:-:S03]  /*11d40*/  FMNMX.FTZ R3, R27, R3, !PT ;  /* 0x000000031b037209 */ /* 0x000fc60007810000 */
[----:B------:R-:W-:Y:S01]  /*11d50*/  FMUL.FTZ R8, R8, UR45 ;  /* 0x0000002d08087c20 */ /* 0x000fe20008410000 */
[----:B------:R-:W-:-:S04]  /*11d60*/  FMNMX.FTZ R3, R30, R3, !PT ;  /* 0x000000031e037209 */ /* 0x000fc80007810000 */
[----:B------:R-:W-:Y:S01]  /*11d70*/  FMNMX.FTZ R3, R31, R3, !PT ;  /* 0x000000031f037209 */ /* 0x000fe20007810000 */
[----:B------:R-:W-:Y:S03]  /*11d80*/  MUFU.EX2 R8, R8 ;  /* 0x0000000800087308 */ /* 0x000fe60000000800 */
        /* <DEDUP_REMOVED lines=95> */
[----:B------:R-:W-:Y:S01]  /*12380*/  FFMA.FTZ R72, R72, UR45, -R7 ;  /* 0x0000002d48487c23 */ /* 0x000fe20008010807 */
[--C-:B------:R-:W-:Y:S01]  /*12390*/  FFMA.FTZ R74, R74, UR45, -R10.reuse ;  /* 0x0000002d4a4a7c23 */ /* 0x100fe2000801080a */
        /* <DEDUP_REMOVED lines=18> */
[----:B------:R-:W-:Y:S01]  /*124c0*/  FFMA.FTZ R7, R85, UR45, -R7 ;  /* 0x0000002d55077c23 */ /* 0x000fe20008010807 */
        /* <DEDUP_REMOVED lines=115> */
.L_x_12430:
[----:B------:R-:W2:Y:S04]  /*12c00*/  LDL R46, [R1+0x4c] ;  /* 0x00004c00012e7983 */ /* 0x000ea80000100800 */
[----:B------:R-:W3:Y:S01]  /*12c10*/  LDL R38, [R1+0x50] ;  /* 0x0000500001267983 */ /* 0x000ee20000100800 */
[----:B------:R-:W-:Y:S01]  /*12c20*/  IMAD R5, R5, 0x8, R2 ;  /* 0x0000000805057824 */ /* 0x000fe200078e0202 */
[----:B------:R-:W-:Y:S01]  /*12c30*/  F2FP.BF16.F32.PACK_AB R24, R25, R24 ;  /* 0x000000181918723e */ /* 0x000fe200000010ff */
        /* <DEDUP_REMOVED lines=10> */
[----:B------:R-:W-:Y:S01]  /*12ce0*/  FMUL.FTZ R93, R93, R8 ;  /* 0x000000085d5d7220 */ /* 0x000fe20000410000 */
[----:B------:R-:W-:Y:S01]  /*12cf0*/  F2FP.BF16.F32.PACK_AB R33, R20, R34 ;  /* 0x000000221421723e */ /* 0x000fe200000010ff */
[----:B------:R0:W-:Y:S01]  /*12d00*/  SYNCS.ARRIVE.TRANS64.RED.A1T0 RZ, [R5+URZ], RZ ;  /* 0x000000ff05ff79a7 */ /* 0x0001e2000810043f */
[----:B------:R-:W-:Y:S01]  /*12d10*/  F2FP.BF16.F32.PACK_AB R40, R41, R40 ;  /* 0x000000282928723e */ /* 0x000fe200000010ff */
[----:B------:R1:W-:Y:S01]  /*12d20*/  STSM.16.M88.4 [R154+0x21800], R24 ;  /* 0x021800189a007844 */ /* 0x0003e20000000200 */
        /* <DEDUP_REMOVED lines=87> */
[----:B0-----:R-:W0:Y:S02]  /*132a0*/  FENCE.VIEW.ASYNC.S ;  /* 0x00000000000073c6 */ /* 0x001e240000000000 */
[----:B0-----:R-:W-:Y:S01]  /*132b0*/  NOP ;  /* 0x0000000000007918 */ /* 0x001fe20000000000 */
[----:B------:R-:W-:Y:S05]  /*132c0*/  @P1 BRA `(.L_x_12431) ;  /* 0xffffffd800f41947 */ /* 0x000fea000383ffff */
.L_x_12419:
[----:B------:R-:W-:Y:S05]  /*132d0*/  WARPSYNC.ALL ;  /* 0x0000000000007948 */ /* 0x000fea0003800000 */
[----:B------:R-:W-:Y:S06]  /*132e0*/  BAR.ARV 0x8, 0x200 ;  /* 0x0208000000007b1d */ /* 0x000fec0000002000 */
[----:B------:R-:W-:Y:S05]  /*132f0*/  @!P0 BRA `(.L_x_12432) ;  /* 0x0000000000048947 */ /* 0x000fea0003800000 */
[----:B------:R-:W-:Y:S01]  /*13300*/  BPT.TRAP 0x1 ;  /* 0x000000040000795c */ /* 0x000fe20000300000 */
.L_x_12432:
[----:B------:R-:W-:Y:S01]  /*13310*/  IMAD R5, R19, 0x8, R2 ;  /* 0x0000000813057824 */ /* 0x000fe200078e0202 */
[----:B------:R-:W-:-:S04]  /*13320*/  SHF.L.U32 R8, R138, 0x1f, RZ ;  /* 0x0000001f8a087819 */ /* 0x000fc800000006ff */
[----:B------:R0:W2:Y:S01]  /*13330*/  SYNCS.PHASECHK.TRANS64.TRYWAIT P1, [R5+URZ+0x2d850], R8 ;  /* 0x02d85008050075a7 */ /* 0x0000a2000802017f */
[----:B------:R-:W-:Y:S05]  /*13340*/  @!P0 BRA `(.L_x_12433) ;  /* 0x0000000000048947 */ /* 0x000fea0003800000 */
[----:B------:R-:W-:Y:S01]  /*13350*/  BPT.TRAP 0x1 ;  /* 0x000000040000795c */ /* 0x000fe20000300000 */
.L_x_12433:
        /* <DEDUP_REMOVED lines=10> */
.L_x_12434:
[----:B0-2---:R-:W-:Y:S01]  /*13400*/  IMAD R8, R19, 0x600, R2 ;  /* 0x0000060013087824 */ /* 0x005fe200078e0202 */
        /* <DEDUP_REMOVED lines=14> */
[----:B------:R-:W-:Y:S02]  /*134f0*/  IMAD.U32 R15, RZ, RZ, UR45 ;  /* 0x0000002dff0f7e24 */ /* 0x000fe4000f8e00ff */
[----:B-1----:R-:W-:Y:S02]  /*13500*/  IMAD.MOV.U32 R40, RZ, RZ, -0x800000 ;  /* 0xff800000ff287424 */ /* 0x002fe400078e00ff */
        /* <DEDUP_REMOVED lines=9> */
[----:B------:R-:W-:-:S02]  /*135a0*/  WARPGROUP.DEPBAR.LE gsb0, 0x0 ;  /* 0x00008000000079c5 */ /* 0x000fc40000010000 */
        /* <DEDUP_REMOVED lines=55> */
[----:B------:R-:W-:Y:S01]  /*13920*/  R2UR UR4, R6 ;  /* 0x00000000060472ca */ /* 0x000fe200000e0000 */
[----:B0-----:R-:W-:Y:S01]  /*13930*/  FADD.FTZ R6, R2, R139 ;  /* 0x0000008b02067221 */ /* 0x001fe20000010000 */
[----:B------:R-:W-:Y:S01]  /*13940*/  R2UR UR5, R7 ;  /* 0x00000000070572ca */ /* 0x000fe200000e0000 */
[----:B------:R-:W-:Y:S01]  /*13950*/  IMAD.MOV.U32 R2, RZ, RZ, RZ ;  /* 0x000000ffff027224 */ /* 0x000fe200078e00ff */
[----:B------:R-:W-:Y:S01]  /*13960*/  R2UR UR6, R8 ;  /* 0x00000000080672ca */ /* 0x000fe200000e0000 */
[----:B------:R-:W0:Y:S01]  /*13970*/  SHFL.BFLY PT, R7, R0, 0x2, 0x1f ;  /* 0x0c401f0000077f89 */ /* 0x000e2200000e0000 */
[----:B------:R-:W-:Y:S01]  /*13980*/  R2UR UR7, R9 ;  /* 0x00000000090772ca */ /* 0x000fe200000e0000 */
[----:B0-----:R-:W-:Y:S01]  /*13990*/  FADD.FTZ R8, R7, R0 ;  /* 0x0000000007087221 */ /* 0x001fe20000010000 */
        /* <DEDUP_REMOVED lines=17> */
[----:B-1----:R-:W-:Y:S01]  /*13ab0*/  @P2 FMUL.FTZ R6, R11, 0.69314718246459960938 ;  /* 0x3f3172180b062820 */ /* 0x002fe20000410000 */
[----:B------:R-:W-:Y:S02]  /*13ac0*/  WARPGROUP.DEPBAR.LE gsb0, 0x0 ;  /* 0x00008000000079c5 */ /* 0x000fe40000010000 */
[----:B------:R-:W-:Y:S01]  /*13ad0*/  WARPGROUP.ARRIVE ;  /* 0x00000000000079c5 */ /* 0x000fe20000000000 */
[----:B------:R-:W-:-:S05]  /*13ae0*/  @P2 FFMA.FTZ R0, R15, R3, R6 ;  /* 0x000000030f002223 */ /* 0x000fca0000010006 */
[----:B------:R-:W-:Y:S03]  /*13af0*/  HGMMA.64x96x16.F32.BF16 R88, gdesc[UR4].tnspB, R88, gsb0 ;  /* 0x41600000045879f0 */ /* 0x000fe60008001858 */
[----:B------:R-:W-:Y:S02]  /*13b00*/  WARPGROUP.DEPBAR.LE gsb0, 0x0 ;  /* 0x00008000000079c5 */ /* 0x000fe40000010000 */
[----:B------:R-:W-:Y:S05]  /*13b10*/  @!P0 BRA `(.L_x_12436) ;  /* 0x0000000000048947 */ /* 0x000fea0003800000 */
[----:B------:R-:W-:Y:S01]  /*13b20*/  BPT.TRAP 0x1 ;  /* 0x000000040000795c */ /* 0x000fe20000300000 */
.L_x_12436:
[----:B------:R-:W-:Y:S02]  /*13b30*/  VIADD R5, R5, 0x2d860 ;  /* 0x0002d86005057836 */ /* 0x000fe40000000000 */
[-C--:B---3--:R-:W-:Y:S01]  /*13b40*/  FMUL.FTZ R3, R88, R7.reuse ;  /* 0x0000000758037220 */ /* 0x088fe20000410000 */
        /* <DEDUP_REMOVED lines=57> */
.L_x_12364:
[----:B------:R-:W3:Y:S01]  /*13ee0*/  LDL R52, [R1+0x6c] ;  /* 0x00006c0001347983 */ /* 0x000ee20000100800 */
[----:B------:R-:W-:Y:S05]  /*13ef0*/  WARPSYNC.ALL ;  /* 0x0000000000007948 */ /* 0x000fea0003800000 */
[----:B---3--:R-:W-:Y:S01]  /*13f00*/  SHF.R.S32.HI R29, RZ, 0x1f, R52 ;  /* 0x0000001fff1d7819 */ /* 0x008fe20000011434 */
        /* <DEDUP_REMOVED lines=9> */
[----:B------:R-:W3:Y:S01]  /*13fa0*/  LDL R4, [R1+0x84] ;  /* 0x0000840001047983 */ /* 0x000ee20000100800 */
[----:B------:R-:W4:Y:S01]  /*13fb0*/  S2R R5, SR_SWINHI ;  /* 0x0000000000057919 */ /* 0x000f220000002f00 */
[----:B------:R-:W-:Y:S05]  /*13fc0*/  WARPSYNC.ALL ;  /* 0x0000000000007948 */ /* 0x000fea0003800000 */
[----:B------:R-:W-:Y:S01]  /*13fd0*/  F2FP.BF16.F32.PACK_AB R6, R93, R6 ;  /* 0x000000065d06723e */ /* 0x000fe200000010ff */
[----:B------:R-:W-:Y:S01]  /*13fe0*/  ULDC.64 UR4, c[0x0][0xc00] ;  /* 0x0003000000047ab9 */ /* 0x000fe20000000a00 */
[----:B------:R-:W2:Y:S01]  /*13ff0*/  LDL R55, [R1+0x70] ;  /* 0x0000700001377983 */ /* 0x000ea20000100800 */
[----:B------:R-:W-:-:S02]  /*14000*/  MOV R20, R2 ;  /* 0x0000000200147202 */ /* 0x000fc40000000f00 */
[----:B----4-:R-:W-:Y:S02]  /*14010*/  MOV R21, R5 ;  /* 0x0000000500157202 */ /* 0x010fe40000000f00 */
[----:B------:R-:W-:Y:S02]  /*14020*/  F2FP.BF16.F32.PACK_AB R7, R30, R7 ;  /* 0x000000071e07723e */ /* 0x000fe400000010ff */
[----:B------:R-:W-:Y:S01]  /*14030*/  F2FP.BF16.F32.PACK_AB R26, R109, R26 ;  /* 0x0000001a6d1a723e */ /* 0x000fe200000010ff */
[----:B------:R-:W-:Y:S01]  /*14040*/  IMAD.MOV.U32 R42, RZ, RZ, RZ ;  /* 0x000000ffff2a7224 */ /* 0x000fe200078e00ff */
[----:B------:R-:W-:Y:S01]  /*14050*/  BAR.SYNC.DEFER_BLOCKING 0x1, 0x180 ;  /* 0x0046000000007b1d */ /* 0x000fe20000010000 */
[----:B---3--:R-:W-:-:S03]  /*14060*/  IMAD.WIDE R4, R4, 0x2, R20 ;  /* 0x0000000204047825 */ /* 0x008fc600078e0214 */
[----:B------:R-:W-:-:S04]  /*14070*/  IADD3 R31, P4, R4, 0x20, RZ ;  /* 0x00000020041f7810 */ /* 0x000fc80007f9e0ff */
[----:B------:R-:W-:Y:S02]  /*14080*/  LOP3.LUT R8, R31, 0x180, RZ, 0xc0, !PT ;  /* 0x000001801f087812 */ /* 0x000fe400078ec0ff */
[----:B------:R-:W-:Y:S02]  /*14090*/  IADD3 R37, P3, R4, 0x3000, RZ ;  /* 0x0000300004257810 */ /* 0x000fe40007f7e0ff */
[----:B------:R-:W-:Y:S02]  /*140a0*/  SHF.R.U64 R8, R8, 0x3, RZ ;  /* 0x0000000308087819 */ /* 0x000fe400000012ff */
[C---:B------:R-:W-:Y:S02]  /*140b0*/  IADD3 R39, P2, R4.reuse, 0x3020, RZ ;  /* 0x0000302004277810 */ /* 0x040fe40007f5e0ff */
[C---:B--2---:R-:W-:Y:S02]  /*140c0*/  IADD3 R41, P0, R4.reuse, 0x6020, RZ ;  /* 0x0000602004297810 */ /* 0x044fe40007f1e0ff */
[----:B------:R-:W-:-:S02]  /*140d0*/  LOP3.LUT R9, R4, 0x180, RZ, 0xc0, !PT ;  /* 0x0000018004097812 */ /* 0x000fc400078ec0ff */
[----:B-1----:R-:W-:Y:S02]  /*140e0*/  IADD3 R32, P1, R4, 0x6000, RZ ;  /* 0x0000600004207810 */ /* 0x002fe40007f3e0ff */
[----:B------:R-:W-:Y:S02]  /*140f0*/  LOP3.LUT R12, R8, R31, RZ, 0x3c, !PT ;  /* 0x0000001f080c7212 */ /* 0x000fe400078e3cff */
[----:B------:R-:W-:Y:S02]  /*14100*/  LOP3.LUT R8, R37, 0x180, RZ, 0xc0, !PT ;  /* 0x0000018025087812 */ /* 0x000fe400078ec0ff */
[----:B------:R-:W-:Y:S02]  /*14110*/  LOP3.LUT R10, R39, 0x180, RZ, 0xc0, !PT ;  /* 0x00000180270a7812 */ /* 0x000fe400078ec0ff */
[----:B------:R-:W-:Y:S02]  /*14120*/  LOP3.LUT R36, R41, 0x180, RZ, 0xc0, !PT ;  /* 0x0000018029247812 */ /* 0x000fe400078ec0ff */
[----:B------:R-:W-:-:S02]  /*14130*/  SHF.R.U64 R9, R9, 0x3, RZ ;  /* 0x0000000309097819 */ /* 0x000fc400000012ff */
[----:B------:R-:W-:Y:S02]  /*14140*/  LOP3.LUT R31, R32, 0x180, RZ, 0xc0, !PT ;  /* 0x00000180201f7812 */ /* 0x000fe400078ec0ff */
[----:B------:R-:W-:Y:S02]  /*14150*/  SHF.R.U64 R8, R8, 0x3, RZ ;  /* 0x0000000308087819 */ /* 0x000fe400000012ff */
[----:B------:R-:W-:Y:S01]  /*14160*/  SHF.R.U64 R10, R10, 0x3, RZ ;  /* 0x000000030a0a7819 */ /* 0x000fe200000012ff */
        /* <DEDUP_REMOVED lines=8> */
[--C-:B------:R-:W-:Y:S01]  /*141f0*/  IMAD.X R9, RZ, RZ, R5.reuse, P1 ;  /* 0x000000ffff097224 */ /* 0x100fe200008e0605 */
[----:B------:R-:W-:Y:S01]  /*14200*/  LOP3.LUT R10, R36, R41, RZ, 0x3c, !PT ;  /* 0x00000029240a7212 */ /* 0x000fe200078e3cff */
[----:B------:R-:W-:Y:S01]  /*14210*/  IMAD.X R11, RZ, RZ, R5, P0 ;  /* 0x000000ffff0b7224 */ /* 0x000fe200000e0605 */
[----:B------:R-:W-:Y:S02]  /*14220*/  LOP3.LUT R8, R31, R32, RZ, 0x3c, !PT ;  /* 0x000000201f087212 */ /* 0x000fe400078e3cff */
[----:B------:R-:W-:Y:S02]  /*14230*/  MOV R36, R4 ;  /* 0x0000000400247202 */ /* 0x000fe40000000f00 */
[----:B------:R-:W-:-:S02]  /*14240*/  F2FP.BF16.F32.PACK_AB R4, R28, R3 ;  /* 0x000000031c04723e */ /* 0x000fc400000010ff */
[----:B------:R-:W-:Y:S02]  /*14250*/  F2FP.BF16.F32.PACK_AB R5, R91, R90 ;  /* 0x0000005a5b05723e */ /* 0x000fe400000010ff */
[----:B------:R-:W-:Y:S02]  /*14260*/  MOV R32, R12 ;  /* 0x0000000c00207202 */ /* 0x000fe40000000f00 */
[----:B------:R-:W-:Y:S02]  /*14270*/  MOV R31, R14 ;  /* 0x0000000e001f7202 */ /* 0x000fe40000000f00 */
[----:B------:R-:W-:Y:S02]  /*14280*/  MOV R30, R24 ;  /* 0x00000018001e7202 */ /* 0x000fe40000000f00 */
[----:B------:R-:W-:Y:S02]  /*14290*/  F2FP.BF16.F32.PACK_AB R12, R27, R96 ;  /* 0x000000601b0c723e */ /* 0x000fe400000010ff */
[----:B------:R-:W-:-:S02]  /*142a0*/  F2FP.BF16.F32.PACK_AB R13, R99, R98 ;  /* 0x00000062630d723e */ /* 0x000fc400000010ff */
[----:B------:R-:W-:Y:S02]  /*142b0*/  F2FP.BF16.F32.PACK_AB R14, R101, R100 ;  /* 0x00000064650e723e */ /* 0x000fe400000010ff */
[----:B------:R-:W-:Y:S02]  /*142c0*/  F2FP.BF16.F32.PACK_AB R15, R103, R102 ;  /* 0x00000066670f723e */ /* 0x000fe400000010ff */
[----:B------:R-:W-:Y:S02]  /*142d0*/  F2FP.BF16.F32.PACK_AB R24, R105, R104 ;  /* 0x000000686918723e */ /* 0x000fe400000010ff */
[----:B------:R-:W-:Y:S02]  /*142e0*/  F2FP.BF16.F32.PACK_AB R25, R107, R106 ;  /* 0x0000006a6b19723e */ /* 0x000fe400000010ff */
[----:B------:R-:W-:Y:S01]  /*142f0*/  F2FP.BF16.F32.PACK_AB R27, R111, R110 ;  /* 0x0000006e6f1b723e */ /* 0x000fe200000010ff */
[----:B------:R1:W-:Y:S04]  /*14300*/  STSM.16.M88.4 [R36], R4 ;  /* 0x0000000424007844 */ /* 0x0003e80000000200 */
[----:B------:R2:W-:Y:S04]  /*14310*/  STSM.16.M88.4 [R32], R12 ;  /* 0x0000000c20007844 */ /* 0x0005e80000000200 */
[----:B------:R3:W-:Y:S01]  /*14320*/  STSM.16.M88.4 [R31], R24 ;  /* 0x000000181f007844 */ /* 0x0007e20000000200 */
[----:B------:R-:W-:-:S02]  /*14330*/  ISETP.NE.U32.AND P0, PT, RZ, UR4, PT ;  /* 0x00000004ff007c0c */ /* 0x000fc4000bf05070 */
[----:B------:R-:W-:Y:S02]  /*14340*/  MOV R28, R8 ;  /* 0x00000008001c7202 */ /* 0x000fe40000000f00 */
[----:B------:R-:W-:Y:S02]  /*14350*/  MOV R3, R10 ;  /* 0x0000000a00037202 */ /* 0x000fe40000000f00 */
[----:B------:R-:W-:Y:S02]  /*14360*/  F2FP.BF16.F32.PACK_AB R8, R121, R120 ;  /* 0x000000787908723e */ /* 0x000fe400000010ff */
[----:B-1----:R-:W-:Y:S02]  /*14370*/  F2FP.BF16.F32.PACK_AB R4, R113, R112 ;  /* 0x000000707104723e */ /* 0x002fe400000010ff */
[----:B------:R-:W-:Y:S01]  /*14380*/  F2FP.BF16.F32.PACK_AB R5, R115, R114 ;  /* 0x000000727305723e */ /* 0x000fe200000010ff */
[----:B--2---:R-:W1:Y:S01]  /*14390*/  LDC R32, c[0x0][0xbe8] ;  /* 0x0002fa00ff207b82 */ /* 0x004e620000000800 */
[C---:B---3--:R-:W-:Y:S01]  /*143a0*/  IMAD.SHL.U32 R26, R52.reuse, 0x4, RZ ;  /* 0x00000004341a7824 */ /* 0x048fe200078e00ff */
[----:B------:R-:W-:-:S02]  /*143b0*/  SHF.L.U64.HI R31, R52, 0x2, R29 ;  /* 0x00000002341f7819 */ /* 0x000fc4000001021d */
[----:B------:R-:W-:Y:S02]  /*143c0*/  F2FP.BF16.F32.PACK_AB R6, R117, R116 ;  /* 0x000000747506723e */ /* 0x000fe400000010ff */
[----:B------:R-:W-:Y:S02]  /*143d0*/  IADD3 R24, P1, R26, UR4, RZ ;  /* 0x000000041a187c10 */ /* 0x000fe4000ff3e0ff */
        /* <DEDUP_REMOVED lines=8> */
[----:B------:R-:W-:Y:S02]  /*14460*/  ISETP.NE.AND.EX P0, PT, RZ, UR5, PT, P0 ;  /* 0x00000005ff007c0c */ /* 0x000fe4000bf05300 */
[----:B------:R-:W-:Y:S01]  /*14470*/  IADD3.X R25, R31, UR5, RZ, P1, !PT ;  /* 0x000000051f197c10 */ /* 0x000fe20008ffe4ff */
[----:B------:R-:W-:Y:S01]  /*14480*/  ULDC.64 UR4, c[0x0][0xc08] ;  /* 0x0003020000047ab9 */ /* 0x000fe20000000a00 */
[----:B------:R2:W-:Y:S01]  /*14490*/  STSM.16.M88.4 [R30], R4 ;  /* 0x000000041e007844 */ /* 0x0005e20000000200 */
[----:B------:R-:W-:-:S03]  /*144a0*/  ISETP.NE.U32.AND P2, PT, RZ, UR4, PT ;  /* 0x00000004ff007c0c */ /* 0x000fc6000bf45070 */
[----:B------:R3:W-:Y:S01]  /*144b0*/  STSM.16.M88.4 [R28], R8 ;  /* 0x000000081c007844 */ /* 0x0007e20000000200 */
[----:B------:R-:W-:-:S03]  /*144c0*/  ISETP.NE.AND.EX P2, PT, RZ, UR5, PT, P2 ;  /* 0x00000005ff007c0c */ /* 0x000fc6000bf45320 */
[----:B------:R3:W-:Y:S01]  /*144d0*/  STSM.16.M88.4 [R3], R12 ;  /* 0x0000000c03007844 */ /* 0x0007e20000000200 */
[----:B------:R-:W-:Y:S09]  /*144e0*/  BAR.SYNC.DEFER_BLOCKING 0x1, 0x180 ;  /* 0x0046000000007b1d */ /* 0x000ff20000010000 */
[----:B--2---:R-:W-:Y:S01]  /*144f0*/  @P2 IADD3 R4, P3, R26, UR4, RZ ;  /* 0x000000041a042c10 */ /* 0x004fe2000ff7e0ff */
[----:B------:R-:W-:-:S02]  /*14500*/  ULDC UR4, c[0x0][0xa88] ;  /* 0x0002a20000047ab9 */ /* 0x000fc40000000800 */
[----:B------:R-:W-:Y:S01]  /*14510*/  IMAD.U32 R7, RZ, RZ, UR4 ;  /* 0x00000004ff077e24 */ /* 0x000fe2000f8e00ff */
[----:B------:R-:W-:Y:S01]  /*14520*/  @P2 IADD3.X R5, R31, UR5, RZ, P3, !PT ;  /* 0x000000051f052c10 */ /* 0x000fe20009ffe4ff */
[----:B------:R3:W5:Y:S04]  /*14530*/  @P0 LDG.E R42, desc[UR38][R24.64] ;  /* 0x00000026182a0981 */ /* 0x000768000c1e1900 */
[----:B------:R3:W5:Y:S01]  /*14540*/  @P2 LDG.E R7, desc[UR38][R4.64] ;  /* 0x0000002604072981 */ /* 0x000762000c1e1900 */
[----:B-1----:R-:W-:-:S13]  /*14550*/  ISETP.NE.AND P1, PT, R32, 0x1, PT ;  /* 0x000000012000780c */ /* 0x002fda0003f25270 */
[----:B------:R-:W1:Y:S08]  /*14560*/  @P1 LDC R6, c[0x0][0xbec] ;  /* 0x0002fb00ff061b82 */ /* 0x000e700000000800 */
[----:B------:R-:W2:Y:S01]  /*14570*/  @P1 LDC R27, c[0x0][0xbf0] ;  /* 0x0002fc00ff1b1b82 */ /* 0x000ea20000000800 */
[----:B------:R-:W-:Y:S01]  /*14580*/  SHF.R.S32.HI R41, RZ, 0x1f, R55 ;  /* 0x0000001fff297819 */ /* 0x000fe20000011437 */
[----:B---3--:R-:W-:Y:S06]  /*14590*/  @P2 BRA `(.L_x_12439) ;  /* 0x0000000000102947 */ /* 0x008fec0003800000 */
[----:B------:R-:W-:Y:S05]  /*145a0*/  @!P0 BRA `(.L_x_12439) ;  /* 0x00000000000c8947 */ /* 0x000fea0003800000 */
[----:B------:R-:W3:Y:S04]  /*145b0*/  LDG.E R4, desc[UR38][R24.64] ;  /* 0x0000002618047981 */ /* 0x000ee8000c1e1900 */
[----:B-----5:R-:W3:Y:S02]  /*145c0*/  LDG.E R7, desc[UR38][R24.64+0x4] ;  /* 0x0000042618077981 */ /* 0x020ee4000c1e1900 */
[----:B---3--:R-:W-:-:S07]  /*145d0*/  IMAD.IADD R7, R7, 0x1, -R4 ;  /* 0x0000000107077824 */ /* 0x008fce00078e0a04 */
.L_x_12439:
[----:B------:R-:W3:Y:S01]  /*145e0*/  LDL R5, [R1+0x68] ;  /* 0x0000680001057983 */ /* 0x000ee20000100800 */
[----:B------:R-:W-:Y:S01]  /*145f0*/  ULDC.64 UR4, c[0x0][0xb90] ;  /* 0x0002e40000047ab9 */ /* 0x000fe20000000a00 */
[----:B------:R-:W4:Y:S01]  /*14600*/  S2R R4, SR_TID.X ;  /* 0x0000000000047919 */ /* 0x000f220000002100 */
[----:B-----5:R-:W-:Y:S02]  /*14610*/  SHF.R.S32.HI R43, RZ, 0x1f, R42 ;  /* 0x0000001fff2b7819 */ /* 0x020fe4000001142a */
[----:B------:R-:W-:Y:S01]  /*14620*/  SEL R48, R29, RZ, !P0 ;  /* 0x000000ff1d307207 */ /* 0x000fe20004000000 */
[----:B------:R-:W3:Y:S01]  /*14630*/  LDL.LU R54, [R1+0x54] ;  /* 0x0000540001367983 */ /* 0x000ee20000300800 */
[----:B------:R-:W-:Y:S01]  /*14640*/  IMAD R3, R41, UR4, RZ ;  /* 0x0000000429037c24 */ /* 0x000fe2000f8e02ff */
[----:B------:R-:W-:Y:S01]  /*14650*/  SEL R49, R52, RZ, !P0 ;  /* 0x000000ff34317207 */ /* 0x000fe20004000000 */
[----:B------:R-:W-:Y:S01]  /*14660*/  IMAD R50, R7, R32, RZ ;  /* 0x0000002007327224 */ /* 0x000fe200078e02ff */
[----:B------:R-:W2:Y:S01]  /*14670*/  LDL R10, [R1+0x80] ;  /* 0x00008000010a7983 */ /* 0x000ea20000100800 */
[----:B------:R-:W-:Y:S01]  /*14680*/  IMAD R13, R55, UR5, R3 ;  /* 0x00000005370d7c24 */ /* 0x000fe2000f8e0203 */
[----:B------:R-:W0:Y:S01]  /*14690*/  @P1 LDC R51, c[0x0][0xbec] ;  /* 0x0002fb00ff331b82 */ /* 0x000e220000000800 */
[----:B----4-:R-:W-:-:S05]  /*146a0*/  VIADD R24, R4, 0xffffff80 ;  /* 0xffffff8004187836 */ /* 0x010fca0000000000 */
        /* <DEDUP_REMOVED lines=8> */
[----:B------:R-:W-:-:S04]  /*14730*/  IMAD R11, R53, 0x20, R3 ;  /* 0x00000020350b7824 */ /* 0x000fc800078e0203 */
[----:B------:R-:W-:Y:S01]  /*14740*/  IMAD.WIDE R20, R11, 0x2, R20 ;  /* 0x000000020b147825 */ /* 0x000fe200078e0214 */
[----:B------:R-:W-:-:S04]  /*14750*/  SHF.R.S32.HI R14, RZ, 0x1f, R24 ;  /* 0x0000001fff0e7819 */ /* 0x000fc80000011418 */
[----:B------:R-:W-:-:S04]  /*14760*/  LEA.HI R14, R14, R24, RZ, 0x7 ;  /* 0x000000180e0e7211 */ /* 0x000fc800078f38ff */
[----:B------:R-:W-:-:S05]  /*14770*/  LOP3.LUT R14, R14, 0xffffff80, RZ, 0xc0, !PT ;  /* 0xffffff800e0e7812 */ /* 0x000fca00078ec0ff */
[----:B------:R-:W-:Y:S01]  /*14780*/  IMAD.IADD R14, R24, 0x1, -R14 ;  /* 0x00000001180e7824 */ /* 0x000fe200078e0a0e */
[C---:B------:R-:W-:Y:S02]  /*14790*/  IADD3 R25, P5, R20.reuse, 0x4800, RZ ;  /* 0x0000480014197810 */ /* 0x040fe40007fbe0ff */
[----:B------:R-:W-:Y:S02]  /*147a0*/  IADD3 R29, P4, R20, 0x6000, RZ ;  /* 0x00006000141d7810 */ /* 0x000fe40007f9e0ff */
[----:B------:R-:W-:Y:S02]  /*147b0*/  LOP3.LUT R24, R25, 0x180, RZ, 0xc0, !PT ;  /* 0x0000018019187812 */ /* 0x000fe400078ec0ff */
[----:B------:R-:W-:Y:S02]  /*147c0*/  LOP3.LUT R28, R29, 0x180, RZ, 0xc0, !PT ;  /* 0x000001801d1c7812 */ /* 0x000fe400078ec0ff */
[----:B------:R-:W-:Y:S02]  /*147d0*/  SHF.R.U64 R24, R24, 0x3, RZ ;  /* 0x0000000318187819 */ /* 0x000fe400000012ff */
[----:B------:R-:W-:-:S02]  /*147e0*/  SHF.R.U64 R28, R28, 0x3, RZ ;  /* 0x000000031c1c7819 */ /* 0x000fc400000012ff */
[----:B------:R-:W-:Y:S01]  /*147f0*/  LOP3.LUT R24, R24, R25, RZ, 0x3c, !PT ;  /* 0x0000001918187212 */ /* 0x000fe200078e3cff */
[--C-:B------:R-:W-:Y:S01]  /*14800*/  IMAD.X R25, RZ, RZ, R21.reuse, P5 ;  /* 0x000000ffff197224 */ /* 0x100fe200028e0615 */
[----:B------:R-:W-:Y:S01]  /*14810*/  LOP3.LUT R28, R28, R29, RZ, 0x3c, !PT ;  /* 0x0000001d1c1c7212 */ /* 0x000fe200078e3cff */
[----:B------:R-:W-:Y:S01]  /*14820*/  IMAD.X R29, RZ, RZ, R21, P4 ;  /* 0x000000ffff1d7224 */ /* 0x000fe200020e0615 */
[----:B------:R-:W-:Y:S01]  /*14830*/  BSSY B1, `(.L_x_12440) ;  /* 0x0000081000017945 */ /* 0x000fe20003800000 */
[----:B---3--:R-:W-:Y:S02]  /*14840*/  IMAD.IADD R15, R5, 0x1, R54 ;  /* 0x00000001050f7824 */ /* 0x008fe400078e0236 */
[----:B------:R-:W-:Y:S01]  /*14850*/  IMAD.WIDE.U32 R4, R55, UR4, R42 ;  /* 0x0000000437047c25 */ /* 0x000fe2000f8e002a */
[----:B------:R-:W-:-:S03]  /*14860*/  ULDC.64 UR4, c[0x0][0xb98] ;  /* 0x0002e60000047ab9 */ /* 0x000fc60000000a00 */
[----:B-1----:R-:W-:-:S04]  /*14870*/  @P1 IMAD.HI.U32 R6, R15, R6, RZ ;  /* 0x000000060f061227 */ /* 0x002fc800078e00ff */
[----:B------:R-:W-:Y:S01]  /*14880*/  IMAD.MOV.U32 R9, RZ, RZ, R15 ;  /* 0x000000ffff097224 */ /* 0x000fe200078e000f */
[----:B--2---:R-:W-:Y:S01]  /*14890*/  @P1 SHF.R.U32.HI R9, RZ, R27, R6 ;  /* 0x0000001bff091219 */ /* 0x004fe20000011606 */
[----:B------:R-:W-:-:S04]  /*148a0*/  IMAD.IADD R5, R5, 0x1, R13 ;  /* 0x0000000105057824 */ /* 0x000fc800078e020d */
[----:B------:R-:W-:Y:S02]  /*148b0*/  IMAD.MOV R13, RZ, RZ, -R9 ;  /* 0x000000ffff0d7224 */ /* 0x000fe400078e0a09 */
        /* <DEDUP_REMOVED lines=12> */
[----:B------:R-:W-:Y:S01]  /*14980*/  ULDC.64 UR4, c[0x0][0xb50] ;  /* 0x0002d40000047ab9 */ /* 0x000fe20000000a00 */
[----:B------:R-:W-:Y:S02]  /*14990*/  IADD3 R9, P2, R20, 0x1800, RZ ;  /* 0x0000180014097810 */ /* 0x000fe40007f5e0ff */
[----:B------:R-:W-:Y:S01]  /*149a0*/  IMAD.IADD R5, R5, 0x1, R15 ;  /* 0x0000000105057824 */ /* 0x000fe200078e020f */
[C---:B------:R-:W-:Y:S02]  /*149b0*/  LEA R6, P0, R4.reuse, UR4, 0x2 ;  /* 0x0000000404067c11 */ /* 0x040fe4000f8010ff */
[----:B------:R-:W-:Y:S02]  /*149c0*/  LOP3.LUT R8, R9, 0x180, RZ, 0xc0, !PT ;  /* 0x0000018009087812 */ /* 0x000fe400078ec0ff */
[----:B------:R-:W-:Y:S01]  /*149d0*/  LEA.HI.X R4, R4, UR5, R5, 0x2, P0 ;  /* 0x0000000504047c11 */ /* 0x000fe200080f1405 */
[----:B------:R-:W-:Y:S01]  /*149e0*/  SHFL.IDX PT, R44, R6, RZ, 0x1c1f ;  /* 0x001c1fff062c7589 */ /* 0x000fe200000e0000 */
[----:B------:R-:W-:Y:S01]  /*149f0*/  SHF.R.U64 R8, R8, 0x3, RZ ;  /* 0x0000000308087819 */ /* 0x000fe200000012ff */
[----:B------:R-:W-:Y:S01]  /*14a00*/  IMAD.IADD R5, R10, 0x1, R54 ;  /* 0x000000010a057824 */ /* 0x000fe200078e0236 */
[----:B------:R-:W-:Y:S01]  /*14a10*/  IADD3 R13, P3, R20, 0x3000, RZ ;  /* 0x00003000140d7810 */ /* 0x000fe20007f7e0ff */
[----:B------:R-:W1:Y:S01]  /*14a20*/  SHFL.IDX PT, R45, R4, RZ, 0x1c1f ;  /* 0x001c1fff042d7589 */ /* 0x000e6200000e0000 */
[----:B------:R-:W-:Y:S01]  /*14a30*/  LOP3.LUT P0, RZ, R14, 0x3, RZ, 0xc0, !PT ;  /* 0x000000030eff7812 */ /* 0x000fe2000780c0ff */
[----:B------:R-:W-:-:S02]  /*14a40*/  ULDC.64 UR4, c[0x0][0xaa0] ;  /* 0x0002a80000047ab9 */ /* 0x000fc40000000a00 */
[----:B------:R-:W-:Y:S01]  /*14a50*/  SHFL.IDX PT, R46, R6, 0x1, 0x1c1f ;  /* 0x003c1f00062e7f89 */ /* 0x000fe200000e0000 */
[----:B------:R-:W-:-:S03]  /*14a60*/  LOP3.LUT R8, R8, R9, RZ, 0x3c, !PT ;  /* 0x0000000908087212 */ /* 0x000fc600078e3cff */
[----:B------:R-:W2:Y:S01]  /*14a70*/  SHFL.IDX PT, R47, R4, 0x1, 0x1c1f ;  /* 0x003c1f00042f7f89 */ /* 0x000ea200000e0000 */
[----:B------:R-:W-:Y:S01]  /*14a80*/  IMAD.X R9, RZ, RZ, R21, P2 ;  /* 0x000000ffff097224 */ /* 0x000fe200010e0615 */
[C---:B------:R-:W-:Y:S01]  /*14a90*/  ISETP.GE.OR P2, PT, R5.reuse, R50, P0 ;  /* 0x000000320500720c */ /* 0x040fe20000746670 */
[----:B------:R-:W-:Y:S01]  /*14aa0*/  VIADD R5, R5, 0x8 ;  /* 0x0000000805057836 */ /* 0x000fe20000000000 */
[----:B------:R-:W-:-:S04]  /*14ab0*/  LOP3.LUT R12, R13, 0x180, RZ, 0xc0, !PT ;  /* 0x000001800d0c7812 */ /* 0x000fc800078ec0ff */
[----:B------:R-:W-:Y:S02]  /*14ac0*/  ISETP.GE.OR P0, PT, R5, R50, P0 ;  /* 0x000000320500720c */ /* 0x000fe40000706670 */
[----:B------:R-:W-:-:S04]  /*14ad0*/  SHF.R.U64 R12, R12, 0x3, RZ ;  /* 0x000000030c0c7819 */ /* 0x000fc800000012ff */
[----:B------:R-:W-:Y:S01]  /*14ae0*/  LOP3.LUT R12, R12, R13, RZ, 0x3c, !PT ;  /* 0x0000000d0c0c7212 */ /* 0x000fe200078e3cff */
[--C-:B------:R-:W-:Y:S01]  /*14af0*/  IMAD.X R13, RZ, RZ, R21.reuse, P3 ;  /* 0x000000ffff0d7224 */ /* 0x100fe200018e0615 */
[----:B-1----:R-:W-:Y:S01]  /*14b00*/  @!P2 ST.E desc[UR38][R44.64], R40 ;  /* 0x000000282c00a985 */ /* 0x002fe2000c101926 */
[C---:B------:R-:W-:Y:S02]  /*14b10*/  IADD3 R7, P3, R20.reuse, 0x7800, RZ ;  /* 0x0000780014077810 */ /* 0x040fe40007f7e0ff */
[----:B------:R-:W-:Y:S02]  /*14b20*/  LOP3.LUT R11, R20, 0x180, RZ, 0xc0, !PT ;  /* 0x00000180140b7812 */ /* 0x000fe400078ec0ff */
[----:B--2---:R1:W-:Y:S01]  /*14b30*/  @!P0 ST.E desc[UR38][R46.64], R0 ;  /* 0x000000002e008985 */ /* 0x0043e2000c101926 */
[----:B------:R-:W-:Y:S01]  /*14b40*/  LOP3.LUT R4, R7, 0x180, RZ, 0xc0, !PT ;  /* 0x0000018007047812 */ /* 0x000fe200078ec0ff */
[----:B------:R-:W-:Y:S01]  /*14b50*/  IMAD R43, R43, UR4, RZ ;  /* 0x000000042b2b7c24 */ /* 0x000fe2000f8e02ff */
[----:B------:R-:W-:Y:S01]  /*14b60*/  SHF.R.U64 R11, R11, 0x3, RZ ;  /* 0x000000030b0b7819 */ /* 0x000fe200000012ff */
[----:B------:R-:W-:Y:S01]  /*14b70*/  IMAD.X R37, RZ, RZ, R21, P3 ;  /* 0x000000ffff257224 */ /* 0x000fe200018e0615 */
[----:B------:R-:W-:Y:S01]  /*14b80*/  SHF.R.U64 R4, R4, 0x3, RZ ;  /* 0x0000000304047819 */ /* 0x000fe200000012ff */
[----:B-1----:R-:W1:Y:S01]  /*14b90*/  @P1 LDC R47, c[0x0][0xbf0] ;  /* 0x0002fc00ff2f1b82 */ /* 0x002e620000000800 */
[----:B------:R-:W-:Y:S01]  /*14ba0*/  LOP3.LUT R20, R11, R20, RZ, 0x3c, !PT ;  /* 0x000000140b147212 */ /* 0x000fe200078e3cff */
[----:B------:R-:W-:Y:S01]  /*14bb0*/  IMAD R45, R42, UR5, R43 ;  /* 0x000000052a2d7c24 */ /* 0x000fe2000f8e022b */
[----:B------:R-:W-:Y:S01]  /*14bc0*/  LOP3.LUT R36, R4, R7, RZ, 0x3c, !PT ;  /* 0x0000000704247212 */ /* 0x000fe200078e3cff */
[----:B------:R-:W-:Y:S01]  /*14bd0*/  IMAD.WIDE.U32 R42, R42, UR4, RZ ;  /* 0x000000042a2a7c25 */ /* 0x000fe2000f8e00ff */
[----:B------:R-:W-:Y:S01]  /*14be0*/  ULDC.64 UR4, c[0x0][0xae8] ;  /* 0x0002ba0000047ab9 */ /* 0x000fe20000000a00 */
[----:B------:R2:W5:Y:S02]  /*14bf0*/  LD.E.128 R4, desc[UR38][R20.64] ;  /* 0x0000002614047980 */ /* 0x000564000c101d00 */
[----:B------:R-:W-:-:S02]  /*14c00*/  IMAD R0, R56, 0x60, R53 ;  /* 0x0000006038007824 */ /* 0x000fc400078e0235 */
[----:B------:R-:W-:Y:S01]  /*14c10*/  IMAD R41, R41, UR4, RZ ;  /* 0x0000000429297c24 */ /* 0x000fe2000f8e02ff */
[----:B------:R-:W5:Y:S01]  /*14c20*/  LD.E.128 R8, desc[UR38][R8.64] ;  /* 0x0000002608087980 */ /* 0x000f62000c101d00 */
[----:B------:R-:W-:-:S03]  /*14c30*/  IMAD.IADD R40, R54, 0x1, R0 ;  /* 0x0000000136287824 */ /* 0x000fc600078e0200 */
[----:B------:R-:W5:Y:S01]  /*14c40*/  LD.E.128 R12, desc[UR38][R12.64] ;  /* 0x000000260c0c7980 */ /* 0x000f62000c101d00 */
[----:B--2---:R-:W-:Y:S02]  /*14c50*/  IMAD.IADD R21, R43, 0x1, R45 ;  /* 0x000000012b157824 */ /* 0x004fe400078e022d */
[----:B------:R-:W-:Y:S01]  /*14c60*/  IMAD.MOV.U32 R20, RZ, RZ, R42 ;  /* 0x000000ffff147224 */ /* 0x000fe200078e002a */
        /* <DEDUP_REMOVED lines=11> */
[----:B------:R-:W-:Y:S01]  /*14d20*/  @!PT LDS RZ, [RZ] ;  /* 0x00000000fffff984 */ /* 0x000fe20000000800 */
[----:B------:R-:W-:Y:S01]  /*14d30*/  @!PT LDS RZ, [RZ] ;  /* 0x00000000fffff984 */ /* 0x000fe20000000800 */
[----:B------:R-:W-:Y:S01]  /*14d40*/  @!PT LDS RZ, [RZ] ;  /* 0x00000000fffff984 */ /* 0x000fe20000000800 */
[----:B------:R-:W-:Y:S01]  /*14d50*/  @!PT LDS RZ, [RZ] ;  /* 0x00000000fffff984 */ /* 0x000fe20000000800 */
[----:B------:R0:W-:Y:S06]  /*14d60*/  MEMBAR.ALL.CTA ;  /* 0x0000000000007992 */ /* 0x0001ec0000008000 */
[----:B0-----:R-:W0:Y:S01]  /*14d70*/  FENCE.VIEW.ASYNC.S ;  /* 0x00000000000073c6 */ /* 0x001e220000000000 */
        /* <DEDUP_REMOVED lines=14> */
[----:B------:R-:W-:-:S04]  /*14e60*/  IMAD.WIDE.U32 R20, R43, UR4, R20 ;  /* 0x000000042b147c25 */ /* 0x000fc8000f8e0014 */
[----:B------:R-:W-:Y:S01]  /*14e70*/  IMAD R41, R43, UR5, R0 ;  /* 0x000000052b297c24 */ /* 0x000fe2000f8e0200 */
[----:B------:R-:W-:Y:S01]  /*14e80*/  ULDC.64 UR4, c[0x0][0xa80] ;  /* 0x0002a00000047ab9 */ /* 0x000fe20000000a00 */
[----:B------:R-:W-:Y:S01]  /*14e90*/  IMAD.IADD R47, R53, 0x1, R54 ;  /* 0x00000001352f7824 */ /* 0x000fe200078e0236 */
        /* <DEDUP_REMOVED lines=8> */
[----:B0-----:R0:W1:Y:S02]  /*14f20*/  SHFL.IDX PT, R40, R32, RZ, 0x1c1f ;  /* 0x001c1fff20287589 */ /* 0x00106400000e0000 */
[----:B------:R2:W-:Y:S02]  /*14f30*/  SYNCS.ARRIVE.TRANS64.RED.A1T0 RZ, [R0+URZ], RZ ;  /* 0x000000ff00ff79a7 */ /* 0x0005e4000810043f */
[----:B------:R0:W3:Y:S01]  /*14f40*/  SHFL.IDX PT, R41, R46, RZ, 0x1c1f ;  /* 0x001c1fff2e297589 */ /* 0x0000e200000e0000 */
[----:B------:R-:W-:Y:S02]  /*14f50*/  SHF.R.S32.HI R48, RZ, 0x1f, R51 ;  /* 0x0000001fff307819 */ /* 0x000fe40000011433 */
[----:B--2---:R-:W-:Y:S01]  /*14f60*/  SHF.R.S32.HI R0, RZ, 0x1f, R49 ;  /* 0x0000001fff007819 */ /* 0x004fe20000011431 */
[----:B------:R-:W-:Y:S06]  /*14f70*/  @P0 BRA `(.L_x_12441) ;  /* 0x0000000000300947 */ /* 0x000fec0003800000 */
[----:B------:R-:W-:Y:S02]  /*14f80*/  ULDC UR4, c[0x0][0xac8] ;  /* 0x0002b20000047ab9 */ /* 0x000fe40000000800 */
[----:B------:R-:W-:Y:S02]  /*14f90*/  ISETP.GE.AND P1, PT, R51, UR4, PT ;  /* 0x0000000433007c0c */ /* 0x000fe4000bf26270 */
[----:B------:R-:W-:Y:S02]  /*14fa0*/  ISETP.GE.AND P2, PT, R49, UR4, PT ;  /* 0x0000000431007c0c */ /* 0x000fe4000bf46270 */
[----:B------:R-:W-:-:S09]  /*14fb0*/  ISETP.GE.AND P0, PT, R3, UR4, PT ;  /* 0x0000000403007c0c */ /* 0x000fd2000bf06270 */
[-C--:B-1----:R-:W-:Y:S02]  /*14fc0*/  @!P1 LEA R42, P3, R51, R40.reuse, 0x1 ;  /* 0x00000028332a9211 */ /* 0x082fe400078608ff */
[----:B------:R-:W-:Y:S02]  /*14fd0*/  @!P2 LEA R44, P4, R49, R40, 0x1 ;  /* 0x00000028312ca211 */ /* 0x000fe400078808ff */
[----:B---3--:R-:W-:Y:S01]  /*14fe0*/  @!P0 IMAD.WIDE R20, R3, 0x2, R40 ;  /* 0x0000000203148825 */ /* 0x008fe200078e0228 */
[-C--:B------:R-:W-:Y:S02]  /*14ff0*/  @!P1 LEA.HI.X R43, R51, R41.reuse, R48, 0x1, P3 ;  /* 0x00000029332b9211 */ /* 0x080fe400018f0c30 */
[----:B------:R-:W-:Y:S02]  /*15000*/  @!P2 LEA.HI.X R45, R49, R41, R0, 0x1, P4 ;  /* 0x00000029312da211 */ /* 0x000fe400020f0c00 */
[----:B-----5:R2:W-:Y:S04]  /*15010*/  @!P0 ST.E.128 desc[UR38][R20.64], R4 ;  /* 0x0000000414008985 */ /* 0x0205e8000c101d26 */
[----:B------:R2:W-:Y:S04]  /*15020*/  @!P1 ST.E.128 desc[UR38][R42.64], R12 ;  /* 0x0000000c2a009985 */ /* 0x0005e8000c101d26 */
[----:B------:R2:W-:Y:S02]  /*15030*/  @!P2 ST.E.128 desc[UR38][R44.64], R28 ;  /* 0x0000001c2c00a985 */ /* 0x0005e4000c101d26 */
.L_x_12441:
[----:B------:R-:W-:Y:S05]  /*15040*/  BSYNC B1 ;  /* 0x0000000000017941 */ /* 0x000fea0003800000 */
.L_x_12440:
[----:B--2--5:R-:W-:Y:S01]  /*15050*/  VIADD R5, R47, 0x60 ;  /* 0x000000602f057836 */ /* 0x024fe20000000000 */
[----:B------:R2:W4:Y:S04]  /*15060*/  SHFL.IDX PT, R7, R46, 0x1, 0x1c1f ;  /* 0x003c1f002e077f89 */ /* 0x00052800000e0000 */
[----:B------:R-:W-:Y:S01]  /*15070*/  ISETP.GE.AND P0, PT, R5, R50, PT ;  /* 0x000000320500720c */ /* 0x000fe20003f06270 */
[----:B------:R2:W0:-:S12]  /*15080*/  SHFL.IDX PT, R6, R32, 0x1, 0x1c1f ;  /* 0x003c1f0020067f89 */ /* 0x00041800000e0000 */
[----:B--2---:R-:W-:Y:S05]  /*15090*/  @P0 BRA `(.L_x_12442) ;  /* 0x0000000800d80947 */ /* 0x004fea0003800000 */
        /* <DEDUP_REMOVED lines=10> */
[----:B--2---:R-:W-:-:S04]  /*15140*/  LEA R4, P0, R49, R6, 0x1 ;  /* 0x0000000631047211 */ /* 0x004fc800078008ff */
[----:B------:R-:W-:-:S05]  /*15150*/  LEA.HI.X R5, R49, R7, R0, 0x1, P0 ;  /* 0x0000000731057211 */ /* 0x000fca00000f0c00 */
[----:B------:R0:W-:Y:S01]  /*15160*/  ST.E.128 desc[UR38][R4.64], R36 ;  /* 0x0000002404007985 */ /* 0x0001e2000c101d26 */
[----:B------:R-:W-:Y:S05]  /*15170*/  BRA `(.L_x_12442) ;  /* 0x0000000800a07947 */ /* 0x000fea0003800000 */
.L_x_12438:
[C---:B------:R-:W-:Y:S01]  /*15180*/  IMAD.SHL.U32 R6, R52.reuse, 0x4, RZ ;  /* 0x0000000434067824 */ /* 0x040fe200078e00ff */
[----:B------:R-:W-:Y:S01]  /*15190*/  ULDC.64 UR4, c[0x0][0xc00] ;  /* 0x0003000000047ab9 */ /* 0x000fe20000000a00 */
[----:B------:R-:W-:Y:S01]  /*151a0*/  SHF.L.U64.HI R3, R52, 0x2, R29 ;  /* 0x0000000234037819 */ /* 0x000fe2000001021d */
[----:B------:R-:W-:Y:S01]  /*151b0*/  IMAD.MOV.U32 R0, RZ, RZ, RZ ;  /* 0x000000ffff007224 */ /* 0x000fe200078e00ff */
[----:B------:R-:W-:Y:S01]  /*151c0*/  ISETP.NE.U32.AND P0, PT, RZ, UR4, PT ;  /* 0x00000004ff007c0c */ /* 0x000fe2000bf05070 */
[----:B------:R-:W3:Y:S01]  /*151d0*/  LDC R25, c[0x0][0xbe8] ;  /* 0x0002fa00ff197b82 */ /* 0x000ee20000000800 */
[----:B------:R-:W-:Y:S02]  /*151e0*/  IADD3 R4, P1, R6, UR4, RZ ;  /* 0x0000000406047c10 */ /* 0x000fe4000ff3e0ff */
[----:B------:R-:W-:Y:S02]  /*151f0*/  ISETP.NE.AND.EX P0, PT, RZ, UR5, PT, P0 ;  /* 0x00000005ff007c0c */ /* 0x000fe4000bf05300 */
[----:B------:R-:W-:Y:S01]  /*15200*/  IADD3.X R5, R3, UR5, RZ, P1, !PT ;  /* 0x0000000503057c10 */ /* 0x000fe20008ffe4ff */
[----:B------:R-:W-:-:S02]  /*15210*/  ULDC.64 UR4, c[0x0][0xc08] ;  /* 0x0003020000047ab9 */ /* 0x000fc40000000a00 */
[----:B------:R-:W-:-:S04]  /*15220*/  ISETP.NE.U32.AND P1, PT, RZ, UR4, PT ;  /* 0x00000004ff007c0c */ /* 0x000fc8000bf25070 */
[----:B------:R-:W-:-:S04]  /*15230*/  ISETP.NE.AND.EX P1, PT, RZ, UR5, PT, P1 ;  /* 0x00000005ff007c0c */ /* 0x000fc8000bf25310 */
[----:B------:R4:W5:Y:S01]  /*15240*/  @P0 LDG.E R0, desc[UR38][R4.64] ;  /* 0x0000002604000981 */ /* 0x000962000c1e1900 */
[----:B------:R-:W2:Y:S08]  /*15250*/  S2R R10, SR_TID.X ;  /* 0x00000000000a7919 */ /* 0x000eb00000002100 */
[----:B------:R-:W-:Y:S01]  /*15260*/  @P1 IADD3 R6, P2, R6, UR4, RZ ;  /* 0x0000000406061c10 */ /* 0x000fe2000ff5e0ff */
[----:B------:R-:W-:-:S02]  /*15270*/  ULDC UR4, c[0x0][0xa88] ;  /* 0x0002a20000047ab9 */ /* 0x000fc40000000800 */
[----:B------:R-:W-:Y:S01]  /*15280*/  IMAD.U32 R8, RZ, RZ, UR4 ;  /* 0x00000004ff087e24 */ /* 0x000fe2000f8e00ff */
[----:B------:R-:W-:-:S05]  /*15290*/  @P1 IADD3.X R7, R3, UR5, RZ, P2, !PT ;  /* 0x0000000503071c10 */ /* 0x000fca00097fe4ff */
[----:B------:R4:W5:Y:S01]  /*152a0*/  @P1 LDG.E R8, desc[UR38][R6.64] ;  /* 0x0000002606081981 */ /* 0x000962000c1e1900 */
[----:B---3--:R-:W-:-:S13]  /*152b0*/  ISETP.NE.AND P2, PT, R25, 0x1, PT ;  /* 0x000000011900780c */ /* 0x008fda0003f45270 */
[----:B------:R-:W3:Y:S01]  /*152c0*/  @P2 LDC R14, c[0x0][0xbec] ;  /* 0x0002fb00ff0e2b82 */ /* 0x000ee20000000800 */
[----:B--2---:R-:W-:-:S07]  /*152d0*/  VIADD R24, R10, 0xffffff80 ;  /* 0xffffff800a187836 */ /* 0x004fce0000000000 */
[----:B------:R-:W2:Y:S01]  /*152e0*/  @P2 LDC R27, c[0x0][0xbf0] ;  /* 0x0002fc00ff1b2b82 */ /* 0x000ea20000000800 */
[----:B------:R-:W-:Y:S01]  /*152f0*/  ISETP.GE.AND P3, PT, R24, 0xc0, PT ;  /* 0x000000c01800780c */ /* 0x000fe20003f66270 */
[----:B----4-:R-:W-:-:S12]  /*15300*/  @P1 BRA `(.L_x_12443) ;  /* 0x0000000000101947 */ /* 0x010fd80003800000 */
[----:B------:R-:W-:Y:S05]  /*15310*/  @!P0 BRA `(.L_x_12443) ;  /* 0x00000000000c8947 */ /* 0x000fea0003800000 */
[----:B------:R-:W4:Y:S04]  /*15320*/  LDG.E R3, desc[UR38][R4.64] ;  /* 0x0000002604037981 */ /* 0x000f28000c1e1900 */
[----:B-----5:R-:W4:Y:S02]  /*15330*/  LDG.E R8, desc[UR38][R4.64+0x4] ;  /* 0x0000042604087981 */ /* 0x020f24000c1e1900 */
[----:B----4-:R-:W-:-:S07]  /*15340*/  IMAD.IADD R8, R8, 0x1, -R3 ;  /* 0x0000000108087824 */ /* 0x010fce00078e0a03 */
.L_x_12443:
        /* <DEDUP_REMOVED lines=9> */
[----:B------:R-:W-:Y:S01]  /*153e0*/  IADD3 R10, R26, -0x80, R10 ;  /* 0xffffff801a0a7810 */ /* 0x000fe20007ffe00a */
        /* <DEDUP_REMOVED lines=36> */
.L_x_12445:
[----:B------:R-:W-:Y:S05]  /*15630*/  BSYNC B1 ;  /* 0x0000000000017941 */ /* 0x000fea0003800000 */
.L_x_12444:
        /* <DEDUP_REMOVED lines=15> */
[----:B------:R-:W-:Y:S02]  /*15730*/  IMAD.IADD R9, R26, 0x1, R0 ;  /* 0x000000011a097824 */ /* 0x000fe400078e0200 */
[----:B------:R-:W-:-:S02]  /*15740*/  IMAD R7, R20, UR5, R6 ;  /* 0x0000000514077c24 */ /* 0x000fc4000f8e0206 */
[----:B---3--:R-:W-:-:S04]  /*15750*/  @P2 IMAD.HI.U32 R0, R9, R14, RZ ;  /* 0x0000000e09002227 */ /* 0x008fc800078e00ff */
[----:B------:R-:W-:Y:S01]  /*15760*/  IMAD.WIDE.U32 R4, R20, UR4, R4 ;  /* 0x0000000414047c25 */ /* 0x000fe2000f8e0004 */
[----:B------:R-:W-:-:S03]  /*15770*/  ULDC.64 UR4, c[0x0][0xaf0] ;  /* 0x0002bc0000047ab9 */ /* 0x000fc60000000a00 */
[----:B------:R-:W-:Y:S01]  /*15780*/  IMAD.MOV.U32 R3, RZ, RZ, R9 ;  /* 0x000000ffff037224 */ /* 0x000fe200078e0009 */
[----:B--2---:R-:W-:Y:S01]  /*15790*/  @P2 SHF.R.U32.HI R3, RZ, R27, R0 ;  /* 0x0000001bff032219 */ /* 0x004fe20000011600 */
        /* <DEDUP_REMOVED lines=31> */
.L_x_12608:
        /* <DEDUP_REMOVED lines=10> */
[CC--:B---3--:R-:W-:Y:S02]  /*15a30*/  @!P3 LEA R26, P0, R10.reuse, R14.reuse, 0x1 ;  /* 0x0000000e0a1ab211 */ /* 0x0c8fe400078008ff */
[----:B------:R-:W-:Y:S01]  /*15a40*/  @!P4 LEA R28, P1, R7, R14, 0x1 ;  /* 0x0000000e071cc211 */ /* 0x000fe200078208ff */
[----:B------:R-:W-:Y:S01]  /*15a50*/  @!P2 IMAD.WIDE R12, R9, 0x2, R14 ;  /* 0x00000002090ca825 */ /* 0x000fe200078e020e */
[-C--:B------:R-:W-:Y:S02]  /*15a60*/  @!P3 LEA.HI.X R27, R10, R3.reuse, R20, 0x1, P0 ;  /* 0x000000030a1bb211 */ /* 0x080fe400000f0c14 */
[----:B------:R-:W-:Y:S02]  /*15a70*/  @!P4 LEA.HI.X R29, R7, R3, R24, 0x1, P1 ;  /* 0x00000003071dc211 */ /* 0x000fe400008f0c18 */
[----:B------:R4:W-:Y:S04]  /*15a80*/  @!P2 ST.E.128 desc[UR38][R12.64], RZ ;  /* 0x000000ff0c00a985 */ /* 0x0009e8000c101d26 */
[----:B------:R4:W-:Y:S04]  /*15a90*/  @!P3 ST.E.128 desc[UR38][R26.64], RZ ;  /* 0x000000ff1a00b985 */ /* 0x0009e8000c101d26 */
[----:B------:R4:W-:Y:S02]  /*15aa0*/  @!P4 ST.E.128 desc[UR38][R28.64], RZ ;  /* 0x000000ff1c00c985 */ /* 0x0009e4000c101d26 */
.L_x_12448:
[----:B------:R-:W-:Y:S05]  /*15ab0*/  BSYNC B1 ;  /* 0x0000000000017941 */ /* 0x000fea0003800000 */
.L_x_12447:
[----:B------:R-:W-:-:S03]  /*15ac0*/  UMOV UR4, 0xffffffff ;  /* 0xffffffff00047882 */ /* 0x000fc60000000000 */
[----:B------:R-:W-:Y:S05]  /*15ad0*/  BRA.DIV UR4, `(.L_x_12449) ;  /* 0x0000007e044c7947 */ /* 0x000fea000b800000 */
[----:B--2---:R2:W0:Y:S04]  /*15ae0*/  SHFL.IDX PT, R3, R4, 0x1, 0x1c1f ;  /* 0x003c1f0004037f89 */ /* 0x00442800000e0000 */
[----:B---3--:R2:W3:Y:S02]  /*15af0*/  SHFL.IDX PT, R14, R0, 0x1, 0x1c1f ;  /* 0x003c1f00000e7f89 */ /* 0x0084e400000e0000 */
.L_x_12612:
        /* <DEDUP_REMOVED lines=16> */
.L_x_12442:
[----:B------:R-:W-:Y:S05]  /*15c00*/  BSYNC B0 ;  /* 0x0000000000007941 */ /* 0x000fea0003800000 */
.L_x_12437:
[----:B------:R-:W-:Y:S02]  /*15c10*/  ULDC UR4, c[0x0][0xc3c] ;  /* 0x00030f0000047ab9 */ /* 0x000fe40000000800 */
[----:B-1----:R-:W-:-:S13]  /*15c20*/  ISETP.GE.AND P0, PT, R35, UR4, PT ;  /* 0x0000000423007c0c */ /* 0x002fda000bf06270 */
[----:B------:R-:W-:Y:S05]  /*15c30*/  @!P0 BRA `(.L_x_12450) ;  /* 0xfffffeb800108947 */ /* 0x000fea000383ffff */
[----:B------:R-:W-:Y:S05]  /*15c40*/  BRA `(.L_x_12295) ;  /* 0x0000006c00c47947 */ /* 0x000fea0003800000 */
.L_x_12293:
        /* <DEDUP_REMOVED lines=16> */
.L_x_12451:
        /* <DEDUP_REMOVED lines=42> */
.L_x_12457:
        /* <DEDUP_REMOVED lines=12> */
.L_x_12456:
[----:B------:R-:W-:Y:S05]  /*160b0*/  BSYNC B0 ;  /* 0x0000000000007941 */ /* 0x000fea0003800000 */
.L_x_12455:
        /* <DEDUP_REMOVED lines=21> */
.L_x_12453:
        /* <DEDUP_REMOVED lines=21> */
.L_x_12458:
        /* <DEDUP_REMOVED lines=58> */
.L_x_12454:
[----:B------:R-:W-:Y:S02]  /*16700*/  IMAD.MOV.U32 R17, RZ, RZ, RZ ;  /* 0x000000ffff117224 */ /* 0x000fe400078e00ff */
[----:B------:R-:W-:Y:S02]  /*16710*/  IMAD.U32 R16, RZ, RZ, UR6 ;  /* 0x00000006ff107e24 */ /* 0x000fe4000f8e00ff */
[----:B------:R-:W-:-:S07]  /*16720*/  IMAD.MOV.U32 R18, RZ, RZ, RZ ;  /* 0x000000ffff127224 */ /* 0x000fce00078e00ff */
.L_x_12459:
[----:B------:R-:W-:-:S13]  /*16730*/  ISETP.NE.AND P0, PT, R5, RZ, PT ;  /* 0x000000ff0500720c */ /* 0x000fda0003f05270 */
[----:B------:R-:W0:Y:S01]  /*16740*/  @!P0 S2R R3, SR_CgaCtaId ;  /* 0x0000000000038919 */ /* 0x000e220000008800 */
[----:B------:R-:W-:-:S04]  /*16750*/  @!P0 MOV R0, 0x400 ;  /* 0x0000040000008802 */ /* 0x000fc80000000f00 */
[----:B0-----:R-:W-:-:S05]  /*16760*/  @!P0 LEA R0, R3, R0, 0x18 ;  /* 0x0000000003008211 */ /* 0x001fca00078ec0ff */
[----:B------:R0:W-:Y:S01]  /*16770*/  @!P0 STS.128 [R0+0x2d8d0], R16 ;  /* 0x02d8d01000008388 */ /* 0x0001e20000000c00 */
[----:B------:R-:W-:Y:S06]  /*16780*/  BAR.ARV 0x5, 0x200 ;  /* 0x0148000000007b1d */ /* 0x000fec0000002000 */
.L_x_12452:
        /* <DEDUP_REMOVED lines=33> */
[----:B------:R0:W-:Y:S04]  /*169a0*/  STL [R1+0x4], R4 ;  /* 0x0000040401007387 */ /* 0x0001e80000100800 */
[----:B------:R1:W-:Y:S04]  /*169b0*/  STL [R1+0x48], RZ ;  /* 0x000048ff01007387 */ /* 0x0003e80000100800 */
[----:B------:R1:W-:Y:S01]  /*169c0*/  STL [R1], R6 ;  /* 0x0000000601007387 */ /* 0x0003e20000100800 */
[----:B0-----:R-:W-:Y:S02]  /*169d0*/  LOP3.LUT R4, R3, R2, RZ, 0xfc, !PT ;  /* 0x0000000203047212 */ /* 0x001fe400078efcff */
[----:B------:R-:W-:-:S02]  /*169e0*/  LOP3.LUT R3, R0, 0x20, RZ, 0xfc, !PT ;  /* 0x0000002000037812 */ /* 0x000fc400078efcff */
[----:B------:R-:W-:Y:S01]  /*169f0*/  LOP3.LUT R2, R0, 0x40, RZ, 0xfc, !PT ;  /* 0x0000004000027812 */ /* 0x000fe200078efcff */
[----:B------:R-:W-:-:S05]  /*16a00*/  IMAD R0, R5, 0x2, R22 ;  /* 0x0000000205007824 */ /* 0x000fca00078e0216 */
[----:B------:R1:W-:Y:S02]  /*16a10*/  STL [R1+0x30], R0 ;  /* 0x0000300001007387 */ /* 0x0003e40000100800 */
.L_x_12561:
[----:B0-----:R-:W0:Y:S02]  /*16a20*/  LDC.64 R2, c[0x0][0xc88] ;  /* 0x00032200ff027b82 */ /* 0x001e240000000a00 */
[----:B0-----:R-:W-:-:S05]  /*16a30*/  IMAD.WIDE R2, R19, 0x4, R2 ;  /* 0x0000000413027825 */ /* 0x001fca00078e0202 */
[----:B--2---:R-:W2:Y:S01]  /*16a40*/  LDG.E R29, desc[UR38][R2.64] ;  /* 0x00000026021d7981 */ /* 0x004ea2000c1e1900 */
[----:B------:R-:W-:Y:S05]  /*16a50*/  YIELD ;  /* 0x0000000000007946 */ /* 0x000fea0003800000 */
[----:B------:R-:W-:Y:S01]  /*16a60*/  ULDC.64 UR4, c[0x0][0xa28] ;  /* 0x00028a0000047ab9 */ /* 0x000fe20000000a00 */
[----:B------:R-:W-:Y:S01]  /*16a70*/  IMAD.MOV.U32 R10, RZ, RZ, RZ ;  /* 0x000000ffff0a7224 */ /* 0x000fe200078e00ff */
[----:B------:R-:W-:Y:S01]  /*16a80*/  ISETP.NE.U32.AND P0, PT, RZ, UR4, PT ;  /* 0x00000004ff007c0c */ /* 0x000fe2000bf05070 */
[----:B-1----:R-:W-:Y:S01]  /*16a90*/  IMAD.MOV.U32 R6, RZ, RZ, RZ ;  /* 0x000000ffff067224 */ /* 0x002fe200078e00ff */
[----:B------:R-:W-:Y:S01]  /*16aa0*/  ULDC.64 UR8, c[0x0][0xa18] ;  /* 0x0002860000087ab9 */ /* 0x000fe20000000a00 */
[----:B------:R-:W-:Y:S01]  /*16ab0*/  ULDC.64 UR6, c[0x0][0xa10] ;  /* 0x0002840000067ab9 */ /* 0x000fe20000000a00 */
[----:B------:R-:W-:-:S02]  /*16ac0*/  ISETP.NE.AND.EX P0, PT, RZ, UR5, PT, P0 ;  /* 0x00000005ff007c0c */ /* 0x000fc4000bf05300 */
        /* <DEDUP_REMOVED lines=37> */
[----:B---3--:R0:W-:Y:S04]  /*16d20*/  STL [R1+0x40], R8 ;  /* 0x0000400801007387 */ /* 0x0081e80000100800 */
[----:B--2---:R0:W-:Y:S01]  /*16d30*/  STL [R1+0x28], R10 ;  /* 0x0000280a01007387 */ /* 0x0041e20000100800 */
[----:B------:R-:W-:Y:S01]  /*16d40*/  IMAD.MOV.U32 R9, RZ, RZ, R8 ;  /* 0x000000ffff097224 */ /* 0x000fe200078e0008 */
[----:B------:R-:W-:Y:S06]  /*16d50*/  @P2 BRA `(.L_x_12461) ;  /* 0x0000000000142947 */ /* 0x000fec0003800000 */
[----:B------:R-:W-:Y:S05]  /*16d60*/  @!P0 BRA `(.L_x_12461) ;  /* 0x0000000000108947 */ /* 0x000fea0003800000 */
[----:B0-----:R-:W2:Y:S04]  /*16d70*/  LDG.E R8, desc[UR38][R2.64] ;  /* 0x0000002602087981 */ /* 0x001ea8000c1e1900 */
[----:B------:R-:W2:Y:S02]  /*16d80*/  LDG.E R2, desc[UR38][R2.64+0x4] ;  /* 0x0000042602027981 */ /* 0x000ea4000c1e1900 */
[----:B--2---:R-:W-:-:S05]  /*16d90*/  IMAD.IADD R9, R2, 0x1, -R8 ;  /* 0x0000000102097824 */ /* 0x004fca00078e0a08 */
[----:B------:R1:W-:Y:S02]  /*16da0*/  STL [R1+0x40], R9 ;  /* 0x0000400901007387 */ /* 0x0003e40000100800 */
.L_x_12461:
[----:B0-----:R-:W-:Y:S01]  /*16db0*/  IMAD.MOV.U32 R8, RZ, RZ, R29 ;  /* 0x000000ffff087224 */ /* 0x001fe200078e001d */
[----:B------:R-:W-:Y:S02]  /*16dc0*/  ULDC.64 UR4, c[0x0][0xa20] ;  /* 0x0002880000047ab9 */ /* 0x000fe40000000a00 */
[----:B------:R-:W-:Y:S02]  /*16dd0*/  ISETP.NE.U32.AND P0, PT, RZ, UR4, PT ;  /* 0x00000004ff007c0c */ /* 0x000fe4000bf05070 */
[----:B------:R0:W-:Y:S02]  /*16de0*/  STL [R1+0x10], R8 ;  /* 0x0000100801007387 */ /* 0x0001e40000100800 */
[----:B------:R-:W-:-:S13]  /*16df0*/  ISETP.NE.AND.EX P0, PT, RZ, UR5, PT, P0 ;  /* 0x00000005ff007c0c */ /* 0x000fda000bf05300 */
[----:B0-----:R-:W-:Y:S05]  /*16e00*/  @!P0 BRA `(.L_x_12462) ;  /* 0x0000000000108947 */ /* 0x001fea0003800000 */
[----:B------:R-:W-:-:S04]  /*16e10*/  IADD3 R2, P0, R24, UR4, RZ ;  /* 0x0000000418027c10 */ /* 0x000fc8000ff1e0ff */
[----:B------:R-:W-:-:S05]  /*16e20*/  IADD3.X R3, R25, UR5, RZ, P0, !PT ;  /* 0x0000000519037c10 */ /* 0x000fca00087fe4ff */
[----:B------:R0:W5:Y:S01]  /*16e30*/  LDG.E R7, desc[UR38][R2.64] ;  /* 0x0000002602077981 */ /* 0x000162000c1e1900 */
[----:B------:R-:W-:Y:S05]  /*16e40*/  BRA `(.L_x_12463) ;  /* 0x0000000000247947 */ /* 0x000fea0003800000 */
.L_x_12462:
        /* <DEDUP_REMOVED lines=9> */
.L_x_12463:
[----:B0-----:R-:W2:Y:S01]  /*16ee0*/  @P1 LDG.E R2, desc[UR38][R4.64] ;  /* 0x0000002604021981 */ /* 0x001ea2000c1e1900 */
[----:B------:R-:W0:Y:S03]  /*16ef0*/  LDC R3, c[0x0][0x448] ;  /* 0x00011200ff037b82 */ /* 0x000e260000000800 */
[----:B------:R3:W2:Y:S01]  /*16f00*/  @P1 LDG.E R4, desc[UR38][R4.64+0x4] ;  /* 0x0000042604041981 */ /* 0x0006a2000c1e1900 */
[----:B-----5:R-:W-:Y:S01]  /*16f10*/  IMAD.IADD R7, R7, 0x1, -R10 ;  /* 0x0000000107077824 */ /* 0x020fe200078e0a0a */
[----:B------:R-:W-:Y:S01]  /*16f20*/  BSSY B0, `(.L_x_12464) ;  /* 0x0000169000007945 */ /* 0x000fe20003800000 */
[----:B0-----:R-:W-:-:S13]  /*16f30*/  ISETP.NE.AND P0, PT, R3, 0x1, PT ;  /* 0x000000010300780c */ /* 0x001fda0003f05270 */
[----:B------:R-:W0:Y:S08]  /*16f40*/  @P0 LDC R3, c[0x0][0x44c] ;  /* 0x00011300ff030b82 */ /* 0x000e300000000800 */
[----:B---3--:R-:W3:Y:S01]  /*16f50*/  @P0 LDC R5, c[0x0][0x450] ;  /* 0x00011400ff050b82 */ /* 0x008ee20000000800 */
[----:B--2---:R-:W-:Y:S02]  /*16f60*/  @P1 IMAD.IADD R6, R4, 0x1, -R2 ;  /* 0x0000000104061824 */ /* 0x004fe400078e0a02 */
[----:B------:R-:W-:-:S02]  /*16f70*/  IMAD R2, R17, 0xc0, RZ ;  /* 0x000000c011027824 */ /* 0x000fc400078e02ff */
[----:B------:R-:W-:Y:S02]  /*16f80*/  IMAD.IADD R4, R7, 0x1, R6 ;  /* 0x0000000107047824 */ /* 0x000fe400078e0206 */
[----:B------:R-:W-:Y:S02]  /*16f90*/  VIADD R2, R2, 0xbf ;  /* 0x000000bf02027836 */ /* 0x000fe40000000000 */
[C---:B------:R-:W-:Y:S01]  /*16fa0*/  VIADD R21, R4.reuse, 0x7f ;  /* 0x0000007f04157836 */ /* 0x040fe20000000000 */
[----:B------:R-:W-:Y:S01]  /*16fb0*/  IADD3 R20, R4, 0x80, -R9 ;  /* 0x0000008004147810 */ /* 0x000fe20007ffe809 */
[----:B0-----:R-:W-:Y:S01]  /*16fc0*/  @P0 IMAD.HI.U32 R3, R2, R3, RZ ;  /* 0x0000000302030227 */ /* 0x001fe200078e00ff */
[----:B------:R0:W-:Y:S04]  /*16fd0*/  STL [R1+0x24], R4 ;  /* 0x0000240401007387 */ /* 0x0001e80000100800 */
[----:B---3--:R-:W-:-:S02]  /*16fe0*/  @P0 SHF.R.U32.HI R2, RZ, R5, R3 ;  /* 0x00000005ff020219 */ /* 0x008fc40000011603 */
        /* <DEDUP_REMOVED lines=8> */
[--C-:B------:R-:W-:Y:S02]  /*17070*/  IMAD R3, R3, 0x80, -R7.reuse ;  /* 0x0000008003037824 */ /* 0x100fe400078e0a07 */
[----:B------:R-:W-:-:S03]  /*17080*/  IMAD.MOV R7, RZ, RZ, -R7 ;  /* 0x000000ffff077224 */ /* 0x000fc600078e0a07 */
[----:B------:R-:W-:Y:S02]  /*17090*/  VIMNMX R2, R3, R6, PT ;  /* 0x0000000603027248 */ /* 0x000fe40003fe0100 */
[----:B------:R-:W-:-:S04]  /*170a0*/  VIMNMX R3, RZ, R7, !PT ;  /* 0x00000007ff037248 */ /* 0x000fc80007fe0100 */
        /* <DEDUP_REMOVED lines=17> */
.L_x_12615:
[----:B--2---:R-:W-:Y:S02]  /*171c0*/  ISETP.NE.AND P0, PT, R14, RZ, PT ;  /* 0x000000ff0e00720c */ /* 0x004fe40003f05270 */
[----:B------:R-:W-:-:S11]  /*171d0*/  PLOP3.LUT P6, PT, PT, PT, PT, 0x8, 0x0 ;  /* 0x000000000000781c */ /* 0x000fd60003fce170 */
[----:B------:R-:W-:Y:S05]  /*171e0*/  @P0 BRA `(.L_x_12467) ;  /* 0x00000000000c0947 */ /* 0x000fea0003800000 */
[----:B------:R-:W-:-:S03]  /*171f0*/  UMOV UR4, 0xffffffff ;  /* 0xffffffff00047882 */ /* 0x000fc60000000000 */
[----:B------:R-:W-:Y:S05]  /*17200*/  BRA.DIV UR4, `(.L_x_12468) ;  /* 0x0000006604fc7947 */ /* 0x000fea000b800000 */
[----:B------:R-:W-:-:S13]  /*17210*/  ELECT P6, URZ, PT ;  /* 0x00000000003f782f */ /* 0x000fda00038c0000 */
.L_x_12467:
        /* <DEDUP_REMOVED lines=9> */
.L_x_12618:
[----:B------:R-:W-:Y:S05]  /*172b0*/  BSYNC B1 ;  /* 0x0000000000017941 */ /* 0x000fea0003800000 */
.L_x_12469:
[----:B------:R-:W-:Y:S04]  /*172c0*/  BSSY B1, `(.L_x_12471) ;  /* 0x000008c000017945 */ /* 0x000fe80003800000 */
[----:B------:R-:W-:Y:S05]  /*172d0*/  @!P6 BRA `(.L_x_12472) ;  /* 0x000000080028e947 */ /* 0x000fea0003800000 */
[----:B------:R-:W2:Y:S01]  /*172e0*/  LDL R7, [R1+0x4] ;  /* 0x0000040001077983 */ /* 0x000ea20000100800 */
[----:B------:R-:W-:Y:S01]  /*172f0*/  IMAD R8, R28, 0x8, R22 ;  /* 0x000000081c087824 */ /* 0x000fe200078e0216 */
[----:B------:R-:W3:Y:S01]  /*17300*/  S2R R6, SR_TID.X ;  /* 0x0000000000067919 */ /* 0x000ee20000002100 */
[----:B------:R-:W-:Y:S01]  /*17310*/  BSSY B2, `(.L_x_12473) ;  /* 0x0000006000027945 */ /* 0x000fe20003800000 */
[----:B---3--:R-:W-:-:S04]  /*17320*/  LOP3.LUT R6, R6, 0x7f, RZ, 0xc0, !PT ;  /* 0x0000007f06067812 */ /* 0x008fc800078ec0ff */
[----:B------:R-:W-:Y:S02]  /*17330*/  ISETP.NE.AND P1, PT, R6, RZ, PT ;  /* 0x000000ff0600720c */ /* 0x000fe40003f25270 */
[----:B--2---:R-:W-:-:S04]  /*17340*/  SHF.L.U32 R10, R7, 0x1f, RZ ;  /* 0x0000001f070a7819 */ /* 0x004fc800000006ff */
[----:B------:R-:W2:Y:S02]  /*17350*/  SYNCS.PHASECHK.TRANS64.TRYWAIT P0, [R8+URZ+0x2d8a0], R10 ;  /* 0x02d8a00a080075a7 */ /* 0x000ea4000800017f */
[----:B--2---:R-:W-:Y:S05]  /*17360*/  @!P0 BRA `(.L_x_12474) ;  /* 0x0000006400d88947 */ /* 0x004fea0003800000 */
.L_x_12619:
[----:B------:R-:W-:Y:S05]  /*17370*/  BSYNC B2 ;  /* 0x0000000000027941 */ /* 0x000fea0003800000 */
.L_x_12473:
[----:B------:R-:W-:Y:S04]  /*17380*/  BSSY B2, `(.L_x_12475) ;  /* 0x0000009000027945 */ /* 0x000fe80003800000 */
[----:B------:R-:W-:Y:S05]  /*17390*/  @P1 BRA `(.L_x_12476) ;  /* 0x00000000001c1947 */ /* 0x000fea0003800000 */
[----:B0-----:R-:W0:Y:S02]  /*173a0*/  S2R R5, SR_TID.X ;  /* 0x0000000000057919 */ /* 0x001e240000002100 */
[----:B0-----:R-:W-:Y:S01]  /*173b0*/  LOP3.LUT R6, R5, 0x1f, RZ, 0xc0, !PT ;  /* 0x0000001f05067812 */ /* 0x001fe200078ec0ff */
[----:B------:R-:W-:-:S03]  /*173c0*/  IMAD.MOV.U32 R5, RZ, RZ, 0x6000 ;  /* 0x00006000ff057424 */ /* 0x000fc600078e00ff */
[----:B------:R-:W-:Y:S01]  /*173d0*/  ISETP.NE.AND P0, PT, R6, RZ, PT ;  /* 0x000000ff0600720c */ /* 0x000fe20003f05270 */
[----:B------:R3:W-:-:S12]  /*173e0*/  SYNCS.ARRIVE.TRANS64 RZ, [R8+URZ+0x2d890], R5 ;  /* 0x02d8900508ff79a7 */ /* 0x0007d8000800003f */
[----:B---3--:R-:W-:Y:S05]  /*173f0*/  @!P0 BRA `(.L_x_12476) ;  /* 0x0000000000048947 */ /* 0x008fea0003800000 */
[----:B------:R-:W-:Y:S01]  /*17400*/  BPT.TRAP 0x1 ;  /* 0x000000040000795c */ /* 0x000fe20000300000 */
.L_x_12476:
[----:B------:R-:W-:Y:S05]  /*17410*/  BSYNC B2 ;  /* 0x0000000000027941 */ /* 0x000fea0003800000 */
.L_x_12475:
        /* <DEDUP_REMOVED lines=10> */
[----:B-1----:R-:W-:Y:S01]  /*174c0*/  VIADD R9, R7, 0x15400 ;  /* 0x0001540007097836 */ /* 0x002fe20000000000 */
[----:B------:R-:W-:-:S09]  /*174d0*/  UMOV UR7, 0x12f00000 ;  /* 0x12f0000000077882 */ /* 0x000fd20000000000 */
.L_x_12477:
        /* <DEDUP_REMOVED lines=16> */
.L_x_12478:
        /* <DEDUP_REMOVED lines=16> */
.L_x_12479:
        /* <DEDUP_REMOVED lines=13> */
.L_x_12620:
[----:B------:R-:W-:Y:S05]  /*177b0*/  BSYNC B2 ;  /* 0x0000000000027941 */ /* 0x000fea0003800000 */
.L_x_12480:
[----:B------:R-:W-:Y:S01]  /*177c0*/  BSSY B2, `(.L_x_12482) ;  /* 0x000000b000027945 */ /* 0x000fe20003800000 */
[----:B0-2---:R-:W-:Y:S02]  /*177d0*/  IMAD.MOV.U32 R10, RZ, RZ, 0x0 ;  /* 0x00000000ff0a7424 */ /* 0x005fe400078e00ff */
        /* <DEDUP_REMOVED lines=9> */
.L_x_12483:
[----:B------:R-:W-:Y:S05]  /*17870*/  BSYNC B2 ;  /* 0x0000000000027941 */ /* 0x000fea0003800000 */
.L_x_12482:
        /* <DEDUP_REMOVED lines=8> */
.L_x_12484:
        /* <DEDUP_REMOVED lines=15> */
.L_x_12485:
        /* <DEDUP_REMOVED lines=15> */
.L_x_12486:
        /* <DEDUP_REMOVED lines=10> */
.L_x_12472:
[----:B------:R-:W-:Y:S05]  /*17b80*/  BSYNC B1 ;  /* 0x0000000000017941 */ /* 0x000fea0003800000 */
.L_x_12471:
[----:B0-----:R-:W2:Y:S01]  /*17b90*/  LDL.LU R5, [R1+0x4] ;  /* 0x0000040001057983 */ /* 0x001ea20000300800 */
[----:B------:R-:W-:Y:S01]  /*17ba0*/  VIADD R28, R28, 0x1 ;  /* 0x000000011c1c7836 */ /* 0x000fe20000000000 */
[----:B------:R-:W-:Y:S01]  /*17bb0*/  PLOP3.LUT P0, PT, PT, PT, PT, 0x8, 0x0 ;  /* 0x000000000000781c */ /* 0x000fe20003f0e170 */
[----:B-1----:R-:W-:-:S03]  /*17bc0*/  VIADD R9, R4, 0xfffffffe ;  /* 0xfffffffe04097836 */ /* 0x002fc60000000000 */
[C---:B------:R-:W-:Y:S02]  /*17bd0*/  ISETP.NE.AND P1, PT, R28.reuse, 0x2, PT ;  /* 0x000000021c00780c */ /* 0x040fe40003f25270 */
[----:B------:R-:W-:Y:S02]  /*17be0*/  ISETP.GE.AND P2, PT, R9, R3, PT ;  /* 0x000000030900720c */ /* 0x000fe40003f46270 */
[----:B------:R-:W-:Y:S02]  /*17bf0*/  SEL R4, RZ, 0x1, P1 ;  /* 0x00000001ff047807 */ /* 0x000fe40000800000 */
[----:B------:R-:W-:Y:S02]  /*17c00*/  SEL R28, R28, RZ, P1 ;  /* 0x000000ff1c1c7207 */ /* 0x000fe40000800000 */
[----:B--2---:R-:W-:-:S05]  /*17c10*/  LOP3.LUT R5, R5, R4, RZ, 0x3c, !PT ;  /* 0x0000000405057212 */ /* 0x004fca00078e3cff */
[----:B------:R0:W-:Y:S02]  /*17c20*/  STL [R1+0x4], R5 ;  /* 0x0000040501007387 */ /* 0x0001e40000100800 */
[----:B------:R-:W-:Y:S05]  /*17c30*/  @!P2 BRA `(.L_x_12465) ;  /* 0x00000008005ca947 */ /* 0x000fea0003800000 */
.L_x_12503:
[----:B------:R-:W-:Y:S05]  /*17c40*/  YIELD ;  /* 0x0000000000007946 */ /* 0x000fea0003800000 */
[----:B------:R-:W-:Y:S04]  /*17c50*/  BSSY B1, `(.L_x_12487) ;  /* 0x000008b000017945 */ /* 0x000fe80003800000 */
[----:B--2---:R-:W-:Y:S05]  /*17c60*/  @!P6 BRA `(.L_x_12488) ;  /* 0x000000080024e947 */ /* 0x004fea0003800000 */
        /* <DEDUP_REMOVED lines=9> */
.L_x_12621:
[----:B------:R-:W-:Y:S05]  /*17d00*/  BSYNC B2 ;  /* 0x0000000000027941 */ /* 0x000fea0003800000 */
.L_x_12489:
        /* <DEDUP_REMOVED lines=9> */
.L_x_12492:
[----:B------:R-:W-:Y:S05]  /*17da0*/  BSYNC B2 ;  /* 0x0000000000027941 */ /* 0x000fea0003800000 */
.L_x_12491:
        /* <DEDUP_REMOVED lines=11> */
.L_x_12493:
        /* <DEDUP_REMOVED lines=16> */
.L_x_12494:
        /* <DEDUP_REMOVED lines=16> */
.L_x_12495:
        /* <DEDUP_REMOVED lines=13> */
.L_x_12622:
[----:B------:R-:W-:Y:S05]  /*18130*/  BSYNC B2 ;  /* 0x0000000000027941 */ /* 0x000fea0003800000 */
.L_x_12496:
        /* <DEDUP_REMOVED lines=11> */
.L_x_12499:
[----:B------:R-:W-:Y:S05]  /*181f0*/  BSYNC B2 ;  /* 0x0000000000027941 */ /* 0x000fea0003800000 */
.L_x_12498:
        /* <DEDUP_REMOVED lines=8> */
.L_x_12500:
        /* <DEDUP_REMOVED lines=15> */
.L_x_12501:
        /* <DEDUP_REMOVED lines=15> */
.L_x_12502:
        /* <DEDUP_REMOVED lines=10> */
.L_x_12488:
[----:B------:R-:W-:Y:S05]  /*18500*/  BSYNC B1 ;  /* 0x0000000000017941 */ /* 0x000fea0003800000 */
.L_x_12487:
        /* <DEDUP_REMOVED lines=10> */
.L_x_12465:
[----:B------:R-:W-:Y:S05]  /*185b0*/  BSYNC B0 ;  /* 0x0000000000007941 */ /* 0x000fea0003800000 */
.L_x_12464:
[----:B------:R-:W3:Y:S01]  /*185c0*/  LDC R0, c[0x0][0x448] ;  /* 0x00011200ff007b82 */ /* 0x000ee20000000800 */
[----:B------:R-:W-:Y:S01]  /*185d0*/  IMAD.MOV.U32 R2, RZ, RZ, 0xc0 ;  /* 0x000000c0ff027424 */ /* 0x000fe200078e00ff */
[----:B------:R-:W-:Y:S05]  /*185e0*/  @!P0 WARPSYNC.ALL ;  /* 0x0000000000008948 */ /* 0x000fea0003800000 */
[----:B------:R-:W-:Y:S01]  /*185f0*/  IMAD R2, R17, R2, 0xbf ;  /* 0x000000bf11027424 */ /* 0x000fe200078e0202 */
[----:B------:R-:W-:Y:S01]  /*18600*/  BSSY B7, `(.L_x_12504) ;  /* 0x000035a000077945 */ /* 0x000fe20003800000 */
[----:B------:R-:W-:Y:S01]  /*18610*/  @!P0 BAR.SYNC.DEFER_BLOCKING 0xc, 0x200 ;  /* 0x0308000000008b1d */ /* 0x000fe20000010000 */
[----:B---3--:R-:W-:-:S13]  /*18620*/  ISETP.NE.AND P1, PT, R0, 0x1, PT ;  /* 0x000000010000780c */ /* 0x008fda0003f25270 */
[----:B------:R-:W3:Y:S08]  /*18630*/  @P1 LDC R0, c[0x0][0x44c] ;  /* 0x00011300ff001b82 */ /* 0x000ef00000000800 */
[----:B------:R-:W4:Y:S01]  /*18640*/  @P1 LDC R3, c[0x0][0x450] ;  /* 0x00011400ff031b82 */ /* 0x000f220000000800 */
[----:B---3--:R-:W-:-:S05]  /*18650*/  @P1 IMAD.HI.U32 R0, R2, R0, RZ ;  /* 0x0000000002001227 */ /* 0x008fca00078e00ff */
[----:B----4-:R-:W-:-:S05]  /*18660*/  @P1 SHF.R.U32.HI R2, RZ, R3, R0 ;  /* 0x00000003ff021219 */ /* 0x010fca0000011600 */
[----:B------:R-:W-:-:S05]  /*18670*/  IMAD.IADD R2, R20, 0x1, R2 ;  /* 0x0000000114027824 */ /* 0x000fca00078e0202 */
[----:B------:R-:W-:-:S04]  /*18680*/  SHF.R.S32.HI R0, RZ, 0x1f, R2 ;  /* 0x0000001fff007819 */ /* 0x000fc80000011402 */
[----:B------:R-:W-:-:S04]  /*18690*/  LEA.HI R0, R0, R2, RZ, 0x7 ;  /* 0x0000000200007211 */ /* 0x000fc800078f38ff */
[----:B------:R-:W-:-:S04]  /*186a0*/  SHF.R.S32.HI R0, RZ, 0x7, R0 ;  /* 0x00000007ff007819 */ /* 0x000fc80000011400 */
[----:B------:R-:W-:-:S04]  /*186b0*/  VIMNMX R4, R21, R0, PT ;  /* 0x0000000015047248 */ /* 0x000fc80003fe0100 */
[----:B------:R-:W-:Y:S01]  /*186c0*/  ISETP.GT.AND P0, PT, R4, RZ, PT ;  /* 0x000000ff0400720c */ /* 0x000fe20003f04270 */
[----:B------:R3:W-:-:S12]  /*186d0*/  STL [R1+0x34], R4 ;  /* 0x0000340401007387 */ /* 0x0007d80000100800 */
[----:B---3--:R-:W-:Y:S05]  /*186e0*/  @P0 BRA `(.L_x_12505) ;  /* 0x0000000000440947 */ /* 0x008fea0003800000 */
[----:B------:R-:W3:Y:S02]  /*186f0*/  S2R R4, SR_TID.X ;  /* 0x0000000000047919 */ /* 0x000ee40000002100 */
[----:B---3--:R-:W-:-:S04]  /*18700*/  LOP3.LUT R4, R4, 0x7f, RZ, 0xc0, !PT ;  /* 0x0000007f04047812 */ /* 0x008fc800078ec0ff */
[----:B------:R-:W-:-:S13]  /*18710*/  ISETP.NE.AND P0, PT, R4, RZ, PT ;  /* 0x000000ff0400720c */ /* 0x000fda0003f05270 */
[----:B------:R-:W-:Y:S05]  /*18720*/  @P0 BRA `(.L_x_12506) ;  /* 0x00000034001c0947 */ /* 0x000fea0003800000 */
[----:B0-----:R-:W0:Y:S01]  /*18730*/  S2R R5, SR_LANEID ;  /* 0x0000000000057919 */ /* 0x001e220000000000 */
[----:B------:R-:W-:Y:S01]  /*18740*/  VOTEU.ANY UR4, UPT, PT ;  /* 0x0000000000047886 */ /* 0x000fe200038e0100 */
[----:B------:R-:W3:Y:S01]  /*18750*/  LDC.64 R2, c[0x0][0xc60] ;  /* 0x00031800ff027b82 */ /* 0x000ee20000000a00 */
[----:B------:R-:W0:Y:S02]  /*18760*/  FLO.U32 R0, UR4 ;  /* 0x0000000400007d00 */ /* 0x000e2400080e0000 */
[----:B0-----:R-:W-:-:S06]  /*18770*/  ISETP.EQ.U32.AND P0, PT, R0, R5, PT ;  /* 0x000000050000720c */ /* 0x001fcc0003f02070 */
[----:B------:R-:W3:Y:S07]  /*18780*/  POPC R5, UR4 ;  /* 0x0000000400057d09 */ /* 0x000eee0008000000 */
[----:B---3--:R-:W3:Y:S01]  /*18790*/  @P0 ATOMG.E.ADD.STRONG.GPU PT, R3, desc[UR38][R2.64], R5 ;  /* 0x00000005020309a8 */ /* 0x008ee200081ee1e6 */
[----:B------:R-:W0:Y:S02]  /*187a0*/  S2R R4, SR_LTMASK ;  /* 0x0000000000047919 */ /* 0x000e240000003900 */
[----:B0-----:R-:W-:-:S04]  /*187b0*/  LOP3.LUT R4, R4, UR4, RZ, 0xc0, !PT ;  /* 0x0000000404047c12 */ /* 0x001fc8000f8ec0ff */
[----:B--2---:R-:W0:Y:S01]  /*187c0*/  POPC R7, R4 ;  /* 0x0000000400077309 */ /* 0x004e220000000000 */
[----:B---3--:R-:W0:Y:S02]  /*187d0*/  SHFL.IDX PT, R0, R3, R0, 0x1f ;  /* 0x00001f0003007589 */ /* 0x008e2400000e0000 */
[----:B0-----:R-:W-:Y:S01]  /*187e0*/  IADD3 R16, R0, UR37, R7 ;  /* 0x0000002500107c10 */ /* 0x001fe2000fffe007 */
[----:B------:R-:W-:Y:S06]  /*187f0*/  BRA `(.L_x_12506) ;  /* 0x0000003000e87947 */ /* 0x000fec0003800000 */
.L_x_12505:
        /* <DEDUP_REMOVED lines=9> */
[----:B------:R-:W3:Y:S01]  /*18890*/  LDC.64 R2, c[0x4][R2] ;  /* 0x0100000002027b82 */ /* 0x000ee20000000a00 */
[----:B0-----:R-:W-:Y:S02]  /*188a0*/  IMAD.U32 R5, RZ, RZ, UR7 ;  /* 0x00000007ff057e24 */ /* 0x001fe4000f8e00ff */
        /* <DEDUP_REMOVED lines=8> */
[----:B-1-3--:R-:W-:Y:S05]  /*18930*/  CALL.ABS.NOINC R2 ;  /* 0x0000000002007343 */ /* 0x00afea0003c00000 */
.L_x_12508:
[----:B------:R-:W-:Y:S05]  /*18940*/  BSYNC B6 ;  /* 0x0000000000067941 */ /* 0x000fea0003800000 */
.L_x_12507:
        /* <DEDUP_REMOVED lines=8> */
[----:B------:R3:W4:Y:S01]  /*189d0*/  LDC.64 R2, c[0x4][R27] ;  /* 0x010000001b027b82 */ /* 0x0007220000000a00 */
[----:B------:R-:W-:Y:S02]  /*189e0*/  IMAD.U32 R4, RZ, RZ, UR6 ;  /* 0x00000006ff047e24 */ /* 0x000fe4000f8e00ff */
[----:B0-----:R-:W-:Y:S02]  /*189f0*/  IMAD.U32 R5, RZ, RZ, UR7 ;  /* 0x00000007ff057e24 */ /* 0x001fe4000f8e00ff */
[----:B------:R-:W-:Y:S02]  /*18a00*/  IMAD.U32 R6, RZ, RZ, UR8 ;  /* 0x00000008ff067e24 */ /* 0x000fe4000f8e00ff */
[----:B--2---:R-:W-:-:S02]  /*18a10*/  IMAD.U32 R7, RZ, RZ, UR9 ;  /* 0x00000009ff077e24 */ /* 0x004fc4000f8e00ff */
[----:B------:R-:W-:Y:S02]  /*18a20*/  IMAD.U32 R10, RZ, RZ, UR4 ;  /* 0x00000004ff0a7e24 */ /* 0x000fe4000f8e00ff */
[----:B------:R-:W-:Y:S02]  /*18a30*/  IMAD.U32 R11, RZ, RZ, UR5 ;  /* 0x00000005ff0b7e24 */ /* 0x000fe4000f8e00ff */
[----:B------:R-:W-:Y:S02]  /*18a40*/  IMAD.MOV.U32 R8, RZ, RZ, 0x70 ;  /* 0x00000070ff087424 */ /* 0x000fe400078e00ff */
[----:B------:R-:W-:Y:S02]  /*18a50*/  IMAD.MOV.U32 R12, RZ, RZ, 0x1 ;  /* 0x00000001ff0c7424 */ /* 0x000fe400078e00ff */
[----:B---3--:R-:W-:-:S07]  /*18a60*/  IMAD.MOV.U32 R13, RZ, RZ, RZ ;  /* 0x000000ffff0d7224 */ /* 0x008fce00078e00ff */
[----:B------:R-:W-:-:S07]  /*18a70*/  LEPC R20, `(.L_x_12511) ;  /* 0x000000001014794e */ /* 0x000fce0000000000 */
[----:B-1--4-:R-:W-:Y:S05]  /*18a80*/  CALL.ABS.NOINC R2 ;  /* 0x0000000002007343 */ /* 0x012fea0003c00000 */
.L_x_12511:
        /* <DEDUP_REMOVED lines=15> */
.L_x_12510:
[----:B------:R-:W-:Y:S05]  /*18b80*/  BSYNC B6 ;  /* 0x0000000000067941 */ /* 0x000fea0003800000 */
.L_x_12509:
[----:B------:R3:W4:Y:S01]  /*18b90*/  LDL R20, [R1+0x10] ;  /* 0x0000100001147983 */ /* 0x0007220000100800 */
[----:B------:R-:W-:Y:S01]  /*18ba0*/  ULDC.64 UR4, c[0x0][0x9f8] ;  /* 0x00027e0000047ab9 */ /* 0x000fe20000000a00 */
[----:B--2---:R-:W2:Y:S01]  /*18bb0*/  LDC R7, c[0x0][0x430] ;  /* 0x00010c00ff077b82 */ /* 0x004ea20000000800 */
[----:B------:R-:W-:Y:S01]  /*18bc0*/  ISETP.NE.U32.AND P0, PT, RZ, UR4, PT ;  /* 0x00000004ff007c0c */ /* 0x000fe2000bf05070 */
[----:B------:R-:W3:Y:S03]  /*18bd0*/  LDL R27, [R1+0x34] ;  /* 0x00003400011b7983 */ /* 0x000ee60000100800 */
[----:B------:R-:W-:Y:S01]  /*18be0*/  ISETP.NE.AND.EX P0, PT, RZ, UR5, PT, P0 ;  /* 0x00000005ff007c0c */ /* 0x000fe2000bf05300 */
[----:B------:R-:W3:Y:S04]  /*18bf0*/  LDL R21, [R1+0x24] ;  /* 0x0000240001157983 */ /* 0x000ee80000100800 */
[----:B------:R-:W3:Y:S08]  /*18c00*/  LDL R2, [R1+0x28] ;  /* 0x0000280001027983 */ /* 0x000ef00000100800 */
[----:B------:R-:W-:Y:S01]  /*18c10*/  @P0 IADD3 R24, P1, R24, UR4, RZ ;  /* 0x0000000418180c10 */ /* 0x000fe2000ff3e0ff */
[----:B------:R-:W0:Y:S01]  /*18c20*/  S2R R3, SR_TID.X ;  /* 0x0000000000037919 */ /* 0x000e220000002100 */
[----:B------:R-:W-:-:S02]  /*18c30*/  ULDC UR4, c[0x0][0x2f4] ;  /* 0x0000bd0000047ab9 */ /* 0x000fc40000000800 */
[----:B------:R-:W-:Y:S01]  /*18c40*/  @P0 IADD3.X R25, R25, UR5, RZ, P1, !PT ;  /* 0x0000000519190c10 */ /* 0x000fe20008ffe4ff */
[----:B------:R-:W1:Y:S04]  /*18c50*/  S2R R0, SR_TID.X ;  /* 0x0000000000007919 */ /* 0x000e680000002100 */
[----:B----4-:R-:W4:Y:S01]  /*18c60*/  @P0 LDG.E R20, desc[UR38][R24.64] ;  /* 0x0000002618140981 */ /* 0x010f22000c1e1900 */
[----:B--2---:R-:W-:Y:S01]  /*18c70*/  ISETP.NE.AND P1, PT, R7, 0x1, PT ;  /* 0x000000010700780c */ /* 0x004fe20003f25270 */
[----:B0-----:R-:W-:Y:S01]  /*18c80*/  IMAD.SHL.U32 R3, R3, 0x20, RZ ;  /* 0x0000002003037824 */ /* 0x001fe200078e00ff */
[----:B-1----:R-:W-:Y:S01]  /*18c90*/  LOP3.LUT R0, R0, 0x7f, RZ, 0xc0, !PT ;  /* 0x0000007f00007812 */ /* 0x002fe200078ec0ff */
[----:B---3--:R-:W-:-:S03]  /*18ca0*/  VIADD R27, R27, 0xffffffff ;  /* 0xffffffff1b1b7836 */ /* 0x008fc60000000000 */
[----:B------:R-:W-:Y:S01]  /*18cb0*/  SHF.R.U32.HI R0, RZ, 0x2, R0 ;  /* 0x00000002ff007819 */ /* 0x000fe20000011600 */
[----:B------:R-:W-:Y:S01]  /*18cc0*/  IMAD.SHL.U32 R10, R27, 0x80, RZ ;  /* 0x000000801b0a7824 */ /* 0x000fe200078e00ff */
[----:B------:R-:W-:-:S04]  /*18cd0*/  LOP3.LUT R3, R3, 0x60, RZ, 0xc0, !PT ;  /* 0x0000006003037812 */ /* 0x000fc800078ec0ff */
[----:B------:R-:W-:Y:S01]  /*18ce0*/  LOP3.LUT R0, R10, R0, R3, 0xfe, !PT ;  /* 0x000000000a007212 */ /* 0x000fe200078efe03 */
[----:B------:R-:W0:Y:S08]  /*18cf0*/  @P1 LDC R4, c[0x0][0x434] ;  /* 0x00010d00ff041b82 */ /* 0x000e300000000800 */
[----:B------:R-:W1:Y:S01]  /*18d00*/  @P1 LDC R5, c[0x0][0x438] ;  /* 0x00010e00ff051b82 */ /* 0x000e620000000800 */
[----:B------:R-:W2:Y:S01]  /*18d10*/  S2R R11, SR_TID.X ;  /* 0x00000000000b7919 */ /* 0x000ea20000002100 */
[----:B------:R-:W-:Y:S01]  /*18d20*/  LOP3.LUT R23, R23, 0xfffffff7, RZ, 0xc0, !PT ;  /* 0xfffffff717177812 */ /* 0x000fe200078ec0ff */
[----:B--2---:R-:W-:-:S05]  /*18d30*/  IMAD.SHL.U32 R11, R11, 0x8, RZ ;  /* 0x000000080b0b7824 */ /* 0x004fca00078e00ff */
[----:B------:R-:W-:-:S04]  /*18d40*/  LOP3.LUT R11, R11, 0x18, RZ, 0xc0, !PT ;  /* 0x000000180b0b7812 */ /* 0x000fc800078ec0ff */
[----:B------:R-:W-:Y:S01]  /*18d50*/  LOP3.LUT R12, R11, 0x20, RZ, 0xfc, !PT ;  /* 0x000000200b0c7812 */ /* 0x000fe200078efcff */
[----:B------:R-:W-:Y:S01]  /*18d60*/  UMOV UR5, 0xffffffff ;  /* 0xffffffff00057882 */ /* 0x000fe20000000000 */
[----:B----4-:R-:W-:Y:S01]  /*18d70*/  @P0 STL [R1+0x10], R20 ;  /* 0x0000101401000387 */ /* 0x010fe20000100800 */
[C---:B------:R-:W-:Y:S01]  /*18d80*/  ISETP.GE.AND P0, PT, R0.reuse, R21, PT ;  /* 0x000000150000720c */ /* 0x040fe20003f06270 */
        /* <DEDUP_REMOVED lines=33> */
.L_x_12625:
[----:B------:R-:W-:-:S05]  /*18fa0*/  SHF.R.S32.HI R9, RZ, 0x1f, R18 ;  /* 0x0000001fff097819 */ /* 0x000fca0000011412 */
[----:B------:R0:W-:Y:S01]  /*18fb0*/  STL [R1+0xc], R9 ;  /* 0x00000c0901007387 */ /* 0x0001e20000100800 */
[----:B------:R-:W-:Y:S05]  /*18fc0*/  @!P2 BRA `(.L_x_12513) ;  /* 0x000000000004a947 */ /* 0x000fea0003800000 */
[----:B------:R-:W-:Y:S01]  /*18fd0*/  BPT.TRAP 0x1 ;  /* 0x000000040000795c */ /* 0x000fe20000300000 */
.L_x_12513:
        /* <DEDUP_REMOVED lines=26> */
.L_x_12626:
[----:B------:R-:W-:Y:S05]  /*19180*/  BSYNC B0 ;  /* 0x0000000000007941 */ /* 0x000fea0003800000 */
.L_x_12514:
        /* <DEDUP_REMOVED lines=74> */
.L_x_12636:
        /* <DEDUP_REMOVED lines=12> */
.L_x_12517:
        /* <DEDUP_REMOVED lines=11> */
.L_x_12518:
        /* <DEDUP_REMOVED lines=39> */
.L_x_12520:
[----:B------:R-:W-:Y:S05]  /*19a10*/  BSYNC B6 ;  /* 0x0000000000067941 */ /* 0x000fea0003800000 */
.L_x_12519:
        /* <DEDUP_REMOVED lines=48> */
[----:B------:R-:W-:Y:S02]  /*19d20*/  VIADD R0, R0, 0x80 ;  /* 0x0000008000007836 */ /* 0x000fe40000000000 */
[----:B------:R-:W-:Y:S01]  /*19d30*/  IMAD.IADD R6, R5, 0x1, R6 ;  /* 0x0000000105067824 */ /* 0x000fe200078e0206 */
[C---:B------:R-:W-:Y:S01]  /*19d40*/  LEA R5, P0, R4.reuse, UR8, 0x1 ;  /* 0x0000000804057c11 */ /* 0x040fe2000f8008ff */
[----:B------:R-:W1:Y:S03]  /*19d50*/  S2R R13, SR_TID.X ;  /* 0x00000000000d7919 */ /* 0x000e660000002100 */
[----:B------:R-:W-:Y:S01]  /*19d60*/  LEA.HI.X R4, R4, UR9, R6, 0x1, P0 ;  /* 0x0000000904047c11 */ /* 0x000fe200080f0c06 */
[----:B------:R-:W-:-:S02]  /*19d70*/  IMAD.MOV.U32 R6, RZ, RZ, R0 ;  /* 0x000000ffff067224 */ /* 0x000fc400078e0000 */
        /* <DEDUP_REMOVED lines=8> */
[----:B------:R-:W-:-:S04]  /*19e00*/  IMAD R6, R6, UR5, R7 ;  /* 0x0000000506067c24 */ /* 0x000fc8000f8e0207 */
[----:B------:R-:W-:Y:S01]  /*19e10*/  IMAD.IADD R3, R3, 0x1, R6 ;  /* 0x0000000103037824 */ /* 0x000fe200078e0206 */
[----:B------:R-:W-:Y:S01]  /*19e20*/  SHF.R.S32.HI R6, RZ, 0x1f, R0 ;  /* 0x0000001fff067819 */ /* 0x000fe20000011400 */
[----:B-1----:R-:W-:-:S04]  /*19e30*/  IMAD.SHL.U32 R11, R13, 0x8, RZ ;  /* 0x000000080d0b7824 */ /* 0x002fc800078e00ff */
[----:B------:R-:W-:Y:S02]  /*19e40*/  IMAD R6, R6, UR6, RZ ;  /* 0x0000000606067c24 */ /* 0x000fe4000f8e02ff */
[----:B------:R-:W-:Y:S01]  /*19e50*/  IMAD.WIDE.U32 R2, R0, UR6, R2 ;  /* 0x0000000600027c25 */ /* 0x000fe2000f8e0002 */
[----:B------:R-:W-:-:S03]  /*19e60*/  LOP3.LUT R11, R11, 0x18, RZ, 0xc0, !PT ;  /* 0x000000180b0b7812 */ /* 0x000fc600078ec0ff */
        /* <DEDUP_REMOVED lines=73> */
.L_x_12649:
        /* <DEDUP_REMOVED lines=13> */
.L_x_12522:
        /* <DEDUP_REMOVED lines=18> */
.L_x_12650:
[----:B------:R-:W-:Y:S05]  /*1a4f0*/  BSYNC B0 ;  /* 0x0000000000007941 */ /* 0x000fea0003800000 */
.L_x_12523:
[----:B------:R-:W2:Y:S01]  /*1a500*/  LDL R3, [R1+0x34] ;  /* 0x0000340001037983 */ /* 0x000ea20000100800 */
[----:B------:R-:W-:Y:S01]  /*1a510*/  BSSY B0, `(.L_x_12525) ;  /* 0x00000f6000007945 */ /* 0x000fe20003800000 */
[----:B--2---:R-:W-:-:S13]  /*1a520*/  ISETP.GE.AND P0, PT, R3, 0x2, PT ;  /* 0x000000020300780c */ /* 0x004fda0003f06270 */
[----:B------:R-:W-:Y:S05]  /*1a530*/  @!P0 BRA `(.L_x_12526) ;  /* 0x0000000c00cc8947 */ /* 0x000fea0003800000 */
[----:B------:R-:W2:Y:S01]  /*1a540*/  S2R R2, SR_TID.X ;  /* 0x0000000000027919 */ /* 0x000ea20000002100 */
[----:B-1----:R-:W-:Y:S01]  /*1a550*/  VIADD R0, R3, 0xfffffffe ;  /* 0xfffffffe03007836 */ /* 0x002fe20000000000 */
[----:B------:R-:W-:Y:S01]  /*1a560*/  ULDC UR4, c[0x0][0x2f4] ;  /* 0x0000bd0000047ab9 */ /* 0x000fe20000000800 */
[----:B------:R-:W-:Y:S01]  /*1a570*/  IMAD.MOV.U32 R10, RZ, RZ, R26 ;  /* 0x000000ffff0a7224 */ /* 0x000fe200078e001a */
[----:B------:R1:W5:Y:S04]  /*1a580*/  LDL.LU R17, [R1] ;  /* 0x0000000001117983 */ /* 0x0003680000300800 */
[----:B------:R1:W-:Y:S01]  /*1a590*/  STL [R1+0x8], R27 ;  /* 0x0000081b01007387 */ /* 0x0003e20000100800 */
[----:B--2---:R-:W-:-:S05]  /*1a5a0*/  IMAD.SHL.U32 R4, R2, 0x8, RZ ;  /* 0x0000000802047824 */ /* 0x004fca00078e00ff */
[----:B------:R-:W-:-:S04]  /*1a5b0*/  LOP3.LUT R4, R4, 0x18, RZ, 0xc0, !PT ;  /* 0x0000001804047812 */ /* 0x000fc800078ec0ff */
[C---:B------:R-:W-:Y:S02]  /*1a5c0*/  LOP3.LUT R3, R4.reuse, 0x20, RZ, 0xfc, !PT ;  /* 0x0000002004037812 */ /* 0x040fe400078efcff */
[C---:B------:R-:W-:Y:S02]  /*1a5d0*/  LOP3.LUT R2, R4.reuse, 0x40, RZ, 0xfc, !PT ;  /* 0x0000004004027812 */ /* 0x040fe400078efcff */
[----:B------:R-:W-:Y:S02]  /*1a5e0*/  ISETP.GE.AND P3, PT, R4, UR4, PT ;  /* 0x0000000404007c0c */ /* 0x000fe4000bf66270 */
[----:B------:R-:W-:Y:S02]  /*1a5f0*/  ISETP.GE.AND P2, PT, R3, UR4, PT ;  /* 0x0000000403007c0c */ /* 0x000fe4000bf46270 */
[----:B-1----:R-:W-:-:S13]  /*1a600*/  ISETP.GE.AND P1, PT, R2, UR4, PT ;  /* 0x0000000402007c0c */ /* 0x002fda000bf26270 */
.L_x_12539:
        /* <DEDUP_REMOVED lines=42> */
.L_x_12527:
[----:B------:R-:W-:Y:S01]  /*1a8b0*/  IMAD R5, R26, 0x8, R22 ;  /* 0x000000081a057824 */ /* 0x000fe200078e0216 */
[----:B------:R-:W-:Y:S01]  /*1a8c0*/  SHF.L.U32 R0, R2, 0x1f, RZ ;  /* 0x0000001f02007819 */ /* 0x000fe200000006ff */
[----:B------:R-:W-:Y:S03]  /*1a8d0*/  BSSY B1, `(.L_x_12528) ;  /* 0x0000003000017945 */ /* 0x000fe60003800000 */
[----:B------:R-:W0:Y:S02]  /*1a8e0*/  SYNCS.PHASECHK.TRANS64.TRYWAIT P0, [R5+URZ+0x2d840], R0 ;  /* 0x02d84000050075a7 */ /* 0x000e24000800017f */
[----:B0-----:R-:W-:Y:S05]  /*1a8f0*/  @!P0 BRA `(.L_x_12529) ;  /* 0x00000040009c8947 */ /* 0x001fea0003800000 */
.L_x_12651:
[----:B------:R-:W-:Y:S05]  /*1a900*/  BSYNC B1 ;  /* 0x0000000000017941 */ /* 0x000fea0003800000 */
.L_x_12528:
        /* <DEDUP_REMOVED lines=55> */
.L_x_12661:
        /* <DEDUP_REMOVED lines=11> */
.L_x_12531:
        /* <DEDUP_REMOVED lines=11> */
.L_x_12532:
[----:B------:R1:W-:Y:S01]  /*1ade0*/  SYNCS.ARRIVE.TRANS64.A1T0 RZ, [R5+URZ+0x2d830], RZ ;  /* 0x02d830ff05ff79a7 */ /* 0x0003e2000810003f */
[----:B------:R-:W-:Y:S05]  /*1adf0*/  @!P5 BRA `(.L_x_12533) ;  /* 0x000000000004d947 */ /* 0x000fea0003800000 */
[----:B------:R-:W-:Y:S01]  /*1ae00*/  BPT.TRAP 0x1 ;  /* 0x000000040000795c */ /* 0x000fe20000300000 */
.L_x_12533:
[----:B------:R-:W-:Y:S01]  /*1ae10*/  SHF.L.U32 R2, R17, 0x1f, RZ ;  /* 0x0000001f11027819 */ /* 0x000fe200000006ff */
[----:B-1----:R-:W-:Y:S01]  /*1ae20*/  IMAD R5, R10, 0x8, R22 ;  /* 0x000000080a057824 */ /* 0x002fe200078e0216 */
[----:B------:R-:W-:Y:S03]  /*1ae30*/  BSSY B1, `(.L_x_12534) ;  /* 0x0000003000017945 */ /* 0x000fe60003800000 */
[----:B------:R-:W1:Y:S02]  /*1ae40*/  SYNCS.PHASECHK.TRANS64.TRYWAIT P0, [R5+URZ+0x2d860], R2 ;  /* 0x02d86002050075a7 */ /* 0x000e64000800017f */
[----:B-1----:R-:W-:Y:S05]  /*1ae50*/  @!P0 BRA `(.L_x_12535) ;  /* 0x0000004000ac8947 */ /* 0x002fea0003800000 */
.L_x_12662:
[----:B------:R-:W-:Y:S05]  /*1ae60*/  BSYNC B1 ;  /* 0x0000000000017941 */ /* 0x000fea0003800000 */
.L_x_12534:
        /* <DEDUP_REMOVED lines=45> */
.L_x_12672:
        /* <DEDUP_REMOVED lines=32> */
.L_x_12537:
        /* <DEDUP_REMOVED lines=12> */
.L_x_12538:
[----:B------:R2:W5:Y:S01]  /*1b400*/  LDL R17, [R1] ;  /* 0x0000000001117983 */ /* 0x0005620000100800 */
[----:B------:R2:W-:Y:S01]  /*1b410*/  SYNCS.ARRIVE.TRANS64.A1T0 RZ, [R5+URZ+0x2d850], RZ ;  /* 0x02d850ff05ff79a7 */ /* 0x0005e2000810003f */
[C---:B------:R-:W-:Y:S02]  /*1b420*/  VIADD R0, R27.reuse, 0xffffffff ;  /* 0xffffffff1b007836 */ /* 0x040fe40000000000 */
[----:B------:R2:W-:Y:S01]  /*1b430*/  STL [R1+0x8], R27 ;  /* 0x0000081b01007387 */ /* 0x0005e20000100800 */
[----:B------:R-:W-:Y:S01]  /*1b440*/  ISETP.GT.AND P0, PT, R27, RZ, PT ;  /* 0x000000ff1b00720c */ /* 0x000fe20003f04270 */
[----:B------:R-:W-:-:S12]  /*1b450*/  IMAD.MOV.U32 R10, RZ, RZ, R26 ;  /* 0x000000ffff0a7224 */ /* 0x000fd800078e001a */
[----:B--2---:R-:W-:Y:S05]  /*1b460*/  @P0 BRA `(.L_x_12539) ;  /* 0xfffffff000680947 */ /* 0x004fea000383ffff */
.L_x_12526:
[----:B------:R-:W-:Y:S05]  /*1b470*/  BSYNC B0 ;  /* 0x0000000000007941 */ /* 0x000fea0003800000 */
.L_x_12525:
        /* <DEDUP_REMOVED lines=17> */
.L_x_12541:
[----:B------:R-:W-:Y:S05]  /*1b590*/  BSYNC B0 ;  /* 0x0000000000007941 */ /* 0x000fea0003800000 */
.L_x_12540:
[----:B-1----:R-:W-:-:S05]  /*1b5a0*/  IMAD.U32 R0, RZ, RZ, UR40 ;  /* 0x00000028ff007e24 */ /* 0x002fca000f8e00ff */
[----:B------:R-:W-:-:S13]  /*1b5b0*/  ISETP.NE.AND P0, PT, R0, 0x3, PT ;  /* 0x000000030000780c */ /* 0x000fda0003f05270 */
[----:B------:R-:W-:Y:S05]  /*1b5c0*/  @!P0 BRA `(.L_x_12542) ;  /* 0x0000000000048947 */ /* 0x000fea0003800000 */
[----:B------:R-:W-:Y:S01]  /*1b5d0*/  BPT.TRAP 0x1 ;  /* 0x000000040000795c */ /* 0x000fe20000300000 */
.L_x_12542:
        /* <DEDUP_REMOVED lines=8> */
.L_x_12673:
[----:B------:R-:W-:Y:S05]  /*1b660*/  BSYNC B0 ;  /* 0x0000000000007941 */ /* 0x000fea0003800000 */
.L_x_12543:
        /* <DEDUP_REMOVED lines=51> */
.L_x_12683:
        /* <DEDUP_REMOVED lines=13> */
.L_x_12546:
        /* <DEDUP_REMOVED lines=11> */
.L_x_12547:
        /* <DEDUP_REMOVED lines=8> */
.L_x_12506:
[----:B------:R-:W-:Y:S05]  /*1bba0*/  BSYNC B7 ;  /* 0x0000000000077941 */ /* 0x000fea0003800000 */
.L_x_12504:
        /* <DEDUP_REMOVED lines=8> */
[----:B-----5:R3:W4:Y:S01]  /*1bc30*/  LDS.128 R16, [R22+0x2d8d0] ;  /* 0x02d8d00016107984 */ /* 0x0207220000000c00 */
[----:B------:R-:W-:Y:S06]  /*1bc40*/  BAR.ARV 0x4, 0x200 ;  /* 0x0108000000007b1d */ /* 0x000fec0000002000 */
[----:B------:R-:W-:Y:S05]  /*1bc50*/  BRA `(.L_x_12549) ;  /* 0x0000000800cc7947 */ /* 0x000fea0003800000 */
.L_x_12548:
        /* <DEDUP_REMOVED lines=36> */
.L_x_12693:
[----:B------:R-:W-:Y:S02]  /*1bea0*/  ULDC UR4, c[0x0][0xc38] ;  /* 0x00030e0000047ab9 */ /* 0x000fe40000000800 */
[----:B------:R-:W-:-:S04]  /*1beb0*/  IMAD.U32 R4, RZ, RZ, UR4 ;  /* 0x00000004ff047e24 */ /* 0x000fc8000f8e00ff */
[----:B--2---:R-:W-:-:S04]  /*1bec0*/  IMAD R5, R14, R4, RZ ;  /* 0x000000040e057224 */ /* 0x004fc800078e02ff */
[----:B------:R-:W-:-:S05]  /*1bed0*/  IMAD.IADD R16, R16, 0x1, R5 ;  /* 0x0000000110107824 */ /* 0x000fca00078e0205 */
[----:B------:R-:W-:-:S13]  /*1bee0*/  ISETP.GT.AND P6, PT, R16, R0, PT ;  /* 0x000000001000720c */ /* 0x000fda0003fc4270 */
[----:B------:R-:W-:Y:S05]  /*1bef0*/  @P6 BRA `(.L_x_12551) ;  /* 0x00000000009c6947 */ /* 0x000fea0003800000 */
.L_x_12556:
        /* <DEDUP_REMOVED lines=11> */
[----:B0-----:R-:W0:Y:S02]  /*1bfb0*/  LDC.64 R2, c[0x0][0xc80] ;  /* 0x00032000ff027b82 */ /* 0x001e240000000a00 */
[----:B0-----:R-:W-:-:S06]  /*1bfc0*/  IMAD.WIDE R2, R5, 0x4, R2 ;  /* 0x0000000405027825 */ /* 0x001fcc00078e0202 */
[----:B------:R2:W5:Y:S02]  /*1bfd0*/  LDG.E R2, desc[UR38][R2.64] ;  /* 0x0000002602027981 */ /* 0x000564000c1e1900 */
.L_x_12554:
[----:B------:R-:W-:Y:S05]  /*1bfe0*/  BSYNC B0 ;  /* 0x0000000000007941 */ /* 0x000fea0003800000 */
.L_x_12553:
[----:B------:R-:W-:-:S03]  /*1bff0*/  UMOV UR4, 0xffffffff ;  /* 0xffffffff00047882 */ /* 0x000fc60000000000 */
[----:B------:R-:W-:Y:S05]  /*1c000*/  BRA.DIV UR4, `(.L_x_12555) ;  /* 0x0000004204607947 */ /* 0x000fea000b800000 */
[----:B-----5:R-:W3:Y:S02]  /*1c010*/  SHFL.UP PT, R14, R2, 0x1, RZ ;  /* 0x04200000020e7989 */ /* 0x020ee400000e00ff */
[----:B---3--:R-:W-:-:S05]  /*1c020*/  SEL R13, R14, RZ, P1 ;  /* 0x000000ff0e0d7207 */ /* 0x008fca0000800000 */
[----:B------:R-:W-:-:S05]  /*1c030*/  IMAD.IADD R13, R2, 0x1, R13 ;  /* 0x00000001020d7824 */ /* 0x000fca00078e020d */
[----:B------:R-:W3:Y:S02]  /*1c040*/  SHFL.UP PT, R14, R13, 0x2, RZ ;  /* 0x044000000d0e7989 */ /* 0x000ee400000e00ff */
[----:B---3--:R-:W-:-:S05]  /*1c050*/  SEL R14, R14, RZ, P2 ;  /* 0x000000ff0e0e7207 */ /* 0x008fca0001000000 */
[----:B0-2---:R-:W-:-:S05]  /*1c060*/  IMAD.IADD R3, R13, 0x1, R14 ;  /* 0x000000010d037824 */ /* 0x005fca00078e020e */
        /* <DEDUP_REMOVED lines=10> */
.L_x_12701:
[----:B------:R-:W-:Y:S02]  /*1c110*/  ULDC UR4, c[0x0][0xc38] ;  /* 0x00030e0000047ab9 */ /* 0x000fe40000000800 */
[----:B------:R-:W-:-:S04]  /*1c120*/  IMAD.U32 R4, RZ, RZ, UR4 ;  /* 0x00000004ff047e24 */ /* 0x000fc8000f8e00ff */
[----:B--2---:R-:W-:-:S04]  /*1c130*/  IMAD R5, R14, R4, RZ ;  /* 0x000000040e057224 */ /* 0x004fc800078e02ff */
[----:B------:R-:W-:-:S05]  /*1c140*/  IMAD.IADD R16, R5, 0x1, R16 ;  /* 0x0000000105107824 */ /* 0x000fca00078e0210 */
[----:B------:R-:W-:-:S13]  /*1c150*/  ISETP.GT.AND P6, PT, R16, R0, PT ;  /* 0x000000001000720c */ /* 0x000fda0003fc4270 */
[----:B------:R-:W-:Y:S05]  /*1c160*/  @!P6 BRA `(.L_x_12556) ;  /* 0xfffffffc0064e947 */ /* 0x000fea000383ffff */
.L_x_12551:
[----:B------:R-:W-:Y:S01]  /*1c170*/  IMAD.IADD R16, R16, 0x1, -R5 ;  /* 0x0000000110107824 */ /* 0x000fe200078e0a05 */
[----:B------:R-:W-:-:S03]  /*1c180*/  UMOV UR4, 0xffffffff ;  /* 0xffffffff00047882 */ /* 0x000fc60000000000 */
[----:B------:R-:W-:-:S05]  /*1c190*/  IMAD R5, R3, R4, R16 ;  /* 0x0000000403057224 */ /* 0x000fca00078e0210 */
[----:B------:R-:W-:Y:S01]  /*1c1a0*/  ISETP.GT.AND P6, PT, R5, R0, PT ;  /* 0x000000000500720c */ /* 0x000fe20003fc4270 */
[----:B------:R-:W-:-:S12]  /*1c1b0*/  BRA.DIV UR4, `(.L_x_12557) ;  /* 0x0000004204b07947 */ /* 0x000fd8000b800000 */
[----:B------:R-:W-:-:S04]  /*1c1c0*/  VOTE.ANY R5, PT, !P6 ;  /* 0x0000000000057806 */ /* 0x000fc800070e0100 */
[----:B------:R-:W2:Y:S02]  /*1c1d0*/  POPC R6, R5 ;  /* 0x0000000500067309 */ /* 0x000ea40000000000 */
[----:B--2--5:R2:W3:Y:S02]  /*1c1e0*/  SHFL.IDX PT, R17, R2, R6, 0x1f ;  /* 0x00001f0602117589 */ /* 0x0244e400000e0000 */
.L_x_12705:
[----:B------:R-:W-:Y:S01]  /*1c1f0*/  ISETP.NE.AND P0, PT, R5, RZ, PT ;  /* 0x000000ff0500720c */ /* 0x000fe20003f05270 */
[----:B------:R-:W-:-:S12]  /*1c200*/  IMAD.MOV.U32 R5, RZ, RZ, RZ ;  /* 0x000000ffff057224 */ /* 0x000fd800078e00ff */
[----:B------:R-:W-:Y:S05]  /*1c210*/  @!P0 BRA `(.L_x_12558) ;  /* 0x0000000000108947 */ /* 0x000fea0003800000 */
[----:B------:R-:W-:Y:S01]  /*1c220*/  UMOV UR4, 0xffffffff ;  /* 0xffffffff00047882 */ /* 0x000fe20000000000 */
[----:B------:R-:W-:Y:S02]  /*1c230*/  VIADD R12, R6, 0xffffffff ;  /* 0xffffffff060c7836 */ /* 0x000fe40000000000 */
[----:B------:R-:W-:Y:S05]  /*1c240*/  BRA.DIV UR4, `(.L_x_12559) ;  /* 0x0000004204d47947 */ /* 0x000fea000b800000 */
[----:B------:R4:W0:Y:S02]  /*1c250*/  SHFL.IDX PT, R5, R3, R12, 0x1f ;  /* 0x00001f0c03057589 */ /* 0x00082400000e0000 */
.L_x_12558:
[----:B0-2-4-:R-:W0:Y:S01]  /*1c260*/  LDC.64 R2, c[0x0][0xc90] ;  /* 0x00032400ff027b82 */ /* 0x015e220000000a00 */
[----:B------:R-:W-:-:S04]  /*1c270*/  IMAD.IADD R19, R6, 0x1, R19 ;  /* 0x0000000106137824 */ /* 0x000fc800078e0213 */
[----:B0-----:R-:W-:-:S05]  /*1c280*/  IMAD.WIDE R2, R19, 0x4, R2 ;  /* 0x0000000413027825 */ /* 0x001fca00078e0202 */
[----:B------:R0:W3:Y:S01]  /*1c290*/  LDG.E R7, desc[UR38][R2.64] ;  /* 0x0000002602077981 */ /* 0x0000e2000c1e1900 */
[----:B------:R-:W-:Y:S02]  /*1c2a0*/  IMAD R16, R5, R4, R16 ;  /* 0x0000000405107224 */ /* 0x000fe400078e0210 */
[----:B0-----:R-:W-:Y:S02]  /*1c2b0*/  IMAD.MOV.U32 R2, RZ, RZ, RZ ;  /* 0x000000ffff027224 */ /* 0x001fe400078e00ff */
[----:B---3--:R-:W-:-:S05]  /*1c2c0*/  IMAD R6, R17, R7, RZ ;  /* 0x0000000711067224 */ /* 0x008fca00078e02ff */
        /* <DEDUP_REMOVED lines=59> */
.L_x_12552:
[----:B------:R-:W-:Y:S01]  /*1c680*/  UMOV UR4, URZ ;  /* 0x0000003f00047c82 */ /* 0x000fe20008000000 */
[----:B------:R-:W-:Y:S01]  /*1c690*/  UMOV UR5, URZ ;  /* 0x0000003f00057c82 */ /* 0x000fe20008000000 */
[----:B------:R-:W-:Y:S01]  /*1c6a0*/  ULDC UR6, c[0x0][0xc3c] ;  /* 0x00030f0000067ab9 */ /* 0x000fe20000000800 */
[----:B------:R-:W-:Y:S02]  /*1c6b0*/  IMAD.MOV.U32 R16, RZ, RZ, R0 ;  /* 0x000000ffff107224 */ /* 0x000fe400078e0000 */
[----:B-----5:R-:W-:Y:S02]  /*1c6c0*/  IMAD.U32 R17, RZ, RZ, UR4 ;  /* 0x00000004ff117e24 */ /* 0x020fe4000f8e00ff */
[----:B------:R-:W-:Y:S02]  /*1c6d0*/  IMAD.U32 R18, RZ, RZ, UR5 ;  /* 0x00000005ff127e24 */ /* 0x000fe4000f8e00ff */
[----:B------:R-:W-:-:S07]  /*1c6e0*/  IMAD.U32 R19, RZ, RZ, UR6 ;  /* 0x00000006ff137e24 */ /* 0x000fce000f8e00ff */
.L_x_12560:
[----:B------:R-:W2:Y:S01]  /*1c6f0*/  S2R R0, SR_TID.X ;  /* 0x0000000000007919 */ /* 0x000ea20000002100 */
[----:B------:R-:W-:Y:S05]  /*1c700*/  WARPSYNC.ALL ;  /* 0x0000000000007948 */ /* 0x000fea0003800000 */
[----:B------:R-:W-:Y:S01]  /*1c710*/  BAR.SYNC.DEFER_BLOCKING 0x4, 0x200 ;  /* 0x0108000000007b1d */ /* 0x000fe20000010000 */
[----:B--2---:R-:W-:-:S04]  /*1c720*/  LOP3.LUT R0, R0, 0x1f, RZ, 0xc0, !PT ;  /* 0x0000001f00007812 */ /* 0x004fc800078ec0ff */
[----:B------:R-:W-:-:S13]  /*1c730*/  ISETP.NE.AND P0, PT, R0, RZ, PT ;  /* 0x000000ff0000720c */ /* 0x000fda0003f05270 */
[----:B0-----:R-:W0:Y:S01]  /*1c740*/  @!P0 S2R R3, SR_CgaCtaId ;  /* 0x0000000000038919 */ /* 0x001e220000008800 */
[----:B------:R-:W-:-:S04]  /*1c750*/  @!P0 MOV R0, 0x400 ;  /* 0x0000040000008802 */ /* 0x000fc80000000f00 */
[----:B0-----:R-:W-:-:S05]  /*1c760*/  @!P0 LEA R22, R3, R0, 0x18 ;  /* 0x0000000003168211 */ /* 0x001fca00078ec0ff */
[----:B------:R0:W-:Y:S01]  /*1c770*/  @!P0 STS.128 [R22+0x2d8d0], R16 ;  /* 0x02d8d01016008388 */ /* 0x0001e20000000c00 */
[----:B------:R-:W-:Y:S06]  /*1c780*/  BAR.ARV 0x5, 0x200 ;  /* 0x0148000000007b1d */ /* 0x000fec0000002000 */
.L_x_12549:
[----:B------:R-:W-:Y:S02]  /*1c790*/  ULDC UR4, c[0x0][0xc3c] ;  /* 0x00030f0000047ab9 */ /* 0x000fe40000000800 */
[----:B----4-:R-:W-:-:S13]  /*1c7a0*/  ISETP.GE.AND P0, PT, R19, UR4, PT ;  /* 0x0000000413007c0c */ /* 0x010fda000bf06270 */
[----:B------:R-:W-:Y:S05]  /*1c7b0*/  @!P0 BRA `(.L_x_12561) ;  /* 0xffffffa000988947 */ /* 0x000fea000383ffff */
[----:B------:R-:W-:Y:S05]  /*1c7c0*/  BSYNC B8 ;  /* 0x0000000000087941 */ /* 0x000fea0003800000 */
.L_x_12460:
[----:B0-----:R-:W4:Y:S01]  /*1c7d0*/  LDL.LU R0, [R1+0x48] ;  /* 0x0000480001007983 */ /* 0x001f220000300800 */
[----:B------:R-:W-:Y:S01]  /*1c7e0*/  BSSY B0, `(.L_x_12562) ;  /* 0x000000b000007945 */ /* 0x000fe20003800000 */
[----:B------:R-:W0:Y:S01]  /*1c7f0*/  S2R R5, SR_CgaCtaId ;  /* 0x0000000000057919 */ /* 0x000e220000008800 */
[----:B----4-:R-:W-:-:S05]  /*1c800*/  VIADD R0, R0, 0x1 ;  /* 0x0000000100007836 */ /* 0x010fca0000000000 */
        /* <DEDUP_REMOVED lines=8> */
.L_x_12708:
[----:B------:R-:W-:Y:S05]  /*1c890*/  BSYNC B0 ;  /* 0x0000000000007941 */ /* 0x000fea0003800000 */
.L_x_12562:
[----:B------:R-:W-:-:S03]  /*1c8a0*/  UMOV UR4, 0xffffffff ;  /* 0xffffffff00047882 */ /* 0x000fc60000000000 */
[----:B------:R-:W-:Y:S05]  /*1c8b0*/  BRA.DIV UR4, `(.L_x_12564) ;  /* 0x0000003e04747947 */ /* 0x000fea000b800000 */
[----:B0-----:R-:W0:Y:S02]  /*1c8c0*/  S2R R0, SR_TID.X ;  /* 0x0000000000007919 */ /* 0x001e240000002100 */
[----:B0-----:R-:W-:-:S04]  /*1c8d0*/  SHF.R.U32.HI R0, RZ, 0x5, R0 ;  /* 0x00000005ff007819 */ /* 0x001fc80000011600 */
[----:B------:R-:W-:-:S05]  /*1c8e0*/  LOP3.LUT R0, R0, 0x3, RZ, 0xc0, !PT ;  /* 0x0000000300007812 */ /* 0x000fca00078ec0ff */
[----:B------:R0:W4:Y:S02]  /*1c8f0*/  SHFL.IDX PT, R14, R0, RZ, 0x1f ;  /* 0x00001fff000e7589 */ /* 0x00012400000e0000 */
.L_x_12711:
[----:B----4-:R-:W-:-:S13]  /*1c900*/  ISETP.NE.AND P0, PT, R14, RZ, PT ;  /* 0x000000ff0e00720c */ /* 0x010fda0003f05270 */
[----:B------:R-:W-:Y:S05]  /*1c910*/  @P0 BRA `(.L_x_12295) ;  /* 0x0000000000900947 */ /* 0x000fea0003800000 */
[----:B------:R-:W-:-:S03]  /*1c920*/  UMOV UR4, 0xffffffff ;  /* 0xffffffff00047882 */ /* 0x000fc60000000000 */
[----:B------:R-:W-:Y:S05]  /*1c930*/  BRA.DIV UR4, `(.L_x_12565) ;  /* 0x0000003e04887947 */ /* 0x000fea000b800000 */
[----:B------:R-:W-:-:S13]  /*1c940*/  ELECT P6, URZ, PT ;  /* 0x00000000003f782f */ /* 0x000fda00038c0000 */
.L_x_12714:
[----:B------:R-:W-:Y:S05]  /*1c950*/  @!P6 BRA `(.L_x_12295) ;  /* 0x000000000080e947 */ /* 0x000fea0003800000 */
[----:B------:R-:W-:-:S06]  /*1c960*/  ULOP3.LUT UR4, UR36, 0x2, URZ, 0xfc, !UPT ;  /* 0x0000000224047892 */ /* 0x000fcc000f8efc3f */
[----:B0-----:R-:W-:-:S05]  /*1c970*/  IMAD.U32 R0, RZ, RZ, UR4 ;  /* 0x00000004ff007e24 */ /* 0x001fca000f8e00ff */
[----:B------:R-:W-:-:S13]  /*1c980*/  ISETP.NE.AND P0, PT, R0, 0x3, PT ;  /* 0x000000030000780c */ /* 0x000fda0003f05270 */
[----:B------:R-:W-:Y:S05]  /*1c990*/  @!P0 BRA `(.L_x_12566) ;  /* 0x0000000000048947 */ /* 0x000fea0003800000 */
[----:B------:R-:W-:Y:S01]  /*1c9a0*/  BPT.TRAP 0x1 ;  /* 0x000000040000795c */ /* 0x000fe20000300000 */
.L_x_12566:
[----:B------:R-:W4:Y:S01]  /*1c9b0*/  LDL R0, [R1] ;  /* 0x0000000001007983 */ /* 0x000f220000100800 */
[C---:B------:R-:W-:Y:S02]  /*1c9c0*/  IMAD R3, R26.reuse, 0x8, R5 ;  /* 0x000000081a037824 */ /* 0x040fe400078e0205 */
[----:B------:R-:W-:-:S05]  /*1c9d0*/  VIADD R26, R26, 0x1 ;  /* 0x000000011a1a7836 */ /* 0x000fca0000000000 */
[----:B------:R-:W-:Y:S02]  /*1c9e0*/  ISETP.NE.AND P2, PT, R26, 0x2, PT ;  /* 0x000000021a00780c */ /* 0x000fe40003f45270 */
[----:B----4-:R-:W-:Y:S02]  /*1c9f0*/  SHF.L.U32 R2, R0, 0x1f, RZ ;  /* 0x0000001f00027819 */ /* 0x010fe400000006ff */
[----:B------:R-:W-:Y:S02]  /*1ca00*/  SEL R0, RZ, 0x1, P2 ;  /* 0x00000001ff007807 */ /* 0x000fe40001000000 */
[----:B------:R-:W0:Y:S02]  /*1ca10*/  SYNCS.PHASECHK.TRANS64.TRYWAIT P1, [R3+URZ+0x2d840], R2 ;  /* 0x02d84002030075a7 */ /* 0x000e24000802017f */
[----:B0-----:R-:W-:Y:S05]  /*1ca20*/  @!P1 BRA `(.L_x_12567) ;  /* 0x0000003c006c9947 */ /* 0x001fea0003800000 */
.L_x_12715:
[----:B------:R-:W4:Y:S01]  /*1ca30*/  LDL.LU R4, [R1] ;  /* 0x0000000001047983 */ /* 0x000f220000300800 */
[----:B------:R-:W-:Y:S02]  /*1ca40*/  SEL R26, R26, RZ, P2 ;  /* 0x000000ff1a1a7207 */ /* 0x000fe40001000000 */
[----:B----4-:R-:W-:Y:S01]  /*1ca50*/  LOP3.LUT R0, R4, R0, RZ, 0x3c, !PT ;  /* 0x0000000004007212 */ /* 0x010fe200078e3cff */
[----:B------:R-:W-:Y:S06]  /*1ca60*/  @!P0 BRA `(.L_x_12568) ;  /* 0x0000000000048947 */ /* 0x000fec0003800000 */
[----:B------:R-:W-:Y:S01]  /*1ca70*/  BPT.TRAP 0x1 ;  /* 0x000000040000795c */ /* 0x000fe20000300000 */
.L_x_12568:
[----:B------:R-:W-:Y:S01]  /*1ca80*/  IMAD R5, R26, 0x8, R5 ;  /* 0x000000081a057824 */ /* 0x000fe200078e0205 */
[----:B------:R-:W-:-:S04]  /*1ca90*/  SHF.L.U32 R0, R0, 0x1f, RZ ;  /* 0x0000001f00007819 */ /* 0x000fc800000006ff */
[----:B------:R-:W4:Y:S02]  /*1caa0*/  SYNCS.PHASECHK.TRANS64.TRYWAIT P1, [R5+URZ+0x2d840], R0 ;  /* 0x02d84000050075a7 */ /* 0x000f24000802017f */
[----:B----4-:R-:W-:Y:S05]  /*1cab0*/  @!P1 BRA `(.L_x_12569) ;  /* 0x0000003c005c9947 */ /* 0x010fea0003800000 */
.L_x_12716:
[----:B------:R-:W-:Y:S05]  /*1cac0*/  @!P0 BRA `(.L_x_12570) ;  /* 0x0000000000048947 */ /* 0x000fea0003800000 */
[----:B------:R-:W-:Y:S01]  /*1cad0*/  BPT.TRAP 0x1 ;  /* 0x000000040000795c */ /* 0x000fe20000300000 */
.L_x_12570:
[----:B------:R-:W5:Y:S02]  /*1cae0*/  SYNCS.PHASECHK.TRANS64.TRYWAIT P1, [R3+URZ+0x2d860], R2 ;  /* 0x02d86002030075a7 */ /* 0x000f64000802017f */
[----:B-----5:R-:W-:Y:S05]  /*1caf0*/  @!P1 BRA `(.L_x_12571) ;  /* 0x0000003c00609947 */ /* 0x020fea0003800000 */
.L_x_12717:
[----:B------:R-:W-:Y:S05]  /*1cb00*/  @!P0 BRA `(.L_x_12572) ;  /* 0x0000000000048947 */ /* 0x000fea0003800000 */
[----:B------:R-:W-:Y:S01]  /*1cb10*/  BPT.TRAP 0x1 ;  /* 0x000000040000795c */ /* 0x000fe20000300000 */
.L_x_12572:
[----:B------:R0:W0:Y:S02]  /*1cb20*/  SYNCS.PHASECHK.TRANS64.TRYWAIT P0, [R5+URZ+0x2d860], R0 ;  /* 0x02d86000050075a7 */ /* 0x000024000800017f */
[----:B0-----:R-:W-:Y:S05]  /*1cb30*/  @!P0 NANOSLEEP.SYNCS 0x989680 ;  /* 0x009896800000895d */ /* 0x001fea0003900000 */
[----:B------:R-:W0:Y:S02]  /*1cb40*/  @!P0 SYNCS.PHASECHK.TRANS64 P0, [R5+URZ+0x2d860], R0 ;  /* 0x02d86000050085a7 */ /* 0x000e24000800007f */
[----:B0-----:R-:W-:Y:S05]  /*1cb50*/  @!P0 BRA `(.L_x_12572) ;  /* 0xfffffffc00f08947 */ /* 0x001fea000383ffff */
.L_x_12295:
[----:B------:R-:W-:Y:S05]  /*1cb60*/  BSYNC B9 ;  /* 0x0000000000097941 */ /* 0x000fea0003800000 */
.L_x_12292:
[----:B------:R-:W-:Y:S05]  /*1cb70*/  EXIT ;  /* 0x000000000000794d */ /* 0x000fea0003800000 */
.L_x_12311:
[----:B0-----:R0:W1:Y:S02]  /*1cb80*/  SYNCS.PHASECHK.TRANS64.TRYWAIT P4, [R35+URZ+0x2d890], R85 ;  /* 0x02d89055230075a7 */ /* 0x001064000808017f */
[----:B-1----:R-:W-:Y:S05]  /*1cb90*/  @!P4 NANOSLEEP.SYNCS 0x989680 ;  /* 0x009896800000c95d */ /* 0x002fea0003900000 */
[----:B------:R-:W1:Y:S02]  /*1cba0*/  @!P4 SYNCS.PHASECHK.TRANS64 P4, [R35+URZ+0x2d890], R85 ;  /* 0x02d890552300c5a7 */ /* 0x000e64000808007f */
[----:B-1----:R-:W-:Y:S05]  /*1cbb0*/  @!P4 BRA `(.L_x_12311) ;  /* 0xfffffffc00f0c947 */ /* 0x002fea000383ffff */
[----:B------:R-:W-:Y:S05]  /*1cbc0*/  BRA `(.L_x_12573) ;  /* 0xfffffe6400b47947 */ /* 0x000fea000383ffff */
.L_x_12312:
        /* <DEDUP_REMOVED lines=8> */
.L_x_12575:
[----:B------:R-:W-:Y:S05]  /*1cc50*/  BSYNC B1 ;  /* 0x0000000000017941 */ /* 0x000fea0003800000 */
.L_x_12574:
        /* <DEDUP_REMOVED lines=8> */
.L_x_12576:
[----:B------:R-:W-:Y:S01]  /*1cce0*/  IMAD.MOV.U32 R60, RZ, RZ, R14 ;  /* 0x000000ffff3c7224 */ /* 0x000fe200078e000e */
[----:B------:R-:W-:Y:S06]  /*1ccf0*/  BRA `(.L_x_12577) ;  /* 0xfffffe64007c7947 */ /* 0x000fec000383ffff */
.L_x_12340:
[----:B0-----:R0:W1:Y:S02]  /*1cd00*/  SYNCS.PHASECHK.TRANS64.TRYWAIT P4, [R35+URZ+0x2d890], R85 ;  /* 0x02d89055230075a7 */ /* 0x001064000808017f */
[----:B-1----:R-:W-:Y:S05]  /*1cd10*/  @!P4 NANOSLEEP.SYNCS 0x989680 ;  /* 0x009896800000c95d */ /* 0x002fea0003900000 */
[----:B------:R-:W1:Y:S02]  /*1cd20*/  @!P4 SYNCS.PHASECHK.TRANS64 P4, [R35+URZ+0x2d890], R85 ;  /* 0x02d890552300c5a7 */ /* 0x000e64000808007f */
[----:B-1----:R-:W-:Y:S05]  /*1cd30*/  @!P4 BRA `(.L_x_12340) ;  /* 0xfffffffc00f0c947 */ /* 0x002fea000383ffff */
[----:B------:R-:W-:Y:S05]  /*1cd40*/  BRA `(.L_x_12578) ;  /* 0xfffffe8000787947 */ /* 0x000fea000383ffff */
.L_x_12341:
        /* <DEDUP_REMOVED lines=8> */
.L_x_12580:
[----:B------:R-:W-:Y:S05]  /*1cdd0*/  BSYNC B1 ;  /* 0x0000000000017941 */ /* 0x000fea0003800000 */
.L_x_12579:
        /* <DEDUP_REMOVED lines=8> */
.L_x_12581:
[----:B------:R-:W-:Y:S01]  /*1ce60*/  IMAD.MOV.U32 R88, RZ, RZ, R14 ;  /* 0x000000ffff587224 */ /* 0x000fe200078e000e */
[----:B------:R-:W-:Y:S06]  /*1ce70*/  BRA `(.L_x_12582) ;  /* 0xfffffe8000407947 */ /* 0x000fec000383ffff */
.L_x_12354:
[----:B0-----:R0:W1:Y:S02]  /*1ce80*/  SYNCS.PHASECHK.TRANS64.TRYWAIT P3, [R35+URZ+0x2d890], R85 ;  /* 0x02d89055230075a7 */ /* 0x001064000806017f */
[----:B-1----:R-:W-:Y:S05]  /*1ce90*/  @!P3 NANOSLEEP.SYNCS 0x989680 ;  /* 0x009896800000b95d */ /* 0x002fea0003900000 */
[----:B------:R-:W1:Y:S02]  /*1cea0*/  @!P3 SYNCS.PHASECHK.TRANS64 P3, [R35+URZ+0x2d890], R85 ;  /* 0x02d890552300b5a7 */ /* 0x000e64000806007f */
[----:B-1----:R-:W-:Y:S05]  /*1ceb0*/  @!P3 BRA `(.L_x_12354) ;  /* 0xfffffffc00f0b947 */ /* 0x002fea000383ffff */
[----:B------:R-:W-:Y:S05]  /*1cec0*/  BRA `(.L_x_12583) ;  /* 0xfffffe9800647947 */ /* 0x000fea000383ffff */
.L_x_12355:
[----:B------:R-:W-:Y:S01]  /*1ced0*/  BSSY B1, `(.L_x_12584) ;  /* 0x0000007000017945 */ /* 0x000fe20003800000 */
[----:B------:R-:W-:Y:S02]  /*1cee0*/  IMAD.MOV.U32 R12, RZ, RZ, RZ ;  /* 0x000000ffff0c7224 */ /* 0x000fe400078e00ff */
[----:B------:R-:W-:Y:S02]  /*1cef0*/  IMAD.MOV.U32 R11, RZ, RZ, 0x1e1f ;  /* 0x00001e1fff0b7424 */ /* 0x000fe400078e00ff */
[----:B------:R-:W-:-:S07]  /*1cf00*/  IMAD.MOV.U32 R15, RZ, RZ, -0x1 ;  /* 0xffffffffff0f7424 */ /* 0x000fce00078e00ff */
[----:B0-----:R-:W-:Y:S05]  /*1cf10*/  WARPSYNC.COLLECTIVE R15, `(.L_x_12585) ;  /* 0x000000000f087348 */ /* 0x001fea0003c00000 */
[----:B------:R1:W2:Y:S02]  /*1cf20*/  SHFL.IDX P6, R14, R13, R12, R11 ;  /* 0x0000000c0d0e7389 */ /* 0x0002a400000c000b */
[----:B012---:R-:W-:Y:S01]  /*1cf30*/  ENDCOLLECTIVE ;  /* 0x000000000000791b */ /* 0x007fe20003800000 */
.L_x_12585:
[----:B------:R-:W-:Y:S05]  /*1cf40*/  BSYNC B1 ;  /* 0x0000000000017941 */ /* 0x000fea0003800000 */
.L_x_12584:
        /* <DEDUP_REMOVED lines=8> */
.L_x_12586:
[----:B------:R-:W-:Y:S01]  /*1cfd0*/  IMAD.MOV.U32 R42, RZ, RZ, R14 ;  /* 0x000000ffff2a7224 */ /* 0x000fe200078e000e */
[----:B------:R-:W-:Y:S06]  /*1cfe0*/  BRA `(.L_x_12587) ;  /* 0xfffffe9800887947 */ /* 0x000fec000383ffff */
.L_x_12359:
[----:B------:R0:W0:Y:S02]  /*1cff0*/  SYNCS.PHASECHK.TRANS64.TRYWAIT P2, [R35+URZ+0x2d8b0], R85 ;  /* 0x02d8b055230075a7 */ /* 0x000024000804017f */
[----:B0-----:R-:W-:Y:S05]  /*1d000*/  @!P2 NANOSLEEP.SYNCS 0x989680 ;  /* 0x009896800000a95d */ /* 0x001fea0003900000 */
[----:B------:R-:W0:Y:S02]  /*1d010*/  @!P2 SYNCS.PHASECHK.TRANS64 P2, [R35+URZ+0x2d8b0], R85 ;  /* 0x02d8b0552300a5a7 */ /* 0x000e24000804007f */
[----:B0-----:R-:W-:Y:S05]  /*1d020*/  @!P2 BRA `(.L_x_12359) ;  /* 0xfffffffc00f0a947 */ /* 0x001fea000383ffff */
[----:B------:R-:W-:Y:S05]  /*1d030*/  BRA `(.L_x_12588) ;  /* 0xfffffe9c006c7947 */ /* 0x000fea000383ffff */
.L_x_12365:
        /* <DEDUP_REMOVED lines=10> */
[----:B--2--5:R-:W-:Y:S05]  /*1d0e0*/  WARPSYNC.COLLECTIVE R15, `(.L_x_12590) ;  /* 0x000000000f087348 */ /* 0x024fea0003c00000 */
[----:B------:R0:W1:Y:S02]  /*1d0f0*/  SHFL.IDX P6, R14, R13, R12, R11 ;  /* 0x0000000c0d0e7389 */ /* 0x00006400000c000b */
[----:B012--5:R-:W-:Y:S01]  /*1d100*/  ENDCOLLECTIVE ;  /* 0x000000000000791b */ /* 0x027fe20003800000 */
.L_x_12590:
[----:B------:R-:W-:Y:S05]  /*1d110*/  BSYNC B0 ;  /* 0x0000000000007941 */ /* 0x000fea0003800000 */
.L_x_12589:
[----:B------:R0:W-:Y:S01]  /*1d120*/  STL [R1+0x24], R14 ;  /* 0x0000240e01007387 */ /* 0x0001e20000100800 */
[----:B------:R-:W-:Y:S05]  /*1d130*/  BRA `(.L_x_12591) ;  /* 0xfffffea400647947 */ /* 0x000fea000383ffff */
.L_x_12376:
[----:B------:R-:W-:Y:S01]  /*1d140*/  BSSY B1, `(.L_x_12592) ;  /* 0x0000007000017945 */ /* 0x000fe20003800000 */
[----:B------:R-:W-:Y:S02]  /*1d150*/  IMAD.MOV.U32 R12, RZ, RZ, RZ ;  /* 0x000000ffff0c7224 */ /* 0x000fe400078e00ff */
[----:B------:R-:W-:Y:S02]  /*1d160*/  IMAD.MOV.U32 R11, RZ, RZ, 0x1e1f ;  /* 0x00001e1fff0b7424 */ /* 0x000fe400078e00ff */
[----:B------:R-:W-:-:S07]  /*1d170*/  IMAD.MOV.U32 R15, RZ, RZ, -0x1 ;  /* 0xffffffffff0f7424 */ /* 0x000fce00078e00ff */
[----:B0-2---:R-:W-:Y:S05]  /*1d180*/  WARPSYNC.COLLECTIVE R15, `(.L_x_12593) ;  /* 0x000000000f087348 */ /* 0x005fea0003c00000 */
[----:B0-----:R0:W1:Y:S02]  /*1d190*/  SHFL.IDX P6, R14, R13, R12, R11 ;  /* 0x0000000c0d0e7389 */ /* 0x00106400000c000b */
[----:B012---:R-:W-:Y:S01]  /*1d1a0*/  ENDCOLLECTIVE ;  /* 0x000000000000791b */ /* 0x007fe20003800000 */
.L_x_12593:
[----:B------:R-:W-:Y:S05]  /*1d1b0*/  BSYNC B1 ;  /* 0x0000000000017941 */ /* 0x000fea0003800000 */
.L_x_12592:
        /* <DEDUP_REMOVED lines=8> */
.L_x_12594:
[----:B------:R-:W-:Y:S02]  /*1d240*/  IMAD.MOV.U32 R13, RZ, RZ, R5 ;  /* 0x000000ffff0d7224 */ /* 0x000fe400078e0005 */
[----:B------:R-:W-:-:S07]  /*1d250*/  IMAD.MOV.U32 R0, RZ, RZ, R14 ;  /* 0x000000ffff007224 */ /* 0x000fce00078e000e */
[----:B------:R-:W-:Y:S05]  /*1d260*/  WARPSYNC.COLLECTIVE R15, `(.L_x_12595) ;  /* 0x000000000f087348 */ /* 0x000fea0003c00000 */
[----:B------:R0:W1:Y:S02]  /*1d270*/  SHFL.IDX P6, R14, R13, R12, R11 ;  /* 0x0000000c0d0e7389 */ /* 0x00006400000c000b */
[----:B01----:R-:W-:Y:S01]  /*1d280*/  ENDCOLLECTIVE ;  /* 0x000000000000791b */ /* 0x003fe20003800000 */
.L_x_12595:
[----:B------:R-:W-:Y:S02]  /*1d290*/  IMAD.MOV.U32 R13, RZ, RZ, R4 ;  /* 0x000000ffff0d7224 */ /* 0x000fe400078e0004 */
[----:B------:R-:W-:-:S07]  /*1d2a0*/  IMAD.MOV.U32 R5, RZ, RZ, R14 ;  /* 0x000000ffff057224 */ /* 0x000fce00078e000e */
[----:B------:R-:W-:Y:S05]  /*1d2b0*/  WARPSYNC.COLLECTIVE R15, `(.L_x_12596) ;  /* 0x000000000f087348 */ /* 0x000fea0003c00000 */
[----:B------:R0:W1:Y:S02]  /*1d2c0*/  SHFL.IDX P6, R14, R13, R12, R11 ;  /* 0x0000000c0d0e7389 */ /* 0x00006400000c000b */
[----:B01----:R-:W-:Y:S01]  /*1d2d0*/  ENDCOLLECTIVE ;  /* 0x000000000000791b */ /* 0x003fe20003800000 */
.L_x_12596:
[----:B------:R-:W-:Y:S01]  /*1d2e0*/  IMAD.MOV.U32 R4, RZ, RZ, R14 ;  /* 0x000000ffff047224 */ /* 0x000fe200078e000e */
[----:B------:R-:W-:Y:S06]  /*1d2f0*/  BRA `(.L_x_12597) ;  /* 0xfffffea800dc7947 */ /* 0x000fec000383ffff */
.L_x_12380:
[----:B0-----:R0:W1:Y:S02]  /*1d300*/  SYNCS.PHASECHK.TRANS64.TRYWAIT P0, [R2+URZ+0x2d800], R3 ;  /* 0x02d80003020075a7 */ /* 0x001064000800017f */
[----:B-1----:R-:W-:Y:S05]  /*1d310*/  @!P0 NANOSLEEP.SYNCS 0x989680 ;  /* 0x009896800000895d */ /* 0x002fea0003900000 */
[----:B------:R-:W1:Y:S02]  /*1d320*/  @!P0 SYNCS.PHASECHK.TRANS64 P0, [R2+URZ+0x2d800], R3 ;  /* 0x02d80003020085a7 */ /* 0x000e64000800007f */
[----:B-1----:R-:W-:Y:S05]  /*1d330*/  @!P0 BRA `(.L_x_12380) ;  /* 0xfffffffc00f08947 */ /* 0x002fea000383ffff */
[----:B------:R-:W-:Y:S05]  /*1d340*/  BRA `(.L_x_12598) ;  /* 0xfffffeb400247947 */ /* 0x000fea000383ffff */
.L_x_12392:
[----:B------:R-:W-:Y:S01]  /*1d350*/  BSSY B1, `(.L_x_12599) ;  /* 0x0000007000017945 */ /* 0x000fe20003800000 */
[----:B------:R-:W-:Y:S02]  /*1d360*/  IMAD.MOV.U32 R12, RZ, RZ, RZ ;  /* 0x000000ffff0c7224 */ /* 0x000fe400078e00ff */
[----:B------:R-:W-:Y:S02]  /*1d370*/  IMAD.MOV.U32 R11, RZ, RZ, 0x1e1f ;  /* 0x00001e1fff0b7424 */ /* 0x000fe400078e00ff */
[----:B------:R-:W-:-:S07]  /*1d380*/  IMAD.MOV.U32 R15, RZ, RZ, -0x1 ;  /* 0xffffffffff0f7424 */ /* 0x000fce00078e00ff */
[----:B0-2---:R-:W-:Y:S05]  /*1d390*/  WARPSYNC.COLLECTIVE R15, `(.L_x_12600) ;  /* 0x000000000f087348 */ /* 0x005fea0003c00000 */
[----:B0-----:R0:W1:Y:S02]  /*1d3a0*/  SHFL.IDX P6, R14, R13, R12, R11 ;  /* 0x0000000c0d0e7389 */ /* 0x00106400000c000b */
[----:B012---:R-:W-:Y:S01]  /*1d3b0*/  ENDCOLLECTIVE ;  /* 0x000000000000791b */ /* 0x007fe20003800000 */
.L_x_12600:
[----:B------:R-:W-:Y:S05]  /*1d3c0*/  BSYNC B1 ;  /* 0x0000000000017941 */ /* 0x000fea0003800000 */
.L_x_12599:
        /* <DEDUP_REMOVED lines=8> */
.L_x_12601:
[----:B------:R-:W-:Y:S02]  /*1d450*/  IMAD.MOV.U32 R13, RZ, RZ, R21 ;  /* 0x000000ffff0d7224 */ /* 0x000fe400078e0015 */
[----:B------:R-:W-:-:S07]  /*1d460*/  IMAD.MOV.U32 R0, RZ, RZ, R14 ;  /* 0x000000ffff007224 */ /* 0x000fce00078e000e */
[----:B------:R-:W-:Y:S05]  /*1d470*/  WARPSYNC.COLLECTIVE R15, `(.L_x_12602) ;  /* 0x000000000f087348 */ /* 0x000fea0003c00000 */
[----:B------:R0:W1:Y:S02]  /*1d480*/  SHFL.IDX P6, R14, R13, R12, R11 ;  /* 0x0000000c0d0e7389 */ /* 0x00006400000c000b */
[----:B01----:R-:W-:Y:S01]  /*1d490*/  ENDCOLLECTIVE ;  /* 0x000000000000791b */ /* 0x003fe20003800000 */
.L_x_12602:
[----:B------:R-:W-:Y:S02]  /*1d4a0*/  IMAD.MOV.U32 R13, RZ, RZ, R20 ;  /* 0x000000ffff0d7224 */ /* 0x000fe400078e0014 */
[----:B------:R-:W-:-:S07]  /*1d4b0*/  IMAD.MOV.U32 R21, RZ, RZ, R14 ;  /* 0x000000ffff157224 */ /* 0x000fce00078e000e */
[----:B------:R-:W-:Y:S05]  /*1d4c0*/  WARPSYNC.COLLECTIVE R15, `(.L_x_12603) ;  /* 0x000000000f087348 */ /* 0x000fea0003c00000 */
[----:B------:R0:W1:Y:S02]  /*1d4d0*/  SHFL.IDX P6, R14, R13, R12, R11 ;  /* 0x0000000c0d0e7389 */ /* 0x00006400000c000b */
[----:B01----:R-:W-:Y:S01]  /*1d4e0*/  ENDCOLLECTIVE ;  /* 0x000000000000791b */ /* 0x003fe20003800000 */
.L_x_12603:
[----:B------:R-:W-:Y:S01]  /*1d4f0*/  IMAD.MOV.U32 R20, RZ, RZ, R14 ;  /* 0x000000ffff147224 */ /* 0x000fe200078e000e */
[----:B------:R-:W-:Y:S06]  /*1d500*/  BRA `(.L_x_12604) ;  /* 0xfffffec8002c7947 */ /* 0x000fec000383ffff */
.L_x_12396:
[----:B0-----:R0:W1:Y:S02]  /*1d510*/  SYNCS.PHASECHK.TRANS64.TRYWAIT P0, [R2+URZ+0x2d800], R3 ;  /* 0x02d80003020075a7 */ /* 0x001064000800017f */
[----:B-1----:R-:W-:Y:S05]  /*1d520*/  @!P0 NANOSLEEP.SYNCS 0x989680 ;  /* 0x009896800000895d */ /* 0x002fea0003900000 */
[----:B------:R-:W1:Y:S02]  /*1d530*/  @!P0 SYNCS.PHASECHK.TRANS64 P0, [R2+URZ+0x2d800], R3 ;  /* 0x02d80003020085a7 */ /* 0x000e64000800007f */
[----:B-1----:R-:W-:Y:S05]  /*1d540*/  @!P0 BRA `(.L_x_12396) ;  /* 0xfffffffc00f08947 */ /* 0x002fea000383ffff */
[----:B------:R-:W-:Y:S05]  /*1d550*/  BRA `(.L_x_12605) ;  /* 0xfffffecc00e47947 */ /* 0x000fea000383ffff */
.L_x_12404:
[----:B--2---:R2:W3:Y:S02]  /*1d560*/  SYNCS.PHASECHK.TRANS64.TRYWAIT P1, [R0+URZ+0x2d830], R5 ;  /* 0x02d83005000075a7 */ /* 0x0044e4000802017f */
[----:B---3--:R-:W-:Y:S05]  /*1d570*/  @!P1 NANOSLEEP.SYNCS 0x989680 ;  /* 0x009896800000995d */ /* 0x008fea0003900000 */
[----:B------:R-:W3:Y:S02]  /*1d580*/  @!P1 SYNCS.PHASECHK.TRANS64 P1, [R0+URZ+0x2d830], R5 ;  /* 0x02d83005000095a7 */ /* 0x000ee4000802007f */
[----:B---3--:R-:W-:Y:S05]  /*1d590*/  @!P1 BRA `(.L_x_12404) ;  /* 0xfffffffc00f09947 */ /* 0x008fea000383ffff */
[----:B------:R-:W-:Y:S05]  /*1d5a0*/  BRA `(.L_x_12403) ;  /* 0xfffffee4007c7947 */ /* 0x000fea000383ffff */
.L_x_12411:
[----:B-1----:R1:W2:Y:S02]  /*1d5b0*/  SYNCS.PHASECHK.TRANS64.TRYWAIT P2, [R3+URZ+0x2d830], R4 ;  /* 0x02d83004030075a7 */ /* 0x0022a4000804017f */
[----:B--2---:R-:W-:Y:S05]  /*1d5c0*/  @!P2 NANOSLEEP.SYNCS 0x989680 ;  /* 0x009896800000a95d */ /* 0x004fea0003900000 */
[----:B------:R-:W2:Y:S02]  /*1d5d0*/  @!P2 SYNCS.PHASECHK.TRANS64 P2, [R3+URZ+0x2d830], R4 ;  /* 0x02d830040300a5a7 */ /* 0x000ea4000804007f */
[----:B--2---:R-:W-:Y:S05]  /*1d5e0*/  @!P2 BRA `(.L_x_12411) ;  /* 0xfffffffc00f0a947 */ /* 0x004fea000383ffff */
[----:B------:R-:W-:Y:S05]  /*1d5f0*/  BRA `(.L_x_12410) ;  /* 0xffffff0800d47947 */ /* 0x000fea000383ffff */
.L_x_12415:
[----:B-1----:R1:W2:Y:S02]  /*1d600*/  SYNCS.PHASECHK.TRANS64.TRYWAIT P1, [R4+URZ+0x2d850], R3 ;  /* 0x02d85003040075a7 */ /* 0x0022a4000802017f */
[----:B--2---:R-:W-:Y:S05]  /*1d610*/  @!P1 NANOSLEEP.SYNCS 0x989680 ;  /* 0x009896800000995d */ /* 0x004fea0003900000 */
[----:B------:R-:W2:Y:S02]  /*1d620*/  @!P1 SYNCS.PHASECHK.TRANS64 P1, [R4+URZ+0x2d850], R3 ;  /* 0x02d85003040095a7 */ /* 0x000ea4000802007f */
[----:B--2---:R-:W-:Y:S05]  /*1d630*/  @!P1 BRA `(.L_x_12415) ;  /* 0xfffffffc00f09947 */ /* 0x004fea000383ffff */
[----:B------:R-:W-:Y:S05]  /*1d640*/  BRA `(.L_x_12412) ;  /* 0xffffff0c00e47947 */ /* 0x000fea000383ffff */
.L_x_12424:
[----:B-1----:R1:W2:Y:S02]  /*1d650*/  SYNCS.PHASECHK.TRANS64.TRYWAIT P2, [R3+URZ+0x2d830], R4 ;  /* 0x02d83004030075a7 */ /* 0x0022a4000804017f */
[----:B--2---:R-:W-:Y:S05]  /*1d660*/  @!P2 NANOSLEEP.SYNCS 0x989680 ;  /* 0x009896800000a95d */ /* 0x004fea0003900000 */
[----:B------:R-:W2:Y:S02]  /*1d670*/  @!P2 SYNCS.PHASECHK.TRANS64 P2, [R3+URZ+0x2d830], R4 ;  /* 0x02d830040300a5a7 */ /* 0x000ea4000804007f */
[----:B--2---:R-:W-:Y:S05]  /*1d680*/  @!P2 BRA `(.L_x_12424) ;  /* 0xfffffffc00f0a947 */ /* 0x004fea000383ffff */
[----:B------:R-:W-:Y:S05]  /*1d690*/  BRA `(.L_x_12423) ;  /* 0xffffff3800547947 */ /* 0x000fea000383ffff */
.L_x_12428:
[----:B-1----:R1:W2:Y:S02]  /*1d6a0*/  SYNCS.PHASECHK.TRANS64.TRYWAIT P1, [R4+URZ+0x2d850], R3 ;  /* 0x02d85003040075a7 */ /* 0x0022a4000802017f */
[----:B--2---:R-:W-:Y:S05]  /*1d6b0*/  @!P1 NANOSLEEP.SYNCS 0x989680 ;  /* 0x009896800000995d */ /* 0x004fea0003900000 */
[----:B------:R-:W2:Y:S02]  /*1d6c0*/  @!P1 SYNCS.PHASECHK.TRANS64 P1, [R4+URZ+0x2d850], R3 ;  /* 0x02d85003040095a7 */ /* 0x000ea4000802007f */
[----:B--2---:R-:W-:Y:S05]  /*1d6d0*/  @!P1 BRA `(.L_x_12428) ;  /* 0xfffffffc00f09947 */ /* 0x004fea000383ffff */
[----:B------:R-:W-:Y:S05]  /*1d6e0*/  BRA `(.L_x_12425) ;  /* 0xffffff3c00647947 */ /* 0x000fea000383ffff */
.L_x_12435:
[----:B--2---:R2:W3:Y:S02]  /*1d6f0*/  SYNCS.PHASECHK.TRANS64.TRYWAIT P1, [R5+URZ+0x2d850], R8 ;  /* 0x02d85008050075a7 */ /* 0x0044e4000802017f */
[----:B---3--:R-:W-:Y:S05]  /*1d700*/  @!P1 NANOSLEEP.SYNCS 0x989680 ;  /* 0x009896800000995d */ /* 0x008fea0003900000 */
[----:B------:R-:W3:Y:S02]  /*1d710*/  @!P1 SYNCS.PHASECHK.TRANS64 P1, [R5+URZ+0x2d850], R8 ;  /* 0x02d85008050095a7 */ /* 0x000ee4000802007f */
[----:B---3--:R-:W-:Y:S05]  /*1d720*/  @!P1 BRA `(.L_x_12435) ;  /* 0xfffffffc00f09947 */ /* 0x008fea000383ffff */
[----:B------:R-:W-:Y:S05]  /*1d730*/  BRA `(.L_x_12434) ;  /* 0xffffff5c00307947 */ /* 0x000fea000383ffff */
.L_x_12446:
[----:B------:R-:W-:Y:S02]  /*1d740*/  IMAD.MOV.U32 R13, RZ, RZ, R4 ;  /* 0x000000ffff0d7224 */ /* 0x000fe400078e0004 */
[----:B------:R-:W-:Y:S02]  /*1d750*/  IMAD.MOV.U32 R12, RZ, RZ, RZ ;  /* 0x000000ffff0c7224 */ /* 0x000fe400078e00ff */
[----:B------:R-:W-:Y:S02]  /*1d760*/  IMAD.MOV.U32 R11, RZ, RZ, 0x1c1f ;  /* 0x00001c1fff0b7424 */ /* 0x000fe400078e00ff */
[----:B------:R-:W-:-:S07]  /*1d770*/  IMAD.MOV.U32 R15, RZ, RZ, -0x1 ;  /* 0xffffffffff0f7424 */ /* 0x000fce00078e00ff */
[----:B-1----:R-:W-:Y:S05]  /*1d780*/  WARPSYNC.COLLECTIVE R15, `(.L_x_12606) ;  /* 0x000000000f087348 */ /* 0x002fea0003c00000 */
[----:B------:R0:W2:Y:S02]  /*1d790*/  SHFL.IDX P6, R14, R13, R12, R11 ;  /* 0x0000000c0d0e7389 */ /* 0x0000a400000c000b */
[----:B012---:R-:W-:Y:S01]  /*1d7a0*/  ENDCOLLECTIVE ;  /* 0x000000000000791b */ /* 0x007fe20003800000 */
.L_x_12606:
[----:B------:R-:W-:Y:S02]  /*1d7b0*/  IMAD.MOV.U32 R13, RZ, RZ, R0 ;  /* 0x000000ffff0d7224 */ /* 0x000fe400078e0000 */
[----:B------:R-:W-:-:S07]  /*1d7c0*/  IMAD.MOV.U32 R3, RZ, RZ, R14 ;  /* 0x000000ffff037224 */ /* 0x000fce00078e000e */
[----:B------:R-:W-:Y:S05]  /*1d7d0*/  WARPSYNC.COLLECTIVE R15, `(.L_x_12607) ;  /* 0x000000000f087348 */ /* 0x000fea0003c00000 */
[----:B------:R0:W1:Y:S02]  /*1d7e0*/  SHFL.IDX P6, R14, R13, R12, R11 ;  /* 0x0000000c0d0e7389 */ /* 0x00006400000c000b */
[----:B01----:R-:W-:Y:S01]  /*1d7f0*/  ENDCOLLECTIVE ;  /* 0x000000000000791b */ /* 0x003fe20003800000 */
.L_x_12607:
[----:B------:R-:W-:Y:S05]  /*1d800*/  BRA `(.L_x_12608) ;  /* 0xffffff8000607947 */ /* 0x000fea000383ffff */
.L_x_12449:
        /* <DEDUP_REMOVED lines=8> */
.L_x_12610:
[----:B------:R-:W-:Y:S05]  /*1d890*/  BSYNC B1 ;  /* 0x0000000000017941 */ /* 0x000fea0003800000 */
.L_x_12609:
        /* <DEDUP_REMOVED lines=8> */
.L_x_12611:
[----:B------:R-:W-:Y:S05]  /*1d920*/  BRA `(.L_x_12612) ;  /* 0xffffff8000747947 */ /* 0x000fea000383ffff */
.L_x_12466:
        /* <DEDUP_REMOVED lines=11> */
.L_x_12614:
[----:B------:R-:W-:Y:S05]  /*1d9e0*/  BSYNC B1 ;  /* 0x0000000000017941 */ /* 0x000fea0003800000 */
.L_x_12613:
[----:B------:R-:W-:Y:S05]  /*1d9f0*/  BRA `(.L_x_12615) ;  /* 0xffffff9400f07947 */ /* 0x000fea000383ffff */
.L_x_12468:
[----:B------:R-:W-:Y:S01]  /*1da00*/  BSSY B1, `(.L_x_12616) ;  /* 0x0000006000017945 */ /* 0x000fe20003800000 */
[----:B------:R-:W-:-:S07]  /*1da10*/  IMAD.MOV.U32 R15, RZ, RZ, -0x1 ;  /* 0xffffffffff0f7424 */ /* 0x000fce00078e00ff */
[----:B01----:R-:W-:Y:S05]  /*1da20*/  WARPSYNC.COLLECTIVE R15, `(.L_x_12617) ;  /* 0x000000000f0c7348 */ /* 0x003fea0003c00000 */
[----:B------:R-:W-:Y:S02]  /*1da30*/  ELECT P6, UR62, PT ;  /* 0x00000000003e782f */ /* 0x000fe400038c0000 */
[----:B------:R-:W-:Y:S01]  /*1da40*/  MOV R14, UR62 ;  /* 0x0000003e000e7c02 */ /* 0x000fe20008000f00 */
[----:B01----:R-:W-:Y:S10]  /*1da50*/  ENDCOLLECTIVE ;  /* 0x000000000000791b */ /* 0x003ff40003800000 */
.L_x_12617:
[----:B------:R-:W-:Y:S05]  /*1da60*/  BSYNC B1 ;  /* 0x0000000000017941 */ /* 0x000fea0003800000 */
.L_x_12616:
[----:B------:R-:W-:Y:S05]  /*1da70*/  BRA `(.L_x_12467) ;  /* 0xffffff9400e87947 */ /* 0x000fea000383ffff */
.L_x_12470:
[----:B0-----:R0:W2:Y:S02]  /*1da80*/  SYNCS.PHASECHK.TRANS64.TRYWAIT P0, [R22+URZ+0x2d820], R5 ;  /* 0x02d82005160075a7 */ /* 0x0010a4000800017f */
[----:B--2---:R-:W-:Y:S05]  /*1da90*/  @!P0 NANOSLEEP.SYNCS 0x989680 ;  /* 0x009896800000895d */ /* 0x004fea0003900000 */
[----:B------:R-:W2:Y:S02]  /*1daa0*/  @!P0 SYNCS.PHASECHK.TRANS64 P0, [R22+URZ+0x2d820], R5 ;  /* 0x02d82005160085a7 */ /* 0x000ea4000800007f */
[----:B--2---:R-:W-:Y:S05]  /*1dab0*/  @!P0 BRA `(.L_x_12470) ;  /* 0xfffffffc00f08947 */ /* 0x004fea000383ffff */
[----:B------:R-:W-:Y:S05]  /*1dac0*/  BRA `(.L_x_12618) ;  /* 0xffffff9400f87947 */ /* 0x000fea000383ffff */
.L_x_12474:
[----:B--2---:R2:W3:Y:S02]  /*1dad0*/  SYNCS.PHASECHK.TRANS64.TRYWAIT P0, [R8+URZ+0x2d8a0], R10 ;  /* 0x02d8a00a080075a7 */ /* 0x0044e4000800017f */
[----:B---3--:R-:W-:Y:S05]  /*1dae0*/  @!P0 NANOSLEEP.SYNCS 0x989680 ;  /* 0x009896800000895d */ /* 0x008fea0003900000 */
[----:B------:R-:W3:Y:S02]  /*1daf0*/  @!P0 SYNCS.PHASECHK.TRANS64 P0, [R8+URZ+0x2d8a0], R10 ;  /* 0x02d8a00a080085a7 */ /* 0x000ee4000800007f */
[----:B---3--:R-:W-:Y:S05]  /*1db00*/  @!P0 BRA `(.L_x_12474) ;  /* 0xfffffffc00f08947 */ /* 0x008fea000383ffff */
[----:B------:R-:W-:Y:S05]  /*1db10*/  BRA `(.L_x_12619) ;  /* 0xffffff9800147947 */ /* 0x000fea000383ffff */
.L_x_12481:
[----:B0-----:R0:W1:Y:S02]  /*1db20*/  SYNCS.PHASECHK.TRANS64.TRYWAIT P0, [R8+URZ+0x2d8c0], R10 ;  /* 0x02d8c00a080075a7 */ /* 0x001064000800017f */
[----:B-1----:R-:W-:Y:S05]  /*1db30*/  @!P0 NANOSLEEP.SYNCS 0x989680 ;  /* 0x009896800000895d */ /* 0x002fea0003900000 */
[----:B------:R-:W1:Y:S02]  /*1db40*/  @!P0 SYNCS.PHASECHK.TRANS64 P0, [R8+URZ+0x2d8c0], R10 ;  /* 0x02d8c00a080085a7 */ /* 0x000e64000800007f */
[----:B-1----:R-:W-:Y:S05]  /*1db50*/  @!P0 BRA `(.L_x_12481) ;  /* 0xfffffffc00f08947 */ /* 0x002fea000383ffff */
[----:B------:R-:W-:Y:S05]  /*1db60*/  BRA `(.L_x_12620) ;  /* 0xffffff9c00107947 */ /* 0x000fea000383ffff */
.L_x_12490:
[----:B0-----:R0:W1:Y:S02]  /*1db70*/  SYNCS.PHASECHK.TRANS64.TRYWAIT P1, [R8+URZ+0x2d8a0], R7 ;  /* 0x02d8a007080075a7 */ /* 0x001064000802017f */
[----:B-1----:R-:W-:Y:S05]  /*1db80*/  @!P1 NANOSLEEP.SYNCS 0x989680 ;  /* 0x009896800000995d */ /* 0x002fea0003900000 */
[----:B------:R-:W1:Y:S02]  /*1db90*/  @!P1 SYNCS.PHASECHK.TRANS64 P1, [R8+URZ+0x2d8a0], R7 ;  /* 0x02d8a007080095a7 */ /* 0x000e64000802007f */
[----:B-1----:R-:W-:Y:S05]  /*1dba0*/  @!P1 BRA `(.L_x_12490) ;  /* 0xfffffffc00f09947 */ /* 0x002fea000383ffff */
[----:B------:R-:W-:Y:S05]  /*1dbb0*/  BRA `(.L_x_12621) ;  /* 0xffffffa000507947 */ /* 0x000fea000383ffff */
.L_x_12497:
[----:B-1----:R1:W2:Y:S02]  /*1dbc0*/  SYNCS.PHASECHK.TRANS64.TRYWAIT P1, [R8+URZ+0x2d8c0], R7 ;  /* 0x02d8c007080075a7 */ /* 0x0022a4000802017f */
[----:B--2---:R-:W-:Y:S05]  /*1dbd0*/  @!P1 NANOSLEEP.SYNCS 0x989680 ;  /* 0x009896800000995d */ /* 0x004fea0003900000 */
[----:B------:R-:W2:Y:S02]  /*1dbe0*/  @!P1 SYNCS.PHASECHK.TRANS64 P1, [R8+URZ+0x2d8c0], R7 ;  /* 0x02d8c007080095a7 */ /* 0x000ea4000802007f */
[----:B--2---:R-:W-:Y:S05]  /*1dbf0*/  @!P1 BRA `(.L_x_12497) ;  /* 0xfffffffc00f09947 */ /* 0x004fea000383ffff */
[----:B------:R-:W-:Y:S05]  /*1dc00*/  BRA `(.L_x_12622) ;  /* 0xffffffa400487947 */ /* 0x000fea000383ffff */
.L_x_12512:
        /* <DEDUP_REMOVED lines=11> */
.L_x_12624:
[----:B------:R-:W-:Y:S05]  /*1dcc0*/  BSYNC B0 ;  /* 0x0000000000007941 */ /* 0x000fea0003800000 */
.L_x_12623:
[----:B------:R-:W-:Y:S05]  /*1dcd0*/  BRA `(.L_x_12625) ;  /* 0xffffffb000b07947 */ /* 0x000fea000383ffff */
.L_x_12515:
[----:B-1----:R1:W2:Y:S02]  /*1dce0*/  SYNCS.PHASECHK.TRANS64.TRYWAIT P0, [R0+URZ+0x2d840], R5 ;  /* 0x02d84005000075a7 */ /* 0x0022a4000800017f */
[----:B--2---:R-:W-:Y:S05]  /*1dcf0*/  @!P0 NANOSLEEP.SYNCS 0x989680 ;  /* 0x009896800000895d */ /* 0x004fea0003900000 */
[----:B------:R-:W2:Y:S02]  /*1dd00*/  @!P0 SYNCS.PHASECHK.TRANS64 P0, [R0+URZ+0x2d840], R5 ;  /* 0x02d84005000085a7 */ /* 0x000ea4000800007f */
[----:B--2---:R-:W-:Y:S05]  /*1dd10*/  @!P0 BRA `(.L_x_12515) ;  /* 0xfffffffc00f08947 */ /* 0x004fea000383ffff */
[----:B------:R-:W-:Y:S05]  /*1dd20*/  BRA `(.L_x_12626) ;  /* 0xffffffb400147947 */ /* 0x000fea000383ffff */
.L_x_12516:
        /* <DEDUP_REMOVED lines=8> */
.L_x_12628:
[----:B------:R-:W-:Y:S05]  /*1ddb0*/  BSYNC B0 ;  /* 0x0000000000007941 */ /* 0x000fea0003800000 */
.L_x_12627:
        /* <DEDUP_REMOVED lines=8> */
.L_x_12629:
[----:B------:R-:W-:Y:S02]  /*1de40*/  IMAD.MOV.U32 R13, RZ, RZ, R7 ;  /* 0x000000ffff0d7224 */ /* 0x000fe400078e0007 */
[----:B------:R-:W-:Y:S02]  /*1de50*/  IMAD.MOV.U32 R12, RZ, RZ, 0x1 ;  /* 0x00000001ff0c7424 */ /* 0x000fe400078e00ff */
[----:B------:R-:W-:-:S07]  /*1de60*/  IMAD.MOV.U32 R4, RZ, RZ, R14 ;  /* 0x000000ffff047224 */ /* 0x000fce00078e000e */
[----:B------:R-:W-:Y:S05]  /*1de70*/  WARPSYNC.COLLECTIVE R15, `(.L_x_12630) ;  /* 0x000000000f087348 */ /* 0x000fea0003c00000 */
[----:B------:R0:W1:Y:S02]  /*1de80*/  SHFL.IDX P6, R14, R13, R12, R11 ;  /* 0x0000000c0d0e7389 */ /* 0x00006400000c000b */
[----:B01----:R-:W-:Y:S01]  /*1de90*/  ENDCOLLECTIVE ;  /* 0x000000000000791b */ /* 0x003fe20003800000 */
.L_x_12630:
        /* <DEDUP_REMOVED lines=18> */
.L_x_12631:
[----:B------:R-:W-:Y:S02]  /*1dfc0*/  IMAD.MOV.U32 R13, RZ, RZ, R7 ;  /* 0x000000ffff0d7224 */ /* 0x000fe400078e0007 */
[----:B------:R-:W-:Y:S02]  /*1dfd0*/  IMAD.MOV.U32 R12, RZ, RZ, 0x2 ;  /* 0x00000002ff0c7424 */ /* 0x000fe400078e00ff */
[----:B------:R-:W-:-:S07]  /*1dfe0*/  IMAD.MOV.U32 R4, RZ, RZ, R14 ;  /* 0x000000ffff047224 */ /* 0x000fce00078e000e */
[----:B------:R-:W-:Y:S05]  /*1dff0*/  WARPSYNC.COLLECTIVE R15, `(.L_x_12632) ;  /* 0x000000000f087348 */ /* 0x000fea0003c00000 */
[----:B------:R0:W1:Y:S02]  /*1e000*/  SHFL.IDX P6, R14, R13, R12, R11 ;  /* 0x0000000c0d0e7389 */ /* 0x00006400000c000b */
[----:B01----:R-:W-:Y:S01]  /*1e010*/  ENDCOLLECTIVE ;  /* 0x000000000000791b */ /* 0x003fe20003800000 */
.L_x_12632:
        /* <DEDUP_REMOVED lines=18> */
.L_x_12633:
[----:B------:R-:W-:Y:S02]  /*1e140*/  IMAD.MOV.U32 R13, RZ, RZ, R7 ;  /* 0x000000ffff0d7224 */ /* 0x000fe400078e0007 */
[----:B------:R-:W-:Y:S02]  /*1e150*/  IMAD.MOV.U32 R12, RZ, RZ, 0x3 ;  /* 0x00000003ff0c7424 */ /* 0x000fe400078e00ff */
[----:B------:R-:W-:-:S07]  /*1e160*/  IMAD.MOV.U32 R4, RZ, RZ, R14 ;  /* 0x000000ffff047224 */ /* 0x000fce00078e000e */
[----:B------:R-:W-:Y:S05]  /*1e170*/  WARPSYNC.COLLECTIVE R15, `(.L_x_12634) ;  /* 0x000000000f087348 */ /* 0x000fea0003c00000 */
[----:B------:R0:W1:Y:S02]  /*1e180*/  SHFL.IDX P6, R14, R13, R12, R11 ;  /* 0x0000000c0d0e7389 */ /* 0x00006400000c000b */
[----:B01----:R-:W-:Y:S01]  /*1e190*/  ENDCOLLECTIVE ;  /* 0x000000000000791b */ /* 0x003fe20003800000 */
.L_x_12634:
        /* <DEDUP_REMOVED lines=11> */
.L_x_12635:
        /* <DEDUP_REMOVED lines=8> */
.L_x_12521:
[----:B-----5:R-:W-:Y:S02]  /*1e2d0*/  IMAD R0, R21, R9, RZ ;  /* 0x0000000915007224 */ /* 0x020fe400078e02ff */
[----:B------:R0:W5:Y:S01]  /*1e2e0*/  LDL R21, [R1+0x30] ;  /* 0x0000300001157983 */ /* 0x0001620000100800 */
[----:B------:R-:W-:Y:S02]  /*1e2f0*/  IMAD.MOV.U32 R13, RZ, RZ, R4 ;  /* 0x000000ffff0d7224 */ /* 0x000fe400078e0004 */
[----:B------:R-:W-:Y:S02]  /*1e300*/  IMAD.MOV.U32 R12, RZ, RZ, RZ ;  /* 0x000000ffff0c7224 */ /* 0x000fe400078e00ff */
[----:B------:R-:W-:Y:S02]  /*1e310*/  IMAD.MOV.U32 R11, RZ, RZ, 0x1c1f ;  /* 0x00001c1fff0b7424 */ /* 0x000fe400078e00ff */
[----:B------:R-:W-:Y:S02]  /*1e320*/  IMAD.MOV.U32 R15, RZ, RZ, -0x1 ;  /* 0xffffffffff0f7424 */ /* 0x000fe400078e00ff */
[----:B0-----:R-:W-:-:S07]  /*1e330*/  IMAD R17, R17, 0xc0, R20 ;  /* 0x000000c011117824 */ /* 0x001fce00078e0214 */
[----:B-----5:R-:W-:Y:S05]  /*1e340*/  WARPSYNC.COLLECTIVE R15, `(.L_x_12637) ;  /* 0x000000000f087348 */ /* 0x020fea0003c00000 */
[----:B------:R0:W1:Y:S02]  /*1e350*/  SHFL.IDX P6, R14, R13, R12, R11 ;  /* 0x0000000c0d0e7389 */ /* 0x00006400000c000b */
[----:B01---5:R-:W-:Y:S01]  /*1e360*/  ENDCOLLECTIVE ;  /* 0x000000000000791b */ /* 0x023fe20003800000 */
.L_x_12637:
[C---:B------:R-:W-:Y:S01]  /*1e370*/  VIADD R9, R17.reuse, 0x20 ;  /* 0x0000002011097836 */ /* 0x040fe20000000000 */
[----:B------:R-:W-:Y:S01]  /*1e380*/  ISETP.GE.AND P3, PT, R17, R0, PT ;  /* 0x000000001100720c */ /* 0x000fe20003f66270 */
[----:B------:R-:W-:Y:S02]  /*1e390*/  IMAD.MOV.U32 R13, RZ, RZ, R5 ;  /* 0x000000ffff0d7224 */ /* 0x000fe400078e0005 */
[----:B------:R-:W-:-:S10]  /*1e3a0*/  IMAD.MOV.U32 R2, RZ, RZ, R14 ;  /* 0x000000ffff027224 */ /* 0x000fd400078e000e */
[----:B------:R-:W-:Y:S05]  /*1e3b0*/  WARPSYNC.COLLECTIVE R15, `(.L_x_12638) ;  /* 0x000000000f087348 */ /* 0x000fea0003c00000 */
[----:B------:R0:W1:Y:S02]  /*1e3c0*/  SHFL.IDX P6, R14, R13, R12, R11 ;  /* 0x0000000c0d0e7389 */ /* 0x00006400000c000b */
[----:B01----:R-:W-:Y:S01]  /*1e3d0*/  ENDCOLLECTIVE ;  /* 0x000000000000791b */ /* 0x003fe20003800000 */
.L_x_12638:
[----:B------:R-:W-:Y:S02]  /*1e3e0*/  IMAD.MOV.U32 R13, RZ, RZ, R4 ;  /* 0x000000ffff0d7224 */ /* 0x000fe400078e0004 */
[----:B------:R-:W-:Y:S02]  /*1e3f0*/  IMAD.MOV.U32 R12, RZ, RZ, 0x1 ;  /* 0x00000001ff0c7424 */ /* 0x000fe400078e00ff */
[----:B------:R-:W-:-:S07]  /*1e400*/  IMAD.MOV.U32 R3, RZ, RZ, R14 ;  /* 0x000000ffff037224 */ /* 0x000fce00078e000e */
[----:B------:R-:W-:Y:S05]  /*1e410*/  WARPSYNC.COLLECTIVE R15, `(.L_x_12639) ;  /* 0x000000000f087348 */ /* 0x000fea0003c00000 */
[----:B------:R0:W1:Y:S02]  /*1e420*/  SHFL.IDX P6, R14, R13, R12, R11 ;  /* 0x0000000c0d0e7389 */ /* 0x00006400000c000b */
[----:B01----:R-:W-:Y:S01]  /*1e430*/  ENDCOLLECTIVE ;  /* 0x000000000000791b */ /* 0x003fe20003800000 */
.L_x_12639:
        /* <DEDUP_REMOVED lines=10> */
.L_x_12640:
        /* <DEDUP_REMOVED lines=13> */
.L_x_12641:
        /* <DEDUP_REMOVED lines=10> */
.L_x_12642:
        /* <DEDUP_REMOVED lines=14> */
.L_x_12643:
        /* <DEDUP_REMOVED lines=9> */
.L_x_12644:
        /* <DEDUP_REMOVED lines=13> */
.L_x_12645:
        /* <DEDUP_REMOVED lines=9> */
.L_x_12646:
        /* <DEDUP_REMOVED lines=14> */
.L_x_12647:
        /* <DEDUP_REMOVED lines=12> */
.L_x_12648:
[----:B------:R-:W-:Y:S01]  /*1eac0*/  @!PT LDS RZ, [RZ] ;  /* 0x00000000fffff984 */ /* 0x000fe20000000800 */
[----:B------:R-:W-:Y:S01]  /*1ead0*/  @!PT LDS RZ, [RZ] ;  /* 0x00000000fffff984 */ /* 0x000fe20000000800 */
[----:B------:R-:W-:Y:S01]  /*1eae0*/  @!PT LDS RZ, [RZ] ;  /* 0x00000000fffff984 */ /* 0x000fe20000000800 */
[----:B------:R0:W-:Y:S02]  /*1eaf0*/  @!P3 LDGSTS.E.BYPASS.LTC128B.128 [R21+0x14400], desc[UR38][R2.64+0x80], !P2 ;  /* 0x144000800215bfae */ /* 0x0001e4000d101d66 */
[----:B0-----:R-:W-:Y:S01]  /*1eb00*/  IMAD.MOV.U32 R2, RZ, RZ, R14 ;  /* 0x000000ffff027224 */ /* 0x001fe200078e000e */
[----:B------:R-:W-:Y:S06]  /*1eb10*/  BRA `(.L_x_12649) ;  /* 0xffffffb400f87947 */ /* 0x000fec000383ffff */
.L_x_12524:
[----:B-1----:R1:W2:Y:S02]  /*1eb20*/  SYNCS.PHASECHK.TRANS64.TRYWAIT P0, [R22+URZ+0x2d820], R0 ;  /* 0x02d82000160075a7 */ /* 0x0022a4000800017f */
[----:B--2---:R-:W-:Y:S05]  /*1eb30*/  @!P0 NANOSLEEP.SYNCS 0x989680 ;  /* 0x009896800000895d */ /* 0x004fea0003900000 */
[----:B------:R-:W2:Y:S02]  /*1eb40*/  @!P0 SYNCS.PHASECHK.TRANS64 P0, [R22+URZ+0x2d820], R0 ;  /* 0x02d82000160085a7 */ /* 0x000ea4000800007f */
[----:B--2---:R-:W-:Y:S05]  /*1eb50*/  @!P0 BRA `(.L_x_12524) ;  /* 0xfffffffc00f08947 */ /* 0x004fea000383ffff */
[----:B------:R-:W-:Y:S05]  /*1eb60*/  BRA `(.L_x_12650) ;  /* 0xffffffb800607947 */ /* 0x000fea000383ffff */
.L_x_12529:
[----:B0-----:R0:W1:Y:S02]  /*1eb70*/  SYNCS.PHASECHK.TRANS64.TRYWAIT P0, [R5+URZ+0x2d840], R0 ;  /* 0x02d84000050075a7 */ /* 0x001064000800017f */
[----:B-1----:R-:W-:Y:S05]  /*1eb80*/  @!P0 NANOSLEEP.SYNCS 0x989680 ;  /* 0x009896800000895d */ /* 0x002fea0003900000 */
[----:B------:R-:W1:Y:S02]  /*1eb90*/  @!P0 SYNCS.PHASECHK.TRANS64 P0, [R5+URZ+0x2d840], R0 ;  /* 0x02d84000050085a7 */ /* 0x000e64000800007f */
[----:B-1----:R-:W-:Y:S05]  /*1eba0*/  @!P0 BRA `(.L_x_12529) ;  /* 0xfffffffc00f08947 */ /* 0x002fea000383ffff */
[----:B------:R-:W-:Y:S05]  /*1ebb0*/  BRA `(.L_x_12651) ;  /* 0xffffffbc00507947 */ /* 0x000fea000383ffff */
.L_x_12530:
        /* <DEDUP_REMOVED lines=8> */
.L_x_12653:
[----:B------:R-:W-:Y:S05]  /*1ec40*/  BSYNC B1 ;  /* 0x0000000000017941 */ /* 0x000fea0003800000 */
.L_x_12652:
        /* <DEDUP_REMOVED lines=13> */
.L_x_12654:
        /* <DEDUP_REMOVED lines=8> */
.L_x_12655:
        /* <DEDUP_REMOVED lines=14> */
.L_x_12656:
[----:B------:R-:W-:Y:S02]  /*1ee80*/  IMAD.MOV.U32 R13, RZ, RZ, R7 ;  /* 0x000000ffff0d7224 */ /* 0x000fe400078e0007 */
[----:B------:R-:W-:Y:S02]  /*1ee90*/  IMAD.MOV.U32 R12, RZ, RZ, 0x2 ;  /* 0x00000002ff0c7424 */ /* 0x000fe400078e00ff */
[----:B------:R-:W-:-:S07]  /*1eea0*/  IMAD.MOV.U32 R2, RZ, RZ, R14 ;  /* 0x000000ffff027224 */ /* 0x000fce00078e000e */
[----:B------:R-:W-:Y:S05]  /*1eeb0*/  WARPSYNC.COLLECTIVE R15, `(.L_x_12657) ;  /* 0x000000000f087348 */ /* 0x000fea0003c00000 */
[----:B------:R0:W1:Y:S02]  /*1eec0*/  SHFL.IDX P6, R14, R13, R12, R11 ;  /* 0x0000000c0d0e7389 */ /* 0x00006400000c000b */
[----:B01----:R-:W-:Y:S01]  /*1eed0*/  ENDCOLLECTIVE ;  /* 0x000000000000791b */ /* 0x003fe20003800000 */
.L_x_12657:
        /* <DEDUP_REMOVED lines=13> */
.L_x_12658:
[----:B------:R-:W-:Y:S02]  /*1efb0*/  IMAD.MOV.U32 R13, RZ, RZ, R7 ;  /* 0x000000ffff0d7224 */ /* 0x000fe400078e0007 */
[----:B------:R-:W-:Y:S02]  /*1efc0*/  IMAD.MOV.U32 R12, RZ, RZ, 0x3 ;  /* 0x00000003ff0c7424 */ /* 0x000fe400078e00ff */
[----:B------:R-:W-:-:S07]  /*1efd0*/  IMAD.MOV.U32 R2, RZ, RZ, R14 ;  /* 0x000000ffff027224 */ /* 0x000fce00078e000e */
[----:B------:R-:W-:Y:S05]  /*1efe0*/  WARPSYNC.COLLECTIVE R15, `(.L_x_12659) ;  /* 0x000000000f087348 */ /* 0x000fea0003c00000 */
[----:B------:R0:W1:Y:S02]  /*1eff0*/  SHFL.IDX P6, R14, R13, R12, R11 ;  /* 0x0000000c0d0e7389 */ /* 0x00006400000c000b */
[----:B01----:R-:W-:Y:S01]  /*1f000*/  ENDCOLLECTIVE ;  /* 0x000000000000791b */ /* 0x003fe20003800000 */
.L_x_12659:
        /* <DEDUP_REMOVED lines=14> */
.L_x_12660:
[----:B------:R-:W-:Y:S01]  /*1f0f0*/  IMAD.MOV.U32 R2, RZ, RZ, R14 ;  /* 0x000000ffff027224 */ /* 0x000fe200078e000e */
[----:B------:R-:W-:Y:S06]  /*1f100*/  BRA `(.L_x_12661) ;  /* 0xffffffb800dc7947 */ /* 0x000fec000383ffff */
.L_x_12535:
[----:B-1----:R1:W2:Y:S02]  /*1f110*/  SYNCS.PHASECHK.TRANS64.TRYWAIT P0, [R5+URZ+0x2d860], R2 ;  /* 0x02d86002050075a7 */ /* 0x0022a4000800017f */
[----:B--2---:R-:W-:Y:S05]  /*1f120*/  @!P0 NANOSLEEP.SYNCS 0x989680 ;  /* 0x009896800000895d */ /* 0x004fea0003900000 */
[----:B------:R-:W2:Y:S02]  /*1f130*/  @!P0 SYNCS.PHASECHK.TRANS64 P0, [R5+URZ+0x2d860], R2 ;  /* 0x02d86002050085a7 */ /* 0x000ea4000800007f */
[----:B--2---:R-:W-:Y:S05]  /*1f140*/  @!P0 BRA `(.L_x_12535) ;  /* 0xfffffffc00f08947 */ /* 0x004fea000383ffff */
[----:B------:R-:W-:Y:S05]  /*1f150*/  BRA `(.L_x_12662) ;  /* 0xffffffbc00407947 */ /* 0x000fea000383ffff */
.L_x_12536:
        /* <DEDUP_REMOVED lines=8> */
.L_x_12664:
[----:B------:R-:W-:Y:S05]  /*1f1e0*/  BSYNC B1 ;  /* 0x0000000000017941 */ /* 0x000fea0003800000 */
.L_x_12663:
        /* <DEDUP_REMOVED lines=9> */
.L_x_12665:
[----:B------:R-:W-:Y:S02]  /*1f280*/  IMAD.MOV.U32 R13, RZ, RZ, R25 ;  /* 0x000000ffff0d7224 */ /* 0x000fe400078e0019 */
[----:B------:R-:W-:Y:S02]  /*1f290*/  IMAD.MOV.U32 R12, RZ, RZ, 0x1 ;  /* 0x00000001ff0c7424 */ /* 0x000fe400078e00ff */
[----:B------:R-:W-:-:S07]  /*1f2a0*/  IMAD.MOV.U32 R2, RZ, RZ, R14 ;  /* 0x000000ffff027224 */ /* 0x000fce00078e000e */
[----:B------:R-:W-:Y:S05]  /*1f2b0*/  WARPSYNC.COLLECTIVE R15, `(.L_x_12666) ;  /* 0x000000000f087348 */ /* 0x000fea0003c00000 */
[----:B------:R0:W1:Y:S02]  /*1f2c0*/  SHFL.IDX P6, R14, R13, R12, R11 ;  /* 0x0000000c0d0e7389 */ /* 0x00006400000c000b */
[----:B01----:R-:W-:Y:S01]  /*1f2d0*/  ENDCOLLECTIVE ;  /* 0x000000000000791b */ /* 0x003fe20003800000 */
.L_x_12666:
        /* <DEDUP_REMOVED lines=16> */
.L_x_12667:
[----:B------:R-:W-:Y:S02]  /*1f3e0*/  IMAD.MOV.U32 R13, RZ, RZ, R25 ;  /* 0x000000ffff0d7224 */ /* 0x000fe400078e0019 */
[----:B------:R-:W-:Y:S02]  /*1f3f0*/  IMAD.MOV.U32 R12, RZ, RZ, 0x2 ;  /* 0x00000002ff0c7424 */ /* 0x000fe400078e00ff */
[----:B------:R-:W-:-:S07]  /*1f400*/  IMAD.MOV.U32 R2, RZ, RZ, R14 ;  /* 0x000000ffff027224 */ /* 0x000fce00078e000e */
[----:B------:R-:W-:Y:S05]  /*1f410*/  WARPSYNC.COLLECTIVE R15, `(.L_x_12668) ;  /* 0x000000000f087348 */ /* 0x000fea0003c00000 */
[----:B------:R0:W1:Y:S02]  /*1f420*/  SHFL.IDX P6, R14, R13, R12, R11 ;  /* 0x0000000c0d0e7389 */ /* 0x00006400000c000b */
[----:B01----:R-:W-:Y:S01]  /*1f430*/  ENDCOLLECTIVE ;  /* 0x000000000000791b */ /* 0x003fe20003800000 */
.L_x_12668:
        /* <DEDUP_REMOVED lines=16> */
.L_x_12669:
[----:B------:R-:W-:Y:S02]  /*1f540*/  IMAD.MOV.U32 R13, RZ, RZ, R25 ;  /* 0x000000ffff0d7224 */ /* 0x000fe400078e0019 */
[----:B------:R-:W-:Y:S02]  /*1f550*/  IMAD.MOV.U32 R12, RZ, RZ, 0x3 ;  /* 0x00000003ff0c7424 */ /* 0x000fe400078e00ff */
[----:B------:R-:W-:-:S07]  /*1f560*/  IMAD.MOV.U32 R2, RZ, RZ, R14 ;  /* 0x000000ffff027224 */ /* 0x000fce00078e000e */
[----:B------:R-:W-:Y:S05]  /*1f570*/  WARPSYNC.COLLECTIVE R15, `(.L_x_12670) ;  /* 0x000000000f087348 */ /* 0x000fea0003c00000 */
[----:B------:R0:W1:Y:S02]  /*1f580*/  SHFL.IDX P6, R14, R13, R12, R11 ;  /* 0x0000000c0d0e7389 */ /* 0x00006400000c000b */
[----:B01----:R-:W-:Y:S01]  /*1f590*/  ENDCOLLECTIVE ;  /* 0x000000000000791b */ /* 0x003fe20003800000 */
.L_x_12670:
        /* <DEDUP_REMOVED lines=13> */
.L_x_12671:
        /* <DEDUP_REMOVED lines=8> */
.L_x_12544:
[----:B-1----:R1:W2:Y:S02]  /*1f6f0*/  SYNCS.PHASECHK.TRANS64.TRYWAIT P0, [R0+URZ+0x2d860], R3 ;  /* 0x02d86003000075a7 */ /* 0x0022a4000800017f */
[----:B--2---:R-:W-:Y:S05]  /*1f700*/  @!P0 NANOSLEEP.SYNCS 0x989680 ;  /* 0x009896800000895d */ /* 0x004fea0003900000 */
[----:B------:R-:W2:Y:S02]  /*1f710*/  @!P0 SYNCS.PHASECHK.TRANS64 P0, [R0+URZ+0x2d860], R3 ;  /* 0x02d86003000085a7 */ /* 0x000ea4000800007f */
[----:B--2---:R-:W-:Y:S05]  /*1f720*/  @!P0 BRA `(.L_x_12544) ;  /* 0xfffffffc00f08947 */ /* 0x004fea000383ffff */
[----:B------:R-:W-:Y:S05]  /*1f730*/  BRA `(.L_x_12673) ;  /* 0xffffffbc00c87947 */ /* 0x000fea000383ffff */
.L_x_12545:
        /* <DEDUP_REMOVED lines=8> */
.L_x_12675:
[----:B------:R-:W-:Y:S05]  /*1f7c0*/  BSYNC B0 ;  /* 0x0000000000007941 */ /* 0x000fea0003800000 */
.L_x_12674:
        /* <DEDUP_REMOVED lines=10> */
.L_x_12676:
        /* <DEDUP_REMOVED lines=17> */
.L_x_12677:
        /* <DEDUP_REMOVED lines=14> */
.L_x_12678:
[----:B------:R-:W-:Y:S02]  /*1fa60*/  IMAD.MOV.U32 R13, RZ, RZ, R25 ;  /* 0x000000ffff0d7224 */ /* 0x000fe400078e0019 */
[----:B------:R-:W-:Y:S01]  /*1fa70*/  IMAD.MOV.U32 R12, RZ, RZ, 0x2 ;  /* 0x00000002ff0c7424 */ /* 0x000fe200078e00ff */
[----:B------:R-:W-:-:S13]  /*1fa80*/  IADD3 R2, P4, R14, R5, RZ ;  /* 0x000000050e027210 */ /* 0x000fda0007f9e0ff */
[----:B------:R-:W-:Y:S05]  /*1fa90*/  WARPSYNC.COLLECTIVE R15, `(.L_x_12679) ;  /* 0x000000000f087348 */ /* 0x000fea0003c00000 */
[----:B------:R0:W1:Y:S02]  /*1faa0*/  SHFL.IDX P6, R14, R13, R12, R11 ;  /* 0x0000000c0d0e7389 */ /* 0x00006400000c000b */
[----:B01----:R-:W-:Y:S01]  /*1fab0*/  ENDCOLLECTIVE ;  /* 0x000000000000791b */ /* 0x003fe20003800000 */
.L_x_12679:
        /* <DEDUP_REMOVED lines=15> */
.L_x_12680:
[----:B------:R-:W-:Y:S02]  /*1fbb0*/  IMAD.MOV.U32 R13, RZ, RZ, R25 ;  /* 0x000000ffff0d7224 */ /* 0x000fe400078e0019 */
[----:B------:R-:W-:Y:S01]  /*1fbc0*/  IMAD.MOV.U32 R12, RZ, RZ, 0x3 ;  /* 0x00000003ff0c7424 */ /* 0x000fe200078e00ff */
[----:B------:R-:W-:-:S13]  /*1fbd0*/  IADD3 R2, P4, R14, R5, RZ ;  /* 0x000000050e027210 */ /* 0x000fda0007f9e0ff */
[----:B------:R-:W-:Y:S05]  /*1fbe0*/  WARPSYNC.COLLECTIVE R15, `(.L_x_12681) ;  /* 0x000000000f087348 */ /* 0x000fea0003c00000 */
[----:B------:R0:W1:Y:S02]  /*1fbf0*/  SHFL.IDX P6, R14, R13, R12, R11 ;  /* 0x0000000c0d0e7389 */ /* 0x00006400000c000b */
[----:B01----:R-:W-:Y:S01]  /*1fc00*/  ENDCOLLECTIVE ;  /* 0x000000000000791b */ /* 0x003fe20003800000 */
.L_x_12681:
        /* <DEDUP_REMOVED lines=14> */
.L_x_12682:
[----:B------:R-:W-:Y:S05]  /*1fcf0*/  BRA `(.L_x_12683) ;  /* 0xffffffbc00287947 */ /* 0x000fea000383ffff */
.L_x_12550:
        /* <DEDUP_REMOVED lines=8> */
.L_x_12685:
[----:B------:R-:W-:Y:S05]  /*1fd80*/  BSYNC B0 ;  /* 0x0000000000007941 */ /* 0x000fea0003800000 */
.L_x_12684:
        /* <DEDUP_REMOVED lines=9> */
.L_x_12686:
        /* <DEDUP_REMOVED lines=18> */
.L_x_12687:
[----:B------:R-:W-:Y:S01]  /*1ff40*/  IMAD.MOV.U32 R12, RZ, RZ, 0x2 ;  /* 0x00000002ff0c7424 */ /* 0x000fe200078e00ff */
[----:B------:R-:W-:-:S05]  /*1ff50*/  SEL R5, R14, RZ, P1 ;  /* 0x000000ff0e057207 */ /* 0x000fca0000800000 */
[----:B------:R-:W-:-:S04]  /*1ff60*/  IMAD.IADD R4, R2, 0x1, R5 ;  /* 0x0000000102047824 */ /* 0x000fc800078e0205 */
[----:B------:R-:W-:-:S07]  /*1ff70*/  IMAD.MOV.U32 R13, RZ, RZ, R4 ;  /* 0x000000ffff0d7224 */ /* 0x000fce00078e0004 */
[----:B------:R-:W-:Y:S05]  /*1ff80*/  WARPSYNC.COLLECTIVE R15, `(.L_x_12688) ;  /* 0x000000000f087348 */ /* 0x000fea0003c00000 */
[----:B------:R0:W1:Y:S02]  /*1ff90*/  SHFL.UP P6, R14, R13, R12, R11 ;  /* 0x0400000c0d0e7389 */ /* 0x00006400000c000b */
[----:B01----:R-:W-:Y:S01]  /*1ffa0*/  ENDCOLLECTIVE ;  /* 0x000000000000791b */ /* 0x003fe20003800000 */
.L_x_12688:
[----:B------:R-:W-:Y:S01]  /*1ffb0*/  IMAD.MOV.U32 R12, RZ, RZ, 0x4 ;  /* 0x00000004ff0c7424 */ /* 0x000fe200078e00ff */
[----:B------:R-:W-:-:S05]  /*1ffc0*/  SEL R5, R14, RZ, P2 ;  /* 0x000000ff0e057207 */ /* 0x000fca0001000000 */
[----:B------:R-:W-:-:S04]  /*1ffd0*/  IMAD.IADD R5, R4, 0x1, R5 ;  /* 0x0000000104057824 */ /* 0x000fc800078e0205 */
[----:B------:R-:W-:-:S07]  /*1ffe0*/  IMAD.MOV.U32 R13, RZ, RZ, R5 ;  /* 0x000000ffff0d7224 */ /* 0x000fce00078e0005 */
[----:B------:R-:W-:Y:S05]  /*1fff0*/  WARPSYNC.COLLECTIVE R15, `(.L_x_12689) ;  /* 0x000000000f087348 */ /* 0x000fea0003c00000 */
[----:B------:R0:W1:Y:S02]  /*20000*/  SHFL.UP P6, R14, R13, R12, R11 ;  /* 0x0400000c0d0e7389 */ /* 0x00006400000c000b */
[----:B01----:R-:W-:Y:S01]  /*20010*/  ENDCOLLECTIVE ;  /* 0x000000000000791b */ /* 0x003fe20003800000 */
.L_x_12689:
[----:B------:R-:W-:Y:S01]  /*20020*/  IMAD.MOV.U32 R12, RZ, RZ, 0x8 ;  /* 0x00000008ff0c7424 */ /* 0x000fe200078e00ff */
[----:B------:R-:W-:-:S05]  /*20030*/  SEL R6, R14, RZ, P3 ;  /* 0x000000ff0e067207 */ /* 0x000fca0001800000 */
[----:B------:R-:W-:-:S04]  /*20040*/  IMAD.IADD R6, R5, 0x1, R6 ;  /* 0x0000000105067824 */ /* 0x000fc800078e0206 */
[----:B------:R-:W-:-:S07]  /*20050*/  IMAD.MOV.U32 R13, RZ, RZ, R6 ;  /* 0x000000ffff0d7224 */ /* 0x000fce00078e0006 */
[----:B------:R-:W-:Y:S05]  /*20060*/  WARPSYNC.COLLECTIVE R15, `(.L_x_12690) ;  /* 0x000000000f087348 */ /* 0x000fea0003c00000 */
[----:B------:R0:W1:Y:S02]  /*20070*/  SHFL.UP P6, R14, R13, R12, R11 ;  /* 0x0400000c0d0e7389 */ /* 0x00006400000c000b */
[----:B01----:R-:W-:Y:S01]  /*20080*/  ENDCOLLECTIVE ;  /* 0x000000000000791b */ /* 0x003fe20003800000 */
.L_x_12690:
[----:B------:R-:W-:Y:S01]  /*20090*/  IMAD.MOV.U32 R12, RZ, RZ, 0x10 ;  /* 0x00000010ff0c7424 */ /* 0x000fe200078e00ff */
[----:B------:R-:W-:-:S05]  /*200a0*/  SEL R3, R14, RZ, P4 ;  /* 0x000000ff0e037207 */ /* 0x000fca0002000000 */
[----:B------:R-:W-:-:S04]  /*200b0*/  IMAD.IADD R4, R6, 0x1, R3 ;  /* 0x0000000106047824 */ /* 0x000fc800078e0203 */
[----:B------:R-:W-:-:S07]  /*200c0*/  IMAD.MOV.U32 R13, RZ, RZ, R4 ;  /* 0x000000ffff0d7224 */ /* 0x000fce00078e0004 */
[----:B------:R-:W-:Y:S05]  /*200d0*/  WARPSYNC.COLLECTIVE R15, `(.L_x_12691) ;  /* 0x000000000f087348 */ /* 0x000fea0003c00000 */
[----:B------:R0:W1:Y:S02]  /*200e0*/  SHFL.UP P6, R14, R13, R12, R11 ;  /* 0x0400000c0d0e7389 */ /* 0x00006400000c000b */
[----:B01----:R-:W-:Y:S01]  /*200f0*/  ENDCOLLECTIVE ;  /* 0x000000000000791b */ /* 0x003fe20003800000 */
.L_x_12691:
        /* <DEDUP_REMOVED lines=8> */
.L_x_12692:
[----:B------:R-:W-:Y:S05]  /*20180*/  BRA `(.L_x_12693) ;  /* 0xffffffbc00447947 */ /* 0x000fea000383ffff */
.L_x_12555:
        /* <DEDUP_REMOVED lines=8> */
.L_x_12695:
[----:B------:R-:W-:Y:S05]  /*20210*/  BSYNC B0 ;  /* 0x0000000000007941 */ /* 0x000fea0003800000 */
.L_x_12694:
        /* <DEDUP_REMOVED lines=8> */
.L_x_12696:
[----:B------:R-:W-:Y:S01]  /*202a0*/  IMAD.MOV.U32 R12, RZ, RZ, 0x4 ;  /* 0x00000004ff0c7424 */ /* 0x000fe200078e00ff */
[----:B------:R-:W-:-:S05]  /*202b0*/  SEL R14, R14, RZ, P2 ;  /* 0x000000ff0e0e7207 */ /* 0x000fca0001000000 */
[----:B------:R-:W-:-:S04]  /*202c0*/  IMAD.IADD R3, R13, 0x1, R14 ;  /* 0x000000010d037824 */ /* 0x000fc800078e020e */
[----:B------:R-:W-:-:S07]  /*202d0*/  IMAD.MOV.U32 R13, RZ, RZ, R3 ;  /* 0x000000ffff0d7224 */ /* 0x000fce00078e0003 */
[----:B------:R-:W-:Y:S05]  /*202e0*/  WARPSYNC.COLLECTIVE R15, `(.L_x_12697) ;  /* 0x000000000f087348 */ /* 0x000fea0003c00000 */
[----:B------:R0:W1:Y:S02]  /*202f0*/  SHFL.UP P6, R14, R13, R12, R11 ;  /* 0x0400000c0d0e7389 */ /* 0x00006400000c000b */
[----:B01----:R-:W-:Y:S01]  /*20300*/  ENDCOLLECTIVE ;  /* 0x000000000000791b */ /* 0x003fe20003800000 */
.L_x_12697:
[----:B------:R-:W-:Y:S01]  /*20310*/  IMAD.MOV.U32 R12, RZ, RZ, 0x8 ;  /* 0x00000008ff0c7424 */ /* 0x000fe200078e00ff */
[----:B------:R-:W-:-:S05]  /*20320*/  SEL R4, R14, RZ, P3 ;  /* 0x000000ff0e047207 */ /* 0x000fca0001800000 */
[----:B------:R-:W-:-:S04]  /*20330*/  IMAD.IADD R4, R3, 0x1, R4 ;  /* 0x0000000103047824 */ /* 0x000fc800078e0204 */
[----:B------:R-:W-:-:S07]  /*20340*/  IMAD.MOV.U32 R13, RZ, RZ, R4 ;  /* 0x000000ffff0d7224 */ /* 0x000fce00078e0004 */
[----:B------:R-:W-:Y:S05]  /*20350*/  WARPSYNC.COLLECTIVE R15, `(.L_x_12698) ;  /* 0x000000000f087348 */ /* 0x000fea0003c00000 */
[----:B------:R0:W1:Y:S02]  /*20360*/  SHFL.UP P6, R14, R13, R12, R11 ;  /* 0x0400000c0d0e7389 */ /* 0x00006400000c000b */
[----:B01----:R-:W-:Y:S01]  /*20370*/  ENDCOLLECTIVE ;  /* 0x000000000000791b */ /* 0x003fe20003800000 */
.L_x_12698:
[----:B------:R-:W-:Y:S01]  /*20380*/  IMAD.MOV.U32 R12, RZ, RZ, 0x10 ;  /* 0x00000010ff0c7424 */ /* 0x000fe200078e00ff */
[----:B------:R-:W-:-:S05]  /*20390*/  SEL R5, R14, RZ, P4 ;  /* 0x000000ff0e057207 */ /* 0x000fca0002000000 */
[----:B------:R-:W-:-:S04]  /*203a0*/  IMAD.IADD R5, R4, 0x1, R5 ;  /* 0x0000000104057824 */ /* 0x000fc800078e0205 */
[----:B------:R-:W-:-:S07]  /*203b0*/  IMAD.MOV.U32 R13, RZ, RZ, R5 ;  /* 0x000000ffff0d7224 */ /* 0x000fce00078e0005 */
[----:B------:R-:W-:Y:S05]  /*203c0*/  WARPSYNC.COLLECTIVE R15, `(.L_x_12699) ;  /* 0x000000000f087348 */ /* 0x000fea0003c00000 */
[----:B------:R0:W1:Y:S02]  /*203d0*/  SHFL.UP P6, R14, R13, R12, R11 ;  /* 0x0400000c0d0e7389 */ /* 0x00006400000c000b */
[----:B01----:R-:W-:Y:S01]  /*203e0*/  ENDCOLLECTIVE ;  /* 0x000000000000791b */ /* 0x003fe20003800000 */
.L_x_12699:
        /* <DEDUP_REMOVED lines=8> */
.L_x_12700:
[----:B------:R-:W-:Y:S05]  /*20470*/  BRA `(.L_x_12701) ;  /* 0xffffffbc00247947 */ /* 0x000fea000383ffff */
.L_x_12557:
[----:B------:R-:W-:Y:S01]  /*20480*/  BSSY B0, `(.L_x_12702) ;  /* 0x0000006000007945 */ /* 0x000fe20003800000 */
[----:B------:R-:W-:Y:S01]  /*20490*/  PLOP3.LUT P6, PT, P6, PT, PT, 0x8, 0x0 ;  /* 0x000000000000781c */ /* 0x000fe200037ce170 */
[----:B------:R-:W-:-:S12]  /*204a0*/  IMAD.MOV.U32 R15, RZ, RZ, -0x1 ;  /* 0xffffffffff0f7424 */ /* 0x000fd800078e00ff */
[----:B01---5:R-:W-:Y:S05]  /*204b0*/  WARPSYNC.COLLECTIVE R15, `(.L_x_12703) ;  /* 0x000000000f087348 */ /* 0x023fea0003c00000 */
[----:B------:R-:W-:Y:S01]  /*204c0*/  VOTE.ANY R14, PT, P6 ;  /* 0x00000000000e7806 */ /* 0x000fe200030e0100 */
[----:B01---5:R-:W-:Y:S06]  /*204d0*/  ENDCOLLECTIVE ;  /* 0x000000000000791b */ /* 0x023fec0003800000 */
.L_x_12703:
[----:B------:R-:W-:Y:S05]  /*204e0*/  BSYNC B0 ;  /* 0x0000000000007941 */ /* 0x000fea0003800000 */
.L_x_12702:
        /* <DEDUP_REMOVED lines=9> */
.L_x_12704:
[----:B------:R-:W-:Y:S01]  /*20580*/  IMAD.MOV.U32 R17, RZ, RZ, R14 ;  /* 0x000000ffff117224 */ /* 0x000fe200078e000e */
[----:B------:R-:W-:Y:S06]  /*20590*/  BRA `(.L_x_12705) ;  /* 0xffffffbc00147947 */ /* 0x000fec000383ffff */
.L_x_12559:
[----:B------:R-:W-:Y:S01]  /*205a0*/  BSSY B0, `(.L_x_12706) ;  /* 0x0000007000007945 */ /* 0x000fe20003800000 */
[----:B------:R-:W-:Y:S02]  /*205b0*/  IMAD.MOV.U32 R13, RZ, RZ, R3 ;  /* 0x000000ffff0d7224 */ /* 0x000fe400078e0003 */
[----:B------:R-:W-:Y:S02]  /*205c0*/  IMAD.MOV.U32 R11, RZ, RZ, 0x1f ;  /* 0x0000001fff0b7424 */ /* 0x000fe400078e00ff */
[----:B------:R-:W-:-:S07]  /*205d0*/  IMAD.MOV.U32 R15, RZ, RZ, -0x1 ;  /* 0xffffffffff0f7424 */ /* 0x000fce00078e00ff */
[----:B0123--:R-:W-:Y:S05]  /*205e0*/  WARPSYNC.COLLECTIVE R15, `(.L_x_12707) ;  /* 0x000000000f087348 */ /* 0x00ffea0003c00000 */
[----:B------:R4:W0:Y:S02]  /*205f0*/  SHFL.IDX P6, R14, R13, R12, R11 ;  /* 0x0000000c0d0e7389 */ /* 0x00082400000c000b */
[----:B01234-:R-:W-:Y:S01]  /*20600*/  ENDCOLLECTIVE ;  /* 0x000000000000791b */ /* 0x01ffe20003800000 */
.L_x_12707:
[----:B------:R-:W-:Y:S05]  /*20610*/  BSYNC B0 ;  /* 0x0000000000007941 */ /* 0x000fea0003800000 */
.L_x_12706:
[----:B------:R-:W-:Y:S01]  /*20620*/  IMAD.MOV.U32 R5, RZ, RZ, R14 ;  /* 0x000000ffff057224 */ /* 0x000fe200078e000e */
[----:B------:R-:W-:Y:S06]  /*20630*/  BRA `(.L_x_12558) ;  /* 0xffffffbc00087947 */ /* 0x000fec000383ffff */
.L_x_12563:
[----:B0-----:R0:W4:Y:S02]  /*20640*/  SYNCS.PHASECHK.TRANS64.TRYWAIT P0, [R5+URZ+0x2d820], R0 ;  /* 0x02d82000050075a7 */ /* 0x001124000800017f */
[----:B----4-:R-:W-:Y:S05]  /*20650*/  @!P0 NANOSLEEP.SYNCS 0x989680 ;  /* 0x009896800000895d */ /* 0x010fea0003900000 */
[----:B------:R-:W4:Y:S02]  /*20660*/  @!P0 SYNCS.PHASECHK.TRANS64 P0, [R5+URZ+0x2d820], R0 ;  /* 0x02d82000050085a7 */ /* 0x000f24000800007f */
[----:B----4-:R-:W-:Y:S05]  /*20670*/  @!P0 BRA `(.L_x_12563) ;  /* 0xfffffffc00f08947 */ /* 0x010fea000383ffff */
[----:B------:R-:W-:Y:S05]  /*20680*/  BRA `(.L_x_12708) ;  /* 0xffffffc000807947 */ /* 0x000fea000383ffff */
.L_x_12564:
        /* <DEDUP_REMOVED lines=11> */
.L_x_12710:
[----:B------:R-:W-:Y:S05]  /*20740*/  BSYNC B0 ;  /* 0x0000000000007941 */ /* 0x000fea0003800000 */
.L_x_12709:
[----:B------:R-:W-:Y:S05]  /*20750*/  BRA `(.L_x_12711) ;  /* 0xffffffc000687947 */ /* 0x000fea000383ffff */
.L_x_12565:
[----:B------:R-:W-:Y:S01]  /*20760*/  BSSY B0, `(.L_x_12712) ;  /* 0x0000006000007945 */ /* 0x000fe20003800000 */
[----:B------:R-:W-:-:S07]  /*20770*/  IMAD.MOV.U32 R15, RZ, RZ, -0x1 ;  /* 0xffffffffff0f7424 */ /* 0x000fce00078e00ff */
[----:B0123--:R-:W-:Y:S05]  /*20780*/  WARPSYNC.COLLECTIVE R15, `(.L_x_12713) ;  /* 0x000000000f0c7348 */ /* 0x00ffea0003c00000 */
[----:B------:R-:W-:Y:S02]  /*20790*/  ELECT P6, UR62, PT ;  /* 0x00000000003e782f */ /* 0x000fe400038c0000 */
[----:B------:R-:W-:Y:S01]  /*207a0*/  MOV R14, UR62 ;  /* 0x0000003e000e7c02 */ /* 0x000fe20008000f00 */
[----:B0123--:R-:W-:Y:S10]  /*207b0*/  ENDCOLLECTIVE ;  /* 0x000000000000791b */ /* 0x00fff40003800000 */
.L_x_12713:
[----:B------:R-:W-:Y:S05]  /*207c0*/  BSYNC B0 ;  /* 0x0000000000007941 */ /* 0x000fea0003800000 */
.L_x_12712:
[----:B------:R-:W-:Y:S05]  /*207d0*/  BRA `(.L_x_12714) ;  /* 0xffffffc0005c7947 */ /* 0x000fea000383ffff */
.L_x_12567:
[----:B0-----:R0:W4:Y:S02]  /*207e0*/  SYNCS.PHASECHK.TRANS64.TRYWAIT P1, [R3+URZ+0x2d840], R2 ;  /* 0x02d84002030075a7 */ /* 0x001124000802017f */
[----:B----4-:R-:W-:Y:S05]  /*207f0*/  @!P1 NANOSLEEP.SYNCS 0x989680 ;  /* 0x009896800000995d */ /* 0x010fea0003900000 */
[----:B------:R-:W4:Y:S02]  /*20800*/  @!P1 SYNCS.PHASECHK.TRANS64 P1, [R3+URZ+0x2d840], R2 ;  /* 0x02d84002030095a7 */ /* 0x000f24000802007f */
[----:B----4-:R-:W-:Y:S05]  /*20810*/  @!P1 BRA `(.L_x_12567) ;  /* 0xfffffffc00f09947 */ /* 0x010fea000383ffff */
[----:B------:R-:W-:Y:S05]  /*20820*/  BRA `(.L_x_12715) ;  /* 0xffffffc000807947 */ /* 0x000fea000383ffff */
.L_x_12569:
[----:B----4-:R4:W0:Y:S02]  /*20830*/  SYNCS.PHASECHK.TRANS64.TRYWAIT P1, [R5+URZ+0x2d840], R0 ;  /* 0x02d84000050075a7 */ /* 0x010824000802017f */
[----:B0-----:R-:W-:Y:S05]  /*20840*/  @!P1 NANOSLEEP.SYNCS 0x989680 ;  /* 0x009896800000995d */ /* 0x001fea0003900000 */
[----:B------:R-:W0:Y:S02]  /*20850*/  @!P1 SYNCS.PHASECHK.TRANS64 P1, [R5+URZ+0x2d840], R0 ;  /* 0x02d84000050095a7 */ /* 0x000e24000802007f */
[----:B0-----:R-:W-:Y:S05]  /*20860*/  @!P1 BRA `(.L_x_12569) ;  /* 0xfffffffc00f09947 */ /* 0x001fea000383ffff */
[----:B------:R-:W-:Y:S05]  /*20870*/  BRA `(.L_x_12716) ;  /* 0xffffffc000907947 */ /* 0x000fea000383ffff */
.L_x_12571:
[----:B------:R0:W0:Y:S02]  /*20880*/  SYNCS.PHASECHK.TRANS64.TRYWAIT P1, [R3+URZ+0x2d860], R2 ;  /* 0x02d86002030075a7 */ /* 0x000024000802017f */
[----:B0-----:R-:W-:Y:S05]  /*20890*/  @!P1 NANOSLEEP.SYNCS 0x989680 ;  /* 0x009896800000995d */ /* 0x001fea0003900000 */
[----:B------:R-:W0:Y:S02]  /*208a0*/  @!P1 SYNCS.PHASECHK.TRANS64 P1, [R3+URZ+0x2d860], R2 ;  /* 0x02d86002030095a7 */ /* 0x000e24000802007f */
[----:B0-----:R-:W-:Y:S05]  /*208b0*/  @!P1 BRA `(.L_x_12571) ;  /* 0xfffffffc00f09947 */ /* 0x001fea000383ffff */
[----:B------:R-:W-:Y:S05]  /*208c0*/  BRA `(.L_x_12717) ;  /* 0xffffffc0008c7947 */ /* 0x000fea000383ffff */
.L_x_12718:
        /* <DEDUP_REMOVED lines=11> */
.L_x_15860:


//--------------------- .text._ZN7cutlass13device_kernelIN5flash11enable_sm90INS1_16FlashAttnFwdSm90INS1_25CollectiveMainloopFwdSm90ILi2EN4cute5tupleIJNS5_1CILi1EEES8_S8_EEENS6_IJNS7_ILi192EEENS7_ILi128EEENS7_ILi64EEEEEELi64ENS_10bfloat16_tEfNS_4arch4Sm90ELb0ELb0ELb0ELb0ELb1ELb0ELb0ELb1ELb1ELb1ELb0ELb0EEENS1_21CollectiveEpilogueFwdINS6_IJSA_SC_SB_EEES9_SE_SG_Li384ELb0ELb1ELb0ELb0EEENS1_29StaticPersistentTileSchedulerILb0EEEEEEEEEvNT_6ParamsE --------------------------
	.section	.text._ZN7cutlass13device_kernelIN5flash11enable_sm90INS1_16FlashAttnFwdSm90INS1_25CollectiveMainloopFwdSm90ILi2EN4cute5tupleIJNS5_1CILi1EEES8_S8_EEENS6_IJNS7_ILi192EEENS7_ILi128EEENS7_ILi64EEEEEELi64ENS_10bfloat16_tEfNS_4arch4Sm90ELb0ELb0ELb0ELb0ELb1ELb0ELb0ELb1ELb1ELb1ELb0ELb0EEENS1_21CollectiveEpilogueFwdINS6_IJSA_SC_SB_EEES9_SE_SG_Li384ELb0ELb1ELb0ELb0EEENS1_29StaticPersistentTileSchedulerILb0EEEEEEEEEvNT_6ParamsE,"ax",@progbits
	.align	128
.text._ZN7cutlass13device_kernelIN5flash11enable_sm90INS1_16FlashAttnFwdSm90INS1_25CollectiveMainloopFwdSm90ILi2EN4cute5tupleIJNS5_1CILi1EEES8_S8_EEENS6_IJNS7_ILi192EEENS7_ILi128EEENS7_ILi64EEEEEELi64ENS_10bfloat16_tEfNS_4arch4Sm90ELb0ELb0ELb0ELb0ELb1ELb0ELb0ELb1ELb1ELb1ELb0ELb0EEENS1_21CollectiveEpilogueFwdINS6_IJSA_SC_SB_EEES9_SE_SG_Li384ELb0ELb1ELb0ELb0EEENS1_29StaticPersistentTileSchedulerILb0EEEEEEEEEvNT_6ParamsE:
        .type           _ZN7cutlass13device_kernelIN5flash11enable_sm90INS1_16FlashAttnFwdSm90INS1_25CollectiveMainloopFwdSm90ILi2EN4cute5tupleIJNS5_1CILi1EEES8_S8_EEENS6_IJNS7_ILi192EEENS7_ILi128EEENS7_ILi64EEEEEELi64ENS_10bfloat16_tEfNS_4arch4Sm90ELb0ELb0ELb0ELb0ELb1ELb0ELb0ELb1ELb1ELb1ELb0ELb0EEENS1_21CollectiveEpilogueFwdINS6_IJSA_SC_SB_EEES9_SE_SG_Li384ELb0ELb1ELb0ELb0EEENS1_29StaticPersistentTileSchedulerILb0EEEEEEEEEvNT_6ParamsE,@function
        .size           _ZN7cutlass13device_kernelIN5flash11enable_sm90INS1_16FlashAttnFwdSm90INS1_25CollectiveMainloopFwdSm90ILi2EN4cute5tupleIJNS5_1CILi1EEES8_S8_EEENS6_IJNS7_ILi192EEENS7_ILi128EEENS7_ILi64EEEEEELi64ENS_10bfloat16_tEfNS_4arch4Sm90ELb0ELb0ELb0ELb0ELb1ELb0ELb0ELb1ELb1ELb1ELb0ELb0EEENS1_21CollectiveEpilogueFwdINS6_IJSA_SC_SB_EEES9_SE_SG_Li384ELb0ELb1ELb0ELb0EEENS1_29StaticPersistentTileSchedulerILb0EEEEEEEEEvNT_6ParamsE,(.L_x_15861 - _ZN7cutlass13device_kernelIN5flash11enable_sm90INS1_16FlashAttnFwdSm90INS1_25CollectiveMainloopFwdSm90ILi2EN4cute5tupleIJNS5_1CILi1EEES8_S8_EEENS6_IJNS7_ILi192EEENS7_ILi128EEENS7_ILi64EEEEEELi64ENS_10bfloat16_tEfNS_4arch4Sm90ELb0ELb0ELb0ELb0ELb1ELb0ELb0ELb1ELb1ELb1ELb0ELb0EEENS1_21CollectiveEpilogueFwdINS6_IJSA_SC_SB_EEES9_SE_SG_Li384ELb0ELb1ELb0ELb0EEENS1_29StaticPersistentTileSchedulerILb0EEEEEEEEEvNT_6ParamsE)
        .other          _ZN7cutlass13device_kernelIN5flash11enable_sm90INS1_16FlashAttnFwdSm90INS1_25CollectiveMainloopFwdSm90ILi2EN4cute5tupleIJNS5_1CILi1EEES8_S8_EEENS6_IJNS7_ILi192EEENS7_ILi128EEENS7_ILi64EEEEEELi64ENS_10bfloat16_tEfNS_4arch4Sm90ELb0ELb0ELb0ELb0ELb1ELb0ELb0ELb1ELb1ELb1ELb0ELb0EEENS1_21CollectiveEpilogueFwdINS6_IJSA_SC_SB_EEES9_SE_SG_Li384ELb0ELb1ELb0ELb0EEENS1_29StaticPersistentTileSchedulerILb0EEEEEEEEEvNT_6ParamsE,@"STO_CUDA_ENTRY STV_DEFAULT"
_ZN7cutlass13device_kernelIN5flash11enable_sm90INS1_16FlashAttnFwdSm90INS1_25CollectiveMainloopFwdSm90ILi2EN4cute5tupleIJNS5_1CILi1EEES8_S8_EEENS6_IJNS7_ILi192EEENS7_ILi128EEENS7_ILi64EEEEEELi64ENS_10bfloat16_tEfNS_4arch4Sm90ELb0ELb0ELb0ELb0ELb1ELb0ELb0ELb1ELb1ELb1ELb0ELb0EEENS1_21CollectiveEpilogueFwdINS6_IJSA_SC_SB_EEES9_SE_SG_Li384ELb0ELb1ELb0ELb0EEENS1_29StaticPersistentTileSchedulerILb0EEEEEEEEEvNT_6ParamsE:
        /* <DEDUP_REMOVED lines=45> */
.L_x_12719:
        /* <DEDUP_REMOVED lines=22> */
.L_x_12720:
        /* <DEDUP_REMOVED lines=18> */
.L_x_12721:
        /* <DEDUP_REMOVED lines=22> */
.L_x_12722:
        /* <DEDUP_REMOVED lines=23> */
.L_x_12723:
        /* <DEDUP_REMOVED lines=8> */
.L_x_12725:
[----:B------:R-:W-:-:S08]  /*08a0*/  NOP ;  /* 0x0000000000007918 */ /* 0x000fd00000000000 */
[----:B------:R-:W0:Y:S02]  /*08b0*/  USETMAXREG.TRY_ALLOC.CTAPOOL UP0, 0xa0 ;  /* 0x000000a0000079c8 */ /* 0x000e240008000600 */
[----:B0-----:R-:W-:-:S13]  /*08c0*/  PLOP3.LUT P0, PT, PT, PT, UP0, 0x80, 0x0 ;  /* 0x000000000000781c */ /* 0x001fda0003f0f008 */
[----:B------:R-:W-:Y:S05]  /*08d0*/  @!P0 BRA `(.L_x_12725) ;  /* 0xfffffffc00f08947 */ /* 0x000fea000383ffff */
[----:B------:R-:W0:Y:S01]  /*08e0*/  S2R R2, SR_TID.X ;  /* 0x0000000000027919 */ /* 0x000e220000002100 */
[----:B------:R-:W2:Y:S08]  /*08f0*/  S2UR UR46, SR_CTAID.X ;  /* 0x00000000002e79c3 */ /* 0x000eb00000002500 */
[----:B------:R-:W-:Y:S06]  /*0900*/  BAR.ARV 0x8, 0x200 ;  /* 0x0208000000007b1d */ /* 0x000fec0000002000 */
[----:B0-----:R-:W-:-:S04]  /*0910*/  LOP3.LUT R0, R2, 0xffffff80, RZ, 0xc0, !PT ;  /* 0xffffff8002007812 */ /* 0x001fc800078ec0ff */
[----:B------:R-:W-:Y:S02]  /*0920*/  ISETP.NE.AND P0, PT, R0, 0x80, PT ;  /* 0x000000800000780c */ /* 0x000fe40003f05270 */
[----:B------:R-:W2:Y:S11]  /*0930*/  LDC R0, c[0x0][0xc34] ;  /* 0x00030d00ff007b82 */ /* 0x000eb60000000800 */
[----:B------:R-:W-:Y:S06]  /*0940*/  @!P0 BAR.ARV 0x9, 0x100 ;  /* 0x0244000000008b1d */ /* 0x000fec0000002000 */
[----:B--2---:R-:W-:-:S13]  /*0950*/  ISETP.LE.AND P0, PT, R0, UR46, PT ;  /* 0x0000002e00007c0c */ /* 0x004fda000bf03270 */
[----:B-1----:R-:W-:Y:S05]  /*0960*/  @P0 EXIT ;  /* 0x000000000000094d */ /* 0x002fea0003800000 */
[----:B------:R-:W-:Y:S01]  /*0970*/  VIADD R2, R2, 0xffffff80 ;  /* 0xffffff8002027836 */ /* 0x000fe20000000000 */
[----:B------:R-:W-:Y:S01]  /*0980*/  ULOP3.LUT UR40, UR39, 0x1, URZ, 0xfc, !UPT ;  /* 0x0000000127287892 */ /* 0x000fe2000f8efc3f */
[----:B------:R-:W-:Y:S01]  /*0990*/  IMAD.MOV.U32 R153, RZ, RZ, -0x2 ;  /* 0xfffffffeff997424 */ /* 0x000fe200078e00ff */
[----:B------:R-:W-:Y:S01]  /*09a0*/  UMOV UR36, URZ ;  /* 0x0000003f00247c82 */ /* 0x000fe20008000000 */
[----:B------:R-:W-:Y:S01]  /*09b0*/  UMOV UR37, URZ ;  /* 0x0000003f00257c82 */ /* 0x000fe20008000000 */
[----:B------:R-:W-:Y:S01]  /*09c0*/  SHF.R.S32.HI R3, RZ, 0x1f, R2 ;  /* 0x0000001fff037819 */ /* 0x000fe20000011402 */
[----:B------:R-:W-:-:S03]  /*09d0*/  UMOV UR38, URZ ;  /* 0x0000003f00267c82 */ /* 0x000fc60008000000 */
[CC--:B------:R-:W-:Y:S02]  /*09e0*/  LEA.HI R19, R3.reuse, R2.reuse, RZ, 0x7 ;  /* 0x0000000203137211 */ /* 0x0c0fe400078f38ff */
[-C--:B------:R-:W-:Y:S02]  /*09f0*/  LEA.HI R7, R3, R2.reuse, RZ, 0x2 ;  /* 0x0000000203077211 */ /* 0x080fe400078f10ff */
[----:B------:R-:W-:Y:S02]  /*0a00*/  LOP3.LUT R17, R19, 0xffffff80, RZ, 0xc0, !PT ;  /* 0xffffff8013117812 */ /* 0x000fe400078ec0ff */
[CC--:B------:R-:W-:Y:S02]  /*0a10*/  LEA.HI R0, R3.reuse, R2.reuse, RZ, 0x4 ;  /* 0x0000000203007211 */ /* 0x0c0fe400078f20ff */
[----:B------:R-:W-:Y:S01]  /*0a20*/  LEA.HI R5, R3, R2, RZ, 0x5 ;  /* 0x0000000203057211 */ /* 0x000fe200078f28ff */
[----:B------:R-:W-:Y:S01]  /*0a30*/  IMAD.IADD R17, R2, 0x1, -R17 ;  /* 0x0000000102117824 */ /* 0x000fe200078e0a11 */
[----:B------:R-:W-:-:S02]  /*0a40*/  LOP3.LUT R11, R7, 0xfffffffc, RZ, 0xc0, !PT ;  /* 0xfffffffc070b7812 */ /* 0x000fc400078ec0ff */
[----:B------:R-:W-:Y:S01]  /*0a50*/  SHF.R.S32.HI R7, RZ, 0x4, R0 ;  /* 0x00000004ff077819 */ /* 0x000fe20000011400 */
[----:B------:R-:W-:Y:S01]  /*0a60*/  IMAD.SHL.U32 R6, R5, 0x20, RZ ;  /* 0x0000002005067824 */ /* 0x000fe200078e00ff */
[----:B------:R-:W-:Y:S01]  /*0a70*/  SHF.R.S32.HI R4, RZ, 0x1f, R17 ;  /* 0x0000001fff047819 */ /* 0x000fe20000011411 */
[----:B------:R-:W-:Y:S01]  /*0a80*/  IMAD.IADD R11, R2, 0x1, -R11 ;  /* 0x00000001020b7824 */ /* 0x000fe200078e0a0b */
[----:B------:R-:W-:Y:S02]  /*0a90*/  LEA.HI R16, R3, R2, RZ, 0x3 ;  /* 0x0000000203107211 */ /* 0x000fe400078f18ff */
[----:B------:R-:W-:Y:S02]  /*0aa0*/  LEA.HI R3, R4, R17, RZ, 0x2 ;  /* 0x0000001104037211 */ /* 0x000fe400078f10ff */
[C---:B------:R-:W-:Y:S02]  /*0ab0*/  LOP3.LUT R5, R0.reuse, 0x3fffff0, RZ, 0xc0, !PT ;  /* 0x03fffff000057812 */ /* 0x040fe400078ec0ff */
[----:B------:R-:W-:-:S02]  /*0ac0*/  LEA.HI R0, R0, R7, RZ, 0x1 ;  /* 0x0000000700007211 */ /* 0x000fc400078f08ff */
[----:B------:R-:W-:Y:S01]  /*0ad0*/  SHF.R.S32.HI R8, RZ, 0x2, R3 ;  /* 0x00000002ff087819 */ /* 0x000fe20000011403 */
[----:B------:R-:W-:Y:S01]  /*0ae0*/  IMAD.IADD R5, R2, 0x1, -R5 ;  /* 0x0000000102057824 */ /* 0x000fe200078e0a05 */
[----:B------:R-:W-:Y:S02]  /*0af0*/  SHF.R.S32.HI R9, RZ, 0x1f, R3 ;  /* 0x0000001fff097819 */ /* 0x000fe40000011403 */
[----:B------:R-:W-:Y:S02]  /*0b00*/  LOP3.LUT R0, R0, 0x1ffffffe, RZ, 0xc0, !PT ;  /* 0x1ffffffe00007812 */ /* 0x000fe400078ec0ff */
[----:B------:R-:W-:Y:S02]  /*0b10*/  SHF.R.S32.HI R19, RZ, 0x7, R19 ;  /* 0x00000007ff137819 */ /* 0x000fe40000011413 */
[----:B------:R-:W-:Y:S01]  /*0b20*/  LOP3.LUT R6, R6, 0xfffffc00, RZ, 0xc0, !PT ;  /* 0xfffffc0006067812 */ /* 0x000fe200078ec0ff */
[----:B------:R-:W-:Y:S01]  /*0b30*/  IMAD.IADD R152, R7, 0x1, -R0 ;  /* 0x0000000107987824 */ /* 0x000fe200078e0a00 */
[----:B------:R-:W-:Y:S01]  /*0b40*/  LEA.HI R9, R9, R8, RZ, 0x3 ;  /* 0x0000000809097211 */ /* 0x000fe200078f18ff */
[----:B------:R-:W-:Y:S01]  /*0b50*/  IMAD.HI R0, R19, 0x55555556, RZ ;  /* 0x5555555613007827 */ /* 0x000fe200078e02ff */
[----:B------:R-:W-:-:S02]  /*0b60*/  LEA R5, R5, R6, 0x6 ;  /* 0x0000000605057211 */ /* 0x000fc400078e30ff */
[----:B------:R-:W-:Y:S02]  /*0b70*/  LOP3.LUT R9, R9, 0xfffffff8, RZ, 0xc0, !PT ;  /* 0xfffffff809097812 */ /* 0x000fe400078ec0ff */
[----:B------:R-:W-:Y:S01]  /*0b80*/  LEA.HI R6, R4, R17, RZ, 0x5 ;  /* 0x0000001104067211 */ /* 0x000fe200078f28ff */
[----:B------:R-:W-:Y:S01]  /*0b90*/  IMAD R152, R152, 0x8, R5 ;  /* 0x0000000898987824 */ /* 0x000fe200078e0205 */
[----:B------:R-:W-:Y:S01]  /*0ba0*/  LEA.HI R0, R0, R0, RZ, 0x1 ;  /* 0x0000000000007211 */ /* 0x000fe200078f08ff */
[----:B------:R-:W-:Y:S01]  /*0bb0*/  IMAD.IADD R9, R8, 0x1, -R9 ;  /* 0x0000000108097824 */ /* 0x000fe200078e0a09 */
[----:B------:R-:W-:Y:S02]  /*0bc0*/  SHF.R.S32.HI R6, RZ, 0x5, R6 ;  /* 0x00000005ff067819 */ /* 0x000fe40000011406 */
[----:B------:R-:W-:Y:S01]  /*0bd0*/  LEA.HI R7, R11, R11, RZ, 0x1 ;  /* 0x0000000b0b077211 */ /* 0x000fe200078f08ff */
[----:B------:R-:W-:Y:S01]  /*0be0*/  IMAD R0, R0, -0x3, R19 ;  /* 0xfffffffd00007824 */ /* 0x000fe200078e0213 */
[----:B------:R-:W-:Y:S01]  /*0bf0*/  LOP3.LUT R4, R3, 0x7ffffffc, RZ, 0xc0, !PT ;  /* 0x7ffffffc03047812 */ /* 0x000fe200078ec0ff */
[----:B------:R-:W-:Y:S01]  /*0c00*/  IMAD R9, R6, 0x10, R9 ;  /* 0x0000001006097824 */ /* 0x000fe200078e0209 */
[----:B------:R-:W-:-:S02]  /*0c10*/  LOP3.LUT R8, R7, 0x1ffffffe, RZ, 0xc0, !PT ;  /* 0x1ffffffe07087812 */ /* 0x000fc400078ec0ff */
[----:B------:R-:W-:Y:S01]  /*0c20*/  LOP3.LUT R13, R16, 0xfffffff8, RZ, 0xc0, !PT ;  /* 0xfffffff8100d7812 */ /* 0x000fe200078ec0ff */
[----:B------:R-:W-:Y:S01]  /*0c30*/  IMAD.IADD R4, R17, 0x1, -R4 ;  /* 0x0000000111047824 */ /* 0x000fe200078e0a04 */
[----:B------:R-:W-:Y:S01]  /*0c40*/  LEA R22, R0, R9, 0x6 ;  /* 0x0000000900167211 */ /* 0x000fe200078e30ff */
[----:B------:R-:W-:Y:S01]  /*0c50*/  IMAD.IADD R23, R11, 0x1, -R8 ;  /* 0x000000010b177824 */ /* 0x000fe200078e0a08 */
[----:B------:R-:W-:Y:S01]  /*0c60*/  SHF.R.S32.HI R16, RZ, 0x3, R16 ;  /* 0x00000003ff107819 */ /* 0x000fe20000011410 */
[----:B------:R-:W-:Y:S02]  /*0c70*/  IMAD.IADD R2, R2, 0x1, -R13 ;  /* 0x0000000102027824 */ /* 0x000fe400078e0a0d */
[----:B------:R-:W-:Y:S02]  /*0c80*/  IMAD R153, R4, R153, 0x80 ;  /* 0x0000008004997424 */ /* 0x000fe400078e0299 */
[----:B------:R-:W-:-:S07]  /*0c90*/  IMAD R23, R23, 0x8, R22 ;  /* 0x0000000817177824 */ /* 0x000fce00078e0216 */
.L_x_12750:
[----:B0-----:R-:W0:Y:S01]  /*0ca0*/  SHFL.IDX PT, R0, R19, RZ, 0x1f ;  /* 0x00001fff13007589 */ /* 0x001e2200000e0000 */
[----:B------:R-:W1:Y:S01]  /*0cb0*/  S2UR UR41, SR_CgaCtaId ;  /* 0x00000000002979c3 */ /* 0x000e620000008800 */
[----:B------:R-:W-:Y:S01]  /*0cc0*/  ULDC UR4, c[0x0][0xc38] ;  /* 0x00030e0000047ab9 */ /* 0x000fe20000000800 */
[----:B------:R-:W-:Y:S01]  /*0cd0*/  ULDC.64 UR6, c[0x0][0x418] ;  /* 0x0001060000067ab9 */ /* 0x000fe20000000a00 */
[----:B------:R-:W-:Y:S02]  /*0ce0*/  UISETP.NE.AND UP2, UPT, UR4, 0x1, UPT ;  /* 0x000000010400788c */ /* 0x000fe4000bf45270 */
[----:B------:R-:W-:Y:S01]  /*0cf0*/  UISETP.NE.U32.AND UP0, UPT, UR6, URZ, UPT ;  /* 0x0000003f0600728c */ /* 0x000fe2000bf05070 */
[----:B------:R-:W-:Y:S01]  /*0d00*/  ULDC UR4, c[0x0][0xc44] ;  /* 0x0003110000047ab9 */ /* 0x000fe20000000800 */
[----:B------:R-:W-:Y:S01]  /*0d10*/  UMOV UR43, UR46 ;  /* 0x0000002e002b7c82 */ /* 0x000fe20008000000 */
[----:B------:R-:W-:Y:S01]  /*0d20*/  UISETP.NE.AND UP1, UPT, UR4, 0x1, UPT ;  /* 0x000000010400788c */ /* 0x000fe2000bf25270 */
[----:B------:R-:W-:Y:S01]  /*0d30*/  UMOV UR44, 0x400 ;  /* 0x00000400002c7882 */ /* 0x000fe20000000000 */
[----:B------:R-:W-:-:S04]  /*0d40*/  UISETP.NE.AND.EX UP0, UPT, UR7, URZ, UPT, UP0 ;  /* 0x0000003f0700728c */ /* 0x000fc8000bf05300 */
[----:B------:R-:W-:Y:S01]  /*0d50*/  @UP2 ULDC UR4, c[0x0][0xc3c] ;  /* 0x00030f0000042ab9 */ /* 0x000fe20000000800 */
[----:B------:R-:W-:Y:S01]  /*0d60*/  @UP2 ULDC UR6, c[0x0][0xc40] ;  /* 0x0003100000062ab9 */ /* 0x000fe20000000800 */
[----:B------:R-:W-:Y:S01]  /*0d70*/  UIMAD.WIDE.U32 UR4, UR46, UR4, URZ ;  /* 0x000000042e0472a5 */ /* 0x000fe2000f8e003f */
[----:B------:R-:W-:-:S03]  /*0d80*/  ULDC UR48, c[0x0][0x424] ;  /* 0x0001090000307ab9 */ /* 0x000fc60000000800 */
[----:B------:R-:W-:Y:S01]  /*0d90*/  @UP2 USHF.R.U32.HI UR43, URZ, UR6, UR5 ;  /* 0x000000063f2b2299 */ /* 0x000fe20008011605 */
[----:B------:R-:W-:Y:S01]  /*0da0*/  @UP1 ULDC.64 UR8, c[0x0][0xc48] ;  /* 0x0003120000081ab9 */ /* 0x000fe20000000a00 */
[----:B0-----:R-:W-:Y:S01]  /*0db0*/  R2UR UR42, R0 ;  /* 0x00000000002a72ca */ /* 0x001fe200000e0000 */
[----:B-1----:R-:W-:Y:S02]  /*0dc0*/  ULEA UR44, UR41, UR44, 0x18 ;  /* 0x0000002c292c7291 */ /* 0x002fe4000f8ec03f */
[----:B------:R-:W-:Y:S02]  /*0dd0*/  UIMAD.WIDE.U32 UR4, UR43, UR8, URZ ;  /* 0x000000082b0472a5 */ /* 0x000fe4000f8e003f */
[----:B------:R-:W-:Y:S02]  /*0de0*/  UIADD3 UR8, UR44, 0x8400, URZ ;  /* 0x000084002c087890 */ /* 0x000fe4000fffe03f */
[----:B------:R-:W-:Y:S02]  /*0df0*/  USEL UR48, UR48, 0x1, UP0 ;  /* 0x0000000130307887 */ /* 0x000fe40008000000 */
[----:B------:R-:W-:Y:S01]  /*0e00*/  ULOP3.LUT UP0, URZ, UR8, 0x3ff, URZ, 0xc0, !UPT ;  /* 0x000003ff083f7892 */ /* 0x000fe2000f80c03f */
[----:B------:R-:W-:Y:S01]  /*0e10*/  ULDC UR4, c[0x0][0x2f0] ;  /* 0x0000bc0000047ab9 */ /* 0x000fe20000000800 */
[----:B------:R-:W-:-:S02]  /*0e20*/  UMOV UR45, UR43 ;  /* 0x0000002b002d7c82 */ /* 0x000fc40008000000 */
[----:B------:R-:W-:Y:S02]  /*0e30*/  UIMAD.WIDE UR6, UR42, 0x55555556, URZ ;  /* 0x555555562a0678a5 */ /* 0x000fe4000f8e023f */
[----:B------:R-:W-:Y:S01]  /*0e40*/  UIMAD UR48, UR48, UR4, URZ ;  /* 0x00000004303072a4 */ /* 0x000fe2000f8e023f */
[----:B------:R-:W-:Y:S01]  /*0e50*/  PLOP3.LUT P0, PT, PT, PT, UP0, 0x80, 0x0 ;  /* 0x000000000000781c */ /* 0x000fe20003f0f008 */
[----:B------:R-:W-:Y:S02]  /*0e60*/  ULEA.HI UR7, UR7, UR7, URZ, 0x1 ;  /* 0x0000000707077291 */ /* 0x000fe4000f8f083f */
[----:B------:R-:W-:Y:S02]  /*0e70*/  UIADD3 UR4, UR48, 0x7f, URZ ;  /* 0x0000007f30047890 */ /* 0x000fe4000fffe03f */
[----:B------:R-:W-:Y:S02]  /*0e80*/  UIMAD UR7, UR7, -0x3, UR42 ;  /* 0xfffffffd070778a4 */ /* 0x000fe4000f8e022a */
[----:B------:R-:W-:-:S02]  /*0e90*/  @UP1 USHF.R.U32.HI UR45, URZ, UR9, UR5 ;  /* 0x000000093f2d1299 */ /* 0x000fc40008011605 */
[----:B------:R-:W-:Y:S02]  /*0ea0*/  USHF.R.S32.HI UR5, URZ, 0x1f, UR4 ;  /* 0x0000001f3f057899 */ /* 0x000fe40008011404 */
[----:B------:R-:W-:Y:S02]  /*0eb0*/  ULEA UR7, UR7, UR8, 0xd ;  /* 0x0000000807077291 */ /* 0x000fe4000f8e683f */
[----:B------:R-:W-:Y:S02]  /*0ec0*/  ULEA.HI UR5, UR5, UR4, URZ, 0x7 ;  /* 0x0000000405057291 */ /* 0x000fe4000f8f383f */
[----:B------:R-:W-:Y:S02]  /*0ed0*/  USHF.R.U32.HI UR7, URZ, 0x4, UR7 ;  /* 0x000000043f077899 */ /* 0x000fe40008011607 */
[----:B------:R-:W-:Y:S02]  /*0ee0*/  USHF.R.S32.HI UR47, URZ, 0x7, UR5 ;  /* 0x000000073f2f7899 */ /* 0x000fe40008011405 */
        /* <DEDUP_REMOVED lines=18> */
.L_x_12726:
[----:B------:R-:W-:Y:S01]  /*1010*/  ULOP3.LUT UR4, UR36, 0x1, URZ, 0xc0, !UPT ;  /* 0x0000000124047892 */ /* 0x000fe2000f8ec03f */
[----:B------:R-:W-:-:S05]  /*1020*/  IMAD.U32 R3, RZ, RZ, UR40 ;  /* 0x00000028ff037e24 */ /* 0x000fca000f8e00ff */
[----:B------:R-:W-:Y:S01]  /*1030*/  IMAD.U32 R0, RZ, RZ, UR4 ;  /* 0x00000004ff007e24 */ /* 0x000fe2000f8e00ff */
[----:B------:R-:W-:-:S04]  /*1040*/  ISETP.NE.AND P0, PT, R3, 0x3, PT ;  /* 0x000000030300780c */ /* 0x000fc80003f05270 */
[----:B------:R-:W-:-:S04]  /*1050*/  SHF.L.U32 R0, R0, 0x1f, RZ ;  /* 0x0000001f00007819 */ /* 0x000fc800000006ff */
[----:B------:R-:W0:Y:S02]  /*1060*/  SYNCS.PHASECHK.TRANS64.TRYWAIT P1, [UR44+0x16800], R0 ;  /* 0x01680000ff0075a7 */ /* 0x000e24000802016c */
[----:B0-----:R-:W-:Y:S05]  /*1070*/  @!P1 BRA `(.L_x_12727) ;  /* 0x0000008c00c09947 */ /* 0x001fea0003800000 */
.L_x_12800:
[----:B------:R-:W-:Y:S05]  /*1080*/  @!P0 BRA `(.L_x_12728) ;  /* 0x0000000000048947 */ /* 0x000fea0003800000 */
[----:B------:R-:W-:Y:S01]  /*1090*/  BPT.TRAP 0x1 ;  /* 0x000000040000795c */ /* 0x000fe20000300000 */
.L_x_12728:
[----:B------:R-:W-:Y:S02]  /*10a0*/  IMAD.U32 R4, RZ, RZ, UR38 ;  /* 0x00000026ff047e24 */ /* 0x000fe4000f8e00ff */
[----:B0-----:R-:W-:-:S03]  /*10b0*/  IMAD.U32 R3, RZ, RZ, UR37 ;  /* 0x00000025ff037e24 */ /* 0x001fc6000f8e00ff */
[----:B------:R-:W-:Y:S02]  /*10c0*/  LEA R4, R4, UR44, 0x3 ;  /* 0x0000002c04047c11 */ /* 0x000fe4000f8e18ff */
[----:B------:R-:W-:-:S04]  /*10d0*/  SHF.L.U32 R3, R3, 0x1f, RZ ;  /* 0x0000001f03037819 */ /* 0x000fc800000006ff */
[----:B------:R0:W1:Y:S01]  /*10e0*/  SYNCS.PHASECHK.TRANS64.TRYWAIT P1, [R4+URZ+0x16830], R3 ;  /* 0x01683003040075a7 */ /* 0x000062000802017f */
[----:B------:R-:W-:Y:S05]  /*10f0*/  @!P0 BRA `(.L_x_12729) ;  /* 0x0000000000048947 */ /* 0x000fea0003800000 */
[----:B------:R-:W-:Y:S01]  /*1100*/  BPT.TRAP 0x1 ;  /* 0x000000040000795c */ /* 0x000fe20000300000 */
.L_x_12729:
[----:B------:R-:W-:Y:S01]  /*1110*/  IMAD.MOV.U32 R119, RZ, RZ, RZ ;  /* 0x000000ffff777224 */ /* 0x000fe200078e00ff */
[----:B-1----:R-:W-:Y:S06]  /*1120*/  @P1 BRA `(.L_x_12730) ;  /* 0x0000000000081947 */ /* 0x002fec0003800000 */
[----:B------:R-:W1:Y:S02]  /*1130*/  SYNCS.PHASECHK.TRANS64.TRYWAIT P1, [R4+URZ+0x16830], R3 ;  /* 0x01683003040075a7 */ /* 0x000e64000802017f */
[----:B-1----:R-:W-:Y:S05]  /*1140*/  @!P1 BRA `(.L_x_12731) ;  /* 0x0000008c00a49947 */ /* 0x002fea0003800000 */
.L_x_12730:
        /* <DEDUP_REMOVED lines=35> */
.L_x_12732:
[----:B------:R-:W-:Y:S01]  /*1380*/  IADD3 R8, R153, UR48, RZ ;  /* 0x0000003099087c10 */ /* 0x000fe2000fffe0ff */
[----:B01----:R-:W-:Y:S01]  /*1390*/  IMAD.U32 R3, RZ, RZ, UR47 ;  /* 0x0000002fff037e24 */ /* 0x003fe2000f8e00ff */
[----:B------:R-:W-:Y:S01]  /*13a0*/  P2R R10, PR, RZ, 0x1 ;  /* 0x00000001ff0a7803 */ /* 0x000fe20000000000 */
[----:B------:R-:W-:Y:S01]  /*13b0*/  ULDC UR6, c[0x0][0x988] ;  /* 0x0002620000067ab9 */ /* 0x000fe20000000800 */
[----:B------:R-:W-:Y:S01]  /*13c0*/  UISETP.GE.AND UP0, UPT, UR48, 0x81, UPT ;  /* 0x000000813000788c */ /* 0x000fe2000bf06270 */
        /* <DEDUP_REMOVED lines=30> */
[----:B------:R-:W-:Y:S01]  /*15b0*/  IMAD.MOV.U32 R88, RZ, RZ, R119 ;  /* 0x000000ffff587224 */ /* 0x000fe200078e0077 */
        /* <DEDUP_REMOVED lines=88> */
[----:B------:R-:W-:Y:S02]  /*1b40*/  FMNMX.FTZ R0, R133, R0, !PT ;  /* 0x0000000085007209 */ /* 0x000fe40007810000 */
[----:B------:R-:W-:Y:S02]  /*1b50*/  ISETP.GT.AND P3, PT, R8, 0x70, PT ;  /* 0x000000700800780c */ /* 0x000fe40003f64270 */
[----:B------:R-:W-:-:S02]  /*1b60*/  FSEL R37, R62, -INF , P4 ;  /* 0xff8000003e257808 */ /* 0x000fc40002000000 */
[----:B------:R-:W-:Y:S02]  /*1b70*/  FSEL R137, R80, -INF , P3 ;  /* 0xff80000050897808 */ /* 0x000fe40001800000 */
[----:B------:R-:W-:Y:S02]  /*1b80*/  FMNMX.FTZ R0, R135, R0, !PT ;  /* 0x0000000087007209 */ /* 0x000fe40007810000 */
[C---:B------:R-:W-:Y:S02]  /*1b90*/  ISETP.GT.AND P4, PT, R8.reuse, 0x71, PT ;  /* 0x000000710800780c */ /* 0x040fe40003f84270 */
[----:B------:R-:W-:Y:S02]  /*1ba0*/  FMNMX.FTZ R0, R137, R0, !PT ;  /* 0x0000000089007209 */ /* 0x000fe40007810000 */
[----:B------:R-:W-:Y:S02]  /*1bb0*/  FSEL R139, R81, -INF , P4 ;  /* 0xff800000518b7808 */ /* 0x000fe40002000000 */
[----:B------:R-:W-:-:S02]  /*1bc0*/  ISETP.GT.AND P5, PT, R8, 0x78, PT ;  /* 0x000000780800780c */ /* 0x000fc40003fa4270 */
[----:B------:R-:W-:Y:S02]  /*1bd0*/  FMNMX.FTZ R0, R139, R0, !PT ;  /* 0x000000008b007209 */ /* 0x000fe40007810000 */
[----:B------:R-:W-:Y:S02]  /*1be0*/  FSEL R81, R84, -INF , P5 ;  /* 0xff80000054517808 */ /* 0x000fe40002800000 */
[----:B------:R-:W-:Y:S02]  /*1bf0*/  ISETP.GT.AND P6, PT, R8, 0x79, PT ;  /* 0x000000790800780c */ /* 0x000fe40003fc4270 */
[----:B------:R-:W-:Y:S02]  /*1c00*/  FMNMX.FTZ R0, R81, R0, !PT ;  /* 0x0000000051007209 */ /* 0x000fe40007810000 */
[----:B------:R-:W-:Y:S02]  /*1c10*/  FSEL R85, R85, -INF , P6 ;  /* 0xff80000055557808 */ /* 0x000fe40003000000 */
[----:B------:R-:W-:-:S02]  /*1c20*/  P2R R24, PR, RZ, 0x8 ;  /* 0x00000008ff187803 */ /* 0x000fc40000000000 */
[----:B------:R-:W-:Y:S01]  /*1c30*/  FMNMX.FTZ R12, R85, R0, !PT ;  /* 0x00000000550c7209 */ /* 0x000fe20007810000 */
[----:B------:R-:W-:Y:S01]  /*1c40*/  IMAD.U32 R0, RZ, RZ, UR6 ;  /* 0x00000006ff007e24 */ /* 0x000fe2000f8e00ff */
[----:B------:R-:W-:Y:S02]  /*1c50*/  P2R R30, PR, RZ, 0x1 ;  /* 0x00000001ff1e7803 */ /* 0x000fe40000000000 */
[----:B------:R-:W-:Y:S01]  /*1c60*/  P2R R28, PR, RZ, 0x2 ;  /* 0x00000002ff1c7803 */ /* 0x000fe20000000000 */
[----:B------:R-:W0:Y:S01]  /*1c70*/  SHFL.BFLY PT, R3, R12, 0x2, 0x1f ;  /* 0x0c401f000c037f89 */ /* 0x000e2200000e0000 */
[----:B------:R-:W-:Y:S02]  /*1c80*/  P2R R26, PR, RZ, 0x4 ;  /* 0x00000004ff1a7803 */ /* 0x000fe40000000000 */
[C---:B------:R-:W-:Y:S02]  /*1c90*/  ISETP.GT.AND P2, PT, R8.reuse, 0x58, PT ;  /* 0x000000580800780c */ /* 0x040fe40003f44270 */
[----:B------:R-:W-:-:S02]  /*1ca0*/  ISETP.GT.AND P1, PT, R8, 0x59, PT ;  /* 0x000000590800780c */ /* 0x000fc40003f24270 */
[----:B------:R-:W-:Y:S02]  /*1cb0*/  ISETP.GT.AND P0, PT, R8, 0x60, PT ;  /* 0x000000600800780c */ /* 0x000fe40003f04270 */
[----:B------:R-:W-:Y:S02]  /*1cc0*/  FSEL R45, R70, -INF , P2 ;  /* 0xff800000462d7808 */ /* 0x000fe40001000000 */
[----:B------:R-:W-:Y:S02]  /*1cd0*/  FSEL R71, R71, -INF , P1 ;  /* 0xff80000047477808 */ /* 0x000fe40000800000 */
[----:B------:R-:W-:Y:S02]  /*1ce0*/  FSEL R49, R74, -INF , P0 ;  /* 0xff8000004a317808 */ /* 0x000fe40000000000 */
[----:B------:R-:W-:Y:S02]  /*1cf0*/  ISETP.NE.AND P0, PT, R30, RZ, PT ;  /* 0x000000ff1e00720c */ /* 0x000fe40003f05270 */
[----:B------:R-:W-:-:S02]  /*1d00*/  ISETP.NE.AND P1, PT, R28, RZ, PT ;  /* 0x000000ff1c00720c */ /* 0x000fc40003f25270 */
[----:B------:R-:W-:Y:S02]  /*1d10*/  FSEL R75, R75, -INF , P0 ;  /* 0xff8000004b4b7808 */ /* 0x000fe40000000000 */
[----:B------:R-:W-:Y:S02]  /*1d20*/  ISETP.NE.AND P2, PT, R26, RZ, PT ;  /* 0x000000ff1a00720c */ /* 0x000fe40003f45270 */
[----:B------:R-:W-:Y:S02]  /*1d30*/  FSEL R87, R87, -INF , P6 ;  /* 0xff80000057577808 */ /* 0x000fe40003000000 */
[----:B0-----:R-:W-:Y:S02]  /*1d40*/  FMNMX.FTZ R14, R12, R3, !PT ;  /* 0x000000030c0e7209 */ /* 0x001fe40007810000 */
[----:B------:R-:W-:Y:S02]  /*1d50*/  ISETP.NE.AND P0, PT, R10, RZ, PT ;  /* 0x000000ff0a00720c */ /* 0x000fe40003f05270 */
[----:B------:R-:W-:Y:S01]  /*1d60*/  R2UR UR6, R4 ;  /* 0x00000000040672ca */ /* 0x000fe200000e0000 */
[----:B------:R-:W0:-:S12]  /*1d70*/  SHFL.BFLY PT, R3, R14, 0x1, 0x1f ;  /* 0x0c201f000e037f89 */ /* 0x000e1800000e0000 */
[----:B------:R-:W-:-:S04]  /*1d80*/  UIADD3 UR6, UR6, 0x16840, URZ ;  /* 0x0001684006067890 */ /* 0x000fc8000fffe03f */
[----:B------:R-:W-:Y:S01]  /*1d90*/  UPRMT UR6, UR41, 0x654, UR6 ;  /* 0x0000065429067896 */ /* 0x000fe20008000006 */
[----:B0-----:R-:W-:-:S08]  /*1da0*/  FMNMX.FTZ R3, R14, R3, !PT ;  /* 0x000000030e037209 */ /* 0x001fd00007810000 */
[----:B------:R-:W-:Y:S01]  /*1db0*/  SYNCS.ARRIVE.TRANS64.RED.A1T0 RZ, [UR6], RZ ;  /* 0x000000ffffff79a7 */ /* 0x000fe20008100406 */
[C---:B------:R-:W-:Y:S01]  /*1dc0*/  FSETP.NEU.FTZ.AND P3, PT, R3.reuse, -INF , PT ;  /* 0xff8000000300780b */ /* 0x040fe20003f7d000 */
[----:B------:R-:W-:-:S05]  /*1dd0*/  FMUL.FTZ R20, R3, R0 ;  /* 0x0000000003147220 */ /* 0x000fca0000410000 */
[----:B------:R-:W-:Y:S02]  /*1de0*/  FSEL R8, R20, RZ, P3 ;  /* 0x000000ff14087208 */ /* 0x000fe40001800000 */
[----:B------:R-:W-:-:S03]  /*1df0*/  ISETP.NE.AND P3, PT, R24, RZ, PT ;  /* 0x000000ff1800720c */ /* 0x000fc60003f65270 */
[-CC-:B------:R-:W-:Y:S01]  /*1e00*/  FFMA.FTZ R53, R6, R0.reuse, -R8.reuse ;  /* 0x0000000006357223 */ /* 0x180fe20000010808 */
        /* <DEDUP_REMOVED lines=54> */
[----:B------:R-:W-:Y:S01]  /*2170*/  FFMA.FTZ R81, R85, R0, -R8 ;  /* 0x0000000055517223 */ /* 0x000fe20000010808 */
[--C-:B------:R-:W-:Y:S01]  /*2180*/  IMAD.MOV.U32 R117, RZ, RZ, R119.reuse ;  /* 0x000000ffff757224 */ /* 0x100fe200078e0077 */
[----:B------:R-:W-:Y:S01]  /*2190*/  FMNMX.FTZ R6, R55, R6, !PT ;  /* 0x0000000637067209 */ /* 0x000fe20007810000 */
[--C-:B------:R-:W-:Y:S01]  /*21a0*/  IMAD.MOV.U32 R115, RZ, RZ, R119.reuse ;  /* 0x000000ffff737224 */ /* 0x100fe200078e0077 */
[----:B------:R-:W-:Y:S01]  /*21b0*/  MOV R113, R119 ;  /* 0x0000007700717202 */ /* 0x000fe20000000f00 */
[----:B------:R-:W4:Y:S01]  /*21c0*/  MUFU.EX2 R124, R124 ;  /* 0x0000007c007c7308 */ /* 0x000f220000000800 */
[----:B------:R-:W-:Y:S01]  /*21d0*/  FMNMX.FTZ R6, R33, R6, !PT ;  /* 0x0000000621067209 */ /* 0x000fe20007810000 */
[----:B------:R-:W-:-:S03]  /*21e0*/  IMAD.MOV.U32 R111, RZ, RZ, R119 ;  /* 0x000000ffff6f7224 */ /* 0x000fc600078e0077 */
        /* <DEDUP_REMOVED lines=37> */
[----:B------:R-:W-:Y:S02]  /*2440*/  FSEL R26, R26, RZ, P1 ;  /* 0x000000ff1a1a7208 */ /* 0x000fe40000800000 */
[----:B------:R-:W-:-:S03]  /*2450*/  PLOP3.LUT P1, PT, PT, PT, UP0, 0x80, 0x0 ;  /* 0x000000000000781c */ /* 0x000fc60003f2f008 */
[-CC-:B---3--:R-:W-:Y:S01]  /*2460*/  FFMA.FTZ R121, R7, R0.reuse, -R26.reuse ;  /* 0x0000000007797223 */ /* 0x188fe2000001081a */
[-CC-:B------:R-:W-:Y:S01]  /*2470*/  FFMA.FTZ R6, R27, R0.reuse, -R26.reuse ;  /* 0x000000001b067223 */ /* 0x180fe2000001081a */
[-CC-:B------:R-:W-:Y:S01]  /*2480*/  FFMA.FTZ R123, R9, R0.reuse, -R26.reuse ;  /* 0x00000000097b7223 */ /* 0x180fe2000001081a */
[----:B------:R-:W-:Y:S01]  /*2490*/  FADD.FTZ R7, R120, R53 ;  /* 0x0000003578077221 */ /* 0x000fe20000010000 */
[-CC-:B------:R-:W-:Y:S01]  /*24a0*/  FFMA.FTZ R8, R31, R0.reuse, -R26.reuse ;  /* 0x000000001f087223 */ /* 0x180fe2000001081a */
[-CC-:B------:R-:W-:Y:S01]  /*24b0*/  FFMA.FTZ R125, R11, R0.reuse, -R26.reuse ;  /* 0x000000000b7d7223 */ /* 0x180fe2000001081a */
[----:B------:R-:W-:Y:S01]  /*24c0*/  MUFU.EX2 R121, R121 ;  /* 0x0000007900797308 */ /* 0x000fe20000000800 */
[----:B-1----:R-:W-:Y:S01]  /*24d0*/  FADD.FTZ R30, R122, R7 ;  /* 0x000000077a1e7221 */ /* 0x002fe20000010000 */
[-CC-:B------:R-:W-:Y:S01]  /*24e0*/  FFMA.FTZ R10, R35, R0.reuse, -R26.reuse ;  /* 0x00000000230a7223 */ /* 0x180fe2000001081a */
[-CC-:B------:R-:W-:Y:S01]  /*24f0*/  FFMA.FTZ R127, R13, R0.reuse, -R26.reuse ;  /* 0x000000000d7f7223 */ /* 0x180fe2000001081a */
[-C--:B------:R-:W-:Y:S01]  /*2500*/  FFMA.FTZ R12, R39, R0.reuse, -R26 ;  /* 0x00000000270c7223 */ /* 0x080fe2000001081a */
[----:B--2---:R-:W-:Y:S01]  /*2510*/  FADD.FTZ R7, R57, R30 ;  /* 0x0000001e39077221 */ /* 0x004fe20000010000 */
[-CC-:B------:R-:W-:Y:S01]  /*2520*/  FFMA.FTZ R129, R15, R0.reuse, -R26.reuse ;  /* 0x000000000f817223 */ /* 0x180fe2000001081a */
[-CC-:B------:R-:W-:Y:S01]  /*2530*/  FFMA.FTZ R14, R43, R0.reuse, -R26.reuse ;  /* 0x000000002b0e7223 */ /* 0x180fe2000001081a */
[----:B------:R-:W0:Y:S01]  /*2540*/  MUFU.EX2 R6, R6 ;  /* 0x0000000600067308 */ /* 0x000e220000000800 */
[----:B----4-:R-:W-:Y:S01]  /*2550*/  FADD.FTZ R32, R124, R7 ;  /* 0x000000077c207221 */ /* 0x010fe20000010000 */
[-CC-:B------:R-:W-:Y:S01]  /*2560*/  FFMA.FTZ R131, R21, R0.reuse, -R26.reuse ;  /* 0x0000000015837223 */ /* 0x180fe2000001081a */
[-CC-:B------:R-:W-:Y:S01]  /*2570*/  FFMA.FTZ R20, R47, R0.reuse, -R26.reuse ;  /* 0x000000002f147223 */ /* 0x180fe2000001081a */
[-C--:B------:R-:W-:Y:S01]  /*2580*/  FFMA.FTZ R133, R25, R0.reuse, -R26 ;  /* 0x0000000019857223 */ /* 0x080fe2000001081a */
[----:B-----5:R-:W-:Y:S01]  /*2590*/  FADD.FTZ R7, R65, R32 ;  /* 0x0000002041077221 */ /* 0x020fe20000010000 */
        /* <DEDUP_REMOVED lines=9> */
[-C--:B------:R-:W-:Y:S01]  /*2630*/  FFMA.FTZ R32, R63, R0.reuse, -R26 ;  /* 0x000000003f207223 */ /* 0x080fe2000001081a */
[----:B------:R-:W2:Y:S01]  /*2640*/  MUFU.EX2 R8, R8 ;  /* 0x0000000800087308 */ /* 0x000ea20000000800 */
[----:B0-----:R-:W-:Y:S01]  /*2650*/  FADD.FTZ R34, R121, R6 ;  /* 0x0000000679227221 */ /* 0x001fe20000010000 */
[----:B------:R-:W-:Y:S01]  /*2660*/  FADD.FTZ R36, R128, R9 ;  /* 0x0000000980247221 */ /* 0x000fe20000010000 */
[-CC-:B------:R-:W-:Y:S01]  /*2670*/  FFMA.FTZ R141, R41, R0.reuse, -R26.reuse ;  /* 0x00000000298d7223 */ /* 0x180fe2000001081a */
[-CC-:B------:R-:W-:Y:S01]  /*2680*/  FFMA.FTZ R143, R45, R0.reuse, -R26.reuse ;  /* 0x000000002d8f7223 */ /* 0x180fe2000001081a */
[-C--:B------:R-:W-:Y:S01]  /*2690*/  FFMA.FTZ R71, R71, R0.reuse, -R26 ;  /* 0x0000000047477223 */ /* 0x080fe2000001081a */
[----:B------:R-:W-:Y:S01]  /*26a0*/  FADD.FTZ R9, R89, R36 ;  /* 0x0000002459097221 */ /* 0x000fe20000010000 */
[-C--:B------:R-:W-:Y:S01]  /*26b0*/  FFMA.FTZ R49, R49, R0.reuse, -R26 ;  /* 0x0000000031317223 */ /* 0x080fe2000001081a */
[----:B------:R-:W0:Y:S01]  /*26c0*/  MUFU.EX2 R125, R125 ;  /* 0x0000007d007d7308 */ /* 0x000e220000000800 */
[----:B-1----:R-:W-:Y:S01]  /*26d0*/  FADD.FTZ R7, R123, R34 ;  /* 0x000000227b077221 */ /* 0x002fe20000010000 */
[-CC-:B------:R-:W-:Y:S01]  /*26e0*/  FFMA.FTZ R75, R75, R0.reuse, -R26.reuse ;  /* 0x000000004b4b7223 */ /* 0x180fe2000001081a */
[-CC-:B------:R-:W-:Y:S01]  /*26f0*/  FFMA.FTZ R95, R95, R0.reuse, -R26.reuse ;  /* 0x000000005f5f7223 */ /* 0x180fe2000001081a */
[-CC-:B------:R-:W-:Y:S01]  /*2700*/  FFMA.FTZ R97, R97, R0.reuse, -R26.reuse ;  /* 0x0000000061617223 */ /* 0x180fe2000001081a */
[-CC-:B------:R-:W-:Y:S01]  /*2710*/  FFMA.FTZ R99, R99, R0.reuse, -R26.reuse ;  /* 0x0000000063637223 */ /* 0x180fe2000001081a */
[-CC-:B------:R-:W-:Y:S01]  /*2720*/  FFMA.FTZ R101, R101, R0.reuse, -R26.reuse ;  /* 0x0000000065657223 */ /* 0x180fe2000001081a */
[-CC-:B------:R-:W-:Y:S01]  /*2730*/  FFMA.FTZ R103, R103, R0.reuse, -R26.reuse ;  /* 0x0000000067677223 */ /* 0x180fe2000001081a */
[----:B------:R-:W1:Y:S01]  /*2740*/  MUFU.EX2 R10, R10 ;  /* 0x0000000a000a7308 */ /* 0x000e620000000800 */
[----:B--2---:R-:W-:Y:S01]  /*2750*/  FADD.FTZ R34, R8, R7 ;  /* 0x0000000708227221 */ /* 0x004fe20000010000 */
[----:B------:R-:W-:Y:S01]  /*2760*/  FFMA.FTZ R87, R87, R0, -R26 ;  /* 0x0000000057577223 */ /* 0x000fe2000001081a */
[----:B------:R-:W-:-:S02]  /*2770*/  F2FP.BF16.F32.PACK_AB R121, R6, R121 ;  /* 0x000000790679723e */ /* 0x000fc400000010ff */
[----:B------:R-:W-:Y:S02]  /*2780*/  F2FP.BF16.F32.PACK_AB R123, R8, R123 ;  /* 0x0000007b087b723e */ /* 0x000fe400000010ff */
[----:B------:R-:W-:Y:S01]  /*2790*/  F2FP.BF16.F32.PACK_AB R128, R89, R128 ;  /* 0x000000805980723e */ /* 0x000fe200000010ff */
[----:B------:R-:W2:Y:S01]  /*27a0*/  MUFU.EX2 R127, R127 ;  /* 0x0000007f007f7308 */ /* 0x000ea20000000800 */
[----:B0-----:R-:W-:Y:S01]  /*27b0*/  FADD.FTZ R7, R125, R34 ;  /* 0x000000227d077221 */ /* 0x001fe20000010000 */
[----:B------:R-:W-:Y:S01]  /*27c0*/  FADD.FTZ R34, R130, R9 ;  /* 0x0000000982227221 */ /* 0x000fe20000010000 */
[----:B------:R-:W-:Y:S02]  /*27d0*/  F2FP.BF16.F32.PACK_AB R130, R91, R130 ;  /* 0x000000825b82723e */ /* 0x000fe400000010ff */
[----:B------:R-:W-:Y:S01]  /*27e0*/  F2FP.BF16.F32.PACK_AB R120, R53, R120 ;  /* 0x000000783578723e */ /* 0x000fe200000010ff */
[----:B------:R-:W-:Y:S01]  /*27f0*/  FADD.FTZ R9, R91, R34 ;  /* 0x000000225b097221 */ /* 0x000fe20000010000 */
[----:B------:R-:W-:Y:S01]  /*2800*/  FFMA.FTZ R34, R67, R0, -R26 ;  /* 0x0000000043227223 */ /* 0x000fe2000001081a */
[----:B------:R-:W0:Y:S01]  /*2810*/  MUFU.EX2 R12, R12 ;  /* 0x0000000c000c7308 */ /* 0x000e220000000800 */
[----:B-1----:R-:W-:Y:S01]  /*2820*/  FADD.FTZ R36, R10, R7 ;  /* 0x000000070a247221 */ /* 0x002fe20000010000 */
[----:B------:R-:W-:Y:S01]  /*2830*/  FADD.FTZ R38, R132, R9 ;  /* 0x0000000984267221 */ /* 0x000fe20000010000 */
[----:B------:R-:W-:Y:S01]  /*2840*/  F2FP.BF16.F32.PACK_AB R132, R93, R132 ;  /* 0x000000845d84723e */ /* 0x000fe200000010ff */
[--C-:B------:R-:W-:Y:S01]  /*2850*/  IMAD.MOV.U32 R91, RZ, RZ, R119.reuse ;  /* 0x000000ffff5b7224 */ /* 0x100fe200078e0077 */
[----:B------:R-:W-:Y:S01]  /*2860*/  F2FP.BF16.F32.PACK_AB R122, R57, R122 ;  /* 0x0000007a397a723e */ /* 0x000fe200000010ff */
[----:B------:R-:W-:Y:S01]  /*2870*/  FADD.FTZ R9, R93, R38 ;  /* 0x000000265d097221 */ /* 0x000fe20000010000 */
[----:B------:R-:W-:Y:S01]  /*2880*/  F2FP.BF16.F32.PACK_AB R124, R65, R124 ;  /* 0x0000007c417c723e */ /* 0x000fe200000010ff */
[----:B------:R-:W1:Y:S01]  /*2890*/  MUFU.EX2 R129, R129 ;  /* 0x0000008100817308 */ /* 0x000e620000000800 */
[----:B--2---:R-:W-:Y:S01]  /*28a0*/  FADD.FTZ R7, R127, R36 ;  /* 0x000000247f077221 */ /* 0x004fe20000010000 */
[----:B------:R-:W-:Y:S01]  /*28b0*/  F2FP.BF16.F32.PACK_AB R126, R77, R126 ;  /* 0x0000007e4d7e723e */ /* 0x000fe200000010ff */
[----:B------:R-:W-:Y:S01]  /*28c0*/  IMAD.MOV.U32 R93, RZ, RZ, R119 ;  /* 0x000000ffff5d7224 */ /* 0x000fe200078e0077 */
[----:B------:R-:W-:-:S02]  /*28d0*/  F2FP.BF16.F32.PACK_AB R125, R10, R125 ;  /* 0x0000007d0a7d723e */ /* 0x000fc400000010ff */
[----:B------:R-:W-:Y:S02]  /*28e0*/  MOV R89, R119 ;  /* 0x0000007700597202 */ /* 0x000fe40000000f00 */
[----:B------:R-:W2:Y:S01]  /*28f0*/  MUFU.EX2 R14, R14 ;  /* 0x0000000e000e7308 */ /* 0x000ea20000000800 */
[C---:B0-----:R-:W-:Y:S01]  /*2900*/  FADD.FTZ R36, R12.reuse, R7 ;  /* 0x000000070c247221 */ /* 0x041fe20000010000 */
[----:B------:R-:W-:-:S06]  /*2910*/  F2FP.BF16.F32.PACK_AB R127, R12, R127 ;  /* 0x0000007f0c7f723e */ /* 0x000fcc00000010ff */
[----:B------:R-:W0:Y:S01]  /*2920*/  MUFU.EX2 R131, R131 ;  /* 0x0000008300837308 */ /* 0x000e220000000800 */
[----:B-1----:R-:W-:Y:S01]  /*2930*/  FADD.FTZ R7, R129, R36 ;  /* 0x0000002481077221 */ /* 0x002fe20000010000 */
[----:B------:R-:W-:Y:S01]  /*2940*/  FADD.FTZ R36, R134, R9 ;  /* 0x0000000986247221 */ /* 0x000fe20000010000 */
[----:B------:R-:W-:-:S03]  /*2950*/  F2FP.BF16.F32.PACK_AB R134, R79, R134 ;  /* 0x000000864f86723e */ /* 0x000fc600000010ff */
[----:B------:R-:W-:Y:S02]  /*2960*/  FADD.FTZ R9, R79, R36 ;  /* 0x000000244f097221 */ /* 0x000fe40000010000 */
[----:B------:R-:W1:Y:S01]  /*2970*/  MUFU.EX2 R20, R20 ;  /* 0x0000001400147308 */ /* 0x000e620000000800 */
[----:B--2---:R-:W-:Y:S01]  /*2980*/  FADD.FTZ R4, R14, R7 ;  /* 0x000000070e047221 */ /* 0x004fe20000010000 */
[----:B------:R-:W-:Y:S01]  /*2990*/  FADD.FTZ R38, R136, R9 ;  /* 0x0000000988267221 */ /* 0x000fe20000010000 */
[C---:B------:R-:W-:Y:S02]  /*29a0*/  F2FP.BF16.F32.PACK_AB R136, R83.reuse, R136 ;  /* 0x000000885388723e */ /* 0x040fe400000010ff */
        /* <DEDUP_REMOVED lines=10> */
[C---:B------:R-:W-:Y:S02]  /*2a50*/  F2FP.BF16.F32.PACK_AB R140, R105.reuse, R140 ;  /* 0x0000008c698c723e */ /* 0x040fe400000010ff */
[----:B------:R-:W-:Y:S01]  /*2a60*/  F2FP.BF16.F32.PACK_AB R131, R20, R131 ;  /* 0x000000831483723e */ /* 0x000fe200000010ff */
[----:B------:R-:W-:Y:S01]  /*2a70*/  FADD.FTZ R9, R105, R38 ;  /* 0x0000002669097221 */ /* 0x000fe20000010000 */
[----:B------:R-:W-:Y:S01]  /*2a80*/  MOV R105, R119 ;  /* 0x0000007700697202 */ /* 0x000fe20000000f00 */
        /* <DEDUP_REMOVED lines=42> */
[----:B------:R-:W-:-:S05]  /*2d30*/  IMAD.MOV.U32 R107, RZ, RZ, R119 ;  /* 0x000000ffff6b7224 */ /* 0x000fca00078e0077 */
[----:B------:R-:W0:Y:S01]  /*2d40*/  MUFU.EX2 R26, R75 ;  /* 0x0000004b001a7308 */ /* 0x000e220000000800 */
[C---:B-1----:R-:W-:Y:S01]  /*2d50*/  FADD.FTZ R40, R4.reuse, R7 ;  /* 0x0000000704287221 */ /* 0x042fe20000010000 */
[----:B------:R-:W-:-:S06]  /*2d60*/  F2FP.BF16.F32.PACK_AB R143, R4, R143 ;  /* 0x0000008f048f723e */ /* 0x000fcc00000010ff */
[----:B------:R-:W1:Y:S01]  /*2d70*/  MUFU.EX2 R95, R95 ;  /* 0x0000005f005f7308 */ /* 0x000e620000000800 */
[----:B--2---:R-:W-:-:S07]  /*2d80*/  FADD.FTZ R7, R49, R40 ;  /* 0x0000002831077221 */ /* 0x004fce0000010000 */
[----:B------:R2:W3:Y:S01]  /*2d90*/  MUFU.EX2 R36, R97 ;  /* 0x0000006100247308 */ /* 0x0004e20000000800 */
[C---:B0-----:R-:W-:Y:S01]  /*2da0*/  FADD.FTZ R40, R26.reuse, R7 ;  /* 0x000000071a287221 */ /* 0x041fe20000010000 */
[----:B------:R-:W-:-:S06]  /*2db0*/  F2FP.BF16.F32.PACK_AB R145, R26, R49 ;  /* 0x000000311a91723e */ /* 0x000fcc00000010ff */
[----:B------:R-:W0:Y:S01]  /*2dc0*/  MUFU.EX2 R148, R148 ;  /* 0x0000009400947308 */ /* 0x000e220000000800 */
[----:B-1----:R-:W-:Y:S01]  /*2dd0*/  FADD.FTZ R7, R95, R40 ;  /* 0x000000285f077221 */ /* 0x002fe20000010000 */
[----:B--2---:R-:W-:-:S06]  /*2de0*/  MOV R97, R119 ;  /* 0x0000007700617202 */ /* 0x004fcc0000000f00 */
[----:B------:R-:W1:Y:S01]  /*2df0*/  MUFU.EX2 R99, R99 ;  /* 0x0000006300637308 */ /* 0x000e620000000800 */
[C---:B---3--:R-:W-:Y:S01]  /*2e00*/  FADD.FTZ R8, R36.reuse, R7 ;  /* 0x0000000724087221 */ /* 0x048fe20000010000 */
[----:B------:R-:W-:Y:S01]  /*2e10*/  F2FP.BF16.F32.PACK_AB R147, R36, R95 ;  /* 0x0000005f2493723e */ /* 0x000fe200000010ff */
[----:B------:R-:W-:-:S05]  /*2e20*/  IMAD.MOV.U32 R95, RZ, RZ, R119 ;  /* 0x000000ffff5f7224 */ /* 0x000fca00078e0077 */
[----:B------:R-:W2:Y:S01]  /*2e30*/  MUFU.EX2 R109, R109 ;  /* 0x0000006d006d7308 */ /* 0x000ea20000000800 */
[----:B0-----:R-:W-:-:S07]  /*2e40*/  FADD.FTZ R42, R148, R9 ;  /* 0x00000009942a7221 */ /* 0x001fce0000010000 */
[----:B------:R0:W3:Y:S01]  /*2e50*/  MUFU.EX2 R38, R101 ;  /* 0x0000006500267308 */ /* 0x0000e20000000800 */
[----:B-1----:R-:W-:-:S07]  /*2e60*/  FADD.FTZ R7, R99, R8 ;  /* 0x0000000863077221 */ /* 0x002fce0000010000 */
[----:B------:R-:W1:Y:S01]  /*2e70*/  MUFU.EX2 R150, R150 ;  /* 0x0000009600967308 */ /* 0x000e620000000800 */
[C---:B--2---:R-:W-:Y:S01]  /*2e80*/  FADD.FTZ R9, R109.reuse, R42 ;  /* 0x0000002a6d097221 */ /* 0x044fe20000010000 */
[----:B------:R-:W-:Y:S01]  /*2e90*/  F2FP.BF16.F32.PACK_AB R148, R109, R148 ;  /* 0x000000946d94723e */ /* 0x000fe200000010ff */
[--C-:B------:R-:W-:Y:S02]  /*2ea0*/  IMAD.MOV.U32 R109, RZ, RZ, R119.reuse ;  /* 0x000000ffff6d7224 */ /* 0x100fe400078e0077 */
[----:B0-----:R-:W-:-:S03]  /*2eb0*/  IMAD.MOV.U32 R101, RZ, RZ, R119 ;  /* 0x000000ffff657224 */ /* 0x001fc600078e0077 */
[----:B------:R-:W0:Y:S01]  /*2ec0*/  MUFU.EX2 R103, R103 ;  /* 0x0000006700677308 */ /* 0x000e220000000800 */
[C---:B---3--:R-:W-:Y:S01]  /*2ed0*/  FADD.FTZ R8, R38.reuse, R7 ;  /* 0x0000000726087221 */ /* 0x048fe20000010000 */
[----:B------:R-:W-:Y:S01]  /*2ee0*/  F2FP.BF16.F32.PACK_AB R149, R38, R99 ;  /* 0x000000632695723e */ /* 0x000fe200000010ff */
[----:B------:R-:W-:-:S05]  /*2ef0*/  IMAD.MOV.U32 R99, RZ, RZ, R119 ;  /* 0x000000ffff637224 */ /* 0x000fca00078e0077 */
[----:B------:R-:W2:Y:S01]  /*2f00*/  MUFU.EX2 R6, R87 ;  /* 0x0000005700067308 */ /* 0x000ea20000000800 */
[----:B-1----:R-:W-:-:S07]  /*2f10*/  FADD.FTZ R42, R150, R9 ;  /* 0x00000009962a7221 */ /* 0x002fce0000010000 */
[----:B------:R-:W1:Y:S01]  /*2f20*/  MUFU.EX2 R81, R81 ;  /* 0x0000005100517308 */ /* 0x000e620000000800 */
[----:B0-----:R-:W-:Y:S01]  /*2f30*/  FADD.FTZ R7, R103, R8 ;  /* 0x0000000867077221 */ /* 0x001fe20000010000 */
[----:B--2---:R-:W-:-:S03]  /*2f40*/  F2FP.BF16.F32.PACK_AB R151, R6, R103 ;  /* 0x000000670697723e */ /* 0x004fc600000010ff */
[----:B------:R-:W-:Y:S01]  /*2f50*/  FADD.FTZ R7, R6, R7 ;  /* 0x0000000706077221 */ /* 0x000fe20000010000 */
[----:B------:R-:W-:Y:S02]  /*2f60*/  IMAD.MOV.U32 R103, RZ, RZ, R119 ;  /* 0x000000ffff677224 */ /* 0x000fe400078e0077 */
[C---:B-1----:R-:W-:Y:S01]  /*2f70*/  FADD.FTZ R9, R81.reuse, R42 ;  /* 0x0000002a51097221 */ /* 0x042fe20000010000 */
        /* <DEDUP_REMOVED lines=20> */
[----:B------:R-:W-:Y:S01]  /*30c0*/  UIADD3 UR47, UR47, -0x2, URZ ;  /* 0xfffffffe2f2f7890 */ /* 0x000fe2000fffe03f */
[----:B------:R-:W-:Y:S01]  /*30d0*/  UMOV UR22, UR37 ;  /* 0x0000002500167c82 */ /* 0x000fe20008000000 */
[----:B------:R-:W-:-:S10]  /*30e0*/  UMOV UR21, UR38 ;  /* 0x0000002600157c82 */ /* 0x000fd40008000000 */
.L_x_12744:
[----:B------:R-:W-:Y:S01]  /*30f0*/  ISETP.NE.AND P2, PT, RZ, UR42, PT ;  /* 0x0000002aff007c0c */ /* 0x000fe2000bf45270 */
[----:B------:R-:W-:-:S04]  /*3100*/  UISETP.NE.AND UP0, UPT, UR21, 0x1, UPT ;  /* 0x000000011500788c */ /* 0x000fc8000bf05270 */
[----:B------:R-:W-:-:S04]  /*3110*/  USEL UR37, URZ, 0x1, UP0 ;  /* 0x000000013f257887 */ /* 0x000fc80008000000 */
[----:B------:R-:W-:-:S04]  /*3120*/  ULOP3.LUT UR37, UR22, UR37, URZ, 0x3c, !UPT ;  /* 0x0000002516257292 */ /* 0x000fc8000f8e3c3f */
[----:B------:R-:W-:Y:S08]  /*3130*/  @P2 BRA `(.L_x_12734) ;  /* 0x0000000000382947 */ /* 0x000ff00003800000 */
[----:B------:R-:W-:Y:S05]  /*3140*/  @!P0 BRA `(.L_x_12735) ;  /* 0x0000000000048947 */ /* 0x000fea0003800000 */
[----:B------:R-:W-:Y:S01]  /*3150*/  BPT.TRAP 0x1 ;  /* 0x000000040000795c */ /* 0x000fe20000300000 */
.L_x_12735:
        /* <DEDUP_REMOVED lines=9> */
.L_x_12736:
[----:B-1----:R-:W-:Y:S05]  /*31f0*/  @P1 BRA `(.L_x_12734) ;  /* 0x0000000000081947 */ /* 0x002fea0003800000 */
[----:B------:R-:W1:Y:S02]  /*3200*/  SYNCS.PHASECHK.TRANS64.TRYWAIT P1, [UR6+0x16830], R0 ;  /* 0x01683000ff0075a7 */ /* 0x000e640008020146 */
[----:B-1----:R-:W-:Y:S05]  /*3210*/  @!P1 BRA `(.L_x_12737) ;  /* 0x0000006c00849947 */ /* 0x002fea0003800000 */
.L_x_12734:
        /* <DEDUP_REMOVED lines=9> */
[----:B------:R-:W-:-:S04]  /*32b0*/  ULEA UR18, UR38, UR20, 0xa ;  /* 0x0000001426127291 */ /* 0x000fc8000f8e503f */
[----:B------:R-:W-:Y:S02]  /*32c0*/  UIADD3 UR6, UR18, 0x2, URZ ;  /* 0x0000000212067890 */ /* 0x000fe4000fffe03f */
[----:B------:R-:W-:Y:S02]  /*32d0*/  UIADD3 UR10, UR18, 0x4, URZ ;  /* 0x00000004120a7890 */ /* 0x000fe4000fffe03f */
[----:B------:R-:W-:Y:S01]  /*32e0*/  UIADD3 UR14, UR18, 0x6, URZ ;  /* 0x00000006120e7890 */ /* 0x000fe2000fffe03f */
        /* <DEDUP_REMOVED lines=15> */
.L_x_12739:
[----:B------:R-:W-:Y:S01]  /*33e0*/  ULEA UR6, UR21, UR44, 0x3 ;  /* 0x0000002c15067291 */ /* 0x000fe2000f8e183f */
[----:B------:R-:W-:-:S05]  /*33f0*/  IMAD.U32 R0, RZ, RZ, UR22 ;  /* 0x00000016ff007e24 */ /* 0x000fca000f8e00ff */
[----:B------:R-:W-:-:S04]  /*3400*/  SHF.L.U32 R0, R0, 0x1f, RZ ;  /* 0x0000001f00007819 */ /* 0x000fc800000006ff */
[----:B------:R0:W1:Y:S01]  /*3410*/  SYNCS.PHASECHK.TRANS64.TRYWAIT P1, [UR6+0x16850], R0 ;  /* 0x01685000ff0075a7 */ /* 0x0000620008020146 */
[----:B------:R-:W-:Y:S05]  /*3420*/  @!P0 BRA `(.L_x_12740) ;  /* 0x0000000000048947 */ /* 0x000fea0003800000 */
[----:B------:R-:W-:Y:S01]  /*3430*/  BPT.TRAP 0x1 ;  /* 0x000000040000795c */ /* 0x000fe20000300000 */
.L_x_12740:
[----:B-1----:R-:W-:Y:S05]  /*3440*/  @P1 BRA `(.L_x_12738) ;  /* 0x0000000000081947 */ /* 0x002fea0003800000 */
[----:B------:R-:W1:Y:S02]  /*3450*/  SYNCS.PHASECHK.TRANS64.TRYWAIT P1, [UR6+0x16850], R0 ;  /* 0x01685000ff0075a7 */ /* 0x000e640008020146 */
[----:B-1----:R-:W-:Y:S05]  /*3460*/  @!P1 BRA `(.L_x_12741) ;  /* 0x0000006c00089947 */ /* 0x002fea0003800000 */
.L_x_12738:
[----:B------:R-:W-:Y:S01]  /*3470*/  UIADD3 UR6, UR44, 0x400, URZ ;  /* 0x000004002c067890 */ /* 0x000fe2000fffe03f */
[----:B------:R-:W-:Y:S01]  /*3480*/  WARPGROUP.ARRIVE ;  /* 0x00000000000079c5 */ /* 0x000fe20000000000 */
[----:B------:R-:W-:-:S05]  /*3490*/  UMOV UR7, 0x40000040 ;  /* 0x4000004000077882 */ /* 0x000fca0000000000 */
[----:B-1----:R-:W1:Y:S01]  /*34a0*/  S2R R3, SR_TID.X ;  /* 0x0000000000037919 */ /* 0x002e620000002100 */
[----:B------:R-:W-:Y:S01]  /*34b0*/  USHF.R.U32.HI UR6, URZ, 0x4, UR6 ;  /* 0x000000043f067899 */ /* 0x000fe20008011606 */
[----:B0-----:R-:W-:-:S03]  /*34c0*/  VIADD R0, R18, 0x9 ;  /* 0x0000000912007836 */ /* 0x001fc60000000000 */
[----:B------:R-:W-:-:S04]  /*34d0*/  ULOP3.LUT UR6, UR6, 0x3fff, URZ, 0xc0, !UPT ;  /* 0x00003fff06067892 */ /* 0x000fc8000f8ec03f */
[----:B------:R-:W-:-:S07]  /*34e0*/  ULEA UR10, UR21, UR6, 0xa ;  /* 0x00000006150a7291 */ /* 0x000fce000f8e503f */
[----:B------:R-:W-:Y:S02]  /*34f0*/  UMOV UR6, UR10 ;  /* 0x0000000a00067c82 */ /* 0x000fe40008000000 */
[----:B------:R-:W-:Y:S01]  /*3500*/  HGMMA.64x64x16.F32.BF16 R88, R120, gdesc[UR4].tnspB, R88, gsb0 ;  /* 0x40e0000478587df0 */ /* 0x000fe20008001858 */
[----:B------:R-:W-:Y:S01]  /*3510*/  UIADD3 UR6, UR10, 0x80, URZ ;  /* 0x000000800a067890 */ /* 0x000fe2000fffe03f */
[----:B------:R-:W-:Y:S01]  /*3520*/  UMOV UR7, 0x40000040 ;  /* 0x4000004000077882 */ /* 0x000fe20000000000 */
[----:B-1----:R-:W-:-:S04]  /*3530*/  ISETP.GE.U32.AND P1, PT, R3, 0x180, PT ;  /* 0x000001800300780c */ /* 0x002fc80003f26070 */
[----:B------:R-:W-:Y:S01]  /*3540*/  SEL R0, R0, 0x9, !P1 ;  /* 0x0000000900007807 */ /* 0x000fe20004800000 */
[----:B------:R-:W-:Y:S02]  /*3550*/  WARPGROUP.DEPBAR.LE gsb0, 0x0 ;  /* 0x00008000000079c5 */ /* 0x000fe40000010000 */
[----:B------:R-:W-:-:S06]  /*3560*/  WARPGROUP.ARRIVE ;  /* 0x00000000000079c5 */ /* 0x000fcc0000000000 */
[----:B------:R-:W-:Y:S01]  /*3570*/  HGMMA.64x64x16.F32.BF16 R88, R124, gdesc[UR4].tnspB, R88, gsb0 ;  /* 0x40e000047c587df0 */ /* 0x000fe20008001858 */
[----:B------:R-:W-:Y:S01]  /*3580*/  UIADD3 UR6, UR10, 0x100, URZ ;  /* 0x000001000a067890 */ /* 0x000fe2000fffe03f */
[----:B------:R-:W-:Y:S01]  /*3590*/  UMOV UR7, 0x40000040 ;  /* 0x4000004000077882 */ /* 0x000fe20000000000 */
        /* <DEDUP_REMOVED lines=27> */
[----:B------:R-:W-:Y:S03]  /*3750*/  HGMMA.64x64x16.F32.BF16 R88, R148, gdesc[UR4].tnspB, R88, gsb0 ;  /* 0x40e0000494587df0 */ /* 0x000fe60008001858 */
[----:B------:R-:W-:Y:S02]  /*3760*/  WARPGROUP.DEPBAR.LE gsb0, 0x0 ;  /* 0x00008000000079c5 */ /* 0x000fe40000010000 */
[----:B------:R0:W-:Y:S06]  /*3770*/  BAR.ARV R0, 0x100 ;  /* 0x000400000000751d */ /* 0x0001ec0000002000 */
[----:B------:R-:W-:Y:S05]  /*3780*/  @!P0 BRA `(.L_x_12742) ;  /* 0x0000000000048947 */ /* 0x000fea0003800000 */
[----:B------:R-:W-:Y:S01]  /*3790*/  BPT.TRAP 0x1 ;  /* 0x000000040000795c */ /* 0x000fe20000300000 */
.L_x_12742:
        /* <DEDUP_REMOVED lines=77> */
[C---:B------:R-:W-:Y:S01]  /*3c70*/  FADD.FTZ R15, -R3.reuse, R4 ;  /* 0x00000004030f7221 */ /* 0x040fe20000010100 */
[----:B0-----:R-:W-:-:S03]  /*3c80*/  FMUL.FTZ R121, R3, R0 ;  /* 0x0000000003797220 */ /* 0x001fc60000410000 */
[-C--:B------:R-:W-:Y:S01]  /*3c90*/  FMUL.FTZ R15, R15, R0.reuse ;  /* 0x000000000f0f7220 */ /* 0x080fe20000410000 */
[----:B------:R-:W-:Y:S01]  /*3ca0*/  FADD.FTZ R21, -R5, R6 ;  /* 0x0000000605157221 */ /* 0x000fe20000010100 */
[-CC-:B------:R-:W-:Y:S01]  /*3cb0*/  FFMA.FTZ R129, R41, R0.reuse, -R121.reuse ;  /* 0x0000000029817223 */ /* 0x180fe20000010879 */
[-CC-:B------:R-:W-:Y:S01]  /*3cc0*/  FFMA.FTZ R41, R53, R0.reuse, -R121.reuse ;  /* 0x0000000035297223 */ /* 0x180fe20000010879 */
[-C--:B------:R-:W-:Y:S01]  /*3cd0*/  FMUL.FTZ R53, R5, R0.reuse ;  /* 0x0000000005357220 */ /* 0x080fe20000410000 */
[-CC-:B------:R-:W-:Y:S01]  /*3ce0*/  FFMA.FTZ R131, R45, R0.reuse, -R121.reuse ;  /* 0x000000002d837223 */ /* 0x180fe20000010879 */
[----:B------:R0:W-:Y:S01]  /*3cf0*/  MUFU.EX2 R6, R15 ;  /* 0x0000000f00067308 */ /* 0x0001e20000000800 */
        /* <DEDUP_REMOVED lines=60> */
[----:B------:R-:W-:-:S04]  /*40c0*/  FFMA.FTZ R151, R86, R0, -R53 ;  /* 0x0000000056977223 */ /* 0x000fc80000010835 */
        /* <DEDUP_REMOVED lines=37> */
[----:B------:R-:W-:-:S06]  /*4320*/  FFMA.FTZ R36, R71, R0, -R53 ;  /* 0x0000000047247223 */ /* 0x000fcc0000010835 */
        /* <DEDUP_REMOVED lines=16> */
[----:B------:R-:W-:-:S06]  /*4430*/  FFMA.FTZ R38, R75, R0, -R53 ;  /* 0x000000004b267223 */ /* 0x000fcc0000010835 */
        /* <DEDUP_REMOVED lines=31> */
[-CC-:B------:R-:W-:Y:S01]  /*4630*/  FFMA.FTZ R42, R83, R0.reuse, -R53.reuse ;  /* 0x00000000532a7223 */ /* 0x180fe20000010835 */
[----:B------:R-:W-:-:S05]  /*4640*/  FFMA.FTZ R53, R87, R0, -R53 ;  /* 0x0000000057357223 */ /* 0x000fca0000010835 */
        /* <DEDUP_REMOVED lines=44> */
.L_x_12743:
[----:B------:R-:W-:Y:S01]  /*4910*/  ULEA UR6, UR21, UR44, 0x3 ;  /* 0x0000002c15067291 */ /* 0x000fe2000f8e183f */
[----:B------:R-:W-:Y:S01]  /*4920*/  ISETP.LT.AND P1, PT, RZ, UR47, PT ;  /* 0x0000002fff007c0c */ /* 0x000fe2000bf21270 */
[----:B------:R-:W-:Y:S01]  /*4930*/  UIADD3 UR7, UR47, -0x1, URZ ;  /* 0xffffffff2f077890 */ /* 0x000fe2000fffe03f */
[----:B------:R-:W-:Y:S01]  /*4940*/  F2FP.BF16.F32.PACK_AB R122, R123, R122 ;  /* 0x0000007a7b7a723e */ /* 0x000fe200000010ff */
[----:B------:R-:W-:Y:S01]  /*4950*/  UIADD3 UR6, UR6, 0x16860, URZ ;  /* 0x0001686006067890 */ /* 0x000fe2000fffe03f */
[----:B------:R-:W-:Y:S01]  /*4960*/  F2FP.BF16.F32.PACK_AB R124, R125, R124 ;  /* 0x0000007c7d7c723e */ /* 0x000fe200000010ff */
[----:B------:R-:W-:Y:S01]  /*4970*/  UMOV UR22, UR37 ;  /* 0x0000002500167c82 */ /* 0x000fe20008000000 */
[----:B------:R-:W-:Y:S01]  /*4980*/  UMOV UR21, UR38 ;  /* 0x0000002600157c82 */ /* 0x000fe20008000000 */
[----:B------:R-:W-:Y:S01]  /*4990*/  UPRMT UR6, UR41, 0x654, UR6 ;  /* 0x0000065429067896 */ /* 0x000fe20008000006 */
[----:B------:R-:W-:Y:S01]  /*49a0*/  F2FP.BF16.F32.PACK_AB R126, R127, R126 ;  /* 0x0000007e7f7e723e */ /* 0x000fe200000010ff */
[----:B------:R-:W-:Y:S01]  /*49b0*/  UMOV UR47, UR7 ;  /* 0x00000007002f7c82 */ /* 0x000fe20008000000 */
[----:B------:R-:W-:Y:S01]  /*49c0*/  F2FP.BF16.F32.PACK_AB R128, R129, R128 ;  /* 0x000000808180723e */ /* 0x000fe200000010ff */
[----:B------:R-:W-:Y:S01]  /*49d0*/  FMUL.FTZ R88, R88, R6 ;  /* 0x0000000658587220 */ /* 0x000fe20000410000 */
[----:B------:R-:W-:Y:S01]  /*49e0*/  F2FP.BF16.F32.PACK_AB R130, R131, R130 ;  /* 0x000000828382723e */ /* 0x000fe200000010ff */
        /* <DEDUP_REMOVED lines=62> */
.L_x_12733:
[----:B------:R-:W-:Y:S06]  /*4dd0*/  BAR.ARV 0x8, 0x200 ;  /* 0x0208000000007b1d */ /* 0x000fec0000002000 */
[----:B------:R-:W-:Y:S05]  /*4de0*/  @!P0 BRA `(.L_x_12745) ;  /* 0x0000000000048947 */ /* 0x000fea0003800000 */
[----:B------:R-:W-:Y:S01]  /*4df0*/  BPT.TRAP 0x1 ;  /* 0x000000040000795c */ /* 0x000fe20000300000 */
.L_x_12745:
[----:B------:R-:W-:Y:S01]  /*4e00*/  ULEA UR4, UR38, UR44, 0x3 ;  /* 0x0000002c26047291 */ /* 0x000fe2000f8e183f */
[----:B------:R-:W-:-:S05]  /*4e10*/  IMAD.U32 R4, RZ, RZ, UR37 ;  /* 0x00000025ff047e24 */ /* 0x000fca000f8e00ff */
[----:B------:R-:W-:-:S04]  /*4e20*/  SHF.L.U32 R4, R4, 0x1f, RZ ;  /* 0x0000001f04047819 */ /* 0x000fc800000006ff */
[----:B------:R0:W1:Y:S01]  /*4e30*/  SYNCS.PHASECHK.TRANS64.TRYWAIT P1, [UR4+0x16850], R4 ;  /* 0x01685004ff0075a7 */ /* 0x0000620008020144 */
[----:B------:R-:W-:Y:S05]  /*4e40*/  @!P0 BRA `(.L_x_12746) ;  /* 0x0000000000048947 */ /* 0x000fea0003800000 */
[----:B------:R-:W-:Y:S01]  /*4e50*/  BPT.TRAP 0x1 ;  /* 0x000000040000795c */ /* 0x000fe20000300000 */
.L_x_12746:
[----:B-1----:R-:W-:Y:S05]  /*4e60*/  @P1 BRA `(.L_x_12747) ;  /* 0x0000000000081947 */ /* 0x002fea0003800000 */
[----:B------:R-:W1:Y:S02]  /*4e70*/  SYNCS.PHASECHK.TRANS64.TRYWAIT P1, [UR4+0x16850], R4 ;  /* 0x01685004ff0075a7 */ /* 0x000e640008020144 */
[----:B-1----:R-:W-:Y:S05]  /*4e80*/  @!P1 BRA `(.L_x_12748) ;  /* 0x0000005000989947 */ /* 0x002fea0003800000 */
.L_x_12747:
[----:B------:R-:W-:Y:S01]  /*4e90*/  UIADD3 UR5, UR44, 0x400, URZ ;  /* 0x000004002c057890 */ /* 0x000fe2000fffe03f */
[----:B------:R-:W-:Y:S01]  /*4ea0*/  WARPGROUP.ARRIVE ;  /* 0x00000000000079c5 */ /* 0x000fe20000000000 */
[----:B------:R-:W-:Y:S01]  /*4eb0*/  UMOV UR7, 0x40000040 ;  /* 0x4000004000077882 */ /* 0x000fe20000000000 */
[----:B------:R-:W-:Y:S01]  /*4ec0*/  UMOV UR11, 0x40000040 ;  /* 0x40000040000b7882 */ /* 0x000fe20000000000 */
[----:B------:R-:W-:Y:S01]  /*4ed0*/  USHF.R.U32.HI UR5, URZ, 0x4, UR5 ;  /* 0x000000043f057899 */ /* 0x000fe20008011605 */
[----:B01----:R-:W0:Y:S01]  /*4ee0*/  SHFL.BFLY PT, R4, R9, 0x2, 0x1f ;  /* 0x0c401f0009047f89 */ /* 0x003e2200000e0000 */
[----:B------:R-:W-:Y:S02]  /*4ef0*/  IMAD.MOV.U32 R37, RZ, RZ, RZ ;  /* 0x000000ffff257224 */ /* 0x000fe400078e00ff */
[----:B------:R-:W-:Y:S01]  /*4f00*/  ULOP3.LUT UR5, UR5, 0x3fff, URZ, 0xc0, !UPT ;  /* 0x00003fff05057892 */ /* 0x000fe2000f8ec03f */
[----:B------:R-:W1:Y:S01]  /*4f10*/  SHFL.BFLY PT, R6, R7, 0x2, 0x1f ;  /* 0x0c401f0007067f89 */ /* 0x000e6200000e0000 */
[----:B------:R-:W-:-:S02]  /*4f20*/  IMAD.MOV.U32 R45, RZ, RZ, -0x800000 ;  /* 0xff800000ff2d7424 */ /* 0x000fc400078e00ff */
[----:B------:R-:W-:Y:S01]  /*4f30*/  ULEA UR6, UR38, UR5, 0xa ;  /* 0x0000000526067291 */ /* 0x000fe2000f8e503f */
[----:B------:R-:W-:-:S03]  /*4f40*/  IMAD.MOV.U32 R44, RZ, RZ, -0x800000 ;  /* 0xff800000ff2c7424 */ /* 0x000fc600078e00ff */
[----:B------:R-:W-:-:S05]  /*4f50*/  UIADD3 UR8, UR6, 0x80, URZ ;  /* 0x0000008006087890 */ /* 0x000fca000fffe03f */
[----:B------:R-:W-:Y:S01]  /*4f60*/  HGMMA.64x64x16.F32.BF16 R88, R120, gdesc[UR4].tnspB, R88, gsb0 ;  /* 0x40e0000478587df0 */ /* 0x000fe20008001858 */
[----:B------:R-:W-:Y:S01]  /*4f70*/  UMOV UR7, 0x40000040 ;  /* 0x4000004000077882 */ /* 0x000fe20000000000 */
[----:B------:R-:W-:Y:S01]  /*4f80*/  UMOV UR10, UR8 ;  /* 0x00000008000a7c82 */ /* 0x000fe20008000000 */
[----:B------:R-:W-:Y:S01]  /*4f90*/  UIADD3 UR8, UR6, 0x100, URZ ;  /* 0x0000010006087890 */ /* 0x000fe2000fffe03f */
[----:B0-----:R-:W-:Y:S01]  /*4fa0*/  FADD.FTZ R4, R4, R9 ;  /* 0x0000000904047221 */ /* 0x001fe20000010000 */
[----:B-1----:R-:W-:-:S04]  /*4fb0*/  FADD.FTZ R6, R6, R7 ;  /* 0x0000000706067221 */ /* 0x002fc80000010000 */
        /* <DEDUP_REMOVED lines=13> */
[----:B------:R-:W-:Y:S01]  /*5090*/  @P1 FFMA.FTZ R45, R4, R3, R7 ;  /* 0x00000003042d1223 */ /* 0x000fe20000010007 */
[----:B------:R-:W-:Y:S02]  /*50a0*/  WARPGROUP.DEPBAR.LE gsb0, 0x0 ;  /* 0x00008000000079c5 */ /* 0x000fe40000010000 */
[----:B------:R-:W-:Y:S01]  /*50b0*/  WARPGROUP.ARRIVE ;  /* 0x00000000000079c5 */ /* 0x000fe20000000000 */
[----:B------:R2:W0:Y:S01]  /*50c0*/  @P2 MUFU.RCP R6, R13 ;  /* 0x0000000d00062308 */ /* 0x0004220000001000 */
[----:B-1----:R-:W-:-:S04]  /*50d0*/  @P2 FMUL.FTZ R8, R8, 0.69314718246459960938 ;  /* 0x3f31721808082820 */ /* 0x002fc80000410000 */
[----:B------:R-:W-:Y:S01]  /*50e0*/  HGMMA.64x64x16.F32.BF16 R88, R124, gdesc[UR8].tnspB, R88, gsb0 ;  /* 0x40e000087c587df0 */ /* 0x000fe20008001858 */
[----:B------:R-:W-:Y:S01]  /*50f0*/  UMOV UR10, UR8 ;  /* 0x00000008000a7c82 */ /* 0x000fe20008000000 */
[----:B------:R-:W-:Y:S01]  /*5100*/  UMOV UR11, 0x40000040 ;  /* 0x40000040000b7882 */ /* 0x000fe20000000000 */
[----:B------:R-:W-:Y:S01]  /*5110*/  UIADD3 UR8, UR6, 0x180, URZ ;  /* 0x0000018006087890 */ /* 0x000fe2000fffe03f */
[----:B------:R-:W-:Y:S01]  /*5120*/  @P2 FFMA.FTZ R44, R9, R5, R8 ;  /* 0x00000005092c2223 */ /* 0x000fe20000010008 */
[----:B------:R-:W-:Y:S02]  /*5130*/  WARPGROUP.DEPBAR.LE gsb0, 0x0 ;  /* 0x00008000000079c5 */ /* 0x000fe40000010000 */
[----:B------:R-:W-:-:S06]  /*5140*/  WARPGROUP.ARRIVE ;  /* 0x00000000000079c5 */ /* 0x000fcc0000000000 */
[----:B------:R-:W-:Y:S01]  /*5150*/  HGMMA.64x64x16.F32.BF16 R88, R128, gdesc[UR8].tnspB, R88, gsb0 ;  /* 0x40e0000880587df0 */ /* 0x000fe20008001858 */
[----:B------:R-:W-:Y:S01]  /*5160*/  UMOV UR10, UR8 ;  /* 0x00000008000a7c82 */ /* 0x000fe20008000000 */
[----:B------:R-:W-:Y:S01]  /*5170*/  UMOV UR11, 0x40000040 ;  /* 0x40000040000b7882 */ /* 0x000fe20000000000 */
[----:B------:R-:W-:Y:S01]  /*5180*/  UIADD3 UR8, UR6, 0x200, URZ ;  /* 0x0000020006087890 */ /* 0x000fe2000fffe03f */
        /* <DEDUP_REMOVED lines=11> */
[----:B------:R-:W-:Y:S02]  /*5240*/  UIADD3 UR8, UR6, 0x300, URZ ;  /* 0x0000030006087890 */ /* 0x000fe4000fffe03f */
[----:B------:R-:W-:Y:S01]  /*5250*/  UIADD3 UR6, UR6, 0x380, URZ ;  /* 0x0000038006067890 */ /* 0x000fe2000fffe03f */
[----:B------:R-:W-:Y:S02]  /*5260*/  WARPGROUP.DEPBAR.LE gsb0, 0x0 ;  /* 0x00008000000079c5 */ /* 0x000fe40000010000 */
[----:B------:R-:W-:-:S06]  /*5270*/  WARPGROUP.ARRIVE ;  /* 0x00000000000079c5 */ /* 0x000fcc0000000000 */
[----:B------:R-:W-:Y:S01]  /*5280*/  HGMMA.64x64x16.F32.BF16 R88, R140, gdesc[UR8].tnspB, R88, gsb0 ;  /* 0x40e000088c587df0 */ /* 0x000fe20008001858 */
[----:B------:R-:W-:Y:S01]  /*5290*/  UMOV UR10, UR8 ;  /* 0x00000008000a7c82 */ /* 0x000fe20008000000 */
[----:B------:R-:W-:Y:S01]  /*52a0*/  UMOV UR11, 0x40000040 ;  /* 0x40000040000b7882 */ /* 0x000fe20000000000 */
[----:B------:R-:W-:Y:S02]  /*52b0*/  WARPGROUP.DEPBAR.LE gsb0, 0x0 ;  /* 0x00008000000079c5 */ /* 0x000fe40000010000 */
[----:B------:R-:W-:-:S06]  /*52c0*/  WARPGROUP.ARRIVE ;  /* 0x00000000000079c5 */ /* 0x000fcc0000000000 */
[----:B------:R-:W-:Y:S03]  /*52d0*/  HGMMA.64x64x16.F32.BF16 R88, R144, gdesc[UR8].tnspB, R88, gsb0 ;  /* 0x40e0000890587df0 */ /* 0x000fe60008001858 */
[----:B------:R-:W-:Y:S02]  /*52e0*/  WARPGROUP.DEPBAR.LE gsb0, 0x0 ;  /* 0x00008000000079c5 */ /* 0x000fe40000010000 */
[----:B------:R-:W-:-:S06]  /*52f0*/  WARPGROUP.ARRIVE ;  /* 0x00000000000079c5 */ /* 0x000fcc0000000000 */
[----:B------:R-:W-:Y:S03]  /*5300*/  HGMMA.64x64x16.F32.BF16 R88, R148, gdesc[UR4].tnspB, R88, gsb0 ;  /* 0x40e0000494587df0 */ /* 0x000fe60008001858 */
[----:B------:R-:W-:Y:S02]  /*5310*/  WARPGROUP.DEPBAR.LE gsb0, 0x0 ;  /* 0x00008000000079c5 */ /* 0x000fe40000010000 */
[----:B0-23--:R-:W-:Y:S05]  /*5320*/  @!P0 BRA `(.L_x_12749) ;  /* 0x0000000000048947 */ /* 0x00dfea0003800000 */
[----:B------:R-:W-:Y:S01]  /*5330*/  BPT.TRAP 0x1 ;  /* 0x000000040000795c */ /* 0x000fe20000300000 */
.L_x_12749:
[----:B------:R-:W0:Y:S01]  /*5340*/  LDC R0, c[0x0][0xbe8] ;  /* 0x0002fa00ff007b82 */ /* 0x000e220000000800 */
[----:B------:R-:W-:Y:S01]  /*5350*/  ULDC UR10, c[0x0][0xc44] ;  /* 0x00031100000a7ab9 */ /* 0x000fe20000000800 */
[----:B------:R-:W-:Y:S01]  /*5360*/  IMAD R47, RZ, RZ, -UR43 ;  /* 0x8000002bff2f7e24 */ /* 0x000fe2000f8e02ff */
[----:B------:R-:W-:Y:S01]  /*5370*/  ULDC.64 UR8, c[0x0][0xb90] ;  /* 0x0002e40000087ab9 */ /* 0x000fe20000000a00 */
[----:B------:R-:W-:Y:S02]  /*5380*/  IMAD.SHL.U32 R3, R2, 0x8, RZ ;  /* 0x0000000802037824 */ /* 0x000fe400078e00ff */
[-C--:B------:R-:W-:Y:S01]  /*5390*/  FMUL.FTZ R46, R91, R6.reuse ;  /* 0x000000065b2e7220 */ /* 0x080fe20000410000 */
[-C--:B------:R-:W-:Y:S01]  /*53a0*/  FMUL.FTZ R51, R90, R6.reuse ;  /* 0x000000065a337220 */ /* 0x080fe20000410000 */
[-C--:B------:R-:W-:Y:S01]  /*53b0*/  FMUL.FTZ R50, R95, R6.reuse ;  /* 0x000000065f327220 */ /* 0x080fe20000410000 */
[----:B------:R-:W1:Y:S01]  /*53c0*/  S2UR UR5, SR_SWINHI ;  /* 0x00000000000579c3 */ /* 0x000e620000002f00 */
        /* <DEDUP_REMOVED lines=13> */
[----:B------:R-:W-:Y:S01]  /*54a0*/  FMUL.FTZ R65, R118, R6 ;  /* 0x0000000676417220 */ /* 0x000fe20000410000 */
[----:B------:R-:W-:Y:S01]  /*54b0*/  IMAD R5, R16, 0x40, R3 ;  /* 0x0000004010057824 */ /* 0x000fe200078e0203 */
[----:B0-----:R-:W-:Y:S01]  /*54c0*/  ISETP.NE.AND P1, PT, R0, 0x1, PT ;  /* 0x000000010000780c */ /* 0x001fe20003f25270 */
[----:B------:R-:W0:Y:S01]  /*54d0*/  LDC.64 R38, c[0x0][0xb98] ;  /* 0x0002e600ff267b82 */ /* 0x000e220000000a00 */
[----:B------:R-:W-:Y:S01]  /*54e0*/  UIADD3 UR4, UR4, 0x16860, URZ ;  /* 0x0001686004047890 */ /* 0x000fe2000fffe03f */
[-C--:B------:R-:W-:Y:S01]  /*54f0*/  FMUL.FTZ R40, R89, R37.reuse ;  /* 0x0000002559287220 */ /* 0x080fe20000410000 */
[-C--:B------:R-:W-:Y:S01]  /*5500*/  FMUL.FTZ R43, R88, R37.reuse ;  /* 0x00000025582b7220 */ /* 0x080fe20000410000 */
[-C--:B------:R-:W-:Y:S01]  /*5510*/  FMUL.FTZ R41, R93, R37.reuse ;  /* 0x000000255d297220 */ /* 0x080fe20000410000 */
[----:B------:R-:W-:Y:S01]  /*5520*/  UPRMT UR4, UR41, 0x654, UR4 ;  /* 0x0000065429047896 */ /* 0x000fe20008000004 */
[----:B------:R-:W-:Y:S01]  /*5530*/  FMUL.FTZ R42, R92, R37 ;  /* 0x000000255c2a7220 */ /* 0x000fe20000410000 */
[----:B------:R-:W-:Y:S01]  /*5540*/  UMOV UR6, UR44 ;  /* 0x0000002c00067c82 */ /* 0x000fe20008000000 */
[----:B-1----:R-:W-:Y:S01]  /*5550*/  UMOV UR7, UR5 ;  /* 0x0000000500077c82 */ /* 0x002fe20008000000 */
[----:B------:R-:W-:Y:S01]  /*5560*/  UIADD3 UR5, -UR45, URZ, URZ ;  /* 0x0000003f2d057290 */ /* 0x000fe2000fffe13f */
[----:B------:R-:W-:Y:S01]  /*5570*/  MOV R28, UR6 ;  /* 0x00000006001c7c02 */ /* 0x000fe20008000f00 */
[----:B------:R-:W-:-:S02]  /*5580*/  IMAD.U32 R29, RZ, RZ, UR7 ;  /* 0x00000007ff1d7e24 */ /* 0x000fc4000f8e00ff */
[----:B------:R-:W-:Y:S01]  /*5590*/  FMUL.FTZ R12, R101, R37 ;  /* 0x00000025650c7220 */ /* 0x000fe20000410000 */
[----:B------:R-:W1:Y:S01]  /*55a0*/  @P1 LDC R20, c[0x0][0xbec] ;  /* 0x0002fb00ff141b82 */ /* 0x000e620000000800 */
[----:B------:R-:W-:Y:S01]  /*55b0*/  UIMAD UR10, UR10, UR5, UR43 ;  /* 0x000000050a0a72a4 */ /* 0x000fe2000f8e022b */
[----:B------:R-:W-:-:S04]  /*55c0*/  IMAD.WIDE R10, R152, 0x2, R28 ;  /* 0x00000002980a7825 */ /* 0x000fc800078e021c */
[-C--:B------:R-:W-:Y:S01]  /*55d0*/  FMUL.FTZ R35, R100, R37.reuse ;  /* 0x0000002564237220 */ /* 0x080fe20000410000 */
[----:B------:R-:W-:Y:S01]  /*55e0*/  FMUL.FTZ R15, R97, R37 ;  /* 0x00000025610f7220 */ /* 0x000fe20000410000 */
[----:B------:R-:W-:Y:S01]  /*55f0*/  USHF.R.S32.HI UR11, URZ, 0x1f, UR10 ;  /* 0x0000001f3f0b7899 */ /* 0x000fe2000801140a */
[----:B--2---:R-:W-:Y:S01]  /*5600*/  IMAD R47, R24, R47, UR46 ;  /* 0x0000002e182f7e24 */ /* 0x004fe2000f8e022f */
[C---:B------:R-:W-:Y:S01]  /*5610*/  IADD3 R27, P0, R10.reuse, 0x60, RZ ;  /* 0x000000600a1b7810 */ /* 0x040fe20007f1e0ff */
[----:B------:R-:W2:Y:S01]  /*5620*/  @P1 LDC R69, c[0x0][0xbf0] ;  /* 0x0002fc00ff451b82 */ /* 0x000ea20000000800 */
[----:B------:R-:W-:Y:S01]  /*5630*/  UIMAD UR5, UR11, UR8, URZ ;  /* 0x000000080b0572a4 */ /* 0x000fe2000f8e023f */
[----:B------:R-:W-:Y:S01]  /*5640*/  IMAD R73, R47, 0xc0, R23 ;  /* 0x000000c02f497824 */ /* 0x000fe200078e0217 */
[----:B------:R-:W-:Y:S01]  /*5650*/  LOP3.LUT R6, R27, 0x380, RZ, 0xc0, !PT ;  /* 0x000003801b067812 */ /* 0x000fe200078ec0ff */
[----:B------:R-:W-:Y:S01]  /*5660*/  IMAD.WIDE R28, R5, 0x2, R28 ;  /* 0x00000002051c7825 */ /* 0x000fe200078e021c */
[----:B------:R-:W-:Y:S01]  /*5670*/  UIMAD.WIDE.U32 UR6, UR10, UR8, URZ ;  /* 0x000000080a0672a5 */ /* 0x000fe2000f8e003f */
[----:B------:R-:W-:Y:S01]  /*5680*/  IADD3 R25, P2, R10, 0x40, RZ ;  /* 0x000000400a197810 */ /* 0x000fe20007f5e0ff */
[----:B------:R-:W-:Y:S01]  /*5690*/  UIMAD UR5, UR10, UR9, UR5 ;  /* 0x000000090a0572a4 */ /* 0x000fe2000f8e0205 */
[----:B------:R-:W-:Y:S01]  /*56a0*/  SHF.R.U64 R6, R6, 0x3, RZ ;  /* 0x0000000306067819 */ /* 0x000fe200000012ff */
[----:B------:R-:W-:Y:S01]  /*56b0*/  IMAD.X R9, RZ, RZ, R11, P0 ;  /* 0x000000ffff097224 */ /* 0x000fe200000e060b */
[----:B------:R-:W-:Y:S01]  /*56c0*/  LOP3.LUT R4, R25, 0x380, RZ, 0xc0, !PT ;  /* 0x0000038019047812 */ /* 0x000fe200078ec0ff */
[----:B------:R-:W-:Y:S01]  /*56d0*/  UIADD3 UR5, UR7, UR5, URZ ;  /* 0x0000000507057290 */ /* 0x000fe2000fffe03f */
[----:B------:R-:W-:Y:S01]  /*56e0*/  LOP3.LUT R8, R6, R27, RZ, 0x3c, !PT ;  /* 0x0000001b06087212 */ /* 0x000fe200078e3cff */
[----:B------:R-:W-:Y:S01]  /*56f0*/  IMAD.MOV.U32 R67, RZ, RZ, R73 ;  /* 0x000000ffff437224 */ /* 0x000fe200078e0049 */
[----:B------:R-:W-:Y:S01]  /*5700*/  IADD3 R27, P0, R28, 0x1800, RZ ;  /* 0x000018001c1b7810 */ /* 0x000fe20007f1e0ff */
[----:B------:R-:W-:Y:S01]  /*5710*/  IMAD.U32 R48, RZ, RZ, UR6 ;  /* 0x00000006ff307e24 */ /* 0x000fe2000f8e00ff */
[----:B------:R-:W-:Y:S01]  /*5720*/  MOV R49, UR7 ;  /* 0x0000000700317c02 */ /* 0x000fe20008000f00 */
[----:B-1----:R-:W-:Y:S01]  /*5730*/  @P1 IMAD.HI.U32 R20, R73, R20, RZ ;  /* 0x0000001449141227 */ /* 0x002fe200078e00ff */
[----:B------:R-:W-:Y:S01]  /*5740*/  LOP3.LUT R26, R27, 0x380, RZ, 0xc0, !PT ;  /* 0x000003801b1a7812 */ /* 0x000fe200078ec0ff */
[----:B------:R-:W-:Y:S01]  /*5750*/  USHF.R.S32.HI UR7, URZ, 0x1f, UR45 ;  /* 0x0000001f3f077899 */ /* 0x000fe2000801142d */
[----:B------:R-:W-:Y:S01]  /*5760*/  SHF.R.U64 R4, R4, 0x3, RZ ;  /* 0x0000000304047819 */ /* 0x000fe200000012ff */
[----:B------:R-:W-:Y:S01]  /*5770*/  IMAD.U32 R49, RZ, RZ, UR5 ;  /* 0x00000005ff317e24 */ /* 0x000fe2000f8e00ff */
[----:B------:R-:W-:Y:S01]  /*5780*/  IADD3 R21, P3, R10, 0x20, RZ ;  /* 0x000000200a157810 */ /* 0x000fe20007f7e0ff */
[----:B------:R-:W-:Y:S01]  /*5790*/  SYNCS.ARRIVE.TRANS64.RED.A1T0 RZ, [UR4], RZ ;  /* 0x000000ffffff79a7 */ /* 0x000fe20008100404 */
[----:B--2---:R-:W-:Y:S01]  /*57a0*/  @P1 SHF.R.U32.HI R67, RZ, R69, R20 ;  /* 0x00000045ff431219 */ /* 0x004fe20000011614 */
[----:B0-----:R-:W-:Y:S01]  /*57b0*/  IMAD.WIDE.U32 R48, R38, UR45, R48 ;  /* 0x0000002d26307c25 */ /* 0x001fe2000f8e0030 */
[----:B------:R-:W-:Y:S01]  /*57c0*/  SHF.R.U64 R26, R26, 0x3, RZ ;  /* 0x000000031a1a7819 */ /* 0x000fe200000012ff */
[----:B------:R-:W-:Y:S01]  /*57d0*/  ULDC.64 UR8, c[0x0][0xb88] ;  /* 0x0002e20000087ab9 */ /* 0x000fe20000000a00 */
[----:B------:R-:W-:Y:S01]  /*57e0*/  LOP3.LUT R6, R4, R25, RZ, 0x3c, !PT ;  /* 0x0000001904067212 */ /* 0x000fe200078e3cff */
[----:B------:R-:W-:Y:S01]  /*57f0*/  IMAD.MOV R69, RZ, RZ, -R67 ;  /* 0x000000ffff457224 */ /* 0x000fe200078e0a43 */
[----:B------:R-:W-:Y:S01]  /*5800*/  LOP3.LUT R4, R21, 0x380, RZ, 0xc0, !PT ;  /* 0x0000038015047812 */ /* 0x000fe200078ec0ff */
[----:B------:R-:W-:Y:S01]  /*5810*/  IMAD R64, R38, UR7, RZ ;  /* 0x0000000726407c24 */ /* 0x000fe2000f8e02ff */
[----:B------:R-:W-:Y:S01]  /*5820*/  LOP3.LUT R5, R10, 0x380, RZ, 0xc0, !PT ;  /* 0x000003800a057812 */ /* 0x000fe200078ec0ff */
[----:B------:R-:W-:Y:S01]  /*5830*/  IMAD R69, R0, R69, R73 ;  /* 0x0000004500457224 */ /* 0x000fe200078e0249 */
[----:B------:R-:W-:Y:S01]  /*5840*/  LOP3.LUT R26, R26, R27, RZ, 0x3c, !PT ;  /* 0x0000001b1a1a7212 */ /* 0x000fe200078e3cff */
[----:B------:R-:W-:Y:S01]  /*5850*/  IMAD.X R27, RZ, RZ, R29, P0 ;  /* 0x000000ffff1b7224 */ /* 0x000fe200000e061d */
[----:B------:R-:W-:Y:S01]  /*5860*/  SHF.R.U64 R4, R4, 0x3, RZ ;  /* 0x0000000304047819 */ /* 0x000fe200000012ff */
[----:B------:R-:W-:Y:S01]  /*5870*/  IMAD R64, R39, UR45, R64 ;  /* 0x0000002d27407c24 */ /* 0x000fe2000f8e0240 */
[----:B------:R-:W-:Y:S01]  /*5880*/  IADD3 R38, P0, R67, R48, RZ ;  /* 0x0000003043267210 */ /* 0x000fe20007f1e0ff */
[----:B------:R-:W-:Y:S01]  /*5890*/  IMAD.X R7, RZ, RZ, R11, P2 ;  /* 0x000000ffff077224 */ /* 0x000fe200010e060b */
[----:B------:R-:W-:Y:S01]  /*58a0*/  SHF.R.U64 R5, R5, 0x3, RZ ;  /* 0x0000000305057819 */ /* 0x000fe200000012ff */
[----:B------:R-:W-:Y:S01]  /*58b0*/  ULDC UR5, c[0x0][0xa88] ;  /* 0x0002a20000057ab9 */ /* 0x000fe20000000800 */
[----:B------:R-:W-:Y:S01]  /*58c0*/  SHF.R.S32.HI R39, RZ, 0x1f, R67 ;  /* 0x0000001fff277819 */ /* 0x000fe20000011443 */
[-C--:B------:R-:W-:Y:S01]  /*58d0*/  FMUL.FTZ R36, R96, R37.reuse ;  /* 0x0000002560247220 */ /* 0x080fe20000410000 */
[----:B------:R-:W-:Y:S01]  /*58e0*/  SHF.R.S32.HI R48, RZ, 0x1f, R69 ;  /* 0x0000001fff307819 */ /* 0x000fe20000011445 */
[-C--:B------:R-:W-:Y:S01]  /*58f0*/  FMUL.FTZ R13, R105, R37.reuse ;  /* 0x00000025690d7220 */ /* 0x080fe20000410000 */
[----:B------:R-:W-:Y:S01]  /*5900*/  IADD3 R25, P2, R28, 0x3000, RZ ;  /* 0x000030001c197810 */ /* 0x000fe20007f5e0ff */
[----:B------:R-:W-:Y:S01]  /*5910*/  FMUL.FTZ R34, R104, R37 ;  /* 0x0000002568227220 */ /* 0x000fe20000410000 */
[----:B------:R-:W-:Y:S01]  /*5920*/  LOP3.LUT R4, R4, R21, RZ, 0x3c, !PT ;  /* 0x0000001504047212 */ /* 0x000fe200078e3cff */
[----:B------:R-:W-:Y:S01]  /*5930*/  IMAD R48, R48, UR8, RZ ;  /* 0x0000000830307c24 */ /* 0x000fe2000f8e02ff */
[----:B------:R-:W-:Y:S01]  /*5940*/  LOP3.LUT R10, R5, R10, RZ, 0x3c, !PT ;  /* 0x0000000a050a7212 */ /* 0x000fe200078e3cff */
[----:B------:R-:W-:Y:S01]  /*5950*/  IMAD.X R5, RZ, RZ, R11, P3 ;  /* 0x000000ffff057224 */ /* 0x000fe200018e060b */
[----:B------:R-:W-:Y:S01]  /*5960*/  LOP3.LUT R21, R28, 0x380, RZ, 0xc0, !PT ;  /* 0x000003801c157812 */ /* 0x000fe200078ec0ff */
[----:B------:R-:W-:Y:S01]  /*5970*/  FMUL.FTZ R14, R109, R37 ;  /* 0x000000256d0e7220 */ /* 0x000fe20000410000 */
[----:B------:R-:W-:Y:S01]  /*5980*/  IADD3.X R39, R39, R49, R64, P0, !PT ;  /* 0x0000003127277210 */ /* 0x000fe200007fe440 */
[----:B------:R-:W-:Y:S01]  /*5990*/  IMAD R64, R0, UR5, RZ ;  /* 0x0000000500407c24 */ /* 0x000fe2000f8e02ff */
[----:B------:R-:W-:Y:S01]  /*59a0*/  LOP3.LUT R24, R25, 0x380, RZ, 0xc0, !PT ;  /* 0x0000038019187812 */ /* 0x000fe200078ec0ff */
[-C--:B------:R-:W-:Y:S01]  /*59b0*/  FMUL.FTZ R33, R108, R37.reuse ;  /* 0x000000256c217220 */ /* 0x080fe20000410000 */
[----:B------:R-:W-:Y:S01]  /*59c0*/  SHF.R.U64 R21, R21, 0x3, RZ ;  /* 0x0000000315157819 */ /* 0x000fe200000012ff */
[-C--:B------:R-:W-:Y:S01]  /*59d0*/  FMUL.FTZ R31, R113, R37.reuse ;  /* 0x00000025711f7220 */ /* 0x080fe20000410000 */
[----:B------:R-:W-:Y:S01]  /*59e0*/  IADD3 R71, P3, R28, 0x4800, RZ ;  /* 0x000048001c477810 */ /* 0x000fe20007f7e0ff */
[----:B------:R-:W-:Y:S01]  /*59f0*/  FMUL.FTZ R32, R112, R37 ;  /* 0x0000002570207220 */ /* 0x000fe20000410000 */
[----:B------:R-:W-:Y:S01]  /*5a00*/  MOV R70, R10 ;  /* 0x0000000a00467202 */ /* 0x000fe20000000f00 */
[C---:B------:R-:W-:Y:S01]  /*5a10*/  IMAD R11, R69.reuse, UR9, R48 ;  /* 0x00000009450b7c24 */ /* 0x040fe2000f8e0230 */
[----:B------:R-:W-:Y:S01]  /*5a20*/  MOV R67, R6 ;  /* 0x0000000600437202 */ /* 0x000fe20000000f00 */
[----:B------:R-:W-:Y:S01]  /*5a30*/  IMAD.WIDE.U32 R6, R69, UR8, R38 ;  /* 0x0000000845067c25 */ /* 0x000fe2000f8e0026 */
[----:B------:R-:W-:Y:S01]  /*5a40*/  SHF.R.U64 R24, R24, 0x3, RZ ;  /* 0x0000000318187819 */ /* 0x000fe200000012ff */
[----:B------:R-:W-:Y:S01]  /*5a50*/  ULDC.64 UR8, c[0x0][0xb50] ;  /* 0x0002d40000087ab9 */ /* 0x000fe20000000a00 */
[----:B------:R-:W-:Y:S01]  /*5a60*/  LOP3.LUT R28, R21, R28, RZ, 0x3c, !PT ;  /* 0x0000001c151c7212 */ /* 0x000fe200078e3cff */
[----:B------:R-:W-:Y:S01]  /*5a70*/  IMAD R39, R47, 0xc0, R22 ;  /* 0x000000c02f277824 */ /* 0x000fe200078e0216 */
[----:B------:R-:W-:Y:S01]  /*5a80*/  MOV R66, R8 ;  /* 0x0000000800427202 */ /* 0x000fe20000000f00 */
[--C-:B------:R-:W-:Y:S01]  /*5a90*/  IMAD.X R21, RZ, RZ, R29.reuse, P3 ;  /* 0x000000ffff157224 */ /* 0x100fe200018e061d */
[----:B------:R-:W-:Y:S01]  /*5aa0*/  LOP3.LUT P0, RZ, R17, 0x3, RZ, 0xc0, !PT ;  /* 0x0000000311ff7812 */ /* 0x000fe2000780c0ff */
[----:B------:R-:W-:Y:S01]  /*5ab0*/  VIADD R9, R39, 0x8 ;  /* 0x0000000827097836 */ /* 0x000fe20000000000 */
[----:B------:R-:W-:Y:S01]  /*5ac0*/  IADD3 R7, R7, R11, RZ ;  /* 0x0000000b07077210 */ /* 0x000fe20007ffe0ff */
[-C--:B------:R-:W-:Y:S01]  /*5ad0*/  FMUL.FTZ R30, R117, R37.reuse ;  /* 0x00000025751e7220 */ /* 0x080fe20000410000 */
[----:B------:R-:W-:Y:S01]  /*5ae0*/  LEA R38, P3, R6, UR8, 0x2 ;  /* 0x0000000806267c11 */ /* 0x000fe2000f8610ff */
[----:B------:R-:W-:Y:S01]  /*5af0*/  FMUL.FTZ R37, R116, R37 ;  /* 0x0000002574257220 */ /* 0x000fe20000410000 */
[----:B------:R-:W-:Y:S01]  /*5b00*/  LOP3.LUT R24, R24, R25, RZ, 0x3c, !PT ;  /* 0x0000001918187212 */ /* 0x000fe200078e3cff */
[----:B------:R-:W-:Y:S01]  /*5b10*/  IMAD.X R25, RZ, RZ, R29, P2 ;  /* 0x000000ffff197224 */ /* 0x000fe200010e061d */
[----:B------:R-:W-:Y:S01]  /*5b20*/  ISETP.GE.OR P2, PT, R39, R64, P0 ;  /* 0x000000402700720c */ /* 0x000fe20000746670 */
[----:B------:R-:W-:Y:S01]  /*5b30*/  SHFL.IDX PT, R48, R38, RZ, 0x1c1f ;  /* 0x001c1fff26307589 */ /* 0x000fe200000e0000 */
[----:B------:R-:W-:-:S02]  /*5b40*/  MOV R68, R4 ;  /* 0x0000000400447202 */ /* 0x000fc40000000f00 */
[----:B------:R-:W-:Y:S01]  /*5b50*/  LEA.HI.X R39, R6, UR9, R7, 0x2, P3 ;  /* 0x0000000906277c11 */ /* 0x000fe200098f1407 */
[----:B------:R-:W-:Y:S01]  /*5b60*/  ULDC.64 UR8, c[0x0][0xae8] ;  /* 0x0002ba0000087ab9 */ /* 0x000fe20000000a00 */
[----:B------:R-:W-:Y:S02]  /*5b70*/  ISETP.GE.OR P0, PT, R9, R64, P0 ;  /* 0x000000400900720c */ /* 0x000fe40000706670 */
[----:B------:R-:W-:Y:S01]  /*5b80*/  F2FP.BF16.F32.PACK_AB R4, R40, R43 ;  /* 0x0000002b2804723e */ /* 0x000fe200000010ff */
[----:B------:R-:W0:Y:S01]  /*5b90*/  SHFL.IDX PT, R49, R39, RZ, 0x1c1f ;  /* 0x001c1fff27317589 */ /* 0x000e2200000e0000 */
[----:B------:R-:W-:Y:S02]  /*5ba0*/  F2FP.BF16.F32.PACK_AB R5, R46, R51 ;  /* 0x000000332e05723e */ /* 0x000fe400000010ff */
[----:B------:R-:W-:Y:S01]  /*5bb0*/  F2FP.BF16.F32.PACK_AB R6, R41, R42 ;  /* 0x0000002a2906723e */ /* 0x000fe200000010ff */
[----:B------:R-:W-:Y:S01]  /*5bc0*/  BAR.SYNC.DEFER_BLOCKING 0x1, 0x180 ;  /* 0x0046000000007b1d */ /* 0x000fe20000010000 */
[----:B------:R-:W-:-:S02]  /*5bd0*/  F2FP.BF16.F32.PACK_AB R7, R50, R53 ;  /* 0x000000353207723e */ /* 0x000fc400000010ff */
[----:B------:R-:W-:Y:S02]  /*5be0*/  F2FP.BF16.F32.PACK_AB R10, R12, R35 ;  /* 0x000000230c0a723e */ /* 0x000fe400000010ff */
[----:B------:R-:W-:Y:S02]  /*5bf0*/  F2FP.BF16.F32.PACK_AB R8, R15, R36 ;  /* 0x000000240f08723e */ /* 0x000fe400000010ff */
[----:B------:R-:W-:Y:S01]  /*5c00*/  F2FP.BF16.F32.PACK_AB R9, R52, R55 ;  /* 0x000000373409723e */ /* 0x000fe200000010ff */
[----:B------:R-:W-:Y:S01]  /*5c10*/  SHFL.IDX PT, R50, R38, 0x1, 0x1c1f ;  /* 0x003c1f0026327f89 */ /* 0x000fe200000e0000 */
[----:B------:R-:W-:Y:S02]  /*5c20*/  F2FP.BF16.F32.PACK_AB R11, R54, R57 ;  /* 0x00000039360b723e */ /* 0x000fe400000010ff */
[----:B------:R-:W-:Y:S01]  /*5c30*/  F2FP.BF16.F32.PACK_AB R12, R13, R34 ;  /* 0x000000220d0c723e */ /* 0x000fe200000010ff */
[----:B------:R-:W1:Y:S01]  /*5c40*/  SHFL.IDX PT, R51, R39, 0x1, 0x1c1f ;  /* 0x003c1f0027337f89 */ /* 0x000e6200000e0000 */
[----:B------:R-:W-:-:S02]  /*5c50*/  F2FP.BF16.F32.PACK_AB R13, R56, R59 ;  /* 0x0000003b380d723e */ /* 0x000fc400000010ff */
[----:B------:R-:W-:Y:S02]  /*5c60*/  F2FP.BF16.F32.PACK_AB R14, R14, R33 ;  /* 0x000000210e0e723e */ /* 0x000fe400000010ff */
[----:B------:R-:W-:Y:S02]  /*5c70*/  F2FP.BF16.F32.PACK_AB R15, R58, R61 ;  /* 0x0000003d3a0f723e */ /* 0x000fe400000010ff */
[----:B------:R-:W-:Y:S02]  /*5c80*/  F2FP.BF16.F32.PACK_AB R52, R31, R32 ;  /* 0x000000201f34723e */ /* 0x000fe400000010ff */
[----:B------:R-:W-:Y:S02]  /*5c90*/  F2FP.BF16.F32.PACK_AB R53, R60, R63 ;  /* 0x0000003f3c35723e */ /* 0x000fe400000010ff */
[----:B------:R-:W-:Y:S01]  /*5ca0*/  F2FP.BF16.F32.PACK_AB R54, R30, R37 ;  /* 0x000000251e36723e */ /* 0x000fe200000010ff */
[----:B------:R2:W-:Y:S01]  /*5cb0*/  STSM.16.M88.4 [R70], R4 ;  /* 0x0000000446007844 */ /* 0x0005e20000000200 */
[----:B------:R-:W-:-:S02]  /*5cc0*/  F2FP.BF16.F32.PACK_AB R55, R62, R65 ;  /* 0x000000413e37723e */ /* 0x000fc400000010ff */
[----:B------:R-:W-:Y:S01]  /*5cd0*/  LOP3.LUT R20, R71, 0x380, RZ, 0xc0, !PT ;  /* 0x0000038047147812 */ /* 0x000fe200078ec0ff */
[----:B------:R3:W-:Y:S03]  /*5ce0*/  STSM.16.M88.4 [R68], R8 ;  /* 0x0000000844007844 */ /* 0x0007e60000000200 */
[----:B------:R-:W-:Y:S01]  /*5cf0*/  SHF.R.U64 R20, R20, 0x3, RZ ;  /* 0x0000000314147819 */ /* 0x000fe200000012ff */
[----:B------:R4:W-:Y:S03]  /*5d00*/  STSM.16.M88.4 [R67], R12 ;  /* 0x0000000c43007844 */ /* 0x0009e60000000200 */
[----:B------:R-:W-:Y:S01]  /*5d10*/  LOP3.LUT R20, R20, R71, RZ, 0x3c, !PT ;  /* 0x0000004714147212 */ /* 0x000fe200078e3cff */
[----:B------:R-:W-:Y:S01]  /*5d20*/  STSM.16.M88.4 [R66], R52 ;  /* 0x0000003442007844 */ /* 0x000fe20000000200 */
[----:B------:R-:W-:Y:S08]  /*5d30*/  BAR.SYNC.DEFER_BLOCKING 0x1, 0x180 ;  /* 0x0046000000007b1d */ /* 0x000ff00000010000 */
[----:B--2---:R-:W2:Y:S08]  /*5d40*/  @P1 LDC R5, c[0x0][0xbec] ;  /* 0x0002fb00ff051b82 */ /* 0x004eb00000000800 */
[----:B---3--:R-:W3:Y:S01]  /*5d50*/  @P1 LDC R10, c[0x0][0xbf0] ;  /* 0x0002fc00ff0a1b82 */ /* 0x008ee20000000800 */
[----:B------:R-:W-:Y:S01]  /*5d60*/  IMAD R4, R2, 0x30, R16 ;  /* 0x0000003002047824 */ /* 0x000fe200078e0210 */
[----:B------:R-:W-:-:S06]  /*5d70*/  UIMAD UR6, UR11, UR8, URZ ;  /* 0x000000080b0672a4 */ /* 0x000fcc000f8e023f */
[----:B------:R-:W5:Y:S01]  /*5d80*/  LDC.64 R8, c[0x0][0xae0] ;  /* 0x0002b800ff087b82 */ /* 0x000f620000000a00 */
[----:B0-----:R-:W-:Y:S04]  /*5d90*/  @!P2 ST.E desc[UR50][R48.64], R45 ;  /* 0x0000002d3000a985 */ /* 0x001fe8000c101932 */
[----:B-1----:R-:W-:Y:S04]  /*5da0*/  @!P0 ST.E desc[UR50][R50.64], R44 ;  /* 0x0000002c32008985 */ /* 0x002fe8000c101932 */
[----:B------:R-:W5:Y:S04]  /*5db0*/  LD.E.128 R28, desc[UR50][R28.64] ;  /* 0x000000321c1c7980 */ /* 0x000f68000c101d00 */
[----:B------:R-:W5:Y:S04]  /*5dc0*/  LD.E.128 R32, desc[UR50][R26.64] ;  /* 0x000000321a207980 */ /* 0x000f68000c101d00 */
[----:B------:R-:W5:Y:S04]  /*5dd0*/  LD.E.128 R36, desc[UR50][R24.64] ;  /* 0x0000003218247980 */ /* 0x000f68000c101d00 */
[----:B------:R0:W5:Y:S01]  /*5de0*/  LD.E.128 R40, desc[UR50][R20.64] ;  /* 0x0000003214287980 */ /* 0x000162000c101d00 */
[C---:B------:R-:W-:Y:S01]  /*5df0*/  IMAD R6, R47.reuse, 0xc0, R4 ;  /* 0x000000c02f067824 */ /* 0x040fe200078e0204 */
[----:B------:R-:W-:Y:S01]  /*5e00*/  UIMAD.WIDE.U32 UR4, UR10, UR8, URZ ;  /* 0x000000080a0472a5 */ /* 0x000fe2000f8e003f */
[----:B------:R-:W-:Y:S01]  /*5e10*/  IMAD R47, R47, 0xc0, R16 ;  /* 0x000000c02f2f7824 */ /* 0x000fe200078e0210 */
[----:B------:R-:W-:Y:S01]  /*5e20*/  UIMAD UR6, UR10, UR9, UR6 ;  /* 0x000000090a0672a4 */ /* 0x000fe2000f8e0206 */
[----:B--2---:R-:W-:Y:S01]  /*5e30*/  @P1 IMAD.HI.U32 R5, R6, R5, RZ ;  /* 0x0000000506051227 */ /* 0x004fe200078e00ff */
[----:B------:R-:W-:Y:S01]  /*5e40*/  @!PT LDS RZ, [RZ] ;  /* 0x00000000fffff984 */ /* 0x000fe20000000800 */
[----:B------:R-:W-:Y:S01]  /*5e50*/  @!PT LDS RZ, [RZ] ;  /* 0x00000000fffff984 */ /* 0x000fe20000000800 */
[----:B------:R-:W-:Y:S01]  /*5e60*/  @!PT LDS RZ, [RZ] ;  /* 0x00000000fffff984 */ /* 0x000fe20000000800 */
[----:B------:R-:W-:Y:S01]  /*5e70*/  @!PT LDS RZ, [RZ] ;  /* 0x00000000fffff984 */ /* 0x000fe20000000800 */
[----:B------:R1:W-:Y:S06]  /*5e80*/  MEMBAR.ALL.CTA ;  /* 0x0000000000007992 */ /* 0x0003ec0000008000 */
[----:B-1----:R-:W1:Y:S01]  /*5e90*/  FENCE.VIEW.ASYNC.S ;  /* 0x00000000000073c6 */ /* 0x002e620000000000 */
[----:B------:R-:W-:Y:S01]  /*5ea0*/  ULDC.64 UR8, c[0x0][0xaf0] ;  /* 0x0002bc0000087ab9 */ /* 0x000fe20000000a00 */
[----:B------:R-:W-:Y:S01]  /*5eb0*/  UIADD3 UR5, UR5, UR6, URZ ;  /* 0x0000000605057290 */ /* 0x000fe2000fffe03f */
[----:B------:R-:W-:Y:S01]  /*5ec0*/  IMAD.MOV.U32 R4, RZ, RZ, R6 ;  /* 0x000000ffff047224 */ /* 0x000fe200078e0006 */
[----:B---3--:R-:W-:Y:S01]  /*5ed0*/  @P1 SHF.R.U32.HI R4, RZ, R10, R5 ;  /* 0x0000000aff041219 */ /* 0x008fe20000011605 */
[----:B------:R-:W-:Y:S01]  /*5ee0*/  UIMAD UR6, UR7, UR8, URZ ;  /* 0x00000008070672a4 */ /* 0x000fe2000f8e023f */
[C---:B----4-:R-:W-:Y:S01]  /*5ef0*/  VIADD R13, R47.reuse, 0x30 ;  /* 0x000000302f0d7836 */ /* 0x050fe20000000000 */
[----:B------:R-:W-:Y:S01]  /*5f00*/  UIMAD.WIDE.U32 UR4, UR45, UR8, UR4 ;  /* 0x000000082d0472a5 */ /* 0x000fe2000f8e0004 */
[--C-:B------:R-:W-:Y:S01]  /*5f10*/  SHF.R.S32.HI R5, RZ, 0x1f, R4.reuse ;  /* 0x0000001fff057819 */ /* 0x100fe20000011404 */
[----:B------:R-:W-:Y:S01]  /*5f20*/  UIMAD UR6, UR45, UR9, UR6 ;  /* 0x000000092d0672a4 */ /* 0x000fe2000f8e0206 */
[----:B------:R-:W-:Y:S01]  /*5f30*/  IMAD.MOV R7, RZ, RZ, -R4 ;  /* 0x000000ffff077224 */ /* 0x000fe200078e0a04 */
[----:B------:R-:W-:Y:S01]  /*5f40*/  UIADD3 UR44, UR44, 0x16820, URZ ;  /* 0x000168202c2c7890 */ /* 0x000fe2000fffe03f */
[----:B------:R-:W-:Y:S01]  /*5f50*/  VIADD R15, R47, 0x60 ;  /* 0x000000602f0f7836 */ /* 0x000fe20000000000 */
[----:B------:R-:W-:Y:S01]  /*5f60*/  UIADD3 UR5, UR5, UR6, URZ ;  /* 0x0000000605057290 */ /* 0x000fe2000fffe03f */
[----:B------:R-:W-:Y:S01]  /*5f70*/  IMAD R7, R0, R7, R6 ;  /* 0x0000000700077224 */ /* 0x000fe200078e0206 */
[----:B------:R-:W-:Y:S01]  /*5f80*/  UPRMT UR44, URZ, 0x654, UR44 ;  /* 0x000006543f2c7896 */ /* 0x000fe2000800002c */
[-C--:B-----5:R-:W-:Y:S01]  /*5f90*/  IMAD R5, R5, R8.reuse, RZ ;  /* 0x0000000805057224 */ /* 0x0a0fe200078e02ff */
[----:B------:R-:W-:Y:S01]  /*5fa0*/  UIADD3 UR38, UR38, 0x1, URZ ;  /* 0x0000000126267890 */ /* 0x000fe2000fffe03f */
[----:B0-----:R-:W-:Y:S01]  /*5fb0*/  VIADD R21, R47, 0x90 ;  /* 0x000000902f157836 */ /* 0x001fe20000000000 */
[----:B------:R-:W-:Y:S01]  /*5fc0*/  SHF.R.S32.HI R0, RZ, 0x1f, R7 ;  /* 0x0000001fff007819 */ /* 0x000fe20000011407 */
[C---:B------:R-:W-:Y:S01]  /*5fd0*/  IMAD R9, R4.reuse, R9, R5 ;  /* 0x0000000904097224 */ /* 0x040fe200078e0205 */
[----:B------:R-:W-:Y:S01]  /*5fe0*/  UISETP.NE.AND UP0, UPT, UR38, 0x2, UPT ;  /* 0x000000022600788c */ /* 0x000fe2000bf05270 */
[----:B------:R-:W-:Y:S01]  /*5ff0*/  IMAD.WIDE.U32 R4, R4, R8, UR4 ;  /* 0x0000000404047e25 */ /* 0x000fe2000f8e0008 */
[----:B------:R-:W-:Y:S01]  /*6000*/  ULDC.64 UR4, c[0x0][0xad8] ;  /* 0x0002b60000047ab9 */ /* 0x000fe20000000a00 */
[----:B-1----:R-:W-:Y:S01]  /*6010*/  SYNCS.ARRIVE.TRANS64.RED.A1T0 RZ, [UR44], RZ ;  /* 0x000000ffffff79a7 */ /* 0x002fe2000810042c */
[----:B------:R-:W-:Y:S01]  /*6020*/  UIADD3 UR36, UR36, 0x1, URZ ;  /* 0x0000000124247890 */ /* 0x000fe2000fffe03f */
[----:B------:R-:W-:Y:S01]  /*6030*/  IMAD.IADD R5, R5, 0x1, R9 ;  /* 0x0000000105057824 */ /* 0x000fe200078e0209 */
[----:B------:R-:W-:Y:S01]  /*6040*/  USEL UR38, UR38, URZ, UP0 ;  /* 0x0000003f26267287 */ /* 0x000fe20008000000 */
[----:B------:R-:W-:-:S02]  /*6050*/  IMAD R0, R0, UR4, RZ ;  /* 0x0000000400007c24 */ /* 0x000fc4000f8e02ff */
[----:B------:R-:W-:-:S04]  /*6060*/  IMAD.WIDE.U32 R4, R7, UR4, R4 ;  /* 0x0000000407047c25 */ /* 0x000fc8000f8e0004 */
[----:B------:R-:W-:Y:S01]  /*6070*/  IMAD R9, R7, UR5, R0 ;  /* 0x0000000507097c24 */ /* 0x000fe2000f8e0200 */
[----:B------:R-:W-:Y:S02]  /*6080*/  ULDC.64 UR4, c[0x0][0xa80] ;  /* 0x0002a00000047ab9 */ /* 0x000fe40000000a00 */
[----:B------:R-:W-:Y:S01]  /*6090*/  LEA R0, P0, R4, UR4, 0x1 ;  /* 0x0000000404007c11 */ /* 0x000fe2000f8008ff */
[----:B------:R-:W-:Y:S01]  /*60a0*/  IMAD.IADD R5, R5, 0x1, R9 ;  /* 0x0000000105057824 */ /* 0x000fe200078e0209 */
[----:B------:R-:W-:-:S03]  /*60b0*/  ULDC UR4, c[0x0][0xac8] ;  /* 0x0002b20000047ab9 */ /* 0x000fc60000000800 */
[----:B------:R-:W-:Y:S01]  /*60c0*/  SHFL.IDX PT, R6, R0, 0x1, 0x181f ;  /* 0x00381f0000067f89 */ /* 0x000fe200000e0000 */
[----:B------:R-:W-:Y:S02]  /*60d0*/  LEA.HI.X R12, R4, UR5, R5, 0x1, P0 ;  /* 0x00000005040c7c11 */ /* 0x000fe400080f0c05 */
[----:B------:R-:W-:Y:S01]  /*60e0*/  ISETP.GE.AND P0, PT, R3, UR4, PT ;  /* 0x0000000403007c0c */ /* 0x000fe2000bf06270 */
[----:B------:R-:W-:Y:S01]  /*60f0*/  SHFL.IDX PT, R4, R0, RZ, 0x181f ;  /* 0x00181fff00047589 */ /* 0x000fe200000e0000 */
[----:B------:R-:W-:Y:S02]  /*6100*/  ULDC UR4, c[0x0][0xc] ;  /* 0x0000030000047ab9 */ /* 0x000fe40000000800 */
[-C--:B------:R-:W-:Y:S01]  /*6110*/  ISETP.GE.OR P1, PT, R47, R64.reuse, P0 ;  /* 0x000000402f00720c */ /* 0x080fe20000726670 */
[----:B------:R-:W0:Y:S01]  /*6120*/  SHFL.IDX PT, R5, R12, RZ, 0x181f ;  /* 0x00181fff0c057589 */ /* 0x000e2200000e0000 */
[-C--:B------:R-:W-:Y:S01]  /*6130*/  ISETP.GE.OR P2, PT, R13, R64.reuse, P0 ;  /* 0x000000400d00720c */ /* 0x080fe20000746670 */
[----:B------:R-:W-:Y:S01]  /*6140*/  UIADD3 UR46, UR4, UR46, URZ ;  /* 0x0000002e042e7290 */ /* 0x000fe2000fffe03f */
[-C--:B------:R-:W-:Y:S01]  /*6150*/  ISETP.GE.OR P3, PT, R15, R64.reuse, P0 ;  /* 0x000000400f00720c */ /* 0x080fe20000766670 */
[----:B------:R-:W1:Y:S01]  /*6160*/  SHFL.IDX PT, R7, R12, 0x1, 0x181f ;  /* 0x00381f000c077f89 */ /* 0x000e6200000e0000 */
[----:B------:R-:W-:Y:S01]  /*6170*/  ISETP.GE.OR P0, PT, R21, R64, P0 ;  /* 0x000000401500720c */ /* 0x000fe20000706670 */
[----:B------:R-:W-:-:S02]  /*6180*/  USEL UR4, URZ, 0x1, UP0 ;  /* 0x000000013f047887 */ /* 0x000fc40008000000 */
[----:B------:R-:W-:Y:S02]  /*6190*/  SHFL.IDX PT, R8, R0, 0x2, 0x181f ;  /* 0x00581f0000087f89 */ /* 0x000fe400000e0000 */
[----:B------:R-:W-:Y:S02]  /*61a0*/  ULOP3.LUT UR37, UR37, UR4, URZ, 0x3c, !UPT ;  /* 0x0000000425257292 */ /* 0x000fe4000f8e3c3f */
[----:B------:R-:W2:Y:S04]  /*61b0*/  SHFL.IDX PT, R9, R12, 0x2, 0x181f ;  /* 0x00581f000c097f89 */ /* 0x000ea800000e0000 */
[----:B------:R3:W-:Y:S04]  /*61c0*/  SHFL.IDX PT, R10, R0, 0x3, 0x181f ;  /* 0x00781f00000a7f89 */ /* 0x0007e800000e0000 */
[----:B------:R-:W4:Y:S01]  /*61d0*/  SHFL.IDX PT, R11, R12, 0x3, 0x181f ;  /* 0x00781f000c0b7f89 */ /* 0x000f2200000e0000 */
[----:B---3--:R-:W3:Y:S01]  /*61e0*/  LDC R0, c[0x0][0xc34] ;  /* 0x00030d00ff007b82 */ /* 0x008ee20000000800 */
[----:B0-----:R-:W-:-:S04]  /*61f0*/  @!P1 IMAD.WIDE R4, R3, 0x2, R4 ;  /* 0x0000000203049825 */ /* 0x001fc800078e0204 */
[----:B-1----:R-:W-:-:S04]  /*6200*/  @!P2 IMAD.WIDE R6, R3, 0x2, R6 ;  /* 0x000000020306a825 */ /* 0x002fc800078e0206 */
[----:B--2---:R-:W-:-:S04]  /*6210*/  @!P3 IMAD.WIDE R8, R3, 0x2, R8 ;  /* 0x000000020308b825 */ /* 0x004fc800078e0208 */
[----:B----4-:R-:W-:Y:S01]  /*6220*/  @!P0 IMAD.WIDE R10, R3, 0x2, R10 ;  /* 0x00000002030a8825 */ /* 0x010fe200078e020a */
[----:B------:R0:W-:Y:S04]  /*6230*/  @!P1 ST.E.128 desc[UR50][R4.64], R28 ;  /* 0x0000001c04009985 */ /* 0x0001e8000c101d32 */
[----:B------:R0:W-:Y:S04]  /*6240*/  @!P2 ST.E.128 desc[UR50][R6.64], R32 ;  /* 0x000000200600a985 */ /* 0x0001e8000c101d32 */
[----:B------:R0:W-:Y:S04]  /*6250*/  @!P3 ST.E.128 desc[UR50][R8.64], R36 ;  /* 0x000000240800b985 */ /* 0x0001e8000c101d32 */
[----:B------:R0:W-:Y:S01]  /*6260*/  @!P0 ST.E.128 desc[UR50][R10.64], R40 ;  /* 0x000000280a008985 */ /* 0x0001e2000c101d32 */
[----:B---3--:R-:W-:-:S13]  /*6270*/  ISETP.LE.AND P0, PT, R0, UR46, PT ;  /* 0x0000002e00007c0c */ /* 0x008fda000bf03270 */
[----:B------:R-:W-:Y:S05]  /*6280*/  @!P0 BRA `(.L_x_12750) ;  /* 0xffffffa800848947 */ /* 0x000fea000383ffff */
[----:B------:R-:W-:Y:S05]  /*6290*/  EXIT ;  /* 0x000000000000794d */ /* 0x000fea0003800000 */
.L_x_12724:
[----:B------:R-:W-:-:S08]  /*62a0*/  NOP ;  /* 0x0000000000007918 */ /* 0x000fd00000000000 */
[----:B------:R-:W0:-:S00]  /*62b0*/  USETMAXREG.DEALLOC.CTAPOOL 0x20 ;  /* 0x00000020000079c8 */ /* 0x000e0000080e0500 */
[----:B------:R-:W2:Y:S01]  /*62c0*/  S2UR UR10, SR_CTAID.X ;  /* 0x00000000000a79c3 */ /* 0x000ea20000002500 */
[----:B0-----:R-:W-:Y:S01]  /*62d0*/  MOV R24, 0x1 ;  /* 0x0000000100187802 */ /* 0x001fe20000000f00 */
[----:B------:R-:W-:Y:S02]  /*62e0*/  IMAD.MOV.U32 R22, RZ, RZ, RZ ;  /* 0x000000ffff167224 */ /* 0x000fe400078e00ff */
[----:B------:R-:W-:-:S04]  /*62f0*/  IMAD.MOV.U32 R0, RZ, RZ, 0x1 ;  /* 0x00000001ff007424 */ /* 0x000fc800078e00ff */
[----:B------:R-:W2:Y:S02]  /*6300*/  LDC R2, c[0x0][0xc34] ;  /* 0x00030d00ff027b82 */ /* 0x000ea40000000800 */
[----:B--2---:R-:W-:-:S13]  /*6310*/  ISETP.LE.AND P0, PT, R2, UR10, PT ;  /* 0x0000000a02007c0c */ /* 0x004fda000bf03270 */
[----:B------:R-:W-:Y:S05]  /*6320*/  @P0 BRA `(.L_x_12751) ;  /* 0x0000003800400947 */ /* 0x000fea0003800000 */
[----:B------:R-:W0:Y:S01]  /*6330*/  S2R R3, SR_TID.X ;  /* 0x0000000000037919 */ /* 0x000e220000002100 */
[----:B-1----:R-:W-:Y:S01]  /*6340*/  ULDC.64 UR4, c[0x0][0x418] ;  /* 0x0001060000047ab9 */ /* 0x002fe20000000a00 */
[----:B------:R-:W-:Y:S01]  /*6350*/  ULDC.64 UR6, c[0x0][0x2f0] ;  /* 0x0000bc0000067ab9 */ /* 0x000fe20000000a00 */
[----:B------:R-:W-:Y:S01]  /*6360*/  UISETP.NE.U32.AND UP0, UPT, UR4, URZ, UPT ;  /* 0x0000003f0400728c */ /* 0x000fe2000bf05070 */
[----:B------:R-:W1:Y:S01]  /*6370*/  S2UR UR8, SR_CgaCtaId ;  /* 0x00000000000879c3 */ /* 0x000e620000008800 */
[----:B------:R-:W-:Y:S01]  /*6380*/  LOP3.LUT R25, R25, 0xfffffffe, RZ, 0xc0, !PT ;  /* 0xfffffffe19197812 */ /* 0x000fe200078ec0ff */
[----:B------:R-:W-:Y:S01]  /*6390*/  ULDC UR4, c[0x0][0x424] ;  /* 0x0001090000047ab9 */ /* 0x000fe20000000800 */
[----:B------:R-:W-:Y:S01]  /*63a0*/  UISETP.NE.AND.EX UP0, UPT, UR5, URZ, UPT, UP0 ;  /* 0x0000003f0500728c */ /* 0x000fe2000bf05300 */
[----:B------:R-:W-:Y:S01]  /*63b0*/  IMAD.MOV.U32 R24, RZ, RZ, 0x1 ;  /* 0x00000001ff187424 */ /* 0x000fe200078e00ff */
[----:B------:R-:W-:Y:S01]  /*63c0*/  ULDC UR9, c[0x0][0x2b8] ;  /* 0x0000ae0000097ab9 */ /* 0x000fe20000000800 */
[----:B------:R-:W-:Y:S01]  /*63d0*/  ULDC UR37, c[0x0][0x448] ;  /* 0x0001120000257ab9 */ /* 0x000fe20000000800 */
[----:B------:R-:W-:Y:S01]  /*63e0*/  USEL UR4, UR4, 0x1, UP0 ;  /* 0x0000000104047887 */ /* 0x000fe20008000000 */
[----:B------:R-:W-:Y:S01]  /*63f0*/  IMAD.MOV.U32 R22, RZ, RZ, RZ ;  /* 0x000000ffff167224 */ /* 0x000fe200078e00ff */
[----:B------:R-:W-:Y:S01]  /*6400*/  UMOV UR38, 0x400 ;  /* 0x0000040000267882 */ /* 0x000fe20000000000 */
[----:B------:R-:W-:-:S02]  /*6410*/  ULOP3.LUT UR41, UR39, 0x2, URZ, 0xfc, !UPT ;  /* 0x0000000227297892 */ /* 0x000fc4000f8efc3f */
[----:B------:R-:W-:Y:S01]  /*6420*/  UIMAD UR36, UR4, UR6, URZ ;  /* 0x00000006042472a4 */ /* 0x000fe2000f8e023f */
[----:B------:R-:W-:Y:S02]  /*6430*/  ULDC UR43, c[0x0][0xc] ;  /* 0x00000300002b7ab9 */ /* 0x000fe40000000800 */
[----:B------:R-:W-:Y:S01]  /*6440*/  ULDC UR4, c[0x0][0x288] ;  /* 0x0000a20000047ab9 */ /* 0x000fe20000000800 */
[----:B------:R-:W-:Y:S02]  /*6450*/  UIADD3 UR5, UR36, 0x7f, URZ ;  /* 0x0000007f24057890 */ /* 0x000fe4000fffe03f */
[----:B------:R-:W-:Y:S02]  /*6460*/  UIMAD UR37, UR37, UR4, URZ ;  /* 0x00000004252572a4 */ /* 0x000fe4000f8e023f */
[----:B------:R-:W-:-:S04]  /*6470*/  USHF.R.S32.HI UR6, URZ, 0x1f, UR5 ;  /* 0x0000001f3f067899 */ /* 0x000fc80008011405 */
[----:B------:R-:W-:Y:S02]  /*6480*/  ULEA.HI UR6, UR6, UR5, URZ, 0x7 ;  /* 0x0000000506067291 */ /* 0x000fe4000f8f383f */
[----:B-1----:R-:W-:Y:S01]  /*6490*/  ULEA UR38, UR8, UR38, 0x18 ;  /* 0x0000002608267291 */ /* 0x002fe2000f8ec03f */
[C---:B0-----:R-:W-:Y:S01]  /*64a0*/  IMAD.SHL.U32 R29, R3.reuse, 0x8, RZ ;  /* 0x00000008031d7824 */ /* 0x041fe200078e00ff */
[----:B------:R-:W-:Y:S01]  /*64b0*/  ULEA.HI.SX32 UR42, UR6, 0xffffffff, 0x19 ;  /* 0xffffffff062a7891 */ /* 0x000fe2000f8fca3f */
[----:B------:R-:W-:Y:S01]  /*64c0*/  IMAD.SHL.U32 R2, R3, 0x10, RZ ;  /* 0x0000001003027824 */ /* 0x000fe200078e00ff */
[----:B------:R-:W-:Y:S02]  /*64d0*/  ULEA.HI.SX32 UR40, UR6, 0xfffffffe, 0x19 ;  /* 0xfffffffe06287891 */ /* 0x000fe4000f8fca3f */
[C---:B------:R-:W-:Y:S01]  /*64e0*/  LOP3.LUT R4, R29.reuse, 0x38, RZ, 0xc0, !PT ;  /* 0x000000381d047812 */ /* 0x040fe200078ec0ff */
[----:B------:R-:W-:Y:S01]  /*64f0*/  USHF.L.U32 UR4, UR42, 0x7, URZ ;  /* 0x000000072a047899 */ /* 0x000fe2000800063f */
[----:B------:R-:W-:-:S02]  /*6500*/  LOP3.LUT R0, R29, 0x1f8, RZ, 0xc0, !PT ;  /* 0x000001f81d007812 */ /* 0x000fc400078ec0ff */
[----:B------:R-:W-:Y:S02]  /*6510*/  ISETP.GE.AND P1, PT, R4, UR7, PT ;  /* 0x0000000704007c0c */ /* 0x000fe4000bf26270 */
[----:B------:R-:W-:Y:S02]  /*6520*/  LOP3.LUT R0, R0, 0x38, R3, 0x78, !PT ;  /* 0x0000003800007812 */ /* 0x000fe400078e7803 */
[----:B------:R-:W-:Y:S02]  /*6530*/  ISETP.GE.AND P0, PT, R4, UR7, PT ;  /* 0x0000000704007c0c */ /* 0x000fe4000bf06270 */
[----:B------:R-:W-:Y:S02]  /*6540*/  LOP3.LUT R29, R0, 0x200, R29, 0xf8, !PT ;  /* 0x00000200001d7812 */ /* 0x000fe400078ef81d */
[----:B------:R-:W-:Y:S01]  /*6550*/  SHF.R.U32.HI R0, RZ, 0x3, R3 ;  /* 0x00000003ff007819 */ /* 0x000fe20000011603 */
[----:B------:R-:W-:Y:S01]  /*6560*/  IMAD.U32 R3, RZ, RZ, UR10 ;  /* 0x0000000aff037e24 */ /* 0x000fe2000f8e00ff */
[----:B------:R-:W-:-:S03]  /*6570*/  LOP3.LUT R2, R2, 0x70, RZ, 0xc0, !PT ;  /* 0x0000007002027812 */ /* 0x000fc600078ec0ff */
[----:B------:R-:W-:Y:S01]  /*6580*/  @P1 LOP3.LUT R25, R25, 0x1, RZ, 0xfc, !PT ;  /* 0x0000000119191812 */ /* 0x000fe200078efcff */
[----:B------:R0:W-:Y:S03]  /*6590*/  STL [R1+0x8], R3 ;  /* 0x0000080301007387 */ /* 0x0001e60000100800 */
[----:B------:R-:W-:Y:S01]  /*65a0*/  LOP3.LUT R25, R25, 0xfffffffd, RZ, 0xc0, !PT ;  /* 0xfffffffd19197812 */ /* 0x000fe200078ec0ff */
[----:B------:R1:W-:Y:S03]  /*65b0*/  STL [R1+0xc], RZ ;  /* 0x00000cff01007387 */ /* 0x0003e60000100800 */
[----:B------:R-:W-:Y:S02]  /*65c0*/  @P0 LOP3.LUT R25, R25, 0x2, RZ, 0xfc, !PT ;  /* 0x0000000219190812 */ /* 0x000fe400078efcff */
[----:B------:R-:W-:-:S02]  /*65d0*/  ISETP.GE.AND P0, PT, R4, UR9, PT ;  /* 0x0000000904007c0c */ /* 0x000fc4000bf06270 */
[----:B0-----:R-:W-:Y:S02]  /*65e0*/  LOP3.LUT R3, R0, 0xf, RZ, 0xc0, !PT ;  /* 0x0000000f00037812 */ /* 0x001fe400078ec0ff */
[----:B------:R-:W-:Y:S02]  /*65f0*/  MOV R0, UR4 ;  /* 0x0000000400007c02 */ /* 0x000fe40008000f00 */
[----:B------:R-:W-:Y:S02]  /*6600*/  LOP3.LUT R25, R25, 0xffffffef, RZ, 0xc0, !PT ;  /* 0xffffffef19197812 */ /* 0x000fe400078ec0ff */
[----:B------:R-:W-:Y:S02]  /*6610*/  LOP3.LUT R5, R3, R2, RZ, 0xfc, !PT ;  /* 0x0000000203057212 */ /* 0x000fe400078efcff */
[----:B------:R-:W-:Y:S02]  /*6620*/  LEA R4, R29, UR38, 0x1 ;  /* 0x000000261d047c11 */ /* 0x000fe4000f8e08ff */
[----:B------:R-:W-:-:S02]  /*6630*/  LOP3.LUT R2, R3, UR4, R2, 0xfe, !PT ;  /* 0x0000000403027c12 */ /* 0x000fc4000f8efe02 */
[----:B------:R-:W-:Y:S02]  /*6640*/  @P0 LOP3.LUT R25, R25, 0x10, RZ, 0xfc, !PT ;  /* 0x0000001019190812 */ /* 0x000fe400078efcff */
[----:B-1----:R-:W-:-:S07]  /*6650*/  IADD3 R0, -R3, UR36, -R0 ;  /* 0x0000002403007c10 */ /* 0x002fce000fffe900 */
.L_x_12786:
[----:B------:R-:W2:Y:S01]  /*6660*/  LDL R6, [R1+0x8] ;  /* 0x0000080001067983 */ /* 0x000ea20000100800 */
[----:B------:R-:W0:Y:S01]  /*6670*/  LDC R0, c[0x0][0xc38] ;  /* 0x00030e00ff007b82 */ /* 0x000e220000000800 */
[----:B------:R-:W-:Y:S05]  /*6680*/  YIELD ;  /* 0x0000000000007946 */ /* 0x000fea0003800000 */
[----:B------:R-:W-:Y:S01]  /*6690*/  ULDC.64 UR4, c[0x0][0xa28] ;  /* 0x00028a0000047ab9 */ /* 0x000fe20000000a00 */
[----:B------:R-:W-:Y:S01]  /*66a0*/  IMAD.MOV.U32 R17, RZ, RZ, RZ ;  /* 0x000000ffff117224 */ /* 0x000fe200078e00ff */
[----:B------:R-:W1:Y:S01]  /*66b0*/  LDC R2, c[0x0][0xc44] ;  /* 0x00031100ff027b82 */ /* 0x000e620000000800 */
[----:B------:R-:W-:-:S04]  /*66c0*/  ISETP.NE.U32.AND P0, PT, RZ, UR4, PT ;  /* 0x00000004ff007c0c */ /* 0x000fc8000bf05070 */
[----:B------:R-:W-:Y:S02]  /*66d0*/  ISETP.NE.AND.EX P0, PT, RZ, UR5, PT, P0 ;  /* 0x00000005ff007c0c */ /* 0x000fe4000bf05300 */
[----:B0-----:R-:W-:Y:S02]  /*66e0*/  ISETP.NE.AND P1, PT, R0, 0x1, PT ;  /* 0x000000010000780c */ /* 0x001fe40003f25270 */
[----:B-1----:R-:W-:-:S09]  /*66f0*/  ISETP.NE.AND P2, PT, R2, 0x1, PT ;  /* 0x000000010200780c */ /* 0x002fd20003f45270 */
[----:B------:R-:W0:Y:S08]  /*6700*/  @P0 LDC.64 R2, c[0x0][0xa28] ;  /* 0x00028a00ff020b82 */ /* 0x000e300000000a00 */
[----:B------:R-:W2:Y:S08]  /*6710*/  @P1 LDC R0, c[0x0][0xc3c] ;  /* 0x00030f00ff001b82 */ /* 0x000eb00000000800 */
[----:B------:R-:W1:Y:S08]  /*6720*/  @P1 LDC R7, c[0x0][0xc40] ;  /* 0x00031000ff071b82 */ /* 0x000e700000000800 */
[----:B------:R-:W3:Y:S01]  /*6730*/  @P2 LDC.64 R4, c[0x0][0xc48] ;  /* 0x00031200ff042b82 */ /* 0x000ee20000000a00 */
[----:B--2---:R-:W-:-:S04]  /*6740*/  @P1 IMAD.HI.U32 R0, R6, R0, RZ ;  /* 0x0000000006001227 */ /* 0x004fc800078e00ff */
[----:B------:R-:W-:Y:S01]  /*6750*/  IMAD.MOV.U32 R23, RZ, RZ, R6 ;  /* 0x000000ffff177224 */ /* 0x000fe200078e0006 */
[----:B-1----:R-:W-:-:S05]  /*6760*/  @P1 SHF.R.U32.HI R23, RZ, R7, R0 ;  /* 0x00000007ff171219 */ /* 0x002fca0000011600 */
[----:B---3--:R-:W-:-:S04]  /*6770*/  @P2 IMAD.HI.U32 R4, R23, R4, RZ ;  /* 0x0000000417042227 */ /* 0x008fc800078e00ff */
[----:B------:R-:W-:Y:S01]  /*6780*/  IMAD.MOV.U32 R18, RZ, RZ, R23 ;  /* 0x000000ffff127224 */ /* 0x000fe200078e0017 */
[----:B------:R-:W-:-:S05]  /*6790*/  @P2 SHF.R.U32.HI R18, RZ, R5, R4 ;  /* 0x00000005ff122219 */ /* 0x000fca0000011604 */
        /* <DEDUP_REMOVED lines=23> */
.L_x_12752:
        /* <DEDUP_REMOVED lines=20> */
.L_x_12754:
        /* <DEDUP_REMOVED lines=15> */
.L_x_12753:
[----:B------:R-:W-:Y:S01]  /*6b40*/  ULDC.64 UR4, c[0x0][0x9f8] ;  /* 0x00027e0000047ab9 */ /* 0x000fe20000000a00 */
[----:B------:R-:W-:Y:S01]  /*6b50*/  IMAD.MOV.U32 R28, RZ, RZ, R18 ;  /* 0x000000ffff1c7224 */ /* 0x000fe200078e0012 */
[----:B------:R-:W-:Y:S01]  /*6b60*/  ISETP.NE.U32.AND P0, PT, RZ, UR4, PT ;  /* 0x00000004ff007c0c */ /* 0x000fe2000bf05070 */
[----:B------:R-:W1:Y:S01]  /*6b70*/  LDC R9, c[0x0][0x430] ;  /* 0x00010c00ff097b82 */ /* 0x000e620000000800 */
[----:B------:R-:W2:Y:S01]  /*6b80*/  S2R R19, SR_TID.X ;  /* 0x0000000000137919 */ /* 0x000ea20000002100 */
[----:B------:R-:W-:Y:S01]  /*6b90*/  USHF.L.U32 UR44, UR42, 0x7, URZ ;  /* 0x000000072a2c7899 */ /* 0x000fe2000800063f */
[----:B------:R-:W-:Y:S01]  /*6ba0*/  ISETP.NE.AND.EX P0, PT, RZ, UR5, PT, P0 ;  /* 0x00000005ff007c0c */ /* 0x000fe2000bf05300 */
[----:B------:R-:W-:-:S12]  /*6bb0*/  ULDC UR4, c[0x0][0xc44] ;  /* 0x0003110000047ab9 */ /* 0x000fd80000000800 */
[----:B------:R-:W3:Y:S02]  /*6bc0*/  @P0 LDC.64 R2, c[0x0][0x9f8] ;  /* 0x00027e00ff020b82 */ /* 0x000ee40000000a00 */
[----:B---3--:R-:W-:-:S05]  /*6bd0*/  @P0 IMAD.WIDE R2, R18, 0x4, R2 ;  /* 0x0000000412020825 */ /* 0x008fca00078e0202 */
[----:B------:R3:W4:Y:S01]  /*6be0*/  @P0 LDG.E R28, desc[UR50][R2.64] ;  /* 0x00000032021c0981 */ /* 0x000722000c1e1900 */
[----:B-1----:R-:W-:Y:S02]  /*6bf0*/  ISETP.NE.AND P1, PT, R9, 0x1, PT ;  /* 0x000000010900780c */ /* 0x002fe40003f25270 */
[----:B--2---:R-:W-:Y:S02]  /*6c00*/  SHF.R.U32.HI R16, RZ, 0x3, R19 ;  /* 0x00000003ff107819 */ /* 0x004fe40000011613 */
[----:B------:R-:W-:Y:S02]  /*6c10*/  SHF.L.U32 R19, R19, 0x4, RZ ;  /* 0x0000000413137819 */ /* 0x000fe400000006ff */
[----:B------:R-:W-:Y:S02]  /*6c20*/  LOP3.LUT R16, R16, 0xf, RZ, 0xc0, !PT ;  /* 0x0000000f10107812 */ /* 0x000fe400078ec0ff */
[----:B------:R-:W-:Y:S02]  /*6c30*/  LOP3.LUT R19, R19, 0x70, RZ, 0xc0, !PT ;  /* 0x0000007013137812 */ /* 0x000fe400078ec0ff */
[----:B------:R-:W-:-:S02]  /*6c40*/  LOP3.LUT R25, R25, 0xfffffff7, RZ, 0xc0, !PT ;  /* 0xfffffff719197812 */ /* 0x000fc400078ec0ff */
[----:B------:R-:W-:Y:S01]  /*6c50*/  LOP3.LUT R16, R16, UR44, R19, 0xfe, !PT ;  /* 0x0000002c10107c12 */ /* 0x000fe2000f8efe13 */
[----:B------:R-:W1:Y:S01]  /*6c60*/  @P1 LDC R5, c[0x0][0x434] ;  /* 0x00010d00ff051b82 */ /* 0x000e620000000800 */
[----:B------:R-:W-:Y:S02]  /*6c70*/  @P1 LOP3.LUT R25, R25, 0x8, RZ, 0xfc, !PT ;  /* 0x0000000819191812 */ /* 0x000fe400078efcff */
[C---:B------:R-:W-:Y:S01]  /*6c80*/  ISETP.GE.AND P0, PT, R16.reuse, UR36, PT ;  /* 0x0000002410007c0c */ /* 0x040fe2000bf06270 */
[----:B------:R-:W-:-:S04]  /*6c90*/  IMAD.IADD R0, R16, 0x1, R17 ;  /* 0x0000000110007824 */ /* 0x000fc800078e0211 */
[----:B------:R-:W2:Y:S01]  /*6ca0*/  @P1 LDC R7, c[0x0][0x438] ;  /* 0x00010e00ff071b82 */ /* 0x000ea20000000800 */
[----:B------:R-:W-:Y:S02]  /*6cb0*/  IMAD.MOV.U32 R8, RZ, RZ, R0 ;  /* 0x000000ffff087224 */ /* 0x000fe400078e0000 */
[----:B-1----:R-:W-:-:S05]  /*6cc0*/  @P1 IMAD.HI.U32 R4, R0, R5, RZ ;  /* 0x0000000500041227 */ /* 0x002fca00078e00ff */
[----:B--2---:R-:W-:Y:S02]  /*6cd0*/  @P1 SHF.R.U32.HI R8, RZ, R7, R4 ;  /* 0x00000007ff081219 */ /* 0x004fe40000011604 */
[----:B------:R-:W1:Y:S02]  /*6ce0*/  @!P0 LDC.64 R4, c[0x0][0x428] ;  /* 0x00010a00ff048b82 */ /* 0x000e640000000a00 */
[--C-:B---3--:R-:W-:Y:S01]  /*6cf0*/  @!P0 SHF.R.S32.HI R3, RZ, 0x1f, R8.reuse ;  /* 0x0000001fff038819 */ /* 0x108fe20000011408 */
[----:B------:R-:W-:-:S05]  /*6d00*/  @!P0 IMAD.MOV.U32 R2, RZ, RZ, R8 ;  /* 0x000000ffff028224 */ /* 0x000fca00078e0008 */
[----:B------:R-:W2:Y:S01]  /*6d10*/  @!P0 LDC.64 R6, c[0x0][0x418] ;  /* 0x00010600ff068b82 */ /* 0x000ea20000000a00 */
[----:B----4-:R-:W-:Y:S01]  /*6d20*/  SHF.R.S32.HI R10, RZ, 0x1f, R28 ;  /* 0x0000001fff0a7819 */ /* 0x010fe2000001141c */
[----:B-1----:R-:W-:-:S04]  /*6d30*/  @!P0 IMAD.WIDE.U32 R2, R28, R4, R2 ;  /* 0x000000041c028225 */ /* 0x002fc800078e0002 */
[----:B------:R-:W-:Y:S01]  /*6d40*/  @!P0 IMAD R4, R10, R4, RZ ;  /* 0x000000040a048224 */ /* 0x000fe200078e02ff */
[----:B--2---:R-:W-:Y:S01]  /*6d50*/  @!P0 LEA R6, P1, R2, R6, 0x2 ;  /* 0x0000000602068211 */ /* 0x004fe200078210ff */
[----:B------:R1:W-:Y:S02]  /*6d60*/  STL [R1], R10 ;  /* 0x0000000a01007387 */ /* 0x0003e40000100800 */
[----:B------:R-:W-:Y:S02]  /*6d70*/  @!P0 IMAD R5, R28, R5, R4 ;  /* 0x000000051c058224 */ /* 0x000fe400078e0204 */
[----:B------:R-:W-:Y:S02]  /*6d80*/  IMAD.MOV.U32 R4, RZ, RZ, RZ ;  /* 0x000000ffff047224 */ /* 0x000fe400078e00ff */
[----:B------:R-:W-:-:S05]  /*6d90*/  @!P0 IMAD.IADD R3, R3, 0x1, R5 ;  /* 0x0000000103038824 */ /* 0x000fca00078e0205 */
[----:B------:R-:W-:-:S05]  /*6da0*/  @!P0 LEA.HI.X R7, R2, R7, R3, 0x2, P1 ;  /* 0x0000000702078211 */ /* 0x000fca00008f1403 */
[----:B------:R1:W5:Y:S01]  /*6db0*/  @!P0 LDG.E R4, desc[UR50][R6.64] ;  /* 0x0000003206048981 */ /* 0x000362000c1e1900 */
[----:B------:R-:W-:Y:S01]  /*6dc0*/  IMAD.U32 R2, RZ, RZ, UR41 ;  /* 0x00000029ff027e24 */ /* 0x000fe2000f8e00ff */
[----:B------:R-:W-:Y:S01]  /*6dd0*/  UMOV UR5, 0xffffffff ;  /* 0xffffffff00057882 */ /* 0x000fe20000000000 */
[----:B------:R-:W-:Y:S01]  /*6de0*/  IMAD.MOV R5, RZ, RZ, -R8 ;  /* 0x000000ffff057224 */ /* 0x000fe200078e0a08 */
[----:B------:R-:W-:Y:S02]  /*6df0*/  LOP3.LUT R25, R25, 0xfffffffb, RZ, 0xc0, !PT ;  /* 0xfffffffb19197812 */ /* 0x000fe400078ec0ff */
[----:B------:R-:W-:Y:S01]  /*6e00*/  ISETP.NE.AND P2, PT, R2, 0x3, PT ;  /* 0x000000030200780c */ /* 0x000fe20003f45270 */
[----:B------:R-:W-:Y:S01]  /*6e10*/  IMAD R5, R9, R5, R0 ;  /* 0x0000000509057224 */ /* 0x000fe200078e0200 */
[----:B------:R-:W-:-:S05]  /*6e20*/  IADD3 R0, -R18, RZ, RZ ;  /* 0x000000ff12007210 */ /* 0x000fca0007ffe1ff */
[----:B------:R-:W-:-:S06]  /*6e30*/  IMAD R19, R0, UR4, R23 ;  /* 0x0000000400137c24 */ /* 0x000fcc000f8e0217 */
[----:B------:R-:W-:Y:S01]  /*6e40*/  @P2 LOP3.LUT R25, R25, 0x4, RZ, 0xfc, !PT ;  /* 0x0000000419192812 */ /* 0x000fe200078efcff */
[----:B-1----:R-:W-:Y:S06]  /*6e50*/  BRA.DIV UR5, `(.L_x_12755) ;  /* 0x0000003205bc7947 */ /* 0x002fec000b800000 */
.L_x_12803:
[----:B------:R-:W-:Y:S01]  /*6e60*/  SHF.R.S32.HI R27, RZ, 0x1f, R19 ;  /* 0x0000001fff1b7819 */ /* 0x000fe20000011413 */
[----:B------:R-:W-:Y:S06]  /*6e70*/  @!P2 BRA `(.L_x_12756) ;  /* 0x000000000004a947 */ /* 0x000fec0003800000 */
[----:B------:R-:W-:Y:S01]  /*6e80*/  BPT.TRAP 0x1 ;  /* 0x000000040000795c */ /* 0x000fe20000300000 */
.L_x_12756:
[----:B------:R-:W-:Y:S01]  /*6e90*/  SHF.R.S32.HI R7, RZ, 0x1f, R5 ;  /* 0x0000001fff077819 */ /* 0x000fe20000011405 */
[----:B------:R-:W-:Y:S01]  /*6ea0*/  ULDC.64 UR4, c[0x0][0x328] ;  /* 0x0000ca0000047ab9 */ /* 0x000fe20000000a00 */
[----:B-----5:R-:W-:Y:S01]  /*6eb0*/  SHF.R.S32.HI R6, RZ, 0x1f, R4 ;  /* 0x0000001fff067819 */ /* 0x020fe20000011404 */
[----:B------:R-:W-:Y:S01]  /*6ec0*/  IMAD.WIDE.U32 R2, R5, UR4, RZ ;  /* 0x0000000405027c25 */ /* 0x000fe2000f8e00ff */
[----:B------:R-:W-:Y:S03]  /*6ed0*/  BSSY B0, `(.L_x_12757) ;  /* 0x0000015000007945 */ /* 0x000fe60003800000 */
[----:B------:R-:W-:-:S04]  /*6ee0*/  IMAD R0, R7, UR4, RZ ;  /* 0x0000000407007c24 */ /* 0x000fc8000f8e02ff */
        /* <DEDUP_REMOVED lines=14> */
[----:B0-----:R-:W-:Y:S02]  /*6fd0*/  LEA.HI.X R17, R2, UR5, R0, 0x1, P0 ;  /* 0x0000000502117c11 */ /* 0x001fe400080f0c00 */
[----:B------:R-:W-:Y:S02]  /*6fe0*/  LEA R0, R22, UR38, 0x3 ;  /* 0x0000002616007c11 */ /* 0x000fe4000f8e18ff */
[----:B------:R-:W-:-:S04]  /*6ff0*/  SHF.L.U32 R2, R24, 0x1f, RZ ;  /* 0x0000001f18027819 */ /* 0x000fc800000006ff */
[----:B------:R-:W0:Y:S02]  /*7000*/  SYNCS.PHASECHK.TRANS64.TRYWAIT P0, [R0+URZ+0x16840], R2 ;  /* 0x01684002000075a7 */ /* 0x000e24000800017f */
[----:B0-----:R-:W-:Y:S05]  /*7010*/  @!P0 BRA `(.L_x_12758) ;  /* 0x0000003000808947 */ /* 0x001fea0003800000 */
.L_x_12804:
[----:B------:R-:W-:Y:S05]  /*7020*/  BSYNC B0 ;  /* 0x0000000000007941 */ /* 0x000fea0003800000 */
.L_x_12757:
[----:B------:R-:W1:Y:S01]  /*7030*/  S2R R9, SR_TID.X ;  /* 0x0000000000097919 */ /* 0x000e620000002100 */
[----:B------:R-:W-:Y:S01]  /*7040*/  ULDC.64 UR4, c[0x0][0x300] ;  /* 0x0000c00000047ab9 */ /* 0x000fe20000000a00 */
[----:B------:R-:W-:Y:S01]  /*7050*/  USHF.L.U32 UR6, UR42, 0x7, URZ ;  /* 0x000000072a067899 */ /* 0x000fe2000800063f */
        /* <DEDUP_REMOVED lines=16> */
[----:B------:R-:W-:Y:S01]  /*7160*/  IMAD R6, R22, 0x2000, R29 ;  /* 0x0000200016067824 */ /* 0x000fe200078e021d */
[----:B------:R-:W-:Y:S01]  /*7170*/  SHF.L.U32 R8, R9, 0x3, RZ ;  /* 0x0000000309087819 */ /* 0x000fe200000006ff */
[----:B------:R-:W-:Y:S01]  /*7180*/  IMAD.IADD R5, R3, 0x1, R4 ;  /* 0x0000000103057824 */ /* 0x000fe200078e0204 */
[----:B------:R-:W-:Y:S01]  /*7190*/  LEA R4, P0, R2, UR4, 0x1 ;  /* 0x0000000402047c11 */ /* 0x000fe2000f8008ff */
[----:B------:R-:W-:Y:S01]  /*71a0*/  IMAD.U32 R9, RZ, RZ, UR6 ;  /* 0x00000006ff097e24 */ /* 0x000fe2000f8e00ff */
[----:B------:R-:W-:Y:S01]  /*71b0*/  UMOV UR4, 0xffffffff ;  /* 0xffffffff00047882 */ /* 0x000fe20000000000 */
[----:B------:R-:W-:Y:S02]  /*71c0*/  LOP3.LUT R10, R10, 0xf, RZ, 0xc0, !PT ;  /* 0x0000000f0a0a7812 */ /* 0x000fe400078ec0ff */
[----:B------:R-:W-:-:S02]  /*71d0*/  LEA.HI.X R5, R2, UR5, R5, 0x1, P0 ;  /* 0x0000000502057c11 */ /* 0x000fc400080f0c05 */
[----:B------:R-:W-:Y:S02]  /*71e0*/  LOP3.LUT R8, R8, 0x38, RZ, 0xc0, !PT ;  /* 0x0000003808087812 */ /* 0x000fe400078ec0ff */
        /* <DEDUP_REMOVED lines=66> */
[----:B------:R-:W1:Y:S04]  /*7610*/  SHFL.IDX PT, R2, R5, 0x6, 0x181f ;  /* 0x00d81f0005027f89 */ /* 0x000e6800000e0000 */
[----:B------:R-:W2:Y:S01]  /*7620*/  SHFL.IDX PT, R5, R5, 0x7, 0x181f ;  /* 0x00f81f0005057f89 */ /* 0x000ea200000e0000 */
[----:B0-----:R-:W-:-:S04]  /*7630*/  @P1 LEA R3, P0, R8, R3, 0x1 ;  /* 0x0000000308031211 */ /* 0x001fc800078008ff */
[----:B-1----:R-:W-:-:S04]  /*7640*/  @P1 IADD3.X R2, RZ, R2, RZ, P0, !PT ;  /* 0x00000002ff021210 */ /* 0x002fc800007fe4ff */
[----:B------:R-:W-:-:S04]  /*7650*/  @P1 LOP3.LUT R3, R3, R2, RZ, 0x3c, !PT ;  /* 0x0000000203031212 */ /* 0x000fc800078e3cff */
[----:B------:R-:W-:-:S04]  /*7660*/  @P1 LOP3.LUT R2, R3, R2, RZ, 0x3c, !PT ;  /* 0x0000000203021212 */ /* 0x000fc800078e3cff */
[----:B------:R-:W-:-:S05]  /*7670*/  @P1 LOP3.LUT R3, R3, R2, RZ, 0x3c, !PT ;  /* 0x0000000203031212 */ /* 0x000fca00078e3cff */
[----:B--2---:R0:W-:Y:S02]  /*7680*/  @P1 LDGSTS.E.BYPASS.LTC128B.128 [R7+0x11400], desc[UR50][R2.64], !P2 ;  /* 0x1140000002071fae */ /* 0x0041e4000d101d72 */
.L_x_12822:
[----:B------:R-:W-:-:S13]  /*7690*/  ISETP.GE.AND P0, PT, R9, 0x71, PT ;  /* 0x000000710900780c */ /* 0x000fda0003f06270 */
[----:B0-----:R-:W-:-:S05]  /*76a0*/  @P0 LEA R2, P1, R8, R14, 0x1 ;  /* 0x0000000e08020211 */ /* 0x001fca00078208ff */
[----:B------:R-:W-:Y:S01]  /*76b0*/  @P0 IMAD.X R3, RZ, RZ, R5, P1 ;  /* 0x000000ffff030224 */ /* 0x000fe200008e0605 */
[----:B------:R-:W-:-:S05]  /*76c0*/  @P0 LEA R5, R6, UR38, 0x1 ;  /* 0x0000002606050c11 */ /* 0x000fca000f8e08ff */
[----:B------:R-:W-:Y:S01]  /*76d0*/  @!PT LDS RZ, [RZ] ;  /* 0x00000000fffff984 */ /* 0x000fe20000000800 */
[----:B------:R-:W-:Y:S01]  /*76e0*/  @!PT LDS RZ, [RZ] ;  /* 0x00000000fffff984 */ /* 0x000fe20000000800 */
[----:B------:R-:W-:Y:S01]  /*76f0*/  @!PT LDS RZ, [RZ] ;  /* 0x00000000fffff984 */ /* 0x000fe20000000800 */
[----:B------:R0:W-:Y:S01]  /*7700*/  @P0 LDGSTS.E.BYPASS.LTC128B.128 [R5+0x11c00], desc[UR50][R2.64], !P2 ;  /* 0x11c0000002050fae */ /* 0x0001e2000d101d72 */
[----:B------:R-:W-:Y:S01]  /*7710*/  PLOP3.LUT P0, PT, PT, PT, PT, 0x80, 0x0 ;  /* 0x000000000000781c */ /* 0x000fe20003f0f070 */
[----:B------:R-:W-:-:S12]  /*7720*/  NOP ;  /* 0x0000000000007918 */ /* 0x000fd80000000000 */
.L_x_12760:
        /* <DEDUP_REMOVED lines=11> */
.L_x_12761:
        /* <DEDUP_REMOVED lines=23> */
.L_x_12762:
[----:B------:R-:W2:Y:S01]  /*7950*/  LDL R21, [R1+0x8] ;  /* 0x0000080001157983 */ /* 0x000ea20000100800 */
[----:B------:R-:W1:Y:S01]  /*7960*/  LDC R10, c[0x0][0x448] ;  /* 0x00011200ff0a7b82 */ /* 0x000e620000000800 */
[----:B------:R-:W-:Y:S01]  /*7970*/  ULDC.64 UR4, c[0x0][0x2d8] ;  /* 0x0000b60000047ab9 */ /* 0x000fe20000000a00 */
[----:B0-----:R-:W-:Y:S01]  /*7980*/  SHF.R.S32.HI R0, RZ, 0x1f, R18 ;  /* 0x0000001fff007819 */ /* 0x001fe20000011412 */
[----:B------:R-:W0:Y:S01]  /*7990*/  S2R R26, SR_TID.X ;  /* 0x00000000001a7919 */ /* 0x000e220000002100 */
[----:B------:R-:W-:Y:S01]  /*79a0*/  IMAD R4, R27, UR4, RZ ;  /* 0x000000041b047c24 */ /* 0x000fe2000f8e02ff */
[----:B------:R-:W-:Y:S01]  /*79b0*/  ULDC.64 UR6, c[0x0][0x2c8] ;  /* 0x0000b20000067ab9 */ /* 0x000fe20000000a00 */
[----:B------:R-:W-:Y:S01]  /*79c0*/  IMAD.WIDE.U32 R2, R19, UR4, RZ ;  /* 0x0000000413027c25 */ /* 0x000fe2000f8e00ff */
[----:B------:R-:W-:Y:S01]  /*79d0*/  ULDC.64 UR8, c[0x0][0x280] ;  /* 0x0000a00000087ab9 */ /* 0x000fe20000000a00 */
[----:B------:R-:W3:Y:S01]  /*79e0*/  S2R R11, SR_TID.X ;  /* 0x00000000000b7919 */ /* 0x000ee20000002100 */
[----:B------:R-:W-:Y:S01]  /*79f0*/  LOP3.LUT P5, RZ, R25, 0x10, RZ, 0xc0, !PT ;  /* 0x0000001019ff7812 */ /* 0x000fe200078ac0ff */
[----:B------:R-:W-:Y:S01]  /*7a00*/  IMAD R4, R19, UR5, R4 ;  /* 0x0000000513047c24 */ /* 0x000fe2000f8e0204 */
[----:B------:R-:W-:Y:S01]  /*7a10*/  ULDC.64 UR4, c[0x0][0x2e0] ;  /* 0x0000b80000047ab9 */ /* 0x000fe20000000a00 */
[----:B------:R-:W-:-:S02]  /*7a20*/  IMAD.MOV R6, RZ, RZ, -R23 ;  /* 0x000000ffff067224 */ /* 0x000fc400078e0a17 */
[----:B------:R-:W-:Y:S02]  /*7a30*/  IMAD.IADD R3, R3, 0x1, R4 ;  /* 0x0000000103037824 */ /* 0x000fe400078e0204 */
[----:B------:R-:W-:Y:S02]  /*7a40*/  IMAD R0, R0, UR4, RZ ;  /* 0x0000000400007c24 */ /* 0x000fe4000f8e02ff */
[----:B------:R-:W-:Y:S01]  /*7a50*/  IMAD.WIDE.U32 R2, R18, UR4, R2 ;  /* 0x0000000412027c25 */ /* 0x000fe2000f8e0002 */
[----:B------:R-:W-:-:S03]  /*7a60*/  ULDC UR4, c[0x0][0xc38] ;  /* 0x00030e0000047ab9 */ /* 0x000fc60000000800 */
[----:B------:R-:W-:Y:S01]  /*7a70*/  IMAD R0, R18, UR5, R0 ;  /* 0x0000000512007c24 */ /* 0x000fe2000f8e0200 */
[----:B------:R-:W-:Y:S02]  /*7a80*/  LEA R18, R29, UR38, 0x1 ;  /* 0x000000261d127c11 */ /* 0x000fe4000f8e08ff */
[----:B-1----:R-:W-:Y:S01]  /*7a90*/  ISETP.NE.AND P0, PT, R10, 0x1, PT ;  /* 0x000000010a00780c */ /* 0x002fe20003f05270 */
[----:B------:R-:W-:Y:S01]  /*7aa0*/  IMAD.IADD R3, R3, 0x1, R0 ;  /* 0x0000000103037824 */ /* 0x000fe200078e0200 */
[----:B0-----:R-:W-:Y:S01]  /*7ab0*/  SHF.R.U32.HI R20, RZ, 0x3, R26 ;  /* 0x00000003ff147819 */ /* 0x001fe2000001161a */
[----:B------:R-:W-:-:S10]  /*7ac0*/  IMAD.SHL.U32 R26, R26, 0x10, RZ ;  /* 0x000000101a1a7824 */ /* 0x000fd400078e00ff */
[----:B------:R-:W0:Y:S01]  /*7ad0*/  @P0 LDC R4, c[0x0][0x44c] ;  /* 0x00011300ff040b82 */ /* 0x000e220000000800 */
[----:B------:R-:W-:Y:S02]  /*7ae0*/  LOP3.LUT R20, R20, 0xf, RZ, 0xc0, !PT ;  /* 0x0000000f14147812 */ /* 0x000fe400078ec0ff */
[----:B------:R-:W-:-:S04]  /*7af0*/  LOP3.LUT R26, R26, 0x70, RZ, 0xc0, !PT ;  /* 0x000000701a1a7812 */ /* 0x000fc800078ec0ff */
[----:B------:R-:W-:Y:S01]  /*7b00*/  LOP3.LUT R20, R20, R26, RZ, 0xfc, !PT ;  /* 0x0000001a14147212 */ /* 0x000fe200078efcff */
[----:B------:R-:W1:Y:S01]  /*7b10*/  @P0 LDC R5, c[0x0][0x450] ;  /* 0x00011400ff050b82 */ /* 0x000e620000000800 */
[----:B--2---:R-:W-:Y:S01]  /*7b20*/  IMAD R0, R6, UR4, R21 ;  /* 0x0000000406007c24 */ /* 0x004fe2000f8e0215 */
[----:B------:R-:W-:Y:S01]  /*7b30*/  ULDC.64 UR4, c[0x0][0x2d0] ;  /* 0x0000b40000047ab9 */ /* 0x000fe20000000a00 */
[----:B---3--:R-:W-:Y:S02]  /*7b40*/  SHF.R.U32.HI R21, RZ, 0x3, R11 ;  /* 0x00000003ff157819 */ /* 0x008fe4000001160b */
[----:B------:R-:W-:Y:S02]  /*7b50*/  IMAD R6, R0, 0xc0, R20 ;  /* 0x000000c000067824 */ /* 0x000fe400078e0214 */
[----:B------:R-:W-:Y:S01]  /*7b60*/  IMAD.SHL.U32 R20, R11, 0x8, RZ ;  /* 0x000000080b147824 */ /* 0x000fe200078e00ff */
[----:B------:R-:W-:Y:S01]  /*7b70*/  LOP3.LUT R21, R21, 0xf, RZ, 0xc0, !PT ;  /* 0x0000000f15157812 */ /* 0x000fe200078ec0ff */
[----:B0-----:R-:W-:Y:S01]  /*7b80*/  @P0 IMAD.HI.U32 R7, R6, R4, RZ ;  /* 0x0000000406070227 */ /* 0x001fe200078e00ff */
[----:B------:R-:W-:-:S02]  /*7b90*/  MOV R4, R6 ;  /* 0x0000000600047202 */ /* 0x000fc40000000f00 */
[----:B------:R-:W-:Y:S02]  /*7ba0*/  LOP3.LUT R20, R20, 0x38, RZ, 0xc0, !PT ;  /* 0x0000003814147812 */ /* 0x000fe400078ec0ff */
[----:B-1----:R-:W-:-:S04]  /*7bb0*/  @P0 SHF.R.U32.HI R4, RZ, R5, R7 ;  /* 0x00000005ff040219 */ /* 0x002fc80000011607 */
[--C-:B------:R-:W-:Y:S01]  /*7bc0*/  SHF.R.S32.HI R5, RZ, 0x1f, R4.reuse ;  /* 0x0000001fff057819 */ /* 0x100fe20000011404 */
[----:B------:R-:W-:-:S04]  /*7bd0*/  IMAD.MOV R7, RZ, RZ, -R4 ;  /* 0x000000ffff077224 */ /* 0x000fc800078e0a04 */
[----:B------:R-:W-:Y:S02]  /*7be0*/  IMAD R5, R5, UR4, RZ ;  /* 0x0000000405057c24 */ /* 0x000fe4000f8e02ff */
[----:B------:R-:W-:Y:S02]  /*7bf0*/  IMAD R7, R10, R7, R6 ;  /* 0x000000070a077224 */ /* 0x000fe400078e0206 */
[C---:B------:R-:W-:Y:S02]  /*7c00*/  IMAD R8, R4.reuse, UR5, R5 ;  /* 0x0000000504087c24 */ /* 0x040fe4000f8e0205 */
[----:B------:R-:W-:-:S04]  /*7c10*/  IMAD.WIDE.U32 R4, R4, UR4, R2 ;  /* 0x0000000404047c25 */ /* 0x000fc8000f8e0002 */
[----:B------:R-:W-:Y:S01]  /*7c20*/  IMAD.IADD R5, R5, 0x1, R8 ;  /* 0x0000000105057824 */ /* 0x000fe200078e0208 */
[----:B------:R-:W-:Y:S01]  /*7c30*/  SHF.R.S32.HI R8, RZ, 0x1f, R7 ;  /* 0x0000001fff087819 */ /* 0x000fe20000011407 */
[----:B------:R-:W-:Y:S02]  /*7c40*/  VIADD R6, R6, 0x80 ;  /* 0x0000008006067836 */ /* 0x000fe40000000000 */
[----:B------:R-:W-:-:S04]  /*7c50*/  IMAD.WIDE.U32 R4, R7, UR6, R4 ;  /* 0x0000000607047c25 */ /* 0x000fc8000f8e0004 */
[----:B------:R-:W-:-:S04]  /*7c60*/  IMAD R8, R8, UR6, RZ ;  /* 0x0000000608087c24 */ /* 0x000fc8000f8e02ff */
[----:B------:R-:W-:Y:S02]  /*7c70*/  IMAD R7, R7, UR7, R8 ;  /* 0x0000000707077c24 */ /* 0x000fe4000f8e0208 */
[----:B------:R-:W0:Y:S02]  /*7c80*/  @P0 LDC R8, c[0x0][0x450] ;  /* 0x00011400ff080b82 */ /* 0x000e240000000800 */
[----:B------:R-:W-:Y:S01]  /*7c90*/  IMAD.IADD R7, R5, 0x1, R7 ;  /* 0x0000000105077824 */ /* 0x000fe200078e0207 */
[----:B------:R-:W-:-:S04]  /*7ca0*/  LEA R5, P1, R4, UR8, 0x1 ;  /* 0x0000000804057c11 */ /* 0x000fc8000f8208ff */
[----:B------:R-:W-:Y:S02]  /*7cb0*/  LEA.HI.X R4, R4, UR9, R7, 0x1, P1 ;  /* 0x0000000904047c11 */ /* 0x000fe400088f0c07 */
[----:B------:R-:W1:Y:S02]  /*7cc0*/  @P0 LDC R7, c[0x0][0x44c] ;  /* 0x00011300ff070b82 */ /* 0x000e640000000800 */
[----:B-1----:R-:W-:-:S04]  /*7cd0*/  @P0 IMAD.HI.U32 R9, R6, R7, RZ ;  /* 0x0000000706090227 */ /* 0x002fc800078e00ff */
        /* <DEDUP_REMOVED lines=14> */
[----:B------:R-:W-:-:S04]  /*7dc0*/  LEA R6, P0, R2, UR8, 0x1 ;  /* 0x0000000802067c11 */ /* 0x000fc8000f8008ff */
[----:B------:R-:W-:-:S04]  /*7dd0*/  IADD3 R7, R3, R7, RZ ;  /* 0x0000000703077210 */ /* 0x000fc80007ffe0ff */
        /* <DEDUP_REMOVED lines=9> */
[----:B-1----:R-:W-:Y:S01]  /*7e70*/  @!P1 IMAD.X R2, RZ, RZ, R2, P0 ;  /* 0x000000ffff029224 */ /* 0x002fe200000e0602 */
[----:B------:R-:W-:Y:S01]  /*7e80*/  ISETP.GE.AND P0, PT, R8, UR37, PT ;  /* 0x0000002508007c0c */ /* 0x000fe2000bf06270 */
[----:B------:R-:W-:-:S03]  /*7e90*/  VIADD R8, R0, 0x20 ;  /* 0x0000002000087836 */ /* 0x000fc60000000000 */
[----:B------:R-:W-:-:S04]  /*7ea0*/  @!P1 LOP3.LUT R3, R3, R2, RZ, 0x3c, !PT ;  /* 0x0000000203039212 */ /* 0x000fc800078e3cff */
[----:B------:R-:W-:-:S04]  /*7eb0*/  @!P1 LOP3.LUT R2, R3, R2, RZ, 0x3c, !PT ;  /* 0x0000000203029212 */ /* 0x000fc800078e3cff */
[----:B------:R-:W-:-:S05]  /*7ec0*/  @!P1 LOP3.LUT R3, R3, R2, RZ, 0x3c, !PT ;  /* 0x0000000203039212 */ /* 0x000fca00078e3cff */
[----:B------:R0:W-:Y:S04]  /*7ed0*/  @!P1 LDGSTS.E.BYPASS.LTC128B.128 [R18+0x8400], desc[UR50][R2.64], !P5 ;  /* 0x0840000002129fae */ /* 0x0001e8000e901d72 */
[----:B0-----:R-:W0:Y:S04]  /*7ee0*/  SHFL.IDX PT, R3, R5, 0x1, 0x181f ;  /* 0x00381f0005037f89 */ /* 0x001e2800000e0000 */
[----:B------:R-:W1:Y:S01]  /*7ef0*/  SHFL.IDX PT, R2, R4, 0x1, 0x181f ;  /* 0x00381f0004027f89 */ /* 0x000e6200000e0000 */
[----:B0-----:R-:W-:-:S05]  /*7f00*/  @!P0 LEA R3, P1, R20, R3, 0x1 ;  /* 0x0000000314038211 */ /* 0x001fca00078208ff */
[----:B-1----:R-:W-:-:S05]  /*7f10*/  @!P0 IMAD.X R2, RZ, RZ, R2, P1 ;  /* 0x000000ffff028224 */ /* 0x002fca00008e0602 */
[----:B------:R-:W-:-:S04]  /*7f20*/  @!P0 LOP3.LUT R3, R3, R2, RZ, 0x3c, !PT ;  /* 0x0000000203038212 */ /* 0x000fc800078e3cff */
[----:B------:R-:W-:-:S04]  /*7f30*/  @!P0 LOP3.LUT R2, R3, R2, RZ, 0x3c, !PT ;  /* 0x0000000203028212 */ /* 0x000fc800078e3cff */
[----:B------:R-:W-:-:S05]  /*7f40*/  @!P0 LOP3.LUT R3, R3, R2, RZ, 0x3c, !PT ;  /* 0x0000000203038212 */ /* 0x000fca00078e3cff */
[----:B------:R0:W-:Y:S01]  /*7f50*/  @!P0 LDGSTS.E.BYPASS.LTC128B.128 [R18+0x8c00], desc[UR50][R2.64], !P5 ;  /* 0x08c0000002128fae */ /* 0x0001e2000e901d72 */
[----:B------:R-:W-:Y:S01]  /*7f60*/  ISETP.GE.AND P0, PT, R8, UR37, PT ;  /* 0x0000002508007c0c */ /* 0x000fe2000bf06270 */
[----:B------:R-:W-:Y:S02]  /*7f70*/  VIADD R8, R0, 0x30 ;  /* 0x0000003000087836 */ /* 0x000fe40000000000 */
[----:B0-----:R-:W0:Y:S04]  /*7f80*/  SHFL.IDX PT, R3, R5, 0x2, 0x181f ;  /* 0x00581f0005037f89 */ /* 0x001e2800000e0000 */
[----:B------:R-:W1:Y:S06]  /*7f90*/  SHFL.IDX PT, R2, R4, 0x2, 0x181f ;  /* 0x00581f0004027f89 */ /* 0x000e6c00000e0000 */
        /* <DEDUP_REMOVED lines=10> */
[----:B0-----:R-:W-:-:S04]  /*8040*/  @!P0 LEA R3, P1, R20, R3, 0x1 ;  /* 0x0000000314038211 */ /* 0x001fc800078208ff */
[----:B-1----:R-:W-:-:S04]  /*8050*/  @!P0 IADD3.X R2, RZ, R2, RZ, P1, !PT ;  /* 0x00000002ff028210 */ /* 0x002fc80000ffe4ff */
        /* <DEDUP_REMOVED lines=27> */
[----:B------:R-:W1:Y:S04]  /*8210*/  SHFL.IDX PT, R2, R4, 0x6, 0x181f ;  /* 0x00d81f0004027f89 */ /* 0x000e6800000e0000 */
[----:B------:R-:W2:Y:S02]  /*8220*/  SHFL.IDX PT, R4, R4, 0x7, 0x181f ;  /* 0x00f81f0004047f89 */ /* 0x000ea400000e0000 */
[----:B0-----:R-:W-:-:S05]  /*8230*/  @!P0 LEA R3, P1, R20, R3, 0x1 ;  /* 0x0000000314038211 */ /* 0x001fca00078208ff */
[----:B-1----:R-:W-:-:S05]  /*8240*/  @!P0 IMAD.X R2, RZ, RZ, R2, P1 ;  /* 0x000000ffff028224 */ /* 0x002fca00008e0602 */
[----:B------:R-:W-:-:S04]  /*8250*/  @!P0 LOP3.LUT R3, R3, R2, RZ, 0x3c, !PT ;  /* 0x0000000203038212 */ /* 0x000fc800078e3cff */
[----:B------:R-:W-:-:S04]  /*8260*/  @!P0 LOP3.LUT R2, R3, R2, RZ, 0x3c, !PT ;  /* 0x0000000203028212 */ /* 0x000fc800078e3cff */
[----:B------:R-:W-:-:S05]  /*8270*/  @!P0 LOP3.LUT R3, R3, R2, RZ, 0x3c, !PT ;  /* 0x0000000203038212 */ /* 0x000fca00078e3cff */
[----:B------:R0:W-:Y:S01]  /*8280*/  @!P0 LDGSTS.E.BYPASS.LTC128B.128 [R18+0xb400], desc[UR50][R2.64], !P5 ;  /* 0x0b40000002128fae */ /* 0x0001e2000e901d72 */
[----:B------:R-:W-:Y:S02]  /*8290*/  ISETP.GE.AND P0, PT, R8, UR37, PT ;  /* 0x0000002508007c0c */ /* 0x000fe4000bf06270 */
[----:B0-----:R-:W-:-:S11]  /*82a0*/  IADD3 R2, R0, 0x80, RZ ;  /* 0x0000008000027810 */ /* 0x001fd60007ffe0ff */
[----:B------:R-:W-:Y:S02]  /*82b0*/  @!P0 LEA R3, P1, R20, R14, 0x1 ;  /* 0x0000000e14038211 */ /* 0x000fe400078208ff */
[----:B------:R-:W-:Y:S03]  /*82c0*/  SHFL.IDX PT, R14, R6, 0x1, 0x181f ;  /* 0x00381f00060e7f89 */ /* 0x000fe600000e0000 */
[----:B--2---:R-:W-:Y:S01]  /*82d0*/  @!P0 IMAD.X R8, RZ, RZ, R4, P1 ;  /* 0x000000ffff088224 */ /* 0x004fe200008e0604 */
[----:B------:R-:W-:Y:S01]  /*82e0*/  ISETP.GE.AND P1, PT, R2, UR37, PT ;  /* 0x0000002502007c0c */ /* 0x000fe2000bf26270 */
[----:B------:R-:W0:Y:S04]  /*82f0*/  SHFL.IDX PT, R4, R6, RZ, 0x181f ;  /* 0x00181fff06047589 */ /* 0x000e2800000e0000 */
[----:B------:R-:W1:Y:S08]  /*8300*/  SHFL.IDX PT, R2, R7, RZ, 0x181f ;  /* 0x00181fff07027589 */ /* 0x000e7000000e0000 */
[----:B0-----:R-:W-:-:S05]  /*8310*/  @!P1 LEA R4, P2, R20, R4, 0x1 ;  /* 0x0000000414049211 */ /* 0x001fca00078408ff */
[----:B-1----:R-:W-:Y:S02]  /*8320*/  @!P1 IMAD.X R5, RZ, RZ, R2, P2 ;  /* 0x000000ffff059224 */ /* 0x002fe400010e0602 */
[----:B------:R-:W-:Y:S02]  /*8330*/  @!P0 IMAD.MOV.U32 R2, RZ, RZ, R3 ;  /* 0x000000ffff028224 */ /* 0x000fe400078e0003 */
[----:B------:R-:W-:-:S05]  /*8340*/  @!P0 IMAD.MOV.U32 R3, RZ, RZ, R8 ;  /* 0x000000ffff038224 */ /* 0x000fca00078e0008 */
[----:B------:R0:W-:Y:S02]  /*8350*/  @!P0 LDGSTS.E.BYPASS.LTC128B.128 [R18+0xbc00], desc[UR50][R2.64], !P5 ;  /* 0x0bc0000002128fae */ /* 0x0001e4000e901d72 */
[----:B0-----:R-:W-:Y:S02]  /*8360*/  @!P1 IMAD.MOV.U32 R2, RZ, RZ, R4 ;  /* 0x000000ffff029224 */ /* 0x001fe400078e0004 */
[----:B------:R-:W-:Y:S02]  /*8370*/  @!P1 IMAD.MOV.U32 R3, RZ, RZ, R5 ;  /* 0x000000ffff039224 */ /* 0x000fe400078e0005 */
[----:B------:R-:W-:-:S03]  /*8380*/  VIADD R4, R0, 0x90 ;  /* 0x0000009000047836 */ /* 0x000fc60000000000 */
[----:B------:R0:W-:Y:S02]  /*8390*/  @!P1 LDGSTS.E.BYPASS.LTC128B.128 [R18+0xc400], desc[UR50][R2.64], !P5 ;  /* 0x0c40000002129fae */ /* 0x0001e4000e901d72 */
[----:B------:R-:W-:Y:S01]  /*83a0*/  ISETP.GE.AND P0, PT, R4, UR37, PT ;  /* 0x0000002504007c0c */ /* 0x000fe2000bf06270 */
[----:B------:R-:W-:Y:S01]  /*83b0*/  VIADD R4, R0, 0xa0 ;  /* 0x000000a000047836 */ /* 0x000fe20000000000 */
[----:B0-----:R-:W0:Y:S11]  /*83c0*/  SHFL.IDX PT, R2, R7, 0x1, 0x181f ;  /* 0x00381f0007027f89 */ /* 0x001e3600000e0000 */
[----:B------:R-:W-:-:S04]  /*83d0*/  @!P0 LEA R14, P1, R20, R14, 0x1 ;  /* 0x0000000e140e8211 */ /* 0x000fc800078208ff */
[----:B0-----:R-:W-:Y:S01]  /*83e0*/  @!P0 IADD3.X R5, RZ, R2, RZ, P1, !PT ;  /* 0x00000002ff058210 */ /* 0x001fe20000ffe4ff */
[----:B------:R-:W-:Y:S01]  /*83f0*/  @!P0 IMAD.MOV.U32 R2, RZ, RZ, R14 ;  /* 0x000000ffff028224 */ /* 0x000fe200078e000e */
[----:B------:R-:W-:Y:S01]  /*8400*/  ISETP.GE.AND P1, PT, R4, UR37, PT ;  /* 0x0000002504007c0c */ /* 0x000fe2000bf26270 */
[----:B------:R-:W0:Y:S02]  /*8410*/  SHFL.IDX PT, R14, R6, 0x2, 0x181f ;  /* 0x00581f00060e7f89 */ /* 0x000e2400000e0000 */
[----:B------:R-:W-:-:S05]  /*8420*/  @!P0 IMAD.MOV.U32 R3, RZ, RZ, R5 ;  /* 0x000000ffff038224 */ /* 0x000fca00078e0005 */
[----:B------:R1:W-:Y:S04]  /*8430*/  @!P0 LDGSTS.E.BYPASS.LTC128B.128 [R18+0xcc00], desc[UR50][R2.64], !P5 ;  /* 0x0cc0000002128fae */ /* 0x0003e8000e901d72 */
[----:B-1----:R-:W1:Y:S04]  /*8440*/  SHFL.IDX PT, R2, R7, 0x2, 0x181f ;  /* 0x00581f0007027f89 */ /* 0x002e6800000e0000 */
[----:B------:R-:W2:Y:S01]  /*8450*/  SHFL.IDX PT, R7, R7, 0x3, 0x181f ;  /* 0x00781f0007077f89 */ /* 0x000ea200000e0000 */
[----:B0-----:R-:W-:-:S05]  /*8460*/  @!P1 LEA R14, P0, R20, R14, 0x1 ;  /* 0x0000000e140e9211 */ /* 0x001fca00078008ff */
[----:B-1----:R-:W-:Y:S02]  /*8470*/  @!P1 IMAD.X R3, RZ, RZ, R2, P0 ;  /* 0x000000ffff039224 */ /* 0x002fe400000e0602 */
[----:B------:R-:W-:Y:S02]  /*8480*/  @!P1 IMAD.MOV.U32 R2, RZ, RZ, R14 ;  /* 0x000000ffff029224 */ /* 0x000fe400078e000e */
[----:B------:R0:W1:Y:S04]  /*8490*/  SHFL.IDX PT, R14, R6, 0x3, 0x181f ;  /* 0x00781f00060e7f89 */ /* 0x00006800000e0000 */
[----:B--2---:R0:W-:Y:S02]  /*84a0*/  @!P1 LDGSTS.E.BYPASS.LTC128B.128 [R18+0xd400], desc[UR50][R2.64], !P5 ;  /* 0x0d40000002129fae */ /* 0x0041e4000e901d72 */
.L_x_12847:
        /* <DEDUP_REMOVED lines=19> */
.L_x_12848:
[----:B------:R-:W-:Y:S05]  /*85e0*/  BSYNC B0 ;  /* 0x0000000000007941 */ /* 0x000fea0003800000 */
.L_x_12764:
[----:B------:R-:W-:Y:S01]  /*85f0*/  UISETP.GE.AND UP0, UPT, UR36, 0x81, UPT ;  /* 0x000000812400788c */ /* 0x000fe2000bf06270 */
[----:B------:R-:W-:-:S05]  /*8600*/  MOV R18, UR42 ;  /* 0x0000002a00127c02 */ /* 0x000fca0008000f00 */
[----:B------:R-:W-:-:S13]  /*8610*/  PLOP3.LUT P0, PT, PT, PT, UP0, 0x80, 0x0 ;  /* 0x000000000000781c */ /* 0x000fda0003f0f008 */
[----:B------:R-:W-:Y:S05]  /*8620*/  @!P0 BRA `(.L_x_12766) ;  /* 0x0000000c00dc8947 */ /* 0x000fea0003800000 */
[----:B------:R-:W-:Y:S01]  /*8630*/  BSSY B0, `(.L_x_12766) ;  /* 0x00000f6000007945 */ /* 0x000fe20003800000 */
[----:B------:R-:W-:Y:S02]  /*8640*/  IMAD.MOV.U32 R20, RZ, RZ, R24 ;  /* 0x000000ffff147224 */ /* 0x000fe400078e0018 */
[----:B------:R-:W-:Y:S02]  /*8650*/  IMAD.MOV.U32 R6, RZ, RZ, R22 ;  /* 0x000000ffff067224 */ /* 0x000fe400078e0016 */
[----:B------:R-:W-:Y:S02]  /*8660*/  IMAD.U32 R7, RZ, RZ, UR40 ;  /* 0x00000028ff077e24 */ /* 0x000fe4000f8e00ff */
[----:B------:R-:W-:-:S07]  /*8670*/  IMAD.U32 R26, RZ, RZ, UR42 ;  /* 0x0000002aff1a7e24 */ /* 0x000fce000f8e00ff */
.L_x_12779:
[----:B------:R-:W2:Y:S01]  /*8680*/  LDL R8, [R1+0x4] ;  /* 0x0000040001087983 */ /* 0x000ea20000100800 */
[----:B------:R-:W1:Y:S01]  /*8690*/  LDC R2, c[0x0][0x430] ;  /* 0x00010c00ff027b82 */ /* 0x000e620000000800 */
[----:B------:R-:W-:Y:S02]  /*86a0*/  ULDC UR4, c[0x0][0x430] ;  /* 0x00010c0000047ab9 */ /* 0x000fe40000000800 */
[----:B------:R-:W3:Y:S01]  /*86b0*/  LDL R4, [R1] ;  /* 0x0000000001047983 */ /* 0x000ee20000100800 */
[----:B0-----:R-:W0:Y:S01]  /*86c0*/  S2R R0, SR_TID.X ;  /* 0x0000000000007919 */ /* 0x001e220000002100 */
[----:B-1----:R-:W-:-:S13]  /*86d0*/  ISETP.NE.AND P0, PT, R2, 0x1, PT ;  /* 0x000000010200780c */ /* 0x002fda0003f05270 */
[----:B------:R-:W1:Y:S01]  /*86e0*/  @P0 LDC R2, c[0x0][0x434] ;  /* 0x00010d00ff020b82 */ /* 0x000e620000000800 */
[----:B0-----:R-:W-:Y:S01]  /*86f0*/  IMAD.SHL.U32 R5, R0, 0x10, RZ ;  /* 0x0000001000057824 */ /* 0x001fe200078e00ff */
[----:B------:R-:W-:-:S06]  /*8700*/  SHF.R.U32.HI R3, RZ, 0x3, R0 ;  /* 0x00000003ff037819 */ /* 0x000fcc0000011600 */
[----:B------:R-:W0:Y:S01]  /*8710*/  @P0 LDC R0, c[0x0][0x438] ;  /* 0x00010e00ff000b82 */ /* 0x000e220000000800 */
[----:B------:R-:W-:Y:S02]  /*8720*/  LOP3.LUT R3, R3, 0xf, RZ, 0xc0, !PT ;  /* 0x0000000f03037812 */ /* 0x000fe400078ec0ff */
[----:B------:R-:W-:-:S03]  /*8730*/  LOP3.LUT R5, R5, 0x70, RZ, 0xc0, !PT ;  /* 0x0000007005057812 */ /* 0x000fc600078ec0ff */
[----:B------:R-:W-:-:S05]  /*8740*/  IMAD R3, R7, 0x80, R3 ;  /* 0x0000008007037824 */ /* 0x000fca00078e0203 */
[----:B--2---:R-:W-:-:S05]  /*8750*/  IADD3 R3, R5, R3, R8 ;  /* 0x0000000305037210 */ /* 0x004fca0007ffe008 */
[----:B-1----:R-:W-:-:S04]  /*8760*/  @P0 IMAD.HI.U32 R5, R3, R2, RZ ;  /* 0x0000000203050227 */ /* 0x002fc800078e00ff */
[----:B------:R-:W-:Y:S01]  /*8770*/  IMAD.MOV.U32 R2, RZ, RZ, R3 ;  /* 0x000000ffff027224 */ /* 0x000fe200078e0003 */
[----:B0-----:R-:W-:-:S04]  /*8780*/  @P0 SHF.R.U32.HI R2, RZ, R0, R5 ;  /* 0x00000000ff020219 */ /* 0x001fc80000011605 */
[----:B------:R-:W-:-:S05]  /*8790*/  IADD3 R0, -R2, RZ, RZ ;  /* 0x000000ff02007210 */ /* 0x000fca0007ffe1ff */
[----:B------:R-:W-:Y:S01]  /*87a0*/  IMAD R0, R0, UR4, R3 ;  /* 0x0000000400007c24 */ /* 0x000fe2000f8e0203 */
[----:B------:R-:W-:Y:S01]  /*87b0*/  ULDC.64 UR4, c[0x0][0x428] ;  /* 0x00010a0000047ab9 */ /* 0x000fe20000000a00 */
[----:B------:R-:W-:Y:S01]  /*87c0*/  SHF.R.S32.HI R3, RZ, 0x1f, R2 ;  /* 0x0000001fff037819 */ /* 0x000fe20000011402 */
[----:B---3--:R-:W-:-:S04]  /*87d0*/  IMAD R4, R4, UR4, RZ ;  /* 0x0000000404047c24 */ /* 0x008fc8000f8e02ff */
        /* <DEDUP_REMOVED lines=18> */
.L_x_12767:
[----:B------:R-:W-:Y:S01]  /*8900*/  LEA R5, R22, UR38, 0x3 ;  /* 0x0000002616057c11 */ /* 0x000fe2000f8e18ff */
[----:B------:R-:W-:Y:S01]  /*8910*/  BSSY B1, `(.L_x_12768) ;  /* 0x0000004000017945 */ /* 0x000fe20003800000 */
[----:B------:R-:W-:-:S04]  /*8920*/  SHF.L.U32 R2, R24, 0x1f, RZ ;  /* 0x0000001f18027819 */ /* 0x000fc800000006ff */
[----:B------:R-:W0:Y:S02]  /*8930*/  SYNCS.PHASECHK.TRANS64.TRYWAIT P0, [R5+URZ+0x16840], R2 ;  /* 0x01684002050075a7 */ /* 0x000e24000800017f */
[----:B0-----:R-:W-:Y:S05]  /*8940*/  @!P0 BRA `(.L_x_12769) ;  /* 0x0000003000ec8947 */ /* 0x001fea0003800000 */
.L_x_12849:
[----:B------:R-:W-:Y:S05]  /*8950*/  BSYNC B1 ;  /* 0x0000000000017941 */ /* 0x000fea0003800000 */
.L_x_12768:
[----:B------:R-:W-:Y:S01]  /*8960*/  SHF.R.S32.HI R21, RZ, 0x1f, R0 ;  /* 0x0000001fff157819 */ /* 0x000fe20000011400 */
[----:B------:R-:W-:Y:S01]  /*8970*/  ULDC.64 UR4, c[0x0][0x300] ;  /* 0x0000c00000047ab9 */ /* 0x000fe20000000a00 */
[----:B------:R-:W-:Y:S01]  /*8980*/  LOP3.LUT P1, RZ, R25, 0x1, RZ, 0xc0, !PT ;  /* 0x0000000119ff7812 */ /* 0x000fe2000782c0ff */
[----:B0-----:R-:W-:Y:S01]  /*8990*/  IMAD.WIDE.U32 R2, R0, UR4, RZ ;  /* 0x0000000400027c25 */ /* 0x001fe2000f8e00ff */
[----:B------:R-:W-:-:S03]  /*89a0*/  LEA R8, R22, R29, 0xd ;  /* 0x0000001d16087211 */ /* 0x000fc600078e68ff */
        /* <DEDUP_REMOVED lines=18> */
[----:B------:R-:W0:Y:S01]  /*8ad0*/  S2R R3, SR_TID.X ;  /* 0x0000000000037919 */ /* 0x000e220000002100 */
[----:B------:R-:W-:Y:S01]  /*8ae0*/  LEA R8, R8, UR38, 0x1 ;  /* 0x0000002608087c11 */ /* 0x000fe2000f8e08ff */
[----:B------:R-:W1:Y:S01]  /*8af0*/  SHFL.IDX PT, R2, R9, RZ, 0x181f ;  /* 0x00181fff09027589 */ /* 0x000e6200000e0000 */
[----:B0-----:R-:W-:-:S03]  /*8b00*/  IMAD.SHL.U32 R11, R3, 0x8, RZ ;  /* 0x00000008030b7824 */ /* 0x001fc600078e00ff */
[----:B------:R-:W0:Y:S02]  /*8b10*/  SHFL.IDX PT, R3, R10, RZ, 0x181f ;  /* 0x00181fff0a037589 */ /* 0x000e2400000e0000 */
[----:B------:R-:W-:-:S05]  /*8b20*/  LOP3.LUT R11, R11, 0x38, RZ, 0xc0, !PT ;  /* 0x000000380b0b7812 */ /* 0x000fca00078ec0ff */
[----:B------:R-:W-:-:S05]  /*8b30*/  IMAD.SHL.U32 R7, R11, 0x2, RZ ;  /* 0x000000020b077824 */ /* 0x000fca00078e00ff */
[----:B-1----:R-:W-:-:S05]  /*8b40*/  IADD3 R2, P0, R2, R7, RZ ;  /* 0x0000000702027210 */ /* 0x002fca0007f1e0ff */
[----:B0-----:R-:W-:-:S05]  /*8b50*/  IMAD.X R3, RZ, RZ, R3, P0 ;  /* 0x000000ffff037224 */ /* 0x001fca00000e0603 */
[----:B------:R-:W-:Y:S01]  /*8b60*/  @!PT LDS RZ, [RZ] ;  /* 0x00000000fffff984 */ /* 0x000fe20000000800 */
[----:B------:R0:W-:Y:S04]  /*8b70*/  LDGSTS.E.BYPASS.LTC128B.128 [R8+0xe400], desc[UR50][R2.64], !P1 ;  /* 0x0e40000002087fae */ /* 0x0001e8000c901d72 */
[----:B0-----:R-:W0:Y:S04]  /*8b80*/  SHFL.IDX PT, R2, R9, 0x1, 0x181f ;  /* 0x00381f0009027f89 */ /* 0x001e2800000e0000 */
[----:B------:R-:W1:Y:S01]  /*8b90*/  SHFL.IDX PT, R3, R10, 0x1, 0x181f ;  /* 0x00381f000a037f89 */ /* 0x000e6200000e0000 */
[----:B0-----:R-:W-:-:S05]  /*8ba0*/  IADD3 R2, P0, R2, R7, RZ ;  /* 0x0000000702027210 */ /* 0x001fca0007f1e0ff */
[----:B-1----:R-:W-:-:S05]  /*8bb0*/  IMAD.X R3, RZ, RZ, R3, P0 ;  /* 0x000000ffff037224 */ /* 0x002fca00000e0603 */
        /* <DEDUP_REMOVED lines=18> */
[----:B0-----:R-:W-:-:S04]  /*8ce0*/  IADD3 R2, P0, R2, R7, RZ ;  /* 0x0000000702027210 */ /* 0x001fc80007f1e0ff */
[----:B-1----:R-:W-:-:S05]  /*8cf0*/  IADD3.X R3, RZ, R3, RZ, P0, !PT ;  /* 0x00000003ff037210 */ /* 0x002fca00007fe4ff */
[----:B------:R0:W-:Y:S04]  /*8d00*/  LDGSTS.E.BYPASS.LTC128B.128 [R8+0x10c00], desc[UR50][R2.64], !P1 ;  /* 0x10c0000002087fae */ /* 0x0001e8000c901d72 */
[----:B0-----:R-:W0:Y:S04]  /*8d10*/  SHFL.IDX PT, R2, R9, 0x6, 0x181f ;  /* 0x00d81f0009027f89 */ /* 0x001e2800000e0000 */
[----:B------:R-:W1:Y:S04]  /*8d20*/  SHFL.IDX PT, R3, R10, 0x6, 0x181f ;  /* 0x00d81f000a037f89 */ /* 0x000e6800000e0000 */
[----:B------:R-:W2:Y:S01]  /*8d30*/  SHFL.IDX PT, R10, R10, 0x7, 0x181f ;  /* 0x00f81f000a0a7f89 */ /* 0x000ea200000e0000 */
[----:B0-----:R-:W-:-:S05]  /*8d40*/  IADD3 R2, P0, R2, R7, RZ ;  /* 0x0000000702027210 */ /* 0x001fca0007f1e0ff */
[----:B-1----:R-:W-:-:S05]  /*8d50*/  IMAD.X R3, RZ, RZ, R3, P0 ;  /* 0x000000ffff037224 */ /* 0x002fca00000e0603 */
[----:B------:R0:W-:Y:S04]  /*8d60*/  LDGSTS.E.BYPASS.LTC128B.128 [R8+0x11400], desc[UR50][R2.64], !P1 ;  /* 0x1140000002087fae */ /* 0x0001e8000c901d72 */
[----:B0-2---:R0:W1:Y:S02]  /*8d70*/  SHFL.IDX PT, R2, R9, 0x7, 0x181f ;  /* 0x00f81f0009027f89 */ /* 0x00506400000e0000 */
.L_x_12867:
[----:B-1----:R-:W-:-:S05]  /*8d80*/  IADD3 R2, P0, R2, R7, RZ ;  /* 0x0000000702027210 */ /* 0x002fca0007f1e0ff */
[----:B------:R-:W-:Y:S01]  /*8d90*/  IMAD.X R3, RZ, RZ, R10, P0 ;  /* 0x000000ffff037224 */ /* 0x000fe200000e060a */
[----:B------:R-:W-:-:S04]  /*8da0*/  PLOP3.LUT P0, PT, PT, PT, PT, 0x80, 0x0 ;  /* 0x000000000000781c */ /* 0x000fc80003f0f070 */
[----:B------:R-:W-:Y:S01]  /*8db0*/  @!PT LDS RZ, [RZ] ;  /* 0x00000000fffff984 */ /* 0x000fe20000000800 */
[----:B------:R-:W-:Y:S01]  /*8dc0*/  @!PT LDS RZ, [RZ] ;  /* 0x00000000fffff984 */ /* 0x000fe20000000800 */
[----:B------:R-:W-:Y:S01]  /*8dd0*/  @!PT LDS RZ, [RZ] ;  /* 0x00000000fffff984 */ /* 0x000fe20000000800 */
[----:B------:R1:W-:Y:S01]  /*8de0*/  LDGSTS.E.BYPASS.LTC128B.128 [R8+0x11c00], desc[UR50][R2.64], !P1 ;  /* 0x11c0000002087fae */ /* 0x0003e2000c901d72 */
[----:B------:R-:W-:-:S08]  /*8df0*/  NOP ;  /* 0x0000000000007918 */ /* 0x000fd00000000000 */
.L_x_12771:
        /* <DEDUP_REMOVED lines=11> */
.L_x_12772:
[----:B------:R1:W-:Y:S01]  /*8eb0*/  SYNCS.ARRIVE.TRANS64.A1T0 RZ, [R5+URZ+0x16830], RZ ;  /* 0x016830ff05ff79a7 */ /* 0x0003e2000810003f */
[----:B------:R-:W-:Y:S05]  /*8ec0*/  @!P2 BRA `(.L_x_12773) ;  /* 0x000000000004a947 */ /* 0x000fea0003800000 */
[----:B------:R-:W-:Y:S01]  /*8ed0*/  BPT.TRAP 0x1 ;  /* 0x000000040000795c */ /* 0x000fe20000300000 */
.L_x_12773:
[----:B------:R-:W-:Y:S01]  /*8ee0*/  SHF.L.U32 R2, R20, 0x1f, RZ ;  /* 0x0000001f14027819 */ /* 0x000fe200000006ff */
[----:B------:R-:W-:Y:S01]  /*8ef0*/  BSSY B1, `(.L_x_12774) ;  /* 0x0000004000017945 */ /* 0x000fe20003800000 */
[----:B-1----:R-:W-:-:S04]  /*8f00*/  LEA R5, R6, UR38, 0x3 ;  /* 0x0000002606057c11 */ /* 0x002fc8000f8e18ff */
[----:B------:R-:W1:Y:S02]  /*8f10*/  SYNCS.PHASECHK.TRANS64.TRYWAIT P0, [R5+URZ+0x16860], R2 ;  /* 0x01686002050075a7 */ /* 0x000e64000800017f */
[----:B-1----:R-:W-:Y:S05]  /*8f20*/  @!P0 BRA `(.L_x_12775) ;  /* 0x0000003400c48947 */ /* 0x002fea0003800000 */
.L_x_12868:
[----:B------:R-:W-:Y:S05]  /*8f30*/  BSYNC B1 ;  /* 0x0000000000017941 */ /* 0x000fea0003800000 */
.L_x_12774:
[----:B------:R-:W2:Y:S01]  /*8f40*/  S2R R3, SR_TID.X ;  /* 0x0000000000037919 */ /* 0x000ea20000002100 */
[----:B-1----:R-:W-:Y:S01]  /*8f50*/  IMAD.MOV.U32 R2, RZ, RZ, -0x80 ;  /* 0xffffff80ff027424 */ /* 0x002fe200078e00ff */
[----:B------:R-:W-:Y:S01]  /*8f60*/  UMOV UR4, 0xffffffff ;  /* 0xffffffff00047882 */ /* 0x000fe20000000000 */
[----:B------:R-:W-:Y:S01]  /*8f70*/  LOP3.LUT P2, RZ, R25, 0x2, RZ, 0xc0, !PT ;  /* 0x0000000219ff7812 */ /* 0x000fe2000784c0ff */
[----:B------:R-:W-:Y:S02]  /*8f80*/  IMAD R6, R6, 0x2000, R29 ;  /* 0x0000200006067824 */ /* 0x000fe400078e021d */
[----:B------:R-:W-:Y:S01]  /*8f90*/  IMAD R2, R26, R2, UR36 ;  /* 0x000000241a027e24 */ /* 0x000fe2000f8e0202 */
[----:B--2---:R-:W-:-:S04]  /*8fa0*/  SHF.R.U32.HI R3, RZ, 0x3, R3 ;  /* 0x00000003ff037819 */ /* 0x004fc80000011603 */
[----:B------:R-:W-:-:S05]  /*8fb0*/  LOP3.LUT R3, R3, 0xf, RZ, 0xc0, !PT ;  /* 0x0000000f03037812 */ /* 0x000fca00078ec0ff */
[----:B------:R-:W-:Y:S01]  /*8fc0*/  IMAD.IADD R8, R2, 0x1, -R3 ;  /* 0x0000000102087824 */ /* 0x000fe200078e0a03 */
[----:B------:R-:W-:Y:S06]  /*8fd0*/  BRA.DIV UR4, `(.L_x_12776) ;  /* 0x0000003604ac7947 */ /* 0x000fec000b800000 */
[----:B------:R-:W1:Y:S01]  /*8fe0*/  SHFL.IDX PT, R2, R16, RZ, 0x181f ;  /* 0x00181fff10027589 */ /* 0x000e6200000e0000 */
[----:B------:R-:W-:Y:S02]  /*8ff0*/  ISETP.LT.OR P0, PT, R8, 0x1, P2 ;  /* 0x000000010800780c */ /* 0x000fe40001701670 */
[----:B------:R-:W-:Y:S01]  /*9000*/  LEA R6, R6, UR38, 0x1 ;  /* 0x0000002606067c11 */ /* 0x000fe2000f8e08ff */
[----:B------:R-:W2:Y:S01]  /*9010*/  SHFL.IDX PT, R3, R17, RZ, 0x181f ;  /* 0x00181fff11037589 */ /* 0x000ea200000e0000 */
[----:B-1----:R-:W-:-:S05]  /*9020*/  IADD3 R2, P1, R2, R7, RZ ;  /* 0x0000000702027210 */ /* 0x002fca0007f3e0ff */
[----:B--2---:R-:W-:-:S05]  /*9030*/  IMAD.X R3, RZ, RZ, R3, P1 ;  /* 0x000000ffff037224 */ /* 0x004fca00008e0603 */
[----:B------:R-:W-:Y:S01]  /*9040*/  @!PT LDS RZ, [RZ] ;  /* 0x00000000fffff984 */ /* 0x000fe20000000800 */
[----:B------:R1:W-:Y:S01]  /*9050*/  LDGSTS.E.BYPASS.LTC128B.128 [R6+0x400], desc[UR50][R2.64], !P0 ;  /* 0x0040000002067fae */ /* 0x0003e2000c101d72 */
[----:B------:R-:W-:-:S03]  /*9060*/  ISETP.LT.OR P0, PT, R8, 0x11, P2 ;  /* 0x000000110800780c */ /* 0x000fc60001701670 */
[----:B-1----:R-:W1:Y:S04]  /*9070*/  SHFL.IDX PT, R2, R16, 0x1, 0x181f ;  /* 0x00381f0010027f89 */ /* 0x002e6800000e0000 */
[----:B------:R-:W2:Y:S01]  /*9080*/  SHFL.IDX PT, R3, R17, 0x1, 0x181f ;  /* 0x00381f0011037f89 */ /* 0x000ea200000e0000 */
[----:B-1----:R-:W-:-:S04]  /*9090*/  IADD3 R2, P1, R2, R7, RZ ;  /* 0x0000000702027210 */ /* 0x002fc80007f3e0ff */
[----:B--2---:R-:W-:-:S05]  /*90a0*/  IADD3.X R3, RZ, R3, RZ, P1, !PT ;  /* 0x00000003ff037210 */ /* 0x004fca0000ffe4ff */
[----:B------:R1:W-:Y:S01]  /*90b0*/  LDGSTS.E.BYPASS.LTC128B.128 [R6+0xc00], desc[UR50][R2.64], !P0 ;  /* 0x00c0000002067fae */ /* 0x0003e2000c101d72 */
[----:B------:R-:W-:-:S03]  /*90c0*/  ISETP.LT.OR P0, PT, R8, 0x21, P2 ;  /* 0x000000210800780c */ /* 0x000fc60001701670 */
[----:B-1----:R-:W1:Y:S04]  /*90d0*/  SHFL.IDX PT, R2, R16, 0x2, 0x181f ;  /* 0x00581f0010027f89 */ /* 0x002e6800000e0000 */
[----:B------:R-:W2:Y:S01]  /*90e0*/  SHFL.IDX PT, R3, R17, 0x2, 0x181f ;  /* 0x00581f0011037f89 */ /* 0x000ea200000e0000 */
[----:B-1----:R-:W-:-:S05]  /*90f0*/  IADD3 R2, P1, R2, R7, RZ ;  /* 0x0000000702027210 */ /* 0x002fca0007f3e0ff */
[----:B--2---:R-:W-:-:S05]  /*9100*/  IMAD.X R3, RZ, RZ, R3, P1 ;  /* 0x000000ffff037224 */ /* 0x004fca00008e0603 */
        /* <DEDUP_REMOVED lines=21> */
[----:B------:R-:W2:Y:S04]  /*9260*/  SHFL.IDX PT, R3, R17, 0x6, 0x181f ;  /* 0x00d81f0011037f89 */ /* 0x000ea800000e0000 */
[----:B------:R-:W3:Y:S01]  /*9270*/  SHFL.IDX PT, R17, R17, 0x7, 0x181f ;  /* 0x00f81f0011117f89 */ /* 0x000ee200000e0000 */
[----:B-1----:R-:W-:-:S05]  /*9280*/  IADD3 R2, P1, R2, R7, RZ ;  /* 0x0000000702027210 */ /* 0x002fca0007f3e0ff */
[----:B--2---:R-:W-:-:S05]  /*9290*/  IMAD.X R3, RZ, RZ, R3, P1 ;  /* 0x000000ffff037224 */ /* 0x004fca00008e0603 */
[----:B------:R1:W-:Y:S04]  /*92a0*/  LDGSTS.E.BYPASS.LTC128B.128 [R6+0x3400], desc[UR50][R2.64], !P0 ;  /* 0x0340000002067fae */ /* 0x0003e8000c101d72 */
[----:B-1-3--:R1:W2:Y:S02]  /*92b0*/  SHFL.IDX PT, R2, R16, 0x7, 0x181f ;  /* 0x00f81f0010027f89 */ /* 0x00a2a400000e0000 */
.L_x_12886:
[----:B------:R-:W-:Y:S01]  /*92c0*/  ISETP.LT.OR P0, PT, R8, 0x71, P2 ;  /* 0x000000710800780c */ /* 0x000fe20001701670 */
[----:B------:R-:W-:Y:S01]  /*92d0*/  ULDC.64 UR4, c[0x0][0x328] ;  /* 0x0000ca0000047ab9 */ /* 0x000fe20000000a00 */
[----:B--2---:R-:W-:Y:S01]  /*92e0*/  IADD3 R2, P1, R2, R7, RZ ;  /* 0x0000000702027210 */ /* 0x004fe20007f3e0ff */
[----:B------:R-:W-:-:S04]  /*92f0*/  IMAD R21, R21, UR4, RZ ;  /* 0x0000000415157c24 */ /* 0x000fc8000f8e02ff */
[----:B------:R-:W-:Y:S02]  /*9300*/  IMAD.X R3, RZ, RZ, R17, P1 ;  /* 0x000000ffff037224 */ /* 0x000fe400008e0611 */
[----:B------:R-:W-:-:S04]  /*9310*/  IMAD R21, R0, UR5, R21 ;  /* 0x0000000500157c24 */ /* 0x000fc8000f8e0215 */
[----:B------:R-:W-:Y:S01]  /*9320*/  @!PT LDS RZ, [RZ] ;  /* 0x00000000fffff984 */ /* 0x000fe20000000800 */
[----:B------:R-:W-:Y:S01]  /*9330*/  @!PT LDS RZ, [RZ] ;  /* 0x00000000fffff984 */ /* 0x000fe20000000800 */
[----:B------:R-:W-:Y:S01]  /*9340*/  @!PT LDS RZ, [RZ] ;  /* 0x00000000fffff984 */ /* 0x000fe20000000800 */
[----:B------:R2:W-:Y:S01]  /*9350*/  LDGSTS.E.BYPASS.LTC128B.128 [R6+0x3c00], desc[UR50][R2.64], !P0 ;  /* 0x03c0000002067fae */ /* 0x0005e2000c101d72 */
[----:B------:R-:W-:Y:S01]  /*9360*/  PLOP3.LUT P0, PT, PT, PT, PT, 0x80, 0x0 ;  /* 0x000000000000781c */ /* 0x000fe20003f0f070 */
[----:B------:R-:W-:Y:S01]  /*9370*/  NOP ;  /* 0x0000000000007918 */ /* 0x000fe20000000000 */
[----:B--2---:R-:W-:Y:S01]  /*9380*/  IMAD.WIDE.U32 R2, R0, UR4, RZ ;  /* 0x0000000400027c25 */ /* 0x004fe2000f8e00ff */
        /* <DEDUP_REMOVED lines=12> */
[----:B-1----:R-:W-:-:S04]  /*9450*/  LEA R16, P1, R2, UR4, 0x1 ;  /* 0x0000000402107c11 */ /* 0x002fc8000f8208ff */
[----:B------:R-:W-:-:S09]  /*9460*/  LEA.HI.X R17, R2, UR5, R3, 0x1, P1 ;  /* 0x0000000502117c11 */ /* 0x000fd200088f0c03 */
.L_x_12777:
        /* <DEDUP_REMOVED lines=11> */
.L_x_12778:
        /* <DEDUP_REMOVED lines=8> */
.L_x_12766:
[----:B0-----:R-:W-:-:S05]  /*95a0*/  IMAD.U32 R0, RZ, RZ, UR41 ;  /* 0x00000029ff007e24 */ /* 0x001fca000f8e00ff */
[----:B------:R-:W-:-:S13]  /*95b0*/  ISETP.NE.AND P0, PT, R0, 0x3, PT ;  /* 0x000000030000780c */ /* 0x000fda0003f05270 */
[----:B------:R-:W-:Y:S05]  /*95c0*/  @!P0 BRA `(.L_x_12780) ;  /* 0x0000000000048947 */ /* 0x000fea0003800000 */
[----:B------:R-:W-:Y:S01]  /*95d0*/  BPT.TRAP 0x1 ;  /* 0x000000040000795c */ /* 0x000fe20000300000 */
.L_x_12780:
[----:B------:R-:W-:Y:S01]  /*95e0*/  LEA R4, R22, UR38, 0x3 ;  /* 0x0000002616047c11 */ /* 0x000fe2000f8e18ff */
[----:B------:R-:W-:Y:S01]  /*95f0*/  BSSY B0, `(.L_x_12781) ;  /* 0x0000006000007945 */ /* 0x000fe20003800000 */
[----:B------:R-:W-:Y:S02]  /*9600*/  SHF.L.U32 R3, R24, 0x1f, RZ ;  /* 0x0000001f18037819 */ /* 0x000fe400000006ff */
[----:B------:R-:W-:Y:S02]  /*9610*/  MOV R5, 0xffffff80 ;  /* 0xffffff8000057802 */ /* 0x000fe40000000f00 */
[----:B------:R-:W0:Y:S03]  /*9620*/  SYNCS.PHASECHK.TRANS64.TRYWAIT P0, [R4+URZ+0x16860], R3 ;  /* 0x01686003040075a7 */ /* 0x000e26000800017f */
[----:B------:R-:W-:Y:S01]  /*9630*/  IMAD R6, R18, R5, UR36 ;  /* 0x0000002412067e24 */ /* 0x000fe2000f8e0205 */
[----:B0-----:R-:W-:Y:S06]  /*9640*/  @!P0 BRA `(.L_x_12782) ;  /* 0x0000003800588947 */ /* 0x001fec0003800000 */
.L_x_12887:
[----:B------:R-:W-:Y:S05]  /*9650*/  BSYNC B0 ;  /* 0x0000000000007941 */ /* 0x000fea0003800000 */
.L_x_12781:
[----:B------:R-:W1:Y:S01]  /*9660*/  S2R R0, SR_TID.X ;  /* 0x0000000000007919 */ /* 0x000e620000002100 */
[----:B------:R-:W-:Y:S01]  /*9670*/  UMOV UR4, 0xffffffff ;  /* 0xffffffff00047882 */ /* 0x000fe20000000000 */
[----:B------:R-:W-:Y:S01]  /*9680*/  LOP3.LUT P2, RZ, R25, 0x2, RZ, 0xc0, !PT ;  /* 0x0000000219ff7812 */ /* 0x000fe2000784c0ff */
[----:B------:R-:W-:Y:S01]  /*9690*/  IMAD R8, R22, 0x2000, R29 ;  /* 0x0000200016087824 */ /* 0x000fe200078e021d */
[----:B-1----:R-:W-:-:S04]  /*96a0*/  SHF.R.U32.HI R0, RZ, 0x3, R0 ;  /* 0x00000003ff007819 */ /* 0x002fc80000011600 */
[----:B------:R-:W-:-:S05]  /*96b0*/  LOP3.LUT R0, R0, 0xf, RZ, 0xc0, !PT ;  /* 0x0000000f00007812 */ /* 0x000fca00078ec0ff */
[----:B------:R-:W-:Y:S01]  /*96c0*/  IMAD.IADD R6, R6, 0x1, -R0 ;  /* 0x0000000106067824 */ /* 0x000fe200078e0a00 */
[----:B------:R-:W-:Y:S06]  /*96d0*/  BRA.DIV UR4, `(.L_x_12783) ;  /* 0x0000003a04487947 */ /* 0x000fec000b800000 */
[----:B------:R-:W0:Y:S01]  /*96e0*/  S2R R2, SR_TID.X ;  /* 0x0000000000027919 */ /* 0x000e220000002100 */
[----:B------:R-:W-:Y:S01]  /*96f0*/  ISETP.LT.OR P0, PT, R6, 0x1, P2 ;  /* 0x000000010600780c */ /* 0x000fe20001701670 */
[----:B------:R-:W-:Y:S04]  /*9700*/  SHFL.IDX PT, R0, R17, RZ, 0x181f ;  /* 0x00181fff11007589 */ /* 0x000fe800000e0000 */
[----:B------:R-:W-:Y:S04]  /*9710*/  SHFL.IDX PT, R14, R16, 0x1, 0x181f ;  /* 0x00381f00100e7f89 */ /* 0x000fe800000e0000 */
[----:B------:R-:W-:Y:S04]  /*9720*/  SHFL.IDX PT, R7, R17, 0x1, 0x181f ;  /* 0x00381f0011077f89 */ /* 0x000fe800000e0000 */
[----:B------:R-:W-:Y:S01]  /*9730*/  SHFL.IDX PT, R10, R16, 0x2, 0x181f ;  /* 0x00581f00100a7f89 */ /* 0x000fe200000e0000 */
[----:B0-----:R-:W-:-:S03]  /*9740*/  IMAD.SHL.U32 R3, R2, 0x8, RZ ;  /* 0x0000000802037824 */ /* 0x001fc600078e00ff */
[----:B------:R-:W0:Y:S02]  /*9750*/  SHFL.IDX PT, R2, R16, RZ, 0x181f ;  /* 0x00181fff10027589 */ /* 0x000e2400000e0000 */
[----:B------:R-:W-:-:S05]  /*9760*/  LOP3.LUT R3, R3, 0x38, RZ, 0xc0, !PT ;  /* 0x0000003803037812 */ /* 0x000fca00078ec0ff */
[----:B------:R-:W-:-:S05]  /*9770*/  IMAD.SHL.U32 R5, R3, 0x2, RZ ;  /* 0x0000000203057824 */ /* 0x000fca00078e00ff */
[----:B0-----:R-:W-:-:S05]  /*9780*/  IADD3 R2, P1, R2, R5, RZ ;  /* 0x0000000502027210 */ /* 0x001fca0007f3e0ff */
[----:B------:R-:W-:Y:S01]  /*9790*/  IMAD.X R3, RZ, RZ, R0, P1 ;  /* 0x000000ffff037224 */ /* 0x000fe200008e0600 */
[----:B------:R-:W-:Y:S02]  /*97a0*/  LEA R0, R8, UR38, 0x1 ;  /* 0x0000002608007c11 */ /* 0x000fe4000f8e08ff */
[----:B------:R-:W0:Y:S04]  /*97b0*/  SHFL.IDX PT, R8, R17, 0x2, 0x181f ;  /* 0x00581f0011087f89 */ /* 0x000e2800000e0000 */
[----:B------:R1:W-:Y:S01]  /*97c0*/  LDGSTS.E.BYPASS.LTC128B.128 [R0+0x400], desc[UR50][R2.64], !P0 ;  /* 0x0040000002007fae */ /* 0x0003e2000c101d72 */
[----:B------:R-:W-:Y:S02]  /*97d0*/  ISETP.LT.OR P0, PT, R6, 0x11, P2 ;  /* 0x000000110600780c */ /* 0x000fe40001701670 */
[----:B-1----:R-:W-:-:S02]  /*97e0*/  IADD3 R2, P1, R14, R5, RZ ;  /* 0x000000050e027210 */ /* 0x002fc40007f3e0ff */
[----:B------:R-:W1:Y:S03]  /*97f0*/  SHFL.IDX PT, R14, R16, 0x3, 0x181f ;  /* 0x00781f00100e7f89 */ /* 0x000e6600000e0000 */
[----:B------:R-:W-:Y:S02]  /*9800*/  IMAD.X R3, RZ, RZ, R7, P1 ;  /* 0x000000ffff037224 */ /* 0x000fe400008e0607 */
[----:B------:R-:W2:Y:S04]  /*9810*/  SHFL.IDX PT, R7, R17, 0x3, 0x181f ;  /* 0x00781f0011077f89 */ /* 0x000ea800000e0000 */
[----:B------:R3:W-:Y:S01]  /*9820*/  LDGSTS.E.BYPASS.LTC128B.128 [R0+0xc00], desc[UR50][R2.64], !P0 ;  /* 0x00c0000002007fae */ /* 0x0007e2000c101d72 */
[----:B------:R-:W-:-:S02]  /*9830*/  ISETP.LT.OR P0, PT, R6, 0x21, P2 ;  /* 0x000000210600780c */ /* 0x000fc40001701670 */
[----:B---3--:R-:W-:Y:S02]  /*9840*/  IADD3 R2, P1, R10, R5, RZ ;  /* 0x000000050a027210 */ /* 0x008fe40007f3e0ff */
[----:B------:R-:W3:Y:S03]  /*9850*/  SHFL.IDX PT, R10, R16, 0x4, 0x181f ;  /* 0x00981f00100a7f89 */ /* 0x000ee600000e0000 */
[----:B0-----:R-:W-:Y:S02]  /*9860*/  IMAD.X R3, RZ, RZ, R8, P1 ;  /* 0x000000ffff037224 */ /* 0x001fe400008e0608 */
[----:B------:R-:W0:Y:S04]  /*9870*/  SHFL.IDX PT, R8, R17, 0x4, 0x181f ;  /* 0x00981f0011087f89 */ /* 0x000e2800000e0000 */
[----:B------:R1:W-:Y:S01]  /*9880*/  LDGSTS.E.BYPASS.LTC128B.128 [R0+0x1400], desc[UR50][R2.64], !P0 ;  /* 0x0140000002007fae */ /* 0x0003e2000c101d72 */
[----:B------:R-:W-:-:S02]  /*9890*/  ISETP.LT.OR P0, PT, R6, 0x31, P2 ;  /* 0x000000310600780c */ /* 0x000fc40001701670 */
[----:B-1----:R-:W-:Y:S02]  /*98a0*/  IADD3 R2, P1, R14, R5, RZ ;  /* 0x000000050e027210 */ /* 0x002fe40007f3e0ff */
[----:B------:R-:W1:Y:S02]  /*98b0*/  SHFL.IDX PT, R14, R16, 0x5, 0x181f ;  /* 0x00b81f00100e7f89 */ /* 0x000e6400000e0000 */
[----:B--2---:R-:W-:Y:S02]  /*98c0*/  IADD3.X R3, RZ, R7, RZ, P1, !PT ;  /* 0x00000007ff037210 */ /* 0x004fe40000ffe4ff */
[----:B------:R-:W2:Y:S05]  /*98d0*/  SHFL.IDX PT, R7, R17, 0x5, 0x181f ;  /* 0x00b81f0011077f89 */ /* 0x000eaa00000e0000 */
        /* <DEDUP_REMOVED lines=9> */
[----:B------:R1:W4:Y:S03]  /*9970*/  SHFL.IDX PT, R14, R16, 0x7, 0x181f ;  /* 0x00f81f00100e7f89 */ /* 0x00032600000e0000 */
[----:B--2---:R-:W-:Y:S02]  /*9980*/  IMAD.X R3, RZ, RZ, R7, P1 ;  /* 0x000000ffff037224 */ /* 0x004fe400008e0607 */
[----:B------:R1:W2:Y:S04]  /*9990*/  SHFL.IDX PT, R7, R17, 0x7, 0x181f ;  /* 0x00f81f0011077f89 */ /* 0x0002a800000e0000 */
[----:B------:R3:W-:Y:S01]  /*99a0*/  LDGSTS.E.BYPASS.LTC128B.128 [R0+0x2c00], desc[UR50][R2.64], !P0 ;  /* 0x02c0000002007fae */ /* 0x0007e2000c101d72 */
[----:B------:R-:W-:-:S02]  /*99b0*/  ISETP.LT.OR P0, PT, R6, 0x61, P2 ;  /* 0x000000610600780c */ /* 0x000fc40001701670 */
[----:B---3--:R-:W-:-:S05]  /*99c0*/  IADD3 R2, P1, R10, R5, RZ ;  /* 0x000000050a027210 */ /* 0x008fca0007f3e0ff */
[----:B0-----:R-:W-:-:S06]  /*99d0*/  IMAD.X R3, RZ, RZ, R8, P1 ;  /* 0x000000ffff037224 */ /* 0x001fcc00008e0608 */
[----:B--2-4-:R1:W-:Y:S02]  /*99e0*/  LDGSTS.E.BYPASS.LTC128B.128 [R0+0x3400], desc[UR50][R2.64], !P0 ;  /* 0x0340000002007fae */ /* 0x0143e4000c101d72 */
.L_x_12905:
[----:B------:R-:W-:Y:S02]  /*99f0*/  ISETP.LT.OR P0, PT, R6, 0x71, P2 ;  /* 0x000000710600780c */ /* 0x000fe40001701670 */
[----:B-1----:R-:W-:-:S05]  /*9a00*/  IADD3 R2, P1, R14, R5, RZ ;  /* 0x000000050e027210 */ /* 0x002fca0007f3e0ff */
[----:B------:R-:W-:-:S06]  /*9a10*/  IMAD.X R3, RZ, RZ, R7, P1 ;  /* 0x000000ffff037224 */ /* 0x000fcc00008e0607 */
[----:B------:R-:W-:Y:S01]  /*9a20*/  @!PT LDS RZ, [RZ] ;  /* 0x00000000fffff984 */ /* 0x000fe20000000800 */
[----:B------:R-:W-:Y:S01]  /*9a30*/  @!PT LDS RZ, [RZ] ;  /* 0x00000000fffff984 */ /* 0x000fe20000000800 */
[----:B------:R-:W-:Y:S01]  /*9a40*/  @!PT LDS RZ, [RZ] ;  /* 0x00000000fffff984 */ /* 0x000fe20000000800 */
[----:B------:R0:W-:Y:S01]  /*9a50*/  LDGSTS.E.BYPASS.LTC128B.128 [R0+0x3c00], desc[UR50][R2.64], !P0 ;  /* 0x03c0000002007fae */ /* 0x0001e2000c101d72 */
[----:B------:R-:W-:Y:S01]  /*9a60*/  PLOP3.LUT P0, PT, PT, PT, PT, 0x80, 0x0 ;  /* 0x000000000000781c */ /* 0x000fe20003f0f070 */
[----:B------:R-:W-:-:S12]  /*9a70*/  NOP ;  /* 0x0000000000007918 */ /* 0x000fd80000000000 */
.L_x_12784:
        /* <DEDUP_REMOVED lines=11> */
.L_x_12785:
[----:B------:R-:W2:Y:S01]  /*9b30*/  LDL.LU R2, [R1+0x8] ;  /* 0x0000080001027983 */ /* 0x000ea20000300800 */
[----:B------:R-:W-:Y:S01]  /*9b40*/  ULDC UR4, c[0x0][0xc34] ;  /* 0x00030d0000047ab9 */ /* 0x000fe20000000800 */
[----:B------:R0:W-:Y:S02]  /*9b50*/  SYNCS.ARRIVE.TRANS64.A1T0 RZ, [R4+URZ+0x16850], RZ ;  /* 0x016850ff04ff79a7 */ /* 0x0001e4000810003f */
[----:B------:R-:W3:Y:S01]  /*9b60*/  LDL.LU R0, [R1+0xc] ;  /* 0x00000c0001007983 */ /* 0x000ee20000300800 */
[----:B------:R-:W-:-:S05]  /*9b70*/  VIADD R22, R22, 0x1 ;  /* 0x0000000116167836 */ /* 0x000fca0000000000 */
[----:B------:R-:W-:-:S04]  /*9b80*/  ISETP.NE.AND P0, PT, R22, 0x2, PT ;  /* 0x000000021600780c */ /* 0x000fc80003f05270 */
[----:B------:R-:W-:Y:S02]  /*9b90*/  SEL R3, RZ, 0x1, P0 ;  /* 0x00000001ff037807 */ /* 0x000fe40000000000 */
[----:B------:R-:W-:Y:S02]  /*9ba0*/  SEL R22, R22, RZ, P0 ;  /* 0x000000ff16167207 */ /* 0x000fe40000000000 */
[----:B------:R-:W-:Y:S01]  /*9bb0*/  LOP3.LUT R24, R24, R3, RZ, 0x3c, !PT ;  /* 0x0000000318187212 */ /* 0x000fe200078e3cff */
[----:B--2---:R-:W-:Y:S01]  /*9bc0*/  VIADD R2, R2, UR43 ;  /* 0x0000002b02027c36 */ /* 0x004fe20008000000 */
[----:B---3--:R-:W-:-:S04]  /*9bd0*/  IADD3 R0, R0, 0x1, RZ ;  /* 0x0000000100007810 */ /* 0x008fc80007ffe0ff */
[----:B------:R0:W-:Y:S01]  /*9be0*/  STL [R1+0x8], R2 ;  /* 0x0000080201007387 */ /* 0x0001e20000100800 */
[----:B------:R-:W-:-:S03]  /*9bf0*/  ISETP.GE.AND P1, PT, R2, UR4, PT ;  /* 0x0000000402007c0c */ /* 0x000fc6000bf26270 */
[----:B------:R0:W-:Y:S10]  /*9c00*/  STL [R1+0xc], R0 ;  /* 0x00000c0001007387 */ /* 0x0001f40000100800 */
[----:B0-----:R-:W-:Y:S05]  /*9c10*/  @!P1 BRA `(.L_x_12786) ;  /* 0xffffffc800909947 */ /* 0x001fea000383ffff */
[----:B------:R-:W-:-:S07]  /*9c20*/  LOP3.LUT R0, R0, 0x1, RZ, 0xc, !PT ;  /* 0x0000000100007812 */ /* 0x000fce00078e0cff */
.L_x_12751:
[----:B------:R-:W0:Y:S01]  /*9c30*/  S2R R3, SR_CgaCtaId ;  /* 0x0000000000037919 */ /* 0x000e220000008800 */
[----:B------:R-:W-:Y:S01]  /*9c40*/  MOV R2, 0x400 ;  /* 0x0000040000027802 */ /* 0x000fe20000000f00 */
[----:B------:R-:W-:Y:S01]  /*9c50*/  BSSY B0, `(.L_x_12787) ;  /* 0x0000005000007945 */ /* 0x000fe20003800000 */
[----:B------:R-:W-:Y:S02]  /*9c60*/  SHF.L.U32 R0, R0, 0x1f, RZ ;  /* 0x0000001f00007819 */ /* 0x000fe400000006ff */
[----:B0-----:R-:W-:-:S04]  /*9c70*/  LEA R7, R3, R2, 0x18 ;  /* 0x0000000203077211 */ /* 0x001fc800078ec0ff */
[----:B------:R-:W0:Y:S02]  /*9c80*/  SYNCS.PHASECHK.TRANS64.TRYWAIT P0, [R7+URZ+0x16820], R0 ;  /* 0x01682000070075a7 */ /* 0x000e24000800017f */
[----:B0-----:R-:W-:Y:S05]  /*9c90*/  @!P0 BRA `(.L_x_12788) ;  /* 0x0000003c00208947 */ /* 0x001fea0003800000 */
.L_x_12906:
[----:B-1----:R-:W-:Y:S05]  /*9ca0*/  BSYNC B0 ;  /* 0x0000000000007941 */ /* 0x002fea0003800000 */
.L_x_12787:
[----:B------:R-:W-:-:S03]  /*9cb0*/  UMOV UR4, 0xffffffff ;  /* 0xffffffff00047882 */ /* 0x000fc60000000000 */
[----:B------:R-:W-:Y:S05]  /*9cc0*/  BRA.DIV UR4, `(.L_x_12789) ;  /* 0x0000003e04287947 */ /* 0x000fea000b800000 */
[----:B0-----:R-:W0:Y:S02]  /*9cd0*/  S2R R0, SR_TID.X ;  /* 0x0000000000007919 */ /* 0x001e240000002100 */
[----:B0-----:R-:W-:-:S04]  /*9ce0*/  SHF.R.U32.HI R0, RZ, 0x5, R0 ;  /* 0x00000005ff007819 */ /* 0x001fc80000011600 */
[----:B------:R-:W-:-:S05]  /*9cf0*/  LOP3.LUT R0, R0, 0x3, RZ, 0xc0, !PT ;  /* 0x0000000300007812 */ /* 0x000fca00078ec0ff */
[----:B------:R0:W1:Y:S02]  /*9d00*/  SHFL.IDX PT, R14, R0, RZ, 0x1f ;  /* 0x00001fff000e7589 */ /* 0x00006400000e0000 */
.L_x_12909:
[----:B-1----:R-:W-:Y:S01]  /*9d10*/  ISETP.NE.AND P0, PT, R14, RZ, PT ;  /* 0x000000ff0e00720c */ /* 0x002fe20003f05270 */
[----:B------:R-:W-:-:S12]  /*9d20*/  BSSY B0, `(.L_x_12790) ;  /* 0x0000024000007945 */ /* 0x000fd80003800000 */
[----:B------:R-:W-:Y:S05]  /*9d30*/  @P0 BRA `(.L_x_12791) ;  /* 0x0000000000880947 */ /* 0x000fea0003800000 */
[----:B------:R-:W-:-:S03]  /*9d40*/  UMOV UR4, 0xffffffff ;  /* 0xffffffff00047882 */ /* 0x000fc60000000000 */
[----:B------:R-:W-:Y:S05]  /*9d50*/  BRA.DIV UR4, `(.L_x_12792) ;  /* 0x0000003e04387947 */ /* 0x000fea000b800000 */
[----:B------:R-:W-:-:S13]  /*9d60*/  ELECT P6, URZ, PT ;  /* 0x00000000003f782f */ /* 0x000fda00038c0000 */
.L_x_12912:
[----:B------:R-:W-:Y:S05]  /*9d70*/  @!P6 BRA `(.L_x_12791) ;  /* 0x000000000078e947 */ /* 0x000fea0003800000 */
[----:B------:R-:W-:-:S06]  /*9d80*/  ULOP3.LUT UR4, UR39, 0x2, URZ, 0xfc, !UPT ;  /* 0x0000000227047892 */ /* 0x000fcc000f8efc3f */
[----:B0-----:R-:W-:-:S05]  /*9d90*/  IMAD.U32 R0, RZ, RZ, UR4 ;  /* 0x00000004ff007e24 */ /* 0x001fca000f8e00ff */
[----:B------:R-:W-:-:S13]  /*9da0*/  ISETP.NE.AND P0, PT, R0, 0x3, PT ;  /* 0x000000030000780c */ /* 0x000fda0003f05270 */
[----:B------:R-:W-:Y:S05]  /*9db0*/  @!P0 BRA `(.L_x_12793) ;  /* 0x0000000000048947 */ /* 0x000fea0003800000 */
[----:B------:R-:W-:Y:S01]  /*9dc0*/  BPT.TRAP 0x1 ;  /* 0x000000040000795c */ /* 0x000fe20000300000 */
.L_x_12793:
[----:B------:R-:W-:Y:S01]  /*9dd0*/  IMAD R5, R22, 0x8, R7 ;  /* 0x0000000816057824 */ /* 0x000fe200078e0207 */
[----:B------:R-:W-:Y:S01]  /*9de0*/  SHF.L.U32 R0, R24, 0x1f, RZ ;  /* 0x0000001f18007819 */ /* 0x000fe200000006ff */
[----:B------:R-:W-:-:S03]  /*9df0*/  VIADD R22, R22, 0x1 ;  /* 0x0000000116167836 */ /* 0x000fc60000000000 */
[----:B------:R-:W0:Y:S02]  /*9e00*/  SYNCS.PHASECHK.TRANS64.TRYWAIT P1, [R5+URZ+0x16840], R0 ;  /* 0x01684000050075a7 */ /* 0x000e24000802017f */
[----:B------:R-:W-:-:S04]  /*9e10*/  ISETP.NE.AND P2, PT, R22, 0x2, PT ;  /* 0x000000021600780c */ /* 0x000fc80003f45270 */
[----:B------:R-:W-:Y:S01]  /*9e20*/  SEL R3, RZ, 0x1, P2 ;  /* 0x00000001ff037807 */ /* 0x000fe20001000000 */
[----:B0-----:R-:W-:Y:S08]  /*9e30*/  @!P1 BRA `(.L_x_12794) ;  /* 0x0000003c00209947 */ /* 0x001ff00003800000 */
.L_x_12913:
[----:B------:R-:W-:Y:S02]  /*9e40*/  SEL R22, R22, RZ, P2 ;  /* 0x000000ff16167207 */ /* 0x000fe40001000000 */
[----:B------:R-:W-:Y:S01]  /*9e50*/  LOP3.LUT R2, R24, R3, RZ, 0x3c, !PT ;  /* 0x0000000318027212 */ /* 0x000fe200078e3cff */
[----:B------:R-:W-:Y:S06]  /*9e60*/  @!P0 BRA `(.L_x_12795) ;  /* 0x0000000000048947 */ /* 0x000fec0003800000 */
[----:B------:R-:W-:Y:S01]  /*9e70*/  BPT.TRAP 0x1 ;  /* 0x000000040000795c */ /* 0x000fe20000300000 */
.L_x_12795:
[----:B------:R-:W-:Y:S01]  /*9e80*/  IMAD R3, R22, 0x8, R7 ;  /* 0x0000000816037824 */ /* 0x000fe200078e0207 */
[----:B------:R-:W-:-:S04]  /*9e90*/  SHF.L.U32 R2, R2, 0x1f, RZ ;  /* 0x0000001f02027819 */ /* 0x000fc800000006ff */
[----:B------:R-:W1:Y:S02]  /*9ea0*/  SYNCS.PHASECHK.TRANS64.TRYWAIT P1, [R3+URZ+0x16840], R2 ;  /* 0x01684002030075a7 */ /* 0x000e64000802017f */
[----:B-1----:R-:W-:Y:S05]  /*9eb0*/  @!P1 BRA `(.L_x_12796) ;  /* 0x0000003c00149947 */ /* 0x002fea0003800000 */
.L_x_12914:
[----:B------:R-:W-:Y:S05]  /*9ec0*/  @!P0 BRA `(.L_x_12797) ;  /* 0x0000000000048947 */ /* 0x000fea0003800000 */
[----:B------:R-:W-:Y:S01]  /*9ed0*/  BPT.TRAP 0x1 ;  /* 0x000000040000795c */ /* 0x000fe20000300000 */
.L_x_12797:
[----:B------:R-:W2:Y:S02]  /*9ee0*/  SYNCS.PHASECHK.TRANS64.TRYWAIT P1, [R5+URZ+0x16860], R0 ;  /* 0x01686000050075a7 */ /* 0x000ea4000802017f */
[----:B--2---:R-:W-:Y:S05]  /*9ef0*/  @!P1 BRA `(.L_x_12798) ;  /* 0x0000003c00189947 */ /* 0x004fea0003800000 */
.L_x_12915:
[----:B------:R-:W-:Y:S05]  /*9f00*/  @!P0 BRA `(.L_x_12799) ;  /* 0x0000000000048947 */ /* 0x000fea0003800000 */
[----:B------:R-:W-:Y:S01]  /*9f10*/  BPT.TRAP 0x1 ;  /* 0x000000040000795c */ /* 0x000fe20000300000 */
.L_x_12799:
[----:B---3--:R3:W4:Y:S02]  /*9f20*/  SYNCS.PHASECHK.TRANS64.TRYWAIT P0, [R3+URZ+0x16860], R2 ;  /* 0x01686002030075a7 */ /* 0x008724000800017f */
[----:B----4-:R-:W-:Y:S05]  /*9f30*/  @!P0 NANOSLEEP.SYNCS 0x989680 ;  /* 0x009896800000895d */ /* 0x010fea0003900000 */
[----:B------:R-:W4:Y:S02]  /*9f40*/  @!P0 SYNCS.PHASECHK.TRANS64 P0, [R3+URZ+0x16860], R2 ;  /* 0x01686002030085a7 */ /* 0x000f24000800007f */
[----:B----4-:R-:W-:Y:S05]  /*9f50*/  @!P0 BRA `(.L_x_12799) ;  /* 0xfffffffc00f08947 */ /* 0x010fea000383ffff */
.L_x_12791:
[----:B------:R-:W-:Y:S05]  /*9f60*/  BSYNC B0 ;  /* 0x0000000000007941 */ /* 0x000fea0003800000 */
.L_x_12790:
[----:B------:R-:W-:Y:S05]  /*9f70*/  EXIT ;  /* 0x000000000000794d */ /* 0x000fea0003800000 */
.L_x_12727:
[----:B0-----:R-:W-:-:S04]  /*9f80*/  IMAD.U32 R3, RZ, RZ, UR44 ;  /* 0x0000002cff037e24 */ /* 0x001fc8000f8e00ff */
[----:B------:R0:W1:Y:S03]  /*9f90*/  SYNCS.PHASECHK.TRANS64.TRYWAIT P1, [R3+URZ+0x16800], R0 ;  /* 0x01680000030075a7 */ /* 0x000066000802017f */
[----:B-1----:R-:W-:Y:S05]  /*9fa0*/  @!P1 NANOSLEEP.SYNCS 0x989680 ;  /* 0x009896800000995d */ /* 0x002fea0003900000 */
[----:B------:R-:W1:Y:S02]  /*9fb0*/  @!P1 SYNCS.PHASECHK.TRANS64 P1, [R3+URZ+0x16800], R0 ;  /* 0x01680000030095a7 */ /* 0x000e64000802007f */
[----:B-1----:R-:W-:Y:S05]  /*9fc0*/  @!P1 BRA `(.L_x_12727) ;  /* 0xfffffffc00ec9947 */ /* 0x002fea000383ffff */
[----:B------:R-:W-:Y:S05]  /*9fd0*/  BRA `(.L_x_12800) ;  /* 0xffffff7000287947 */ /* 0x000fea000383ffff */
.L_x_12731:
[----:B-1----:R1:W2:Y:S02]  /*9fe0*/  SYNCS.PHASECHK.TRANS64.TRYWAIT P1, [R4+URZ+0x16830], R3 ;  /* 0x01683003040075a7 */ /* 0x0022a4000802017f */
[----:B--2---:R-:W-:Y:S05]  /*9ff0*/  @!P1 NANOSLEEP.SYNCS 0x989680 ;  /* 0x009896800000995d */ /* 0x004fea0003900000 */
[----:B------:R-:W2:Y:S02]  /*a000*/  @!P1 SYNCS.PHASECHK.TRANS64 P1, [R4+URZ+0x16830], R3 ;  /* 0x01683003040095a7 */ /* 0x000ea4000802007f */
[----:B--2---:R-:W-:Y:S05]  /*a010*/  @!P1 BRA `(.L_x_12731) ;  /* 0xfffffffc00f09947 */ /* 0x004fea000383ffff */
[----:B------:R-:W-:Y:S05]  /*a020*/  BRA `(.L_x_12730) ;  /* 0xffffff7000487947 */ /* 0x000fea000383ffff */
.L_x_12737:
[----:B-1----:R-:W-:-:S04]  /*a030*/  IMAD.U32 R3, RZ, RZ, UR6 ;  /* 0x00000006ff037e24 */ /* 0x002fc8000f8e00ff */
[----:B------:R1:W2:Y:S03]  /*a040*/  SYNCS.PHASECHK.TRANS64.TRYWAIT P1, [R3+URZ+0x16830], R0 ;  /* 0x01683000030075a7 */ /* 0x0002a6000802017f */
[----:B--2---:R-:W-:Y:S05]  /*a050*/  @!P1 NANOSLEEP.SYNCS 0x989680 ;  /* 0x009896800000995d */ /* 0x004fea0003900000 */
[----:B------:R-:W2:Y:S02]  /*a060*/  @!P1 SYNCS.PHASECHK.TRANS64 P1, [R3+URZ+0x16830], R0 ;  /* 0x01683000030095a7 */ /* 0x000ea4000802007f */
[----:B--2---:R-:W-:Y:S05]  /*a070*/  @!P1 BRA `(.L_x_12737) ;  /* 0xfffffffc00ec9947 */ /* 0x004fea000383ffff */
[----:B------:R-:W-:Y:S05]  /*a080*/  BRA `(.L_x_12734) ;  /* 0xffffff9000647947 */ /* 0x000fea000383ffff */
.L_x_12741:
[----:B-1----:R-:W-:-:S04]  /*a090*/  IMAD.U32 R3, RZ, RZ, UR6 ;  /* 0x00000006ff037e24 */ /* 0x002fc8000f8e00ff */
[----:B------:R1:W2:Y:S03]  /*a0a0*/  SYNCS.PHASECHK.TRANS64.TRYWAIT P1, [R3+URZ+0x16850], R0 ;  /* 0x01685000030075a7 */ /* 0x0002a6000802017f */
[----:B--2---:R-:W-:Y:S05]  /*a0b0*/  @!P1 NANOSLEEP.SYNCS 0x989680 ;  /* 0x009896800000995d */ /* 0x004fea0003900000 */
[----:B------:R-:W2:Y:S02]  /*a0c0*/  @!P1 SYNCS.PHASECHK.TRANS64 P1, [R3+URZ+0x16850], R0 ;  /* 0x01685000030095a7 */ /* 0x000ea4000802007f */
[----:B--2---:R-:W-:Y:S05]  /*a0d0*/  @!P1 BRA `(.L_x_12741) ;  /* 0xfffffffc00ec9947 */ /* 0x004fea000383ffff */
[----:B------:R-:W-:Y:S05]  /*a0e0*/  BRA `(.L_x_12738) ;  /* 0xffffff9000e07947 */ /* 0x000fea000383ffff */
.L_x_12748:
[----:B-1----:R-:W-:-:S04]  /*a0f0*/  MOV R11, UR4 ;  /* 0x00000004000b7c02 */ /* 0x002fc80008000f00 */
[----:B------:R1:W2:Y:S03]  /*a100*/  SYNCS.PHASECHK.TRANS64.TRYWAIT P1, [R11+URZ+0x16850], R4 ;  /* 0x016850040b0075a7 */ /* 0x0002a6000802017f */
[----:B--2---:R-:W-:Y:S05]  /*a110*/  @!P1 NANOSLEEP.SYNCS 0x989680 ;  /* 0x009896800000995d */ /* 0x004fea0003900000 */
[----:B------:R-:W2:Y:S02]  /*a120*/  @!P1 SYNCS.PHASECHK.TRANS64 P1, [R11+URZ+0x16850], R4 ;  /* 0x016850040b0095a7 */ /* 0x000ea4000802007f */
[----:B--2---:R-:W-:Y:S05]  /*a130*/  @!P1 BRA `(.L_x_12748) ;  /* 0xfffffffc00ec9947 */ /* 0x004fea000383ffff */
[----:B------:R-:W-:Y:S05]  /*a140*/  BRA `(.L_x_12747) ;  /* 0xffffffac00507947 */ /* 0x000fea000383ffff */
.L_x_12755:
        /* <DEDUP_REMOVED lines=11> */
.L_x_12802:
[----:B------:R-:W-:Y:S05]  /*a200*/  BSYNC B0 ;  /* 0x0000000000007941 */ /* 0x000fea0003800000 */
.L_x_12801:
[----:B------:R-:W-:Y:S05]  /*a210*/  BRA `(.L_x_12803) ;  /* 0xffffffcc00107947 */ /* 0x000fea000383ffff */
.L_x_12758:
[----:B0-----:R0:W1:Y:S02]  /*a220*/  SYNCS.PHASECHK.TRANS64.TRYWAIT P0, [R0+URZ+0x16840], R2 ;  /* 0x01684002000075a7 */ /* 0x001064000800017f */
[----:B-1----:R-:W-:Y:S05]  /*a230*/  @!P0 NANOSLEEP.SYNCS 0x989680 ;  /* 0x009896800000895d */ /* 0x002fea0003900000 */
[----:B------:R-:W1:Y:S02]  /*a240*/  @!P0 SYNCS.PHASECHK.TRANS64 P0, [R0+URZ+0x16840], R2 ;  /* 0x01684002000085a7 */ /* 0x000e64000800007f */
[----:B-1----:R-:W-:Y:S05]  /*a250*/  @!P0 BRA `(.L_x_12758) ;  /* 0xfffffffc00f08947 */ /* 0x002fea000383ffff */
[----:B------:R-:W-:Y:S05]  /*a260*/  BRA `(.L_x_12804) ;  /* 0xffffffcc006c7947 */ /* 0x000fea000383ffff */
.L_x_12759:
        /* <DEDUP_REMOVED lines=8> */
.L_x_12806:
[----:B------:R-:W-:Y:S05]  /*a2f0*/  BSYNC B0 ;  /* 0x0000000000007941 */ /* 0x000fea0003800000 */
.L_x_12805:
[----:B------:R-:W-:Y:S01]  /*a300*/  IMAD.MOV.U32 R13, RZ, RZ, R4 ;  /* 0x000000ffff0d7224 */ /* 0x000fe200078e0004 */
[----:B------:R-:W-:Y:S01]  /*a310*/  ISETP.GE.AND P1, PT, R9, 0x1, PT ;  /* 0x000000010900780c */ /* 0x000fe20003f26270 */
[----:B------:R-:W-:Y:S02]  /*a320*/  IMAD.MOV.U32 R12, RZ, RZ, RZ ;  /* 0x000000ffff0c7224 */ /* 0x000fe400078e00ff */
[----:B------:R-:W-:Y:S02]  /*a330*/  IMAD.MOV.U32 R11, RZ, RZ, 0x181f ;  /* 0x0000181fff0b7424 */ /* 0x000fe400078e00ff */
[----:B------:R-:W-:Y:S02]  /*a340*/  IMAD.MOV.U32 R15, RZ, RZ, -0x1 ;  /* 0xffffffffff0f7424 */ /* 0x000fe400078e00ff */
[----:B------:R-:W-:-:S07]  /*a350*/  IMAD.MOV.U32 R2, RZ, RZ, R14 ;  /* 0x000000ffff027224 */ /* 0x000fce00078e000e */
[----:B------:R-:W-:Y:S05]  /*a360*/  WARPSYNC.COLLECTIVE R15, `(.L_x_12807) ;  /* 0x000000000f087348 */ /* 0x000fea0003c00000 */
[----:B------:R0:W1:Y:S02]  /*a370*/  SHFL.IDX P6, R14, R13, R12, R11 ;  /* 0x0000000c0d0e7389 */ /* 0x00006400000c000b */
[----:B01----:R-:W-:Y:S01]  /*a380*/  ENDCOLLECTIVE ;  /* 0x000000000000791b */ /* 0x003fe20003800000 */
.L_x_12807:
[----:B------:R-:W-:Y:S02]  /*a390*/  @P1 LEA R7, R6, UR38, 0x1 ;  /* 0x0000002606071c11 */ /* 0x000fe4000f8e08ff */
[----:B------:R-:W-:Y:S01]  /*a3a0*/  MOV R13, R5 ;  /* 0x00000005000d7202 */ /* 0x000fe20000000f00 */
[----:B------:R-:W-:Y:S02]  /*a3b0*/  IMAD.MOV.U32 R12, RZ, RZ, 0x1 ;  /* 0x00000001ff0c7424 */ /* 0x000fe400078e00ff */
[----:B------:R-:W-:-:S07]  /*a3c0*/  IMAD.MOV.U32 R3, RZ, RZ, R14 ;  /* 0x000000ffff037224 */ /* 0x000fce00078e000e */
[----:B------:R-:W-:Y:S05]  /*a3d0*/  WARPSYNC.COLLECTIVE R15, `(.L_x_12808) ;  /* 0x000000000f087348 */ /* 0x000fea0003c00000 */
[----:B------:R0:W1:Y:S02]  /*a3e0*/  SHFL.IDX P6, R14, R13, R12, R11 ;  /* 0x0000000c0d0e7389 */ /* 0x00006400000c000b */
[----:B01----:R-:W-:Y:S01]  /*a3f0*/  ENDCOLLECTIVE ;  /* 0x000000000000791b */ /* 0x003fe20003800000 */
.L_x_12808:
        /* <DEDUP_REMOVED lines=9> */
[----:B------:R0:W-:Y:S01]  /*a490*/  @P1 LDGSTS.E.BYPASS.LTC128B.128 [R7+0xe400], desc[UR50][R2.64], !P2 ;  /* 0x0e40000002071fae */ /* 0x0001e2000d101d72 */
[----:B------:R-:W-:Y:S01]  /*a4a0*/  ISETP.GE.AND P1, PT, R9, 0x11, PT ;  /* 0x000000110900780c */ /* 0x000fe20003f26270 */
[----:B0-----:R-:W-:-:S12]  /*a4b0*/  IMAD.MOV.U32 R2, RZ, RZ, R14 ;  /* 0x000000ffff027224 */ /* 0x001fd800078e000e */
[----:B------:R-:W-:Y:S05]  /*a4c0*/  WARPSYNC.COLLECTIVE R15, `(.L_x_12809) ;  /* 0x000000000f087348 */ /* 0x000fea0003c00000 */
[----:B------:R0:W1:Y:S02]  /*a4d0*/  SHFL.IDX P6, R14, R13, R12, R11 ;  /* 0x0000000c0d0e7389 */ /* 0x00006400000c000b */
[----:B01----:R-:W-:Y:S01]  /*a4e0*/  ENDCOLLECTIVE ;  /* 0x000000000000791b */ /* 0x003fe20003800000 */
.L_x_12809:
[----:B------:R-:W-:Y:S01]  /*a4f0*/  @P1 LEA R7, R6, UR38, 0x1 ;  /* 0x0000002606071c11 */ /* 0x000fe2000f8e08ff */
[----:B------:R-:W-:Y:S02]  /*a500*/  IMAD.MOV.U32 R13, RZ, RZ, R5 ;  /* 0x000000ffff0d7224 */ /* 0x000fe400078e0005 */
[----:B------:R-:W-:Y:S02]  /*a510*/  IMAD.MOV.U32 R12, RZ, RZ, 0x2 ;  /* 0x00000002ff0c7424 */ /* 0x000fe400078e00ff */
[----:B------:R-:W-:-:S07]  /*a520*/  IMAD.MOV.U32 R3, RZ, RZ, R14 ;  /* 0x000000ffff037224 */ /* 0x000fce00078e000e */
[----:B------:R-:W-:Y:S05]  /*a530*/  WARPSYNC.COLLECTIVE R15, `(.L_x_12810) ;  /* 0x000000000f087348 */ /* 0x000fea0003c00000 */
[----:B------:R0:W1:Y:S02]  /*a540*/  SHFL.IDX P6, R14, R13, R12, R11 ;  /* 0x0000000c0d0e7389 */ /* 0x00006400000c000b */
[----:B01----:R-:W-:Y:S01]  /*a550*/  ENDCOLLECTIVE ;  /* 0x000000000000791b */ /* 0x003fe20003800000 */
.L_x_12810:
        /* <DEDUP_REMOVED lines=10> */
[----:B------:R-:W-:Y:S02]  /*a600*/  ISETP.GE.AND P1, PT, R9, 0x21, PT ;  /* 0x000000210900780c */ /* 0x000fe40003f26270 */
[----:B0-----:R-:W-:-:S11]  /*a610*/  MOV R2, R14 ;  /* 0x0000000e00027202 */ /* 0x001fd60000000f00 */
[----:B------:R-:W-:Y:S05]  /*a620*/  WARPSYNC.COLLECTIVE R15, `(.L_x_12811) ;  /* 0x000000000f087348 */ /* 0x000fea0003c00000 */
[----:B------:R0:W1:Y:S02]  /*a630*/  SHFL.IDX P6, R14, R13, R12, R11 ;  /* 0x0000000c0d0e7389 */ /* 0x00006400000c000b */
[----:B01----:R-:W-:Y:S01]  /*a640*/  ENDCOLLECTIVE ;  /* 0x000000000000791b */ /* 0x003fe20003800000 */
.L_x_12811:
[----:B------:R-:W-:Y:S01]  /*a650*/  @P1 LEA R7, R6, UR38, 0x1 ;  /* 0x0000002606071c11 */ /* 0x000fe2000f8e08ff */
[----:B------:R-:W-:Y:S02]  /*a660*/  IMAD.MOV.U32 R13, RZ, RZ, R5 ;  /* 0x000000ffff0d7224 */ /* 0x000fe400078e0005 */
[----:B------:R-:W-:Y:S02]  /*a670*/  IMAD.MOV.U32 R12, RZ, RZ, 0x3 ;  /* 0x00000003ff0c7424 */ /* 0x000fe400078e00ff */
[----:B------:R-:W-:-:S07]  /*a680*/  IMAD.MOV.U32 R3, RZ, RZ, R14 ;  /* 0x000000ffff037224 */ /* 0x000fce00078e000e */
[----:B------:R-:W-:Y:S05]  /*a690*/  WARPSYNC.COLLECTIVE R15, `(.L_x_12812) ;  /* 0x000000000f087348 */ /* 0x000fea0003c00000 */
[----:B------:R0:W1:Y:S02]  /*a6a0*/  SHFL.IDX P6, R14, R13, R12, R11 ;  /* 0x0000000c0d0e7389 */ /* 0x00006400000c000b */
[----:B01----:R-:W-:Y:S01]  /*a6b0*/  ENDCOLLECTIVE ;  /* 0x000000000000791b */ /* 0x003fe20003800000 */
.L_x_12812:
        /* <DEDUP_REMOVED lines=15> */
.L_x_12813:
[----:B------:R-:W-:Y:S01]  /*a7b0*/  @P1 LEA R7, R6, UR38, 0x1 ;  /* 0x0000002606071c11 */ /* 0x000fe2000f8e08ff */
[----:B------:R-:W-:Y:S02]  /*a7c0*/  IMAD.MOV.U32 R13, RZ, RZ, R5 ;  /* 0x000000ffff0d7224 */ /* 0x000fe400078e0005 */
[----:B------:R-:W-:Y:S01]  /*a7d0*/  IMAD.MOV.U32 R12, RZ, RZ, 0x4 ;  /* 0x00000004ff0c7424 */ /* 0x000fe200078e00ff */
[----:B------:R-:W-:-:S07]  /*a7e0*/  MOV R3, R14 ;  /* 0x0000000e00037202 */ /* 0x000fce0000000f00 */
[----:B------:R-:W-:Y:S05]  /*a7f0*/  WARPSYNC.COLLECTIVE R15, `(.L_x_12814) ;  /* 0x000000000f087348 */ /* 0x000fea0003c00000 */
[----:B------:R0:W1:Y:S02]  /*a800*/  SHFL.IDX P6, R14, R13, R12, R11 ;  /* 0x0000000c0d0e7389 */ /* 0x00006400000c000b */
[----:B01----:R-:W-:Y:S01]  /*a810*/  ENDCOLLECTIVE ;  /* 0x000000000000791b */ /* 0x003fe20003800000 */
.L_x_12814:
        /* <DEDUP_REMOVED lines=15> */
.L_x_12815:
[----:B------:R-:W-:Y:S02]  /*a910*/  @P1 LEA R7, R6, UR38, 0x1 ;  /* 0x0000002606071c11 */ /* 0x000fe4000f8e08ff */
[----:B------:R-:W-:Y:S01]  /*a920*/  MOV R13, R5 ;  /* 0x00000005000d7202 */ /* 0x000fe20000000f00 */
[----:B------:R-:W-:Y:S02]  /*a930*/  IMAD.MOV.U32 R12, RZ, RZ, 0x5 ;  /* 0x00000005ff0c7424 */ /* 0x000fe400078e00ff */
[----:B------:R-:W-:-:S07]  /*a940*/  IMAD.MOV.U32 R3, RZ, RZ, R14 ;  /* 0x000000ffff037224 */ /* 0x000fce00078e000e */
[----:B------:R-:W-:Y:S05]  /*a950*/  WARPSYNC.COLLECTIVE R15, `(.L_x_12816) ;  /* 0x000000000f087348 */ /* 0x000fea0003c00000 */
[----:B------:R0:W1:Y:S02]  /*a960*/  SHFL.IDX P6, R14, R13, R12, R11 ;  /* 0x0000000c0d0e7389 */ /* 0x00006400000c000b */
[----:B01----:R-:W-:Y:S01]  /*a970*/  ENDCOLLECTIVE ;  /* 0x000000000000791b */ /* 0x003fe20003800000 */
.L_x_12816:
        /* <DEDUP_REMOVED lines=15> */
.L_x_12817:
[----:B------:R-:W-:Y:S01]  /*aa70*/  @P1 LEA R7, R6, UR38, 0x1 ;  /* 0x0000002606071c11 */ /* 0x000fe2000f8e08ff */
[----:B------:R-:W-:Y:S02]  /*aa80*/  IMAD.MOV.U32 R13, RZ, RZ, R5 ;  /* 0x000000ffff0d7224 */ /* 0x000fe400078e0005 */
[----:B------:R-:W-:Y:S02]  /*aa90*/  IMAD.MOV.U32 R12, RZ, RZ, 0x6 ;  /* 0x00000006ff0c7424 */ /* 0x000fe400078e00ff */
[----:B------:R-:W-:-:S07]  /*aaa0*/  IMAD.MOV.U32 R3, RZ, RZ, R14 ;  /* 0x000000ffff037224 */ /* 0x000fce00078e000e */
[----:B------:R-:W-:Y:S05]  /*aab0*/  WARPSYNC.COLLECTIVE R15, `(.L_x_12818) ;  /* 0x000000000f087348 */ /* 0x000fea0003c00000 */
[----:B------:R0:W1:Y:S02]  /*aac0*/  SHFL.IDX P6, R14, R13, R12, R11 ;  /* 0x0000000c0d0e7389 */ /* 0x00006400000c000b */
[----:B01----:R-:W-:Y:S01]  /*aad0*/  ENDCOLLECTIVE ;  /* 0x000000000000791b */ /* 0x003fe20003800000 */
.L_x_12818:
        /* <DEDUP_REMOVED lines=15> */
.L_x_12819:
[----:B------:R-:W-:Y:S01]  /*abd0*/  @P1 LEA R7, R6, UR38, 0x1 ;  /* 0x0000002606071c11 */ /* 0x000fe2000f8e08ff */
[----:B------:R-:W-:Y:S02]  /*abe0*/  IMAD.MOV.U32 R13, RZ, RZ, R5 ;  /* 0x000000ffff0d7224 */ /* 0x000fe400078e0005 */
[----:B------:R-:W-:Y:S02]  /*abf0*/  IMAD.MOV.U32 R12, RZ, RZ, 0x7 ;  /* 0x00000007ff0c7424 */ /* 0x000fe400078e00ff */
[----:B------:R-:W-:-:S07]  /*ac00*/  IMAD.MOV.U32 R3, RZ, RZ, R14 ;  /* 0x000000ffff037224 */ /* 0x000fce00078e000e */
[----:B------:R-:W-:Y:S05]  /*ac10*/  WARPSYNC.COLLECTIVE R15, `(.L_x_12820) ;  /* 0x000000000f087348 */ /* 0x000fea0003c00000 */
[----:B------:R0:W1:Y:S02]  /*ac20*/  SHFL.IDX P6, R14, R13, R12, R11 ;  /* 0x0000000c0d0e7389 */ /* 0x00006400000c000b */
[----:B01----:R-:W-:Y:S01]  /*ac30*/  ENDCOLLECTIVE ;  /* 0x000000000000791b */ /* 0x003fe20003800000 */
.L_x_12820:
        /* <DEDUP_REMOVED lines=14> */
.L_x_12821:
[----:B------:R-:W-:Y:S05]  /*ad20*/  BRA `(.L_x_12822) ;  /* 0xffffffc800587947 */ /* 0x000fea000383ffff */
.L_x_12763:
        /* <DEDUP_REMOVED lines=8> */
.L_x_12823:
[C---:B------:R-:W-:Y:S02]  /*adb0*/  ISETP.GE.AND P1, PT, R0.reuse, UR37, PT ;  /* 0x0000002500007c0c */ /* 0x040fe4000bf26270 */
[----:B------:R-:W-:Y:S01]  /*adc0*/  IADD3 R8, R0, 0x10, RZ ;  /* 0x0000001000087810 */ /* 0x000fe20007ffe0ff */
[----:B------:R-:W-:Y:S02]  /*add0*/  IMAD.MOV.U32 R13, RZ, RZ, R5 ;  /* 0x000000ffff0d7224 */ /* 0x000fe400078e0005 */
[----:B------:R-:W-:-:S08]  /*ade0*/  IMAD.MOV.U32 R2, RZ, RZ, R14 ;  /* 0x000000ffff027224 */ /* 0x000fd000078e000e */
[----:B------:R-:W-:Y:S05]  /*adf0*/  WARPSYNC.COLLECTIVE R15, `(.L_x_12824) ;  /* 0x000000000f087348 */ /* 0x000fea0003c00000 */
[----:B------:R0:W1:Y:S02]  /*ae00*/  SHFL.IDX P6, R14, R13, R12, R11 ;  /* 0x0000000c0d0e7389 */ /* 0x00006400000c000b */
[----:B01----:R-:W-:Y:S01]  /*ae10*/  ENDCOLLECTIVE ;  /* 0x000000000000791b */ /* 0x003fe20003800000 */
.L_x_12824:
[----:B------:R-:W-:Y:S02]  /*ae20*/  IMAD.MOV.U32 R13, RZ, RZ, R4 ;  /* 0x000000ffff0d7224 */ /* 0x000fe400078e0004 */
[----:B------:R-:W-:Y:S02]  /*ae30*/  IMAD.MOV.U32 R12, RZ, RZ, 0x1 ;  /* 0x00000001ff0c7424 */ /* 0x000fe400078e00ff */
[----:B------:R-:W-:-:S07]  /*ae40*/  IMAD.MOV.U32 R3, RZ, RZ, R14 ;  /* 0x000000ffff037224 */ /* 0x000fce00078e000e */
[----:B------:R-:W-:Y:S05]  /*ae50*/  WARPSYNC.COLLECTIVE R15, `(.L_x_12825) ;  /* 0x000000000f087348 */ /* 0x000fea0003c00000 */
[----:B------:R0:W1:Y:S02]  /*ae60*/  SHFL.IDX P6, R14, R13, R12, R11 ;  /* 0x0000000c0d0e7389 */ /* 0x00006400000c000b */
[----:B01----:R-:W-:Y:S01]  /*ae70*/  ENDCOLLECTIVE ;  /* 0x000000000000791b */ /* 0x003fe20003800000 */
.L_x_12825:
[----:B------:R-:W-:-:S05]  /*ae80*/  @!P1 LEA R3, P0, R20, R3, 0x1 ;  /* 0x0000000314039211 */ /* 0x000fca00078008ff */
[----:B------:R-:W-:Y:S01]  /*ae90*/  @!P1 IMAD.X R2, RZ, RZ, R2, P0 ;  /* 0x000000ffff029224 */ /* 0x000fe200000e0602 */
[----:B------:R-:W-:Y:S01]  /*aea0*/  ISETP.GE.AND P0, PT, R8, UR37, PT ;  /* 0x0000002508007c0c */ /* 0x000fe2000bf06270 */
[----:B------:R-:W-:-:S03]  /*aeb0*/  VIADD R8, R0, 0x20 ;  /* 0x0000002000087836 */ /* 0x000fc60000000000 */
[----:B------:R-:W-:Y:S01]  /*aec0*/  @!P1 LOP3.LUT R3, R3, R2, RZ, 0x3c, !PT ;  /* 0x0000000203039212 */ /* 0x000fe200078e3cff */
[----:B------:R-:W-:-:S03]  /*aed0*/  IMAD.MOV.U32 R13, RZ, RZ, R5 ;  /* 0x000000ffff0d7224 */ /* 0x000fc600078e0005 */
[----:B------:R-:W-:-:S04]  /*aee0*/  @!P1 LOP3.LUT R2, R3, R2, RZ, 0x3c, !PT ;  /* 0x0000000203029212 */ /* 0x000fc800078e3cff */
[----:B------:R-:W-:-:S05]  /*aef0*/  @!P1 LOP3.LUT R3, R3, R2, RZ, 0x3c, !PT ;  /* 0x0000000203039212 */ /* 0x000fca00078e3cff */
[----:B------:R-:W-:Y:S01]  /*af00*/  @!PT LDS RZ, [RZ] ;  /* 0x00000000fffff984 */ /* 0x000fe20000000800 */
[----:B------:R-:W-:Y:S01]  /*af10*/  @!PT LDS RZ, [RZ] ;  /* 0x00000000fffff984 */ /* 0x000fe20000000800 */
[----:B------:R-:W-:Y:S01]  /*af20*/  @!PT LDS RZ, [RZ] ;  /* 0x00000000fffff984 */ /* 0x000fe20000000800 */
[----:B------:R0:W-:Y:S02]  /*af30*/  @!P1 LDGSTS.E.BYPASS.LTC128B.128 [R18+0x8400], desc[UR50][R2.64], !P5 ;  /* 0x0840000002129fae */ /* 0x0001e4000e901d72 */
[----:B0-----:R-:W-:-:S07]  /*af40*/  IMAD.MOV.U32 R2, RZ, RZ, R14 ;  /* 0x000000ffff027224 */ /* 0x001fce00078e000e */
[----:B------:R-:W-:Y:S05]  /*af50*/  WARPSYNC.COLLECTIVE R15, `(.L_x_12826) ;  /* 0x000000000f087348 */ /* 0x000fea0003c00000 */
[----:B------:R0:W1:Y:S02]  /*af60*/  SHFL.IDX P6, R14, R13, R12, R11 ;  /* 0x0000000c0d0e7389 */ /* 0x00006400000c000b */
[----:B01----:R-:W-:Y:S01]  /*af70*/  ENDCOLLECTIVE ;  /* 0x000000000000791b */ /* 0x003fe20003800000 */
.L_x_12826:
[----:B------:R-:W-:Y:S01]  /*af80*/  MOV R13, R4 ;  /* 0x00000004000d7202 */ /* 0x000fe20000000f00 */
[----:B------:R-:W-:Y:S02]  /*af90*/  IMAD.MOV.U32 R12, RZ, RZ, 0x2 ;  /* 0x00000002ff0c7424 */ /* 0x000fe400078e00ff */
[----:B------:R-:W-:-:S07]  /*afa0*/  IMAD.MOV.U32 R3, RZ, RZ, R14 ;  /* 0x000000ffff037224 */ /* 0x000fce00078e000e */
[----:B------:R-:W-:Y:S05]  /*afb0*/  WARPSYNC.COLLECTIVE R15, `(.L_x_12827) ;  /* 0x000000000f087348 */ /* 0x000fea0003c00000 */
[----:B------:R0:W1:Y:S02]  /*afc0*/  SHFL.IDX P6, R14, R13, R12, R11 ;  /* 0x0000000c0d0e7389 */ /* 0x00006400000c000b */
[----:B01----:R-:W-:Y:S01]  /*afd0*/  ENDCOLLECTIVE ;  /* 0x000000000000791b */ /* 0x003fe20003800000 */
.L_x_12827:
        /* <DEDUP_REMOVED lines=9> */
[----:B------:R0:W-:Y:S01]  /*b070*/  @!P0 LDGSTS.E.BYPASS.LTC128B.128 [R18+0x8c00], desc[UR50][R2.64], !P5 ;  /* 0x08c0000002128fae */ /* 0x0001e2000e901d72 */
[----:B------:R-:W-:Y:S01]  /*b080*/  ISETP.GE.AND P0, PT, R8, UR37, PT ;  /* 0x0000002508007c0c */ /* 0x000fe2000bf06270 */
[----:B------:R-:W-:Y:S02]  /*b090*/  VIADD R8, R0, 0x30 ;  /* 0x0000003000087836 */ /* 0x000fe40000000000 */
[----:B0-----:R-:W-:-:S10]  /*b0a0*/  IMAD.MOV.U32 R2, RZ, RZ, R14 ;  /* 0x000000ffff027224 */ /* 0x001fd400078e000e */
[----:B------:R-:W-:Y:S05]  /*b0b0*/  WARPSYNC.COLLECTIVE R15, `(.L_x_12828) ;  /* 0x000000000f087348 */ /* 0x000fea0003c00000 */
[----:B------:R0:W1:Y:S02]  /*b0c0*/  SHFL.IDX P6, R14, R13, R12, R11 ;  /* 0x0000000c0d0e7389 */ /* 0x00006400000c000b */
[----:B01----:R-:W-:Y:S01]  /*b0d0*/  ENDCOLLECTIVE ;  /* 0x000000000000791b */ /* 0x003fe20003800000 */
.L_x_12828:
[----:B------:R-:W-:Y:S01]  /*b0e0*/  IMAD.MOV.U32 R13, RZ, RZ, R4 ;  /* 0x000000ffff0d7224 */ /* 0x000fe200078e0004 */
[----:B------:R-:W-:Y:S01]  /*b0f0*/  MOV R12, 0x3 ;  /* 0x00000003000c7802 */ /* 0x000fe20000000f00 */
[----:B------:R-:W-:-:S07]  /*b100*/  IMAD.MOV.U32 R3, RZ, RZ, R14 ;  /* 0x000000ffff037224 */ /* 0x000fce00078e000e */
[----:B------:R-:W-:Y:S05]  /*b110*/  WARPSYNC.COLLECTIVE R15, `(.L_x_12829) ;  /* 0x000000000f087348 */ /* 0x000fea0003c00000 */
[----:B------:R0:W1:Y:S02]  /*b120*/  SHFL.IDX P6, R14, R13, R12, R11 ;  /* 0x0000000c0d0e7389 */ /* 0x00006400000c000b */
[----:B01----:R-:W-:Y:S01]  /*b130*/  ENDCOLLECTIVE ;  /* 0x000000000000791b */ /* 0x003fe20003800000 */
.L_x_12829:
        /* <DEDUP_REMOVED lines=16> */
.L_x_12830:
[----:B------:R-:W-:Y:S02]  /*b240*/  IMAD.MOV.U32 R13, RZ, RZ, R4 ;  /* 0x000000ffff0d7224 */ /* 0x000fe400078e0004 */
[----:B------:R-:W-:Y:S02]  /*b250*/  IMAD.MOV.U32 R12, RZ, RZ, 0x4 ;  /* 0x00000004ff0c7424 */ /* 0x000fe400078e00ff */
[----:B------:R-:W-:-:S07]  /*b260*/  IMAD.MOV.U32 R3, RZ, RZ, R14 ;  /* 0x000000ffff037224 */ /* 0x000fce00078e000e */
[----:B------:R-:W-:Y:S05]  /*b270*/  WARPSYNC.COLLECTIVE R15, `(.L_x_12831) ;  /* 0x000000000f087348 */ /* 0x000fea0003c00000 */
[----:B------:R0:W1:Y:S02]  /*b280*/  SHFL.IDX P6, R14, R13, R12, R11 ;  /* 0x0000000c0d0e7389 */ /* 0x00006400000c000b */
[----:B01----:R-:W-:Y:S01]  /*b290*/  ENDCOLLECTIVE ;  /* 0x000000000000791b */ /* 0x003fe20003800000 */
.L_x_12831:
        /* <DEDUP_REMOVED lines=11> */
[----:B------:R-:W-:Y:S01]  /*b350*/  VIADD R8, R0, 0x50 ;  /* 0x0000005000087836 */ /* 0x000fe20000000000 */
[----:B0-----:R-:W-:-:S11]  /*b360*/  MOV R2, R14 ;  /* 0x0000000e00027202 */ /* 0x001fd60000000f00 */
[----:B------:R-:W-:Y:S05]  /*b370*/  WARPSYNC.COLLECTIVE R15, `(.L_x_12832) ;  /* 0x000000000f087348 */ /* 0x000fea0003c00000 */
[----:B------:R0:W1:Y:S02]  /*b380*/  SHFL.IDX P6, R14, R13, R12, R11 ;  /* 0x0000000c0d0e7389 */ /* 0x00006400000c000b */
[----:B01----:R-:W-:Y:S01]  /*b390*/  ENDCOLLECTIVE ;  /* 0x000000000000791b */ /* 0x003fe20003800000 */
.L_x_12832:
[----:B------:R-:W-:Y:S02]  /*b3a0*/  IMAD.MOV.U32 R13, RZ, RZ, R4 ;  /* 0x000000ffff0d7224 */ /* 0x000fe400078e0004 */
[----:B------:R-:W-:Y:S02]  /*b3b0*/  IMAD.MOV.U32 R12, RZ, RZ, 0x5 ;  /* 0x00000005ff0c7424 */ /* 0x000fe400078e00ff */
[----:B------:R-:W-:-:S07]  /*b3c0*/  IMAD.MOV.U32 R3, RZ, RZ, R14 ;  /* 0x000000ffff037224 */ /* 0x000fce00078e000e */
[----:B------:R-:W-:Y:S05]  /*b3d0*/  WARPSYNC.COLLECTIVE R15, `(.L_x_12833) ;  /* 0x000000000f087348 */ /* 0x000fea0003c00000 */
[----:B------:R0:W1:Y:S02]  /*b3e0*/  SHFL.IDX P6, R14, R13, R12, R11 ;  /* 0x0000000c0d0e7389 */ /* 0x00006400000c000b */
[----:B01----:R-:W-:Y:S01]  /*b3f0*/  ENDCOLLECTIVE ;  /* 0x000000000000791b */ /* 0x003fe20003800000 */
.L_x_12833:
[----:B------:R-:W-:-:S05]  /*b400*/  @!P0 LEA R3, P1, R20, R3, 0x1 ;  /* 0x0000000314038211 */ /* 0x000fca00078208ff */
[----:B------:R-:W-:-:S05]  /*b410*/  @!P0 IMAD.X R2, RZ, RZ, R2, P1 ;  /* 0x000000ffff028224 */ /* 0x000fca00008e0602 */
[-C--:B------:R-:W-:Y:S02]  /*b420*/  @!P0 LOP3.LUT R3, R3, R2.reuse, RZ, 0x3c, !PT ;  /* 0x0000000203038212 */ /* 0x080fe400078e3cff */
[----:B------:R-:W-:Y:S02]  /*b430*/  MOV R13, R5 ;  /* 0x00000005000d7202 */ /* 0x000fe40000000f00 */
        /* <DEDUP_REMOVED lines=12> */
.L_x_12834:
[----:B------:R-:W-:Y:S02]  /*b500*/  IMAD.MOV.U32 R13, RZ, RZ, R4 ;  /* 0x000000ffff0d7224 */ /* 0x000fe400078e0004 */
[----:B------:R-:W-:Y:S02]  /*b510*/  IMAD.MOV.U32 R12, RZ, RZ, 0x6 ;  /* 0x00000006ff0c7424 */ /* 0x000fe400078e00ff */
[----:B------:R-:W-:-:S07]  /*b520*/  IMAD.MOV.U32 R3, RZ, RZ, R14 ;  /* 0x000000ffff037224 */ /* 0x000fce00078e000e */
[----:B------:R-:W-:Y:S05]  /*b530*/  WARPSYNC.COLLECTIVE R15, `(.L_x_12835) ;  /* 0x000000000f087348 */ /* 0x000fea0003c00000 */
[----:B------:R0:W1:Y:S02]  /*b540*/  SHFL.IDX P6, R14, R13, R12, R11 ;  /* 0x0000000c0d0e7389 */ /* 0x00006400000c000b */
[----:B01----:R-:W-:Y:S01]  /*b550*/  ENDCOLLECTIVE ;  /* 0x000000000000791b */ /* 0x003fe20003800000 */
.L_x_12835:
        /* <DEDUP_REMOVED lines=11> */
[----:B0-----:R-:W-:-:S12]  /*b610*/  IMAD.MOV.U32 R2, RZ, RZ, R14 ;  /* 0x000000ffff027224 */ /* 0x001fd800078e000e */
[----:B------:R-:W-:Y:S05]  /*b620*/  WARPSYNC.COLLECTIVE R15, `(.L_x_12836) ;  /* 0x000000000f087348 */ /* 0x000fea0003c00000 */
[----:B------:R0:W1:Y:S02]  /*b630*/  SHFL.IDX P6, R14, R13, R12, R11 ;  /* 0x0000000c0d0e7389 */ /* 0x00006400000c000b */
[----:B01----:R-:W-:Y:S01]  /*b640*/  ENDCOLLECTIVE ;  /* 0x000000000000791b */ /* 0x003fe20003800000 */
.L_x_12836:
[----:B------:R-:W-:Y:S02]  /*b650*/  IMAD.MOV.U32 R13, RZ, RZ, R4 ;  /* 0x000000ffff0d7224 */ /* 0x000fe400078e0004 */
[----:B------:R-:W-:Y:S01]  /*b660*/  IMAD.MOV.U32 R12, RZ, RZ, 0x7 ;  /* 0x00000007ff0c7424 */ /* 0x000fe200078e00ff */
[----:B------:R-:W-:-:S07]  /*b670*/  MOV R3, R14 ;  /* 0x0000000e00037202 */ /* 0x000fce0000000f00 */
[----:B------:R-:W-:Y:S05]  /*b680*/  WARPSYNC.COLLECTIVE R15, `(.L_x_12837) ;  /* 0x000000000f087348 */ /* 0x000fea0003c00000 */
[----:B------:R0:W1:Y:S02]  /*b690*/  SHFL.IDX P6, R14, R13, R12, R11 ;  /* 0x0000000c0d0e7389 */ /* 0x00006400000c000b */
[----:B01----:R-:W-:Y:S01]  /*b6a0*/  ENDCOLLECTIVE ;  /* 0x000000000000791b */ /* 0x003fe20003800000 */
.L_x_12837:
        /* <DEDUP_REMOVED lines=10> */
[----:B------:R0:W-:Y:S03]  /*b750*/  @!P0 LDGSTS.E.BYPASS.LTC128B.128 [R18+0xb400], desc[UR50][R2.64], !P5 ;  /* 0x0b40000002128fae */ /* 0x0001e6000e901d72 */
[----:B0-----:R-:W-:Y:S05]  /*b760*/  WARPSYNC.COLLECTIVE R15, `(.L_x_12838) ;  /* 0x000000000f087348 */ /* 0x001fea0003c00000 */
[----:B------:R1:W2:Y:S02]  /*b770*/  SHFL.IDX P6, R14, R13, R12, R11 ;  /* 0x0000000c0d0e7389 */ /* 0x0002a400000c000b */
[----:B012---:R-:W-:Y:S01]  /*b780*/  ENDCOLLECTIVE ;  /* 0x000000000000791b */ /* 0x007fe20003800000 */
.L_x_12838:
[----:B------:R-:W-:-:S05]  /*b790*/  VIADD R2, R0, 0x70 ;  /* 0x0000007000027836 */ /* 0x000fca0000000000 */
[----:B------:R-:W-:Y:S01]  /*b7a0*/  ISETP.GE.AND P0, PT, R2, UR37, PT ;  /* 0x0000002502007c0c */ /* 0x000fe2000bf06270 */
[----:B------:R-:W-:Y:S02]  /*b7b0*/  IMAD.MOV.U32 R13, RZ, RZ, R7 ;  /* 0x000000ffff0d7224 */ /* 0x000fe400078e0007 */
[----:B------:R-:W-:-:S10]  /*b7c0*/  IMAD.MOV.U32 R12, RZ, RZ, RZ ;  /* 0x000000ffff0c7224 */ /* 0x000fd400078e00ff */
[----:B------:R-:W-:-:S13]  /*b7d0*/  @!P0 LEA R3, P1, R20, R14, 0x1 ;  /* 0x0000000e14038211 */ /* 0x000fda00078208ff */
[----:B------:R-:W-:Y:S05]  /*b7e0*/  WARPSYNC.COLLECTIVE R15, `(.L_x_12839) ;  /* 0x000000000f087348 */ /* 0x000fea0003c00000 */
[----:B------:R0:W1:Y:S02]  /*b7f0*/  SHFL.IDX P6, R14, R13, R12, R11 ;  /* 0x0000000c0d0e7389 */ /* 0x00006400000c000b */
[----:B01----:R-:W-:Y:S01]  /*b800*/  ENDCOLLECTIVE ;  /* 0x000000000000791b */ /* 0x003fe20003800000 */
.L_x_12839:
[----:B------:R-:W-:Y:S01]  /*b810*/  @!P0 MOV R2, R3 ;  /* 0x0000000300028202 */ /* 0x000fe20000000f00 */
[----:B------:R-:W-:Y:S02]  /*b820*/  @!P0 IMAD.X R8, RZ, RZ, R4, P1 ;  /* 0x000000ffff088224 */ /* 0x000fe400008e0604 */
[----:B------:R-:W-:Y:S02]  /*b830*/  VIADD R4, R0, 0x80 ;  /* 0x0000008000047836 */ /* 0x000fe40000000000 */
[----:B------:R-:W-:-:S05]  /*b840*/  @!P0 IMAD.MOV.U32 R3, RZ, RZ, R8 ;  /* 0x000000ffff038224 */ /* 0x000fca00078e0008 */
[----:B------:R-:W-:Y:S01]  /*b850*/  @!PT LDS RZ, [RZ] ;  /* 0x00000000fffff984 */ /* 0x000fe20000000800 */
[----:B------:R-:W-:Y:S01]  /*b860*/  @!PT LDS RZ, [RZ] ;  /* 0x00000000fffff984 */ /* 0x000fe20000000800 */
[----:B------:R-:W-:Y:S01]  /*b870*/  @!PT LDS RZ, [RZ] ;  /* 0x00000000fffff984 */ /* 0x000fe20000000800 */
[----:B------:R0:W-:Y:S01]  /*b880*/  @!P0 LDGSTS.E.BYPASS.LTC128B.128 [R18+0xbc00], desc[UR50][R2.64], !P5 ;  /* 0x0bc0000002128fae */ /* 0x0001e2000e901d72 */
[----:B------:R-:W-:Y:S01]  /*b890*/  ISETP.GE.AND P0, PT, R4, UR37, PT ;  /* 0x0000002504007c0c */ /* 0x000fe2000bf06270 */
[----:B------:R-:W-:Y:S02]  /*b8a0*/  IMAD.MOV.U32 R13, RZ, RZ, R6 ;  /* 0x000000ffff0d7224 */ /* 0x000fe400078e0006 */
[----:B0-----:R-:W-:-:S10]  /*b8b0*/  IMAD.MOV.U32 R2, RZ, RZ, R14 ;  /* 0x000000ffff027224 */ /* 0x001fd400078e000e */
[----:B------:R-:W-:Y:S05]  /*b8c0*/  WARPSYNC.COLLECTIVE R15, `(.L_x_12840) ;  /* 0x000000000f087348 */ /* 0x000fea0003c00000 */
[----:B------:R0:W1:Y:S02]  /*b8d0*/  SHFL.IDX P6, R14, R13, R12, R11 ;  /* 0x0000000c0d0e7389 */ /* 0x00006400000c000b */
[----:B01----:R-:W-:Y:S01]  /*b8e0*/  ENDCOLLECTIVE ;  /* 0x000000000000791b */ /* 0x003fe20003800000 */
.L_x_12840:
[----:B------:R-:W-:Y:S02]  /*b8f0*/  IMAD.MOV.U32 R13, RZ, RZ, R7 ;  /* 0x000000ffff0d7224 */ /* 0x000fe400078e0007 */
[----:B------:R-:W-:Y:S02]  /*b900*/  IMAD.MOV.U32 R12, RZ, RZ, 0x1 ;  /* 0x00000001ff0c7424 */ /* 0x000fe400078e00ff */
[----:B------:R-:W-:-:S07]  /*b910*/  IMAD.MOV.U32 R4, RZ, RZ, R14 ;  /* 0x000000ffff047224 */ /* 0x000fce00078e000e */
[----:B------:R-:W-:Y:S05]  /*b920*/  WARPSYNC.COLLECTIVE R15, `(.L_x_12841) ;  /* 0x000000000f087348 */ /* 0x000fea0003c00000 */
[----:B------:R0:W1:Y:S02]  /*b930*/  SHFL.IDX P6, R14, R13, R12, R11 ;  /* 0x0000000c0d0e7389 */ /* 0x00006400000c000b */
[----:B01----:R-:W-:Y:S01]  /*b940*/  ENDCOLLECTIVE ;  /* 0x000000000000791b */ /* 0x003fe20003800000 */
.L_x_12841:
[----:B------:R-:W-:-:S04]  /*b950*/  @!P0 LEA R4, P2, R20, R4, 0x1 ;  /* 0x0000000414048211 */ /* 0x000fc800078408ff */
[----:B------:R-:W-:Y:S01]  /*b960*/  @!P0 IADD3.X R5, RZ, R2, RZ, P2, !PT ;  /* 0x00000002ff058210 */ /* 0x000fe200017fe4ff */
[----:B------:R-:W-:Y:S02]  /*b970*/  @!P0 IMAD.MOV.U32 R2, RZ, RZ, R4 ;  /* 0x000000ffff028224 */ /* 0x000fe400078e0004 */
[----:B------:R-:W-:Y:S02]  /*b980*/  VIADD R4, R0, 0x90 ;  /* 0x0000009000047836 */ /* 0x000fe40000000000 */
[----:B------:R-:W-:Y:S02]  /*b990*/  @!P0 IMAD.MOV.U32 R3, RZ, RZ, R5 ;  /* 0x000000ffff038224 */ /* 0x000fe400078e0005 */
[----:B------:R-:W-:-:S03]  /*b9a0*/  IMAD.MOV.U32 R13, RZ, RZ, R6 ;  /* 0x000000ffff0d7224 */ /* 0x000fc600078e0006 */
        /* <DEDUP_REMOVED lines=9> */
.L_x_12842:
        /* <DEDUP_REMOVED lines=8> */
.L_x_12843:
[----:B------:R-:W-:-:S05]  /*bac0*/  @!P0 IMAD.MOV.U32 R3, RZ, RZ, R5 ;  /* 0x000000ffff038224 */ /* 0x000fca00078e0005 */
[----:B------:R-:W-:Y:S01]  /*bad0*/  @!PT LDS RZ, [RZ] ;  /* 0x00000000fffff984 */ /* 0x000fe20000000800 */
[----:B------:R-:W-:Y:S01]  /*bae0*/  @!PT LDS RZ, [RZ] ;  /* 0x00000000fffff984 */ /* 0x000fe20000000800 */
[----:B------:R-:W-:Y:S01]  /*baf0*/  @!PT LDS RZ, [RZ] ;  /* 0x00000000fffff984 */ /* 0x000fe20000000800 */
[----:B------:R0:W-:Y:S01]  /*bb00*/  @!P0 LDGSTS.E.BYPASS.LTC128B.128 [R18+0xcc00], desc[UR50][R2.64], !P5 ;  /* 0x0cc0000002128fae */ /* 0x0001e2000e901d72 */
[----:B------:R-:W-:Y:S02]  /*bb10*/  IMAD.MOV.U32 R13, RZ, RZ, R6 ;  /* 0x000000ffff0d7224 */ /* 0x000fe400078e0006 */
[----:B0-----:R-:W-:Y:S02]  /*bb20*/  VIADD R3, R0, 0xa0 ;  /* 0x000000a000037836 */ /* 0x001fe40000000000 */
[----:B------:R-:W-:-:S03]  /*bb30*/  IMAD.MOV.U32 R2, RZ, RZ, R14 ;  /* 0x000000ffff027224 */ /* 0x000fc600078e000e */
[----:B------:R-:W-:-:S13]  /*bb40*/  ISETP.GE.AND P1, PT, R3, UR37, PT ;  /* 0x0000002503007c0c */ /* 0x000fda000bf26270 */
[----:B------:R-:W-:Y:S05]  /*bb50*/  WARPSYNC.COLLECTIVE R15, `(.L_x_12844) ;  /* 0x000000000f087348 */ /* 0x000fea0003c00000 */
[----:B------:R0:W1:Y:S02]  /*bb60*/  SHFL.IDX P6, R14, R13, R12, R11 ;  /* 0x0000000c0d0e7389 */ /* 0x00006400000c000b */
[----:B01----:R-:W-:Y:S01]  /*bb70*/  ENDCOLLECTIVE ;  /* 0x000000000000791b */ /* 0x003fe20003800000 */
.L_x_12844:
        /* <DEDUP_REMOVED lines=8> */
.L_x_12845:
[----:B------:R-:W-:Y:S01]  /*bc00*/  @!PT LDS RZ, [RZ] ;  /* 0x00000000fffff984 */ /* 0x000fe20000000800 */
[----:B------:R-:W-:Y:S01]  /*bc10*/  @!PT LDS RZ, [RZ] ;  /* 0x00000000fffff984 */ /* 0x000fe20000000800 */
[----:B------:R-:W-:Y:S01]  /*bc20*/  @!PT LDS RZ, [RZ] ;  /* 0x00000000fffff984 */ /* 0x000fe20000000800 */
[----:B------:R0:W-:Y:S01]  /*bc30*/  @!P1 LDGSTS.E.BYPASS.LTC128B.128 [R18+0xd400], desc[UR50][R2.64], !P5 ;  /* 0x0d40000002129fae */ /* 0x0001e2000e901d72 */
[----:B------:R-:W-:Y:S02]  /*bc40*/  IMAD.MOV.U32 R13, RZ, RZ, R6 ;  /* 0x000000ffff0d7224 */ /* 0x000fe400078e0006 */
[----:B------:R-:W-:-:S07]  /*bc50*/  IMAD.MOV.U32 R7, RZ, RZ, R14 ;  /* 0x000000ffff077224 */ /* 0x000fce00078e000e */
[----:B0-----:R-:W-:Y:S05]  /*bc60*/  WARPSYNC.COLLECTIVE R15, `(.L_x_12846) ;  /* 0x000000000f087348 */ /* 0x001fea0003c00000 */
[----:B------:R1:W2:Y:S02]  /*bc70*/  SHFL.IDX P6, R14, R13, R12, R11 ;  /* 0x0000000c0d0e7389 */ /* 0x0002a400000c000b */
[----:B012---:R-:W-:Y:S01]  /*bc80*/  ENDCOLLECTIVE ;  /* 0x000000000000791b */ /* 0x007fe20003800000 */
.L_x_12846:
[----:B------:R-:W-:Y:S05]  /*bc90*/  BRA `(.L_x_12847) ;  /* 0xffffffc800047947 */ /* 0x000fea000383ffff */
.L_x_12765:
[----:B0-----:R-:W-:-:S04]  /*bca0*/  IMAD.U32 R3, RZ, RZ, UR38 ;  /* 0x00000026ff037e24 */ /* 0x001fc8000f8e00ff */
[----:B------:R0:W1:Y:S03]  /*bcb0*/  SYNCS.PHASECHK.TRANS64.TRYWAIT P0, [R3+URZ+0x16820], R0 ;  /* 0x01682000030075a7 */ /* 0x000066000800017f */
[----:B-1----:R-:W-:Y:S05]  /*bcc0*/  @!P0 NANOSLEEP.SYNCS 0x989680 ;  /* 0x009896800000895d */ /* 0x002fea0003900000 */
[----:B------:R-:W1:Y:S02]  /*bcd0*/  @!P0 SYNCS.PHASECHK.TRANS64 P0, [R3+URZ+0x16820], R0 ;  /* 0x01682000030085a7 */ /* 0x000e64000800007f */
[----:B-1----:R-:W-:Y:S05]  /*bce0*/  @!P0 BRA `(.L_x_12765) ;  /* 0xfffffffc00ec8947 */ /* 0x002fea000383ffff */
[----:B------:R-:W-:Y:S05]  /*bcf0*/  BRA `(.L_x_12848) ;  /* 0xffffffc800387947 */ /* 0x000fea000383ffff */
.L_x_12769:
[----:B0-----:R0:W1:Y:S02]  /*bd00*/  SYNCS.PHASECHK.TRANS64.TRYWAIT P0, [R5+URZ+0x16840], R2 ;  /* 0x01684002050075a7 */ /* 0x001064000800017f */
[----:B-1----:R-:W-:Y:S05]  /*bd10*/  @!P0 NANOSLEEP.SYNCS 0x989680 ;  /* 0x009896800000895d */ /* 0x002fea0003900000 */
[----:B------:R-:W1:Y:S02]  /*bd20*/  @!P0 SYNCS.PHASECHK.TRANS64 P0, [R5+URZ+0x16840], R2 ;  /* 0x01684002050085a7 */ /* 0x000e64000800007f */
[----:B-1----:R-:W-:Y:S05]  /*bd30*/  @!P0 BRA `(.L_x_12769) ;  /* 0xfffffffc00f08947 */ /* 0x002fea000383ffff */
[----:B------:R-:W-:Y:S05]  /*bd40*/  BRA `(.L_x_12849) ;  /* 0xffffffcc00007947 */ /* 0x000fea000383ffff */
.L_x_12770:
        /* <DEDUP_REMOVED lines=8> */
.L_x_12851:
[----:B------:R-:W-:Y:S05]  /*bdd0*/  BSYNC B1 ;  /* 0x0000000000017941 */ /* 0x000fea0003800000 */
.L_x_12850:
        /* <DEDUP_REMOVED lines=10> */
.L_x_12852:
[----:B------:R-:W-:Y:S02]  /*be80*/  IMAD.MOV.U32 R13, RZ, RZ, R10 ;  /* 0x000000ffff0d7224 */ /* 0x000fe400078e000a */
[----:B------:R-:W-:Y:S01]  /*be90*/  IMAD.MOV.U32 R12, RZ, RZ, 0x1 ;  /* 0x00000001ff0c7424 */ /* 0x000fe200078e00ff */
[----:B------:R-:W-:Y:S01]  /*bea0*/  SHF.L.U32 R7, R7, 0x3, RZ ;  /* 0x0000000307077819 */ /* 0x000fe200000006ff */
[----:B------:R-:W-:-:S03]  /*beb0*/  IMAD.MOV.U32 R2, RZ, RZ, R14 ;  /* 0x000000ffff027224 */ /* 0x000fc600078e000e */
[----:B------:R-:W-:-:S07]  /*bec0*/  LOP3.LUT R7, R7, 0x38, RZ, 0xc0, !PT ;  /* 0x0000003807077812 */ /* 0x000fce00078ec0ff */
[----:B------:R-:W-:Y:S05]  /*bed0*/  WARPSYNC.COLLECTIVE R15, `(.L_x_12853) ;  /* 0x000000000f087348 */ /* 0x000fea0003c00000 */
[----:B------:R0:W1:Y:S02]  /*bee0*/  SHFL.IDX P6, R14, R13, R12, R11 ;  /* 0x0000000c0d0e7389 */ /* 0x00006400000c000b */
[----:B01----:R-:W-:Y:S01]  /*bef0*/  ENDCOLLECTIVE ;  /* 0x000000000000791b */ /* 0x003fe20003800000 */
.L_x_12853:
[----:B------:R-:W-:-:S05]  /*bf00*/  IMAD.SHL.U32 R7, R7, 0x2, RZ ;  /* 0x0000000207077824 */ /* 0x000fca00078e00ff */
[----:B------:R-:W-:-:S05]  /*bf10*/  IADD3 R2, P0, R2, R7, RZ ;  /* 0x0000000702027210 */ /* 0x000fca0007f1e0ff */
[----:B------:R-:W-:Y:S02]  /*bf20*/  IMAD.X R3, RZ, RZ, R3, P0 ;  /* 0x000000ffff037224 */ /* 0x000fe400000e0603 */
[----:B------:R-:W-:-:S03]  /*bf30*/  IMAD.MOV.U32 R13, RZ, RZ, R9 ;  /* 0x000000ffff0d7224 */ /* 0x000fc600078e0009 */
[----:B------:R-:W-:Y:S01]  /*bf40*/  @!PT LDS RZ, [RZ] ;  /* 0x00000000fffff984 */ /* 0x000fe20000000800 */
[----:B------:R-:W-:Y:S01]  /*bf50*/  @!PT LDS RZ, [RZ] ;  /* 0x00000000fffff984 */ /* 0x000fe20000000800 */
[----:B------:R-:W-:Y:S01]  /*bf60*/  @!PT LDS RZ, [RZ] ;  /* 0x00000000fffff984 */ /* 0x000fe20000000800 */
[----:B------:R0:W-:Y:S02]  /*bf70*/  LDGSTS.E.BYPASS.LTC128B.128 [R8+0xe400], desc[UR50][R2.64], !P1 ;  /* 0x0e40000002087fae */ /* 0x0001e4000c901d72 */
[----:B0-----:R-:W-:-:S07]  /*bf80*/  MOV R3, R14 ;  /* 0x0000000e00037202 */ /* 0x001fce0000000f00 */
[----:B------:R-:W-:Y:S05]  /*bf90*/  WARPSYNC.COLLECTIVE R15, `(.L_x_12854) ;  /* 0x000000000f087348 */ /* 0x000fea0003c00000 */
[----:B------:R0:W1:Y:S02]  /*bfa0*/  SHFL.IDX P6, R14, R13, R12, R11 ;  /* 0x0000000c0d0e7389 */ /* 0x00006400000c000b */
[----:B01----:R-:W-:Y:S01]  /*bfb0*/  ENDCOLLECTIVE ;  /* 0x000000000000791b */ /* 0x003fe20003800000 */
.L_x_12854:
[----:B------:R-:W-:Y:S02]  /*bfc0*/  IMAD.MOV.U32 R13, RZ, RZ, R10 ;  /* 0x000000ffff0d7224 */ /* 0x000fe400078e000a */
[----:B------:R-:W-:Y:S02]  /*bfd0*/  IMAD.MOV.U32 R12, RZ, RZ, 0x2 ;  /* 0x00000002ff0c7424 */ /* 0x000fe400078e00ff */
[----:B------:R-:W-:-:S07]  /*bfe0*/  IMAD.MOV.U32 R2, RZ, RZ, R14 ;  /* 0x000000ffff027224 */ /* 0x000fce00078e000e */
[----:B------:R-:W-:Y:S05]  /*bff0*/  WARPSYNC.COLLECTIVE R15, `(.L_x_12855) ;  /* 0x000000000f087348 */ /* 0x000fea0003c00000 */
[----:B------:R0:W1:Y:S02]  /*c000*/  SHFL.IDX P6, R14, R13, R12, R11 ;  /* 0x0000000c0d0e7389 */ /* 0x00006400000c000b */
[----:B01----:R-:W-:Y:S01]  /*c010*/  ENDCOLLECTIVE ;  /* 0x000000000000791b */ /* 0x003fe20003800000 */
.L_x_12855:
[----:B------:R-:W-:-:S05]  /*c020*/  IADD3 R2, P0, R2, R7, RZ ;  /* 0x0000000702027210 */ /* 0x000fca0007f1e0ff */
[----:B------:R-:W-:-:S05]  /*c030*/  IMAD.X R3, RZ, RZ, R3, P0 ;  /* 0x000000ffff037224 */ /* 0x000fca00000e0603 */
[----:B------:R-:W-:Y:S01]  /*c040*/  @!PT LDS RZ, [RZ] ;  /* 0x00000000fffff984 */ /* 0x000fe20000000800 */
[----:B------:R-:W-:Y:S01]  /*c050*/  @!PT LDS RZ, [RZ] ;  /* 0x00000000fffff984 */ /* 0x000fe20000000800 */
[----:B------:R-:W-:Y:S01]  /*c060*/  @!PT LDS RZ, [RZ] ;  /* 0x00000000fffff984 */ /* 0x000fe20000000800 */
[----:B------:R0:W-:Y:S01]  /*c070*/  LDGSTS.E.BYPASS.LTC128B.128 [R8+0xec00], desc[UR50][R2.64], !P1 ;  /* 0x0ec0000002087fae */ /* 0x0001e2000c901d72 */
[----:B------:R-:W-:Y:S01]  /*c080*/  MOV R13, R9 ;  /* 0x00000009000d7202 */ /* 0x000fe20000000f00 */
[----:B0-----:R-:W-:-:S07]  /*c090*/  IMAD.MOV.U32 R3, RZ, RZ, R14 ;  /* 0x000000ffff037224 */ /* 0x001fce00078e000e */
[----:B------:R-:W-:Y:S05]  /*c0a0*/  WARPSYNC.COLLECTIVE R15, `(.L_x_12856) ;  /* 0x000000000f087348 */ /* 0x000fea0003c00000 */
[----:B------:R0:W1:Y:S02]  /*c0b0*/  SHFL.IDX P6, R14, R13, R12, R11 ;  /* 0x0000000c0d0e7389 */ /* 0x00006400000c000b */
[----:B01----:R-:W-:Y:S01]  /*c0c0*/  ENDCOLLECTIVE ;  /* 0x000000000000791b */ /* 0x003fe20003800000 */
.L_x_12856:
[----:B------:R-:W-:Y:S02]  /*c0d0*/  IMAD.MOV.U32 R13, RZ, RZ, R10 ;  /* 0x000000ffff0d7224 */ /* 0x000fe400078e000a */
[----:B------:R-:W-:Y:S02]  /*c0e0*/  IMAD.MOV.U32 R12, RZ, RZ, 0x3 ;  /* 0x00000003ff0c7424 */ /* 0x000fe400078e00ff */
[----:B------:R-:W-:-:S07]  /*c0f0*/  IMAD.MOV.U32 R2, RZ, RZ, R14 ;  /* 0x000000ffff027224 */ /* 0x000fce00078e000e */
[----:B------:R-:W-:Y:S05]  /*c100*/  WARPSYNC.COLLECTIVE R15, `(.L_x_12857) ;  /* 0x000000000f087348 */ /* 0x000fea0003c00000 */
[----:B------:R0:W1:Y:S02]  /*c110*/  SHFL.IDX P6, R14, R13, R12, R11 ;  /* 0x0000000c0d0e7389 */ /* 0x00006400000c000b */
[----:B01----:R-:W-:Y:S01]  /*c120*/  ENDCOLLECTIVE ;  /* 0x000000000000791b */ /* 0x003fe20003800000 */
.L_x_12857:
[----:B------:R-:W-:-:S05]  /*c130*/  IADD3 R2, P0, R2, R7, RZ ;  /* 0x0000000702027210 */ /* 0x000fca0007f1e0ff */
[----:B------:R-:W-:-:S05]  /*c140*/  IMAD.X R3, RZ, RZ, R3, P0 ;  /* 0x000000ffff037224 */ /* 0x000fca00000e0603 */
[----:B------:R-:W-:Y:S01]  /*c150*/  @!PT LDS RZ, [RZ] ;  /* 0x00000000fffff984 */ /* 0x000fe20000000800 */
[----:B------:R-:W-:Y:S01]  /*c160*/  @!PT LDS RZ, [RZ] ;  /* 0x00000000fffff984 */ /* 0x000fe20000000800 */
[----:B------:R-:W-:Y:S01]  /*c170*/  @!PT LDS RZ, [RZ] ;  /* 0x00000000fffff984 */ /* 0x000fe20000000800 */
[----:B------:R0:W-:Y:S01]  /*c180*/  LDGSTS.E.BYPASS.LTC128B.128 [R8+0xf400], desc[UR50][R2.64], !P1 ;  /* 0x0f40000002087fae */ /* 0x0001e2000c901d72 */
[----:B------:R-:W-:Y:S02]  /*c190*/  IMAD.MOV.U32 R13, RZ, RZ, R9 ;  /* 0x000000ffff0d7224 */ /* 0x000fe400078e0009 */
[----:B0-----:R-:W-:-:S07]  /*c1a0*/  IMAD.MOV.U32 R3, RZ, RZ, R14 ;  /* 0x000000ffff037224 */ /* 0x001fce00078e000e */
[----:B------:R-:W-:Y:S05]  /*c1b0*/  WARPSYNC.COLLECTIVE R15, `(.L_x_12858) ;  /* 0x000000000f087348 */ /* 0x000fea0003c00000 */
[----:B------:R0:W1:Y:S02]  /*c1c0*/  SHFL.IDX P6, R14, R13, R12, R11 ;  /* 0x0000000c0d0e7389 */ /* 0x00006400000c000b */
[----:B01----:R-:W-:Y:S01]  /*c1d0*/  ENDCOLLECTIVE ;  /* 0x000000000000791b */ /* 0x003fe20003800000 */
.L_x_12858:
[----:B------:R-:W-:Y:S02]  /*c1e0*/  IMAD.MOV.U32 R13, RZ, RZ, R10 ;  /* 0x000000ffff0d7224 */ /* 0x000fe400078e000a */
[----:B------:R-:W-:Y:S01]  /*c1f0*/  IMAD.MOV.U32 R12, RZ, RZ, 0x4 ;  /* 0x00000004ff0c7424 */ /* 0x000fe200078e00ff */
[----:B------:R-:W-:-:S07]  /*c200*/  MOV R2, R14 ;  /* 0x0000000e00027202 */ /* 0x000fce0000000f00 */
[----:B------:R-:W-:Y:S05]  /*c210*/  WARPSYNC.COLLECTIVE R15, `(.L_x_12859) ;  /* 0x000000000f087348 */ /* 0x000fea0003c00000 */
[----:B------:R0:W1:Y:S02]  /*c220*/  SHFL.IDX P6, R14, R13, R12, R11 ;  /* 0x0000000c0d0e7389 */ /* 0x00006400000c000b */
[----:B01----:R-:W-:Y:S01]  /*c230*/  ENDCOLLECTIVE ;  /* 0x000000000000791b */ /* 0x003fe20003800000 */
.L_x_12859:
        /* <DEDUP_REMOVED lines=11> */
.L_x_12860:
[----:B------:R-:W-:Y:S02]  /*c2f0*/  IMAD.MOV.U32 R13, RZ, RZ, R10 ;  /* 0x000000ffff0d7224 */ /* 0x000fe400078e000a */
[----:B------:R-:W-:Y:S02]  /*c300*/  IMAD.MOV.U32 R12, RZ, RZ, 0x5 ;  /* 0x00000005ff0c7424 */ /* 0x000fe400078e00ff */
[----:B------:R-:W-:-:S07]  /*c310*/  IMAD.MOV.U32 R2, RZ, RZ, R14 ;  /* 0x000000ffff027224 */ /* 0x000fce00078e000e */
[----:B------:R-:W-:Y:S05]  /*c320*/  WARPSYNC.COLLECTIVE R15, `(.L_x_12861) ;  /* 0x000000000f087348 */ /* 0x000fea0003c00000 */
[----:B------:R0:W1:Y:S02]  /*c330*/  SHFL.IDX P6, R14, R13, R12, R11 ;  /* 0x0000000c0d0e7389 */ /* 0x00006400000c000b */
[----:B01----:R-:W-:Y:S01]  /*c340*/  ENDCOLLECTIVE ;  /* 0x000000000000791b */ /* 0x003fe20003800000 */
.L_x_12861:
[----:B------:R-:W-:-:S04]  /*c350*/  IADD3 R2, P0, R2, R7, RZ ;  /* 0x0000000702027210 */ /* 0x000fc80007f1e0ff */
[----:B------:R-:W-:-:S05]  /*c360*/  IADD3.X R3, RZ, R3, RZ, P0, !PT ;  /* 0x00000003ff037210 */ /* 0x000fca00007fe4ff */
        /* <DEDUP_REMOVED lines=9> */
.L_x_12862:
[----:B------:R-:W-:Y:S01]  /*c400*/  MOV R13, R10 ;  /* 0x0000000a000d7202 */ /* 0x000fe20000000f00 */
[----:B------:R-:W-:Y:S02]  /*c410*/  IMAD.MOV.U32 R12, RZ, RZ, 0x6 ;  /* 0x00000006ff0c7424 */ /* 0x000fe400078e00ff */
[----:B------:R-:W-:-:S07]  /*c420*/  IMAD.MOV.U32 R2, RZ, RZ, R14 ;  /* 0x000000ffff027224 */ /* 0x000fce00078e000e */
[----:B------:R-:W-:Y:S05]  /*c430*/  WARPSYNC.COLLECTIVE R15, `(.L_x_12863) ;  /* 0x000000000f087348 */ /* 0x000fea0003c00000 */
[----:B------:R0:W1:Y:S02]  /*c440*/  SHFL.IDX P6, R14, R13, R12, R11 ;  /* 0x0000000c0d0e7389 */ /* 0x00006400000c000b */
[----:B01----:R-:W-:Y:S01]  /*c450*/  ENDCOLLECTIVE ;  /* 0x000000000000791b */ /* 0x003fe20003800000 */
.L_x_12863:
        /* <DEDUP_REMOVED lines=11> */
.L_x_12864:
[----:B------:R-:W-:Y:S01]  /*c510*/  IMAD.MOV.U32 R13, RZ, RZ, R10 ;  /* 0x000000ffff0d7224 */ /* 0x000fe200078e000a */
[----:B------:R-:W-:Y:S01]  /*c520*/  MOV R12, 0x7 ;  /* 0x00000007000c7802 */ /* 0x000fe20000000f00 */
[----:B------:R-:W-:-:S07]  /*c530*/  IMAD.MOV.U32 R2, RZ, RZ, R14 ;  /* 0x000000ffff027224 */ /* 0x000fce00078e000e */
[----:B------:R-:W-:Y:S05]  /*c540*/  WARPSYNC.COLLECTIVE R15, `(.L_x_12865) ;  /* 0x000000000f087348 */ /* 0x000fea0003c00000 */
[----:B------:R0:W1:Y:S02]  /*c550*/  SHFL.IDX P6, R14, R13, R12, R11 ;  /* 0x0000000c0d0e7389 */ /* 0x00006400000c000b */
[----:B01----:R-:W-:Y:S01]  /*c560*/  ENDCOLLECTIVE ;  /* 0x000000000000791b */ /* 0x003fe20003800000 */
.L_x_12865:
[----:B------:R-:W-:-:S05]  /*c570*/  IADD3 R2, P0, R2, R7, RZ ;  /* 0x0000000702027210 */ /* 0x000fca0007f1e0ff */
[----:B------:R-:W-:-:S05]  /*c580*/  IMAD.X R3, RZ, RZ, R3, P0 ;  /* 0x000000ffff037224 */ /* 0x000fca00000e0603 */
        /* <DEDUP_REMOVED lines=9> */
.L_x_12866:
[----:B------:R-:W-:Y:S01]  /*c620*/  IMAD.MOV.U32 R2, RZ, RZ, R14 ;  /* 0x000000ffff027224 */ /* 0x000fe200078e000e */
[----:B------:R-:W-:Y:S06]  /*c630*/  BRA `(.L_x_12867) ;  /* 0xffffffc400d07947 */ /* 0x000fec000383ffff */
.L_x_12775:
[----:B-1----:R1:W2:Y:S02]  /*c640*/  SYNCS.PHASECHK.TRANS64.TRYWAIT P0, [R5+URZ+0x16860], R2 ;  /* 0x01686002050075a7 */ /* 0x0022a4000800017f */
[----:B--2---:R-:W-:Y:S05]  /*c650*/  @!P0 NANOSLEEP.SYNCS 0x989680 ;  /* 0x009896800000895d */ /* 0x004fea0003900000 */
[----:B------:R-:W2:Y:S02]  /*c660*/  @!P0 SYNCS.PHASECHK.TRANS64 P0, [R5+URZ+0x16860], R2 ;  /* 0x01686002050085a7 */ /* 0x000ea4000800007f */
[----:B--2---:R-:W-:Y:S05]  /*c670*/  @!P0 BRA `(.L_x_12775) ;  /* 0xfffffffc00f08947 */ /* 0x004fea000383ffff */
[----:B------:R-:W-:Y:S05]  /*c680*/  BRA `(.L_x_12868) ;  /* 0xffffffc800287947 */ /* 0x000fea000383ffff */
.L_x_12776:
        /* <DEDUP_REMOVED lines=8> */
.L_x_12870:
[----:B------:R-:W-:Y:S05]  /*c710*/  BSYNC B1 ;  /* 0x0000000000017941 */ /* 0x000fea0003800000 */
.L_x_12869:
[----:B------:R-:W-:Y:S01]  /*c720*/  IMAD.MOV.U32 R13, RZ, RZ, R16 ;  /* 0x000000ffff0d7224 */ /* 0x000fe200078e0010 */
[----:B------:R-:W-:Y:S01]  /*c730*/  ISETP.LT.OR P1, PT, R8, 0x1, P2 ;  /* 0x000000010800780c */ /* 0x000fe20001721670 */
        /* <DEDUP_REMOVED lines=8> */
.L_x_12871:
[----:B------:R-:W-:Y:S02]  /*c7c0*/  IMAD.MOV.U32 R13, RZ, RZ, R17 ;  /* 0x000000ffff0d7224 */ /* 0x000fe400078e0011 */
[----:B------:R-:W-:Y:S02]  /*c7d0*/  IMAD.MOV.U32 R12, RZ, RZ, 0x1 ;  /* 0x00000001ff0c7424 */ /* 0x000fe400078e00ff */
[----:B------:R-:W-:-:S07]  /*c7e0*/  IMAD.MOV.U32 R2, RZ, RZ, R14 ;  /* 0x000000ffff027224 */ /* 0x000fce00078e000e */
[----:B------:R-:W-:Y:S05]  /*c7f0*/  WARPSYNC.COLLECTIVE R15, `(.L_x_12872) ;  /* 0x000000000f087348 */ /* 0x000fea0003c00000 */
[----:B------:R0:W1:Y:S02]  /*c800*/  SHFL.IDX P6, R14, R13, R12, R11 ;  /* 0x0000000c0d0e7389 */ /* 0x00006400000c000b */
[----:B01----:R-:W-:Y:S01]  /*c810*/  ENDCOLLECTIVE ;  /* 0x000000000000791b */ /* 0x003fe20003800000 */
.L_x_12872:
[----:B------:R-:W-:-:S04]  /*c820*/  IADD3 R2, P0, R2, R7, RZ ;  /* 0x0000000702027210 */ /* 0x000fc80007f1e0ff */
[----:B------:R-:W-:-:S05]  /*c830*/  IADD3.X R3, RZ, R3, RZ, P0, !PT ;  /* 0x00000003ff037210 */ /* 0x000fca00007fe4ff */
[----:B------:R-:W-:Y:S01]  /*c840*/  @!PT LDS RZ, [RZ] ;  /* 0x00000000fffff984 */ /* 0x000fe20000000800 */
[----:B------:R-:W-:Y:S01]  /*c850*/  @!PT LDS RZ, [RZ] ;  /* 0x00000000fffff984 */ /* 0x000fe20000000800 */
[----:B------:R-:W-:Y:S01]  /*c860*/  @!PT LDS RZ, [RZ] ;  /* 0x00000000fffff984 */ /* 0x000fe20000000800 */
[----:B------:R0:W-:Y:S01]  /*c870*/  LDGSTS.E.BYPASS.LTC128B.128 [R6+0x400], desc[UR50][R2.64], !P1 ;  /* 0x0040000002067fae */ /* 0x0001e2000c901d72 */
[----:B------:R-:W-:Y:S01]  /*c880*/  ISETP.LT.OR P1, PT, R8, 0x11, P2 ;  /* 0x000000110800780c */ /* 0x000fe20001721670 */
[----:B------:R-:W-:Y:S02]  /*c890*/  IMAD.MOV.U32 R13, RZ, RZ, R16 ;  /* 0x000000ffff0d7224 */ /* 0x000fe400078e0010 */
[----:B0-----:R-:W-:-:S10]  /*c8a0*/  IMAD.MOV.U32 R3, RZ, RZ, R14 ;  /* 0x000000ffff037224 */ /* 0x001fd400078e000e */
[----:B------:R-:W-:Y:S05]  /*c8b0*/  WARPSYNC.COLLECTIVE R15, `(.L_x_12873) ;  /* 0x000000000f087348 */ /* 0x000fea0003c00000 */
[----:B------:R0:W1:Y:S02]  /*c8c0*/  SHFL.IDX P6, R14, R13, R12, R11 ;  /* 0x0000000c0d0e7389 */ /* 0x00006400000c000b */
[----:B01----:R-:W-:Y:S01]  /*c8d0*/  ENDCOLLECTIVE ;  /* 0x000000000000791b */ /* 0x003fe20003800000 */
.L_x_12873:
[----:B------:R-:W-:Y:S01]  /*c8e0*/  MOV R13, R17 ;  /* 0x00000011000d7202 */ /* 0x000fe20000000f00 */
[----:B------:R-:W-:Y:S02]  /*c8f0*/  IMAD.MOV.U32 R12, RZ, RZ, 0x2 ;  /* 0x00000002ff0c7424 */ /* 0x000fe400078e00ff */
[----:B------:R-:W-:-:S07]  /*c900*/  IMAD.MOV.U32 R2, RZ, RZ, R14 ;  /* 0x000000ffff027224 */ /* 0x000fce00078e000e */
[----:B------:R-:W-:Y:S05]  /*c910*/  WARPSYNC.COLLECTIVE R15, `(.L_x_12874) ;  /* 0x000000000f087348 */ /* 0x000fea0003c00000 */
[----:B------:R0:W1:Y:S02]  /*c920*/  SHFL.IDX P6, R14, R13, R12, R11 ;  /* 0x0000000c0d0e7389 */ /* 0x00006400000c000b */
[----:B01----:R-:W-:Y:S01]  /*c930*/  ENDCOLLECTIVE ;  /* 0x000000000000791b */ /* 0x003fe20003800000 */
.L_x_12874:
[----:B------:R-:W-:-:S05]  /*c940*/  IADD3 R2, P0, R2, R7, RZ ;  /* 0x0000000702027210 */ /* 0x000fca0007f1e0ff */
[----:B------:R-:W-:-:S05]  /*c950*/  IMAD.X R3, RZ, RZ, R3, P0 ;  /* 0x000000ffff037224 */ /* 0x000fca00000e0603 */
[----:B------:R-:W-:Y:S01]  /*c960*/  @!PT LDS RZ, [RZ] ;  /* 0x00000000fffff984 */ /* 0x000fe20000000800 */
[----:B------:R-:W-:Y:S01]  /*c970*/  @!PT LDS RZ, [RZ] ;  /* 0x00000000fffff984 */ /* 0x000fe20000000800 */
[----:B------:R-:W-:Y:S01]  /*c980*/  @!PT LDS RZ, [RZ] ;  /* 0x00000000fffff984 */ /* 0x000fe20000000800 */
[----:B------:R0:W-:Y:S01]  /*c990*/  LDGSTS.E.BYPASS.LTC128B.128 [R6+0xc00], desc[UR50][R2.64], !P1 ;  /* 0x00c0000002067fae */ /* 0x0001e2000c901d72 */
[----:B------:R-:W-:Y:S01]  /*c9a0*/  IMAD.MOV.U32 R13, RZ, RZ, R16 ;  /* 0x000000ffff0d7224 */ /* 0x000fe200078e0010 */
[----:B------:R-:W-:Y:S01]  /*c9b0*/  ISETP.LT.OR P1, PT, R8, 0x21, P2 ;  /* 0x000000210800780c */ /* 0x000fe20001721670 */
[----:B0-----:R-:W-:-:S12]  /*c9c0*/  IMAD.MOV.U32 R3, RZ, RZ, R14 ;  /* 0x000000ffff037224 */ /* 0x001fd800078e000e */
[----:B------:R-:W-:Y:S05]  /*c9d0*/  WARPSYNC.COLLECTIVE R15, `(.L_x_12875) ;  /* 0x000000000f087348 */ /* 0x000fea0003c00000 */
[----:B------:R0:W1:Y:S02]  /*c9e0*/  SHFL.IDX P6, R14, R13, R12, R11 ;  /* 0x0000000c0d0e7389 */ /* 0x00006400000c000b */
[----:B01----:R-:W-:Y:S01]  /*c9f0*/  ENDCOLLECTIVE ;  /* 0x000000000000791b */ /* 0x003fe20003800000 */
.L_x_12875:
[----:B------:R-:W-:Y:S01]  /*ca00*/  IMAD.MOV.U32 R13, RZ, RZ, R17 ;  /* 0x000000ffff0d7224 */ /* 0x000fe200078e0011 */
[----:B------:R-:W-:Y:S01]  /*ca10*/  MOV R12, 0x3 ;  /* 0x00000003000c7802 */ /* 0x000fe20000000f00 */
[----:B------:R-:W-:-:S07]  /*ca20*/  IMAD.MOV.U32 R2, RZ, RZ, R14 ;  /* 0x000000ffff027224 */ /* 0x000fce00078e000e */
[----:B------:R-:W-:Y:S05]  /*ca30*/  WARPSYNC.COLLECTIVE R15, `(.L_x_12876) ;  /* 0x000000000f087348 */ /* 0x000fea0003c00000 */
[----:B------:R0:W1:Y:S02]  /*ca40*/  SHFL.IDX P6, R14, R13, R12, R11 ;  /* 0x0000000c0d0e7389 */ /* 0x00006400000c000b */
[----:B01----:R-:W-:Y:S01]  /*ca50*/  ENDCOLLECTIVE ;  /* 0x000000000000791b */ /* 0x003fe20003800000 */
.L_x_12876:
        /* <DEDUP_REMOVED lines=12> */
.L_x_12877:
[----:B------:R-:W-:Y:S02]  /*cb20*/  IMAD.MOV.U32 R13, RZ, RZ, R17 ;  /* 0x000000ffff0d7224 */ /* 0x000fe400078e0011 */
[----:B------:R-:W-:Y:S02]  /*cb30*/  IMAD.MOV.U32 R12, RZ, RZ, 0x4 ;  /* 0x00000004ff0c7424 */ /* 0x000fe400078e00ff */
[----:B------:R-:W-:-:S07]  /*cb40*/  IMAD.MOV.U32 R2, RZ, RZ, R14 ;  /* 0x000000ffff027224 */ /* 0x000fce00078e000e */
[----:B------:R-:W-:Y:S05]  /*cb50*/  WARPSYNC.COLLECTIVE R15, `(.L_x_12878) ;  /* 0x000000000f087348 */ /* 0x000fea0003c00000 */
[----:B------:R0:W1:Y:S02]  /*cb60*/  SHFL.IDX P6, R14, R13, R12, R11 ;  /* 0x0000000c0d0e7389 */ /* 0x00006400000c000b */
[----:B01----:R-:W-:Y:S01]  /*cb70*/  ENDCOLLECTIVE ;  /* 0x000000000000791b */ /* 0x003fe20003800000 */
.L_x_12878:
[----:B------:R-:W-:-:S05]  /*cb80*/  IADD3 R2, P0, R2, R7, RZ ;  /* 0x0000000702027210 */ /* 0x000fca0007f1e0ff */
[----:B------:R-:W-:-:S05]  /*cb90*/  IMAD.X R3, RZ, RZ, R3, P0 ;  /* 0x000000ffff037224 */ /* 0x000fca00000e0603 */
[----:B------:R-:W-:Y:S01]  /*cba0*/  @!PT LDS RZ, [RZ] ;  /* 0x00000000fffff984 */ /* 0x000fe20000000800 */
[----:B------:R-:W-:Y:S01]  /*cbb0*/  @!PT LDS RZ, [RZ] ;  /* 0x00000000fffff984 */ /* 0x000fe20000000800 */
[----:B------:R-:W-:Y:S01]  /*cbc0*/  @!PT LDS RZ, [RZ] ;  /* 0x00000000fffff984 */ /* 0x000fe20000000800 */
[----:B------:R0:W-:Y:S01]  /*cbd0*/  LDGSTS.E.BYPASS.LTC128B.128 [R6+0x1c00], desc[UR50][R2.64], !P1 ;  /* 0x01c0000002067fae */ /* 0x0001e2000c901d72 */
[----:B------:R-:W-:Y:S01]  /*cbe0*/  IMAD.MOV.U32 R13, RZ, RZ, R16 ;  /* 0x000000ffff0d7224 */ /* 0x000fe200078e0010 */
[----:B------:R-:W-:Y:S02]  /*cbf0*/  ISETP.LT.OR P1, PT, R8, 0x41, P2 ;  /* 0x000000410800780c */ /* 0x000fe40001721670 */
[----:B0-----:R-:W-:-:S11]  /*cc00*/  MOV R3, R14 ;  /* 0x0000000e00037202 */ /* 0x001fd60000000f00 */
[----:B------:R-:W-:Y:S05]  /*cc10*/  WARPSYNC.COLLECTIVE R15, `(.L_x_12879) ;  /* 0x000000000f087348 */ /* 0x000fea0003c00000 */
[----:B------:R0:W1:Y:S02]  /*cc20*/  SHFL.IDX P6, R14, R13, R12, R11 ;  /* 0x0000000c0d0e7389 */ /* 0x00006400000c000b */
[----:B01----:R-:W-:Y:S01]  /*cc30*/  ENDCOLLECTIVE ;  /* 0x000000000000791b */ /* 0x003fe20003800000 */
.L_x_12879:
[----:B------:R-:W-:Y:S02]  /*cc40*/  IMAD.MOV.U32 R13, RZ, RZ, R17 ;  /* 0x000000ffff0d7224 */ /* 0x000fe400078e0011 */
[----:B------:R-:W-:Y:S02]  /*cc50*/  IMAD.MOV.U32 R12, RZ, RZ, 0x5 ;  /* 0x00000005ff0c7424 */ /* 0x000fe400078e00ff */
[----:B------:R-:W-:-:S07]  /*cc60*/  IMAD.MOV.U32 R2, RZ, RZ, R14 ;  /* 0x000000ffff027224 */ /* 0x000fce00078e000e */
[----:B------:R-:W-:Y:S05]  /*cc70*/  WARPSYNC.COLLECTIVE R15, `(.L_x_12880) ;  /* 0x000000000f087348 */ /* 0x000fea0003c00000 */
[----:B------:R0:W1:Y:S02]  /*cc80*/  SHFL.IDX P6, R14, R13, R12, R11 ;  /* 0x0000000c0d0e7389 */ /* 0x00006400000c000b */
[----:B01----:R-:W-:Y:S01]  /*cc90*/  ENDCOLLECTIVE ;  /* 0x000000000000791b */ /* 0x003fe20003800000 */
.L_x_12880:
[----:B------:R-:W-:-:S05]  /*cca0*/  IADD3 R2, P0, R2, R7, RZ ;  /* 0x0000000702027210 */ /* 0x000fca0007f1e0ff */
[----:B------:R-:W-:-:S05]  /*ccb0*/  IMAD.X R3, RZ, RZ, R3, P0 ;  /* 0x000000ffff037224 */ /* 0x000fca00000e0603 */
[----:B------:R-:W-:Y:S01]  /*ccc0*/  @!PT LDS RZ, [RZ] ;  /* 0x00000000fffff984 */ /* 0x000fe20000000800 */
[----:B------:R-:W-:Y:S01]  /*ccd0*/  @!PT LDS RZ, [RZ] ;  /* 0x00000000fffff984 */ /* 0x000fe20000000800 */
[----:B------:R-:W-:Y:S01]  /*cce0*/  @!PT LDS RZ, [RZ] ;  /* 0x00000000fffff984 */ /* 0x000fe20000000800 */
[----:B------:R0:W-:Y:S01]  /*ccf0*/  LDGSTS.E.BYPASS.LTC128B.128 [R6+0x2400], desc[UR50][R2.64], !P1 ;  /* 0x0240000002067fae */ /* 0x0001e2000c901d72 */
[----:B------:R-:W-:Y:S02]  /*cd00*/  MOV R13, R16 ;  /* 0x00000010000d7202 */ /* 0x000fe40000000f00 */
[----:B------:R-:W-:Y:S01]  /*cd10*/  ISETP.LT.OR P1, PT, R8, 0x51, P2 ;  /* 0x000000510800780c */ /* 0x000fe20001721670 */
[----:B0-----:R-:W-:-:S12]  /*cd20*/  IMAD.MOV.U32 R3, RZ, RZ, R14 ;  /* 0x000000ffff037224 */ /* 0x001fd800078e000e */
[----:B------:R-:W-:Y:S05]  /*cd30*/  WARPSYNC.COLLECTIVE R15, `(.L_x_12881) ;  /* 0x000000000f087348 */ /* 0x000fea0003c00000 */
[----:B------:R0:W1:Y:S02]  /*cd40*/  SHFL.IDX P6, R14, R13, R12, R11 ;  /* 0x0000000c0d0e7389 */ /* 0x00006400000c000b */
[----:B01----:R-:W-:Y:S01]  /*cd50*/  ENDCOLLECTIVE ;  /* 0x000000000000791b */ /* 0x003fe20003800000 */
.L_x_12881:
[----:B------:R-:W-:Y:S02]  /*cd60*/  IMAD.MOV.U32 R13, RZ, RZ, R17 ;  /* 0x000000ffff0d7224 */ /* 0x000fe400078e0011 */
[----:B------:R-:W-:Y:S02]  /*cd70*/  IMAD.MOV.U32 R12, RZ, RZ, 0x6 ;  /* 0x00000006ff0c7424 */ /* 0x000fe400078e00ff */
[----:B------:R-:W-:-:S07]  /*cd80*/  IMAD.MOV.U32 R2, RZ, RZ, R14 ;  /* 0x000000ffff027224 */ /* 0x000fce00078e000e */
[----:B------:R-:W-:Y:S05]  /*cd90*/  WARPSYNC.COLLECTIVE R15, `(.L_x_12882) ;  /* 0x000000000f087348 */ /* 0x000fea0003c00000 */
[----:B------:R0:W1:Y:S02]  /*cda0*/  SHFL.IDX P6, R14, R13, R12, R11 ;  /* 0x0000000c0d0e7389 */ /* 0x00006400000c000b */
[----:B01----:R-:W-:Y:S01]  /*cdb0*/  ENDCOLLECTIVE ;  /* 0x000000000000791b */ /* 0x003fe20003800000 */
.L_x_12882:
        /* <DEDUP_REMOVED lines=12> */
.L_x_12883:
[----:B------:R-:W-:Y:S02]  /*ce80*/  IMAD.MOV.U32 R13, RZ, RZ, R17 ;  /* 0x000000ffff0d7224 */ /* 0x000fe400078e0011 */
[----:B------:R-:W-:Y:S01]  /*ce90*/  IMAD.MOV.U32 R12, RZ, RZ, 0x7 ;  /* 0x00000007ff0c7424 */ /* 0x000fe200078e00ff */
[----:B------:R-:W-:-:S07]  /*cea0*/  MOV R2, R14 ;  /* 0x0000000e00027202 */ /* 0x000fce0000000f00 */
[----:B------:R-:W-:Y:S05]  /*ceb0*/  WARPSYNC.COLLECTIVE R15, `(.L_x_12884) ;  /* 0x000000000f087348 */ /* 0x000fea0003c00000 */
[----:B------:R0:W1:Y:S02]  /*cec0*/  SHFL.IDX P6, R14, R13, R12, R11 ;  /* 0x0000000c0d0e7389 */ /* 0x00006400000c000b */
[----:B01----:R-:W-:Y:S01]  /*ced0*/  ENDCOLLECTIVE ;  /* 0x000000000000791b */ /* 0x003fe20003800000 */
.L_x_12884:
        /* <DEDUP_REMOVED lines=11> */
.L_x_12885:
[----:B------:R-:W-:Y:S01]  /*cf90*/  IMAD.MOV.U32 R2, RZ, RZ, R14 ;  /* 0x000000ffff027224 */ /* 0x000fe200078e000e */
[----:B------:R-:W-:Y:S06]  /*cfa0*/  BRA `(.L_x_12886) ;  /* 0xffffffc000c47947 */ /* 0x000fec000383ffff */
.L_x_12782:
[----:B0-----:R0:W1:Y:S02]  /*cfb0*/  SYNCS.PHASECHK.TRANS64.TRYWAIT P0, [R4+URZ+0x16860], R3 ;  /* 0x01686003040075a7 */ /* 0x001064000800017f */
[----:B-1----:R-:W-:Y:S05]  /*cfc0*/  @!P0 NANOSLEEP.SYNCS 0x989680 ;  /* 0x009896800000895d */ /* 0x002fea0003900000 */
[----:B------:R-:W1:Y:S02]  /*cfd0*/  @!P0 SYNCS.PHASECHK.TRANS64 P0, [R4+URZ+0x16860], R3 ;  /* 0x01686003040085a7 */ /* 0x000e64000800007f */
[----:B-1----:R-:W-:Y:S05]  /*cfe0*/  @!P0 BRA `(.L_x_12782) ;  /* 0xfffffffc00f08947 */ /* 0x002fea000383ffff */
[----:B------:R-:W-:Y:S05]  /*cff0*/  BRA `(.L_x_12887) ;  /* 0xffffffc400947947 */ /* 0x000fea000383ffff */
.L_x_12783:
        /* <DEDUP_REMOVED lines=8> */
.L_x_12889:
[----:B------:R-:W-:Y:S05]  /*d080*/  BSYNC B0 ;  /* 0x0000000000007941 */ /* 0x000fea0003800000 */
.L_x_12888:
[----:B------:R-:W0:Y:S01]  /*d090*/  S2R R2, SR_TID.X ;  /* 0x0000000000027919 */ /* 0x000e220000002100 */
[----:B------:R-:W-:Y:S01]  /*d0a0*/  IMAD.MOV.U32 R13, RZ, RZ, R16 ;  /* 0x000000ffff0d7224 */ /* 0x000fe200078e0010 */
[----:B------:R-:W-:Y:S01]  /*d0b0*/  MOV R11, 0x181f ;  /* 0x0000181f000b7802 */ /* 0x000fe20000000f00 */
[----:B------:R-:W-:Y:S01]  /*d0c0*/  IMAD.MOV.U32 R12, RZ, RZ, RZ ;  /* 0x000000ffff0c7224 */ /* 0x000fe200078e00ff */
[----:B------:R-:W-:Y:S01]  /*d0d0*/  ISETP.LT.OR P1, PT, R6, 0x1, P2 ;  /* 0x000000010600780c */ /* 0x000fe20001721670 */
[----:B------:R-:W-:Y:S02]  /*d0e0*/  IMAD.MOV.U32 R15, RZ, RZ, -0x1 ;  /* 0xffffffffff0f7424 */ /* 0x000fe400078e00ff */
[----:B------:R-:W-:-:S10]  /*d0f0*/  IMAD.MOV.U32 R0, RZ, RZ, R14 ;  /* 0x000000ffff007224 */ /* 0x000fd400078e000e */
[----:B0-----:R-:W-:Y:S05]  /*d100*/  WARPSYNC.COLLECTIVE R15, `(.L_x_12890) ;  /* 0x000000000f087348 */ /* 0x001fea0003c00000 */
[----:B------:R1:W2:Y:S02]  /*d110*/  SHFL.IDX P6, R14, R13, R12, R11 ;  /* 0x0000000c0d0e7389 */ /* 0x0002a400000c000b */
[----:B012---:R-:W-:Y:S01]  /*d120*/  ENDCOLLECTIVE ;  /* 0x000000000000791b */ /* 0x007fe20003800000 */
.L_x_12890:
[----:B------:R-:W-:Y:S01]  /*d130*/  IMAD.MOV.U32 R13, RZ, RZ, R17 ;  /* 0x000000ffff0d7224 */ /* 0x000fe200078e0011 */
[----:B------:R-:W-:Y:S01]  /*d140*/  MOV R12, 0x1 ;  /* 0x00000001000c7802 */ /* 0x000fe20000000f00 */
[----:B------:R-:W-:Y:S02]  /*d150*/  IMAD.SHL.U32 R5, R2, 0x8, RZ ;  /* 0x0000000802057824 */ /* 0x000fe400078e00ff */
[----:B------:R-:W-:-:S07]  /*d160*/  IMAD.MOV.U32 R2, RZ, RZ, R14 ;  /* 0x000000ffff027224 */ /* 0x000fce00078e000e */
[----:B------:R-:W-:Y:S05]  /*d170*/  WARPSYNC.COLLECTIVE R15, `(.L_x_12891) ;  /* 0x000000000f087348 */ /* 0x000fea0003c00000 */
[----:B------:R0:W1:Y:S02]  /*d180*/  SHFL.IDX P6, R14, R13, R12, R11 ;  /* 0x0000000c0d0e7389 */ /* 0x00006400000c000b */
[----:B01----:R-:W-:Y:S01]  /*d190*/  ENDCOLLECTIVE ;  /* 0x000000000000791b */ /* 0x003fe20003800000 */
.L_x_12891:
[----:B------:R-:W-:-:S05]  /*d1a0*/  LOP3.LUT R5, R5, 0x38, RZ, 0xc0, !PT ;  /* 0x0000003805057812 */ /* 0x000fca00078ec0ff */
[----:B------:R-:W-:-:S05]  /*d1b0*/  IMAD.SHL.U32 R5, R5, 0x2, RZ ;  /* 0x0000000205057824 */ /* 0x000fca00078e00ff */
[----:B------:R-:W-:Y:S01]  /*d1c0*/  IADD3 R2, P0, R2, R5, RZ ;  /* 0x0000000502027210 */ /* 0x000fe20007f1e0ff */
[----:B------:R-:W-:-:S04]  /*d1d0*/  IMAD.MOV.U32 R13, RZ, RZ, R16 ;  /* 0x000000ffff0d7224 */ /* 0x000fc800078e0010 */
[----:B------:R-:W-:Y:S01]  /*d1e0*/  IMAD.X R3, RZ, RZ, R0, P0 ;  /* 0x000000ffff037224 */ /* 0x000fe200000e0600 */
[----:B------:R-:W-:-:S05]  /*d1f0*/  LEA R0, R8, UR38, 0x1 ;  /* 0x0000002608007c11 */ /* 0x000fca000f8e08ff */
        /* <DEDUP_REMOVED lines=9> */
.L_x_12892:
[----:B------:R-:W-:Y:S02]  /*d290*/  IMAD.MOV.U32 R13, RZ, RZ, R17 ;  /* 0x000000ffff0d7224 */ /* 0x000fe400078e0011 */
[----:B------:R-:W-:Y:S01]  /*d2a0*/  IMAD.MOV.U32 R12, RZ, RZ, 0x2 ;  /* 0x00000002ff0c7424 */ /* 0x000fe200078e00ff */
[----:B------:R-:W-:-:S13]  /*d2b0*/  IADD3 R2, P0, R14, R5, RZ ;  /* 0x000000050e027210 */ /* 0x000fda0007f1e0ff */
[----:B------:R-:W-:Y:S05]  /*d2c0*/  WARPSYNC.COLLECTIVE R15, `(.L_x_12893) ;  /* 0x000000000f087348 */ /* 0x000fea0003c00000 */
[----:B------:R0:W1:Y:S02]  /*d2d0*/  SHFL.IDX P6, R14, R13, R12, R11 ;  /* 0x0000000c0d0e7389 */ /* 0x00006400000c000b */
[----:B01----:R-:W-:Y:S01]  /*d2e0*/  ENDCOLLECTIVE ;  /* 0x000000000000791b */ /* 0x003fe20003800000 */
.L_x_12893:
[----:B------:R-:W-:-:S05]  /*d2f0*/  IMAD.X R3, RZ, RZ, R7, P0 ;  /* 0x000000ffff037224 */ /* 0x000fca00000e0607 */
[----:B------:R-:W-:Y:S01]  /*d300*/  @!PT LDS RZ, [RZ] ;  /* 0x00000000fffff984 */ /* 0x000fe20000000800 */
[----:B------:R-:W-:Y:S01]  /*d310*/  @!PT LDS RZ, [RZ] ;  /* 0x00000000fffff984 */ /* 0x000fe20000000800 */
[----:B------:R-:W-:Y:S01]  /*d320*/  @!PT LDS RZ, [RZ] ;  /* 0x00000000fffff984 */ /* 0x000fe20000000800 */
[----:B------:R0:W-:Y:S01]  /*d330*/  LDGSTS.E.BYPASS.LTC128B.128 [R0+0xc00], desc[UR50][R2.64], !P1 ;  /* 0x00c0000002007fae */ /* 0x0001e2000c901d72 */
[----:B------:R-:W-:Y:S02]  /*d340*/  ISETP.LT.OR P1, PT, R6, 0x21, P2 ;  /* 0x000000210600780c */ /* 0x000fe40001721670 */
[----:B------:R-:W-:Y:S01]  /*d350*/  MOV R13, R16 ;  /* 0x00000010000d7202 */ /* 0x000fe20000000f00 */
[----:B------:R-:W-:-:S10]  /*d360*/  IMAD.MOV.U32 R8, RZ, RZ, R14 ;  /* 0x000000ffff087224 */ /* 0x000fd400078e000e */
[----:B0-----:R-:W-:Y:S05]  /*d370*/  WARPSYNC.COLLECTIVE R15, `(.L_x_12894) ;  /* 0x000000000f087348 */ /* 0x001fea0003c00000 */
[----:B------:R1:W2:Y:S02]  /*d380*/  SHFL.IDX P6, R14, R13, R12, R11 ;  /* 0x0000000c0d0e7389 */ /* 0x0002a400000c000b */
[----:B012---:R-:W-:Y:S01]  /*d390*/  ENDCOLLECTIVE ;  /* 0x000000000000791b */ /* 0x007fe20003800000 */
.L_x_12894:
[----:B------:R-:W-:Y:S02]  /*d3a0*/  IMAD.MOV.U32 R13, RZ, RZ, R17 ;  /* 0x000000ffff0d7224 */ /* 0x000fe400078e0011 */
[----:B------:R-:W-:Y:S02]  /*d3b0*/  IMAD.MOV.U32 R12, RZ, RZ, 0x3 ;  /* 0x00000003ff0c7424 */ /* 0x000fe400078e00ff */
[----:B------:R-:W-:-:S07]  /*d3c0*/  IMAD.MOV.U32 R10, RZ, RZ, R14 ;  /* 0x000000ffff0a7224 */ /* 0x000fce00078e000e */
[----:B------:R-:W-:Y:S05]  /*d3d0*/  WARPSYNC.COLLECTIVE R15, `(.L_x_12895) ;  /* 0x000000000f087348 */ /* 0x000fea0003c00000 */
[----:B------:R0:W1:Y:S02]  /*d3e0*/  SHFL.IDX P6, R14, R13, R12, R11 ;  /* 0x0000000c0d0e7389 */ /* 0x00006400000c000b */
[----:B01----:R-:W-:Y:S01]  /*d3f0*/  ENDCOLLECTIVE ;  /* 0x000000000000791b */ /* 0x003fe20003800000 */
.L_x_12895:
        /* <DEDUP_REMOVED lines=8> */
[----:B------:R-:W-:-:S12]  /*d480*/  IMAD.MOV.U32 R7, RZ, RZ, R14 ;  /* 0x000000ffff077224 */ /* 0x000fd800078e000e */
[----:B0-----:R-:W-:Y:S05]  /*d490*/  WARPSYNC.COLLECTIVE R15, `(.L_x_12896) ;  /* 0x000000000f087348 */ /* 0x001fea0003c00000 */
[----:B------:R1:W2:Y:S02]  /*d4a0*/  SHFL.IDX P6, R14, R13, R12, R11 ;  /* 0x0000000c0d0e7389 */ /* 0x0002a400000c000b */
[----:B012---:R-:W-:Y:S01]  /*d4b0*/  ENDCOLLECTIVE ;  /* 0x000000000000791b */ /* 0x007fe20003800000 */
.L_x_12896:
[----:B------:R-:W-:Y:S02]  /*d4c0*/  IMAD.MOV.U32 R13, RZ, RZ, R17 ;  /* 0x000000ffff0d7224 */ /* 0x000fe400078e0011 */
[----:B------:R-:W-:Y:S01]  /*d4d0*/  IMAD.MOV.U32 R12, RZ, RZ, 0x4 ;  /* 0x00000004ff0c7424 */ /* 0x000fe200078e00ff */
[----:B------:R-:W-:-:S13]  /*d4e0*/  IADD3 R2, P0, R14, R5, RZ ;  /* 0x000000050e027210 */ /* 0x000fda0007f1e0ff */
[----:B------:R-:W-:Y:S05]  /*d4f0*/  WARPSYNC.COLLECTIVE R15, `(.L_x_12897) ;  /* 0x000000000f087348 */ /* 0x000fea0003c00000 */
[----:B------:R0:W1:Y:S02]  /*d500*/  SHFL.IDX P6, R14, R13, R12, R11 ;  /* 0x0000000c0d0e7389 */ /* 0x00006400000c000b */
[----:B01----:R-:W-:Y:S01]  /*d510*/  ENDCOLLECTIVE ;  /* 0x000000000000791b */ /* 0x003fe20003800000 */
.L_x_12897:
[----:B------:R-:W-:-:S05]  /*d520*/  IADD3.X R3, RZ, R7, RZ, P0, !PT ;  /* 0x00000007ff037210 */ /* 0x000fca00007fe4ff */
[----:B------:R-:W-:Y:S01]  /*d530*/  @!PT LDS RZ, [RZ] ;  /* 0x00000000fffff984 */ /* 0x000fe20000000800 */
[----:B------:R-:W-:Y:S01]  /*d540*/  @!PT LDS RZ, [RZ] ;  /* 0x00000000fffff984 */ /* 0x000fe20000000800 */
[----:B------:R-:W-:Y:S01]  /*d550*/  @!PT LDS RZ, [RZ] ;  /* 0x00000000fffff984 */ /* 0x000fe20000000800 */
[----:B------:R0:W-:Y:S01]  /*d560*/  LDGSTS.E.BYPASS.LTC128B.128 [R0+0x1c00], desc[UR50][R2.64], !P1 ;  /* 0x01c0000002007fae */ /* 0x0001e2000c901d72 */
[----:B------:R-:W-:Y:S01]  /*d570*/  ISETP.LT.OR P1, PT, R6, 0x41, P2 ;  /* 0x000000410600780c */ /* 0x000fe20001721670 */
[----:B------:R-:W-:Y:S02]  /*d580*/  IMAD.MOV.U32 R13, RZ, RZ, R16 ;  /* 0x000000ffff0d7224 */ /* 0x000fe400078e0010 */
[----:B------:R-:W-:-:S10]  /*d590*/  IMAD.MOV.U32 R8, RZ, RZ, R14 ;  /* 0x000000ffff087224 */ /* 0x000fd400078e000e */
[----:B0-----:R-:W-:Y:S05]  /*d5a0*/  WARPSYNC.COLLECTIVE R15, `(.L_x_12898) ;  /* 0x000000000f087348 */ /* 0x001fea0003c00000 */
[----:B------:R1:W2:Y:S02]  /*d5b0*/  SHFL.IDX P6, R14, R13, R12, R11 ;  /* 0x0000000c0d0e7389 */ /* 0x0002a400000c000b */
[----:B012---:R-:W-:Y:S01]  /*d5c0*/  ENDCOLLECTIVE ;  /* 0x000000000000791b */ /* 0x007fe20003800000 */
.L_x_12898:
[----:B------:R-:W-:Y:S01]  /*d5d0*/  MOV R13, R17 ;  /* 0x00000011000d7202 */ /* 0x000fe20000000f00 */
[----:B------:R-:W-:Y:S02]  /*d5e0*/  IMAD.MOV.U32 R12, RZ, RZ, 0x5 ;  /* 0x00000005ff0c7424 */ /* 0x000fe400078e00ff */
[----:B------:R-:W-:-:S07]  /*d5f0*/  IMAD.MOV.U32 R10, RZ, RZ, R14 ;  /* 0x000000ffff0a7224 */ /* 0x000fce00078e000e */
[----:B------:R-:W-:Y:S05]  /*d600*/  WARPSYNC.COLLECTIVE R15, `(.L_x_12899) ;  /* 0x000000000f087348 */ /* 0x000fea0003c00000 */
[----:B------:R0:W1:Y:S02]  /*d610*/  SHFL.IDX P6, R14, R13, R12, R11 ;  /* 0x0000000c0d0e7389 */ /* 0x00006400000c000b */
[----:B01----:R-:W-:Y:S01]  /*d620*/  ENDCOLLECTIVE ;  /* 0x000000000000791b */ /* 0x003fe20003800000 */
.L_x_12899:
        /* <DEDUP_REMOVED lines=12> */
.L_x_12900:
[----:B------:R-:W-:Y:S02]  /*d6f0*/  IMAD.MOV.U32 R13, RZ, RZ, R17 ;  /* 0x000000ffff0d7224 */ /* 0x000fe400078e0011 */
[----:B------:R-:W-:Y:S01]  /*d700*/  IMAD.MOV.U32 R12, RZ, RZ, 0x6 ;  /* 0x00000006ff0c7424 */ /* 0x000fe200078e00ff */
[----:B------:R-:W-:-:S13]  /*d710*/  IADD3 R2, P0, R14, R5, RZ ;  /* 0x000000050e027210 */ /* 0x000fda0007f1e0ff */
[----:B------:R-:W-:Y:S05]  /*d720*/  WARPSYNC.COLLECTIVE R15, `(.L_x_12901) ;  /* 0x000000000f087348 */ /* 0x000fea0003c00000 */
[----:B------:R0:W1:Y:S02]  /*d730*/  SHFL.IDX P6, R14, R13, R12, R11 ;  /* 0x0000000c0d0e7389 */ /* 0x00006400000c000b */
[----:B01----:R-:W-:Y:S01]  /*d740*/  ENDCOLLECTIVE ;  /* 0x000000000000791b */ /* 0x003fe20003800000 */
.L_x_12901:
[----:B------:R-:W-:-:S05]  /*d750*/  IMAD.X R3, RZ, RZ, R7, P0 ;  /* 0x000000ffff037224 */ /* 0x000fca00000e0607 */
[----:B------:R-:W-:Y:S01]  /*d760*/  @!PT LDS RZ, [RZ] ;  /* 0x00000000fffff984 */ /* 0x000fe20000000800 */
[----:B------:R-:W-:Y:S01]  /*d770*/  @!PT LDS RZ, [RZ] ;  /* 0x00000000fffff984 */ /* 0x000fe20000000800 */
[----:B------:R-:W-:Y:S01]  /*d780*/  @!PT LDS RZ, [RZ] ;  /* 0x00000000fffff984 */ /* 0x000fe20000000800 */
[----:B------:R0:W-:Y:S01]  /*d790*/  LDGSTS.E.BYPASS.LTC128B.128 [R0+0x2c00], desc[UR50][R2.64], !P1 ;  /* 0x02c0000002007fae */ /* 0x0001e2000c901d72 */
[----:B------:R-:W-:Y:S01]  /*d7a0*/  ISETP.LT.OR P1, PT, R6, 0x61, P2 ;  /* 0x000000610600780c */ /* 0x000fe20001721670 */
[----:B------:R-:W-:Y:S01]  /*d7b0*/  IMAD.MOV.U32 R13, RZ, RZ, R16 ;  /* 0x000000ffff0d7224 */ /* 0x000fe200078e0010 */
[----:B------:R-:W-:-:S11]  /*d7c0*/  MOV R8, R14 ;  /* 0x0000000e00087202 */ /* 0x000fd60000000f00 */
[----:B0-----:R-:W-:Y:S05]  /*d7d0*/  WARPSYNC.COLLECTIVE R15, `(.L_x_12902) ;  /* 0x000000000f087348 */ /* 0x001fea0003c00000 */
[----:B------:R1:W2:Y:S02]  /*d7e0*/  SHFL.IDX P6, R14, R13, R12, R11 ;  /* 0x0000000c0d0e7389 */ /* 0x0002a400000c000b */
[----:B012---:R-:W-:Y:S01]  /*d7f0*/  ENDCOLLECTIVE ;  /* 0x000000000000791b */ /* 0x007fe20003800000 */
.L_x_12902:
[----:B------:R-:W-:Y:S02]  /*d800*/  IMAD.MOV.U32 R13, RZ, RZ, R17 ;  /* 0x000000ffff0d7224 */ /* 0x000fe400078e0011 */
[----:B------:R-:W-:Y:S02]  /*d810*/  IMAD.MOV.U32 R12, RZ, RZ, 0x7 ;  /* 0x00000007ff0c7424 */ /* 0x000fe400078e00ff */
[----:B------:R-:W-:-:S07]  /*d820*/  IMAD.MOV.U32 R10, RZ, RZ, R14 ;  /* 0x000000ffff0a7224 */ /* 0x000fce00078e000e */
[----:B------:R-:W-:Y:S05]  /*d830*/  WARPSYNC.COLLECTIVE R15, `(.L_x_12903) ;  /* 0x000000000f087348 */ /* 0x000fea0003c00000 */
[----:B------:R0:W1:Y:S02]  /*d840*/  SHFL.IDX P6, R14, R13, R12, R11 ;  /* 0x0000000c0d0e7389 */ /* 0x00006400000c000b */
[----:B01----:R-:W-:Y:S01]  /*d850*/  ENDCOLLECTIVE ;  /* 0x000000000000791b */ /* 0x003fe20003800000 */
.L_x_12903:
[----:B------:R-:W-:-:S05]  /*d860*/  IADD3 R2, P0, R10, R5, RZ ;  /* 0x000000050a027210 */ /* 0x000fca0007f1e0ff */
[----:B------:R-:W-:-:S05]  /*d870*/  IMAD.X R3, RZ, RZ, R8, P0 ;  /* 0x000000ffff037224 */ /* 0x000fca00000e0608 */
[----:B------:R-:W-:Y:S01]  /*d880*/  @!PT LDS RZ, [RZ] ;  /* 0x00000000fffff984 */ /* 0x000fe20000000800 */
[----:B------:R-:W-:Y:S01]  /*d890*/  @!PT LDS RZ, [RZ] ;  /* 0x00000000fffff984 */ /* 0x000fe20000000800 */
[----:B------:R-:W-:Y:S01]  /*d8a0*/  @!PT LDS RZ, [RZ] ;  /* 0x00000000fffff984 */ /* 0x000fe20000000800 */
[----:B------:R0:W-:Y:S01]  /*d8b0*/  LDGSTS.E.BYPASS.LTC128B.128 [R0+0x3400], desc[UR50][R2.64], !P1 ;  /* 0x0340000002007fae */ /* 0x0001e2000c901d72 */
[----:B------:R-:W-:Y:S01]  /*d8c0*/  MOV R13, R16 ;  /* 0x00000010000d7202 */ /* 0x000fe20000000f00 */
[----:B------:R-:W-:-:S07]  /*d8d0*/  IMAD.MOV.U32 R7, RZ, RZ, R14 ;  /* 0x000000ffff077224 */ /* 0x000fce00078e000e */
[----:B0-----:R-:W-:Y:S05]  /*d8e0*/  WARPSYNC.COLLECTIVE R15, `(.L_x_12904) ;  /* 0x000000000f087348 */ /* 0x001fea0003c00000 */
[----:B------:R1:W2:Y:S02]  /*d8f0*/  SHFL.IDX P6, R14, R13, R12, R11 ;  /* 0x0000000c0d0e7389 */ /* 0x0002a400000c000b */
[----:B012---:R-:W-:Y:S01]  /*d900*/  ENDCOLLECTIVE ;  /* 0x000000000000791b */ /* 0x007fe20003800000 */
.L_x_12904:
[----:B------:R-:W-:Y:S05]  /*d910*/  BRA `(.L_x_12905) ;  /* 0xffffffc000347947 */ /* 0x000fea000383ffff */
.L_x_12788:
[----:B0-----:R0:W2:Y:S02]  /*d920*/  SYNCS.PHASECHK.TRANS64.TRYWAIT P0, [R7+URZ+0x16820], R0 ;  /* 0x01682000070075a7 */ /* 0x0010a4000800017f */
[----:B--2---:R-:W-:Y:S05]  /*d930*/  @!P0 NANOSLEEP.SYNCS 0x989680 ;  /* 0x009896800000895d */ /* 0x004fea0003900000 */
[----:B------:R-:W2:Y:S02]  /*d940*/  @!P0 SYNCS.PHASECHK.TRANS64 P0, [R7+URZ+0x16820], R0 ;  /* 0x01682000070085a7 */ /* 0x000ea4000800007f */
[----:B--2---:R-:W-:Y:S05]  /*d950*/  @!P0 BRA `(.L_x_12788) ;  /* 0xfffffffc00f08947 */ /* 0x004fea000383ffff */
[----:B------:R-:W-:Y:S05]  /*d960*/  BRA `(.L_x_12906) ;  /* 0xffffffc000cc7947 */ /* 0x000fea000383ffff */
.L_x_12789:
        /* <DEDUP_REMOVED lines=11> */
.L_x_12908:
[----:B------:R-:W-:Y:S05]  /*da20*/  BSYNC B0 ;  /* 0x0000000000007941 */ /* 0x000fea0003800000 */
.L_x_12907:
[----:B------:R-:W-:Y:S05]  /*da30*/  BRA `(.L_x_12909) ;  /* 0xffffffc000b47947 */ /* 0x000fea000383ffff */
.L_x_12792:
[----:B------:R-:W-:Y:S01]  /*da40*/  BSSY B1, `(.L_x_12910) ;  /* 0x0000006000017945 */ /* 0x000fe20003800000 */
[----:B------:R-:W-:-:S07]  /*da50*/  IMAD.MOV.U32 R15, RZ, RZ, -0x1 ;  /* 0xffffffffff0f7424 */ /* 0x000fce00078e00ff */
[----:B0-----:R-:W-:Y:S05]  /*da60*/  WARPSYNC.COLLECTIVE R15, `(.L_x_12911) ;  /* 0x000000000f0c7348 */ /* 0x001fea0003c00000 */
[----:B------:R-:W-:Y:S02]  /*da70*/  ELECT P6, UR62, PT ;  /* 0x00000000003e782f */ /* 0x000fe400038c0000 */
[----:B------:R-:W-:Y:S01]  /*da80*/  MOV R14, UR62 ;  /* 0x0000003e000e7c02 */ /* 0x000fe20008000f00 */
[----:B0-----:R-:W-:Y:S10]  /*da90*/  ENDCOLLECTIVE ;  /* 0x000000000000791b */ /* 0x001ff40003800000 */
.L_x_12911:
[----:B------:R-:W-:Y:S05]  /*daa0*/  BSYNC B1 ;  /* 0x0000000000017941 */ /* 0x000fea0003800000 */
.L_x_12910:
[----:B------:R-:W-:Y:S05]  /*dab0*/  BRA `(.L_x_12912) ;  /* 0xffffffc000ac7947 */ /* 0x000fea000383ffff */
.L_x_12794:
[----:B0-----:R0:W1:Y:S02]  /*dac0*/  SYNCS.PHASECHK.TRANS64.TRYWAIT P1, [R5+URZ+0x16840], R0 ;  /* 0x01684000050075a7 */ /* 0x001064000802017f */
[----:B-1----:R-:W-:Y:S05]  /*dad0*/  @!P1 NANOSLEEP.SYNCS 0x989680 ;  /* 0x009896800000995d */ /* 0x002fea0003900000 */
[----:B------:R-:W1:Y:S02]  /*dae0*/  @!P1 SYNCS.PHASECHK.TRANS64 P1, [R5+URZ+0x16840], R0 ;  /* 0x01684000050095a7 */ /* 0x000e64000802007f */
[----:B-1----:R-:W-:Y:S05]  /*daf0*/  @!P1 BRA `(.L_x_12794) ;  /* 0xfffffffc00f09947 */ /* 0x002fea000383ffff */
[----:B------:R-:W-:Y:S05]  /*db00*/  BRA `(.L_x_12913) ;  /* 0xffffffc000cc7947 */ /* 0x000fea000383ffff */
.L_x_12796:
[----:B-1----:R1:W2:Y:S02]  /*db10*/  SYNCS.PHASECHK.TRANS64.TRYWAIT P1, [R3+URZ+0x16840], R2 ;  /* 0x01684002030075a7 */ /* 0x0022a4000802017f */
[----:B--2---:R-:W-:Y:S05]  /*db20*/  @!P1 NANOSLEEP.SYNCS 0x989680 ;  /* 0x009896800000995d */ /* 0x004fea0003900000 */
[----:B------:R-:W2:Y:S02]  /*db30*/  @!P1 SYNCS.PHASECHK.TRANS64 P1, [R3+URZ+0x16840], R2 ;  /* 0x01684002030095a7 */ /* 0x000ea4000802007f */
[----:B--2---:R-:W-:Y:S05]  /*db40*/  @!P1 BRA `(.L_x_12796) ;  /* 0xfffffffc00f09947 */ /* 0x004fea000383ffff */
[----:B------:R-:W-:Y:S05]  /*db50*/  BRA `(.L_x_12914) ;  /* 0xffffffc000d87947 */ /* 0x000fea000383ffff */
.L_x_12798:
[----:B--2---:R2:W3:Y:S02]  /*db60*/  SYNCS.PHASECHK.TRANS64.TRYWAIT P1, [R5+URZ+0x16860], R0 ;  /* 0x01686000050075a7 */ /* 0x0044e4000802017f */
[----:B---3--:R-:W-:Y:S05]  /*db70*/  @!P1 NANOSLEEP.SYNCS 0x989680 ;  /* 0x009896800000995d */ /* 0x008fea0003900000 */
[----:B------:R-:W3:Y:S02]  /*db80*/  @!P1 SYNCS.PHASECHK.TRANS64 P1, [R5+URZ+0x16860], R0 ;  /* 0x01686000050095a7 */ /* 0x000ee4000802007f */
[----:B---3--:R-:W-:Y:S05]  /*db90*/  @!P1 BRA `(.L_x_12798) ;  /* 0xfffffffc00f09947 */ /* 0x008fea000383ffff */
[----:B------:R-:W-:Y:S05]  /*dba0*/  BRA `(.L_x_12915) ;  /* 0xffffffc000d47947 */ /* 0x000fea000383ffff */
.L_x_12916:
        /* <DEDUP_REMOVED lines=13> */
.L_x_15861:


//--------------------- .text._ZN7cutlass13device_kernelIN5flash11enable_sm90INS1_16FlashAttnFwdSm90INS1_25CollectiveMainloopFwdSm90ILi2EN4cute5tupleIJNS5_1CILi1EEES8_S8_EEENS6_IJNS7_ILi192EEENS7_ILi128EEENS7_ILi64EEEEEELi64ENS_10bfloat16_tEfNS_4arch4Sm90ELb0ELb0ELb0ELb1ELb1ELb0ELb0ELb1ELb1ELb1ELb0ELb0EEENS1_21CollectiveEpilogueFwdINS6_IJSA_SC_SB_EEES9_SE_SG_Li384ELb1ELb1ELb0ELb0EEENS1_36VarlenDynamicPersistentTileSchedulerILi192ELi128ELi384ELi128ELb0ELb1ELb1ELb0ELb1ELb1EEEEEEEEEvNT_6ParamsE --------------------------
	.section	.text._ZN7cutlass13device_kernelIN5flash11enable_sm90INS1_16FlashAttnFwdSm90INS1_25CollectiveMainloopFwdSm90ILi2EN4cute5tupleIJNS5_1CILi1EEES8_S8_EEENS6_IJNS7_ILi192EEENS7_ILi128EEENS7_ILi64EEEEEELi64ENS_10bfloat16_tEfNS_4arch4Sm90ELb0ELb0ELb0ELb1ELb1ELb0ELb0ELb1ELb1ELb1ELb0ELb0EEENS1_21CollectiveEpilogueFwdINS6_IJSA_SC_SB_EEES9_SE_SG_Li384ELb1ELb1ELb0ELb0EEENS1_36VarlenDynamicPersistentTileSchedulerILi192ELi128ELi384ELi128ELb0ELb1ELb1ELb0ELb1ELb1EEEEEEEEEvNT_6ParamsE,"ax",@progbits
	.align	128
.text._ZN7cutlass13device_kernelIN5flash11enable_sm90INS1_16FlashAttnFwdSm90INS1_25CollectiveMainloopFwdSm90ILi2EN4cute5tupleIJNS5_1CILi1EEES8_S8_EEENS6_IJNS7_ILi192EEENS7_ILi128EEENS7_ILi64EEEEEELi64ENS_10bfloat16_tEfNS_4arch4Sm90ELb0ELb0ELb0ELb1ELb1ELb0ELb0ELb1ELb1ELb1ELb0ELb0EEENS1_21CollectiveEpilogueFwdINS6_IJSA_SC_SB_EEES9_SE_SG_Li384ELb1ELb1ELb0ELb0EEENS1_36VarlenDynamicPersistentTileSchedulerILi192ELi128ELi384ELi128ELb0ELb1ELb1ELb0ELb1ELb1EEEEEEEEEvNT_6ParamsE:
        .type           _ZN7cutlass13device_kernelIN5flash11enable_sm90INS1_16FlashAttnFwdSm90INS1_25CollectiveMainloopFwdSm90ILi2EN4cute5tupleIJNS5_1CILi1EEES8_S8_EEENS6_IJNS7_ILi192EEENS7_ILi128EEENS7_ILi64EEEEEELi64ENS_10bfloat16_tEfNS_4arch4Sm90ELb0ELb0ELb0ELb1ELb1ELb0ELb0ELb1ELb1ELb1ELb0ELb0EEENS1_21CollectiveEpilogueFwdINS6_IJSA_SC_SB_EEES9_SE_SG_Li384ELb1ELb1ELb0ELb0EEENS1_36VarlenDynamicPersistentTileSchedulerILi192ELi128ELi384ELi128ELb0ELb1ELb1ELb0ELb1ELb1EEEEEEEEEvNT_6ParamsE,@function
        .size           _ZN7cutlass13device_kernelIN5flash11enable_sm90INS1_16FlashAttnFwdSm90INS1_25CollectiveMainloopFwdSm90ILi2EN4cute5tupleIJNS5_1CILi1EEES8_S8_EEENS6_IJNS7_ILi192EEENS7_ILi128EEENS7_ILi64EEEEEELi64ENS_10bfloat16_tEfNS_4arch4Sm90ELb0ELb0ELb0ELb1ELb1ELb0ELb0ELb1ELb1ELb1ELb0ELb0EEENS1_21CollectiveEpilogueFwdINS6_IJSA_SC_SB_EEES9_SE_SG_Li384ELb1ELb1ELb0ELb0EEENS1_36VarlenDynamicPersistentTileSchedulerILi192ELi128ELi384ELi128ELb0ELb1ELb1ELb0ELb1ELb1EEEEEEEEEvNT_6ParamsE,(.L_x_15862 - _ZN7cutlass13device_kernelIN5flash11enable_sm90INS1_16FlashAttnFwdSm90INS1_25CollectiveMainloopFwdSm90ILi2EN4cute5tupleIJNS5_1CILi1EEES8_S8_EEENS6_IJNS7_ILi192EEENS7_ILi128EEENS7_ILi64EEEEEELi64ENS_10bfloat16_tEfNS_4arch4Sm90ELb0ELb0ELb0ELb1ELb1ELb0ELb0ELb1ELb1ELb1ELb0ELb0EEENS1_21CollectiveEpilogueFwdINS6_IJSA_SC_SB_EEES9_SE_SG_Li384ELb1ELb1ELb0ELb0EEENS1_36VarlenDynamicPersistentTileSchedulerILi192ELi128ELi384ELi128ELb0ELb1ELb1ELb0ELb1ELb1EEEEEEEEEvNT_6ParamsE)
        .other          _ZN7cutlass13device_kernelIN5flash11enable_sm90INS1_16FlashAttnFwdSm90INS1_25CollectiveMainloopFwdSm90ILi2EN4cute5tupleIJNS5_1CILi1EEES8_S8_EEENS6_IJNS7_ILi192EEENS7_ILi128EEENS7_ILi64EEEEEELi64ENS_10bfloat16_tEfNS_4arch4Sm90ELb0ELb0ELb0ELb1ELb1ELb0ELb0ELb1ELb1ELb1ELb0ELb0EEENS1_21CollectiveEpilogueFwdINS6_IJSA_SC_SB_EEES9_SE_SG_Li384ELb1ELb1ELb0ELb0EEENS1_36VarlenDynamicPersistentTileSchedulerILi192ELi128ELi384ELi128ELb0ELb1ELb1ELb0ELb1ELb1EEEEEEEEEvNT_6ParamsE,@"STO_CUDA_ENTRY STV_DEFAULT"
_ZN7cutlass13device_kernelIN5flash11enable_sm90INS1_16FlashAttnFwdSm90INS1_25CollectiveMainloopFwdSm90ILi2EN4cute5tupleIJNS5_1CILi1EEES8_S8_EEENS6_IJNS7_ILi192EEENS7_ILi128EEENS7_ILi64EEEEEELi64ENS_10bfloat16_tEfNS_4arch4Sm90ELb0ELb0ELb0ELb1ELb1ELb0ELb0ELb1ELb1ELb1ELb0ELb0EEENS1_21CollectiveEpilogueFwdINS6_IJSA_SC_SB_EEES9_SE_SG_Li384ELb1ELb1ELb0ELb0EEENS1_36VarlenDynamicPersistentTileSchedulerILi192ELi128ELi384ELi128ELb0ELb1ELb1ELb0ELb1ELb1EEEEEEEEEvNT_6ParamsE:
        /* <DEDUP_REMOVED lines=45> */
.L_x_12917:
        /* <DEDUP_REMOVED lines=22> */
.L_x_12918:
        /* <DEDUP_REMOVED lines=18> */
.L_x_12919:
        /* <DEDUP_REMOVED lines=22> */
.L_x_12920:
        /* <DEDUP_REMOVED lines=23> */
.L_x_12921:
        /* <DEDUP_REMOVED lines=8> */
.L_x_12923:
        /* <DEDUP_REMOVED lines=30> */
[----:B------:R-:W-:Y:S02]  /*0a80*/  LEA.HI R2, R3, R156, RZ, 0x5 ;  /* 0x0000009c03027211 */ /* 0x000fe400078f28ff */
[----:B------:R-:W-:Y:S01]  /*0a90*/  SHF.R.S32.HI R7, RZ, 0x4, R0 ;  /* 0x00000004ff077819 */ /* 0x000fe20000011400 */
[----:B------:R-:W-:Y:S01]  /*0aa0*/  IMAD.IADD R18, R156, 0x1, -R5 ;  /* 0x000000019c127824 */ /* 0x000fe200078e0a05 */
[----:B------:R-:W-:Y:S01]  /*0ab0*/  LOP3.LUT R5, R0, 0x3fffff0, RZ, 0xc0, !PT ;  /* 0x03fffff000057812 */ /* 0x000fe200078ec0ff */
[----:B------:R-:W-:Y:S01]  /*0ac0*/  IMAD.SHL.U32 R2, R2, 0x20, RZ ;  /* 0x0000002002027824 */ /* 0x000fe200078e00ff */
[----:B------:R-:W-:Y:S02]  /*0ad0*/  LEA.HI R0, R0, R7, RZ, 0x1 ;  /* 0x0000000700007211 */ /* 0x000fe400078f08ff */
[----:B------:R-:W-:Y:S01]  /*0ae0*/  SHF.R.S32.HI R9, RZ, 0x1f, R18 ;  /* 0x0000001fff097819 */ /* 0x000fe20000011412 */
[----:B------:R-:W-:Y:S01]  /*0af0*/  IMAD.IADD R5, R156, 0x1, -R5 ;  /* 0x000000019c057824 */ /* 0x000fe200078e0a05 */
[----:B------:R-:W-:-:S02]  /*0b00*/  LOP3.LUT R2, R2, 0xfffffc00, RZ, 0xc0, !PT ;  /* 0xfffffc0002027812 */ /* 0x000fc400078ec0ff */
[----:B------:R-:W-:Y:S02]  /*0b10*/  LOP3.LUT R0, R0, 0x1ffffffe, RZ, 0xc0, !PT ;  /* 0x1ffffffe00007812 */ /* 0x000fe400078ec0ff */
[----:B------:R-:W-:Y:S01]  /*0b20*/  LEA.HI R4, R9, R18, RZ, 0x2 ;  /* 0x0000001209047211 */ /* 0x000fe200078f10ff */
[----:B------:R-:W-:Y:S01]  /*0b30*/  IMAD R5, R5, 0x40, R2 ;  /* 0x0000004005057824 */ /* 0x000fe200078e0202 */
[----:B------:R-:W-:Y:S01]  /*0b40*/  LEA.HI R2, R3, R156, RZ, 0x2 ;  /* 0x0000009c03027211 */ /* 0x000fe200078f10ff */
[----:B------:R-:W-:Y:S01]  /*0b50*/  IMAD.IADD R0, R7, 0x1, -R0 ;  /* 0x0000000107007824 */ /* 0x000fe200078e0a00 */
[----:B------:R-:W-:Y:S02]  /*0b60*/  SHF.R.S32.HI R22, RZ, 0x7, R22 ;  /* 0x00000007ff167819 */ /* 0x000fe40000011416 */
[--C-:B------:R-:W-:Y:S02]  /*0b70*/  SHF.R.S32.HI R6, RZ, 0x2, R4.reuse ;  /* 0x00000002ff067819 */ /* 0x100fe40000011404 */
[----:B------:R-:W-:Y:S01]  /*0b80*/  LEA R154, R0, R5, 0x3 ;  /* 0x00000005009a7211 */ /* 0x000fe200078e18ff */
[----:B------:R-:W-:Y:S01]  /*0b90*/  IMAD.HI R0, R22, 0x55555556, RZ ;  /* 0x5555555616007827 */ /* 0x000fe200078e02ff */
[----:B------:R-:W-:-:S02]  /*0ba0*/  SHF.R.S32.HI R11, RZ, 0x1f, R4 ;  /* 0x0000001fff0b7819 */ /* 0x000fc40000011404 */
[----:B------:R-:W-:Y:S02]  /*0bb0*/  LOP3.LUT R5, R2, 0xfffffffc, RZ, 0xc0, !PT ;  /* 0xfffffffc02057812 */ /* 0x000fe400078ec0ff */
[----:B------:R-:W-:Y:S02]  /*0bc0*/  LEA.HI R11, R11, R6, RZ, 0x3 ;  /* 0x000000060b0b7211 */ /* 0x000fe400078f18ff */
[----:B------:R-:W-:Y:S01]  /*0bd0*/  LEA.HI R7, R0, R0, RZ, 0x1 ;  /* 0x0000000000077211 */ /* 0x000fe200078f08ff */
[----:B------:R-:W-:Y:S01]  /*0be0*/  IMAD.IADD R2, R156, 0x1, -R5 ;  /* 0x000000019c027824 */ /* 0x000fe200078e0a05 */
[----:B------:R-:W-:Y:S02]  /*0bf0*/  LOP3.LUT R11, R11, 0xfffffff8, RZ, 0xc0, !PT ;  /* 0xfffffff80b0b7812 */ /* 0x000fe400078ec0ff */
[----:B------:R-:W-:Y:S01]  /*0c00*/  LEA.HI R9, R9, R18, RZ, 0x5 ;  /* 0x0000001209097211 */ /* 0x000fe200078f28ff */
[----:B------:R-:W-:Y:S01]  /*0c10*/  IMAD R7, R7, -0x3, R22 ;  /* 0xfffffffd07077824 */ /* 0x000fe200078e0216 */
[----:B------:R-:W-:Y:S01]  /*0c20*/  LEA.HI R0, R2, R2, RZ, 0x1 ;  /* 0x0000000202007211 */ /* 0x000fe200078f08ff */
[----:B------:R-:W-:Y:S01]  /*0c30*/  IMAD.IADD R6, R6, 0x1, -R11 ;  /* 0x0000000106067824 */ /* 0x000fe200078e0a0b */
[----:B------:R-:W-:-:S02]  /*0c40*/  LEA.HI R3, R3, R156, RZ, 0x3 ;  /* 0x0000009c03037211 */ /* 0x000fc400078f18ff */
[----:B------:R-:W-:Y:S02]  /*0c50*/  SHF.R.S32.HI R9, RZ, 0x5, R9 ;  /* 0x00000005ff097819 */ /* 0x000fe40000011409 */
[----:B------:R-:W-:Y:S02]  /*0c60*/  LOP3.LUT R11, R0, 0x1ffffffe, RZ, 0xc0, !PT ;  /* 0x1ffffffe000b7812 */ /* 0x000fe400078ec0ff */
[----:B------:R-:W-:Y:S01]  /*0c70*/  LOP3.LUT R5, R3, 0xfffffff8, RZ, 0xc0, !PT ;  /* 0xfffffff803057812 */ /* 0x000fe200078ec0ff */
[----:B------:R-:W-:Y:S01]  /*0c80*/  IMAD R6, R9, 0x10, R6 ;  /* 0x0000001009067824 */ /* 0x000fe200078e0206 */
[----:B------:R-:W-:Y:S01]  /*0c90*/  LOP3.LUT R13, R4, 0x7ffffffc, RZ, 0xc0, !PT ;  /* 0x7ffffffc040d7812 */ /* 0x000fe200078ec0ff */
[----:B------:R-:W-:Y:S01]  /*0ca0*/  IMAD.IADD R0, R2, 0x1, -R11 ;  /* 0x0000000102007824 */ /* 0x000fe200078e0a0b */
[----:B------:R-:W-:Y:S01]  /*0cb0*/  SHF.R.S32.HI R17, RZ, 0x3, R3 ;  /* 0x00000003ff117819 */ /* 0x000fe20000011403 */
[----:B------:R-:W-:Y:S01]  /*0cc0*/  IMAD.IADD R2, R156, 0x1, -R5 ;  /* 0x000000019c027824 */ /* 0x000fe200078e0a05 */
[----:B------:R-:W-:Y:S01]  /*0cd0*/  LEA R23, R7, R6, 0x6 ;  /* 0x0000000607177211 */ /* 0x000fe200078e30ff */
[----:B------:R-:W-:-:S02]  /*0ce0*/  IMAD.IADD R13, R18, 0x1, -R13 ;  /* 0x00000001120d7824 */ /* 0x000fc400078e0a0d */
[----:B------:R-:W-:Y:S02]  /*0cf0*/  IMAD.SHL.U32 R16, R2, 0x8, RZ ;  /* 0x0000000802107824 */ /* 0x000fe400078e00ff */
[----:B------:R-:W-:Y:S02]  /*0d00*/  IMAD R152, R13, R152, 0x80 ;  /* 0x000000800d987424 */ /* 0x000fe400078e0298 */
[----:B------:R-:W-:Y:S01]  /*0d10*/  IMAD R153, R0, 0x8, R23 ;  /* 0x0000000800997824 */ /* 0x000fe200078e0217 */
[----:B------:R-:W-:-:S07]  /*0d20*/  SHF.R.S32.HI R155, RZ, 0x1f, R16 ;  /* 0x0000001fff9b7819 */ /* 0x000fce0000011410 */
.L_x_12957:
        /* <DEDUP_REMOVED lines=24> */
[----:B------:R-:W3:Y:S01]  /*0eb0*/  @P1 LDG.E R6, desc[UR50][R6.64] ;  /* 0x0000003206061981 */ /* 0x000ee2000c1e1900 */
        /* <DEDUP_REMOVED lines=9> */
[----:B------:R-:W-:-:S02]  /*0f50*/  CS2R R24, SRZ ;  /* 0x0000000000187805 */ /* 0x000fc4000001ff00 */
[----:B------:R-:W-:Y:S02]  /*0f60*/  MOV R3, RZ ;  /* 0x000000ff00037202 */ /* 0x000fe40000000f00 */
[----:B------:R-:W-:Y:S01]  /*0f70*/  CS2R R26, SRZ ;  /* 0x00000000001a7805 */ /* 0x000fe2000001ff00 */
[----:B------:R-:W-:Y:S01]  /*0f80*/  UIMAD UR4, UR4, UR6, URZ ;  /* 0x00000006040472a4 */ /* 0x000fe2000f8e023f */
[----:B------:R-:W-:Y:S02]  /*0f90*/  CS2R R30, SRZ ;  /* 0x00000000001e7805 */ /* 0x000fe4000001ff00 */
[----:B------:R-:W-:Y:S02]  /*0fa0*/  CS2R R36, SRZ ;  /* 0x0000000000247805 */ /* 0x000fe4000001ff00 */
[----:B-----5:R-:W-:Y:S02]  /*0fb0*/  CS2R R14, SRZ ;  /* 0x00000000000e7805 */ /* 0x020fe4000001ff00 */
[----:B------:R-:W-:-:S02]  /*0fc0*/  CS2R R38, SRZ ;  /* 0x0000000000267805 */ /* 0x000fc4000001ff00 */
[----:B------:R-:W-:Y:S02]  /*0fd0*/  CS2R R12, SRZ ;  /* 0x00000000000c7805 */ /* 0x000fe4000001ff00 */
[----:B------:R-:W-:Y:S01]  /*0fe0*/  CS2R R40, SRZ ;  /* 0x0000000000287805 */ /* 0x000fe2000001ff00 */
[----:B------:R-:W-:Y:S01]  /*0ff0*/  IMAD.MOV.U32 R42, RZ, RZ, RZ ;  /* 0x000000ffff2a7224 */ /* 0x000fe200078e00ff */
[----:B--2---:R-:W-:Y:S02]  /*1000*/  @P0 R2UR UR42, R4 ;  /* 0x00000000042a02ca */ /* 0x004fe400000e0000 */
[----:B------:R-:W-:Y:S02]  /*1010*/  PLOP3.LUT P0, PT, PT, PT, PT, 0x80, 0x0 ;  /* 0x000000000000781c */ /* 0x000fe40003f0f070 */
[----:B---3--:R-:W-:Y:S01]  /*1020*/  @P1 R2UR UR4, R6 ;  /* 0x00000000060412ca */ /* 0x008fe200000e0000 */
[----:B------:R-:W-:-:S14]  /*1030*/  @P1 BRA `(.L_x_12924) ;  /* 0x0000000000341947 */ /* 0x000fdc0003800000 */
        /* <DEDUP_REMOVED lines=13> */
.L_x_12924:
[----:B------:R-:W-:Y:S01]  /*1110*/  UIADD3 UR42, -UR42, UR4, URZ ;  /* 0x000000042a2a7290 */ /* 0x000fe2000fffe13f */
[----:B------:R-:W-:Y:S01]  /*1120*/  CS2R R44, SRZ ;  /* 0x00000000002c7805 */ /* 0x000fe2000001ff00 */
[----:B------:R-:W-:Y:S01]  /*1130*/  IMAD.MOV.U32 R43, RZ, RZ, RZ ;  /* 0x000000ffff2b7224 */ /* 0x000fe200078e00ff */
[----:B------:R-:W-:Y:S01]  /*1140*/  CS2R R46, SRZ ;  /* 0x00000000002e7805 */ /* 0x000fe2000001ff00 */
[----:B------:R-:W-:Y:S01]  /*1150*/  UISETP.GE.AND UP0, UPT, UR42, 0x1, UPT ;  /* 0x000000012a00788c */ /* 0x000fe2000bf06270 */
[----:B------:R-:W-:Y:S01]  /*1160*/  CS2R R48, SRZ ;  /* 0x0000000000307805 */ /* 0x000fe2000001ff00 */
[----:B------:R-:W-:Y:S01]  /*1170*/  UIADD3 UR4, UR42, 0x7f, URZ ;  /* 0x0000007f2a047890 */ /* 0x000fe2000fffe03f */
[----:B------:R-:W-:Y:S02]  /*1180*/  CS2R R50, SRZ ;  /* 0x0000000000327805 */ /* 0x000fe4000001ff00 */
[----:B------:R-:W-:Y:S01]  /*1190*/  CS2R R52, SRZ ;  /* 0x0000000000347805 */ /* 0x000fe2000001ff00 */
[----:B------:R-:W-:Y:S01]  /*11a0*/  IMAD.MOV.U32 R54, RZ, RZ, RZ ;  /* 0x000000ffff367224 */ /* 0x000fe200078e00ff */
[----:B------:R-:W-:Y:S01]  /*11b0*/  PLOP3.LUT P1, PT, PT, PT, UP0, 0x80, 0x0 ;  /* 0x000000000000781c */ /* 0x000fe20003f2f008 */
[----:B------:R-:W-:Y:S01]  /*11c0*/  USHF.R.S32.HI UR5, URZ, 0x1f, UR4 ;  /* 0x0000001f3f057899 */ /* 0x000fe20008011404 */
[----:B------:R-:W-:-:S03]  /*11d0*/  IMAD.MOV.U32 R56, RZ, RZ, RZ ;  /* 0x000000ffff387224 */ /* 0x000fc600078e00ff */
[----:B------:R-:W-:-:S08]  /*11e0*/  ULEA.HI UR45, UR5, UR4, URZ, 0x7 ;  /* 0x00000004052d7291 */ /* 0x000fd0000f8f383f */
[----:B------:R-:W-:Y:S05]  /*11f0*/  @!P1 BRA `(.L_x_12925) ;  /* 0x0000004800309947 */ /* 0x000fea0003800000 */
[----:B------:R-:W0:Y:S01]  /*1200*/  SHFL.IDX PT, R0, R22, RZ, 0x1f ;  /* 0x00001fff16007589 */ /* 0x000e2200000e0000 */
[----:B------:R-:W1:Y:S01]  /*1210*/  S2UR UR43, SR_CgaCtaId ;  /* 0x00000000002b79c3 */ /* 0x000e620000008800 */
[----:B------:R-:W-:Y:S01]  /*1220*/  UMOV UR49, 0x400 ;  /* 0x0000040000317882 */ /* 0x000fe20000000000 */
[----:B------:R-:W-:Y:S01]  /*1230*/  USHF.R.S32.HI UR45, URZ, 0x7, UR45 ;  /* 0x000000073f2d7899 */ /* 0x000fe2000801142d */
[----:B0-----:R-:W-:Y:S01]  /*1240*/  R2UR UR44, R0 ;  /* 0x00000000002c72ca */ /* 0x001fe200000e0000 */
[----:B-1----:R-:W-:-:S12]  /*1250*/  ULEA UR49, UR43, UR49, 0x18 ;  /* 0x000000312b317291 */ /* 0x002fd8000f8ec03f */
[----:B------:R-:W-:Y:S02]  /*1260*/  UIMAD.WIDE UR4, UR44, 0x55555556, URZ ;  /* 0x555555562c0478a5 */ /* 0x000fe4000f8e023f */
[----:B------:R-:W-:Y:S02]  /*1270*/  UIADD3 UR4, UR49, 0x8400, URZ ;  /* 0x0000840031047890 */ /* 0x000fe4000fffe03f */
[----:B------:R-:W-:Y:S02]  /*1280*/  ULEA.HI UR5, UR5, UR5, URZ, 0x1 ;  /* 0x0000000505057291 */ /* 0x000fe4000f8f083f */
[----:B------:R-:W-:Y:S02]  /*1290*/  ULOP3.LUT UP0, URZ, UR4, 0x3ff, URZ, 0xc0, !UPT ;  /* 0x000003ff043f7892 */ /* 0x000fe4000f80c03f */
[----:B------:R-:W-:-:S04]  /*12a0*/  UIMAD UR5, UR5, -0x3, UR44 ;  /* 0xfffffffd050578a4 */ /* 0x000fc8000f8e022c */
[----:B------:R-:W-:Y:S01]  /*12b0*/  PLOP3.LUT P0, PT, PT, PT, UP0, 0x80, 0x0 ;  /* 0x000000000000781c */ /* 0x000fe20003f0f008 */
[----:B------:R-:W-:-:S04]  /*12c0*/  ULEA UR5, UR5, UR4, 0xd ;  /* 0x0000000405057291 */ /* 0x000fc8000f8e683f */
[----:B------:R-:W-:-:S04]  /*12d0*/  USHF.R.U32.HI UR5, URZ, 0x4, UR5 ;  /* 0x000000043f057899 */ /* 0x000fc80008011605 */
[----:B------:R-:W-:-:S04]  /*12e0*/  ULOP3.LUT UR52, UR5, 0x3fff, URZ, 0xc0, !UPT ;  /* 0x00003fff05347892 */ /* 0x000fc8000f8ec03f */
[----:B------:R-:W-:Y:S08]  /*12f0*/  @!P0 BRA `(.L_x_12926) ;  /* 0x0000000000408947 */ /* 0x000ff00003800000 */
        /* <DEDUP_REMOVED lines=16> */
.L_x_12926:
[----:B------:R-:W-:Y:S01]  /*1400*/  ULEA.HI UR4, UR47, UR47, URZ, 0x1 ;  /* 0x0000002f2f047291 */ /* 0x000fe2000f8f083f */
[----:B------:R-:W-:-:S03]  /*1410*/  IMAD.U32 R3, RZ, RZ, UR48 ;  /* 0x00000030ff037e24 */ /* 0x000fc6000f8e00ff */
[----:B------:R-:W-:Y:S02]  /*1420*/  ULOP3.LUT UR4, UR4, 0xfffffffe, URZ, 0xc0, !UPT ;  /* 0xfffffffe04047892 */ /* 0x000fe4000f8ec03f */
[----:B------:R-:W-:Y:S02]  /*1430*/  ISETP.NE.AND P0, PT, R3, 0x3, PT ;  /* 0x000000030300780c */ /* 0x000fe40003f05270 */
[----:B------:R-:W-:-:S06]  /*1440*/  UIADD3 UR4, UR47, -UR4, URZ ;  /* 0x800000042f047290 */ /* 0x000fcc000fffe03f */
[----:B------:R-:W-:-:S04]  /*1450*/  MOV R0, UR4 ;  /* 0x0000000400007c02 */ /* 0x000fc80008000f00 */
[----:B------:R-:W-:-:S04]  /*1460*/  SHF.L.U32 R0, R0, 0x1f, RZ ;  /* 0x0000001f00007819 */ /* 0x000fc800000006ff */
[----:B------:R-:W0:Y:S02]  /*1470*/  SYNCS.PHASECHK.TRANS64.TRYWAIT P1, [UR49+0x16800], R0 ;  /* 0x01680000ff0075a7 */ /* 0x000e240008020171 */
[----:B0-----:R-:W-:Y:S05]  /*1480*/  @!P1 BRA `(.L_x_12927) ;  /* 0x000000b400b89947 */ /* 0x001fea0003800000 */
.L_x_13042:
[----:B------:R-:W-:Y:S05]  /*1490*/  @!P0 BRA `(.L_x_12928) ;  /* 0x0000000000048947 */ /* 0x000fea0003800000 */
[----:B------:R-:W-:Y:S01]  /*14a0*/  BPT.TRAP 0x1 ;  /* 0x000000040000795c */ /* 0x000fe20000300000 */
.L_x_12928:
[----:B------:R-:W-:Y:S02]  /*14b0*/  IMAD.U32 R4, RZ, RZ, UR36 ;  /* 0x00000024ff047e24 */ /* 0x000fe4000f8e00ff */
[----:B0-----:R-:W-:-:S03]  /*14c0*/  IMAD.U32 R3, RZ, RZ, UR46 ;  /* 0x0000002eff037e24 */ /* 0x001fc6000f8e00ff */
[----:B------:R-:W-:Y:S02]  /*14d0*/  LEA R4, R4, UR49, 0x3 ;  /* 0x0000003104047c11 */ /* 0x000fe4000f8e18ff */
[----:B------:R-:W-:-:S04]  /*14e0*/  SHF.L.U32 R3, R3, 0x1f, RZ ;  /* 0x0000001f03037819 */ /* 0x000fc800000006ff */
[----:B------:R0:W1:Y:S01]  /*14f0*/  SYNCS.PHASECHK.TRANS64.TRYWAIT P1, [R4+URZ+0x16830], R3 ;  /* 0x01683003040075a7 */ /* 0x000062000802017f */
[----:B------:R-:W-:Y:S05]  /*1500*/  @!P0 BRA `(.L_x_12929) ;  /* 0x0000000000048947 */ /* 0x000fea0003800000 */
[----:B------:R-:W-:Y:S01]  /*1510*/  BPT.TRAP 0x1 ;  /* 0x000000040000795c */ /* 0x000fe20000300000 */
.L_x_12929:
[----:B------:R-:W-:Y:S01]  /*1520*/  IMAD.MOV.U32 R119, RZ, RZ, RZ ;  /* 0x000000ffff777224 */ /* 0x000fe200078e00ff */
[----:B-1----:R-:W-:Y:S06]  /*1530*/  @P1 BRA `(.L_x_12930) ;  /* 0x0000000000081947 */ /* 0x002fec0003800000 */
[----:B------:R-:W1:Y:S02]  /*1540*/  SYNCS.PHASECHK.TRANS64.TRYWAIT P1, [R4+URZ+0x16830], R3 ;  /* 0x01683003040075a7 */ /* 0x000e64000802017f */
[----:B-1----:R-:W-:Y:S05]  /*1550*/  @!P1 BRA `(.L_x_12931) ;  /* 0x000000b4009c9947 */ /* 0x002fea0003800000 */
.L_x_12930:
        /* <DEDUP_REMOVED lines=35> */
.L_x_12932:
[----:B------:R-:W-:Y:S01]  /*1790*/  VIADD R8, R152, UR42 ;  /* 0x0000002a98087c36 */ /* 0x000fe20008000000 */
[----:B------:R-:W-:Y:S01]  /*17a0*/  P2R R10, PR, RZ, 0x1 ;  /* 0x00000001ff0a7803 */ /* 0x000fe20000000000 */
[----:B01----:R-:W-:Y:S01]  /*17b0*/  IMAD.U32 R3, RZ, RZ, UR45 ;  /* 0x0000002dff037e24 */ /* 0x003fe2000f8e00ff */
[----:B------:R-:W-:Y:S01]  /*17c0*/  ULDC UR6, c[0x0][0x988] ;  /* 0x0002620000067ab9 */ /* 0x000fe20000000800 */
[----:B------:R-:W-:Y:S01]  /*17d0*/  UISETP.GE.AND UP0, UPT, UR42, 0x81, UPT ;  /* 0x000000812a00788c */ /* 0x000fe2000bf06270 */
        /* <DEDUP_REMOVED lines=25> */
[----:B------:R-:W-:Y:S01]  /*1970*/  IMAD.MOV.U32 R88, RZ, RZ, R119 ;  /* 0x000000ffff587224 */ /* 0x000fe200078e0077 */
        /* <DEDUP_REMOVED lines=69> */
[C---:B------:R-:W-:Y:S02]  /*1dd0*/  ISETP.GT.AND P6, PT, R8.reuse, 0x58, PT ;  /* 0x000000580800780c */ /* 0x040fe40003fc4270 */
        /* <DEDUP_REMOVED lines=27> */
[C---:B------:R-:W-:Y:S02]  /*1f90*/  ISETP.GT.AND P4, PT, R8.reuse, 0x71, PT ;  /* 0x000000710800780c */ /* 0x040fe40003f84270 */
        /* <DEDUP_REMOVED lines=9> */
[----:B------:R-:W-:Y:S01]  /*2030*/  FMNMX.FTZ R12, R85, R0, !PT ;  /* 0x00000000550c7209 */ /* 0x000fe20007810000 */
[----:B------:R-:W-:Y:S01]  /*2040*/  IMAD.U32 R0, RZ, RZ, UR6 ;  /* 0x00000006ff007e24 */ /* 0x000fe2000f8e00ff */
[----:B------:R-:W-:-:S02]  /*2050*/  P2R R30, PR, RZ, 0x1 ;  /* 0x00000001ff1e7803 */ /* 0x000fc40000000000 */
[----:B------:R-:W-:Y:S01]  /*2060*/  P2R R28, PR, RZ, 0x2 ;  /* 0x00000002ff1c7803 */ /* 0x000fe20000000000 */
[----:B------:R-:W0:Y:S01]  /*2070*/  SHFL.BFLY PT, R3, R12, 0x2, 0x1f ;  /* 0x0c401f000c037f89 */ /* 0x000e2200000e0000 */
[----:B------:R-:W-:Y:S02]  /*2080*/  P2R R26, PR, RZ, 0x4 ;  /* 0x00000004ff1a7803 */ /* 0x000fe40000000000 */
[C---:B------:R-:W-:Y:S02]  /*2090*/  ISETP.GT.AND P2, PT, R8.reuse, 0x58, PT ;  /* 0x000000580800780c */ /* 0x040fe40003f44270 */
[C---:B------:R-:W-:Y:S02]  /*20a0*/  ISETP.GT.AND P1, PT, R8.reuse, 0x59, PT ;  /* 0x000000590800780c */ /* 0x040fe40003f24270 */
[----:B------:R-:W-:Y:S02]  /*20b0*/  ISETP.GT.AND P0, PT, R8, 0x60, PT ;  /* 0x000000600800780c */ /* 0x000fe40003f04270 */
[----:B------:R-:W-:-:S02]  /*20c0*/  FSEL R45, R70, -INF , P2 ;  /* 0xff800000462d7808 */ /* 0x000fc40001000000 */
[----:B------:R-:W-:Y:S02]  /*20d0*/  FSEL R71, R71, -INF , P1 ;  /* 0xff80000047477808 */ /* 0x000fe40000800000 */
[----:B------:R-:W-:Y:S02]  /*20e0*/  FSEL R49, R74, -INF , P0 ;  /* 0xff8000004a317808 */ /* 0x000fe40000000000 */
[----:B------:R-:W-:Y:S02]  /*20f0*/  ISETP.NE.AND P0, PT, R30, RZ, PT ;  /* 0x000000ff1e00720c */ /* 0x000fe40003f05270 */
[----:B------:R-:W-:Y:S02]  /*2100*/  ISETP.NE.AND P1, PT, R28, RZ, PT ;  /* 0x000000ff1c00720c */ /* 0x000fe40003f25270 */
[----:B------:R-:W-:Y:S02]  /*2110*/  FSEL R75, R75, -INF , P0 ;  /* 0xff8000004b4b7808 */ /* 0x000fe40000000000 */
[----:B------:R-:W-:-:S02]  /*2120*/  ISETP.NE.AND P2, PT, R26, RZ, PT ;  /* 0x000000ff1a00720c */ /* 0x000fc40003f45270 */
[----:B------:R-:W-:Y:S02]  /*2130*/  ISETP.NE.AND P0, PT, R10, RZ, PT ;  /* 0x000000ff0a00720c */ /* 0x000fe40003f05270 */
[----:B0-----:R-:W-:Y:S02]  /*2140*/  FMNMX.FTZ R14, R12, R3, !PT ;  /* 0x000000030c0e7209 */ /* 0x001fe40007810000 */
[----:B------:R-:W-:Y:S02]  /*2150*/  R2UR UR6, R4 ;  /* 0x00000000040672ca */ /* 0x000fe400000e0000 */
[----:B------:R-:W-:Y:S01]  /*2160*/  MOV R94, R119 ;  /* 0x00000077005e7202 */ /* 0x000fe20000000f00 */
[----:B------:R-:W0:Y:S10]  /*2170*/  SHFL.BFLY PT, R3, R14, 0x1, 0x1f ;  /* 0x0c201f000e037f89 */ /* 0x000e3400000e0000 */
[----:B------:R-:W-:-:S04]  /*2180*/  UIADD3 UR6, UR6, 0x16840, URZ ;  /* 0x0001684006067890 */ /* 0x000fc8000fffe03f */
[----:B------:R-:W-:-:S09]  /*2190*/  UPRMT UR6, UR43, 0x654, UR6 ;  /* 0x000006542b067896 */ /* 0x000fd20008000006 */
[----:B------:R-:W-:Y:S01]  /*21a0*/  SYNCS.ARRIVE.TRANS64.RED.A1T0 RZ, [UR6], RZ ;  /* 0x000000ffffff79a7 */ /* 0x000fe20008100406 */
[----:B0-----:R-:W-:-:S04]  /*21b0*/  FMNMX.FTZ R3, R14, R3, !PT ;  /* 0x000000030e037209 */ /* 0x001fc80007810000 */
        /* <DEDUP_REMOVED lines=60> */
[----:B------:R-:W-:Y:S01]  /*2580*/  FFMA.FTZ R81, R85, R0, -R8 ;  /* 0x0000000055517223 */ /* 0x000fe20000010808 */
[----:B------:R-:W-:Y:S01]  /*2590*/  FMNMX.FTZ R6, R55, R6, !PT ;  /* 0x0000000637067209 */ /* 0x000fe20007810000 */
[----:B------:R-:W-:-:S02]  /*25a0*/  IMAD.MOV.U32 R117, RZ, RZ, R119 ;  /* 0x000000ffff757224 */ /* 0x000fc400078e0077 */
[----:B------:R-:W4:Y:S01]  /*25b0*/  MUFU.EX2 R124, R124 ;  /* 0x0000007c007c7308 */ /* 0x000f220000000800 */
[----:B------:R-:W-:Y:S01]  /*25c0*/  FMNMX.FTZ R6, R33, R6, !PT ;  /* 0x0000000621067209 */ /* 0x000fe20007810000 */
[--C-:B------:R-:W-:Y:S02]  /*25d0*/  IMAD.MOV.U32 R115, RZ, RZ, R119.reuse ;  /* 0x000000ffff737224 */ /* 0x100fe400078e0077 */
[--C-:B------:R-:W-:Y:S01]  /*25e0*/  IMAD.MOV.U32 R113, RZ, RZ, R119.reuse ;  /* 0x000000ffff717224 */ /* 0x100fe200078e0077 */
[----:B------:R-:W-:Y:S01]  /*25f0*/  FMNMX.FTZ R6, R59, R6, !PT ;  /* 0x000000063b067209 */ /* 0x000fe20007810000 */
[----:B------:R-:W-:Y:S02]  /*2600*/  IMAD.MOV.U32 R111, RZ, RZ, R119 ;  /* 0x000000ffff6f7224 */ /* 0x000fe400078e0077 */
        /* <DEDUP_REMOVED lines=93> */
[----:B------:R-:W-:Y:S01]  /*2be0*/  F2FP.BF16.F32.PACK_AB R130, R91, R130 ;  /* 0x000000825b82723e */ /* 0x000fe200000010ff */
[----:B------:R-:W-:Y:S01]  /*2bf0*/  IMAD.MOV.U32 R89, RZ, RZ, R119 ;  /* 0x000000ffff597224 */ /* 0x000fe200078e0077 */
[----:B------:R-:W-:Y:S01]  /*2c00*/  F2FP.BF16.F32.PACK_AB R120, R53, R120 ;  /* 0x000000783578723e */ /* 0x000fe200000010ff */
[----:B------:R-:W-:Y:S01]  /*2c10*/  FADD.FTZ R9, R91, R34 ;  /* 0x000000225b097221 */ /* 0x000fe20000010000 */
[----:B------:R-:W-:Y:S01]  /*2c20*/  FFMA.FTZ R34, R67, R0, -R26 ;  /* 0x0000000043227223 */ /* 0x000fe2000001081a */
[----:B------:R-:W0:Y:S01]  /*2c30*/  MUFU.EX2 R12, R12 ;  /* 0x0000000c000c7308 */ /* 0x000e220000000800 */
[----:B-1----:R-:W-:Y:S01]  /*2c40*/  FADD.FTZ R36, R10, R7 ;  /* 0x000000070a247221 */ /* 0x002fe20000010000 */
[----:B------:R-:W-:Y:S01]  /*2c50*/  FADD.FTZ R38, R132, R9 ;  /* 0x0000000984267221 */ /* 0x000fe20000010000 */
[----:B------:R-:W-:Y:S01]  /*2c60*/  F2FP.BF16.F32.PACK_AB R132, R93, R132 ;  /* 0x000000845d84723e */ /* 0x000fe200000010ff */
[----:B------:R-:W-:Y:S01]  /*2c70*/  IMAD.MOV.U32 R91, RZ, RZ, R119 ;  /* 0x000000ffff5b7224 */ /* 0x000fe200078e0077 */
[----:B------:R-:W-:Y:S01]  /*2c80*/  F2FP.BF16.F32.PACK_AB R122, R57, R122 ;  /* 0x0000007a397a723e */ /* 0x000fe200000010ff */
[----:B------:R-:W-:Y:S01]  /*2c90*/  FADD.FTZ R9, R93, R38 ;  /* 0x000000265d097221 */ /* 0x000fe20000010000 */
[----:B------:R-:W-:Y:S01]  /*2ca0*/  F2FP.BF16.F32.PACK_AB R124, R61, R124 ;  /* 0x0000007c3d7c723e */ /* 0x000fe200000010ff */
[----:B------:R-:W1:Y:S01]  /*2cb0*/  MUFU.EX2 R129, R129 ;  /* 0x0000008100817308 */ /* 0x000e620000000800 */
[----:B--2---:R-:W-:Y:S01]  /*2cc0*/  FADD.FTZ R7, R127, R36 ;  /* 0x000000247f077221 */ /* 0x004fe20000010000 */
[----:B------:R-:W-:Y:S01]  /*2cd0*/  FADD.FTZ R38, R134, R9 ;  /* 0x0000000986267221 */ /* 0x000fe20000010000 */
[----:B------:R-:W-:Y:S01]  /*2ce0*/  F2FP.BF16.F32.PACK_AB R126, R69, R126 ;  /* 0x0000007e457e723e */ /* 0x000fe200000010ff */
[----:B------:R-:W-:Y:S01]  /*2cf0*/  IMAD.MOV.U32 R93, RZ, RZ, R119 ;  /* 0x000000ffff5d7224 */ /* 0x000fe200078e0077 */
[C---:B------:R-:W-:Y:S01]  /*2d00*/  F2FP.BF16.F32.PACK_AB R134, R79.reuse, R134 ;  /* 0x000000864f86723e */ /* 0x040fe200000010ff */
[----:B------:R-:W-:Y:S01]  /*2d10*/  FADD.FTZ R9, R79, R38 ;  /* 0x000000264f097221 */ /* 0x000fe20000010000 */
[----:B------:R-:W-:Y:S01]  /*2d20*/  F2FP.BF16.F32.PACK_AB R125, R10, R125 ;  /* 0x0000007d0a7d723e */ /* 0x000fe200000010ff */
[----:B------:R-:W2:Y:S01]  /*2d30*/  MUFU.EX2 R14, R14 ;  /* 0x0000000e000e7308 */ /* 0x000ea20000000800 */
[----:B0-----:R-:W-:Y:S01]  /*2d40*/  FADD.FTZ R36, R12, R7 ;  /* 0x000000070c247221 */ /* 0x001fe20000010000 */
[----:B------:R-:W-:Y:S01]  /*2d50*/  FADD.FTZ R38, R136, R9 ;  /* 0x0000000988267221 */ /* 0x000fe20000010000 */
[----:B------:R-:W-:-:S02]  /*2d60*/  F2FP.BF16.F32.PACK_AB R136, R83, R136 ;  /* 0x000000885388723e */ /* 0x000fc400000010ff */
        /* <DEDUP_REMOVED lines=39> */
[----:B------:R-:W-:Y:S01]  /*2fe0*/  F2FP.BF16.F32.PACK_AB R142, R107, R142 ;  /* 0x0000008e6b8e723e */ /* 0x000fe200000010ff */
[----:B------:R-:W-:-:S05]  /*2ff0*/  IMAD.MOV.U32 R107, RZ, RZ, R119 ;  /* 0x000000ffff6b7224 */ /* 0x000fca00078e0077 */
        /* <DEDUP_REMOVED lines=30> */
[----:B--2---:R-:W-:-:S06]  /*31e0*/  IMAD.MOV.U32 R97, RZ, RZ, R119 ;  /* 0x000000ffff617224 */ /* 0x004fcc00078e0077 */
        /* <DEDUP_REMOVED lines=17> */
[----:B------:R2:W3:Y:S01]  /*3300*/  MUFU.EX2 R6, R105 ;  /* 0x0000006900067308 */ /* 0x0004e20000000800 */
[----:B-1----:R-:W-:-:S07]  /*3310*/  FADD.FTZ R42, R150, R9 ;  /* 0x00000009962a7221 */ /* 0x002fce0000010000 */
[----:B------:R-:W1:Y:S01]  /*3320*/  MUFU.EX2 R81, R81 ;  /* 0x0000005100517308 */ /* 0x000e620000000800 */
[----:B0-----:R-:W-:Y:S01]  /*3330*/  FADD.FTZ R7, R103, R8 ;  /* 0x0000000867077221 */ /* 0x001fe20000010000 */
[----:B--2---:R-:W-:Y:S01]  /*3340*/  IMAD.MOV.U32 R105, RZ, RZ, R119 ;  /* 0x000000ffff697224 */ /* 0x004fe200078e0077 */
[C---:B---3--:R-:W-:Y:S02]  /*3350*/  F2FP.BF16.F32.PACK_AB R151, R6.reuse, R103 ;  /* 0x000000670697723e */ /* 0x048fe400000010ff */
[----:B------:R-:W-:Y:S01]  /*3360*/  FADD.FTZ R7, R6, R7 ;  /* 0x0000000706077221 */ /* 0x000fe20000010000 */
[----:B------:R-:W-:Y:S02]  /*3370*/  IMAD.MOV.U32 R103, RZ, RZ, R119 ;  /* 0x000000ffff677224 */ /* 0x000fe400078e0077 */
[C---:B-1----:R-:W-:Y:S01]  /*3380*/  FADD.FTZ R9, R81.reuse, R42 ;  /* 0x0000002a51097221 */ /* 0x042fe20000010000 */
[----:B------:R-:W-:Y:S01]  /*3390*/  F2FP.BF16.F32.PACK_AB R150, R81, R150 ;  /* 0x000000965196723e */ /* 0x000fe200000010ff */
[----:B------:R-:W-:Y:S06]  /*33a0*/  @!P1 BRA `(.L_x_12933) ;  /* 0x0000001c00b09947 */ /* 0x000fec0003800000 */
[----:B------:R-:W-:Y:S01]  /*33b0*/  IMAD.MOV.U32 R6, RZ, RZ, R5 ;  /* 0x000000ffff067224 */ /* 0x000fe200078e0005 */
[----:B------:R-:W-:Y:S02]  /*33c0*/  MOV R4, R3 ;  /* 0x0000000300047202 */ /* 0x000fe40000000f00 */
        /* <DEDUP_REMOVED lines=19> */
.L_x_12944:
[----:B------:R-:W-:Y:S01]  /*3500*/  ISETP.NE.AND P2, PT, RZ, UR44, PT ;  /* 0x0000002cff007c0c */ /* 0x000fe2000bf45270 */
[----:B------:R-:W-:-:S04]  /*3510*/  UISETP.NE.AND UP0, UPT, UR21, 0x1, UPT ;  /* 0x000000011500788c */ /* 0x000fc8000bf05270 */
[----:B------:R-:W-:-:S04]  /*3520*/  USEL UR46, URZ, 0x1, UP0 ;  /* 0x000000013f2e7887 */ /* 0x000fc80008000000 */
[----:B------:R-:W-:-:S04]  /*3530*/  ULOP3.LUT UR46, UR22, UR46, URZ, 0x3c, !UPT ;  /* 0x0000002e162e7292 */ /* 0x000fc8000f8e3c3f */
[----:B------:R-:W-:Y:S08]  /*3540*/  @P2 BRA `(.L_x_12934) ;  /* 0x0000000000442947 */ /* 0x000ff00003800000 */
[----:B------:R-:W-:Y:S05]  /*3550*/  @!P0 BRA `(.L_x_12935) ;  /* 0x0000000000048947 */ /* 0x000fea0003800000 */
[----:B------:R-:W-:Y:S01]  /*3560*/  BPT.TRAP 0x1 ;  /* 0x000000040000795c */ /* 0x000fe20000300000 */
.L_x_12935:
        /* <DEDUP_REMOVED lines=12> */
.L_x_12936:
[----:B-1----:R-:W-:Y:S05]  /*3630*/  @P1 BRA `(.L_x_12934) ;  /* 0x0000000000081947 */ /* 0x002fea0003800000 */
[----:B------:R-:W1:Y:S02]  /*3640*/  SYNCS.PHASECHK.TRANS64.TRYWAIT P1, [UR6+0x16830], R0 ;  /* 0x01683000ff0075a7 */ /* 0x000e640008020146 */
[----:B-1----:R-:W-:Y:S05]  /*3650*/  @!P1 BRA `(.L_x_12937) ;  /* 0x0000009400709947 */ /* 0x002fea0003800000 */
.L_x_12934:
        /* <DEDUP_REMOVED lines=28> */
.L_x_12939:
        /* <DEDUP_REMOVED lines=9> */
.L_x_12940:
[----:B-1----:R-:W-:Y:S05]  /*38b0*/  @P1 BRA `(.L_x_12938) ;  /* 0x0000000000081947 */ /* 0x002fea0003800000 */
[----:B------:R-:W1:Y:S02]  /*38c0*/  SYNCS.PHASECHK.TRANS64.TRYWAIT P1, [UR6+0x16850], R0 ;  /* 0x01685000ff0075a7 */ /* 0x000e640008020146 */
[----:B-1----:R-:W-:Y:S05]  /*38d0*/  @!P1 BRA `(.L_x_12941) ;  /* 0x0000009000e89947 */ /* 0x002fea0003800000 */
.L_x_12938:
[----:B------:R-:W2:Y:S01]  /*38e0*/  S2UR UR11, SR_CgaCtaId ;  /* 0x00000000000b79c3 */ /* 0x000ea20000008800 */
[----:B------:R-:W-:Y:S01]  /*38f0*/  UMOV UR6, 0x400 ;  /* 0x0000040000067882 */ /* 0x000fe20000000000 */
[----:B------:R-:W-:Y:S01]  /*3900*/  WARPGROUP.ARRIVE ;  /* 0x00000000000079c5 */ /* 0x000fe20000000000 */
[----:B------:R-:W-:-:S05]  /*3910*/  UMOV UR7, 0x40000040 ;  /* 0x4000004000077882 */ /* 0x000fca0000000000 */
[----:B-1----:R-:W1:Y:S01]  /*3920*/  S2R R3, SR_TID.X ;  /* 0x0000000000037919 */ /* 0x002e620000002100 */
[----:B0-----:R-:W-:Y:S01]  /*3930*/  VIADD R0, R19, 0x9 ;  /* 0x0000000913007836 */ /* 0x001fe20000000000 */
[----:B--2---:R-:W-:-:S04]  /*3940*/  ULEA UR14, UR11, UR6, 0x18 ;  /* 0x000000060b0e7291 */ /* 0x004fc8000f8ec03f */
[----:B------:R-:W-:-:S04]  /*3950*/  UIADD3 UR6, UR14, 0x400, URZ ;  /* 0x000004000e067890 */ /* 0x000fc8000fffe03f */
[----:B------:R-:W-:-:S04]  /*3960*/  USHF.R.U32.HI UR6, URZ, 0x4, UR6 ;  /* 0x000000043f067899 */ /* 0x000fc80008011606 */
[----:B------:R-:W-:Y:S01]  /*3970*/  ULOP3.LUT UR6, UR6, 0x3fff, URZ, 0xc0, !UPT ;  /* 0x00003fff06067892 */ /* 0x000fe2000f8ec03f */
[----:B-1----:R-:W-:-:S03]  /*3980*/  ISETP.GE.U32.AND P1, PT, R3, 0x180, PT ;  /* 0x000001800300780c */ /* 0x002fc60003f26070 */
[----:B------:R-:W-:Y:S01]  /*3990*/  ULEA UR10, UR21, UR6, 0xa ;  /* 0x00000006150a7291 */ /* 0x000fe2000f8e503f */
[----:B------:R-:W-:-:S06]  /*39a0*/  SEL R0, R0, 0x9, !P1 ;  /* 0x0000000900007807 */ /* 0x000fcc0004800000 */
[----:B------:R-:W-:Y:S02]  /*39b0*/  UMOV UR6, UR10 ;  /* 0x0000000a00067c82 */ /* 0x000fe40008000000 */
        /* <DEDUP_REMOVED lines=40> */
.L_x_12942:
        /* <DEDUP_REMOVED lines=279> */
.L_x_12943:
        /* <DEDUP_REMOVED lines=76> */
.L_x_12933:
[----:B------:R-:W-:Y:S06]  /*5270*/  BAR.ARV 0x8, 0x200 ;  /* 0x0208000000007b1d */ /* 0x000fec0000002000 */
[----:B------:R-:W-:Y:S05]  /*5280*/  @!P0 BRA `(.L_x_12945) ;  /* 0x0000000000048947 */ /* 0x000fea0003800000 */
[----:B------:R-:W-:Y:S01]  /*5290*/  BPT.TRAP 0x1 ;  /* 0x000000040000795c */ /* 0x000fe20000300000 */
.L_x_12945:
        /* <DEDUP_REMOVED lines=9> */
.L_x_12946:
[----:B-1----:R-:W-:Y:S05]  /*5330*/  @P1 BRA `(.L_x_12947) ;  /* 0x0000000000081947 */ /* 0x002fea0003800000 */
[----:B------:R-:W1:Y:S02]  /*5340*/  SYNCS.PHASECHK.TRANS64.TRYWAIT P1, [UR5+0x16850], R4 ;  /* 0x01685004ff0075a7 */ /* 0x000e640008020145 */
[----:B-1----:R-:W-:Y:S05]  /*5350*/  @!P1 BRA `(.L_x_12948) ;  /* 0x0000007800609947 */ /* 0x002fea0003800000 */
.L_x_12947:
[----:B------:R-:W-:Y:S01]  /*5360*/  UIADD3 UR4, UR4, 0x400, URZ ;  /* 0x0000040004047890 */ /* 0x000fe2000fffe03f */
[----:B------:R-:W-:Y:S01]  /*5370*/  WARPGROUP.ARRIVE ;  /* 0x00000000000079c5 */ /* 0x000fe20000000000 */
[----:B------:R-:W-:Y:S01]  /*5380*/  UMOV UR11, 0x40000040 ;  /* 0x40000040000b7882 */ /* 0x000fe20000000000 */
[----:B01----:R-:W0:Y:S01]  /*5390*/  SHFL.BFLY PT, R4, R9, 0x2, 0x1f ;  /* 0x0c401f0009047f89 */ /* 0x003e2200000e0000 */
[----:B------:R-:W-:Y:S01]  /*53a0*/  USHF.R.U32.HI UR4, URZ, 0x4, UR4 ;  /* 0x000000043f047899 */ /* 0x000fe20008011604 */
[----:B------:R-:W-:Y:S01]  /*53b0*/  MOV R29, 0xff800000 ;  /* 0xff800000001d7802 */ /* 0x000fe20000000f00 */
[----:B------:R-:W-:Y:S01]  /*53c0*/  IMAD.MOV.U32 R28, RZ, RZ, -0x800000 ;  /* 0xff800000ff1c7424 */ /* 0x000fe200078e00ff */
[----:B------:R-:W1:Y:S01]  /*53d0*/  SHFL.BFLY PT, R6, R7, 0x2, 0x1f ;  /* 0x0c401f0007067f89 */ /* 0x000e6200000e0000 */
[----:B------:R-:W-:-:S04]  /*53e0*/  ULOP3.LUT UR4, UR4, 0x3fff, URZ, 0xc0, !UPT ;  /* 0x00003fff04047892 */ /* 0x000fc8000f8ec03f */
[----:B------:R-:W-:-:S04]  /*53f0*/  ULEA UR4, UR36, UR4, 0xa ;  /* 0x0000000424047291 */ /* 0x000fc8000f8e503f */
[----:B------:R-:W-:-:S03]  /*5400*/  UIADD3 UR6, UR4, 0x80, URZ ;  /* 0x0000008004067890 */ /* 0x000fc6000fffe03f */
[----:B------:R-:W-:Y:S02]  /*5410*/  UMOV UR10, UR4 ;  /* 0x00000004000a7c82 */ /* 0x000fe40008000000 */
        /* <DEDUP_REMOVED lines=10> */
[----:B------:R-:W-:Y:S02]  /*54c0*/  FSETP.NE.FTZ.AND P1, PT, R11, RZ, PT ;  /* 0x000000ff0b00720b */ /* 0x000fe40003f35000 */
[----:B------:R-:W-:Y:S02]  /*54d0*/  CS2R R6, SRZ ;  /* 0x0000000000067805 */ /* 0x000fe4000001ff00 */
        /* <DEDUP_REMOVED lines=9> */
[----:B------:R-:W-:Y:S02]  /*5570*/  WARPGROUP.DEPBAR.LE gsb0, 0x0 ;  /* 0x00008000000079c5 */ /* 0x000fe40000010000 */
[----:B------:R-:W-:Y:S01]  /*5580*/  WARPGROUP.ARRIVE ;  /* 0x00000000000079c5 */ /* 0x000fe20000000000 */
[----:B-1----:R-:W-:-:S04]  /*5590*/  @P2 FMUL.FTZ R10, R10, 0.69314718246459960938 ;  /* 0x3f3172180a0a2820 */ /* 0x002fc80000410000 */
[----:B------:R-:W-:Y:S01]  /*55a0*/  @P2 FFMA.FTZ R28, R15, R5, R10 ;  /* 0x000000050f1c2223 */ /* 0x000fe2000001000a */
        /* <DEDUP_REMOVED lines=37> */
[----:B0-23--:R-:W-:Y:S05]  /*5800*/  @!P0 BRA `(.L_x_12949) ;  /* 0x0000000000048947 */ /* 0x00dfea0003800000 */
[----:B------:R-:W-:Y:S01]  /*5810*/  BPT.TRAP 0x1 ;  /* 0x000000040000795c */ /* 0x000fe20000300000 */
.L_x_12949:
        /* <DEDUP_REMOVED lines=42> */
.L_x_12925:
        /* <DEDUP_REMOVED lines=18> */
[----:B------:R-:W-:Y:S01]  /*5be0*/  F2FP.BF16.F32.PACK_AB R36, R27, R36 ;  /* 0x000000241b24723e */ /* 0x000fe200000010ff */
[----:B------:R-:W-:Y:S01]  /*5bf0*/  BAR.SYNC.DEFER_BLOCKING 0x1, 0x180 ;  /* 0x0046000000007b1d */ /* 0x000fe20000010000 */
[----:B------:R-:W-:-:S02]  /*5c00*/  F2FP.BF16.F32.PACK_AB R37, R25, R30 ;  /* 0x0000001e1925723e */ /* 0x000fc400000010ff */
[----:B------:R-:W-:-:S03]  /*5c10*/  F2FP.BF16.F32.PACK_AB R38, R3, R26 ;  /* 0x0000001a0326723e */ /* 0x000fc600000010ff */
[----:B------:R-:W-:Y:S02]  /*5c20*/  ULDC.64 UR8, c[0x0][0xc00] ;  /* 0x0003000000087ab9 */ /* 0x000fe40000000a00 */
[----:B------:R-:W1:Y:S01]  /*5c30*/  LDC R30, c[0x0][0xbe8] ;  /* 0x0002fa00ff1e7b82 */ /* 0x000e620000000800 */
[----:B------:R-:W-:Y:S01]  /*5c40*/  UIMAD.WIDE UR8, UR38, 0x4, UR8 ;  /* 0x00000004260878a5 */ /* 0x000fe2000f8e0208 */
[----:B------:R-:W-:Y:S01]  /*5c50*/  UMOV UR4, URZ ;  /* 0x0000003f00047c82 */ /* 0x000fe20008000000 */
[----:B------:R-:W-:Y:S01]  /*5c60*/  USHF.R.S32.HI UR18, URZ, 0x1f, UR41 ;  /* 0x0000001f3f127899 */ /* 0x000fe20008011429 */
[----:B------:R-:W-:-:S03]  /*5c70*/  ULDC.64 UR10, c[0x0][0xb90] ;  /* 0x0002e400000a7ab9 */ /* 0x000fc60000000a00 */
[----:B------:R-:W-:Y:S01]  /*5c80*/  IMAD.U32 R25, RZ, RZ, UR9 ;  /* 0x00000009ff197e24 */ /* 0x000fe2000f8e00ff */
[----:B------:R-:W-:Y:S01]  /*5c90*/  ULDC.64 UR14, c[0x0][0xc08] ;  /* 0x00030200000e7ab9 */ /* 0x000fe20000000a00 */
[----:B------:R-:W-:Y:S01]  /*5ca0*/  ULDC.64 UR16, c[0x0][0xb98] ;  /* 0x0002e60000107ab9 */ /* 0x000fe20000000a00 */
[----:B------:R-:W-:Y:S02]  /*5cb0*/  MOV R20, R0 ;  /* 0x0000000000147202 */ /* 0x000fe40000000f00 */
[----:B0-----:R-:W-:-:S03]  /*5cc0*/  MOV R21, R5 ;  /* 0x0000000500157202 */ /* 0x001fc60000000f00 */
[----:B------:R-:W-:-:S03]  /*5cd0*/  IMAD.WIDE R4, R154, 0x2, R20 ;  /* 0x000000029a047825 */ /* 0x000fc600078e0214 */
[C---:B------:R-:W-:Y:S02]  /*5ce0*/  IADD3 R9, P1, R4.reuse, 0x40, RZ ;  /* 0x0000004004097810 */ /* 0x040fe40007f3e0ff */
[C---:B------:R-:W-:Y:S02]  /*5cf0*/  IADD3 R11, P2, R4.reuse, 0x20, RZ ;  /* 0x00000020040b7810 */ /* 0x040fe40007f5e0ff */
[C---:B------:R-:W-:Y:S02]  /*5d00*/  IADD3 R33, P0, R4.reuse, 0x60, RZ ;  /* 0x0000006004217810 */ /* 0x040fe40007f1e0ff */
[----:B------:R-:W-:Y:S02]  /*5d10*/  LOP3.LUT R8, R9, 0x380, RZ, 0xc0, !PT ;  /* 0x0000038009087812 */ /* 0x000fe400078ec0ff */
[----:B------:R-:W-:Y:S02]  /*5d20*/  LOP3.LUT R10, R11, 0x380, RZ, 0xc0, !PT ;  /* 0x000003800b0a7812 */ /* 0x000fe400078ec0ff */
[----:B------:R-:W-:-:S02]  /*5d30*/  LOP3.LUT R7, R4, 0x380, RZ, 0xc0, !PT ;  /* 0x0000038004077812 */ /* 0x000fc400078ec0ff */
[----:B------:R-:W-:Y:S02]  /*5d40*/  LOP3.LUT R6, R33, 0x380, RZ, 0xc0, !PT ;  /* 0x0000038021067812 */ /* 0x000fe400078ec0ff */
        /* <DEDUP_REMOVED lines=11> */
[----:B------:R-:W-:Y:S02]  /*5e00*/  MOV R33, R8 ;  /* 0x0000000800217202 */ /* 0x000fe40000000f00 */
        /* <DEDUP_REMOVED lines=8> */
[----:B------:R-:W-:Y:S01]  /*5e90*/  F2FP.BF16.F32.PACK_AB R5, R43, R46 ;  /* 0x0000002e2b05723e */ /* 0x000fe200000010ff */
[----:B------:R-:W-:Y:S01]  /*5ea0*/  STSM.16.M88.4 [R55], R8 ;  /* 0x0000000837007844 */ /* 0x000fe20000000200 */
[----:B------:R-:W-:Y:S02]  /*5eb0*/  F2FP.BF16.F32.PACK_AB R6, R41, R44 ;  /* 0x0000002c2906723e */ /* 0x000fe400000010ff */
[----:B------:R-:W-:-:S02]  /*5ec0*/  F2FP.BF16.F32.PACK_AB R7, R39, R42 ;  /* 0x0000002a2707723e */ /* 0x000fc400000010ff */
[----:B------:R-:W-:Y:S01]  /*5ed0*/  F2FP.BF16.F32.PACK_AB R39, R119, R24 ;  /* 0x000000187727723e */ /* 0x000fe200000010ff */
[----:B------:R-:W-:Y:S01]  /*5ee0*/  IMAD.U32 R24, RZ, RZ, UR8 ;  /* 0x00000008ff187e24 */ /* 0x000fe2000f8e00ff */
[----:B------:R-:W-:Y:S01]  /*5ef0*/  PLOP3.LUT P2, PT, PT, PT, UP0, 0x80, 0x0 ;  /* 0x000000000000781c */ /* 0x000fe20003f4f008 */
[----:B------:R0:W-:Y:S04]  /*5f00*/  STSM.16.M88.4 [R34], R4 ;  /* 0x0000000422007844 */ /* 0x0001e80000000200 */
[----:B------:R2:W-:Y:S04]  /*5f10*/  STSM.16.M88.4 [R33], R12 ;  /* 0x0000000c21007844 */ /* 0x0005e80000000200 */
[----:B------:R2:W-:Y:S01]  /*5f20*/  STSM.16.M88.4 [R32], R36 ;  /* 0x0000002420007844 */ /* 0x0005e20000000200 */
[----:B------:R-:W-:Y:S06]  /*5f30*/  BAR.SYNC.DEFER_BLOCKING 0x1, 0x180 ;  /* 0x0046000000007b1d */ /* 0x000fec0000010000 */
[----:B------:R-:W3:Y:S01]  /*5f40*/  @P2 LDG.E R3, desc[UR50][R24.64] ;  /* 0x0000003218032981 */ /* 0x000ee2000c1e1900 */
[----:B-1----:R-:W-:Y:S01]  /*5f50*/  ISETP.NE.AND P1, PT, R30, 0x1, PT ;  /* 0x000000011e00780c */ /* 0x002fe20003f25270 */
[----:B0-----:R-:W-:Y:S01]  /*5f60*/  IMAD.U32 R4, RZ, RZ, UR40 ;  /* 0x00000028ff047e24 */ /* 0x001fe2000f8e00ff */
[----:B------:R-:W-:Y:S01]  /*5f70*/  UIMAD UR7, UR18, UR10, URZ ;  /* 0x0000000a120772a4 */ /* 0x000fe2000f8e023f */
[----:B------:R-:W-:Y:S01]  /*5f80*/  IMAD.U32 R10, RZ, RZ, UR40 ;  /* 0x00000028ff0a7e24 */ /* 0x000fe2000f8e00ff */
[----:B------:R-:W-:Y:S01]  /*5f90*/  USEL UR19, UR39, URZ, !UP0 ;  /* 0x0000003f27137287 */ /* 0x000fe2000c000000 */
[----:B------:R-:W-:Y:S01]  /*5fa0*/  IMAD R5, R4, 0xc0, R153 ;  /* 0x000000c004057824 */ /* 0x000fe200078e0299 */
[----:B------:R-:W-:-:S02]  /*5fb0*/  UIMAD UR12, UR41, UR11, UR7 ;  /* 0x0000000b290c72a4 */ /* 0x000fc4000f8e0207 */
[----:B------:R-:W-:Y:S02]  /*5fc0*/  UISETP.NE.U32.AND UP1, UPT, UR14, URZ, UPT ;  /* 0x0000003f0e00728c */ /* 0x000fe4000bf25070 */
[----:B------:R-:W-:Y:S01]  /*5fd0*/  MOV R4, R5 ;  /* 0x0000000500047202 */ /* 0x000fe20000000f00 */
[----:B------:R-:W-:Y:S02]  /*5fe0*/  USEL UR7, UR38, URZ, !UP0 ;  /* 0x0000003f26077287 */ /* 0x000fe4000c000000 */
[----:B------:R-:W0:Y:S01]  /*5ff0*/  @P1 LDC R26, c[0x0][0xbec] ;  /* 0x0002fb00ff1a1b82 */ /* 0x000e220000000800 */
[----:B------:R-:W-:-:S06]  /*6000*/  UISETP.NE.AND.EX UP0, UPT, UR15, URZ, UPT, UP1 ;  /* 0x0000003f0f00728c */ /* 0x000fcc000bf05310 */
[----:B------:R-:W-:Y:S01]  /*6010*/  PLOP3.LUT P3, PT, PT, PT, UP0, 0x80, 0x0 ;  /* 0x000000000000781c */ /* 0x000fe20003f6f008 */
[----:B------:R-:W1:Y:S01]  /*6020*/  @P1 LDC R8, c[0x0][0xbf0] ;  /* 0x0002fc00ff081b82 */ /* 0x000e620000000800 */
[----:B---3--:R-:W-:Y:S01]  /*6030*/  @P2 R2UR UR4, R3 ;  /* 0x00000000030422ca */ /* 0x008fe200000e0000 */
[----:B0-----:R-:W-:-:S05]  /*6040*/  @P1 IMAD.HI.U32 R3, R5, R26, RZ ;  /* 0x0000001a05031227 */ /* 0x001fca00078e00ff */
[----:B-1----:R-:W-:-:S04]  /*6050*/  @P1 SHF.R.U32.HI R4, RZ, R8, R3 ;  /* 0x00000008ff041219 */ /* 0x002fc80000011603 */
[--C-:B------:R-:W-:Y:S01]  /*6060*/  SHF.R.S32.HI R6, RZ, 0x1f, R4.reuse ;  /* 0x0000001fff067819 */ /* 0x100fe20000011404 */
[----:B------:R-:W-:Y:S02]  /*6070*/  IMAD.MOV R3, RZ, RZ, -R4 ;  /* 0x000000ffff037224 */ /* 0x000fe400078e0a04 */
[----:B------:R-:W-:Y:S02]  /*6080*/  USHF.R.S32.HI UR9, URZ, 0x1f, UR4 ;  /* 0x0000001f3f097899 */ /* 0x000fe40008011404 */
[----:B------:R-:W-:Y:S01]  /*6090*/  UMOV UR8, UR4 ;  /* 0x0000000400087c82 */ /* 0x000fe20008000000 */
[----:B------:R-:W-:Y:S01]  /*60a0*/  IMAD R3, R30, R3, R5 ;  /* 0x000000031e037224 */ /* 0x000fe200078e0205 */
[----:B------:R-:W-:-:S04]  /*60b0*/  UIMAD.WIDE.U32 UR10, UR41, UR10, UR8 ;  /* 0x0000000a290a72a5 */ /* 0x000fc8000f8e0008 */
[----:B------:R-:W-:Y:S01]  /*60c0*/  UIADD3 UR11, UR11, UR12, URZ ;  /* 0x0000000c0b0b7290 */ /* 0x000fe2000fffe03f */
[----:B------:R-:W-:Y:S01]  /*60d0*/  SHF.R.S32.HI R5, RZ, 0x1f, R3 ;  /* 0x0000001fff057819 */ /* 0x000fe20000011403 */
[----:B------:R-:W-:Y:S02]  /*60e0*/  UIMAD UR12, UR19, UR16, URZ ;  /* 0x00000010130c72a4 */ /* 0x000fe4000f8e023f */
[----:B------:R-:W-:Y:S02]  /*60f0*/  UIMAD.WIDE.U32 UR10, UR7, UR16, UR10 ;  /* 0x00000010070a72a5 */ /* 0x000fe4000f8e000a */
[----:B------:R-:W-:-:S03]  /*6100*/  UIMAD UR12, UR7, UR17, UR12 ;  /* 0x00000011070c72a4 */ /* 0x000fc6000f8e020c */
[----:B------:R-:W-:Y:S01]  /*6110*/  ULDC.64 UR16, c[0x0][0xb88] ;  /* 0x0002e20000107ab9 */ /* 0x000fe20000000a00 */
[----:B------:R-:W-:Y:S01]  /*6120*/  IADD3 R4, P0, R4, UR10, RZ ;  /* 0x0000000a04047c10 */ /* 0x000fe2000ff1e0ff */
[----:B------:R-:W-:Y:S01]  /*6130*/  @UP0 ULEA UR10, UP1, UR38, UR14, 0x2 ;  /* 0x0000000e260a0291 */ /* 0x000fe2000f82103f */
[----:B------:R-:W-:Y:S01]  /*6140*/  IMAD.U32 R7, RZ, RZ, UR12 ;  /* 0x0000000cff077e24 */ /* 0x000fe2000f8e00ff */
[----:B------:R-:W-:Y:S01]  /*6150*/  ULDC.64 UR12, c[0x0][0xb50] ;  /* 0x0002d400000c7ab9 */ /* 0x000fe20000000a00 */
[----:B------:R-:W-:Y:S01]  /*6160*/  IMAD R8, R5, UR16, RZ ;  /* 0x0000001005087c24 */ /* 0x000fe2000f8e02ff */
[----:B------:R-:W-:Y:S02]  /*6170*/  ULDC UR14, c[0x0][0xa88] ;  /* 0x0002a200000e7ab9 */ /* 0x000fe40000000800 */
[----:B------:R-:W-:Y:S01]  /*6180*/  IADD3.X R5, R6, UR11, R7, P0, !PT ;  /* 0x0000000b06057c10 */ /* 0x000fe200087fe407 */
[----:B------:R-:W-:Y:S01]  /*6190*/  @UP0 ULEA.HI.X UR11, UR38, UR15, UR39, 0x2, UP1 ;  /* 0x0000000f260b0291 */ /* 0x000fe200088f1427 */
[----:B------:R-:W-:-:S02]  /*61a0*/  IMAD R7, R3, UR17, R8 ;  /* 0x0000001103077c24 */ /* 0x000fc4000f8e0208 */
[----:B------:R-:W-:Y:S02]  /*61b0*/  IMAD.U32 R8, RZ, RZ, UR10 ;  /* 0x0000000aff087e24 */ /* 0x000fe4000f8e00ff */
[----:B------:R-:W-:-:S04]  /*61c0*/  IMAD.WIDE.U32 R4, R3, UR16, R4 ;  /* 0x0000001003047c25 */ /* 0x000fc8000f8e0004 */
[----:B------:R-:W-:Y:S01]  /*61d0*/  IMAD.U32 R3, RZ, RZ, UR14 ;  /* 0x0000000eff037e24 */ /* 0x000fe2000f8e00ff */
[----:B------:R-:W-:Y:S01]  /*61e0*/  LEA R6, P0, R4, UR12, 0x2 ;  /* 0x0000000c04067c11 */ /* 0x000fe2000f8010ff */
[----:B------:R-:W-:Y:S02]  /*61f0*/  IMAD.U32 R9, RZ, RZ, UR11 ;  /* 0x0000000bff097e24 */ /* 0x000fe4000f8e00ff */
[----:B------:R-:W-:-:S03]  /*6200*/  IMAD.IADD R5, R5, 0x1, R7 ;  /* 0x0000000105057824 */ /* 0x000fc600078e0207 */
[----:B------:R2:W5:Y:S02]  /*6210*/  @P3 LDG.E R3, desc[UR50][R8.64] ;  /* 0x0000003208033981 */ /* 0x000564000c1e1900 */
[----:B------:R-:W-:Y:S01]  /*6220*/  LEA.HI.X R4, R4, UR13, R5, 0x2, P0 ;  /* 0x0000000d04047c11 */ /* 0x000fe200080f1405 */
[----:B------:R-:W-:Y:S06]  /*6230*/  @P3 BRA `(.L_x_12952) ;  /* 0x0000000000103947 */ /* 0x000fec0003800000 */
[----:B------:R-:W-:Y:S05]  /*6240*/  @!P2 BRA `(.L_x_12952) ;  /* 0x00000000000ca947 */ /* 0x000fea0003800000 */
[----:B--2---:R-:W2:Y:S04]  /*6250*/  LDG.E R8, desc[UR50][R24.64] ;  /* 0x0000003218087981 */ /* 0x004ea8000c1e1900 */
[----:B-----5:R-:W2:Y:S02]  /*6260*/  LDG.E R3, desc[UR50][R24.64+0x4] ;  /* 0x0000043218037981 */ /* 0x020ea4000c1e1900 */
[----:B--2---:R-:W-:-:S07]  /*6270*/  IADD3 R3, -R8, R3, RZ ;  /* 0x0000000308037210 */ /* 0x004fce0007ffe1ff */
.L_x_12952:
[----:B------:R-:W-:Y:S01]  /*6280*/  IMAD R5, R17, 0x40, R16 ;  /* 0x0000004011057824 */ /* 0x000fe200078e0210 */
[----:B--2---:R-:W-:Y:S01]  /*6290*/  SHFL.IDX PT, R12, R6, RZ, 0x1c1f ;  /* 0x001c1fff060c7589 */ /* 0x004fe200000e0000 */
[----:B-----5:R-:W-:Y:S01]  /*62a0*/  IMAD R32, R3, R30, RZ ;  /* 0x0000001e03207224 */ /* 0x020fe200078e02ff */
[----:B------:R-:W-:Y:S01]  /*62b0*/  LOP3.LUT P0, RZ, R18, 0x3, RZ, 0xc0, !PT ;  /* 0x0000000312ff7812 */ /* 0x000fe2000780c0ff */
[----:B------:R-:W-:Y:S01]  /*62c0*/  IMAD.WIDE R20, R5, 0x2, R20 ;  /* 0x0000000205147825 */ /* 0x000fe200078e0214 */
[----:B------:R-:W0:Y:S01]  /*62d0*/  SHFL.IDX PT, R13, R4, RZ, 0x1c1f ;  /* 0x001c1fff040d7589 */ /* 0x000e2200000e0000 */
[----:B------:R-:W-:Y:S02]  /*62e0*/  ULDC.64 UR12, c[0x0][0xaa0] ;  /* 0x0002a800000c7ab9 */ /* 0x000fe40000000a00 */
[----:B------:R-:W-:Y:S01]  /*62f0*/  IMAD R5, R10, 0xc0, R23 ;  /* 0x000000c00a057824 */ /* 0x000fe200078e0217 */
[----:B------:R-:W-:Y:S01]  /*6300*/  SHFL.IDX PT, R14, R6, 0x1, 0x1c1f ;  /* 0x003c1f00060e7f89 */ /* 0x000fe200000e0000 */
[----:B------:R-:W-:-:S02]  /*6310*/  IADD3 R9, P3, R20, 0x1800, RZ ;  /* 0x0000180014097810 */ /* 0x000fc40007f7e0ff */
[C---:B------:R-:W-:Y:S01]  /*6320*/  VIADD R3, R5.reuse, 0x8 ;  /* 0x0000000805037836 */ /* 0x040fe20000000000 */
[----:B------:R1:W2:Y:S01]  /*6330*/  SHFL.IDX PT, R15, R4, 0x1, 0x1c1f ;  /* 0x003c1f00040f7f89 */ /* 0x0002a200000e0000 */
[C---:B------:R-:W-:Y:S02]  /*6340*/  IADD3 R25, P4, R20.reuse, 0x3000, RZ ;  /* 0x0000300014197810 */ /* 0x040fe40007f9e0ff */
[-C--:B------:R-:W-:Y:S02]  /*6350*/  ISETP.GE.OR P2, PT, R5, R32.reuse, P0 ;  /* 0x000000200500720c */ /* 0x080fe40000746670 */
[----:B------:R-:W-:Y:S02]  /*6360*/  LOP3.LUT R5, R20, 0x380, RZ, 0xc0, !PT ;  /* 0x0000038014057812 */ /* 0x000fe400078ec0ff */
[----:B------:R-:W-:Y:S02]  /*6370*/  LOP3.LUT R8, R9, 0x380, RZ, 0xc0, !PT ;  /* 0x0000038009087812 */ /* 0x000fe400078ec0ff */
[----:B------:R-:W-:-:S02]  /*6380*/  ISETP.GE.OR P0, PT, R3, R32, P0 ;  /* 0x000000200300720c */ /* 0x000fc40000706670 */
[----:B------:R-:W-:Y:S02]  /*6390*/  LOP3.LUT R24, R25, 0x380, RZ, 0xc0, !PT ;  /* 0x0000038019187812 */ /* 0x000fe400078ec0ff */
[----:B------:R-:W-:Y:S02]  /*63a0*/  SHF.R.U64 R5, R5, 0x3, RZ ;  /* 0x0000000305057819 */ /* 0x000fe400000012ff */
[----:B------:R-:W-:Y:S01]  /*63b0*/  SHF.R.U64 R8, R8, 0x3, RZ ;  /* 0x0000000308087819 */ /* 0x000fe200000012ff */
[----:B0-----:R0:W-:Y:S01]  /*63c0*/  @!P2 ST.E desc[UR50][R12.64], R29 ;  /* 0x0000001d0c00a985 */ /* 0x0011e2000c101932 */
[----:B------:R-:W-:Y:S02]  /*63d0*/  SHF.R.U64 R24, R24, 0x3, RZ ;  /* 0x0000000318187819 */ /* 0x000fe400000012ff */
[----:B-1----:R-:W-:Y:S01]  /*63e0*/  LOP3.LUT R4, R5, R20, RZ, 0x3c, !PT ;  /* 0x0000001405047212 */ /* 0x002fe200078e3cff */
[--C-:B------:R-:W-:Y:S01]  /*63f0*/  IMAD.MOV.U32 R5, RZ, RZ, R21.reuse ;  /* 0x000000ffff057224 */ /* 0x100fe200078e0015 */
[----:B------:R-:W-:Y:S01]  /*6400*/  LOP3.LUT R8, R8, R9, RZ, 0x3c, !PT ;  /* 0x0000000908087212 */ /* 0x000fe200078e3cff */
[--C-:B------:R-:W-:Y:S01]  /*6410*/  IMAD.X R9, RZ, RZ, R21.reuse, P3 ;  /* 0x000000ffff097224 */ /* 0x100fe200018e0615 */
[----:B------:R-:W-:Y:S01]  /*6420*/  LOP3.LUT R24, R24, R25, RZ, 0x3c, !PT ;  /* 0x0000001918187212 */ /* 0x000fe200078e3cff */
[----:B------:R-:W-:Y:S01]  /*6430*/  IMAD.X R25, RZ, RZ, R21, P4 ;  /* 0x000000ffff197224 */ /* 0x000fe200020e0615 */
[----:B--2---:R1:W-:Y:S04]  /*6440*/  @!P0 ST.E desc[UR50][R14.64], R28 ;  /* 0x0000001c0e008985 */ /* 0x0043e8000c101932 */
[----:B------:R-:W2:Y:S04]  /*6450*/  LD.E.128 R4, desc[UR50][R4.64] ;  /* 0x0000003204047980 */ /* 0x000ea8000c101d00 */
[----:B------:R-:W3:Y:S04]  /*6460*/  LD.E.128 R8, desc[UR50][R8.64] ;  /* 0x0000003208087980 */ /* 0x000ee8000c101d00 */
[----:B------:R-:W4:Y:S01]  /*6470*/  LD.E.128 R24, desc[UR50][R24.64] ;  /* 0x0000003218187980 */ /* 0x000f22000c101d00 */
[----:B------:R-:W-:-:S04]  /*6480*/  IADD3 R20, P0, R20, 0x4800, RZ ;  /* 0x0000480014147810 */ /* 0x000fc80007f1e0ff */
[----:B------:R-:W-:Y:S01]  /*6490*/  LOP3.LUT R3, R20, 0x380, RZ, 0xc0, !PT ;  /* 0x0000038014037812 */ /* 0x000fe200078ec0ff */
[----:B0-----:R-:W-:Y:S02]  /*64a0*/  IMAD.X R13, RZ, RZ, R21, P0 ;  /* 0x000000ffff0d7224 */ /* 0x001fe400000e0615 */
[----:B------:R-:W0:Y:S01]  /*64b0*/  @P1 LDC R21, c[0x0][0xbf0] ;  /* 0x0002fc00ff151b82 */ /* 0x000e220000000800 */
[----:B------:R-:W-:-:S04]  /*64c0*/  SHF.R.U64 R3, R3, 0x3, RZ ;  /* 0x0000000303037819 */ /* 0x000fc800000012ff */
[----:B------:R-:W-:-:S03]  /*64d0*/  LOP3.LUT R12, R3, R20, RZ, 0x3c, !PT ;  /* 0x00000014030c7212 */ /* 0x000fc600078e3cff */
[----:B------:R-:W0:Y:S01]  /*64e0*/  @P1 LDC R20, c[0x0][0xbec] ;  /* 0x0002fb00ff141b82 */ /* 0x000e220000000800 */
[----:B------:R-:W-:Y:S02]  /*64f0*/  UIMAD UR10, UR9, UR12, URZ ;  /* 0x0000000c090a72a4 */ /* 0x000fe4000f8e023f */
[----:B------:R-:W-:Y:S01]  /*6500*/  UIMAD.WIDE.U32 UR8, UR4, UR12, URZ ;  /* 0x0000000c040872a5 */ /* 0x000fe2000f8e003f */
[----:B------:R-:W-:Y:S01]  /*6510*/  IMAD R3, R2, 0x30, R17 ;  /* 0x0000003002037824 */ /* 0x000fe200078e0211 */
[----:B------:R-:W-:Y:S01]  /*6520*/  UIMAD UR10, UR4, UR13, UR10 ;  /* 0x0000000d040a72a4 */ /* 0x000fe2000f8e020a */
[----:B-1----:R-:W-:Y:S01]  /*6530*/  IMAD.U32 R28, RZ, RZ, UR40 ;  /* 0x00000028ff1c7e24 */ /* 0x002fe2000f8e00ff */
[----:B------:R-:W5:Y:S01]  /*6540*/  LD.E.128 R12, desc[UR50][R12.64] ;  /* 0x000000320c0c7980 */ /* 0x000f62000c101d00 */
[----:B------:R-:W-:Y:S01]  /*6550*/  ULDC.64 UR12, c[0x0][0xae8] ;  /* 0x0002ba00000c7ab9 */ /* 0x000fe20000000a00 */
[----:B------:R-:W-:Y:S01]  /*6560*/  UIADD3 UR9, UR9, UR10, URZ ;  /* 0x0000000a09097290 */ /* 0x000fe2000fffe03f */
[----:B------:R-:W-:Y:S01]  /*6570*/  IMAD R31, R28, 0xc0, R3 ;  /* 0x000000c01c1f7824 */ /* 0x000fe200078e0203 */
[----:B------:R-:W-:Y:S01]  /*6580*/  UIMAD UR4, UR18, UR12, URZ ;  /* 0x0000000c120472a4 */ /* 0x000fe2000f8e023f */
[----:B------:R-:W-:Y:S01]  /*6590*/  @!PT LDS RZ, [RZ] ;  /* 0x00000000fffff984 */ /* 0x000fe20000000800 */
[----:B------:R-:W-:Y:S01]  /*65a0*/  @!PT LDS RZ, [RZ] ;  /* 0x00000000fffff984 */ /* 0x000fe20000000800 */
[----:B------:R-:W-:Y:S01]  /*65b0*/  @!PT LDS RZ, [RZ] ;  /* 0x00000000fffff984 */ /* 0x000fe20000000800 */
[----:B------:R-:W-:Y:S01]  /*65c0*/  @!PT LDS RZ, [RZ] ;  /* 0x00000000fffff984 */ /* 0x000fe20000000800 */
[----:B------:R1:W-:Y:S06]  /*65d0*/  MEMBAR.ALL.CTA ;  /* 0x0000000000007992 */ /* 0x0003ec0000008000 */
[----:B-1----:R-:W1:Y:S01]  /*65e0*/  FENCE.VIEW.ASYNC.S ;  /* 0x00000000000073c6 */ /* 0x002e620000000000 */
[----:B------:R-:W-:Y:S01]  /*65f0*/  UIMAD.WIDE.U32 UR8, UR41, UR12, UR8 ;  /* 0x0000000c290872a5 */ /* 0x000fe2000f8e0008 */
[----:B------:R-:W-:Y:S01]  /*6600*/  VIADD R0, R0, 0x16820 ;  /* 0x0001682000007836 */ /* 0x000fe20000000000 */
[----:B------:R-:W-:Y:S01]  /*6610*/  UIMAD UR4, UR41, UR13, UR4 ;  /* 0x0000000d290472a4 */ /* 0x000fe2000f8e0204 */
[----:B------:R-:W-:Y:S01]  /*6620*/  MOV R3, R31 ;  /* 0x0000001f00037202 */ /* 0x000fe20000000f00 */
[----:B------:R-:W-:-:S02]  /*6630*/  ULDC.64 UR10, c[0x0][0xaf0] ;  /* 0x0002bc00000a7ab9 */ /* 0x000fc40000000a00 */
[----:B------:R-:W-:Y:S01]  /*6640*/  UIADD3 UR9, UR9, UR4, URZ ;  /* 0x0000000409097290 */ /* 0x000fe2000fffe03f */
[----:B------:R-:W-:Y:S01]  /*6650*/  PRMT R0, RZ, 0x654, R0 ;  /* 0x00000654ff007816 */ /* 0x000fe20000000000 */
[----:B------:R-:W-:Y:S02]  /*6660*/  UIMAD UR4, UR19, UR10, URZ ;  /* 0x0000000a130472a4 */ /* 0x000fe4000f8e023f */
[----:B------:R-:W-:Y:S01]  /*6670*/  UIMAD.WIDE.U32 UR8, UR7, UR10, UR8 ;  /* 0x0000000a070872a5 */ /* 0x000fe2000f8e0008 */
[----:B0-----:R-:W-:Y:S01]  /*6680*/  @P1 IMAD.HI.U32 R20, R31, R20, RZ ;  /* 0x000000141f141227 */ /* 0x001fe200078e00ff */
[----:B------:R-:W-:-:S03]  /*6690*/  UIMAD UR4, UR7, UR11, UR4 ;  /* 0x0000000b070472a4 */ /* 0x000fc6000f8e0204 */
[----:B------:R-:W-:Y:S01]  /*66a0*/  ULDC.64 UR10, c[0x0][0xae0] ;  /* 0x0002b800000a7ab9 */ /* 0x000fe20000000a00 */
[----:B------:R-:W-:Y:S01]  /*66b0*/  @P1 SHF.R.U32.HI R3, RZ, R21, R20 ;  /* 0x00000015ff031219 */ /* 0x000fe20000011614 */
[----:B------:R-:W-:Y:S02]  /*66c0*/  UIADD3 UR4, UR9, UR4, URZ ;  /* 0x0000000409047290 */ /* 0x000fe4000fffe03f */
[----:B------:R-:W-:Y:S01]  /*66d0*/  IMAD.U32 R21, RZ, RZ, UR9 ;  /* 0x00000009ff157e24 */ /* 0x000fe2000f8e00ff */
[--C-:B------:R-:W-:Y:S01]  /*66e0*/  SHF.R.S32.HI R28, RZ, 0x1f, R3.reuse ;  /* 0x0000001fff1c7819 */ /* 0x100fe20000011403 */
[----:B------:R-:W-:Y:S02]  /*66f0*/  IMAD.MOV R29, RZ, RZ, -R3 ;  /* 0x000000ffff1d7224 */ /* 0x000fe400078e0a03 */
[----:B------:R-:W-:Y:S01]  /*6700*/  IMAD.U32 R20, RZ, RZ, UR8 ;  /* 0x00000008ff147e24 */ /* 0x000fe2000f8e00ff */
[----:B------:R-:W-:Y:S01]  /*6710*/  ULDC.64 UR8, c[0x0][0xad8] ;  /* 0x0002b60000087ab9 */ /* 0x000fe20000000a00 */
[----:B------:R-:W-:Y:S01]  /*6720*/  IMAD.U32 R21, RZ, RZ, UR4 ;  /* 0x00000004ff157e24 */ /* 0x000fe2000f8e00ff */
[----:B------:R-:W-:Y:S01]  /*6730*/  ULDC UR4, c[0x0][0xac8] ;  /* 0x0002b20000047ab9 */ /* 0x000fe20000000800 */
[----:B------:R-:W-:Y:S01]  /*6740*/  IMAD R28, R28, UR10, RZ ;  /* 0x0000000a1c1c7c24 */ /* 0x000fe2000f8e02ff */
[----:B-1----:R0:W-:Y:S01]  /*6750*/  SYNCS.ARRIVE.TRANS64.RED.A1T0 RZ, [R0+URZ], RZ ;  /* 0x000000ff00ff79a7 */ /* 0x0021e2000810043f */
[----:B------:R-:W-:-:S02]  /*6760*/  IMAD R29, R30, R29, R31 ;  /* 0x0000001d1e1d7224 */ /* 0x000fc400078e021f */
[C---:B------:R-:W-:Y:S02]  /*6770*/  IMAD R31, R3.reuse, UR11, R28 ;  /* 0x0000000b031f7c24 */ /* 0x040fe4000f8e021c */
[----:B------:R-:W-:Y:S01]  /*6780*/  IMAD.WIDE.U32 R20, R3, UR10, R20 ;  /* 0x0000000a03147c25 */ /* 0x000fe2000f8e0014 */
[----:B------:R-:W-:-:S03]  /*6790*/  SHF.R.S32.HI R3, RZ, 0x1f, R29 ;  /* 0x0000001fff037819 */ /* 0x000fc6000001141d */
[----:B------:R-:W-:Y:S02]  /*67a0*/  IMAD.IADD R21, R21, 0x1, R31 ;  /* 0x0000000115157824 */ /* 0x000fe400078e021f */
[----:B------:R-:W-:Y:S02]  /*67b0*/  IMAD R28, R3, UR8, RZ ;  /* 0x00000008031c7c24 */ /* 0x000fe4000f8e02ff */
[----:B------:R-:W-:-:S04]  /*67c0*/  IMAD.WIDE.U32 R20, R29, UR8, R20 ;  /* 0x000000081d147c25 */ /* 0x000fc8000f8e0014 */
[----:B------:R-:W-:Y:S01]  /*67d0*/  IMAD R3, R29, UR9, R28 ;  /* 0x000000091d037c24 */ /* 0x000fe2000f8e021c */
[----:B------:R-:W-:Y:S01]  /*67e0*/  ULDC.64 UR8, c[0x0][0xa80] ;  /* 0x0002a00000087ab9 */ /* 0x000fe20000000a00 */
[----:B------:R-:W-:Y:S01]  /*67f0*/  IMAD.U32 R28, RZ, RZ, UR40 ;  /* 0x00000028ff1c7e24 */ /* 0x000fe2000f8e00ff */
[----:B------:R-:W-:Y:S01]  /*6800*/  LEA R33, P0, R20, UR8, 0x1 ;  /* 0x0000000814217c11 */ /* 0x000fe2000f8008ff */
[----:B------:R-:W-:Y:S02]  /*6810*/  IMAD.IADD R3, R21, 0x1, R3 ;  /* 0x0000000115037824 */ /* 0x000fe400078e0203 */
[----:B------:R-:W-:Y:S02]  /*6820*/  IMAD R37, R28, 0xc0, R17 ;  /* 0x000000c01c257824 */ /* 0x000fe400078e0211 */
[----:B------:R-:W1:Y:S01]  /*6830*/  SHFL.IDX PT, R29, R33, RZ, 0x181f ;  /* 0x00181fff211d7589 */ /* 0x000e6200000e0000 */
[----:B------:R-:W-:Y:S01]  /*6840*/  LEA.HI.X R34, R20, UR9, R3, 0x1, P0 ;  /* 0x0000000914227c11 */ /* 0x000fe200080f0c03 */
[C---:B------:R-:W-:Y:S01]  /*6850*/  VIADD R20, R37.reuse, 0x60 ;  /* 0x0000006025147836 */ /* 0x040fe20000000000 */
[----:B------:R-:W-:Y:S01]  /*6860*/  ISETP.GE.AND P0, PT, R16, UR4, PT ;  /* 0x0000000410007c0c */ /* 0x000fe2000bf06270 */
[----:B------:R-:W1:Y:S01]  /*6870*/  SHFL.IDX PT, R39, R33, 0x1, 0x181f ;  /* 0x00381f0021277f89 */ /* 0x000e6200000e0000 */
[C---:B------:R-:W-:Y:S01]  /*6880*/  IADD3 R3, R37.reuse, 0x30, RZ ;  /* 0x0000003025037810 */ /* 0x040fe20007ffe0ff */
[C---:B0-----:R-:W-:Y:S01]  /*6890*/  VIADD R0, R37.reuse, 0x90 ;  /* 0x0000009025007836 */ /* 0x041fe20000000000 */
[-C--:B------:R-:W-:Y:S01]  /*68a0*/  ISETP.GE.OR P1, PT, R37, R32.reuse, P0 ;  /* 0x000000202500720c */ /* 0x080fe20000726670 */
[----:B------:R-:W0:Y:S01]  /*68b0*/  SHFL.IDX PT, R41, R33, 0x2, 0x181f ;  /* 0x00581f0021297f89 */ /* 0x000e2200000e0000 */
[----:B------:R-:W-:-:S02]  /*68c0*/  ISETP.GE.OR P2, PT, R3, R32, P0 ;  /* 0x000000200300720c */ /* 0x000fc40000746670 */
[-C--:B------:R-:W-:Y:S01]  /*68d0*/  ISETP.GE.OR P3, PT, R20, R32.reuse, P0 ;  /* 0x000000201400720c */ /* 0x080fe20000766670 */
[----:B------:R-:W0:Y:S01]  /*68e0*/  SHFL.IDX PT, R21, R34, RZ, 0x181f ;  /* 0x00181fff22157589 */ /* 0x000e2200000e0000 */
[----:B------:R-:W-:-:S03]  /*68f0*/  ISETP.GE.OR P0, PT, R0, R32, P0 ;  /* 0x000000200000720c */ /* 0x000fc60000706670 */
[----:B------:R-:W0:Y:S04]  /*6900*/  SHFL.IDX PT, R31, R34, 0x1, 0x181f ;  /* 0x00381f00221f7f89 */ /* 0x000e2800000e0000 */
[----:B------:R-:W0:Y:S01]  /*6910*/  SHFL.IDX PT, R36, R34, 0x2, 0x181f ;  /* 0x00581f0022247f89 */ /* 0x000e2200000e0000 */
[----:B-1----:R-:W-:-:S03]  /*6920*/  @!P1 LEA R20, P4, R16, R29, 0x1 ;  /* 0x0000001d10149211 */ /* 0x002fc600078808ff */
[----:B------:R-:W1:Y:S01]  /*6930*/  SHFL.IDX PT, R33, R33, 0x3, 0x181f ;  /* 0x00781f0021217f89 */ /* 0x000e6200000e0000 */
[----:B------:R-:W-:-:S03]  /*6940*/  @!P2 LEA R28, P5, R16, R39, 0x1 ;  /* 0x00000027101ca211 */ /* 0x000fc600078a08ff */
[----:B------:R-:W1:Y:S01]  /*6950*/  SHFL.IDX PT, R34, R34, 0x3, 0x181f ;  /* 0x00781f0022227f89 */ /* 0x000e6200000e0000 */
[C---:B0-----:R-:W-:Y:S02]  /*6960*/  @!P3 LEA R30, P6, R16.reuse, R41, 0x1 ;  /* 0x00000029101eb211 */ /* 0x041fe400078c08ff */
[C-C-:B------:R-:W-:Y:S02]  /*6970*/  @!P1 LEA.HI.X R21, R16.reuse, R21, R155.reuse, 0x1, P4 ;  /* 0x0000001510159211 */ /* 0x140fe400020f0c9b */
[C-C-:B------:R-:W-:Y:S02]  /*6980*/  @!P2 LEA.HI.X R29, R16.reuse, R31, R155.reuse, 0x1, P5 ;  /* 0x0000001f101da211 */ /* 0x140fe400028f0c9b */
[----:B------:R-:W-:Y:S01]  /*6990*/  @!P3 LEA.HI.X R31, R16, R36, R155, 0x1, P6 ;  /* 0x00000024101fb211 */ /* 0x000fe200030f0c9b */
[----:B--2---:R0:W-:Y:S04]  /*69a0*/  @!P1 ST.E.128 desc[UR50][R20.64], R4 ;  /* 0x0000000414009985 */ /* 0x0041e8000c101d32 */
[----:B---3--:R0:W-:Y:S04]  /*69b0*/  @!P2 ST.E.128 desc[UR50][R28.64], R8 ;  /* 0x000000081c00a985 */ /* 0x0081e8000c101d32 */
[----:B----4-:R0:W-:Y:S01]  /*69c0*/  @!P3 ST.E.128 desc[UR50][R30.64], R24 ;  /* 0x000000181e00b985 */ /* 0x0101e2000c101d32 */
[----:B-1----:R-:W-:Y:S05]  /*69d0*/  @P0 BRA `(.L_x_12953) ;  /* 0x0000000800780947 */ /* 0x002fea0003800000 */
[----:B0-----:R-:W-:-:S04]  /*69e0*/  LEA R4, P0, R16, R33, 0x1 ;  /* 0x0000002110047211 */ /* 0x001fc800078008ff */
[----:B------:R-:W-:-:S05]  /*69f0*/  LEA.HI.X R5, R16, R34, R155, 0x1, P0 ;  /* 0x0000002210057211 */ /* 0x000fca00000f0c9b */
[----:B-----5:R2:W-:Y:S01]  /*6a00*/  ST.E.128 desc[UR50][R4.64], R12 ;  /* 0x0000000c04007985 */ /* 0x0205e2000c101d32 */
[----:B------:R-:W-:Y:S05]  /*6a10*/  BRA `(.L_x_12953) ;  /* 0x0000000800687947 */ /* 0x000fea0003800000 */
.L_x_12951:
        /* <DEDUP_REMOVED lines=11> */
[----:B------:R-:W-:-:S03]  /*6ad0*/  UISETP.NE.U32.AND UP1, UPT, UR8, URZ, UPT ;  /* 0x0000003f0800728c */ /* 0x000fc6000bf25070 */
[----:B------:R-:W2:Y:S01]  /*6ae0*/  @P2 LDG.E R3, desc[UR50][R4.64] ;  /* 0x0000003204032981 */ /* 0x000ea2000c1e1900 */
[----:B------:R-:W-:Y:S01]  /*6af0*/  UISETP.NE.AND.EX UP1, UPT, UR9, URZ, UPT, UP1 ;  /* 0x0000003f0900728c */ /* 0x000fe2000bf25310 */
[----:B------:R-:W-:-:S05]  /*6b00*/  IMAD.U32 R0, RZ, RZ, UR4 ;  /* 0x00000004ff007e24 */ /* 0x000fca000f8e00ff */
[----:B------:R-:W-:-:S05]  /*6b10*/  PLOP3.LUT P3, PT, PT, PT, UP1, 0x80, 0x0 ;  /* 0x000000000000781c */ /* 0x000fca0003f6f018 */
[----:B------:R-:W-:-:S04]  /*6b20*/  @UP1 ULEA UR8, UP2, UR38, UR8, 0x2 ;  /* 0x0000000826081291 */ /* 0x000fc8000f84103f */
[----:B------:R-:W-:Y:S02]  /*6b30*/  @UP1 ULEA.HI.X UR9, UR38, UR9, UR39, 0x2, UP2 ;  /* 0x0000000926091291 */ /* 0x000fe400090f1427 */
[----:B------:R-:W-:-:S04]  /*6b40*/  IMAD.U32 R6, RZ, RZ, UR8 ;  /* 0x00000008ff067e24 */ /* 0x000fc8000f8e00ff */
[----:B------:R-:W-:-:S05]  /*6b50*/  MOV R7, UR9 ;  /* 0x0000000900077c02 */ /* 0x000fca0008000f00 */
        /* <DEDUP_REMOVED lines=13> */
.L_x_12954:
[----:B------:R-:W-:Y:S01]  /*6c30*/  USEL UR38, UR38, URZ, !UP0 ;  /* 0x0000003f26267287 */ /* 0x000fe2000c000000 */
[----:B------:R-:W-:Y:S01]  /*6c40*/  BSSY B1, `(.L_x_12955) ;  /* 0x000002d000017945 */ /* 0x000fe20003800000 */
[----:B------:R-:W-:-:S03]  /*6c50*/  USEL UR39, UR39, URZ, !UP0 ;  /* 0x0000003f27277287 */ /* 0x000fc6000c000000 */
[----:B------:R-:W-:Y:S09]  /*6c60*/  @P1 BRA `(.L_x_12956) ;  /* 0x0000000000a81947 */ /* 0x000ff20003800000 */
[----:B------:R-:W0:Y:S01]  /*6c70*/  S2R R4, SR_TID.X ;  /* 0x0000000000047919 */ /* 0x000e220000002100 */
[----:B------:R-:W1:Y:S01]  /*6c80*/  LDC R6, c[0x0][0xbe8] ;  /* 0x0002fa00ff067b82 */ /* 0x000e620000000800 */
        /* <DEDUP_REMOVED lines=37> */
[----:B------:R-:W-:Y:S02]  /*6ee0*/  LEA.HI.X R7, R4, UR9, R3, 0x2, P1 ;  /* 0x0000000904077c11 */ /* 0x000fe400088f1403 */
[----:B------:R-:W-:-:S05]  /*6ef0*/  MOV R3, 0xff800000 ;  /* 0xff80000000037802 */ /* 0x000fca0000000f00 */
[----:B------:R0:W-:Y:S02]  /*6f00*/  STG.E desc[UR50][R6.64], R3 ;  /* 0x0000000306007986 */ /* 0x0001e4000c101932 */
.L_x_12956:
[----:B------:R-:W-:Y:S05]  /*6f10*/  BSYNC B1 ;  /* 0x0000000000017941 */ /* 0x000fea0003800000 */
.L_x_12955:
[----:B------:R-:W1:Y:S01]  /*6f20*/  @P0 LDC R5, c[0x0][0xbf0] ;  /* 0x0002fc00ff050b82 */ /* 0x000e620000000800 */
[----:B------:R-:W-:Y:S01]  /*6f30*/  ULDC.64 UR12, c[0x0][0xaa0] ;  /* 0x0002a800000c7ab9 */ /* 0x000fe20000000a00 */
[----:B0-----:R-:W-:Y:S01]  /*6f40*/  IMAD.U32 R6, RZ, RZ, UR40 ;  /* 0x00000028ff067e24 */ /* 0x001fe2000f8e00ff */
[----:B------:R-:W-:Y:S01]  /*6f50*/  UIMAD UR7, UR10, UR12, URZ ;  /* 0x0000000c0a0772a4 */ /* 0x000fe2000f8e023f */
[----:B------:R-:W-:Y:S01]  /*6f60*/  IMAD R3, R2, 0x30, R17 ;  /* 0x0000003002037824 */ /* 0x000fe200078e0211 */
[----:B------:R-:W-:Y:S01]  /*6f70*/  UIMAD.WIDE.U32 UR8, UR4, UR12, URZ ;  /* 0x0000000c040872a5 */ /* 0x000fe2000f8e003f */
[----:B-----5:R-:W-:Y:S01]  /*6f80*/  IMAD R25, R0, R11, RZ ;  /* 0x0000000b00197224 */ /* 0x020fe200078e02ff */
[----:B------:R-:W-:Y:S01]  /*6f90*/  UIMAD UR7, UR4, UR13, UR7 ;  /* 0x0000000d040772a4 */ /* 0x000fe2000f8e0207 */
[----:B------:R-:W-:Y:S02]  /*6fa0*/  IMAD R6, R6, 0xc0, R3 ;  /* 0x000000c006067824 */ /* 0x000fe400078e0203 */
        /* <DEDUP_REMOVED lines=21> */
[----:B------:R-:W-:Y:S01]  /*7100*/  SHF.R.S32.HI R6, RZ, 0x1f, R7 ;  /* 0x0000001fff067819 */ /* 0x000fe20000011407 */
[----:B------:R-:W-:Y:S01]  /*7110*/  IMAD.U32 R5, RZ, RZ, UR4 ;  /* 0x00000004ff057e24 */ /* 0x000fe2000f8e00ff */
[----:B------:R-:W-:Y:S01]  /*7120*/  ULDC.64 UR8, c[0x0][0xad8] ;  /* 0x0002b60000087ab9 */ /* 0x000fe20000000a00 */
[C---:B------:R-:W-:Y:S01]  /*7130*/  IMAD R9, R3.reuse, UR11, R8 ;  /* 0x0000000b03097c24 */ /* 0x040fe2000f8e0208 */
[----:B------:R-:W-:Y:S01]  /*7140*/  MOV R8, UR40 ;  /* 0x0000002800087c02 */ /* 0x000fe20008000f00 */
[----:B------:R-:W-:Y:S01]  /*7150*/  IMAD.WIDE.U32 R4, R3, UR10, R4 ;  /* 0x0000000a03047c25 */ /* 0x000fe2000f8e0004 */
[----:B------:R-:W-:-:S03]  /*7160*/  ULDC UR4, c[0x0][0xac8] ;  /* 0x0002b20000047ab9 */ /* 0x000fc60000000800 */
[----:B------:R-:W-:Y:S02]  /*7170*/  IMAD R6, R6, UR8, RZ ;  /* 0x0000000806067c24 */ /* 0x000fe4000f8e02ff */
[----:B------:R-:W-:Y:S02]  /*7180*/  IMAD.IADD R5, R5, 0x1, R9 ;  /* 0x0000000105057824 */ /* 0x000fe400078e0209 */
[C---:B------:R-:W-:Y:S02]  /*7190*/  IMAD R3, R7.reuse, UR9, R6 ;  /* 0x0000000907037c24 */ /* 0x040fe4000f8e0206 */
[----:B------:R-:W-:Y:S01]  /*71a0*/  IMAD.WIDE.U32 R4, R7, UR8, R4 ;  /* 0x0000000807047c25 */ /* 0x000fe2000f8e0004 */
[----:B------:R-:W-:-:S03]  /*71b0*/  ULDC.64 UR8, c[0x0][0xa80] ;  /* 0x0002a00000087ab9 */ /* 0x000fc60000000a00 */
[----:B------:R-:W-:Y:S01]  /*71c0*/  IMAD.IADD R3, R5, 0x1, R3 ;  /* 0x0000000105037824 */ /* 0x000fe200078e0203 */
[----:B------:R-:W-:Y:S01]  /*71d0*/  LEA R5, P0, R4, UR8, 0x1 ;  /* 0x0000000804057c11 */ /* 0x000fe2000f8008ff */
[----:B------:R-:W-:-:S03]  /*71e0*/  IMAD R6, R8, 0xc0, R17 ;  /* 0x000000c008067824 */ /* 0x000fc600078e0211 */
[----:B------:R-:W-:Y:S01]  /*71f0*/  LEA.HI.X R10, R4, UR9, R3, 0x1, P0 ;  /* 0x00000009040a7c11 */ /* 0x000fe200080f0c03 */
[----:B------:R-:W0:Y:S01]  /*7200*/  SHFL.IDX PT, R9, R5, RZ, 0x181f ;  /* 0x00181fff05097589 */ /* 0x000e2200000e0000 */
[----:B------:R-:W-:Y:S01]  /*7210*/  ISETP.GE.AND P0, PT, R16, UR4, PT ;  /* 0x0000000410007c0c */ /* 0x000fe2000bf06270 */
[C---:B------:R-:W-:Y:S02]  /*7220*/  VIADD R0, R6.reuse, 0x30 ;  /* 0x0000003006007836 */ /* 0x040fe40000000000 */
[----:B------:R-:W1:Y:S01]  /*7230*/  SHFL.IDX PT, R13, R5, 0x1, 0x181f ;  /* 0x00381f00050d7f89 */ /* 0x000e6200000e0000 */
[C---:B------:R-:W-:Y:S01]  /*7240*/  VIADD R3, R6.reuse, 0x60 ;  /* 0x0000006006037836 */ /* 0x040fe20000000000 */
[CC--:B------:R-:W-:Y:S01]  /*7250*/  ISETP.GE.OR P3, PT, R6.reuse, R25.reuse, P0 ;  /* 0x000000190600720c */ /* 0x0c0fe20000766670 */
[----:B------:R-:W-:Y:S01]  /*7260*/  VIADD R4, R6, 0x90 ;  /* 0x0000009006047836 */ /* 0x000fe20000000000 */
[----:B------:R-:W2:Y:S01]  /*7270*/  SHFL.IDX PT, R15, R5, 0x2, 0x181f ;  /* 0x00581f00050f7f89 */ /* 0x000ea200000e0000 */
[----:B------:R-:W-:-:S02]  /*7280*/  ISETP.GE.OR P2, PT, R0, R25, P0 ;  /* 0x000000190000720c */ /* 0x000fc40000746670 */
[-C--:B------:R-:W-:Y:S01]  /*7290*/  ISETP.GE.OR P1, PT, R3, R25.reuse, P0 ;  /* 0x000000190300720c */ /* 0x080fe20000726670 */
[----:B------:R-:W3:Y:S01]  /*72a0*/  SHFL.IDX PT, R7, R10, RZ, 0x181f ;  /* 0x00181fff0a077589 */ /* 0x000ee200000e0000 */
[----:B------:R-:W-:-:S03]  /*72b0*/  ISETP.GE.OR P0, PT, R4, R25, P0 ;  /* 0x000000190400720c */ /* 0x000fc60000706670 */
[----:B------:R3:W4:Y:S04]  /*72c0*/  SHFL.IDX PT, R21, R5, 0x3, 0x181f ;  /* 0x00781f0005157f89 */ /* 0x00072800000e0000 */
[----:B------:R-:W4:Y:S04]  /*72d0*/  SHFL.IDX PT, R11, R10, 0x1, 0x181f ;  /* 0x00381f000a0b7f89 */ /* 0x000f2800000e0000 */
[----:B------:R-:W4:Y:S01]  /*72e0*/  SHFL.IDX PT, R12, R10, 0x2, 0x181f ;  /* 0x00581f000a0c7f89 */ /* 0x000f2200000e0000 */
[----:B0-----:R-:W-:-:S03]  /*72f0*/  @!P3 LEA R4, P6, R16, R9, 0x1 ;  /* 0x000000091004b211 */ /* 0x001fc600078c08ff */
[----:B------:R4:W0:Y:S01]  /*7300*/  SHFL.IDX PT, R14, R10, 0x3, 0x181f ;  /* 0x00781f000a0e7f89 */ /* 0x00082200000e0000 */
[C---:B-1----:R-:W-:Y:S02]  /*7310*/  @!P2 LEA R6, P5, R16.reuse, R13, 0x1 ;  /* 0x0000000d1006a211 */ /* 0x042fe400078a08ff */
[C---:B--2---:R-:W-:Y:S02]  /*7320*/  @!P1 LEA R8, P4, R16.reuse, R15, 0x1 ;  /* 0x0000000f10089211 */ /* 0x044fe400078808ff */
[C---:B---3--:R-:W-:Y:S02]  /*7330*/  @!P3 LEA.HI.X R5, R16.reuse, R7, R155, 0x1, P6 ;  /* 0x000000071005b211 */ /* 0x048fe400030f0c9b */
[----:B----4-:R-:W-:-:S03]  /*7340*/  @!P0 LEA R10, P6, R16, R21, 0x1 ;  /* 0x00000015100a8211 */ /* 0x010fc600078c08ff */
[----:B------:R1:W-:Y:S01]  /*7350*/  @!P3 ST.E.128 desc[UR50][R4.64], RZ ;  /* 0x000000ff0400b985 */ /* 0x0003e2000c101d32 */
[C-C-:B------:R-:W-:Y:S02]  /*7360*/  @!P2 LEA.HI.X R7, R16.reuse, R11, R155.reuse, 0x1, P5 ;  /* 0x0000000b1007a211 */ /* 0x140fe400028f0c9b */
[----:B------:R-:W-:-:S03]  /*7370*/  @!P1 LEA.HI.X R9, R16, R12, R155, 0x1, P4 ;  /* 0x0000000c10099211 */ /* 0x000fc600020f0c9b */
[----:B------:R1:W-:Y:S01]  /*7380*/  @!P2 ST.E.128 desc[UR50][R6.64], RZ ;  /* 0x000000ff0600a985 */ /* 0x0003e2000c101d32 */
[----:B0-----:R-:W-:-:S03]  /*7390*/  @!P0 LEA.HI.X R11, R16, R14, R155, 0x1, P6 ;  /* 0x0000000e100b8211 */ /* 0x001fc600030f0c9b */
[----:B------:R1:W-:Y:S04]  /*73a0*/  @!P1 ST.E.128 desc[UR50][R8.64], RZ ;  /* 0x000000ff08009985 */ /* 0x0003e8000c101d32 */
[----:B------:R1:W-:Y:S02]  /*73b0*/  @!P0 ST.E.128 desc[UR50][R10.64], RZ ;  /* 0x000000ff0a008985 */ /* 0x0003e4000c101d32 */
.L_x_12953:
[----:B------:R-:W-:Y:S05]  /*73c0*/  BSYNC B0 ;  /* 0x0000000000007941 */ /* 0x000fea0003800000 */
.L_x_12950:
[----:B------:R-:W-:Y:S02]  /*73d0*/  ULDC UR4, c[0x0][0xc3c] ;  /* 0x00030f0000047ab9 */ /* 0x000fe40000000800 */
[----:B------:R-:W-:-:S13]  /*73e0*/  ISETP.GE.AND P0, PT, R35, UR4, PT ;  /* 0x0000000423007c0c */ /* 0x000fda000bf06270 */
[----:B------:R-:W-:Y:S05]  /*73f0*/  @!P0 BRA `(.L_x_12957) ;  /* 0xffffff98004c8947 */ /* 0x000fea000383ffff */
[----:B------:R-:W-:Y:S05]  /*7400*/  EXIT ;  /* 0x000000000000794d */ /* 0x000fea0003800000 */
.L_x_12922:
[----:B------:R-:W-:-:S08]  /*7410*/  NOP ;  /* 0x0000000000007918 */ /* 0x000fd00000000000 */
[----:B------:R-:W0:-:S00]  /*7420*/  USETMAXREG.DEALLOC.CTAPOOL 0x20 ;  /* 0x00000020000079c8 */ /* 0x000e0000080e0500 */
[----:B0-----:R-:W2:Y:S01]  /*7430*/  LDL.LU R2, [R1+0x8] ;  /* 0x0000080001027983 */ /* 0x001ea20000300800 */
[----:B------:R-:W-:-:S06]  /*7440*/  LOP3.LUT R0, R0, 0x3, RZ, 0xc0, !PT ;  /* 0x0000000300007812 */ /* 0x000fcc00078ec0ff */
[----:B------:R-:W0:Y:S02]  /*7450*/  SHFL.IDX PT, R0, R0, RZ, 0x1f ;  /* 0x00001fff00007589 */ /* 0x000e2400000e0000 */
[----:B0-----:R-:W-:Y:S01]  /*7460*/  ISETP.NE.AND P0, PT, R0, RZ, PT ;  /* 0x000000ff0000720c */ /* 0x001fe20003f05270 */
[----:B------:R-:W-:Y:S01]  /*7470*/  IMAD.MOV.U32 R0, RZ, RZ, RZ ;  /* 0x000000ffff007224 */ /* 0x000fe200078e00ff */
[----:B--2---:R-:W-:-:S11]  /*7480*/  LOP3.LUT R2, R2, 0xffffffef, RZ, 0xc0, !PT ;  /* 0xffffffef02027812 */ /* 0x004fd600078ec0ff */
[----:B------:R-:W-:-:S05]  /*7490*/  @P0 LOP3.LUT R2, R2, 0x10, RZ, 0xfc, !PT ;  /* 0x0000001002020812 */ /* 0x000fca00078efcff */
[----:B------:R0:W-:Y:S01]  /*74a0*/  STL [R1+0x8], R2 ;  /* 0x0000080201007387 */ /* 0x0001e20000100800 */
[----:B------:R-:W-:Y:S05]  /*74b0*/  @!P0 BRA `(.L_x_12958) ;  /* 0x00000000001c8947 */ /* 0x000fea0003800000 */
[----:B-1----:R-:W1:Y:S08]  /*74c0*/  S2UR UR5, SR_CgaCtaId ;  /* 0x00000000000579c3 */ /* 0x002e700000008800 */
[----:B------:R-:W-:Y:S06]  /*74d0*/  BAR.SYNC.DEFER_BLOCKING 0x5, 0x200 ;  /* 0x0148000000007b1d */ /* 0x000fec0000010000 */
[----:B------:R-:W-:-:S02]  /*74e0*/  UMOV UR4, 0x400 ;  /* 0x0000040000047882 */ /* 0x000fc40000000000 */
[----:B-1----:R-:W-:-:S09]  /*74f0*/  ULEA UR4, UR5, UR4, 0x18 ;  /* 0x0000000405047291 */ /* 0x002fd2000f8ec03f */
[----:B------:R-:W1:Y:S01]  /*7500*/  LDS.128 R16, [UR4+0x168d0] ;  /* 0x0168d004ff107984 */ /* 0x000e620008000c00 */
[----:B------:R-:W-:Y:S06]  /*7510*/  BAR.ARV 0x4, 0x200 ;  /* 0x0108000000007b1d */ /* 0x000fec0000002000 */
[----:B------:R-:W-:Y:S05]  /*7520*/  BRA `(.L_x_12959) ;  /* 0x0000000800007947 */ /* 0x000fea0003800000 */
.L_x_12958:
[----:B0-----:R-:W0:Y:S01]  /*7530*/  S2R R2, SR_TID.X ;  /* 0x0000000000027919 */ /* 0x001e220000002100 */
        /* <DEDUP_REMOVED lines=39> */
.L_x_12964:
        /* <DEDUP_REMOVED lines=12> */
.L_x_12963:
[----:B------:R-:W-:Y:S05]  /*7870*/  BSYNC B0 ;  /* 0x0000000000007941 */ /* 0x000fea0003800000 */
.L_x_12962:
        /* <DEDUP_REMOVED lines=21> */
.L_x_12960:
        /* <DEDUP_REMOVED lines=10> */
[----:B0-----:R-:W-:-:S06]  /*7a70*/  IADD3 R2, R8, 0xffffffe, RZ ;  /* 0x0ffffffe08027810 */ /* 0x001fcc0007ffe0ff */
[----:B------:R0:W1:Y:S01]  /*7a80*/  F2I.FTZ.U32.TRUNC.NTZ R3, R2 ;  /* 0x0000000200037305 */ /* 0x000062000021f000 */
[----:B------:R-:W-:Y:S05]  /*7a90*/  @!P0 BRA `(.L_x_12965) ;  /* 0x0000000000088947 */ /* 0x000fea0003800000 */
[----:B------:R-:W-:-:S06]  /*7aa0*/  VIADD R16, R19, 0xffffffff ;  /* 0xffffffff13107836 */ /* 0x000fcc0000000000 */
[----:B------:R2:W3:Y:S02]  /*7ab0*/  SHFL.IDX PT, R16, R7, R16, 0x1f ;  /* 0x00001f1007107589 */ /* 0x0004e400000e0000 */
.L_x_12965:
        /* <DEDUP_REMOVED lines=28> */
.L_x_12961:
[----:B------:R-:W-:Y:S01]  /*7c80*/  ULDC UR4, c[0x0][0xc3c] ;  /* 0x00030f0000047ab9 */ /* 0x000fe20000000800 */
[----:B------:R-:W-:Y:S01]  /*7c90*/  IMAD.MOV.U32 R17, RZ, RZ, RZ ;  /* 0x000000ffff117224 */ /* 0x000fe200078e00ff */
[----:B------:R-:W-:Y:S01]  /*7ca0*/  MOV R18, RZ ;  /* 0x000000ff00127202 */ /* 0x000fe20000000f00 */
[----:B------:R-:W-:Y:S02]  /*7cb0*/  IMAD.U32 R16, RZ, RZ, UR6 ;  /* 0x00000006ff107e24 */ /* 0x000fe4000f8e00ff */
[----:B------:R-:W-:-:S07]  /*7cc0*/  IMAD.U32 R19, RZ, RZ, UR4 ;  /* 0x00000004ff137e24 */ /* 0x000fce000f8e00ff */
.L_x_12966:
[----:B------:R-:W-:-:S13]  /*7cd0*/  ISETP.NE.AND P0, PT, R5, RZ, PT ;  /* 0x000000ff0500720c */ /* 0x000fda0003f05270 */
[----:B------:R-:W0:Y:S01]  /*7ce0*/  @!P0 S2R R3, SR_CgaCtaId ;  /* 0x0000000000038919 */ /* 0x000e220000008800 */
[----:B------:R-:W-:-:S04]  /*7cf0*/  @!P0 MOV R0, 0x400 ;  /* 0x0000040000008802 */ /* 0x000fc80000000f00 */
[----:B0-----:R-:W-:-:S05]  /*7d00*/  @!P0 LEA R0, R3, R0, 0x18 ;  /* 0x0000000003008211 */ /* 0x001fca00078ec0ff */
[----:B------:R0:W-:Y:S01]  /*7d10*/  @!P0 STS.128 [R0+0x168d0], R16 ;  /* 0x0168d01000008388 */ /* 0x0001e20000000c00 */
[----:B------:R-:W-:Y:S06]  /*7d20*/  BAR.ARV 0x5, 0x200 ;  /* 0x0148000000007b1d */ /* 0x000fec0000002000 */
.L_x_12959:
        /* <DEDUP_REMOVED lines=16> */
[----:B------:R-:W-:Y:S01]  /*7e30*/  IMAD.U32 R22, RZ, RZ, UR4 ;  /* 0x00000004ff167e24 */ /* 0x000fe2000f8e00ff */
[C---:B-1----:R-:W-:Y:S01]  /*7e40*/  LOP3.LUT R4, R3.reuse, 0x7f, RZ, 0xc0, !PT ;  /* 0x0000007f03047812 */ /* 0x042fe200078ec0ff */
[C---:B------:R-:W-:Y:S02]  /*7e50*/  IMAD.SHL.U32 R28, R3.reuse, 0x8, RZ ;  /* 0x00000008031c7824 */ /* 0x040fe400078e00ff */
[----:B0-----:R-:W-:Y:S01]  /*7e60*/  IMAD.SHL.U32 R2, R3, 0x10, RZ ;  /* 0x0000001003027824 */ /* 0x001fe200078e00ff */
[----:B------:R-:W-:Y:S02]  /*7e70*/  SHF.R.U32.HI R4, RZ, 0x3, R4 ;  /* 0x00000003ff047819 */ /* 0x000fe40000011604 */
[----:B------:R-:W-:Y:S02]  /*7e80*/  LOP3.LUT R0, R28, 0x1f8, RZ, 0xc0, !PT ;  /* 0x000001f81c007812 */ /* 0x000fe400078ec0ff */
[----:B------:R-:W-:Y:S02]  /*7e90*/  LOP3.LUT R2, R2, 0x70, RZ, 0xc0, !PT ;  /* 0x0000007002027812 */ /* 0x000fe400078ec0ff */
[----:B------:R-:W-:-:S02]  /*7ea0*/  LOP3.LUT R3, R0, 0x38, R3, 0x78, !PT ;  /* 0x0000003800037812 */ /* 0x000fc400078e7803 */
[----:B------:R-:W-:Y:S02]  /*7eb0*/  LOP3.LUT R2, R4, R2, RZ, 0xfc, !PT ;  /* 0x0000000204027212 */ /* 0x000fe400078efcff */
[----:B------:R-:W-:Y:S02]  /*7ec0*/  LOP3.LUT R0, R3, 0x200, R28, 0xf8, !PT ;  /* 0x0000020003007812 */ /* 0x000fe400078ef81c */
[----:B------:R-:W-:-:S03]  /*7ed0*/  LOP3.LUT R28, R28, 0x38, RZ, 0xc0, !PT ;  /* 0x000000381c1c7812 */ /* 0x000fc600078ec0ff */
[----:B------:R-:W-:-:S05]  /*7ee0*/  IMAD R0, R0, 0x2, R22 ;  /* 0x0000000200007824 */ /* 0x000fca00078e0216 */
[----:B------:R3:W-:Y:S02]  /*7ef0*/  STL [R1+0x1c], R0 ;  /* 0x00001c0001007387 */ /* 0x0007e40000100800 */
.L_x_13028:
[----:B0-----:R-:W0:Y:S01]  /*7f00*/  LDC.64 R2, c[0x0][0xc88] ;  /* 0x00032200ff027b82 */ /* 0x001e220000000a00 */
[----:B--23--:R-:W2:Y:S01]  /*7f10*/  LDL.LU R0, [R1+0x8] ;  /* 0x0000080001007983 */ /* 0x00cea20000300800 */
        /* <DEDUP_REMOVED lines=8> */
[----:B--2---:R-:W-:Y:S02]  /*7fa0*/  LOP3.LUT R0, R0, 0xfffffff7, RZ, 0xc0, !PT ;  /* 0xfffffff700007812 */ /* 0x004fe400078ec0ff */
[----:B-1-3--:R-:W-:-:S09]  /*7fb0*/  SHF.R.S32.HI R4, RZ, 0x1f, R29 ;  /* 0x0000001fff047819 */ /* 0x00afd2000001141d */
[C---:B------:R-:W-:Y:S01]  /*7fc0*/  @P0 LEA R2, P1, R29.reuse, UR4, 0x2 ;  /* 0x000000041d020c11 */ /* 0x040fe2000f8210ff */
[C---:B------:R-:W-:Y:S01]  /*7fd0*/  IMAD.SHL.U32 R23, R29.reuse, 0x4, RZ ;  /* 0x000000041d177824 */ /* 0x040fe200078e00ff */
[C-C-:B------:R-:W-:Y:S01]  /*7fe0*/  SHF.L.U64.HI R24, R29.reuse, 0x2, R4.reuse ;  /* 0x000000021d187819 */ /* 0x140fe20000010204 */
[----:B------:R0:W-:Y:S01]  /*7ff0*/  STL [R1+0x28], R4 ;  /* 0x0000280401007387 */ /* 0x0001e20000100800 */
[----:B------:R-:W-:Y:S01]  /*8000*/  @P0 LEA.HI.X R3, R29, UR5, R4, 0x2, P1 ;  /* 0x000000051d030c11 */ /* 0x000fe200088f1404 */
[----:B------:R-:W-:-:S04]  /*8010*/  ULDC.64 UR4, c[0x0][0xa00] ;  /* 0x0002800000047ab9 */ /* 0x000fc80000000a00 */
[----:B------:R1:W2:Y:S01]  /*8020*/  @P0 LDG.E R6, desc[UR50][R2.64] ;  /* 0x0000003202060981 */ /* 0x0002a2000c1e1900 */
[----:B------:R-:W-:-:S04]  /*8030*/  ISETP.NE.U32.AND P0, PT, RZ, UR4, PT ;  /* 0x00000004ff007c0c */ /* 0x000fc8000bf05070 */
[----:B------:R-:W-:Y:S02]  /*8040*/  ISETP.NE.AND.EX P2, PT, RZ, UR5, PT, P0 ;  /* 0x00000005ff007c0c */ /* 0x000fe4000bf45300 */
[----:B------:R-:W-:Y:S02]  /*8050*/  ISETP.NE.U32.AND P0, PT, RZ, UR6, PT ;  /* 0x00000006ff007c0c */ /* 0x000fe4000bf05070 */
[----:B-1----:R-:W-:Y:S02]  /*8060*/  IADD3 R2, P1, R23, UR4, RZ ;  /* 0x0000000417027c10 */ /* 0x002fe4000ff3e0ff */
[----:B------:R-:W-:Y:S02]  /*8070*/  ISETP.NE.AND.EX P0, PT, RZ, UR7, PT, P0 ;  /* 0x00000007ff007c0c */ /* 0x000fe4000bf05300 */
[----:B------:R-:W-:Y:S01]  /*8080*/  IADD3.X R3, R24, UR5, RZ, P1, !PT ;  /* 0x0000000518037c10 */ /* 0x000fe20008ffe4ff */
[----:B------:R-:W-:-:S04]  /*8090*/  ULDC.64 UR4, c[0x0][0x418] ;  /* 0x0001060000047ab9 */ /* 0x000fc80000000a00 */
[----:B------:R-:W-:-:S05]  /*80a0*/  @P2 LOP3.LUT R0, R0, 0x8, RZ, 0xfc, !PT ;  /* 0x0000000800002812 */ /* 0x000fca00078efcff */
[----:B------:R1:W-:Y:S01]  /*80b0*/  STL [R1+0x8], R0 ;  /* 0x0000080001007387 */ /* 0x0003e20000100800 */
[----:B0-----:R-:W-:-:S04]  /*80c0*/  @P0 IADD3 R4, P1, R23, UR6, RZ ;  /* 0x0000000617040c10 */ /* 0x001fc8000ff3e0ff */
[----:B------:R-:W-:Y:S01]  /*80d0*/  @P0 IADD3.X R5, R24, UR7, RZ, P1, !PT ;  /* 0x0000000718050c10 */ /* 0x000fe20008ffe4ff */
[----:B-1----:R-:W-:-:S04]  /*80e0*/  IMAD.MOV.U32 R0, RZ, RZ, RZ ;  /* 0x000000ffff007224 */ /* 0x002fc800078e00ff */
[----:B------:R-:W3:Y:S04]  /*80f0*/  @P0 LDG.E R4, desc[UR50][R4.64] ;  /* 0x0000003204040981 */ /* 0x000ee8000c1e1900 */
[----:B------:R-:W4:Y:S01]  /*8100*/  @P2 LDG.E R0, desc[UR50][R2.64] ;  /* 0x0000003202002981 */ /* 0x000f22000c1e1900 */
[----:B------:R-:W-:-:S03]  /*8110*/  UISETP.NE.U32.AND UP0, UPT, UR4, URZ, UPT ;  /* 0x0000003f0400728c */ /* 0x000fc6000bf05070 */
[----:B------:R-:W-:Y:S01]  /*8120*/  ULDC UR4, c[0x0][0x424] ;  /* 0x0001090000047ab9 */ /* 0x000fe20000000800 */
[----:B------:R-:W-:-:S03]  /*8130*/  UISETP.NE.AND.EX UP0, UPT, UR5, URZ, UPT, UP0 ;  /* 0x0000003f0500728c */ /* 0x000fc6000bf05300 */
[----:B------:R-:W-:Y:S01]  /*8140*/  ULDC UR5, c[0x0][0x2f0] ;  /* 0x0000bc0000057ab9 */ /* 0x000fe20000000800 */
[----:B------:R-:W-:-:S04]  /*8150*/  USEL UR4, UR4, 0x1, UP0 ;  /* 0x0000000104047887 */ /* 0x000fc80008000000 */
[----:B------:R-:W-:Y:S01]  /*8160*/  UIMAD UR4, UR4, UR5, URZ ;  /* 0x00000005040472a4 */ /* 0x000fe2000f8e023f */
[----:B----4-:R0:W-:Y:S04]  /*8170*/  STL [R1+0x20], R0 ;  /* 0x0000200001007387 */ /* 0x0101e80000100800 */
[----:B--2---:R1:W-:Y:S04]  /*8180*/  STL [R1+0x14], R6 ;  /* 0x0000140601007387 */ /* 0x0043e80000100800 */
[----:B---3--:R1:W-:Y:S01]  /*8190*/  @P0 STL [R1+0x2c], R4 ;  /* 0x00002c0401000387 */ /* 0x0083e20000100800 */
[----:B0-----:R-:W-:Y:S01]  /*81a0*/  IMAD.U32 R0, RZ, RZ, UR4 ;  /* 0x00000004ff007e24 */ /* 0x001fe2000f8e00ff */
[----:B------:R-:W-:Y:S06]  /*81b0*/  @P0 BRA `(.L_x_12968) ;  /* 0x0000000000200947 */ /* 0x000fec0003800000 */
        /* <DEDUP_REMOVED lines=8> */
.L_x_12968:
[----:B01----:R-:W-:Y:S01]  /*8240*/  MOV R4, R29 ;  /* 0x0000001d00047202 */ /* 0x003fe20000000f00 */
        /* <DEDUP_REMOVED lines=9> */
.L_x_12969:
        /* <DEDUP_REMOVED lines=9> */
.L_x_12970:
[----:B0-2--5:R-:W-:Y:S01]  /*8370*/  IMAD.IADD R2, R0, 0x1, -R6 ;  /* 0x0000000100027824 */ /* 0x025fe200078e0a06 */
[----:B------:R-:W-:Y:S03]  /*8380*/  BSSY B7, `(.L_x_12971) ;  /* 0x00003a4000077945 */ /* 0x000fe60003800000 */
[C---:B------:R-:W-:Y:S01]  /*8390*/  VIADD R0, R2.reuse, 0x7f ;  /* 0x0000007f02007836 */ /* 0x040fe20000000000 */
[----:B------:R0:W-:Y:S01]  /*83a0*/  STL [R1+0x10], R2 ;  /* 0x0000100201007387 */ /* 0x0001e20000100800 */
[----:B------:R-:W-:-:S03]  /*83b0*/  ISETP.GT.AND P0, PT, R2, RZ, PT ;  /* 0x000000ff0200720c */ /* 0x000fc60003f04270 */
[----:B------:R-:W-:-:S04]  /*83c0*/  SHF.R.S32.HI R3, RZ, 0x1f, R0 ;  /* 0x0000001fff037819 */ /* 0x000fc80000011400 */
[----:B------:R-:W-:-:S05]  /*83d0*/  LEA.HI R0, R3, R0, RZ, 0x7 ;  /* 0x0000000003007211 */ /* 0x000fca00078f38ff */
[----:B------:R0:W-:Y:S01]  /*83e0*/  STL [R1+0x34], R0 ;  /* 0x0000340001007387 */ /* 0x0001e20000100800 */
[----:B------:R-:W-:Y:S05]  /*83f0*/  @P0 BRA `(.L_x_12972) ;  /* 0x0000000000440947 */ /* 0x000fea0003800000 */
[----:B0-----:R-:W0:Y:S02]  /*8400*/  S2R R2, SR_TID.X ;  /* 0x0000000000027919 */ /* 0x001e240000002100 */
        /* <DEDUP_REMOVED lines=16> */
.L_x_12972:
        /* <DEDUP_REMOVED lines=20> */
.L_x_12975:
[----:B------:R-:W-:Y:S05]  /*8650*/  BSYNC B6 ;  /* 0x0000000000067941 */ /* 0x000fea0003800000 */
.L_x_12974:
        /* <DEDUP_REMOVED lines=20> */
.L_x_12978:
[----:B------:R0:W1:Y:S01]  /*87a0*/  LDC.64 R2, c[0x4][R26] ;  /* 0x010000001a027b82 */ /* 0x0000620000000a00 */
[----:B------:R-:W-:Y:S01]  /*87b0*/  ULDC.64 UR6, c[0x4][0x138] ;  /* 0x01004e0000067ab9 */ /* 0x000fe20000000a00 */
[----:B------:R-:W-:Y:S01]  /*87c0*/  ULDC.64 UR8, c[0x4][0x140] ;  /* 0x0100500000087ab9 */ /* 0x000fe20000000a00 */
[----:B------:R-:W-:Y:S01]  /*87d0*/  ULDC.64 UR4, c[0x4][0x18] ;  /* 0x0100060000047ab9 */ /* 0x000fe20000000a00 */
[----:B------:R-:W-:Y:S01]  /*87e0*/  MOV R4, UR6 ;  /* 0x0000000600047c02 */ /* 0x000fe20008000f00 */
[----:B------:R-:W-:Y:S01]  /*87f0*/  IMAD.U32 R5, RZ, RZ, UR7 ;  /* 0x00000007ff057e24 */ /* 0x000fe2000f8e00ff */
[----:B------:R-:W-:Y:S01]  /*8800*/  MOV R13, RZ ;  /* 0x000000ff000d7202 */ /* 0x000fe20000000f00 */
        /* <DEDUP_REMOVED lines=8> */
.L_x_12977:
[----:B------:R-:W-:Y:S05]  /*8890*/  BSYNC B6 ;  /* 0x0000000000067941 */ /* 0x000fea0003800000 */
.L_x_12976:
[----:B------:R0:W2:Y:S01]  /*88a0*/  LDL R21, [R1+0x4] ;  /* 0x0000040001157983 */ /* 0x0000a20000100800 */
[----:B------:R-:W-:Y:S01]  /*88b0*/  ULDC.64 UR4, c[0x0][0x9f8] ;  /* 0x00027e0000047ab9 */ /* 0x000fe20000000a00 */
[----:B------:R-:W1:Y:S01]  /*88c0*/  LDC R7, c[0x0][0x430] ;  /* 0x00010c00ff077b82 */ /* 0x000e620000000800 */
[----:B------:R-:W-:Y:S01]  /*88d0*/  ISETP.NE.U32.AND P0, PT, RZ, UR4, PT ;  /* 0x00000004ff007c0c */ /* 0x000fe2000bf05070 */
[----:B------:R-:W3:Y:S03]  /*88e0*/  LDL R26, [R1+0x34] ;  /* 0x00003400011a7983 */ /* 0x000ee60000100800 */
[----:B------:R-:W-:Y:S01]  /*88f0*/  ISETP.NE.AND.EX P0, PT, RZ, UR5, PT, P0 ;  /* 0x00000005ff007c0c */ /* 0x000fe2000bf05300 */
[----:B------:R-:W4:Y:S04]  /*8900*/  LDL R9, [R1+0x10] ;  /* 0x0000100001097983 */ /* 0x000f280000100800 */
[----:B------:R-:W4:Y:S01]  /*8910*/  LDL R4, [R1+0x14] ;  /* 0x0000140001047983 */ /* 0x000f220000100800 */
[----:B------:R-:W0:Y:S07]  /*8920*/  S2R R5, SR_TID.X ;  /* 0x0000000000057919 */ /* 0x000e2e0000002100 */
[----:B------:R-:W-:Y:S01]  /*8930*/  @P0 IADD3 R2, P1, R23, UR4, RZ ;  /* 0x0000000417020c10 */ /* 0x000fe2000ff3e0ff */
[----:B------:R-:W3:Y:S03]  /*8940*/  S2R R0, SR_TID.X ;  /* 0x0000000000007919 */ /* 0x000ee60000002100 */
[----:B------:R-:W-:Y:S01]  /*8950*/  @P0 IADD3.X R3, R24, UR5, RZ, P1, !PT ;  /* 0x0000000518030c10 */ /* 0x000fe20008ffe4ff */
[----:B------:R-:W4:Y:S04]  /*8960*/  LDL.LU R20, [R1+0x8] ;  /* 0x0000080001147983 */ /* 0x000f280000300800 */
[----:B--2---:R-:W2:Y:S01]  /*8970*/  @P0 LDG.E R21, desc[UR50][R2.64] ;  /* 0x0000003202150981 */ /* 0x004ea2000c1e1900 */
[----:B-1----:R-:W-:Y:S01]  /*8980*/  ISETP.NE.AND P2, PT, R7, 0x1, PT ;  /* 0x000000010700780c */ /* 0x002fe20003f45270 */
[----:B0-----:R-:W-:Y:S01]  /*8990*/  IMAD.SHL.U32 R5, R5, 0x10, RZ ;  /* 0x0000001005057824 */ /* 0x001fe200078e00ff */
[----:B---3--:R-:W-:-:S02]  /*89a0*/  LEA.HI.SX32 R26, R26, 0xffffffff, 0x19 ;  /* 0xffffffff1a1a7811 */ /* 0x008fc400078fcaff */
[----:B------:R-:W-:Y:S02]  /*89b0*/  LOP3.LUT R0, R0, 0x7f, RZ, 0xc0, !PT ;  /* 0x0000007f00007812 */ /* 0x000fe400078ec0ff */
[----:B------:R-:W-:Y:S01]  /*89c0*/  LOP3.LUT R5, R5, 0x70, RZ, 0xc0, !PT ;  /* 0x0000007005057812 */ /* 0x000fe200078ec0ff */
[----:B------:R-:W-:Y:S01]  /*89d0*/  IMAD.SHL.U32 R8, R26, 0x80, RZ ;  /* 0x000000801a087824 */ /* 0x000fe200078e00ff */
[----:B------:R-:W-:-:S04]  /*89e0*/  SHF.R.U32.HI R0, RZ, 0x3, R0 ;  /* 0x00000003ff007819 */ /* 0x000fc80000011600 */
[----:B------:R-:W-:Y:S01]  /*89f0*/  LOP3.LUT R5, R8, R0, R5, 0xfe, !PT ;  /* 0x0000000008057212 */ /* 0x000fe200078efe05 */
[----:B------:R-:W0:Y:S08]  /*8a00*/  @P2 LDC R6, c[0x0][0x434] ;  /* 0x00010d00ff062b82 */ /* 0x000e300000000800 */
[----:B------:R-:W1:Y:S01]  /*8a10*/  @P2 LDC R0, c[0x0][0x438] ;  /* 0x00010e00ff002b82 */ /* 0x000e620000000800 */
[----:B--2---:R-:W-:Y:S01]  /*8a20*/  @P0 STL [R1+0x4], R21 ;  /* 0x0000041501000387 */ /* 0x004fe20000100800 */
[C---:B----4-:R-:W-:Y:S01]  /*8a30*/  ISETP.GE.AND P0, PT, R5.reuse, R9, PT ;  /* 0x000000090500720c */ /* 0x050fe20003f06270 */
[----:B------:R-:W-:-:S04]  /*8a40*/  IMAD.IADD R5, R5, 0x1, R4 ;  /* 0x0000000105057824 */ /* 0x000fc800078e0204 */
[----:B0-----:R-:W-:-:S08]  /*8a50*/  @P2 IMAD.HI.U32 R6, R5, R6, RZ ;  /* 0x0000000605062227 */ /* 0x001fd000078e00ff */
[----:B------:R-:W0:Y:S01]  /*8a60*/  @!P0 LDC.64 R2, c[0x0][0x428] ;  /* 0x00010a00ff028b82 */ /* 0x000e220000000a00 */
[----:B------:R-:W-:Y:S01]  /*8a70*/  IMAD.MOV.U32 R4, RZ, RZ, R5 ;  /* 0x000000ffff047224 */ /* 0x000fe200078e0005 */
[----:B-1----:R-:W-:Y:S02]  /*8a80*/  @P2 SHF.R.U32.HI R4, RZ, R0, R6 ;  /* 0x00000000ff042219 */ /* 0x002fe40000011606 */
[----:B------:R-:W-:-:S03]  /*8a90*/  SHF.R.S32.HI R6, RZ, 0x1f, R21 ;  /* 0x0000001fff067819 */ /* 0x000fc60000011415 */
[--C-:B------:R-:W-:Y:S02]  /*8aa0*/  IMAD.MOV R0, RZ, RZ, -R4.reuse ;  /* 0x000000ffff007224 */ /* 0x100fe400078e0a04 */
[----:B------:R0:W-:Y:S02]  /*8ab0*/  STL [R1+0x18], R6 ;  /* 0x0000180601007387 */ /* 0x0001e40000100800 */
[----:B------:R-:W-:Y:S01]  /*8ac0*/  IMAD R0, R7, R0, R5 ;  /* 0x0000000007007224 */ /* 0x000fe200078e0205 */
[--C-:B------:R-:W-:Y:S01]  /*8ad0*/  @!P0 SHF.R.S32.HI R5, RZ, 0x1f, R4.reuse ;  /* 0x0000001fff058819 */ /* 0x100fe20000011404 */
[-C--:B0-----:R-:W-:Y:S02]  /*8ae0*/  @!P0 IMAD R6, R6, R2.reuse, RZ ;  /* 0x0000000206068224 */ /* 0x081fe400078e02ff */
[----:B------:R-:W-:-:S04]  /*8af0*/  @!P0 IMAD.WIDE.U32 R4, R21, R2, R4 ;  /* 0x0000000215048225 */ /* 0x000fc800078e0004 */
[----:B------:R-:W-:Y:S02]  /*8b00*/  @!P0 IMAD R7, R21, R3, R6 ;  /* 0x0000000315078224 */ /* 0x000fe400078e0206 */
[----:B------:R-:W0:Y:S02]  /*8b10*/  @!P0 LDC.64 R2, c[0x0][0x418] ;  /* 0x00010600ff028b82 */ /* 0x000e240000000a00 */
[----:B------:R-:W-:Y:S01]  /*8b20*/  @!P0 IMAD.IADD R7, R5, 0x1, R7 ;  /* 0x0000000105078824 */ /* 0x000fe200078e0207 */
[----:B0-----:R-:W-:Y:S01]  /*8b30*/  @!P0 LEA R6, P1, R4, R2, 0x2 ;  /* 0x0000000204068211 */ /* 0x001fe200078210ff */
[----:B------:R-:W-:-:S03]  /*8b40*/  IMAD.MOV.U32 R2, RZ, RZ, RZ ;  /* 0x000000ffff027224 */ /* 0x000fc600078e00ff */
[----:B------:R-:W-:-:S05]  /*8b50*/  @!P0 LEA.HI.X R7, R4, R3, R7, 0x2, P1 ;  /* 0x0000000304078211 */ /* 0x000fca00008f1407 */
[----:B------:R0:W5:Y:S01]  /*8b60*/  @!P0 LDG.E R2, desc[UR50][R6.64] ;  /* 0x0000003206028981 */ /* 0x000162000c1e1900 */
[----:B------:R-:W-:Y:S02]  /*8b70*/  LOP3.LUT R20, R20, 0xfffffffb, RZ, 0xc0, !PT ;  /* 0xfffffffb14147812 */ /* 0x000fe400078ec0ff */
[----:B------:R-:W-:Y:S02]  /*8b80*/  MOV R9, UR36 ;  /* 0x0000002400097c02 */ /* 0x000fe40008000f00 */
[----:B------:R-:W-:Y:S02]  /*8b90*/  @P2 LOP3.LUT R20, R20, 0x4, RZ, 0xfc, !PT ;  /* 0x0000000414142812 */ /* 0x000fe400078efcff */
[----:B------:R-:W-:Y:S02]  /*8ba0*/  ISETP.NE.AND P2, PT, R9, 0x3, PT ;  /* 0x000000030900780c */ /* 0x000fe40003f45270 */
[----:B------:R-:W-:-:S11]  /*8bb0*/  LOP3.LUT R20, R20, 0xfffffffd, RZ, 0xc0, !PT ;  /* 0xfffffffd14147812 */ /* 0x000fd600078ec0ff */
[----:B------:R-:W-:-:S05]  /*8bc0*/  @P2 LOP3.LUT R20, R20, 0x2, RZ, 0xfc, !PT ;  /* 0x0000000214142812 */ /* 0x000fca00078efcff */
[----:B------:R0:W-:Y:S01]  /*8bd0*/  STL [R1+0x8], R20 ;  /* 0x0000081401007387 */ /* 0x0001e20000100800 */
[----:B------:R-:W-:-:S03]  /*8be0*/  UMOV UR4, 0xffffffff ;  /* 0xffffffff00047882 */ /* 0x000fc60000000000 */
[----:B------:R-:W-:Y:S05]  /*8bf0*/  BRA.DIV UR4, `(.L_x_12979) ;  /* 0x0000004204507947 */ /* 0x000fea000b800000 */
.L_x_13045:
[----:B------:R-:W-:-:S05]  /*8c00*/  SHF.R.S32.HI R9, RZ, 0x1f, R18 ;  /* 0x0000001fff097819 */ /* 0x000fca0000011412 */
[----:B------:R1:W-:Y:S01]  /*8c10*/  STL [R1], R9 ;  /* 0x0000000901007387 */ /* 0x0003e20000100800 */
[----:B------:R-:W-:Y:S05]  /*8c20*/  @!P2 BRA `(.L_x_12980) ;  /* 0x000000000004a947 */ /* 0x000fea0003800000 */
[----:B------:R-:W-:Y:S01]  /*8c30*/  BPT.TRAP 0x1 ;  /* 0x000000040000795c */ /* 0x000fe20000300000 */
.L_x_12980:
[----:B0-----:R-:W-:Y:S01]  /*8c40*/  SHF.R.S32.HI R6, RZ, 0x1f, R0 ;  /* 0x0000001fff067819 */ /* 0x001fe20000011400 */
        /* <DEDUP_REMOVED lines=24> */
.L_x_13046:
[----:B------:R-:W-:Y:S05]  /*8dd0*/  BSYNC B0 ;  /* 0x0000000000007941 */ /* 0x000fea0003800000 */
.L_x_12981:
[----:B------:R-:W2:Y:S01]  /*8de0*/  LDL R12, [R1] ;  /* 0x00000000010c7983 */ /* 0x000ea20000100800 */
[----:B------:R-:W-:-:S03]  /*8df0*/  ULDC.64 UR4, c[0x0][0x300] ;  /* 0x0000c00000047ab9 */ /* 0x000fc60000000a00 */
[----:B------:R-:W3:Y:S04]  /*8e00*/  LDL R11, [R1+0x10] ;  /* 0x00001000010b7983 */ /* 0x000ee80000100800 */
[----:B-1----:R-:W4:Y:S01]  /*8e10*/  LDL.LU R9, [R1+0x8] ;  /* 0x0000080001097983 */ /* 0x002f220000300800 */
[----:B------:R-:W-:Y:S02]  /*8e20*/  IMAD R6, R6, UR4, RZ ;  /* 0x0000000406067c24 */ /* 0x000fe4000f8e02ff */
[C---:B0-----:R-:W-:Y:S01]  /*8e30*/  IMAD.WIDE.U32 R4, R0.reuse, UR4, RZ ;  /* 0x0000000400047c25 */ /* 0x041fe2000f8e00ff */
[----:B------:R-:W0:Y:S03]  /*8e40*/  S2R R10, SR_TID.X ;  /* 0x00000000000a7919 */ /* 0x000e260000002100 */
        /* <DEDUP_REMOVED lines=14> */
[----:B------:R-:W-:-:S03]  /*8f30*/  ULDC.64 UR4, c[0x0][0x2e8] ;  /* 0x0000ba0000047ab9 */ /* 0x000fc60000000a00 */
[----:B------:R-:W-:Y:S01]  /*8f40*/  IMAD.IADD R2, R5, 0x1, R0 ;  /* 0x0000000105027824 */ /* 0x000fe200078e0200 */
[----:B------:R-:W-:Y:S01]  /*8f50*/  LEA R0, P0, R4, UR4, 0x1 ;  /* 0x0000000404007c11 */ /* 0x000fe2000f8008ff */
[----:B------:R-:W-:Y:S01]  /*8f60*/  ULDC UR4, c[0x0][0x2f4] ;  /* 0x0000bd0000047ab9 */ /* 0x000fe20000000800 */
[----:B----4-:R-:W-:Y:S02]  /*8f70*/  LOP3.LUT R9, R9, 0xfffffffe, RZ, 0xc0, !PT ;  /* 0xfffffffe09097812 */ /* 0x010fe400078ec0ff */
[----:B------:R-:W-:Y:S01]  /*8f80*/  ISETP.GE.AND P2, PT, R28, UR4, PT ;  /* 0x000000041c007c0c */ /* 0x000fe2000bf46270 */
[----:B------:R-:W-:Y:S01]  /*8f90*/  UMOV UR4, 0xffffffff ;  /* 0xffffffff00047882 */ /* 0x000fe20000000000 */
[----:B------:R-:W-:Y:S02]  /*8fa0*/  LEA.HI.X R2, R4, UR5, R2, 0x1, P0 ;  /* 0x0000000504027c11 */ /* 0x000fe400080f0c02 */
[----:B---3--:R-:W-:-:S04]  /*8fb0*/  IADD3 R4, -R10, R11, -R8 ;  /* 0x0000000b0a047210 */ /* 0x008fc80007ffe908 */
[----:B------:R-:W-:-:S05]  /*8fc0*/  ISETP.GE.AND P0, PT, R4, 0x1, PT ;  /* 0x000000010400780c */ /* 0x000fca0003f06270 */
[----:B------:R-:W-:-:S05]  /*8fd0*/  @P2 LOP3.LUT R9, R9, 0x1, RZ, 0xfc, !PT ;  /* 0x0000000109092812 */ /* 0x000fca00078efcff */
[----:B------:R1:W-:Y:S01]  /*8fe0*/  STL [R1+0x8], R9 ;  /* 0x0000080901007387 */ /* 0x0003e20000100800 */
[C---:B0-----:R-:W-:Y:S01]  /*8ff0*/  IMAD.SHL.U32 R10, R12.reuse, 0x8, RZ ;  /* 0x000000080c0a7824 */ /* 0x041fe200078e00ff */
[----:B------:R-:W-:-:S04]  /*9000*/  SHF.L.U32 R11, R12, 0x3, RZ ;  /* 0x000000030c0b7819 */ /* 0x000fc800000006ff */
[----:B------:R-:W-:-:S04]  /*9010*/  LOP3.LUT R10, R10, 0x1f8, RZ, 0xc0, !PT ;  /* 0x000001f80a0a7812 */ /* 0x000fc800078ec0ff */
[----:B------:R-:W-:-:S04]  /*9020*/  LOP3.LUT R10, R10, 0x38, R12, 0x78, !PT ;  /* 0x000000380a0a7812 */ /* 0x000fc800078e780c */
[----:B------:R-:W-:-:S05]  /*9030*/  LOP3.LUT R10, R10, 0x200, R11, 0xf8, !PT ;  /* 0x000002000a0a7812 */ /* 0x000fca00078ef80b */
[----:B------:R-:W-:Y:S01]  /*9040*/  IMAD R5, R25, 0x2000, R10 ;  /* 0x0000200019057824 */ /* 0x000fe200078e020a */
[----:B-1----:R-:W-:Y:S06]  /*9050*/  BRA.DIV UR4, `(.L_x_12983) ;  /* 0x0000003e04807947 */ /* 0x002fec000b800000 */
        /* <DEDUP_REMOVED lines=71> */
[----:B--23--:R1:W-:Y:S02]  /*94d0*/  @P1 LDGSTS.E.BYPASS.LTC128B.128 [R8+0x11400], desc[UR50][R6.64], !P2 ;  /* 0x1140000006081fae */ /* 0x00c3e4000d101d72 */
.L_x_13064:
[----:B------:R-:W-:-:S13]  /*94e0*/  ISETP.GE.AND P0, PT, R4, 0x71, PT ;  /* 0x000000710400780c */ /* 0x000fda0003f06270 */
[----:B01----:R-:W-:Y:S01]  /*94f0*/  @P0 LEA R6, P1, R28, R0, 0x1 ;  /* 0x000000001c060211 */ /* 0x003fe200078208ff */
[----:B------:R-:W-:-:S04]  /*9500*/  @P0 IMAD R5, R5, 0x2, R22 ;  /* 0x0000000205050824 */ /* 0x000fc800078e0216 */
[----:B------:R-:W-:-:S05]  /*9510*/  @P0 IMAD.X R7, RZ, RZ, R2, P1 ;  /* 0x000000ffff070224 */ /* 0x000fca00008e0602 */
[----:B------:R-:W-:Y:S01]  /*9520*/  @!PT LDS RZ, [RZ] ;  /* 0x00000000fffff984 */ /* 0x000fe20000000800 */
[----:B------:R-:W-:Y:S01]  /*9530*/  @!PT LDS RZ, [RZ] ;  /* 0x00000000fffff984 */ /* 0x000fe20000000800 */
[----:B------:R-:W-:Y:S01]  /*9540*/  @!PT LDS RZ, [RZ] ;  /* 0x00000000fffff984 */ /* 0x000fe20000000800 */
[----:B------:R0:W-:Y:S01]  /*9550*/  @P0 LDGSTS.E.BYPASS.LTC128B.128 [R5+0x11c00], desc[UR50][R6.64], !P2 ;  /* 0x11c0000006050fae */ /* 0x0001e2000d101d72 */
[----:B------:R-:W-:Y:S01]  /*9560*/  PLOP3.LUT P0, PT, PT, PT, PT, 0x80, 0x0 ;  /* 0x000000000000781c */ /* 0x000fe20003f0f070 */
[----:B------:R-:W-:-:S12]  /*9570*/  NOP ;  /* 0x0000000000007918 */ /* 0x000fd80000000000 */
.L_x_12984:
        /* <DEDUP_REMOVED lines=11> */
.L_x_12985:
[----:B------:R1:W5:Y:S01]  /*9630*/  LDL R0, [R1+0x8] ;  /* 0x0000080001007983 */ /* 0x0003620000100800 */
[----:B------:R1:W-:Y:S03]  /*9640*/  SYNCS.ARRIVE.TRANS64.A1T0 RZ, [R3+URZ+0x16830], RZ ;  /* 0x016830ff03ff79a7 */ /* 0x0003e6000810003f */
[----:B0-----:R1:W5:Y:S04]  /*9650*/  LDL.LU R5, [R1+0x20] ;  /* 0x0000200001057983 */ /* 0x0013680000300800 */
[----:B------:R1:W5:Y:S02]  /*9660*/  LDL.LU R4, [R1+0x28] ;  /* 0x0000280001047983 */ /* 0x0003640000300800 */
[----:B------:R-:W-:Y:S05]  /*9670*/  WARPSYNC.ALL ;  /* 0x0000000000007948 */ /* 0x000fea0003800000 */
[----:B------:R-:W-:Y:S01]  /*9680*/  ULDC.64 UR4, c[0x0][0x298] ;  /* 0x0000a60000047ab9 */ /* 0x000fe20000000a00 */
[----:B------:R-:W-:Y:S01]  /*9690*/  VIADD R2, R22, 0x8400 ;  /* 0x0000840016027836 */ /* 0x000fe20000000000 */
[----:B------:R-:W-:Y:S01]  /*96a0*/  BSSY B6, `(.L_x_12986) ;  /* 0x000001f000067945 */ /* 0x000fe20003800000 */
[----:B------:R-:W-:Y:S03]  /*96b0*/  BAR.SYNC.DEFER_BLOCKING 0x8, 0x200 ;  /* 0x0208000000007b1d */ /* 0x000fe60000010000 */
[----:B------:R-:W-:-:S02]  /*96c0*/  LOP3.LUT P0, RZ, R2, 0x3ff, RZ, 0xc0, !PT ;  /* 0x000003ff02ff7812 */ /* 0x000fc4000780c0ff */
[----:B-----5:R-:W-:Y:S02]  /*96d0*/  LOP3.LUT P1, RZ, R0, 0x8, RZ, 0xc0, !PT ;  /* 0x0000000800ff7812 */ /* 0x020fe4000782c0ff */
[----:B------:R-:W-:Y:S01]  /*96e0*/  SHF.R.S32.HI R0, RZ, 0x1f, R5 ;  /* 0x0000001fff007819 */ /* 0x000fe20000011405 */
[----:B-1----:R-:W-:Y:S01]  /*96f0*/  IMAD.WIDE.U32 R2, R5, UR4, RZ ;  /* 0x0000000405027c25 */ /* 0x002fe2000f8e00ff */
[----:B------:R-:W-:Y:S02]  /*9700*/  SEL R29, R29, RZ, !P1 ;  /* 0x000000ff1d1d7207 */ /* 0x000fe40004800000 */
[----:B------:R-:W-:Y:S01]  /*9710*/  SEL R4, R4, RZ, !P1 ;  /* 0x000000ff04047207 */ /* 0x000fe20004800000 */
[----:B------:R-:W-:Y:S01]  /*9720*/  IMAD R0, R0, UR4, RZ ;  /* 0x0000000400007c24 */ /* 0x000fe2000f8e02ff */
[----:B------:R0:W-:Y:S03]  /*9730*/  STL.64 [R1+0x20], R2 ;  /* 0x0000200201007387 */ /* 0x0001e60000100a00 */
[----:B------:R-:W-:Y:S01]  /*9740*/  IMAD R0, R5, UR5, R0 ;  /* 0x0000000505007c24 */ /* 0x000fe2000f8e0200 */
[----:B------:R0:W-:Y:S03]  /*9750*/  STL [R1+0x30], R4 ;  /* 0x0000300401007387 */ /* 0x0001e60000100800 */
[----:B------:R-:W-:-:S05]  /*9760*/  IMAD.IADD R0, R3, 0x1, R0 ;  /* 0x0000000103007824 */ /* 0x000fca00078e0200 */
        /* <DEDUP_REMOVED lines=18> */
.L_x_12987:
[----:B------:R-:W-:Y:S05]  /*9890*/  BSYNC B6 ;  /* 0x0000000000067941 */ /* 0x000fea0003800000 */
.L_x_12986:
[----:B0-----:R-:W2:Y:S01]  /*98a0*/  LDL.LU R0, [R1+0x30] ;  /* 0x0000300001007983 */ /* 0x001ea20000300800 */
[----:B------:R-:W-:Y:S01]  /*98b0*/  ULDC.64 UR4, c[0x0][0x2d8] ;  /* 0x0000b60000047ab9 */ /* 0x000fe20000000a00 */
[----:B------:R-:W0:Y:S01]  /*98c0*/  LDC R9, c[0x0][0x448] ;  /* 0x00011200ff097b82 */ /* 0x000e220000000800 */
[----:B------:R-:W-:Y:S01]  /*98d0*/  ULDC.64 UR6, c[0x0][0x2c8] ;  /* 0x0000b20000067ab9 */ /* 0x000fe20000000a00 */
[----:B------:R-:W3:Y:S01]  /*98e0*/  LDL.LU R21, [R1+0x28] ;  /* 0x0000280001157983 */ /* 0x000ee20000300800 */
[----:B------:R-:W-:-:S03]  /*98f0*/  ULDC.64 UR8, c[0x0][0x280] ;  /* 0x0000a00000087ab9 */ /* 0x000fc60000000a00 */
[----:B------:R-:W3:Y:S04]  /*9900*/  LDL.LU.64 R2, [R1+0x20] ;  /* 0x0000200001027983 */ /* 0x000ee80000300a00 */
[----:B------:R-:W4:Y:S04]  /*9910*/  LDL R20, [R1] ;  /* 0x0000000001147983 */ /* 0x000f280000100800 */
[----:B------:R1:W5:Y:S01]  /*9920*/  LDL R10, [R1+0x1c] ;  /* 0x00001c00010a7983 */ /* 0x0003620000100800 */
[----:B0-----:R-:W-:-:S13]  /*9930*/  ISETP.NE.AND P0, PT, R9, 0x1, PT ;  /* 0x000000010900780c */ /* 0x001fda0003f05270 */
[----:B------:R-:W0:Y:S08]  /*9940*/  @P0 LDC R5, c[0x0][0x450] ;  /* 0x00011400ff050b82 */ /* 0x000e300000000800 */
[----:B------:R-:W1:Y:S01]  /*9950*/  @P0 LDC R8, c[0x0][0x450] ;  /* 0x00011400ff080b82 */ /* 0x000e620000000800 */
[----:B--2---:R-:W-:Y:S01]  /*9960*/  IMAD.MOV.U32 R4, RZ, RZ, R0 ;  /* 0x000000ffff047224 */ /* 0x004fe200078e0000 */
[----:B---3--:R-:W-:-:S02]  /*9970*/  MOV R3, R21 ;  /* 0x0000001500037202 */ /* 0x008fc40000000f00 */
        /* <DEDUP_REMOVED lines=8> */
[----:B------:R-:W4:Y:S01]  /*9a00*/  @P0 LDC R4, c[0x0][0x44c] ;  /* 0x00011300ff040b82 */ /* 0x000f220000000800 */
        /* <DEDUP_REMOVED lines=11> */
[----:B----4-:R-:W-:-:S04]  /*9ac0*/  @P0 IMAD.HI.U32 R0, R6, R4, RZ ;  /* 0x0000000406000227 */ /* 0x010fc800078e00ff */
[----:B------:R-:W-:Y:S01]  /*9ad0*/  IMAD.MOV.U32 R4, RZ, RZ, R6 ;  /* 0x000000ffff047224 */ /* 0x000fe200078e0006 */
[----:B0-----:R-:W-:-:S04]  /*9ae0*/  @P0 SHF.R.U32.HI R4, RZ, R5, R0 ;  /* 0x00000005ff040219 */ /* 0x001fc80000011600 */
[----:B------:R-:W-:-:S05]  /*9af0*/  SHF.R.S32.HI R0, RZ, 0x1f, R4 ;  /* 0x0000001fff007819 */ /* 0x000fca0000011404 */
[----:B------:R-:W-:-:S04]  /*9b00*/  IMAD R0, R0, UR4, RZ ;  /* 0x0000000400007c24 */ /* 0x000fc8000f8e02ff */
[C---:B------:R-:W-:Y:S02]  /*9b10*/  IMAD R7, R4.reuse, UR5, R0 ;  /* 0x0000000504077c24 */ /* 0x040fe4000f8e0200 */
[----:B------:R-:W-:Y:S02]  /*9b20*/  IMAD.MOV R0, RZ, RZ, -R4 ;  /* 0x000000ffff007224 */ /* 0x000fe400078e0a04 */
[----:B------:R-:W-:-:S04]  /*9b30*/  IMAD.WIDE.U32 R4, R4, UR4, R2 ;  /* 0x0000000404047c25 */ /* 0x000fc8000f8e0002 */
[----:B------:R-:W-:Y:S02]  /*9b40*/  IMAD R0, R9, R0, R6 ;  /* 0x0000000009007224 */ /* 0x000fe400078e0206 */
[----:B------:R-:W-:-:S03]  /*9b50*/  IMAD.IADD R5, R5, 0x1, R7 ;  /* 0x0000000105057824 */ /* 0x000fc600078e0207 */
[----:B------:R-:W-:-:S05]  /*9b60*/  SHF.R.S32.HI R7, RZ, 0x1f, R0 ;  /* 0x0000001fff077819 */ /* 0x000fca0000011400 */
[----:B------:R-:W-:Y:S02]  /*9b70*/  IMAD R7, R7, UR6, RZ ;  /* 0x0000000607077c24 */ /* 0x000fe4000f8e02ff */
[----:B------:R-:W-:-:S04]  /*9b80*/  IMAD.WIDE.U32 R4, R0, UR6, R4 ;  /* 0x0000000600047c25 */ /* 0x000fc8000f8e0004 */
[----:B------:R-:W-:-:S04]  /*9b90*/  IMAD R7, R0, UR7, R7 ;  /* 0x0000000700077c24 */ /* 0x000fc8000f8e0207 */
[----:B------:R-:W-:Y:S02]  /*9ba0*/  IMAD.IADD R5, R5, 0x1, R7 ;  /* 0x0000000105057824 */ /* 0x000fe400078e0207 */
[----:B------:R-:W0:Y:S01]  /*9bb0*/  @P0 LDC R7, c[0x0][0x44c] ;  /* 0x00011300ff070b82 */ /* 0x000e220000000800 */
[----:B------:R-:W-:-:S04]  /*9bc0*/  LEA R0, P1, R4, UR8, 0x1 ;  /* 0x0000000804007c11 */ /* 0x000fc8000f8208ff */
[----:B------:R-:W-:Y:S02]  /*9bd0*/  LEA.HI.X R4, R4, UR9, R5, 0x1, P1 ;  /* 0x0000000904047c11 */ /* 0x000fe400088f0c05 */
[----:B------:R-:W-:-:S05]  /*9be0*/  IADD3 R5, R6, 0x80, RZ ;  /* 0x0000008006057810 */ /* 0x000fca0007ffe0ff */
[----:B------:R-:W-:Y:S01]  /*9bf0*/  IMAD.MOV.U32 R6, RZ, RZ, R5 ;  /* 0x000000ffff067224 */ /* 0x000fe200078e0005 */
[----:B------:R-:W3:Y:S01]  /*9c00*/  S2R R20, SR_TID.X ;  /* 0x0000000000147919 */ /* 0x000ee20000002100 */
[----:B0-----:R-:W-:-:S05]  /*9c10*/  @P0 IMAD.HI.U32 R7, R5, R7, RZ ;  /* 0x0000000705070227 */ /* 0x001fca00078e00ff */
[----:B-1----:R-:W-:-:S05]  /*9c20*/  @P0 SHF.R.U32.HI R6, RZ, R8, R7 ;  /* 0x00000008ff060219 */ /* 0x002fca0000011607 */
[----:B------:R-:W-:-:S04]  /*9c30*/  IMAD.MOV R7, RZ, RZ, -R6 ;  /* 0x000000ffff077224 */ /* 0x000fc800078e0a06 */
[----:B------:R-:W-:Y:S01]  /*9c40*/  IMAD R5, R9, R7, R5 ;  /* 0x0000000709057224 */ /* 0x000fe200078e0205 */
[----:B------:R-:W-:Y:S01]  /*9c50*/  SHF.R.S32.HI R7, RZ, 0x1f, R6 ;  /* 0x0000001fff077819 */ /* 0x000fe20000011406 */
[----:B------:R-:W-:-:S04]  /*9c60*/  IMAD.WIDE.U32 R2, R6, UR4, R2 ;  /* 0x0000000406027c25 */ /* 0x000fc8000f8e0002 */
[----:B------:R-:W-:Y:S01]  /*9c70*/  IMAD R7, R7, UR4, RZ ;  /* 0x0000000407077c24 */ /* 0x000fe2000f8e02ff */
[----:B------:R-:W-:-:S03]  /*9c80*/  ULDC UR4, c[0x0][0x2b8] ;  /* 0x0000ae0000047ab9 */ /* 0x000fc60000000800 */
[----:B------:R-:W-:Y:S01]  /*9c90*/  IMAD R7, R6, UR5, R7 ;  /* 0x0000000506077c24 */ /* 0x000fe2000f8e0207 */
[----:B------:R-:W-:-:S03]  /*9ca0*/  SHF.R.S32.HI R6, RZ, 0x1f, R5 ;  /* 0x0000001fff067819 */ /* 0x000fc60000011405 */
[----:B------:R-:W-:Y:S02]  /*9cb0*/  IMAD.IADD R3, R3, 0x1, R7 ;  /* 0x0000000103037824 */ /* 0x000fe400078e0207 */
[----:B------:R-:W-:Y:S02]  /*9cc0*/  IMAD R6, R6, UR6, RZ ;  /* 0x0000000606067c24 */ /* 0x000fe4000f8e02ff */
[----:B------:R-:W-:-:S04]  /*9cd0*/  IMAD.WIDE.U32 R2, R5, UR6, R2 ;  /* 0x0000000605027c25 */ /* 0x000fc8000f8e0002 */
[----:B------:R-:W-:Y:S01]  /*9ce0*/  IMAD R6, R5, UR7, R6 ;  /* 0x0000000705067c24 */ /* 0x000fe2000f8e0206 */
[----:B------:R-:W-:-:S03]  /*9cf0*/  LEA R5, P1, R2, UR8, 0x1 ;  /* 0x0000000802057c11 */ /* 0x000fc6000f8208ff */
[----:B------:R-:W-:Y:S01]  /*9d00*/  IMAD.IADD R6, R3, 0x1, R6 ;  /* 0x0000000103067824 */ /* 0x000fe200078e0206 */
[----:B------:R-:W-:Y:S01]  /*9d10*/  ISETP.GE.AND P0, PT, R28, UR4, PT ;  /* 0x000000041c007c0c */ /* 0x000fe2000bf06270 */
[----:B------:R-:W-:Y:S01]  /*9d20*/  UMOV UR4, 0xffffffff ;  /* 0xffffffff00047882 */ /* 0x000fe20000000000 */
[----:B---3--:R-:W-:Y:S02]  /*9d30*/  LOP3.LUT R20, R20, 0x7f, RZ, 0xc0, !PT ;  /* 0x0000007f14147812 */ /* 0x008fe400078ec0ff */
[----:B------:R-:W-:Y:S02]  /*9d40*/  LEA.HI.X R2, R2, UR9, R6, 0x1, P1 ;  /* 0x0000000902027c11 */ /* 0x000fe400088f0c06 */
[----:B------:R-:W-:Y:S01]  /*9d50*/  SHF.R.U32.HI R20, RZ, 0x3, R20 ;  /* 0x00000003ff147819 */ /* 0x000fe20000011614 */
[----:B--2---:R-:W-:Y:S06]  /*9d60*/  BRA.DIV UR4, `(.L_x_12988) ;  /* 0x0000003a04ec7947 */ /* 0x004fec000b800000 */
[----:B------:R-:W0:Y:S01]  /*9d70*/  SHFL.IDX PT, R7, R0, RZ, 0x181f ;  /* 0x00181fff00077589 */ /* 0x000e2200000e0000 */
[----:B-----5:R-:W-:Y:S02]  /*9d80*/  IMAD R3, R21, R9, RZ ;  /* 0x0000000915037224 */ /* 0x020fe400078e02ff */
[----:B------:R-:W-:Y:S01]  /*9d90*/  IMAD R17, R17, 0xc0, R20 ;  /* 0x000000c011117824 */ /* 0x000fe200078e0214 */
[----:B------:R-:W1:Y:S04]  /*9da0*/  SHFL.IDX PT, R6, R4, RZ, 0x181f ;  /* 0x00181fff04067589 */ /* 0x000e6800000e0000 */
[----:B------:R-:W-:-:S13]  /*9db0*/  ISETP.GE.AND P2, PT, R17, R3, PT ;  /* 0x000000031100720c */ /* 0x000fda0003f46270 */
[----:B0-----:R-:W-:-:S05]  /*9dc0*/  @!P2 LEA R7, P1, R28, R7, 0x1 ;  /* 0x000000071c07a211 */ /* 0x001fca00078208ff */
[----:B-1----:R-:W-:-:S05]  /*9dd0*/  @!P2 IMAD.X R6, RZ, RZ, R6, P1 ;  /* 0x000000ffff06a224 */ /* 0x002fca00008e0606 */
[----:B------:R-:W-:-:S04]  /*9de0*/  @!P2 LOP3.LUT R7, R7, R6, RZ, 0x3c, !PT ;  /* 0x000000060707a212 */ /* 0x000fc800078e3cff */
[----:B------:R-:W-:-:S04]  /*9df0*/  @!P2 LOP3.LUT R6, R7, R6, RZ, 0x3c, !PT ;  /* 0x000000060706a212 */ /* 0x000fc800078e3cff */
[----:B------:R-:W-:-:S05]  /*9e00*/  @!P2 LOP3.LUT R7, R7, R6, RZ, 0x3c, !PT ;  /* 0x000000060707a212 */ /* 0x000fca00078e3cff */
[----:B------:R-:W-:Y:S01]  /*9e10*/  @!PT LDS RZ, [RZ] ;  /* 0x00000000fffff984 */ /* 0x000fe20000000800 */
[----:B------:R0:W-:Y:S02]  /*9e20*/  @!P2 LDGSTS.E.BYPASS.LTC128B.128 [R10+0x8400], desc[UR50][R6.64], !P0 ;  /* 0x08400000060aafae */ /* 0x0001e4000c101d72 */
[----:B0-----:R-:W-:Y:S02]  /*9e30*/  VIADD R6, R17, 0x10 ;  /* 0x0000001011067836 */ /* 0x001fe40000000000 */
        /* <DEDUP_REMOVED lines=8> */
[----:B------:R0:W-:Y:S02]  /*9ec0*/  @!P1 LDGSTS.E.BYPASS.LTC128B.128 [R10+0x8c00], desc[UR50][R6.64], !P0 ;  /* 0x08c00000060a9fae */ /* 0x0001e4000c101d72 */
[----:B0-----:R-:W-:Y:S02]  /*9ed0*/  IADD3 R6, R17, 0x20, RZ ;  /* 0x0000002011067810 */ /* 0x001fe40007ffe0ff */
[----:B------:R-:W0:Y:S02]  /*9ee0*/  SHFL.IDX PT, R7, R0, 0x2, 0x181f ;  /* 0x00581f0000077f89 */ /* 0x000e2400000e0000 */
        /* <DEDUP_REMOVED lines=41> */
[----:B------:R-:W1:Y:S04]  /*a180*/  SHFL.IDX PT, R6, R4, 0x6, 0x181f ;  /* 0x00d81f0004067f89 */ /* 0x000e6800000e0000 */
[----:B------:R-:W-:Y:S07]  /*a190*/  SHFL.IDX PT, R4, R4, 0x7, 0x181f ;  /* 0x00f81f0004047f89 */ /* 0x000fee00000e0000 */
[----:B0-----:R-:W-:-:S05]  /*a1a0*/  @!P1 LEA R7, P2, R28, R7, 0x1 ;  /* 0x000000071c079211 */ /* 0x001fca00078408ff */
[----:B-1----:R-:W-:-:S05]  /*a1b0*/  @!P1 IMAD.X R6, RZ, RZ, R6, P2 ;  /* 0x000000ffff069224 */ /* 0x002fca00010e0606 */
[----:B------:R-:W-:-:S04]  /*a1c0*/  @!P1 LOP3.LUT R7, R7, R6, RZ, 0x3c, !PT ;  /* 0x0000000607079212 */ /* 0x000fc800078e3cff */
[----:B------:R-:W-:-:S04]  /*a1d0*/  @!P1 LOP3.LUT R6, R7, R6, RZ, 0x3c, !PT ;  /* 0x0000000607069212 */ /* 0x000fc800078e3cff */
[----:B------:R-:W-:-:S05]  /*a1e0*/  @!P1 LOP3.LUT R7, R7, R6, RZ, 0x3c, !PT ;  /* 0x0000000607079212 */ /* 0x000fca00078e3cff */
[----:B------:R0:W-:Y:S04]  /*a1f0*/  @!P1 LDGSTS.E.BYPASS.LTC128B.128 [R10+0xb400], desc[UR50][R6.64], !P0 ;  /* 0x0b400000060a9fae */ /* 0x0001e8000c101d72 */
[----:B0-----:R0:W1:Y:S02]  /*a200*/  SHFL.IDX PT, R6, R0, 0x7, 0x181f ;  /* 0x00f81f0000067f89 */ /* 0x00106400000e0000 */
[----:B0-----:R-:W-:-:S05]  /*a210*/  VIADD R0, R17, 0x80 ;  /* 0x0000008011007836 */ /* 0x001fca0000000000 */
[----:B------:R-:W-:Y:S01]  /*a220*/  ISETP.GE.AND P1, PT, R0, R3, PT ;  /* 0x000000030000720c */ /* 0x000fe20003f26270 */
[----:B------:R-:W-:-:S05]  /*a230*/  VIADD R0, R17, 0x70 ;  /* 0x0000007011007836 */ /* 0x000fca0000000000 */
[----:B------:R-:W-:Y:S02]  /*a240*/  ISETP.GE.AND P2, PT, R0, R3, PT ;  /* 0x000000030000720c */ /* 0x000fe40003f46270 */
[----:B------:R-:W-:Y:S11]  /*a250*/  SHFL.IDX PT, R0, R2, RZ, 0x181f ;  /* 0x00181fff02007589 */ /* 0x000ff600000e0000 */
[----:B-1----:R-:W-:-:S05]  /*a260*/  @!P2 LEA R6, P3, R28, R6, 0x1 ;  /* 0x000000061c06a211 */ /* 0x002fca00078608ff */
[----:B------:R-:W-:Y:S02]  /*a270*/  @!P2 IMAD.X R7, RZ, RZ, R4, P3 ;  /* 0x000000ffff07a224 */ /* 0x000fe400018e0604 */
[----:B------:R-:W0:Y:S04]  /*a280*/  SHFL.IDX PT, R4, R5, RZ, 0x181f ;  /* 0x00181fff05047589 */ /* 0x000e2800000e0000 */
[----:B------:R1:W-:Y:S01]  /*a290*/  @!P2 LDGSTS.E.BYPASS.LTC128B.128 [R10+0xbc00], desc[UR50][R6.64], !P0 ;  /* 0x0bc00000060aafae */ /* 0x0003e2000c101d72 */
[----:B0-----:R-:W-:-:S05]  /*a2a0*/  @!P1 LEA R4, P3, R28, R4, 0x1 ;  /* 0x000000041c049211 */ /* 0x001fca00078608ff */
[----:B------:R-:W-:Y:S02]  /*a2b0*/  @!P1 IMAD.X R0, RZ, RZ, R0, P3 ;  /* 0x000000ffff009224 */ /* 0x000fe400018e0600 */
[----:B-1----:R-:W-:Y:S02]  /*a2c0*/  @!P1 IMAD.MOV.U32 R6, RZ, RZ, R4 ;  /* 0x000000ffff069224 */ /* 0x002fe400078e0004 */
[----:B------:R-:W-:Y:S01]  /*a2d0*/  @!P1 IMAD.MOV.U32 R7, RZ, RZ, R0 ;  /* 0x000000ffff079224 */ /* 0x000fe200078e0000 */
[----:B------:R-:W-:-:S04]  /*a2e0*/  IADD3 R0, R17, 0x90, RZ ;  /* 0x0000009011007810 */ /* 0x000fc80007ffe0ff */
[----:B------:R0:W-:Y:S01]  /*a2f0*/  @!P1 LDGSTS.E.BYPASS.LTC128B.128 [R10+0xc400], desc[UR50][R6.64], !P0 ;  /* 0x0c400000060a9fae */ /* 0x0001e2000c101d72 */
[----:B------:R-:W-:-:S03]  /*a300*/  ISETP.GE.AND P1, PT, R0, R3, PT ;  /* 0x000000030000720c */ /* 0x000fc60003f26270 */
[----:B------:R-:W-:Y:S04]  /*a310*/  SHFL.IDX PT, R0, R2, 0x1, 0x181f ;  /* 0x00381f0002007f89 */ /* 0x000fe800000e0000 */
[----:B0-----:R-:W0:Y:S06]  /*a320*/  SHFL.IDX PT, R6, R5, 0x1, 0x181f ;  /* 0x00381f0005067f89 */ /* 0x001e2c00000e0000 */
[----:B0-----:R-:W-:-:S05]  /*a330*/  @!P1 LEA R6, P2, R28, R6, 0x1 ;  /* 0x000000061c069211 */ /* 0x001fca00078408ff */
[----:B------:R-:W-:-:S04]  /*a340*/  @!P1 IMAD.X R0, RZ, RZ, R0, P2 ;  /* 0x000000ffff009224 */ /* 0x000fc800010e0600 */
[----:B------:R-:W-:Y:S02]  /*a350*/  @!P1 IMAD.MOV.U32 R7, RZ, RZ, R0 ;  /* 0x000000ffff079224 */ /* 0x000fe400078e0000 */
[----:B------:R-:W-:-:S03]  /*a360*/  VIADD R0, R17, 0xa0 ;  /* 0x000000a011007836 */ /* 0x000fc60000000000 */
[----:B------:R0:W-:Y:S02]  /*a370*/  @!P1 LDGSTS.E.BYPASS.LTC128B.128 [R10+0xcc00], desc[UR50][R6.64], !P0 ;  /* 0x0cc00000060a9fae */ /* 0x0001e4000c101d72 */
[----:B------:R-:W-:Y:S02]  /*a380*/  ISETP.GE.AND P2, PT, R0, R3, PT ;  /* 0x000000030000720c */ /* 0x000fe40003f46270 */
[----:B------:R-:W-:Y:S04]  /*a390*/  SHFL.IDX PT, R0, R2, 0x2, 0x181f ;  /* 0x00581f0002007f89 */ /* 0x000fe800000e0000 */
[----:B0-----:R-:W0:Y:S07]  /*a3a0*/  SHFL.IDX PT, R6, R5, 0x2, 0x181f ;  /* 0x00581f0005067f89 */ /* 0x001e2e00000e0000 */
[----:B0-----:R-:W-:-:S05]  /*a3b0*/  @!P2 LEA R6, P1, R28, R6, 0x1 ;  /* 0x000000061c06a211 */ /* 0x001fca00078208ff */
[----:B------:R-:W-:-:S04]  /*a3c0*/  @!P2 IMAD.X R0, RZ, RZ, R0, P1 ;  /* 0x000000ffff00a224 */ /* 0x000fc800008e0600 */
[----:B------:R-:W-:Y:S02]  /*a3d0*/  @!P2 IMAD.MOV.U32 R7, RZ, RZ, R0 ;  /* 0x000000ffff07a224 */ /* 0x000fe400078e0000 */
[----:B------:R0:W1:Y:S04]  /*a3e0*/  SHFL.IDX PT, R0, R2, 0x3, 0x181f ;  /* 0x00781f0002007f89 */ /* 0x00006800000e0000 */
[----:B------:R0:W-:Y:S04]  /*a3f0*/  @!P2 LDGSTS.E.BYPASS.LTC128B.128 [R10+0xd400], desc[UR50][R6.64], !P0 ;  /* 0x0d400000060aafae */ /* 0x0001e8000c101d72 */
[----:B------:R0:W2:Y:S02]  /*a400*/  SHFL.IDX PT, R2, R5, 0x3, 0x181f ;  /* 0x00781f0005027f89 */ /* 0x0000a400000e0000 */
.L_x_13089:
[----:B------:R-:W-:-:S05]  /*a410*/  VIADD R17, R17, 0xb0 ;  /* 0x000000b011117836 */ /* 0x000fca0000000000 */
[----:B------:R-:W-:-:S13]  /*a420*/  ISETP.GE.AND P1, PT, R17, R3, PT ;  /* 0x000000031100720c */ /* 0x000fda0003f26270 */
[----:B0-2---:R-:W-:-:S05]  /*a430*/  @!P1 LEA R2, P2, R28, R2, 0x1 ;  /* 0x000000021c029211 */ /* 0x005fca00078408ff */
[----:B-1----:R-:W-:-:S05]  /*a440*/  @!P1 IMAD.X R3, RZ, RZ, R0, P2 ;  /* 0x000000ffff039224 */ /* 0x002fca00010e0600 */
[----:B------:R-:W-:Y:S01]  /*a450*/  @!PT LDS RZ, [RZ] ;  /* 0x00000000fffff984 */ /* 0x000fe20000000800 */
[----:B------:R-:W-:Y:S01]  /*a460*/  @!PT LDS RZ, [RZ] ;  /* 0x00000000fffff984 */ /* 0x000fe20000000800 */
[----:B------:R-:W-:Y:S01]  /*a470*/  @!PT LDS RZ, [RZ] ;  /* 0x00000000fffff984 */ /* 0x000fe20000000800 */
[----:B------:R0:W-:Y:S01]  /*a480*/  @!P1 LDGSTS.E.BYPASS.LTC128B.128 [R10+0xdc00], desc[UR50][R2.64], !P0 ;  /* 0x0dc00000020a9fae */ /* 0x0001e2000c101d72 */
[----:B------:R-:W-:Y:S01]  /*a490*/  PLOP3.LUT P0, PT, PT, PT, PT, 0x80, 0x0 ;  /* 0x000000000000781c */ /* 0x000fe20003f0f070 */
[----:B------:R-:W-:-:S12]  /*a4a0*/  NOP ;  /* 0x0000000000007918 */ /* 0x000fd80000000000 */
.L_x_12989:
[----:B------:R-:W-:Y:S02]  /*a4b0*/  PLOP3.LUT P1, PT, P1, P0, PT, 0xa2, 0x0 ;  /* 0x000000000000781c */ /* 0x000fe40000f21472 */
[----:B------:R-:W-:-:S08]  /*a4c0*/  @P0 R2UR P1, UR4, R22 ;  /* 0x00000000160402ca */ /* 0x000fd00000020000 */
[----:B------:R-:W-:-:S05]  /*a4d0*/  @P0 PLOP3.LUT P0, PT, P1, PT, PT, 0x80, 0x0 ;  /* 0x000000000000081c */ /* 0x000fca0000f0f070 */
[----:B------:R-:W-:Y:S01]  /*a4e0*/  @!P1 SYNCS.ARRIVE.TRANS64.RED.A0T1 RZ, [UR4+0x16800], RZ ;  /* 0x016800ffffff99a7 */ /* 0x000fe20008200404 */
[----:B------:R-:W-:Y:S07]  /*a4f0*/  @!P1 ARRIVES.LDGSTSBAR.64.TRANSCNT [UR4+0x16800] ;  /* 0x01680000ff0099b0 */ /* 0x000fee0008000a84 */
[----:B------:R-:W-:Y:S05]  /*a500*/  @P0 BRA.U.ANY `(.L_x_12989) ;  /* 0xfffffffd00e80947 */ /* 0x000fea000393ffff */
[----:B0-----:R-:W2:Y:S02]  /*a510*/  LDL.LU R2, [R1+0x38] ;  /* 0x0000380001027983 */ /* 0x001ea40000300800 */
[----:B--2---:R-:W-:-:S04]  /*a520*/  IADD3 R2, R2, 0x1, RZ ;  /* 0x0000000102027810 */ /* 0x004fc80007ffe0ff */
[----:B------:R-:W-:Y:S01]  /*a530*/  LEA.HI R0, R2, R2, RZ, 0x1 ;  /* 0x0000000202007211 */ /* 0x000fe200078f08ff */
[----:B------:R0:W-:Y:S03]  /*a540*/  STL [R1+0x38], R2 ;  /* 0x0000380201007387 */ /* 0x0001e60000100800 */
[----:B------:R-:W-:-:S05]  /*a550*/  LOP3.LUT R0, R0, 0xfffffffe, RZ, 0xc0, !PT ;  /* 0xfffffffe00007812 */ /* 0x000fca00078ec0ff */
[----:B------:R-:W-:-:S05]  /*a560*/  IMAD.IADD R0, R2, 0x1, -R0 ;  /* 0x0000000102007824 */ /* 0x000fca00078e0a00 */
[----:B------:R-:W-:Y:S01]  /*a570*/  SHF.L.U32 R3, R0, 0x1f, RZ ;  /* 0x0000001f00037819 */ /* 0x000fe200000006ff */
[----:B------:R-:W-:Y:S01]  /*a580*/  NOP ;  /* 0x0000000000007918 */ /* 0x000fe20000000000 */
[----:B0-----:R-:W2:Y:S01]  /*a590*/  LDL R2, [R1+0x10] ;  /* 0x0000100001027983 */ /* 0x001ea20000100800 */
[----:B------:R0:W-:Y:S01]  /*a5a0*/  SYNCS.ARRIVE.TRANS64.A1T0 RZ, [R22+URZ+0x16800], RZ ;  /* 0x016800ff16ff79a7 */ /* 0x0001e2000810003f */
[----:B------:R-:W-:Y:S01]  /*a5b0*/  BSSY B0, `(.L_x_12990) ;  /* 0x0000004000007945 */ /* 0x000fe20003800000 */
[----:B------:R-:W1:Y:S01]  /*a5c0*/  SYNCS.PHASECHK.TRANS64.TRYWAIT P0, [R22+URZ+0x16820], R3 ;  /* 0x01682003160075a7 */ /* 0x000e62000800017f */
[----:B--2---:R-:W-:Y:S02]  /*a5d0*/  ISETP.GE.AND P1, PT, R2, 0x81, PT ;  /* 0x000000810200780c */ /* 0x004fe40003f26270 */
[----:B01----:R-:W-:Y:S11]  /*a5e0*/  @!P0 BRA `(.L_x_12991) ;  /* 0x0000004000b08947 */ /* 0x003ff60003800000 */
.L_x_13090:
[----:B------:R-:W-:Y:S05]  /*a5f0*/  BSYNC B0 ;  /* 0x0000000000007941 */ /* 0x000fea0003800000 */
.L_x_12990:
[----:B------:R-:W-:Y:S04]  /*a600*/  BSSY B0, `(.L_x_12992) ;  /* 0x0000106000007945 */ /* 0x000fe80003800000 */
[----:B------:R-:W-:Y:S05]  /*a610*/  @!P1 BRA `(.L_x_12993) ;  /* 0x0000001000109947 */ /* 0x000fea0003800000 */
[----:B------:R-:W2:Y:S01]  /*a620*/  LDL.LU R0, [R1+0x34] ;  /* 0x0000340001007983 */ /* 0x000ea20000300800 */
[----:B------:R-:W-:Y:S01]  /*a630*/  ULDC UR4, c[0x0][0x2f4] ;  /* 0x0000bd0000047ab9 */ /* 0x000fe20000000800 */
[----:B------:R-:W-:Y:S01]  /*a640*/  IMAD.MOV.U32 R17, RZ, RZ, R27 ;  /* 0x000000ffff117224 */ /* 0x000fe200078e001b */
[----:B------:R-:W-:Y:S01]  /*a650*/  ISETP.GE.AND P1, PT, R28, UR4, PT ;  /* 0x000000041c007c0c */ /* 0x000fe2000bf26270 */
[----:B------:R-:W-:Y:S02]  /*a660*/  IMAD.MOV.U32 R6, RZ, RZ, R25 ;  /* 0x000000ffff067224 */ /* 0x000fe400078e0019 */
[----:B------:R-:W-:Y:S01]  /*a670*/  IMAD.MOV.U32 R29, RZ, RZ, R26 ;  /* 0x000000ffff1d7224 */ /* 0x000fe200078e001a */
[----:B--2---:R-:W-:-:S09]  /*a680*/  LEA.HI.SX32 R7, R0, 0xfffffffe, 0x19 ;  /* 0xfffffffe00077811 */ /* 0x004fd200078fcaff */
.L_x_13006:
[----:B------:R-:W2:Y:S01]  /*a690*/  LDL R9, [R1+0x14] ;  /* 0x0000140001097983 */ /* 0x000ea20000100800 */
[----:B0-----:R-:W0:Y:S03]  /*a6a0*/  LDC R3, c[0x0][0x430] ;  /* 0x00010c00ff037b82 */ /* 0x001e260000000800 */
        /* <DEDUP_REMOVED lines=17> */
[----:B------:R-:W-:-:S05]  /*a7c0*/  IADD3 R0, -R2, RZ, RZ ;  /* 0x000000ff02007210 */ /* 0x000fca0007ffe1ff */
[----:B------:R-:W-:Y:S01]  /*a7d0*/  IMAD R0, R0, UR4, R3 ;  /* 0x0000000400007c24 */ /* 0x000fe2000f8e0203 */
[----:B------:R-:W-:Y:S01]  /*a7e0*/  ULDC.64 UR4, c[0x0][0x428] ;  /* 0x00010a0000047ab9 */ /* 0x000fe20000000a00 */
        /* <DEDUP_REMOVED lines=20> */
.L_x_12994:
[----:B------:R-:W-:Y:S01]  /*a930*/  IMAD R5, R25, 0x8, R22 ;  /* 0x0000000819057824 */ /* 0x000fe200078e0216 */
[----:B------:R-:W-:Y:S01]  /*a940*/  SHF.L.U32 R2, R27, 0x1f, RZ ;  /* 0x0000001f1b027819 */ /* 0x000fe200000006ff */
[----:B------:R-:W-:Y:S03]  /*a950*/  BSSY B1, `(.L_x_12995) ;  /* 0x0000003000017945 */ /* 0x000fe60003800000 */
[----:B------:R-:W0:Y:S02]  /*a960*/  SYNCS.PHASECHK.TRANS64.TRYWAIT P0, [R5+URZ+0x16840], R2 ;  /* 0x01684002050075a7 */ /* 0x000e24000800017f */
[----:B0-----:R-:W-:Y:S05]  /*a970*/  @!P0 BRA `(.L_x_12996) ;  /* 0x0000003c00e08947 */ /* 0x001fea0003800000 */
.L_x_13091:
[----:B------:R-:W-:Y:S05]  /*a980*/  BSYNC B1 ;  /* 0x0000000000017941 */ /* 0x000fea0003800000 */
.L_x_12995:
[----:B------:R-:W2:Y:S04]  /*a990*/  LDL R3, [R1+0x8] ;  /* 0x0000080001037983 */ /* 0x000ea80000100800 */
[----:B------:R-:W3:Y:S01]  /*a9a0*/  LDL R8, [R1] ;  /* 0x0000000001087983 */ /* 0x000ee20000100800 */
[----:B------:R-:W-:Y:S01]  /*a9b0*/  SHF.R.S32.HI R20, RZ, 0x1f, R0 ;  /* 0x0000001fff147819 */ /* 0x000fe20000011400 */
[----:B------:R-:W-:Y:S01]  /*a9c0*/  ULDC.64 UR4, c[0x0][0x300] ;  /* 0x0000c00000047ab9 */ /* 0x000fe20000000a00 */
[----:B------:R-:W1:Y:S03]  /*a9d0*/  S2R R9, SR_TID.X ;  /* 0x0000000000097919 */ /* 0x000e660000002100 */
[----:B------:R-:W-:-:S04]  /*a9e0*/  IMAD R7, R20, UR4, RZ ;  /* 0x0000000414077c24 */ /* 0x000fc8000f8e02ff */
[C---:B------:R-:W-:Y:S01]  /*a9f0*/  IMAD R7, R0.reuse, UR5, R7 ;  /* 0x0000000500077c24 */ /* 0x040fe2000f8e0207 */
[----:B-1----:R-:W-:Y:S02]  /*aa00*/  SHF.L.U32 R11, R9, 0x3, RZ ;  /* 0x00000003090b7819 */ /* 0x002fe400000006ff */
[----:B--2---:R-:W-:Y:S01]  /*aa10*/  LOP3.LUT P2, RZ, R3, 0x1, RZ, 0xc0, !PT ;  /* 0x0000000103ff7812 */ /* 0x004fe2000784c0ff */
        /* <DEDUP_REMOVED lines=8> */
[----:B---3--:R-:W-:Y:S02]  /*aaa0*/  IMAD R7, R8, UR4, RZ ;  /* 0x0000000408077c24 */ /* 0x008fe4000f8e02ff */
[----:B------:R-:W-:Y:S02]  /*aab0*/  IMAD.SHL.U32 R8, R9, 0x8, RZ ;  /* 0x0000000809087824 */ /* 0x000fe400078e00ff */
[C---:B------:R-:W-:Y:S02]  /*aac0*/  IMAD R7, R18.reuse, UR5, R7 ;  /* 0x0000000512077c24 */ /* 0x040fe4000f8e0207 */
[----:B------:R-:W-:Y:S01]  /*aad0*/  IMAD.WIDE.U32 R2, R18, UR4, R2 ;  /* 0x0000000412027c25 */ /* 0x000fe2000f8e0002 */
[----:B------:R-:W-:Y:S01]  /*aae0*/  LOP3.LUT R8, R8, 0x1f8, RZ, 0xc0, !PT ;  /* 0x000001f808087812 */ /* 0x000fe200078ec0ff */
[----:B------:R-:W-:-:S02]  /*aaf0*/  ULDC.64 UR4, c[0x0][0x2e8] ;  /* 0x0000ba0000047ab9 */ /* 0x000fc40000000a00 */
[----:B------:R-:W-:Y:S01]  /*ab00*/  IMAD.IADD R7, R7, 0x1, R3 ;  /* 0x0000000107077824 */ /* 0x000fe200078e0203 */
[----:B------:R-:W-:Y:S02]  /*ab10*/  LOP3.LUT R8, R8, 0x38, R9, 0x78, !PT ;  /* 0x0000003808087812 */ /* 0x000fe400078e7809 */
[----:B------:R-:W-:Y:S01]  /*ab20*/  LEA R9, P0, R2, UR4, 0x1 ;  /* 0x0000000402097c11 */ /* 0x000fe2000f8008ff */
[----:B------:R-:W-:Y:S01]  /*ab30*/  UMOV UR4, 0xffffffff ;  /* 0xffffffff00047882 */ /* 0x000fe20000000000 */
[----:B------:R-:W-:Y:S02]  /*ab40*/  LOP3.LUT R8, R8, 0x200, R11, 0xf8, !PT ;  /* 0x0000020008087812 */ /* 0x000fe400078ef80b */
[----:B------:R-:W-:-:S03]  /*ab50*/  LEA.HI.X R10, R2, UR5, R7, 0x1, P0 ;  /* 0x00000005020a7c11 */ /* 0x000fc600080f0c07 */
[----:B------:R-:W-:Y:S01]  /*ab60*/  IMAD R8, R25, 0x2000, R8 ;  /* 0x0000200019087824 */ /* 0x000fe200078e0208 */
        /* <DEDUP_REMOVED lines=41> */
.L_x_13109:
        /* <DEDUP_REMOVED lines=8> */
.L_x_12998:
        /* <DEDUP_REMOVED lines=11> */
.L_x_12999:
[----:B------:R1:W-:Y:S01]  /*af30*/  SYNCS.ARRIVE.TRANS64.A1T0 RZ, [R5+URZ+0x16830], RZ ;  /* 0x016830ff05ff79a7 */ /* 0x0003e2000810003f */
[----:B------:R-:W-:Y:S05]  /*af40*/  @!P3 BRA `(.L_x_13000) ;  /* 0x000000000004b947 */ /* 0x000fea0003800000 */
[----:B------:R-:W-:Y:S01]  /*af50*/  BPT.TRAP 0x1 ;  /* 0x000000040000795c */ /* 0x000fe20000300000 */
.L_x_13000:
[----:B------:R-:W-:Y:S01]  /*af60*/  SHF.L.U32 R2, R17, 0x1f, RZ ;  /* 0x0000001f11027819 */ /* 0x000fe200000006ff */
[----:B-1----:R-:W-:Y:S01]  /*af70*/  IMAD R5, R6, 0x8, R22 ;  /* 0x0000000806057824 */ /* 0x002fe200078e0216 */
[----:B------:R-:W-:Y:S03]  /*af80*/  BSSY B1, `(.L_x_13001) ;  /* 0x0000003000017945 */ /* 0x000fe60003800000 */
[----:B------:R-:W1:Y:S02]  /*af90*/  SYNCS.PHASECHK.TRANS64.TRYWAIT P0, [R5+URZ+0x16860], R2 ;  /* 0x01686002050075a7 */ /* 0x000e64000800017f */
[----:B-1----:R-:W-:Y:S05]  /*afa0*/  @!P0 BRA `(.L_x_13002) ;  /* 0x0000004000988947 */ /* 0x002fea0003800000 */
.L_x_13110:
[----:B------:R-:W-:Y:S05]  /*afb0*/  BSYNC B1 ;  /* 0x0000000000017941 */ /* 0x000fea0003800000 */
.L_x_13001:
[----:B------:R-:W2:Y:S01]  /*afc0*/  LDL R8, [R1+0x10] ;  /* 0x0000100001087983 */ /* 0x000ea20000100800 */
[----:B------:R-:W0:Y:S01]  /*afd0*/  S2R R11, SR_TID.X ;  /* 0x00000000000b7919 */ /* 0x000e220000002100 */
[----:B------:R-:W-:Y:S01]  /*afe0*/  UMOV UR4, 0xffffffff ;  /* 0xffffffff00047882 */ /* 0x000fe20000000000 */
[C---:B0-----:R-:W-:Y:S01]  /*aff0*/  IMAD.SHL.U32 R9, R11.reuse, 0x8, RZ ;  /* 0x000000080b097824 */ /* 0x041fe200078e00ff */
[----:B------:R-:W-:-:S04]  /*b000*/  SHF.L.U32 R10, R11, 0x3, RZ ;  /* 0x000000030b0a7819 */ /* 0x000fc800000006ff */
[----:B------:R-:W-:Y:S02]  /*b010*/  LOP3.LUT R9, R9, 0x1f8, RZ, 0xc0, !PT ;  /* 0x000001f809097812 */ /* 0x000fe400078ec0ff */
[----:B------:R-:W-:Y:S02]  /*b020*/  LOP3.LUT R3, R11, 0x7f, RZ, 0xc0, !PT ;  /* 0x0000007f0b037812 */ /* 0x000fe400078ec0ff */
        /* <DEDUP_REMOVED lines=8> */
[----:B------:R-:W-:Y:S01]  /*b0b0*/  ISETP.LT.OR P0, PT, R8, 0x1, P1 ;  /* 0x000000010800780c */ /* 0x000fe20000f01670 */
[----:B------:R-:W-:Y:S02]  /*b0c0*/  IMAD R6, R6, 0x2, R22 ;  /* 0x0000000206067824 */ /* 0x000fe400078e0216 */
[----:B------:R-:W1:Y:S01]  /*b0d0*/  SHFL.IDX PT, R3, R24, RZ, 0x181f ;  /* 0x00181fff18037589 */ /* 0x000e6200000e0000 */
[----:B0-----:R-:W-:-:S05]  /*b0e0*/  IADD3 R2, P2, R2, R7, RZ ;  /* 0x0000000702027210 */ /* 0x001fca0007f5e0ff */
[----:B-1----:R-:W-:-:S05]  /*b0f0*/  IMAD.X R3, RZ, RZ, R3, P2 ;  /* 0x000000ffff037224 */ /* 0x002fca00010e0603 */
[----:B------:R-:W-:Y:S01]  /*b100*/  @!PT LDS RZ, [RZ] ;  /* 0x00000000fffff984 */ /* 0x000fe20000000800 */
[----:B------:R0:W-:Y:S01]  /*b110*/  LDGSTS.E.BYPASS.LTC128B.128 [R6+0x400], desc[UR50][R2.64], !P0 ;  /* 0x0040000002067fae */ /* 0x0001e2000c101d72 */
[----:B------:R-:W-:-:S03]  /*b120*/  ISETP.LT.OR P0, PT, R8, 0x11, P1 ;  /* 0x000000110800780c */ /* 0x000fc60000f01670 */
[----:B0-----:R-:W0:Y:S04]  /*b130*/  SHFL.IDX PT, R2, R23, 0x1, 0x181f ;  /* 0x00381f0017027f89 */ /* 0x001e2800000e0000 */
[----:B------:R-:W1:Y:S01]  /*b140*/  SHFL.IDX PT, R3, R24, 0x1, 0x181f ;  /* 0x00381f0018037f89 */ /* 0x000e6200000e0000 */
[----:B0-----:R-:W-:-:S05]  /*b150*/  IADD3 R2, P2, R2, R7, RZ ;  /* 0x0000000702027210 */ /* 0x001fca0007f5e0ff */
[----:B-1----:R-:W-:-:S05]  /*b160*/  IMAD.X R3, RZ, RZ, R3, P2 ;  /* 0x000000ffff037224 */ /* 0x002fca00010e0603 */
        /* <DEDUP_REMOVED lines=10> */
[----:B0-----:R-:W-:-:S04]  /*b210*/  IADD3 R2, P2, R2, R7, RZ ;  /* 0x0000000702027210 */ /* 0x001fc80007f5e0ff */
[----:B-1----:R-:W-:-:S05]  /*b220*/  IADD3.X R3, RZ, R3, RZ, P2, !PT ;  /* 0x00000003ff037210 */ /* 0x002fca00017fe4ff */
        /* <DEDUP_REMOVED lines=15> */
[----:B------:R-:W1:Y:S04]  /*b320*/  SHFL.IDX PT, R3, R24, 0x6, 0x181f ;  /* 0x00d81f0018037f89 */ /* 0x000e6800000e0000 */
[----:B------:R-:W2:Y:S01]  /*b330*/  SHFL.IDX PT, R24, R24, 0x7, 0x181f ;  /* 0x00f81f0018187f89 */ /* 0x000ea200000e0000 */
[----:B0-----:R-:W-:-:S05]  /*b340*/  IADD3 R2, P2, R2, R7, RZ ;  /* 0x0000000702027210 */ /* 0x001fca0007f5e0ff */
[----:B-1----:R-:W-:-:S05]  /*b350*/  IMAD.X R3, RZ, RZ, R3, P2 ;  /* 0x000000ffff037224 */ /* 0x002fca00010e0603 */
[----:B------:R0:W-:Y:S04]  /*b360*/  LDGSTS.E.BYPASS.LTC128B.128 [R6+0x3400], desc[UR50][R2.64], !P0 ;  /* 0x0340000002067fae */ /* 0x0001e8000c101d72 */
[----:B0-2---:R0:W1:Y:S02]  /*b370*/  SHFL.IDX PT, R2, R23, 0x7, 0x181f ;  /* 0x00f81f0017027f89 */ /* 0x00506400000e0000 */
.L_x_13128:
[----:B------:R-:W2:Y:S01]  /*b380*/  LDL R9, [R1] ;  /* 0x0000000001097983 */ /* 0x000ea20000100800 */
[----:B------:R-:W-:Y:S01]  /*b390*/  ISETP.LT.OR P0, PT, R8, 0x71, P1 ;  /* 0x000000710800780c */ /* 0x000fe20000f01670 */
[----:B------:R-:W-:Y:S01]  /*b3a0*/  ULDC.64 UR4, c[0x0][0x328] ;  /* 0x0000ca0000047ab9 */ /* 0x000fe20000000a00 */
[----:B-1----:R-:W-:-:S05]  /*b3b0*/  IADD3 R2, P2, R2, R7, RZ ;  /* 0x0000000702027210 */ /* 0x002fca0007f5e0ff */
[----:B------:R-:W-:-:S06]  /*b3c0*/  IMAD.X R3, RZ, RZ, R24, P2 ;  /* 0x000000ffff037224 */ /* 0x000fcc00010e0618 */
[----:B------:R-:W-:Y:S01]  /*b3d0*/  @!PT LDS RZ, [RZ] ;  /* 0x00000000fffff984 */ /* 0x000fe20000000800 */
[----:B------:R-:W-:Y:S01]  /*b3e0*/  @!PT LDS RZ, [RZ] ;  /* 0x00000000fffff984 */ /* 0x000fe20000000800 */
[----:B------:R-:W-:Y:S01]  /*b3f0*/  @!PT LDS RZ, [RZ] ;  /* 0x00000000fffff984 */ /* 0x000fe20000000800 */
[----:B------:R1:W-:Y:S01]  /*b400*/  LDGSTS.E.BYPASS.LTC128B.128 [R6+0x3c00], desc[UR50][R2.64], !P0 ;  /* 0x03c0000002067fae */ /* 0x0003e2000c101d72 */
[----:B------:R-:W-:Y:S01]  /*b410*/  PLOP3.LUT P0, PT, PT, PT, PT, 0x80, 0x0 ;  /* 0x000000000000781c */ /* 0x000fe20003f0f070 */
[----:B-1----:R-:W-:Y:S02]  /*b420*/  IMAD R6, R20, UR4, RZ ;  /* 0x0000000414067c24 */ /* 0x002fe4000f8e02ff */
[----:B------:R-:W-:-:S04]  /*b430*/  IMAD.WIDE.U32 R2, R0, UR4, RZ ;  /* 0x0000000400027c25 */ /* 0x000fc8000f8e00ff */
[----:B------:R-:W-:Y:S01]  /*b440*/  IMAD R6, R0, UR5, R6 ;  /* 0x0000000500067c24 */ /* 0x000fe2000f8e0206 */
[----:B------:R-:W-:Y:S01]  /*b450*/  ULDC.64 UR4, c[0x0][0x338] ;  /* 0x0000ce0000047ab9 */ /* 0x000fe20000000a00 */
[----:B------:R-:W-:Y:S02]  /*b460*/  NOP ;  /* 0x0000000000007918 */ /* 0x000fe40000000000 */
[----:B------:R-:W-:Y:S02]  /*b470*/  IMAD.IADD R3, R3, 0x1, R6 ;  /* 0x0000000103037824 */ /* 0x000fe400078e0206 */
[----:B------:R-:W-:-:S04]  /*b480*/  IMAD.WIDE.U32 R2, R4, UR4, R2 ;  /* 0x0000000404027c25 */ /* 0x000fc8000f8e0002 */
[----:B------:R-:W-:-:S04]  /*b490*/  IMAD R0, R21, UR4, RZ ;  /* 0x0000000415007c24 */ /* 0x000fc8000f8e02ff */
        /* <DEDUP_REMOVED lines=9> */
[----:B------:R-:W-:-:S07]  /*b530*/  LEA.HI.X R24, R2, UR5, R0, 0x1, P2 ;  /* 0x0000000502187c11 */ /* 0x000fce00090f0c00 */
.L_x_13004:
[----:B------:R-:W-:Y:S02]  /*b540*/  PLOP3.LUT P2, PT, P2, P0, PT, 0xa2, 0x0 ;  /* 0x000000000000781c */ /* 0x000fe40001741472 */
[----:B------:R-:W-:-:S08]  /*b550*/  @P0 R2UR P2, UR4, R5 ;  /* 0x00000000050402ca */ /* 0x000fd00000040000 */
[----:B------:R-:W-:-:S05]  /*b560*/  @P0 PLOP3.LUT P0, PT, P2, PT, PT, 0x80, 0x0 ;  /* 0x000000000000081c */ /* 0x000fca000170f070 */
[----:B------:R-:W-:Y:S01]  /*b570*/  @!P2 SYNCS.ARRIVE.TRANS64.RED.A0T1 RZ, [UR4+0x16850], RZ ;  /* 0x016850ffffffa9a7 */ /* 0x000fe20008200404 */
[----:B------:R-:W-:Y:S07]  /*b580*/  @!P2 ARRIVES.LDGSTSBAR.64.TRANSCNT [UR4+0x16850] ;  /* 0x01685000ff00a9b0 */ /* 0x000fee0008000a84 */
[----:B------:R-:W-:Y:S05]  /*b590*/  @P0 BRA.U.ANY `(.L_x_13004) ;  /* 0xfffffffd00e80947 */ /* 0x000fea000393ffff */
[----:B------:R-:W-:Y:S01]  /*b5a0*/  NOP ;  /* 0x0000000000007918 */ /* 0x000fe20000000000 */
[----:B------:R-:W-:-:S04]  /*b5b0*/  MOV R0, UR36 ;  /* 0x0000002400007c02 */ /* 0x000fc80008000f00 */
[----:B------:R-:W-:-:S13]  /*b5c0*/  ISETP.NE.AND P3, PT, R0, 0x3, PT ;  /* 0x000000030000780c */ /* 0x000fda0003f65270 */
[----:B------:R-:W-:Y:S05]  /*b5d0*/  @!P3 BRA `(.L_x_13005) ;  /* 0x000000000004b947 */ /* 0x000fea0003800000 */
[----:B------:R-:W-:Y:S01]  /*b5e0*/  BPT.TRAP 0x1 ;  /* 0x000000040000795c */ /* 0x000fe20000300000 */
.L_x_13005:
[C---:B------:R-:W-:Y:S01]  /*b5f0*/  ISETP.GT.AND P0, PT, R26.reuse, RZ, PT ;  /* 0x000000ff1a00720c */ /* 0x040fe20003f04270 */
[----:B------:R1:W-:Y:S01]  /*b600*/  SYNCS.ARRIVE.TRANS64.A1T0 RZ, [R5+URZ+0x16850], RZ ;  /* 0x016850ff05ff79a7 */ /* 0x0003e2000810003f */
[----:B------:R-:W-:Y:S02]  /*b610*/  VIADD R7, R26, 0xffffffff ;  /* 0xffffffff1a077836 */ /* 0x000fe40000000000 */
[----:B------:R-:W-:Y:S02]  /*b620*/  IMAD.MOV.U32 R17, RZ, RZ, R27 ;  /* 0x000000ffff117224 */ /* 0x000fe400078e001b */
[----:B------:R-:W-:Y:S02]  /*b630*/  IMAD.MOV.U32 R6, RZ, RZ, R25 ;  /* 0x000000ffff067224 */ /* 0x000fe400078e0019 */
[----:B------:R-:W-:-:S05]  /*b640*/  IMAD.MOV.U32 R29, RZ, RZ, R26 ;  /* 0x000000ffff1d7224 */ /* 0x000fca00078e001a */
[----:B-1----:R-:W-:Y:S05]  /*b650*/  @P0 BRA `(.L_x_13006) ;  /* 0xfffffff0000c0947 */ /* 0x002fea000383ffff */
.L_x_12993:
[----:B------:R-:W-:Y:S05]  /*b660*/  BSYNC B0 ;  /* 0x0000000000007941 */ /* 0x000fea0003800000 */
.L_x_12992:
        /* <DEDUP_REMOVED lines=17> */
.L_x_13008:
[----:B------:R-:W-:Y:S05]  /*b780*/  BSYNC B0 ;  /* 0x0000000000007941 */ /* 0x000fea0003800000 */
.L_x_13007:
[----:B------:R-:W-:-:S05]  /*b790*/  IMAD.U32 R0, RZ, RZ, UR36 ;  /* 0x00000024ff007e24 */ /* 0x000fca000f8e00ff */
[----:B------:R-:W-:-:S13]  /*b7a0*/  ISETP.NE.AND P0, PT, R0, 0x3, PT ;  /* 0x000000030000780c */ /* 0x000fda0003f05270 */
[----:B------:R-:W-:Y:S05]  /*b7b0*/  @!P0 BRA `(.L_x_13009) ;  /* 0x0000000000048947 */ /* 0x000fea0003800000 */
[----:B------:R-:W-:Y:S01]  /*b7c0*/  BPT.TRAP 0x1 ;  /* 0x000000040000795c */ /* 0x000fe20000300000 */
.L_x_13009:
[----:B------:R-:W2:Y:S01]  /*b7d0*/  LDL.LU R2, [R1+0x10] ;  /* 0x0000100001027983 */ /* 0x000ea20000300800 */
[----:B------:R-:W-:Y:S01]  /*b7e0*/  IMAD R0, R25, 0x8, R22 ;  /* 0x0000000819007824 */ /* 0x000fe200078e0216 */
[----:B0-----:R-:W-:Y:S01]  /*b7f0*/  SHF.L.U32 R3, R27, 0x1f, RZ ;  /* 0x0000001f1b037819 */ /* 0x001fe200000006ff */
[----:B------:R-:W-:Y:S03]  /*b800*/  BSSY B0, `(.L_x_13010) ;  /* 0x0000004000007945 */ /* 0x000fe60003800000 */
[----:B------:R-:W0:Y:S01]  /*b810*/  SYNCS.PHASECHK.TRANS64.TRYWAIT P0, [R0+URZ+0x16860], R3 ;  /* 0x01686003000075a7 */ /* 0x000e22000800017f */
[----:B--2---:R-:W-:Y:S01]  /*b820*/  IMAD R6, R26, -0x80, R2 ;  /* 0xffffff801a067824 */ /* 0x004fe200078e0202 */
[----:B0-----:R-:W-:Y:S06]  /*b830*/  @!P0 BRA `(.L_x_13011) ;  /* 0x0000004000d08947 */ /* 0x001fec0003800000 */
.L_x_13129:
[----:B------:R-:W-:Y:S05]  /*b840*/  BSYNC B0 ;  /* 0x0000000000007941 */ /* 0x000fea0003800000 */
.L_x_13010:
[----:B------:R-:W1:Y:S01]  /*b850*/  S2R R2, SR_TID.X ;  /* 0x0000000000027919 */ /* 0x000e620000002100 */
[----:B------:R-:W-:Y:S01]  /*b860*/  UMOV UR4, 0xffffffff ;  /* 0xffffffff00047882 */ /* 0x000fe20000000000 */
[----:B------:R-:W2:Y:S01]  /*b870*/  S2R R7, SR_TID.X ;  /* 0x0000000000077919 */ /* 0x000ea20000002100 */
[----:B-1----:R-:W-:Y:S02]  /*b880*/  LOP3.LUT R5, R2, 0x7f, RZ, 0xc0, !PT ;  /* 0x0000007f02057812 */ /* 0x002fe400078ec0ff */
[C---:B--2---:R-:W-:Y:S01]  /*b890*/  SHF.L.U32 R2, R7.reuse, 0x3, RZ ;  /* 0x0000000307027819 */ /* 0x044fe200000006ff */
        /* <DEDUP_REMOVED lines=13> */
[----:B------:R-:W-:Y:S02]  /*b970*/  IMAD R4, R4, 0x2, R22 ;  /* 0x0000000204047824 */ /* 0x000fe400078e0216 */
[----:B------:R-:W-:Y:S01]  /*b980*/  ISETP.LT.OR P1, PT, R6, 0x1, P0 ;  /* 0x000000010600780c */ /* 0x000fe20000721670 */
[----:B------:R-:W2:Y:S04]  /*b990*/  SHFL.IDX PT, R9, R23, 0x1, 0x181f ;  /* 0x00381f0017097f89 */ /* 0x000ea800000e0000 */
[----:B------:R-:W3:Y:S04]  /*b9a0*/  SHFL.IDX PT, R7, R24, 0x1, 0x181f ;  /* 0x00381f0018077f89 */ /* 0x000ee800000e0000 */
[----:B------:R-:W4:Y:S04]  /*b9b0*/  SHFL.IDX PT, R10, R23, 0x2, 0x181f ;  /* 0x00581f00170a7f89 */ /* 0x000f2800000e0000 */
[----:B------:R-:W5:Y:S01]  /*b9c0*/  SHFL.IDX PT, R8, R24, 0x2, 0x181f ;  /* 0x00581f0018087f89 */ /* 0x000f6200000e0000 */
[----:B-1----:R-:W-:-:S03]  /*b9d0*/  IADD3 R2, P2, R14, R5, RZ ;  /* 0x000000050e027210 */ /* 0x002fc60007f5e0ff */
[----:B------:R-:W-:Y:S02]  /*b9e0*/  SHFL.IDX PT, R14, R23, 0x6, 0x181f ;  /* 0x00d81f00170e7f89 */ /* 0x000fe400000e0000 */
[----:B0-----:R-:W-:-:S05]  /*b9f0*/  IMAD.X R3, RZ, RZ, R3, P2 ;  /* 0x000000ffff037224 */ /* 0x001fca00010e0603 */
[----:B------:R2:W-:Y:S01]  /*ba00*/  LDGSTS.E.BYPASS.LTC128B.128 [R4+0x400], desc[UR50][R2.64], !P1 ;  /* 0x0040000002047fae */ /* 0x0005e2000c901d72 */
[C---:B------:R-:W-:Y:S02]  /*ba10*/  ISETP.LT.OR P1, PT, R6.reuse, 0x11, P0 ;  /* 0x000000110600780c */ /* 0x040fe40000721670 */
[----:B--2---:R-:W-:Y:S02]  /*ba20*/  IADD3 R2, P2, R9, R5, RZ ;  /* 0x0000000509027210 */ /* 0x004fe40007f5e0ff */
[----:B------:R-:W0:Y:S03]  /*ba30*/  SHFL.IDX PT, R9, R23, 0x3, 0x181f ;  /* 0x00781f0017097f89 */ /* 0x000e2600000e0000 */
[----:B---3--:R-:W-:Y:S02]  /*ba40*/  IMAD.X R3, RZ, RZ, R7, P2 ;  /* 0x000000ffff037224 */ /* 0x008fe400010e0607 */
[----:B------:R-:W1:Y:S04]  /*ba50*/  SHFL.IDX PT, R7, R24, 0x3, 0x181f ;  /* 0x00781f0018077f89 */ /* 0x000e6800000e0000 */
[----:B------:R4:W-:Y:S01]  /*ba60*/  LDGSTS.E.BYPASS.LTC128B.128 [R4+0xc00], desc[UR50][R2.64], !P1 ;  /* 0x00c0000002047fae */ /* 0x0009e2000c901d72 */
[----:B------:R-:W-:-:S02]  /*ba70*/  ISETP.LT.OR P1, PT, R6, 0x21, P0 ;  /* 0x000000210600780c */ /* 0x000fc40000721670 */
[----:B----4-:R-:W-:Y:S02]  /*ba80*/  IADD3 R2, P2, R10, R5, RZ ;  /* 0x000000050a027210 */ /* 0x010fe40007f5e0ff */
[----:B------:R-:W2:Y:S03]  /*ba90*/  SHFL.IDX PT, R10, R23, 0x4, 0x181f ;  /* 0x00981f00170a7f89 */ /* 0x000ea600000e0000 */
[----:B-----5:R-:W-:Y:S02]  /*baa0*/  IMAD.X R3, RZ, RZ, R8, P2 ;  /* 0x000000ffff037224 */ /* 0x020fe400010e0608 */
[----:B------:R-:W3:Y:S04]  /*bab0*/  SHFL.IDX PT, R8, R24, 0x4, 0x181f ;  /* 0x00981f0018087f89 */ /* 0x000ee800000e0000 */
[----:B------:R0:W-:Y:S01]  /*bac0*/  LDGSTS.E.BYPASS.LTC128B.128 [R4+0x1400], desc[UR50][R2.64], !P1 ;  /* 0x0140000002047fae */ /* 0x0001e2000c901d72 */
[----:B------:R-:W-:-:S02]  /*bad0*/  ISETP.LT.OR P1, PT, R6, 0x31, P0 ;  /* 0x000000310600780c */ /* 0x000fc40000721670 */
[----:B0-----:R-:W-:Y:S02]  /*bae0*/  IADD3 R2, P2, R9, R5, RZ ;  /* 0x0000000509027210 */ /* 0x001fe40007f5e0ff */
[----:B------:R-:W0:Y:S02]  /*baf0*/  SHFL.IDX PT, R9, R23, 0x5, 0x181f ;  /* 0x00b81f0017097f89 */ /* 0x000e2400000e0000 */
[----:B-1----:R-:W-:Y:S02]  /*bb00*/  IADD3.X R3, RZ, R7, RZ, P2, !PT ;  /* 0x00000007ff037210 */ /* 0x002fe400017fe4ff */
[----:B------:R-:W1:Y:S05]  /*bb10*/  SHFL.IDX PT, R7, R24, 0x5, 0x181f ;  /* 0x00b81f0018077f89 */ /* 0x000e6a00000e0000 */
[----:B------:R2:W-:Y:S01]  /*bb20*/  LDGSTS.E.BYPASS.LTC128B.128 [R4+0x1c00], desc[UR50][R2.64], !P1 ;  /* 0x01c0000002047fae */ /* 0x0005e2000c901d72 */
[----:B------:R-:W-:-:S02]  /*bb30*/  ISETP.LT.OR P1, PT, R6, 0x41, P0 ;  /* 0x000000410600780c */ /* 0x000fc40000721670 */
[----:B--2---:R-:W-:-:S05]  /*bb40*/  IADD3 R2, P2, R10, R5, RZ ;  /* 0x000000050a027210 */ /* 0x004fca0007f5e0ff */
[----:B---3--:R-:W-:Y:S02]  /*bb50*/  IMAD.X R3, RZ, RZ, R8, P2 ;  /* 0x000000ffff037224 */ /* 0x008fe400010e0608 */
[----:B------:R-:W2:Y:S04]  /*bb60*/  SHFL.IDX PT, R8, R24, 0x6, 0x181f ;  /* 0x00d81f0018087f89 */ /* 0x000ea800000e0000 */
[----:B------:R0:W-:Y:S01]  /*bb70*/  LDGSTS.E.BYPASS.LTC128B.128 [R4+0x2400], desc[UR50][R2.64], !P1 ;  /* 0x0240000002047fae */ /* 0x0001e2000c901d72 */
[----:B------:R-:W-:-:S03]  /*bb80*/  ISETP.LT.OR P1, PT, R6, 0x51, P0 ;  /* 0x000000510600780c */ /* 0x000fc60000721670 */
[----:B------:R-:W3:Y:S01]  /*bb90*/  SHFL.IDX PT, R24, R24, 0x7, 0x181f ;  /* 0x00f81f0018187f89 */ /* 0x000ee200000e0000 */
[----:B0-----:R-:W-:-:S05]  /*bba0*/  IADD3 R2, P2, R9, R5, RZ ;  /* 0x0000000509027210 */ /* 0x001fca0007f5e0ff */
[----:B-1----:R-:W-:-:S05]  /*bbb0*/  IMAD.X R3, RZ, RZ, R7, P2 ;  /* 0x000000ffff037224 */ /* 0x002fca00010e0607 */
[----:B------:R0:W-:Y:S01]  /*bbc0*/  LDGSTS.E.BYPASS.LTC128B.128 [R4+0x2c00], desc[UR50][R2.64], !P1 ;  /* 0x02c0000002047fae */ /* 0x0001e2000c901d72 */
[----:B------:R-:W-:Y:S02]  /*bbd0*/  ISETP.LT.OR P1, PT, R6, 0x61, P0 ;  /* 0x000000610600780c */ /* 0x000fe40000721670 */
[----:B0-----:R-:W-:Y:S02]  /*bbe0*/  IADD3 R2, P2, R14, R5, RZ ;  /* 0x000000050e027210 */ /* 0x001fe40007f5e0ff */
[----:B------:R0:W1:Y:S03]  /*bbf0*/  SHFL.IDX PT, R14, R23, 0x7, 0x181f ;  /* 0x00f81f00170e7f89 */ /* 0x00006600000e0000 */
[----:B--2---:R-:W-:-:S06]  /*bc00*/  IMAD.X R3, RZ, RZ, R8, P2 ;  /* 0x000000ffff037224 */ /* 0x004fcc00010e0608 */
[----:B---3--:R0:W-:Y:S02]  /*bc10*/  LDGSTS.E.BYPASS.LTC128B.128 [R4+0x3400], desc[UR50][R2.64], !P1 ;  /* 0x0340000002047fae */ /* 0x0081e4000c901d72 */
.L_x_13147:
[----:B------:R-:W-:Y:S02]  /*bc20*/  ISETP.LT.OR P0, PT, R6, 0x71, P0 ;  /* 0x000000710600780c */ /* 0x000fe40000701670 */
[----:B01----:R-:W-:-:S05]  /*bc30*/  IADD3 R2, P1, R14, R5, RZ ;  /* 0x000000050e027210 */ /* 0x003fca0007f3e0ff */
[----:B------:R-:W-:-:S06]  /*bc40*/  IMAD.X R3, RZ, RZ, R24, P1 ;  /* 0x000000ffff037224 */ /* 0x000fcc00008e0618 */
[----:B------:R-:W-:Y:S01]  /*bc50*/  @!PT LDS RZ, [RZ] ;  /* 0x00000000fffff984 */ /* 0x000fe20000000800 */
[----:B------:R-:W-:Y:S01]  /*bc60*/  @!PT LDS RZ, [RZ] ;  /* 0x00000000fffff984 */ /* 0x000fe20000000800 */
[----:B------:R-:W-:Y:S01]  /*bc70*/  @!PT LDS RZ, [RZ] ;  /* 0x00000000fffff984 */ /* 0x000fe20000000800 */
[----:B------:R0:W-:Y:S01]  /*bc80*/  LDGSTS.E.BYPASS.LTC128B.128 [R4+0x3c00], desc[UR50][R2.64], !P0 ;  /* 0x03c0000002047fae */ /* 0x0001e2000c101d72 */
[----:B------:R-:W-:Y:S01]  /*bc90*/  PLOP3.LUT P0, PT, PT, PT, PT, 0x80, 0x0 ;  /* 0x000000000000781c */ /* 0x000fe20003f0f070 */
[----:B------:R-:W-:-:S12]  /*bca0*/  NOP ;  /* 0x0000000000007918 */ /* 0x000fd80000000000 */
.L_x_13013:
        /* <DEDUP_REMOVED lines=11> */
.L_x_13014:
[----:B------:R-:W-:Y:S01]  /*bd60*/  VIADD R25, R25, 0x1 ;  /* 0x0000000119197836 */ /* 0x000fe20000000000 */
[----:B------:R0:W-:Y:S04]  /*bd70*/  SYNCS.ARRIVE.TRANS64.A1T0 RZ, [R0+URZ+0x16850], RZ ;  /* 0x016850ff00ff79a7 */ /* 0x0001e8000810003f */
[----:B------:R-:W-:-:S04]  /*bd80*/  ISETP.NE.AND P0, PT, R25, 0x2, PT ;  /* 0x000000021900780c */ /* 0x000fc80003f05270 */
[----:B0-----:R-:W-:Y:S02]  /*bd90*/  SEL R0, RZ, 0x1, P0 ;  /* 0x00000001ff007807 */ /* 0x001fe40000000000 */
[----:B------:R-:W-:Y:S02]  /*bda0*/  SEL R25, R25, RZ, P0 ;  /* 0x000000ff19197207 */ /* 0x000fe40000000000 */
[----:B------:R-:W-:-:S07]  /*bdb0*/  LOP3.LUT R27, R27, R0, RZ, 0x3c, !PT ;  /* 0x000000001b1b7212 */ /* 0x000fce00078e3cff */
.L_x_12973:
[----:B------:R-:W-:Y:S05]  /*bdc0*/  BSYNC B7 ;  /* 0x0000000000077941 */ /* 0x000fea0003800000 */
.L_x_12971:
[----:B------:R-:W2:Y:S02]  /*bdd0*/  LDL R0, [R1+0x8] ;  /* 0x0000080001007983 */ /* 0x000ea40000100800 */
[----:B--2---:R-:W-:-:S13]  /*bde0*/  LOP3.LUT P0, RZ, R0, 0x10, RZ, 0xc0, !PT ;  /* 0x0000001000ff7812 */ /* 0x004fda000780c0ff */
        /* <DEDUP_REMOVED lines=10> */
.L_x_13015:
[----:B------:R-:W0:Y:S01]  /*be90*/  S2R R0, SR_TID.X ;  /* 0x0000000000007919 */ /* 0x000e220000002100 */
[----:B------:R-:W-:Y:S01]  /*bea0*/  UMOV UR4, 0xffffffff ;  /* 0xffffffff00047882 */ /* 0x000fe20000000000 */
[----:B0-----:R-:W-:-:S04]  /*beb0*/  LOP3.LUT R8, R0, 0x1f, RZ, 0xc0, !PT ;  /* 0x0000001f00087812 */ /* 0x001fc800078ec0ff */
[----:B------:R-:W-:Y:S01]  /*bec0*/  ISETP.NE.AND P0, PT, R8, 0x1f, PT ;  /* 0x0000001f0800780c */ /* 0x000fe20003f05270 */
[----:B------:R-:W-:-:S12]  /*bed0*/  BRA.DIV UR4, `(.L_x_13017) ;  /* 0x0000004604847947 */ /* 0x000fd8000b800000 */
[----:B------:R-:W-:Y:S01]  /*bee0*/  IADD3 R5, R19, R8, RZ ;  /* 0x0000000813057210 */ /* 0x000fe20007ffe0ff */
        /* <DEDUP_REMOVED lines=30> */
.L_x_13157:
[----:B------:R-:W-:Y:S02]  /*c0d0*/  ULDC UR4, c[0x0][0xc38] ;  /* 0x00030e0000047ab9 */ /* 0x000fe40000000800 */
[----:B------:R-:W-:-:S05]  /*c0e0*/  MOV R7, UR4 ;  /* 0x0000000400077c02 */ /* 0x000fca0008000f00 */
[----:B-1----:R-:W-:-:S04]  /*c0f0*/  IMAD R14, R14, R7, RZ ;  /* 0x000000070e0e7224 */ /* 0x002fc800078e02ff */
[----:B------:R-:W-:-:S05]  /*c100*/  IMAD.IADD R9, R4, 0x1, R14 ;  /* 0x0000000104097824 */ /* 0x000fca00078e020e */
[----:B------:R-:W-:-:S13]  /*c110*/  ISETP.GT.AND P6, PT, R9, R0, PT ;  /* 0x000000000900720c */ /* 0x000fda0003fc4270 */
[----:B------:R-:W-:Y:S05]  /*c120*/  @P6 BRA `(.L_x_13018) ;  /* 0x00000000009c6947 */ /* 0x000fea0003800000 */
.L_x_13023:
        /* <DEDUP_REMOVED lines=14> */
.L_x_13021:
[----:B------:R-:W-:Y:S05]  /*c210*/  BSYNC B0 ;  /* 0x0000000000007941 */ /* 0x000fea0003800000 */
.L_x_13020:
[----:B------:R-:W-:-:S03]  /*c220*/  UMOV UR4, 0xffffffff ;  /* 0xffffffff00047882 */ /* 0x000fc60000000000 */
[----:B------:R-:W-:Y:S05]  /*c230*/  BRA.DIV UR4, `(.L_x_13022) ;  /* 0x0000004604d07947 */ /* 0x000fea000b800000 */
[----:B-----5:R-:W1:Y:S02]  /*c240*/  SHFL.UP PT, R14, R5, 0x1, RZ ;  /* 0x04200000050e7989 */ /* 0x020e6400000e00ff */
        /* <DEDUP_REMOVED lines=14> */
[----:B------:R0:W1:Y:S02]  /*c330*/  SHFL.IDX PT, R14, R2, 0x1f, 0x1f ;  /* 0x03e01f00020e7f89 */ /* 0x00006400000e0000 */
.L_x_13165:
[----:B------:R-:W-:Y:S02]  /*c340*/  ULDC UR4, c[0x0][0xc38] ;  /* 0x00030e0000047ab9 */ /* 0x000fe40000000800 */
[----:B------:R-:W-:-:S04]  /*c350*/  IMAD.U32 R7, RZ, RZ, UR4 ;  /* 0x00000004ff077e24 */ /* 0x000fc8000f8e00ff */
[----:B-1----:R-:W-:-:S04]  /*c360*/  IMAD R14, R14, R7, RZ ;  /* 0x000000070e0e7224 */ /* 0x002fc800078e02ff */
[----:B------:R-:W-:-:S05]  /*c370*/  IMAD.IADD R9, R14, 0x1, R9 ;  /* 0x000000010e097824 */ /* 0x000fca00078e0209 */
[----:B------:R-:W-:-:S13]  /*c380*/  ISETP.GT.AND P6, PT, R9, R0, PT ;  /* 0x000000000900720c */ /* 0x000fda0003fc4270 */
[----:B------:R-:W-:Y:S05]  /*c390*/  @!P6 BRA `(.L_x_13023) ;  /* 0xfffffffc0064e947 */ /* 0x000fea000383ffff */
.L_x_13018:
        /* <DEDUP_REMOVED lines=8> */
.L_x_13169:
[----:B------:R-:W-:Y:S01]  /*c420*/  ISETP.NE.AND P0, PT, R3, RZ, PT ;  /* 0x000000ff0300720c */ /* 0x000fe20003f05270 */
[----:B------:R-:W-:-:S12]  /*c430*/  IMAD.MOV.U32 R14, RZ, RZ, RZ ;  /* 0x000000ffff0e7224 */ /* 0x000fd800078e00ff */
[----:B------:R-:W-:Y:S05]  /*c440*/  @!P0 BRA `(.L_x_13025) ;  /* 0x0000000000108947 */ /* 0x000fea0003800000 */
[----:B------:R-:W-:Y:S01]  /*c450*/  UMOV UR4, 0xffffffff ;  /* 0xffffffff00047882 */ /* 0x000fe20000000000 */
[----:B------:R-:W-:Y:S02]  /*c460*/  VIADD R12, R4, 0xffffffff ;  /* 0xffffffff040c7836 */ /* 0x000fe40000000000 */
[----:B------:R-:W-:Y:S05]  /*c470*/  BRA.DIV UR4, `(.L_x_13026) ;  /* 0x0000004a04447947 */ /* 0x000fea000b800000 */
[----:B------:R3:W4:Y:S02]  /*c480*/  SHFL.IDX PT, R14, R2, R12, 0x1f ;  /* 0x00001f0c020e7589 */ /* 0x00072400000e0000 */
.L_x_13025:
[----:B--2---:R-:W-:Y:S01]  /*c490*/  IABS R6, R5 ;  /* 0x0000000500067213 */ /* 0x004fe20000000000 */
[----:B----4-:R-:W-:Y:S02]  /*c4a0*/  IMAD R16, R14, R7, R16 ;  /* 0x000000070e107224 */ /* 0x010fe400078e0210 */
[----:B------:R-:W-:Y:S01]  /*c4b0*/  IMAD.IADD R19, R4, 0x1, R19 ;  /* 0x0000000104137824 */ /* 0x000fe200078e0213 */
[----:B------:R-:W2:Y:S01]  /*c4c0*/  I2F.RP R8, R6 ;  /* 0x0000000600087306 */ /* 0x000ea20000209400 */
[----:B------:R-:W-:-:S07]  /*c4d0*/  IMAD.IADD R0, R0, 0x1, -R16 ;  /* 0x0000000100007824 */ /* 0x000fce00078e0a10 */
[----:B--2---:R-:W0:Y:S02]  /*c4e0*/  MUFU.RCP R8, R8 ;  /* 0x0000000800087308 */ /* 0x004e240000001000 */
[----:B0--3--:R-:W-:-:S06]  /*c4f0*/  VIADD R2, R8, 0xffffffe ;  /* 0x0ffffffe08027836 */ /* 0x009fcc0000000000 */
[----:B------:R0:W2:Y:S02]  /*c500*/  F2I.FTZ.U32.TRUNC.NTZ R3, R2 ;  /* 0x0000000200037305 */ /* 0x0000a4000021f000 */
[----:B0-----:R-:W-:Y:S01]  /*c510*/  IMAD.MOV.U32 R2, RZ, RZ, RZ ;  /* 0x000000ffff027224 */ /* 0x001fe200078e00ff */
[----:B--2---:R-:W-:-:S05]  /*c520*/  IADD3 R7, RZ, -R3, RZ ;  /* 0x80000003ff077210 */ /* 0x004fca0007ffe0ff */
[----:B------:R-:W-:-:S04]  /*c530*/  IMAD R7, R7, R6, RZ ;  /* 0x0000000607077224 */ /* 0x000fc800078e02ff */
[----:B------:R-:W-:Y:S01]  /*c540*/  IMAD.HI.U32 R3, R3, R7, R2 ;  /* 0x0000000703037227 */ /* 0x000fe200078e0002 */
[----:B------:R-:W-:Y:S02]  /*c550*/  IABS R7, R5 ;  /* 0x0000000500077213 */ /* 0x000fe40000000000 */
[----:B------:R-:W-:-:S03]  /*c560*/  IABS R2, R0 ;  /* 0x0000000000027213 */ /* 0x000fc60000000000 */
[----:B------:R-:W-:Y:S02]  /*c570*/  IMAD.MOV R7, RZ, RZ, -R7 ;  /* 0x000000ffff077224 */ /* 0x000fe400078e0a07 */
        /* <DEDUP_REMOVED lines=11> */
[----:B------:R-:W-:-:S04]  /*c630*/  @!P1 LOP3.LUT R3, RZ, R5, RZ, 0x33, !PT ;  /* 0x00000005ff039212 */ /* 0x000fc800078e33ff */
[----:B------:R-:W-:Y:S01]  /*c640*/  IADD3 R17, -R3, RZ, RZ ;  /* 0x000000ff03117210 */ /* 0x000fe20007ffe1ff */
[----:B------:R-:W-:-:S04]  /*c650*/  IMAD.MOV.U32 R18, RZ, RZ, R3 ;  /* 0x000000ffff127224 */ /* 0x000fc800078e0003 */
[----:B------:R-:W-:Y:S01]  /*c660*/  IMAD R17, R5, R17, R0 ;  /* 0x0000001105117224 */ /* 0x000fe200078e0200 */
[----:B------:R-:W-:Y:S06]  /*c670*/  BRA `(.L_x_13027) ;  /* 0x00000000001c7947 */ /* 0x000fec0003800000 */
.L_x_13019:
[----:B------:R-:W-:Y:S01]  /*c680*/  UMOV UR4, URZ ;  /* 0x0000003f00047c82 */ /* 0x000fe20008000000 */
[----:B------:R-:W-:Y:S01]  /*c690*/  UMOV UR5, URZ ;  /* 0x0000003f00057c82 */ /* 0x000fe20008000000 */
[----:B------:R-:W-:Y:S01]  /*c6a0*/  ULDC UR6, c[0x0][0xc3c] ;  /* 0x00030f0000067ab9 */ /* 0x000fe20000000800 */
[----:B------:R-:W-:Y:S02]  /*c6b0*/  IMAD.MOV.U32 R16, RZ, RZ, R0 ;  /* 0x000000ffff107224 */ /* 0x000fe400078e0000 */
[----:B------:R-:W-:Y:S02]  /*c6c0*/  IMAD.U32 R17, RZ, RZ, UR4 ;  /* 0x00000004ff117e24 */ /* 0x000fe4000f8e00ff */
[----:B------:R-:W-:Y:S02]  /*c6d0*/  IMAD.U32 R18, RZ, RZ, UR5 ;  /* 0x00000005ff127e24 */ /* 0x000fe4000f8e00ff */
[----:B------:R-:W-:-:S07]  /*c6e0*/  IMAD.U32 R19, RZ, RZ, UR6 ;  /* 0x00000006ff137e24 */ /* 0x000fce000f8e00ff */
.L_x_13027:
        /* <DEDUP_REMOVED lines=10> */
.L_x_13016:
[----:B------:R-:W-:Y:S02]  /*c790*/  ULDC UR4, c[0x0][0xc3c] ;  /* 0x00030f0000047ab9 */ /* 0x000fe40000000800 */
[----:B---3--:R-:W-:-:S13]  /*c7a0*/  ISETP.GE.AND P0, PT, R19, UR4, PT ;  /* 0x0000000413007c0c */ /* 0x008fda000bf06270 */
[----:B------:R-:W-:Y:S05]  /*c7b0*/  @!P0 BRA `(.L_x_13028) ;  /* 0xffffffb400d08947 */ /* 0x000fea000383ffff */
[----:B------:R-:W-:Y:S05]  /*c7c0*/  BSYNC B8 ;  /* 0x0000000000087941 */ /* 0x000fea0003800000 */
.L_x_12967:
[----:B0-----:R-:W3:Y:S01]  /*c7d0*/  LDL.LU R0, [R1+0x38] ;  /* 0x0000380001007983 */ /* 0x001ee20000300800 */
[----:B------:R-:W-:Y:S01]  /*c7e0*/  BSSY B0, `(.L_x_13029) ;  /* 0x000000b000007945 */ /* 0x000fe20003800000 */
[----:B------:R-:W0:Y:S01]  /*c7f0*/  S2R R5, SR_CgaCtaId ;  /* 0x0000000000057919 */ /* 0x000e220000008800 */
[----:B---3--:R-:W-:-:S05]  /*c800*/  VIADD R0, R0, 0x1 ;  /* 0x0000000100007836 */ /* 0x008fca0000000000 */
[----:B------:R-:W-:-:S04]  /*c810*/  LEA.HI R2, R0, R0, RZ, 0x1 ;  /* 0x0000000000027211 */ /* 0x000fc800078f08ff */
[----:B------:R-:W-:Y:S02]  /*c820*/  LOP3.LUT R3, R2, 0xfffffffe, RZ, 0xc0, !PT ;  /* 0xfffffffe02037812 */ /* 0x000fe400078ec0ff */
[----:B------:R-:W-:Y:S02]  /*c830*/  MOV R2, 0x400 ;  /* 0x0000040000027802 */ /* 0x000fe40000000f00 */
[----:B------:R-:W-:Y:S02]  /*c840*/  IADD3 R0, R0, -R3, RZ ;  /* 0x8000000300007210 */ /* 0x000fe40007ffe0ff */
[----:B0-----:R-:W-:Y:S02]  /*c850*/  LEA R5, R5, R2, 0x18 ;  /* 0x0000000205057211 */ /* 0x001fe400078ec0ff */
[----:B------:R-:W-:-:S04]  /*c860*/  SHF.L.U32 R0, R0, 0x1f, RZ ;  /* 0x0000001f00007819 */ /* 0x000fc800000006ff */
[----:B------:R-:W0:Y:S02]  /*c870*/  SYNCS.PHASECHK.TRANS64.TRYWAIT P0, [R5+URZ+0x16820], R0 ;  /* 0x01682000050075a7 */ /* 0x000e24000800017f */
[----:B0-----:R-:W-:Y:S05]  /*c880*/  @!P0 BRA `(.L_x_13030) ;  /* 0x0000004400648947 */ /* 0x001fea0003800000 */
.L_x_13172:
[----:B------:R-:W-:Y:S05]  /*c890*/  BSYNC B0 ;  /* 0x0000000000007941 */ /* 0x000fea0003800000 */
.L_x_13029:
[----:B------:R-:W-:-:S03]  /*c8a0*/  UMOV UR4, 0xffffffff ;  /* 0xffffffff00047882 */ /* 0x000fc60000000000 */
[----:B------:R-:W-:Y:S05]  /*c8b0*/  BRA.DIV UR4, `(.L_x_13031) ;  /* 0x00000046046c7947 */ /* 0x000fea000b800000 */
[----:B0-----:R-:W0:Y:S02]  /*c8c0*/  S2R R0, SR_TID.X ;  /* 0x0000000000007919 */ /* 0x001e240000002100 */
[----:B0-----:R-:W-:-:S04]  /*c8d0*/  SHF.R.U32.HI R0, RZ, 0x5, R0 ;  /* 0x00000005ff007819 */ /* 0x001fc80000011600 */
[----:B------:R-:W-:-:S05]  /*c8e0*/  LOP3.LUT R0, R0, 0x3, RZ, 0xc0, !PT ;  /* 0x0000000300007812 */ /* 0x000fca00078ec0ff */
[----:B------:R0:W3:Y:S02]  /*c8f0*/  SHFL.IDX PT, R14, R0, RZ, 0x1f ;  /* 0x00001fff000e7589 */ /* 0x0000e400000e0000 */
.L_x_13175:
[----:B---3--:R-:W-:Y:S01]  /*c900*/  ISETP.NE.AND P0, PT, R14, RZ, PT ;  /* 0x000000ff0e00720c */ /* 0x008fe20003f05270 */
[----:B------:R-:W-:-:S12]  /*c910*/  BSSY B0, `(.L_x_13032) ;  /* 0x0000024000007945 */ /* 0x000fd80003800000 */
[----:B------:R-:W-:Y:S05]  /*c920*/  @P0 BRA `(.L_x_13033) ;  /* 0x0000000000880947 */ /* 0x000fea0003800000 */
[----:B------:R-:W-:-:S03]  /*c930*/  UMOV UR4, 0xffffffff ;  /* 0xffffffff00047882 */ /* 0x000fc60000000000 */
[----:B------:R-:W-:Y:S05]  /*c940*/  BRA.DIV UR4, `(.L_x_13034) ;  /* 0x00000046047c7947 */ /* 0x000fea000b800000 */
[----:B------:R-:W-:-:S13]  /*c950*/  ELECT P6, URZ, PT ;  /* 0x00000000003f782f */ /* 0x000fda00038c0000 */
.L_x_13178:
[----:B------:R-:W-:Y:S05]  /*c960*/  @!P6 BRA `(.L_x_13033) ;  /* 0x000000000078e947 */ /* 0x000fea0003800000 */
[----:B------:R-:W-:-:S06]  /*c970*/  ULOP3.LUT UR4, UR37, 0x2, URZ, 0xfc, !UPT ;  /* 0x0000000225047892 */ /* 0x000fcc000f8efc3f */
[----:B0-----:R-:W-:-:S05]  /*c980*/  IMAD.U32 R0, RZ, RZ, UR4 ;  /* 0x00000004ff007e24 */ /* 0x001fca000f8e00ff */
[----:B------:R-:W-:-:S13]  /*c990*/  ISETP.NE.AND P0, PT, R0, 0x3, PT ;  /* 0x000000030000780c */ /* 0x000fda0003f05270 */
[----:B------:R-:W-:Y:S05]  /*c9a0*/  @!P0 BRA `(.L_x_13035) ;  /* 0x0000000000048947 */ /* 0x000fea0003800000 */
[----:B------:R-:W-:Y:S01]  /*c9b0*/  BPT.TRAP 0x1 ;  /* 0x000000040000795c */ /* 0x000fe20000300000 */
.L_x_13035:
[----:B------:R-:W-:Y:S01]  /*c9c0*/  IMAD R3, R25, 0x8, R5 ;  /* 0x0000000819037824 */ /* 0x000fe200078e0205 */
[----:B------:R-:W-:Y:S01]  /*c9d0*/  SHF.L.U32 R2, R27, 0x1f, RZ ;  /* 0x0000001f1b027819 */ /* 0x000fe200000006ff */
[----:B------:R-:W-:-:S03]  /*c9e0*/  VIADD R25, R25, 0x1 ;  /* 0x0000000119197836 */ /* 0x000fc60000000000 */
[----:B------:R-:W0:Y:S02]  /*c9f0*/  SYNCS.PHASECHK.TRANS64.TRYWAIT P1, [R3+URZ+0x16840], R2 ;  /* 0x01684002030075a7 */ /* 0x000e24000802017f */
[----:B------:R-:W-:-:S04]  /*ca00*/  ISETP.NE.AND P2, PT, R25, 0x2, PT ;  /* 0x000000021900780c */ /* 0x000fc80003f45270 */
[----:B------:R-:W-:Y:S01]  /*ca10*/  SEL R0, RZ, 0x1, P2 ;  /* 0x00000001ff007807 */ /* 0x000fe20001000000 */
[----:B0-----:R-:W-:Y:S08]  /*ca20*/  @!P1 BRA `(.L_x_13036) ;  /* 0x0000004400649947 */ /* 0x001ff00003800000 */
.L_x_13179:
[----:B------:R-:W-:Y:S02]  /*ca30*/  SEL R25, R25, RZ, P2 ;  /* 0x000000ff19197207 */ /* 0x000fe40001000000 */
[----:B------:R-:W-:Y:S01]  /*ca40*/  LOP3.LUT R0, R27, R0, RZ, 0x3c, !PT ;  /* 0x000000001b007212 */ /* 0x000fe200078e3cff */
[----:B------:R-:W-:Y:S06]  /*ca50*/  @!P0 BRA `(.L_x_13037) ;  /* 0x0000000000048947 */ /* 0x000fec0003800000 */
[----:B------:R-:W-:Y:S01]  /*ca60*/  BPT.TRAP 0x1 ;  /* 0x000000040000795c */ /* 0x000fe20000300000 */
.L_x_13037:
[----:B------:R-:W-:Y:S01]  /*ca70*/  IMAD R25, R25, 0x8, R5 ;  /* 0x0000000819197824 */ /* 0x000fe200078e0205 */
[----:B------:R-:W-:-:S04]  /*ca80*/  SHF.L.U32 R0, R0, 0x1f, RZ ;  /* 0x0000001f00007819 */ /* 0x000fc800000006ff */
[----:B------:R-:W3:Y:S02]  /*ca90*/  SYNCS.PHASECHK.TRANS64.TRYWAIT P1, [R25+URZ+0x16840], R0 ;  /* 0x01684000190075a7 */ /* 0x000ee4000802017f */
[----:B---3--:R-:W-:Y:S05]  /*caa0*/  @!P1 BRA `(.L_x_13038) ;  /* 0x0000004400589947 */ /* 0x008fea0003800000 */
.L_x_13180:
[----:B------:R-:W-:Y:S05]  /*cab0*/  @!P0 BRA `(.L_x_13039) ;  /* 0x0000000000048947 */ /* 0x000fea0003800000 */
[----:B------:R-:W-:Y:S01]  /*cac0*/  BPT.TRAP 0x1 ;  /* 0x000000040000795c */ /* 0x000fe20000300000 */
.L_x_13039:
[----:B------:R-:W4:Y:S02]  /*cad0*/  SYNCS.PHASECHK.TRANS64.TRYWAIT P1, [R3+URZ+0x16860], R2 ;  /* 0x01686002030075a7 */ /* 0x000f24000802017f */
[----:B----4-:R-:W-:Y:S05]  /*cae0*/  @!P1 BRA `(.L_x_13040) ;  /* 0x00000044005c9947 */ /* 0x010fea0003800000 */
.L_x_13181:
[----:B------:R-:W-:Y:S05]  /*caf0*/  @!P0 BRA `(.L_x_13041) ;  /* 0x0000000000048947 */ /* 0x000fea0003800000 */
[----:B------:R-:W-:Y:S01]  /*cb00*/  BPT.TRAP 0x1 ;  /* 0x000000040000795c */ /* 0x000fe20000300000 */
.L_x_13041:
[----:B------:R0:W0:Y:S02]  /*cb10*/  SYNCS.PHASECHK.TRANS64.TRYWAIT P0, [R25+URZ+0x16860], R0 ;  /* 0x01686000190075a7 */ /* 0x000024000800017f */
[----:B0-----:R-:W-:Y:S05]  /*cb20*/  @!P0 NANOSLEEP.SYNCS 0x989680 ;  /* 0x009896800000895d */ /* 0x001fea0003900000 */
[----:B------:R-:W0:Y:S02]  /*cb30*/  @!P0 SYNCS.PHASECHK.TRANS64 P0, [R25+URZ+0x16860], R0 ;  /* 0x01686000190085a7 */ /* 0x000e24000800007f */
[----:B0-----:R-:W-:Y:S05]  /*cb40*/  @!P0 BRA `(.L_x_13041) ;  /* 0xfffffffc00f08947 */ /* 0x001fea000383ffff */
.L_x_13033:
[----:B------:R-:W-:Y:S05]  /*cb50*/  BSYNC B0 ;  /* 0x0000000000007941 */ /* 0x000fea0003800000 */
.L_x_13032:
[----:B------:R-:W-:Y:S05]  /*cb60*/  EXIT ;  /* 0x000000000000794d */ /* 0x000fea0003800000 */
.L_x_12927:
[----:B0-----:R-:W-:-:S04]  /*cb70*/  IMAD.U32 R3, RZ, RZ, UR49 ;  /* 0x00000031ff037e24 */ /* 0x001fc8000f8e00ff */
[----:B------:R0:W1:Y:S03]  /*cb80*/  SYNCS.PHASECHK.TRANS64.TRYWAIT P1, [R3+URZ+0x16800], R0 ;  /* 0x01680000030075a7 */ /* 0x000066000802017f */
[----:B-1----:R-:W-:Y:S05]  /*cb90*/  @!P1 NANOSLEEP.SYNCS 0x989680 ;  /* 0x009896800000995d */ /* 0x002fea0003900000 */
[----:B------:R-:W1:Y:S02]  /*cba0*/  @!P1 SYNCS.PHASECHK.TRANS64 P1, [R3+URZ+0x16800], R0 ;  /* 0x01680000030095a7 */ /* 0x000e64000802007f */
[----:B-1----:R-:W-:Y:S05]  /*cbb0*/  @!P1 BRA `(.L_x_12927) ;  /* 0xfffffffc00ec9947 */ /* 0x002fea000383ffff */
[----:B------:R-:W-:Y:S05]  /*cbc0*/  BRA `(.L_x_13042) ;  /* 0xffffff4800307947 */ /* 0x000fea000383ffff */
.L_x_12931:
[----:B-1----:R1:W2:Y:S02]  /*cbd0*/  SYNCS.PHASECHK.TRANS64.TRYWAIT P1, [R4+URZ+0x16830], R3 ;  /* 0x01683003040075a7 */ /* 0x0022a4000802017f */
[----:B--2---:R-:W-:Y:S05]  /*cbe0*/  @!P1 NANOSLEEP.SYNCS 0x989680 ;  /* 0x009896800000995d */ /* 0x004fea0003900000 */
[----:B------:R-:W2:Y:S02]  /*cbf0*/  @!P1 SYNCS.PHASECHK.TRANS64 P1, [R4+URZ+0x16830], R3 ;  /* 0x01683003040095a7 */ /* 0x000ea4000802007f */
[----:B--2---:R-:W-:Y:S05]  /*cc00*/  @!P1 BRA `(.L_x_12931) ;  /* 0xfffffffc00f09947 */ /* 0x004fea000383ffff */
[----:B------:R-:W-:Y:S05]  /*cc10*/  BRA `(.L_x_12930) ;  /* 0xffffff4800507947 */ /* 0x000fea000383ffff */
.L_x_12937:
[----:B-1----:R-:W-:-:S04]  /*cc20*/  IMAD.U32 R3, RZ, RZ, UR6 ;  /* 0x00000006ff037e24 */ /* 0x002fc8000f8e00ff */
[----:B------:R1:W2:Y:S03]  /*cc30*/  SYNCS.PHASECHK.TRANS64.TRYWAIT P1, [R3+URZ+0x16830], R0 ;  /* 0x01683000030075a7 */ /* 0x0002a6000802017f */
[----:B--2---:R-:W-:Y:S05]  /*cc40*/  @!P1 NANOSLEEP.SYNCS 0x989680 ;  /* 0x009896800000995d */ /* 0x004fea0003900000 */
[----:B------:R-:W2:Y:S02]  /*cc50*/  @!P1 SYNCS.PHASECHK.TRANS64 P1, [R3+URZ+0x16830], R0 ;  /* 0x01683000030095a7 */ /* 0x000ea4000802007f */
[----:B--2---:R-:W-:Y:S05]  /*cc60*/  @!P1 BRA `(.L_x_12937) ;  /* 0xfffffffc00ec9947 */ /* 0x004fea000383ffff */
[----:B------:R-:W-:Y:S05]  /*cc70*/  BRA `(.L_x_12934) ;  /* 0xffffff6800787947 */ /* 0x000fea000383ffff */
.L_x_12941:
[----:B-1----:R-:W-:-:S04]  /*cc80*/  MOV R3, UR6 ;  /* 0x0000000600037c02 */ /* 0x002fc80008000f00 */
[----:B------:R1:W2:Y:S03]  /*cc90*/  SYNCS.PHASECHK.TRANS64.TRYWAIT P1, [R3+URZ+0x16850], R0 ;  /* 0x01685000030075a7 */ /* 0x0002a6000802017f */
[----:B--2---:R-:W-:Y:S05]  /*cca0*/  @!P1 NANOSLEEP.SYNCS 0x989680 ;  /* 0x009896800000995d */ /* 0x004fea0003900000 */
[----:B------:R-:W2:Y:S02]  /*ccb0*/  @!P1 SYNCS.PHASECHK.TRANS64 P1, [R3+URZ+0x16850], R0 ;  /* 0x01685000030095a7 */ /* 0x000ea4000802007f */
[----:B--2---:R-:W-:Y:S05]  /*ccc0*/  @!P1 BRA `(.L_x_12941) ;  /* 0xfffffffc00ec9947 */ /* 0x004fea000383ffff */
[----:B------:R-:W-:Y:S05]  /*ccd0*/  BRA `(.L_x_12938) ;  /* 0xffffff6c00007947 */ /* 0x000fea000383ffff */
.L_x_12948:
[----:B-1----:R-:W-:-:S04]  /*cce0*/  IMAD.U32 R11, RZ, RZ, UR5 ;  /* 0x00000005ff0b7e24 */ /* 0x002fc8000f8e00ff */
[----:B------:R1:W2:Y:S03]  /*ccf0*/  SYNCS.PHASECHK.TRANS64.TRYWAIT P1, [R11+URZ+0x16850], R4 ;  /* 0x016850040b0075a7 */ /* 0x0002a6000802017f */
[----:B--2---:R-:W-:Y:S05]  /*cd00*/  @!P1 NANOSLEEP.SYNCS 0x989680 ;  /* 0x009896800000995d */ /* 0x004fea0003900000 */
[----:B------:R-:W2:Y:S02]  /*cd10*/  @!P1 SYNCS.PHASECHK.TRANS64 P1, [R11+URZ+0x16850], R4 ;  /* 0x016850040b0095a7 */ /* 0x000ea4000802007f */
[----:B--2---:R-:W-:Y:S05]  /*cd20*/  @!P1 BRA `(.L_x_12948) ;  /* 0xfffffffc00ec9947 */ /* 0x004fea000383ffff */
[----:B------:R-:W-:Y:S05]  /*cd30*/  BRA `(.L_x_12947) ;  /* 0xffffff8400887947 */ /* 0x000fea000383ffff */
.L_x_12979:
        /* <DEDUP_REMOVED lines=11> */
.L_x_13044:
[----:B------:R-:W-:Y:S05]  /*cdf0*/  BSYNC B0 ;  /* 0x0000000000007941 */ /* 0x000fea0003800000 */
.L_x_13043:
[----:B------:R-:W-:Y:S05]  /*ce00*/  BRA `(.L_x_13045) ;  /* 0xffffffbc007c7947 */ /* 0x000fea000383ffff */
.L_x_12982:
[----:B0-----:R0:W2:Y:S02]  /*ce10*/  SYNCS.PHASECHK.TRANS64.TRYWAIT P0, [R3+URZ+0x16840], R4 ;  /* 0x01684004030075a7 */ /* 0x0010a4000800017f */
[----:B--2---:R-:W-:Y:S05]  /*ce20*/  @!P0 NANOSLEEP.SYNCS 0x989680 ;  /* 0x009896800000895d */ /* 0x004fea0003900000 */
[----:B------:R-:W2:Y:S02]  /*ce30*/  @!P0 SYNCS.PHASECHK.TRANS64 P0, [R3+URZ+0x16840], R4 ;  /* 0x01684004030085a7 */ /* 0x000ea4000800007f */
[----:B--2---:R-:W-:Y:S05]  /*ce40*/  @!P0 BRA `(.L_x_12982) ;  /* 0xfffffffc00f08947 */ /* 0x004fea000383ffff */
[----:B------:R-:W-:Y:S05]  /*ce50*/  BRA `(.L_x_13046) ;  /* 0xffffffbc00dc7947 */ /* 0x000fea000383ffff */
.L_x_12983:
        /* <DEDUP_REMOVED lines=8> */
.L_x_13048:
[----:B------:R-:W-:Y:S05]  /*cee0*/  BSYNC B0 ;  /* 0x0000000000007941 */ /* 0x000fea0003800000 */
.L_x_13047:
        /* <DEDUP_REMOVED lines=9> */
.L_x_13049:
[----:B------:R-:W-:Y:S02]  /*cf80*/  IMAD.MOV.U32 R13, RZ, RZ, R2 ;  /* 0x000000ffff0d7224 */ /* 0x000fe400078e0002 */
[----:B------:R-:W-:Y:S02]  /*cf90*/  IMAD.MOV.U32 R12, RZ, RZ, 0x1 ;  /* 0x00000001ff0c7424 */ /* 0x000fe400078e00ff */
[----:B------:R-:W-:-:S07]  /*cfa0*/  IMAD.MOV.U32 R7, RZ, RZ, R14 ;  /* 0x000000ffff077224 */ /* 0x000fce00078e000e */
[----:B------:R-:W-:Y:S05]  /*cfb0*/  WARPSYNC.COLLECTIVE R15, `(.L_x_13050) ;  /* 0x000000000f087348 */ /* 0x000fea0003c00000 */
[----:B------:R0:W1:Y:S02]  /*cfc0*/  SHFL.IDX P6, R14, R13, R12, R11 ;  /* 0x0000000c0d0e7389 */ /* 0x00006400000c000b */
[----:B01----:R-:W-:Y:S01]  /*cfd0*/  ENDCOLLECTIVE ;  /* 0x000000000000791b */ /* 0x003fe20003800000 */
.L_x_13050:
[----:B------:R-:W-:-:S05]  /*cfe0*/  @P0 LEA R7, P1, R28, R7, 0x1 ;  /* 0x000000071c070211 */ /* 0x000fca00078208ff */
[----:B------:R-:W-:Y:S01]  /*cff0*/  @P0 IMAD.X R6, RZ, RZ, R6, P1 ;  /* 0x000000ffff060224 */ /* 0x000fe200008e0606 */
[----:B------:R-:W-:-:S04]  /*d000*/  ISETP.GE.AND P1, PT, R4, 0x11, PT ;  /* 0x000000110400780c */ /* 0x000fc80003f26270 */
[----:B------:R-:W-:Y:S02]  /*d010*/  @P0 LOP3.LUT R7, R7, R6, RZ, 0x3c, !PT ;  /* 0x0000000607070212 */ /* 0x000fe400078e3cff */
[----:B------:R-:W-:Y:S02]  /*d020*/  MOV R13, R0 ;  /* 0x00000000000d7202 */ /* 0x000fe40000000f00 */
[----:B------:R-:W-:-:S04]  /*d030*/  @P0 LOP3.LUT R6, R7, R6, RZ, 0x3c, !PT ;  /* 0x0000000607060212 */ /* 0x000fc800078e3cff */
[----:B------:R-:W-:-:S05]  /*d040*/  @P0 LOP3.LUT R7, R7, R6, RZ, 0x3c, !PT ;  /* 0x0000000607070212 */ /* 0x000fca00078e3cff */
[----:B------:R-:W-:Y:S01]  /*d050*/  @!PT LDS RZ, [RZ] ;  /* 0x00000000fffff984 */ /* 0x000fe20000000800 */
[----:B------:R-:W-:Y:S01]  /*d060*/  @!PT LDS RZ, [RZ] ;  /* 0x00000000fffff984 */ /* 0x000fe20000000800 */
[----:B------:R-:W-:Y:S01]  /*d070*/  @!PT LDS RZ, [RZ] ;  /* 0x00000000fffff984 */ /* 0x000fe20000000800 */
[----:B------:R0:W-:Y:S02]  /*d080*/  @P0 LDGSTS.E.BYPASS.LTC128B.128 [R8+0xe400], desc[UR50][R6.64], !P2 ;  /* 0x0e40000006080fae */ /* 0x0001e4000d101d72 */
[----:B0-----:R-:W-:-:S07]  /*d090*/  IMAD.MOV.U32 R6, RZ, RZ, R14 ;  /* 0x000000ffff067224 */ /* 0x001fce00078e000e */
[----:B------:R-:W-:Y:S05]  /*d0a0*/  WARPSYNC.COLLECTIVE R15, `(.L_x_13051) ;  /* 0x000000000f087348 */ /* 0x000fea0003c00000 */
[----:B------:R0:W1:Y:S02]  /*d0b0*/  SHFL.IDX P6, R14, R13, R12, R11 ;  /* 0x0000000c0d0e7389 */ /* 0x00006400000c000b */
[----:B01----:R-:W-:Y:S01]  /*d0c0*/  ENDCOLLECTIVE ;  /* 0x000000000000791b */ /* 0x003fe20003800000 */
.L_x_13051:
[----:B------:R-:W-:Y:S02]  /*d0d0*/  @P1 IMAD R8, R5, 0x2, R22 ;  /* 0x0000000205081824 */ /* 0x000fe400078e0216 */
[----:B------:R-:W-:Y:S02]  /*d0e0*/  IMAD.MOV.U32 R13, RZ, RZ, R2 ;  /* 0x000000ffff0d7224 */ /* 0x000fe400078e0002 */
[----:B------:R-:W-:Y:S02]  /*d0f0*/  IMAD.MOV.U32 R12, RZ, RZ, 0x2 ;  /* 0x00000002ff0c7424 */ /* 0x000fe400078e00ff */
[----:B------:R-:W-:-:S07]  /*d100*/  IMAD.MOV.U32 R7, RZ, RZ, R14 ;  /* 0x000000ffff077224 */ /* 0x000fce00078e000e */
[----:B------:R-:W-:Y:S05]  /*d110*/  WARPSYNC.COLLECTIVE R15, `(.L_x_13052) ;  /* 0x000000000f087348 */ /* 0x000fea0003c00000 */
[----:B------:R0:W1:Y:S02]  /*d120*/  SHFL.IDX P6, R14, R13, R12, R11 ;  /* 0x0000000c0d0e7389 */ /* 0x00006400000c000b */
[----:B01----:R-:W-:Y:S01]  /*d130*/  ENDCOLLECTIVE ;  /* 0x000000000000791b */ /* 0x003fe20003800000 */
.L_x_13052:
        /* <DEDUP_REMOVED lines=15> */
.L_x_13053:
[----:B------:R-:W-:Y:S02]  /*d230*/  @P1 IMAD R8, R5, 0x2, R22 ;  /* 0x0000000205081824 */ /* 0x000fe400078e0216 */
[----:B------:R-:W-:Y:S02]  /*d240*/  IMAD.MOV.U32 R13, RZ, RZ, R2 ;  /* 0x000000ffff0d7224 */ /* 0x000fe400078e0002 */
[----:B------:R-:W-:Y:S02]  /*d250*/  IMAD.MOV.U32 R12, RZ, RZ, 0x3 ;  /* 0x00000003ff0c7424 */ /* 0x000fe400078e00ff */
[----:B------:R-:W-:-:S07]  /*d260*/  IMAD.MOV.U32 R7, RZ, RZ, R14 ;  /* 0x000000ffff077224 */ /* 0x000fce00078e000e */
[----:B------:R-:W-:Y:S05]  /*d270*/  WARPSYNC.COLLECTIVE R15, `(.L_x_13054) ;  /* 0x000000000f087348 */ /* 0x000fea0003c00000 */
[----:B------:R0:W1:Y:S02]  /*d280*/  SHFL.IDX P6, R14, R13, R12, R11 ;  /* 0x0000000c0d0e7389 */ /* 0x00006400000c000b */
[----:B01----:R-:W-:Y:S01]  /*d290*/  ENDCOLLECTIVE ;  /* 0x000000000000791b */ /* 0x003fe20003800000 */
.L_x_13054:
        /* <DEDUP_REMOVED lines=15> */
.L_x_13055:
[----:B------:R-:W-:Y:S02]  /*d390*/  @P1 IMAD R8, R5, 0x2, R22 ;  /* 0x0000000205081824 */ /* 0x000fe400078e0216 */
[----:B------:R-:W-:Y:S02]  /*d3a0*/  IMAD.MOV.U32 R13, RZ, RZ, R2 ;  /* 0x000000ffff0d7224 */ /* 0x000fe400078e0002 */
[----:B------:R-:W-:Y:S02]  /*d3b0*/  IMAD.MOV.U32 R12, RZ, RZ, 0x4 ;  /* 0x00000004ff0c7424 */ /* 0x000fe400078e00ff */
[----:B------:R-:W-:-:S07]  /*d3c0*/  IMAD.MOV.U32 R7, RZ, RZ, R14 ;  /* 0x000000ffff077224 */ /* 0x000fce00078e000e */
[----:B------:R-:W-:Y:S05]  /*d3d0*/  WARPSYNC.COLLECTIVE R15, `(.L_x_13056) ;  /* 0x000000000f087348 */ /* 0x000fea0003c00000 */
[----:B------:R0:W1:Y:S02]  /*d3e0*/  SHFL.IDX P6, R14, R13, R12, R11 ;  /* 0x0000000c0d0e7389 */ /* 0x00006400000c000b */
[----:B01----:R-:W-:Y:S01]  /*d3f0*/  ENDCOLLECTIVE ;  /* 0x000000000000791b */ /* 0x003fe20003800000 */
.L_x_13056:
        /* <DEDUP_REMOVED lines=15> */
.L_x_13057:
[----:B------:R-:W-:Y:S02]  /*d4f0*/  @P1 IMAD R8, R5, 0x2, R22 ;  /* 0x0000000205081824 */ /* 0x000fe400078e0216 */
[----:B------:R-:W-:Y:S02]  /*d500*/  IMAD.MOV.U32 R13, RZ, RZ, R2 ;  /* 0x000000ffff0d7224 */ /* 0x000fe400078e0002 */
[----:B------:R-:W-:Y:S02]  /*d510*/  IMAD.MOV.U32 R12, RZ, RZ, 0x5 ;  /* 0x00000005ff0c7424 */ /* 0x000fe400078e00ff */
[----:B------:R-:W-:-:S07]  /*d520*/  IMAD.MOV.U32 R7, RZ, RZ, R14 ;  /* 0x000000ffff077224 */ /* 0x000fce00078e000e */
[----:B------:R-:W-:Y:S05]  /*d530*/  WARPSYNC.COLLECTIVE R15, `(.L_x_13058) ;  /* 0x000000000f087348 */ /* 0x000fea0003c00000 */
[----:B------:R0:W1:Y:S02]  /*d540*/  SHFL.IDX P6, R14, R13, R12, R11 ;  /* 0x0000000c0d0e7389 */ /* 0x00006400000c000b */
[----:B01----:R-:W-:Y:S01]  /*d550*/  ENDCOLLECTIVE ;  /* 0x000000000000791b */ /* 0x003fe20003800000 */
.L_x_13058:
        /* <DEDUP_REMOVED lines=15> */
.L_x_13059:
[----:B------:R-:W-:Y:S02]  /*d650*/  @P1 IMAD R8, R5, 0x2, R22 ;  /* 0x0000000205081824 */ /* 0x000fe400078e0216 */
[----:B------:R-:W-:Y:S02]  /*d660*/  IMAD.MOV.U32 R13, RZ, RZ, R2 ;  /* 0x000000ffff0d7224 */ /* 0x000fe400078e0002 */
[----:B------:R-:W-:Y:S02]  /*d670*/  IMAD.MOV.U32 R12, RZ, RZ, 0x6 ;  /* 0x00000006ff0c7424 */ /* 0x000fe400078e00ff */
[----:B------:R-:W-:-:S07]  /*d680*/  IMAD.MOV.U32 R7, RZ, RZ, R14 ;  /* 0x000000ffff077224 */ /* 0x000fce00078e000e */
[----:B------:R-:W-:Y:S05]  /*d690*/  WARPSYNC.COLLECTIVE R15, `(.L_x_13060) ;  /* 0x000000000f087348 */ /* 0x000fea0003c00000 */
[----:B------:R0:W1:Y:S02]  /*d6a0*/  SHFL.IDX P6, R14, R13, R12, R11 ;  /* 0x0000000c0d0e7389 */ /* 0x00006400000c000b */
[----:B01----:R-:W-:Y:S01]  /*d6b0*/  ENDCOLLECTIVE ;  /* 0x000000000000791b */ /* 0x003fe20003800000 */
.L_x_13060:
        /* <DEDUP_REMOVED lines=15> */
.L_x_13061:
[----:B------:R-:W-:Y:S02]  /*d7b0*/  @P1 IMAD R8, R5, 0x2, R22 ;  /* 0x0000000205081824 */ /* 0x000fe400078e0216 */
[----:B------:R-:W-:Y:S02]  /*d7c0*/  IMAD.MOV.U32 R13, RZ, RZ, R2 ;  /* 0x000000ffff0d7224 */ /* 0x000fe400078e0002 */
[----:B------:R-:W-:Y:S02]  /*d7d0*/  IMAD.MOV.U32 R12, RZ, RZ, 0x7 ;  /* 0x00000007ff0c7424 */ /* 0x000fe400078e00ff */
[----:B------:R-:W-:-:S07]  /*d7e0*/  IMAD.MOV.U32 R7, RZ, RZ, R14 ;  /* 0x000000ffff077224 */ /* 0x000fce00078e000e */
[----:B------:R-:W-:Y:S05]  /*d7f0*/  WARPSYNC.COLLECTIVE R15, `(.L_x_13062) ;  /* 0x000000000f087348 */ /* 0x000fea0003c00000 */
[----:B------:R0:W1:Y:S02]  /*d800*/  SHFL.IDX P6, R14, R13, R12, R11 ;  /* 0x0000000c0d0e7389 */ /* 0x00006400000c000b */
[----:B01----:R-:W-:Y:S01]  /*d810*/  ENDCOLLECTIVE ;  /* 0x000000000000791b */ /* 0x003fe20003800000 */
.L_x_13062:
        /* <DEDUP_REMOVED lines=10> */
.L_x_13063:
[----:B------:R-:W-:Y:S01]  /*d8c0*/  @!PT LDS RZ, [RZ] ;  /* 0x00000000fffff984 */ /* 0x000fe20000000800 */
[----:B------:R-:W-:Y:S01]  /*d8d0*/  @!PT LDS RZ, [RZ] ;  /* 0x00000000fffff984 */ /* 0x000fe20000000800 */
[----:B------:R-:W-:Y:S01]  /*d8e0*/  @!PT LDS RZ, [RZ] ;  /* 0x00000000fffff984 */ /* 0x000fe20000000800 */
[----:B------:R0:W-:Y:S01]  /*d8f0*/  @P1 LDGSTS.E.BYPASS.LTC128B.128 [R8+0x11400], desc[UR50][R6.64], !P2 ;  /* 0x1140000006081fae */ /* 0x0001e2000d101d72 */
[----:B------:R-:W-:Y:S01]  /*d900*/  IMAD.MOV.U32 R0, RZ, RZ, R14 ;  /* 0x000000ffff007224 */ /* 0x000fe200078e000e */
[----:B------:R-:W-:Y:S06]  /*d910*/  BRA `(.L_x_13064) ;  /* 0xffffffb800f07947 */ /* 0x000fec000383ffff */
.L_x_12988:
        /* <DEDUP_REMOVED lines=9> */
.L_x_13065:
[C---:B------:R-:W-:Y:S01]  /*d9b0*/  VIADD R8, R17.reuse, 0x10 ;  /* 0x0000001011087836 */ /* 0x040fe20000000000 */
[----:B------:R-:W-:Y:S02]  /*d9c0*/  ISETP.GE.AND P2, PT, R17, R3, PT ;  /* 0x000000031100720c */ /* 0x000fe40003f46270 */
[----:B------:R-:W-:Y:S01]  /*d9d0*/  MOV R13, R0 ;  /* 0x00000000000d7202 */ /* 0x000fe20000000f00 */
[----:B------:R-:W-:-:S10]  /*d9e0*/  IMAD.MOV.U32 R6, RZ, RZ, R14 ;  /* 0x000000ffff067224 */ /* 0x000fd400078e000e */
[----:B------:R-:W-:Y:S05]  /*d9f0*/  WARPSYNC.COLLECTIVE R15, `(.L_x_13066) ;  /* 0x000000000f087348 */ /* 0x000fea0003c00000 */
[----:B------:R0:W1:Y:S02]  /*da00*/  SHFL.IDX P6, R14, R13, R12, R11 ;  /* 0x0000000c0d0e7389 */ /* 0x00006400000c000b */
[----:B01----:R-:W-:Y:S01]  /*da10*/  ENDCOLLECTIVE ;  /* 0x000000000000791b */ /* 0x003fe20003800000 */
.L_x_13066:
[----:B------:R-:W-:Y:S02]  /*da20*/  IMAD.MOV.U32 R13, RZ, RZ, R4 ;  /* 0x000000ffff0d7224 */ /* 0x000fe400078e0004 */
[----:B------:R-:W-:Y:S02]  /*da30*/  IMAD.MOV.U32 R12, RZ, RZ, 0x1 ;  /* 0x00000001ff0c7424 */ /* 0x000fe400078e00ff */
[----:B------:R-:W-:-:S07]  /*da40*/  IMAD.MOV.U32 R7, RZ, RZ, R14 ;  /* 0x000000ffff077224 */ /* 0x000fce00078e000e */
[----:B------:R-:W-:Y:S05]  /*da50*/  WARPSYNC.COLLECTIVE R15, `(.L_x_13067) ;  /* 0x000000000f087348 */ /* 0x000fea0003c00000 */
[----:B------:R0:W1:Y:S02]  /*da60*/  SHFL.IDX P6, R14, R13, R12, R11 ;  /* 0x0000000c0d0e7389 */ /* 0x00006400000c000b */
[----:B01----:R-:W-:Y:S01]  /*da70*/  ENDCOLLECTIVE ;  /* 0x000000000000791b */ /* 0x003fe20003800000 */
.L_x_13067:
[----:B------:R-:W-:-:S05]  /*da80*/  @!P2 LEA R7, P1, R28, R7, 0x1 ;  /* 0x000000071c07a211 */ /* 0x000fca00078208ff */
[----:B------:R-:W-:Y:S01]  /*da90*/  @!P2 IMAD.X R6, RZ, RZ, R6, P1 ;  /* 0x000000ffff06a224 */ /* 0x000fe200008e0606 */
[----:B------:R-:W-:-:S04]  /*daa0*/  ISETP.GE.AND P1, PT, R8, R3, PT ;  /* 0x000000030800720c */ /* 0x000fc80003f26270 */
[----:B------:R-:W-:Y:S02]  /*dab0*/  @!P2 LOP3.LUT R7, R7, R6, RZ, 0x3c, !PT ;  /* 0x000000060707a212 */ /* 0x000fe400078e3cff */
[----:B------:R-:W-:Y:S02]  /*dac0*/  MOV R13, R0 ;  /* 0x00000000000d7202 */ /* 0x000fe40000000f00 */
        /* <DEDUP_REMOVED lines=10> */
.L_x_13068:
[----:B------:R-:W-:Y:S02]  /*db70*/  IMAD.MOV.U32 R13, RZ, RZ, R4 ;  /* 0x000000ffff0d7224 */ /* 0x000fe400078e0004 */
[----:B------:R-:W-:Y:S02]  /*db80*/  IMAD.MOV.U32 R12, RZ, RZ, 0x2 ;  /* 0x00000002ff0c7424 */ /* 0x000fe400078e00ff */
[----:B------:R-:W-:-:S07]  /*db90*/  IMAD.MOV.U32 R7, RZ, RZ, R14 ;  /* 0x000000ffff077224 */ /* 0x000fce00078e000e */
[----:B------:R-:W-:Y:S05]  /*dba0*/  WARPSYNC.COLLECTIVE R15, `(.L_x_13069) ;  /* 0x000000000f087348 */ /* 0x000fea0003c00000 */
[----:B------:R0:W1:Y:S02]  /*dbb0*/  SHFL.IDX P6, R14, R13, R12, R11 ;  /* 0x0000000c0d0e7389 */ /* 0x00006400000c000b */
[----:B01----:R-:W-:Y:S01]  /*dbc0*/  ENDCOLLECTIVE ;  /* 0x000000000000791b */ /* 0x003fe20003800000 */
.L_x_13069:
[----:B------:R-:W-:-:S05]  /*dbd0*/  @!P1 LEA R7, P2, R28, R7, 0x1 ;  /* 0x000000071c079211 */ /* 0x000fca00078408ff */
[----:B------:R-:W-:-:S05]  /*dbe0*/  @!P1 IMAD.X R6, RZ, RZ, R6, P2 ;  /* 0x000000ffff069224 */ /* 0x000fca00010e0606 */
        /* <DEDUP_REMOVED lines=8> */
[----:B0-----:R-:W-:-:S05]  /*dc70*/  VIADD R6, R17, 0x20 ;  /* 0x0000002011067836 */ /* 0x001fca0000000000 */
[----:B------:R-:W-:Y:S01]  /*dc80*/  ISETP.GE.AND P1, PT, R6, R3, PT ;  /* 0x000000030600720c */ /* 0x000fe20003f26270 */
[----:B------:R-:W-:-:S12]  /*dc90*/  IMAD.MOV.U32 R6, RZ, RZ, R14 ;  /* 0x000000ffff067224 */ /* 0x000fd800078e000e */
[----:B------:R-:W-:Y:S05]  /*dca0*/  WARPSYNC.COLLECTIVE R15, `(.L_x_13070) ;  /* 0x000000000f087348 */ /* 0x000fea0003c00000 */
[----:B------:R0:W1:Y:S02]  /*dcb0*/  SHFL.IDX P6, R14, R13, R12, R11 ;  /* 0x0000000c0d0e7389 */ /* 0x00006400000c000b */
[----:B01----:R-:W-:Y:S01]  /*dcc0*/  ENDCOLLECTIVE ;  /* 0x000000000000791b */ /* 0x003fe20003800000 */
.L_x_13070:
[----:B------:R-:W-:Y:S02]  /*dcd0*/  IMAD.MOV.U32 R13, RZ, RZ, R4 ;  /* 0x000000ffff0d7224 */ /* 0x000fe400078e0004 */
[----:B------:R-:W-:Y:S02]  /*dce0*/  IMAD.MOV.U32 R12, RZ, RZ, 0x3 ;  /* 0x00000003ff0c7424 */ /* 0x000fe400078e00ff */
[----:B------:R-:W-:-:S07]  /*dcf0*/  IMAD.MOV.U32 R7, RZ, RZ, R14 ;  /* 0x000000ffff077224 */ /* 0x000fce00078e000e */
[----:B------:R-:W-:Y:S05]  /*dd00*/  WARPSYNC.COLLECTIVE R15, `(.L_x_13071) ;  /* 0x000000000f087348 */ /* 0x000fea0003c00000 */
[----:B------:R0:W1:Y:S02]  /*dd10*/  SHFL.IDX P6, R14, R13, R12, R11 ;  /* 0x0000000c0d0e7389 */ /* 0x00006400000c000b */
[----:B01----:R-:W-:Y:S01]  /*dd20*/  ENDCOLLECTIVE ;  /* 0x000000000000791b */ /* 0x003fe20003800000 */
.L_x_13071:
        /* <DEDUP_REMOVED lines=16> */
.L_x_13072:
[----:B------:R-:W-:Y:S02]  /*de30*/  IMAD.MOV.U32 R13, RZ, RZ, R4 ;  /* 0x000000ffff0d7224 */ /* 0x000fe400078e0004 */
[----:B------:R-:W-:Y:S02]  /*de40*/  IMAD.MOV.U32 R12, RZ, RZ, 0x4 ;  /* 0x00000004ff0c7424 */ /* 0x000fe400078e00ff */
[----:B------:R-:W-:-:S07]  /*de50*/  IMAD.MOV.U32 R7, RZ, RZ, R14 ;  /* 0x000000ffff077224 */ /* 0x000fce00078e000e */
[----:B------:R-:W-:Y:S05]  /*de60*/  WARPSYNC.COLLECTIVE R15, `(.L_x_13073) ;  /* 0x000000000f087348 */ /* 0x000fea0003c00000 */
[----:B------:R0:W1:Y:S02]  /*de70*/  SHFL.IDX P6, R14, R13, R12, R11 ;  /* 0x0000000c0d0e7389 */ /* 0x00006400000c000b */
[----:B01----:R-:W-:Y:S01]  /*de80*/  ENDCOLLECTIVE ;  /* 0x000000000000791b */ /* 0x003fe20003800000 */
.L_x_13073:
        /* <DEDUP_REMOVED lines=16> */
.L_x_13074:
[----:B------:R-:W-:Y:S02]  /*df90*/  IMAD.MOV.U32 R13, RZ, RZ, R4 ;  /* 0x000000ffff0d7224 */ /* 0x000fe400078e0004 */
[----:B------:R-:W-:Y:S02]  /*dfa0*/  IMAD.MOV.U32 R12, RZ, RZ, 0x5 ;  /* 0x00000005ff0c7424 */ /* 0x000fe400078e00ff */
[----:B------:R-:W-:-:S07]  /*dfb0*/  IMAD.MOV.U32 R7, RZ, RZ, R14 ;  /* 0x000000ffff077224 */ /* 0x000fce00078e000e */
[----:B------:R-:W-:Y:S05]  /*dfc0*/  WARPSYNC.COLLECTIVE R15, `(.L_x_13075) ;  /* 0x000000000f087348 */ /* 0x000fea0003c00000 */
[----:B------:R0:W1:Y:S02]  /*dfd0*/  SHFL.IDX P6, R14, R13, R12, R11 ;  /* 0x0000000c0d0e7389 */ /* 0x00006400000c000b */
[----:B01----:R-:W-:Y:S01]  /*dfe0*/  ENDCOLLECTIVE ;  /* 0x000000000000791b */ /* 0x003fe20003800000 */
.L_x_13075:
        /* <DEDUP_REMOVED lines=16> */
.L_x_13076:
[----:B------:R-:W-:Y:S02]  /*e0f0*/  IMAD.MOV.U32 R13, RZ, RZ, R4 ;  /* 0x000000ffff0d7224 */ /* 0x000fe400078e0004 */
[----:B------:R-:W-:Y:S02]  /*e100*/  IMAD.MOV.U32 R12, RZ, RZ, 0x6 ;  /* 0x00000006ff0c7424 */ /* 0x000fe400078e00ff */
[----:B------:R-:W-:-:S07]  /*e110*/  IMAD.MOV.U32 R7, RZ, RZ, R14 ;  /* 0x000000ffff077224 */ /* 0x000fce00078e000e */
[----:B------:R-:W-:Y:S05]  /*e120*/  WARPSYNC.COLLECTIVE R15, `(.L_x_13077) ;  /* 0x000000000f087348 */ /* 0x000fea0003c00000 */
[----:B------:R0:W1:Y:S02]  /*e130*/  SHFL.IDX P6, R14, R13, R12, R11 ;  /* 0x0000000c0d0e7389 */ /* 0x00006400000c000b */
[----:B01----:R-:W-:Y:S01]  /*e140*/  ENDCOLLECTIVE ;  /* 0x000000000000791b */ /* 0x003fe20003800000 */
.L_x_13077:
        /* <DEDUP_REMOVED lines=16> */
.L_x_13078:
[----:B------:R-:W-:Y:S02]  /*e250*/  IMAD.MOV.U32 R13, RZ, RZ, R4 ;  /* 0x000000ffff0d7224 */ /* 0x000fe400078e0004 */
[----:B------:R-:W-:Y:S02]  /*e260*/  IMAD.MOV.U32 R12, RZ, RZ, 0x7 ;  /* 0x00000007ff0c7424 */ /* 0x000fe400078e00ff */
[----:B------:R-:W-:-:S07]  /*e270*/  IMAD.MOV.U32 R7, RZ, RZ, R14 ;  /* 0x000000ffff077224 */ /* 0x000fce00078e000e */
[----:B------:R-:W-:Y:S05]  /*e280*/  WARPSYNC.COLLECTIVE R15, `(.L_x_13079) ;  /* 0x000000000f087348 */ /* 0x000fea0003c00000 */
[----:B------:R0:W1:Y:S02]  /*e290*/  SHFL.IDX P6, R14, R13, R12, R11 ;  /* 0x0000000c0d0e7389 */ /* 0x00006400000c000b */
[----:B01----:R-:W-:Y:S01]  /*e2a0*/  ENDCOLLECTIVE ;  /* 0x000000000000791b */ /* 0x003fe20003800000 */
.L_x_13079:
        /* <DEDUP_REMOVED lines=11> */
.L_x_13080:
[----:B------:R-:W-:Y:S01]  /*e360*/  @!PT LDS RZ, [RZ] ;  /* 0x00000000fffff984 */ /* 0x000fe20000000800 */
[----:B------:R-:W-:Y:S01]  /*e370*/  @!PT LDS RZ, [RZ] ;  /* 0x00000000fffff984 */ /* 0x000fe20000000800 */
[----:B------:R-:W-:Y:S01]  /*e380*/  @!PT LDS RZ, [RZ] ;  /* 0x00000000fffff984 */ /* 0x000fe20000000800 */
[----:B------:R0:W-:Y:S01]  /*e390*/  @!P1 LDGSTS.E.BYPASS.LTC128B.128 [R10+0xb400], desc[UR50][R6.64], !P0 ;  /* 0x0b400000060a9fae */ /* 0x0001e2000c101d72 */
[----:B------:R-:W-:Y:S01]  /*e3a0*/  ISETP.GE.AND P1, PT, R0, R3, PT ;  /* 0x000000030000720c */ /* 0x000fe20003f26270 */
[----:B------:R-:W-:Y:S02]  /*e3b0*/  VIADD R0, R17, 0x80 ;  /* 0x0000008011007836 */ /* 0x000fe40000000000 */
[----:B------:R-:W-:Y:S02]  /*e3c0*/  IMAD.MOV.U32 R13, RZ, RZ, R2 ;  /* 0x000000ffff0d7224 */ /* 0x000fe400078e0002 */
[----:B------:R-:W-:Y:S01]  /*e3d0*/  IMAD.MOV.U32 R12, RZ, RZ, RZ ;  /* 0x000000ffff0c7224 */ /* 0x000fe200078e00ff */
[----:B0-----:R-:W-:-:S07]  /*e3e0*/  MOV R6, R14 ;  /* 0x0000000e00067202 */ /* 0x001fce0000000f00 */
[----:B------:R-:W-:Y:S05]  /*e3f0*/  WARPSYNC.COLLECTIVE R15, `(.L_x_13081) ;  /* 0x000000000f087348 */ /* 0x000fea0003c00000 */
[----:B------:R0:W1:Y:S02]  /*e400*/  SHFL.IDX P6, R14, R13, R12, R11 ;  /* 0x0000000c0d0e7389 */ /* 0x00006400000c000b */
[----:B01----:R-:W-:Y:S01]  /*e410*/  ENDCOLLECTIVE ;  /* 0x000000000000791b */ /* 0x003fe20003800000 */
.L_x_13081:
[----:B------:R-:W-:-:S05]  /*e420*/  @!P1 LEA R6, P3, R28, R6, 0x1 ;  /* 0x000000061c069211 */ /* 0x000fca00078608ff */
[----:B------:R-:W-:-:S05]  /*e430*/  @!P1 IMAD.X R7, RZ, RZ, R4, P3 ;  /* 0x000000ffff079224 */ /* 0x000fca00018e0604 */
[----:B------:R-:W-:Y:S01]  /*e440*/  @!PT LDS RZ, [RZ] ;  /* 0x00000000fffff984 */ /* 0x000fe20000000800 */
[----:B------:R-:W-:Y:S01]  /*e450*/  @!PT LDS RZ, [RZ] ;  /* 0x00000000fffff984 */ /* 0x000fe20000000800 */
[----:B------:R-:W-:Y:S01]  /*e460*/  @!PT LDS RZ, [RZ] ;  /* 0x00000000fffff984 */ /* 0x000fe20000000800 */
[----:B------:R0:W-:Y:S01]  /*e470*/  @!P1 LDGSTS.E.BYPASS.LTC128B.128 [R10+0xbc00], desc[UR50][R6.64], !P0 ;  /* 0x0bc00000060a9fae */ /* 0x0001e2000c101d72 */
[----:B------:R-:W-:Y:S02]  /*e480*/  ISETP.GE.AND P1, PT, R0, R3, PT ;  /* 0x000000030000720c */ /* 0x000fe40003f26270 */
[----:B------:R-:W-:Y:S01]  /*e490*/  MOV R13, R5 ;  /* 0x00000005000d7202 */ /* 0x000fe20000000f00 */
[----:B------:R-:W-:-:S10]  /*e4a0*/  IMAD.MOV.U32 R0, RZ, RZ, R14 ;  /* 0x000000ffff007224 */ /* 0x000fd400078e000e */
[----:B0-----:R-:W-:Y:S05]  /*e4b0*/  WARPSYNC.COLLECTIVE R15, `(.L_x_13082) ;  /* 0x000000000f087348 */ /* 0x001fea0003c00000 */
[----:B------:R1:W2:Y:S02]  /*e4c0*/  SHFL.IDX P6, R14, R13, R12, R11 ;  /* 0x0000000c0d0e7389 */ /* 0x0002a400000c000b */
[----:B012---:R-:W-:Y:S01]  /*e4d0*/  ENDCOLLECTIVE ;  /* 0x000000000000791b */ /* 0x007fe20003800000 */
.L_x_13082:
[----:B------:R-:W-:Y:S01]  /*e4e0*/  IMAD.MOV.U32 R13, RZ, RZ, R2 ;  /* 0x000000ffff0d7224 */ /* 0x000fe200078e0002 */
[----:B------:R-:W-:Y:S01]  /*e4f0*/  MOV R12, 0x1 ;  /* 0x00000001000c7802 */ /* 0x000fe20000000f00 */
[----:B------:R-:W-:-:S07]  /*e500*/  IMAD.MOV.U32 R4, RZ, RZ, R14 ;  /* 0x000000ffff047224 */ /* 0x000fce00078e000e */
[----:B------:R-:W-:Y:S05]  /*e510*/  WARPSYNC.COLLECTIVE R15, `(.L_x_13083) ;  /* 0x000000000f087348 */ /* 0x000fea0003c00000 */
[----:B------:R0:W1:Y:S02]  /*e520*/  SHFL.IDX P6, R14, R13, R12, R11 ;  /* 0x0000000c0d0e7389 */ /* 0x00006400000c000b */
[----:B01----:R-:W-:Y:S01]  /*e530*/  ENDCOLLECTIVE ;  /* 0x000000000000791b */ /* 0x003fe20003800000 */
.L_x_13083:
[----:B------:R-:W-:-:S05]  /*e540*/  @!P1 LEA R4, P3, R28, R4, 0x1 ;  /* 0x000000041c049211 */ /* 0x000fca00078608ff */
[----:B------:R-:W-:Y:S02]  /*e550*/  @!P1 IMAD.X R0, RZ, RZ, R0, P3 ;  /* 0x000000ffff009224 */ /* 0x000fe400018e0600 */
[----:B------:R-:W-:Y:S02]  /*e560*/  @!P1 IMAD.MOV.U32 R6, RZ, RZ, R4 ;  /* 0x000000ffff069224 */ /* 0x000fe400078e0004 */
[----:B------:R-:W-:Y:S02]  /*e570*/  @!P1 IMAD.MOV.U32 R7, RZ, RZ, R0 ;  /* 0x000000ffff079224 */ /* 0x000fe400078e0000 */
[C---:B------:R-:W-:Y:S02]  /*e580*/  VIADD R0, R17.reuse, 0x90 ;  /* 0x0000009011007836 */ /* 0x040fe40000000000 */
[----:B------:R-:W-:Y:S01]  /*e590*/  IMAD.MOV.U32 R13, RZ, RZ, R5 ;  /* 0x000000ffff0d7224 */ /* 0x000fe200078e0005 */
[----:B------:R-:W-:Y:S01]  /*e5a0*/  @!PT LDS RZ, [RZ] ;  /* 0x00000000fffff984 */ /* 0x000fe20000000800 */
[----:B------:R-:W-:Y:S01]  /*e5b0*/  @!PT LDS RZ, [RZ] ;  /* 0x00000000fffff984 */ /* 0x000fe20000000800 */
[----:B------:R-:W-:Y:S01]  /*e5c0*/  @!PT LDS RZ, [RZ] ;  /* 0x00000000fffff984 */ /* 0x000fe20000000800 */
[----:B------:R0:W-:Y:S01]  /*e5d0*/  @!P1 LDGSTS.E.BYPASS.LTC128B.128 [R10+0xc400], desc[UR50][R6.64], !P0 ;  /* 0x0c400000060a9fae */ /* 0x0001e2000c101d72 */
[----:B------:R-:W-:Y:S01]  /*e5e0*/  VIADD R4, R17, 0xa0 ;  /* 0x000000a011047836 */ /* 0x000fe20000000000 */
[----:B------:R-:W-:Y:S01]  /*e5f0*/  ISETP.GE.AND P1, PT, R0, R3, PT ;  /* 0x000000030000720c */ /* 0x000fe20003f26270 */
[----:B------:R-:W-:-:S12]  /*e600*/  IMAD.MOV.U32 R0, RZ, RZ, R14 ;  /* 0x000000ffff007224 */ /* 0x000fd800078e000e */
[----:B0-----:R-:W-:Y:S05]  /*e610*/  WARPSYNC.COLLECTIVE R15, `(.L_x_13084) ;  /* 0x000000000f087348 */ /* 0x001fea0003c00000 */
[----:B------:R1:W2:Y:S02]  /*e620*/  SHFL.IDX P6, R14, R13, R12, R11 ;  /* 0x0000000c0d0e7389 */ /* 0x0002a400000c000b */
[----:B012---:R-:W-:Y:S01]  /*e630*/  ENDCOLLECTIVE ;  /* 0x000000000000791b */ /* 0x007fe20003800000 */
.L_x_13084:
[----:B------:R-:W-:Y:S01]  /*e640*/  IMAD.MOV.U32 R13, RZ, RZ, R2 ;  /* 0x000000ffff0d7224 */ /* 0x000fe200078e0002 */
[----:B------:R-:W-:Y:S01]  /*e650*/  MOV R12, 0x2 ;  /* 0x00000002000c7802 */ /* 0x000fe20000000f00 */
[----:B------:R-:W-:-:S07]  /*e660*/  IMAD.MOV.U32 R6, RZ, RZ, R14 ;  /* 0x000000ffff067224 */ /* 0x000fce00078e000e */
[----:B------:R-:W-:Y:S05]  /*e670*/  WARPSYNC.COLLECTIVE R15, `(.L_x_13085) ;  /* 0x000000000f087348 */ /* 0x000fea0003c00000 */
[----:B------:R0:W1:Y:S02]  /*e680*/  SHFL.IDX P6, R14, R13, R12, R11 ;  /* 0x0000000c0d0e7389 */ /* 0x00006400000c000b */
[----:B01----:R-:W-:Y:S01]  /*e690*/  ENDCOLLECTIVE ;  /* 0x000000000000791b */ /* 0x003fe20003800000 */
.L_x_13085:
[----:B------:R-:W-:-:S05]  /*e6a0*/  @!P1 LEA R6, P2, R28, R6, 0x1 ;  /* 0x000000061c069211 */ /* 0x000fca00078408ff */
[----:B------:R-:W-:Y:S01]  /*e6b0*/  @!P1 IMAD.X R0, RZ, RZ, R0, P2 ;  /* 0x000000ffff009224 */ /* 0x000fe200010e0600 */
[----:B------:R-:W-:-:S03]  /*e6c0*/  ISETP.GE.AND P2, PT, R4, R3, PT ;  /* 0x000000030400720c */ /* 0x000fc60003f46270 */
[----:B------:R-:W-:Y:S02]  /*e6d0*/  @!P1 IMAD.MOV.U32 R7, RZ, RZ, R0 ;  /* 0x000000ffff079224 */ /* 0x000fe400078e0000 */
[----:B------:R-:W-:-:S03]  /*e6e0*/  IMAD.MOV.U32 R13, RZ, RZ, R5 ;  /* 0x000000ffff0d7224 */ /* 0x000fc600078e0005 */
[----:B------:R-:W-:Y:S01]  /*e6f0*/  @!PT LDS RZ, [RZ] ;  /* 0x00000000fffff984 */ /* 0x000fe20000000800 */
[----:B------:R-:W-:Y:S01]  /*e700*/  @!PT LDS RZ, [RZ] ;  /* 0x00000000fffff984 */ /* 0x000fe20000000800 */
[----:B------:R-:W-:Y:S01]  /*e710*/  @!PT LDS RZ, [RZ] ;  /* 0x00000000fffff984 */ /* 0x000fe20000000800 */
[----:B------:R0:W-:Y:S01]  /*e720*/  @!P1 LDGSTS.E.BYPASS.LTC128B.128 [R10+0xcc00], desc[UR50][R6.64], !P0 ;  /* 0x0cc00000060a9fae */ /* 0x0001e2000c101d72 */
[----:B------:R-:W-:-:S07]  /*e730*/  IMAD.MOV.U32 R0, RZ, RZ, R14 ;  /* 0x000000ffff007224 */ /* 0x000fce00078e000e */
[----:B0-----:R-:W-:Y:S05]  /*e740*/  WARPSYNC.COLLECTIVE R15, `(.L_x_13086) ;  /* 0x000000000f087348 */ /* 0x001fea0003c00000 */
[----:B------:R1:W2:Y:S02]  /*e750*/  SHFL.IDX P6, R14, R13, R12, R11 ;  /* 0x0000000c0d0e7389 */ /* 0x0002a400000c000b */
[----:B012---:R-:W-:Y:S01]  /*e760*/  ENDCOLLECTIVE ;  /* 0x000000000000791b */ /* 0x007fe20003800000 */
.L_x_13086:
[----:B------:R-:W-:Y:S01]  /*e770*/  MOV R13, R2 ;  /* 0x00000002000d7202 */ /* 0x000fe20000000f00 */
[----:B------:R-:W-:Y:S02]  /*e780*/  IMAD.MOV.U32 R12, RZ, RZ, 0x3 ;  /* 0x00000003ff0c7424 */ /* 0x000fe400078e00ff */
[----:B------:R-:W-:-:S07]  /*e790*/  IMAD.MOV.U32 R6, RZ, RZ, R14 ;  /* 0x000000ffff067224 */ /* 0x000fce00078e000e */
[----:B------:R-:W-:Y:S05]  /*e7a0*/  WARPSYNC.COLLECTIVE R15, `(.L_x_13087) ;  /* 0x000000000f087348 */ /* 0x000fea0003c00000 */
[----:B------:R0:W1:Y:S02]  /*e7b0*/  SHFL.IDX P6, R14, R13, R12, R11 ;  /* 0x0000000c0d0e7389 */ /* 0x00006400000c000b */
[----:B01----:R-:W-:Y:S01]  /*e7c0*/  ENDCOLLECTIVE ;  /* 0x000000000000791b */ /* 0x003fe20003800000 */
.L_x_13087:
[----:B------:R-:W-:-:S05]  /*e7d0*/  @!P2 LEA R6, P1, R28, R6, 0x1 ;  /* 0x000000061c06a211 */ /* 0x000fca00078208ff */
[----:B------:R-:W-:-:S04]  /*e7e0*/  @!P2 IMAD.X R0, RZ, RZ, R0, P1 ;  /* 0x000000ffff00a224 */ /* 0x000fc800008e0600 */
        /* <DEDUP_REMOVED lines=10> */
.L_x_13088:
[----:B------:R-:W-:Y:S01]  /*e890*/  IMAD.MOV.U32 R2, RZ, RZ, R14 ;  /* 0x000000ffff027224 */ /* 0x000fe200078e000e */
[----:B------:R-:W-:Y:S06]  /*e8a0*/  BRA `(.L_x_13089) ;  /* 0xffffffb800d87947 */ /* 0x000fec000383ffff */
.L_x_12991:
[----:B0-----:R0:W1:Y:S02]  /*e8b0*/  SYNCS.PHASECHK.TRANS64.TRYWAIT P0, [R22+URZ+0x16820], R3 ;  /* 0x01682003160075a7 */ /* 0x001064000800017f */
[----:B-1----:R-:W-:Y:S05]  /*e8c0*/  @!P0 NANOSLEEP.SYNCS 0x989680 ;  /* 0x009896800000895d */ /* 0x002fea0003900000 */
[----:B------:R-:W1:Y:S02]  /*e8d0*/  @!P0 SYNCS.PHASECHK.TRANS64 P0, [R22+URZ+0x16820], R3 ;  /* 0x01682003160085a7 */ /* 0x000e64000800007f */
[----:B-1----:R-:W-:Y:S05]  /*e8e0*/  @!P0 BRA `(.L_x_12991) ;  /* 0xfffffffc00f08947 */ /* 0x002fea000383ffff */
[----:B------:R-:W-:Y:S05]  /*e8f0*/  BRA `(.L_x_13090) ;  /* 0xffffffbc003c7947 */ /* 0x000fea000383ffff */
.L_x_12996:
[----:B0-----:R0:W1:Y:S02]  /*e900*/  SYNCS.PHASECHK.TRANS64.TRYWAIT P0, [R5+URZ+0x16840], R2 ;  /* 0x01684002050075a7 */ /* 0x001064000800017f */
[----:B-1----:R-:W-:Y:S05]  /*e910*/  @!P0 NANOSLEEP.SYNCS 0x989680 ;  /* 0x009896800000895d */ /* 0x002fea0003900000 */
[----:B------:R-:W1:Y:S02]  /*e920*/  @!P0 SYNCS.PHASECHK.TRANS64 P0, [R5+URZ+0x16840], R2 ;  /* 0x01684002050085a7 */ /* 0x000e64000800007f */
[----:B-1----:R-:W-:Y:S05]  /*e930*/  @!P0 BRA `(.L_x_12996) ;  /* 0xfffffffc00f08947 */ /* 0x002fea000383ffff */
[----:B------:R-:W-:Y:S05]  /*e940*/  BRA `(.L_x_13091) ;  /* 0xffffffc0000c7947 */ /* 0x000fea000383ffff */
.L_x_12997:
        /* <DEDUP_REMOVED lines=8> */
.L_x_13093:
[----:B------:R-:W-:Y:S05]  /*e9d0*/  BSYNC B1 ;  /* 0x0000000000017941 */ /* 0x000fea0003800000 */
.L_x_13092:
        /* <DEDUP_REMOVED lines=9> */
.L_x_13094:
[----:B------:R-:W-:Y:S02]  /*ea70*/  IMAD R8, R8, 0x2, R22 ;  /* 0x0000000208087824 */ /* 0x000fe400078e0216 */
[----:B------:R-:W-:Y:S02]  /*ea80*/  IMAD.MOV.U32 R13, RZ, RZ, R10 ;  /* 0x000000ffff0d7224 */ /* 0x000fe400078e000a */
[----:B------:R-:W-:Y:S01]  /*ea90*/  IMAD.MOV.U32 R12, RZ, RZ, 0x1 ;  /* 0x00000001ff0c7424 */ /* 0x000fe200078e00ff */
[----:B------:R-:W-:-:S07]  /*eaa0*/  MOV R2, R14 ;  /* 0x0000000e00027202 */ /* 0x000fce0000000f00 */
[----:B------:R-:W-:Y:S05]  /*eab0*/  WARPSYNC.COLLECTIVE R15, `(.L_x_13095) ;  /* 0x000000000f087348 */ /* 0x000fea0003c00000 */
[----:B------:R0:W1:Y:S02]  /*eac0*/  SHFL.IDX P6, R14, R13, R12, R11 ;  /* 0x0000000c0d0e7389 */ /* 0x00006400000c000b */
[----:B01----:R-:W-:Y:S01]  /*ead0*/  ENDCOLLECTIVE ;  /* 0x000000000000791b */ /* 0x003fe20003800000 */
.L_x_13095:
        /* <DEDUP_REMOVED lines=11> */
.L_x_13096:
[----:B------:R-:W-:Y:S02]  /*eb90*/  IMAD.MOV.U32 R13, RZ, RZ, R10 ;  /* 0x000000ffff0d7224 */ /* 0x000fe400078e000a */
[----:B------:R-:W-:Y:S02]  /*eba0*/  IMAD.MOV.U32 R12, RZ, RZ, 0x2 ;  /* 0x00000002ff0c7424 */ /* 0x000fe400078e00ff */
[----:B------:R-:W-:-:S07]  /*ebb0*/  IMAD.MOV.U32 R2, RZ, RZ, R14 ;  /* 0x000000ffff027224 */ /* 0x000fce00078e000e */
[----:B------:R-:W-:Y:S05]  /*ebc0*/  WARPSYNC.COLLECTIVE R15, `(.L_x_13097) ;  /* 0x000000000f087348 */ /* 0x000fea0003c00000 */
[----:B------:R0:W1:Y:S02]  /*ebd0*/  SHFL.IDX P6, R14, R13, R12, R11 ;  /* 0x0000000c0d0e7389 */ /* 0x00006400000c000b */
[----:B01----:R-:W-:Y:S01]  /*ebe0*/  ENDCOLLECTIVE ;  /* 0x000000000000791b */ /* 0x003fe20003800000 */
.L_x_13097:
        /* <DEDUP_REMOVED lines=11> */
.L_x_13098:
[----:B------:R-:W-:Y:S02]  /*eca0*/  IMAD.MOV.U32 R13, RZ, RZ, R10 ;  /* 0x000000ffff0d7224 */ /* 0x000fe400078e000a */
[----:B------:R-:W-:Y:S01]  /*ecb0*/  IMAD.MOV.U32 R12, RZ, RZ, 0x3 ;  /* 0x00000003ff0c7424 */ /* 0x000fe200078e00ff */
[----:B------:R-:W-:-:S07]  /*ecc0*/  MOV R2, R14 ;  /* 0x0000000e00027202 */ /* 0x000fce0000000f00 */
[----:B------:R-:W-:Y:S05]  /*ecd0*/  WARPSYNC.COLLECTIVE R15, `(.L_x_13099) ;  /* 0x000000000f087348 */ /* 0x000fea0003c00000 */
[----:B------:R0:W1:Y:S02]  /*ece0*/  SHFL.IDX P6, R14, R13, R12, R11 ;  /* 0x0000000c0d0e7389 */ /* 0x00006400000c000b */
[----:B01----:R-:W-:Y:S01]  /*ecf0*/  ENDCOLLECTIVE ;  /* 0x000000000000791b */ /* 0x003fe20003800000 */
.L_x_13099:
        /* <DEDUP_REMOVED lines=11> */
.L_x_13100:
[----:B------:R-:W-:Y:S02]  /*edb0*/  IMAD.MOV.U32 R13, RZ, RZ, R10 ;  /* 0x000000ffff0d7224 */ /* 0x000fe400078e000a */
[----:B------:R-:W-:Y:S02]  /*edc0*/  IMAD.MOV.U32 R12, RZ, RZ, 0x4 ;  /* 0x00000004ff0c7424 */ /* 0x000fe400078e00ff */
[----:B------:R-:W-:-:S07]  /*edd0*/  IMAD.MOV.U32 R2, RZ, RZ, R14 ;  /* 0x000000ffff027224 */ /* 0x000fce00078e000e */
[----:B------:R-:W-:Y:S05]  /*ede0*/  WARPSYNC.COLLECTIVE R15, `(.L_x_13101) ;  /* 0x000000000f087348 */ /* 0x000fea0003c00000 */
[----:B------:R0:W1:Y:S02]  /*edf0*/  SHFL.IDX P6, R14, R13, R12, R11 ;  /* 0x0000000c0d0e7389 */ /* 0x00006400000c000b */
[----:B01----:R-:W-:Y:S01]  /*ee00*/  ENDCOLLECTIVE ;  /* 0x000000000000791b */ /* 0x003fe20003800000 */
.L_x_13101:
        /* <DEDUP_REMOVED lines=11> */
.L_x_13102:
[----:B------:R-:W-:Y:S01]  /*eec0*/  MOV R13, R10 ;  /* 0x0000000a000d7202 */ /* 0x000fe20000000f00 */
[----:B------:R-:W-:Y:S02]  /*eed0*/  IMAD.MOV.U32 R12, RZ, RZ, 0x5 ;  /* 0x00000005ff0c7424 */ /* 0x000fe400078e00ff */
[----:B------:R-:W-:-:S07]  /*eee0*/  IMAD.MOV.U32 R2, RZ, RZ, R14 ;  /* 0x000000ffff027224 */ /* 0x000fce00078e000e */
[----:B------:R-:W-:Y:S05]  /*eef0*/  WARPSYNC.COLLECTIVE R15, `(.L_x_13103) ;  /* 0x000000000f087348 */ /* 0x000fea0003c00000 */
[----:B------:R0:W1:Y:S02]  /*ef00*/  SHFL.IDX P6, R14, R13, R12, R11 ;  /* 0x0000000c0d0e7389 */ /* 0x00006400000c000b */
[----:B01----:R-:W-:Y:S01]  /*ef10*/  ENDCOLLECTIVE ;  /* 0x000000000000791b */ /* 0x003fe20003800000 */
.L_x_13103:
        /* <DEDUP_REMOVED lines=11> */
.L_x_13104:
[----:B------:R-:W-:Y:S01]  /*efd0*/  IMAD.MOV.U32 R13, RZ, RZ, R10 ;  /* 0x000000ffff0d7224 */ /* 0x000fe200078e000a */
[----:B------:R-:W-:Y:S01]  /*efe0*/  MOV R12, 0x6 ;  /* 0x00000006000c7802 */ /* 0x000fe20000000f00 */
[----:B------:R-:W-:-:S07]  /*eff0*/  IMAD.MOV.U32 R2, RZ, RZ, R14 ;  /* 0x000000ffff027224 */ /* 0x000fce00078e000e */
[----:B------:R-:W-:Y:S05]  /*f000*/  WARPSYNC.COLLECTIVE R15, `(.L_x_13105) ;  /* 0x000000000f087348 */ /* 0x000fea0003c00000 */
[----:B------:R0:W1:Y:S02]  /*f010*/  SHFL.IDX P6, R14, R13, R12, R11 ;  /* 0x0000000c0d0e7389 */ /* 0x00006400000c000b */
[----:B01----:R-:W-:Y:S01]  /*f020*/  ENDCOLLECTIVE ;  /* 0x000000000000791b */ /* 0x003fe20003800000 */
.L_x_13105:
        /* <DEDUP_REMOVED lines=11> */
.L_x_13106:
[----:B------:R-:W-:Y:S02]  /*f0e0*/  IMAD.MOV.U32 R13, RZ, RZ, R10 ;  /* 0x000000ffff0d7224 */ /* 0x000fe400078e000a */
[----:B------:R-:W-:Y:S02]  /*f0f0*/  IMAD.MOV.U32 R12, RZ, RZ, 0x7 ;  /* 0x00000007ff0c7424 */ /* 0x000fe400078e00ff */
[----:B------:R-:W-:-:S07]  /*f100*/  IMAD.MOV.U32 R2, RZ, RZ, R14 ;  /* 0x000000ffff027224 */ /* 0x000fce00078e000e */
[----:B------:R-:W-:Y:S05]  /*f110*/  WARPSYNC.COLLECTIVE R15, `(.L_x_13107) ;  /* 0x000000000f087348 */ /* 0x000fea0003c00000 */
[----:B------:R0:W1:Y:S02]  /*f120*/  SHFL.IDX P6, R14, R13, R12, R11 ;  /* 0x0000000c0d0e7389 */ /* 0x00006400000c000b */
[----:B01----:R-:W-:Y:S01]  /*f130*/  ENDCOLLECTIVE ;  /* 0x000000000000791b */ /* 0x003fe20003800000 */
.L_x_13107:
[----:B------:R-:W-:-:S05]  /*f140*/  IADD3 R2, P0, R2, R7, RZ ;  /* 0x0000000702027210 */ /* 0x000fca0007f1e0ff */
[----:B------:R-:W-:-:S05]  /*f150*/  IMAD.X R3, RZ, RZ, R3, P0 ;  /* 0x000000ffff037224 */ /* 0x000fca00000e0603 */
[----:B------:R-:W-:Y:S01]  /*f160*/  @!PT LDS RZ, [RZ] ;  /* 0x00000000fffff984 */ /* 0x000fe20000000800 */
[----:B------:R-:W-:Y:S01]  /*f170*/  @!PT LDS RZ, [RZ] ;  /* 0x00000000fffff984 */ /* 0x000fe20000000800 */
[----:B------:R-:W-:Y:S01]  /*f180*/  @!PT LDS RZ, [RZ] ;  /* 0x00000000fffff984 */ /* 0x000fe20000000800 */
[----:B------:R0:W-:Y:S01]  /*f190*/  LDGSTS.E.BYPASS.LTC128B.128 [R8+0x11400], desc[UR50][R2.64], !P2 ;  /* 0x1140000002087fae */ /* 0x0001e2000d101d72 */
[----:B------:R-:W-:Y:S01]  /*f1a0*/  IMAD.MOV.U32 R13, RZ, RZ, R9 ;  /* 0x000000ffff0d7224 */ /* 0x000fe200078e0009 */
[----:B------:R-:W-:-:S07]  /*f1b0*/  MOV R10, R14 ;  /* 0x0000000e000a7202 */ /* 0x000fce0000000f00 */
[----:B0-----:R-:W-:Y:S05]  /*f1c0*/  WARPSYNC.COLLECTIVE R15, `(.L_x_13108) ;  /* 0x000000000f087348 */ /* 0x001fea0003c00000 */
[----:B------:R1:W2:Y:S02]  /*f1d0*/  SHFL.IDX P6, R14, R13, R12, R11 ;  /* 0x0000000c0d0e7389 */ /* 0x0002a400000c000b */
[----:B012---:R-:W-:Y:S01]  /*f1e0*/  ENDCOLLECTIVE ;  /* 0x000000000000791b */ /* 0x007fe20003800000 */
.L_x_13108:
[----:B------:R-:W-:Y:S01]  /*f1f0*/  IMAD.MOV.U32 R2, RZ, RZ, R14 ;  /* 0x000000ffff027224 */ /* 0x000fe200078e000e */
[----:B------:R-:W-:Y:S06]  /*f200*/  BRA `(.L_x_13109) ;  /* 0xffffffb800fc7947 */ /* 0x000fec000383ffff */
.L_x_13002:
[----:B-1----:R1:W2:Y:S02]  /*f210*/  SYNCS.PHASECHK.TRANS64.TRYWAIT P0, [R5+URZ+0x16860], R2 ;  /* 0x01686002050075a7 */ /* 0x0022a4000800017f */
[----:B--2---:R-:W-:Y:S05]  /*f220*/  @!P0 NANOSLEEP.SYNCS 0x989680 ;  /* 0x009896800000895d */ /* 0x004fea0003900000 */
[----:B------:R-:W2:Y:S02]  /*f230*/  @!P0 SYNCS.PHASECHK.TRANS64 P0, [R5+URZ+0x16860], R2 ;  /* 0x01686002050085a7 */ /* 0x000ea4000800007f */
[----:B--2---:R-:W-:Y:S05]  /*f240*/  @!P0 BRA `(.L_x_13002) ;  /* 0xfffffffc00f08947 */ /* 0x004fea000383ffff */
[----:B------:R-:W-:Y:S05]  /*f250*/  BRA `(.L_x_13110) ;  /* 0xffffffbc00547947 */ /* 0x000fea000383ffff */
.L_x_13003:
        /* <DEDUP_REMOVED lines=8> */
.L_x_13112:
[----:B------:R-:W-:Y:S05]  /*f2e0*/  BSYNC B1 ;  /* 0x0000000000017941 */ /* 0x000fea0003800000 */
.L_x_13111:
[----:B------:R-:W-:Y:S01]  /*f2f0*/  IMAD.MOV.U32 R13, RZ, RZ, R23 ;  /* 0x000000ffff0d7224 */ /* 0x000fe200078e0017 */
[----:B------:R-:W-:Y:S01]  /*f300*/  MOV R3, R14 ;  /* 0x0000000e00037202 */ /* 0x000fe20000000f00 */
[----:B------:R-:W-:Y:S01]  /*f310*/  IMAD.MOV.U32 R12, RZ, RZ, RZ ;  /* 0x000000ffff0c7224 */ /* 0x000fe200078e00ff */
[----:B------:R-:W-:Y:S01]  /*f320*/  ISETP.LT.OR P2, PT, R8, 0x1, P1 ;  /* 0x000000010800780c */ /* 0x000fe20000f41670 */
[----:B------:R-:W-:Y:S01]  /*f330*/  IMAD.MOV.U32 R11, RZ, RZ, 0x181f ;  /* 0x0000181fff0b7424 */ /* 0x000fe200078e00ff */
[----:B------:R-:W-:Y:S01]  /*f340*/  LEA R6, R6, R22, 0x1 ;  /* 0x0000001606067211 */ /* 0x000fe200078e08ff */
[----:B------:R-:W-:-:S10]  /*f350*/  IMAD.MOV.U32 R15, RZ, RZ, -0x1 ;  /* 0xffffffffff0f7424 */ /* 0x000fd400078e00ff */
[----:B------:R-:W-:Y:S05]  /*f360*/  WARPSYNC.COLLECTIVE R15, `(.L_x_13113) ;  /* 0x000000000f087348 */ /* 0x000fea0003c00000 */
[----:B------:R0:W1:Y:S02]  /*f370*/  SHFL.IDX P6, R14, R13, R12, R11 ;  /* 0x0000000c0d0e7389 */ /* 0x00006400000c000b */
[----:B01----:R-:W-:Y:S01]  /*f380*/  ENDCOLLECTIVE ;  /* 0x000000000000791b */ /* 0x003fe20003800000 */
.L_x_13113:
[----:B------:R-:W-:Y:S02]  /*f390*/  IMAD.MOV.U32 R13, RZ, RZ, R24 ;  /* 0x000000ffff0d7224 */ /* 0x000fe400078e0018 */
[----:B------:R-:W-:Y:S02]  /*f3a0*/  IMAD.MOV.U32 R12, RZ, RZ, 0x1 ;  /* 0x00000001ff0c7424 */ /* 0x000fe400078e00ff */
[----:B------:R-:W-:-:S07]  /*f3b0*/  IMAD.MOV.U32 R2, RZ, RZ, R14 ;  /* 0x000000ffff027224 */ /* 0x000fce00078e000e */
[----:B------:R-:W-:Y:S05]  /*f3c0*/  WARPSYNC.COLLECTIVE R15, `(.L_x_13114) ;  /* 0x000000000f087348 */ /* 0x000fea0003c00000 */
[----:B------:R0:W1:Y:S02]  /*f3d0*/  SHFL.IDX P6, R14, R13, R12, R11 ;  /* 0x0000000c0d0e7389 */ /* 0x00006400000c000b */
[----:B01----:R-:W-:Y:S01]  /*f3e0*/  ENDCOLLECTIVE ;  /* 0x000000000000791b */ /* 0x003fe20003800000 */
.L_x_13114:
        /* <DEDUP_REMOVED lines=12> */
.L_x_13115:
[----:B------:R-:W-:Y:S01]  /*f4b0*/  MOV R13, R24 ;  /* 0x00000018000d7202 */ /* 0x000fe20000000f00 */
[----:B------:R-:W-:Y:S02]  /*f4c0*/  IMAD.MOV.U32 R12, RZ, RZ, 0x2 ;  /* 0x00000002ff0c7424 */ /* 0x000fe400078e00ff */
[----:B------:R-:W-:-:S07]  /*f4d0*/  IMAD.MOV.U32 R2, RZ, RZ, R14 ;  /* 0x000000ffff027224 */ /* 0x000fce00078e000e */
[----:B------:R-:W-:Y:S05]  /*f4e0*/  WARPSYNC.COLLECTIVE R15, `(.L_x_13116) ;  /* 0x000000000f087348 */ /* 0x000fea0003c00000 */
[----:B------:R0:W1:Y:S02]  /*f4f0*/  SHFL.IDX P6, R14, R13, R12, R11 ;  /* 0x0000000c0d0e7389 */ /* 0x00006400000c000b */
[----:B01----:R-:W-:Y:S01]  /*f500*/  ENDCOLLECTIVE ;  /* 0x000000000000791b */ /* 0x003fe20003800000 */
.L_x_13116:
        /* <DEDUP_REMOVED lines=12> */
.L_x_13117:
[----:B------:R-:W-:Y:S01]  /*f5d0*/  IMAD.MOV.U32 R13, RZ, RZ, R24 ;  /* 0x000000ffff0d7224 */ /* 0x000fe200078e0018 */
[----:B------:R-:W-:Y:S01]  /*f5e0*/  MOV R12, 0x3 ;  /* 0x00000003000c7802 */ /* 0x000fe20000000f00 */
[----:B------:R-:W-:-:S07]  /*f5f0*/  IMAD.MOV.U32 R2, RZ, RZ, R14 ;  /* 0x000000ffff027224 */ /* 0x000fce00078e000e */
[----:B------:R-:W-:Y:S05]  /*f600*/  WARPSYNC.COLLECTIVE R15, `(.L_x_13118) ;  /* 0x000000000f087348 */ /* 0x000fea0003c00000 */
[----:B------:R0:W1:Y:S02]  /*f610*/  SHFL.IDX P6, R14, R13, R12, R11 ;  /* 0x0000000c0d0e7389 */ /* 0x00006400000c000b */
[----:B01----:R-:W-:Y:S01]  /*f620*/  ENDCOLLECTIVE ;  /* 0x000000000000791b */ /* 0x003fe20003800000 */
.L_x_13118:
        /* <DEDUP_REMOVED lines=12> */
.L_x_13119:
[----:B------:R-:W-:Y:S02]  /*f6f0*/  IMAD.MOV.U32 R13, RZ, RZ, R24 ;  /* 0x000000ffff0d7224 */ /* 0x000fe400078e0018 */
[----:B------:R-:W-:Y:S02]  /*f700*/  IMAD.MOV.U32 R12, RZ, RZ, 0x4 ;  /* 0x00000004ff0c7424 */ /* 0x000fe400078e00ff */
[----:B------:R-:W-:-:S07]  /*f710*/  IMAD.MOV.U32 R2, RZ, RZ, R14 ;  /* 0x000000ffff027224 */ /* 0x000fce00078e000e */
[----:B------:R-:W-:Y:S05]  /*f720*/  WARPSYNC.COLLECTIVE R15, `(.L_x_13120) ;  /* 0x000000000f087348 */ /* 0x000fea0003c00000 */
[----:B------:R0:W1:Y:S02]  /*f730*/  SHFL.IDX P6, R14, R13, R12, R11 ;  /* 0x0000000c0d0e7389 */ /* 0x00006400000c000b */
[----:B01----:R-:W-:Y:S01]  /*f740*/  ENDCOLLECTIVE ;  /* 0x000000000000791b */ /* 0x003fe20003800000 */
.L_x_13120:
        /* <DEDUP_REMOVED lines=12> */
.L_x_13121:
[----:B------:R-:W-:Y:S02]  /*f810*/  IMAD.MOV.U32 R13, RZ, RZ, R24 ;  /* 0x000000ffff0d7224 */ /* 0x000fe400078e0018 */
[----:B------:R-:W-:Y:S02]  /*f820*/  IMAD.MOV.U32 R12, RZ, RZ, 0x5 ;  /* 0x00000005ff0c7424 */ /* 0x000fe400078e00ff */
[----:B------:R-:W-:-:S07]  /*f830*/  IMAD.MOV.U32 R2, RZ, RZ, R14 ;  /* 0x000000ffff027224 */ /* 0x000fce00078e000e */
[----:B------:R-:W-:Y:S05]  /*f840*/  WARPSYNC.COLLECTIVE R15, `(.L_x_13122) ;  /* 0x000000000f087348 */ /* 0x000fea0003c00000 */
[----:B------:R0:W1:Y:S02]  /*f850*/  SHFL.IDX P6, R14, R13, R12, R11 ;  /* 0x0000000c0d0e7389 */ /* 0x00006400000c000b */
[----:B01----:R-:W-:Y:S01]  /*f860*/  ENDCOLLECTIVE ;  /* 0x000000000000791b */ /* 0x003fe20003800000 */
.L_x_13122:
        /* <DEDUP_REMOVED lines=12> */
.L_x_13123:
[----:B------:R-:W-:Y:S02]  /*f930*/  IMAD.MOV.U32 R13, RZ, RZ, R24 ;  /* 0x000000ffff0d7224 */ /* 0x000fe400078e0018 */
[----:B------:R-:W-:Y:S02]  /*f940*/  IMAD.MOV.U32 R12, RZ, RZ, 0x6 ;  /* 0x00000006ff0c7424 */ /* 0x000fe400078e00ff */
[----:B------:R-:W-:-:S07]  /*f950*/  IMAD.MOV.U32 R2, RZ, RZ, R14 ;  /* 0x000000ffff027224 */ /* 0x000fce00078e000e */
[----:B------:R-:W-:Y:S05]  /*f960*/  WARPSYNC.COLLECTIVE R15, `(.L_x_13124) ;  /* 0x000000000f087348 */ /* 0x000fea0003c00000 */
[----:B------:R0:W1:Y:S02]  /*f970*/  SHFL.IDX P6, R14, R13, R12, R11 ;  /* 0x0000000c0d0e7389 */ /* 0x00006400000c000b */
[----:B01----:R-:W-:Y:S01]  /*f980*/  ENDCOLLECTIVE ;  /* 0x000000000000791b */ /* 0x003fe20003800000 */
.L_x_13124:
        /* <DEDUP_REMOVED lines=12> */
.L_x_13125:
[----:B------:R-:W-:Y:S02]  /*fa50*/  IMAD.MOV.U32 R13, RZ, RZ, R24 ;  /* 0x000000ffff0d7224 */ /* 0x000fe400078e0018 */
[----:B------:R-:W-:Y:S01]  /*fa60*/  IMAD.MOV.U32 R12, RZ, RZ, 0x7 ;  /* 0x00000007ff0c7424 */ /* 0x000fe200078e00ff */
[----:B------:R-:W-:-:S07]  /*fa70*/  MOV R2, R14 ;  /* 0x0000000e00027202 */ /* 0x000fce0000000f00 */
[----:B------:R-:W-:Y:S05]  /*fa80*/  WARPSYNC.COLLECTIVE R15, `(.L_x_13126) ;  /* 0x000000000f087348 */ /* 0x000fea0003c00000 */
[----:B------:R0:W1:Y:S02]  /*fa90*/  SHFL.IDX P6, R14, R13, R12, R11 ;  /* 0x0000000c0d0e7389 */ /* 0x00006400000c000b */
[----:B01----:R-:W-:Y:S01]  /*faa0*/  ENDCOLLECTIVE ;  /* 0x000000000000791b */ /* 0x003fe20003800000 */
.L_x_13126:
        /* <DEDUP_REMOVED lines=11> */
.L_x_13127:
[----:B------:R-:W-:Y:S01]  /*fb60*/  IMAD.MOV.U32 R2, RZ, RZ, R14 ;  /* 0x000000ffff027224 */ /* 0x000fe200078e000e */
[----:B------:R-:W-:Y:S06]  /*fb70*/  BRA `(.L_x_13128) ;  /* 0xffffffb800007947 */ /* 0x000fec000383ffff */
.L_x_13011:
[----:B0-----:R0:W1:Y:S02]  /*fb80*/  SYNCS.PHASECHK.TRANS64.TRYWAIT P0, [R0+URZ+0x16860], R3 ;  /* 0x01686003000075a7 */ /* 0x001064000800017f */
[----:B-1----:R-:W-:Y:S05]  /*fb90*/  @!P0 NANOSLEEP.SYNCS 0x989680 ;  /* 0x009896800000895d */ /* 0x002fea0003900000 */
[----:B------:R-:W1:Y:S02]  /*fba0*/  @!P0 SYNCS.PHASECHK.TRANS64 P0, [R0+URZ+0x16860], R3 ;  /* 0x01686003000085a7 */ /* 0x000e64000800007f */
[----:B-1----:R-:W-:Y:S05]  /*fbb0*/  @!P0 BRA `(.L_x_13011) ;  /* 0xfffffffc00f08947 */ /* 0x002fea000383ffff */
[----:B------:R-:W-:Y:S05]  /*fbc0*/  BRA `(.L_x_13129) ;  /* 0xffffffbc001c7947 */ /* 0x000fea000383ffff */
.L_x_13012:
        /* <DEDUP_REMOVED lines=8> */
.L_x_13131:
[----:B------:R-:W-:Y:S05]  /*fc50*/  BSYNC B0 ;  /* 0x0000000000007941 */ /* 0x000fea0003800000 */
.L_x_13130:
        /* <DEDUP_REMOVED lines=9> */
.L_x_13132:
[----:B------:R-:W-:Y:S01]  /*fcf0*/  ULDC UR4, c[0x0][0x2f4] ;  /* 0x0000bd0000047ab9 */ /* 0x000fe20000000800 */
[----:B------:R-:W-:Y:S01]  /*fd00*/  IMAD R4, R4, 0x2, R22 ;  /* 0x0000000204047824 */ /* 0x000fe200078e0216 */
[----:B------:R-:W-:-:S04]  /*fd10*/  ISETP.GE.AND P0, PT, R28, UR4, PT ;  /* 0x000000041c007c0c */ /* 0x000fc8000bf06270 */
[----:B------:R-:W-:Y:S01]  /*fd20*/  ISETP.LT.OR P2, PT, R6, 0x1, P0 ;  /* 0x000000010600780c */ /* 0x000fe20000741670 */
[----:B------:R-:W-:Y:S02]  /*fd30*/  IMAD.MOV.U32 R13, RZ, RZ, R24 ;  /* 0x000000ffff0d7224 */ /* 0x000fe400078e0018 */
[----:B------:R-:W-:Y:S01]  /*fd40*/  IMAD.MOV.U32 R12, RZ, RZ, 0x1 ;  /* 0x00000001ff0c7424 */ /* 0x000fe200078e00ff */
[----:B------:R-:W-:-:S13]  /*fd50*/  IADD3 R2, P1, R14, R5, RZ ;  /* 0x000000050e027210 */ /* 0x000fda0007f3e0ff */
[----:B------:R-:W-:Y:S05]  /*fd60*/  WARPSYNC.COLLECTIVE R15, `(.L_x_13133) ;  /* 0x000000000f087348 */ /* 0x000fea0003c00000 */
[----:B------:R0:W1:Y:S02]  /*fd70*/  SHFL.IDX P6, R14, R13, R12, R11 ;  /* 0x0000000c0d0e7389 */ /* 0x00006400000c000b */
[----:B01----:R-:W-:Y:S01]  /*fd80*/  ENDCOLLECTIVE ;  /* 0x000000000000791b */ /* 0x003fe20003800000 */
.L_x_13133:
        /* <DEDUP_REMOVED lines=11> */
.L_x_13134:
[----:B------:R-:W-:Y:S02]  /*fe40*/  IMAD.MOV.U32 R13, RZ, RZ, R24 ;  /* 0x000000ffff0d7224 */ /* 0x000fe400078e0018 */
[----:B------:R-:W-:Y:S02]  /*fe50*/  IMAD.MOV.U32 R12, RZ, RZ, 0x2 ;  /* 0x00000002ff0c7424 */ /* 0x000fe400078e00ff */
[----:B------:R-:W-:-:S07]  /*fe60*/  IMAD.MOV.U32 R9, RZ, RZ, R14 ;  /* 0x000000ffff097224 */ /* 0x000fce00078e000e */
[----:B------:R-:W-:Y:S05]  /*fe70*/  WARPSYNC.COLLECTIVE R15, `(.L_x_13135) ;  /* 0x000000000f087348 */ /* 0x000fea0003c00000 */
[----:B------:R0:W1:Y:S02]  /*fe80*/  SHFL.IDX P6, R14, R13, R12, R11 ;  /* 0x0000000c0d0e7389 */ /* 0x00006400000c000b */
[----:B01----:R-:W-:Y:S01]  /*fe90*/  ENDCOLLECTIVE ;  /* 0x000000000000791b */ /* 0x003fe20003800000 */
.L_x_13135:
        /* <DEDUP_REMOVED lines=8> */
[----:B------:R-:W-:-:S12]  /*ff20*/  IMAD.MOV.U32 R8, RZ, RZ, R14 ;  /* 0x000000ffff087224 */ /* 0x000fd800078e000e */
[----:B0-----:R-:W-:Y:S05]  /*ff30*/  WARPSYNC.COLLECTIVE R15, `(.L_x_13136) ;  /* 0x000000000f087348 */ /* 0x001fea0003c00000 */
[----:B------:R1:W2:Y:S02]  /*ff40*/  SHFL.IDX P6, R14, R13, R12, R11 ;  /* 0x0000000c0d0e7389 */ /* 0x0002a400000c000b */
[----:B012---:R-:W-:Y:S01]  /*ff50*/  ENDCOLLECTIVE ;  /* 0x000000000000791b */ /* 0x007fe20003800000 */
.L_x_13136:
[----:B------:R-:W-:Y:S02]  /*ff60*/  IMAD.MOV.U32 R13, RZ, RZ, R24 ;  /* 0x000000ffff0d7224 */ /* 0x000fe400078e0018 */
[----:B------:R-:W-:Y:S02]  /*ff70*/  IMAD.MOV.U32 R12, RZ, RZ, 0x3 ;  /* 0x00000003ff0c7424 */ /* 0x000fe400078e00ff */
[----:B------:R-:W-:-:S07]  /*ff80*/  IMAD.MOV.U32 R10, RZ, RZ, R14 ;  /* 0x000000ffff0a7224 */ /* 0x000fce00078e000e */
[----:B------:R-:W-:Y:S05]  /*ff90*/  WARPSYNC.COLLECTIVE R15, `(.L_x_13137) ;  /* 0x000000000f087348 */ /* 0x000fea0003c00000 */
[----:B------:R0:W1:Y:S02]  /*ffa0*/  SHFL.IDX P6, R14, R13, R12, R11 ;  /* 0x0000000c0d0e7389 */ /* 0x00006400000c000b */
[----:B01----:R-:W-:Y:S01]  /*ffb0*/  ENDCOLLECTIVE ;  /* 0x000000000000791b */ /* 0x003fe20003800000 */
.L_x_13137:
        /* <DEDUP_REMOVED lines=12> */
.L_x_13138:
[----:B------:R-:W-:Y:S02]  /*10080*/  IMAD.MOV.U32 R13, RZ, RZ, R24 ;  /* 0x000000ffff0d7224 */ /* 0x000fe400078e0018 */
[----:B------:R-:W-:Y:S01]  /*10090*/  IMAD.MOV.U32 R12, RZ, RZ, 0x4 ;  /* 0x00000004ff0c7424 */ /* 0x000fe200078e00ff */
[----:B------:R-:W-:-:S07]  /*100a0*/  MOV R9, R14 ;  /* 0x0000000e00097202 */ /* 0x000fce0000000f00 */
[----:B------:R-:W-:Y:S05]  /*100b0*/  WARPSYNC.COLLECTIVE R15, `(.L_x_13139) ;  /* 0x000000000f087348 */ /* 0x000fea0003c00000 */
[----:B------:R0:W1:Y:S02]  /*100c0*/  SHFL.IDX P6, R14, R13, R12, R11 ;  /* 0x0000000c0d0e7389 */ /* 0x00006400000c000b */
[----:B01----:R-:W-:Y:S01]  /*100d0*/  ENDCOLLECTIVE ;  /* 0x000000000000791b */ /* 0x003fe20003800000 */
.L_x_13139:
[----:B------:R-:W-:-:S05]  /*100e0*/  IADD3 R2, P1, R9, R5, RZ ;  /* 0x0000000509027210 */ /* 0x000fca0007f3e0ff */
[----:B------:R-:W-:-:S05]  /*100f0*/  IMAD.X R3, RZ, RZ, R7, P1 ;  /* 0x000000ffff037224 */ /* 0x000fca00008e0607 */
        /* <DEDUP_REMOVED lines=10> */
.L_x_13140:
[----:B------:R-:W-:Y:S02]  /*101a0*/  IMAD.MOV.U32 R13, RZ, RZ, R24 ;  /* 0x000000ffff0d7224 */ /* 0x000fe400078e0018 */
[----:B------:R-:W-:Y:S02]  /*101b0*/  IMAD.MOV.U32 R12, RZ, RZ, 0x5 ;  /* 0x00000005ff0c7424 */ /* 0x000fe400078e00ff */
[----:B------:R-:W-:-:S07]  /*101c0*/  IMAD.MOV.U32 R10, RZ, RZ, R14 ;  /* 0x000000ffff0a7224 */ /* 0x000fce00078e000e */
[----:B------:R-:W-:Y:S05]  /*101d0*/  WARPSYNC.COLLECTIVE R15, `(.L_x_13141) ;  /* 0x000000000f087348 */ /* 0x000fea0003c00000 */
[----:B------:R0:W1:Y:S02]  /*101e0*/  SHFL.IDX P6, R14, R13, R12, R11 ;  /* 0x0000000c0d0e7389 */ /* 0x00006400000c000b */
[----:B01----:R-:W-:Y:S01]  /*101f0*/  ENDCOLLECTIVE ;  /* 0x000000000000791b */ /* 0x003fe20003800000 */
.L_x_13141:
        /* <DEDUP_REMOVED lines=12> */
.L_x_13142:
[----:B------:R-:W-:Y:S01]  /*102c0*/  MOV R13, R24 ;  /* 0x00000018000d7202 */ /* 0x000fe20000000f00 */
[----:B------:R-:W-:Y:S02]  /*102d0*/  IMAD.MOV.U32 R12, RZ, RZ, 0x6 ;  /* 0x00000006ff0c7424 */ /* 0x000fe400078e00ff */
[----:B------:R-:W-:-:S07]  /*102e0*/  IMAD.MOV.U32 R9, RZ, RZ, R14 ;  /* 0x000000ffff097224 */ /* 0x000fce00078e000e */
[----:B------:R-:W-:Y:S05]  /*102f0*/  WARPSYNC.COLLECTIVE R15, `(.L_x_13143) ;  /* 0x000000000f087348 */ /* 0x000fea0003c00000 */
[----:B------:R0:W1:Y:S02]  /*10300*/  SHFL.IDX P6, R14, R13, R12, R11 ;  /* 0x0000000c0d0e7389 */ /* 0x00006400000c000b */
[----:B01----:R-:W-:Y:S01]  /*10310*/  ENDCOLLECTIVE ;  /* 0x000000000000791b */ /* 0x003fe20003800000 */
.L_x_13143:
        /* <DEDUP_REMOVED lines=12> */
.L_x_13144:
[----:B------:R-:W-:Y:S02]  /*103e0*/  IMAD.MOV.U32 R13, RZ, RZ, R24 ;  /* 0x000000ffff0d7224 */ /* 0x000fe400078e0018 */
[----:B------:R-:W-:Y:S01]  /*103f0*/  IMAD.MOV.U32 R12, RZ, RZ, 0x7 ;  /* 0x00000007ff0c7424 */ /* 0x000fe200078e00ff */
[----:B------:R-:W-:-:S13]  /*10400*/  IADD3 R2, P1, R14, R5, RZ ;  /* 0x000000050e027210 */ /* 0x000fda0007f3e0ff */
[----:B------:R-:W-:Y:S05]  /*10410*/  WARPSYNC.COLLECTIVE R15, `(.L_x_13145) ;  /* 0x000000000f087348 */ /* 0x000fea0003c00000 */
[----:B------:R0:W1:Y:S02]  /*10420*/  SHFL.IDX P6, R14, R13, R12, R11 ;  /* 0x0000000c0d0e7389 */ /* 0x00006400000c000b */
[----:B01----:R-:W-:Y:S01]  /*10430*/  ENDCOLLECTIVE ;  /* 0x000000000000791b */ /* 0x003fe20003800000 */
.L_x_13145:
        /* <DEDUP_REMOVED lines=10> */
.L_x_13146:
[----:B------:R-:W-:Y:S05]  /*104e0*/  BRA `(.L_x_13147) ;  /* 0xffffffb400cc7947 */ /* 0x000fea000383ffff */
.L_x_13017:
        /* <DEDUP_REMOVED lines=8> */
.L_x_13149:
[----:B------:R-:W-:Y:S05]  /*10570*/  BSYNC B0 ;  /* 0x0000000000007941 */ /* 0x000fea0003800000 */
.L_x_13148:
        /* <DEDUP_REMOVED lines=9> */
.L_x_13150:
        /* <DEDUP_REMOVED lines=11> */
[----:B------:R-:W-:Y:S02]  /*106c0*/  ISETP.GE.U32.AND P5, PT, R8, 0x10, PT ;  /* 0x000000100800780c */ /* 0x000fe40003fa6070 */
[----:B--2---:R-:W-:-:S02]  /*106d0*/  @!P1 MOV R5, R2 ;  /* 0x0000000200059202 */ /* 0x004fc40000000f00 */
[----:B------:R-:W-:-:S03]  /*106e0*/  ISETP.NE.AND P1, PT, R8, RZ, PT ;  /* 0x000000ff0800720c */ /* 0x000fc60003f25270 */
[----:B------:R-:W-:-:S10]  /*106f0*/  IMAD.MOV.U32 R13, RZ, RZ, R5 ;  /* 0x000000ffff0d7224 */ /* 0x000fd400078e0005 */
[----:B------:R-:W-:Y:S05]  /*10700*/  WARPSYNC.COLLECTIVE R15, `(.L_x_13151) ;  /* 0x000000000f087348 */ /* 0x000fea0003c00000 */
[----:B------:R0:W1:Y:S02]  /*10710*/  SHFL.UP P6, R14, R13, R12, R11 ;  /* 0x0400000c0d0e7389 */ /* 0x00006400000c000b */
[----:B01----:R-:W-:Y:S01]  /*10720*/  ENDCOLLECTIVE ;  /* 0x000000000000791b */ /* 0x003fe20003800000 */
.L_x_13151:
[----:B------:R-:W-:Y:S01]  /*10730*/  IMAD.MOV.U32 R12, RZ, RZ, 0x2 ;  /* 0x00000002ff0c7424 */ /* 0x000fe200078e00ff */
[----:B------:R-:W-:-:S05]  /*10740*/  SEL R6, R14, RZ, P1 ;  /* 0x000000ff0e067207 */ /* 0x000fca0000800000 */
[----:B------:R-:W-:-:S04]  /*10750*/  IMAD.IADD R6, R5, 0x1, R6 ;  /* 0x0000000105067824 */ /* 0x000fc800078e0206 */
[----:B------:R-:W-:-:S07]  /*10760*/  IMAD.MOV.U32 R13, RZ, RZ, R6 ;  /* 0x000000ffff0d7224 */ /* 0x000fce00078e0006 */
[----:B------:R-:W-:Y:S05]  /*10770*/  WARPSYNC.COLLECTIVE R15, `(.L_x_13152) ;  /* 0x000000000f087348 */ /* 0x000fea0003c00000 */
[----:B------:R0:W1:Y:S02]  /*10780*/  SHFL.UP P6, R14, R13, R12, R11 ;  /* 0x0400000c0d0e7389 */ /* 0x00006400000c000b */
[----:B01----:R-:W-:Y:S01]  /*10790*/  ENDCOLLECTIVE ;  /* 0x000000000000791b */ /* 0x003fe20003800000 */
.L_x_13152:
[----:B------:R-:W-:Y:S01]  /*107a0*/  IMAD.MOV.U32 R12, RZ, RZ, 0x4 ;  /* 0x00000004ff0c7424 */ /* 0x000fe200078e00ff */
[----:B------:R-:W-:-:S05]  /*107b0*/  SEL R7, R14, RZ, P2 ;  /* 0x000000ff0e077207 */ /* 0x000fca0001000000 */
[----:B------:R-:W-:-:S05]  /*107c0*/  IMAD.IADD R7, R6, 0x1, R7 ;  /* 0x0000000106077824 */ /* 0x000fca00078e0207 */
[----:B------:R-:W-:-:S07]  /*107d0*/  MOV R13, R7 ;  /* 0x00000007000d7202 */ /* 0x000fce0000000f00 */
[----:B------:R-:W-:Y:S05]  /*107e0*/  WARPSYNC.COLLECTIVE R15, `(.L_x_13153) ;  /* 0x000000000f087348 */ /* 0x000fea0003c00000 */
[----:B------:R0:W1:Y:S02]  /*107f0*/  SHFL.UP P6, R14, R13, R12, R11 ;  /* 0x0400000c0d0e7389 */ /* 0x00006400000c000b */
[----:B01----:R-:W-:Y:S01]  /*10800*/  ENDCOLLECTIVE ;  /* 0x000000000000791b */ /* 0x003fe20003800000 */
.L_x_13153:
[----:B------:R-:W-:Y:S01]  /*10810*/  IMAD.MOV.U32 R12, RZ, RZ, 0x8 ;  /* 0x00000008ff0c7424 */ /* 0x000fe200078e00ff */
[----:B------:R-:W-:-:S05]  /*10820*/  SEL R2, R14, RZ, P3 ;  /* 0x000000ff0e027207 */ /* 0x000fca0001800000 */
[----:B------:R-:W-:-:S04]  /*10830*/  IMAD.IADD R2, R7, 0x1, R2 ;  /* 0x0000000107027824 */ /* 0x000fc800078e0202 */
[----:B------:R-:W-:-:S07]  /*10840*/  IMAD.MOV.U32 R13, RZ, RZ, R2 ;  /* 0x000000ffff0d7224 */ /* 0x000fce00078e0002 */
[----:B------:R-:W-:Y:S05]  /*10850*/  WARPSYNC.COLLECTIVE R15, `(.L_x_13154) ;  /* 0x000000000f087348 */ /* 0x000fea0003c00000 */
[----:B------:R0:W1:Y:S02]  /*10860*/  SHFL.UP P6, R14, R13, R12, R11 ;  /* 0x0400000c0d0e7389 */ /* 0x00006400000c000b */
[----:B01----:R-:W-:Y:S01]  /*10870*/  ENDCOLLECTIVE ;  /* 0x000000000000791b */ /* 0x003fe20003800000 */
.L_x_13154:
[----:B------:R-:W-:Y:S02]  /*10880*/  MOV R12, 0x10 ;  /* 0x00000010000c7802 */ /* 0x000fe40000000f00 */
[----:B------:R-:W-:-:S05]  /*10890*/  SEL R3, R14, RZ, P4 ;  /* 0x000000ff0e037207 */ /* 0x000fca0002000000 */
[----:B------:R-:W-:-:S04]  /*108a0*/  IMAD.IADD R3, R2, 0x1, R3 ;  /* 0x0000000102037824 */ /* 0x000fc800078e0203 */
[----:B------:R-:W-:-:S07]  /*108b0*/  IMAD.MOV.U32 R13, RZ, RZ, R3 ;  /* 0x000000ffff0d7224 */ /* 0x000fce00078e0003 */
[----:B------:R-:W-:Y:S05]  /*108c0*/  WARPSYNC.COLLECTIVE R15, `(.L_x_13155) ;  /* 0x000000000f087348 */ /* 0x000fea0003c00000 */
[----:B------:R0:W1:Y:S02]  /*108d0*/  SHFL.UP P6, R14, R13, R12, R11 ;  /* 0x0400000c0d0e7389 */ /* 0x00006400000c000b */
[----:B01----:R-:W-:Y:S01]  /*108e0*/  ENDCOLLECTIVE ;  /* 0x000000000000791b */ /* 0x003fe20003800000 */
.L_x_13155:
        /* <DEDUP_REMOVED lines=8> */
.L_x_13156:
[----:B------:R-:W-:Y:S05]  /*10970*/  BRA `(.L_x_13157) ;  /* 0xffffffb400d47947 */ /* 0x000fea000383ffff */
.L_x_13022:
[----:B------:R-:W-:Y:S01]  /*10980*/  BSSY B0, `(.L_x_13158) ;  /* 0x0000008000007945 */ /* 0x000fe20003800000 */
[----:B-----5:R-:W-:Y:S01]  /*10990*/  IMAD.MOV.U32 R13, RZ, RZ, R5 ;  /* 0x000000ffff0d7224 */ /* 0x020fe200078e0005 */
[----:B------:R-:W-:Y:S01]  /*109a0*/  MOV R11, RZ ;  /* 0x000000ff000b7202 */ /* 0x000fe20000000f00 */
[----:B------:R-:W-:Y:S02]  /*109b0*/  IMAD.MOV.U32 R12, RZ, RZ, 0x1 ;  /* 0x00000001ff0c7424 */ /* 0x000fe400078e00ff */
[----:B------:R-:W-:-:S07]  /*109c0*/  IMAD.MOV.U32 R15, RZ, RZ, -0x1 ;  /* 0xffffffffff0f7424 */ /* 0x000fce00078e00ff */
[----:B0-----:R-:W-:Y:S05]  /*109d0*/  WARPSYNC.COLLECTIVE R15, `(.L_x_13159) ;  /* 0x000000000f087348 */ /* 0x001fea0003c00000 */
[----:B------:R1:W2:Y:S02]  /*109e0*/  SHFL.UP P6, R14, R13, R12, R11 ;  /* 0x0400000c0d0e7389 */ /* 0x0002a400000c000b */
[----:B012---:R-:W-:Y:S01]  /*109f0*/  ENDCOLLECTIVE ;  /* 0x000000000000791b */ /* 0x007fe20003800000 */
.L_x_13159:
[----:B------:R-:W-:Y:S05]  /*10a00*/  BSYNC B0 ;  /* 0x0000000000007941 */ /* 0x000fea0003800000 */
.L_x_13158:
        /* <DEDUP_REMOVED lines=8> */
.L_x_13160:
[----:B------:R-:W-:Y:S01]  /*10a90*/  IMAD.MOV.U32 R12, RZ, RZ, 0x4 ;  /* 0x00000004ff0c7424 */ /* 0x000fe200078e00ff */
[----:B------:R-:W-:-:S05]  /*10aa0*/  SEL R2, R14, RZ, P2 ;  /* 0x000000ff0e027207 */ /* 0x000fca0001000000 */
[----:B------:R-:W-:-:S05]  /*10ab0*/  IMAD.IADD R2, R13, 0x1, R2 ;  /* 0x000000010d027824 */ /* 0x000fca00078e0202 */
[----:B------:R-:W-:-:S07]  /*10ac0*/  MOV R13, R2 ;  /* 0x00000002000d7202 */ /* 0x000fce0000000f00 */
[----:B------:R-:W-:Y:S05]  /*10ad0*/  WARPSYNC.COLLECTIVE R15, `(.L_x_13161) ;  /* 0x000000000f087348 */ /* 0x000fea0003c00000 */
[----:B------:R0:W1:Y:S02]  /*10ae0*/  SHFL.UP P6, R14, R13, R12, R11 ;  /* 0x0400000c0d0e7389 */ /* 0x00006400000c000b */
[----:B01----:R-:W-:Y:S01]  /*10af0*/  ENDCOLLECTIVE ;  /* 0x000000000000791b */ /* 0x003fe20003800000 */
.L_x_13161:
[----:B------:R-:W-:Y:S01]  /*10b00*/  IMAD.MOV.U32 R12, RZ, RZ, 0x8 ;  /* 0x00000008ff0c7424 */ /* 0x000fe200078e00ff */
[----:B------:R-:W-:-:S05]  /*10b10*/  SEL R3, R14, RZ, P3 ;  /* 0x000000ff0e037207 */ /* 0x000fca0001800000 */
[----:B------:R-:W-:-:S04]  /*10b20*/  IMAD.IADD R3, R2, 0x1, R3 ;  /* 0x0000000102037824 */ /* 0x000fc800078e0203 */
[----:B------:R-:W-:-:S07]  /*10b30*/  IMAD.MOV.U32 R13, RZ, RZ, R3 ;  /* 0x000000ffff0d7224 */ /* 0x000fce00078e0003 */
[----:B------:R-:W-:Y:S05]  /*10b40*/  WARPSYNC.COLLECTIVE R15, `(.L_x_13162) ;  /* 0x000000000f087348 */ /* 0x000fea0003c00000 */
[----:B------:R0:W1:Y:S02]  /*10b50*/  SHFL.UP P6, R14, R13, R12, R11 ;  /* 0x0400000c0d0e7389 */ /* 0x00006400000c000b */
[----:B01----:R-:W-:Y:S01]  /*10b60*/  ENDCOLLECTIVE ;  /* 0x000000000000791b */ /* 0x003fe20003800000 */
.L_x_13162:
[----:B------:R-:W-:Y:S02]  /*10b70*/  MOV R12, 0x10 ;  /* 0x00000010000c7802 */ /* 0x000fe40000000f00 */
[----:B------:R-:W-:-:S05]  /*10b80*/  SEL R4, R14, RZ, P4 ;  /* 0x000000ff0e047207 */ /* 0x000fca0002000000 */
[----:B------:R-:W-:-:S04]  /*10b90*/  IMAD.IADD R4, R3, 0x1, R4 ;  /* 0x0000000103047824 */ /* 0x000fc800078e0204 */
[----:B------:R-:W-:-:S07]  /*10ba0*/  IMAD.MOV.U32 R13, RZ, RZ, R4 ;  /* 0x000000ffff0d7224 */ /* 0x000fce00078e0004 */
[----:B------:R-:W-:Y:S05]  /*10bb0*/  WARPSYNC.COLLECTIVE R15, `(.L_x_13163) ;  /* 0x000000000f087348 */ /* 0x000fea0003c00000 */
[----:B------:R0:W1:Y:S02]  /*10bc0*/  SHFL.UP P6, R14, R13, R12, R11 ;  /* 0x0400000c0d0e7389 */ /* 0x00006400000c000b */
[----:B01----:R-:W-:Y:S01]  /*10bd0*/  ENDCOLLECTIVE ;  /* 0x000000000000791b */ /* 0x003fe20003800000 */
.L_x_13163:
        /* <DEDUP_REMOVED lines=8> */
.L_x_13164:
[----:B------:R-:W-:Y:S05]  /*10c60*/  BRA `(.L_x_13165) ;  /* 0xffffffb400b47947 */ /* 0x000fea000383ffff */
.L_x_13024:
[----:B------:R-:W-:Y:S01]  /*10c70*/  BSSY B0, `(.L_x_13166) ;  /* 0x0000006000007945 */ /* 0x000fe20003800000 */
[----:B------:R-:W-:Y:S01]  /*10c80*/  PLOP3.LUT P6, PT, P6, PT, PT, 0x8, 0x0 ;  /* 0x000000000000781c */ /* 0x000fe200037ce170 */
[----:B------:R-:W-:-:S12]  /*10c90*/  IMAD.MOV.U32 R15, RZ, RZ, -0x1 ;  /* 0xffffffffff0f7424 */ /* 0x000fd800078e00ff */
[----:B0-----:R-:W-:Y:S05]  /*10ca0*/  WARPSYNC.COLLECTIVE R15, `(.L_x_13167) ;  /* 0x000000000f087348 */ /* 0x001fea0003c00000 */
[----:B------:R-:W-:Y:S01]  /*10cb0*/  VOTE.ANY R14, PT, P6 ;  /* 0x00000000000e7806 */ /* 0x000fe200030e0100 */
[----:B0-----:R-:W-:Y:S06]  /*10cc0*/  ENDCOLLECTIVE ;  /* 0x000000000000791b */ /* 0x001fec0003800000 */
.L_x_13167:
[----:B------:R-:W-:Y:S05]  /*10cd0*/  BSYNC B0 ;  /* 0x0000000000007941 */ /* 0x000fea0003800000 */
.L_x_13166:
        /* <DEDUP_REMOVED lines=9> */
.L_x_13168:
[----:B------:R-:W-:Y:S01]  /*10d70*/  IMAD.MOV.U32 R5, RZ, RZ, R14 ;  /* 0x000000ffff057224 */ /* 0x000fe200078e000e */
[----:B------:R-:W-:Y:S06]  /*10d80*/  BRA `(.L_x_13169) ;  /* 0xffffffb400a47947 */ /* 0x000fec000383ffff */
.L_x_13026:
[----:B------:R-:W-:Y:S01]  /*10d90*/  BSSY B0, `(.L_x_13170) ;  /* 0x0000007000007945 */ /* 0x000fe20003800000 */
[----:B------:R-:W-:Y:S01]  /*10da0*/  IMAD.MOV.U32 R13, RZ, RZ, R2 ;  /* 0x000000ffff0d7224 */ /* 0x000fe200078e0002 */
[----:B------:R-:W-:Y:S01]  /*10db0*/  MOV R15, 0xffffffff ;  /* 0xffffffff000f7802 */ /* 0x000fe20000000f00 */
[----:B------:R-:W-:-:S07]  /*10dc0*/  IMAD.MOV.U32 R11, RZ, RZ, 0x1f ;  /* 0x0000001fff0b7424 */ /* 0x000fce00078e00ff */
[----:B012---:R-:W-:Y:S05]  /*10dd0*/  WARPSYNC.COLLECTIVE R15, `(.L_x_13171) ;  /* 0x000000000f087348 */ /* 0x007fea0003c00000 */
[----:B------:R3:W4:Y:S02]  /*10de0*/  SHFL.IDX P6, R14, R13, R12, R11 ;  /* 0x0000000c0d0e7389 */ /* 0x00072400000c000b */
[----:B01234-:R-:W-:Y:S01]  /*10df0*/  ENDCOLLECTIVE ;  /* 0x000000000000791b */ /* 0x01ffe20003800000 */
.L_x_13171:
[----:B------:R-:W-:Y:S05]  /*10e00*/  BSYNC B0 ;  /* 0x0000000000007941 */ /* 0x000fea0003800000 */
.L_x_13170:
[----:B------:R-:W-:Y:S05]  /*10e10*/  BRA `(.L_x_13025) ;  /* 0xffffffb4009c7947 */ /* 0x000fea000383ffff */
.L_x_13030:
[----:B0-----:R0:W3:Y:S02]  /*10e20*/  SYNCS.PHASECHK.TRANS64.TRYWAIT P0, [R5+URZ+0x16820], R0 ;  /* 0x01682000050075a7 */ /* 0x0010e4000800017f */
[----:B---3--:R-:W-:Y:S05]  /*10e30*/  @!P0 NANOSLEEP.SYNCS 0x989680 ;  /* 0x009896800000895d */ /* 0x008fea0003900000 */
[----:B------:R-:W3:Y:S02]  /*10e40*/  @!P0 SYNCS.PHASECHK.TRANS64 P0, [R5+URZ+0x16820], R0 ;  /* 0x01682000050085a7 */ /* 0x000ee4000800007f */
[----:B---3--:R-:W-:Y:S05]  /*10e50*/  @!P0 BRA `(.L_x_13030) ;  /* 0xfffffffc00f08947 */ /* 0x008fea000383ffff */
[----:B------:R-:W-:Y:S05]  /*10e60*/  BRA `(.L_x_13172) ;  /* 0xffffffb800887947 */ /* 0x000fea000383ffff */
.L_x_13031:
        /* <DEDUP_REMOVED lines=11> */
.L_x_13174:
[----:B------:R-:W-:Y:S05]  /*10f20*/  BSYNC B0 ;  /* 0x0000000000007941 */ /* 0x000fea0003800000 */
.L_x_13173:
[----:B------:R-:W-:Y:S05]  /*10f30*/  BRA `(.L_x_13175) ;  /* 0xffffffb800707947 */ /* 0x000fea000383ffff */
.L_x_13034:
[----:B------:R-:W-:Y:S01]  /*10f40*/  BSSY B1, `(.L_x_13176) ;  /* 0x0000006000017945 */ /* 0x000fe20003800000 */
[----:B------:R-:W-:-:S07]  /*10f50*/  IMAD.MOV.U32 R15, RZ, RZ, -0x1 ;  /* 0xffffffffff0f7424 */ /* 0x000fce00078e00ff */
[----:B012---:R-:W-:Y:S05]  /*10f60*/  WARPSYNC.COLLECTIVE R15, `(.L_x_13177) ;  /* 0x000000000f0c7348 */ /* 0x007fea0003c00000 */
[----:B------:R-:W-:Y:S02]  /*10f70*/  ELECT P6, UR62, PT ;  /* 0x00000000003e782f */ /* 0x000fe400038c0000 */
[----:B------:R-:W-:Y:S01]  /*10f80*/  MOV R14, UR62 ;  /* 0x0000003e000e7c02 */ /* 0x000fe20008000f00 */
[----:B012---:R-:W-:Y:S10]  /*10f90*/  ENDCOLLECTIVE ;  /* 0x000000000000791b */ /* 0x007ff40003800000 */
.L_x_13177:
[----:B------:R-:W-:Y:S05]  /*10fa0*/  BSYNC B1 ;  /* 0x0000000000017941 */ /* 0x000fea0003800000 */
.L_x_13176:
[----:B------:R-:W-:Y:S05]  /*10fb0*/  BRA `(.L_x_13178) ;  /* 0xffffffb800687947 */ /* 0x000fea000383ffff */
.L_x_13036:
[----:B0-----:R0:W3:Y:S02]  /*10fc0*/  SYNCS.PHASECHK.TRANS64.TRYWAIT P1, [R3+URZ+0x16840], R2 ;  /* 0x01684002030075a7 */ /* 0x0010e4000802017f */
[----:B---3--:R-:W-:Y:S05]  /*10fd0*/  @!P1 NANOSLEEP.SYNCS 0x989680 ;  /* 0x009896800000995d */ /* 0x008fea0003900000 */
[----:B------:R-:W3:Y:S02]  /*10fe0*/  @!P1 SYNCS.PHASECHK.TRANS64 P1, [R3+URZ+0x16840], R2 ;  /* 0x01684002030095a7 */ /* 0x000ee4000802007f */
[----:B---3--:R-:W-:Y:S05]  /*10ff0*/  @!P1 BRA `(.L_x_13036) ;  /* 0xfffffffc00f09947 */ /* 0x008fea000383ffff */
[----:B------:R-:W-:Y:S05]  /*11000*/  BRA `(.L_x_13179) ;  /* 0xffffffb800887947 */ /* 0x000fea000383ffff */
.L_x_13038:
[----:B---3--:R3:W4:Y:S02]  /*11010*/  SYNCS.PHASECHK.TRANS64.TRYWAIT P1, [R25+URZ+0x16840], R0 ;  /* 0x01684000190075a7 */ /* 0x008724000802017f */
[----:B----4-:R-:W-:Y:S05]  /*11020*/  @!P1 NANOSLEEP.SYNCS 0x989680 ;  /* 0x009896800000995d */ /* 0x010fea0003900000 */
[----:B------:R-:W4:Y:S02]  /*11030*/  @!P1 SYNCS.PHASECHK.TRANS64 P1, [R25+URZ+0x16840], R0 ;  /* 0x01684000190095a7 */ /* 0x000f24000802007f */
[----:B----4-:R-:W-:Y:S05]  /*11040*/  @!P1 BRA `(.L_x_13038) ;  /* 0xfffffffc00f09947 */ /* 0x010fea000383ffff */
[----:B------:R-:W-:Y:S05]  /*11050*/  BRA `(.L_x_13180) ;  /* 0xffffffb800947947 */ /* 0x000fea000383ffff */
.L_x_13040:
[----:B----4-:R4:W0:Y:S02]  /*11060*/  SYNCS.PHASECHK.TRANS64.TRYWAIT P1, [R3+URZ+0x16860], R2 ;  /* 0x01686002030075a7 */ /* 0x010824000802017f */
[----:B0-----:R-:W-:Y:S05]  /*11070*/  @!P1 NANOSLEEP.SYNCS 0x989680 ;  /* 0x009896800000995d */ /* 0x001fea0003900000 */
[----:B------:R-:W0:Y:S02]  /*11080*/  @!P1 SYNCS.PHASECHK.TRANS64 P1, [R3+URZ+0x16860], R2 ;  /* 0x01686002030095a7 */ /* 0x000e24000802007f */
[----:B0-----:R-:W-:Y:S05]  /*11090*/  @!P1 BRA `(.L_x_13040) ;  /* 0xfffffffc00f09947 */ /* 0x001fea000383ffff */
[----:B------:R-:W-:Y:S05]  /*110a0*/  BRA `(.L_x_13181) ;  /* 0xffffffb800907947 */ /* 0x000fea000383ffff */
.L_x_13182:
        /* <DEDUP_REMOVED lines=13> */
.L_x_15862:


//--------------------- .text._ZN7cutlass13device_kernelIN5flash11enable_sm90INS1_16FlashAttnFwdSm90INS1_25CollectiveMainloopFwdSm90ILi2EN4cute5tupleIJNS5_1CILi1EEES8_S8_EEENS6_IJNS7_ILi192EEENS7_ILi128EEENS7_ILi64EEEEEELi64ENS_10bfloat16_tEfNS_4arch4Sm90ELb0ELb0ELb0ELb1ELb1ELb1ELb0ELb1ELb1ELb1ELb0ELb0EEENS1_21CollectiveEpilogueFwdINS6_IJSA_SC_SB_EEES9_SE_SG_Li384ELb1ELb1ELb0ELb0EEENS1_36VarlenDynamicPersistentTileSchedulerILi192ELi128ELi384ELi128ELb0ELb1ELb1ELb0ELb1ELb1EEEEEEEEEvNT_6ParamsE --------------------------
	.section	.text._ZN7cutlass13device_kernelIN5flash11enable_sm90INS1_16FlashAttnFwdSm90INS1_25CollectiveMainloopFwdSm90ILi2EN4cute5tupleIJNS5_1CILi1EEES8_S8_EEENS6_IJNS7_ILi192EEENS7_ILi128EEENS7_ILi64EEEEEELi64ENS_10bfloat16_tEfNS_4arch4Sm90ELb0ELb0ELb0ELb1ELb1ELb1ELb0ELb1ELb1ELb1ELb0ELb0EEENS1_21CollectiveEpilogueFwdINS6_IJSA_SC_SB_EEES9_SE_SG_Li384ELb1ELb1ELb0ELb0EEENS1_36VarlenDynamicPersistentTileSchedulerILi192ELi128ELi384ELi128ELb0ELb1ELb1ELb0ELb1ELb1EEEEEEEEEvNT_6ParamsE,"ax",@progbits
	.align	128
.text._ZN7cutlass13device_kernelIN5flash11enable_sm90INS1_16FlashAttnFwdSm90INS1_25CollectiveMainloopFwdSm90ILi2EN4cute5tupleIJNS5_1CILi1EEES8_S8_EEENS6_IJNS7_ILi192EEENS7_ILi128EEENS7_ILi64EEEEEELi64ENS_10bfloat16_tEfNS_4arch4Sm90ELb0ELb0ELb0ELb1ELb1ELb1ELb0ELb1ELb1ELb1ELb0ELb0EEENS1_21CollectiveEpilogueFwdINS6_IJSA_SC_SB_EEES9_SE_SG_Li384ELb1ELb1ELb0ELb0EEENS1_36VarlenDynamicPersistentTileSchedulerILi192ELi128ELi384ELi128ELb0ELb1ELb1ELb0ELb1ELb1EEEEEEEEEvNT_6ParamsE:
        .type           _ZN7cutlass13device_kernelIN5flash11enable_sm90INS1_16FlashAttnFwdSm90INS1_25CollectiveMainloopFwdSm90ILi2EN4cute5tupleIJNS5_1CILi1EEES8_S8_EEENS6_IJNS7_ILi192EEENS7_ILi128EEENS7_ILi64EEEEEELi64ENS_10bfloat16_tEfNS_4arch4Sm90ELb0ELb0ELb0ELb1ELb1ELb1ELb0ELb1ELb1ELb1ELb0ELb0EEENS1_21CollectiveEpilogueFwdINS6_IJSA_SC_SB_EEES9_SE_SG_Li384ELb1ELb1ELb0ELb0EEENS1_36VarlenDynamicPersistentTileSchedulerILi192ELi128ELi384ELi128ELb0ELb1ELb1ELb0ELb1ELb1EEEEEEEEEvNT_6ParamsE,@function
        .size           _ZN7cutlass13device_kernelIN5flash11enable_sm90INS1_16FlashAttnFwdSm90INS1_25CollectiveMainloopFwdSm90ILi2EN4cute5tupleIJNS5_1CILi1EEES8_S8_EEENS6_IJNS7_ILi192EEENS7_ILi128EEENS7_ILi64EEEEEELi64ENS_10bfloat16_tEfNS_4arch4Sm90ELb0ELb0ELb0ELb1ELb1ELb1ELb0ELb1ELb1ELb1ELb0ELb0EEENS1_21CollectiveEpilogueFwdINS6_IJSA_SC_SB_EEES9_SE_SG_Li384ELb1ELb1ELb0ELb0EEENS1_36VarlenDynamicPersistentTileSchedulerILi192ELi128ELi384ELi128ELb0ELb1ELb1ELb0ELb1ELb1EEEEEEEEEvNT_6ParamsE,(.L_x_15863 - _ZN7cutlass13device_kernelIN5flash11enable_sm90INS1_16FlashAttnFwdSm90INS1_25CollectiveMainloopFwdSm90ILi2EN4cute5tupleIJNS5_1CILi1EEES8_S8_EEENS6_IJNS7_ILi192EEENS7_ILi128EEENS7_ILi64EEEEEELi64ENS_10bfloat16_tEfNS_4arch4Sm90ELb0ELb0ELb0ELb1ELb1ELb1ELb0ELb1ELb1ELb1ELb0ELb0EEENS1_21CollectiveEpilogueFwdINS6_IJSA_SC_SB_EEES9_SE_SG_Li384ELb1ELb1ELb0ELb0EEENS1_36VarlenDynamicPersistentTileSchedulerILi192ELi128ELi384ELi128ELb0ELb1ELb1ELb0ELb1ELb1EEEEEEEEEvNT_6ParamsE)
        .other          _ZN7cutlass13device_kernelIN5flash11enable_sm90INS1_16FlashAttnFwdSm90INS1_25CollectiveMainloopFwdSm90ILi2EN4cute5tupleIJNS5_1CILi1EEES8_S8_EEENS6_IJNS7_ILi192EEENS7_ILi128EEENS7_ILi64EEEEEELi64ENS_10bfloat16_tEfNS_4arch4Sm90ELb0ELb0ELb0ELb1ELb1ELb1ELb0ELb1ELb1ELb1ELb0ELb0EEENS1_21CollectiveEpilogueFwdINS6_IJSA_SC_SB_EEES9_SE_SG_Li384ELb1ELb1ELb0ELb0EEENS1_36VarlenDynamicPersistentTileSchedulerILi192ELi128ELi384ELi128ELb0ELb1ELb1ELb0ELb1ELb1EEEEEEEEEvNT_6ParamsE,@"STO_CUDA_ENTRY STV_DEFAULT"
_ZN7cutlass13device_kernelIN5flash11enable_sm90INS1_16FlashAttnFwdSm90INS1_25CollectiveMainloopFwdSm90ILi2EN4cute5tupleIJNS5_1CILi1EEES8_S8_EEENS6_IJNS7_ILi192EEENS7_ILi128EEENS7_ILi64EEEEEELi64ENS_10bfloat16_tEfNS_4arch4Sm90ELb0ELb0ELb0ELb1ELb1ELb1ELb0ELb1ELb1ELb1ELb0ELb0EEENS1_21CollectiveEpilogueFwdINS6_IJSA_SC_SB_EEES9_SE_SG_Li384ELb1ELb1ELb0ELb0EEENS1_36VarlenDynamicPersistentTileSchedulerILi192ELi128ELi384ELi128ELb0ELb1ELb1ELb0ELb1ELb1EEEEEEEEEvNT_6ParamsE:
        /* <DEDUP_REMOVED lines=18> */
.L_x_13184:
[----:B------:R-:W-:Y:S05]  /*0120*/  BSYNC B0 ;  /* 0x0000000000007941 */ /* 0x000fea0003800000 */
.L_x_13183:
        /* <DEDUP_REMOVED lines=41> */
.L_x_13185:
        /* <DEDUP_REMOVED lines=22> */
.L_x_13186:
        /* <DEDUP_REMOVED lines=18> */
.L_x_13187:
        /* <DEDUP_REMOVED lines=22> */
.L_x_13188:
        /* <DEDUP_REMOVED lines=22> */
.L_x_13189:
        /* <DEDUP_REMOVED lines=8> */
.L_x_13192:
[----:B------:R-:W-:-:S08]  /*0980*/  NOP ;  /* 0x0000000000007918 */ /* 0x000fd00000000000 */
[----:B------:R-:W0:Y:S02]  /*0990*/  USETMAXREG.TRY_ALLOC.CTAPOOL UP0, 0xa0 ;  /* 0x000000a0000079c8 */ /* 0x000e240008000600 */
[----:B0-----:R-:W-:-:S13]  /*09a0*/  PLOP3.LUT P0, PT, PT, PT, UP0, 0x80, 0x0 ;  /* 0x000000000000781c */ /* 0x001fda0003f0f008 */
[----:B------:R-:W-:Y:S05]  /*09b0*/  @!P0 BRA `(.L_x_13192) ;  /* 0xfffffffc00f08947 */ /* 0x000fea000383ffff */
[----:B------:R-:W2:Y:S01]  /*09c0*/  LDL.LU R0, [R1] ;  /* 0x0000000001007983 */ /* 0x000ea20000300800 */
[----:B------:R-:W0:Y:S01]  /*09d0*/  S2R R2, SR_TID.X ;  /* 0x0000000000027919 */ /* 0x000e220000002100 */
[----:B------:R-:W1:Y:S01]  /*09e0*/  S2UR UR38, SR_CgaCtaId ;  /* 0x00000000002679c3 */ /* 0x000e620000008800 */
[----:B------:R-:W-:Y:S01]  /*09f0*/  UMOV UR4, 0x400 ;  /* 0x0000040000047882 */ /* 0x000fe20000000000 */
[----:B0-----:R-:W-:-:S06]  /*0a00*/  SHF.R.U32.HI R2, RZ, 0x7, R2 ;  /* 0x00000007ff027819 */ /* 0x001fcc0000011602 */
[----:B------:R-:W-:Y:S06]  /*0a10*/  BAR.ARV 0x8, 0x200 ;  /* 0x0208000000007b1d */ /* 0x000fec0000002000 */
[----:B------:R-:W-:-:S13]  /*0a20*/  ISETP.NE.AND P0, PT, R2, 0x1, PT ;  /* 0x000000010200780c */ /* 0x000fda0003f05270 */
[----:B------:R-:W-:Y:S08]  /*0a30*/  @!P0 BAR.ARV 0x9, 0x100 ;  /* 0x0244000000008b1d */ /* 0x000ff00000002000 */
[----:B------:R-:W-:Y:S01]  /*0a40*/  BAR.SYNC.DEFER_BLOCKING 0x5, 0x200 ;  /* 0x0148000000007b1d */ /* 0x000fe20000010000 */
[----:B-1----:R-:W-:-:S06]  /*0a50*/  ULEA UR4, UR38, UR4, 0x18 ;  /* 0x0000000426047291 */ /* 0x002fcc000f8ec03f */
[----:B------:R-:W-:Y:S01]  /*0a60*/  IMAD.U32 R18, RZ, RZ, UR4 ;  /* 0x00000004ff127e24 */ /* 0x000fe2000f8e00ff */
[----:B------:R-:W-:-:S04]  /*0a70*/  ULDC UR4, c[0x0][0xc3c] ;  /* 0x00030f0000047ab9 */ /* 0x000fc80000000800 */
[----:B------:R-:W0:Y:S01]  /*0a80*/  LDS.128 R32, [R18+0x168d0] ;  /* 0x0168d00012207984 */ /* 0x000e220000000c00 */
[----:B------:R-:W-:Y:S06]  /*0a90*/  BAR.ARV 0x4, 0x200 ;  /* 0x0108000000007b1d */ /* 0x000fec0000002000 */
[----:B--2---:R-:W-:-:S04]  /*0aa0*/  LOP3.LUT R0, R0, 0xffffffef, RZ, 0xc0, !PT ;  /* 0xffffffef00007812 */ /* 0x004fc800078ec0ff */
[----:B------:R-:W-:-:S05]  /*0ab0*/  @P0 LOP3.LUT R0, R0, 0x10, RZ, 0xfc, !PT ;  /* 0x0000001000000812 */ /* 0x000fca00078efcff */
[----:B------:R4:W-:Y:S01]  /*0ac0*/  STL [R1], R0 ;  /* 0x0000000001007387 */ /* 0x0009e20000100800 */
[----:B0-----:R-:W-:-:S13]  /*0ad0*/  ISETP.GE.AND P0, PT, R35, UR4, PT ;  /* 0x0000000423007c0c */ /* 0x001fda000bf06270 */
[----:B----4-:R-:W-:Y:S05]  /*0ae0*/  @P0 BRA `(.L_x_13193) ;  /* 0x0000014000e40947 */ /* 0x010fea0003800000 */
[----:B------:R-:W0:Y:S01]  /*0af0*/  S2R R0, SR_TID.X ;  /* 0x0000000000007919 */ /* 0x000e220000002100 */
[----:B------:R-:W-:Y:S01]  /*0b00*/  IMAD.MOV.U32 R19, RZ, RZ, RZ ;  /* 0x000000ffff137224 */ /* 0x000fe200078e00ff */
[----:B------:R-:W-:Y:S01]  /*0b10*/  CS2R R154, SRZ ;  /* 0x00000000009a7805 */ /* 0x000fe2000001ff00 */
[----:B------:R-:W-:Y:S01]  /*0b20*/  IMAD.MOV.U32 R157, RZ, RZ, RZ ;  /* 0x000000ffff9d7224 */ /* 0x000fe200078e00ff */
[----:B------:R-:W-:Y:S01]  /*0b30*/  ULOP3.LUT UR39, UR36, 0x1, URZ, 0xfc, !UPT ;  /* 0x0000000124277892 */ /* 0x000fe2000f8efc3f */
[----:B------:R-:W-:Y:S01]  /*0b40*/  UMOV UR37, URZ ;  /* 0x0000003f00257c82 */ /* 0x000fe20008000000 */
[----:B0-----:R-:W-:-:S05]  /*0b50*/  VIADD R10, R0, 0xffffff80 ;  /* 0xffffff80000a7836 */ /* 0x001fca0000000000 */
[----:B------:R-:W-:-:S04]  /*0b60*/  SHF.R.S32.HI R0, RZ, 0x1f, R10 ;  /* 0x0000001fff007819 */ /* 0x000fc8000001140a */
[----:B------:R-:W-:-:S04]  /*0b70*/  LEA.HI R2, R0, R10, RZ, 0x7 ;  /* 0x0000000a00027211 */ /* 0x000fc800078f38ff */
[----:B------:R-:W-:Y:S02]  /*0b80*/  LOP3.LUT R3, R2, 0xffffff80, RZ, 0xc0, !PT ;  /* 0xffffff8002037812 */ /* 0x000fe400078ec0ff */
[----:B------:R-:W-:Y:S02]  /*0b90*/  SHF.R.S32.HI R11, RZ, 0x7, R2 ;  /* 0x00000007ff0b7819 */ /* 0x000fe40000011402 */
[-C--:B------:R-:W-:Y:S01]  /*0ba0*/  LEA.HI R2, R0, R10.reuse, RZ, 0x5 ;  /* 0x0000000a00027211 */ /* 0x080fe200078f28ff */
[----:B------:R-:W-:Y:S01]  /*0bb0*/  IMAD.IADD R12, R10, 0x1, -R3 ;  /* 0x000000010a0c7824 */ /* 0x000fe200078e0a03 */
[----:B------:R-:W-:Y:S02]  /*0bc0*/  LEA.HI R3, R0, R10, RZ, 0x4 ;  /* 0x0000000a00037211 */ /* 0x000fe400078f20ff */
[----:B------:R-:W-:Y:S02]  /*0bd0*/  SHF.R.S32.HI R13, RZ, 0x5, R2 ;  /* 0x00000005ff0d7819 */ /* 0x000fe40000011402 */
[----:B------:R-:W-:-:S02]  /*0be0*/  SHF.R.S32.HI R6, RZ, 0x1f, R12 ;  /* 0x0000001fff067819 */ /* 0x000fc4000001140c */
[----:B------:R-:W-:Y:S02]  /*0bf0*/  SHF.R.S32.HI R4, RZ, 0x4, R3 ;  /* 0x00000004ff047819 */ /* 0x000fe40000011403 */
[----:B------:R-:W-:Y:S02]  /*0c00*/  LEA.HI R7, R6, R12, RZ, 0x2 ;  /* 0x0000000c06077211 */ /* 0x000fe400078f10ff */
[C---:B------:R-:W-:Y:S02]  /*0c10*/  LEA.HI R5, R3.reuse, R4, RZ, 0x1 ;  /* 0x0000000403057211 */ /* 0x040fe400078f08ff */
[--C-:B------:R-:W-:Y:S02]  /*0c20*/  SHF.R.S32.HI R8, RZ, 0x2, R7.reuse ;  /* 0x00000002ff087819 */ /* 0x100fe40000011407 */
[----:B------:R-:W-:Y:S02]  /*0c30*/  SHF.R.S32.HI R9, RZ, 0x1f, R7 ;  /* 0x0000001fff097819 */ /* 0x000fe40000011407 */
[----:B------:R-:W-:-:S02]  /*0c40*/  LOP3.LUT R3, R3, 0x3fffff0, RZ, 0xc0, !PT ;  /* 0x03fffff003037812 */ /* 0x000fc400078ec0ff */
[----:B------:R-:W-:Y:S02]  /*0c50*/  LEA.HI R9, R9, R8, RZ, 0x3 ;  /* 0x0000000809097211 */ /* 0x000fe400078f18ff */
[----:B------:R-:W-:Y:S01]  /*0c60*/  LOP3.LUT R5, R5, 0x1ffffffe, RZ, 0xc0, !PT ;  /* 0x1ffffffe05057812 */ /* 0x000fe200078ec0ff */
[----:B------:R-:W-:Y:S01]  /*0c70*/  IMAD.IADD R3, R10, 0x1, -R3 ;  /* 0x000000010a037824 */ /* 0x000fe200078e0a03 */
[----:B------:R-:W-:Y:S02]  /*0c80*/  LOP3.LUT R9, R9, 0xfffffff8, RZ, 0xc0, !PT ;  /* 0xfffffff809097812 */ /* 0x000fe400078ec0ff */
[----:B------:R-:W-:Y:S01]  /*0c90*/  LOP3.LUT R7, R7, 0x7ffffffc, RZ, 0xc0, !PT ;  /* 0x7ffffffc07077812 */ /* 0x000fe200078ec0ff */
[----:B------:R-:W-:Y:S01]  /*0ca0*/  IMAD.IADD R5, R4, 0x1, -R5 ;  /* 0x0000000104057824 */ /* 0x000fe200078e0a05 */
[----:B------:R-:W-:Y:S01]  /*0cb0*/  LEA.HI R6, R6, R12, RZ, 0x5 ;  /* 0x0000000c06067211 */ /* 0x000fe200078f28ff */
[----:B------:R-:W-:Y:S01]  /*0cc0*/  IMAD.IADD R9, R8, 0x1, -R9 ;  /* 0x0000000108097824 */ /* 0x000fe200078e0a09 */
[----:B------:R-:W-:Y:S01]  /*0cd0*/  IADD3 R7, R12, -R7, RZ ;  /* 0x800000070c077210 */ /* 0x000fe20007ffe0ff */
[----:B------:R-:W-:Y:S01]  /*0ce0*/  IMAD R2, R13, 0x10, R3 ;  /* 0x000000100d027824 */ /* 0x000fe200078e0203 */
[----:B------:R-:W-:Y:S01]  /*0cf0*/  SHF.R.S32.HI R6, RZ, 0x5, R6 ;  /* 0x00000005ff067819 */ /* 0x000fe20000011406 */
[----:B------:R-:W-:-:S02]  /*0d00*/  IMAD.MOV.U32 R8, RZ, RZ, -0x2 ;  /* 0xfffffffeff087424 */ /* 0x000fc400078e00ff */
[----:B------:R-:W-:-:S04]  /*0d10*/  IMAD.HI R4, R11, 0x55555556, RZ ;  /* 0x555555560b047827 */ /* 0x000fc800078e02ff */
[----:B------:R-:W-:Y:S01]  /*0d20*/  IMAD R5, R2, 0x8, R5 ;  /* 0x0000000802057824 */ /* 0x000fe200078e0205 */
[----:B------:R-:W-:Y:S01]  /*0d30*/  LEA.HI R4, R4, R4, RZ, 0x1 ;  /* 0x0000000404047211 */ /* 0x000fe200078f08ff */
[----:B------:R-:W-:Y:S02]  /*0d40*/  IMAD R2, R7, R8, 0x80 ;  /* 0x0000008007027424 */ /* 0x000fe400078e0208 */
[----:B------:R-:W-:Y:S02]  /*0d50*/  IMAD R9, R6, 0x10, R9 ;  /* 0x0000001006097824 */ /* 0x000fe400078e0209 */
[----:B------:R-:W-:Y:S01]  /*0d60*/  IMAD R4, R4, -0x3, R11 ;  /* 0xfffffffd04047824 */ /* 0x000fe200078e020b */
[----:B------:R0:W-:Y:S01]  /*0d70*/  STL [R1+0x5c], R2 ;  /* 0x00005c0201007387 */ /* 0x0001e20000100800 */
[----:B------:R-:W-:Y:S02]  /*0d80*/  IMAD.SHL.U32 R5, R5, 0x8, RZ ;  /* 0x0000000805057824 */ /* 0x000fe400078e00ff */
[----:B------:R-:W-:-:S05]  /*0d90*/  IMAD R6, R4, 0x40, R9 ;  /* 0x0000004004067824 */ /* 0x000fca00078e0209 */
[----:B------:R-:W-:Y:S01]  /*0da0*/  STL [R1+0x58], R6 ;  /* 0x0000580601007387 */ /* 0x000fe20000100800 */
[CC--:B0-----:R-:W-:Y:S02]  /*0db0*/  LEA.HI R2, R0.reuse, R10.reuse, RZ, 0x2 ;  /* 0x0000000a00027211 */ /* 0x0c1fe400078f10ff */
[----:B------:R-:W-:Y:S02]  /*0dc0*/  LEA.HI R0, R0, R10, RZ, 0x3 ;  /* 0x0000000a00007211 */ /* 0x000fe400078f18ff */
[--C-:B------:R-:W-:Y:S02]  /*0dd0*/  SHF.R.S32.HI R152, RZ, 0x2, R2.reuse ;  /* 0x00000002ff987819 */ /* 0x100fe40000011402 */
[----:B------:R-:W-:Y:S02]  /*0de0*/  SHF.R.S32.HI R3, RZ, 0x1f, R2 ;  /* 0x0000001fff037819 */ /* 0x000fe40000011402 */
[----:B------:R-:W-:Y:S01]  /*0df0*/  SHF.R.S32.HI R4, RZ, 0x3, R0 ;  /* 0x00000003ff047819 */ /* 0x000fe20000011400 */
[----:B------:R-:W-:Y:S01]  /*0e00*/  VIADD R9, R152, 0x60 ;  /* 0x0000006098097836 */ /* 0x000fe20000000000 */
[----:B------:R-:W-:-:S02]  /*0e10*/  LOP3.LUT R0, R0, 0xfffffff8, RZ, 0xc0, !PT ;  /* 0xfffffff800007812 */ /* 0x000fc400078ec0ff */
[----:B------:R-:W-:Y:S02]  /*0e20*/  LEA.HI R3, R3, R152, RZ, 0x3 ;  /* 0x0000009803037211 */ /* 0x000fe400078f18ff */
[----:B------:R-:W-:Y:S01]  /*0e30*/  LOP3.LUT R2, R2, 0xfffffffc, RZ, 0xc0, !PT ;  /* 0xfffffffc02027812 */ /* 0x000fe200078ec0ff */
[C---:B------:R-:W-:Y:S01]  /*0e40*/  IMAD.IADD R8, R10.reuse, 0x1, -R0 ;  /* 0x000000010a087824 */ /* 0x040fe200078e0a00 */
[----:B------:R-:W-:Y:S02]  /*0e50*/  LOP3.LUT R3, R3, 0xfffffff8, RZ, 0xc0, !PT ;  /* 0xfffffff803037812 */ /* 0x000fe400078ec0ff */
[----:B------:R-:W-:Y:S01]  /*0e60*/  SHF.R.S32.HI R4, RZ, 0x1f, R9 ;  /* 0x0000001fff047819 */ /* 0x000fe20000011409 */
[----:B------:R-:W-:Y:S02]  /*0e70*/  IMAD.IADD R7, R10, 0x1, -R2 ;  /* 0x000000010a077824 */ /* 0x000fe400078e0a02 */
[----:B------:R-:W-:Y:S01]  /*0e80*/  IMAD.SHL.U32 R8, R8, 0x8, RZ ;  /* 0x0000000808087824 */ /* 0x000fe200078e00ff */
[----:B------:R-:W-:Y:S01]  /*0e90*/  LEA.HI R4, R4, R9, RZ, 0x3 ;  /* 0x0000000904047211 */ /* 0x000fe200078f18ff */
[----:B------:R-:W-:Y:S01]  /*0ea0*/  IMAD.IADD R3, R152, 0x1, -R3 ;  /* 0x0000000198037824 */ /* 0x000fe200078e0a03 */
[----:B------:R-:W-:Y:S01]  /*0eb0*/  LEA.HI R0, R7, R7, RZ, 0x1 ;  /* 0x0000000707007211 */ /* 0x000fe200078f08ff */
[----:B------:R-:W-:Y:S01]  /*0ec0*/  IMAD.SHL.U32 R2, R9, 0x40, RZ ;  /* 0x0000004009027824 */ /* 0x000fe200078e00ff */
[----:B------:R-:W-:Y:S01]  /*0ed0*/  STL [R1+0x40], R8 ;  /* 0x0000400801007387 */ /* 0x000fe20000100800 */
[C---:B------:R-:W-:Y:S01]  /*0ee0*/  IMAD.SHL.U32 R22, R7.reuse, 0x4, RZ ;  /* 0x0000000407167824 */ /* 0x040fe200078e00ff */
[----:B------:R-:W-:Y:S01]  /*0ef0*/  SHF.L.U32 R16, R7, 0x3, RZ ;  /* 0x0000000307107819 */ /* 0x000fe200000006ff */
[----:B------:R-:W-:Y:S01]  /*0f00*/  IMAD.SHL.U32 R4, R4, 0x40, RZ ;  /* 0x0000004004047824 */ /* 0x000fe200078e00ff */
[----:B------:R0:W-:Y:S01]  /*0f10*/  STL [R1+0x1c], R3 ;  /* 0x00001c0301007387 */ /* 0x0001e20000100800 */
[----:B------:R-:W-:Y:S01]  /*0f20*/  LOP3.LUT R0, R0, 0x1ffffffe, RZ, 0xc0, !PT ;  /* 0x1ffffffe00007812 */ /* 0x000fe200078ec0ff */
[----:B------:R-:W-:Y:S01]  /*0f30*/  VIADD R156, R22, 0x10 ;  /* 0x00000010169c7836 */ /* 0x000fe20000000000 */
[----:B------:R-:W-:-:S02]  /*0f40*/  SHF.R.S32.HI R17, RZ, 0x1f, R16 ;  /* 0x0000001fff117819 */ /* 0x000fc40000011410 */
[----:B------:R-:W-:Y:S01]  /*0f50*/  LOP3.LUT R4, R4, 0xfffffe00, RZ, 0xc0, !PT ;  /* 0xfffffe0004047812 */ /* 0x000fe200078ec0ff */
[----:B------:R-:W-:Y:S01]  /*0f60*/  IMAD.IADD R0, R7, 0x1, -R0 ;  /* 0x0000000107007824 */ /* 0x000fe200078e0a00 */
[----:B------:R-:W-:Y:S02]  /*0f70*/  SHF.R.S32.HI R7, RZ, 0x1f, R156 ;  /* 0x0000001fff077819 */ /* 0x000fe4000001149c */
[----:B0-----:R-:W-:Y:S01]  /*0f80*/  LOP3.LUT R3, R2, 0x1c0, RZ, 0xc0, !PT ;  /* 0x000001c002037812 */ /* 0x001fe200078ec0ff */
[----:B------:R-:W-:Y:S01]  /*0f90*/  IMAD R0, R0, 0x8, R6 ;  /* 0x0000000800007824 */ /* 0x000fe200078e0206 */
[----:B------:R-:W-:Y:S02]  /*0fa0*/  SHF.R.S32.HI R2, RZ, 0x1f, R8 ;  /* 0x0000001fff027819 */ /* 0x000fe40000011408 */
[----:B------:R-:W-:Y:S02]  /*0fb0*/  SHF.R.U32.HI R8, RZ, 0x3, R3 ;  /* 0x00000003ff087819 */ /* 0x000fe40000011603 */
[----:B------:R-:W-:Y:S01]  /*0fc0*/  LOP3.LUT R3, R3, 0x38, R16, 0xf8, !PT ;  /* 0x0000003803037812 */ /* 0x000fe200078ef810 */
[----:B------:R0:W-:Y:S03]  /*0fd0*/  STL [R1+0x68], R2 ;  /* 0x0000680201007387 */ /* 0x0001e60000100800 */
[----:B------:R-:W-:Y:S01]  /*0fe0*/  LOP3.LUT R3, R4, R3, R8, 0xf6, !PT ;  /* 0x0000000304037212 */ /* 0x000fe200078ef608 */
[----:B------:R-:W-:Y:S01]  /*0ff0*/  IMAD.SHL.U32 R8, R156, 0x2, RZ ;  /* 0x000000029c087824 */ /* 0x000fe200078e00ff */
[----:B------:R1:W-:Y:S02]  /*1000*/  STL [R1+0x24], R4 ;  /* 0x0000240401007387 */ /* 0x0003e40000100800 */
[----:B------:R-:W-:-:S02]  /*1010*/  LEA R3, R3, R18, 0x1 ;  /* 0x0000001203037211 */ /* 0x000fc400078e08ff */
[----:B------:R2:W-:Y:S01]  /*1020*/  STL [R1+0x50], R8 ;  /* 0x0000500801007387 */ /* 0x0005e20000100800 */
[----:B0-----:R-:W-:-:S03]  /*1030*/  VIADD R2, R16, 0x20 ;  /* 0x0000002010027836 */ /* 0x001fc60000000000 */
[----:B------:R2:W-:Y:S01]  /*1040*/  STL [R1+0x64], R5 ;  /* 0x0000640501007387 */ /* 0x0005e20000100800 */
[----:B-1----:R-:W-:Y:S02]  /*1050*/  SHF.L.U64.HI R4, R156, 0x1, R7 ;  /* 0x000000019c047819 */ /* 0x002fe40000010207 */
[----:B------:R-:W-:-:S03]  /*1060*/  SHF.R.S32.HI R153, RZ, 0x1f, R2 ;  /* 0x0000001fff997819 */ /* 0x000fc60000011402 */
[----:B------:R2:W-:Y:S04]  /*1070*/  STL [R1+0x4c], R4 ;  /* 0x00004c0401007387 */ /* 0x0005e80000100800 */
[----:B------:R2:W-:Y:S04]  /*1080*/  STL [R1+0x54], R3 ;  /* 0x0000540301007387 */ /* 0x0005e80000100800 */
[----:B------:R2:W-:Y:S02]  /*1090*/  STL [R1+0x60], R0 ;  /* 0x0000600001007387 */ /* 0x0005e40000100800 */
.L_x_13322:
[----:B0-2--5:R-:W0:Y:S02]  /*10a0*/  LDC.64 R4, c[0x0][0xc88] ;  /* 0x00032200ff047b82 */ /* 0x025e240000000a00 */
[----:B0-----:R-:W-:-:S05]  /*10b0*/  IMAD.WIDE R4, R35, 0x4, R4 ;  /* 0x0000000423047825 */ /* 0x001fca00078e0204 */
[----:B------:R-:W2:Y:S01]  /*10c0*/  LDG.E R3, desc[UR42][R4.64] ;  /* 0x0000002a04037981 */ /* 0x000ea2000c1e1900 */
        /* <DEDUP_REMOVED lines=11> */
[C---:B------:R-:W-:Y:S01]  /*1180*/  @P1 LEA R6, P2, R3.reuse, UR4, 0x2 ;  /* 0x0000000403061c11 */ /* 0x040fe2000f8410ff */
[C---:B------:R-:W-:Y:S01]  /*1190*/  IMAD.SHL.U32 R36, R3.reuse, 0x4, RZ ;  /* 0x0000000403247824 */ /* 0x040fe200078e00ff */
[C-C-:B------:R-:W-:Y:S01]  /*11a0*/  SHF.L.U64.HI R32, R3.reuse, 0x2, R0.reuse ;  /* 0x0000000203207819 */ /* 0x140fe20000010200 */
[----:B------:R0:W-:Y:S01]  /*11b0*/  STL [R1+0x44], R0 ;  /* 0x0000440001007387 */ /* 0x0001e20000100800 */
[----:B------:R-:W-:-:S02]  /*11c0*/  @P1 LEA.HI.X R7, R3, UR5, R0, 0x2, P2 ;  /* 0x0000000503071c11 */ /* 0x000fc400090f1400 */
[----:B------:R-:W-:Y:S01]  /*11d0*/  ISETP.NE.U32.AND P2, PT, RZ, UR8, PT ;  /* 0x00000008ff007c0c */ /* 0x000fe2000bf45070 */
[----:B------:R-:W-:Y:S01]  /*11e0*/  ULDC UR4, c[0x0][0x288] ;  /* 0x0000a20000047ab9 */ /* 0x000fe20000000800 */
[----:B------:R-:W-:Y:S01]  /*11f0*/  IADD3 R8, P3, R36, UR6, RZ ;  /* 0x0000000624087c10 */ /* 0x000fe2000ff7e0ff */
[----:B-1----:R1:W-:Y:S01]  /*1200*/  STL [R1+0x2c], R36 ;  /* 0x00002c2401007387 */ /* 0x0023e20000100800 */
[----:B------:R-:W-:Y:S01]  /*1210*/  ISETP.NE.AND.EX P2, PT, RZ, UR9, PT, P2 ;  /* 0x00000009ff007c0c */ /* 0x000fe2000bf45320 */
[----:B0-----:R-:W-:Y:S01]  /*1220*/  IMAD.MOV.U32 R0, RZ, RZ, RZ ;  /* 0x000000ffff007224 */ /* 0x001fe200078e00ff */
[----:B------:R-:W-:Y:S01]  /*1230*/  IADD3.X R9, R32, UR7, RZ, P3, !PT ;  /* 0x0000000720097c10 */ /* 0x000fe20009ffe4ff */
        /* <DEDUP_REMOVED lines=27> */
[----:B--2---:R-:W-:-:S07]  /*13f0*/  IADD3 R25, -R25, R6, RZ ;  /* 0x0000000619197210 */ /* 0x004fce0007ffe1ff */
.L_x_13194:
        /* <DEDUP_REMOVED lines=10> */
.L_x_13195:
[----:B------:R-:W-:Y:S05]  /*14a0*/  @!P0 BRA `(.L_x_13196) ;  /* 0x00000000000c8947 */ /* 0x000fea0003800000 */
[----:B------:R-:W2:Y:S04]  /*14b0*/  LDG.E R4, desc[UR42][R8.64] ;  /* 0x0000002a08047981 */ /* 0x000ea8000c1e1900 */
[----:B------:R-:W2:Y:S02]  /*14c0*/  LDG.E R31, desc[UR42][R8.64+0x4] ;  /* 0x0000042a081f7981 */ /* 0x000ea4000c1e1900 */
[----:B--2---:R-:W-:-:S07]  /*14d0*/  IMAD.IADD R31, R31, 0x1, -R4 ;  /* 0x000000011f1f7824 */ /* 0x004fce00078e0a04 */
.L_x_13196:
        /* <DEDUP_REMOVED lines=25> */
[----:B------:R-:W-:-:S04]  /*1670*/  SHF.R.U32.HI R28, RZ, 0x7, R28 ;  /* 0x00000007ff1c7819 */ /* 0x000fc8000001161c */
[----:B------:R-:W-:-:S07]  /*1680*/  MOV R27, R28 ;  /* 0x0000001c001b7202 */ /* 0x000fce0000000f00 */
        /* <DEDUP_REMOVED lines=29> */
.L_x_13199:
[----:B------:R-:W-:Y:S05]  /*1860*/  BSYNC B6 ;  /* 0x0000000000067941 */ /* 0x000fea0003800000 */
.L_x_13198:
        /* <DEDUP_REMOVED lines=20> */
.L_x_13201:
[----:B------:R-:W-:Y:S05]  /*19b0*/  BSYNC B6 ;  /* 0x0000000000067941 */ /* 0x000fea0003800000 */
.L_x_13200:
[----:B------:R-:W-:Y:S01]  /*19c0*/  ULDC.64 UR4, c[0x0][0x9f8] ;  /* 0x00027e0000047ab9 */ /* 0x000fe20000000a00 */
[----:B------:R-:W2:Y:S01]  /*19d0*/  LDL R38, [R1+0x1c] ;  /* 0x00001c0001267983 */ /* 0x000ea20000100800 */
[----:B------:R-:W-:Y:S01]  /*19e0*/  ISETP.NE.U32.AND P0, PT, RZ, UR4, PT ;  /* 0x00000004ff007c0c */ /* 0x000fe2000bf05070 */
[----:B------:R-:W0:Y:S03]  /*19f0*/  LDC.64 R4, c[0x0][0x3f8] ;  /* 0x0000fe00ff047b82 */ /* 0x000e260000000a00 */
[----:B------:R-:W-:-:S05]  /*1a00*/  ISETP.NE.AND.EX P0, PT, RZ, UR5, PT, P0 ;  /* 0x00000005ff007c0c */ /* 0x000fca000bf05300 */
[----:B------:R-:W1:Y:S08]  /*1a10*/  LDC.64 R64, c[0x0][0x408] ;  /* 0x00010200ff407b82 */ /* 0x000e700000000a00 */
[----:B------:R-:W-:Y:S01]  /*1a20*/  @P0 IADD3 R6, P1, R36, UR4, RZ ;  /* 0x0000000424060c10 */ /* 0x000fe2000ff3e0ff */
[----:B------:R-:W3:Y:S03]  /*1a30*/  LDC R37, c[0x0][0x3f4] ;  /* 0x0000fd00ff257b82 */ /* 0x000ee60000000800 */
[----:B------:R-:W-:-:S02]  /*1a40*/  @P0 IADD3.X R7, R32, UR5, RZ, P1, !PT ;  /* 0x0000000520070c10 */ /* 0x000fc40008ffe4ff */
[----:B------:R-:W4:Y:S04]  /*1a50*/  LDL.LU R32, [R1] ;  /* 0x0000000001207983 */ /* 0x000f280000300800 */
[----:B------:R-:W4:Y:S04]  /*1a60*/  LDL R14, [R1+0x24] ;  /* 0x00002400010e7983 */ /* 0x000f280000100800 */
[----:B------:R1:W4:Y:S01]  /*1a70*/  @P0 LDG.E R29, desc[UR42][R6.64] ;  /* 0x0000002a061d0981 */ /* 0x000322000c1e1900 */
[----:B------:R-:W1:Y:S01]  /*1a80*/  S2R R36, SR_TID.X ;  /* 0x0000000000247919 */ /* 0x000e620000002100 */
[----:B------:R-:W-:-:S02]  /*1a90*/  SHF.R.S32.HI R3, RZ, 0x1f, R152 ;  /* 0x0000001fff037819 */ /* 0x000fc40000011498 */
[----:B------:R-:W-:-:S03]  /*1aa0*/  SHF.R.S32.HI R23, RZ, 0x1f, R22 ;  /* 0x0000001fff177819 */ /* 0x000fc60000011416 */
[-C--:B0-----:R-:W-:Y:S02]  /*1ab0*/  IMAD R0, R3, R4.reuse, RZ ;  /* 0x0000000403007224 */ /* 0x081fe400078e02ff */
[----:B------:R-:W-:-:S04]  /*1ac0*/  IMAD.WIDE.U32 R8, R152, R4, R22 ;  /* 0x0000000498087225 */ /* 0x000fc800078e0016 */
[C---:B------:R-:W-:Y:S02]  /*1ad0*/  IMAD R13, R152.reuse, R5, R0 ;  /* 0x00000005980d7224 */ /* 0x040fe400078e0200 */
[----:B------:R-:W-:Y:S01]  /*1ae0*/  IMAD.WIDE.U32 R10, R152, R4, R16 ;  /* 0x00000004980a7225 */ /* 0x000fe200078e0010 */
[----:B---3--:R-:W-:-:S03]  /*1af0*/  ISETP.GE.AND P0, PT, R16, R37, PT ;  /* 0x000000251000720c */ /* 0x008fc60003f06270 */
[----:B-1----:R-:W-:Y:S02]  /*1b00*/  IMAD R3, R3, R64, RZ ;  /* 0x0000004003037224 */ /* 0x002fe400078e02ff */
[----:B------:R-:W-:Y:S02]  /*1b10*/  IMAD.IADD R9, R9, 0x1, R13 ;  /* 0x0000000109097824 */ /* 0x000fe400078e020d */
[----:B------:R-:W-:Y:S01]  /*1b20*/  IMAD.IADD R11, R13, 0x1, R11 ;  /* 0x000000010d0b7824 */ /* 0x000fe200078e020b */
[----:B-----5:R-:W-:Y:S01]  /*1b30*/  SHF.R.S32.HI R13, RZ, 0x1f, R24 ;  /* 0x0000001fff0d7819 */ /* 0x020fe20000011418 */
[----:B------:R-:W-:Y:S01]  /*1b40*/  IMAD R15, R152, R65, R3 ;  /* 0x00000041980f7224 */ /* 0x000fe200078e0203 */
[----:B------:R-:W-:-:S03]  /*1b50*/  SEL R3, R37, RZ, P0 ;  /* 0x000000ff25037207 */ /* 0x000fc60000000000 */
[C---:B------:R-:W-:Y:S02]  /*1b60*/  IMAD R12, R13.reuse, R4, RZ ;  /* 0x000000040d0c7224 */ /* 0x040fe400078e02ff */
[----:B------:R-:W-:Y:S02]  /*1b70*/  VIADD R39, R36, 0xffffff80 ;  /* 0xffffff8024277836 */ /* 0x000fe40000000000 */
[----:B------:R-:W-:Y:S02]  /*1b80*/  IMAD R13, R13, R64, RZ ;  /* 0x000000400d0d7224 */ /* 0x000fe400078e02ff */
[----:B------:R-:W-:Y:S01]  /*1b90*/  IMAD.IADD R3, R16, 0x1, R3 ;  /* 0x0000000110037824 */ /* 0x000fe200078e0203 */
[----:B------:R-:W-:Y:S01]  /*1ba0*/  SHF.L.U64.HI R68, R4, 0x7, R5 ;  /* 0x0000000704447819 */ /* 0x000fe20000010205 */
[----:B------:R-:W-:Y:S01]  /*1bb0*/  IMAD.WIDE.U32 R20, R24, R4, R8 ;  /* 0x0000000418147225 */ /* 0x000fe200078e0008 */
[----:B------:R-:W-:-:S03]  /*1bc0*/  SHF.L.U64.HI R66, R64, 0x7, R65 ;  /* 0x0000000740427819 */ /* 0x000fc60000010241 */
[----:B------:R-:W-:Y:S01]  /*1bd0*/  IMAD.WIDE.U32 R52, R24, R4, R10 ;  /* 0x0000000418347225 */ /* 0x000fe200078e000a */
[----:B------:R-:W-:-:S03]  /*1be0*/  SHF.R.S32.HI R0, RZ, 0x1f, R3 ;  /* 0x0000001fff007819 */ /* 0x000fc60000011403 */
[----:B------:R-:W-:Y:S02]  /*1bf0*/  IMAD.SHL.U32 R67, R4, 0x80, RZ ;  /* 0x0000008004437824 */ /* 0x000fe400078e00ff */
[----:B------:R-:W-:Y:S02]  /*1c00*/  IMAD R13, R24, R65, R13 ;  /* 0x00000041180d7224 */ /* 0x000fe400078e020d */
[----:B------:R-:W-:Y:S01]  /*1c10*/  IMAD.WIDE.U32 R6, R152, R64, R16 ;  /* 0x0000004098067225 */ /* 0x000fe200078e0010 */
[----:B------:R-:W-:-:S03]  /*1c20*/  LEA.HI R0, R0, R3, RZ, 0x3 ;  /* 0x0000000300007211 */ /* 0x000fc600078f18ff */
[----:B------:R-:W-:Y:S02]  /*1c30*/  IMAD.IADD R7, R15, 0x1, R7 ;  /* 0x000000010f077824 */ /* 0x000fe400078e0207 */
[-C--:B------:R-:W-:Y:S01]  /*1c40*/  IMAD.WIDE.U32 R56, R24, R64.reuse, R6 ;  /* 0x0000004018387225 */ /* 0x080fe200078e0006 */
[----:B------:R-:W-:Y:S02]  /*1c50*/  SHF.R.S32.HI R7, RZ, 0x3, R0 ;  /* 0x00000003ff077819 */ /* 0x000fe40000011400 */
[----:B------:R-:W-:Y:S01]  /*1c60*/  LOP3.LUT R6, R0, 0xfffffff8, RZ, 0xc0, !PT ;  /* 0xfffffff800067812 */ /* 0x000fe200078ec0ff */
[----:B------:R-:W-:-:S04]  /*1c70*/  IMAD.WIDE.U32 R54, R152, R64, R22 ;  /* 0x0000004098367225 */ /* 0x000fc800078e0016 */
[----:B------:R-:W-:Y:S02]  /*1c80*/  IMAD.IADD R55, R55, 0x1, R15 ;  /* 0x0000000137377824 */ /* 0x000fe400078e020f */
[C---:B------:R-:W-:Y:S02]  /*1c90*/  IMAD R35, R24.reuse, R5, R12 ;  /* 0x0000000518237224 */ /* 0x040fe400078e020c */
[----:B------:R-:W-:Y:S01]  /*1ca0*/  IMAD.WIDE.U32 R54, R24, R64, R54 ;  /* 0x0000004018367225 */ /* 0x000fe200078e0036 */
[----:B------:R-:W-:-:S03]  /*1cb0*/  SHF.R.S32.HI R63, RZ, 0x1f, R34 ;  /* 0x0000001fff3f7819 */ /* 0x000fc60000011422 */
[----:B------:R-:W-:Y:S02]  /*1cc0*/  IMAD.IADD R70, R70, 0x1, R31 ;  /* 0x0000000146467824 */ /* 0x000fe400078e021f */
[----:B------:R-:W-:Y:S01]  /*1cd0*/  IMAD.IADD R58, R21, 0x1, R35 ;  /* 0x00000001153a7824 */ /* 0x000fe200078e0223 */
[----:B------:R-:W-:Y:S01]  /*1ce0*/  IADD3 R35, R35, R53, RZ ;  /* 0x0000003523237210 */ /* 0x000fe20007ffe0ff */
[----:B------:R-:W-:Y:S02]  /*1cf0*/  IMAD.SHL.U32 R64, R64, 0x80, RZ ;  /* 0x0000008040407824 */ /* 0x000fe400078e00ff */
[----:B------:R-:W-:Y:S02]  /*1d00*/  IMAD.SHL.U32 R60, R37, 0x2, RZ ;  /* 0x00000002253c7824 */ /* 0x000fe400078e00ff */
[----:B------:R-:W-:Y:S01]  /*1d10*/  IMAD.IADD R31, R13, 0x1, R57 ;  /* 0x000000010d1f7824 */ /* 0x000fe200078e0239 */
[C---:B--2---:R-:W-:Y:S02]  /*1d20*/  SHF.L.U32 R69, R38.reuse, 0x6, RZ ;  /* 0x0000000626457819 */ /* 0x044fe400000006ff */
[----:B------:R-:W-:-:S02]  /*1d30*/  LOP3.LUT P1, RZ, R38, 0x4, RZ, 0xc0, !PT ;  /* 0x0000000426ff7812 */ /* 0x000fc4000782c0ff */
[----:B------:R-:W-:Y:S02]  /*1d40*/  SHF.R.U32.HI R38, RZ, 0x7, R36 ;  /* 0x00000007ff267819 */ /* 0x000fe40000011624 */
[----:B------:R-:W-:Y:S02]  /*1d50*/  LOP3.LUT R69, R69, 0x1c0, RZ, 0xc0, !PT ;  /* 0x000001c045457812 */ /* 0x000fe400078ec0ff */
[----:B------:R-:W-:Y:S01]  /*1d60*/  SHF.R.S32.HI R36, RZ, 0x1f, R39 ;  /* 0x0000001fff247819 */ /* 0x000fe20000011427 */
[C---:B------:R-:W-:Y:S01]  /*1d70*/  VIADD R62, R38.reuse, 0x8 ;  /* 0x00000008263e7836 */ /* 0x040fe20000000000 */
[----:B------:R-:W-:Y:S01]  /*1d80*/  ISETP.NE.AND P6, PT, R38, 0x1, PT ;  /* 0x000000012600780c */ /* 0x000fe20003fc5270 */
[----:B------:R-:W-:Y:S01]  /*1d90*/  VIADD R38, R152, 0x60 ;  /* 0x0000006098267836 */ /* 0x000fe20000000000 */
[----:B------:R-:W-:Y:S02]  /*1da0*/  SHF.R.U32.HI R65, RZ, 0x3, R69 ;  /* 0x00000003ff417819 */ /* 0x000fe40000011645 */
[----:B------:R-:W-:-:S02]  /*1db0*/  LOP3.LUT R4, R69, 0x18, R16, 0xf8, !PT ;  /* 0x0000001845047812 */ /* 0x000fc400078ef810 */
[----:B------:R-:W-:Y:S01]  /*1dc0*/  LEA.HI R36, R36, R39, RZ, 0x5 ;  /* 0x0000002724247211 */ /* 0x000fe200078f28ff */
[----:B------:R-:W-:Y:S01]  /*1dd0*/  IMAD.SHL.U32 R38, R38, 0x40, RZ ;  /* 0x0000004026267824 */ /* 0x000fe200078e00ff */
[----:B------:R-:W-:Y:S02]  /*1de0*/  LOP3.LUT R4, R4, R65, RZ, 0x3c, !PT ;  /* 0x0000004104047212 */ /* 0x000fe400078e3cff */
[----:B------:R-:W-:Y:S02]  /*1df0*/  SHF.R.S32.HI R36, RZ, 0x5, R36 ;  /* 0x00000005ff247819 */ /* 0x000fe40000011424 */
[----:B------:R-:W-:Y:S02]  /*1e00*/  LOP3.LUT R38, R38, 0x1c0, RZ, 0xc0, !PT ;  /* 0x000001c026267812 */ /* 0x000fe400078ec0ff */
[----:B----4-:R-:W-:Y:S01]  /*1e10*/  LOP3.LUT R32, R32, 0xfffffffd, RZ, 0xc0, !PT ;  /* 0xfffffffd20207812 */ /* 0x010fe200078ec0ff */
[----:B------:R-:W-:Y:S01]  /*1e20*/  IMAD R59, R36, 0x200, R4 ;  /* 0x00000200243b7824 */ /* 0x000fe200078e0204 */
[----:B------:R-:W-:-:S02]  /*1e30*/  LOP3.LUT R4, R69, 0x38, R0, 0xf8, !PT ;  /* 0x0000003845047812 */ /* 0x000fc400078ef800 */
[----:B------:R-:W-:Y:S02]  /*1e40*/  @P1 LOP3.LUT R32, R32, 0x2, RZ, 0xfc, !PT ;  /* 0x0000000220201812 */ /* 0x000fe400078efcff */
[----:B------:R-:W-:Y:S01]  /*1e50*/  LOP3.LUT R0, R38, 0x38, R0, 0xf8, !PT ;  /* 0x0000003826007812 */ /* 0x000fe200078ef800 */
[----:B------:R-:W-:Y:S01]  /*1e60*/  VIADD R38, R152, 0x60 ;  /* 0x0000006098267836 */ /* 0x000fe20000000000 */
[----:B------:R-:W-:Y:S05]  /*1e70*/  @!P6 WARPSYNC.ALL ;  /* 0x000000000000e948 */ /* 0x000fea0003800000 */
[----:B------:R0:W-:Y:S01]  /*1e80*/  STL [R1], R32 ;  /* 0x0000002001007387 */ /* 0x0001e20000100800 */
[----:B------:R-:W-:Y:S01]  /*1e90*/  IMAD.SHL.U32 R38, R38, 0x40, RZ ;  /* 0x0000004026267824 */ /* 0x000fe200078e00ff */
[----:B------:R-:W-:Y:S01]  /*1ea0*/  LOP3.LUT R3, R4, R65, RZ, 0x3c, !PT ;  /* 0x0000004104037212 */ /* 0x000fe200078e3cff */
[----:B------:R-:W-:Y:S01]  /*1eb0*/  ULDC UR4, c[0x0][0x2f4] ;  /* 0x0000bd0000047ab9 */ /* 0x000fe20000000800 */
[----:B0-----:R-:W-:-:S02]  /*1ec0*/  SHF.R.S32.HI R32, RZ, 0x1f, R39 ;  /* 0x0000001fff207819 */ /* 0x001fc40000011427 */
[----:B------:R-:W-:Y:S02]  /*1ed0*/  LOP3.LUT R38, R38, 0x1c0, RZ, 0xc0, !PT ;  /* 0x000001c026267812 */ /* 0x000fe400078ec0ff */
[----:B------:R-:W-:Y:S02]  /*1ee0*/  LEA.HI R32, R32, R39, RZ, 0x2 ;  /* 0x0000002720207211 */ /* 0x000fe400078f10ff */
[----:B------:R-:W-:Y:S02]  /*1ef0*/  SHF.R.U32.HI R38, RZ, 0x3, R38 ;  /* 0x00000003ff267819 */ /* 0x000fe40000011626 */
[----:B------:R-:W-:Y:S02]  /*1f00*/  LOP3.LUT R32, R32, 0xfffffffc, RZ, 0xc0, !PT ;  /* 0xfffffffc20207812 */ /* 0x000fe400078ec0ff */
[----:B------:R-:W-:-:S03]  /*1f10*/  LOP3.LUT R0, R0, R38, RZ, 0x3c, !PT ;  /* 0x0000002600007212 */ /* 0x000fc600078e3cff */
[----:B------:R-:W-:Y:S01]  /*1f20*/  IMAD.IADD R32, R39, 0x1, -R32 ;  /* 0x0000000127207824 */ /* 0x000fe200078e0a20 */
[----:B------:R-:W-:Y:S01]  /*1f30*/  @!P6 BAR.SYNC.DEFER_BLOCKING 0x9, 0x100 ;  /* 0x024400000000eb1d */ /* 0x000fe20000010000 */
[----:B------:R-:W-:Y:S01]  /*1f40*/  ISETP.GE.AND P1, PT, R16, UR4, PT ;  /* 0x0000000410007c0c */ /* 0x000fe2000bf26270 */
[----:B------:R-:W-:Y:S01]  /*1f50*/  IMAD R3, R36, 0x200, R3 ;  /* 0x0000020024037824 */ /* 0x000fe200078e0203 */
[----:B------:R-:W-:Y:S01]  /*1f60*/  ISETP.GE.AND P2, PT, R2, UR4, PT ;  /* 0x0000000402007c0c */ /* 0x000fe2000bf46270 */
[----:B------:R-:W-:Y:S01]  /*1f70*/  IMAD R61, R32, 0x60, R152 ;  /* 0x00000060203d7824 */ /* 0x000fe200078e0298 */
[----:B------:R-:W-:Y:S01]  /*1f80*/  SHF.R.S32.HI R5, RZ, 0x1f, R29 ;  /* 0x0000001fff057819 */ /* 0x000fe2000001141d */
[----:B------:R-:W-:Y:S01]  /*1f90*/  IMAD.IADD R32, R55, 0x1, R13 ;  /* 0x0000000137207824 */ /* 0x000fe200078e020d */
[----:B------:R-:W-:Y:S01]  /*1fa0*/  SHF.R.S32.HI R4, RZ, 0x1f, R6 ;  /* 0x0000001fff047819 */ /* 0x000fe20000011406 */
[----:B------:R-:W-:-:S08]  /*1fb0*/  IMAD.IADD R0, R14, 0x1, R0 ;  /* 0x000000010e007824 */ /* 0x000fd000078e0200 */
.L_x_13257:
[----:B--2---:R-:W2:Y:S01]  /*1fc0*/  LDL R38, [R1+0x1c] ;  /* 0x00001c0001267983 */ /* 0x004ea20000100800 */
[----:B------:R-:W0:Y:S03]  /*1fd0*/  LDC R75, c[0x0][0x430] ;  /* 0x00010c00ff4b7b82 */ /* 0x000e260000000800 */
[----:B----4-:R-:W3:Y:S01]  /*1fe0*/  LDL.LU R37, [R1] ;  /* 0x0000000001257983 */ /* 0x010ee20000300800 */
[----:B------:R-:W-:Y:S01]  /*1ff0*/  IADD3 R27, R27, -0x1, RZ ;  /* 0xffffffff1b1b7810 */ /* 0x000fe20007ffe0ff */
[----:B------:R-:W-:-:S03]  /*2000*/  IMAD.MOV.U32 R74, RZ, RZ, RZ ;  /* 0x000000ffff4a7224 */ /* 0x000fc600078e00ff */
[----:B------:R-:W1:Y:S01]  /*2010*/  LDC R80, c[0x0][0x3f4] ;  /* 0x0000fd00ff507b82 */ /* 0x000e620000000800 */
[----:B------:R-:W-:-:S04]  /*2020*/  IMAD R9, R27, 0x80, R61 ;  /* 0x000000801b097824 */ /* 0x000fc800078e023d */
[----:B------:R-:W-:Y:S01]  /*2030*/  IMAD.IADD R36, R70, 0x1, R9 ;  /* 0x0000000146247824 */ /* 0x000fe200078e0209 */
[----:B------:R-:W-:-:S03]  /*2040*/  ISETP.GE.AND P3, PT, R9, R30, PT ;  /* 0x0000001e0900720c */ /* 0x000fc60003f66270 */
[----:B------:R-:W-:Y:S01]  /*2050*/  IMAD.MOV.U32 R12, RZ, RZ, R36 ;  /* 0x000000ffff0c7224 */ /* 0x000fe200078e0024 */
[----:B------:R-:W-:Y:S02]  /*2060*/  ISETP.GT.OR P3, PT, R61, 0x7f, P3 ;  /* 0x0000007f3d00780c */ /* 0x000fe40001f64670 */
[----:B0-----:R-:W-:-:S11]  /*2070*/  ISETP.NE.AND P4, PT, R75, 0x1, PT ;  /* 0x000000014b00780c */ /* 0x001fd60003f85270 */
[----:B------:R-:W0:Y:S08]  /*2080*/  @!P3 LDC.64 R10, c[0x0][0x428] ;  /* 0x00010a00ff0abb82 */ /* 0x000e300000000a00 */
[----:B------:R-:W4:Y:S08]  /*2090*/  @P4 LDC R13, c[0x0][0x434] ;  /* 0x00010d00ff0d4b82 */ /* 0x000f300000000800 */
[----:B------:R-:W1:Y:S08]  /*20a0*/  @P4 LDC R14, c[0x0][0x438] ;  /* 0x00010e00ff0e4b82 */ /* 0x000e700000000800 */
[----:B------:R-:W0:Y:S01]  /*20b0*/  @!P3 LDC.64 R8, c[0x0][0x418] ;  /* 0x00010600ff08bb82 */ /* 0x000e220000000a00 */
[----:B----4-:R-:W-:-:S05]  /*20c0*/  @P4 IMAD.HI.U32 R13, R36, R13, RZ ;  /* 0x0000000d240d4227 */ /* 0x010fca00078e00ff */
[----:B-1----:R-:W-:Y:S01]  /*20d0*/  @P4 SHF.R.U32.HI R12, RZ, R14, R13 ;  /* 0x0000000eff0c4219 */ /* 0x002fe2000001160d */
[----:B0-----:R-:W-:-:S03]  /*20e0*/  @!P3 IMAD R14, R5, R10, RZ ;  /* 0x0000000a050eb224 */ /* 0x001fc600078e02ff */
[----:B------:R-:W-:Y:S01]  /*20f0*/  @!P3 SHF.R.S32.HI R13, RZ, 0x1f, R12 ;  /* 0x0000001fff0db819 */ /* 0x000fe2000001140c */
[C---:B------:R-:W-:Y:S02]  /*2100*/  @!P3 IMAD R15, R29.reuse, R11, R14 ;  /* 0x0000000b1d0fb224 */ /* 0x040fe400078e020e */
[----:B------:R-:W-:-:S04]  /*2110*/  @!P3 IMAD.WIDE.U32 R10, R29, R10, R12 ;  /* 0x0000000a1d0ab225 */ /* 0x000fc800078e000c */
[----:B------:R-:W-:Y:S01]  /*2120*/  @!P3 IMAD.IADD R11, R11, 0x1, R15 ;  /* 0x000000010b0bb824 */ /* 0x000fe200078e020f */
[----:B------:R-:W-:-:S04]  /*2130*/  @!P3 LEA R8, P4, R10, R8, 0x2 ;  /* 0x000000080a08b211 */ /* 0x000fc800078810ff */
[----:B------:R-:W-:-:S05]  /*2140*/  @!P3 LEA.HI.X R9, R10, R9, R11, 0x2, P4 ;  /* 0x000000090a09b211 */ /* 0x000fca00020f140b */
[----:B------:R0:W5:Y:S01]  /*2150*/  @!P3 LDG.E R74, desc[UR42][R8.64] ;  /* 0x0000002a084ab981 */ /* 0x000162000c1e1900 */
[----:B------:R-:W-:Y:S01]  /*2160*/  ISETP.GT.AND P3, PT, R27, R28, PT ;  /* 0x0000001c1b00720c */ /* 0x000fe20003f64270 */
[----:B------:R-:W-:Y:S01]  /*2170*/  IMAD R73, R19, 0x2000, R59 ;  /* 0x0000200013497824 */ /* 0x000fe200078e023b */
[----:B------:R-:W-:Y:S05]  /*2180*/  YIELD ;  /* 0x0000000000007946 */ /* 0x000fea0003800000 */
[----:B------:R-:W-:Y:S01]  /*2190*/  VIADD R11, R73, 0x20 ;  /* 0x00000020490b7836 */ /* 0x000fe20000000000 */
[----:B------:R-:W-:Y:S01]  /*21a0*/  BSSY B0, `(.L_x_13202) ;  /* 0x000032f000007945 */ /* 0x000fe20003800000 */
[----:B------:R-:W-:-:S04]  /*21b0*/  IMAD.MOV R10, RZ, RZ, -R12 ;  /* 0x000000ffff0a7224 */ /* 0x000fc800078e0a0c */
[----:B------:R-:W-:Y:S01]  /*21c0*/  IMAD R75, R75, R10, R36 ;  /* 0x0000000a4b4b7224 */ /* 0x000fe200078e0224 */
[----:B--2---:R-:W-:Y:S02]  /*21d0*/  LOP3.LUT P5, RZ, R38, 0x4, RZ, 0xc0, !PT ;  /* 0x0000000426ff7812 */ /* 0x004fe400078ac0ff */
[----:B---3--:R-:W-:-:S04]  /*21e0*/  LOP3.LUT R37, R37, 0xfffffffe, RZ, 0xc0, !PT ;  /* 0xfffffffe25257812 */ /* 0x008fc800078ec0ff */
[----:B------:R-:W-:Y:S02]  /*21f0*/  @P3 LOP3.LUT R37, R37, 0x1, RZ, 0xfc, !PT ;  /* 0x0000000125253812 */ /* 0x000fe400078efcff */
[----:B------:R-:W-:-:S03]  /*2200*/  ISETP.GE.AND P3, PT, R80, 0x1, PT ;  /* 0x000000015000780c */ /* 0x000fc60003f66270 */
[----:B------:R0:W-:Y:S02]  /*2210*/  STL [R1], R37 ;  /* 0x0000002501007387 */ /* 0x0001e40000100800 */
[C---:B------:R-:W-:Y:S01]  /*2220*/  @P5 IADD3 R11, R73.reuse, -0x20, RZ ;  /* 0xffffffe0490b5810 */ /* 0x040fe20007ffe0ff */
[----:B------:R-:W-:-:S04]  /*2230*/  IMAD R73, R73, 0x2, R26 ;  /* 0x0000000249497824 */ /* 0x000fc800078e021a */
[----:B------:R-:W-:-:S03]  /*2240*/  IMAD R72, R11, 0x2, R26 ;  /* 0x000000020b487824 */ /* 0x000fc600078e021a */
[----:B0-----:R-:W-:Y:S05]  /*2250*/  @!P3 BRA `(.L_x_13203) ;  /* 0x0000002c0078b947 */ /* 0x001fea0003800000 */
        /* <DEDUP_REMOVED lines=8> */
[----:B------:R-:W-:Y:S01]  /*22e0*/  SHF.R.S32.HI R10, RZ, 0x1f, R27 ;  /* 0x0000001fff0a7819 */ /* 0x000fe2000001141b */
[----:B------:R-:W-:Y:S02]  /*22f0*/  IMAD R13, R77, UR4, RZ ;  /* 0x000000044d0d7c24 */ /* 0x000fe4000f8e02ff */
[----:B------:R-:W-:Y:S02]  /*2300*/  IMAD.IADD R9, R9, 0x1, R11 ;  /* 0x0000000109097824 */ /* 0x000fe400078e020b */
[----:B------:R-:W-:-:S02]  /*2310*/  IMAD R13, R74, UR5, R13 ;  /* 0x000000054a0d7c24 */ /* 0x000fc4000f8e020d */
        /* <DEDUP_REMOVED lines=15> */
[----:B------:R-:W-:-:S02]  /*2410*/  IMAD R78, R27, -0x80, R30 ;  /* 0xffffff801b4e7824 */ /* 0x000fc400078e021e */
[----:B------:R-:W-:-:S03]  /*2420*/  IMAD.WIDE.U32 R10, R67, R27, RZ ;  /* 0x0000001b430a7225 */ /* 0x000fc600078e00ff */
[----:B------:R-:W-:Y:S01]  /*2430*/  VIMNMX R78, R78, 0x80, PT ;  /* 0x000000804e4e7848 */ /* 0x000fe20003fe0100 */
        /* <DEDUP_REMOVED lines=20> */
[----:B------:R-:W-:-:S04]  /*2580*/  IADD3 R15, P4, R54, R8, RZ ;  /* 0x00000008360f7210 */ /* 0x000fc80007f9e0ff */
[----:B------:R-:W-:Y:S02]  /*2590*/  IADD3.X R44, R71, R32, RZ, P4, !PT ;  /* 0x00000020472c7210 */ /* 0x000fe400027fe4ff */
        /* <DEDUP_REMOVED lines=13> */
.L_x_13206:
[----:B------:R-:W-:Y:S05]  /*2670*/  BSYNC B1 ;  /* 0x0000000000017941 */ /* 0x000fea0003800000 */
.L_x_13205:
[----:B0-----:R-:W-:Y:S01]  /*2680*/  VIADD R12, R152, 0x60 ;  /* 0x00000060980c7836 */ /* 0x001fe20000000000 */
[----:B------:R-:W-:Y:S01]  /*2690*/  BSSY B1, `(.L_x_13207) ;  /* 0x0000021000017945 */ /* 0x000fe20003800000 */
[----:B-----5:R-:W-:Y:S02]  /*26a0*/  IMAD.MOV.U32 R81, RZ, RZ, R44 ;  /* 0x000000ffff517224 */ /* 0x020fe400078e002c */
[----:B------:R-:W-:Y:S01]  /*26b0*/  IMAD.MOV.U32 R82, RZ, RZ, R45 ;  /* 0x000000ffff527224 */ /* 0x000fe200078e002d */
[----:B------:R-:W-:-:S13]  /*26c0*/  ISETP.GE.AND P4, PT, R12, R78, PT ;  /* 0x0000004e0c00720c */ /* 0x000fda0003f86270 */
[----:B------:R-:W-:Y:S05]  /*26d0*/  @P4 BRA `(.L_x_13208) ;  /* 0x0000000000704947 */ /* 0x000fea0003800000 */
[----:B------:R-:W0:Y:S01]  /*26e0*/  LDC.64 R12, c[0x0][0x3f8] ;  /* 0x0000fe00ff0c7b82 */ /* 0x000e220000000a00 */
[----:B------:R-:W-:Y:S01]  /*26f0*/  IMAD.MOV.U32 R11, RZ, RZ, R79 ;  /* 0x000000ffff0b7224 */ /* 0x000fe200078e004f */
[----:B------:R-:W-:Y:S01]  /*2700*/  ULDC.64 UR4, c[0x0][0x3e8] ;  /* 0x0000fa0000047ab9 */ /* 0x000fe20000000a00 */
[----:B------:R-:W-:Y:S02]  /*2710*/  CS2R R40, SRZ ;  /* 0x0000000000287805 */ /* 0x000fe4000001ff00 */
[----:B------:R-:W-:Y:S01]  /*2720*/  CS2R R42, SRZ ;  /* 0x00000000002a7805 */ /* 0x000fe2000001ff00 */
[----:B0-----:R-:W-:-:S04]  /*2730*/  IMAD.WIDE.U32 R10, R12, 0x60, R10 ;  /* 0x000000600c0a7825 */ /* 0x001fc800078e000a */
[----:B------:R-:W-:Y:S01]  /*2740*/  IMAD R9, R13, 0x60, RZ ;  /* 0x000000600d097824 */ /* 0x000fe200078e02ff */
[----:B------:R-:W-:-:S04]  /*2750*/  IADD3 R13, P5, R20, R10, RZ ;  /* 0x0000000a140d7210 */ /* 0x000fc80007fbe0ff */
[----:B------:R-:W-:Y:S01]  /*2760*/  IADD3.X R14, R58, R11, R9, P5, !PT ;  /* 0x0000000b3a0e7210 */ /* 0x000fe20002ffe409 */
[----:B------:R-:W-:Y:S01]  /*2770*/  IMAD.MOV.U32 R9, RZ, RZ, R71 ;  /* 0x000000ffff097224 */ /* 0x000fe200078e0047 */
[----:B------:R-:W0:Y:S02]  /*2780*/  LDC.64 R10, c[0x0][0x408] ;  /* 0x00010200ff0a7b82 */ /* 0x000e240000000a00 */
[----:B0-----:R-:W-:-:S04]  /*2790*/  IMAD.WIDE.U32 R8, R10, 0x60, R8 ;  /* 0x000000600a087825 */ /* 0x001fc800078e0008 */
        /* <DEDUP_REMOVED lines=16> */
.L_x_13208:
[----:B------:R-:W-:Y:S05]  /*28a0*/  BSYNC B1 ;  /* 0x0000000000017941 */ /* 0x000fea0003800000 */
.L_x_13207:
[----:B0-----:R-:W-:Y:S01]  /*28b0*/  IMAD.MOV.U32 R8, RZ, RZ, R48 ;  /* 0x000000ffff087224 */ /* 0x001fe200078e0030 */
        /* <DEDUP_REMOVED lines=8> */
[----:B------:R-:W-:Y:S02]  /*2940*/  MOV R9, R47 ;  /* 0x0000002f00097202 */ /* 0x000fe40000000f00 */
[----:B------:R-:W-:-:S02]  /*2950*/  PLOP3.LUT P5, PT, PT, PT, UP0, 0x80, 0x0 ;  /* 0x000000000000781c */ /* 0x000fc40003faf008 */
        /* <DEDUP_REMOVED lines=23> */
.L_x_13209:
[----:B------:R-:W-:Y:S01]  /*2ad0*/  IMAD R71, R19, 0x8, R18 ;  /* 0x0000000813477824 */ /* 0x000fe200078e0212 */
[----:B------:R-:W-:Y:S01]  /*2ae0*/  SHF.L.U32 R79, R154, 0x1f, RZ ;  /* 0x0000001f9a4f7819 */ /* 0x000fe200000006ff */
[----:B------:R-:W-:Y:S03]  /*2af0*/  BSSY B1, `(.L_x_13210) ;  /* 0x0000003000017945 */ /* 0x000fe60003800000 */
[----:B------:R-:W0:Y:S02]  /*2b00*/  SYNCS.PHASECHK.TRANS64.TRYWAIT P6, [R71+URZ+0x16890], R79 ;  /* 0x0168904f470075a7 */ /* 0x000e2400080c017f */
[----:B0-----:R-:W-:Y:S05]  /*2b10*/  @!P6 BRA `(.L_x_13211) ;  /* 0x0000012000e0e947 */ /* 0x001fea0003800000 */
.L_x_13437:
[----:B------:R-:W-:Y:S05]  /*2b20*/  BSYNC B1 ;  /* 0x0000000000017941 */ /* 0x000fea0003800000 */
.L_x_13210:
[----:B------:R-:W-:-:S03]  /*2b30*/  UMOV UR4, 0xffffffff ;  /* 0xffffffff00047882 */ /* 0x000fc60000000000 */
[----:B------:R-:W-:Y:S05]  /*2b40*/  BRA.DIV UR4, `(.L_x_13212) ;  /* 0x0000012204e87947 */ /* 0x000fea000b800000 */
[----:B------:R1:W2:Y:S04]  /*2b50*/  SHFL.IDX PT, R81, R85, RZ, 0x1c1f ;  /* 0x001c1fff55517589 */ /* 0x0002a800000e0000 */
[----:B------:R1:W3:Y:S02]  /*2b60*/  SHFL.IDX PT, R14, R84, RZ, 0x1c1f ;  /* 0x001c1fff540e7589 */ /* 0x0002e400000e0000 */
.L_x_13441:
[----:B------:R-:W-:Y:S04]  /*2b70*/  BSSY B1, `(.L_x_13213) ;  /* 0x0000070000017945 */ /* 0x000fe80003800000 */
        /* <DEDUP_REMOVED lines=9> */
[----:B------:R-:W-:Y:S02]  /*2c10*/  SHF.R.U64 R100, R50, 0x10, R51 ;  /* 0x0000001032647819 */ /* 0x000fe40000001233 */
[----:B------:R-:W-:Y:S01]  /*2c20*/  SHF.R.U64 R97, R48, 0x10, R49 ;  /* 0x0000001030617819 */ /* 0x000fe20000001231 */
[C---:B0-----:R-:W-:Y:S01]  /*2c30*/  IMAD.U32 R48, R10.reuse, 0x10000, RZ ;  /* 0x000100000a307824 */ /* 0x041fe200078e00ff */
[----:B------:R-:W-:Y:S02]  /*2c40*/  SHF.R.U32.HI R102, RZ, 0x10, R51 ;  /* 0x00000010ff667819 */ /* 0x000fe40000011633 */
[----:B------:R-:W-:Y:S01]  /*2c50*/  SHF.R.U32.HI R98, RZ, 0x10, R49 ;  /* 0x00000010ff627819 */ /* 0x000fe20000011631 */
[----:B------:R-:W-:Y:S01]  /*2c60*/  IMAD.U32 R49, R9, 0x10000, RZ ;  /* 0x0001000009317824 */ /* 0x000fe200078e00ff */
[----:B------:R-:W-:Y:S01]  /*2c70*/  LOP3.LUT R51, R10, 0xffff0000, RZ, 0xc0, !PT ;  /* 0xffff00000a337812 */ /* 0x000fe200078ec0ff */
[C---:B------:R-:W-:Y:S01]  /*2c80*/  IMAD.U32 R10, R11.reuse, 0x10000, RZ ;  /* 0x000100000b0a7824 */ /* 0x040fe200078e00ff */
[----:B------:R-:W-:-:S02]  /*2c90*/  LOP3.LUT R15, R11, 0xffff0000, RZ, 0xc0, !PT ;  /* 0xffff00000b0f7812 */ /* 0x000fc400078ec0ff */
[----:B------:R-:W-:Y:S02]  /*2ca0*/  PRMT R100, R83, 0x5432, R100 ;  /* 0x0000543253647816 */ /* 0x000fe40000000064 */
[----:B------:R-:W-:Y:S02]  /*2cb0*/  PRMT R11, R99, 0x5410, R97 ;  /* 0x00005410630b7816 */ /* 0x000fe40000000061 */
[----:B------:R-:W-:Y:S02]  /*2cc0*/  PRMT R102, R86, 0x5432, R102 ;  /* 0x0000543256667816 */ /* 0x000fe40000000066 */
[----:B------:R-:W-:Y:S02]  /*2cd0*/  PRMT R98, R82, 0x5432, R98 ;  /* 0x0000543252627816 */ /* 0x000fe40000000062 */
[----:B------:R-:W-:Y:S01]  /*2ce0*/  LOP3.LUT R50, R9, 0xffff0000, RZ, 0xc0, !PT ;  /* 0xffff000009327812 */ /* 0x000fe200078ec0ff */
[----:B------:R-:W-:Y:S01]  /*2cf0*/  IMAD.U32 R103, R102, 0x10000, RZ ;  /* 0x0001000066677824 */ /* 0x000fe200078e00ff */
[----:B------:R-:W-:Y:S01]  /*2d00*/  LOP3.LUT R101, R100, 0xffff0000, RZ, 0xc0, !PT ;  /* 0xffff000064657812 */ /* 0x000fe200078ec0ff */
[----:B------:R-:W-:Y:S01]  /*2d10*/  IMAD.U32 R99, R98, 0x10000, RZ ;  /* 0x0001000062637824 */ /* 0x000fe200078e00ff */
[----:B------:R-:W-:Y:S01]  /*2d20*/  LOP3.LUT R97, R11, 0xffff0000, RZ, 0xc0, !PT ;  /* 0xffff00000b617812 */ /* 0x000fe200078ec0ff */
[C---:B------:R-:W-:Y:S01]  /*2d30*/  FMUL.FTZ R105, R51.reuse, R103 ;  /* 0x0000006733697220 */ /* 0x040fe20000410000 */
[----:B------:R-:W-:Y:S01]  /*2d40*/  LOP3.LUT R102, R102, 0xffff0000, RZ, 0xc0, !PT ;  /* 0xffff000066667812 */ /* 0x000fe200078ec0ff */
[C---:B------:R-:W-:Y:S01]  /*2d50*/  FMUL.FTZ R104, R50.reuse, R101 ;  /* 0x0000006532687220 */ /* 0x040fe20000410000 */
[----:B------:R-:W-:Y:S01]  /*2d60*/  FMUL.FTZ R51, R51, R99 ;  /* 0x0000006333337220 */ /* 0x000fe20000410000 */
[-C--:B------:R-:W-:Y:S01]  /*2d70*/  FMUL.FTZ R50, R50, R97.reuse ;  /* 0x0000006132327220 */ /* 0x080fe20000410000 */
[----:B------:R-:W-:Y:S01]  /*2d80*/  IMAD.U32 R9, R8, 0x10000, RZ ;  /* 0x0001000008097824 */ /* 0x000fe200078e00ff */
[----:B------:R-:W-:Y:S01]  /*2d90*/  LOP3.LUT R98, R98, 0xffff0000, RZ, 0xc0, !PT ;  /* 0xffff000062627812 */ /* 0x000fe200078ec0ff */
[C---:B------:R-:W-:Y:S01]  /*2da0*/  FFMA.FTZ R104, R49.reuse, R97, -R104 ;  /* 0x0000006131687223 */ /* 0x040fe20000010868 */
[----:B------:R-:W-:Y:S01]  /*2db0*/  LOP3.LUT R8, R8, 0xffff0000, RZ, 0xc0, !PT ;  /* 0xffff000008087812 */ /* 0x000fe200078ec0ff */
[----:B------:R-:W-:Y:S01]  /*2dc0*/  FFMA.FTZ R49, R49, R101, R50 ;  /* 0x0000006531317223 */ /* 0x000fe20000010032 */
[----:B------:R-:W-:Y:S01]  /*2dd0*/  SHF.L.U32 R100, R100, 0x10, RZ ;  /* 0x0000001064647819 */ /* 0x000fe200000006ff */
[----:B------:R-:W-:-:S02]  /*2de0*/  IMAD.U32 R11, R11, 0x10000, RZ ;  /* 0x000100000b0b7824 */ /* 0x000fc400078e00ff */
[C---:B------:R-:W-:Y:S01]  /*2df0*/  FFMA.FTZ R50, R48.reuse, R103, R51 ;  /* 0x0000006730327223 */ /* 0x040fe20000010033 */
[C---:B------:R-:W-:Y:S01]  /*2e00*/  FMUL.FTZ R51, R15.reuse, R102 ;  /* 0x000000660f337220 */ /* 0x040fe20000410000 */
[----:B------:R-:W-:Y:S01]  /*2e10*/  FFMA.FTZ R105, R48, R99, -R105 ;  /* 0x0000006330697223 */ /* 0x000fe20000010869 */
        /* <DEDUP_REMOVED lines=11> */
.L_x_13218:
[----:B------:R-:W-:Y:S05]  /*2ed0*/  BSYNC B3 ;  /* 0x0000000000037941 */ /* 0x000fea0003800000 */
.L_x_13217:
[----:B0-----:R4:W-:Y:S02]  /*2ee0*/  ST.E.128 desc[UR42][R12.64], R8 ;  /* 0x000000080c007985 */ /* 0x0019e4000c101d2a */
.L_x_13216:
[----:B------:R-:W-:Y:S05]  /*2ef0*/  BSYNC B2 ;  /* 0x0000000000027941 */ /* 0x000fea0003800000 */
.L_x_13215:
[----:B------:R-:W-:Y:S05]  /*2f00*/  @P2 BRA `(.L_x_13214) ;  /* 0x0000000000d82947 */ /* 0x000fea0003800000 */
        /* <DEDUP_REMOVED lines=9> */
[--C-:B------:R-:W-:Y:S02]  /*2fa0*/  SHF.R.U32.HI R48, RZ, 0x10, R45.reuse ;  /* 0x00000010ff307819 */ /* 0x100fe4000001162d */
[----:B------:R-:W-:Y:S02]  /*2fb0*/  PRMT R93, R93, 0x5410, R46 ;  /* 0x000054105d5d7816 */ /* 0x000fe4000000002e */
[----:B------:R-:W-:Y:S01]  /*2fc0*/  SHF.R.U64 R51, R44, 0x10, R45 ;  /* 0x000000102c337819 */ /* 0x000fe2000000122d */
[----:B------:R-:W-:Y:S01]  /*2fd0*/  IMAD.U32 R44, R11, 0x10000, RZ ;  /* 0x000100000b2c7824 */ /* 0x000fe200078e00ff */
        /* <DEDUP_REMOVED lines=21> */
[----:B------:R-:W-:Y:S01]  /*3130*/  SHF.L.U32 R96, R96, 0x10, RZ ;  /* 0x0000001060607819 */ /* 0x000fe200000006ff */
[----:B------:R-:W-:Y:S01]  /*3140*/  FFMA.FTZ R14, R14, R49, R15 ;  /* 0x000000310e0e7223 */ /* 0x000fe2000001000f */
[----:B------:R-:W-:-:S02]  /*3150*/  IMAD.U32 R94, R94, 0x10000, RZ ;  /* 0x000100005e5e7824 */ /* 0x000fc400078e00ff */
[C---:B------:R-:W-:Y:S01]  /*3160*/  FMUL.FTZ R15, R45.reuse, R93 ;  /* 0x0000005d2d0f7220 */ /* 0x040fe20000410000 */
        /* <DEDUP_REMOVED lines=12> */
[----:B------:R-:W-:Y:S01]  /*3230*/  F2FP.BF16.F32.PACK_AB R9, R48, R51 ;  /* 0x000000333009723e */ /* 0x000fe200000010ff */
[----:B------:R-:W-:-:S07]  /*3240*/  IMAD.MOV.U32 R11, RZ, RZ, R15 ;  /* 0x000000ffff0b7224 */ /* 0x000fce00078e000f */
.L_x_13220:
[----:B------:R-:W-:Y:S05]  /*3250*/  BSYNC B2 ;  /* 0x0000000000027941 */ /* 0x000fea0003800000 */
.L_x_13219:
[----:B0-----:R0:W-:Y:S02]  /*3260*/  ST.E.128 desc[UR42][R12.64], R8 ;  /* 0x000000080c007985 */ /* 0x0011e4000c101d2a */
.L_x_13214:
[----:B------:R-:W-:Y:S05]  /*3270*/  BSYNC B1 ;  /* 0x0000000000017941 */ /* 0x000fea0003800000 */
.L_x_13213:
[----:B------:R-:W-:-:S03]  /*3280*/  UMOV UR4, 0xffffffff ;  /* 0xffffffff00047882 */ /* 0x000fc60000000000 */
[----:B------:R-:W-:Y:S05]  /*3290*/  BRA.DIV UR4, `(.L_x_13221) ;  /* 0x0000011e045c7947 */ /* 0x000fea000b800000 */
[----:B-1----:R-:W1:Y:S04]  /*32a0*/  SHFL.IDX PT, R85, R85, 0x1, 0x1c1f ;  /* 0x003c1f0055557f89 */ /* 0x002e6800000e0000 */
[----:B---3--:R3:W0:Y:S02]  /*32b0*/  SHFL.IDX PT, R14, R84, 0x1, 0x1c1f ;  /* 0x003c1f00540e7f89 */ /* 0x00862400000e0000 */
.L_x_13445:
        /* <DEDUP_REMOVED lines=23> */
[----:B------:R-:W-:Y:S02]  /*3430*/  LOP3.LUT R45, R91, 0xffff0000, RZ, 0xc0, !PT ;  /* 0xffff00005b2d7812 */ /* 0x000fe400078ec0ff */
[C---:B------:R-:W-:Y:S01]  /*3440*/  LOP3.LUT R43, R89.reuse, 0xffff0000, RZ, 0xc0, !PT ;  /* 0xffff0000592b7812 */ /* 0x040fe200078ec0ff */
        /* <DEDUP_REMOVED lines=8> */
[----:B------:R-:W-:Y:S01]  /*34d0*/  SHF.L.U32 R91, R91, 0x10, RZ ;  /* 0x000000105b5b7819 */ /* 0x000fe200000006ff */
[-C--:B------:R-:W-:Y:S01]  /*34e0*/  FMUL.FTZ R40, R40, R44.reuse ;  /* 0x0000002c28287220 */ /* 0x080fe20000410000 */
[----:B------:R-:W-:Y:S01]  /*34f0*/  LOP3.LUT R92, R92, 0xffff0000, RZ, 0xc0, !PT ;  /* 0xffff00005c5c7812 */ /* 0x000fe200078ec0ff */
[----:B------:R-:W-:Y:S01]  /*3500*/  FFMA.FTZ R47, R10, R43, -R47 ;  /* 0x0000002b0a2f7223 */ /* 0x000fe2000001082f */
[----:B------:R-:W-:Y:S01]  /*3510*/  LOP3.LUT R90, R90, 0xffff0000, RZ, 0xc0, !PT ;  /* 0xffff00005a5a7812 */ /* 0x000fe200078ec0ff */
[----:B------:R-:W-:Y:S01]  /*3520*/  FFMA.FTZ R48, R10, R45, R48 ;  /* 0x0000002d0a307223 */ /* 0x000fe20000010030 */
[C---:B------:R-:W-:Y:S01]  /*3530*/  FFMA.FTZ R50, R15.reuse, R44, -R50 ;  /* 0x0000002c0f327223 */ /* 0x040fe20000010832 */
[C---:B------:R-:W-:Y:S01]  /*3540*/  FMUL.FTZ R10, R8.reuse, R91 ;  /* 0x0000005b080a7220 */ /* 0x040fe20000410000 */
[----:B------:R-:W-:Y:S01]  /*3550*/  FFMA.FTZ R15, R15, R46, R40 ;  /* 0x0000002e0f0f7223 */ /* 0x000fe20000010028 */
        /* <DEDUP_REMOVED lines=13> */
.L_x_13226:
[----:B------:R-:W-:Y:S05]  /*3630*/  BSYNC B2 ;  /* 0x0000000000027941 */ /* 0x000fea0003800000 */
.L_x_13225:
[----:B----4-:R0:W-:Y:S02]  /*3640*/  ST.E.128 desc[UR42][R12.64], R8 ;  /* 0x000000080c007985 */ /* 0x0101e4000c101d2a */
.L_x_13224:
[----:B------:R-:W-:Y:S05]  /*3650*/  BSYNC B1 ;  /* 0x0000000000017941 */ /* 0x000fea0003800000 */
.L_x_13223:
[----:B------:R-:W-:Y:S05]  /*3660*/  @P2 BRA `(.L_x_13222) ;  /* 0x0000001c00882947 */ /* 0x000fea0003800000 */
[----:B0---4-:R0:W4:Y:S01]  /*3670*/  LDS.128 R8, [R72+0x11000] ;  /* 0x0110000048087984 */ /* 0x0111220000000c00 */
[C---:B------:R-:W-:Y:S01]  /*3680*/  LEA R12, P3, R2.reuse, R14, 0x1 ;  /* 0x0000000e020c7211 */ /* 0x040fe200078608ff */
[----:B------:R-:W-:Y:S03]  /*3690*/  BSSY B1, `(.L_x_13227) ;  /* 0x0000032000017945 */ /* 0x000fe60003800000 */
[----:B-1----:R-:W-:Y:S02]  /*36a0*/  LEA.HI.X R13, R2, R85, R153, 0x1, P3 ;  /* 0x00000055020d7211 */ /* 0x002fe400018f0c99 */
[----:B------:R-:W-:-:S13]  /*36b0*/  ISETP.GE.AND P3, PT, R156, R80, PT ;  /* 0x000000509c00720c */ /* 0x000fda0003f66270 */
[----:B0-----:R-:W-:Y:S05]  /*36c0*/  @P3 BRA `(.L_x_13228) ;  /* 0x0000000000b83947 */ /* 0x001fea0003800000 */
[--C-:B------:R-:W-:Y:S01]  /*36d0*/  SHF.R.U64 R41, R38, 0x10, R39.reuse ;  /* 0x0000001026297819 */ /* 0x100fe20000001227 */
[----:B----4-:R-:W-:Y:S01]  /*36e0*/  IMAD.U32 R14, R10, 0x10000, RZ ;  /* 0x000100000a0e7824 */ /* 0x010fe200078e00ff */
        /* <DEDUP_REMOVED lines=10> */
[----:B------:R-:W-:Y:S02]  /*3790*/  LOP3.LUT R37, R11, 0xffff0000, RZ, 0xc0, !PT ;  /* 0xffff00000b257812 */ /* 0x000fe400078ec0ff */
[----:B------:R-:W-:Y:S01]  /*37a0*/  PRMT R82, R82, 0x5410, R43 ;  /* 0x0000541052527816 */ /* 0x000fe2000000002b */
[----:B------:R-:W-:Y:S01]  /*37b0*/  FMUL.FTZ R45, R15, R41 ;  /* 0x000000290f2d7220 */ /* 0x000fe20000410000 */
[----:B------:R-:W-:Y:S01]  /*37c0*/  LOP3.LUT R11, R9, 0xffff0000, RZ, 0xc0, !PT ;  /* 0xffff0000090b7812 */ /* 0x000fe200078ec0ff */
[----:B------:R-:W-:Y:S01]  /*37d0*/  IMAD.U32 R9, R8, 0x10000, RZ ;  /* 0x0001000008097824 */ /* 0x000fe200078e00ff */
[C---:B------:R-:W-:Y:S01]  /*37e0*/  LOP3.LUT R40, R86.reuse, 0xffff0000, RZ, 0xc0, !PT ;  /* 0xffff000056287812 */ /* 0x040fe200078ec0ff */
[----:B------:R-:W-:Y:S01]  /*37f0*/  IMAD.U32 R86, R86, 0x10000, RZ ;  /* 0x0001000056567824 */ /* 0x000fe200078e00ff */
[----:B------:R-:W-:-:S02]  /*3800*/  SHF.L.U32 R39, R83, 0x10, RZ ;  /* 0x0000001053277819 */ /* 0x000fc400000006ff */
        /* <DEDUP_REMOVED lines=26> */
.L_x_13228:
[----:B------:R-:W-:Y:S05]  /*39b0*/  BSYNC B1 ;  /* 0x0000000000017941 */ /* 0x000fea0003800000 */
.L_x_13227:
[----:B----4-:R0:W-:Y:S01]  /*39c0*/  ST.E.128 desc[UR42][R12.64], R8 ;  /* 0x000000080c007985 */ /* 0x0101e2000c101d2a */
[----:B------:R-:W-:Y:S05]  /*39d0*/  BRA `(.L_x_13222) ;  /* 0x0000001800ac7947 */ /* 0x000fea0003800000 */
.L_x_13204:
[C---:B------:R-:W-:Y:S01]  /*39e0*/  ISETP.GE.AND P3, PT, R152.reuse, R78, PT ;  /* 0x0000004e9800720c */ /* 0x040fe20003f66270 */
[----:B------:R-:W-:Y:S01]  /*39f0*/  VIADD R44, R152, 0x60 ;  /* 0x00000060982c7836 */ /* 0x000fe20000000000 */
[----:B------:R-:W-:Y:S02]  /*3a00*/  CS2R R38, SRZ ;  /* 0x0000000000267805 */ /* 0x000fe4000001ff00 */
[----:B------:R-:W-:Y:S02]  /*3a10*/  CS2R R42, SRZ ;  /* 0x00000000002a7805 */ /* 0x000fe4000001ff00 */
[----:B------:R-:W-:Y:S02]  /*3a20*/  ISETP.GE.OR P3, PT, R16, R80, P3 ;  /* 0x000000501000720c */ /* 0x000fe40001f66670 */
[----:B------:R-:W-:-:S11]  /*3a30*/  CS2R R40, SRZ ;  /* 0x0000000000287805 */ /* 0x000fd6000001ff00 */
[----:B------:R-:W0:Y:S01]  /*3a40*/  @!P3 LDC.64 R12, c[0x0][0x3e8] ;  /* 0x0000fa00ff0cbb82 */ /* 0x000e220000000a00 */
[----:B------:R-:W-:-:S05]  /*3a50*/  @!P3 IADD3 R14, P4, R52, R10, RZ ;  /* 0x0000000a340eb210 */ /* 0x000fca0007f9e0ff */
[----:B------:R-:W-:Y:S01]  /*3a60*/  @!P3 IMAD.X R15, R79, 0x1, R35, P4 ;  /* 0x000000014f0fb824 */ /* 0x000fe200020e0623 */
[----:B------:R-:W-:-:S05]  /*3a70*/  @!P3 IADD3 R36, P4, R56, R8, RZ ;  /* 0x000000083824b210 */ /* 0x000fca0007f9e0ff */
[----:B------:R-:W-:Y:S01]  /*3a80*/  @!P3 IMAD.X R37, R71, 0x1, R31, P4 ;  /* 0x000000014725b824 */ /* 0x000fe200020e061f */
[----:B0-----:R-:W-:-:S04]  /*3a90*/  @!P3 LEA R12, P4, R14, R12, 0x1 ;  /* 0x0000000c0e0cb211 */ /* 0x001fc800078808ff */
[----:B------:R-:W-:Y:S02]  /*3aa0*/  @!P3 LEA.HI.X R13, R14, R13, R15, 0x1, P4 ;  /* 0x0000000d0e0db211 */ /* 0x000fe400020f0c0f */
[----:B------:R-:W0:Y:S01]  /*3ab0*/  @!P3 LDC.64 R14, c[0x0][0x400] ;  /* 0x00010000ff0ebb82 */ /* 0x000e220000000a00 */
[----:B------:R-:W-:Y:S01]  /*3ac0*/  BSSY B1, `(.L_x_13229) ;  /* 0x0000022000017945 */ /* 0x000fe20003800000 */
[----:B0-----:R-:W-:-:S04]  /*3ad0*/  @!P3 LEA R14, P4, R36, R14, 0x1 ;  /* 0x0000000e240eb211 */ /* 0x001fc800078808ff */
[----:B------:R-:W-:Y:S02]  /*3ae0*/  @!P3 LEA.HI.X R15, R36, R15, R37, 0x1, P4 ;  /* 0x0000000f240fb211 */ /* 0x000fe400020f0c25 */
[----:B------:R-:W-:Y:S02]  /*3af0*/  CS2R R36, SRZ ;  /* 0x0000000000247805 */ /* 0x000fe4000001ff00 */
[----:B------:R-:W-:Y:S02]  /*3b00*/  ISETP.GE.AND P4, PT, R44, R78, PT ;  /* 0x0000004e2c00720c */ /* 0x000fe40003f86270 */
[----:B------:R-:W-:Y:S02]  /*3b10*/  CS2R R46, SRZ ;  /* 0x00000000002e7805 */ /* 0x000fe4000001ff00 */
[----:B------:R-:W-:Y:S01]  /*3b20*/  CS2R R50, SRZ ;  /* 0x0000000000327805 */ /* 0x000fe2000001ff00 */
[----:B------:R0:W5:Y:S01]  /*3b30*/  @!P3 LDG.E.128 R40, desc[UR42][R14.64] ;  /* 0x0000002a0e28b981 */ /* 0x000162000c1e1d00 */
[----:B------:R-:W-:-:S02]  /*3b40*/  ISETP.GE.OR P4, PT, R16, R80, P4 ;  /* 0x000000501000720c */ /* 0x000fc40002786670 */
[----:B------:R-:W-:Y:S02]  /*3b50*/  CS2R R44, SRZ ;  /* 0x00000000002c7805 */ /* 0x000fe4000001ff00 */
[----:B------:R-:W-:Y:S01]  /*3b60*/  CS2R R48, SRZ ;  /* 0x0000000000307805 */ /* 0x000fe2000001ff00 */
[----:B------:R0:W5:Y:S01]  /*3b70*/  @!P3 LDG.E.128 R36, desc[UR42][R12.64] ;  /* 0x0000002a0c24b981 */ /* 0x000162000c1e1d00 */
[----:B------:R-:W-:-:S07]  /*3b80*/  ISETP.GE.AND P3, PT, R16, R80, PT ;  /* 0x000000501000720c */ /* 0x000fce0003f66270 */
[----:B------:R-:W-:Y:S06]  /*3b90*/  @P4 BRA `(.L_x_13230) ;  /* 0x0000000000504947 */ /* 0x000fec0003800000 */
[----:B0-----:R-:W0:Y:S01]  /*3ba0*/  LDC.64 R12, c[0x0][0x3f8] ;  /* 0x0000fe00ff0c7b82 */ /* 0x001e220000000a00 */
[----:B------:R-:W-:Y:S01]  /*3bb0*/  IMAD.MOV.U32 R11, RZ, RZ, R79 ;  /* 0x000000ffff0b7224 */ /* 0x000fe200078e004f */
[----:B------:R-:W-:Y:S01]  /*3bc0*/  MOV R9, R71 ;  /* 0x0000004700097202 */ /* 0x000fe20000000f00 */
[----:B------:R-:W-:Y:S01]  /*3bd0*/  ULDC.64 UR4, c[0x0][0x3e8] ;  /* 0x0000fa0000047ab9 */ /* 0x000fe20000000a00 */
[----:B0-----:R-:W-:-:S04]  /*3be0*/  IMAD.WIDE.U32 R10, R12, 0x60, R10 ;  /* 0x000000600c0a7825 */ /* 0x001fc800078e000a */
[----:B------:R-:W-:Y:S01]  /*3bf0*/  IMAD R13, R13, 0x60, RZ ;  /* 0x000000600d0d7824 */ /* 0x000fe200078e02ff */
[----:B------:R-:W-:-:S04]  /*3c00*/  IADD3 R12, P4, R52, R10, RZ ;  /* 0x0000000a340c7210 */ /* 0x000fc80007f9e0ff */
[----:B------:R-:W-:Y:S02]  /*3c10*/  IADD3.X R13, R35, R11, R13, P4, !PT ;  /* 0x0000000b230d7210 */ /* 0x000fe400027fe40d */
        /* <DEDUP_REMOVED lines=8> */
[----:B------:R-:W-:-:S03]  /*3ca0*/  LEA R48, P4, R8, UR4, 0x1 ;  /* 0x0000000408307c11 */ /* 0x000fc6000f8808ff */
[----:B------:R-:W5:Y:S01]  /*3cb0*/  LDG.E.128 R44, desc[UR42][R44.64] ;  /* 0x0000002a2c2c7981 */ /* 0x000f62000c1e1d00 */
[----:B------:R-:W-:-:S06]  /*3cc0*/  LEA.HI.X R49, R8, UR5, R9, 0x1, P4 ;  /* 0x0000000508317c11 */ /* 0x000fcc000a0f0c09 */
[----:B------:R-:W5:Y:S03]  /*3cd0*/  LDG.E.128 R48, desc[UR42][R48.64] ;  /* 0x0000002a30307981 */ /* 0x000f66000c1e1d00 */
.L_x_13230:
[----:B------:R-:W-:Y:S05]  /*3ce0*/  BSYNC B1 ;  /* 0x0000000000017941 */ /* 0x000fea0003800000 */
.L_x_13229:
        /* <DEDUP_REMOVED lines=36> */
.L_x_13231:
[----:B------:R-:W-:Y:S01]  /*3f30*/  IMAD R71, R19, 0x8, R18 ;  /* 0x0000000813477824 */ /* 0x000fe200078e0212 */
[----:B------:R-:W-:Y:S01]  /*3f40*/  SHF.L.U32 R79, R154, 0x1f, RZ ;  /* 0x0000001f9a4f7819 */ /* 0x000fe200000006ff */
[----:B------:R-:W1:Y:S01]  /*3f50*/  LDC R87, c[0x0][0x2f4] ;  /* 0x0000bd00ff577b82 */ /* 0x000e620000000800 */
[----:B------:R-:W-:Y:S02]  /*3f60*/  BSSY B1, `(.L_x_13232) ;  /* 0x0000003000017945 */ /* 0x000fe40003800000 */
[----:B------:R-:W2:Y:S02]  /*3f70*/  SYNCS.PHASECHK.TRANS64.TRYWAIT P4, [R71+URZ+0x16890], R79 ;  /* 0x0168904f470075a7 */ /* 0x000ea4000808017f */
[----:B--2---:R-:W-:Y:S05]  /*3f80*/  @!P4 BRA `(.L_x_13233) ;  /* 0x000001100068c947 */ /* 0x004fea0003800000 */
.L_x_13446:
[----:B------:R-:W-:Y:S05]  /*3f90*/  BSYNC B1 ;  /* 0x0000000000017941 */ /* 0x000fea0003800000 */
.L_x_13232:
[----:B------:R-:W-:Y:S01]  /*3fa0*/  UMOV UR4, 0xffffffff ;  /* 0xffffffff00047882 */ /* 0x000fe20000000000 */
[----:B-1----:R-:W-:Y:S02]  /*3fb0*/  IADD3 R89, -R60, R87, RZ ;  /* 0x000000573c597210 */ /* 0x002fe40007ffe1ff */
[----:B------:R-:W-:Y:S05]  /*3fc0*/  BRA.DIV UR4, `(.L_x_13234) ;  /* 0x00000112046c7947 */ /* 0x000fea000b800000 */
[----:B------:R1:W3:Y:S04]  /*3fd0*/  SHFL.IDX PT, R83, R85, RZ, 0x1c1f ;  /* 0x001c1fff55537589 */ /* 0x0002e800000e0000 */
[----:B------:R1:W4:Y:S02]  /*3fe0*/  SHFL.IDX PT, R82, R84, RZ, 0x1c1f ;  /* 0x001c1fff54527589 */ /* 0x00032400000e0000 */
.L_x_13450:
[----:B------:R-:W-:Y:S01]  /*3ff0*/  ISETP.GE.OR P4, PT, R152, R78, P1 ;  /* 0x0000004e9800720c */ /* 0x000fe20000f86670 */
[----:B------:R-:W-:-:S12]  /*4000*/  BSSY B1, `(.L_x_13235) ;  /* 0x000007c000017945 */ /* 0x000fd80003800000 */
[----:B------:R-:W-:Y:S05]  /*4010*/  @P4 BRA `(.L_x_13236) ;  /* 0x0000000400e84947 */ /* 0x000fea0003800000 */
[----:B------:R-:W5:Y:S01]  /*4020*/  S2R R9, SR_TID.X ;  /* 0x0000000000097919 */ /* 0x000f620000002100 */
[----:B------:R-:W-:Y:S01]  /*4030*/  SEL R8, R60, R89, !P0 ;  /* 0x000000593c087207 */ /* 0x000fe20004000000 */
[----:B------:R-:W-:Y:S01]  /*4040*/  BSSY B2, `(.L_x_13237) ;  /* 0x0000073000027945 */ /* 0x000fe20003800000 */
[----:B----4-:R-:W-:-:S04]  /*4050*/  LEA R80, P4, R6, R82, 0x1 ;  /* 0x0000005206507211 */ /* 0x010fc800078808ff */
[----:B---3--:R-:W-:Y:S01]  /*4060*/  LEA.HI.X R81, R6, R83, R4, 0x1, P4 ;  /* 0x0000005306517211 */ /* 0x008fe200020f0c04 */
[----:B-----5:R-:W-:Y:S01]  /*4070*/  VIADD R11, R9, 0xffffff80 ;  /* 0xffffff80090b7836 */ /* 0x020fe20000000000 */
[----:B------:R-:W-:-:S04]  /*4080*/  SHF.R.S32.HI R9, RZ, 0x1f, R8 ;  /* 0x0000001fff097819 */ /* 0x000fc80000011408 */
[----:B------:R-:W-:Y:S01]  /*4090*/  LEA.HI R8, R9, R8, RZ, 0x4 ;  /* 0x0000000809087211 */ /* 0x000fe200078f20ff */
[----:B------:R-:W-:Y:S01]  /*40a0*/  IMAD R9, R19, 0x2000, R3 ;  /* 0x0000200013097824 */ /* 0x000fe200078e0203 */
[----:B------:R-:W-:Y:S02]  /*40b0*/  SHF.R.S32.HI R10, RZ, 0x1f, R11 ;  /* 0x0000001fff0a7819 */ /* 0x000fe4000001140b */
[----:B------:R-:W-:Y:S01]  /*40c0*/  LEA.HI.SX32 R8, R8, R7, 0x1c ;  /* 0x0000000708087211 */ /* 0x000fe200078fe2ff */
[----:B------:R-:W-:Y:S01]  /*40d0*/  IMAD R9, R9, 0x2, R18 ;  /* 0x0000000209097824 */ /* 0x000fe200078e0212 */
[----:B------:R-:W-:-:S03]  /*40e0*/  LEA.HI R10, R10, R11, RZ, 0x5 ;  /* 0x0000000b0a0a7211 */ /* 0x000fc600078f28ff */
[----:B------:R-:W-:Y:S01]  /*40f0*/  IMAD.SHL.U32 R86, R8, 0x8, RZ ;  /* 0x0000000808567824 */ /* 0x000fe200078e00ff */
[----:B------:R-:W-:-:S04]  /*4100*/  SHF.R.S32.HI R10, RZ, 0x5, R10 ;  /* 0x00000005ff0a7819 */ /* 0x000fc8000001140a */
[----:B------:R-:W-:-:S04]  /*4110*/  LOP3.LUT R8, R69, 0x38, R86, 0xf8, !PT ;  /* 0x0000003845087812 */ /* 0x000fc800078ef856 */
[----:B------:R-:W-:-:S05]  /*4120*/  LOP3.LUT R8, R8, R65, RZ, 0x3c, !PT ;  /* 0x0000004108087212 */ /* 0x000fca00078e3cff */
[----:B------:R-:W-:-:S04]  /*4130*/  IMAD R8, R10, 0x200, R8 ;  /* 0x000002000a087824 */ /* 0x000fc800078e0208 */
[----:B------:R-:W-:-:S04]  /*4140*/  IMAD R11, R19, 0x2000, R8 ;  /* 0x00002000130b7824 */ /* 0x000fc800078e0208 */
[----:B0-----:R-:W-:Y:S02]  /*4150*/  IMAD R12, R11, 0x2, R18 ;  /* 0x000000020b0c7824 */ /* 0x001fe400078e0212 */
[----:B------:R-:W0:Y:S04]  /*4160*/  LDS.128 R8, [R9+0xe400] ;  /* 0x00e4000009087984 */ /* 0x000e280000000c00 */
[----:B------:R-:W3:Y:S01]  /*4170*/  LDS.128 R12, [R12+0xe400] ;  /* 0x00e400000c0c7984 */ /* 0x000ee20000000c00 */
[----:B------:R-:W-:Y:S05]  /*4180*/  @P3 BRA `(.L_x_13238) ;  /* 0x0000000400783947 */ /* 0x000fea0003800000 */
[----:B------:R-:W-:Y:S01]  /*4190*/  SHF.R.U32.HI R103, RZ, 0x10, R41 ;  /* 0x00000010ff677819 */ /* 0x000fe20000011629 */
[----:B---3--:R-:W-:Y:S01]  /*41a0*/  IMAD.U32 R104, R13, 0x10000, RZ ;  /* 0x000100000d687824 */ /* 0x008fe200078e00ff */
[----:B------:R-:W-:Y:S01]  /*41b0*/  SHF.R.U32.HI R100, RZ, 0x10, R37 ;  /* 0x00000010ff647819 */ /* 0x000fe20000011625 */
[----:B------:R-:W-:Y:S01]  /*41c0*/  IMAD.U32 R105, R15, 0x10000, RZ ;  /* 0x000100000f697824 */ /* 0x000fe200078e00ff */
[----:B------:R-:W-:Y:S02]  /*41d0*/  PRMT R109, R109, 0x5410, R103 ;  /* 0x000054106d6d7816 */ /* 0x000fe40000000067 */
[----:B------:R-:W-:Y:S02]  /*41e0*/  SHF.R.U32.HI R99, RZ, 0x10, R39 ;  /* 0x00000010ff637819 */ /* 0x000fe40000011627 */
[----:B------:R-:W-:Y:S01]  /*41f0*/  PRMT R106, R106, 0x5410, R100 ;  /* 0x000054106a6a7816 */ /* 0x000fe20000000064 */
[----:B------:R-:W-:Y:S01]  /*4200*/  IMAD.U32 R103, R109, 0x10000, RZ ;  /* 0x000100006d677824 */ /* 0x000fe200078e00ff */
[----:B------:R-:W-:-:S02]  /*4210*/  SHF.R.U32.HI R101, RZ, 0x10, R43 ;  /* 0x00000010ff657819 */ /* 0x000fc4000001162b */
[----:B------:R-:W-:Y:S01]  /*4220*/  PRMT R100, R108, 0x5410, R99 ;  /* 0x000054106c647816 */ /* 0x000fe20000000063 */
[----:B------:R-:W-:Y:S01]  /*4230*/  IMAD.U32 R99, R106, 0x10000, RZ ;  /* 0x000100006a637824 */ /* 0x000fe200078e00ff */
[----:B------:R-:W-:Y:S01]  /*4240*/  LOP3.LUT R102, R13, 0xffff0000, RZ, 0xc0, !PT ;  /* 0xffff00000d667812 */ /* 0x000fe200078ec0ff */
[----:B------:R-:W-:Y:S01]  /*4250*/  FMUL.FTZ R111, R104, R103 ;  /* 0x00000067686f7220 */ /* 0x000fe20000410000 */
[----:B------:R-:W-:Y:S01]  /*4260*/  LOP3.LUT R109, R109, 0xffff0000, RZ, 0xc0, !PT ;  /* 0xffff00006d6d7812 */ /* 0x000fe200078ec0ff */
[----:B------:R-:W-:Y:S01]  /*4270*/  IMAD.U32 R108, R100, 0x10000, RZ ;  /* 0x00010000646c7824 */ /* 0x000fe200078e00ff */
[----:B------:R-:W-:Y:S01]  /*4280*/  PRMT R107, R107, 0x5410, R101 ;  /* 0x000054106b6b7816 */ /* 0x000fe20000000065 */
[----:B------:R-:W-:Y:S01]  /*4290*/  FMUL.FTZ R101, R104, R99 ;  /* 0x0000006368657220 */ /* 0x000fe20000410000 */
[----:B------:R-:W-:Y:S01]  /*42a0*/  SHF.R.U64 R36, R36, 0x10, R37 ;  /* 0x0000001024247819 */ /* 0x000fe20000001225 */
[----:B------:R-:W-:Y:S01]  /*42b0*/  FMUL.FTZ R104, R102, R109 ;  /* 0x0000006d66687220 */ /* 0x000fe20000410000 */
[----:B------:R-:W-:Y:S01]  /*42c0*/  LOP3.LUT R106, R106, 0xffff0000, RZ, 0xc0, !PT ;  /* 0xffff00006a6a7812 */ /* 0x000fe200078ec0ff */
[----:B------:R-:W-:Y:S01]  /*42d0*/  IMAD.U32 R13, R12, 0x10000, RZ ;  /* 0x000100000c0d7824 */ /* 0x000fe200078e00ff */
[----:B0-----:R-:W-:-:S02]  /*42e0*/  LOP3.LUT R37, R9, 0xffff0000, RZ, 0xc0, !PT ;  /* 0xffff000009257812 */ /* 0x001fc400078ec0ff */
[----:B------:R-:W-:Y:S01]  /*42f0*/  SHF.R.U64 R98, R38, 0x10, R39 ;  /* 0x0000001026627819 */ /* 0x000fe20000001227 */
[-C--:B------:R-:W-:Y:S01]  /*4300*/  FMUL.FTZ R112, R102, R106.reuse ;  /* 0x0000006a66707220 */ /* 0x080fe20000410000 */
[----:B------:R-:W-:Y:S01]  /*4310*/  SHF.L.U32 R110, R107, 0x10, RZ ;  /* 0x000000106b6e7819 */ /* 0x000fe200000006ff */
[----:B------:R-:W-:Y:S01]  /*4320*/  FFMA.FTZ R102, R37, R106, -R104 ;  /* 0x0000006a25667223 */ /* 0x000fe20000010868 */
[----:B------:R-:W-:Y:S01]  /*4330*/  SHF.R.U64 R38, R40, 0x10, R41 ;  /* 0x0000001028267819 */ /* 0x000fe20000001229 */
[----:B------:R-:W-:Y:S01]  /*4340*/  IMAD.U32 R40, R9, 0x10000, RZ ;  /* 0x0001000009287824 */ /* 0x000fe200078e00ff */
[----:B------:R-:W-:Y:S01]  /*4350*/  PRMT R36, R93, 0x5432, R36 ;  /* 0x000054325d247816 */ /* 0x000fe20000000024 */
[----:B------:R-:W-:Y:S01]  /*4360*/  IMAD.U32 R41, R11, 0x10000, RZ ;  /* 0x000100000b297824 */ /* 0x000fe200078e00ff */
[----:B------:R-:W-:Y:S01]  /*4370*/  PRMT R38, R92, 0x5432, R38 ;  /* 0x000054325c267816 */ /* 0x000fe20000000026 */
[----:B------:R-:W-:Y:S01]  /*4380*/  FMUL.FTZ R106, R105, R110 ;  /* 0x0000006e696a7220 */ /* 0x000fe20000410000 */
[C---:B------:R-:W-:Y:S01]  /*4390*/  FFMA.FTZ R99, R40.reuse, R99, -R111 ;  /* 0x0000006328637223 */ /* 0x040fe2000001086f */
[----:B------:R-:W-:Y:S01]  /*43a0*/  LOP3.LUT R15, R15, 0xffff0000, RZ, 0xc0, !PT ;  /* 0xffff00000f0f7812 */ /* 0x000fe200078ec0ff */
[----:B------:R-:W-:Y:S01]  /*43b0*/  FFMA.FTZ R40, R40, R103, R101 ;  /* 0x0000006728287223 */ /* 0x000fe20000010065 */
[----:B------:R-:W-:Y:S01]  /*43c0*/  LOP3.LUT R104, R107, 0xffff0000, RZ, 0xc0, !PT ;  /* 0xffff00006b687812 */ /* 0x000fe200078ec0ff */
[-C--:B------:R-:W-:Y:S01]  /*43d0*/  FMUL.FTZ R105, R105, R108.reuse ;  /* 0x0000006c69697220 */ /* 0x080fe20000410000 */
[----:B------:R-:W-:Y:S01]  /*43e0*/  LOP3.LUT R100, R100, 0xffff0000, RZ, 0xc0, !PT ;  /* 0xffff000064647812 */ /* 0x000fe200078ec0ff */
[----:B------:R-:W-:Y:S01]  /*43f0*/  FFMA.FTZ R101, R41, R108, -R106 ;  /* 0x0000006c29657223 */ /* 0x000fe2000001086a */
[----:B------:R-:W-:Y:S01]  /*4400*/  IMAD.U32 R108, R38, 0x10000, RZ ;  /* 0x00010000266c7824 */ /* 0x000fe200078e00ff */
[----:B------:R-:W-:Y:S01]  /*4410*/  SHF.R.U64 R42, R42, 0x10, R43 ;  /* 0x000000102a2a7819 */ /* 0x000fe2000000122b */
[----:B------:R-:W-:Y:S01]  /*4420*/  IMAD.U32 R106, R36, 0x10000, RZ ;  /* 0x00010000246a7824 */ /* 0x000fe200078e00ff */
[----:B------:R-:W-:Y:S01]  /*4430*/  LOP3.LUT R11, R11, 0xffff0000, RZ, 0xc0, !PT ;  /* 0xffff00000b0b7812 */ /* 0x000fe200078ec0ff */
[----:B------:R-:W-:Y:S01]  /*4440*/  FFMA.FTZ R37, R37, R109, R112 ;  /* 0x0000006d25257223 */ /* 0x000fe20000010070 */
[----:B------:R-:W-:Y:S01]  /*4450*/  FFMA.FTZ R41, R41, R110, R105 ;  /* 0x0000006e29297223 */ /* 0x000fe20000010069 */
[----:B------:R-:W-:Y:S01]  /*4460*/  SHF.L.U32 R9, R8, 0x10, RZ ;  /* 0x0000001008097819 */ /* 0x000fe200000006ff */
[C---:B------:R-:W-:Y:S01]  /*4470*/  FMUL.FTZ R110, R15.reuse, R104 ;  /* 0x000000680f6e7220 */ /* 0x040fe20000410000 */
[----:B------:R-:W-:Y:S01]  /*4480*/  FMUL.FTZ R112, R15, R100 ;  /* 0x000000640f707220 */ /* 0x000fe20000410000 */
[----:B------:R-:W-:Y:S01]  /*4490*/  LOP3.LUT R103, R38, 0xffff0000, RZ, 0xc0, !PT ;  /* 0xffff000026677812 */ /* 0x000fe200078ec0ff */
[C---:B------:R-:W-:Y:S01]  /*44a0*/  FMUL.FTZ R38, R13.reuse, R108 ;  /* 0x0000006c0d267220 */ /* 0x040fe20000410000 */
[----:B------:R-:W-:Y:S01]  /*44b0*/  LOP3.LUT R12, R12, 0xffff0000, RZ, 0xc0, !PT ;  /* 0xffff00000c0c7812 */ /* 0x000fe200078ec0ff */
[----:B------:R-:W-:Y:S01]  /*44c0*/  FMUL.FTZ R13, R13, R106 ;  /* 0x0000006a0d0d7220 */ /* 0x000fe20000410000 */
[----:B------:R-:W-:Y:S01]  /*44d0*/  PRMT R42, R90, 0x5432, R42 ;  /* 0x000054325a2a7816 */ /* 0x000fe2000000002a */
[C---:B------:R-:W-:Y:S01]  /*44e0*/  FFMA.FTZ R100, R11.reuse, R100, -R110 ;  /* 0x000000640b647223 */ /* 0x040fe2000001086e */
[----:B------:R-:W-:Y:S01]  /*44f0*/  LOP3.LUT R15, R36, 0xffff0000, RZ, 0xc0, !PT ;  /* 0xffff0000240f7812 */ /* 0x000fe200078ec0ff */
[----:B------:R-:W-:Y:S01]  /*4500*/  FFMA.FTZ R36, R11, R104, R112 ;  /* 0x000000680b247223 */ /* 0x000fe20000010070 */
[----:B------:R-:W-:Y:S01]  /*4510*/  PRMT R98, R91, 0x5432, R98 ;  /* 0x000054325b627816 */ /* 0x000fe20000000062 */
[C---:B------:R-:W-:Y:S01]  /*4520*/  FFMA.FTZ R11, R9.reuse, R106, -R38 ;  /* 0x0000006a090b7223 */ /* 0x040fe20000010826 */
[C---:B------:R-:W-:Y:S01]  /*4530*/  IMAD.U32 R39, R10.reuse, 0x10000, RZ ;  /* 0x000100000a277824 */ /* 0x040fe200078e00ff */
[----:B------:R-:W-:Y:S01]  /*4540*/  LOP3.LUT R43, R10, 0xffff0000, RZ, 0xc0, !PT ;  /* 0xffff00000a2b7812 */ /* 0x000fe200078ec0ff */
[----:B------:R-:W-:Y:S01]  /*4550*/  FFMA.FTZ R9, R9, R108, R13 ;  /* 0x0000006c09097223 */ /* 0x000fe2000001000d */
[----:B------:R-:W-:-:S02]  /*4560*/  IMAD.U32 R10, R14, 0x10000, RZ ;  /* 0x000100000e0a7824 */ /* 0x000fc400078e00ff */
        /* <DEDUP_REMOVED lines=30> */
[----:B------:R-:W-:Y:S01]  /*4750*/  MOV R10, R37 ;  /* 0x00000025000a7202 */ /* 0x000fe20000000f00 */
[----:B------:R-:W-:-:S07]  /*4760*/  IMAD.MOV.U32 R15, RZ, RZ, R36 ;  /* 0x000000ffff0f7224 */ /* 0x000fce00078e0024 */
.L_x_13238:
[----:B------:R-:W-:Y:S05]  /*4770*/  BSYNC B2 ;  /* 0x0000000000027941 */ /* 0x000fea0003800000 */
.L_x_13237:
[----:B------:R-:W-:Y:S01]  /*4780*/  ISETP.GE.AND P4, PT, R86, R87, PT ;  /* 0x000000575600720c */ /* 0x000fe20003f86270 */
[----:B0-----:R0:W-:-:S12]  /*4790*/  ST.E.128 desc[UR42][R80.64], R8 ;  /* 0x0000000850007985 */ /* 0x0011d8000c101d2a */
[----:B------:R-:W-:-:S05]  /*47a0*/  @!P4 IMAD.WIDE R82, R86, 0x2, R82 ;  /* 0x000000025652c825 */ /* 0x000fca00078e0252 */
[----:B---3--:R0:W-:Y:S02]  /*47b0*/  @!P4 ST.E.128 desc[UR42][R82.64], R12 ;  /* 0x0000000c5200c985 */ /* 0x0081e4000c101d2a */
.L_x_13236:
[----:B------:R-:W-:Y:S05]  /*47c0*/  BSYNC B1 ;  /* 0x0000000000017941 */ /* 0x000fea0003800000 */
.L_x_13235:
[----:B------:R-:W-:-:S03]  /*47d0*/  UMOV UR4, 0xffffffff ;  /* 0xffffffff00047882 */ /* 0x000fc60000000000 */
[----:B------:R-:W-:Y:S05]  /*47e0*/  BRA.DIV UR4, `(.L_x_13239) ;  /* 0x0000010a04b07947 */ /* 0x000fea000b800000 */
[----:B-1----:R-:W1:Y:S04]  /*47f0*/  SHFL.IDX PT, R85, R85, 0x1, 0x1c1f ;  /* 0x003c1f0055557f89 */ /* 0x002e6800000e0000 */
[----:B------:R-:W0:Y:S02]  /*4800*/  SHFL.IDX PT, R84, R84, 0x1, 0x1c1f ;  /* 0x003c1f0054547f89 */ /* 0x000e2400000e0000 */
.L_x_13454:
[----:B0-----:R-:W-:-:S05]  /*4810*/  VIADD R8, R152, 0x60 ;  /* 0x0000006098087836 */ /* 0x001fca0000000000 */
[----:B------:R-:W-:-:S13]  /*4820*/  ISETP.GE.OR P4, PT, R8, R78, P1 ;  /* 0x0000004e0800720c */ /* 0x000fda0000f86670 */
[----:B------:R-:W-:Y:S05]  /*4830*/  @P4 BRA `(.L_x_13222) ;  /* 0x0000000c00144947 */ /* 0x000fea0003800000 */
[----:B------:R-:W5:Y:S01]  /*4840*/  LDL R9, [R1+0x24] ;  /* 0x0000240001097983 */ /* 0x000f620000100800 */
[----:B------:R-:W-:Y:S01]  /*4850*/  SEL R89, R60, R89, !P0 ;  /* 0x000000593c597207 */ /* 0x000fe20004000000 */
[----:B------:R-:W-:Y:S01]  /*4860*/  VIADD R10, R152, 0x60 ;  /* 0x00000060980a7836 */ /* 0x000fe20000000000 */
[----:B------:R-:W-:Y:S01]  /*4870*/  LEA R36, P4, R6, R84, 0x1 ;  /* 0x0000005406247211 */ /* 0x000fe200078808ff */
[----:B------:R-:W-:Y:S01]  /*4880*/  VIADD R11, R152, 0x60 ;  /* 0x00000060980b7836 */ /* 0x000fe20000000000 */
[----:B------:R-:W-:Y:S01]  /*4890*/  SHF.R.S32.HI R8, RZ, 0x1f, R89 ;  /* 0x0000001fff087819 */ /* 0x000fe20000011459 */
[----:B------:R-:W-:Y:S01]  /*48a0*/  IMAD.SHL.U32 R10, R10, 0x40, RZ ;  /* 0x000000400a0a7824 */ /* 0x000fe200078e00ff */
[----:B------:R-:W-:Y:S01]  /*48b0*/  BSSY B1, `(.L_x_13240) ;  /* 0x0000070000017945 */ /* 0x000fe20003800000 */
[----:B------:R-:W-:Y:S01]  /*48c0*/  IMAD.SHL.U32 R11, R11, 0x40, RZ ;  /* 0x000000400b0b7824 */ /* 0x000fe200078e00ff */
[----:B------:R-:W-:Y:S02]  /*48d0*/  LEA.HI R8, R8, R89, RZ, 0x4 ;  /* 0x0000005908087211 */ /* 0x000fe400078f20ff */
[----:B------:R-:W-:-:S02]  /*48e0*/  LOP3.LUT R10, R10, 0x1c0, RZ, 0xc0, !PT ;  /* 0x000001c00a0a7812 */ /* 0x000fc400078ec0ff */
[----:B------:R-:W-:Y:S02]  /*48f0*/  LEA.HI.SX32 R8, R8, R7, 0x1c ;  /* 0x0000000708087211 */ /* 0x000fe400078fe2ff */
[----:B------:R-:W-:Y:S02]  /*4900*/  LOP3.LUT R11, R11, 0x1c0, RZ, 0xc0, !PT ;  /* 0x000001c00b0b7812 */ /* 0x000fe400078ec0ff */
[----:B------:R-:W-:Y:S01]  /*4910*/  SHF.R.U32.HI R10, RZ, 0x3, R10 ;  /* 0x00000003ff0a7819 */ /* 0x000fe2000001160a */
[----:B------:R-:W-:Y:S01]  /*4920*/  IMAD.SHL.U32 R38, R8, 0x8, RZ ;  /* 0x0000000808267824 */ /* 0x000fe200078e00ff */
[----:B-1----:R-:W-:-:S04]  /*4930*/  LEA.HI.X R37, R6, R85, R4, 0x1, P4 ;  /* 0x0000005506257211 */ /* 0x002fc800020f0c04 */
[----:B------:R-:W-:-:S04]  /*4940*/  LOP3.LUT R8, R11, 0x38, R38, 0xf8, !PT ;  /* 0x000000380b087812 */ /* 0x000fc800078ef826 */
[----:B------:R-:W-:-:S04]  /*4950*/  LOP3.LUT R8, R8, R10, RZ, 0x3c, !PT ;  /* 0x0000000a08087212 */ /* 0x000fc800078e3cff */
[----:B-----5:R-:W-:Y:S01]  /*4960*/  IADD3 R8, R9, R8, RZ ;  /* 0x0000000809087210 */ /* 0x020fe20007ffe0ff */
[----:B------:R-:W-:-:S04]  /*4970*/  IMAD R9, R19, 0x2000, R0 ;  /* 0x0000200013097824 */ /* 0x000fc800078e0200 */
[----:B------:R-:W-:Y:S02]  /*4980*/  IMAD R11, R19, 0x2000, R8 ;  /* 0x00002000130b7824 */ /* 0x000fe400078e0208 */
[--C-:B------:R-:W-:Y:S02]  /*4990*/  IMAD R9, R9, 0x2, R18.reuse ;  /* 0x0000000209097824 */ /* 0x100fe400078e0212 */
[----:B------:R-:W-:-:S04]  /*49a0*/  IMAD R12, R11, 0x2, R18 ;  /* 0x000000020b0c7824 */ /* 0x000fc800078e0212 */
[----:B------:R-:W0:Y:S04]  /*49b0*/  LDS.128 R8, [R9+0xe400] ;  /* 0x00e4000009087984 */ /* 0x000e280000000c00 */
[----:B------:R-:W1:Y:S01]  /*49c0*/  LDS.128 R12, [R12+0xe400] ;  /* 0x00e400000c0c7984 */ /* 0x000e620000000c00 */
[----:B------:R-:W-:Y:S05]  /*49d0*/  @P3 BRA `(.L_x_13241) ;  /* 0x0000000400743947 */ /* 0x000fea0003800000 */
[--C-:B------:R-:W-:Y:S01]  /*49e0*/  SHF.R.U64 R81, R48, 0x10, R49.reuse ;  /* 0x0000001030517819 */ /* 0x100fe20000001231 */
[----:B-1----:R-:W-:Y:S01]  /*49f0*/  IMAD.U32 R42, R13, 0x10000, RZ ;  /* 0x000100000d2a7824 */ /* 0x002fe200078e00ff */
[----:B------:R-:W-:Y:S01]  /*4a00*/  SHF.R.U32.HI R48, RZ, 0x10, R49 ;  /* 0x00000010ff307819 */ /* 0x000fe20000011631 */
[----:B0-----:R-:W-:Y:S01]  /*4a10*/  IMAD.U32 R41, R9, 0x10000, RZ ;  /* 0x0001000009297824 */ /* 0x001fe200078e00ff */
[----:B------:R-:W-:Y:S01]  /*4a20*/  SHF.R.U32.HI R86, RZ, 0x10, R45 ;  /* 0x00000010ff567819 */ /* 0x000fe2000001162d */
[----:B------:R-:W-:Y:S01]  /*4a30*/  IMAD.U32 R39, R8, 0x10000, RZ ;  /* 0x0001000008277824 */ /* 0x000fe200078e00ff */
[----:B------:R-:W-:Y:S02]  /*4a40*/  PRMT R97, R97, 0x5410, R48 ;  /* 0x0000541061617816 */ /* 0x000fe40000000030 */
[----:B------:R-:W-:Y:S02]  /*4a50*/  PRMT R93, R93, 0x5410, R86 ;  /* 0x000054105d5d7816 */ /* 0x000fe40000000056 */
[--C-:B---3--:R-:W-:Y:S01]  /*4a60*/  SHF.R.U64 R83, R46, 0x10, R47.reuse ;  /* 0x000000102e537819 */ /* 0x108fe2000000122f */
[----:B------:R-:W-:Y:S01]  /*4a70*/  IMAD.U32 R48, R97, 0x10000, RZ ;  /* 0x0001000061307824 */ /* 0x000fe200078e00ff */
[----:B----4-:R-:W-:Y:S01]  /*4a80*/  SHF.R.U32.HI R82, RZ, 0x10, R47 ;  /* 0x00000010ff527819 */ /* 0x010fe2000001162f */
[----:B------:R-:W-:Y:S01]  /*4a90*/  IMAD.U32 R47, R15, 0x10000, RZ ;  /* 0x000100000f2f7824 */ /* 0x000fe200078e00ff */
[----:B------:R-:W-:-:S02]  /*4aa0*/  SHF.R.U32.HI R80, RZ, 0x10, R51 ;  /* 0x00000010ff507819 */ /* 0x000fc40000011633 */
[----:B------:R-:W-:Y:S01]  /*4ab0*/  LOP3.LUT R43, R15, 0xffff0000, RZ, 0xc0, !PT ;  /* 0xffff00000f2b7812 */ /* 0x000fe200078ec0ff */
[----:B------:R-:W-:Y:S01]  /*4ac0*/  IMAD.U32 R15, R93, 0x10000, RZ ;  /* 0x000100005d0f7824 */ /* 0x000fe200078e00ff */
[----:B------:R-:W-:Y:S01]  /*4ad0*/  SHF.R.U64 R49, R50, 0x10, R51 ;  /* 0x0000001032317819 */ /* 0x000fe20000001233 */
[CC--:B------:R-:W-:Y:S01]  /*4ae0*/  FMUL.FTZ R50, R42.reuse, R48.reuse ;  /* 0x000000302a327220 */ /* 0x0c0fe20000410000 */
[----:B------:R-:W-:Y:S01]  /*4af0*/  PRMT R95, R95, 0x5410, R80 ;  /* 0x000054105f5f7816 */ /* 0x000fe20000000050 */
[-C--:B------:R-:W-:Y:S01]  /*4b00*/  FMUL.FTZ R42, R42, R15.reuse ;  /* 0x0000000f2a2a7220 */ /* 0x080fe20000410000 */
[----:B------:R-:W-:Y:S01]  /*4b10*/  PRMT R91, R91, 0x5410, R82 ;  /* 0x000054105b5b7816 */ /* 0x000fe20000000052 */
[----:B------:R-:W-:Y:S01]  /*4b20*/  FFMA.FTZ R15, R41, R15, -R50 ;  /* 0x0000000f290f7223 */ /* 0x000fe20000010832 */
[----:B------:R-:W-:Y:S01]  /*4b30*/  LOP3.LUT R46, R13, 0xffff0000, RZ, 0xc0, !PT ;  /* 0xffff00000d2e7812 */ /* 0x000fe200078ec0ff */
[----:B------:R-:W-:Y:S01]  /*4b40*/  IMAD.U32 R50, R95, 0x10000, RZ ;  /* 0x000100005f327824 */ /* 0x000fe200078e00ff */
[----:B------:R-:W-:Y:S01]  /*4b50*/  LOP3.LUT R97, R97, 0xffff0000, RZ, 0xc0, !PT ;  /* 0xffff000061617812 */ /* 0x000fe200078ec0ff */
[----:B------:R-:W-:Y:S01]  /*4b60*/  FFMA.FTZ R41, R41, R48, R42 ;  /* 0x0000003029297223 */ /* 0x000fe2000001002a */
[----:B------:R-:W-:Y:S01]  /*4b70*/  LOP3.LUT R93, R93, 0xffff0000, RZ, 0xc0, !PT ;  /* 0xffff00005d5d7812 */ /* 0x000fe200078ec0ff */
[----:B------:R-:W-:Y:S01]  /*4b80*/  IMAD.U32 R48, R91, 0x10000, RZ ;  /* 0x000100005b307824 */ /* 0x000fe200078e00ff */
[----:B------:R-:W-:Y:S01]  /*4b90*/  SHF.R.U64 R89, R44, 0x10, R45 ;  /* 0x000000102c597819 */ /* 0x000fe2000000122d */
[----:B------:R-:W-:Y:S01]  /*4ba0*/  IMAD.U32 R13, R12, 0x10000, RZ ;  /* 0x000100000c0d7824 */ /* 0x000fe200078e00ff */
[----:B------:R-:W-:Y:S01]  /*4bb0*/  PRMT R94, R94, 0x5410, R49 ;  /* 0x000054105e5e7816 */ /* 0x000fe20000000031 */
[C---:B------:R-:W-:Y:S01]  /*4bc0*/  FMUL.FTZ R49, R46.reuse, R97 ;  /* 0x000000612e317220 */ /* 0x040fe20000410000 */
[----:B------:R-:W-:Y:S01]  /*4bd0*/  LOP3.LUT R44, R9, 0xffff0000, RZ, 0xc0, !PT ;  /* 0xffff0000092c7812 */ /* 0x000fe200078ec0ff */
[----:B------:R-:W-:Y:S01]  /*4be0*/  FMUL.FTZ R51, R46, R93 ;  /* 0x0000005d2e337220 */ /* 0x000fe20000410000 */
[----:B------:R-:W-:Y:S01]  /*4bf0*/  SHF.L.U32 R45, R11, 0x10, RZ ;  /* 0x000000100b2d7819 */ /* 0x000fe200000006ff */
[----:B------:R-:W-:Y:S01]  /*4c00*/  FMUL.FTZ R46, R47, R50 ;  /* 0x000000322f2e7220 */ /* 0x000fe20000410000 */
[----:B------:R-:W-:Y:S01]  /*4c10*/  LOP3.LUT R95, R95, 0xffff0000, RZ, 0xc0, !PT ;  /* 0xffff00005f5f7812 */ /* 0x000fe200078ec0ff */
[-C--:B------:R-:W-:Y:S01]  /*4c20*/  FMUL.FTZ R47, R47, R48.reuse ;  /* 0x000000302f2f7220 */ /* 0x080fe20000410000 */
[----:B------:R-:W-:Y:S01]  /*4c30*/  PRMT R96, R96, 0x5410, R81 ;  /* 0x0000541060607816 */ /* 0x000fe20000000051 */
[----:B------:R-:W-:Y:S01]  /*4c40*/  FFMA.FTZ R80, R44, R97, R51 ;  /* 0x000000612c507223 */ /* 0x000fe20000010033 */
[----:B------:R-:W-:Y:S01]  /*4c50*/  PRMT R92, R92, 0x5410, R89 ;  /* 0x000054105c5c7816 */ /* 0x000fe20000000059 */
[----:B------:R-:W-:Y:S01]  /*4c60*/  FFMA.FTZ R51, R45, R48, -R46 ;  /* 0x000000302d337223 */ /* 0x000fe2000001082e */
[----:B------:R-:W-:Y:S01]  /*4c70*/  LOP3.LUT R40, R11, 0xffff0000, RZ, 0xc0, !PT ;  /* 0xffff00000b287812 */ /* 0x000fe200078ec0ff */
[----:B------:R-:W-:Y:S01]  /*4c80*/  FFMA.FTZ R50, R45, R50, R47 ;  /* 0x000000322d327223 */ /* 0x000fe2000001002f */
[----:B------:R-:W-:Y:S01]  /*4c90*/  LOP3.LUT R91, R91, 0xffff0000, RZ, 0xc0, !PT ;  /* 0xffff00005b5b7812 */ /* 0x000fe200078ec0ff */
[----:B------:R-:W-:Y:S01]  /*4ca0*/  FMUL.FTZ R45, R43, R95 ;  /* 0x0000005f2b2d7220 */ /* 0x000fe20000410000 */
[----:B------:R-:W-:Y:S01]  /*4cb0*/  SHF.L.U32 R46, R96, 0x10, RZ ;  /* 0x00000010602e7819 */ /* 0x000fe200000006ff */
[----:B------:R-:W-:Y:S01]  /*4cc0*/  FFMA.FTZ R42, R44, R93, -R49 ;  /* 0x0000005d2c2a7223 */ /* 0x000fe20000010831 */
[----:B------:R-:W-:-:S02]  /*4cd0*/  IMAD.U32 R44, R92, 0x10000, RZ ;  /* 0x000100005c2c7824 */ /* 0x000fc400078e00ff */
[-C--:B------:R-:W-:Y:S01]  /*4ce0*/  FMUL.FTZ R47, R43, R91.reuse ;  /* 0x0000005b2b2f7220 */ /* 0x080fe20000410000 */
[----:B------:R-:W-:Y:S01]  /*4cf0*/  FFMA.FTZ R82, R40, R91, -R45 ;  /* 0x0000005b28527223 */ /* 0x000fe2000001082d */
[----:B------:R-:W-:Y:S01]  /*4d00*/  LOP3.LUT R12, R12, 0xffff0000, RZ, 0xc0, !PT ;  /* 0xffff00000c0c7812 */ /* 0x000fe200078ec0ff */
[C---:B------:R-:W-:Y:S01]  /*4d10*/  FMUL.FTZ R48, R13.reuse, R46 ;  /* 0x0000002e0d307220 */ /* 0x040fe20000410000 */
[----:B------:R-:W-:Y:S01]  /*4d20*/  LOP3.LUT R45, R96, 0xffff0000, RZ, 0xc0, !PT ;  /* 0xffff0000602d7812 */ /* 0x000fe200078ec0ff */
[-C--:B------:R-:W-:Y:S01]  /*4d30*/  FMUL.FTZ R13, R13, R44.reuse ;  /* 0x0000002c0d0d7220 */ /* 0x080fe20000410000 */
[----:B------:R-:W-:Y:S01]  /*4d40*/  LOP3.LUT R43, R92, 0xffff0000, RZ, 0xc0, !PT ;  /* 0xffff00005c2b7812 */ /* 0x000fe200078ec0ff */
[----:B------:R-:W-:Y:S01]  /*4d50*/  FFMA.FTZ R95, R40, R95, R47 ;  /* 0x0000005f285f7223 */ /* 0x000fe2000001002f */
[----:B------:R-:W-:Y:S01]  /*4d60*/  PRMT R90, R90, 0x5410, R83 ;  /* 0x000054105a5a7816 */ /* 0x000fe20000000053 */
[C---:B------:R-:W-:Y:S01]  /*4d70*/  FFMA.FTZ R48, R39.reuse, R44, -R48 ;  /* 0x0000002c27307223 */ /* 0x040fe20000010830 */
[C---:B------:R-:W-:Y:S01]  /*4d80*/  IMAD.U32 R9, R10.reuse, 0x10000, RZ ;  /* 0x000100000a097824 */ /* 0x040fe200078e00ff */
[----:B------:R-:W-:Y:S01]  /*4d90*/  LOP3.LUT R11, R10, 0xffff0000, RZ, 0xc0, !PT ;  /* 0xffff00000a0b7812 */ /* 0x000fe200078ec0ff */
[C---:B------:R-:W-:Y:S01]  /*4da0*/  FMUL.FTZ R47, R12.reuse, R45 ;  /* 0x0000002d0c2f7220 */ /* 0x040fe20000410000 */
[----:B------:R-:W-:Y:S01]  /*4db0*/  FFMA.FTZ R39, R39, R46, R13 ;  /* 0x0000002e27277223 */ /* 0x000fe2000001000d */
[----:B------:R-:W-:Y:S01]  /*4dc0*/  FMUL.FTZ R49, R12, R43 ;  /* 0x0000002b0c317220 */ /* 0x000fe20000410000 */
        /* <DEDUP_REMOVED lines=8> */
[----:B------:R-:W-:Y:S01]  /*4e50*/  FFMA.FTZ R47, R8, R43, -R47 ;  /* 0x0000002b082f7223 */ /* 0x000fe2000001082f */
[----:B------:R-:W-:Y:S01]  /*4e60*/  FMUL.FTZ R10, R10, R12 ;  /* 0x0000000c0a0a7220 */ /* 0x000fe20000410000 */
[C---:B------:R-:W-:Y:S01]  /*4e70*/  FMUL.FTZ R44, R14.reuse, R94 ;  /* 0x0000005e0e2c7220 */ /* 0x040fe20000410000 */
[----:B------:R-:W-:Y:S01]  /*4e80*/  FMUL.FTZ R43, R14, R90 ;  /* 0x0000005a0e2b7220 */ /* 0x000fe20000410000 */
[C---:B------:R-:W-:Y:S01]  /*4e90*/  FFMA.FTZ R40, R9.reuse, R12, -R40 ;  /* 0x0000000c09287223 */ /* 0x040fe20000010828 */
[----:B------:R-:W-:Y:S01]  /*4ea0*/  FFMA.FTZ R10, R9, R13, R10 ;  /* 0x0000000d090a7223 */ /* 0x000fe2000001000a */
        /* <DEDUP_REMOVED lines=16> */
.L_x_13241:
[----:B------:R-:W-:Y:S05]  /*4fb0*/  BSYNC B1 ;  /* 0x0000000000017941 */ /* 0x000fea0003800000 */
.L_x_13240:
[----:B------:R-:W-:Y:S01]  /*4fc0*/  ISETP.GE.AND P3, PT, R38, R87, PT ;  /* 0x000000572600720c */ /* 0x000fe20003f66270 */
[----:B0-----:R0:W-:Y:S02]  /*4fd0*/  ST.E.128 desc[UR42][R36.64], R8 ;  /* 0x0000000824007985 */ /* 0x0011e4000c101d2a */
[----:B0-----:R-:W-:Y:S01]  /*4fe0*/  IMAD.MOV.U32 R8, RZ, RZ, R84 ;  /* 0x000000ffff087224 */ /* 0x001fe200078e0054 */
[----:B------:R-:W-:-:S09]  /*4ff0*/  MOV R9, R85 ;  /* 0x0000005500097202 */ /* 0x000fd20000000f00 */
[----:B------:R-:W-:Y:S05]  /*5000*/  @P3 BRA `(.L_x_13222) ;  /* 0x0000000400203947 */ /* 0x000fea0003800000 */
[----:B------:R-:W-:-:S05]  /*5010*/  IMAD.WIDE R8, R38, 0x2, R8 ;  /* 0x0000000226087825 */ /* 0x000fca00078e0208 */
[----:B-1----:R0:W-:Y:S01]  /*5020*/  ST.E.128 desc[UR42][R8.64], R12 ;  /* 0x0000000c08007985 */ /* 0x0021e2000c101d2a */
[----:B------:R-:W-:Y:S05]  /*5030*/  BRA `(.L_x_13222) ;  /* 0x0000000400147947 */ /* 0x000fea0003800000 */
.L_x_13203:
[----:B------:R-:W-:-:S06]  /*5040*/  UISETP.NE.AND UP0, UPT, UR39, 0x3, UPT ;  /* 0x000000032700788c */ /* 0x000fcc000bf05270 */
[----:B------:R-:W-:-:S13]  /*5050*/  PLOP3.LUT P5, PT, PT, PT, UP0, 0x80, 0x0 ;  /* 0x000000000000781c */ /* 0x000fda0003faf008 */
[----:B------:R-:W-:Y:S05]  /*5060*/  @!P5 BRA `(.L_x_13242) ;  /* 0x000000000004d947 */ /* 0x000fea0003800000 */
[----:B------:R-:W-:Y:S01]  /*5070*/  BPT.TRAP 0x1 ;  /* 0x000000040000795c */ /* 0x000fe20000300000 */
.L_x_13242:
[----:B------:R-:W-:Y:S01]  /*5080*/  IMAD R71, R19, 0x8, R18 ;  /* 0x0000000813477824 */ /* 0x000fe200078e0212 */
[----:B------:R-:W-:Y:S01]  /*5090*/  SHF.L.U32 R79, R154, 0x1f, RZ ;  /* 0x0000001f9a4f7819 */ /* 0x000fe200000006ff */
[----:B------:R-:W-:Y:S01]  /*50a0*/  BSSY B1, `(.L_x_13243) ;  /* 0x0000004000017945 */ /* 0x000fe20003800000 */
[----:B------:R-:W-:Y:S02]  /*50b0*/  SHF.R.S32.HI R76, RZ, 0x1f, R75 ;  /* 0x0000001fff4c7819 */ /* 0x000fe4000001144b */
[----:B------:R-:W0:Y:S02]  /*50c0*/  SYNCS.PHASECHK.TRANS64.TRYWAIT P3, [R71+URZ+0x16890], R79 ;  /* 0x0168904f470075a7 */ /* 0x000e24000806017f */
[----:B0-----:R-:W-:Y:S05]  /*50d0*/  @!P3 BRA `(.L_x_13244) ;  /* 0x0000010000c0b947 */ /* 0x001fea0003800000 */
.L_x_13455:
[----:B------:R-:W-:Y:S05]  /*50e0*/  BSYNC B1 ;  /* 0x0000000000017941 */ /* 0x000fea0003800000 */
.L_x_13243:
        /* <DEDUP_REMOVED lines=27> */
.L_x_13459:
[----:B------:R-:W-:Y:S04]  /*52a0*/  BSSY B1, `(.L_x_13246) ;  /* 0x000000d000017945 */ /* 0x000fe80003800000 */
[----:B------:R-:W-:Y:S05]  /*52b0*/  @!P3 BRA `(.L_x_13247) ;  /* 0x00000000002cb947 */ /* 0x000fea0003800000 */
[----:B------:R-:W-:Y:S02]  /*52c0*/  ULDC UR4, c[0x0][0x2f4] ;  /* 0x0000bd0000047ab9 */ /* 0x000fe40000000800 */
[----:B------:R-:W-:-:S13]  /*52d0*/  ISETP.GE.AND P3, PT, R16, UR4, PT ;  /* 0x0000000410007c0c */ /* 0x000fda000bf66270 */
[----:B---3--:R-:W-:-:S04]  /*52e0*/  @!P3 LEA R14, P4, R16, R37, 0x1 ;  /* 0x00000025100eb211 */ /* 0x008fc800078808ff */
[----:B--2---:R-:W-:Y:S02]  /*52f0*/  @!P3 LEA.HI.X R15, R16, R9, R17, 0x1, P4 ;  /* 0x00000009100fb211 */ /* 0x004fe400020f0c11 */
[----:B------:R-:W-:-:S13]  /*5300*/  ISETP.GE.AND P4, PT, R2, UR4, PT ;  /* 0x0000000402007c0c */ /* 0x000fda000bf86270 */
[----:B------:R-:W-:-:S04]  /*5310*/  @!P4 LEA R12, P6, R2, R37, 0x1 ;  /* 0x00000025020cc211 */ /* 0x000fc800078c08ff */
[----:B------:R-:W-:Y:S02]  /*5320*/  @!P4 LEA.HI.X R13, R2, R9, R153, 0x1, P6 ;  /* 0x00000009020dc211 */ /* 0x000fe400030f0c99 */
[----:B------:R-:W2:Y:S04]  /*5330*/  @!P3 LDS.128 R8, [R73+0xe000] ;  /* 0x00e000004908b984 */ /* 0x000ea80000000c00 */
[----:B--2---:R-:W-:Y:S04]  /*5340*/  @!P3 ST.E.128 desc[UR42][R14.64], R8 ;  /* 0x000000080e00b985 */ /* 0x004fe8000c101d2a */
[----:B------:R-:W2:Y:S04]  /*5350*/  @!P4 LDS.128 R8, [R72+0xe000] ;  /* 0x00e000004808c984 */ /* 0x000ea80000000c00 */
[----:B--2---:R4:W-:Y:S02]  /*5360*/  @!P4 ST.E.128 desc[UR42][R12.64], R8 ;  /* 0x000000080c00c985 */ /* 0x0049e4000c101d2a */
.L_x_13247:
[----:B------:R-:W-:Y:S05]  /*5370*/  BSYNC B1 ;  /* 0x0000000000017941 */ /* 0x000fea0003800000 */
.L_x_13246:
[----:B------:R-:W-:-:S03]  /*5380*/  UMOV UR4, 0xffffffff ;  /* 0xffffffff00047882 */ /* 0x000fc60000000000 */
[----:B------:R-:W-:Y:S05]  /*5390*/  BRA.DIV UR4, `(.L_x_13248) ;  /* 0x0000010204707947 */ /* 0x000fea000b800000 */
[----:B--2-4-:R2:W4:Y:S04]  /*53a0*/  SHFL.IDX PT, R9, R38, 0x1, 0x1c1f ;  /* 0x003c1f0026097f89 */ /* 0x01452800000e0000 */
[----:B---3--:R2:W3:Y:S02]  /*53b0*/  SHFL.IDX PT, R37, R36, 0x1, 0x1c1f ;  /* 0x003c1f0024257f89 */ /* 0x0084e400000e0000 */
.L_x_13463:
[----:B------:R-:W-:-:S13]  /*53c0*/  ISETP.GE.AND P3, PT, R39, 0x61, PT ;  /* 0x000000612700780c */ /* 0x000fda0003f66270 */
[----:B------:R-:W-:Y:S05]  /*53d0*/  @!P3 BRA `(.L_x_13222) ;  /* 0x00000000002cb947 */ /* 0x000fea0003800000 */
[----:B------:R-:W-:Y:S02]  /*53e0*/  ULDC UR4, c[0x0][0x2f4] ;  /* 0x0000bd0000047ab9 */ /* 0x000fe40000000800 */
[----:B------:R-:W-:-:S13]  /*53f0*/  ISETP.GE.AND P3, PT, R16, UR4, PT ;  /* 0x0000000410007c0c */ /* 0x000fda000bf66270 */
[----:B---3--:R-:W-:-:S04]  /*5400*/  @!P3 LEA R14, P4, R16, R37, 0x1 ;  /* 0x00000025100eb211 */ /* 0x008fc800078808ff */
[----:B----4-:R-:W-:Y:S02]  /*5410*/  @!P3 LEA.HI.X R15, R16, R9, R17, 0x1, P4 ;  /* 0x00000009100fb211 */ /* 0x010fe400020f0c11 */
[----:B------:R-:W-:-:S13]  /*5420*/  ISETP.GE.AND P4, PT, R2, UR4, PT ;  /* 0x0000000402007c0c */ /* 0x000fda000bf86270 */
[----:B------:R-:W-:-:S04]  /*5430*/  @!P4 LEA R12, P6, R2, R37, 0x1 ;  /* 0x00000025020cc211 */ /* 0x000fc800078c08ff */
[----:B------:R-:W-:Y:S02]  /*5440*/  @!P4 LEA.HI.X R13, R2, R9, R153, 0x1, P6 ;  /* 0x00000009020dc211 */ /* 0x000fe400030f0c99 */
[----:B------:R-:W3:Y:S04]  /*5450*/  @!P3 LDS.128 R8, [R73+0x11000] ;  /* 0x011000004908b984 */ /* 0x000ee80000000c00 */
[----:B---3--:R-:W-:Y:S04]  /*5460*/  @!P3 ST.E.128 desc[UR42][R14.64], R8 ;  /* 0x000000080e00b985 */ /* 0x008fe8000c101d2a */
[----:B------:R-:W3:Y:S04]  /*5470*/  @!P4 LDS.128 R8, [R72+0x11000] ;  /* 0x011000004808c984 */ /* 0x000ee80000000c00 */
[----:B---3--:R3:W-:Y:S02]  /*5480*/  @!P4 ST.E.128 desc[UR42][R12.64], R8 ;  /* 0x000000080c00c985 */ /* 0x0087e4000c101d2a */
.L_x_13222:
[----:B------:R-:W-:Y:S05]  /*5490*/  BSYNC B0 ;  /* 0x0000000000007941 */ /* 0x000fea0003800000 */
.L_x_13202:
[----:B0--34-:R-:W0:Y:S01]  /*54a0*/  S2R R8, SR_TID.X ;  /* 0x0000000000087919 */ /* 0x019e220000002100 */
        /* <DEDUP_REMOVED lines=8> */
[----:B---3--:R3:W-:Y:S01]  /*5530*/  BAR.SYNC.DEFER_BLOCKING R62, 0x80 ;  /* 0x0002003e0000751d */ /* 0x0087e20000010000 */
[----:B0-----:R-:W-:-:S13]  /*5540*/  LOP3.LUT P3, RZ, R8, 0x7f, RZ, 0xc0, !PT ;  /* 0x0000007f08ff7812 */ /* 0x001fda000786c0ff */
[----:B------:R-:W-:-:S05]  /*5550*/  @!P3 VIADD R8, R71, 0x168a0 ;  /* 0x000168a04708b836 */ /* 0x000fca0000000000 */
[----:B------:R-:W-:-:S04]  /*5560*/  @!P3 PRMT R8, RZ, 0x654, R8 ;  /* 0x00000654ff08b816 */ /* 0x000fc80000000008 */
[----:B------:R3:W-:Y:S01]  /*5570*/  @!P3 SYNCS.ARRIVE.TRANS64.RED.A1T0 RZ, [R8+URZ], RZ ;  /* 0x000000ff08ffb9a7 */ /* 0x0007e2000810043f */
[----:B------:R-:W-:Y:S05]  /*5580*/  @!P5 BRA `(.L_x_13250) ;  /* 0x000000000004d947 */ /* 0x000fea0003800000 */
[----:B------:R-:W-:Y:S01]  /*5590*/  BPT.TRAP 0x1 ;  /* 0x000000040000795c */ /* 0x000fe20000300000 */
.L_x_13250:
[----:B------:R-:W-:Y:S05]  /*55a0*/  BSYNC B0 ;  /* 0x0000000000007941 */ /* 0x000fea0003800000 */
.L_x_13249:
[----:B------:R-:W0:Y:S01]  /*55b0*/  SYNCS.PHASECHK.TRANS64.TRYWAIT P4, [R71+URZ+0x168b0], R79 ;  /* 0x0168b04f470075a7 */ /* 0x000e22000808017f */
[----:B------:R-:W-:Y:S01]  /*55c0*/  ULDC UR40, c[0x0][0x2f4] ;  /* 0x0000bd0000287ab9 */ /* 0x000fe20000000800 */
[----:B------:R-:W-:Y:S04]  /*55d0*/  BSSY B0, `(.L_x_13251) ;  /* 0x0000002000007945 */ /* 0x000fe80003800000 */
[----:B0-----:R-:W-:Y:S05]  /*55e0*/  @!P4 BRA `(.L_x_13252) ;  /* 0x000001000028c947 */ /* 0x001fea0003800000 */
.L_x_13464:
[----:B------:R-:W-:Y:S05]  /*55f0*/  BSYNC B0 ;  /* 0x0000000000007941 */ /* 0x000fea0003800000 */
.L_x_13251:
[----:B------:R-:W-:Y:S01]  /*5600*/  ULDC.64 UR4, c[0x0][0x328] ;  /* 0x0000ca0000047ab9 */ /* 0x000fe20000000a00 */
[----:B------:R-:W-:Y:S01]  /*5610*/  IMAD.IADD R78, R78, 0x1, -R152 ;  /* 0x000000014e4e7824 */ /* 0x000fe200078e0a98 */
[----:B------:R-:W-:Y:S01]  /*5620*/  BSSY B0, `(.L_x_13253) ;  /* 0x0000020000007945 */ /* 0x000fe20003800000 */
[----:B------:R-:W-:Y:S02]  /*5630*/  IMAD R76, R76, UR4, RZ ;  /* 0x000000044c4c7c24 */ /* 0x000fe4000f8e02ff */
[----:B---3--:R-:W-:-:S04]  /*5640*/  IMAD.WIDE.U32 R8, R75, UR4, RZ ;  /* 0x000000044b087c25 */ /* 0x008fc8000f8e00ff */
        /* <DEDUP_REMOVED lines=13> */
[----:B-12---:R-:W-:-:S04]  /*5720*/  LEA R36, P4, R8, UR4, 0x1 ;  /* 0x0000000408247c11 */ /* 0x006fc8000f8808ff */
[----:B------:R-:W-:Y:S01]  /*5730*/  LEA.HI.X R37, R8, UR5, R9, 0x1, P4 ;  /* 0x0000000508257c11 */ /* 0x000fe2000a0f0c09 */
[----:B------:R1:W2:Y:S01]  /*5740*/  SHFL.IDX PT, R13, R36, RZ, 0x1c1f ;  /* 0x001c1fff240d7589 */ /* 0x0002a200000e0000 */
[----:B------:R-:W-:-:S03]  /*5750*/  ISETP.GE.AND P4, PT, R78, 0x1, PT ;  /* 0x000000014e00780c */ /* 0x000fc60003f86270 */
[----:B------:R1:W3:Y:S10]  /*5760*/  SHFL.IDX PT, R9, R37, RZ, 0x1c1f ;  /* 0x001c1fff25097589 */ /* 0x0002f400000e0000 */
[----:B-1----:R-:W-:Y:S05]  /*5770*/  @!P4 BRA `(.L_x_13254) ;  /* 0x000000000028c947 */ /* 0x002fea0003800000 */
[----:B------:R-:W-:-:S13]  /*5780*/  ISETP.GE.AND P4, PT, R16, UR40, PT ;  /* 0x0000002810007c0c */ /* 0x000fda000bf86270 */
[----:B--2---:R-:W-:-:S04]  /*5790*/  @!P4 LEA R14, P5, R16, R13, 0x1 ;  /* 0x0000000d100ec211 */ /* 0x004fc800078a08ff */
[----:B---3--:R-:W-:Y:S02]  /*57a0*/  @!P4 LEA.HI.X R15, R16, R9, R17, 0x1, P5 ;  /* 0x00000009100fc211 */ /* 0x008fe400028f0c11 */
[----:B------:R-:W-:-:S13]  /*57b0*/  ISETP.GE.AND P5, PT, R2, UR40, PT ;  /* 0x0000002802007c0c */ /* 0x000fda000bfa6270 */
[----:B------:R-:W-:-:S04]  /*57c0*/  @!P5 LEA R12, P6, R2, R13, 0x1 ;  /* 0x0000000d020cd211 */ /* 0x000fc800078c08ff */
[----:B------:R-:W-:Y:S02]  /*57d0*/  @!P5 LEA.HI.X R13, R2, R9, R153, 0x1, P6 ;  /* 0x00000009020dd211 */ /* 0x000fe400030f0c99 */
[----:B------:R-:W1:Y:S04]  /*57e0*/  @!P4 LDS.128 R8, [R73] ;  /* 0x000000004908c984 */ /* 0x000e680000000c00 */
[----:B-1----:R-:W-:Y:S04]  /*57f0*/  @!P4 ST.E.128 desc[UR42][R14.64], R8 ;  /* 0x000000080e00c985 */ /* 0x002fe8000c101d2a */
[----:B------:R-:W1:Y:S04]  /*5800*/  @!P5 LDS.128 R8, [R72] ;  /* 0x000000004808d984 */ /* 0x000e680000000c00 */
[----:B-1----:R1:W-:Y:S02]  /*5810*/  @!P5 ST.E.128 desc[UR42][R12.64], R8 ;  /* 0x000000080c00d985 */ /* 0x0023e4000c101d2a */
.L_x_13254:
[----:B------:R-:W-:Y:S05]  /*5820*/  BSYNC B0 ;  /* 0x0000000000007941 */ /* 0x000fea0003800000 */
.L_x_13253:
[----:B------:R-:W-:Y:S01]  /*5830*/  ISETP.GE.AND P4, PT, R78, 0x61, PT ;  /* 0x000000614e00780c */ /* 0x000fe20003f86270 */
[----:B------:R-:W4:Y:S01]  /*5840*/  SHFL.IDX PT, R37, R37, 0x1, 0x1c1f ;  /* 0x003c1f0025257f89 */ /* 0x000f2200000e0000 */
[----:B------:R-:W-:Y:S03]  /*5850*/  BSSY B0, `(.L_x_13255) ;  /* 0x000000d000007945 */ /* 0x000fe60003800000 */
[----:B-12---:R1:W2:Y:S08]  /*5860*/  SHFL.IDX PT, R13, R36, 0x1, 0x1c1f ;  /* 0x003c1f00240d7f89 */ /* 0x0062b000000e0000 */
[----:B-1----:R-:W-:Y:S05]  /*5870*/  @!P4 BRA `(.L_x_13256) ;  /* 0x000000000028c947 */ /* 0x002fea0003800000 */
[----:B------:R-:W-:-:S13]  /*5880*/  ISETP.GE.AND P4, PT, R16, UR40, PT ;  /* 0x0000002810007c0c */ /* 0x000fda000bf86270 */
[----:B---3--:R-:W1:Y:S01]  /*5890*/  @!P4 LDS.128 R8, [R73+0x3000] ;  /* 0x003000004908c984 */ /* 0x008e620000000c00 */
[----:B--2---:R-:W-:-:S04]  /*58a0*/  @!P4 LEA R14, P5, R16, R13, 0x1 ;  /* 0x0000000d100ec211 */ /* 0x004fc800078a08ff */
[----:B----4-:R-:W-:Y:S02]  /*58b0*/  @!P4 LEA.HI.X R15, R16, R37, R17, 0x1, P5 ;  /* 0x00000025100fc211 */ /* 0x010fe400028f0c11 */
[----:B------:R-:W-:-:S13]  /*58c0*/  ISETP.GE.AND P5, PT, R2, UR40, PT ;  /* 0x0000002802007c0c */ /* 0x000fda000bfa6270 */
[----:B------:R-:W-:-:S04]  /*58d0*/  @!P5 LEA R12, P6, R2, R13, 0x1 ;  /* 0x0000000d020cd211 */ /* 0x000fc800078c08ff */
[----:B------:R-:W-:Y:S01]  /*58e0*/  @!P5 LEA.HI.X R13, R2, R37, R153, 0x1, P6 ;  /* 0x00000025020dd211 */ /* 0x000fe200030f0c99 */
[----:B-1----:R-:W-:Y:S04]  /*58f0*/  @!P4 ST.E.128 desc[UR42][R14.64], R8 ;  /* 0x000000080e00c985 */ /* 0x002fe8000c101d2a */
[----:B------:R-:W1:Y:S04]  /*5900*/  @!P5 LDS.128 R8, [R72+0x3000] ;  /* 0x003000004808d984 */ /* 0x000e680000000c00 */
[----:B-1----:R1:W-:Y:S02]  /*5910*/  @!P5 ST.E.128 desc[UR42][R12.64], R8 ;  /* 0x000000080c00d985 */ /* 0x0023e4000c101d2a */
.L_x_13256:
[----:B------:R-:W-:Y:S05]  /*5920*/  BSYNC B0 ;  /* 0x0000000000007941 */ /* 0x000fea0003800000 */
.L_x_13255:
[----:B-1----:R-:W5:Y:S01]  /*5930*/  LDL R8, [R1] ;  /* 0x0000000001087983 */ /* 0x002f620000100800 */
[----:B0-----:R-:W-:Y:S02]  /*5940*/  @!P3 VIADD R71, R71, 0x168c0 ;  /* 0x000168c04747b836 */ /* 0x001fe40000000000 */
        /* <DEDUP_REMOVED lines=11> */
[----:B---3--:R-:W-:Y:S02]  /*5a00*/  SEL R9, RZ, 0x1, P3 ;  /* 0x00000001ff097807 */ /* 0x008fe40001800000 */
[----:B------:R-:W-:Y:S02]  /*5a10*/  SEL R19, R19, RZ, P3 ;  /* 0x000000ff13137207 */ /* 0x000fe40001800000 */
[----:B------:R-:W-:Y:S02]  /*5a20*/  LOP3.LUT R154, R154, R9, RZ, 0x3c, !PT ;  /* 0x000000099a9a7212 */ /* 0x000fe400078e3cff */
[----:B-----5:R-:W-:-:S13]  /*5a30*/  LOP3.LUT P4, RZ, R8, 0x1, RZ, 0xc0, !PT ;  /* 0x0000000108ff7812 */ /* 0x020fda000788c0ff */
[----:B0-----:R-:W-:Y:S05]  /*5a40*/  @P4 BRA `(.L_x_13257) ;  /* 0xffffffc4005c4947 */ /* 0x001fea000383ffff */
[----:B------:R-:W0:Y:S01]  /*5a50*/  S2R R8, SR_TID.X ;  /* 0x0000000000087919 */ /* 0x000e220000002100 */
[----:B------:R-:W-:Y:S02]  /*5a60*/  PLOP3.LUT P0, PT, PT, PT, PT, 0x8, 0x0 ;  /* 0x000000000000781c */ /* 0x000fe40003f0e170 */
[----:B0-----:R-:W-:-:S04]  /*5a70*/  SHF.R.U32.HI R8, RZ, 0x7, R8 ;  /* 0x00000007ff087819 */ /* 0x001fc80000011608 */
[----:B------:R-:W-:-:S13]  /*5a80*/  ISETP.NE.AND P4, PT, R8, 0x1, PT ;  /* 0x000000010800780c */ /* 0x000fda0003f85270 */
[----:B------:R-:W-:Y:S06]  /*5a90*/  @!P4 BAR.ARV 0x9, 0x100 ;  /* 0x024400000000cb1d */ /* 0x000fec0000002000 */
.L_x_13197:
[----:B------:R-:W-:Y:S01]  /*5aa0*/  ISETP.GE.AND P2, PT, R88, 0x1, PT ;  /* 0x000000015800780c */ /* 0x000fe20003f46270 */
[----:B------:R-:W-:Y:S01]  /*5ab0*/  IMAD.MOV.U32 R3, RZ, RZ, RZ ;  /* 0x000000ffff037224 */ /* 0x000fe200078e00ff */
[----:B------:R-:W-:Y:S02]  /*5ac0*/  PLOP3.LUT P1, PT, PT, PT, PT, 0x80, 0x0 ;  /* 0x000000000000781c */ /* 0x000fe40003f2f070 */
[----:B------:R-:W-:Y:S01]  /*5ad0*/  CS2R R28, SRZ ;  /* 0x00000000001c7805 */ /* 0x000fe2000001ff00 */
[----:B------:R-:W-:Y:S01]  /*5ae0*/  IMAD.MOV.U32 R119, RZ, RZ, RZ ;  /* 0x000000ffff777224 */ /* 0x000fe200078e00ff */
[----:B------:R-:W-:Y:S01]  /*5af0*/  CS2R R26, SRZ ;  /* 0x00000000001a7805 */ /* 0x000fe2000001ff00 */
[----:B------:R-:W-:Y:S01]  /*5b00*/  IMAD.MOV.U32 R0, RZ, RZ, RZ ;  /* 0x000000ffff007224 */ /* 0x000fe200078e00ff */
[----:B------:R-:W-:Y:S02]  /*5b10*/  CS2R R30, SRZ ;  /* 0x00000000001e7805 */ /* 0x000fe4000001ff00 */
[----:B----4-:R-:W-:-:S02]  /*5b20*/  CS2R R36, SRZ ;  /* 0x0000000000247805 */ /* 0x010fc4000001ff00 */
        /* <DEDUP_REMOVED lines=10> */
[----:B------:R-:W-:Y:S01]  /*5bd0*/  MOV R56, RZ ;  /* 0x000000ff00387202 */ /* 0x000fe20000000f00 */
[----:B--2---:R-:W-:Y:S01]  /*5be0*/  IMAD.MOV.U32 R13, RZ, RZ, RZ ;  /* 0x000000ffff0d7224 */ /* 0x004fe200078e00ff */
[----:B------:R-:W-:Y:S06]  /*5bf0*/  @P0 BRA `(.L_x_13258) ;  /* 0x00000000000c0947 */ /* 0x000fec0003800000 */
[----:B------:R-:W0:Y:S01]  /*5c00*/  FENCE.VIEW.ASYNC.G ;  /* 0x00000000000073c6 */ /* 0x000e220000000100 */
[----:B------:R-:W-:Y:S05]  /*5c10*/  WARPSYNC.ALL ;  /* 0x0000000000007948 */ /* 0x000fea0003800000 */
[----:B0-----:R-:W-:Y:S06]  /*5c20*/  BAR.ARV 0xc, 0x200 ;  /* 0x0308000000007b1d */ /* 0x001fec0000002000 */
.L_x_13258:
        /* <DEDUP_REMOVED lines=12> */
.L_x_13467:
[----:B------:R-:W0:Y:S01]  /*5cf0*/  LDL R3, [R1+0x20] ;  /* 0x0000200001037983 */ /* 0x000e220000100800 */
[----:B------:R-:W-:Y:S01]  /*5d00*/  BSSY B6, `(.L_x_13261) ;  /* 0x000001b000067945 */ /* 0x000fe20003800000 */
[----:B0-----:R-:W-:-:S05]  /*5d10*/  IMAD.HI R0, R3, 0x55555556, RZ ;  /* 0x5555555603007827 */ /* 0x001fca00078e02ff */
[----:B------:R-:W-:-:S05]  /*5d20*/  LEA.HI R0, R0, R0, RZ, 0x1 ;  /* 0x0000000000007211 */ /* 0x000fca00078f08ff */
[----:B------:R-:W-:Y:S02]  /*5d30*/  IMAD R0, R0, -0x3, R3 ;  /* 0xfffffffd00007824 */ /* 0x000fe400078e0203 */
[----:B------:R-:W-:-:S04]  /*5d40*/  VIADD R3, R18, 0x8400 ;  /* 0x0000840012037836 */ /* 0x000fc80000000000 */
[----:B------:R-:W-:Y:S01]  /*5d50*/  IMAD R0, R0, 0x2000, R3 ;  /* 0x0000200000007824 */ /* 0x000fe200078e0203 */
[----:B------:R-:W-:-:S04]  /*5d60*/  LOP3.LUT P0, RZ, R3, 0x3ff, RZ, 0xc0, !PT ;  /* 0x000003ff03ff7812 */ /* 0x000fc8000780c0ff */
[----:B------:R-:W-:Y:S02]  /*5d70*/  SHF.R.U32.HI R0, RZ, 0x4, R0 ;  /* 0x00000004ff007819 */ /* 0x000fe40000011600 */
[----:B------:R-:W-:Y:S02]  /*5d80*/  P2R R26, PR, RZ, 0x1 ;  /* 0x00000001ff1a7803 */ /* 0x000fe40000000000 */
[----:B------:R-:W-:-:S05]  /*5d90*/  LOP3.LUT R29, R0, 0x3fff, RZ, 0xc0, !PT ;  /* 0x00003fff001d7812 */ /* 0x000fca00078ec0ff */
[----:B------:R-:W-:Y:S05]  /*5da0*/  @!P0 BRA `(.L_x_13262) ;  /* 0x0000000000408947 */ /* 0x000fea0003800000 */
[----:B------:R-:W-:Y:S01]  /*5db0*/  MOV R0, 0x0 ;  /* 0x0000000000007802 */ /* 0x000fe20000000f00 */
[----:B------:R-:W-:Y:S01]  /*5dc0*/  ULDC.64 UR4, c[0x4][0x138] ;  /* 0x01004e0000047ab9 */ /* 0x000fe20000000a00 */
[----:B------:R-:W-:Y:S01]  /*5dd0*/  ULDC.64 UR6, c[0x4][0x140] ;  /* 0x0100500000067ab9 */ /* 0x000fe20000000a00 */
[----:B------:R-:W-:Y:S01]  /*5de0*/  IMAD.U32 R4, RZ, RZ, UR4 ;  /* 0x00000004ff047e24 */ /* 0x000fe2000f8e00ff */
[----:B-1----:R0:W1:Y:S01]  /*5df0*/  LDC.64 R14, c[0x4][R0] ;  /* 0x01000000000e7b82 */ /* 0x0020620000000a00 */
        /* <DEDUP_REMOVED lines=11> */
.L_x_13262:
[----:B------:R-:W-:Y:S05]  /*5eb0*/  BSYNC B6 ;  /* 0x0000000000067941 */ /* 0x000fea0003800000 */
.L_x_13261:
        /* <DEDUP_REMOVED lines=8> */
[----:B------:R0:W2:Y:S03]  /*5f40*/  SYNCS.PHASECHK.TRANS64.TRYWAIT P0, [R18+URZ+0x16800], R3 ;  /* 0x01680003120075a7 */ /* 0x0000a6000800017f */
[----:B--2---:R-:W-:Y:S05]  /*5f50*/  @!P0 NANOSLEEP.SYNCS 0x989680 ;  /* 0x009896800000895d */ /* 0x004fea0003900000 */
[----:B------:R-:W2:Y:S01]  /*5f60*/  @!P0 SYNCS.PHASECHK.TRANS64 P0, [R18+URZ+0x16800], R3 ;  /* 0x01680003120085a7 */ /* 0x000ea2000800007f */
[----:B------:R-:W-:Y:S04]  /*5f70*/  BSSY B0, `(.L_x_13264) ;  /* 0x0000006000007945 */ /* 0x000fe80003800000 */
[----:B--2---:R-:W-:Y:S05]  /*5f80*/  @P0 BRA `(.L_x_13265) ;  /* 0x0000000000100947 */ /* 0x004fea0003800000 */
.L_x_13266:
[----:B--2---:R2:W3:Y:S02]  /*5f90*/  SYNCS.PHASECHK.TRANS64.TRYWAIT P0, [R18+URZ+0x16800], R3 ;  /* 0x01680003120075a7 */ /* 0x0044e4000800017f */
[----:B---3--:R-:W-:Y:S05]  /*5fa0*/  @!P0 NANOSLEEP.SYNCS 0x989680 ;  /* 0x009896800000895d */ /* 0x008fea0003900000 */
[----:B------:R-:W3:Y:S02]  /*5fb0*/  @!P0 SYNCS.PHASECHK.TRANS64 P0, [R18+URZ+0x16800], R3 ;  /* 0x01680003120085a7 */ /* 0x000ee4000800007f */
[----:B---3--:R-:W-:Y:S05]  /*5fc0*/  @!P0 BRA `(.L_x_13266) ;  /* 0xfffffffc00f08947 */ /* 0x008fea000383ffff */
.L_x_13265:
[----:B------:R-:W-:Y:S05]  /*5fd0*/  BSYNC B0 ;  /* 0x0000000000007941 */ /* 0x000fea0003800000 */
.L_x_13264:
[----:B------:R-:W-:Y:S05]  /*5fe0*/  BRA `(.L_x_13267) ;  /* 0x0000002000ec7947 */ /* 0x000fea0003800000 */
.L_x_13263:
[----:B-----5:R-:W-:Y:S01]  /*5ff0*/  SHF.R.S32.HI R0, RZ, 0x1f, R24 ;  /* 0x0000001fff007819 */ /* 0x020fe20000011418 */
[----:B------:R-:W-:Y:S01]  /*6000*/  ULDC.64 UR4, c[0x0][0x3f8] ;  /* 0x0000fe0000047ab9 */ /* 0x000fe20000000a00 */
[----:B------:R-:W-:Y:S01]  /*6010*/  ULDC.64 UR6, c[0x0][0x408] ;  /* 0x0001020000067ab9 */ /* 0x000fe20000000a00 */
[----:B------:R-:W-:Y:S01]  /*6020*/  ISETP.NE.AND P2, PT, R26, RZ, PT ;  /* 0x000000ff1a00720c */ /* 0x000fe20003f45270 */
[----:B------:R-:W-:Y:S01]  /*6030*/  IMAD.WIDE.U32 R4, R24, UR4, RZ ;  /* 0x0000000418047c25 */ /* 0x000fe2000f8e00ff */
[----:B------:R-:W-:Y:S03]  /*6040*/  BSSY B6, `(.L_x_13268) ;  /* 0x000001f000067945 */ /* 0x000fe60003800000 */
[C---:B------:R-:W-:Y:S02]  /*6050*/  IMAD R3, R0.reuse, UR4, RZ ;  /* 0x0000000400037c24 */ /* 0x040fe4000f8e02ff */
[----:B------:R-:W-:-:S02]  /*6060*/  IMAD R9, R0, UR6, RZ ;  /* 0x0000000600097c24 */ /* 0x000fc4000f8e02ff */
        /* <DEDUP_REMOVED lines=16> */
[----:B-1----:R0:W1:Y:S01]  /*6170*/  LDC.64 R14, c[0x4][R0] ;  /* 0x01000000000e7b82 */ /* 0x0020620000000a00 */
        /* <DEDUP_REMOVED lines=11> */
.L_x_13269:
[----:B------:R-:W-:Y:S05]  /*6230*/  BSYNC B6 ;  /* 0x0000000000067941 */ /* 0x000fea0003800000 */
.L_x_13268:
        /* <DEDUP_REMOVED lines=10> */
[----:B-1----:R0:W1:Y:S02]  /*62e0*/  SHFL.IDX PT, R14, R27, RZ, 0x1c1f ;  /* 0x001c1fff1b0e7589 */ /* 0x00206400000e0000 */
.L_x_13473:
[----:B------:R-:W-:Y:S01]  /*62f0*/  ULDC UR4, c[0x0][0x448] ;  /* 0x0001120000047ab9 */ /* 0x000fe20000000800 */
[----:B------:R-:W-:Y:S01]  /*6300*/  BSSY B1, `(.L_x_13273) ;  /* 0x000001e000017945 */ /* 0x000fe20003800000 */
[----:B0-----:R-:W-:Y:S01]  /*6310*/  IMAD R26, R25, UR4, RZ ;  /* 0x00000004191a7c24 */ /* 0x001fe2000f8e02ff */
[----:B------:R-:W-:Y:S02]  /*6320*/  CS2R R8, SRZ ;  /* 0x0000000000087805 */ /* 0x000fe4000001ff00 */
[----:B------:R-:W-:Y:S02]  /*6330*/  CS2R R6, SRZ ;  /* 0x0000000000067805 */ /* 0x000fe4000001ff00 */
[----:B------:R-:W-:Y:S02]  /*6340*/  CS2R R10, SRZ ;  /* 0x00000000000a7805 */ /* 0x000fe4000001ff00 */
[----:B------:R-:W-:Y:S02]  /*6350*/  CS2R R12, SRZ ;  /* 0x00000000000c7805 */ /* 0x000fe4000001ff00 */
[----:B------:R-:W-:-:S13]  /*6360*/  ISETP.GE.AND P0, PT, R4, R26, PT ;  /* 0x0000001a0400720c */ /* 0x000fda0003f06270 */
[----:B------:R-:W-:Y:S05]  /*6370*/  @P0 BRA `(.L_x_13274) ;  /* 0x0000000000580947 */ /* 0x000fea0003800000 */
[----:B------:R-:W3:Y:S01]  /*6380*/  LDL R28, [R1+0x50] ;  /* 0x00005000011c7983 */ /* 0x000ee20000100800 */
[----:B------:R-:W-:-:S03]  /*6390*/  ULDC UR4, c[0x0][0x3f4] ;  /* 0x0000fd0000047ab9 */ /* 0x000fc60000000800 */
[----:B------:R-:W3:Y:S01]  /*63a0*/  LDL R27, [R1+0x4c] ;  /* 0x00004c00011b7983 */ /* 0x000ee20000100800 */
[----:B------:R-:W-:Y:S01]  /*63b0*/  ISETP.GE.AND P3, PT, R156, UR4, PT ;  /* 0x000000049c007c0c */ /* 0x000fe2000bf66270 */
[----:B--2---:R-:W-:Y:S01]  /*63c0*/  IMAD.MOV.U32 R7, RZ, RZ, R3 ;  /* 0x000000ffff077224 */ /* 0x004fe200078e0003 */
[----:B------:R-:W-:Y:S01]  /*63d0*/  ISETP.GE.AND P2, PT, R22, UR4, PT ;  /* 0x0000000416007c0c */ /* 0x000fe2000bf46270 */
[----:B----4-:R-:W-:Y:S01]  /*63e0*/  IMAD.MOV.U32 R15, RZ, RZ, R5 ;  /* 0x000000ffff0f7224 */ /* 0x010fe200078e0005 */
[----:B---3--:R-:W-:Y:S02]  /*63f0*/  MOV R6, R0 ;  /* 0x0000000000067202 */ /* 0x008fe40000000f00 */
[----:B------:R-:W-:Y:S02]  /*6400*/  CS2R R10, SRZ ;  /* 0x00000000000a7805 */ /* 0x000fe4000001ff00 */
[----:B------:R-:W-:Y:S02]  /*6410*/  CS2R R8, SRZ ;  /* 0x0000000000087805 */ /* 0x000fe4000001ff00 */
[----:B------:R-:W-:-:S05]  /*6420*/  CS2R R12, SRZ ;  /* 0x00000000000c7805 */ /* 0x000fca000001ff00 */
[----:B------:R-:W-:Y:S01]  /*6430*/  @!P2 IMAD.WIDE R20, R22, 0x2, R6 ;  /* 0x000000021614a825 */ /* 0x000fe200078e0206 */
[----:B------:R-:W-:-:S04]  /*6440*/  CS2R R6, SRZ ;  /* 0x0000000000067805 */ /* 0x000fc8000001ff00 */
[----:B------:R0:W5:Y:S01]  /*6450*/  @!P2 LD.E.64 R10, desc[UR42][R20.64] ;  /* 0x0000002a140aa980 */ /* 0x000162000c101b00 */
[-C--:B------:R-:W-:Y:S02]  /*6460*/  @!P3 IADD3 R24, P0, R0, R28.reuse, RZ ;  /* 0x0000001c0018b210 */ /* 0x080fe40007f1e0ff */
[----:B-1----:R-:W-:Y:S01]  /*6470*/  @!P3 IADD3 R4, P1, R14, R28, RZ ;  /* 0x0000001c0e04b210 */ /* 0x002fe20007f3e0ff */
[----:B------:R-:W-:-:S04]  /*6480*/  @!P2 IMAD.WIDE R14, R22, 0x2, R14 ;  /* 0x00000002160ea825 */ /* 0x000fc800078e020e */
[--C-:B------:R-:W-:Y:S01]  /*6490*/  @!P3 IMAD.X R25, R3, 0x1, R27.reuse, P0 ;  /* 0x000000010319b824 */ /* 0x100fe200000e061b */
[----:B------:R0:W5:Y:S01]  /*64a0*/  @!P2 LD.E.64 R8, desc[UR42][R14.64] ;  /* 0x0000002a0e08a980 */ /* 0x000162000c101b00 */
[----:B------:R-:W-:-:S03]  /*64b0*/  @!P3 IMAD.X R5, R5, 0x1, R27, P1 ;  /* 0x000000010505b824 */ /* 0x000fc600008e061b */
[----:B------:R0:W5:Y:S04]  /*64c0*/  @!P3 LD.E.64 R12, desc[UR42][R24.64] ;  /* 0x0000002a180cb980 */ /* 0x000168000c101b00 */
[----:B------:R0:W5:Y:S02]  /*64d0*/  @!P3 LD.E.64 R6, desc[UR42][R4.64] ;  /* 0x0000002a0406b980 */ /* 0x000164000c101b00 */
.L_x_13274:
[----:B------:R-:W-:Y:S05]  /*64e0*/  BSYNC B1 ;  /* 0x0000000000017941 */ /* 0x000fea0003800000 */
.L_x_13273:
[----:B------:R-:W3:Y:S01]  /*64f0*/  LDL R28, [R1+0x1c] ;  /* 0x00001c00011c7983 */ /* 0x000ee20000100800 */
[----:B------:R-:W-:Y:S01]  /*6500*/  ULEA.HI UR4, UR37, UR37, URZ, 0x1 ;  /* 0x0000002525047291 */ /* 0x000fe2000f8f083f */
[----:B0-----:R-:W-:Y:S01]  /*6510*/  IMAD R15, R33, -0xc0, R26 ;  /* 0xffffff40210f7824 */ /* 0x001fe200078e021a */
[--C-:B-----5:R-:W-:Y:S01]  /*6520*/  SHF.R.U64 R33, R10, 0x10, R11.reuse ;  /* 0x000000100a217819 */ /* 0x120fe2000000120b */
[----:B------:R-:W0:Y:S01]  /*6530*/  S2R R21, SR_TID.X ;  /* 0x0000000000157919 */ /* 0x000e220000002100 */
[----:B------:R-:W-:Y:S01]  /*6540*/  ULOP3.LUT UR4, UR4, 0xfffffffe, URZ, 0xc0, !UPT ;  /* 0xfffffffe04047892 */ /* 0x000fe2000f8ec03f */
[----:B------:R-:W-:Y:S01]  /*6550*/  SHF.R.U32.HI R31, RZ, 0x10, R11 ;  /* 0x00000010ff1f7819 */ /* 0x000fe2000001160b */
[--C-:B------:R-:W-:Y:S01]  /*6560*/  IMAD.MOV.U32 R4, RZ, RZ, R13.reuse ;  /* 0x000000ffff047224 */ /* 0x100fe200078e000d */
[--C-:B------:R-:W-:Y:S01]  /*6570*/  SHF.R.U32.HI R27, RZ, 0x10, R13.reuse ;  /* 0x00000010ff1b7819 */ /* 0x100fe2000001160d */
[----:B------:R-:W-:Y:S01]  /*6580*/  UIADD3 UR4, UR37, -UR4, URZ ;  /* 0x8000000425047290 */ /* 0x000fe2000fffe03f */
[----:B-1----:R-:W-:Y:S01]  /*6590*/  IMAD.MOV.U32 R14, RZ, RZ, R10 ;  /* 0x000000ffff0e7224 */ /* 0x002fe200078e000a */
[----:B------:R-:W-:Y:S01]  /*65a0*/  SHF.R.U64 R24, R12, 0x10, R13 ;  /* 0x000000100c187819 */ /* 0x000fe2000000120d */
[----:B------:R-:W-:Y:S01]  /*65b0*/  IMAD.MOV.U32 R20, RZ, RZ, R8 ;  /* 0x000000ffff147224 */ /* 0x000fe200078e0008 */
[----:B------:R-:W-:Y:S01]  /*65c0*/  SHF.R.U64 R25, R8, 0x10, R9 ;  /* 0x0000001008197819 */ /* 0x000fe20000001209 */
[----:B------:R-:W-:Y:S01]  /*65d0*/  BSSY B1, `(.L_x_13275) ;  /* 0x0000022000017945 */ /* 0x000fe20003800000 */
[----:B----4-:R-:W-:Y:S01]  /*65e0*/  IMAD.U32 R5, RZ, RZ, UR4 ;  /* 0x00000004ff057e24 */ /* 0x010fe2000f8e00ff */
[----:B------:R-:W-:Y:S01]  /*65f0*/  VIMNMX R15, R15, 0xc0, PT ;  /* 0x000000c00f0f7848 */ /* 0x000fe20003fe0100 */
[----:B------:R-:W-:Y:S01]  /*6600*/  IMAD.MOV.U32 R10, RZ, RZ, R7 ;  /* 0x000000ffff0a7224 */ /* 0x000fe200078e0007 */
[----:B------:R-:W-:-:S02]  /*6610*/  PRMT R8, R4, 0x5410, R27 ;  /* 0x0000541004087816 */ /* 0x000fc4000000001b */
[----:B------:R-:W-:Y:S02]  /*6620*/  SHF.L.U32 R5, R5, 0x1f, RZ ;  /* 0x0000001f05057819 */ /* 0x000fe400000006ff */
[----:B------:R-:W-:Y:S02]  /*6630*/  PRMT R14, R14, 0x5410, R33 ;  /* 0x000054100e0e7816 */ /* 0x000fe40000000021 */
[----:B------:R-:W1:Y:S01]  /*6640*/  SYNCS.PHASECHK.TRANS64.TRYWAIT P0, [R18+URZ+0x16800], R5 ;  /* 0x01680005120075a7 */ /* 0x000e62000800017f */
[----:B------:R-:W-:Y:S02]  /*6650*/  ISETP.GE.AND P1, PT, R152, R15, PT ;  /* 0x0000000f9800720c */ /* 0x000fe40003f26270 */
[----:B------:R-:W-:Y:S01]  /*6660*/  PRMT R20, R20, 0x5410, R25 ;  /* 0x0000541014147816 */ /* 0x000fe20000000019 */
[----:B0-----:R-:W-:Y:S01]  /*6670*/  VIADD R32, R21, 0xffffff80 ;  /* 0xffffff8015207836 */ /* 0x001fe20000000000 */
[----:B------:R-:W-:-:S04]  /*6680*/  SHF.R.U32.HI R21, RZ, 0x10, R9 ;  /* 0x00000010ff157819 */ /* 0x000fc80000011609 */
[----:B------:R-:W-:-:S04]  /*6690*/  SHF.R.S32.HI R30, RZ, 0x1f, R32 ;  /* 0x0000001fff1e7819 */ /* 0x000fc80000011420 */
[----:B------:R-:W-:-:S04]  /*66a0*/  LEA.HI R30, R30, R32, RZ, 0x5 ;  /* 0x000000201e1e7211 */ /* 0x000fc800078f28ff */
[----:B------:R-:W-:Y:S01]  /*66b0*/  SHF.R.S32.HI R30, RZ, 0x5, R30 ;  /* 0x00000005ff1e7819 */ /* 0x000fe2000001141e */
[C---:B---3--:R-:W-:Y:S01]  /*66c0*/  IMAD.SHL.U32 R0, R28.reuse, 0x40, RZ ;  /* 0x000000401c007824 */ /* 0x048fe200078e00ff */
[----:B------:R-:W-:-:S04]  /*66d0*/  LOP3.LUT P2, RZ, R28, 0x4, RZ, 0xc0, !PT ;  /* 0x000000041cff7812 */ /* 0x000fc8000784c0ff */
[----:B--2---:R-:W-:-:S04]  /*66e0*/  LOP3.LUT R3, R0, 0x1c0, RZ, 0xc0, !PT ;  /* 0x000001c000037812 */ /* 0x004fc800078ec0ff */
[----:B------:R-:W-:Y:S02]  /*66f0*/  LOP3.LUT R0, R3, 0x18, R16, 0xf8, !PT ;  /* 0x0000001803007812 */ /* 0x000fe400078ef810 */
[----:B------:R-:W-:-:S04]  /*6700*/  SHF.R.U32.HI R3, RZ, 0x3, R3 ;  /* 0x00000003ff037819 */ /* 0x000fc80000011603 */
[----:B------:R-:W-:Y:S01]  /*6710*/  LOP3.LUT R26, R0, R3, RZ, 0x3c, !PT ;  /* 0x00000003001a7212 */ /* 0x000fe200078e3cff */
[----:B------:R-:W-:Y:S01]  /*6720*/  IMAD.MOV.U32 R0, RZ, RZ, R11 ;  /* 0x000000ffff007224 */ /* 0x000fe200078e000b */
[----:B------:R-:W-:Y:S01]  /*6730*/  MOV R3, R12 ;  /* 0x0000000c00037202 */ /* 0x000fe20000000f00 */
[----:B------:R-:W-:Y:S02]  /*6740*/  IMAD.MOV.U32 R12, RZ, RZ, R9 ;  /* 0x000000ffff0c7224 */ /* 0x000fe400078e0009 */
[----:B------:R-:W-:Y:S01]  /*6750*/  IMAD R11, R30, 0x200, R26 ;  /* 0x000002001e0b7824 */ /* 0x000fe200078e021a */
[----:B------:R-:W-:Y:S01]  /*6760*/  PRMT R13, R0, 0x5410, R31 ;  /* 0x00005410000d7816 */ /* 0x000fe2000000001f */
[----:B------:R-:W-:Y:S01]  /*6770*/  IMAD.MOV.U32 R9, RZ, RZ, R6 ;  /* 0x000000ffff097224 */ /* 0x000fe200078e0006 */
[--C-:B------:R-:W-:Y:S01]  /*6780*/  SHF.R.U64 R6, R6, 0x10, R7.reuse ;  /* 0x0000001006067819 */ /* 0x100fe20000001207 */
[----:B------:R-:W-:Y:S01]  /*6790*/  IMAD R11, R11, 0x2, R18 ;  /* 0x000000020b0b7824 */ /* 0x000fe200078e0212 */
[----:B------:R-:W-:-:S02]  /*67a0*/  SHF.R.U32.HI R7, RZ, 0x10, R7 ;  /* 0x00000010ff077819 */ /* 0x000fc40000011607 */
[----:B------:R-:W-:Y:S01]  /*67b0*/  PRMT R3, R3, 0x5410, R24 ;  /* 0x0000541003037816 */ /* 0x000fe20000000018 */
[C---:B------:R-:W-:Y:S01]  /*67c0*/  VIADD R0, R11.reuse, 0x8440 ;  /* 0x000084400b007836 */ /* 0x040fe20000000000 */
[----:B------:R-:W-:Y:S01]  /*67d0*/  IADD3 R4, R11, 0x8400, RZ ;  /* 0x000084000b047810 */ /* 0x000fe20007ffe0ff */
[----:B-1----:R-:W-:Y:S06]  /*67e0*/  @!P0 BRA `(.L_x_13276) ;  /* 0x000000f0006c8947 */ /* 0x002fec0003800000 */
.L_x_13474:
[----:B------:R-:W-:Y:S05]  /*67f0*/  BSYNC B1 ;  /* 0x0000000000017941 */ /* 0x000fea0003800000 */
.L_x_13275:
[----:B------:R-:W-:Y:S01]  /*6800*/  BSSY B1, `(.L_x_13277) ;  /* 0x0000059000017945 */ /* 0x000fe20003800000 */
[----:B------:R-:W-:Y:S01]  /*6810*/  PRMT R12, R12, 0x5410, R21 ;  /* 0x000054100c0c7816 */ /* 0x000fe20000000015 */
[----:B------:R-:W-:Y:S01]  /*6820*/  @P2 VIADD R0, R4, 0xffffffc0 ;  /* 0xffffffc004002836 */ /* 0x000fe20000000000 */
        /* <DEDUP_REMOVED lines=8> */
[----:B------:R-:W0:Y:S01]  /*68b0*/  LDS.128 R4, [R11+0x8400] ;  /* 0x008400000b047984 */ /* 0x000e220000000c00 */
        /* <DEDUP_REMOVED lines=16> */
[-C--:B------:R-:W-:Y:S01]  /*69c0*/  FMUL.FTZ R37, R5, R28.reuse ;  /* 0x0000001c05257220 */ /* 0x080fe20000410000 */
[----:B------:R-:W-:Y:S01]  /*69d0*/  LOP3.LUT R7, R7, 0xffff0000, RZ, 0xc0, !PT ;  /* 0xffff000007077812 */ /* 0x000fe200078ec0ff */
[C---:B------:R-:W-:Y:S01]  /*69e0*/  IMAD.U32 R4, R13.reuse, 0x10000, RZ ;  /* 0x000100000d047824 */ /* 0x040fe200078e00ff */
[----:B------:R-:W-:Y:S01]  /*69f0*/  SHF.L.U32 R21, R12, 0x10, RZ ;  /* 0x000000100c157819 */ /* 0x000fe200000006ff */
        /* <DEDUP_REMOVED lines=17> */
.L_x_13280:
[----:B------:R-:W-:Y:S05]  /*6b10*/  BSYNC B2 ;  /* 0x0000000000027941 */ /* 0x000fea0003800000 */
.L_x_13279:
[----:B------:R-:W-:Y:S05]  /*6b20*/  @P1 BRA `(.L_x_13278) ;  /* 0x0000000000981947 */ /* 0x000fea0003800000 */
[----:B0-----:R-:W0:Y:S01]  /*6b30*/  LDS.128 R4, [R0] ;  /* 0x0000000000047984 */ /* 0x001e220000000c00 */
        /* <DEDUP_REMOVED lines=15> */
[----:B------:R-:W-:Y:S01]  /*6c30*/  FMUL.FTZ R37, R5, R28 ;  /* 0x0000001c05257220 */ /* 0x000fe20000410000 */
[----:B------:R-:W-:Y:S01]  /*6c40*/  LOP3.LUT R7, R7, 0xffff0000, RZ, 0xc0, !PT ;  /* 0xffff000007077812 */ /* 0x000fe200078ec0ff */
[----:B------:R-:W-:Y:S01]  /*6c50*/  FFMA.FTZ R33, R21, R30, R33 ;  /* 0x0000001e15217223 */ /* 0x000fe20000010021 */
[----:B------:R-:W-:Y:S01]  /*6c60*/  SHF.L.U32 R4, R8, 0x10, RZ ;  /* 0x0000001008047819 */ /* 0x000fe200000006ff */
[C---:B------:R-:W-:Y:S01]  /*6c70*/  IMAD.U32 R21, R10.reuse, 0x10000, RZ ;  /* 0x000100000a157824 */ /* 0x040fe200078e00ff */
        /* <DEDUP_REMOVED lines=17> */
.L_x_13278:
[----:B------:R-:W-:Y:S05]  /*6d90*/  BSYNC B1 ;  /* 0x0000000000017941 */ /* 0x000fea0003800000 */
.L_x_13277:
[----:B01----:R-:W-:-:S05]  /*6da0*/  VIADD R4, R152, 0x60 ;  /* 0x0000006098047836 */ /* 0x003fca0000000000 */
[----:B------:R-:W-:-:S13]  /*6db0*/  ISETP.GE.AND P0, PT, R4, R15, PT ;  /* 0x0000000f0400720c */ /* 0x000fda0003f06270 */
[----:B------:R-:W-:Y:S05]  /*6dc0*/  @P0 BRA `(.L_x_13281) ;  /* 0x0000001400500947 */ /* 0x000fea0003800000 */
[----:B------:R-:W0:Y:S01]  /*6dd0*/  LDC R5, c[0x0][0x3f4] ;  /* 0x0000fd00ff057b82 */ /* 0x000e220000000800 */
        /* <DEDUP_REMOVED lines=22> */
[----:B------:R-:W-:Y:S01]  /*6f40*/  FFMA.FTZ R5, R27, R21, -R28 ;  /* 0x000000151b057223 */ /* 0x000fe2000001081c */
[----:B------:R-:W-:Y:S01]  /*6f50*/  FFMA.FTZ R15, R31, R15, R26 ;  /* 0x0000000f1f0f7223 */ /* 0x000fe2000001001a */
[----:B------:R-:W-:Y:S01]  /*6f60*/  IMAD.U32 R28, R12, 0x10000, RZ ;  /* 0x000100000c1c7824 */ /* 0x000fe200078e00ff */
        /* <DEDUP_REMOVED lines=17> */
.L_x_13283:
[----:B------:R-:W-:Y:S05]  /*7080*/  BSYNC B1 ;  /* 0x0000000000017941 */ /* 0x000fea0003800000 */
.L_x_13282:
        /* <DEDUP_REMOVED lines=40> */
.L_x_13271:
[----:B------:R-:W-:-:S03]  /*7310*/  UMOV UR4, 0xffffffff ;  /* 0xffffffff00047882 */ /* 0x000fc60000000000 */
[----:B------:R-:W-:Y:S05]  /*7320*/  BRA.DIV UR4, `(.L_x_13284) ;  /* 0x000000e604b07947 */ /* 0x000fea000b800000 */
[----:B------:R0:W2:Y:S04]  /*7330*/  SHFL.IDX PT, R0, R26, RZ, 0x1c1f ;  /* 0x001c1fff1a007589 */ /* 0x0000a800000e0000 */
[----:B------:R0:W3:Y:S04]  /*7340*/  SHFL.IDX PT, R3, R24, RZ, 0x1c1f ;  /* 0x001c1fff18037589 */ /* 0x0000e800000e0000 */
[----:B------:R0:W4:Y:S04]  /*7350*/  SHFL.IDX PT, R20, R28, RZ, 0x1c1f ;  /* 0x001c1fff1c147589 */ /* 0x00012800000e0000 */
[----:B-1----:R0:W1:Y:S02]  /*7360*/  SHFL.IDX PT, R14, R27, RZ, 0x1c1f ;  /* 0x001c1fff1b0e7589 */ /* 0x00206400000e0000 */
.L_x_13480:
[----:B------:R-:W-:Y:S01]  /*7370*/  ULDC UR4, c[0x0][0x448] ;  /* 0x0001120000047ab9 */ /* 0x000fe20000000800 */
[----:B------:R-:W-:Y:S01]  /*7380*/  BSSY B1, `(.L_x_13285) ;  /* 0x0000014000017945 */ /* 0x000fe20003800000 */
[----:B------:R-:W-:Y:S01]  /*7390*/  IMAD R21, R25, UR4, RZ ;  /* 0x0000000419157c24 */ /* 0x000fe2000f8e02ff */
[----:B------:R-:W-:Y:S02]  /*73a0*/  CS2R R6, SRZ ;  /* 0x0000000000067805 */ /* 0x000fe4000001ff00 */
[----:B------:R-:W-:Y:S02]  /*73b0*/  CS2R R8, SRZ ;  /* 0x0000000000087805 */ /* 0x000fe4000001ff00 */
[----:B------:R-:W-:Y:S02]  /*73c0*/  CS2R R10, SRZ ;  /* 0x00000000000a7805 */ /* 0x000fe4000001ff00 */
[----:B------:R-:W-:Y:S02]  /*73d0*/  ISETP.GE.AND P0, PT, R4, R21, PT ;  /* 0x000000150400720c */ /* 0x000fe40003f06270 */
[----:B------:R-:W-:-:S11]  /*73e0*/  CS2R R4, SRZ ;  /* 0x0000000000047805 */ /* 0x000fd6000001ff00 */
[----:B------:R-:W-:Y:S05]  /*73f0*/  @P0 BRA `(.L_x_13286) ;  /* 0x0000000000300947 */ /* 0x000fea0003800000 */
[----:B------:R-:W-:Y:S01]  /*7400*/  ULDC UR4, c[0x0][0x3f4] ;  /* 0x0000fd0000047ab9 */ /* 0x000fe20000000800 */
[C---:B------:R-:W-:Y:S02]  /*7410*/  SHF.L.U32 R15, R16.reuse, 0x1, RZ ;  /* 0x00000001100f7819 */ /* 0x040fe400000006ff */
[C---:B------:R-:W-:Y:S02]  /*7420*/  ISETP.GE.AND P2, PT, R16.reuse, UR4, PT ;  /* 0x0000000410007c0c */ /* 0x040fe4000bf46270 */
[----:B------:R-:W-:Y:S02]  /*7430*/  SHF.L.U64.HI R5, R16, 0x1, R17 ;  /* 0x0000000110057819 */ /* 0x000fe40000010211 */
[-C--:B---3--:R-:W-:Y:S02]  /*7440*/  IADD3 R12, P0, R3, R15.reuse, RZ ;  /* 0x0000000f030c7210 */ /* 0x088fe40007f1e0ff */
[----:B-1----:R-:W-:-:S03]  /*7450*/  IADD3 R14, P1, R14, R15, RZ ;  /* 0x0000000f0e0e7210 */ /* 0x002fc60007f3e0ff */
[--C-:B--2---:R-:W-:Y:S02]  /*7460*/  IMAD.X R13, R0, 0x1, R5.reuse, P0 ;  /* 0x00000001000d7824 */ /* 0x104fe400000e0605 */
[----:B----4-:R-:W-:Y:S01]  /*7470*/  IMAD.X R15, R20, 0x1, R5, P1 ;  /* 0x00000001140f7824 */ /* 0x010fe200008e0605 */
[----:B------:R-:W-:Y:S01]  /*7480*/  CS2R R4, SRZ ;  /* 0x0000000000047805 */ /* 0x000fe2000001ff00 */
[----:B------:R-:W-:Y:S06]  /*7490*/  @P2 BRA `(.L_x_13286) ;  /* 0x0000000000082947 */ /* 0x000fec0003800000 */
[----:B------:R1:W5:Y:S04]  /*74a0*/  LD.E.128 R4, desc[UR42][R12.64] ;  /* 0x0000002a0c047980 */ /* 0x000368000c101d00 */
[----:B------:R1:W5:Y:S02]  /*74b0*/  LD.E.128 R8, desc[UR42][R14.64] ;  /* 0x0000002a0e087980 */ /* 0x000364000c101d00 */
.L_x_13286:
[----:B------:R-:W-:Y:S05]  /*74c0*/  BSYNC B1 ;  /* 0x0000000000017941 */ /* 0x000fea0003800000 */
.L_x_13285:
[----:B------:R-:W-:Y:S01]  /*74d0*/  ULEA.HI UR4, UR37, UR37, URZ, 0x1 ;  /* 0x0000002525047291 */ /* 0x000fe2000f8f083f */
[----:B------:R-:W4:Y:S01]  /*74e0*/  LDC R25, c[0x0][0x3f4] ;  /* 0x0000fd00ff197b82 */ /* 0x000f220000000800 */
[----:B--2---:R-:W-:Y:S01]  /*74f0*/  IMAD R0, R33, -0xc0, R21 ;  /* 0xffffff4021007824 */ /* 0x004fe200078e0215 */
[--C-:B0----5:R-:W-:Y:S01]  /*7500*/  SHF.R.U64 R26, R4, 0x10, R5.reuse ;  /* 0x00000010041a7819 */ /* 0x121fe20000001205 */
[----:B------:R-:W-:Y:S01]  /*7510*/  ULOP3.LUT UR4, UR4, 0xfffffffe, URZ, 0xc0, !UPT ;  /* 0xfffffffe04047892 */ /* 0x000fe2000f8ec03f */
[----:B------:R-:W-:Y:S01]  /*7520*/  IMAD.MOV.U32 R21, RZ, RZ, R4 ;  /* 0x000000ffff157224 */ /* 0x000fe200078e0004 */
[--C-:B------:R-:W-:Y:S01]  /*7530*/  SHF.R.U32.HI R24, RZ, 0x10, R5.reuse ;  /* 0x00000010ff187819 */ /* 0x100fe20000011605 */
[----:B---3--:R-:W-:Y:S01]  /*7540*/  IMAD.MOV.U32 R3, RZ, RZ, R6 ;  /* 0x000000ffff037224 */ /* 0x008fe200078e0006 */
[----:B------:R-:W-:Y:S01]  /*7550*/  UIADD3 UR4, UR37, -UR4, URZ ;  /* 0x8000000425047290 */ /* 0x000fe2000fffe03f */
[----:B------:R-:W-:Y:S01]  /*7560*/  VIMNMX R33, R0, 0xc0, PT ;  /* 0x000000c000217848 */ /* 0x000fe20003fe0100 */
[----:B-1----:R-:W-:Y:S01]  /*7570*/  IMAD.MOV.U32 R13, RZ, RZ, R5 ;  /* 0x000000ffff0d7224 */ /* 0x002fe200078e0005 */
[--C-:B------:R-:W-:Y:S01]  /*7580*/  SHF.R.U64 R6, R6, 0x10, R7.reuse ;  /* 0x0000001006067819 */ /* 0x100fe20000001207 */
[--C-:B------:R-:W-:Y:S01]  /*7590*/  IMAD.MOV.U32 R15, RZ, RZ, R7.reuse ;  /* 0x000000ffff0f7224 */ /* 0x100fe200078e0007 */
[----:B------:R-:W-:Y:S01]  /*75a0*/  SHF.R.U32.HI R4, RZ, 0x10, R7 ;  /* 0x00000010ff047819 */ /* 0x000fe20000011607 */
[----:B------:R-:W-:Y:S01]  /*75b0*/  IMAD.U32 R27, RZ, RZ, UR4 ;  /* 0x00000004ff1b7e24 */ /* 0x000fe2000f8e00ff */
[----:B------:R-:W-:Y:S01]  /*75c0*/  SHF.R.U64 R31, R8, 0x10, R9 ;  /* 0x00000010081f7819 */ /* 0x000fe20000001209 */
[----:B------:R-:W-:Y:S01]  /*75d0*/  IMAD.MOV.U32 R12, RZ, RZ, R8 ;  /* 0x000000ffff0c7224 */ /* 0x000fe200078e0008 */
[----:B------:R-:W-:Y:S01]  /*75e0*/  MOV R14, R9 ;  /* 0x00000009000e7202 */ /* 0x000fe20000000f00 */
[----:B----4-:R-:W-:Y:S01]  /*75f0*/  IMAD.MOV.U32 R20, RZ, RZ, R10 ;  /* 0x000000ffff147224 */ /* 0x010fe200078e000a */
[----:B------:R-:W-:Y:S01]  /*7600*/  SHF.L.U32 R27, R27, 0x1f, RZ ;  /* 0x0000001f1b1b7819 */ /* 0x000fe200000006ff */
[----:B------:R-:W-:Y:S01]  /*7610*/  IMAD.MOV.U32 R0, RZ, RZ, R11 ;  /* 0x000000ffff007224 */ /* 0x000fe200078e000b */
[----:B------:R-:W-:Y:S01]  /*7620*/  SHF.R.U32.HI R9, RZ, 0x10, R9 ;  /* 0x00000010ff097819 */ /* 0x000fe20000011609 */
[----:B------:R-:W-:Y:S01]  /*7630*/  VIADD R28, R152, 0x60 ;  /* 0x00000060981c7836 */ /* 0x000fe20000000000 */
[----:B------:R-:W0:Y:S01]  /*7640*/  SYNCS.PHASECHK.TRANS64.TRYWAIT P1, [R18+URZ+0x16800], R27 ;  /* 0x0168001b120075a7 */ /* 0x000e22000802017f */
[----:B------:R-:W-:Y:S01]  /*7650*/  SHF.R.U64 R7, R10, 0x10, R11 ;  /* 0x000000100a077819 */ /* 0x000fe2000000120b */
[----:B------:R-:W-:Y:S01]  /*7660*/  BSSY B1, `(.L_x_13287) ;  /* 0x000000e000017945 */ /* 0x000fe20003800000 */
[----:B------:R-:W-:-:S02]  /*7670*/  ISETP.GE.AND P0, PT, R16, R25, PT ;  /* 0x000000191000720c */ /* 0x000fc40003f06270 */
[----:B------:R-:W-:Y:S02]  /*7680*/  SHF.R.U32.HI R5, RZ, 0x10, R11 ;  /* 0x00000010ff057819 */ /* 0x000fe4000001160b */
[-C--:B------:R-:W-:Y:S02]  /*7690*/  ISETP.GE.OR P2, PT, R152, R33.reuse, P0 ;  /* 0x000000219800720c */ /* 0x080fe40000746670 */
[----:B------:R-:W-:Y:S02]  /*76a0*/  PRMT R21, R21, 0x5410, R26 ;  /* 0x0000541015157816 */ /* 0x000fe4000000001a */
[----:B------:R-:W-:Y:S02]  /*76b0*/  ISETP.GE.OR P0, PT, R28, R33, P0 ;  /* 0x000000211c00720c */ /* 0x000fe40000706670 */
[----:B------:R-:W-:Y:S02]  /*76c0*/  PRMT R13, R13, 0x5410, R24 ;  /* 0x000054100d0d7816 */ /* 0x000fe40000000018 */
[----:B------:R-:W-:-:S02]  /*76d0*/  PRMT R3, R3, 0x5410, R6 ;  /* 0x0000541003037816 */ /* 0x000fc40000000006 */
[----:B------:R-:W-:Y:S02]  /*76e0*/  PRMT R15, R15, 0x5410, R4 ;  /* 0x000054100f0f7816 */ /* 0x000fe40000000004 */
[----:B------:R-:W-:Y:S02]  /*76f0*/  PRMT R12, R12, 0x5410, R31 ;  /* 0x000054100c0c7816 */ /* 0x000fe4000000001f */
[----:B------:R-:W-:Y:S02]  /*7700*/  PRMT R14, R14, 0x5410, R9 ;  /* 0x000054100e0e7816 */ /* 0x000fe40000000009 */
[----:B------:R-:W-:Y:S02]  /*7710*/  PRMT R20, R20, 0x5410, R7 ;  /* 0x0000541014147816 */ /* 0x000fe40000000007 */
[----:B------:R-:W-:Y:S01]  /*7720*/  PRMT R0, R0, 0x5410, R5 ;  /* 0x0000541000007816 */ /* 0x000fe20000000005 */
[----:B0-----:R-:W-:Y:S06]  /*7730*/  @!P1 BRA `(.L_x_13288) ;  /* 0x000000e4001c9947 */ /* 0x001fec0003800000 */
.L_x_13481:
[----:B------:R-:W-:Y:S05]  /*7740*/  BSYNC B1 ;  /* 0x0000000000017941 */ /* 0x000fea0003800000 */
.L_x_13287:
[----:B------:R-:W-:Y:S04]  /*7750*/  BSSY B1, `(.L_x_13289) ;  /* 0x0000060000017945 */ /* 0x000fe80003800000 */
[----:B------:R-:W-:Y:S05]  /*7760*/  @P2 BRA `(.L_x_13290) ;  /* 0x0000000400782947 */ /* 0x000fea0003800000 */
[----:B------:R-:W2:Y:S01]  /*7770*/  LDL R4, [R1+0x1c] ;  /* 0x00001c0001047983 */ /* 0x000ea20000100800 */
[C---:B------:R-:W-:Y:S01]  /*7780*/  IMAD.U32 R37, R12.reuse, 0x10000, RZ ;  /* 0x000100000c257824 */ /* 0x040fe200078e00ff */
[----:B------:R-:W-:Y:S01]  /*7790*/  SHF.L.U32 R35, R21, 0x10, RZ ;  /* 0x0000001015237819 */ /* 0x000fe200000006ff */
[----:B------:R-:W1:Y:S01]  /*77a0*/  S2R R5, SR_TID.X ;  /* 0x0000000000057919 */ /* 0x000e620000002100 */
[----:B------:R-:W-:Y:S01]  /*77b0*/  LOP3.LUT R39, R12, 0xffff0000, RZ, 0xc0, !PT ;  /* 0xffff00000c277812 */ /* 0x000fe200078ec0ff */
[----:B-1----:R-:W-:-:S05]  /*77c0*/  VIADD R5, R5, 0xffffff80 ;  /* 0xffffff8005057836 */ /* 0x002fca0000000000 */
[----:B------:R-:W-:-:S04]  /*77d0*/  SHF.R.S32.HI R8, RZ, 0x1f, R5 ;  /* 0x0000001fff087819 */ /* 0x000fc80000011405 */
[----:B------:R-:W-:Y:S01]  /*77e0*/  LEA.HI R8, R8, R5, RZ, 0x5 ;  /* 0x0000000508087211 */ /* 0x000fe200078f28ff */
[----:B------:R-:W-:-:S03]  /*77f0*/  IMAD.IADD R5, R16, 0x1, R25 ;  /* 0x0000000110057824 */ /* 0x000fc600078e0219 */
[----:B------:R-:W-:Y:S01]  /*7800*/  SHF.R.S32.HI R8, RZ, 0x5, R8 ;  /* 0x00000005ff087819 */ /* 0x000fe20000011408 */
[----:B--2---:R-:W-:-:S05]  /*7810*/  IMAD.SHL.U32 R4, R4, 0x40, RZ ;  /* 0x0000004004047824 */ /* 0x004fca00078e00ff */
[----:B------:R-:W-:-:S04]  /*7820*/  LOP3.LUT R6, R4, 0x1c0, RZ, 0xc0, !PT ;  /* 0x000001c004067812 */ /* 0x000fc800078ec0ff */
[C---:B------:R-:W-:Y:S02]  /*7830*/  LOP3.LUT R4, R6.reuse, 0x38, R16, 0xf8, !PT ;  /* 0x0000003806047812 */ /* 0x040fe400078ef810 */
[----:B------:R-:W-:Y:S02]  /*7840*/  SHF.R.U32.HI R7, RZ, 0x3, R6 ;  /* 0x00000003ff077819 */ /* 0x000fe40000011606 */
[----:B------:R-:W-:Y:S02]  /*7850*/  LOP3.LUT R6, R6, 0x38, R5, 0xf8, !PT ;  /* 0x0000003806067812 */ /* 0x000fe400078ef805 */
[-C--:B------:R-:W-:Y:S02]  /*7860*/  LOP3.LUT R4, R4, R7.reuse, RZ, 0x3c, !PT ;  /* 0x0000000704047212 */ /* 0x080fe400078e3cff */
[----:B------:R-:W-:-:S03]  /*7870*/  LOP3.LUT R6, R6, R7, RZ, 0x3c, !PT ;  /* 0x0000000706067212 */ /* 0x000fc600078e3cff */
[C---:B------:R-:W-:Y:S01]  /*7880*/  IMAD R5, R8.reuse, 0x200, R4 ;  /* 0x0000020008057824 */ /* 0x040fe200078e0204 */
[----:B------:R-:W-:-:S03]  /*7890*/  LEA R9, R8, R6, 0x9 ;  /* 0x0000000608097211 */ /* 0x000fc600078e48ff */
[--C-:B------:R-:W-:Y:S02]  /*78a0*/  IMAD R40, R5, 0x2, R18.reuse ;  /* 0x0000000205287824 */ /* 0x100fe400078e0212 */
[----:B------:R-:W-:-:S03]  /*78b0*/  IMAD R42, R9, 0x2, R18 ;  /* 0x00000002092a7824 */ /* 0x000fc600078e0212 */
[----:B------:R-:W1:Y:S04]  /*78c0*/  LDS.128 R4, [R40+0x8400] ;  /* 0x0084000028047984 */ /* 0x000e680000000c00 */
[----:B------:R-:W2:Y:S01]  /*78d0*/  LDS.128 R8, [R42+0x8400] ;  /* 0x008400002a087984 */ /* 0x000ea20000000c00 */
[C---:B-1----:R-:W-:Y:S01]  /*78e0*/  IMAD.U32 R24, R4.reuse, 0x10000, RZ ;  /* 0x0001000004187824 */ /* 0x042fe200078e00ff */
[----:B------:R-:W-:Y:S01]  /*78f0*/  LOP3.LUT R4, R4, 0xffff0000, RZ, 0xc0, !PT ;  /* 0xffff000004047812 */ /* 0x000fe200078ec0ff */
[C---:B0-----:R-:W-:Y:S01]  /*7900*/  IMAD.U32 R27, R6.reuse, 0x10000, RZ ;  /* 0x00010000061b7824 */ /* 0x041fe200078e00ff */
[----:B------:R-:W-:Y:S01]  /*7910*/  LOP3.LUT R6, R6, 0xffff0000, RZ, 0xc0, !PT ;  /* 0xffff000006067812 */ /* 0x000fe200078ec0ff */
[C---:B--2---:R-:W-:Y:S01]  /*7920*/  IMAD.U32 R30, R8.reuse, 0x10000, RZ ;  /* 0x00010000081e7824 */ /* 0x044fe200078e00ff */
        /* <DEDUP_REMOVED lines=15> */
[C---:B------:R-:W-:Y:S01]  /*7a20*/  FMUL.FTZ R8, R32.reuse, R30 ;  /* 0x0000001e20087220 */ /* 0x040fe20000410000 */
[-C--:B------:R-:W-:Y:S01]  /*7a30*/  FMUL.FTZ R45, R32, R24.reuse ;  /* 0x00000018202d7220 */ /* 0x080fe20000410000 */
[----:B------:R-:W-:Y:S01]  /*7a40*/  LOP3.LUT R35, R3, 0xffff0000, RZ, 0xc0, !PT ;  /* 0xffff000003237812 */ /* 0x000fe200078ec0ff */
[----:B------:R-:W-:Y:S01]  /*7a50*/  FFMA.FTZ R32, R4, R39, R47 ;  /* 0x0000002704207223 */ /* 0x000fe2000001002f */
[C---:B------:R-:W-:Y:S01]  /*7a60*/  FFMA.FTZ R36, R27.reuse, R24, -R8 ;  /* 0x000000181b247223 */ /* 0x040fe20000010808 */
[----:B------:R-:W-:Y:S01]  /*7a70*/  FFMA.FTZ R45, R27, R30, R45 ;  /* 0x0000001e1b2d7223 */ /* 0x000fe2000001002d */
[----:B------:R-:W-:Y:S01]  /*7a80*/  FMUL.FTZ R27, R10, R37 ;  /* 0x000000250a1b7220 */ /* 0x000fe20000410000 */
[----:B------:R-:W-:-:S02]  /*7a90*/  IMAD.U32 R24, R14, 0x10000, RZ ;  /* 0x000100000e187824 */ /* 0x000fc400078e00ff */
[-C--:B------:R-:W-:Y:S01]  /*7aa0*/  FMUL.FTZ R39, R10, R35.reuse ;  /* 0x000000230a277220 */ /* 0x080fe20000410000 */
[----:B------:R-:W-:Y:S02]  /*7ab0*/  IMAD.U32 R33, R11, 0x10000, RZ ;  /* 0x000100000b217824 */ /* 0x000fe400078e00ff */
[----:B------:R-:W-:Y:S01]  /*7ac0*/  FFMA.FTZ R35, R6, R35, -R27 ;  /* 0x0000002306237223 */ /* 0x000fe2000001081b */
[----:B------:R-:W-:Y:S02]  /*7ad0*/  IMAD.U32 R4, R13, 0x10000, RZ ;  /* 0x000100000d047824 */ /* 0x000fe400078e00ff */
[----:B------:R-:W-:Y:S01]  /*7ae0*/  FMUL.FTZ R27, R31, R24 ;  /* 0x000000181f1b7220 */ /* 0x000fe20000410000 */
[----:B------:R-:W-:Y:S02]  /*7af0*/  IMAD.U32 R10, R0, 0x10000, RZ ;  /* 0x00010000000a7824 */ /* 0x000fe400078e00ff */
[----:B------:R-:W-:Y:S01]  /*7b00*/  FFMA.FTZ R30, R6, R37, R39 ;  /* 0x00000025061e7223 */ /* 0x000fe20000010027 */
[----:B------:R-:W-:-:S02]  /*7b10*/  IMAD.U32 R26, R5, 0x10000, RZ ;  /* 0x00010000051a7824 */ /* 0x000fc400078e00ff */
[----:B------:R-:W-:Y:S01]  /*7b20*/  FMUL.FTZ R31, R31, R4 ;  /* 0x000000041f1f7220 */ /* 0x000fe20000410000 */
[----:B------:R-:W-:Y:S02]  /*7b30*/  IMAD.U32 R28, R7, 0x10000, RZ ;  /* 0x00010000071c7824 */ /* 0x000fe400078e00ff */
[----:B------:R-:W-:Y:S01]  /*7b40*/  FMUL.FTZ R37, R33, R10 ;  /* 0x0000000a21257220 */ /* 0x000fe20000410000 */
[----:B------:R-:W-:Y:S02]  /*7b50*/  IMAD.U32 R8, R15, 0x10000, RZ ;  /* 0x000100000f087824 */ /* 0x000fe400078e00ff */
[C---:B------:R-:W-:Y:S01]  /*7b60*/  FFMA.FTZ R31, R26.reuse, R24, R31 ;  /* 0x000000181a1f7223 */ /* 0x040fe2000001001f */
[----:B------:R-:W-:Y:S01]  /*7b70*/  LOP3.LUT R9, R9, 0xffff0000, RZ, 0xc0, !PT ;  /* 0xffff000009097812 */ /* 0x000fe200078ec0ff */
[----:B------:R-:W-:Y:S01]  /*7b80*/  FFMA.FTZ R27, R26, R4, -R27 ;  /* 0x000000041a1b7223 */ /* 0x000fe2000001081b */
[-C--:B------:R-:W-:Y:S01]  /*7b90*/  FMUL.FTZ R33, R33, R8.reuse ;  /* 0x0000000821217220 */ /* 0x080fe20000410000 */
[----:B------:R-:W-:Y:S01]  /*7ba0*/  FFMA.FTZ R37, R28, R8, -R37 ;  /* 0x000000081c257223 */ /* 0x000fe20000010825 */
[----:B------:R-:W-:-:S02]  /*7bb0*/  LOP3.LUT R11, R11, 0xffff0000, RZ, 0xc0, !PT ;  /* 0xffff00000b0b7812 */ /* 0x000fc400078ec0ff */
[----:B------:R-:W-:Y:S01]  /*7bc0*/  LOP3.LUT R8, R14, 0xffff0000, RZ, 0xc0, !PT ;  /* 0xffff00000e087812 */ /* 0x000fe200078ec0ff */
[----:B------:R-:W-:Y:S01]  /*7bd0*/  FFMA.FTZ R33, R28, R10, R33 ;  /* 0x0000000a1c217223 */ /* 0x000fe20000010021 */
[----:B------:R-:W-:Y:S02]  /*7be0*/  LOP3.LUT R24, R0, 0xffff0000, RZ, 0xc0, !PT ;  /* 0xffff000000187812 */ /* 0x000fe400078ec0ff */
[----:B------:R-:W-:Y:S01]  /*7bf0*/  LOP3.LUT R4, R13, 0xffff0000, RZ, 0xc0, !PT ;  /* 0xffff00000d047812 */ /* 0x000fe200078ec0ff */
[----:B------:R-:W-:Y:S01]  /*7c00*/  FMUL.FTZ R10, R9, R8 ;  /* 0x00000008090a7220 */ /* 0x000fe20000410000 */
        /* <DEDUP_REMOVED lines=15> */
[----:B------:R-:W-:Y:S01]  /*7d00*/  F2FP.BF16.F32.PACK_AB R10, R30, R45 ;  /* 0x0000002d1e0a723e */ /* 0x000fe200000010ff */
[----:B------:R1:W-:Y:S01]  /*7d10*/  STS.128 [R40+0x8400], R4 ;  /* 0x0084000428007388 */ /* 0x0003e20000000c00 */
[----:B------:R-:W-:Y:S02]  /*7d20*/  F2FP.BF16.F32.PACK_AB R9, R28, R31 ;  /* 0x0000001f1c09723e */ /* 0x000fe400000010ff */
[----:B------:R-:W-:-:S05]  /*7d30*/  F2FP.BF16.F32.PACK_AB R11, R24, R33 ;  /* 0x00000021180b723e */ /* 0x000fca00000010ff */
[----:B------:R1:W-:Y:S02]  /*7d40*/  STS.128 [R42+0x8400], R8 ;  /* 0x008400082a007388 */ /* 0x0003e40000000c00 */
.L_x_13290:
[----:B------:R-:W-:Y:S05]  /*7d50*/  BSYNC B1 ;  /* 0x0000000000017941 */ /* 0x000fea0003800000 */
.L_x_13289:
[----:B------:R-:W-:Y:S05]  /*7d60*/  @P0 BRA `(.L_x_13281) ;  /* 0x0000000400680947 */ /* 0x000fea0003800000 */
[----:B-1----:R-:W2:Y:S01]  /*7d70*/  LDL R5, [R1+0x24] ;  /* 0x0000240001057983 */ /* 0x002ea20000100800 */
[C---:B------:R-:W-:Y:S01]  /*7d80*/  IADD3 R6, R152.reuse, 0x60, RZ ;  /* 0x0000006098067810 */ /* 0x040fe20007ffe0ff */
[----:B------:R-:W-:Y:S02]  /*7d90*/  VIADD R7, R152, 0x60 ;  /* 0x0000006098077836 */ /* 0x000fe40000000000 */
[----:B------:R-:W3:Y:S02]  /*7da0*/  LDL R42, [R1+0x54] ;  /* 0x00005400012a7983 */ /* 0x000ee40000100800 */
[----:B------:R-:W-:Y:S02]  /*7db0*/  IMAD.SHL.U32 R6, R6, 0x40, RZ ;  /* 0x0000004006067824 */ /* 0x000fe400078e00ff */
[----:B------:R-:W-:Y:S02]  /*7dc0*/  IMAD.SHL.U32 R7, R7, 0x40, RZ ;  /* 0x0000004007077824 */ /* 0x000fe400078e00ff */
[----:B------:R-:W-:Y:S01]  /*7dd0*/  IMAD.IADD R4, R16, 0x1, R25 ;  /* 0x0000000110047824 */ /* 0x000fe200078e0219 */
[----:B------:R-:W-:-:S02]  /*7de0*/  LOP3.LUT R6, R6, 0x1c0, RZ, 0xc0, !PT ;  /* 0x000001c006067812 */ /* 0x000fc400078ec0ff */
[----:B------:R-:W-:Y:S02]  /*7df0*/  LOP3.LUT R7, R7, 0x1c0, RZ, 0xc0, !PT ;  /* 0x000001c007077812 */ /* 0x000fe400078ec0ff */
[----:B------:R-:W-:Y:S02]  /*7e00*/  SHF.R.U32.HI R6, RZ, 0x3, R6 ;  /* 0x00000003ff067819 */ /* 0x000fe40000011606 */
[----:B------:R-:W-:-:S04]  /*7e10*/  LOP3.LUT R4, R7, 0x38, R4, 0xf8, !PT ;  /* 0x0000003807047812 */ /* 0x000fc800078ef804 */
[----:B------:R-:W-:Y:S01]  /*7e20*/  LOP3.LUT R4, R4, R6, RZ, 0x3c, !PT ;  /* 0x0000000604047212 */ /* 0x000fe200078e3cff */
[C---:B------:R-:W-:Y:S02]  /*7e30*/  IMAD.U32 R37, R12.reuse, 0x10000, RZ ;  /* 0x000100000c257824 */ /* 0x040fe400078e00ff */
[C---:B------:R-:W-:Y:S01]  /*7e40*/  IMAD.U32 R35, R21.reuse, 0x10000, RZ ;  /* 0x0001000015237824 */ /* 0x040fe200078e00ff */
[----:B------:R-:W-:Y:S02]  /*7e50*/  LOP3.LUT R38, R12, 0xffff0000, RZ, 0xc0, !PT ;  /* 0xffff00000c267812 */ /* 0x000fe400078ec0ff */
[----:B------:R-:W-:Y:S01]  /*7e60*/  LOP3.LUT R12, R21, 0xffff0000, RZ, 0xc0, !PT ;  /* 0xffff0000150c7812 */ /* 0x000fe200078ec0ff */
[C---:B------:R-:W-:Y:S01]  /*7e70*/  IMAD.U32 R41, R20.reuse, 0x10000, RZ ;  /* 0x0001000014297824 */ /* 0x040fe200078e00ff */
[----:B------:R-:W-:Y:S01]  /*7e80*/  LOP3.LUT R20, R20, 0xffff0000, RZ, 0xc0, !PT ;  /* 0xffff000014147812 */ /* 0x000fe200078ec0ff */
[----:B------:R-:W-:Y:S01]  /*7e90*/  IMAD.U32 R40, R14, 0x10000, RZ ;  /* 0x000100000e287824 */ /* 0x000fe200078e00ff */
[----:B------:R-:W-:-:S02]  /*7ea0*/  SHF.L.U32 R36, R13, 0x10, RZ ;  /* 0x000000100d247819 */ /* 0x000fc400000006ff */
[----:B------:R-:W-:Y:S01]  /*7eb0*/  LOP3.LUT R13, R13, 0xffff0000, RZ, 0xc0, !PT ;  /* 0xffff00000d0d7812 */ /* 0x000fe200078ec0ff */
[----:B--2---:R-:W-:-:S04]  /*7ec0*/  IMAD.IADD R9, R5, 0x1, R4 ;  /* 0x0000000105097824 */ /* 0x004fc800078e0204 */
[----:B------:R-:W-:Y:S01]  /*7ed0*/  IMAD R24, R9, 0x2, R18 ;  /* 0x0000000209187824 */ /* 0x000fe200078e0212 */
[----:B---3--:R-:W-:Y:S04]  /*7ee0*/  LDS.128 R4, [R42+0x8400] ;  /* 0x008400002a047984 */ /* 0x008fe80000000c00 */
[----:B------:R-:W1:Y:S02]  /*7ef0*/  LDS.128 R8, [R24+0x8400] ;  /* 0x0084000018087984 */ /* 0x000e640000000c00 */
[C---:B-1----:R-:W-:Y:S01]  /*7f00*/  IMAD.U32 R30, R8.reuse, 0x10000, RZ ;  /* 0x00010000081e7824 */ /* 0x042fe200078e00ff */
[----:B------:R-:W-:Y:S01]  /*7f10*/  LOP3.LUT R8, R8, 0xffff0000, RZ, 0xc0, !PT ;  /* 0xffff000008087812 */ /* 0x000fe200078ec0ff */
[C---:B------:R-:W-:Y:S02]  /*7f20*/  IMAD.U32 R25, R4.reuse, 0x10000, RZ ;  /* 0x0001000004197824 */ /* 0x040fe400078e00ff */
[-C--:B------:R-:W-:Y:S01]  /*7f30*/  FMUL.FTZ R34, R37, R30.reuse ;  /* 0x0000001e25227220 */ /* 0x080fe20000410000 */
[C---:B------:R-:W-:Y:S01]  /*7f40*/  FMUL.FTZ R30, R35.reuse, R30 ;  /* 0x0000001e231e7220 */ /* 0x040fe20000410000 */
[----:B------:R-:W-:Y:S01]  /*7f50*/  LOP3.LUT R4, R4, 0xffff0000, RZ, 0xc0, !PT ;  /* 0xffff000004047812 */ /* 0x000fe200078ec0ff */
[-C--:B------:R-:W-:Y:S01]  /*7f60*/  FMUL.FTZ R21, R38, R8.reuse ;  /* 0x0000000826157220 */ /* 0x080fe20000410000 */
[-C--:B------:R-:W-:Y:S01]  /*7f70*/  FFMA.FTZ R34, R35, R25.reuse, -R34 ;  /* 0x0000001923227223 */ /* 0x080fe20000010822 */
[----:B------:R-:W-:Y:S01]  /*7f80*/  FFMA.FTZ R30, R37, R25, R30 ;  /* 0x00000019251e7223 */ /* 0x000fe2000001001e */
[----:B------:R-:W-:Y:S01]  /*7f90*/  FMUL.FTZ R25, R12, R8 ;  /* 0x000000080c197220 */ /* 0x000fe20000410000 */
[----:B------:R-:W-:Y:S01]  /*7fa0*/  IMAD.U32 R32, R10, 0x10000, RZ ;  /* 0x000100000a207824 */ /* 0x000fe200078e00ff */
[----:B0-----:R-:W-:Y:S01]  /*7fb0*/  SHF.L.U32 R27, R6, 0x10, RZ ;  /* 0x00000010061b7819 */ /* 0x001fe200000006ff */
[-C--:B------:R-:W-:Y:S01]  /*7fc0*/  FFMA.FTZ R21, R12, R4.reuse, -R21 ;  /* 0x000000040c157223 */ /* 0x080fe20000010815 */
[----:B------:R-:W-:Y:S01]  /*7fd0*/  FFMA.FTZ R25, R38, R4, R25 ;  /* 0x0000000426197223 */ /* 0x000fe20000010019 */
[----:B------:R-:W-:Y:S01]  /*7fe0*/  LOP3.LUT R10, R10, 0xffff0000, RZ, 0xc0, !PT ;  /* 0xffff00000a0a7812 */ /* 0x000fe200078ec0ff */
[----:B------:R-:W-:-:S02]  /*7ff0*/  IMAD.U32 R37, R3, 0x10000, RZ ;  /* 0x0001000003257824 */ /* 0x000fc400078e00ff */
[-C--:B------:R-:W-:Y:S01]  /*8000*/  FMUL.FTZ R4, R41, R32.reuse ;  /* 0x0000002029047220 */ /* 0x080fe20000410000 */
[----:B------:R-:W-:Y:S02]  /*8010*/  LOP3.LUT R8, R3, 0xffff0000, RZ, 0xc0, !PT ;  /* 0xffff000003087812 */ /* 0x000fe400078ec0ff */
[----:B------:R-:W-:Y:S01]  /*8020*/  LOP3.LUT R6, R6, 0xffff0000, RZ, 0xc0, !PT ;  /* 0xffff000006067812 */ /* 0x000fe200078ec0ff */
[C---:B------:R-:W-:Y:S01]  /*8030*/  FMUL.FTZ R32, R37.reuse, R32 ;  /* 0x0000002025207220 */ /* 0x040fe20000410000 */
[----:B------:R-:W-:Y:S01]  /*8040*/  FFMA.FTZ R3, R37, R27, -R4 ;  /* 0x0000001b25037223 */ /* 0x000fe20000010804 */
[-C--:B------:R-:W-:Y:S01]  /*8050*/  FMUL.FTZ R37, R20, R10.reuse ;  /* 0x0000000a14257220 */ /* 0x080fe20000410000 */
[----:B------:R-:W-:Y:S02]  /*8060*/  IMAD.U32 R33, R11, 0x10000, RZ ;  /* 0x000100000b217824 */ /* 0x000fe400078e00ff */
[----:B------:R-:W-:Y:S01]  /*8070*/  FMUL.FTZ R39, R8, R10 ;  /* 0x0000000a08277220 */ /* 0x000fe20000410000 */
[----:B------:R-:W-:-:S02]  /*8080*/  IMAD.U32 R12, R0, 0x10000, RZ ;  /* 0x00010000000c7824 */ /* 0x000fc400078e00ff */
[----:B------:R-:W-:Y:S01]  /*8090*/  FFMA.FTZ R10, R41, R27, R32 ;  /* 0x0000001b290a7223 */ /* 0x000fe20000010020 */
[C---:B------:R-:W-:Y:S02]  /*80a0*/  IMAD.U32 R31, R9.reuse, 0x10000, RZ ;  /* 0x00010000091f7824 */ /* 0x040fe400078e00ff */
[----:B------:R-:W-:Y:S01]  /*80b0*/  FFMA.FTZ R8, R8, R6, -R37 ;  /* 0x0000000608087223 */ /* 0x000fe20000010825 */
[----:B------:R-:W-:Y:S01]  /*80c0*/  LOP3.LUT R9, R9, 0xffff0000, RZ, 0xc0, !PT ;  /* 0xffff000009097812 */ /* 0x000fe200078ec0ff */
[----:B------:R-:W-:Y:S01]  /*80d0*/  IMAD.U32 R4, R15, 0x10000, RZ ;  /* 0x000100000f047824 */ /* 0x000fe200078e00ff */
[----:B------:R-:W-:Y:S01]  /*80e0*/  LOP3.LUT R11, R11, 0xffff0000, RZ, 0xc0, !PT ;  /* 0xffff00000b0b7812 */ /* 0x000fe200078ec0ff */
[----:B------:R-:W-:Y:S01]  /*80f0*/  IMAD.U32 R28, R7, 0x10000, RZ ;  /* 0x00010000071c7824 */ /* 0x000fe200078e00ff */
[----:B------:R-:W-:Y:S01]  /*8100*/  LOP3.LUT R37, R14, 0xffff0000, RZ, 0xc0, !PT ;  /* 0xffff00000e257812 */ /* 0x000fe200078ec0ff */
[----:B------:R-:W-:Y:S01]  /*8110*/  FMUL.FTZ R27, R12, R33 ;  /* 0x000000210c1b7220 */ /* 0x000fe20000410000 */
[----:B------:R-:W-:-:S02]  /*8120*/  LOP3.LUT R41, R0, 0xffff0000, RZ, 0xc0, !PT ;  /* 0xffff000000297812 */ /* 0x000fc400078ec0ff */
[----:B------:R-:W-:Y:S01]  /*8130*/  LOP3.LUT R15, R15, 0xffff0000, RZ, 0xc0, !PT ;  /* 0xffff00000f0f7812 */ /* 0x000fe200078ec0ff */
[C---:B------:R-:W-:Y:S01]  /*8140*/  IMAD.U32 R26, R5.reuse, 0x10000, RZ ;  /* 0x00010000051a7824 */ /* 0x040fe200078e00ff */
[----:B------:R-:W-:Y:S01]  /*8150*/  LOP3.LUT R5, R5, 0xffff0000, RZ, 0xc0, !PT ;  /* 0xffff000005057812 */ /* 0x000fe200078ec0ff */
[----:B------:R-:W-:Y:S01]  /*8160*/  FFMA.FTZ R39, R20, R6, R39 ;  /* 0x0000000614277223 */ /* 0x000fe20000010027 */
[----:B------:R-:W-:Y:S01]  /*8170*/  LOP3.LUT R7, R7, 0xffff0000, RZ, 0xc0, !PT ;  /* 0xffff000007077812 */ /* 0x000fe200078ec0ff */
[----:B------:R-:W-:Y:S01]  /*8180*/  FMUL.FTZ R35, R40, R31 ;  /* 0x0000001f28237220 */ /* 0x000fe20000410000 */
[C---:B------:R-:W-:Y:S01]  /*8190*/  FMUL.FTZ R33, R4.reuse, R33 ;  /* 0x0000002104217220 */ /* 0x040fe20000410000 */
[----:B------:R-:W-:Y:S01]  /*81a0*/  FFMA.FTZ R27, R4, R28, -R27 ;  /* 0x0000001c041b7223 */ /* 0x000fe2000001081b */
[----:B------:R-:W-:Y:S01]  /*81b0*/  FMUL.FTZ R0, R37, R9 ;  /* 0x0000000925007220 */ /* 0x000fe20000410000 */
[----:B------:R-:W-:Y:S01]  /*81c0*/  FMUL.FTZ R6, R41, R11 ;  /* 0x0000000b29067220 */ /* 0x000fe20000410000 */
[C---:B------:R-:W-:Y:S01]  /*81d0*/  FMUL.FTZ R31, R36.reuse, R31 ;  /* 0x0000001f241f7220 */ /* 0x040fe20000410000 */
[----:B------:R-:W-:Y:S01]  /*81e0*/  FMUL.FTZ R4, R13, R9 ;  /* 0x000000090d047220 */ /* 0x000fe20000410000 */
[----:B------:R-:W-:Y:S01]  /*81f0*/  FMUL.FTZ R20, R15, R11 ;  /* 0x0000000b0f147220 */ /* 0x000fe20000410000 */
[----:B------:R-:W-:Y:S01]  /*8200*/  FFMA.FTZ R35, R36, R26, -R35 ;  /* 0x0000001a24237223 */ /* 0x000fe20000010823 */
[----:B------:R-:W-:Y:S01]  /*8210*/  FFMA.FTZ R33, R12, R28, R33 ;  /* 0x0000001c0c217223 */ /* 0x000fe20000010021 */
        /* <DEDUP_REMOVED lines=13> */
[----:B------:R2:W-:Y:S04]  /*82f0*/  STS.128 [R42+0x8400], R4 ;  /* 0x008400042a007388 */ /* 0x0005e80000000c00 */
[----:B------:R2:W-:Y:S02]  /*8300*/  STS.128 [R24+0x8400], R8 ;  /* 0x0084000818007388 */ /* 0x0005e40000000c00 */
.L_x_13281:
[----:B------:R-:W-:Y:S05]  /*8310*/  BSYNC B0 ;  /* 0x0000000000007941 */ /* 0x000fea0003800000 */
.L_x_13270:
[----:B------:R-:W-:Y:S01]  /*8320*/  @!PT LDS RZ, [RZ] ;  /* 0x00000000fffff984 */ /* 0x000fe20000000800 */
[----:B------:R-:W-:Y:S01]  /*8330*/  @!PT LDS RZ, [RZ] ;  /* 0x00000000fffff984 */ /* 0x000fe20000000800 */
[----:B------:R-:W-:Y:S01]  /*8340*/  @!PT LDS RZ, [RZ] ;  /* 0x00000000fffff984 */ /* 0x000fe20000000800 */
[----:B------:R-:W-:Y:S01]  /*8350*/  @!PT LDS RZ, [RZ] ;  /* 0x00000000fffff984 */ /* 0x000fe20000000800 */
[----:B------:R4:W-:Y:S06]  /*8360*/  MEMBAR.ALL.CTA ;  /* 0x0000000000007992 */ /* 0x0009ec0000008000 */
[----:B----4-:R-:W4:Y:S01]  /*8370*/  FENCE.VIEW.ASYNC.S ;  /* 0x00000000000073c6 */ /* 0x010f220000000000 */
[----:B------:R-:W-:Y:S05]  /*8380*/  WARPSYNC.ALL ;  /* 0x0000000000007948 */ /* 0x000fea0003800000 */
[----:B----4-:R-:W-:Y:S06]  /*8390*/  BAR.SYNC.DEFER_BLOCKING 0xd, 0x180 ;  /* 0x0346000000007b1d */ /* 0x010fec0000010000 */
.L_x_13267:
[----:B---3--:R-:W-:-:S05]  /*83a0*/  IMAD.U32 R0, RZ, RZ, UR39 ;  /* 0x00000027ff007e24 */ /* 0x008fca000f8e00ff */
[----:B------:R-:W-:-:S13]  /*83b0*/  ISETP.NE.AND P0, PT, R0, 0x3, PT ;  /* 0x000000030000780c */ /* 0x000fda0003f05270 */
[----:B------:R-:W-:Y:S05]  /*83c0*/  @!P0 BRA `(.L_x_13291) ;  /* 0x0000000000048947 */ /* 0x000fea0003800000 */
[----:B------:R-:W-:Y:S01]  /*83d0*/  BPT.TRAP 0x1 ;  /* 0x000000040000795c */ /* 0x000fe20000300000 */
.L_x_13291:
[----:B0-2---:R-:W-:Y:S01]  /*83e0*/  IMAD R3, R155, 0x8, R18 ;  /* 0x000000089b037824 */ /* 0x005fe200078e0212 */
[----:B-1----:R-:W-:-:S04]  /*83f0*/  SHF.L.U32 R4, R157, 0x1f, RZ ;  /* 0x0000001f9d047819 */ /* 0x002fc800000006ff */
[----:B------:R0:W1:Y:S01]  /*8400*/  SYNCS.PHASECHK.TRANS64.TRYWAIT P1, [R3+URZ+0x16830], R4 ;  /* 0x01683004030075a7 */ /* 0x000062000802017f */
[----:B------:R-:W-:Y:S05]  /*8410*/  @!P0 BRA `(.L_x_13292) ;  /* 0x0000000000048947 */ /* 0x000fea0003800000 */
[----:B------:R-:W-:Y:S01]  /*8420*/  BPT.TRAP 0x1 ;  /* 0x000000040000795c */ /* 0x000fe20000300000 */
.L_x_13292:
[----:B------:R-:W-:Y:S01]  /*8430*/  VIADD R0, R18, 0xe400 ;  /* 0x0000e40012007836 */ /* 0x000fe20000000000 */
[----:B------:R-:W-:Y:S01]  /*8440*/  LOP3.LUT R14, R29, 0x10000, RZ, 0xfc, !PT ;  /* 0x000100001d0e7812 */ /* 0x000fe200078efcff */
[----:B------:R-:W-:-:S03]  /*8450*/  IMAD.MOV.U32 R15, RZ, RZ, 0x40000040 ;  /* 0x40000040ff0f7424 */ /* 0x000fc600078e00ff */
[----:B------:R-:W-:-:S04]  /*8460*/  SHF.R.U32.HI R0, RZ, 0x4, R0 ;  /* 0x00000004ff007819 */ /* 0x000fc80000011600 */
[----:B------:R-:W-:-:S04]  /*8470*/  LOP3.LUT R0, R0, 0x3fff, RZ, 0xc0, !PT ;  /* 0x00003fff00007812 */ /* 0x000fc800078ec0ff */
[----:B------:R-:W-:Y:S01]  /*8480*/  LOP3.LUT R13, R0, 0x10000, RZ, 0xfc, !PT ;  /* 0x00010000000d7812 */ /* 0x000fe200078efcff */
[----:B-1----:R-:W-:Y:S06]  /*8490*/  @P1 BRA `(.L_x_13293) ;  /* 0x0000000000081947 */ /* 0x002fec0003800000 */
[----:B------:R-:W1:Y:S02]  /*84a0*/  SYNCS.PHASECHK.TRANS64.TRYWAIT P1, [R3+URZ+0x16830], R4 ;  /* 0x01683004030075a7 */ /* 0x000e64000802017f */
[----:B-1----:R-:W-:Y:S05]  /*84b0*/  @!P1 BRA `(.L_x_13294) ;  /* 0x000000d400d09947 */ /* 0x002fea0003800000 */
.L_x_13293:
[----:B------:R-:W-:Y:S01]  /*84c0*/  IMAD.MOV.U32 R5, RZ, RZ, 0x40000040 ;  /* 0x40000040ff057424 */ /* 0x000fe200078e00ff */
[----:B01----:R-:W-:Y:S01]  /*84d0*/  LEA R4, R155, R13, 0xa ;  /* 0x0000000d9b047211 */ /* 0x003fe200078e50ff */
[----:B------:R-:W-:Y:S05]  /*84e0*/  WARPSYNC.ALL ;  /* 0x0000000000007948 */ /* 0x000fea0003800000 */
[C---:B------:R-:W-:Y:S01]  /*84f0*/  R2UR UR4, R14.reuse ;  /* 0x000000000e0472ca */ /* 0x040fe200000e0000 */
[----:B-----5:R-:W-:Y:S01]  /*8500*/  WARPGROUP.ARRIVE ;  /* 0x00000000000079c5 */ /* 0x020fe20000000000 */
[----:B------:R-:W-:Y:S01]  /*8510*/  R2UR UR5, R15 ;  /* 0x000000000f0572ca */ /* 0x000fe200000e0000 */
[----:B------:R-:W-:Y:S01]  /*8520*/  VIADD R10, R14, 0x2 ;  /* 0x000000020e0a7836 */ /* 0x000fe20000000000 */
[C---:B------:R-:W-:Y:S01]  /*8530*/  R2UR UR6, R4.reuse ;  /* 0x00000000040672ca */ /* 0x040fe200000e0000 */
[----:B------:R-:W-:Y:S01]  /*8540*/  VIADD R6, R4, 0x2 ;  /* 0x0000000204067836 */ /* 0x000fe20000000000 */
[----:B------:R-:W-:Y:S01]  /*8550*/  R2UR UR7, R5 ;  /* 0x00000000050772ca */ /* 0x000fe200000e0000 */
[----:B------:R-:W-:-:S02]  /*8560*/  IMAD.MOV.U32 R11, RZ, RZ, 0x40000040 ;  /* 0x40000040ff0b7424 */ /* 0x000fc400078e00ff */
[----:B------:R-:W-:Y:S02]  /*8570*/  IMAD.MOV.U32 R7, RZ, RZ, 0x40000040 ;  /* 0x40000040ff077424 */ /* 0x000fe400078e00ff */
[C---:B------:R-:W-:Y:S01]  /*8580*/  VIADD R8, R14.reuse, 0x4 ;  /* 0x000000040e087836 */ /* 0x040fe20000000000 */
[----:B------:R0:W-:Y:S01]  /*8590*/  STL.64 [R1+0x10], R10 ;  /* 0x0000100a01007387 */ /* 0x0001e20000100a00 */
[----:B------:R-:W-:Y:S02]  /*85a0*/  IMAD.MOV.U32 R9, RZ, RZ, 0x40000040 ;  /* 0x40000040ff097424 */ /* 0x000fe400078e00ff */
[----:B------:R-:W-:Y:S02]  /*85b0*/  VIADD R20, R14, 0x6 ;  /* 0x000000060e147836 */ /* 0x000fe40000000000 */
[----:B------:R-:W-:Y:S01]  /*85c0*/  IMAD.MOV.U32 R21, RZ, RZ, 0x40000040 ;  /* 0x40000040ff157424 */ /* 0x000fe200078e00ff */
[----:B------:R0:W-:Y:S01]  /*85d0*/  STL.64 [R1+0x8], R8 ;  /* 0x0000080801007387 */ /* 0x0001e20000100a00 */
[----:B------:R-:W-:Y:S01]  /*85e0*/  HGMMA.64x128x16.F32.BF16 R24, gdesc[UR4], RZ, !UPT, gsb0 ;  /* 0x01e00000041879f0 */ /* 0x000fe2000c0018ff */
[----:B------:R-:W-:Y:S01]  /*85f0*/  R2UR UR4, R10 ;  /* 0x000000000a0472ca */ /* 0x000fe200000e0000 */
[----:B------:R-:W-:Y:S01]  /*8600*/  IMAD.MOV.U32 R5, RZ, RZ, 0x40000040 ;  /* 0x40000040ff057424 */ /* 0x000fe200078e00ff */
[----:B------:R-:W-:Y:S01]  /*8610*/  R2UR UR5, R11 ;  /* 0x000000000b0572ca */ /* 0x000fe200000e0000 */
[----:B------:R-:W-:Y:S01]  /*8620*/  IMAD.MOV.U32 R119, RZ, RZ, RZ ;  /* 0x000000ffff777224 */ /* 0x000fe200078e00ff */
[----:B------:R-:W-:Y:S01]  /*8630*/  R2UR UR6, R6 ;  /* 0x00000000060672ca */ /* 0x000fe200000e0000 */
[C---:B------:R-:W-:Y:S01]  /*8640*/  VIADD R6, R4.reuse, 0x4 ;  /* 0x0000000404067836 */ /* 0x040fe20000000000 */
[----:B------:R-:W-:Y:S01]  /*8650*/  R2UR UR7, R7 ;  /* 0x00000000070772ca */ /* 0x000fe200000e0000 */
[----:B------:R-:W-:Y:S01]  /*8660*/  VIADD R4, R4, 0x6 ;  /* 0x0000000604047836 */ /* 0x000fe20000000000 */
[----:B------:R-:W-:Y:S01]  /*8670*/  MOV R7, 0x40000040 ;  /* 0x4000004000077802 */ /* 0x000fe20000000f00 */
[----:B------:R-:W-:-:S02]  /*8680*/  WARPGROUP.DEPBAR.LE gsb0, 0x0 ;  /* 0x00008000000079c5 */ /* 0x000fc40000010000 */
[----:B------:R-:W-:-:S08]  /*8690*/  WARPGROUP.ARRIVE ;  /* 0x00000000000079c5 */ /* 0x000fd00000000000 */
        /* <DEDUP_REMOVED lines=16> */
[----:B0-----:R-:W-:Y:S05]  /*87a0*/  @!P0 BRA `(.L_x_13295) ;  /* 0x0000000000048947 */ /* 0x001fea0003800000 */
[----:B------:R-:W-:Y:S01]  /*87b0*/  BPT.TRAP 0x1 ;  /* 0x000000040000795c */ /* 0x000fe20000300000 */
.L_x_13295:
[----:B------:R-:W2:Y:S04]  /*87c0*/  LDL R4, [R1+0x5c] ;  /* 0x00005c0001047983 */ /* 0x000ea80000100800 */
[----:B------:R-:W3:Y:S01]  /*87d0*/  LDL R0, [R1+0x48] ;  /* 0x0000480001007983 */ /* 0x000ee20000100800 */
[----:B------:R-:W-:Y:S01]  /*87e0*/  P2R R5, PR, RZ, 0x1 ;  /* 0x00000001ff057803 */ /* 0x000fe20000000000 */
[----:B------:R-:W-:Y:S01]  /*87f0*/  ULDC UR4, c[0x0][0x988] ;  /* 0x0002620000047ab9 */ /* 0x000fe20000000800 */
[----:B------:R-:W-:Y:S01]  /*8800*/  VIADD R3, R3, 0x16840 ;  /* 0x0001684003037836 */ /* 0x000fe20000000000 */
[----:B------:R-:W-:Y:S01]  /*8810*/  ULDC UR5, c[0x0][0x988] ;  /* 0x0002620000057ab9 */ /* 0x000fe20000000800 */
[-C--:B------:R-:W-:Y:S01]  /*8820*/  MOV R118, R119.reuse ;  /* 0x0000007700767202 */ /* 0x080fe20000000f00 */
[--C-:B------:R-:W-:Y:S01]  /*8830*/  IMAD.MOV.U32 R117, RZ, RZ, R119.reuse ;  /* 0x000000ffff757224 */ /* 0x100fe200078e0077 */
        /* <DEDUP_REMOVED lines=27> */
[----:B------:R-:W-:Y:S02]  /*89f0*/  IMAD.MOV.U32 R89, RZ, RZ, R119 ;  /* 0x000000ffff597224 */ /* 0x000fe400078e0077 */
        /* <DEDUP_REMOVED lines=121> */
[----:B------:R-:W-:-:S02]  /*9190*/  P2R R11, PR, RZ, 0x2 ;  /* 0x00000002ff0b7803 */ /* 0x000fc40000000000 */
[C---:B------:R-:W-:Y:S01]  /*91a0*/  ISETP.GT.AND P1, PT, R4.reuse, 0x59, PT ;  /* 0x000000590400780c */ /* 0x040fe20003f24270 */
[----:B------:R-:W0:Y:S01]  /*91b0*/  SHFL.BFLY PT, R0, R7, 0x2, 0x1f ;  /* 0x0c401f0007007f89 */ /* 0x000e2200000e0000 */
[----:B------:R-:W-:Y:S02]  /*91c0*/  ISETP.GT.AND P0, PT, R4, 0x60, PT ;  /* 0x000000600400780c */ /* 0x000fe40003f04270 */
[----:B------:R-:W-:Y:S02]  /*91d0*/  FSEL R71, R71, -INF , P1 ;  /* 0xff80000047477808 */ /* 0x000fe40000800000 */
[----:B------:R-:W-:Y:S02]  /*91e0*/  ISETP.NE.AND P1, PT, R11, RZ, PT ;  /* 0x000000ff0b00720c */ /* 0x000fe40003f25270 */
[----:B------:R-:W-:Y:S02]  /*91f0*/  P2R R10, PR, RZ, 0x4 ;  /* 0x00000004ff0a7803 */ /* 0x000fe40000000000 */
[----:B------:R-:W-:-:S02]  /*9200*/  FSEL R74, R74, -INF , P0 ;  /* 0xff8000004a4a7808 */ /* 0x000fc40000000000 */
[----:B------:R-:W-:Y:S02]  /*9210*/  ISETP.NE.AND P0, PT, R12, RZ, PT ;  /* 0x000000ff0c00720c */ /* 0x000fe40003f05270 */
[----:B------:R-:W-:Y:S02]  /*9220*/  FSEL R78, R78, -INF , P1 ;  /* 0xff8000004e4e7808 */ /* 0x000fe40000800000 */
[----:B------:R-:W-:Y:S02]  /*9230*/  FSEL R75, R75, -INF , P0 ;  /* 0xff8000004b4b7808 */ /* 0x000fe40000000000 */
[----:B------:R-:W-:Y:S02]  /*9240*/  ISETP.NE.AND P0, PT, R5, RZ, PT ;  /* 0x000000ff0500720c */ /* 0x000fe40003f05270 */
[----:B------:R-:W-:Y:S02]  /*9250*/  FSEL R82, R82, -INF , P3 ;  /* 0xff80000052527808 */ /* 0x000fe40001800000 */
[----:B------:R-:W-:-:S02]  /*9260*/  FSEL R83, R83, -INF , P4 ;  /* 0xff80000053537808 */ /* 0x000fc40002000000 */
[----:B------:R-:W-:Y:S02]  /*9270*/  FSEL R86, R86, -INF , P5 ;  /* 0xff80000056567808 */ /* 0x000fe40002800000 */
[----:B0-----:R-:W-:Y:S02]  /*9280*/  FMNMX.FTZ R8, R7, R0, !PT ;  /* 0x0000000007087209 */ /* 0x001fe40007810000 */
[----:B------:R-:W-:-:S03]  /*9290*/  FSEL R87, R87, -INF , P6 ;  /* 0xff80000057577808 */ /* 0x000fc60003000000 */
[----:B------:R-:W0:Y:S02]  /*92a0*/  SHFL.BFLY PT, R9, R8, 0x1, 0x1f ;  /* 0x0c201f0008097f89 */ /* 0x000e2400000e0000 */
[----:B0-----:R-:W-:Y:S02]  /*92b0*/  FMNMX.FTZ R0, R8, R9, !PT ;  /* 0x0000000908007209 */ /* 0x001fe40007810000 */
[----:B------:R-:W-:Y:S02]  /*92c0*/  FMNMX.FTZ R9, R26, R27, !PT ;  /* 0x0000001b1a097209 */ /* 0x000fe40007810000 */
[C---:B------:R-:W-:Y:S01]  /*92d0*/  FSETP.NEU.FTZ.AND P2, PT, R0.reuse, -INF , PT ;  /* 0xff8000000000780b */ /* 0x040fe20003f5d000 */
[----:B------:R-:W-:Y:S01]  /*92e0*/  FMUL.FTZ R6, R0, UR4 ;  /* 0x0000000400067c20 */ /* 0x000fe20008410000 */
[----:B------:R-:W-:-:S04]  /*92f0*/  FMNMX.FTZ R4, R30, R9, !PT ;  /* 0x000000091e047209 */ /* 0x000fc80007810000 */
[----:B------:R-:W-:Y:S02]  /*9300*/  FMNMX.FTZ R9, R31, R4, !PT ;  /* 0x000000041f097209 */ /* 0x000fe40007810000 */
[----:B------:R-:W-:Y:S02]  /*9310*/  FSEL R6, R6, RZ, P2 ;  /* 0x000000ff06067208 */ /* 0x000fe40001000000 */
[----:B------:R-:W-:Y:S02]  /*9320*/  FMNMX.FTZ R4, R34, R9, !PT ;  /* 0x0000000922047209 */ /* 0x000fe40007810000 */
[----:B------:R-:W-:Y:S01]  /*9330*/  ISETP.NE.AND P2, PT, R10, RZ, PT ;  /* 0x000000ff0a00720c */ /* 0x000fe20003f45270 */
[--C-:B------:R-:W-:Y:S01]  /*9340*/  FFMA.FTZ R5, R25, UR4, -R6.reuse ;  /* 0x0000000419057c23 */ /* 0x100fe20008010806 */
[----:B------:R-:W-:Y:S01]  /*9350*/  FMNMX.FTZ R11, R35, R4, !PT ;  /* 0x00000004230b7209 */ /* 0x000fe20007810000 */
[--C-:B------:R-:W-:Y:S01]  /*9360*/  FFMA.FTZ R7, R29, UR4, -R6.reuse ;  /* 0x000000041d077c23 */ /* 0x100fe20008010806 */
[--C-:B------:R-:W-:Y:S01]  /*9370*/  FFMA.FTZ R9, R33, UR4, -R6.reuse ;  /* 0x0000000421097c23 */ /* 0x100fe20008010806 */
[----:B------:R-:W-:Y:S01]  /*9380*/  FSEL R79, R79, -INF , P2 ;  /* 0xff8000004f4f7808 */ /* 0x000fe20001000000 */
        /* <DEDUP_REMOVED lines=19> */
[----:B------:R-:W1:Y:S01]  /*94c0*/  MUFU.EX2 R150, R150 ;  /* 0x0000009600967308 */ /* 0x000e620000000800 */
[--C-:B------:R-:W-:Y:S01]  /*94d0*/  FFMA.FTZ R138, R68, UR4, -R6.reuse ;  /* 0x00000004448a7c23 */ /* 0x100fe20008010806 */
[----:B------:R-:W-:Y:S01]  /*94e0*/  FMNMX.FTZ R25, R47, R4, !PT ;  /* 0x000000042f197209 */ /* 0x000fe20007810000 */
[--C-:B------:R-:W-:Y:S01]  /*94f0*/  FFMA.FTZ R140, R72, UR4, -R6.reuse ;  /* 0x00000004488c7c23 */ /* 0x100fe20008010806 */
[--C-:B------:R-:W-:Y:S01]  /*9500*/  FFMA.FTZ R142, R76, UR4, -R6.reuse ;  /* 0x000000044c8e7c23 */ /* 0x100fe20008010806 */
[--C-:B------:R-:W-:Y:S01]  /*9510*/  FFMA.FTZ R144, R80, UR4, -R6.reuse ;  /* 0x0000000450907c23 */ /* 0x100fe20008010806 */
[----:B------:R-:W-:Y:S01]  /*9520*/  FMNMX.FTZ R4, R50, R25, !PT ;  /* 0x0000001932047209 */ /* 0x000fe20007810000 */
[--C-:B------:R-:W-:Y:S01]  /*9530*/  FFMA.FTZ R25, R41, UR4, -R6.reuse ;  /* 0x0000000429197c23 */ /* 0x100fe20008010806 */
[----:B------:R-:W2:Y:S01]  /*9540*/  MUFU.EX2 R7, R7 ;  /* 0x0000000700077308 */ /* 0x000ea20000000800 */
[--C-:B------:R-:W-:Y:S01]  /*9550*/  FFMA.FTZ R81, R81, UR4, -R6.reuse ;  /* 0x0000000451517c23 */ /* 0x100fe20008010806 */
[----:B------:R-:W-:Y:S01]  /*9560*/  FMNMX.FTZ R29, R51, R4, !PT ;  /* 0x00000004331d7209 */ /* 0x000fe20007810000 */
[----:B------:R-:W-:Y:S01]  /*9570*/  FFMA.FTZ R146, R84, UR4, -R6 ;  /* 0x0000000454927c23 */ /* 0x000fe20008010806 */
[----:B------:R-:W-:-:S02]  /*9580*/  IMAD.U32 R44, RZ, RZ, UR38 ;  /* 0x00000026ff2c7e24 */ /* 0x000fc4000f8e00ff */
[----:B------:R-:W-:Y:S02]  /*9590*/  FMNMX.FTZ R4, R54, R29, !PT ;  /* 0x0000001d36047209 */ /* 0x000fe40007810000 */
[----:B------:R-:W3:Y:S01]  /*95a0*/  MUFU.EX2 R120, R120 ;  /* 0x0000007800787308 */ /* 0x000ee20000000800 */
[----:B------:R-:W-:Y:S02]  /*95b0*/  PRMT R3, R44, 0x654, R3 ;  /* 0x000006542c037816 */ /* 0x000fe40000000003 */
[----:B------:R-:W-:Y:S02]  /*95c0*/  FMNMX.FTZ R29, R55, R4, !PT ;  /* 0x00000004371d7209 */ /* 0x000fe40007810000 */
[----:B------:R4:W-:Y:S02]  /*95d0*/  SYNCS.ARRIVE.TRANS64.RED.A1T0 RZ, [R3+URZ], RZ ;  /* 0x000000ff03ff79a7 */ /* 0x0009e4000810043f */
[----:B------:R-:W-:Y:S01]  /*95e0*/  FMNMX.FTZ R4, R58, R29, !PT ;  /* 0x0000001d3a047209 */ /* 0x000fe20007810000 */
[----:B------:R-:W-:Y:S01]  /*95f0*/  FFMA.FTZ R29, R45, UR4, -R6 ;  /* 0x000000042d1d7c23 */ /* 0x000fe20008010806 */
[----:B------:R-:W5:Y:S02]  /*9600*/  MUFU.EX2 R9, R9 ;  /* 0x0000000900097308 */ /* 0x000f640000000800 */
[----:B------:R-:W-:-:S04]  /*9610*/  FMNMX.FTZ R33, R59, R4, !PT ;  /* 0x000000043b217209 */ /* 0x000fc80007810000 */
[----:B------:R-:W-:Y:S02]  /*9620*/  FMNMX.FTZ R4, R62, R33, !PT ;  /* 0x000000213e047209 */ /* 0x000fe40007810000 */
[----:B------:R-:W4:Y:S02]  /*9630*/  MUFU.EX2 R122, R122 ;  /* 0x0000007a007a7308 */ /* 0x000f240000000800 */
[----:B------:R-:W-:-:S04]  /*9640*/  FMNMX.FTZ R33, R63, R4, !PT ;  /* 0x000000043f217209 */ /* 0x000fc80007810000 */
[----:B------:R-:W-:Y:S01]  /*9650*/  FMNMX.FTZ R4, R66, R33, !PT ;  /* 0x0000002142047209 */ /* 0x000fe20007810000 */
[--C-:B------:R-:W-:Y:S01]  /*9660*/  FFMA.FTZ R33, R49, UR4, -R6.reuse ;  /* 0x0000000431217c23 */ /* 0x100fe20008010806 */
[----:B------:R-:W-:Y:S01]  /*9670*/  FFMA.FTZ R49, R65, UR4, -R6 ;  /* 0x0000000441317c23 */ /* 0x000fe20008010806 */
[----:B------:R-:W4:Y:S01]  /*9680*/  MUFU.EX2 R11, R11 ;  /* 0x0000000b000b7308 */ /* 0x000f220000000800 */
[----:B------:R-:W-:-:S04]  /*9690*/  FMNMX.FTZ R37, R67, R4, !PT ;  /* 0x0000000443257209 */ /* 0x000fc80007810000 */
[----:B------:R-:W-:-:S03]  /*96a0*/  FMNMX.FTZ R4, R70, R37, !PT ;  /* 0x0000002546047209 */ /* 0x000fc60007810000 */
[----:B------:R-:W-:Y:S01]  /*96b0*/  MUFU.EX2 R124, R124 ;  /* 0x0000007c007c7308 */ /* 0x000fe20000000800 */
[----:B------:R-:W-:-:S04]  /*96c0*/  FMNMX.FTZ R37, R71, R4, !PT ;  /* 0x0000000447257209 */ /* 0x000fc80007810000 */
[----:B------:R-:W-:Y:S01]  /*96d0*/  FMNMX.FTZ R4, R74, R37, !PT ;  /* 0x000000254a047209 */ /* 0x000fe20007810000 */
[--C-:B------:R-:W-:Y:S01]  /*96e0*/  FFMA.FTZ R37, R53, UR4, -R6.reuse ;  /* 0x0000000435257c23 */ /* 0x100fe20008010806 */
[--C-:B------:R-:W-:Y:S01]  /*96f0*/  FFMA.FTZ R53, R69, UR4, -R6.reuse ;  /* 0x0000000445357c23 */ /* 0x100fe20008010806 */
[----:B------:R-:W-:Y:S01]  /*9700*/  FFMA.FTZ R69, R85, UR4, -R6 ;  /* 0x0000000455457c23 */ /* 0x000fe20008010806 */
        /* <DEDUP_REMOVED lines=9> */
[----:B------:R-:W-:Y:S01]  /*97a0*/  FMNMX.FTZ R4, R86, R45, !PT ;  /* 0x0000002d56047209 */ /* 0x000fe20007810000 */
[--C-:B------:R-:W-:Y:S01]  /*97b0*/  FFMA.FTZ R45, R61, UR4, -R6.reuse ;  /* 0x000000043d2d7c23 */ /* 0x100fe20008010806 */
[--C-:B------:R-:W-:Y:S02]  /*97c0*/  FFMA.FTZ R61, R77, UR4, -R6.reuse ;  /* 0x000000044d3d7c23 */ /* 0x100fe40008010806 */
[----:B------:R-:W-:Y:S01]  /*97d0*/  FMNMX.FTZ R4, R87, R4, !PT ;  /* 0x0000000457047209 */ /* 0x000fe20007810000 */
[----:B------:R-:W-:Y:S04]  /*97e0*/  MUFU.EX2 R128, R128 ;  /* 0x0000008000807308 */ /* 0x000fe80000000800 */
[----:B------:R-:W0:Y:S04]  /*97f0*/  SHFL.BFLY PT, R57, R4, 0x2, 0x1f ;  /* 0x0c401f0004397f89 */ /* 0x000e2800000e0000 */
[----:B------:R-:W-:Y:S08]  /*9800*/  MUFU.EX2 R33, R33 ;  /* 0x0000002100217308 */ /* 0x000ff00000000800 */
[----:B------:R-:W-:Y:S08]  /*9810*/  MUFU.EX2 R130, R130 ;  /* 0x0000008200827308 */ /* 0x000ff00000000800 */
[----:B------:R-:W-:Y:S01]  /*9820*/  MUFU.EX2 R37, R37 ;  /* 0x0000002500257308 */ /* 0x000fe20000000800 */
[----:B0-----:R-:W-:Y:S01]  /*9830*/  FMNMX.FTZ R8, R4, R57, !PT ;  /* 0x0000003904087209 */ /* 0x001fe20007810000 */
[----:B------:R-:W-:-:S06]  /*9840*/  FFMA.FTZ R57, R73, UR4, -R6 ;  /* 0x0000000449397c23 */ /* 0x000fcc0008010806 */
        /* <DEDUP_REMOVED lines=9> */
[----:B------:R-:W-:Y:S02]  /*98e0*/  FSEL R40, R40, RZ, P1 ;  /* 0x000000ff28287208 */ /* 0x000fe40000800000 */
[----:B------:R-:W-:Y:S01]  /*98f0*/  ISETP.GE.AND P1, PT, R88, 0x81, PT ;  /* 0x000000815800780c */ /* 0x000fe20003f26270 */
[----:B------:R-:W-:Y:S02]  /*9900*/  IMAD.MOV.U32 R88, RZ, RZ, R119 ;  /* 0x000000ffff587224 */ /* 0x000fe400078e0077 */
[--C-:B------:R-:W-:Y:S01]  /*9910*/  FFMA.FTZ R149, R26, UR4, -R40.reuse ;  /* 0x000000041a957c23 */ /* 0x100fe20008010828 */
[--C-:B------:R-:W-:Y:S01]  /*9920*/  FFMA.FTZ R6, R27, UR4, -R40.reuse ;  /* 0x000000041b067c23 */ /* 0x100fe20008010828 */
[--C-:B------:R-:W-:Y:S01]  /*9930*/  FFMA.FTZ R151, R30, UR4, -R40.reuse ;  /* 0x000000041e977c23 */ /* 0x100fe20008010828 */
[----:B------:R-:W-:Y:S01]  /*9940*/  FADD.FTZ R27, R148, R5 ;  /* 0x00000005941b7221 */ /* 0x000fe20000010000 */
[--C-:B------:R-:W-:Y:S01]  /*9950*/  FFMA.FTZ R8, R31, UR4, -R40.reuse ;  /* 0x000000041f087c23 */ /* 0x100fe20008010828 */
[--C-:B------:R-:W-:Y:S01]  /*9960*/  FFMA.FTZ R121, R34, UR4, -R40.reuse ;  /* 0x0000000422797c23 */ /* 0x100fe20008010828 */
[----:B------:R-:W-:Y:S01]  /*9970*/  MUFU.EX2 R149, R149 ;  /* 0x0000009500957308 */ /* 0x000fe20000000800 */
[----:B-1----:R-:W-:Y:S01]  /*9980*/  FADD.FTZ R32, R150, R27 ;  /* 0x0000001b96207221 */ /* 0x002fe20000010000 */
[--C-:B------:R-:W-:Y:S01]  /*9990*/  FFMA.FTZ R10, R35, UR4, -R40.reuse ;  /* 0x00000004230a7c23 */ /* 0x100fe20008010828 */
[--C-:B------:R-:W-:Y:S01]  /*99a0*/  FFMA.FTZ R123, R38, UR4, -R40.reuse ;  /* 0x00000004267b7c23 */ /* 0x100fe20008010828 */
[----:B------:R-:W-:Y:S01]  /*99b0*/  FFMA.FTZ R12, R39, UR4, -R40 ;  /* 0x00000004270c7c23 */ /* 0x000fe20008010828 */
[----:B--2---:R-:W-:Y:S01]  /*99c0*/  FADD.FTZ R27, R7, R32 ;  /* 0x00000020071b7221 */ /* 0x004fe20000010000 */
[--C-:B------:R-:W-:Y:S01]  /*99d0*/  FFMA.FTZ R125, R42, UR4, -R40.reuse ;  /* 0x000000042a7d7c23 */ /* 0x100fe20008010828 */
[--C-:B------:R-:W-:Y:S01]  /*99e0*/  FFMA.FTZ R24, R43, UR4, -R40.reuse ;  /* 0x000000042b187c23 */ /* 0x100fe20008010828 */
[----:B------:R-:W0:Y:S01]  /*99f0*/  MUFU.EX2 R6, R6 ;  /* 0x0000000600067308 */ /* 0x000e220000000800 */
[----:B---3--:R-:W-:Y:S01]  /*9a00*/  FADD.FTZ R34, R120, R27 ;  /* 0x0000001b78227221 */ /* 0x008fe20000010000 */
[--C-:B------:R-:W-:Y:S01]  /*9a10*/  FFMA.FTZ R127, R46, UR4, -R40.reuse ;  /* 0x000000042e7f7c23 */ /* 0x100fe20008010828 */
[--C-:B------:R-:W-:Y:S01]  /*9a20*/  FFMA.FTZ R26, R47, UR4, -R40.reuse ;  /* 0x000000042f1a7c23 */ /* 0x100fe20008010828 */
[----:B------:R-:W-:Y:S01]  /*9a30*/  FFMA.FTZ R129, R50, UR4, -R40 ;  /* 0x0000000432817c23 */ /* 0x000fe20008010828 */
[----:B-----5:R-:W-:Y:S01]  /*9a40*/  FADD.FTZ R27, R9, R34 ;  /* 0x00000022091b7221 */ /* 0x020fe20000010000 */
[--C-:B------:R-:W-:Y:S01]  /*9a50*/  FFMA.FTZ R28, R51, UR4, -R40.reuse ;  /* 0x00000004331c7c23 */ /* 0x100fe20008010828 */
[--C-:B------:R-:W-:Y:S01]  /*9a60*/  FFMA.FTZ R131, R54, UR4, -R40.reuse ;  /* 0x0000000436837c23 */ /* 0x100fe20008010828 */
[----:B------:R-:W1:Y:S01]  /*9a70*/  MUFU.EX2 R151, R151 ;  /* 0x0000009700977308 */ /* 0x000e620000000800 */
[----:B----4-:R-:W-:Y:S01]  /*9a80*/  FADD.FTZ R34, R122, R27 ;  /* 0x0000001b7a227221 */ /* 0x010fe20000010000 */
[--C-:B------:R-:W-:Y:S01]  /*9a90*/  FFMA.FTZ R30, R55, UR4, -R40.reuse ;  /* 0x00000004371e7c23 */ /* 0x100fe20008010828 */
[--C-:B------:R-:W-:Y:S01]  /*9aa0*/  FFMA.FTZ R133, R58, UR4, -R40.reuse ;  /* 0x000000043a857c23 */ /* 0x100fe20008010828 */
[----:B------:R-:W-:Y:S01]  /*9ab0*/  FFMA.FTZ R32, R59, UR4, -R40 ;  /* 0x000000043b207c23 */ /* 0x000fe20008010828 */
[----:B------:R-:W-:Y:S01]  /*9ac0*/  FADD.FTZ R31, R11, R34 ;  /* 0x000000220b1f7221 */ /* 0x000fe20000010000 */
[--C-:B------:R-:W-:Y:S01]  /*9ad0*/  FFMA.FTZ R135, R62, UR4, -R40.reuse ;  /* 0x000000043e877c23 */ /* 0x100fe20008010828 */
[----:B------:R-:W-:Y:S01]  /*9ae0*/  FFMA.FTZ R34, R63, UR4, -R40 ;  /* 0x000000043f227c23 */ /* 0x000fe20008010828 */
[----:B------:R-:W2:Y:S01]  /*9af0*/  MUFU.EX2 R8, R8 ;  /* 0x0000000800087308 */ /* 0x000ea20000000800 */
[----:B0-----:R-:W-:Y:S01]  /*9b00*/  FADD.FTZ R36, R149, R6 ;  /* 0x0000000695247221 */ /* 0x001fe20000010000 */
[----:B------:R-:W-:Y:S01]  /*9b10*/  FADD.FTZ R38, R124, R31 ;  /* 0x0000001f7c267221 */ /* 0x000fe20000010000 */
[--C-:B------:R-:W-:Y:S01]  /*9b20*/  FFMA.FTZ R137, R66, UR4, -R40.reuse ;  /* 0x0000000442897c23 */ /* 0x100fe20008010828 */
[--C-:B------:R-:W-:Y:S01]  /*9b30*/  FFMA.FTZ R139, R70, UR4, -R40.reuse ;  /* 0x00000004468b7c23 */ /* 0x100fe20008010828 */
[----:B------:R-:W-:Y:S01]  /*9b40*/  FFMA.FTZ R141, R74, UR4, -R40 ;  /* 0x000000044a8d7c23 */ /* 0x000fe20008010828 */
[----:B------:R-:W-:Y:S01]  /*9b50*/  FADD.FTZ R31, R25, R38 ;  /* 0x00000026191f7221 */ /* 0x000fe20000010000 */
[----:B------:R-:W-:Y:S01]  /*9b60*/  F2FP.BF16.F32.PACK_AB R148, R5, R148 ;  /* 0x000000940594723e */ /* 0x000fe200000010ff */
        /* <DEDUP_REMOVED lines=10> */
[----:B------:R-:W-:-:S02]  /*9c10*/  F2FP.BF16.F32.PACK_AB R149, R6, R149 ;  /* 0x000000950695723e */ /* 0x000fc400000010ff */
[----:B------:R-:W-:Y:S02]  /*9c20*/  F2FP.BF16.F32.PACK_AB R150, R7, R150 ;  /* 0x000000960796723e */ /* 0x000fe400000010ff */
[----:B------:R-:W-:Y:S02]  /*9c30*/  F2FP.BF16.F32.PACK_AB R120, R9, R120 ;  /* 0x000000780978723e */ /* 0x000fe400000010ff */
[----:B------:R-:W2:Y:S01]  /*9c40*/  MUFU.EX2 R123, R123 ;  /* 0x0000007b007b7308 */ /* 0x000ea20000000800 */
[----:B0-----:R-:W-:Y:S01]  /*9c50*/  FADD.FTZ R27, R121, R36 ;  /* 0x00000024791b7221 */ /* 0x001fe20000010000 */
[----:B------:R-:W-:Y:S01]  /*9c60*/  FADD.FTZ R36, R126, R31 ;  /* 0x0000001f7e247221 */ /* 0x000fe20000010000 */
[----:B------:R-:W-:Y:S02]  /*9c70*/  F2FP.BF16.F32.PACK_AB R122, R11, R122 ;  /* 0x0000007a0b7a723e */ /* 0x000fe400000010ff */
[----:B------:R-:W-:Y:S01]  /*9c80*/  F2FP.BF16.F32.PACK_AB R124, R25, R124 ;  /* 0x0000007c197c723e */ /* 0x000fe200000010ff */
[----:B------:R-:W-:Y:S01]  /*9c90*/  FADD.FTZ R31, R29, R36 ;  /* 0x000000241d1f7221 */ /* 0x000fe20000010000 */
[----:B------:R-:W-:Y:S01]  /*9ca0*/  FFMA.FTZ R36, R67, UR4, -R40 ;  /* 0x0000000443247c23 */ /* 0x000fe20008010828 */
[----:B------:R-:W0:Y:S01]  /*9cb0*/  MUFU.EX2 R12, R12 ;  /* 0x0000000c000c7308 */ /* 0x000e220000000800 */
[----:B-1----:R-:W-:Y:S01]  /*9cc0*/  FADD.FTZ R38, R10, R27 ;  /* 0x0000001b0a267221 */ /* 0x002fe20000010000 */
[----:B------:R-:W-:Y:S01]  /*9cd0*/  FADD.FTZ R42, R128, R31 ;  /* 0x0000001f802a7221 */ /* 0x000fe20000010000 */
[----:B------:R-:W-:-:S02]  /*9ce0*/  F2FP.BF16.F32.PACK_AB R126, R29, R126 ;  /* 0x0000007e1d7e723e */ /* 0x000fc400000010ff */
[C---:B------:R-:W-:Y:S01]  /*9cf0*/  F2FP.BF16.F32.PACK_AB R128, R33.reuse, R128 ;  /* 0x000000802180723e */ /* 0x040fe200000010ff */
[----:B------:R-:W-:Y:S01]  /*9d00*/  FADD.FTZ R31, R33, R42 ;  /* 0x0000002a211f7221 */ /* 0x000fe20000010000 */
[----:B------:R-:W-:Y:S01]  /*9d10*/  F2FP.BF16.F32.PACK_AB R151, R8, R151 ;  /* 0x000000970897723e */ /* 0x000fe200000010ff */
[----:B------:R-:W1:Y:S01]  /*9d20*/  MUFU.EX2 R125, R125 ;  /* 0x0000007d007d7308 */ /* 0x000e620000000800 */
[----:B--2---:R-:W-:Y:S01]  /*9d30*/  FADD.FTZ R27, R123, R38 ;  /* 0x000000267b1b7221 */ /* 0x004fe20000010000 */
[----:B------:R-:W-:-:S06]  /*9d40*/  F2FP.BF16.F32.PACK_AB R121, R10, R121 ;  /* 0x000000790a79723e */ /* 0x000fcc00000010ff */
[----:B------:R-:W2:Y:S01]  /*9d50*/  MUFU.EX2 R24, R24 ;  /* 0x0000001800187308 */ /* 0x000ea20000000800 */
[C---:B0-----:R-:W-:Y:S01]  /*9d60*/  FADD.FTZ R38, R12.reuse, R27 ;  /* 0x0000001b0c267221 */ /* 0x041fe20000010000 */
[----:B------:R-:W-:-:S06]  /*9d70*/  F2FP.BF16.F32.PACK_AB R123, R12, R123 ;  /* 0x0000007b0c7b723e */ /* 0x000fcc00000010ff */
[----:B------:R-:W0:Y:S01]  /*9d80*/  MUFU.EX2 R127, R127 ;  /* 0x0000007f007f7308 */ /* 0x000e220000000800 */
[----:B-1----:R-:W-:Y:S01]  /*9d90*/  FADD.FTZ R27, R125, R38 ;  /* 0x000000267d1b7221 */ /* 0x002fe20000010000 */
[----:B------:R-:W-:Y:S01]  /*9da0*/  FADD.FTZ R38, R130, R31 ;  /* 0x0000001f82267221 */ /* 0x000fe20000010000 */
[----:B------:R-:W-:-:S05]  /*9db0*/  F2FP.BF16.F32.PACK_AB R130, R37, R130 ;  /* 0x000000822582723e */ /* 0x000fca00000010ff */
[----:B------:R-:W1:Y:S01]  /*9dc0*/  MUFU.EX2 R26, R26 ;  /* 0x0000001a001a7308 */ /* 0x000e620000000800 */
[C---:B--2---:R-:W-:Y:S01]  /*9dd0*/  FADD.FTZ R42, R24.reuse, R27 ;  /* 0x0000001b182a7221 */ /* 0x044fe20000010000 */
[----:B------:R-:W-:Y:S01]  /*9de0*/  FADD.FTZ R27, R37, R38 ;  /* 0x00000026251b7221 */ /* 0x000fe20000010000 */
[----:B------:R-:W-:Y:S01]  /*9df0*/  FFMA.FTZ R38, R71, UR4, -R40 ;  /* 0x0000000447267c23 */ /* 0x000fe20008010828 */
[----:B------:R-:W-:-:S04]  /*9e00*/  F2FP.BF16.F32.PACK_AB R125, R24, R125 ;  /* 0x0000007d187d723e */ /* 0x000fc800000010ff */
[----:B------:R-:W2:Y:S01]  /*9e10*/  MUFU.EX2 R129, R129 ;  /* 0x0000008100817308 */ /* 0x000ea20000000800 */
[----:B0-----:R-:W-:Y:S01]  /*9e20*/  FADD.FTZ R3, R127, R42 ;  /* 0x0000002a7f037221 */ /* 0x001fe20000010000 */
[----:B------:R-:W-:Y:S01]  /*9e30*/  FADD.FTZ R42, R132, R27 ;  /* 0x0000001b842a7221 */ /* 0x000fe20000010000 */
[----:B------:R-:W-:-:S03]  /*9e40*/  F2FP.BF16.F32.PACK_AB R132, R41, R132 ;  /* 0x000000842984723e */ /* 0x000fc600000010ff */
[----:B------:R-:W-:Y:S01]  /*9e50*/  FADD.FTZ R27, R41, R42 ;  /* 0x0000002a291b7221 */ /* 0x000fe20000010000 */
[----:B------:R-:W-:Y:S01]  /*9e60*/  FFMA.FTZ R42, R79, UR4, -R40 ;  /* 0x000000044f2a7c23 */ /* 0x000fe20008010828 */
[----:B------:R-:W0:Y:S01]  /*9e70*/  MUFU.EX2 R28, R28 ;  /* 0x0000001c001c7308 */ /* 0x000e220000000800 */
[----:B-1----:R-:W-:Y:S01]  /*9e80*/  FADD.FTZ R44, R26, R3 ;  /* 0x000000031a2c7221 */ /* 0x002fe20000010000 */
[----:B------:R-:W-:Y:S01]  /*9e90*/  FADD.FTZ R46, R134, R27 ;  /* 0x0000001b862e7221 */ /* 0x000fe20000010000 */
[C---:B------:R-:W-:Y:S02]  /*9ea0*/  F2FP.BF16.F32.PACK_AB R134, R45.reuse, R134 ;  /* 0x000000862d86723e */ /* 0x040fe400000010ff */
[----:B------:R-:W-:Y:S01]  /*9eb0*/  F2FP.BF16.F32.PACK_AB R127, R26, R127 ;  /* 0x0000007f1a7f723e */ /* 0x000fe200000010ff */
[----:B------:R-:W-:Y:S02]  /*9ec0*/  FADD.FTZ R27, R45, R46 ;  /* 0x0000002e2d1b7221 */ /* 0x000fe40000010000 */
[----:B------:R-:W1:Y:S01]  /*9ed0*/  MUFU.EX2 R131, R131 ;  /* 0x0000008300837308 */ /* 0x000e620000000800 */
[----:B--2---:R-:W-:Y:S01]  /*9ee0*/  FADD.FTZ R3, R129, R44 ;  /* 0x0000002c81037221 */ /* 0x004fe20000010000 */
[----:B------:R-:W-:-:S06]  /*9ef0*/  FADD.FTZ R46, R136, R27 ;  /* 0x0000001b882e7221 */ /* 0x000fcc0000010000 */
        /* <DEDUP_REMOVED lines=70> */
[C---:B-1----:R-:W-:Y:S01]  /*a360*/  FADD.FTZ R3, R69.reuse, R46 ;  /* 0x0000002e45037221 */ /* 0x042fe20000010000 */
[----:B------:R-:W-:Y:S02]  /*a370*/  F2FP.BF16.F32.PACK_AB R146, R69, R146 ;  /* 0x000000924592723e */ /* 0x000fe400000010ff */
[C---:B--2---:R-:W-:Y:S01]  /*a380*/  FADD.FTZ R6, R87.reuse, R6 ;  /* 0x0000000657067221 */ /* 0x044fe20000010000 */
[----:B------:R-:W-:Y:S01]  /*a390*/  F2FP.BF16.F32.PACK_AB R147, R87, R86 ;  /* 0x000000565793723e */ /* 0x000fe200000010ff */
[----:B------:R-:W-:Y:S06]  /*a3a0*/  @!P1 BRA `(.L_x_13296) ;  /* 0x0000002000389947 */ /* 0x000fec0003800000 */
        /* <DEDUP_REMOVED lines=21> */
[----:B--2---:R-:W-:-:S07]  /*a500*/  VIADD R7, R48, 0xfffffffe ;  /* 0xfffffffe30077836 */ /* 0x004fce0000000000 */
.L_x_13308:
        /* <DEDUP_REMOVED lines=9> */
.L_x_13298:
[----:B------:R-:W-:-:S04]  /*a5a0*/  IADD3 R0, R12, 0x1, RZ ;  /* 0x000000010c007810 */ /* 0x000fc80007ffe0ff */
[----:B------:R-:W-:-:S04]  /*a5b0*/  ISETP.NE.AND P2, PT, R0, 0x2, PT ;  /* 0x000000020000780c */ /* 0x000fc80003f45270 */
[----:B------:R-:W-:Y:S02]  /*a5c0*/  SEL R9, R0, RZ, P2 ;  /* 0x000000ff00097207 */ /* 0x000fe40001000000 */
[----:B------:R-:W-:-:S03]  /*a5d0*/  SHF.L.U32 R0, R157, 0x1f, RZ ;  /* 0x0000001f9d007819 */ /* 0x000fc600000006ff */
[----:B------:R-:W-:-:S04]  /*a5e0*/  IMAD R9, R9, 0x8, R18 ;  /* 0x0000000809097824 */ /* 0x000fc800078e0212 */
[----:B------:R0:W1:Y:S01]  /*a5f0*/  SYNCS.PHASECHK.TRANS64.TRYWAIT P2, [R9+URZ+0x16830], R0 ;  /* 0x01683000090075a7 */ /* 0x000062000804017f */
[----:B------:R-:W-:Y:S05]  /*a600*/  @!P0 BRA `(.L_x_13299) ;  /* 0x0000000000048947 */ /* 0x000fea0003800000 */
[----:B------:R-:W-:Y:S01]  /*a610*/  BPT.TRAP 0x1 ;  /* 0x000000040000795c */ /* 0x000fe20000300000 */
.L_x_13299:
[----:B------:R-:W-:Y:S04]  /*a620*/  BSSY B0, `(.L_x_13297) ;  /* 0x0000004000007945 */ /* 0x000fe80003800000 */
[----:B-1----:R-:W-:Y:S05]  /*a630*/  @P2 BRA `(.L_x_13300) ;  /* 0x0000000000082947 */ /* 0x002fea0003800000 */
[----:B------:R-:W1:Y:S02]  /*a640*/  SYNCS.PHASECHK.TRANS64.TRYWAIT P2, [R9+URZ+0x16830], R0 ;  /* 0x01683000090075a7 */ /* 0x000e64000804017f */
[----:B-1----:R-:W-:Y:S05]  /*a650*/  @!P2 BRA `(.L_x_13301) ;  /* 0x000000b4007ca947 */ /* 0x002fea0003800000 */
.L_x_13300:
[----:B------:R-:W-:Y:S05]  /*a660*/  BSYNC B0 ;  /* 0x0000000000007941 */ /* 0x000fea0003800000 */
.L_x_13297:
[----:B------:R2:W-:Y:S01]  /*a670*/  STL.64 [R1+0x70], R2 ;  /* 0x0000700201007387 */ /* 0x0005e20000100a00 */
[----:B01----:R-:W0:Y:S03]  /*a680*/  S2R R0, SR_TID.X ;  /* 0x0000000000007919 */ /* 0x003e260000002100 */
[----:B--2---:R-:W2:Y:S01]  /*a690*/  LDL.64 R2, [R1+0x10] ;  /* 0x0000100001027983 */ /* 0x004ea20000100a00 */
[----:B------:R-:W-:Y:S01]  /*a6a0*/  VIADD R155, R12, 0x1 ;  /* 0x000000010c9b7836 */ /* 0x000fe20000000000 */
[----:B------:R-:W-:Y:S05]  /*a6b0*/  WARPSYNC.ALL ;  /* 0x0000000000007948 */ /* 0x000fea0003800000 */
[C---:B------:R-:W-:Y:S01]  /*a6c0*/  ISETP.NE.AND P2, PT, R155.reuse, 0x2, PT ;  /* 0x000000029b00780c */ /* 0x040fe20003f45270 */
[----:B------:R-:W-:Y:S01]  /*a6d0*/  IMAD.MOV.U32 R9, RZ, RZ, 0x40000040 ;  /* 0x40000040ff097424 */ /* 0x000fe200078e00ff */
[----:B------:R-:W-:Y:S01]  /*a6e0*/  R2UR UR8, R14 ;  /* 0x000000000e0872ca */ /* 0x000fe200000e0000 */
[----:B------:R-:W-:Y:S01]  /*a6f0*/  IMAD.MOV.U32 R27, RZ, RZ, 0x40000040 ;  /* 0x40000040ff1b7424 */ /* 0x000fe200078e00ff */
[----:B------:R-:W-:-:S02]  /*a700*/  SEL R155, R155, RZ, P2 ;  /* 0x000000ff9b9b7207 */ /* 0x000fc40001000000 */
[----:B------:R-:W-:Y:S02]  /*a710*/  R2UR UR19, R9 ;  /* 0x00000000091372ca */ /* 0x000fe400000e0000 */
[----:B------:R-:W-:Y:S01]  /*a720*/  R2UR UR9, R15 ;  /* 0x000000000f0972ca */ /* 0x000fe200000e0000 */
[----:B------:R-:W-:Y:S01]  /*a730*/  IMAD R26, R155, 0x400, R13 ;  /* 0x000004009b1a7824 */ /* 0x000fe200078e020d */
[----:B------:R-:W-:Y:S02]  /*a740*/  R2UR UR11, R27 ;  /* 0x000000001b0b72ca */ /* 0x000fe400000e0000 */
[----:B------:R-:W-:Y:S01]  /*a750*/  MOV R25, 0x40000040 ;  /* 0x4000004000197802 */ /* 0x000fe20000000f00 */
[C---:B------:R-:W-:Y:S01]  /*a760*/  VIADD R8, R26.reuse, 0x4 ;  /* 0x000000041a087836 */ /* 0x040fe20000000000 */
[C---:B------:R-:W-:Y:S01]  /*a770*/  R2UR UR10, R26.reuse ;  /* 0x000000001a0a72ca */ /* 0x040fe200000e0000 */
[C---:B------:R-:W-:Y:S01]  /*a780*/  VIADD R24, R26.reuse, 0x2 ;  /* 0x000000021a187836 */ /* 0x040fe20000000000 */
[----:B------:R-:W-:Y:S01]  /*a790*/  R2UR UR15, R25 ;  /* 0x00000000190f72ca */ /* 0x000fe200000e0000 */
[----:B------:R-:W-:Y:S01]  /*a7a0*/  VIADD R26, R26, 0x6 ;  /* 0x000000061a1a7836 */ /* 0x000fe20000000000 */
[----:B------:R-:W-:-:S02]  /*a7b0*/  R2UR UR18, R8 ;  /* 0x00000000081272ca */ /* 0x000fc400000e0000 */
[----:B------:R-:W3:Y:S01]  /*a7c0*/  LDL.64 R8, [R1+0x8] ;  /* 0x0000080001087983 */ /* 0x000ee20000100a00 */
[----:B0-----:R-:W-:Y:S02]  /*a7d0*/  SHF.R.U32.HI R0, RZ, 0x7, R0 ;  /* 0x00000007ff007819 */ /* 0x001fe40000011600 */
[----:B------:R-:W-:-:S03]  /*a7e0*/  R2UR UR14, R24 ;  /* 0x00000000180e72ca */ /* 0x000fc600000e0000 */
[----:B------:R-:W-:Y:S01]  /*a7f0*/  VIADD R0, R0, 0x8 ;  /* 0x0000000800007836 */ /* 0x000fe20000000000 */
[----:B------:R-:W-:Y:S02]  /*a800*/  R2UR UR22, R26 ;  /* 0x000000001a1672ca */ /* 0x000fe400000e0000 */
[----:B------:R-:W-:Y:S02]  /*a810*/  R2UR UR23, R27 ;  /* 0x000000001b1772ca */ /* 0x000fe400000e0000 */
[----:B------:R0:W-:Y:S06]  /*a820*/  BAR.SYNC.DEFER_BLOCKING R0, 0x100 ;  /* 0x000400000000751d */ /* 0x0001ec0000010000 */
[----:B------:R-:W-:-:S06]  /*a830*/  WARPGROUP.ARRIVE ;  /* 0x00000000000079c5 */ /* 0x000fcc0000000000 */
[----:B------:R-:W-:Y:S03]  /*a840*/  HGMMA.64x128x16.F32.BF16 R24, gdesc[UR8], RZ, !UPT, gsb0 ;  /* 0x01e00000081879f0 */ /* 0x000fe6000c0018ff */
[----:B------:R-:W-:Y:S02]  /*a850*/  WARPGROUP.DEPBAR.LE gsb0, 0x0 ;  /* 0x00008000000079c5 */ /* 0x000fe40000010000 */
[----:B------:R-:W-:Y:S01]  /*a860*/  WARPGROUP.ARRIVE ;  /* 0x00000000000079c5 */ /* 0x000fe20000000000 */
[----:B--2---:R-:W-:Y:S02]  /*a870*/  R2UR UR12, R2 ;  /* 0x00000000020c72ca */ /* 0x004fe400000e0000 */
[----:B------:R-:W-:Y:S02]  /*a880*/  R2UR UR13, R3 ;  /* 0x00000000030d72ca */ /* 0x000fe400000e0000 */
[----:B------:R0:W5:Y:S11]  /*a890*/  LDL.LU.64 R2, [R1+0x70] ;  /* 0x0000700001027983 */ /* 0x0001760000300a00 */
[----:B------:R-:W-:Y:S01]  /*a8a0*/  HGMMA.64x128x16.F32.BF16 R24, gdesc[UR12], R24, gsb0 ;  /* 0x01e000000c1879f0 */ /* 0x000fe20008001818 */
[----:B---3--:R-:W-:-:S02]  /*a8b0*/  R2UR UR16, R8 ;  /* 0x00000000081072ca */ /* 0x008fc400000e0000 */
        /* <DEDUP_REMOVED lines=13> */
.L_x_13303:
[----:B------:R-:W-:Y:S01]  /*a990*/  SHF.L.U32 R0, R5, 0x1f, RZ ;  /* 0x0000001f05007819 */ /* 0x000fe200000006ff */
[----:B------:R-:W-:-:S04]  /*a9a0*/  IMAD R4, R12, 0x8, R18 ;  /* 0x000000080c047824 */ /* 0x000fc800078e0212 */
[----:B------:R0:W1:Y:S01]  /*a9b0*/  SYNCS.PHASECHK.TRANS64.TRYWAIT P1, [R4+URZ+0x16850], R0 ;  /* 0x01685000040075a7 */ /* 0x000062000802017f */
[----:B------:R-:W-:Y:S05]  /*a9c0*/  @!P0 BRA `(.L_x_13304) ;  /* 0x0000000000048947 */ /* 0x000fea0003800000 */
[----:B------:R-:W-:Y:S01]  /*a9d0*/  BPT.TRAP 0x1 ;  /* 0x000000040000795c */ /* 0x000fe20000300000 */
.L_x_13304:
[----:B-1----:R-:W-:Y:S05]  /*a9e0*/  @P1 BRA `(.L_x_13302) ;  /* 0x0000000000081947 */ /* 0x002fea0003800000 */
[----:B------:R-:W1:Y:S02]  /*a9f0*/  SYNCS.PHASECHK.TRANS64.TRYWAIT P1, [R4+URZ+0x16850], R0 ;  /* 0x01685000040075a7 */ /* 0x000e64000802017f */
[----:B-1----:R-:W-:Y:S05]  /*aa00*/  @!P1 BRA `(.L_x_13305) ;  /* 0x000000b000a49947 */ /* 0x002fea0003800000 */
.L_x_13302:
[----:B01----:R-:W-:Y:S01]  /*aa10*/  VIADD R0, R18, 0x400 ;  /* 0x0000040012007836 */ /* 0x003fe20000000000 */
[----:B------:R-:W-:Y:S05]  /*aa20*/  WARPSYNC.ALL ;  /* 0x0000000000007948 */ /* 0x000fea0003800000 */
[----:B------:R-:W-:Y:S01]  /*aa30*/  SHF.R.U32.HI R0, RZ, 0x4, R0 ;  /* 0x00000004ff007819 */ /* 0x000fe20000011600 */
[----:B------:R-:W-:Y:S01]  /*aa40*/  IMAD.MOV.U32 R5, RZ, RZ, 0x40000040 ;  /* 0x40000040ff057424 */ /* 0x000fe200078e00ff */
[----:B------:R-:W-:Y:S01]  /*aa50*/  WARPGROUP.ARRIVE ;  /* 0x00000000000079c5 */ /* 0x000fe20000000000 */
[----:B------:R-:W-:Y:S01]  /*aa60*/  IMAD.MOV.U32 R9, RZ, RZ, 0x40000040 ;  /* 0x40000040ff097424 */ /* 0x000fe200078e00ff */
[----:B------:R-:W-:-:S02]  /*aa70*/  LOP3.LUT R0, R0, 0x3fff, RZ, 0xc0, !PT ;  /* 0x00003fff00007812 */ /* 0x000fc400078ec0ff */
[----:B------:R-:W-:Y:S01]  /*aa80*/  R2UR UR7, R5 ;  /* 0x00000000050772ca */ /* 0x000fe200000e0000 */
[----:B------:R-:W-:Y:S02]  /*aa90*/  IMAD.MOV.U32 R5, RZ, RZ, 0x40000040 ;  /* 0x40000040ff057424 */ /* 0x000fe400078e00ff */
[----:B------:R-:W-:-:S04]  /*aaa0*/  IMAD R4, R12, 0x400, R0 ;  /* 0x000004000c047824 */ /* 0x000fc800078e0200 */
[C---:B------:R-:W-:Y:S01]  /*aab0*/  VIADD R8, R4.reuse, 0x80 ;  /* 0x0000008004087836 */ /* 0x040fe20000000000 */
[----:B------:R-:W-:-:S13]  /*aac0*/  R2UR UR6, R4 ;  /* 0x00000000040672ca */ /* 0x000fda00000e0000 */
[----:B------:R-:W-:Y:S01]  /*aad0*/  HGMMA.64x64x16.F32.BF16 R88, R148, gdesc[UR4].tnspB, R88, gsb0 ;  /* 0x40e0000494587df0 */ /* 0x000fe20008001858 */
[----:B------:R-:W-:Y:S01]  /*aae0*/  R2UR UR6, R8 ;  /* 0x00000000080672ca */ /* 0x000fe200000e0000 */
[----:B------:R-:W-:Y:S01]  /*aaf0*/  VIADD R8, R4, 0x100 ;  /* 0x0000010004087836 */ /* 0x000fe20000000000 */
[----:B------:R-:W-:Y:S02]  /*ab00*/  R2UR UR7, R9 ;  /* 0x00000000090772ca */ /* 0x000fe400000e0000 */
[----:B------:R-:W-:Y:S01]  /*ab10*/  MOV R9, 0x40000040 ;  /* 0x4000004000097802 */ /* 0x000fe20000000f00 */
[----:B------:R-:W-:Y:S02]  /*ab20*/  WARPGROUP.DEPBAR.LE gsb0, 0x0 ;  /* 0x00008000000079c5 */ /* 0x000fe40000010000 */
[----:B------:R-:W-:-:S06]  /*ab30*/  WARPGROUP.ARRIVE ;  /* 0x00000000000079c5 */ /* 0x000fcc0000000000 */
[----:B------:R-:W0:Y:S02]  /*ab40*/  S2R R151, SR_TID.X ;  /* 0x0000000000977919 */ /* 0x000e240000002100 */
[----:B------:R-:W-:Y:S01]  /*ab50*/  HGMMA.64x64x16.F32.BF16 R88, R120, gdesc[UR4].tnspB, R88, gsb0 ;  /* 0x40e0000478587df0 */ /* 0x000fe20008001858 */
[----:B------:R-:W-:Y:S01]  /*ab60*/  R2UR UR6, R8 ;  /* 0x00000000080672ca */ /* 0x000fe200000e0000 */
[----:B------:R-:W-:Y:S01]  /*ab70*/  VIADD R8, R4, 0x180 ;  /* 0x0000018004087836 */ /* 0x000fe20000000000 */
[----:B------:R-:W-:Y:S01]  /*ab80*/  R2UR UR7, R9 ;  /* 0x00000000090772ca */ /* 0x000fe200000e0000 */
[----:B------:R-:W-:Y:S01]  /*ab90*/  IMAD.MOV.U32 R9, RZ, RZ, 0x40000040 ;  /* 0x40000040ff097424 */ /* 0x000fe200078e00ff */
[----:B0-----:R-:W-:Y:S02]  /*aba0*/  SHF.R.U32.HI R0, RZ, 0x7, R151 ;  /* 0x00000007ff007819 */ /* 0x001fe40000011697 */
[----:B------:R-:W-:-:S03]  /*abb0*/  ISETP.GE.U32.AND P1, PT, R151, 0x180, PT ;  /* 0x000001809700780c */ /* 0x000fc60003f26070 */
[----:B------:R-:W-:-:S05]  /*abc0*/  VIADD R0, R0, 0x9 ;  /* 0x0000000900007836 */ /* 0x000fca0000000000 */
[----:B------:R-:W-:Y:S01]  /*abd0*/  SEL R0, R0, 0x9, !P1 ;  /* 0x0000000900007807 */ /* 0x000fe20004800000 */
[----:B------:R-:W-:Y:S02]  /*abe0*/  WARPGROUP.DEPBAR.LE gsb0, 0x0 ;  /* 0x00008000000079c5 */ /* 0x000fe40000010000 */
[----:B------:R-:W-:-:S06]  /*abf0*/  WARPGROUP.ARRIVE ;  /* 0x00000000000079c5 */ /* 0x000fcc0000000000 */
[----:B------:R-:W-:Y:S01]  /*ac00*/  HGMMA.64x64x16.F32.BF16 R88, R124, gdesc[UR4].tnspB, R88, gsb0 ;  /* 0x40e000047c587df0 */ /* 0x000fe20008001858 */
[----:B------:R-:W-:Y:S01]  /*ac10*/  R2UR UR6, R8 ;  /* 0x00000000080672ca */ /* 0x000fe200000e0000 */
[----:B------:R-:W-:Y:S01]  /*ac20*/  VIADD R8, R4, 0x200 ;  /* 0x0000020004087836 */ /* 0x000fe20000000000 */
[----:B------:R-:W-:Y:S01]  /*ac30*/  R2UR UR7, R9 ;  /* 0x00000000090772ca */ /* 0x000fe200000e0000 */
[----:B------:R-:W-:Y:S01]  /*ac40*/  IMAD.MOV.U32 R9, RZ, RZ, 0x40000040 ;  /* 0x40000040ff097424 */ /* 0x000fe200078e00ff */
[----:B------:R-:W-:Y:S02]  /*ac50*/  WARPGROUP.DEPBAR.LE gsb0, 0x0 ;  /* 0x00008000000079c5 */ /* 0x000fe40000010000 */
[----:B------:R-:W-:-:S09]  /*ac60*/  WARPGROUP.ARRIVE ;  /* 0x00000000000079c5 */ /* 0x000fd20000000000 */
        /* <DEDUP_REMOVED lines=9> */
[C---:B------:R-:W-:Y:S01]  /*ad00*/  VIADD R8, R4.reuse, 0x300 ;  /* 0x0000030004087836 */ /* 0x040fe20000000000 */
[----:B------:R-:W-:Y:S01]  /*ad10*/  R2UR UR7, R9 ;  /* 0x00000000090772ca */ /* 0x000fe200000e0000 */
[----:B------:R-:W-:Y:S01]  /*ad20*/  IMAD.MOV.U32 R9, RZ, RZ, 0x40000040 ;  /* 0x40000040ff097424 */ /* 0x000fe200078e00ff */
[----:B------:R-:W-:Y:S01]  /*ad30*/  IADD3 R4, R4, 0x380, RZ ;  /* 0x0000038004047810 */ /* 0x000fe20007ffe0ff */
[----:B------:R-:W-:Y:S02]  /*ad40*/  WARPGROUP.DEPBAR.LE gsb0, 0x0 ;  /* 0x00008000000079c5 */ /* 0x000fe40000010000 */
[----:B------:R-:W-:-:S08]  /*ad50*/  WARPGROUP.ARRIVE ;  /* 0x00000000000079c5 */ /* 0x000fd00000000000 */
[----:B------:R-:W-:Y:S01]  /*ad60*/  HGMMA.64x64x16.F32.BF16 R88, R136, gdesc[UR4].tnspB, R88, gsb0 ;  /* 0x40e0000488587df0 */ /* 0x000fe20008001858 */
[----:B------:R-:W-:Y:S02]  /*ad70*/  R2UR UR6, R8 ;  /* 0x00000000080672ca */ /* 0x000fe400000e0000 */
[----:B------:R-:W-:Y:S01]  /*ad80*/  R2UR UR7, R9 ;  /* 0x00000000090772ca */ /* 0x000fe200000e0000 */
[----:B------:R-:W-:Y:S02]  /*ad90*/  WARPGROUP.DEPBAR.LE gsb0, 0x0 ;  /* 0x00008000000079c5 */ /* 0x000fe40000010000 */
[----:B------:R-:W-:-:S10]  /*ada0*/  WARPGROUP.ARRIVE ;  /* 0x00000000000079c5 */ /* 0x000fd40000000000 */
[----:B------:R-:W-:Y:S01]  /*adb0*/  HGMMA.64x64x16.F32.BF16 R88, R140, gdesc[UR4].tnspB, R88, gsb0 ;  /* 0x40e000048c587df0 */ /* 0x000fe20008001858 */
[----:B------:R-:W-:Y:S02]  /*adc0*/  R2UR UR6, R4 ;  /* 0x00000000040672ca */ /* 0x000fe400000e0000 */
[----:B------:R-:W-:Y:S01]  /*add0*/  R2UR UR7, R5 ;  /* 0x00000000050772ca */ /* 0x000fe200000e0000 */
[----:B------:R-:W-:Y:S02]  /*ade0*/  WARPGROUP.DEPBAR.LE gsb0, 0x0 ;  /* 0x00008000000079c5 */ /* 0x000fe40000010000 */
[----:B------:R-:W-:-:S10]  /*adf0*/  WARPGROUP.ARRIVE ;  /* 0x00000000000079c5 */ /* 0x000fd40000000000 */
[----:B------:R-:W-:Y:S03]  /*ae00*/  HGMMA.64x64x16.F32.BF16 R88, R144, gdesc[UR4].tnspB, R88, gsb0 ;  /* 0x40e0000490587df0 */ /* 0x000fe60008001858 */
[----:B------:R-:W-:Y:S02]  /*ae10*/  WARPGROUP.DEPBAR.LE gsb0, 0x0 ;  /* 0x00008000000079c5 */ /* 0x000fe40000010000 */
[----:B------:R0:W-:Y:S06]  /*ae20*/  BAR.ARV R0, 0x100 ;  /* 0x000400000000751d */ /* 0x0001ec0000002000 */
[----:B------:R-:W-:Y:S05]  /*ae30*/  @!P0 BRA `(.L_x_13306) ;  /* 0x0000000000048947 */ /* 0x000fea0003800000 */
[----:B------:R-:W-:Y:S01]  /*ae40*/  BPT.TRAP 0x1 ;  /* 0x000000040000795c */ /* 0x000fe20000300000 */
.L_x_13306:
[----:B0-----:R-:W-:Y:S01]  /*ae50*/  IMAD R0, R155, 0x8, R18 ;  /* 0x000000089b007824 */ /* 0x001fe200078e0212 */
[----:B------:R-:W-:Y:S01]  /*ae60*/  FMNMX.FTZ R4, R26, R10, !PT ;  /* 0x0000000a1a047209 */ /* 0x000fe20007810000 */
[----:B------:R-:W-:Y:S01]  /*ae70*/  IMAD.U32 R5, RZ, RZ, UR38 ;  /* 0x00000026ff057e24 */ /* 0x000fe2000f8e00ff */
[----:B------:R-:W-:Y:S01]  /*ae80*/  UMOV UR4, UR5 ;  /* 0x0000000500047c82 */ /* 0x000fe20008000000 */
        /* <DEDUP_REMOVED lines=47> */
[----:B------:R-:W-:Y:S01]  /*b180*/  FMUL.FTZ R9, R0, UR4 ;  /* 0x0000000400097c20 */ /* 0x000fe20008410000 */
[----:B------:R-:W-:-:S03]  /*b190*/  FMNMX.FTZ R5, R43, R4, !PT ;  /* 0x000000042b057209 */ /* 0x000fc60007810000 */
        /* <DEDUP_REMOVED lines=50> */
[----:B------:R-:W-:-:S03]  /*b4c0*/  FFMA.FTZ R9, R85, UR4, -R9 ;  /* 0x0000000455097c23 */ /* 0x000fc60008010809 */
        /* <DEDUP_REMOVED lines=25> */
[----:B------:R-:W-:-:S04]  /*b660*/  FADD.FTZ R5, -R0, R11 ;  /* 0x0000000b00057221 */ /* 0x000fc80000010100 */
        /* <DEDUP_REMOVED lines=28> */
[----:B0----5:R-:W-:Y:S01]  /*b830*/  FFMA.FTZ R3, R5, R3, R24 ;  /* 0x0000000305037223 */ /* 0x021fe20000010018 */
[--C-:B------:R-:W-:Y:S01]  /*b840*/  FFMA.FTZ R66, R66, UR4, -R10.reuse ;  /* 0x0000000442427c23 */ /* 0x100fe2000801080a */
[--C-:B------:R-:W-:Y:S01]  /*b850*/  FFMA.FTZ R67, R67, UR4, -R10.reuse ;  /* 0x0000000443437c23 */ /* 0x100fe2000801080a */
[--C-:B------:R-:W-:Y:S01]  /*b860*/  FFMA.FTZ R70, R70, UR4, -R10.reuse ;  /* 0x0000000446467c23 */ /* 0x100fe2000801080a */
[----:B------:R-:W-:Y:S01]  /*b870*/  FADD.FTZ R3, R25, R3 ;  /* 0x0000000319037221 */ /* 0x000fe20000010000 */
        /* <DEDUP_REMOVED lines=11> */
[----:B-1----:R-:W-:Y:S01]  /*b930*/  FFMA.FTZ R6, R8, R6, R26 ;  /* 0x0000000608067223 */ /* 0x002fe2000001001a */
[----:B------:R-:W-:Y:S01]  /*b940*/  FADD.FTZ R3, R32, R3 ;  /* 0x0000000320037221 */ /* 0x000fe20000010000 */
[--C-:B------:R-:W-:Y:S01]  /*b950*/  FFMA.FTZ R86, R86, UR4, -R10.reuse ;  /* 0x0000000456567c23 */ /* 0x100fe2000801080a */
[----:B------:R-:W-:-:S02]  /*b960*/  FFMA.FTZ R147, R87, UR4, -R10 ;  /* 0x0000000457937c23 */ /* 0x000fc4000801080a */
        /* <DEDUP_REMOVED lines=102> */
.L_x_13307:
[----:B------:R-:W-:Y:S01]  /*bfd0*/  IMAD R10, R12, 0x8, R18 ;  /* 0x000000080c0a7824 */ /* 0x000fe200078e0212 */
[----:B------:R-:W-:Y:S01]  /*bfe0*/  ISETP.GT.AND P1, PT, R7, RZ, PT ;  /* 0x000000ff0700720c */ /* 0x000fe20003f24270 */
[----:B------:R-:W-:Y:S02]  /*bff0*/  IMAD.U32 R11, RZ, RZ, UR38 ;  /* 0x00000026ff0b7e24 */ /* 0x000fe4000f8e00ff */
[-C--:B------:R-:W-:Y:S01]  /*c000*/  FMUL.FTZ R88, R88, R5.reuse ;  /* 0x0000000558587220 */ /* 0x080fe20000410000 */
        /* <DEDUP_REMOVED lines=51> */
[----:B0-----:R-:W-:Y:S01]  /*c340*/  IMAD.MOV.U32 R10, RZ, RZ, R4 ;  /* 0x000000ffff0a7224 */ /* 0x001fe200078e0004 */
[----:B------:R-:W-:Y:S01]  /*c350*/  F2FP.BF16.F32.PACK_AB R133, R59, R58 ;  /* 0x0000003a3b85723e */ /* 0x000fe200000010ff */
[----:B------:R-:W-:Y:S01]  /*c360*/  IMAD.MOV.U32 R11, RZ, RZ, R0 ;  /* 0x000000ffff0b7224 */ /* 0x000fe200078e0000 */
        /* <DEDUP_REMOVED lines=16> */
[----:B------:R-:W-:Y:S01]  /*c470*/  IADD3 R7, R7, -0x1, RZ ;  /* 0xffffffff07077810 */ /* 0x000fe20007ffe0ff */
[----:B------:R-:W-:Y:S06]  /*c480*/  @P1 BRA `(.L_x_13308) ;  /* 0xffffffe000201947 */ /* 0x000fec000383ffff */
.L_x_13296:
[----:B------:R-:W-:Y:S05]  /*c490*/  WARPSYNC.ALL ;  /* 0x0000000000007948 */ /* 0x000fea0003800000 */
[----:B------:R-:W-:Y:S06]  /*c4a0*/  BAR.ARV 0x8, 0x200 ;  /* 0x0208000000007b1d */ /* 0x000fec0000002000 */
[----:B------:R-:W-:Y:S05]  /*c4b0*/  @!P0 BRA `(.L_x_13309) ;  /* 0x0000000000048947 */ /* 0x000fea0003800000 */
[----:B------:R-:W-:Y:S01]  /*c4c0*/  BPT.TRAP 0x1 ;  /* 0x000000040000795c */ /* 0x000fe20000300000 */
.L_x_13309:
[----:B------:R-:W-:Y:S01]  /*c4d0*/  IMAD R12, R155, 0x8, R18 ;  /* 0x000000089b0c7824 */ /* 0x000fe200078e0212 */
[----:B------:R-:W-:-:S04]  /*c4e0*/  SHF.L.U32 R5, R157, 0x1f, RZ ;  /* 0x0000001f9d057819 */ /* 0x000fc800000006ff */
[----:B------:R0:W1:Y:S01]  /*c4f0*/  SYNCS.PHASECHK.TRANS64.TRYWAIT P1, [R12+URZ+0x16850], R5 ;  /* 0x016850050c0075a7 */ /* 0x000062000802017f */
[----:B------:R-:W-:Y:S05]  /*c500*/  @!P0 BRA `(.L_x_13310) ;  /* 0x0000000000048947 */ /* 0x000fea0003800000 */
[----:B------:R-:W-:Y:S01]  /*c510*/  BPT.TRAP 0x1 ;  /* 0x000000040000795c */ /* 0x000fe20000300000 */
.L_x_13310:
[----:B------:R-:W-:-:S05]  /*c520*/  VIADD R18, R18, 0x400 ;  /* 0x0000040012127836 */ /* 0x000fca0000000000 */
[----:B------:R-:W-:-:S04]  /*c530*/  SHF.R.U32.HI R18, RZ, 0x4, R18 ;  /* 0x00000004ff127819 */ /* 0x000fc80000011612 */
[----:B------:R-:W-:Y:S01]  /*c540*/  LOP3.LUT R18, R18, 0x3fff, RZ, 0xc0, !PT ;  /* 0x00003fff12127812 */ /* 0x000fe200078ec0ff */
[----:B-1----:R-:W-:Y:S06]  /*c550*/  @P1 BRA `(.L_x_13311) ;  /* 0x0000000000081947 */ /* 0x002fec0003800000 */
[----:B------:R-:W1:Y:S02]  /*c560*/  SYNCS.PHASECHK.TRANS64.TRYWAIT P1, [R12+URZ+0x16850], R5 ;  /* 0x016850050c0075a7 */ /* 0x000e64000802017f */
[----:B-1----:R-:W-:Y:S05]  /*c570*/  @!P1 BRA `(.L_x_13312) ;  /* 0x0000009400dc9947 */ /* 0x002fea0003800000 */
.L_x_13311:
[----:B------:R-:W-:Y:S01]  /*c580*/  IMAD R8, R155, 0x400, R18 ;  /* 0x000004009b087824 */ /* 0x000fe200078e0212 */
[----:B------:R-:W-:Y:S05]  /*c590*/  WARPSYNC.ALL ;  /* 0x0000000000007948 */ /* 0x000fea0003800000 */
[----:B------:R-:W-:Y:S01]  /*c5a0*/  IMAD.MOV.U32 R9, RZ, RZ, 0x40000040 ;  /* 0x40000040ff097424 */ /* 0x000fe200078e00ff */
[C---:B------:R-:W-:Y:S01]  /*c5b0*/  R2UR UR6, R8.reuse ;  /* 0x00000000080672ca */ /* 0x040fe200000e0000 */
[----:B------:R-:W-:Y:S01]  /*c5c0*/  WARPGROUP.ARRIVE ;  /* 0x00000000000079c5 */ /* 0x000fe20000000000 */
[----:B------:R-:W-:Y:S01]  /*c5d0*/  IMAD.MOV.U32 R11, RZ, RZ, 0x40000040 ;  /* 0x40000040ff0b7424 */ /* 0x000fe200078e00ff */
[----:B------:R-:W-:Y:S01]  /*c5e0*/  IADD3 R10, R8, 0x80, RZ ;  /* 0x00000080080a7810 */ /* 0x000fe20007ffe0ff */
[----:B01----:R-:W0:Y:S01]  /*c5f0*/  SHFL.BFLY PT, R5, R6, 0x2, 0x1f ;  /* 0x0c401f0006057f89 */ /* 0x003e2200000e0000 */
[----:B------:R-:W-:Y:S01]  /*c600*/  R2UR UR7, R9 ;  /* 0x00000000090772ca */ /* 0x000fe200000e0000 */
[----:B------:R-:W-:Y:S01]  /*c610*/  IMAD.MOV.U32 R9, RZ, RZ, 0x40000040 ;  /* 0x40000040ff097424 */ /* 0x000fe200078e00ff */
[----:B------:R-:W-:Y:S01]  /*c620*/  MOV R28, 0xff800000 ;  /* 0xff800000001c7802 */ /* 0x000fe20000000f00 */
[----:B------:R-:W-:-:S10]  /*c630*/  IMAD.MOV.U32 R26, RZ, RZ, RZ ;  /* 0x000000ffff1a7224 */ /* 0x000fd400078e00ff */
[----:B------:R-:W-:Y:S01]  /*c640*/  HGMMA.64x64x16.F32.BF16 R88, R148, gdesc[UR4].tnspB, R88, gsb0 ;  /* 0x40e0000494587df0 */ /* 0x000fe20008001858 */
[----:B------:R-:W-:Y:S01]  /*c650*/  R2UR UR6, R10 ;  /* 0x000000000a0672ca */ /* 0x000fe200000e0000 */
[----:B------:R-:W-:Y:S01]  /*c660*/  VIADD R10, R8, 0x100 ;  /* 0x00000100080a7836 */ /* 0x000fe20000000000 */
[----:B------:R-:W-:Y:S01]  /*c670*/  R2UR UR7, R11 ;  /* 0x000000000b0772ca */ /* 0x000fe200000e0000 */
[----:B------:R-:W-:Y:S02]  /*c680*/  IMAD.MOV.U32 R11, RZ, RZ, 0x40000040 ;  /* 0x40000040ff0b7424 */ /* 0x000fe400078e00ff */
[----:B0-----:R-:W-:Y:S01]  /*c690*/  FADD.FTZ R7, R5, R6 ;  /* 0x0000000605077221 */ /* 0x001fe20000010000 */
[----:B------:R-:W-:Y:S02]  /*c6a0*/  WARPGROUP.DEPBAR.LE gsb0, 0x0 ;  /* 0x00008000000079c5 */ /* 0x000fe40000010000 */
[----:B------:R-:W-:-:S07]  /*c6b0*/  WARPGROUP.ARRIVE ;  /* 0x00000000000079c5 */ /* 0x000fce0000000000 */
        /* <DEDUP_REMOVED lines=17> */
[----:B------:R-:W-:Y:S02]  /*c7d0*/  R2UR UR7, R11 ;  /* 0x000000000b0772ca */ /* 0x000fe400000e0000 */
[----:B------:R-:W-:Y:S01]  /*c7e0*/  MOV R11, 0x40000040 ;  /* 0x40000040000b7802 */ /* 0x000fe20000000f00 */
[----:B------:R-:W-:Y:S02]  /*c7f0*/  WARPGROUP.DEPBAR.LE gsb0, 0x0 ;  /* 0x00008000000079c5 */ /* 0x000fe40000010000 */
[----:B------:R-:W-:-:S08]  /*c800*/  WARPGROUP.ARRIVE ;  /* 0x00000000000079c5 */ /* 0x000fd00000000000 */
[----:B------:R-:W-:Y:S01]  /*c810*/  HGMMA.64x64x16.F32.BF16 R88, R132, gdesc[UR4].tnspB, R88, gsb0 ;  /* 0x40e0000484587df0 */ /* 0x000fe20008001858 */
[----:B------:R-:W-:Y:S01]  /*c820*/  R2UR UR6, R10 ;  /* 0x000000000a0672ca */ /* 0x000fe200000e0000 */
[C---:B------:R-:W-:Y:S01]  /*c830*/  VIADD R10, R8.reuse, 0x300 ;  /* 0x00000300080a7836 */ /* 0x040fe20000000000 */
[----:B------:R-:W-:Y:S01]  /*c840*/  R2UR UR7, R11 ;  /* 0x000000000b0772ca */ /* 0x000fe200000e0000 */
[----:B------:R-:W-:Y:S02]  /*c850*/  IMAD.MOV.U32 R11, RZ, RZ, 0x40000040 ;  /* 0x40000040ff0b7424 */ /* 0x000fe400078e00ff */
[----:B------:R-:W-:Y:S01]  /*c860*/  VIADD R8, R8, 0x380 ;  /* 0x0000038008087836 */ /* 0x000fe20000000000 */
[----:B------:R-:W-:Y:S02]  /*c870*/  WARPGROUP.DEPBAR.LE gsb0, 0x0 ;  /* 0x00008000000079c5 */ /* 0x000fe40000010000 */
[----:B------:R-:W-:-:S07]  /*c880*/  WARPGROUP.ARRIVE ;  /* 0x00000000000079c5 */ /* 0x000fce0000000000 */
[----:B------:R-:W-:Y:S01]  /*c890*/  HGMMA.64x64x16.F32.BF16 R88, R136, gdesc[UR4].tnspB, R88, gsb0 ;  /* 0x40e0000488587df0 */ /* 0x000fe20008001858 */
[----:B------:R-:W-:Y:S02]  /*c8a0*/  R2UR UR6, R10 ;  /* 0x000000000a0672ca */ /* 0x000fe400000e0000 */
[----:B------:R-:W-:Y:S01]  /*c8b0*/  R2UR UR7, R11 ;  /* 0x000000000b0772ca */ /* 0x000fe200000e0000 */
[----:B------:R-:W0:Y:S02]  /*c8c0*/  SHFL.BFLY PT, R10, R3, 0x2, 0x1f ;  /* 0x0c401f00030a7f89 */ /* 0x000e2400000e0000 */
[----:B0-----:R-:W-:Y:S01]  /*c8d0*/  FADD.FTZ R10, R10, R3 ;  /* 0x000000030a0a7221 */ /* 0x001fe20000010000 */
[----:B------:R-:W-:-:S04]  /*c8e0*/  IMAD.MOV.U32 R3, RZ, RZ, -0x800000 ;  /* 0xff800000ff037424 */ /* 0x000fc800078e00ff */
[----:B------:R-:W0:Y:S02]  /*c8f0*/  SHFL.BFLY PT, R5, R10, 0x1, 0x1f ;  /* 0x0c201f000a057f89 */ /* 0x000e2400000e0000 */
[----:B0-----:R-:W-:Y:S01]  /*c900*/  FADD.FTZ R11, R10, R5 ;  /* 0x000000050a0b7221 */ /* 0x001fe20000010000 */
[----:B------:R-:W-:Y:S02]  /*c910*/  IMAD.U32 R5, RZ, RZ, UR4 ;  /* 0x00000004ff057e24 */ /* 0x000fe4000f8e00ff */
[----:B------:R-:W-:Y:S02]  /*c920*/  IMAD.U32 R10, RZ, RZ, UR4 ;  /* 0x00000004ff0a7e24 */ /* 0x000fe4000f8e00ff */
[----:B------:R-:W-:-:S13]  /*c930*/  FSETP.NE.FTZ.AND P1, PT, R11, RZ, PT ;  /* 0x000000ff0b00720b */ /* 0x000fda0003f35000 */
[----:B------:R-:W0:Y:S01]  /*c940*/  @P1 MUFU.LG2 R6, R11 ;  /* 0x0000000b00061308 */ /* 0x000e220000000c00 */
[----:B------:R-:W-:Y:S01]  /*c950*/  @P1 FMUL.FTZ R5, R5, 0.69314718246459960938 ;  /* 0x3f31721805051820 */ /* 0x000fe20000410000 */
[----:B------:R-:W-:Y:S02]  /*c960*/  WARPGROUP.DEPBAR.LE gsb0, 0x0 ;  /* 0x00008000000079c5 */ /* 0x000fe40000010000 */
[----:B------:R-:W-:-:S04]  /*c970*/  WARPGROUP.ARRIVE ;  /* 0x00000000000079c5 */ /* 0x000fc80000000000 */
[----:B------:R-:W-:Y:S02]  /*c980*/  @P1 MUFU.RCP R26, R11 ;  /* 0x0000000b001a1308 */ /* 0x000fe40000001000 */
[----:B------:R-:W-:Y:S01]  /*c990*/  HGMMA.64x64x16.F32.BF16 R88, R140, gdesc[UR4].tnspB, R88, gsb0 ;  /* 0x40e000048c587df0 */ /* 0x000fe20008001858 */
[----:B------:R-:W-:Y:S02]  /*c9a0*/  R2UR UR6, R8 ;  /* 0x00000000080672ca */ /* 0x000fe400000e0000 */
[----:B------:R-:W-:Y:S01]  /*c9b0*/  R2UR UR7, R9 ;  /* 0x00000000090772ca */ /* 0x000fe200000e0000 */
[----:B------:R-:W1:Y:S01]  /*c9c0*/  SHFL.BFLY PT, R8, R7, 0x1, 0x1f ;  /* 0x0c201f0007087f89 */ /* 0x000e6200000e0000 */
[----:B0-----:R-:W-:-:S04]  /*c9d0*/  @P1 FMUL.FTZ R6, R6, 0.69314718246459960938 ;  /* 0x3f31721806061820 */ /* 0x001fc80000410000 */
[----:B------:R-:W-:Y:S01]  /*c9e0*/  @P1 FFMA.FTZ R28, R5, R0, R6 ;  /* 0x00000000051c1223 */ /* 0x000fe20000010006 */
[----:B-1----:R-:W-:Y:S01]  /*c9f0*/  FADD.FTZ R13, R7, R8 ;  /* 0x00000008070d7221 */ /* 0x002fe20000010000 */
[----:B------:R-:W-:-:S04]  /*ca00*/  IMAD.MOV.U32 R8, RZ, RZ, RZ ;  /* 0x000000ffff087224 */ /* 0x000fc800078e00ff */
[----:B------:R-:W-:-:S13]  /*ca10*/  FSETP.NE.FTZ.AND P2, PT, R13, RZ, PT ;  /* 0x000000ff0d00720b */ /* 0x000fda0003f55000 */
[----:B------:R-:W0:Y:S01]  /*ca20*/  @P2 MUFU.LG2 R9, R13 ;  /* 0x0000000d00092308 */ /* 0x000e220000000c00 */
[----:B------:R-:W-:-:S07]  /*ca30*/  @P2 FMUL.FTZ R10, R10, 0.69314718246459960938 ;  /* 0x3f3172180a0a2820 */ /* 0x000fce0000410000 */
[----:B------:R1:W2:Y:S01]  /*ca40*/  @P2 MUFU.RCP R8, R13 ;  /* 0x0000000d00082308 */ /* 0x0002a20000001000 */
[----:B0-----:R-:W-:-:S04]  /*ca50*/  @P2 FMUL.FTZ R9, R9, 0.69314718246459960938 ;  /* 0x3f31721809092820 */ /* 0x001fc80000410000 */
[----:B------:R-:W-:Y:S01]  /*ca60*/  @P2 FFMA.FTZ R3, R10, R4, R9 ;  /* 0x000000040a032223 */ /* 0x000fe20000010009 */
[----:B------:R-:W-:Y:S02]  /*ca70*/  WARPGROUP.DEPBAR.LE gsb0, 0x0 ;  /* 0x00008000000079c5 */ /* 0x000fe40000010000 */
[----:B------:R-:W-:-:S06]  /*ca80*/  WARPGROUP.ARRIVE ;  /* 0x00000000000079c5 */ /* 0x000fcc0000000000 */
[----:B------:R-:W-:Y:S03]  /*ca90*/  HGMMA.64x64x16.F32.BF16 R88, R144, gdesc[UR4].tnspB, R88, gsb0 ;  /* 0x40e0000490587df0 */ /* 0x000fe60008001858 */
[----:B------:R-:W-:Y:S02]  /*caa0*/  WARPGROUP.DEPBAR.LE gsb0, 0x0 ;  /* 0x00008000000079c5 */ /* 0x000fe40000010000 */
[----:B-12---:R-:W-:Y:S05]  /*cab0*/  @!P0 BRA `(.L_x_13313) ;  /* 0x0000000000048947 */ /* 0x006fea0003800000 */
[----:B------:R-:W-:Y:S01]  /*cac0*/  BPT.TRAP 0x1 ;  /* 0x000000040000795c */ /* 0x000fe20000300000 */
.L_x_13313:
[----:B------:R-:W-:Y:S02]  /*cad0*/  VIADD R155, R155, 0x1 ;  /* 0x000000019b9b7836 */ /* 0x000fe40000000000 */
[-C--:B------:R-:W-:Y:S01]  /*cae0*/  FMUL.FTZ R55, R88, R26.reuse ;  /* 0x0000001a58377220 */ /* 0x080fe20000410000 */
[----:B------:R-:W-:Y:S02]  /*caf0*/  VIADD R0, R12, 0x16860 ;  /* 0x000168600c007836 */ /* 0x000fe40000000000 */
[-C--:B------:R-:W-:Y:S01]  /*cb00*/  FMUL.FTZ R12, R89, R26.reuse ;  /* 0x0000001a590c7220 */ /* 0x080fe20000410000 */
[----:B------:R-:W-:Y:S01]  /*cb10*/  IMAD.U32 R5, RZ, RZ, UR38 ;  /* 0x00000026ff057e24 */ /* 0x000fe2000f8e00ff */
[----:B------:R-:W-:Y:S01]  /*cb20*/  ISETP.NE.AND P0, PT, R155, 0x2, PT ;  /* 0x000000029b00780c */ /* 0x000fe20003f05270 */
[-C--:B------:R-:W-:Y:S01]  /*cb30*/  FMUL.FTZ R53, R92, R26.reuse ;  /* 0x0000001a5c357220 */ /* 0x080fe20000410000 */
[-C--:B------:R-:W-:Y:S01]  /*cb40*/  FMUL.FTZ R14, R93, R26.reuse ;  /* 0x0000001a5d0e7220 */ /* 0x080fe20000410000 */
[-C--:B------:R-:W-:Y:S01]  /*cb50*/  FMUL.FTZ R52, R96, R26.reuse ;  /* 0x0000001a60347220 */ /* 0x080fe20000410000 */
[----:B------:R-:W-:Y:S01]  /*cb60*/  PRMT R0, R5, 0x654, R0 ;  /* 0x0000065405007816 */ /* 0x000fe20000000000 */
        /* <DEDUP_REMOVED lines=11> */
[----:B------:R0:W-:Y:S01]  /*cc20*/  SYNCS.ARRIVE.TRANS64.RED.A1T0 RZ, [R0+URZ], RZ ;  /* 0x000000ff00ff79a7 */ /* 0x0001e2000810043f */
        /* <DEDUP_REMOVED lines=16> */
[-C--:B0-----:R-:W-:Y:S01]  /*cd30*/  FMUL.FTZ R0, R118, R8.reuse ;  /* 0x0000000876007220 */ /* 0x081fe20000410000 */
[----:B------:R-:W-:Y:S01]  /*cd40*/  FMUL.FTZ R119, R119, R8 ;  /* 0x0000000877777220 */ /* 0x000fe20000410000 */
[----:B------:R-:W-:Y:S01]  /*cd50*/  LOP3.LUT R157, R157, R4, RZ, 0x3c, !PT ;  /* 0x000000049d9d7212 */ /* 0x000fe200078e3cff */
[----:B------:R-:W-:Y:S01]  /*cd60*/  UIADD3 UR37, UR37, 0x1, URZ ;  /* 0x0000000125257890 */ /* 0x000fe2000fffe03f */
[----:B------:R-:W-:-:S11]  /*cd70*/  SEL R155, R155, RZ, P0 ;  /* 0x000000ff9b9b7207 */ /* 0x000fd60000000000 */
.L_x_13259:
        /* <DEDUP_REMOVED lines=19> */
[----:B------:R-:W-:-:S02]  /*ceb0*/  F2FP.BF16.F32.PACK_AB R14, R14, R53 ;  /* 0x000000350e0e723e */ /* 0x000fc400000010ff */
[----:B------:R-:W-:Y:S01]  /*cec0*/  F2FP.BF16.F32.PACK_AB R15, R15, R54 ;  /* 0x000000360f0f723e */ /* 0x000fe200000010ff */
[----:B------:R-:W4:Y:S01]  /*ced0*/  LDL R58, [R1+0x3c] ;  /* 0x00003c00013a7983 */ /* 0x000f220000100800 */
[----:B------:R-:W-:Y:S02]  /*cee0*/  MOV R20, R18 ;  /* 0x0000001200147202 */ /* 0x000fe40000000f00 */
[----:B0-----:R-:W-:Y:S01]  /*cef0*/  MOV R21, R5 ;  /* 0x0000000500157202 */ /* 0x001fe20000000f00 */
[----:B------:R-:W-:Y:S02]  /*cf00*/  BAR.SYNC.DEFER_BLOCKING 0x1, 0x180 ;  /* 0x0046000000007b1d */ /* 0x000fe40000010000 */
[----:B--2---:R-:W-:-:S03]  /*cf10*/  IMAD.WIDE R10, R4, 0x2, R20 ;  /* 0x00000002040a7825 */ /* 0x004fc600078e0214 */
[C---:B------:R-:W-:Y:S02]  /*cf20*/  IADD3 R25, P2, R10.reuse, 0x20, RZ ;  /* 0x000000200a197810 */ /* 0x040fe40007f5e0ff */
[C---:B------:R-:W-:Y:S02]  /*cf30*/  LOP3.LUT R9, R10.reuse, 0x380, RZ, 0xc0, !PT ;  /* 0x000003800a097812 */ /* 0x040fe400078ec0ff */
[C---:B------:R-:W-:Y:S02]  /*cf40*/  IADD3 R59, P0, R10.reuse, 0x60, RZ ;  /* 0x000000600a3b7810 */ /* 0x040fe40007f1e0ff */
[----:B------:R-:W-:Y:S02]  /*cf50*/  IADD3 R57, P1, R10, 0x40, RZ ;  /* 0x000000400a397810 */ /* 0x000fe40007f3e0ff */
[----:B------:R-:W-:Y:S02]  /*cf60*/  LOP3.LUT R4, R25, 0x380, RZ, 0xc0, !PT ;  /* 0x0000038019047812 */ /* 0x000fe400078ec0ff */
[----:B------:R-:W-:-:S02]  /*cf70*/  SHF.R.U64 R9, R9, 0x3, RZ ;  /* 0x0000000309097819 */ /* 0x000fc400000012ff */
[----:B------:R-:W-:Y:S02]  /*cf80*/  LOP3.LUT R6, R57, 0x380, RZ, 0xc0, !PT ;  /* 0x0000038039067812 */ /* 0x000fe400078ec0ff */
[----:B-----5:R-:W-:Y:S02]  /*cf90*/  LOP3.LUT R24, R59, 0x380, RZ, 0xc0, !PT ;  /* 0x000003803b187812 */ /* 0x020fe400078ec0ff */
[----:B------:R-:W-:Y:S02]  /*cfa0*/  SHF.R.U64 R4, R4, 0x3, RZ ;  /* 0x0000000304047819 */ /* 0x000fe400000012ff */
[----:B------:R-:W-:Y:S02]  /*cfb0*/  LOP3.LUT R10, R9, R10, RZ, 0x3c, !PT ;  /* 0x0000000a090a7212 */ /* 0x000fe400078e3cff */
[----:B------:R-:W-:Y:S02]  /*cfc0*/  SHF.R.U64 R6, R6, 0x3, RZ ;  /* 0x0000000306067819 */ /* 0x000fe400000012ff */
[----:B------:R-:W-:Y:S01]  /*cfd0*/  SHF.R.U64 R24, R24, 0x3, RZ ;  /* 0x0000000318187819 */ /* 0x000fe200000012ff */
        /* <DEDUP_REMOVED lines=8> */
[----:B-1----:R-:W-:Y:S01]  /*d060*/  MOV R32, R4 ;  /* 0x0000000400207202 */ /* 0x002fe20000000f00 */
[----:B------:R0:W-:Y:S01]  /*d070*/  STSM.16.M88.4 [R10], R12 ;  /* 0x0000000c0a007844 */ /* 0x0001e20000000200 */
[----:B------:R-:W-:Y:S02]  /*d080*/  ISETP.NE.U32.AND P0, PT, RZ, UR4, PT ;  /* 0x00000004ff007c0c */ /* 0x000fe4000bf05070 */
[----:B---3--:R-:W-:Y:S02]  /*d090*/  IADD3 R24, P1, R62, UR4, RZ ;  /* 0x000000043e187c10 */ /* 0x008fe4000ff3e0ff */
[----:B------:R-:W-:-:S02]  /*d0a0*/  MOV R54, R8 ;  /* 0x0000000800367202 */ /* 0x000fc40000000f00 */
[----:B------:R-:W-:Y:S02]  /*d0b0*/  F2FP.BF16.F32.PACK_AB R4, R51, R52 ;  /* 0x000000343304723e */ /* 0x000fe400000010ff */
[----:B------:R-:W-:Y:S02]  /*d0c0*/  F2FP.BF16.F32.PACK_AB R5, R49, R50 ;  /* 0x000000323105723e */ /* 0x000fe400000010ff */
[----:B------:R-:W-:Y:S02]  /*d0d0*/  F2FP.BF16.F32.PACK_AB R6, R47, R48 ;  /* 0x000000302f06723e */ /* 0x000fe400000010ff */
[----:B------:R-:W-:Y:S02]  /*d0e0*/  F2FP.BF16.F32.PACK_AB R7, R45, R46 ;  /* 0x0000002e2d07723e */ /* 0x000fe400000010ff */
[----:B------:R-:W-:Y:S02]  /*d0f0*/  F2FP.BF16.F32.PACK_AB R8, R43, R44 ;  /* 0x0000002c2b08723e */ /* 0x000fe400000010ff */
[----:B------:R-:W-:-:S02]  /*d100*/  F2FP.BF16.F32.PACK_AB R9, R41, R42 ;  /* 0x0000002a2909723e */ /* 0x000fc400000010ff */
[----:B0-----:R-:W-:Y:S02]  /*d110*/  F2FP.BF16.F32.PACK_AB R10, R39, R40 ;  /* 0x00000028270a723e */ /* 0x001fe400000010ff */
[----:B------:R-:W-:Y:S02]  /*d120*/  F2FP.BF16.F32.PACK_AB R11, R37, R38 ;  /* 0x00000026250b723e */ /* 0x000fe400000010ff */
[----:B------:R-:W-:Y:S02]  /*d130*/  F2FP.BF16.F32.PACK_AB R12, R31, R36 ;  /* 0x000000241f0c723e */ /* 0x000fe400000010ff */
[----:B------:R-:W-:Y:S02]  /*d140*/  F2FP.BF16.F32.PACK_AB R13, R29, R30 ;  /* 0x0000001e1d0d723e */ /* 0x000fe400000010ff */
[----:B------:R-:W-:Y:S02]  /*d150*/  F2FP.BF16.F32.PACK_AB R14, R26, R27 ;  /* 0x0000001b1a0e723e */ /* 0x000fe400000010ff */
[----:B------:R-:W-:-:S02]  /*d160*/  F2FP.BF16.F32.PACK_AB R15, R119, R0 ;  /* 0x00000000770f723e */ /* 0x000fc400000010ff */
[----:B------:R-:W-:Y:S02]  /*d170*/  ISETP.NE.AND.EX P0, PT, RZ, UR5, PT, P0 ;  /* 0x00000005ff007c0c */ /* 0x000fe4000bf05300 */
[----:B----4-:R-:W-:Y:S01]  /*d180*/  IADD3.X R25, R61, UR5, RZ, P1, !PT ;  /* 0x000000053d197c10 */ /* 0x010fe20008ffe4ff */
[----:B------:R-:W-:Y:S01]  /*d190*/  ULDC.64 UR4, c[0x0][0xc08] ;  /* 0x0003020000047ab9 */ /* 0x000fe20000000a00 */
[----:B------:R0:W-:Y:S01]  /*d1a0*/  STSM.16.M88.4 [R54], R4 ;  /* 0x0000000436007844 */ /* 0x0001e20000000200 */
[----:B------:R-:W-:Y:S01]  /*d1b0*/  ISETP.NE.U32.AND P1, PT, RZ, UR4, PT ;  /* 0x00000004ff007c0c */ /* 0x000fe2000bf25070 */
[----:B------:R-:W1:Y:S02]  /*d1c0*/  LDC R0, c[0x0][0xbe8] ;  /* 0x0002fa00ff007b82 */ /* 0x000e640000000800 */
[----:B------:R2:W-:Y:S01]  /*d1d0*/  STSM.16.M88.4 [R53], R8 ;  /* 0x0000000835007844 */ /* 0x0005e20000000200 */
[----:B------:R-:W-:-:S03]  /*d1e0*/  ISETP.NE.AND.EX P1, PT, RZ, UR5, PT, P1 ;  /* 0x00000005ff007c0c */ /* 0x000fc6000bf25310 */
[----:B------:R3:W-:Y:S01]  /*d1f0*/  STSM.16.M88.4 [R32], R12 ;  /* 0x0000000c20007844 */ /* 0x0007e20000000200 */
[----:B------:R-:W-:Y:S01]  /*d200*/  MOV R30, RZ ;  /* 0x000000ff001e7202 */ /* 0x000fe20000000f00 */
[----:B------:R-:W-:Y:S08]  /*d210*/  BAR.SYNC.DEFER_BLOCKING 0x1, 0x180 ;  /* 0x0046000000007b1d */ /* 0x000ff00000010000 */
[----:B0-----:R-:W-:Y:S01]  /*d220*/  @P1 IADD3 R4, P3, R62, UR4, RZ ;  /* 0x000000043e041c10 */ /* 0x001fe2000ff7e0ff */
[----:B------:R-:W-:-:S02]  /*d230*/  ULDC UR4, c[0x0][0xa88] ;  /* 0x0002a20000047ab9 */ /* 0x000fc40000000800 */
[----:B--2---:R-:W-:Y:S01]  /*d240*/  IMAD.U32 R9, RZ, RZ, UR4 ;  /* 0x00000004ff097e24 */ /* 0x004fe2000f8e00ff */
[----:B------:R-:W-:Y:S01]  /*d250*/  @P1 IADD3.X R5, R61, UR5, RZ, P3, !PT ;  /* 0x000000053d051c10 */ /* 0x000fe20009ffe4ff */
[----:B------:R0:W5:Y:S04]  /*d260*/  @P0 LDG.E R30, desc[UR42][R24.64] ;  /* 0x0000002a181e0981 */ /* 0x000168000c1e1900 */
[----:B------:R0:W5:Y:S01]  /*d270*/  @P1 LDG.E R9, desc[UR42][R4.64] ;  /* 0x0000002a04091981 */ /* 0x000162000c1e1900 */
[----:B-1----:R-:W-:-:S13]  /*d280*/  ISETP.NE.AND P2, PT, R0, 0x1, PT ;  /* 0x000000010000780c */ /* 0x002fda0003f45270 */
[----:B------:R-:W1:Y:S08]  /*d290*/  @P2 LDC R6, c[0x0][0xbec] ;  /* 0x0002fb00ff062b82 */ /* 0x000e700000000800 */
[----:B------:R-:W2:Y:S01]  /*d2a0*/  @P2 LDC R27, c[0x0][0xbf0] ;  /* 0x0002fc00ff1b2b82 */ /* 0x000ea20000000800 */
[----:B---3--:R-:W-:Y:S01]  /*d2b0*/  IMAD R15, R58, 0xc0, R60 ;  /* 0x000000c03a0f7824 */ /* 0x008fe200078e023c */
[----:B0-----:R-:W-:Y:S06]  /*d2c0*/  @P1 BRA `(.L_x_13316) ;  /* 0x0000000000101947 */ /* 0x001fec0003800000 */
[----:B------:R-:W-:Y:S05]  /*d2d0*/  @!P0 BRA `(.L_x_13316) ;  /* 0x00000000000c8947 */ /* 0x000fea0003800000 */
[----:B------:R-:W3:Y:S04]  /*d2e0*/  LDG.E R4, desc[UR42][R24.64] ;  /* 0x0000002a18047981 */ /* 0x000ee8000c1e1900 */
[----:B-----5:R-:W3:Y:S02]  /*d2f0*/  LDG.E R9, desc[UR42][R24.64+0x4] ;  /* 0x0000042a18097981 */ /* 0x020ee4000c1e1900 */
[----:B---3--:R-:W-:-:S07]  /*d300*/  IMAD.IADD R9, R9, 0x1, -R4 ;  /* 0x0000000109097824 */ /* 0x008fce00078e0a04 */
.L_x_13316:
[----:B------:R-:W3:Y:S01]  /*d310*/  LDL.LU R10, [R1+0x44] ;  /* 0x00004400010a7983 */ /* 0x000ee20000300800 */
[----:B-1----:R-:W-:Y:S01]  /*d320*/  @P2 IMAD.HI.U32 R4, R15, R6, RZ ;  /* 0x000000060f042227 */ /* 0x002fe200078e00ff */
[----:B------:R-:W-:Y:S01]  /*d330*/  ULDC.64 UR4, c[0x0][0xb90] ;  /* 0x0002e40000047ab9 */ /* 0x000fe20000000a00 */
[----:B-----5:R-:W-:Y:S01]  /*d340*/  SHF.R.S32.HI R31, RZ, 0x1f, R30 ;  /* 0x0000001fff1f7819 */ /* 0x020fe2000001141e */
[----:B------:R-:W4:Y:S01]  /*d350*/  LDL.LU R8, [R1+0x38] ;  /* 0x0000380001087983 */ /* 0x000f220000300800 */
[----:B------:R-:W0:Y:S01]  /*d360*/  S2R R24, SR_TID.X ;  /* 0x0000000000187919 */ /* 0x000e220000002100 */
[----:B------:R-:W-:Y:S01]  /*d370*/  IMAD.MOV.U32 R7, RZ, RZ, R15 ;  /* 0x000000ffff077224 */ /* 0x000fe200078e000f */
[----:B------:R-:W1:Y:S01]  /*d380*/  @P2 LDC R41, c[0x0][0xbec] ;  /* 0x0002fb00ff292b82 */ /* 0x000e620000000800 */
[----:B------:R-:W4:Y:S04]  /*d390*/  LDL.LU R42, [R1+0x28] ;  /* 0x00002800012a7983 */ /* 0x000f280000300800 */
[----:B------:R-:W4:Y:S04]  /*d3a0*/  LDL R12, [R1+0x58] ;  /* 0x00005800010c7983 */ /* 0x000f280000100800 */
[----:B------:R-:W4:Y:S01]  /*d3b0*/  LDL R40, [R1+0x40] ;  /* 0x0000400001287983 */ /* 0x000f220000100800 */
[----:B--2---:R-:W-:-:S05]  /*d3c0*/  @P2 SHF.R.U32.HI R7, RZ, R27, R4 ;  /* 0x0000001bff072219 */ /* 0x004fca0000011604 */
[----:B------:R-:W-:Y:S01]  /*d3d0*/  IMAD.MOV R13, RZ, RZ, -R7 ;  /* 0x000000ffff0d7224 */ /* 0x000fe200078e0a07 */
[C---:B0-----:R-:W-:Y:S01]  /*d3e0*/  IADD3 R25, R24.reuse, -0x80, RZ ;  /* 0xffffff8018197810 */ /* 0x041fe20007ffe0ff */
[----:B------:R-:W-:-:S03]  /*d3f0*/  VIADD R44, R24, 0xffffff80 ;  /* 0xffffff80182c7836 */ /* 0x000fc60000000000 */
[----:B------:R-:W-:-:S04]  /*d400*/  SHF.R.S32.HI R24, RZ, 0x1f, R25 ;  /* 0x0000001fff187819 */ /* 0x000fc80000011419 */
[----:B------:R-:W-:Y:S02]  /*d410*/  LEA.HI R24, R24, R25, RZ, 0x7 ;  /* 0x0000001918187211 */ /* 0x000fe400078f38ff */
[----:B------:R-:W-:Y:S02]  /*d420*/  SHF.R.S32.HI R38, RZ, 0x1f, R44 ;  /* 0x0000001fff267819 */ /* 0x000fe4000001142c */
[----:B------:R-:W-:Y:S02]  /*d430*/  LOP3.LUT R24, R24, 0xffffff80, RZ, 0xc0, !PT ;  /* 0xffffff8018187812 */ /* 0x000fe400078ec0ff */
[----:B------:R-:W-:-:S03]  /*d440*/  LEA.HI R38, R38, R44, RZ, 0x3 ;  /* 0x0000002c26267211 */ /* 0x000fc600078f18ff */
[----:B------:R-:W-:Y:S01]  /*d450*/  IMAD.IADD R24, R25, 0x1, -R24 ;  /* 0x0000000119187824 */ /* 0x000fe200078e0a18 */
[----:B------:R-:W-:Y:S01]  /*d460*/  SHF.R.S32.HI R38, RZ, 0x3, R38 ;  /* 0x00000003ff267819 */ /* 0x000fe20000011426 */
[----:B------:R-:W-:Y:S01]  /*d470*/  IMAD R39, R9, R0, RZ ;  /* 0x0000000009277224 */ /* 0x000fe200078e02ff */
[----:B---3--:R-:W-:Y:S02]  /*d480*/  SEL R32, R10, RZ, !P0 ;  /* 0x000000ff0a207207 */ /* 0x008fe40004000000 */
[----:B----4-:R-:W-:Y:S02]  /*d490*/  SEL R37, R8, RZ, !P0 ;  /* 0x000000ff08257207 */ /* 0x010fe40004000000 */
[----:B------:R-:W-:Y:S01]  /*d4a0*/  SHF.R.S32.HI R36, RZ, 0x1f, R42 ;  /* 0x0000001fff247819 */ /* 0x000fe2000001142a */
[----:B------:R-:W-:-:S04]  /*d4b0*/  IMAD.WIDE.U32 R4, R42, UR4, R30 ;  /* 0x000000042a047c25 */ /* 0x000fc8000f8e001e */
[----:B------:R-:W-:-:S04]  /*d4c0*/  IMAD R6, R36, UR4, RZ ;  /* 0x0000000424067c24 */ /* 0x000fc8000f8e02ff */
[----:B------:R-:W-:Y:S01]  /*d4d0*/  IMAD R11, R42, UR5, R6 ;  /* 0x000000052a0b7c24 */ /* 0x000fe2000f8e0206 */
[----:B------:R-:W-:-:S03]  /*d4e0*/  ULDC.64 UR4, c[0x0][0xb98] ;  /* 0x0002e60000047ab9 */ /* 0x000fc60000000a00 */
[----:B------:R-:W-:Y:S02]  /*d4f0*/  IMAD.IADD R5, R5, 0x1, R11 ;  /* 0x0000000105057824 */ /* 0x000fe400078e020b */
[----:B------:R-:W-:Y:S02]  /*d500*/  IMAD R11, R0, R13, R15 ;  /* 0x0000000d000b7224 */ /* 0x000fe400078e020f */
[----:B------:R-:W-:Y:S02]  /*d510*/  IMAD R8, R32, UR4, RZ ;  /* 0x0000000420087c24 */ /* 0x000fe4000f8e02ff */
[C---:B------:R-:W-:Y:S01]  /*d520*/  IMAD.WIDE.U32 R4, R37.reuse, UR4, R4 ;  /* 0x0000000425047c25 */ /* 0x040fe2000f8e0004 */
[----:B------:R-:W-:Y:S02]  /*d530*/  SHF.R.S32.HI R6, RZ, 0x1f, R11 ;  /* 0x0000001fff067819 */ /* 0x000fe4000001140b */
[----:B------:R-:W-:Y:S01]  /*d540*/  SHF.R.S32.HI R13, RZ, 0x1f, R7 ;  /* 0x0000001fff0d7819 */ /* 0x000fe20000011407 */
[----:B------:R-:W-:Y:S01]  /*d550*/  IMAD R8, R37, UR5, R8 ;  /* 0x0000000525087c24 */ /* 0x000fe2000f8e0208 */
[----:B------:R-:W-:Y:S01]  /*d560*/  IADD3 R4, P0, R7, R4, RZ ;  /* 0x0000000407047210 */ /* 0x000fe20007f1e0ff */
[----:B------:R-:W-:-:S02]  /*d570*/  ULDC.64 UR4, c[0x0][0xb88] ;  /* 0x0002e20000047ab9 */ /* 0x000fc40000000a00 */
[----:B------:R-:W-:Y:S01]  /*d580*/  IMAD R6, R6, UR4, RZ ;  /* 0x0000000406067c24 */ /* 0x000fe2000f8e02ff */
[----:B------:R-:W-:-:S03]  /*d590*/  IADD3.X R5, R13, R5, R8, P0, !PT ;  /* 0x000000050d057210 */ /* 0x000fc600007fe408 */
[C---:B------:R-:W-:Y:S02]  /*d5a0*/  IMAD R7, R11.reuse, UR5, R6 ;  /* 0x000000050b077c24 */ /* 0x040fe4000f8e0206 */
[----:B------:R-:W-:Y:S01]  /*d5b0*/  IMAD.WIDE.U32 R4, R11, UR4, R4 ;  /* 0x000000040b047c25 */ /* 0x000fe2000f8e0004 */
[----:B------:R-:W-:-:S03]  /*d5c0*/  ULDC.64 UR4, c[0x0][0xb50] ;  /* 0x0002d40000047ab9 */ /* 0x000fc60000000a00 */
[----:B------:R-:W-:Y:S01]  /*d5d0*/  IMAD.IADD R5, R5, 0x1, R7 ;  /* 0x0000000105057824 */ /* 0x000fe200078e0207 */
[----:B------:R-:W-:-:S04]  /*d5e0*/  LEA R10, P0, R4, UR4, 0x2 ;  /* 0x00000004040a7c11 */ /* 0x000fc8000f8010ff */
[----:B------:R-:W-:Y:S01]  /*d5f0*/  LEA.HI.X R14, R4, UR5, R5, 0x2, P0 ;  /* 0x00000005040e7c11 */ /* 0x000fe200080f1405 */
[----:B------:R-:W-:Y:S01]  /*d600*/  SHFL.IDX PT, R6, R10, 0x1, 0x1c1f ;  /* 0x003c1f000a067f89 */ /* 0x000fe200000e0000 */
[----:B------:R-:W-:Y:S01]  /*d610*/  IMAD R12, R58, 0xc0, R12 ;  /* 0x000000c03a0c7824 */ /* 0x000fe200078e020c */
[----:B------:R-:W-:Y:S02]  /*d620*/  ULDC.64 UR4, c[0x0][0xaa0] ;  /* 0x0002a80000047ab9 */ /* 0x000fe40000000a00 */
[----:B------:R-:W-:Y:S04]  /*d630*/  SHFL.IDX PT, R4, R10, RZ, 0x1c1f ;  /* 0x001c1fff0a047589 */ /* 0x000fe800000e0000 */
[----:B------:R-:W0:Y:S04]  /*d640*/  SHFL.IDX PT, R5, R14, RZ, 0x1c1f ;  /* 0x001c1fff0e057589 */ /* 0x000e2800000e0000 */
[----:B------:R-:W2:Y:S01]  /*d650*/  SHFL.IDX PT, R7, R14, 0x1, 0x1c1f ;  /* 0x003c1f000e077f89 */ /* 0x000ea200000e0000 */
[----:B------:R-:W-:Y:S01]  /*d660*/  LOP3.LUT P0, RZ, R24, 0x3, RZ, 0xc0, !PT ;  /* 0x0000000318ff7812 */ /* 0x000fe2000780c0ff */
[----:B------:R-:W-:-:S02]  /*d670*/  VIADD R8, R12, 0x8 ;  /* 0x000000080c087836 */ /* 0x000fc40000000000 */
[----:B------:R-:W-:Y:S01]  /*d680*/  IMAD R11, R38, 0x40, R40 ;  /* 0x00000040260b7824 */ /* 0x000fe200078e0228 */
[-C--:B------:R-:W-:Y:S02]  /*d690*/  ISETP.GE.OR P1, PT, R12, R39.reuse, P0 ;  /* 0x000000270c00720c */ /* 0x080fe40000726670 */
[----:B------:R-:W-:Y:S01]  /*d6a0*/  ISETP.GE.OR P0, PT, R8, R39, P0 ;  /* 0x000000270800720c */ /* 0x000fe20000706670 */
[----:B------:R-:W-:-:S03]  /*d6b0*/  IMAD.WIDE R20, R11, 0x2, R20 ;  /* 0x000000020b147825 */ /* 0x000fc600078e0214 */
[C---:B------:R-:W-:Y:S02]  /*d6c0*/  IADD3 R13, P3, R20.reuse, 0x1800, RZ ;  /* 0x00001800140d7810 */ /* 0x040fe40007f7e0ff */
[C---:B------:R-:W-:Y:S02]  /*d6d0*/  IADD3 R25, P4, R20.reuse, 0x3000, RZ ;  /* 0x0000300014197810 */ /* 0x040fe40007f9e0ff */
[C---:B------:R-:W-:Y:S02]  /*d6e0*/  LOP3.LUT R9, R20.reuse, 0x380, RZ, 0xc0, !PT ;  /* 0x0000038014097812 */ /* 0x040fe400078ec0ff */
[----:B------:R-:W-:Y:S01]  /*d6f0*/  LOP3.LUT R12, R13, 0x380, RZ, 0xc0, !PT ;  /* 0x000003800d0c7812 */ /* 0x000fe200078ec0ff */
[----:B0-----:R-:W-:Y:S01]  /*d700*/  @!P1 ST.E desc[UR42][R4.64], R28 ;  /* 0x0000001c04009985 */ /* 0x001fe2000c10192a */
[----:B------:R-:W-:Y:S02]  /*d710*/  LOP3.LUT R24, R25, 0x380, RZ, 0xc0, !PT ;  /* 0x0000038019187812 */ /* 0x000fe400078ec0ff */
[----:B------:R-:W-:Y:S01]  /*d720*/  SHF.R.U64 R9, R9, 0x3, RZ ;  /* 0x0000000309097819 */ /* 0x000fe200000012ff */
[----:B--2---:R0:W-:Y:S01]  /*d730*/  @!P0 ST.E desc[UR42][R6.64], R3 ;  /* 0x0000000306008985 */ /* 0x0041e2000c10192a */
[----:B------:R-:W-:-:S02]  /*d740*/  IADD3 R29, P0, R20, 0x4800, RZ ;  /* 0x00004800141d7810 */ /* 0x000fc40007f1e0ff */
[----:B------:R-:W-:Y:S02]  /*d750*/  SHF.R.U64 R12, R12, 0x3, RZ ;  /* 0x000000030c0c7819 */ /* 0x000fe400000012ff */
[----:B------:R-:W-:Y:S02]  /*d760*/  SHF.R.U64 R24, R24, 0x3, RZ ;  /* 0x0000000318187819 */ /* 0x000fe400000012ff */
[----:B------:R-:W-:Y:S02]  /*d770*/  LOP3.LUT R8, R9, R20, RZ, 0x3c, !PT ;  /* 0x0000001409087212 */ /* 0x000fe400078e3cff */
[----:B------:R-:W-:Y:S01]  /*d780*/  LOP3.LUT R20, R29, 0x380, RZ, 0xc0, !PT ;  /* 0x000003801d147812 */ /* 0x000fe200078ec0ff */
[----:B0-----:R-:W-:Y:S01]  /*d790*/  IMAD R3, R31, UR4, RZ ;  /* 0x000000041f037c24 */ /* 0x001fe2000f8e02ff */
[----:B------:R-:W-:Y:S01]  /*d7a0*/  LOP3.LUT R12, R12, R13, RZ, 0x3c, !PT ;  /* 0x0000000d0c0c7212 */ /* 0x000fe200078e3cff */
[--C-:B------:R-:W-:Y:S01]  /*d7b0*/  IMAD.X R13, RZ, RZ, R21.reuse, P3 ;  /* 0x000000ffff0d7224 */ /* 0x100fe200018e0615 */
[----:B------:R-:W-:Y:S01]  /*d7c0*/  LOP3.LUT R24, R24, R25, RZ, 0x3c, !PT ;  /* 0x0000001918187212 */ /* 0x000fe200078e3cff */
[--C-:B------:R-:W-:Y:S01]  /*d7d0*/  IMAD.X R25, RZ, RZ, R21.reuse, P4 ;  /* 0x000000ffff197224 */ /* 0x100fe200020e0615 */
[----:B------:R-:W-:Y:S01]  /*d7e0*/  SHF.R.U64 R4, R20, 0x3, RZ ;  /* 0x0000000314047819 */ /* 0x000fe200000012ff */
[--C-:B------:R-:W-:Y:S01]  /*d7f0*/  IMAD.MOV.U32 R9, RZ, RZ, R21.reuse ;  /* 0x000000ffff097224 */ /* 0x100fe200078e0015 */
[----:B------:R-:W-:Y:S01]  /*d800*/  SHF.R.S32.HI R43, RZ, 0x1f, R44 ;  /* 0x0000001fff2b7819 */ /* 0x000fe2000001142c */
[----:B------:R-:W-:Y:S01]  /*d810*/  IMAD.X R5, RZ, RZ, R21, P0 ;  /* 0x000000ffff057224 */ /* 0x000fe200000e0615 */
[----:B------:R-:W2:Y:S01]  /*d820*/  LD.E.128 R12, desc[UR42][R12.64] ;  /* 0x0000002a0c0c7980 */ /* 0x000ea2000c101d00 */
[C---:B------:R-:W-:Y:S01]  /*d830*/  IMAD R3, R30.reuse, UR5, R3 ;  /* 0x000000051e037c24 */ /* 0x040fe2000f8e0203 */
[----:B------:R-:W0:Y:S01]  /*d840*/  @P2 LDC R31, c[0x0][0xbf0] ;  /* 0x0002fc00ff1f2b82 */ /* 0x000e220000000800 */
[----:B------:R-:W-:Y:S01]  /*d850*/  IMAD.WIDE.U32 R20, R30, UR4, RZ ;  /* 0x000000041e147c25 */ /* 0x000fe2000f8e00ff */
[----:B------:R-:W-:Y:S01]  /*d860*/  ULDC.64 UR4, c[0x0][0xae8] ;  /* 0x0002ba0000047ab9 */ /* 0x000fe20000000a00 */
[----:B------:R-:W-:Y:S01]  /*d870*/  LOP3.LUT R4, R4, R29, RZ, 0x3c, !PT ;  /* 0x0000001d04047212 */ /* 0x000fe200078e3cff */
[----:B------:R-:W3:Y:S01]  /*d880*/  LD.E.128 R8, desc[UR42][R8.64] ;  /* 0x0000002a08087980 */ /* 0x000ee2000c101d00 */
[----:B------:R-:W-:-:S02]  /*d890*/  IMAD.IADD R21, R21, 0x1, R3 ;  /* 0x0000000115157824 */ /* 0x000fc400078e0203 */
[----:B------:R-:W-:Y:S01]  /*d8a0*/  IMAD R28, R36, UR4, RZ ;  /* 0x00000004241c7c24 */ /* 0x000fe2000f8e02ff */
[----:B------:R-:W4:Y:S01]  /*d8b0*/  LD.E.128 R24, desc[UR42][R24.64] ;  /* 0x0000002a18187980 */ /* 0x000f22000c101d00 */
[C---:B------:R-:W-:Y:S01]  /*d8c0*/  IMAD.WIDE.U32 R20, R42.reuse, UR4, R20 ;  /* 0x000000042a147c25 */ /* 0x040fe2000f8e0014 */
[----:B------:R-:W-:Y:S02]  /*d8d0*/  LEA.HI R43, R43, R44, RZ, 0x3 ;  /* 0x0000002c2b2b7211 */ /* 0x000fe400078f18ff */
[----:B------:R-:W5:Y:S01]  /*d8e0*/  LD.E.128 R4, desc[UR42][R4.64] ;  /* 0x0000002a04047980 */ /* 0x000f62000c101d00 */
[----:B------:R-:W-:Y:S01]  /*d8f0*/  IMAD R29, R42, UR5, R28 ;  /* 0x000000052a1d7c24 */ /* 0x000fe2000f8e021c */
[----:B------:R-:W-:Y:S01]  /*d900*/  LOP3.LUT R43, R43, 0xfffffff8, RZ, 0xc0, !PT ;  /* 0xfffffff82b2b7812 */ /* 0x000fe200078ec0ff */
[----:B------:R-:W-:Y:S01]  /*d910*/  ULDC.64 UR4, c[0x0][0xaf0] ;  /* 0x0002bc0000047ab9 */ /* 0x000fe20000000a00 */
[----:B------:R-:W2:Y:S03]  /*d920*/  LDL R42, [R1+0x68] ;  /* 0x00006800012a7983 */ /* 0x000ea60000100800 */
[----:B------:R-:W-:Y:S01]  /*d930*/  IMAD.IADD R43, R44, 0x1, -R43 ;  /* 0x000000012c2b7824 */ /* 0x000fe200078e0a2b */
[----:B------:R-:W-:Y:S01]  /*d940*/  @!PT LDS RZ, [RZ] ;  /* 0x00000000fffff984 */ /* 0x000fe20000000800 */
[----:B------:R-:W-:Y:S01]  /*d950*/  @!PT LDS RZ, [RZ] ;  /* 0x00000000fffff984 */ /* 0x000fe20000000800 */
[----:B------:R-:W-:Y:S01]  /*d960*/  @!PT LDS RZ, [RZ] ;  /* 0x00000000fffff984 */ /* 0x000fe20000000800 */
[----:B------:R-:W-:Y:S01]  /*d970*/  @!PT LDS RZ, [RZ] ;  /* 0x00000000fffff984 */ /* 0x000fe20000000800 */
[----:B------:R1:W-:Y:S06]  /*d980*/  MEMBAR.ALL.CTA ;  /* 0x0000000000007992 */ /* 0x0003ec0000008000 */
[----:B-1----:R-:W1:Y:S01]  /*d990*/  FENCE.VIEW.ASYNC.S ;  /* 0x00000000000073c6 */ /* 0x002e620000000000 */
[----:B------:R-:W-:-:S04]  /*d9a0*/  IMAD R3, R43, 0x30, R38 ;  /* 0x000000302b037824 */ /* 0x000fc800078e0226 */
[----:B------:R-:W-:-:S04]  /*d9b0*/  IMAD R30, R58, 0xc0, R3 ;  /* 0x000000c03a1e7824 */ /* 0x000fc800078e0203 */
[----:B------:R-:W-:Y:S01]  /*d9c0*/  @P2 IMAD.HI.U32 R28, R30, R41, RZ ;  /* 0x000000291e1c2227 */ /* 0x000fe200078e00ff */
[----:B------:R-:W-:-:S03]  /*d9d0*/  IADD3 R21, R21, R29, RZ ;  /* 0x0000001d15157210 */ /* 0x000fc60007ffe0ff */
[----:B------:R-:W-:Y:S01]  /*d9e0*/  IMAD.MOV.U32 R3, RZ, RZ, R30 ;  /* 0x000000ffff037224 */ /* 0x000fe200078e001e */
[----:B0-----:R-:W-:Y:S01]  /*d9f0*/  @P2 SHF.R.U32.HI R3, RZ, R31, R28 ;  /* 0x0000001fff032219 */ /* 0x001fe2000001161c */
[----:B------:R-:W-:Y:S02]  /*da00*/  IMAD R29, R32, UR4, RZ ;  /* 0x00000004201d7c24 */ /* 0x000fe4000f8e02ff */
[----:B------:R-:W-:Y:S01]  /*da10*/  IMAD.WIDE.U32 R20, R37, UR4, R20 ;  /* 0x0000000425147c25 */ /* 0x000fe2000f8e0014 */
[----:B------:R-:W-:-:S03]  /*da20*/  SHF.R.S32.HI R28, RZ, 0x1f, R3 ;  /* 0x0000001fff1c7819 */ /* 0x000fc60000011403 */
[----:B------:R-:W-:Y:S01]  /*da30*/  IMAD R29, R37, UR5, R29 ;  /* 0x00000005251d7c24 */ /* 0x000fe2000f8e021d */
[----:B------:R-:W-:Y:S01]  /*da40*/  ULDC.64 UR4, c[0x0][0xae0] ;  /* 0x0002b80000047ab9 */ /* 0x000fe20000000a00 */
[----:B------:R-:W-:Y:S02]  /*da50*/  IMAD.MOV R31, RZ, RZ, -R3 ;  /* 0x000000ffff1f7224 */ /* 0x000fe400078e0a03 */
        /* <DEDUP_REMOVED lines=14> */
[----:B------:R-:W-:-:S03]  /*db40*/  ULDC UR4, c[0x0][0xac8] ;  /* 0x0002b20000047ab9 */ /* 0x000fc60000000800 */
[----:B------:R-:W-:Y:S02]  /*db50*/  LEA.HI.X R36, R20, UR5, R3, 0x1, P0 ;  /* 0x0000000514247c11 */ /* 0x000fe400080f0c03 */
[----:B-1----:R-:W0:Y:S01]  /*db60*/  SHFL.IDX PT, R20, R32, RZ, 0x181f ;  /* 0x00181fff20147589 */ /* 0x002e2200000e0000 */
[----:B------:R-:W-:-:S03]  /*db70*/  IMAD R38, R58, 0xc0, R38 ;  /* 0x000000c03a267824 */ /* 0x000fc600078e0226 */
[----:B------:R-:W1:Y:S01]  /*db80*/  SHFL.IDX PT, R28, R32, 0x1, 0x181f ;  /* 0x00381f00201c7f89 */ /* 0x000e6200000e0000 */
[----:B------:R-:W-:-:S03]  /*db90*/  ISETP.GE.AND P0, PT, R40, UR4, PT ;  /* 0x0000000428007c0c */ /* 0x000fc6000bf06270 */
[----:B------:R-:W2:Y:S04]  /*dba0*/  SHFL.IDX PT, R21, R36, RZ, 0x181f ;  /* 0x00181fff24157589 */ /* 0x000ea800000e0000 */
[----:B------:R-:W2:Y:S01]  /*dbb0*/  SHFL.IDX PT, R30, R32, 0x2, 0x181f ;  /* 0x00581f00201e7f89 */ /* 0x000ea200000e0000 */
[----:B------:R-:W-:-:S03]  /*dbc0*/  VIADD R0, R38, 0x30 ;  /* 0x0000003026007836 */ /* 0x000fc60000000000 */
[----:B------:R-:W2:Y:S01]  /*dbd0*/  SHFL.IDX PT, R29, R36, 0x1, 0x181f ;  /* 0x00381f00241d7f89 */ /* 0x000ea200000e0000 */
[CC--:B------:R-:W-:Y:S01]  /*dbe0*/  ISETP.GE.OR P3, PT, R38.reuse, R39.reuse, P0 ;  /* 0x000000272600720c */ /* 0x0c0fe20000766670 */
[----:B------:R-:W-:Y:S02]  /*dbf0*/  VIADD R3, R38, 0x60 ;  /* 0x0000006026037836 */ /* 0x000fe40000000000 */
[----:B------:R-:W2:Y:S01]  /*dc00*/  SHFL.IDX PT, R31, R36, 0x2, 0x181f ;  /* 0x00581f00241f7f89 */ /* 0x000ea200000e0000 */
[-C--:B------:R-:W-:Y:S02]  /*dc10*/  ISETP.GE.OR P2, PT, R0, R39.reuse, P0 ;  /* 0x000000270000720c */ /* 0x080fe40000746670 */
[----:B------:R-:W-:Y:S01]  /*dc20*/  ISETP.GE.OR P1, PT, R3, R39, P0 ;  /* 0x000000270300720c */ /* 0x000fe20000726670 */
[----:B------:R-:W-:-:S06]  /*dc30*/  VIADD R0, R18, 0x16820 ;  /* 0x0001682012007836 */ /* 0x000fcc0000000000 */
[----:B0-----:R-:W-:-:S04]  /*dc40*/  @!P3 LEA R20, P5, R40, R20, 0x1 ;  /* 0x000000142814b211 */ /* 0x001fc800078a08ff */
[----:B-1----:R-:W-:Y:S02]  /*dc50*/  @!P2 LEA R28, P4, R40, R28, 0x1 ;  /* 0x0000001c281ca211 */ /* 0x002fe400078808ff */
[----:B------:R-:W-:-:S04]  /*dc60*/  PRMT R0, RZ, 0x654, R0 ;  /* 0x00000654ff007816 */ /* 0x000fc80000000000 */
[----:B------:R0:W-:Y:S02]  /*dc70*/  SYNCS.ARRIVE.TRANS64.RED.A1T0 RZ, [R0+URZ], RZ ;  /* 0x000000ff00ff79a7 */ /* 0x0001e4000810043f */
[----:B0-----:R-:W-:-:S04]  /*dc80*/  IADD3 R0, R38, 0x90, RZ ;  /* 0x0000009026007810 */ /* 0x001fc80007ffe0ff */
[----:B------:R-:W-:Y:S01]  /*dc90*/  ISETP.GE.OR P0, PT, R0, R39, P0 ;  /* 0x000000270000720c */ /* 0x000fe20000706670 */
[----:B------:R-:W0:Y:S04]  /*dca0*/  SHFL.IDX PT, R32, R32, 0x3, 0x181f ;  /* 0x00781f0020207f89 */ /* 0x000e2800000e0000 */
[----:B------:R-:W1:Y:S01]  /*dcb0*/  SHFL.IDX PT, R36, R36, 0x3, 0x181f ;  /* 0x00781f0024247f89 */ /* 0x000e6200000e0000 */
[C-C-:B--2---:R-:W-:Y:S02]  /*dcc0*/  @!P3 LEA.HI.X R21, R40.reuse, R21, R42.reuse, 0x1, P5 ;  /* 0x000000152815b211 */ /* 0x144fe400028f0c2a */
[C---:B------:R-:W-:Y:S02]  /*dcd0*/  @!P1 LEA R30, P5, R40.reuse, R30, 0x1 ;  /* 0x0000001e281e9211 */ /* 0x040fe400078a08ff */
[----:B------:R-:W-:-:S02]  /*dce0*/  @!P2 LEA.HI.X R29, R40, R29, R42, 0x1, P4 ;  /* 0x0000001d281da211 */ /* 0x000fc400020f0c2a */
[----:B------:R-:W-:Y:S01]  /*dcf0*/  @!P1 LEA.HI.X R31, R40, R31, R42, 0x1, P5 ;  /* 0x0000001f281f9211 */ /* 0x000fe200028f0c2a */
[----:B---3--:R2:W-:Y:S04]  /*dd00*/  @!P3 ST.E.128 desc[UR42][R20.64], R8 ;  /* 0x000000081400b985 */ /* 0x0085e8000c101d2a */
[----:B------:R2:W-:Y:S04]  /*dd10*/  @!P2 ST.E.128 desc[UR42][R28.64], R12 ;  /* 0x0000000c1c00a985 */ /* 0x0005e8000c101d2a */
[----:B----4-:R2:W-:Y:S01]  /*dd20*/  @!P1 ST.E.128 desc[UR42][R30.64], R24 ;  /* 0x000000181e009985 */ /* 0x0105e2000c101d2a */
[----:B01----:R-:W-:Y:S05]  /*dd30*/  @P0 BRA `(.L_x_13317) ;  /* 0x0000000800980947 */ /* 0x003fea0003800000 */
[----:B--2---:R-:W-:-:S04]  /*dd40*/  LEA R8, P0, R40, R32, 0x1 ;  /* 0x0000002028087211 */ /* 0x004fc800078008ff */
[----:B------:R-:W-:-:S05]  /*dd50*/  LEA.HI.X R9, R40, R36, R42, 0x1, P0 ;  /* 0x0000002428097211 */ /* 0x000fca00000f0c2a */
[----:B-----5:R0:W-:Y:S01]  /*dd60*/  ST.E.128 desc[UR42][R8.64], R4 ;  /* 0x0000000408007985 */ /* 0x0201e2000c101d2a */
[----:B------:R-:W-:Y:S05]  /*dd70*/  BRA `(.L_x_13317) ;  /* 0x0000000800887947 */ /* 0x000fea0003800000 */
.L_x_13315:
        /* <DEDUP_REMOVED lines=29> */
.L_x_13318:
[----:B------:R-:W2:Y:S04]  /*df50*/  LDL.LU R4, [R1+0x38] ;  /* 0x0000380001047983 */ /* 0x000ea80000300800 */
[----:B------:R-:W3:Y:S04]  /*df60*/  LDL.LU R3, [R1+0x44] ;  /* 0x0000440001037983 */ /* 0x000ee80000300800 */
[----:B-----5:R-:W4:Y:S04]  /*df70*/  LDL R24, [R1+0x28] ;  /* 0x0000280001187983 */ /* 0x020f280000100800 */
[----:B------:R0:W5:Y:S01]  /*df80*/  LDL R28, [R1+0x3c] ;  /* 0x00003c00011c7983 */ /* 0x0001620000100800 */
[----:B------:R-:W-:Y:S01]  /*df90*/  BSSY B1, `(.L_x_13319) ;  /* 0x000002d000017945 */ /* 0x000fe20003800000 */
[----:B------:R-:W-:-:S02]  /*dfa0*/  SHF.R.S32.HI R11, RZ, 0x1f, R0 ;  /* 0x0000001fff0b7819 */ /* 0x000fc40000011400 */
[----:B--2---:R-:W-:Y:S02]  /*dfb0*/  SEL R13, R4, RZ, !P0 ;  /* 0x000000ff040d7207 */ /* 0x004fe40004000000 */
[----:B---3--:R-:W-:Y:S02]  /*dfc0*/  SEL R12, R3, RZ, !P0 ;  /* 0x000000ff030c7207 */ /* 0x008fe40004000000 */
[----:B----4-:R-:W-:Y:S01]  /*dfd0*/  SHF.R.S32.HI R10, RZ, 0x1f, R24 ;  /* 0x0000001fff0a7819 */ /* 0x010fe20000011418 */
[----:B0-----:R-:W-:Y:S06]  /*dfe0*/  @P3 BRA `(.L_x_13320) ;  /* 0x00000000009c3947 */ /* 0x001fec0003800000 */
[----:B------:R-:W0:Y:S01]  /*dff0*/  LDC R14, c[0x0][0xbe8] ;  /* 0x0002fa00ff0e7b82 */ /* 0x000e220000000800 */
[----:B-----5:R-:W-:-:S04]  /*e000*/  IMAD R3, R28, 0xc0, R9 ;  /* 0x000000c01c037824 */ /* 0x020fc800078e0209 */
        /* <DEDUP_REMOVED lines=9> */
[C---:B------:R-:W-:Y:S02]  /*e0a0*/  IMAD R7, R24.reuse, UR5, R7 ;  /* 0x0000000518077c24 */ /* 0x040fe4000f8e0207 */
[----:B------:R-:W-:Y:S01]  /*e0b0*/  IMAD.WIDE.U32 R4, R24, UR4, R4 ;  /* 0x0000000418047c25 */ /* 0x000fe2000f8e0004 */
[----:B------:R-:W-:-:S02]  /*e0c0*/  ULDC.64 UR4, c[0x0][0xb98] ;  /* 0x0002e60000047ab9 */ /* 0x000fc40000000a00 */
[----:B------:R-:W0:Y:S01]  /*e0d0*/  @P0 LDC R6, c[0x0][0xbec] ;  /* 0x0002fb00ff060b82 */ /* 0x000e220000000800 */
[----:B------:R-:W-:Y:S01]  /*e0e0*/  IMAD.MOV.U32 R3, RZ, RZ, R9 ;  /* 0x000000ffff037224 */ /* 0x000fe200078e0009 */
[----:B------:R-:W-:-:S03]  /*e0f0*/  IADD3 R5, R5, R7, RZ ;  /* 0x0000000705057210 */ /* 0x000fc60007ffe0ff */
[----:B------:R-:W-:-:S03]  /*e100*/  IMAD.WIDE.U32 R4, R13, UR4, R4 ;  /* 0x000000040d047c25 */ /* 0x000fc6000f8e0004 */
[----:B------:R-:W2:Y:S01]  /*e110*/  @P0 LDC R15, c[0x0][0xbf0] ;  /* 0x0002fc00ff0f0b82 */ /* 0x000ea20000000800 */
        /* <DEDUP_REMOVED lines=20> */
.L_x_13320:
[----:B------:R-:W-:Y:S05]  /*e260*/  BSYNC B1 ;  /* 0x0000000000017941 */ /* 0x000fea0003800000 */
.L_x_13319:
[----:B0-----:R-:W2:Y:S04]  /*e270*/  LDL R6, [R1+0x40] ;  /* 0x0000400001067983 */ /* 0x001ea80000100800 */
[----:B------:R-:W3:Y:S01]  /*e280*/  LDL R14, [R1+0x68] ;  /* 0x00006800010e7983 */ /* 0x000ee20000100800 */
[--C-:B------:R-:W-:Y:S01]  /*e290*/  SHF.R.S32.HI R7, RZ, 0x1f, R26.reuse ;  /* 0x0000001fff077819 */ /* 0x100fe2000001141a */
[----:B------:R-:W-:Y:S01]  /*e2a0*/  ULDC.64 UR4, c[0x0][0xaa0] ;  /* 0x0002a80000047ab9 */ /* 0x000fe20000000a00 */
[----:B------:R-:W-:Y:S01]  /*e2b0*/  SHF.R.S32.HI R29, RZ, 0x1f, R26 ;  /* 0x0000001fff1d7819 */ /* 0x000fe2000001141a */
[----:B------:R-:W-:Y:S01]  /*e2c0*/  IMAD R3, R11, UR4, RZ ;  /* 0x000000040b037c24 */ /* 0x000fe2000f8e02ff */
[-C--:B------:R-:W-:Y:S01]  /*e2d0*/  LEA.HI R7, R7, R26.reuse, RZ, 0x3 ;  /* 0x0000001a07077211 */ /* 0x080fe200078f18ff */
[C---:B------:R-:W-:Y:S01]  /*e2e0*/  IMAD.WIDE.U32 R4, R0.reuse, UR4, RZ ;  /* 0x0000000400047c25 */ /* 0x040fe2000f8e00ff */
[----:B------:R-:W-:Y:S01]  /*e2f0*/  LEA.HI R29, R29, R26, RZ, 0x3 ;  /* 0x0000001a1d1d7211 */ /* 0x000fe200078f18ff */
[----:B------:R-:W-:Y:S01]  /*e300*/  ULDC.64 UR6, c[0x0][0xa80] ;  /* 0x0002a00000067ab9 */ /* 0x000fe20000000a00 */
[----:B------:R-:W-:Y:S01]  /*e310*/  LOP3.LUT R7, R7, 0xfffffff8, RZ, 0xc0, !PT ;  /* 0xfffffff807077812 */ /* 0x000fe200078ec0ff */
[----:B------:R-:W-:Y:S01]  /*e320*/  IMAD R3, R0, UR5, R3 ;  /* 0x0000000500037c24 */ /* 0x000fe2000f8e0203 */
[----:B------:R-:W-:Y:S01]  /*e330*/  SHF.R.S32.HI R29, RZ, 0x3, R29 ;  /* 0x00000003ff1d7819 */ /* 0x000fe2000001141d */
[----:B------:R-:W-:-:S02]  /*e340*/  ULDC.64 UR4, c[0x0][0xae8] ;  /* 0x0002ba0000047ab9 */ /* 0x000fc40000000a00 */
[----:B------:R-:W-:Y:S02]  /*e350*/  IMAD.IADD R7, R26, 0x1, -R7 ;  /* 0x000000011a077824 */ /* 0x000fe400078e0a07 */
[----:B------:R-:W-:Y:S02]  /*e360*/  IMAD.IADD R5, R5, 0x1, R3 ;  /* 0x0000000105057824 */ /* 0x000fe400078e0203 */
[----:B------:R-:W-:Y:S02]  /*e370*/  IMAD R0, R7, 0x30, R29 ;  /* 0x0000003007007824 */ /* 0x000fe400078e021d */
[----:B------:R-:W-:-:S04]  /*e380*/  IMAD.WIDE.U32 R4, R24, UR4, R4 ;  /* 0x0000000418047c25 */ /* 0x000fc8000f8e0004 */
[----:B-----5:R-:W-:-:S04]  /*e390*/  IMAD R9, R28, 0xc0, R0 ;  /* 0x000000c01c097824 */ /* 0x020fc800078e0200 */
[----:B------:R-:W-:-:S04]  /*e3a0*/  @P2 IMAD.HI.U32 R0, R9, R20, RZ ;  /* 0x0000001409002227 */ /* 0x000fc800078e00ff */
[----:B------:R-:W-:Y:S01]  /*e3b0*/  IMAD.MOV.U32 R3, RZ, RZ, R9 ;  /* 0x000000ffff037224 */ /* 0x000fe200078e0009 */
[----:B------:R-:W-:-:S04]  /*e3c0*/  @P2 SHF.R.U32.HI R3, RZ, R21, R0 ;  /* 0x00000015ff032219 */ /* 0x000fc80000011600 */
[----:B------:R-:W-:Y:S01]  /*e3d0*/  SHF.R.S32.HI R0, RZ, 0x1f, R3 ;  /* 0x0000001fff007819 */ /* 0x000fe20000011403 */
[----:B--2---:R-:W-:Y:S02]  /*e3e0*/  IMAD.MOV.U32 R26, RZ, RZ, R6 ;  /* 0x000000ffff1a7224 */ /* 0x004fe400078e0006 */
[----:B------:R-:W-:Y:S02]  /*e3f0*/  IMAD R6, R10, UR4, RZ ;  /* 0x000000040a067c24 */ /* 0x000fe4000f8e02ff */
[----:B---3--:R-:W-:Y:S02]  /*e400*/  IMAD.MOV.U32 R27, RZ, RZ, R14 ;  /* 0x000000ffff1b7224 */ /* 0x008fe400078e000e */
[----:B------:R-:W-:Y:S01]  /*e410*/  IMAD R7, R24, UR5, R6 ;  /* 0x0000000518077c24 */ /* 0x000fe2000f8e0206 */
[----:B------:R-:W-:Y:S02]  /*e420*/  ULDC.64 UR4, c[0x0][0xaf0] ;  /* 0x0002bc0000047ab9 */ /* 0x000fe40000000a00 */
[----:B------:R-:W-:-:S02]  /*e430*/  IMAD R6, R12, UR4, RZ ;  /* 0x000000040c067c24 */ /* 0x000fc4000f8e02ff */
[----:B------:R-:W-:Y:S02]  /*e440*/  IADD3 R5, R5, R7, RZ ;  /* 0x0000000705057210 */ /* 0x000fe40007ffe0ff */
[C---:B------:R-:W-:Y:S02]  /*e450*/  IMAD R7, R13.reuse, UR5, R6 ;  /* 0x000000050d077c24 */ /* 0x040fe4000f8e0206 */
[----:B------:R-:W-:Y:S02]  /*e460*/  IMAD.MOV R6, RZ, RZ, -R3 ;  /* 0x000000ffff067224 */ /* 0x000fe400078e0a03 */
[----:B------:R-:W-:Y:S01]  /*e470*/  IMAD.WIDE.U32 R4, R13, UR4, R4 ;  /* 0x000000040d047c25 */ /* 0x000fe2000f8e0004 */
[----:B------:R-:W-:-:S03]  /*e480*/  ULDC.64 UR4, c[0x0][0xae0] ;  /* 0x0002b80000047ab9 */ /* 0x000fc60000000a00 */
        /* <DEDUP_REMOVED lines=9> */
[C---:B------:R-:W-:Y:S01]  /*e520*/  IMAD.WIDE.U32 R20, R7.reuse, UR4, R4 ;  /* 0x0000000407147c25 */ /* 0x040fe2000f8e0004 */
[----:B------:R-:W-:Y:S02]  /*e530*/  ULDC UR4, c[0x0][0xac8] ;  /* 0x0002b20000047ab9 */ /* 0x000fe40000000800 */
[----:B------:R-:W-:Y:S01]  /*e540*/  ISETP.GE.AND P0, PT, R26, UR4, PT ;  /* 0x000000041a007c0c */ /* 0x000fe2000bf06270 */
[----:B------:R-:W-:Y:S01]  /*e550*/  IMAD R3, R7, UR5, R0 ;  /* 0x0000000507037c24 */ /* 0x000fe2000f8e0200 */
[----:B------:R-:W-:Y:S01]  /*e560*/  LEA R7, P1, R20, UR6, 0x1 ;  /* 0x0000000614077c11 */ /* 0x000fe2000f8208ff */
[----:B------:R-:W-:-:S02]  /*e570*/  UMOV UR4, 0xffffffff ;  /* 0xffffffff00047882 */ /* 0x000fc40000000000 */
[----:B------:R-:W-:-:S05]  /*e580*/  IMAD.IADD R3, R21, 0x1, R3 ;  /* 0x0000000115037824 */ /* 0x000fca00078e0203 */
[----:B------:R-:W-:Y:S01]  /*e590*/  LEA.HI.X R20, R20, UR7, R3, 0x1, P1 ;  /* 0x0000000714147c11 */ /* 0x000fe200088f0c03 */
[----:B------:R-:W-:Y:S06]  /*e5a0*/  BRA.DIV UR4, `(.L_x_13321) ;  /* 0x0000007604e47947 */ /* 0x000fec000b800000 */
[----:B------:R-:W0:Y:S01]  /*e5b0*/  SHFL.IDX PT, R3, R7, RZ, 0x181f ;  /* 0x00181fff07037589 */ /* 0x000e2200000e0000 */
[----:B------:R-:W-:Y:S02]  /*e5c0*/  IMAD R21, R8, R25, RZ ;  /* 0x0000001908157224 */ /* 0x000fe400078e02ff */
[----:B------:R-:W-:Y:S01]  /*e5d0*/  IMAD R24, R28, 0xc0, R29 ;  /* 0x000000c01c187824 */ /* 0x000fe200078e021d */
[----:B------:R-:W2:Y:S03]  /*e5e0*/  SHFL.IDX PT, R0, R20, RZ, 0x181f ;  /* 0x00181fff14007589 */ /* 0x000ea600000e0000 */
[C---:B------:R-:W-:Y:S01]  /*e5f0*/  VIADD R8, R24.reuse, 0x30 ;  /* 0x0000003018087836 */ /* 0x040fe20000000000 */
[----:B------:R-:W3:Y:S01]  /*e600*/  SHFL.IDX PT, R5, R7, 0x1, 0x181f ;  /* 0x00381f0007057f89 */ /* 0x000ee200000e0000 */
[C---:B------:R-:W-:Y:S01]  /*e610*/  ISETP.GE.OR P2, PT, R24.reuse, R21, P0 ;  /* 0x000000151800720c */ /* 0x040fe20000746670 */
[----:B------:R-:W-:-:S02]  /*e620*/  VIADD R10, R24, 0x60 ;  /* 0x00000060180a7836 */ /* 0x000fc40000000000 */
[----:B------:R-:W4:Y:S01]  /*e630*/  SHFL.IDX PT, R14, R7, 0x2, 0x181f ;  /* 0x00581f00070e7f89 */ /* 0x000f2200000e0000 */
[-C--:B------:R-:W-:Y:S02]  /*e640*/  ISETP.GE.OR P3, PT, R8, R21.reuse, P0 ;  /* 0x000000150800720c */ /* 0x080fe40000766670 */
[----:B------:R-:W-:Y:S01]  /*e650*/  ISETP.GE.OR P4, PT, R10, R21, P0 ;  /* 0x000000150a00720c */ /* 0x000fe20000786670 */
[----:B------:R-:W5:Y:S04]  /*e660*/  SHFL.IDX PT, R4, R20, 0x1, 0x181f ;  /* 0x00381f0014047f89 */ /* 0x000f6800000e0000 */
[----:B------:R-:W1:Y:S02]  /*e670*/  SHFL.IDX PT, R6, R20, 0x2, 0x181f ;  /* 0x00581f0014067f89 */ /* 0x000e6400000e0000 */
[----:B0-----:R-:W-:-:S04]  /*e680*/  @!P2 LEA R10, P5, R26, R3, 0x1 ;  /* 0x000000031a0aa211 */ /* 0x001fc800078a08ff */
[C---:B--2---:R-:W-:Y:S02]  /*e690*/  @!P2 LEA.HI.X R3, R26.reuse, R0, R27, 0x1, P5 ;  /* 0x000000001a03a211 */ /* 0x044fe400028f0c1b */
[----:B------:R0:W2:Y:S01]  /*e6a0*/  SHFL.IDX PT, R0, R20, 0x3, 0x181f ;  /* 0x00781f0014007f89 */ /* 0x0000a200000e0000 */
[C---:B---3--:R-:W-:Y:S02]  /*e6b0*/  @!P3 LEA R8, P1, R26.reuse, R5, 0x1 ;  /* 0x000000051a08b211 */ /* 0x048fe400078208ff */
[----:B------:R-:W-:Y:S01]  /*e6c0*/  @!P2 IMAD.MOV.U32 R11, RZ, RZ, R3 ;  /* 0x000000ffff0ba224 */ /* 0x000fe200078e0003 */
[----:B----4-:R-:W-:-:S04]  /*e6d0*/  @!P4 LEA R25, P5, R26, R14, 0x1 ;  /* 0x0000000e1a19c211 */ /* 0x010fc800078a08ff */
[----:B------:R0:W-:Y:S01]  /*e6e0*/  @!P2 ST.E.128 desc[UR42][R10.64], RZ ;  /* 0x000000ff0a00a985 */ /* 0x0001e2000c101d2a */
[C---:B-----5:R-:W-:Y:S01]  /*e6f0*/  @!P3 LEA.HI.X R9, R26.reuse, R4, R27, 0x1, P1 ;  /* 0x000000041a09b211 */ /* 0x060fe200008f0c1b */
[----:B------:R-:W-:Y:S02]  /*e700*/  @!P4 IMAD.MOV.U32 R4, RZ, RZ, R25 ;  /* 0x000000ffff04c224 */ /* 0x000fe400078e0019 */
[----:B------:R0:W3:Y:S01]  /*e710*/  SHFL.IDX PT, R14, R7, 0x3, 0x181f ;  /* 0x00781f00070e7f89 */ /* 0x0000e200000e0000 */
[----:B-1----:R-:W-:-:S03]  /*e720*/  @!P4 LEA.HI.X R5, R26, R6, R27, 0x1, P5 ;  /* 0x000000061a05c211 */ /* 0x002fc600028f0c1b */
[----:B------:R0:W-:Y:S04]  /*e730*/  @!P3 ST.E.128 desc[UR42][R8.64], RZ ;  /* 0x000000ff0800b985 */ /* 0x0001e8000c101d2a */
[----:B------:R0:W-:Y:S02]  /*e740*/  @!P4 ST.E.128 desc[UR42][R4.64], RZ ;  /* 0x000000ff0400c985 */ /* 0x0001e4000c101d2a */
.L_x_13490:
[----:B------:R-:W-:-:S04]  /*e750*/  IADD3 R24, R24, 0x90, RZ ;  /* 0x0000009018187810 */ /* 0x000fc80007ffe0ff */
[----:B------:R-:W-:-:S13]  /*e760*/  ISETP.GE.OR P0, PT, R24, R21, P0 ;  /* 0x000000151800720c */ /* 0x000fda0000706670 */
[----:B---3--:R-:W-:-:S04]  /*e770*/  @!P0 LEA R14, P1, R26, R14, 0x1 ;  /* 0x0000000e1a0e8211 */ /* 0x008fc800078208ff */
[----:B--2---:R-:W-:-:S05]  /*e780*/  @!P0 LEA.HI.X R15, R26, R0, R27, 0x1, P1 ;  /* 0x000000001a0f8211 */ /* 0x004fca00008f0c1b */
[----:B------:R1:W-:Y:S04]  /*e790*/  @!P0 ST.E.128 desc[UR42][R14.64], RZ ;  /* 0x000000ff0e008985 */ /* 0x0003e8000c101d2a */
.L_x_13317:
[----:B------:R-:W-:Y:S05]  /*e7a0*/  BSYNC B0 ;  /* 0x0000000000007941 */ /* 0x000fea0003800000 */
.L_x_13314:
[----:B------:R-:W-:Y:S02]  /*e7b0*/  ULDC UR4, c[0x0][0xc3c] ;  /* 0x00030f0000047ab9 */ /* 0x000fe40000000800 */
[----:B------:R-:W-:-:S13]  /*e7c0*/  ISETP.GE.AND P0, PT, R35, UR4, PT ;  /* 0x0000000423007c0c */ /* 0x000fda000bf06270 */
[----:B------:R-:W-:Y:S05]  /*e7d0*/  @!P0 BRA `(.L_x_13322) ;  /* 0xffffff2800308947 */ /* 0x000fea000383ffff */
[----:B------:R-:W-:Y:S05]  /*e7e0*/  BRA `(.L_x_13193) ;  /* 0x0000006400a47947 */ /* 0x000fea0003800000 */
.L_x_13191:
[----:B------:R-:W-:-:S08]  /*e7f0*/  NOP ;  /* 0x0000000000007918 */ /* 0x000fd00000000000 */
[----:B------:R-:W0:-:S00]  /*e800*/  USETMAXREG.DEALLOC.CTAPOOL 0x20 ;  /* 0x00000020000079c8 */ /* 0x000e0000080e0500 */
[----:B0-----:R-:W2:Y:S01]  /*e810*/  LDL.LU R2, [R1] ;  /* 0x0000000001027983 */ /* 0x001ea20000300800 */
[----:B------:R-:W-:-:S06]  /*e820*/  LOP3.LUT R0, R0, 0x3, RZ, 0xc0, !PT ;  /* 0x0000000300007812 */ /* 0x000fcc00078ec0ff */
[----:B------:R-:W0:Y:S02]  /*e830*/  SHFL.IDX PT, R0, R0, RZ, 0x1f ;  /* 0x00001fff00007589 */ /* 0x000e2400000e0000 */
[----:B0-----:R-:W-:Y:S01]  /*e840*/  ISETP.NE.AND P0, PT, R0, RZ, PT ;  /* 0x000000ff0000720c */ /* 0x001fe20003f05270 */
[----:B------:R-:W-:Y:S01]  /*e850*/  IMAD.MOV.U32 R0, RZ, RZ, RZ ;  /* 0x000000ffff007224 */ /* 0x000fe200078e00ff */
        /* <DEDUP_REMOVED lines=11> */
.L_x_13323:
[----:B0-----:R-:W0:Y:S01]  /*e910*/  S2R R2, SR_TID.X ;  /* 0x0000000000027919 */ /* 0x001e220000002100 */
        /* <DEDUP_REMOVED lines=37> */
[----:B------:R-:W-:Y:S01]  /*eb70*/  MOV R4, R3 ;  /* 0x0000000300047202 */ /* 0x000fe20000000f00 */
[----:B------:R-:W-:Y:S01]  /*eb80*/  UMOV UR4, URZ ;  /* 0x0000003f00047c82 */ /* 0x000fe20008000000 */
[----:B------:R-:W-:Y:S01]  /*eb90*/  ULDC UR7, c[0x0][0xc3c] ;  /* 0x00030f0000077ab9 */ /* 0x000fe20000000800 */
[----:B------:R-:W-:-:S05]  /*eba0*/  ULDC UR5, c[0x0][0xc38] ;  /* 0x00030e0000057ab9 */ /* 0x000fca0000000800 */
.L_x_13329:
        /* <DEDUP_REMOVED lines=12> */
.L_x_13328:
[----:B------:R-:W-:Y:S05]  /*ec70*/  BSYNC B0 ;  /* 0x0000000000007941 */ /* 0x000fea0003800000 */
.L_x_13327:
        /* <DEDUP_REMOVED lines=21> */
.L_x_13325:
        /* <DEDUP_REMOVED lines=15> */
.L_x_13330:
        /* <DEDUP_REMOVED lines=10> */
[----:B------:R-:W-:Y:S01]  /*ef60*/  IMAD.MOV.U32 R3, RZ, RZ, R6 ;  /* 0x000000ffff037224 */ /* 0x000fe200078e0006 */
[----:B------:R-:W-:-:S03]  /*ef70*/  MOV R6, R8 ;  /* 0x0000000800067202 */ /* 0x000fc60000000f00 */
        /* <DEDUP_REMOVED lines=16> */
.L_x_13326:
[----:B------:R-:W-:Y:S01]  /*f080*/  IMAD.MOV.U32 R17, RZ, RZ, RZ ;  /* 0x000000ffff117224 */ /* 0x000fe200078e00ff */
[----:B------:R-:W-:Y:S01]  /*f090*/  MOV R16, UR6 ;  /* 0x0000000600107c02 */ /* 0x000fe20008000f00 */
[----:B------:R-:W-:-:S07]  /*f0a0*/  IMAD.MOV.U32 R18, RZ, RZ, RZ ;  /* 0x000000ffff127224 */ /* 0x000fce00078e00ff */
.L_x_13331:
[----:B------:R-:W-:-:S13]  /*f0b0*/  ISETP.NE.AND P0, PT, R5, RZ, PT ;  /* 0x000000ff0500720c */ /* 0x000fda0003f05270 */
[----:B------:R-:W0:Y:S01]  /*f0c0*/  @!P0 S2R R3, SR_CgaCtaId ;  /* 0x0000000000038919 */ /* 0x000e220000008800 */
[----:B------:R-:W-:-:S04]  /*f0d0*/  @!P0 MOV R0, 0x400 ;  /* 0x0000040000008802 */ /* 0x000fc80000000f00 */
[----:B0-----:R-:W-:-:S05]  /*f0e0*/  @!P0 LEA R0, R3, R0, 0x18 ;  /* 0x0000000003008211 */ /* 0x001fca00078ec0ff */
[----:B------:R2:W-:Y:S01]  /*f0f0*/  @!P0 STS.128 [R0+0x168d0], R16 ;  /* 0x0168d01000008388 */ /* 0x0005e20000000c00 */
[----:B------:R-:W-:Y:S06]  /*f100*/  BAR.ARV 0x5, 0x200 ;  /* 0x0148000000007b1d */ /* 0x000fec0000002000 */
.L_x_13324:
[----:B------:R3:W-:Y:S01]  /*f110*/  STL [R1+0x40], RZ ;  /* 0x000040ff01007387 */ /* 0x0007e20000100800 */
[----:B------:R-:W-:Y:S01]  /*f120*/  ULDC UR4, c[0x0][0xc3c] ;  /* 0x00030f0000047ab9 */ /* 0x000fe20000000800 */
[----:B------:R-:W-:Y:S01]  /*f130*/  IMAD.MOV.U32 R28, RZ, RZ, 0x1 ;  /* 0x00000001ff1c7424 */ /* 0x000fe200078e00ff */
[----:B-1----:R-:W-:Y:S01]  /*f140*/  ISETP.GE.AND P0, PT, R19, UR4, PT ;  /* 0x0000000413007c0c */ /* 0x002fe2000bf06270 */
[----:B------:R-:W-:-:S12]  /*f150*/  IMAD.MOV.U32 R25, RZ, RZ, RZ ;  /* 0x000000ffff197224 */ /* 0x000fd800078e00ff */
[----:B---3--:R-:W-:Y:S05]  /*f160*/  @P0 BRA `(.L_x_13332) ;  /* 0x0000005800680947 */ /* 0x008fea0003800000 */
[----:B------:R-:W1:Y:S01]  /*f170*/  S2R R6, SR_TID.X ;  /* 0x0000000000067919 */ /* 0x000e620000002100 */
[----:B------:R-:W3:Y:S01]  /*f180*/  S2UR UR5, SR_CgaCtaId ;  /* 0x00000000000579c3 */ /* 0x000ee20000008800 */
[----:B------:R-:W-:Y:S01]  /*f190*/  UMOV UR4, 0x400 ;  /* 0x0000040000047882 */ /* 0x000fe20000000000 */
[----:B------:R-:W-:Y:S01]  /*f1a0*/  BSSY B8, `(.L_x_13332) ;  /* 0x0000596000087945 */ /* 0x000fe20003800000 */
[----:B------:R4:W-:Y:S01]  /*f1b0*/  STL [R1+0x40], RZ ;  /* 0x000040ff01007387 */ /* 0x0009e20000100800 */
[----:B------:R-:W-:Y:S01]  /*f1c0*/  IMAD.MOV.U32 R29, RZ, RZ, 0x1 ;  /* 0x00000001ff1d7424 */ /* 0x000fe200078e00ff */
[----:B------:R-:W-:Y:S01]  /*f1d0*/  MOV R28, 0x1 ;  /* 0x00000001001c7802 */ /* 0x000fe20000000f00 */
[----:B------:R-:W-:Y:S01]  /*f1e0*/  IMAD.MOV.U32 R27, RZ, RZ, RZ ;  /* 0x000000ffff1b7224 */ /* 0x000fe200078e00ff */
[----:B------:R-:W-:Y:S01]  /*f1f0*/  ULDC.64 UR40, c[0x0][0x198] ;  /* 0x0000660000287ab9 */ /* 0x000fe20000000a00 */
[----:B------:R-:W-:Y:S01]  /*f200*/  IMAD.MOV.U32 R25, RZ, RZ, RZ ;  /* 0x000000ffff197224 */ /* 0x000fe200078e00ff */
[----:B------:R-:W-:Y:S01]  /*f210*/  ULOP3.LUT UR38, UR36, 0x2, URZ, 0xfc, !UPT ;  /* 0x0000000224267892 */ /* 0x000fe2000f8efc3f */
[----:B------:R-:W-:Y:S01]  /*f220*/  ULDC UR37, c[0x0][0xc] ;  /* 0x0000030000257ab9 */ /* 0x000fe20000000800 */
[----:B---3--:R-:W-:-:S06]  /*f230*/  ULEA UR4, UR5, UR4, 0x18 ;  /* 0x0000000405047291 */ /* 0x008fcc000f8ec03f */
[----:B------:R-:W-:Y:S01]  /*f240*/  IMAD.U32 R22, RZ, RZ, UR4 ;  /* 0x00000004ff167e24 */ /* 0x000fe2000f8e00ff */
[C---:B-1----:R-:W-:Y:S01]  /*f250*/  LOP3.LUT R5, R6.reuse, 0x7f, RZ, 0xc0, !PT ;  /* 0x0000007f06057812 */ /* 0x042fe200078ec0ff */
[----:B--2---:R-:W-:-:S04]  /*f260*/  IMAD.SHL.U32 R0, R6, 0x8, RZ ;  /* 0x0000000806007824 */ /* 0x004fc800078e00ff */
[----:B------:R-:W-:Y:S01]  /*f270*/  IMAD.SHL.U32 R3, R5, 0x8, RZ ;  /* 0x0000000805037824 */ /* 0x000fe200078e00ff */
[----:B0-----:R-:W-:-:S04]  /*f280*/  LOP3.LUT R2, R0, 0x1f8, RZ, 0xc0, !PT ;  /* 0x000001f800027812 */ /* 0x001fc800078ec0ff */
[----:B------:R-:W-:-:S04]  /*f290*/  LOP3.LUT R2, R2, 0x38, R6, 0x78, !PT ;  /* 0x0000003802027812 */ /* 0x000fc800078e7806 */
[----:B------:R-:W-:Y:S01]  /*f2a0*/  LOP3.LUT R4, R2, 0x200, R3, 0xf8, !PT ;  /* 0x0000020002047812 */ /* 0x000fe200078ef803 */
[----:B------:R-:W-:Y:S01]  /*f2b0*/  IMAD.SHL.U32 R2, R6, 0x10, RZ ;  /* 0x0000001006027824 */ /* 0x000fe200078e00ff */
[----:B------:R-:W-:-:S03]  /*f2c0*/  SHF.R.U32.HI R3, RZ, 0x3, R5 ;  /* 0x00000003ff037819 */ /* 0x000fc60000011605 */
[----:B------:R-:W-:Y:S01]  /*f2d0*/  IMAD R0, R4, 0x2, R22 ;  /* 0x0000000204007824 */ /* 0x000fe200078e0216 */
[----:B------:R-:W-:-:S04]  /*f2e0*/  LOP3.LUT R2, R2, 0x70, RZ, 0xc0, !PT ;  /* 0x0000007002027812 */ /* 0x000fc800078ec0ff */
[----:B------:R4:W-:Y:S01]  /*f2f0*/  STL [R1+0x24], R0 ;  /* 0x0000240001007387 */ /* 0x0009e20000100800 */
[----:B------:R-:W-:-:S07]  /*f300*/  LOP3.LUT R2, R3, R2, RZ, 0xfc, !PT ;  /* 0x0000000203027212 */ /* 0x000fce00078efcff */
.L_x_13425:
[----:B0-----:R-:W0:Y:S02]  /*f310*/  LDC.64 R2, c[0x0][0xc88] ;  /* 0x00032200ff027b82 */ /* 0x001e240000000a00 */
[----:B0-----:R-:W-:-:S05]  /*f320*/  IMAD.WIDE R2, R19, 0x4, R2 ;  /* 0x0000000413027825 */ /* 0x001fca00078e0202 */
[----:B------:R-:W4:Y:S01]  /*f330*/  LDG.E R10, desc[UR42][R2.64] ;  /* 0x0000002a020a7981 */ /* 0x000f22000c1e1900 */
        /* <DEDUP_REMOVED lines=8> */
[----:B----4-:R-:W-:Y:S01]  /*f3c0*/  SHF.R.S32.HI R0, RZ, 0x1f, R10 ;  /* 0x0000001fff007819 */ /* 0x010fe2000001140a */
[----:B------:R-:W-:-:S10]  /*f3d0*/  IMAD.SHL.U32 R23, R10, 0x4, RZ ;  /* 0x000000040a177824 */ /* 0x000fd400078e00ff */
[C---:B------:R-:W-:Y:S01]  /*f3e0*/  @P0 LEA R2, P1, R10.reuse, UR4, 0x2 ;  /* 0x000000040a020c11 */ /* 0x040fe2000f8210ff */
[----:B------:R-:W-:Y:S03]  /*f3f0*/  STL [R1+0x8], R10 ;  /* 0x0000080a01007387 */ /* 0x000fe60000100800 */
[C-C-:B------:R-:W-:Y:S01]  /*f400*/  @P0 LEA.HI.X R3, R10.reuse, UR5, R0.reuse, 0x2, P1 ;  /* 0x000000050a030c11 */ /* 0x140fe200088f1400 */
[----:B------:R-:W-:Y:S01]  /*f410*/  ULDC.64 UR4, c[0x0][0xa00] ;  /* 0x0002800000047ab9 */ /* 0x000fe20000000a00 */
[----:B------:R-:W-:Y:S01]  /*f420*/  SHF.L.U64.HI R24, R10, 0x2, R0 ;  /* 0x000000020a187819 */ /* 0x000fe20000010200 */
[----:B------:R0:W-:Y:S04]  /*f430*/  STL [R1+0x30], R0 ;  /* 0x0000300001007387 */ /* 0x0001e80000100800 */
[----:B--2---:R1:W2:Y:S01]  /*f440*/  @P0 LDG.E R9, desc[UR42][R2.64] ;  /* 0x0000002a02090981 */ /* 0x0042a2000c1e1900 */
[----:B------:R-:W-:-:S02]  /*f450*/  ISETP.NE.U32.AND P0, PT, RZ, UR4, PT ;  /* 0x00000004ff007c0c */ /* 0x000fc4000bf05070 */
[----:B------:R-:W-:Y:S02]  /*f460*/  ISETP.NE.U32.AND P2, PT, RZ, UR8, PT ;  /* 0x00000008ff007c0c */ /* 0x000fe4000bf45070 */
[----:B------:R-:W-:Y:S01]  /*f470*/  ISETP.NE.AND.EX P0, PT, RZ, UR5, PT, P0 ;  /* 0x00000005ff007c0c */ /* 0x000fe2000bf05300 */
[----:B0-----:R-:W-:Y:S01]  /*f480*/  IMAD.MOV.U32 R0, RZ, RZ, RZ ;  /* 0x000000ffff007224 */ /* 0x001fe200078e00ff */
[----:B------:R-:W-:Y:S02]  /*f490*/  ISETP.NE.AND.EX P2, PT, RZ, UR9, PT, P2 ;  /* 0x00000009ff007c0c */ /* 0x000fe4000bf45320 */
[----:B------:R-:W-:Y:S02]  /*f4a0*/  ISETP.NE.U32.AND P1, PT, RZ, UR6, PT ;  /* 0x00000006ff007c0c */ /* 0x000fe4000bf25070 */
[----:B-1----:R-:W-:Y:S02]  /*f4b0*/  IADD3 R2, P3, R23, UR4, RZ ;  /* 0x0000000417027c10 */ /* 0x002fe4000ff7e0ff */
[----:B------:R-:W-:-:S02]  /*f4c0*/  ISETP.NE.AND.EX P1, PT, RZ, UR7, PT, P1 ;  /* 0x00000007ff007c0c */ /* 0x000fc4000bf25310 */
        /* <DEDUP_REMOVED lines=20> */
[----:B0-----:R-:W-:Y:S01]  /*f610*/  MOV R6, UR5 ;  /* 0x0000000500067c02 */ /* 0x001fe20008000f00 */
[----:B------:R-:W-:Y:S01]  /*f620*/  IMAD.U32 R7, RZ, RZ, UR4 ;  /* 0x00000004ff077e24 */ /* 0x000fe2000f8e00ff */
[----:B---3--:R1:W-:Y:S01]  /*f630*/  STL [R1+0x34], R8 ;  /* 0x0000340801007387 */ /* 0x0083e20000100800 */
[----:B------:R-:W-:Y:S05]  /*f640*/  @P2 BRA `(.L_x_13333) ;  /* 0x0000000000142947 */ /* 0x000fea0003800000 */
[----:B------:R-:W-:Y:S05]  /*f650*/  @!P0 BRA `(.L_x_13333) ;  /* 0x0000000000108947 */ /* 0x000fea0003800000 */
[----:B-1----:R-:W2:Y:S04]  /*f660*/  LDG.E R8, desc[UR42][R2.64] ;  /* 0x0000002a02087981 */ /* 0x002ea8000c1e1900 */
[----:B------:R-:W2:Y:S02]  /*f670*/  LDG.E R2, desc[UR42][R2.64+0x4] ;  /* 0x0000042a02027981 */ /* 0x000ea4000c1e1900 */
[----:B--2---:R-:W-:-:S05]  /*f680*/  IMAD.IADD R2, R2, 0x1, -R8 ;  /* 0x0000000102027824 */ /* 0x004fca00078e0a08 */
[----:B------:R0:W-:Y:S02]  /*f690*/  STL [R1+0x34], R2 ;  /* 0x0000340201007387 */ /* 0x0001e40000100800 */
.L_x_13333:
        /* <DEDUP_REMOVED lines=10> */
.L_x_13334:
        /* <DEDUP_REMOVED lines=9> */
.L_x_13335:
[----:B01----:R-:W2:Y:S04]  /*f7d0*/  @P1 LDG.E R2, desc[UR42][R4.64] ;  /* 0x0000002a04021981 */ /* 0x003ea8000c1e1900 */
        /* <DEDUP_REMOVED lines=8> */
[----:B------:R-:W-:Y:S02]  /*f860*/  LEA.HI R4, R3, R2, RZ, 0x7 ;  /* 0x0000000203047211 */ /* 0x000fe400078f38ff */
[----:B------:R-:W-:Y:S02]  /*f870*/  IADD3 R3, -R7, RZ, RZ ;  /* 0x000000ff07037210 */ /* 0x000fe40007ffe1ff */
        /* <DEDUP_REMOVED lines=21> */
.L_x_13493:
[----:B-1----:R-:W-:Y:S02]  /*f9d0*/  ISETP.NE.AND P0, PT, R14, RZ, PT ;  /* 0x000000ff0e00720c */ /* 0x002fe40003f05270 */
[----:B------:R-:W-:-:S11]  /*f9e0*/  PLOP3.LUT P6, PT, PT, PT, PT, 0x8, 0x0 ;  /* 0x000000000000781c */ /* 0x000fd60003fce170 */
[----:B------:R-:W-:Y:S05]  /*f9f0*/  @P0 BRA `(.L_x_13339) ;  /* 0x00000000000c0947 */ /* 0x000fea0003800000 */
[----:B------:R-:W-:-:S03]  /*fa00*/  UMOV UR4, 0xffffffff ;  /* 0xffffffff00047882 */ /* 0x000fc60000000000 */
[----:B------:R-:W-:Y:S05]  /*fa10*/  BRA.DIV UR4, `(.L_x_13340) ;  /* 0x0000006604fc7947 */ /* 0x000fea000b800000 */
[----:B------:R-:W-:-:S13]  /*fa20*/  ELECT P6, URZ, PT ;  /* 0x00000000003f782f */ /* 0x000fda00038c0000 */
.L_x_13339:
        /* <DEDUP_REMOVED lines=9> */
.L_x_13496:
[----:B------:R-:W-:Y:S05]  /*fac0*/  BSYNC B1 ;  /* 0x0000000000017941 */ /* 0x000fea0003800000 */
.L_x_13341:
[----:B------:R-:W-:Y:S04]  /*fad0*/  BSSY B1, `(.L_x_13343) ;  /* 0x000004f000017945 */ /* 0x000fe80003800000 */
[----:B------:R-:W-:Y:S05]  /*fae0*/  @!P6 BRA `(.L_x_13344) ;  /* 0x000000040034e947 */ /* 0x000fea0003800000 */
[----:B------:R-:W1:Y:S01]  /*faf0*/  S2R R6, SR_TID.X ;  /* 0x0000000000067919 */ /* 0x000e620000002100 */
[----:B0-----:R-:W-:Y:S01]  /*fb00*/  IMAD R5, R27, 0x8, R22 ;  /* 0x000000081b057824 */ /* 0x001fe200078e0216 */
[----:B------:R-:W-:Y:S01]  /*fb10*/  BSSY B2, `(.L_x_13345) ;  /* 0x0000006000027945 */ /* 0x000fe20003800000 */
[----:B-1----:R-:W-:Y:S02]  /*fb20*/  LOP3.LUT R7, R6, 0x7f, RZ, 0xc0, !PT ;  /* 0x0000007f06077812 */ /* 0x002fe400078ec0ff */
[----:B------:R-:W-:Y:S02]  /*fb30*/  SHF.L.U32 R6, R29, 0x1f, RZ ;  /* 0x0000001f1d067819 */ /* 0x000fe400000006ff */
[----:B------:R-:W-:Y:S02]  /*fb40*/  ISETP.NE.AND P1, PT, R7, RZ, PT ;  /* 0x000000ff0700720c */ /* 0x000fe40003f25270 */
[----:B------:R-:W0:Y:S02]  /*fb50*/  SYNCS.PHASECHK.TRANS64.TRYWAIT P0, [R5+URZ+0x168a0], R6 ;  /* 0x0168a006050075a7 */ /* 0x000e24000800017f */
[----:B0-----:R-:W-:Y:S09]  /*fb60*/  @!P0 BRA `(.L_x_13346) ;  /* 0x0000006400dc8947 */ /* 0x001ff20003800000 */
.L_x_13497:
[----:B------:R-:W-:Y:S05]  /*fb70*/  BSYNC B2 ;  /* 0x0000000000027941 */ /* 0x000fea0003800000 */
.L_x_13345:
        /* <DEDUP_REMOVED lines=9> */
.L_x_13348:
[----:B------:R-:W-:Y:S05]  /*fc10*/  BSYNC B2 ;  /* 0x0000000000027941 */ /* 0x000fea0003800000 */
.L_x_13347:
[----:B------:R-:W-:Y:S01]  /*fc20*/  IMAD.MOV.U32 R11, RZ, RZ, RZ ;  /* 0x000000ffff0b7224 */ /* 0x000fe200078e00ff */
[C---:B------:R-:W-:Y:S01]  /*fc30*/  LEA R8, R27.reuse, R22, 0xe ;  /* 0x000000161b087211 */ /* 0x040fe200078e70ff */
[----:B------:R-:W-:Y:S01]  /*fc40*/  IMAD R7, R4, 0x80, R0 ;  /* 0x0000008004077824 */ /* 0x000fe200078e0200 */
        /* <DEDUP_REMOVED lines=10> */
.L_x_13349:
        /* <DEDUP_REMOVED lines=13> */
.L_x_13498:
[----:B------:R-:W-:Y:S05]  /*fdc0*/  BSYNC B2 ;  /* 0x0000000000027941 */ /* 0x000fea0003800000 */
.L_x_13350:
        /* <DEDUP_REMOVED lines=11> */
.L_x_13353:
[----:B------:R-:W-:Y:S05]  /*fe80*/  BSYNC B2 ;  /* 0x0000000000027941 */ /* 0x000fea0003800000 */
.L_x_13352:
[----:B------:R-:W-:Y:S01]  /*fe90*/  R2UR UR10, R11 ;  /* 0x000000000b0a72ca */ /* 0x000fe200000e0000 */
[----:B------:R-:W-:Y:S01]  /*fea0*/  IMAD R10, R10, 0x2, R22 ;  /* 0x000000020a0a7824 */ /* 0x000fe200078e0216 */
[----:B------:R-:W-:Y:S01]  /*feb0*/  R2UR UR6, R8 ;  /* 0x00000000080672ca */ /* 0x000fe200000e0000 */
[----:B------:R-:W-:Y:S01]  /*fec0*/  UIADD3 UR4, UP0, UR40, 0x670, URZ ;  /* 0x0000067028047890 */ /* 0x000fe2000ff1e03f */
[----:B------:R-:W-:Y:S01]  /*fed0*/  R2UR UR7, R9 ;  /* 0x00000000090772ca */ /* 0x000fe200000e0000 */
[----:B------:R-:W-:Y:S01]  /*fee0*/  VIADD R10, R10, 0x400 ;  /* 0x000004000a0a7836 */ /* 0x000fe20000000000 */
[----:B------:R-:W-:Y:S01]  /*fef0*/  PLOP3.LUT P0, PT, PT, PT, PT, 0x80, 0x0 ;  /* 0x000000000000781c */ /* 0x000fe20003f0f070 */
[----:B------:R-:W-:Y:S01]  /*ff00*/  UIADD3.X UR5, URZ, UR41, URZ, UP0, !UPT ;  /* 0x000000293f057290 */ /* 0x000fe200087fe43f */
[----:B01----:R-:W-:-:S11]  /*ff10*/  IADD3 R5, R5, 0x168b0, RZ ;  /* 0x000168b005057810 */ /* 0x003fd60007ffe0ff */
.L_x_13354:
        /* <DEDUP_REMOVED lines=10> */
.L_x_13344:
[----:B------:R-:W-:Y:S05]  /*ffc0*/  BSYNC B1 ;  /* 0x0000000000017941 */ /* 0x000fea0003800000 */
.L_x_13343:
[----:B------:R-:W-:Y:S01]  /*ffd0*/  VIADD R4, R4, 0xfffffffe ;  /* 0xfffffffe04047836 */ /* 0x000fe20000000000 */
[----:B------:R-:W-:Y:S01]  /*ffe0*/  PLOP3.LUT P0, PT, PT, PT, PT, 0x8, 0x0 ;  /* 0x000000000000781c */ /* 0x000fe20003f0e170 */
[----:B------:R-:W-:-:S03]  /*fff0*/  VIADD R27, R27, 0x1 ;  /* 0x000000011b1b7836 */ /* 0x000fc60000000000 */
[----:B------:R-:W-:Y:S02]  /*10000*/  ISETP.GE.AND P2, PT, R4, R3, PT ;  /* 0x000000030400720c */ /* 0x000fe40003f46270 */
[----:B------:R-:W-:-:S04]  /*10010*/  ISETP.NE.AND P1, PT, R27, 0x2, PT ;  /* 0x000000021b00780c */ /* 0x000fc80003f25270 */
[----:B0-----:R-:W-:Y:S02]  /*10020*/  SEL R5, RZ, 0x1, P1 ;  /* 0x00000001ff057807 */ /* 0x001fe40000800000 */
[----:B------:R-:W-:Y:S02]  /*10030*/  SEL R27, R27, RZ, P1 ;  /* 0x000000ff1b1b7207 */ /* 0x000fe40000800000 */
[----:B------:R-:W-:-:S03]  /*10040*/  LOP3.LUT R29, R29, R5, RZ, 0x3c, !PT ;  /* 0x000000051d1d7212 */ /* 0x000fc600078e3cff */
[----:B------:R-:W-:Y:S05]  /*10050*/  @!P2 BRA `(.L_x_13337) ;  /* 0x000000040058a947 */ /* 0x000fea0003800000 */
.L_x_13367:
[----:B------:R-:W-:Y:S05]  /*10060*/  YIELD ;  /* 0x0000000000007946 */ /* 0x000fea0003800000 */
[----:B------:R-:W-:Y:S04]  /*10070*/  BSSY B1, `(.L_x_13355) ;  /* 0x000004c000017945 */ /* 0x000fe80003800000 */
[----:B------:R-:W-:Y:S05]  /*10080*/  @!P6 BRA `(.L_x_13356) ;  /* 0x000000040028e947 */ /* 0x000fea0003800000 */
[----:B------:R-:W0:Y:S01]  /*10090*/  S2R R5, SR_TID.X ;  /* 0x0000000000057919 */ /* 0x000e220000002100 */
[----:B------:R-:W-:Y:S01]  /*100a0*/  SHF.L.U32 R6, R29, 0x1f, RZ ;  /* 0x0000001f1d067819 */ /* 0x000fe200000006ff */
[----:B------:R-:W-:Y:S01]  /*100b0*/  BSSY B2, `(.L_x_13357) ;  /* 0x0000006000027945 */ /* 0x000fe20003800000 */
[----:B0-----:R-:W-:Y:S01]  /*100c0*/  LOP3.LUT R7, R5, 0x7f, RZ, 0xc0, !PT ;  /* 0x0000007f05077812 */ /* 0x001fe200078ec0ff */
[----:B------:R-:W-:-:S03]  /*100d0*/  IMAD R5, R27, 0x8, R22 ;  /* 0x000000081b057824 */ /* 0x000fc600078e0216 */
[----:B------:R-:W-:Y:S01]  /*100e0*/  ISETP.NE.AND P2, PT, R7, RZ, PT ;  /* 0x000000ff0700720c */ /* 0x000fe20003f45270 */
[----:B------:R-:W0:Y:S02]  /*100f0*/  SYNCS.PHASECHK.TRANS64.TRYWAIT P1, [R5+URZ+0x168a0], R6 ;  /* 0x0168a006050075a7 */ /* 0x000e24000802017f */
[----:B0-----:R-:W-:Y:S10]  /*10100*/  @!P1 BRA `(.L_x_13358) ;  /* 0x00000060009c9947 */ /* 0x001ff40003800000 */
.L_x_13499:
[----:B------:R-:W-:Y:S05]  /*10110*/  BSYNC B2 ;  /* 0x0000000000027941 */ /* 0x000fea0003800000 */
.L_x_13357:
        /* <DEDUP_REMOVED lines=9> */
.L_x_13360:
[----:B------:R-:W-:Y:S05]  /*101b0*/  BSYNC B2 ;  /* 0x0000000000027941 */ /* 0x000fea0003800000 */
.L_x_13359:
[----:B------:R-:W-:Y:S01]  /*101c0*/  IMAD.MOV.U32 R11, RZ, RZ, RZ ;  /* 0x000000ffff0b7224 */ /* 0x000fe200078e00ff */
[----:B------:R-:W-:Y:S01]  /*101d0*/  UIADD3 UR4, UP0, UR40, 0x570, URZ ;  /* 0x0000057028047890 */ /* 0x000fe2000ff1e03f */
[----:B------:R-:W-:Y:S01]  /*101e0*/  IMAD R7, R27, 0x4000, R22 ;  /* 0x000040001b077824 */ /* 0x000fe200078e0216 */
[----:B------:R-:W-:Y:S01]  /*101f0*/  PLOP3.LUT P1, PT, PT, PT, PT, 0x80, 0x0 ;  /* 0x000000000000781c */ /* 0x000fe20003f2f070 */
[----:B------:R-:W-:Y:S01]  /*10200*/  IMAD R8, R4, 0x80, R0 ;  /* 0x0000008004087824 */ /* 0x000fe200078e0200 */
[----:B------:R-:W-:Y:S01]  /*10210*/  R2UR UR10, R11 ;  /* 0x000000000b0a72ca */ /* 0x000fe200000e0000 */
[----:B------:R-:W-:Y:S01]  /*10220*/  VIADD R10, R7, 0xe400 ;  /* 0x0000e400070a7836 */ /* 0x000fe20000000000 */
[----:B------:R-:W-:Y:S01]  /*10230*/  IADD3 R9, R5, 0x16890, RZ ;  /* 0x0001689005097810 */ /* 0x000fe20007ffe0ff */
[----:B------:R-:W-:Y:S01]  /*10240*/  UIADD3.X UR5, URZ, UR41, URZ, UP0, !UPT ;  /* 0x000000293f057290 */ /* 0x000fe200087fe43f */
[----:B------:R-:W-:Y:S01]  /*10250*/  UMOV UR6, 0x0 ;  /* 0x0000000000067882 */ /* 0x000fe20000000000 */
[----:B------:R-:W-:-:S10]  /*10260*/  UMOV UR7, 0x12f00000 ;  /* 0x12f0000000077882 */ /* 0x000fd40000000000 */
.L_x_13361:
        /* <DEDUP_REMOVED lines=13> */
.L_x_13500:
[----:B------:R-:W-:Y:S05]  /*10340*/  BSYNC B2 ;  /* 0x0000000000027941 */ /* 0x000fea0003800000 */
.L_x_13362:
        /* <DEDUP_REMOVED lines=11> */
.L_x_13365:
[----:B------:R-:W-:Y:S05]  /*10400*/  BSYNC B2 ;  /* 0x0000000000027941 */ /* 0x000fea0003800000 */
.L_x_13364:
[----:B------:R-:W-:Y:S01]  /*10410*/  R2UR UR10, R11 ;  /* 0x000000000b0a72ca */ /* 0x000fe200000e0000 */
[----:B------:R-:W-:Y:S01]  /*10420*/  UIADD3 UR4, UP0, UR40, 0x670, URZ ;  /* 0x0000067028047890 */ /* 0x000fe2000ff1e03f */
[----:B------:R-:W-:Y:S01]  /*10430*/  R2UR UR6, R12 ;  /* 0x000000000c0672ca */ /* 0x000fe200000e0000 */
[----:B------:R-:W-:Y:S01]  /*10440*/  VIADD R7, R7, 0x400 ;  /* 0x0000040007077836 */ /* 0x000fe20000000000 */
[----:B------:R-:W-:Y:S01]  /*10450*/  R2UR UR7, R13 ;  /* 0x000000000d0772ca */ /* 0x000fe200000e0000 */
[----:B01----:R-:W-:Y:S01]  /*10460*/  VIADD R5, R5, 0x168b0 ;  /* 0x000168b005057836 */ /* 0x003fe20000000000 */
[----:B------:R-:W-:Y:S01]  /*10470*/  PLOP3.LUT P1, PT, PT, PT, PT, 0x80, 0x0 ;  /* 0x000000000000781c */ /* 0x000fe20003f2f070 */
[----:B------:R-:W-:-:S12]  /*10480*/  UIADD3.X UR5, URZ, UR41, URZ, UP0, !UPT ;  /* 0x000000293f057290 */ /* 0x000fd800087fe43f */
.L_x_13366:
        /* <DEDUP_REMOVED lines=10> */
.L_x_13356:
[----:B------:R-:W-:Y:S05]  /*10530*/  BSYNC B1 ;  /* 0x0000000000017941 */ /* 0x000fea0003800000 */
.L_x_13355:
        /* <DEDUP_REMOVED lines=8> */
.L_x_13337:
[----:B------:R-:W-:Y:S05]  /*105c0*/  BSYNC B0 ;  /* 0x0000000000007941 */ /* 0x000fea0003800000 */
.L_x_13336:
[----:B------:R-:W2:Y:S01]  /*105d0*/  LDL R5, [R1+0x18] ;  /* 0x0000180001057983 */ /* 0x000ea20000100800 */
[----:B------:R-:W-:Y:S05]  /*105e0*/  @!P0 WARPSYNC.ALL ;  /* 0x0000000000008948 */ /* 0x000fea0003800000 */
[----:B------:R-:W-:Y:S06]  /*105f0*/  @!P0 BAR.SYNC.DEFER_BLOCKING 0xc, 0x200 ;  /* 0x0308000000008b1d */ /* 0x000fec0000010000 */
[----:B------:R-:W-:Y:S01]  /*10600*/  BSSY B7, `(.L_x_13368) ;  /* 0x00003b0000077945 */ /* 0x000fe20003800000 */
[----:B--2---:R-:W-:-:S13]  /*10610*/  ISETP.GT.AND P0, PT, R5, RZ, PT ;  /* 0x000000ff0500720c */ /* 0x004fda0003f04270 */
        /* <DEDUP_REMOVED lines=18> */
.L_x_13369:
        /* <DEDUP_REMOVED lines=20> */
.L_x_13372:
[----:B------:R-:W-:Y:S05]  /*10880*/  BSYNC B6 ;  /* 0x0000000000067941 */ /* 0x000fea0003800000 */
.L_x_13371:
        /* <DEDUP_REMOVED lines=20> */
.L_x_13375:
        /* <DEDUP_REMOVED lines=15> */
.L_x_13374:
[----:B------:R-:W-:Y:S05]  /*10ac0*/  BSYNC B6 ;  /* 0x0000000000067941 */ /* 0x000fea0003800000 */
.L_x_13373:
        /* <DEDUP_REMOVED lines=12> */
[----:B------:R-:W4:Y:S04]  /*10b90*/  LDL.LU R9, [R1] ;  /* 0x0000000001097983 */ /* 0x000f280000300800 */
        /* <DEDUP_REMOVED lines=30> */
[----:B------:R0:W5:Y:S04]  /*10d80*/  @!P0 LDG.E R2, desc[UR42][R6.64] ;  /* 0x0000002a06028981 */ /* 0x000168000c1e1900 */
[----:B------:R1:W-:Y:S02]  /*10d90*/  STL [R1+0x20], R10 ;  /* 0x0000200a01007387 */ /* 0x0003e40000100800 */
[----:B-1----:R-:W-:-:S04]  /*10da0*/  MOV R10, UR38 ;  /* 0x00000026000a7c02 */ /* 0x002fc80008000f00 */
[----:B------:R-:W-:Y:S02]  /*10db0*/  ISETP.NE.AND P2, PT, R10, 0x3, PT ;  /* 0x000000030a00780c */ /* 0x000fe40003f45270 */
[----:B------:R-:W-:-:S11]  /*10dc0*/  LOP3.LUT R9, R9, 0xfffffffd, RZ, 0xc0, !PT ;  /* 0xfffffffd09097812 */ /* 0x000fd600078ec0ff */
[----:B------:R-:W-:-:S05]  /*10dd0*/  @P2 LOP3.LUT R9, R9, 0x2, RZ, 0xfc, !PT ;  /* 0x0000000209092812 */ /* 0x000fca00078efcff */
[----:B------:R0:W-:Y:S01]  /*10de0*/  STL [R1], R9 ;  /* 0x0000000901007387 */ /* 0x0001e20000100800 */
[----:B------:R-:W-:-:S03]  /*10df0*/  UMOV UR4, 0xffffffff ;  /* 0xffffffff00047882 */ /* 0x000fc60000000000 */
[----:B------:R-:W-:Y:S05]  /*10e00*/  BRA.DIV UR4, `(.L_x_13376) ;  /* 0x0000005604847947 */ /* 0x000fea000b800000 */
.L_x_13503:
[----:B0-----:R-:W-:-:S05]  /*10e10*/  SHF.R.S32.HI R9, RZ, 0x1f, R18 ;  /* 0x0000001fff097819 */ /* 0x001fca0000011412 */
[----:B------:R0:W-:Y:S01]  /*10e20*/  STL [R1+0x10], R9 ;  /* 0x0000100901007387 */ /* 0x0001e20000100800 */
[----:B------:R-:W-:Y:S05]  /*10e30*/  @!P2 BRA `(.L_x_13377) ;  /* 0x000000000004a947 */ /* 0x000fea0003800000 */
[----:B------:R-:W-:Y:S01]  /*10e40*/  BPT.TRAP 0x1 ;  /* 0x000000040000795c */ /* 0x000fe20000300000 */
.L_x_13377:
        /* <DEDUP_REMOVED lines=23> */
[----:B------:R-:W1:Y:S02]  /*10fc0*/  SYNCS.PHASECHK.TRANS64.TRYWAIT P0, [R3+URZ+0x16840], R4 ;  /* 0x01684004030075a7 */ /* 0x000e64000800017f */
[----:B-1----:R-:W-:Y:S05]  /*10fd0*/  @!P0 BRA `(.L_x_13379) ;  /* 0x0000005400448947 */ /* 0x002fea0003800000 */
.L_x_13504:
[----:B------:R-:W-:Y:S05]  /*10fe0*/  BSYNC B0 ;  /* 0x0000000000007941 */ /* 0x000fea0003800000 */
.L_x_13378:
[----:B0-----:R-:W2:Y:S01]  /*10ff0*/  LDL R9, [R1+0x10] ;  /* 0x0000100001097983 */ /* 0x001ea20000100800 */
[----:B------:R-:W-:-:S03]  /*11000*/  ULDC.64 UR4, c[0x0][0x300] ;  /* 0x0000c00000047ab9 */ /* 0x000fc60000000a00 */
[----:B------:R-:W3:Y:S04]  /*11010*/  LDL R14, [R1+0x18] ;  /* 0x00001800010e7983 */ /* 0x000ee80000100800 */
[----:B------:R-:W4:Y:S01]  /*11020*/  LDL.LU R10, [R1] ;  /* 0x00000000010a7983 */ /* 0x000f220000300800 */
[----:B------:R-:W-:Y:S02]  /*11030*/  IMAD R6, R6, UR4, RZ ;  /* 0x0000000406067c24 */ /* 0x000fe4000f8e02ff */
[C---:B-1----:R-:W-:Y:S01]  /*11040*/  IMAD.WIDE.U32 R4, R0.reuse, UR4, RZ ;  /* 0x0000000400047c25 */ /* 0x042fe2000f8e00ff */
        /* <DEDUP_REMOVED lines=9> */
[----:B------:R-:W-:-:S04]  /*110e0*/  IMAD.WIDE.U32 R4, R18, UR4, R4 ;  /* 0x0000000412047c25 */ /* 0x000fc8000f8e0004 */
[----:B--2---:R-:W-:Y:S02]  /*110f0*/  IMAD R2, R9, UR4, RZ ;  /* 0x0000000409027c24 */ /* 0x004fe4000f8e02ff */
[----:B------:R-:W1:Y:S02]  /*11100*/  S2R R9, SR_TID.X ;  /* 0x0000000000097919 */ /* 0x000e640000002100 */
[----:B------:R-:W-:Y:S01]  /*11110*/  IMAD R2, R18, UR5, R2 ;  /* 0x0000000512027c24 */ /* 0x000fe2000f8e0202 */
[----:B------:R-:W-:Y:S02]  /*11120*/  ULDC.64 UR4, c[0x0][0x2e8] ;  /* 0x0000ba0000047ab9 */ /* 0x000fe40000000a00 */
[----:B------:R-:W-:Y:S01]  /*11130*/  LEA R0, P0, R4, UR4, 0x1 ;  /* 0x0000000404007c11 */ /* 0x000fe2000f8008ff */
[----:B------:R-:W-:Y:S01]  /*11140*/  ULDC UR4, c[0x0][0x2f4] ;  /* 0x0000bd0000047ab9 */ /* 0x000fe20000000800 */
[----:B----4-:R-:W-:Y:S01]  /*11150*/  LOP3.LUT R10, R10, 0xfffffffe, RZ, 0xc0, !PT ;  /* 0xfffffffe0a0a7812 */ /* 0x010fe200078ec0ff */
[----:B------:R-:W-:-:S05]  /*11160*/  IMAD.IADD R2, R5, 0x1, R2 ;  /* 0x0000000105027824 */ /* 0x000fca00078e0202 */
[----:B------:R-:W-:Y:S02]  /*11170*/  LEA.HI.X R2, R4, UR5, R2, 0x1, P0 ;  /* 0x0000000504027c11 */ /* 0x000fe400080f0c02 */
[----:B-1----:R-:W-:Y:S01]  /*11180*/  LOP3.LUT R11, R9, 0x7f, RZ, 0xc0, !PT ;  /* 0x0000007f090b7812 */ /* 0x002fe200078ec0ff */
[----:B0-----:R-:W-:-:S03]  /*11190*/  IMAD.SHL.U32 R9, R13, 0x8, RZ ;  /* 0x000000080d097824 */ /* 0x001fc600078e00ff */
[----:B------:R-:W-:Y:S02]  /*111a0*/  SHF.R.U32.HI R12, RZ, 0x3, R11 ;  /* 0x00000003ff0c7819 */ /* 0x000fe4000001160b */
[----:B------:R-:W-:Y:S02]  /*111b0*/  LOP3.LUT R9, R9, 0x38, RZ, 0xc0, !PT ;  /* 0x0000003809097812 */ /* 0x000fe400078ec0ff */
[----:B---3--:R-:W-:Y:S02]  /*111c0*/  IADD3 R4, -R12, R14, -R8 ;  /* 0x0000000e0c047210 */ /* 0x008fe40007ffe908 */
[----:B------:R-:W-:Y:S01]  /*111d0*/  ISETP.GE.AND P2, PT, R9, UR4, PT ;  /* 0x0000000409007c0c */ /* 0x000fe2000bf46270 */
[----:B------:R-:W-:Y:S01]  /*111e0*/  UMOV UR4, 0xffffffff ;  /* 0xffffffff00047882 */ /* 0x000fe20000000000 */
[----:B------:R-:W-:Y:S01]  /*111f0*/  SHF.L.U32 R12, R11, 0x3, RZ ;  /* 0x000000030b0c7819 */ /* 0x000fe200000006ff */
[----:B------:R-:W-:Y:S01]  /*11200*/  IMAD.SHL.U32 R11, R13, 0x8, RZ ;  /* 0x000000080d0b7824 */ /* 0x000fe200078e00ff */
[----:B------:R-:W-:-:S04]  /*11210*/  ISETP.GE.AND P0, PT, R4, 0x1, PT ;  /* 0x000000010400780c */ /* 0x000fc80003f06270 */
[----:B------:R-:W-:-:S04]  /*11220*/  LOP3.LUT R11, R11, 0x1f8, RZ, 0xc0, !PT ;  /* 0x000001f80b0b7812 */ /* 0x000fc800078ec0ff */
[----:B------:R-:W-:Y:S02]  /*11230*/  LOP3.LUT R11, R11, 0x38, R13, 0x78, !PT ;  /* 0x000000380b0b7812 */ /* 0x000fe400078e780d */
[----:B------:R-:W-:Y:S02]  /*11240*/  @P2 LOP3.LUT R10, R10, 0x1, RZ, 0xfc, !PT ;  /* 0x000000010a0a2812 */ /* 0x000fe400078efcff */
[----:B------:R-:W-:-:S03]  /*11250*/  LOP3.LUT R11, R11, 0x200, R12, 0xf8, !PT ;  /* 0x000002000b0b7812 */ /* 0x000fc600078ef80c */
[----:B------:R0:W-:Y:S02]  /*11260*/  STL [R1], R10 ;  /* 0x0000000a01007387 */ /* 0x0001e40000100800 */
[----:B------:R-:W-:Y:S01]  /*11270*/  IMAD R5, R25, 0x2000, R11 ;  /* 0x0000200019057824 */ /* 0x000fe200078e020b */
[----:B------:R-:W-:Y:S06]  /*11280*/  BRA.DIV UR4, `(.L_x_13380) ;  /* 0x0000005204ac7947 */ /* 0x000fec000b800000 */
[----:B------:R-:W1:Y:S01]  /*11290*/  SHFL.IDX PT, R7, R0, RZ, 0x181f ;  /* 0x00181fff00077589 */ /* 0x000e6200000e0000 */
[----:B------:R-:W-:-:S03]  /*112a0*/  @P0 IMAD R8, R5, 0x2, R22 ;  /* 0x0000000205080824 */ /* 0x000fc600078e0216 */
[----:B------:R-:W2:Y:S01]  /*112b0*/  SHFL.IDX PT, R6, R2, RZ, 0x181f ;  /* 0x00181fff02067589 */ /* 0x000ea200000e0000 */
[----:B-1----:R-:W-:-:S05]  /*112c0*/  @P0 LEA R7, P1, R9, R7, 0x1 ;  /* 0x0000000709070211 */ /* 0x002fca00078208ff */
[----:B--2---:R-:W-:-:S05]  /*112d0*/  @P0 IMAD.X R6, RZ, RZ, R6, P1 ;  /* 0x000000ffff060224 */ /* 0x004fca00008e0606 */
[----:B------:R-:W-:-:S04]  /*112e0*/  @P0 LOP3.LUT R7, R7, R6, RZ, 0x3c, !PT ;  /* 0x0000000607070212 */ /* 0x000fc800078e3cff */
[----:B------:R-:W-:-:S04]  /*112f0*/  @P0 LOP3.LUT R6, R7, R6, RZ, 0x3c, !PT ;  /* 0x0000000607060212 */ /* 0x000fc800078e3cff */
[----:B------:R-:W-:-:S05]  /*11300*/  @P0 LOP3.LUT R7, R7, R6, RZ, 0x3c, !PT ;  /* 0x0000000607070212 */ /* 0x000fca00078e3cff */
[----:B------:R-:W-:Y:S01]  /*11310*/  @!PT LDS RZ, [RZ] ;  /* 0x00000000fffff984 */ /* 0x000fe20000000800 */
[----:B------:R1:W-:Y:S01]  /*11320*/  @P0 LDGSTS.E.BYPASS.LTC128B.128 [R8+0xe400], desc[UR42][R6.64], !P2 ;  /* 0x0e40000006080fae */ /* 0x0003e2000d101d6a */
[----:B------:R-:W-:-:S03]  /*11330*/  ISETP.GE.AND P0, PT, R4, 0x11, PT ;  /* 0x000000110400780c */ /* 0x000fc60003f06270 */
[----:B-1----:R-:W1:Y:S10]  /*11340*/  SHFL.IDX PT, R7, R0, 0x1, 0x181f ;  /* 0x00381f0000077f89 */ /* 0x002e7400000e0000 */
[----:B------:R-:W-:Y:S01]  /*11350*/  @P0 IMAD R8, R5, 0x2, R22 ;  /* 0x0000000205080824 */ /* 0x000fe200078e0216 */
[----:B------:R-:W2:Y:S01]  /*11360*/  SHFL.IDX PT, R6, R2, 0x1, 0x181f ;  /* 0x00381f0002067f89 */ /* 0x000ea200000e0000 */
[----:B-1----:R-:W-:-:S05]  /*11370*/  @P0 LEA R7, P1, R9, R7, 0x1 ;  /* 0x0000000709070211 */ /* 0x002fca00078208ff */
[----:B--2---:R-:W-:-:S05]  /*11380*/  @P0 IMAD.X R6, RZ, RZ, R6, P1 ;  /* 0x000000ffff060224 */ /* 0x004fca00008e0606 */
[----:B------:R-:W-:-:S04]  /*11390*/  @P0 LOP3.LUT R7, R7, R6, RZ, 0x3c, !PT ;  /* 0x0000000607070212 */ /* 0x000fc800078e3cff */
[----:B------:R-:W-:-:S04]  /*113a0*/  @P0 LOP3.LUT R6, R7, R6, RZ, 0x3c, !PT ;  /* 0x0000000607060212 */ /* 0x000fc800078e3cff */
[----:B------:R-:W-:-:S05]  /*113b0*/  @P0 LOP3.LUT R7, R7, R6, RZ, 0x3c, !PT ;  /* 0x0000000607070212 */ /* 0x000fca00078e3cff */
        /* <DEDUP_REMOVED lines=15> */
[----:B-1----:R-:W-:-:S04]  /*114b0*/  @P0 LEA R7, P1, R9, R7, 0x1 ;  /* 0x0000000709070211 */ /* 0x002fc800078208ff */
[----:B--2---:R-:W-:-:S04]  /*114c0*/  @P0 IADD3.X R6, RZ, R6, RZ, P1, !PT ;  /* 0x00000006ff060210 */ /* 0x004fc80000ffe4ff */
        /* <DEDUP_REMOVED lines=27> */
[----:B------:R-:W2:Y:S04]  /*11680*/  SHFL.IDX PT, R6, R2, 0x6, 0x181f ;  /* 0x00d81f0002067f89 */ /* 0x000ea800000e0000 */
[----:B------:R-:W3:Y:S04]  /*11690*/  SHFL.IDX PT, R2, R2, 0x7, 0x181f ;  /* 0x00f81f0002027f89 */ /* 0x000ee800000e0000 */
[----:B------:R-:W4:Y:S01]  /*116a0*/  SHFL.IDX PT, R0, R0, 0x7, 0x181f ;  /* 0x00f81f0000007f89 */ /* 0x000f2200000e0000 */
[----:B-1----:R-:W-:-:S05]  /*116b0*/  @P0 LEA R7, P1, R9, R7, 0x1 ;  /* 0x0000000709070211 */ /* 0x002fca00078208ff */
[----:B--2---:R-:W-:-:S05]  /*116c0*/  @P0 IMAD.X R6, RZ, RZ, R6, P1 ;  /* 0x000000ffff060224 */ /* 0x004fca00008e0606 */
[----:B------:R-:W-:-:S04]  /*116d0*/  @P0 LOP3.LUT R7, R7, R6, RZ, 0x3c, !PT ;  /* 0x0000000607070212 */ /* 0x000fc800078e3cff */
[----:B------:R-:W-:-:S04]  /*116e0*/  @P0 LOP3.LUT R6, R7, R6, RZ, 0x3c, !PT ;  /* 0x0000000607060212 */ /* 0x000fc800078e3cff */
[----:B------:R-:W-:-:S05]  /*116f0*/  @P0 LOP3.LUT R7, R7, R6, RZ, 0x3c, !PT ;  /* 0x0000000607070212 */ /* 0x000fca00078e3cff */
[----:B---34-:R1:W-:Y:S02]  /*11700*/  @P0 LDGSTS.E.BYPASS.LTC128B.128 [R8+0x11400], desc[UR42][R6.64], !P2 ;  /* 0x1140000006080fae */ /* 0x0183e4000d101d6a */
.L_x_13522:
[----:B------:R-:W-:-:S13]  /*11710*/  ISETP.GE.AND P0, PT, R4, 0x71, PT ;  /* 0x000000710400780c */ /* 0x000fda0003f06270 */
[----:B-12---:R-:W-:Y:S02]  /*11720*/  @P0 LEA R6, P1, R9, R0, 0x1 ;  /* 0x0000000009060211 */ /* 0x006fe400078208ff */
[----:B------:R-:W-:-:S03]  /*11730*/  @P0 LEA R5, R5, R22, 0x1 ;  /* 0x0000001605050211 */ /* 0x000fc600078e08ff */
[----:B------:R-:W-:-:S05]  /*11740*/  @P0 IMAD.X R7, RZ, RZ, R2, P1 ;  /* 0x000000ffff070224 */ /* 0x000fca00008e0602 */
[----:B------:R-:W-:Y:S01]  /*11750*/  @!PT LDS RZ, [RZ] ;  /* 0x00000000fffff984 */ /* 0x000fe20000000800 */
[----:B------:R-:W-:Y:S01]  /*11760*/  @!PT LDS RZ, [RZ] ;  /* 0x00000000fffff984 */ /* 0x000fe20000000800 */
[----:B------:R-:W-:Y:S01]  /*11770*/  @!PT LDS RZ, [RZ] ;  /* 0x00000000fffff984 */ /* 0x000fe20000000800 */
[----:B------:R1:W-:Y:S01]  /*11780*/  @P0 LDGSTS.E.BYPASS.LTC128B.128 [R5+0x11c00], desc[UR42][R6.64], !P2 ;  /* 0x11c0000006050fae */ /* 0x0003e2000d101d6a */
[----:B------:R-:W-:Y:S01]  /*11790*/  PLOP3.LUT P0, PT, PT, PT, PT, 0x80, 0x0 ;  /* 0x000000000000781c */ /* 0x000fe20003f0f070 */
[----:B------:R-:W-:-:S12]  /*117a0*/  NOP ;  /* 0x0000000000007918 */ /* 0x000fd80000000000 */
.L_x_13381:
        /* <DEDUP_REMOVED lines=11> */
.L_x_13382:
[----:B------:R2:W5:Y:S01]  /*11860*/  LDL.LU R4, [R1+0x28] ;  /* 0x0000280001047983 */ /* 0x0005620000300800 */
[----:B------:R2:W-:Y:S03]  /*11870*/  SYNCS.ARRIVE.TRANS64.A1T0 RZ, [R3+URZ+0x16830], RZ ;  /* 0x016830ff03ff79a7 */ /* 0x0005e6000810003f */
[----:B-1----:R2:W5:Y:S04]  /*11880*/  LDL.LU R7, [R1+0x8] ;  /* 0x0000080001077983 */ /* 0x0025680000300800 */
[----:B------:R2:W5:Y:S02]  /*11890*/  LDL.LU R6, [R1+0x30] ;  /* 0x0000300001067983 */ /* 0x0005640000300800 */
        /* <DEDUP_REMOVED lines=9> */
[----:B-----5:R-:W-:Y:S02]  /*11930*/  SHF.R.S32.HI R2, RZ, 0x1f, R4 ;  /* 0x0000001fff027819 */ /* 0x020fe40000011404 */
[----:B--2---:R-:W-:-:S03]  /*11940*/  SEL R3, R7, RZ, !P0 ;  /* 0x000000ff07037207 */ /* 0x004fc60004000000 */
[----:B------:R-:W-:-:S04]  /*11950*/  IMAD R2, R2, UR4, RZ ;  /* 0x0000000402027c24 */ /* 0x000fc8000f8e02ff */
[----:B------:R-:W-:Y:S01]  /*11960*/  IMAD R0, R4, UR5, R2 ;  /* 0x0000000504007c24 */ /* 0x000fe2000f8e0202 */
[----:B------:R-:W-:Y:S01]  /*11970*/  SEL R2, R6, RZ, !P0 ;  /* 0x000000ff06027207 */ /* 0x000fe20004000000 */
[----:B------:R-:W-:-:S04]  /*11980*/  IMAD.WIDE.U32 R4, R4, UR4, RZ ;  /* 0x0000000404047c25 */ /* 0x000fc8000f8e00ff */
[----:B------:R-:W-:Y:S01]  /*11990*/  IMAD.IADD R0, R5, 0x1, R0 ;  /* 0x0000000105007824 */ /* 0x000fe200078e0200 */
[----:B------:R1:W-:Y:S04]  /*119a0*/  STL.64 [R1+0x28], R4 ;  /* 0x0000280401007387 */ /* 0x0003e80000100a00 */
[----:B------:R1:W-:Y:S04]  /*119b0*/  STL [R1+0x8], R3 ;  /* 0x0000080301007387 */ /* 0x0003e80000100800 */
[----:B------:R1:W-:Y:S04]  /*119c0*/  STL [R1+0x38], R2 ;  /* 0x0000380201007387 */ /* 0x0003e80000100800 */
[----:B------:R1:W-:Y:S01]  /*119d0*/  STL [R1+0x30], R0 ;  /* 0x0000300001007387 */ /* 0x0003e20000100800 */
[----:B------:R-:W-:Y:S05]  /*119e0*/  @!P1 BRA `(.L_x_13384) ;  /* 0x0000000000409947 */ /* 0x000fea0003800000 */
[----:B-1----:R-:W-:Y:S01]  /*119f0*/  MOV R2, 0x0 ;  /* 0x0000000000027802 */ /* 0x002fe20000000f00 */
        /* <DEDUP_REMOVED lines=9> */
[----:B0-----:R-:W-:Y:S02]  /*11a90*/  IMAD.U32 R10, RZ, RZ, UR8 ;  /* 0x00000008ff0a7e24 */ /* 0x001fe4000f8e00ff */
[----:B------:R-:W-:Y:S02]  /*11aa0*/  IMAD.MOV.U32 R8, RZ, RZ, 0x70 ;  /* 0x00000070ff087424 */ /* 0x000fe400078e00ff */
[----:B------:R-:W-:Y:S02]  /*11ab0*/  IMAD.MOV.U32 R12, RZ, RZ, 0x1 ;  /* 0x00000001ff0c7424 */ /* 0x000fe400078e00ff */
[----:B------:R-:W-:-:S07]  /*11ac0*/  IMAD.MOV.U32 R13, RZ, RZ, RZ ;  /* 0x000000ffff0d7224 */ /* 0x000fce00078e00ff */
[----:B------:R-:W-:-:S07]  /*11ad0*/  LEPC R20, `(.L_x_13384) ;  /* 0x000000001014794e */ /* 0x000fce0000000000 */
[----:B-1----:R-:W-:Y:S05]  /*11ae0*/  CALL.ABS.NOINC R2 ;  /* 0x0000000002007343 */ /* 0x002fea0003c00000 */
.L_x_13384:
[----:B------:R-:W-:Y:S05]  /*11af0*/  BSYNC B6 ;  /* 0x0000000000067941 */ /* 0x000fea0003800000 */
.L_x_13383:
[----:B------:R-:W2:Y:S01]  /*11b00*/  LDL.LU R21, [R1+0x30] ;  /* 0x0000300001157983 */ /* 0x000ea20000300800 */
[----:B------:R-:W-:Y:S01]  /*11b10*/  ULDC.64 UR4, c[0x0][0x2d8] ;  /* 0x0000b60000047ab9 */ /* 0x000fe20000000a00 */
[----:B0-----:R-:W0:Y:S01]  /*11b20*/  LDC R10, c[0x0][0x448] ;  /* 0x00011200ff0a7b82 */ /* 0x001e220000000800 */
[----:B------:R-:W-:Y:S01]  /*11b30*/  ULDC.64 UR6, c[0x0][0x2c8] ;  /* 0x0000b20000067ab9 */ /* 0x000fe20000000a00 */
[----:B-1----:R-:W2:Y:S01]  /*11b40*/  LDL.LU.64 R2, [R1+0x28] ;  /* 0x0000280001027983 */ /* 0x002ea20000300a00 */
[----:B------:R-:W-:-:S03]  /*11b50*/  ULDC.64 UR8, c[0x0][0x280] ;  /* 0x0000a00000087ab9 */ /* 0x000fc60000000a00 */
[----:B------:R-:W3:Y:S04]  /*11b60*/  LDL R20, [R1+0x10] ;  /* 0x0000100001147983 */ /* 0x000ee80000100800 */
[----:B------:R-:W4:Y:S04]  /*11b70*/  LDL.LU R6, [R1+0x38] ;  /* 0x0000380001067983 */ /* 0x000f280000300800 */
[----:B------:R-:W4:Y:S01]  /*11b80*/  LDL.LU R5, [R1+0x8] ;  /* 0x0000080001057983 */ /* 0x000f220000300800 */
[----:B0-----:R-:W-:-:S13]  /*11b90*/  ISETP.NE.AND P0, PT, R10, 0x1, PT ;  /* 0x000000010a00780c */ /* 0x001fda0003f05270 */
[----:B------:R-:W0:Y:S08]  /*11ba0*/  @P0 LDC R7, c[0x0][0x44c] ;  /* 0x00011300ff070b82 */ /* 0x000e300000000800 */
[----:B------:R-:W1:Y:S01]  /*11bb0*/  @P0 LDC R8, c[0x0][0x450] ;  /* 0x00011400ff080b82 */ /* 0x000e620000000800 */
[----:B--2---:R-:W-:Y:S02]  /*11bc0*/  IMAD.MOV.U32 R3, RZ, RZ, R21 ;  /* 0x000000ffff037224 */ /* 0x004fe400078e0015 */
[----:B------:R-:W2:Y:S01]  /*11bd0*/  S2R R21, SR_TID.X ;  /* 0x0000000000157919 */ /* 0x000ea20000002100 */
[----:B---3--:R-:W-:-:S02]  /*11be0*/  IMAD R0, R20, UR4, RZ ;  /* 0x0000000414007c24 */ /* 0x008fc4000f8e02ff */
[----:B------:R-:W3:Y:S01]  /*11bf0*/  S2R R20, SR_TID.X ;  /* 0x0000000000147919 */ /* 0x000ee20000002100 */
[----:B------:R-:W-:-:S04]  /*11c00*/  IMAD.WIDE.U32 R2, R18, UR4, R2 ;  /* 0x0000000412027c25 */ /* 0x000fc8000f8e0002 */
[----:B------:R-:W-:Y:S01]  /*11c10*/  IMAD R0, R18, UR5, R0 ;  /* 0x0000000512007c24 */ /* 0x000fe2000f8e0200 */
[----:B------:R-:W-:-:S03]  /*11c20*/  ULDC.64 UR4, c[0x0][0x2e0] ;  /* 0x0000b80000047ab9 */ /* 0x000fc60000000a00 */
[----:B------:R-:W-:Y:S02]  /*11c30*/  IMAD.IADD R3, R3, 0x1, R0 ;  /* 0x0000000103037824 */ /* 0x000fe400078e0200 */
[----:B----4-:R-:W-:Y:S02]  /*11c40*/  IMAD R0, R6, UR4, RZ ;  /* 0x0000000406007c24 */ /* 0x010fe4000f8e02ff */
[----:B------:R-:W-:-:S04]  /*11c50*/  IMAD.WIDE.U32 R2, R5, UR4, R2 ;  /* 0x0000000405027c25 */ /* 0x000fc8000f8e0002 */
[----:B------:R-:W-:Y:S02]  /*11c60*/  IMAD.MOV.U32 R4, RZ, RZ, R2 ;  /* 0x000000ffff047224 */ /* 0x000fe400078e0002 */
[----:B------:R-:W-:Y:S01]  /*11c70*/  IMAD R0, R5, UR5, R0 ;  /* 0x0000000505007c24 */ /* 0x000fe2000f8e0200 */
[----:B------:R-:W-:-:S03]  /*11c80*/  ULDC.64 UR4, c[0x0][0x2d0] ;  /* 0x0000b40000047ab9 */ /* 0x000fc60000000a00 */
[----:B------:R-:W-:Y:S02]  /*11c90*/  IMAD.IADD R5, R3, 0x1, R0 ;  /* 0x0000000103057824 */ /* 0x000fe400078e0200 */
[----:B--2---:R-:W-:Y:S01]  /*11ca0*/  IMAD.SHL.U32 R21, R21, 0x10, RZ ;  /* 0x0000001015157824 */ /* 0x004fe200078e00ff */
[----:B---3--:R-:W-:-:S04]  /*11cb0*/  LOP3.LUT R20, R20, 0x7f, RZ, 0xc0, !PT ;  /* 0x0000007f14147812 */ /* 0x008fc800078ec0ff */
[----:B------:R-:W-:Y:S02]  /*11cc0*/  LOP3.LUT R21, R21, 0x70, RZ, 0xc0, !PT ;  /* 0x0000007015157812 */ /* 0x000fe400078ec0ff */
[----:B------:R-:W-:-:S04]  /*11cd0*/  SHF.R.U32.HI R20, RZ, 0x3, R20 ;  /* 0x00000003ff147819 */ /* 0x000fc80000011614 */
[----:B------:R-:W-:-:S05]  /*11ce0*/  LOP3.LUT R20, R20, R21, RZ, 0xfc, !PT ;  /* 0x0000001514147212 */ /* 0x000fca00078efcff */
[----:B------:R-:W-:Y:S02]  /*11cf0*/  IMAD R6, R17, 0xc0, R20 ;  /* 0x000000c011067824 */ /* 0x000fe400078e0214 */
[----:B------:R2:W5:Y:S02]  /*11d00*/  LDL R20, [R1+0x24] ;  /* 0x0000240001147983 */ /* 0x0005640000100800 */
[----:B0-----:R-:W-:Y:S01]  /*11d10*/  @P0 IMAD.HI.U32 R7, R6, R7, RZ ;  /* 0x0000000706070227 */ /* 0x001fe200078e00ff */
[----:B------:R-:W-:Y:S01]  /*11d20*/  MOV R2, R6 ;  /* 0x0000000600027202 */ /* 0x000fe20000000f00 */
[----:B------:R-:W0:Y:S03]  /*11d30*/  S2R R11, SR_TID.X ;  /* 0x00000000000b7919 */ /* 0x000e260000002100 */
        /* <DEDUP_REMOVED lines=10> */
[----:B------:R-:W-:Y:S01]  /*11de0*/  IMAD R7, R7, UR6, RZ ;  /* 0x0000000607077c24 */ /* 0x000fe2000f8e02ff */
[----:B------:R-:W-:Y:S01]  /*11df0*/  LEA R2, P1, R8, UR8, 0x1 ;  /* 0x0000000808027c11 */ /* 0x000fe2000f8208ff */
[----:B------:R-:W-:Y:S02]  /*11e00*/  VIADD R3, R6, 0x80 ;  /* 0x0000008006037836 */ /* 0x000fe40000000000 */
[----:B------:R-:W-:Y:S02]  /*11e10*/  IMAD R0, R0, UR7, R7 ;  /* 0x0000000700007c24 */ /* 0x000fe4000f8e0207 */
[----:B------:R-:W1:Y:S01]  /*11e20*/  @P0 LDC R7, c[0x0][0x44c] ;  /* 0x00011300ff070b82 */ /* 0x000e620000000800 */
[----:B------:R-:W-:Y:S02]  /*11e30*/  IMAD.MOV.U32 R6, RZ, RZ, R3 ;  /* 0x000000ffff067224 */ /* 0x000fe400078e0003 */
[----:B------:R-:W-:Y:S02]  /*11e40*/  IMAD.IADD R0, R9, 0x1, R0 ;  /* 0x0000000109007824 */ /* 0x000fe400078e0200 */
[C---:B0-----:R-:W-:Y:S01]  /*11e50*/  IMAD.SHL.U32 R21, R11.reuse, 0x8, RZ ;  /* 0x000000080b157824 */ /* 0x041fe200078e00ff */
[----:B------:R-:W-:-:S02]  /*11e60*/  LOP3.LUT R11, R11, 0x7f, RZ, 0xc0, !PT ;  /* 0x0000007f0b0b7812 */ /* 0x000fc400078ec0ff */
[----:B------:R-:W-:Y:S02]  /*11e70*/  LEA.HI.X R0, R8, UR9, R0, 0x1, P1 ;  /* 0x0000000908007c11 */ /* 0x000fe400088f0c00 */
[----:B------:R-:W0:Y:S01]  /*11e80*/  @P0 LDC R8, c[0x0][0x450] ;  /* 0x00011400ff080b82 */ /* 0x000e220000000800 */
[----:B------:R-:W-:Y:S02]  /*11e90*/  LOP3.LUT R21, R21, 0x38, RZ, 0xc0, !PT ;  /* 0x0000003815157812 */ /* 0x000fe400078ec0ff */
[----:B------:R-:W-:Y:S01]  /*11ea0*/  SHF.R.U32.HI R9, RZ, 0x3, R11 ;  /* 0x00000003ff097819 */ /* 0x000fe2000001160b */
[----:B-1----:R-:W-:-:S05]  /*11eb0*/  @P0 IMAD.HI.U32 R7, R3, R7, RZ ;  /* 0x0000000703070227 */ /* 0x002fca00078e00ff */
[----:B0-----:R-:W-:-:S05]  /*11ec0*/  @P0 SHF.R.U32.HI R6, RZ, R8, R7 ;  /* 0x00000008ff060219 */ /* 0x001fca0000011607 */
[----:B------:R-:W-:Y:S02]  /*11ed0*/  IMAD.MOV R7, RZ, RZ, -R6 ;  /* 0x000000ffff077224 */ /* 0x000fe400078e0a06 */
[----:B------:R-:W-:-:S04]  /*11ee0*/  IMAD.WIDE.U32 R4, R6, UR4, R4 ;  /* 0x0000000406047c25 */ /* 0x000fc8000f8e0004 */
[----:B------:R-:W-:Y:S01]  /*11ef0*/  IMAD R3, R10, R7, R3 ;  /* 0x000000070a037224 */ /* 0x000fe200078e0203 */
[----:B------:R-:W-:-:S04]  /*11f00*/  SHF.R.S32.HI R7, RZ, 0x1f, R6 ;  /* 0x0000001fff077819 */ /* 0x000fc80000011406 */
[----:B------:R-:W-:Y:S01]  /*11f10*/  SHF.R.S32.HI R8, RZ, 0x1f, R3 ;  /* 0x0000001fff087819 */ /* 0x000fe20000011403 */
[----:B------:R-:W-:Y:S01]  /*11f20*/  IMAD R7, R7, UR4, RZ ;  /* 0x0000000407077c24 */ /* 0x000fe2000f8e02ff */
[----:B------:R-:W-:Y:S02]  /*11f30*/  ULDC UR4, c[0x0][0x2b8] ;  /* 0x0000ae0000047ab9 */ /* 0x000fe40000000800 */
[----:B------:R-:W-:Y:S01]  /*11f40*/  ISETP.GE.AND P0, PT, R21, UR4, PT ;  /* 0x0000000415007c0c */ /* 0x000fe2000bf06270 */
[----:B------:R-:W-:Y:S01]  /*11f50*/  IMAD R7, R6, UR5, R7 ;  /* 0x0000000506077c24 */ /* 0x000fe2000f8e0207 */
[----:B------:R-:W-:Y:S01]  /*11f60*/  UMOV UR4, 0xffffffff ;  /* 0xffffffff00047882 */ /* 0x000fe20000000000 */
[----:B------:R-:W-:Y:S02]  /*11f70*/  IMAD R8, R8, UR6, RZ ;  /* 0x0000000608087c24 */ /* 0x000fe4000f8e02ff */
[----:B------:R-:W-:Y:S02]  /*11f80*/  IMAD.IADD R5, R5, 0x1, R7 ;  /* 0x0000000105057824 */ /* 0x000fe400078e0207 */
[----:B------:R-:W-:-:S02]  /*11f90*/  IMAD R8, R3, UR7, R8 ;  /* 0x0000000703087c24 */ /* 0x000fc4000f8e0208 */
[----:B------:R-:W-:-:S03]  /*11fa0*/  IMAD.WIDE.U32 R6, R3, UR6, R4 ;  /* 0x0000000603067c25 */ /* 0x000fc6000f8e0004 */
[----:B------:R-:W-:Y:S02]  /*11fb0*/  LEA R5, P1, R6, UR8, 0x1 ;  /* 0x0000000806057c11 */ /* 0x000fe4000f8208ff */
[----:B------:R-:W-:-:S04]  /*11fc0*/  IADD3 R4, R7, R8, RZ ;  /* 0x0000000807047210 */ /* 0x000fc80007ffe0ff */
[----:B------:R-:W-:Y:S01]  /*11fd0*/  LEA.HI.X R4, R6, UR9, R4, 0x1, P1 ;  /* 0x0000000906047c11 */ /* 0x000fe200088f0c04 */
[----:B--2---:R-:W-:Y:S06]  /*11fe0*/  BRA.DIV UR4, `(.L_x_13385) ;  /* 0x0000005204047947 */ /* 0x004fec000b800000 */
[----:B------:R-:W2:Y:S01]  /*11ff0*/  LDL.LU R6, [R1+0x34] ;  /* 0x0000340001067983 */ /* 0x000ea20000300800 */
[----:B------:R-:W-:-:S03]  /*12000*/  IMAD R17, R17, 0xc0, R9 ;  /* 0x000000c011117824 */ /* 0x000fc600078e0209 */
[----:B------:R-:W0:Y:S04]  /*12010*/  SHFL.IDX PT, R7, R2, RZ, 0x181f ;  /* 0x00181fff02077589 */ /* 0x000e2800000e0000 */
[----:B------:R-:W-:Y:S01]  /*12020*/  SHFL.IDX PT, R8, R5, RZ, 0x181f ;  /* 0x00181fff05087589 */ /* 0x000fe200000e0000 */
[----:B--2---:R-:W-:-:S03]  /*12030*/  IMAD R3, R6, R10, RZ ;  /* 0x0000000a06037224 */ /* 0x004fc600078e02ff */
[----:B------:R-:W1:Y:S02]  /*12040*/  SHFL.IDX PT, R6, R0, RZ, 0x181f ;  /* 0x00181fff00067589 */ /* 0x000e6400000e0000 */
[----:B------:R-:W-:-:S13]  /*12050*/  ISETP.GE.AND P1, PT, R17, R3, PT ;  /* 0x000000031100720c */ /* 0x000fda0003f26270 */
[----:B0-----:R-:W-:-:S05]  /*12060*/  @!P1 LEA R7, P2, R21, R7, 0x1 ;  /* 0x0000000715079211 */ /* 0x001fca00078408ff */
[----:B-1----:R-:W-:-:S05]  /*12070*/  @!P1 IMAD.X R6, RZ, RZ, R6, P2 ;  /* 0x000000ffff069224 */ /* 0x002fca00010e0606 */
[----:B------:R-:W-:-:S04]  /*12080*/  @!P1 LOP3.LUT R7, R7, R6, RZ, 0x3c, !PT ;  /* 0x0000000607079212 */ /* 0x000fc800078e3cff */
[----:B------:R-:W-:-:S04]  /*12090*/  @!P1 LOP3.LUT R6, R7, R6, RZ, 0x3c, !PT ;  /* 0x0000000607069212 */ /* 0x000fc800078e3cff */
[----:B------:R-:W-:-:S05]  /*120a0*/  @!P1 LOP3.LUT R7, R7, R6, RZ, 0x3c, !PT ;  /* 0x0000000607079212 */ /* 0x000fca00078e3cff */
[----:B-----5:R0:W-:Y:S02]  /*120b0*/  @!P1 LDGSTS.E.BYPASS.LTC128B.128 [R20+0x8400], desc[UR42][R6.64], !P0 ;  /* 0x0840000006149fae */ /* 0x0201e4000c101d6a */
        /* <DEDUP_REMOVED lines=34> */
[----:B0-----:R-:W-:-:S04]  /*122e0*/  @!P1 LEA R7, P2, R21, R7, 0x1 ;  /* 0x0000000715079211 */ /* 0x001fc800078408ff */
[----:B-1----:R-:W-:-:S04]  /*122f0*/  @!P1 IADD3.X R6, RZ, R6, RZ, P2, !PT ;  /* 0x00000006ff069210 */ /* 0x002fc800017fe4ff */
        /* <DEDUP_REMOVED lines=30> */
[----:B------:R-:W0:Y:S11]  /*124e0*/  SHFL.IDX PT, R2, R4, RZ, 0x181f ;  /* 0x00181fff04027589 */ /* 0x000e3600000e0000 */
[----:B-1----:R-:W-:-:S05]  /*124f0*/  @!P3 LEA R6, P2, R21, R6, 0x1 ;  /* 0x000000061506b211 */ /* 0x002fca00078408ff */
[----:B------:R-:W-:-:S04]  /*12500*/  @!P3 IMAD.X R0, RZ, RZ, R0, P2 ;  /* 0x000000ffff00b224 */ /* 0x000fc800010e0600 */
[----:B------:R-:W-:Y:S02]  /*12510*/  @!P3 IMAD.MOV.U32 R7, RZ, RZ, R0 ;  /* 0x000000ffff07b224 */ /* 0x000fe400078e0000 */
[----:B------:R-:W-:-:S03]  /*12520*/  VIADD R0, R17, 0x90 ;  /* 0x0000009011007836 */ /* 0x000fc60000000000 */
[----:B------:R1:W-:Y:S02]  /*12530*/  @!P3 LDGSTS.E.BYPASS.LTC128B.128 [R20+0xbc00], desc[UR42][R6.64], !P0 ;  /* 0x0bc000000614bfae */ /* 0x0003e4000c101d6a */
[----:B-1----:R-:W-:-:S04]  /*12540*/  @!P1 LEA R6, P2, R21, R8, 0x1 ;  /* 0x0000000815069211 */ /* 0x002fc800078408ff */
[----:B0-----:R-:W-:-:S05]  /*12550*/  @!P1 IADD3.X R2, RZ, R2, RZ, P2, !PT ;  /* 0x00000002ff029210 */ /* 0x001fca00017fe4ff */
[----:B------:R-:W-:Y:S02]  /*12560*/  @!P1 IMAD.MOV.U32 R7, RZ, RZ, R2 ;  /* 0x000000ffff079224 */ /* 0x000fe400078e0002 */
[----:B------:R-:W-:Y:S04]  /*12570*/  SHFL.IDX PT, R2, R5, 0x3, 0x181f ;  /* 0x00781f0005027f89 */ /* 0x000fe800000e0000 */
        /* <DEDUP_REMOVED lines=11> */
[----:B------:R-:W-:Y:S04]  /*12630*/  SHFL.IDX PT, R4, R4, 0x3, 0x181f ;  /* 0x00781f0004047f89 */ /* 0x000fe800000e0000 */
[----:B0-----:R-:W0:Y:S03]  /*12640*/  SHFL.IDX PT, R6, R5, 0x2, 0x181f ;  /* 0x00581f0005067f89 */ /* 0x001e2600000e0000 */
[----:B0-----:R-:W-:-:S05]  /*12650*/  @!P1 LEA R6, P2, R21, R6, 0x1 ;  /* 0x0000000615069211 */ /* 0x001fca00078408ff */
[----:B------:R-:W-:-:S04]  /*12660*/  @!P1 IMAD.X R0, RZ, RZ, R0, P2 ;  /* 0x000000ffff009224 */ /* 0x000fc800010e0600 */
[----:B------:R-:W-:-:S05]  /*12670*/  @!P1 IMAD.MOV.U32 R7, RZ, RZ, R0 ;  /* 0x000000ffff079224 */ /* 0x000fca00078e0000 */
[----:B------:R0:W-:Y:S02]  /*12680*/  @!P1 LDGSTS.E.BYPASS.LTC128B.128 [R20+0xd400], desc[UR42][R6.64], !P0 ;  /* 0x0d40000006149fae */ /* 0x0001e4000c101d6a */
.L_x_13547:
[----:B------:R-:W-:-:S05]  /*12690*/  VIADD R17, R17, 0xb0 ;  /* 0x000000b011117836 */ /* 0x000fca0000000000 */
[----:B------:R-:W-:-:S13]  /*126a0*/  ISETP.GE.AND P1, PT, R17, R3, PT ;  /* 0x000000031100720c */ /* 0x000fda0003f26270 */
[----:B------:R-:W-:-:S04]  /*126b0*/  @!P1 LEA R2, P2, R21, R2, 0x1 ;  /* 0x0000000215029211 */ /* 0x000fc800078408ff */
[----:B------:R-:W-:-:S05]  /*126c0*/  @!P1 IADD3.X R3, RZ, R4, RZ, P2, !PT ;  /* 0x00000004ff039210 */ /* 0x000fca00017fe4ff */
[----:B------:R-:W-:Y:S01]  /*126d0*/  @!PT LDS RZ, [RZ] ;  /* 0x00000000fffff984 */ /* 0x000fe20000000800 */
[----:B------:R-:W-:Y:S01]  /*126e0*/  @!PT LDS RZ, [RZ] ;  /* 0x00000000fffff984 */ /* 0x000fe20000000800 */
[----:B------:R-:W-:Y:S01]  /*126f0*/  @!PT LDS RZ, [RZ] ;  /* 0x00000000fffff984 */ /* 0x000fe20000000800 */
[----:B------:R1:W-:Y:S01]  /*12700*/  @!P1 LDGSTS.E.BYPASS.LTC128B.128 [R20+0xdc00], desc[UR42][R2.64], !P0 ;  /* 0x0dc0000002149fae */ /* 0x0003e2000c101d6a */
[----:B------:R-:W-:Y:S01]  /*12710*/  PLOP3.LUT P0, PT, PT, PT, PT, 0x80, 0x0 ;  /* 0x000000000000781c */ /* 0x000fe20003f0f070 */
[----:B------:R-:W-:-:S12]  /*12720*/  NOP ;  /* 0x0000000000007918 */ /* 0x000fd80000000000 */
.L_x_13386:
        /* <DEDUP_REMOVED lines=18> */
.L_x_13548:
[----:B------:R-:W-:Y:S05]  /*12850*/  BSYNC B0 ;  /* 0x0000000000007941 */ /* 0x000fea0003800000 */
.L_x_13387:
[----:B------:R-:W2:Y:S01]  /*12860*/  LDL R2, [R1+0x18] ;  /* 0x0000180001027983 */ /* 0x000ea20000100800 */
[----:B------:R-:W-:Y:S01]  /*12870*/  BSSY B0, `(.L_x_13389) ;  /* 0x0000110000007945 */ /* 0x000fe20003800000 */
[----:B--2---:R-:W-:-:S13]  /*12880*/  ISETP.GE.AND P0, PT, R2, 0x81, PT ;  /* 0x000000810200780c */ /* 0x004fda0003f06270 */
[----:B------:R-:W-:Y:S05]  /*12890*/  @!P0 BRA `(.L_x_13390) ;  /* 0x0000001000348947 */ /* 0x000fea0003800000 */
[----:B------:R-:W2:Y:S01]  /*128a0*/  S2R R2, SR_TID.X ;  /* 0x0000000000027919 */ /* 0x000ea20000002100 */
[----:B------:R-:W-:Y:S01]  /*128b0*/  ULDC UR4, c[0x0][0x2f4] ;  /* 0x0000bd0000047ab9 */ /* 0x000fe20000000800 */
[----:B--2---:R-:W-:Y:S02]  /*128c0*/  IMAD.SHL.U32 R3, R2, 0x8, RZ ;  /* 0x0000000802037824 */ /* 0x004fe400078e00ff */
[----:B------:R-:W2:Y:S03]  /*128d0*/  LDL.LU R2, [R1+0x3c] ;  /* 0x00003c0001027983 */ /* 0x000ea60000300800 */
[----:B------:R-:W-:Y:S01]  /*128e0*/  LOP3.LUT R3, R3, 0x38, RZ, 0xc0, !PT ;  /* 0x0000003803037812 */ /* 0x000fe200078ec0ff */
[----:B------:R3:W-:Y:S01]  /*128f0*/  STL [R1+0x8], R26 ;  /* 0x0000081a01007387 */ /* 0x0007e20000100800 */
[----:B------:R-:W-:Y:S02]  /*12900*/  IMAD.MOV.U32 R17, RZ, RZ, R28 ;  /* 0x000000ffff117224 */ /* 0x000fe400078e001c */
[----:B------:R-:W-:Y:S01]  /*12910*/  ISETP.GE.AND P1, PT, R3, UR4, PT ;  /* 0x0000000403007c0c */ /* 0x000fe2000bf26270 */
[----:B0-----:R-:W-:Y:S01]  /*12920*/  IMAD.MOV.U32 R6, RZ, RZ, R25 ;  /* 0x000000ffff067224 */ /* 0x001fe200078e0019 */
[----:B--23--:R-:W-:-:S11]  /*12930*/  LEA.HI.SX32 R7, R2, 0xfffffffe, 0x19 ;  /* 0xfffffffe02077811 */ /* 0x00cfd600078fcaff */
.L_x_13403:
[----:B------:R-:W2:Y:S01]  /*12940*/  LDL R10, [R1+0x1c] ;  /* 0x00001c00010a7983 */ /* 0x000ea20000100800 */
[----:B-1----:R-:W0:Y:S03]  /*12950*/  LDC R0, c[0x0][0x430] ;  /* 0x00010c00ff007b82 */ /* 0x002e260000000800 */
        /* <DEDUP_REMOVED lines=16> */
[----:B-1----:R-:W-:-:S04]  /*12a60*/  @P0 SHF.R.U32.HI R2, RZ, R3, R5 ;  /* 0x00000003ff020219 */ /* 0x002fc80000011605 */
[----:B------:R-:W-:-:S05]  /*12a70*/  IADD3 R3, -R2, RZ, RZ ;  /* 0x000000ff02037210 */ /* 0x000fca0007ffe1ff */
        /* <DEDUP_REMOVED lines=21> */
.L_x_13391:
[----:B------:R-:W-:Y:S01]  /*12bd0*/  IMAD R5, R25, 0x8, R22 ;  /* 0x0000000819057824 */ /* 0x000fe200078e0216 */
[----:B------:R-:W-:Y:S01]  /*12be0*/  SHF.L.U32 R2, R28, 0x1f, RZ ;  /* 0x0000001f1c027819 */ /* 0x000fe200000006ff */
[----:B------:R-:W-:Y:S03]  /*12bf0*/  BSSY B1, `(.L_x_13392) ;  /* 0x0000003000017945 */ /* 0x000fe60003800000 */
[----:B------:R-:W0:Y:S02]  /*12c00*/  SYNCS.PHASECHK.TRANS64.TRYWAIT P0, [R5+URZ+0x16840], R2 ;  /* 0x01684002050075a7 */ /* 0x000e24000800017f */
[----:B0-----:R-:W-:Y:S05]  /*12c10*/  @!P0 BRA `(.L_x_13393) ;  /* 0x0000005000f48947 */ /* 0x001fea0003800000 */
.L_x_13549:
[----:B------:R-:W-:Y:S05]  /*12c20*/  BSYNC B1 ;  /* 0x0000000000017941 */ /* 0x000fea0003800000 */
.L_x_13392:
[----:B------:R-:W2:Y:S04]  /*12c30*/  LDL R3, [R1] ;  /* 0x0000000001037983 */ /* 0x000ea80000100800 */
[----:B------:R-:W3:Y:S01]  /*12c40*/  LDL R9, [R1+0x10] ;  /* 0x0000100001097983 */ /* 0x000ee20000100800 */
[----:B------:R-:W-:Y:S01]  /*12c50*/  SHF.R.S32.HI R20, RZ, 0x1f, R0 ;  /* 0x0000001fff147819 */ /* 0x000fe20000011400 */
[----:B------:R-:W-:Y:S01]  /*12c60*/  ULDC.64 UR4, c[0x0][0x300] ;  /* 0x0000c00000047ab9 */ /* 0x000fe20000000a00 */
[----:B------:R-:W1:Y:S03]  /*12c70*/  S2R R8, SR_TID.X ;  /* 0x0000000000087919 */ /* 0x000e660000002100 */
[----:B------:R-:W-:-:S04]  /*12c80*/  IMAD R7, R20, UR4, RZ ;  /* 0x0000000414077c24 */ /* 0x000fc8000f8e02ff */
[----:B------:R-:W-:Y:S01]  /*12c90*/  IMAD R7, R0, UR5, R7 ;  /* 0x0000000500077c24 */ /* 0x000fe2000f8e0207 */
[----:B-1----:R-:W-:-:S05]  /*12ca0*/  LOP3.LUT R8, R8, 0x7f, RZ, 0xc0, !PT ;  /* 0x0000007f08087812 */ /* 0x002fca00078ec0ff */
[----:B------:R-:W-:Y:S01]  /*12cb0*/  IMAD.SHL.U32 R11, R8, 0x8, RZ ;  /* 0x00000008080b7824 */ /* 0x000fe200078e00ff */
        /* <DEDUP_REMOVED lines=10> */
[----:B------:R-:W0:Y:S01]  /*12d60*/  S2R R9, SR_TID.X ;  /* 0x0000000000097919 */ /* 0x000e220000002100 */
[----:B------:R-:W-:-:S04]  /*12d70*/  IMAD.WIDE.U32 R2, R18, UR4, R2 ;  /* 0x0000000412027c25 */ /* 0x000fc8000f8e0002 */
[----:B------:R-:W-:Y:S01]  /*12d80*/  IMAD R7, R18, UR5, R7 ;  /* 0x0000000512077c24 */ /* 0x000fe2000f8e0207 */
[----:B------:R-:W-:-:S03]  /*12d90*/  ULDC.64 UR4, c[0x0][0x2e8] ;  /* 0x0000ba0000047ab9 */ /* 0x000fc60000000a00 */
[----:B------:R-:W-:Y:S01]  /*12da0*/  IMAD.IADD R7, R7, 0x1, R3 ;  /* 0x0000000107077824 */ /* 0x000fe200078e0203 */
[----:B0-----:R-:W-:-:S04]  /*12db0*/  SHF.L.U32 R8, R9, 0x3, RZ ;  /* 0x0000000309087819 */ /* 0x001fc800000006ff */
[----:B------:R-:W-:-:S04]  /*12dc0*/  LOP3.LUT R8, R8, 0x1f8, RZ, 0xc0, !PT ;  /* 0x000001f808087812 */ /* 0x000fc800078ec0ff */
        /* <DEDUP_REMOVED lines=50> */
.L_x_13567:
        /* <DEDUP_REMOVED lines=8> */
.L_x_13395:
        /* <DEDUP_REMOVED lines=11> */
.L_x_13396:
[----:B------:R1:W-:Y:S01]  /*13220*/  SYNCS.ARRIVE.TRANS64.A1T0 RZ, [R5+URZ+0x16830], RZ ;  /* 0x016830ff05ff79a7 */ /* 0x0003e2000810003f */
[----:B------:R-:W-:Y:S05]  /*13230*/  @!P3 BRA `(.L_x_13397) ;  /* 0x000000000004b947 */ /* 0x000fea0003800000 */
[----:B------:R-:W-:Y:S01]  /*13240*/  BPT.TRAP 0x1 ;  /* 0x000000040000795c */ /* 0x000fe20000300000 */
.L_x_13397:
[----:B------:R-:W-:Y:S01]  /*13250*/  SHF.L.U32 R2, R17, 0x1f, RZ ;  /* 0x0000001f11027819 */ /* 0x000fe200000006ff */
[----:B-1----:R-:W-:Y:S01]  /*13260*/  IMAD R5, R6, 0x8, R22 ;  /* 0x0000000806057824 */ /* 0x002fe200078e0216 */
[----:B------:R-:W-:Y:S03]  /*13270*/  BSSY B1, `(.L_x_13398) ;  /* 0x0000003000017945 */ /* 0x000fe60003800000 */
[----:B------:R-:W1:Y:S02]  /*13280*/  SYNCS.PHASECHK.TRANS64.TRYWAIT P0, [R5+URZ+0x16860], R2 ;  /* 0x01686002050075a7 */ /* 0x000e64000800017f */
[----:B-1----:R-:W-:Y:S05]  /*13290*/  @!P0 BRA `(.L_x_13399) ;  /* 0x0000005400a48947 */ /* 0x002fea0003800000 */
.L_x_13568:
[----:B------:R-:W-:Y:S05]  /*132a0*/  BSYNC B1 ;  /* 0x0000000000017941 */ /* 0x000fea0003800000 */
.L_x_13398:
[----:B------:R-:W2:Y:S04]  /*132b0*/  LDL R11, [R1+0x18] ;  /* 0x00001800010b7983 */ /* 0x000ea80000100800 */
[----:B------:R-:W2:Y:S01]  /*132c0*/  LDL.LU R8, [R1+0x8] ;  /* 0x0000080001087983 */ /* 0x000ea20000300800 */
[----:B------:R-:W0:Y:S01]  /*132d0*/  S2R R12, SR_TID.X ;  /* 0x00000000000c7919 */ /* 0x000e220000002100 */
[----:B------:R-:W-:Y:S01]  /*132e0*/  UMOV UR4, 0xffffffff ;  /* 0xffffffff00047882 */ /* 0x000fe20000000000 */
[C---:B0-----:R-:W-:Y:S01]  /*132f0*/  IMAD.SHL.U32 R9, R12.reuse, 0x8, RZ ;  /* 0x000000080c097824 */ /* 0x041fe200078e00ff */
[----:B------:R-:W-:-:S04]  /*13300*/  LOP3.LUT R3, R12, 0x7f, RZ, 0xc0, !PT ;  /* 0x0000007f0c037812 */ /* 0x000fc800078ec0ff */
[----:B------:R-:W-:Y:S01]  /*13310*/  LOP3.LUT R9, R9, 0x1f8, RZ, 0xc0, !PT ;  /* 0x000001f809097812 */ /* 0x000fe200078ec0ff */
[----:B------:R-:W-:-:S03]  /*13320*/  IMAD.SHL.U32 R10, R3, 0x8, RZ ;  /* 0x00000008030a7824 */ /* 0x000fc600078e00ff */
[----:B------:R-:W-:Y:S02]  /*13330*/  LOP3.LUT R9, R9, 0x38, R12, 0x78, !PT ;  /* 0x0000003809097812 */ /* 0x000fe400078e780c */
[----:B------:R-:W-:Y:S02]  /*13340*/  SHF.R.U32.HI R3, RZ, 0x3, R3 ;  /* 0x00000003ff037819 */ /* 0x000fe40000011603 */
[----:B------:R-:W-:-:S04]  /*13350*/  LOP3.LUT R9, R9, 0x200, R10, 0xf8, !PT ;  /* 0x0000020009097812 */ /* 0x000fc800078ef80a */
[----:B------:R-:W-:Y:S01]  /*13360*/  LEA R6, R6, R9, 0xd ;  /* 0x0000000906067211 */ /* 0x000fe200078e68ff */
        /* <DEDUP_REMOVED lines=45> */
[----:B0-----:R-:W-:-:S04]  /*13640*/  IADD3 R2, P2, R2, R7, RZ ;  /* 0x0000000702027210 */ /* 0x001fc80007f5e0ff */
[----:B-1----:R-:W-:-:S05]  /*13650*/  IADD3.X R3, RZ, R3, RZ, P2, !PT ;  /* 0x00000003ff037210 */ /* 0x002fca00017fe4ff */
[----:B------:R0:W-:Y:S04]  /*13660*/  LDGSTS.E.BYPASS.LTC128B.128 [R6+0x3400], desc[UR42][R2.64], !P0 ;  /* 0x0340000002067fae */ /* 0x0001e8000c101d6a */
[----:B0-2---:R0:W1:Y:S02]  /*13670*/  SHFL.IDX PT, R2, R23, 0x7, 0x181f ;  /* 0x00f81f0017027f89 */ /* 0x00506400000e0000 */
.L_x_13586:
[----:B------:R-:W2:Y:S01]  /*13680*/  LDL R9, [R1+0x10] ;  /* 0x0000100001097983 */ /* 0x000ea20000100800 */
        /* <DEDUP_REMOVED lines=27> */
.L_x_13401:
        /* <DEDUP_REMOVED lines=12> */
.L_x_13402:
[----:B------:R2:W-:Y:S01]  /*13900*/  STL [R1+0x8], R26 ;  /* 0x0000081a01007387 */ /* 0x0005e20000100800 */
[C---:B------:R-:W-:Y:S01]  /*13910*/  ISETP.GT.AND P0, PT, R26.reuse, RZ, PT ;  /* 0x000000ff1a00720c */ /* 0x040fe20003f04270 */
[----:B------:R2:W-:Y:S01]  /*13920*/  SYNCS.ARRIVE.TRANS64.A1T0 RZ, [R5+URZ+0x16850], RZ ;  /* 0x016850ff05ff79a7 */ /* 0x0005e2000810003f */
[----:B------:R-:W-:Y:S01]  /*13930*/  VIADD R7, R26, 0xffffffff ;  /* 0xffffffff1a077836 */ /* 0x000fe20000000000 */
[----:B------:R-:W-:Y:S01]  /*13940*/  MOV R6, R25 ;  /* 0x0000001900067202 */ /* 0x000fe20000000f00 */
[----:B------:R-:W-:-:S09]  /*13950*/  IMAD.MOV.U32 R17, RZ, RZ, R28 ;  /* 0x000000ffff117224 */ /* 0x000fd200078e001c */
[----:B--2---:R-:W-:Y:S05]  /*13960*/  @P0 BRA `(.L_x_13403) ;  /* 0xffffffec00f40947 */ /* 0x004fea000383ffff */
.L_x_13390:
[----:B------:R-:W-:Y:S05]  /*13970*/  BSYNC B0 ;  /* 0x0000000000007941 */ /* 0x000fea0003800000 */
.L_x_13389:
[----:B-1----:R-:W1:Y:S01]  /*13980*/  S2R R0, SR_TID.X ;  /* 0x0000000000007919 */ /* 0x002e620000002100 */
        /* <DEDUP_REMOVED lines=16> */
.L_x_13405:
[----:B------:R-:W-:Y:S05]  /*13a90*/  BSYNC B0 ;  /* 0x0000000000007941 */ /* 0x000fea0003800000 */
.L_x_13404:
[----:B------:R-:W-:-:S05]  /*13aa0*/  IMAD.U32 R0, RZ, RZ, UR38 ;  /* 0x00000026ff007e24 */ /* 0x000fca000f8e00ff */
[----:B------:R-:W-:-:S13]  /*13ab0*/  ISETP.NE.AND P0, PT, R0, 0x3, PT ;  /* 0x000000030000780c */ /* 0x000fda0003f05270 */
[----:B------:R-:W-:Y:S05]  /*13ac0*/  @!P0 BRA `(.L_x_13406) ;  /* 0x0000000000048947 */ /* 0x000fea0003800000 */
[----:B------:R-:W-:Y:S01]  /*13ad0*/  BPT.TRAP 0x1 ;  /* 0x000000040000795c */ /* 0x000fe20000300000 */
.L_x_13406:
[----:B------:R-:W0:Y:S01]  /*13ae0*/  LDL.LU R2, [R1+0x18] ;  /* 0x0000180001027983 */ /* 0x000e220000300800 */
[----:B------:R-:W-:Y:S01]  /*13af0*/  IMAD R0, R25, 0x8, R22 ;  /* 0x0000000819007824 */ /* 0x000fe200078e0216 */
[----:B------:R-:W-:Y:S01]  /*13b00*/  SHF.L.U32 R3, R28, 0x1f, RZ ;  /* 0x0000001f1c037819 */ /* 0x000fe200000006ff */
[----:B------:R-:W-:Y:S03]  /*13b10*/  BSSY B0, `(.L_x_13407) ;  /* 0x0000004000007945 */ /* 0x000fe60003800000 */
[----:B------:R-:W1:Y:S01]  /*13b20*/  SYNCS.PHASECHK.TRANS64.TRYWAIT P0, [R0+URZ+0x16860], R3 ;  /* 0x01686003000075a7 */ /* 0x000e62000800017f */
[----:B0-----:R-:W-:Y:S01]  /*13b30*/  IMAD R6, R26, -0x80, R2 ;  /* 0xffffff801a067824 */ /* 0x001fe200078e0202 */
[----:B-1----:R-:W-:Y:S06]  /*13b40*/  @!P0 BRA `(.L_x_13408) ;  /* 0x0000005400d48947 */ /* 0x002fec0003800000 */
.L_x_13587:
[----:B------:R-:W-:Y:S05]  /*13b50*/  BSYNC B0 ;  /* 0x0000000000007941 */ /* 0x000fea0003800000 */
.L_x_13407:
        /* <DEDUP_REMOVED lines=13> */
[----:B------:R-:W1:Y:S01]  /*13c30*/  S2R R2, SR_TID.X ;  /* 0x0000000000027919 */ /* 0x000e620000002100 */
[----:B------:R-:W-:Y:S01]  /*13c40*/  ULDC UR4, c[0x0][0x2f4] ;  /* 0x0000bd0000047ab9 */ /* 0x000fe20000000800 */
[----:B------:R-:W-:Y:S01]  /*13c50*/  IMAD R4, R4, 0x2, R22 ;  /* 0x0000000204047824 */ /* 0x000fe200078e0216 */
[----:B------:R-:W2:Y:S04]  /*13c60*/  SHFL.IDX PT, R14, R23, RZ, 0x181f ;  /* 0x00181fff170e7589 */ /* 0x000ea800000e0000 */
[----:B0-----:R-:W0:Y:S01]  /*13c70*/  SHFL.IDX PT, R3, R24, RZ, 0x181f ;  /* 0x00181fff18037589 */ /* 0x001e2200000e0000 */
[----:B-1----:R-:W-:-:S05]  /*13c80*/  IMAD.SHL.U32 R2, R2, 0x8, RZ ;  /* 0x0000000802027824 */ /* 0x002fca00078e00ff */
[----:B------:R-:W-:-:S04]  /*13c90*/  LOP3.LUT R2, R2, 0x38, RZ, 0xc0, !PT ;  /* 0x0000003802027812 */ /* 0x000fc800078ec0ff */
[C---:B------:R-:W-:Y:S01]  /*13ca0*/  ISETP.GE.AND P0, PT, R2.reuse, UR4, PT ;  /* 0x0000000402007c0c */ /* 0x040fe2000bf06270 */
[----:B------:R-:W-:-:S03]  /*13cb0*/  IMAD.SHL.U32 R5, R2, 0x2, RZ ;  /* 0x0000000202057824 */ /* 0x000fc600078e00ff */
[----:B------:R-:W-:Y:S02]  /*13cc0*/  ISETP.LT.OR P1, PT, R6, 0x1, P0 ;  /* 0x000000010600780c */ /* 0x000fe40000721670 */
[----:B--2---:R-:W-:Y:S02]  /*13cd0*/  IADD3 R2, P2, R14, R5, RZ ;  /* 0x000000050e027210 */ /* 0x004fe40007f5e0ff */
[----:B------:R-:W1:Y:S02]  /*13ce0*/  SHFL.IDX PT, R14, R23, 0x1, 0x181f ;  /* 0x00381f00170e7f89 */ /* 0x000e6400000e0000 */
[----:B0-----:R-:W-:-:S07]  /*13cf0*/  IADD3.X R3, RZ, R3, RZ, P2, !PT ;  /* 0x00000003ff037210 */ /* 0x001fce00017fe4ff */
[----:B------:R0:W-:Y:S01]  /*13d00*/  LDGSTS.E.BYPASS.LTC128B.128 [R4+0x400], desc[UR42][R2.64], !P1 ;  /* 0x0040000002047fae */ /* 0x0001e2000c901d6a */
[----:B------:R-:W-:-:S03]  /*13d10*/  ISETP.LT.OR P1, PT, R6, 0x11, P0 ;  /* 0x000000110600780c */ /* 0x000fc60000721670 */
[----:B0-----:R-:W0:Y:S01]  /*13d20*/  SHFL.IDX PT, R3, R24, 0x1, 0x181f ;  /* 0x00381f0018037f89 */ /* 0x001e2200000e0000 */
[----:B-1----:R-:W-:-:S03]  /*13d30*/  IADD3 R2, P2, R14, R5, RZ ;  /* 0x000000050e027210 */ /* 0x002fc60007f5e0ff */
[----:B------:R-:W1:Y:S02]  /*13d40*/  SHFL.IDX PT, R14, R23, 0x2, 0x181f ;  /* 0x00581f00170e7f89 */ /* 0x000e6400000e0000 */
[----:B0-----:R-:W-:-:S05]  /*13d50*/  IMAD.X R3, RZ, RZ, R3, P2 ;  /* 0x000000ffff037224 */ /* 0x001fca00010e0603 */
        /* <DEDUP_REMOVED lines=28> */
[----:B------:R-:W1:Y:S04]  /*13f20*/  SHFL.IDX PT, R24, R24, 0x7, 0x181f ;  /* 0x00f81f0018187f89 */ /* 0x000e6800000e0000 */
[----:B------:R2:W3:Y:S01]  /*13f30*/  SHFL.IDX PT, R14, R23, 0x7, 0x181f ;  /* 0x00f81f00170e7f89 */ /* 0x0004e200000e0000 */
[----:B0-----:R-:W-:-:S05]  /*13f40*/  IMAD.X R3, RZ, RZ, R3, P2 ;  /* 0x000000ffff037224 */ /* 0x001fca00010e0603 */
[----:B-1----:R2:W-:Y:S02]  /*13f50*/  LDGSTS.E.BYPASS.LTC128B.128 [R4+0x3400], desc[UR42][R2.64], !P1 ;  /* 0x0340000002047fae */ /* 0x0025e4000c901d6a */
.L_x_13605:
[----:B------:R-:W-:Y:S02]  /*13f60*/  ISETP.LT.OR P0, PT, R6, 0x71, P0 ;  /* 0x000000710600780c */ /* 0x000fe40000701670 */
[----:B--23--:R-:W-:-:S05]  /*13f70*/  IADD3 R2, P1, R14, R5, RZ ;  /* 0x000000050e027210 */ /* 0x00cfca0007f3e0ff */
[----:B------:R-:W-:-:S06]  /*13f80*/  IMAD.X R3, RZ, RZ, R24, P1 ;  /* 0x000000ffff037224 */ /* 0x000fcc00008e0618 */
[----:B------:R-:W-:Y:S01]  /*13f90*/  @!PT LDS RZ, [RZ] ;  /* 0x00000000fffff984 */ /* 0x000fe20000000800 */
[----:B------:R-:W-:Y:S01]  /*13fa0*/  @!PT LDS RZ, [RZ] ;  /* 0x00000000fffff984 */ /* 0x000fe20000000800 */
[----:B------:R-:W-:Y:S01]  /*13fb0*/  @!PT LDS RZ, [RZ] ;  /* 0x00000000fffff984 */ /* 0x000fe20000000800 */
[----:B------:R0:W-:Y:S01]  /*13fc0*/  LDGSTS.E.BYPASS.LTC128B.128 [R4+0x3c00], desc[UR42][R2.64], !P0 ;  /* 0x03c0000002047fae */ /* 0x0001e2000c101d6a */
[----:B------:R-:W-:Y:S01]  /*13fd0*/  PLOP3.LUT P0, PT, PT, PT, PT, 0x80, 0x0 ;  /* 0x000000000000781c */ /* 0x000fe20003f0f070 */
[----:B------:R-:W-:-:S12]  /*13fe0*/  NOP ;  /* 0x0000000000007918 */ /* 0x000fd80000000000 */
.L_x_13410:
        /* <DEDUP_REMOVED lines=11> */
.L_x_13411:
[----:B------:R0:W-:Y:S01]  /*140a0*/  SYNCS.ARRIVE.TRANS64.A1T0 RZ, [R0+URZ+0x16850], RZ ;  /* 0x016850ff00ff79a7 */ /* 0x0001e2000810003f */
[----:B------:R-:W-:-:S05]  /*140b0*/  VIADD R25, R25, 0x1 ;  /* 0x0000000119197836 */ /* 0x000fca0000000000 */
[----:B------:R-:W-:-:S04]  /*140c0*/  ISETP.NE.AND P0, PT, R25, 0x2, PT ;  /* 0x000000021900780c */ /* 0x000fc80003f05270 */
[----:B------:R-:W-:Y:S02]  /*140d0*/  SEL R3, RZ, 0x1, P0 ;  /* 0x00000001ff037807 */ /* 0x000fe40000000000 */
[----:B------:R-:W-:Y:S02]  /*140e0*/  SEL R25, R25, RZ, P0 ;  /* 0x000000ff19197207 */ /* 0x000fe40000000000 */
[----:B0-----:R-:W-:-:S07]  /*140f0*/  LOP3.LUT R28, R28, R3, RZ, 0x3c, !PT ;  /* 0x000000031c1c7212 */ /* 0x001fce00078e3cff */
.L_x_13370:
[----:B------:R-:W-:Y:S05]  /*14100*/  BSYNC B7 ;  /* 0x0000000000077941 */ /* 0x000fea0003800000 */
.L_x_13368:
[----:B------:R-:W2:Y:S02]  /*14110*/  LDL R0, [R1] ;  /* 0x0000000001007983 */ /* 0x000ea40000100800 */
        /* <DEDUP_REMOVED lines=11> */
.L_x_13412:
        /* <DEDUP_REMOVED lines=36> */
.L_x_13615:
[----:B------:R-:W-:Y:S02]  /*14410*/  ULDC UR4, c[0x0][0xc38] ;  /* 0x00030e0000047ab9 */ /* 0x000fe40000000800 */
[----:B------:R-:W-:-:S04]  /*14420*/  IMAD.U32 R16, RZ, RZ, UR4 ;  /* 0x00000004ff107e24 */ /* 0x000fc8000f8e00ff */
[----:B-1----:R-:W-:-:S04]  /*14430*/  IMAD R5, R14, R16, RZ ;  /* 0x000000100e057224 */ /* 0x002fc800078e02ff */
[----:B------:R-:W-:-:S05]  /*14440*/  IMAD.IADD R4, R4, 0x1, R5 ;  /* 0x0000000104047824 */ /* 0x000fca00078e0205 */
[----:B------:R-:W-:-:S13]  /*14450*/  ISETP.GT.AND P6, PT, R4, R0, PT ;  /* 0x000000000400720c */ /* 0x000fda0003fc4270 */
[----:B------:R-:W-:Y:S05]  /*14460*/  @P6 BRA `(.L_x_13415) ;  /* 0x00000000009c6947 */ /* 0x000fea0003800000 */
.L_x_13420:
        /* <DEDUP_REMOVED lines=14> */
.L_x_13418:
[----:B------:R-:W-:Y:S05]  /*14550*/  BSYNC B0 ;  /* 0x0000000000007941 */ /* 0x000fea0003800000 */
.L_x_13417:
        /* <DEDUP_REMOVED lines=18> */
.L_x_13623:
[----:B------:R-:W-:Y:S02]  /*14680*/  ULDC UR4, c[0x0][0xc38] ;  /* 0x00030e0000047ab9 */ /* 0x000fe40000000800 */
[----:B------:R-:W-:-:S04]  /*14690*/  IMAD.U32 R16, RZ, RZ, UR4 ;  /* 0x00000004ff107e24 */ /* 0x000fc8000f8e00ff */
[----:B-1----:R-:W-:-:S04]  /*146a0*/  IMAD R5, R14, R16, RZ ;  /* 0x000000100e057224 */ /* 0x002fc800078e02ff */
[----:B------:R-:W-:-:S05]  /*146b0*/  IMAD.IADD R4, R5, 0x1, R4 ;  /* 0x0000000105047824 */ /* 0x000fca00078e0204 */
[----:B------:R-:W-:-:S13]  /*146c0*/  ISETP.GT.AND P6, PT, R4, R0, PT ;  /* 0x000000000400720c */ /* 0x000fda0003fc4270 */
[----:B------:R-:W-:Y:S05]  /*146d0*/  @!P6 BRA `(.L_x_13420) ;  /* 0xfffffffc0064e947 */ /* 0x000fea000383ffff */
.L_x_13415:
        /* <DEDUP_REMOVED lines=8> */
.L_x_13627:
[----:B------:R-:W-:Y:S01]  /*14760*/  ISETP.NE.AND P0, PT, R6, RZ, PT ;  /* 0x000000ff0600720c */ /* 0x000fe20003f05270 */
[----:B------:R-:W-:-:S12]  /*14770*/  IMAD.MOV.U32 R14, RZ, RZ, RZ ;  /* 0x000000ffff0e7224 */ /* 0x000fd800078e00ff */
[----:B------:R-:W-:Y:S05]  /*14780*/  @!P0 BRA `(.L_x_13422) ;  /* 0x0000000000108947 */ /* 0x000fea0003800000 */
[----:B------:R-:W-:Y:S01]  /*14790*/  UMOV UR4, 0xffffffff ;  /* 0xffffffff00047882 */ /* 0x000fe20000000000 */
[----:B------:R-:W-:Y:S02]  /*147a0*/  VIADD R12, R4, 0xffffffff ;  /* 0xffffffff040c7836 */ /* 0x000fe40000000000 */
[----:B------:R-:W-:Y:S05]  /*147b0*/  BRA.DIV UR4, `(.L_x_13423) ;  /* 0x0000005e04347947 */ /* 0x000fea000b800000 */
[----:B------:R3:W4:Y:S02]  /*147c0*/  SHFL.IDX PT, R14, R3, R12, 0x1f ;  /* 0x00001f0c030e7589 */ /* 0x00072400000e0000 */
.L_x_13422:
[----:B--2---:R-:W-:Y:S01]  /*147d0*/  IABS R6, R17 ;  /* 0x0000001100067213 */ /* 0x004fe20000000000 */
[----:B----4-:R-:W-:Y:S01]  /*147e0*/  IMAD R16, R14, R16, R5 ;  /* 0x000000100e107224 */ /* 0x010fe200078e0205 */
[----:B------:R-:W-:Y:S02]  /*147f0*/  IADD3 R19, R4, R19, RZ ;  /* 0x0000001304137210 */ /* 0x000fe40007ffe0ff */
[----:B------:R-:W2:Y:S01]  /*14800*/  I2F.RP R7, R6 ;  /* 0x0000000600077306 */ /* 0x000ea20000209400 */
[----:B------:R-:W-:-:S07]  /*14810*/  IMAD.IADD R0, R0, 0x1, -R16 ;  /* 0x0000000100007824 */ /* 0x000fce00078e0a10 */
[----:B--2---:R-:W1:Y:S02]  /*14820*/  MUFU.RCP R7, R7 ;  /* 0x0000000700077308 */ /* 0x004e640000001000 */
[----:B-1----:R-:W-:-:S06]  /*14830*/  VIADD R2, R7, 0xffffffe ;  /* 0x0ffffffe07027836 */ /* 0x002fcc0000000000 */
[----:B0--3--:R0:W1:Y:S02]  /*14840*/  F2I.FTZ.U32.TRUNC.NTZ R3, R2 ;  /* 0x0000000200037305 */ /* 0x009064000021f000 */
[----:B0-----:R-:W-:Y:S01]  /*14850*/  IMAD.MOV.U32 R2, RZ, RZ, RZ ;  /* 0x000000ffff027224 */ /* 0x001fe200078e00ff */
[----:B-1----:R-:W-:-:S05]  /*14860*/  IADD3 R5, RZ, -R3, RZ ;  /* 0x80000003ff057210 */ /* 0x002fca0007ffe0ff */
        /* <DEDUP_REMOVED lines=21> */
.L_x_13416:
[----:B------:R-:W-:Y:S01]  /*149c0*/  UMOV UR4, URZ ;  /* 0x0000003f00047c82 */ /* 0x000fe20008000000 */
[----:B------:R-:W-:Y:S01]  /*149d0*/  UMOV UR5, URZ ;  /* 0x0000003f00057c82 */ /* 0x000fe20008000000 */
[----:B------:R-:W-:Y:S01]  /*149e0*/  ULDC UR6, c[0x0][0xc3c] ;  /* 0x00030f0000067ab9 */ /* 0x000fe20000000800 */
[----:B------:R-:W-:Y:S02]  /*149f0*/  IMAD.MOV.U32 R16, RZ, RZ, R0 ;  /* 0x000000ffff107224 */ /* 0x000fe400078e0000 */
[----:B------:R-:W-:Y:S02]  /*14a00*/  IMAD.U32 R17, RZ, RZ, UR4 ;  /* 0x00000004ff117e24 */ /* 0x000fe4000f8e00ff */
[----:B------:R-:W-:Y:S02]  /*14a10*/  IMAD.U32 R18, RZ, RZ, UR5 ;  /* 0x00000005ff127e24 */ /* 0x000fe4000f8e00ff */
[----:B------:R-:W-:-:S07]  /*14a20*/  IMAD.U32 R19, RZ, RZ, UR6 ;  /* 0x00000006ff137e24 */ /* 0x000fce000f8e00ff */
.L_x_13424:
        /* <DEDUP_REMOVED lines=10> */
.L_x_13413:
[----:B------:R-:W-:Y:S02]  /*14ad0*/  ULDC UR4, c[0x0][0xc3c] ;  /* 0x00030f0000047ab9 */ /* 0x000fe40000000800 */
[----:B-1----:R-:W-:-:S13]  /*14ae0*/  ISETP.GE.AND P0, PT, R19, UR4, PT ;  /* 0x0000000413007c0c */ /* 0x002fda000bf06270 */
[----:B------:R-:W-:Y:S05]  /*14af0*/  @!P0 BRA `(.L_x_13425) ;  /* 0xffffffa800048947 */ /* 0x000fea000383ffff */
[----:B------:R-:W-:Y:S05]  /*14b00*/  BSYNC B8 ;  /* 0x0000000000087941 */ /* 0x000fea0003800000 */
.L_x_13332:
[----:B--2---:R-:W2:Y:S01]  /*14b10*/  LDL.LU R0, [R1+0x40] ;  /* 0x0000400001007983 */ /* 0x004ea20000300800 */
[----:B------:R-:W-:Y:S01]  /*14b20*/  BSSY B0, `(.L_x_13426) ;  /* 0x000000b000007945 */ /* 0x000fe20003800000 */
[----:B------:R-:W1:Y:S01]  /*14b30*/  S2R R5, SR_CgaCtaId ;  /* 0x0000000000057919 */ /* 0x000e620000008800 */
[----:B--2---:R-:W-:-:S05]  /*14b40*/  VIADD R0, R0, 0x1 ;  /* 0x0000000100007836 */ /* 0x004fca0000000000 */
[----:B0-----:R-:W-:-:S04]  /*14b50*/  LEA.HI R2, R0, R0, RZ, 0x1 ;  /* 0x0000000000027211 */ /* 0x001fc800078f08ff */
[----:B------:R-:W-:Y:S02]  /*14b60*/  LOP3.LUT R3, R2, 0xfffffffe, RZ, 0xc0, !PT ;  /* 0xfffffffe02037812 */ /* 0x000fe400078ec0ff */
[----:B------:R-:W-:-:S03]  /*14b70*/  MOV R2, 0x400 ;  /* 0x0000040000027802 */ /* 0x000fc60000000f00 */
[----:B------:R-:W-:Y:S01]  /*14b80*/  IMAD.IADD R0, R0, 0x1, -R3 ;  /* 0x0000000100007824 */ /* 0x000fe200078e0a03 */
[----:B-1----:R-:W-:-:S04]  /*14b90*/  LEA R4, R5, R2, 0x18 ;  /* 0x0000000205047211 */ /* 0x002fc800078ec0ff */
[----:B------:R-:W-:-:S04]  /*14ba0*/  SHF.L.U32 R0, R0, 0x1f, RZ ;  /* 0x0000001f00007819 */ /* 0x000fc800000006ff */
[----:B------:R-:W0:Y:S02]  /*14bb0*/  SYNCS.PHASECHK.TRANS64.TRYWAIT P0, [R4+URZ+0x16820], R0 ;  /* 0x01682000040075a7 */ /* 0x000e24000800017f */
[----:B0-----:R-:W-:Y:S05]  /*14bc0*/  @!P0 BRA `(.L_x_13427) ;  /* 0x0000005800548947 */ /* 0x001fea0003800000 */
.L_x_13630:
[----:B------:R-:W-:Y:S05]  /*14bd0*/  BSYNC B0 ;  /* 0x0000000000007941 */ /* 0x000fea0003800000 */
.L_x_13426:
[----:B------:R-:W-:-:S03]  /*14be0*/  UMOV UR4, 0xffffffff ;  /* 0xffffffff00047882 */ /* 0x000fc60000000000 */
[----:B------:R-:W-:Y:S05]  /*14bf0*/  BRA.DIV UR4, `(.L_x_13428) ;  /* 0x0000005a045c7947 */ /* 0x000fea000b800000 */
[----:B0-----:R-:W0:Y:S02]  /*14c00*/  S2R R0, SR_TID.X ;  /* 0x0000000000007919 */ /* 0x001e240000002100 */
[----:B0-----:R-:W-:-:S04]  /*14c10*/  SHF.R.U32.HI R0, RZ, 0x5, R0 ;  /* 0x00000005ff007819 */ /* 0x001fc80000011600 */
[----:B------:R-:W-:-:S05]  /*14c20*/  LOP3.LUT R0, R0, 0x3, RZ, 0xc0, !PT ;  /* 0x0000000300007812 */ /* 0x000fca00078ec0ff */
[----:B------:R0:W1:Y:S02]  /*14c30*/  SHFL.IDX PT, R14, R0, RZ, 0x1f ;  /* 0x00001fff000e7589 */ /* 0x00006400000e0000 */
.L_x_13633:
[----:B-1----:R-:W-:-:S13]  /*14c40*/  ISETP.NE.AND P0, PT, R14, RZ, PT ;  /* 0x000000ff0e00720c */ /* 0x002fda0003f05270 */
[----:B------:R-:W-:Y:S05]  /*14c50*/  @P0 BRA `(.L_x_13193) ;  /* 0x0000000000880947 */ /* 0x000fea0003800000 */
[----:B------:R-:W-:-:S03]  /*14c60*/  UMOV UR4, 0xffffffff ;  /* 0xffffffff00047882 */ /* 0x000fc60000000000 */
[----:B------:R-:W-:Y:S05]  /*14c70*/  BRA.DIV UR4, `(.L_x_13429) ;  /* 0x0000005a04707947 */ /* 0x000fea000b800000 */
[----:B------:R-:W-:-:S13]  /*14c80*/  ELECT P6, URZ, PT ;  /* 0x00000000003f782f */ /* 0x000fda00038c0000 */
.L_x_13636:
[----:B------:R-:W-:Y:S05]  /*14c90*/  @!P6 BRA `(.L_x_13193) ;  /* 0x000000000078e947 */ /* 0x000fea0003800000 */
[----:B------:R-:W-:-:S06]  /*14ca0*/  ULOP3.LUT UR4, UR36, 0x2, URZ, 0xfc, !UPT ;  /* 0x0000000224047892 */ /* 0x000fcc000f8efc3f */
[----:B0-----:R-:W-:-:S05]  /*14cb0*/  IMAD.U32 R0, RZ, RZ, UR4 ;  /* 0x00000004ff007e24 */ /* 0x001fca000f8e00ff */
[----:B------:R-:W-:-:S13]  /*14cc0*/  ISETP.NE.AND P0, PT, R0, 0x3, PT ;  /* 0x000000030000780c */ /* 0x000fda0003f05270 */
[----:B------:R-:W-:Y:S05]  /*14cd0*/  @!P0 BRA `(.L_x_13430) ;  /* 0x0000000000048947 */ /* 0x000fea0003800000 */
[----:B------:R-:W-:Y:S01]  /*14ce0*/  BPT.TRAP 0x1 ;  /* 0x000000040000795c */ /* 0x000fe20000300000 */
.L_x_13430:
[C---:B------:R-:W-:Y:S01]  /*14cf0*/  LEA R5, R25.reuse, R4, 0x3 ;  /* 0x0000000419057211 */ /* 0x040fe200078e18ff */
[----:B------:R-:W-:Y:S01]  /*14d00*/  VIADD R25, R25, 0x1 ;  /* 0x0000000119197836 */ /* 0x000fe20000000000 */
[----:B------:R-:W-:-:S04]  /*14d10*/  SHF.L.U32 R0, R28, 0x1f, RZ ;  /* 0x0000001f1c007819 */ /* 0x000fc800000006ff */
[----:B------:R-:W0:Y:S01]  /*14d20*/  SYNCS.PHASECHK.TRANS64.TRYWAIT P1, [R5+URZ+0x16840], R0 ;  /* 0x01684000050075a7 */ /* 0x000e22000802017f */
[----:B------:R-:W-:-:S04]  /*14d30*/  ISETP.NE.AND P2, PT, R25, 0x2, PT ;  /* 0x000000021900780c */ /* 0x000fc80003f45270 */
[----:B------:R-:W-:Y:S01]  /*14d40*/  SEL R3, RZ, 0x1, P2 ;  /* 0x00000001ff037807 */ /* 0x000fe20001000000 */
[----:B0-----:R-:W-:Y:S08]  /*14d50*/  @!P1 BRA `(.L_x_13431) ;  /* 0x0000005800589947 */ /* 0x001ff00003800000 */
.L_x_13637:
[----:B------:R-:W-:Y:S02]  /*14d60*/  SEL R25, R25, RZ, P2 ;  /* 0x000000ff19197207 */ /* 0x000fe40001000000 */
[----:B------:R-:W-:Y:S01]  /*14d70*/  LOP3.LUT R2, R28, R3, RZ, 0x3c, !PT ;  /* 0x000000031c027212 */ /* 0x000fe200078e3cff */
[----:B------:R-:W-:Y:S06]  /*14d80*/  @!P0 BRA `(.L_x_13432) ;  /* 0x0000000000048947 */ /* 0x000fec0003800000 */
[----:B------:R-:W-:Y:S01]  /*14d90*/  BPT.TRAP 0x1 ;  /* 0x000000040000795c */ /* 0x000fe20000300000 */
.L_x_13432:
[----:B------:R-:W-:Y:S01]  /*14da0*/  IMAD R25, R25, 0x8, R4 ;  /* 0x0000000819197824 */ /* 0x000fe200078e0204 */
[----:B------:R-:W-:-:S04]  /*14db0*/  SHF.L.U32 R2, R2, 0x1f, RZ ;  /* 0x0000001f02027819 */ /* 0x000fc800000006ff */
[----:B------:R-:W1:Y:S02]  /*14dc0*/  SYNCS.PHASECHK.TRANS64.TRYWAIT P1, [R25+URZ+0x16840], R2 ;  /* 0x01684002190075a7 */ /* 0x000e64000802017f */
[----:B-1----:R-:W-:Y:S05]  /*14dd0*/  @!P1 BRA `(.L_x_13433) ;  /* 0x00000058004c9947 */ /* 0x002fea0003800000 */
.L_x_13638:
[----:B------:R-:W-:Y:S05]  /*14de0*/  @!P0 BRA `(.L_x_13434) ;  /* 0x0000000000048947 */ /* 0x000fea0003800000 */
[----:B------:R-:W-:Y:S01]  /*14df0*/  BPT.TRAP 0x1 ;  /* 0x000000040000795c */ /* 0x000fe20000300000 */
.L_x_13434:
[----:B------:R-:W2:Y:S02]  /*14e00*/  SYNCS.PHASECHK.TRANS64.TRYWAIT P1, [R5+URZ+0x16860], R0 ;  /* 0x01686000050075a7 */ /* 0x000ea4000802017f */
[----:B--2---:R-:W-:Y:S05]  /*14e10*/  @!P1 BRA `(.L_x_13435) ;  /* 0x0000005800509947 */ /* 0x004fea0003800000 */
.L_x_13639:
[----:B------:R-:W-:Y:S05]  /*14e20*/  @!P0 BRA `(.L_x_13436) ;  /* 0x0000000000048947 */ /* 0x000fea0003800000 */
[----:B------:R-:W-:Y:S01]  /*14e30*/  BPT.TRAP 0x1 ;  /* 0x000000040000795c */ /* 0x000fe20000300000 */
.L_x_13436:
[----:B---3--:R3:W4:Y:S02]  /*14e40*/  SYNCS.PHASECHK.TRANS64.TRYWAIT P0, [R25+URZ+0x16860], R2 ;  /* 0x01686002190075a7 */ /* 0x008724000800017f */
[----:B----4-:R-:W-:Y:S05]  /*14e50*/  @!P0 NANOSLEEP.SYNCS 0x989680 ;  /* 0x009896800000895d */ /* 0x010fea0003900000 */
[----:B------:R-:W4:Y:S02]  /*14e60*/  @!P0 SYNCS.PHASECHK.TRANS64 P0, [R25+URZ+0x16860], R2 ;  /* 0x01686002190085a7 */ /* 0x000f24000800007f */
[----:B----4-:R-:W-:Y:S05]  /*14e70*/  @!P0 BRA `(.L_x_13436) ;  /* 0xfffffffc00f08947 */ /* 0x010fea000383ffff */
.L_x_13193:
[----:B------:R-:W-:Y:S05]  /*14e80*/  BSYNC B9 ;  /* 0x0000000000097941 */ /* 0x000fea0003800000 */
.L_x_13190:
[----:B------:R-:W-:Y:S05]  /*14e90*/  EXIT ;  /* 0x000000000000794d */ /* 0x000fea0003800000 */
.L_x_13211:
[----:B0-----:R0:W1:Y:S02]  /*14ea0*/  SYNCS.PHASECHK.TRANS64.TRYWAIT P6, [R71+URZ+0x16890], R79 ;  /* 0x0168904f470075a7 */ /* 0x00106400080c017f */
[----:B-1----:R-:W-:Y:S05]  /*14eb0*/  @!P6 NANOSLEEP.SYNCS 0x989680 ;  /* 0x009896800000e95d */ /* 0x002fea0003900000 */
[----:B------:R-:W1:Y:S02]  /*14ec0*/  @!P6 SYNCS.PHASECHK.TRANS64 P6, [R71+URZ+0x16890], R79 ;  /* 0x0168904f4700e5a7 */ /* 0x000e6400080c007f */
[----:B-1----:R-:W-:Y:S05]  /*14ed0*/  @!P6 BRA `(.L_x_13211) ;  /* 0xfffffffc00f0e947 */ /* 0x002fea000383ffff */
[----:B------:R-:W-:Y:S05]  /*14ee0*/  BRA `(.L_x_13437) ;  /* 0xfffffedc000c7947 */ /* 0x000fea000383ffff */
.L_x_13212:
        /* <DEDUP_REMOVED lines=8> */
.L_x_13439:
[----:B------:R-:W-:Y:S05]  /*14f70*/  BSYNC B1 ;  /* 0x0000000000017941 */ /* 0x000fea0003800000 */
.L_x_13438:
        /* <DEDUP_REMOVED lines=8> */
.L_x_13440:
[----:B------:R-:W-:Y:S05]  /*15000*/  BRA `(.L_x_13441) ;  /* 0xfffffed800d87947 */ /* 0x000fea000383ffff */
.L_x_13221:
[----:B------:R-:W-:Y:S01]  /*15010*/  BSSY B1, `(.L_x_13442) ;  /* 0x0000008000017945 */ /* 0x000fe20003800000 */
[----:B0---4-:R-:W-:Y:S02]  /*15020*/  IMAD.MOV.U32 R13, RZ, RZ, R85 ;  /* 0x000000ffff0d7224 */ /* 0x011fe400078e0055 */
[----:B------:R-:W-:Y:S02]  /*15030*/  IMAD.MOV.U32 R12, RZ, RZ, 0x1 ;  /* 0x00000001ff0c7424 */ /* 0x000fe400078e00ff */
[----:B------:R-:W-:Y:S02]  /*15040*/  IMAD.MOV.U32 R11, RZ, RZ, 0x1c1f ;  /* 0x00001c1fff0b7424 */ /* 0x000fe400078e00ff */
[----:B------:R-:W-:-:S07]  /*15050*/  IMAD.MOV.U32 R15, RZ, RZ, -0x1 ;  /* 0xffffffffff0f7424 */ /* 0x000fce00078e00ff */
[----:B-123--:R-:W-:Y:S05]  /*15060*/  WARPSYNC.COLLECTIVE R15, `(.L_x_13443) ;  /* 0x000000000f087348 */ /* 0x00efea0003c00000 */
[----:B---3--:R0:W3:Y:S02]  /*15070*/  SHFL.IDX P6, R14, R13, R12, R11 ;  /* 0x0000000c0d0e7389 */ /* 0x0080e400000c000b */
[----:B0123--:R-:W-:Y:S01]  /*15080*/  ENDCOLLECTIVE ;  /* 0x000000000000791b */ /* 0x00ffe20003800000 */
.L_x_13443:
[----:B------:R-:W-:Y:S05]  /*15090*/  BSYNC B1 ;  /* 0x0000000000017941 */ /* 0x000fea0003800000 */
.L_x_13442:
        /* <DEDUP_REMOVED lines=8> */
.L_x_13444:
[----:B------:R-:W-:Y:S05]  /*15120*/  BRA `(.L_x_13445) ;  /* 0xfffffee000647947 */ /* 0x000fea000383ffff */
.L_x_13233:
[----:B--2---:R2:W3:Y:S02]  /*15130*/  SYNCS.PHASECHK.TRANS64.TRYWAIT P4, [R71+URZ+0x16890], R79 ;  /* 0x0168904f470075a7 */ /* 0x0044e4000808017f */
[----:B---3--:R-:W-:Y:S05]  /*15140*/  @!P4 NANOSLEEP.SYNCS 0x989680 ;  /* 0x009896800000c95d */ /* 0x008fea0003900000 */
[----:B------:R-:W3:Y:S02]  /*15150*/  @!P4 SYNCS.PHASECHK.TRANS64 P4, [R71+URZ+0x16890], R79 ;  /* 0x0168904f4700c5a7 */ /* 0x000ee4000808007f */
[----:B---3--:R-:W-:Y:S05]  /*15160*/  @!P4 BRA `(.L_x_13233) ;  /* 0xfffffffc00f0c947 */ /* 0x008fea000383ffff */
[----:B------:R-:W-:Y:S05]  /*15170*/  BRA `(.L_x_13446) ;  /* 0xfffffeec00847947 */ /* 0x000fea000383ffff */
.L_x_13234:
[----:B------:R-:W-:Y:S01]  /*15180*/  BSSY B1, `(.L_x_13447) ;  /* 0x0000008000017945 */ /* 0x000fe20003800000 */
[----:B0-----:R-:W-:Y:S02]  /*15190*/  IMAD.MOV.U32 R13, RZ, RZ, R85 ;  /* 0x000000ffff0d7224 */ /* 0x001fe400078e0055 */
[----:B------:R-:W-:Y:S02]  /*151a0*/  IMAD.MOV.U32 R12, RZ, RZ, RZ ;  /* 0x000000ffff0c7224 */ /* 0x000fe400078e00ff */
[----:B------:R-:W-:Y:S02]  /*151b0*/  IMAD.MOV.U32 R11, RZ, RZ, 0x1c1f ;  /* 0x00001c1fff0b7424 */ /* 0x000fe400078e00ff */
[----:B------:R-:W-:-:S07]  /*151c0*/  IMAD.MOV.U32 R15, RZ, RZ, -0x1 ;  /* 0xffffffffff0f7424 */ /* 0x000fce00078e00ff */
[----:B--2---:R-:W-:Y:S05]  /*151d0*/  WARPSYNC.COLLECTIVE R15, `(.L_x_13448) ;  /* 0x000000000f087348 */ /* 0x004fea0003c00000 */
[----:B------:R0:W1:Y:S02]  /*151e0*/  SHFL.IDX P6, R14, R13, R12, R11 ;  /* 0x0000000c0d0e7389 */ /* 0x00006400000c000b */
[----:B012---:R-:W-:Y:S01]  /*151f0*/  ENDCOLLECTIVE ;  /* 0x000000000000791b */ /* 0x007fe20003800000 */
.L_x_13448:
[----:B------:R-:W-:Y:S05]  /*15200*/  BSYNC B1 ;  /* 0x0000000000017941 */ /* 0x000fea0003800000 */
.L_x_13447:
        /* <DEDUP_REMOVED lines=8> */
.L_x_13449:
[----:B------:R-:W-:Y:S01]  /*15290*/  IMAD.MOV.U32 R82, RZ, RZ, R14 ;  /* 0x000000ffff527224 */ /* 0x000fe200078e000e */
[----:B------:R-:W-:Y:S06]  /*152a0*/  BRA `(.L_x_13450) ;  /* 0xfffffeec00507947 */ /* 0x000fec000383ffff */
.L_x_13239:
        /* <DEDUP_REMOVED lines=8> */
.L_x_13452:
[----:B------:R-:W-:Y:S05]  /*15330*/  BSYNC B1 ;  /* 0x0000000000017941 */ /* 0x000fea0003800000 */
.L_x_13451:
        /* <DEDUP_REMOVED lines=8> */
.L_x_13453:
[----:B------:R-:W-:Y:S01]  /*153c0*/  IMAD.MOV.U32 R84, RZ, RZ, R14 ;  /* 0x000000ffff547224 */ /* 0x000fe200078e000e */
[----:B------:R-:W-:Y:S06]  /*153d0*/  BRA `(.L_x_13454) ;  /* 0xfffffef4000c7947 */ /* 0x000fec000383ffff */
.L_x_13244:
[----:B0-----:R0:W1:Y:S02]  /*153e0*/  SYNCS.PHASECHK.TRANS64.TRYWAIT P3, [R71+URZ+0x16890], R79 ;  /* 0x0168904f470075a7 */ /* 0x001064000806017f */
[----:B-1----:R-:W-:Y:S05]  /*153f0*/  @!P3 NANOSLEEP.SYNCS 0x989680 ;  /* 0x009896800000b95d */ /* 0x002fea0003900000 */
[----:B------:R-:W1:Y:S02]  /*15400*/  @!P3 SYNCS.PHASECHK.TRANS64 P3, [R71+URZ+0x16890], R79 ;  /* 0x0168904f4700b5a7 */ /* 0x000e64000806007f */
[----:B-1----:R-:W-:Y:S05]  /*15410*/  @!P3 BRA `(.L_x_13244) ;  /* 0xfffffffc00f0b947 */ /* 0x002fea000383ffff */
[----:B------:R-:W-:Y:S05]  /*15420*/  BRA `(.L_x_13455) ;  /* 0xfffffefc002c7947 */ /* 0x000fea000383ffff */
.L_x_13245:
        /* <DEDUP_REMOVED lines=8> */
.L_x_13457:
[----:B------:R-:W-:Y:S05]  /*154b0*/  BSYNC B1 ;  /* 0x0000000000017941 */ /* 0x000fea0003800000 */
.L_x_13456:
        /* <DEDUP_REMOVED lines=8> */
.L_x_13458:
[----:B------:R-:W-:Y:S01]  /*15540*/  IMAD.MOV.U32 R37, RZ, RZ, R14 ;  /* 0x000000ffff257224 */ /* 0x000fe200078e000e */
[----:B------:R-:W-:Y:S06]  /*15550*/  BRA `(.L_x_13459) ;  /* 0xfffffefc00507947 */ /* 0x000fec000383ffff */
.L_x_13248:
[----:B------:R-:W-:Y:S01]  /*15560*/  BSSY B1, `(.L_x_13460) ;  /* 0x0000008000017945 */ /* 0x000fe20003800000 */
[----:B----4-:R-:W-:Y:S01]  /*15570*/  IMAD.MOV.U32 R13, RZ, RZ, R38 ;  /* 0x000000ffff0d7224 */ /* 0x010fe200078e0026 */
[----:B------:R-:W-:Y:S01]  /*15580*/  MOV R15, 0xffffffff ;  /* 0xffffffff000f7802 */ /* 0x000fe20000000f00 */
[----:B------:R-:W-:Y:S02]  /*15590*/  IMAD.MOV.U32 R12, RZ, RZ, 0x1 ;  /* 0x00000001ff0c7424 */ /* 0x000fe400078e00ff */
[----:B------:R-:W-:-:S07]  /*155a0*/  IMAD.MOV.U32 R11, RZ, RZ, 0x1c1f ;  /* 0x00001c1fff0b7424 */ /* 0x000fce00078e00ff */
[----:B0123--:R-:W-:Y:S05]  /*155b0*/  WARPSYNC.COLLECTIVE R15, `(.L_x_13461) ;  /* 0x000000000f087348 */ /* 0x00ffea0003c00000 */
[----:B------:R4:W0:Y:S02]  /*155c0*/  SHFL.IDX P6, R14, R13, R12, R11 ;  /* 0x0000000c0d0e7389 */ /* 0x00082400000c000b */
[----:B01234-:R-:W-:Y:S01]  /*155d0*/  ENDCOLLECTIVE ;  /* 0x000000000000791b */ /* 0x01ffe20003800000 */
.L_x_13461:
[----:B------:R-:W-:Y:S05]  /*155e0*/  BSYNC B1 ;  /* 0x0000000000017941 */ /* 0x000fea0003800000 */
.L_x_13460:
        /* <DEDUP_REMOVED lines=8> */
.L_x_13462:
[----:B------:R-:W-:Y:S01]  /*15670*/  IMAD.MOV.U32 R37, RZ, RZ, R14 ;  /* 0x000000ffff257224 */ /* 0x000fe200078e000e */
[----:B------:R-:W-:Y:S06]  /*15680*/  BRA `(.L_x_13463) ;  /* 0xfffffefc004c7947 */ /* 0x000fec000383ffff */
.L_x_13252:
[----:B0-----:R0:W4:Y:S02]  /*15690*/  SYNCS.PHASECHK.TRANS64.TRYWAIT P4, [R71+URZ+0x168b0], R79 ;  /* 0x0168b04f470075a7 */ /* 0x001124000808017f */
[----:B----4-:R-:W-:Y:S05]  /*156a0*/  @!P4 NANOSLEEP.SYNCS 0x989680 ;  /* 0x009896800000c95d */ /* 0x010fea0003900000 */
[----:B------:R-:W4:Y:S02]  /*156b0*/  @!P4 SYNCS.PHASECHK.TRANS64 P4, [R71+URZ+0x168b0], R79 ;  /* 0x0168b04f4700c5a7 */ /* 0x000f24000808007f */
[----:B----4-:R-:W-:Y:S05]  /*156c0*/  @!P4 BRA `(.L_x_13252) ;  /* 0xfffffffc00f0c947 */ /* 0x010fea000383ffff */
[----:B------:R-:W-:Y:S05]  /*156d0*/  BRA `(.L_x_13464) ;  /* 0xfffffefc00c47947 */ /* 0x000fea000383ffff */
.L_x_13260:
[----:B------:R-:W0:Y:S01]  /*156e0*/  S2R R4, SR_TID.X ;  /* 0x0000000000047919 */ /* 0x000e220000002100 */
[----:B------:R-:W-:Y:S01]  /*156f0*/  BSSY B0, `(.L_x_13465) ;  /* 0x000000c000007945 */ /* 0x000fe20003800000 */
[----:B------:R-:W-:Y:S01]  /*15700*/  MOV R12, RZ ;  /* 0x000000ff000c7202 */ /* 0x000fe20000000f00 */
        /* <DEDUP_REMOVED lines=10> */
.L_x_13466:
[----:B------:R-:W-:Y:S05]  /*157b0*/  BSYNC B0 ;  /* 0x0000000000007941 */ /* 0x000fea0003800000 */
.L_x_13465:
[----:B------:R1:W-:Y:S01]  /*157c0*/  STL [R1+0x20], R14 ;  /* 0x0000200e01007387 */ /* 0x0003e20000100800 */
[----:B------:R-:W-:Y:S05]  /*157d0*/  BRA `(.L_x_13467) ;  /* 0xffffff0400447947 */ /* 0x000fea000383ffff */
.L_x_13272:
[----:B------:R-:W-:Y:S01]  /*157e0*/  BSSY B1, `(.L_x_13468) ;  /* 0x0000008000017945 */ /* 0x000fe20003800000 */
[----:B------:R-:W-:Y:S02]  /*157f0*/  IMAD.MOV.U32 R13, RZ, RZ, R26 ;  /* 0x000000ffff0d7224 */ /* 0x000fe400078e001a */
[----:B------:R-:W-:Y:S02]  /*15800*/  IMAD.MOV.U32 R12, RZ, RZ, RZ ;  /* 0x000000ffff0c7224 */ /* 0x000fe400078e00ff */
[----:B------:R-:W-:Y:S02]  /*15810*/  IMAD.MOV.U32 R11, RZ, RZ, 0x1c1f ;  /* 0x00001c1fff0b7424 */ /* 0x000fe400078e00ff */
[----:B------:R-:W-:-:S07]  /*15820*/  IMAD.MOV.U32 R15, RZ, RZ, -0x1 ;  /* 0xffffffffff0f7424 */ /* 0x000fce00078e00ff */
[----:B-1----:R-:W-:Y:S05]  /*15830*/  WARPSYNC.COLLECTIVE R15, `(.L_x_13469) ;  /* 0x000000000f087348 */ /* 0x002fea0003c00000 */
[----:B-1----:R0:W1:Y:S02]  /*15840*/  SHFL.IDX P6, R14, R13, R12, R11 ;  /* 0x0000000c0d0e7389 */ /* 0x00206400000c000b */
[----:B01----:R-:W-:Y:S01]  /*15850*/  ENDCOLLECTIVE ;  /* 0x000000000000791b */ /* 0x003fe20003800000 */
.L_x_13469:
[----:B------:R-:W-:Y:S05]  /*15860*/  BSYNC B1 ;  /* 0x0000000000017941 */ /* 0x000fea0003800000 */
.L_x_13468:
        /* <DEDUP_REMOVED lines=8> */
.L_x_13470:
[----:B------:R-:W-:Y:S02]  /*158f0*/  IMAD.MOV.U32 R13, RZ, RZ, R28 ;  /* 0x000000ffff0d7224 */ /* 0x000fe400078e001c */
[----:B------:R-:W-:-:S07]  /*15900*/  IMAD.MOV.U32 R0, RZ, RZ, R14 ;  /* 0x000000ffff007224 */ /* 0x000fce00078e000e */
[----:B------:R-:W-:Y:S05]  /*15910*/  WARPSYNC.COLLECTIVE R15, `(.L_x_13471) ;  /* 0x000000000f087348 */ /* 0x000fea0003c00000 */
[----:B------:R0:W1:Y:S02]  /*15920*/  SHFL.IDX P6, R14, R13, R12, R11 ;  /* 0x0000000c0d0e7389 */ /* 0x00006400000c000b */
[----:B01----:R-:W-:Y:S01]  /*15930*/  ENDCOLLECTIVE ;  /* 0x000000000000791b */ /* 0x003fe20003800000 */
.L_x_13471:
[----:B------:R-:W-:Y:S02]  /*15940*/  IMAD.MOV.U32 R13, RZ, RZ, R27 ;  /* 0x000000ffff0d7224 */ /* 0x000fe400078e001b */
[----:B------:R-:W-:-:S07]  /*15950*/  IMAD.MOV.U32 R5, RZ, RZ, R14 ;  /* 0x000000ffff057224 */ /* 0x000fce00078e000e */
[----:B------:R-:W-:Y:S05]  /*15960*/  WARPSYNC.COLLECTIVE R15, `(.L_x_13472) ;  /* 0x000000000f087348 */ /* 0x000fea0003c00000 */
[----:B------:R0:W1:Y:S02]  /*15970*/  SHFL.IDX P6, R14, R13, R12, R11 ;  /* 0x0000000c0d0e7389 */ /* 0x00006400000c000b */
[----:B01----:R-:W-:Y:S01]  /*15980*/  ENDCOLLECTIVE ;  /* 0x000000000000791b */ /* 0x003fe20003800000 */
.L_x_13472:
[----:B------:R-:W-:Y:S05]  /*15990*/  BRA `(.L_x_13473) ;  /* 0xffffff0800547947 */ /* 0x000fea000383ffff */
.L_x_13276:
[----:B0-----:R0:W1:Y:S02]  /*159a0*/  SYNCS.PHASECHK.TRANS64.TRYWAIT P0, [R18+URZ+0x16800], R5 ;  /* 0x01680005120075a7 */ /* 0x001064000800017f */
[----:B-1----:R-:W-:Y:S05]  /*159b0*/  @!P0 NANOSLEEP.SYNCS 0x989680 ;  /* 0x009896800000895d */ /* 0x002fea0003900000 */
[----:B------:R-:W1:Y:S02]  /*159c0*/  @!P0 SYNCS.PHASECHK.TRANS64 P0, [R18+URZ+0x16800], R5 ;  /* 0x01680005120085a7 */ /* 0x000e64000800007f */
[----:B-1----:R-:W-:Y:S05]  /*159d0*/  @!P0 BRA `(.L_x_13276) ;  /* 0xfffffffc00f08947 */ /* 0x002fea000383ffff */
[----:B------:R-:W-:Y:S05]  /*159e0*/  BRA `(.L_x_13474) ;  /* 0xffffff0c00807947 */ /* 0x000fea000383ffff */
.L_x_13284:
[----:B------:R-:W-:Y:S01]  /*159f0*/  BSSY B1, `(.L_x_13475) ;  /* 0x0000008000017945 */ /* 0x000fe20003800000 */
[----:B------:R-:W-:Y:S01]  /*15a00*/  IMAD.MOV.U32 R13, RZ, RZ, R26 ;  /* 0x000000ffff0d7224 */ /* 0x000fe200078e001a */
[----:B------:R-:W-:Y:S01]  /*15a10*/  MOV R11, 0x1c1f ;  /* 0x00001c1f000b7802 */ /* 0x000fe20000000f00 */
[----:B------:R-:W-:Y:S02]  /*15a20*/  IMAD.MOV.U32 R12, RZ, RZ, RZ ;  /* 0x000000ffff0c7224 */ /* 0x000fe400078e00ff */
[----:B------:R-:W-:-:S07]  /*15a30*/  IMAD.MOV.U32 R15, RZ, RZ, -0x1 ;  /* 0xffffffffff0f7424 */ /* 0x000fce00078e00ff */
[----:B-1----:R-:W-:Y:S05]  /*15a40*/  WARPSYNC.COLLECTIVE R15, `(.L_x_13476) ;  /* 0x000000000f087348 */ /* 0x002fea0003c00000 */
[----:B-1----:R0:W1:Y:S02]  /*15a50*/  SHFL.IDX P6, R14, R13, R12, R11 ;  /* 0x0000000c0d0e7389 */ /* 0x00206400000c000b */
[----:B01----:R-:W-:Y:S01]  /*15a60*/  ENDCOLLECTIVE ;  /* 0x000000000000791b */ /* 0x003fe20003800000 */
.L_x_13476:
[----:B------:R-:W-:Y:S05]  /*15a70*/  BSYNC B1 ;  /* 0x0000000000017941 */ /* 0x000fea0003800000 */
.L_x_13475:
        /* <DEDUP_REMOVED lines=8> */
.L_x_13477:
[----:B------:R-:W-:Y:S02]  /*15b00*/  IMAD.MOV.U32 R13, RZ, RZ, R28 ;  /* 0x000000ffff0d7224 */ /* 0x000fe400078e001c */
[----:B------:R-:W-:-:S07]  /*15b10*/  IMAD.MOV.U32 R3, RZ, RZ, R14 ;  /* 0x000000ffff037224 */ /* 0x000fce00078e000e */
[----:B------:R-:W-:Y:S05]  /*15b20*/  WARPSYNC.COLLECTIVE R15, `(.L_x_13478) ;  /* 0x000000000f087348 */ /* 0x000fea0003c00000 */
[----:B------:R0:W1:Y:S02]  /*15b30*/  SHFL.IDX P6, R14, R13, R12, R11 ;  /* 0x0000000c0d0e7389 */ /* 0x00006400000c000b */
[----:B01----:R-:W-:Y:S01]  /*15b40*/  ENDCOLLECTIVE ;  /* 0x000000000000791b */ /* 0x003fe20003800000 */
.L_x_13478:
[----:B------:R-:W-:Y:S01]  /*15b50*/  IMAD.MOV.U32 R13, RZ, RZ, R27 ;  /* 0x000000ffff0d7224 */ /* 0x000fe200078e001b */
[----:B------:R-:W-:-:S07]  /*15b60*/  MOV R20, R14 ;  /* 0x0000000e00147202 */ /* 0x000fce0000000f00 */
[----:B------:R-:W-:Y:S05]  /*15b70*/  WARPSYNC.COLLECTIVE R15, `(.L_x_13479) ;  /* 0x000000000f087348 */ /* 0x000fea0003c00000 */
[----:B------:R0:W1:Y:S02]  /*15b80*/  SHFL.IDX P6, R14, R13, R12, R11 ;  /* 0x0000000c0d0e7389 */ /* 0x00006400000c000b */
[----:B01----:R-:W-:Y:S01]  /*15b90*/  ENDCOLLECTIVE ;  /* 0x000000000000791b */ /* 0x003fe20003800000 */
.L_x_13479:
[----:B------:R-:W-:Y:S05]  /*15ba0*/  BRA `(.L_x_13480) ;  /* 0xffffff1400f07947 */ /* 0x000fea000383ffff */
.L_x_13288:
[----:B0-----:R0:W1:Y:S02]  /*15bb0*/  SYNCS.PHASECHK.TRANS64.TRYWAIT P1, [R18+URZ+0x16800], R27 ;  /* 0x0168001b120075a7 */ /* 0x001064000802017f */
[----:B-1----:R-:W-:Y:S05]  /*15bc0*/  @!P1 NANOSLEEP.SYNCS 0x989680 ;  /* 0x009896800000995d */ /* 0x002fea0003900000 */
[----:B------:R-:W1:Y:S02]  /*15bd0*/  @!P1 SYNCS.PHASECHK.TRANS64 P1, [R18+URZ+0x16800], R27 ;  /* 0x0168001b120095a7 */ /* 0x000e64000802007f */
[----:B-1----:R-:W-:Y:S05]  /*15be0*/  @!P1 BRA `(.L_x_13288) ;  /* 0xfffffffc00f09947 */ /* 0x002fea000383ffff */
[----:B------:R-:W-:Y:S05]  /*15bf0*/  BRA `(.L_x_13481) ;  /* 0xffffff1800d07947 */ /* 0x000fea000383ffff */
.L_x_13294:
[----:B-1----:R1:W2:Y:S02]  /*15c00*/  SYNCS.PHASECHK.TRANS64.TRYWAIT P1, [R3+URZ+0x16830], R4 ;  /* 0x01683004030075a7 */ /* 0x0022a4000802017f */
[----:B--2---:R-:W-:Y:S05]  /*15c10*/  @!P1 NANOSLEEP.SYNCS 0x989680 ;  /* 0x009896800000995d */ /* 0x004fea0003900000 */
[----:B------:R-:W2:Y:S02]  /*15c20*/  @!P1 SYNCS.PHASECHK.TRANS64 P1, [R3+URZ+0x16830], R4 ;  /* 0x01683004030095a7 */ /* 0x000ea4000802007f */
[----:B--2---:R-:W-:Y:S05]  /*15c30*/  @!P1 BRA `(.L_x_13294) ;  /* 0xfffffffc00f09947 */ /* 0x004fea000383ffff */
[----:B------:R-:W-:Y:S05]  /*15c40*/  BRA `(.L_x_13293) ;  /* 0xffffff28001c7947 */ /* 0x000fea000383ffff */
.L_x_13301:
[----:B-1----:R1:W2:Y:S02]  /*15c50*/  SYNCS.PHASECHK.TRANS64.TRYWAIT P2, [R9+URZ+0x16830], R0 ;  /* 0x01683000090075a7 */ /* 0x0022a4000804017f */
[----:B--2---:R-:W-:Y:S05]  /*15c60*/  @!P2 NANOSLEEP.SYNCS 0x989680 ;  /* 0x009896800000a95d */ /* 0x004fea0003900000 */
[----:B------:R-:W2:Y:S02]  /*15c70*/  @!P2 SYNCS.PHASECHK.TRANS64 P2, [R9+URZ+0x16830], R0 ;  /* 0x016830000900a5a7 */ /* 0x000ea4000804007f */
[----:B--2---:R-:W-:Y:S05]  /*15c80*/  @!P2 BRA `(.L_x_13301) ;  /* 0xfffffffc00f0a947 */ /* 0x004fea000383ffff */
[----:B------:R-:W-:Y:S05]  /*15c90*/  BRA `(.L_x_13300) ;  /* 0xffffff4800707947 */ /* 0x000fea000383ffff */
.L_x_13305:
[----:B-1----:R1:W2:Y:S02]  /*15ca0*/  SYNCS.PHASECHK.TRANS64.TRYWAIT P1, [R4+URZ+0x16850], R0 ;  /* 0x01685000040075a7 */ /* 0x0022a4000802017f */
[----:B--2---:R-:W-:Y:S05]  /*15cb0*/  @!P1 NANOSLEEP.SYNCS 0x989680 ;  /* 0x009896800000995d */ /* 0x004fea0003900000 */
[----:B------:R-:W2:Y:S02]  /*15cc0*/  @!P1 SYNCS.PHASECHK.TRANS64 P1, [R4+URZ+0x16850], R0 ;  /* 0x01685000040095a7 */ /* 0x000ea4000802007f */
[----:B--2---:R-:W-:Y:S05]  /*15cd0*/  @!P1 BRA `(.L_x_13305) ;  /* 0xfffffffc00f09947 */ /* 0x004fea000383ffff */
[----:B------:R-:W-:Y:S05]  /*15ce0*/  BRA `(.L_x_13302) ;  /* 0xffffff4c00487947 */ /* 0x000fea000383ffff */
.L_x_13312:
[----:B-1----:R1:W2:Y:S02]  /*15cf0*/  SYNCS.PHASECHK.TRANS64.TRYWAIT P1, [R12+URZ+0x16850], R5 ;  /* 0x016850050c0075a7 */ /* 0x0022a4000802017f */
[----:B--2---:R-:W-:Y:S05]  /*15d00*/  @!P1 NANOSLEEP.SYNCS 0x989680 ;  /* 0x009896800000995d */ /* 0x004fea0003900000 */
[----:B------:R-:W2:Y:S02]  /*15d10*/  @!P1 SYNCS.PHASECHK.TRANS64 P1, [R12+URZ+0x16850], R5 ;  /* 0x016850050c0095a7 */ /* 0x000ea4000802007f */
[----:B--2---:R-:W-:Y:S05]  /*15d20*/  @!P1 BRA `(.L_x_13312) ;  /* 0xfffffffc00f09947 */ /* 0x004fea000383ffff */
[----:B------:R-:W-:Y:S05]  /*15d30*/  BRA `(.L_x_13311) ;  /* 0xffffff6800107947 */ /* 0x000fea000383ffff */
.L_x_13321:
[----:B------:R-:W-:Y:S02]  /*15d40*/  IMAD.MOV.U32 R13, RZ, RZ, R20 ;  /* 0x000000ffff0d7224 */ /* 0x000fe400078e0014 */
[----:B------:R-:W-:Y:S02]  /*15d50*/  IMAD.MOV.U32 R12, RZ, RZ, RZ ;  /* 0x000000ffff0c7224 */ /* 0x000fe400078e00ff */
[----:B------:R-:W-:Y:S02]  /*15d60*/  IMAD.MOV.U32 R11, RZ, RZ, 0x181f ;  /* 0x0000181fff0b7424 */ /* 0x000fe400078e00ff */
[----:B------:R-:W-:Y:S02]  /*15d70*/  IMAD.MOV.U32 R15, RZ, RZ, -0x1 ;  /* 0xffffffffff0f7424 */ /* 0x000fe400078e00ff */
[----:B------:R-:W-:Y:S02]  /*15d80*/  IMAD R24, R28, 0xc0, R29 ;  /* 0x000000c01c187824 */ /* 0x000fe400078e021d */
[----:B------:R-:W-:-:S07]  /*15d90*/  IMAD R21, R8, R25, RZ ;  /* 0x0000001908157224 */ /* 0x000fce00078e02ff */
[----:B-1----:R-:W-:Y:S05]  /*15da0*/  WARPSYNC.COLLECTIVE R15, `(.L_x_13482) ;  /* 0x000000000f087348 */ /* 0x002fea0003c00000 */
[----:B------:R0:W2:Y:S02]  /*15db0*/  SHFL.IDX P6, R14, R13, R12, R11 ;  /* 0x0000000c0d0e7389 */ /* 0x0000a400000c000b */
[----:B012---:R-:W-:Y:S01]  /*15dc0*/  ENDCOLLECTIVE ;  /* 0x000000000000791b */ /* 0x007fe20003800000 */
.L_x_13482:
[C---:B------:R-:W-:Y:S02]  /*15dd0*/  IADD3 R8, R24.reuse, 0x30, RZ ;  /* 0x0000003018087810 */ /* 0x040fe40007ffe0ff */
[-C--:B------:R-:W-:Y:S02]  /*15de0*/  ISETP.GE.OR P3, PT, R24, R21.reuse, P0 ;  /* 0x000000151800720c */ /* 0x080fe40000766670 */
[----:B------:R-:W-:Y:S01]  /*15df0*/  ISETP.GE.OR P4, PT, R8, R21, P0 ;  /* 0x000000150800720c */ /* 0x000fe20000786670 */
[----:B------:R-:W-:-:S05]  /*15e00*/  VIADD R8, R24, 0x60 ;  /* 0x0000006018087836 */ /* 0x000fca0000000000 */
[----:B------:R-:W-:Y:S01]  /*15e10*/  ISETP.GE.OR P2, PT, R8, R21, P0 ;  /* 0x000000150800720c */ /* 0x000fe20000746670 */
[----:B------:R-:W-:Y:S02]  /*15e20*/  IMAD.MOV.U32 R13, RZ, RZ, R7 ;  /* 0x000000ffff0d7224 */ /* 0x000fe400078e0007 */
[----:B------:R-:W-:-:S10]  /*15e30*/  IMAD.MOV.U32 R0, RZ, RZ, R14 ;  /* 0x000000ffff007224 */ /* 0x000fd400078e000e */
[----:B------:R-:W-:Y:S05]  /*15e40*/  WARPSYNC.COLLECTIVE R15, `(.L_x_13483) ;  /* 0x000000000f087348 */ /* 0x000fea0003c00000 */
[----:B------:R0:W1:Y:S02]  /*15e50*/  SHFL.IDX P6, R14, R13, R12, R11 ;  /* 0x0000000c0d0e7389 */ /* 0x00006400000c000b */
[----:B01----:R-:W-:Y:S01]  /*15e60*/  ENDCOLLECTIVE ;  /* 0x000000000000791b */ /* 0x003fe20003800000 */
.L_x_13483:
[----:B------:R-:W-:Y:S01]  /*15e70*/  MOV R13, R20 ;  /* 0x00000014000d7202 */ /* 0x000fe20000000f00 */
[----:B------:R-:W-:Y:S02]  /*15e80*/  IMAD.MOV.U32 R12, RZ, RZ, 0x1 ;  /* 0x00000001ff0c7424 */ /* 0x000fe400078e00ff */
[----:B------:R-:W-:-:S07]  /*15e90*/  IMAD.MOV.U32 R3, RZ, RZ, R14 ;  /* 0x000000ffff037224 */ /* 0x000fce00078e000e */
[----:B------:R-:W-:Y:S05]  /*15ea0*/  WARPSYNC.COLLECTIVE R15, `(.L_x_13484) ;  /* 0x000000000f087348 */ /* 0x000fea0003c00000 */
[----:B------:R0:W1:Y:S02]  /*15eb0*/  SHFL.IDX P6, R14, R13, R12, R11 ;  /* 0x0000000c0d0e7389 */ /* 0x00006400000c000b */
[----:B01----:R-:W-:Y:S01]  /*15ec0*/  ENDCOLLECTIVE ;  /* 0x000000000000791b */ /* 0x003fe20003800000 */
.L_x_13484:
[----:B------:R-:W-:-:S04]  /*15ed0*/  @!P3 LEA R10, P5, R26, R3, 0x1 ;  /* 0x000000031a0ab211 */ /* 0x000fc800078a08ff */
[----:B------:R-:W-:Y:S01]  /*15ee0*/  @!P3 LEA.HI.X R3, R26, R0, R27, 0x1, P5 ;  /* 0x000000001a03b211 */ /* 0x000fe200028f0c1b */
[----:B------:R-:W-:Y:S02]  /*15ef0*/  IMAD.MOV.U32 R13, RZ, RZ, R7 ;  /* 0x000000ffff0d7224 */ /* 0x000fe400078e0007 */
[----:B------:R-:W-:-:S07]  /*15f00*/  IMAD.MOV.U32 R4, RZ, RZ, R14 ;  /* 0x000000ffff047224 */ /* 0x000fce00078e000e */
[----:B------:R-:W-:Y:S05]  /*15f10*/  WARPSYNC.COLLECTIVE R15, `(.L_x_13485) ;  /* 0x000000000f087348 */ /* 0x000fea0003c00000 */
[----:B------:R0:W1:Y:S02]  /*15f20*/  SHFL.IDX P6, R14, R13, R12, R11 ;  /* 0x0000000c0d0e7389 */ /* 0x00006400000c000b */
[----:B01----:R-:W-:Y:S01]  /*15f30*/  ENDCOLLECTIVE ;  /* 0x000000000000791b */ /* 0x003fe20003800000 */
.L_x_13485:
[----:B------:R-:W-:Y:S02]  /*15f40*/  IMAD.MOV.U32 R13, RZ, RZ, R20 ;  /* 0x000000ffff0d7224 */ /* 0x000fe400078e0014 */
[----:B------:R-:W-:Y:S02]  /*15f50*/  IMAD.MOV.U32 R12, RZ, RZ, 0x2 ;  /* 0x00000002ff0c7424 */ /* 0x000fe400078e00ff */
[----:B------:R-:W-:-:S07]  /*15f60*/  IMAD.MOV.U32 R5, RZ, RZ, R14 ;  /* 0x000000ffff057224 */ /* 0x000fce00078e000e */
[----:B------:R-:W-:Y:S05]  /*15f70*/  WARPSYNC.COLLECTIVE R15, `(.L_x_13486) ;  /* 0x000000000f087348 */ /* 0x000fea0003c00000 */
[----:B------:R0:W1:Y:S02]  /*15f80*/  SHFL.IDX P6, R14, R13, R12, R11 ;  /* 0x0000000c0d0e7389 */ /* 0x00006400000c000b */
[----:B01----:R-:W-:Y:S01]  /*15f90*/  ENDCOLLECTIVE ;  /* 0x000000000000791b */ /* 0x003fe20003800000 */
.L_x_13486:
[----:B------:R-:W-:-:S04]  /*15fa0*/  @!P4 LEA R8, P1, R26, R5, 0x1 ;  /* 0x000000051a08c211 */ /* 0x000fc800078208ff */
[----:B------:R-:W-:Y:S01]  /*15fb0*/  @!P4 LEA.HI.X R9, R26, R4, R27, 0x1, P1 ;  /* 0x000000041a09c211 */ /* 0x000fe200008f0c1b */
[----:B------:R-:W-:Y:S02]  /*15fc0*/  IMAD.MOV.U32 R13, RZ, RZ, R7 ;  /* 0x000000ffff0d7224 */ /* 0x000fe400078e0007 */
[----:B------:R-:W-:-:S07]  /*15fd0*/  IMAD.MOV.U32 R6, RZ, RZ, R14 ;  /* 0x000000ffff067224 */ /* 0x000fce00078e000e */
[----:B------:R-:W-:Y:S05]  /*15fe0*/  WARPSYNC.COLLECTIVE R15, `(.L_x_13487) ;  /* 0x000000000f087348 */ /* 0x000fea0003c00000 */
[----:B------:R0:W1:Y:S02]  /*15ff0*/  SHFL.IDX P6, R14, R13, R12, R11 ;  /* 0x0000000c0d0e7389 */ /* 0x00006400000c000b */
[----:B01----:R-:W-:Y:S01]  /*16000*/  ENDCOLLECTIVE ;  /* 0x000000000000791b */ /* 0x003fe20003800000 */
.L_x_13487:
[----:B------:R-:W-:Y:S02]  /*16010*/  @!P3 IMAD.MOV.U32 R11, RZ, RZ, R3 ;  /* 0x000000ffff0bb224 */ /* 0x000fe400078e0003 */
[----:B------:R-:W-:Y:S02]  /*16020*/  IMAD.MOV.U32 R13, RZ, RZ, R20 ;  /* 0x000000ffff0d7224 */ /* 0x000fe400078e0014 */
[----:B------:R-:W-:Y:S01]  /*16030*/  IMAD.MOV.U32 R12, RZ, RZ, 0x3 ;  /* 0x00000003ff0c7424 */ /* 0x000fe200078e00ff */
[----:B------:R0:W-:Y:S04]  /*16040*/  @!P3 ST.E.128 desc[UR42][R10.64], RZ ;  /* 0x000000ff0a00b985 */ /* 0x0001e8000c101d2a */
[----:B------:R1:W-:Y:S01]  /*16050*/  @!P4 ST.E.128 desc[UR42][R8.64], RZ ;  /* 0x000000ff0800c985 */ /* 0x0003e2000c101d2a */
[----:B------:R-:W-:-:S04]  /*16060*/  @!P2 LEA R25, P5, R26, R14, 0x1 ;  /* 0x0000000e1a19a211 */ /* 0x000fc800078a08ff */
[----:B------:R-:W-:Y:S01]  /*16070*/  @!P2 LEA.HI.X R5, R26, R6, R27, 0x1, P5 ;  /* 0x000000061a05a211 */ /* 0x000fe200028f0c1b */
[----:B0-----:R-:W-:Y:S02]  /*16080*/  IMAD.MOV.U32 R11, RZ, RZ, 0x181f ;  /* 0x0000181fff0b7424 */ /* 0x001fe400078e00ff */
[----:B------:R-:W-:-:S07]  /*16090*/  @!P2 IMAD.MOV.U32 R4, RZ, RZ, R25 ;  /* 0x000000ffff04a224 */ /* 0x000fce00078e0019 */
[----:B-1----:R-:W-:Y:S05]  /*160a0*/  WARPSYNC.COLLECTIVE R15, `(.L_x_13488) ;  /* 0x000000000f087348 */ /* 0x002fea0003c00000 */
[----:B------:R0:W2:Y:S02]  /*160b0*/  SHFL.IDX P6, R14, R13, R12, R11 ;  /* 0x0000000c0d0e7389 */ /* 0x0000a400000c000b */
[----:B012---:R-:W-:Y:S01]  /*160c0*/  ENDCOLLECTIVE ;  /* 0x000000000000791b */ /* 0x007fe20003800000 */
.L_x_13488:
[----:B------:R0:W-:Y:S01]  /*160d0*/  @!P2 ST.E.128 desc[UR42][R4.64], RZ ;  /* 0x000000ff0400a985 */ /* 0x0001e2000c101d2a */
[----:B------:R-:W-:Y:S02]  /*160e0*/  IMAD.MOV.U32 R13, RZ, RZ, R7 ;  /* 0x000000ffff0d7224 */ /* 0x000fe400078e0007 */
[----:B------:R-:W-:-:S07]  /*160f0*/  IMAD.MOV.U32 R0, RZ, RZ, R14 ;  /* 0x000000ffff007224 */ /* 0x000fce00078e000e */
[----:B0-----:R-:W-:Y:S05]  /*16100*/  WARPSYNC.COLLECTIVE R15, `(.L_x_13489) ;  /* 0x000000000f087348 */ /* 0x001fea0003c00000 */
[----:B------:R1:W2:Y:S02]  /*16110*/  SHFL.IDX P6, R14, R13, R12, R11 ;  /* 0x0000000c0d0e7389 */ /* 0x0002a400000c000b */
[----:B012---:R-:W-:Y:S01]  /*16120*/  ENDCOLLECTIVE ;  /* 0x000000000000791b */ /* 0x007fe20003800000 */
.L_x_13489:
[----:B------:R-:W-:Y:S05]  /*16130*/  BRA `(.L_x_13490) ;  /* 0xffffff8400847947 */ /* 0x000fea000383ffff */
.L_x_13338:
[----:B------:R-:W0:Y:S01]  /*16140*/  S2R R8, SR_TID.X ;  /* 0x0000000000087919 */ /* 0x000e220000002100 */
[----:B------:R-:W-:Y:S01]  /*16150*/  BSSY B1, `(.L_x_13491) ;  /* 0x000000a000017945 */ /* 0x000fe20003800000 */
[----:B------:R-:W-:Y:S02]  /*16160*/  IMAD.MOV.U32 R12, RZ, RZ, RZ ;  /* 0x000000ffff0c7224 */ /* 0x000fe400078e00ff */
[----:B------:R-:W-:Y:S02]  /*16170*/  IMAD.MOV.U32 R11, RZ, RZ, 0x1f ;  /* 0x0000001fff0b7424 */ /* 0x000fe400078e00ff */
[----:B------:R-:W-:Y:S01]  /*16180*/  IMAD.MOV.U32 R15, RZ, RZ, -0x1 ;  /* 0xffffffffff0f7424 */ /* 0x000fe200078e00ff */
[----:B0-----:R-:W-:-:S04]  /*16190*/  SHF.R.U32.HI R8, RZ, 0x5, R8 ;  /* 0x00000005ff087819 */ /* 0x001fc80000011608 */
[----:B------:R-:W-:-:S04]  /*161a0*/  LOP3.LUT R8, R8, 0x3, RZ, 0xc0, !PT ;  /* 0x0000000308087812 */ /* 0x000fc800078ec0ff */
[----:B------:R-:W-:-:S07]  /*161b0*/  MOV R13, R8 ;  /* 0x00000008000d7202 */ /* 0x000fce0000000f00 */
[----:B------:R-:W-:Y:S05]  /*161c0*/  WARPSYNC.COLLECTIVE R15, `(.L_x_13492) ;  /* 0x000000000f087348 */ /* 0x000fea0003c00000 */
[----:B------:R0:W1:Y:S02]  /*161d0*/  SHFL.IDX P6, R14, R13, R12, R11 ;  /* 0x0000000c0d0e7389 */ /* 0x00006400000c000b */
[----:B01----:R-:W-:Y:S01]  /*161e0*/  ENDCOLLECTIVE ;  /* 0x000000000000791b */ /* 0x003fe20003800000 */
.L_x_13492:
[----:B------:R-:W-:Y:S05]  /*161f0*/  BSYNC B1 ;  /* 0x0000000000017941 */ /* 0x000fea0003800000 */
.L_x_13491:
[----:B------:R-:W-:Y:S05]  /*16200*/  BRA `(.L_x_13493) ;  /* 0xffffff9400f07947 */ /* 0x000fea000383ffff */
.L_x_13340:
[----:B------:R-:W-:Y:S01]  /*16210*/  BSSY B1, `(.L_x_13494) ;  /* 0x0000006000017945 */ /* 0x000fe20003800000 */
[----:B------:R-:W-:-:S07]  /*16220*/  IMAD.MOV.U32 R15, RZ, RZ, -0x1 ;  /* 0xffffffffff0f7424 */ /* 0x000fce00078e00ff */
[----:B0-----:R-:W-:Y:S05]  /*16230*/  WARPSYNC.COLLECTIVE R15, `(.L_x_13495) ;  /* 0x000000000f0c7348 */ /* 0x001fea0003c00000 */
[----:B------:R-:W-:Y:S02]  /*16240*/  ELECT P6, UR62, PT ;  /* 0x00000000003e782f */ /* 0x000fe400038c0000 */
[----:B------:R-:W-:Y:S01]  /*16250*/  MOV R14, UR62 ;  /* 0x0000003e000e7c02 */ /* 0x000fe20008000f00 */
[----:B0-----:R-:W-:Y:S10]  /*16260*/  ENDCOLLECTIVE ;  /* 0x000000000000791b */ /* 0x001ff40003800000 */
.L_x_13495:
[----:B------:R-:W-:Y:S05]  /*16270*/  BSYNC B1 ;  /* 0x0000000000017941 */ /* 0x000fea0003800000 */
.L_x_13494:
[----:B------:R-:W-:Y:S05]  /*16280*/  BRA `(.L_x_13339) ;  /* 0xffffff9400e87947 */ /* 0x000fea000383ffff */
.L_x_13342:
[----:B0-----:R0:W1:Y:S02]  /*16290*/  SYNCS.PHASECHK.TRANS64.TRYWAIT P0, [R22+URZ+0x16820], R5 ;  /* 0x01682005160075a7 */ /* 0x001064000800017f */
[----:B-1----:R-:W-:Y:S05]  /*162a0*/  @!P0 NANOSLEEP.SYNCS 0x989680 ;  /* 0x009896800000895d */ /* 0x002fea0003900000 */
[----:B------:R-:W1:Y:S02]  /*162b0*/  @!P0 SYNCS.PHASECHK.TRANS64 P0, [R22+URZ+0x16820], R5 ;  /* 0x01682005160085a7 */ /* 0x000e64000800007f */
[----:B-1----:R-:W-:Y:S05]  /*162c0*/  @!P0 BRA `(.L_x_13342) ;  /* 0xfffffffc00f08947 */ /* 0x002fea000383ffff */
[----:B------:R-:W-:Y:S05]  /*162d0*/  BRA `(.L_x_13496) ;  /* 0xffffff9400f87947 */ /* 0x000fea000383ffff */
.L_x_13346:
[----:B0-----:R0:W1:Y:S02]  /*162e0*/  SYNCS.PHASECHK.TRANS64.TRYWAIT P0, [R5+URZ+0x168a0], R6 ;  /* 0x0168a006050075a7 */ /* 0x001064000800017f */
[----:B-1----:R-:W-:Y:S05]  /*162f0*/  @!P0 NANOSLEEP.SYNCS 0x989680 ;  /* 0x009896800000895d */ /* 0x002fea0003900000 */
[----:B------:R-:W1:Y:S02]  /*16300*/  @!P0 SYNCS.PHASECHK.TRANS64 P0, [R5+URZ+0x168a0], R6 ;  /* 0x0168a006050085a7 */ /* 0x000e64000800007f */
[----:B-1----:R-:W-:Y:S05]  /*16310*/  @!P0 BRA `(.L_x_13346) ;  /* 0xfffffffc00f08947 */ /* 0x002fea000383ffff */
[----:B------:R-:W-:Y:S05]  /*16320*/  BRA `(.L_x_13497) ;  /* 0xffffff9800107947 */ /* 0x000fea000383ffff */
.L_x_13351:
[----:B-1----:R1:W2:Y:S02]  /*16330*/  SYNCS.PHASECHK.TRANS64.TRYWAIT P0, [R5+URZ+0x168c0], R6 ;  /* 0x0168c006050075a7 */ /* 0x0022a4000800017f */
[----:B--2---:R-:W-:Y:S05]  /*16340*/  @!P0 NANOSLEEP.SYNCS 0x989680 ;  /* 0x009896800000895d */ /* 0x004fea0003900000 */
[----:B------:R-:W2:Y:S02]  /*16350*/  @!P0 SYNCS.PHASECHK.TRANS64 P0, [R5+URZ+0x168c0], R6 ;  /* 0x0168c006050085a7 */ /* 0x000ea4000800007f */
[----:B--2---:R-:W-:Y:S05]  /*16360*/  @!P0 BRA `(.L_x_13351) ;  /* 0xfffffffc00f08947 */ /* 0x004fea000383ffff */
[----:B------:R-:W-:Y:S05]  /*16370*/  BRA `(.L_x_13498) ;  /* 0xffffff9800907947 */ /* 0x000fea000383ffff */
.L_x_13358:
[----:B0-----:R0:W1:Y:S02]  /*16380*/  SYNCS.PHASECHK.TRANS64.TRYWAIT P1, [R5+URZ+0x168a0], R6 ;  /* 0x0168a006050075a7 */ /* 0x001064000802017f */
[----:B-1----:R-:W-:Y:S05]  /*16390*/  @!P1 NANOSLEEP.SYNCS 0x989680 ;  /* 0x009896800000995d */ /* 0x002fea0003900000 */
[----:B------:R-:W1:Y:S02]  /*163a0*/  @!P1 SYNCS.PHASECHK.TRANS64 P1, [R5+URZ+0x168a0], R6 ;  /* 0x0168a006050095a7 */ /* 0x000e64000802007f */
[----:B-1----:R-:W-:Y:S05]  /*163b0*/  @!P1 BRA `(.L_x_13358) ;  /* 0xfffffffc00f09947 */ /* 0x002fea000383ffff */
[----:B------:R-:W-:Y:S05]  /*163c0*/  BRA `(.L_x_13499) ;  /* 0xffffff9c00507947 */ /* 0x000fea000383ffff */
.L_x_13363:
[----:B-1----:R1:W2:Y:S02]  /*163d0*/  SYNCS.PHASECHK.TRANS64.TRYWAIT P1, [R5+URZ+0x168c0], R6 ;  /* 0x0168c006050075a7 */ /* 0x0022a4000802017f */
[----:B--2---:R-:W-:Y:S05]  /*163e0*/  @!P1 NANOSLEEP.SYNCS 0x989680 ;  /* 0x009896800000995d */ /* 0x004fea0003900000 */
[----:B------:R-:W2:Y:S02]  /*163f0*/  @!P1 SYNCS.PHASECHK.TRANS64 P1, [R5+URZ+0x168c0], R6 ;  /* 0x0168c006050095a7 */ /* 0x000ea4000802007f */
[----:B--2---:R-:W-:Y:S05]  /*16400*/  @!P1 BRA `(.L_x_13363) ;  /* 0xfffffffc00f09947 */ /* 0x004fea000383ffff */
[----:B------:R-:W-:Y:S05]  /*16410*/  BRA `(.L_x_13500) ;  /* 0xffffff9c00c87947 */ /* 0x000fea000383ffff */
.L_x_13376:
        /* <DEDUP_REMOVED lines=11> */
.L_x_13502:
[----:B------:R-:W-:Y:S05]  /*164d0*/  BSYNC B0 ;  /* 0x0000000000007941 */ /* 0x000fea0003800000 */
.L_x_13501:
[----:B------:R-:W-:Y:S05]  /*164e0*/  BRA `(.L_x_13503) ;  /* 0xffffffa800487947 */ /* 0x000fea000383ffff */
.L_x_13379:
[----:B-1----:R1:W2:Y:S02]  /*164f0*/  SYNCS.PHASECHK.TRANS64.TRYWAIT P0, [R3+URZ+0x16840], R4 ;  /* 0x01684004030075a7 */ /* 0x0022a4000800017f */
[----:B--2---:R-:W-:Y:S05]  /*16500*/  @!P0 NANOSLEEP.SYNCS 0x989680 ;  /* 0x009896800000895d */ /* 0x004fea0003900000 */
[----:B------:R-:W2:Y:S02]  /*16510*/  @!P0 SYNCS.PHASECHK.TRANS64 P0, [R3+URZ+0x16840], R4 ;  /* 0x01684004030085a7 */ /* 0x000ea4000800007f */
[----:B--2---:R-:W-:Y:S05]  /*16520*/  @!P0 BRA `(.L_x_13379) ;  /* 0xfffffffc00f08947 */ /* 0x004fea000383ffff */
[----:B------:R-:W-:Y:S05]  /*16530*/  BRA `(.L_x_13504) ;  /* 0xffffffa800a87947 */ /* 0x000fea000383ffff */
.L_x_13380:
        /* <DEDUP_REMOVED lines=8> */
.L_x_13506:
[----:B------:R-:W-:Y:S05]  /*165c0*/  BSYNC B0 ;  /* 0x0000000000007941 */ /* 0x000fea0003800000 */
.L_x_13505:
        /* <DEDUP_REMOVED lines=9> */
.L_x_13507:
[----:B------:R-:W-:Y:S02]  /*16660*/  IMAD.MOV.U32 R13, RZ, RZ, R2 ;  /* 0x000000ffff0d7224 */ /* 0x000fe400078e0002 */
[----:B------:R-:W-:Y:S01]  /*16670*/  IMAD.MOV.U32 R12, RZ, RZ, 0x1 ;  /* 0x00000001ff0c7424 */ /* 0x000fe200078e00ff */
[----:B------:R-:W-:-:S07]  /*16680*/  MOV R7, R14 ;  /* 0x0000000e00077202 */ /* 0x000fce0000000f00 */
[----:B------:R-:W-:Y:S05]  /*16690*/  WARPSYNC.COLLECTIVE R15, `(.L_x_13508) ;  /* 0x000000000f087348 */ /* 0x000fea0003c00000 */
[----:B------:R0:W1:Y:S02]  /*166a0*/  SHFL.IDX P6, R14, R13, R12, R11 ;  /* 0x0000000c0d0e7389 */ /* 0x00006400000c000b */
[----:B01----:R-:W-:Y:S01]  /*166b0*/  ENDCOLLECTIVE ;  /* 0x000000000000791b */ /* 0x003fe20003800000 */
.L_x_13508:
        /* <DEDUP_REMOVED lines=15> */
.L_x_13509:
[----:B------:R-:W-:Y:S01]  /*167b0*/  @P0 LEA R8, R5, R22, 0x1 ;  /* 0x0000001605080211 */ /* 0x000fe200078e08ff */
[----:B------:R-:W-:Y:S02]  /*167c0*/  IMAD.MOV.U32 R13, RZ, RZ, R2 ;  /* 0x000000ffff0d7224 */ /* 0x000fe400078e0002 */
[----:B------:R-:W-:Y:S02]  /*167d0*/  IMAD.MOV.U32 R12, RZ, RZ, 0x2 ;  /* 0x00000002ff0c7424 */ /* 0x000fe400078e00ff */
[----:B------:R-:W-:-:S07]  /*167e0*/  IMAD.MOV.U32 R7, RZ, RZ, R14 ;  /* 0x000000ffff077224 */ /* 0x000fce00078e000e */
[----:B------:R-:W-:Y:S05]  /*167f0*/  WARPSYNC.COLLECTIVE R15, `(.L_x_13510) ;  /* 0x000000000f087348 */ /* 0x000fea0003c00000 */
[----:B------:R0:W1:Y:S02]  /*16800*/  SHFL.IDX P6, R14, R13, R12, R11 ;  /* 0x0000000c0d0e7389 */ /* 0x00006400000c000b */
[----:B01----:R-:W-:Y:S01]  /*16810*/  ENDCOLLECTIVE ;  /* 0x000000000000791b */ /* 0x003fe20003800000 */
.L_x_13510:
        /* <DEDUP_REMOVED lines=15> */
.L_x_13511:
[----:B------:R-:W-:Y:S02]  /*16910*/  @P0 IMAD R8, R5, 0x2, R22 ;  /* 0x0000000205080824 */ /* 0x000fe400078e0216 */
[----:B------:R-:W-:Y:S01]  /*16920*/  IMAD.MOV.U32 R13, RZ, RZ, R2 ;  /* 0x000000ffff0d7224 */ /* 0x000fe200078e0002 */
[----:B------:R-:W-:Y:S01]  /*16930*/  MOV R12, 0x3 ;  /* 0x00000003000c7802 */ /* 0x000fe20000000f00 */
[----:B------:R-:W-:-:S07]  /*16940*/  IMAD.MOV.U32 R7, RZ, RZ, R14 ;  /* 0x000000ffff077224 */ /* 0x000fce00078e000e */
[----:B------:R-:W-:Y:S05]  /*16950*/  WARPSYNC.COLLECTIVE R15, `(.L_x_13512) ;  /* 0x000000000f087348 */ /* 0x000fea0003c00000 */
[----:B------:R0:W1:Y:S02]  /*16960*/  SHFL.IDX P6, R14, R13, R12, R11 ;  /* 0x0000000c0d0e7389 */ /* 0x00006400000c000b */
[----:B01----:R-:W-:Y:S01]  /*16970*/  ENDCOLLECTIVE ;  /* 0x000000000000791b */ /* 0x003fe20003800000 */
.L_x_13512:
        /* <DEDUP_REMOVED lines=15> */
.L_x_13513:
[----:B------:R-:W-:Y:S02]  /*16a70*/  @P0 IMAD R8, R5, 0x2, R22 ;  /* 0x0000000205080824 */ /* 0x000fe400078e0216 */
[----:B------:R-:W-:Y:S02]  /*16a80*/  IMAD.MOV.U32 R13, RZ, RZ, R2 ;  /* 0x000000ffff0d7224 */ /* 0x000fe400078e0002 */
[----:B------:R-:W-:Y:S02]  /*16a90*/  IMAD.MOV.U32 R12, RZ, RZ, 0x4 ;  /* 0x00000004ff0c7424 */ /* 0x000fe400078e00ff */
[----:B------:R-:W-:-:S07]  /*16aa0*/  IMAD.MOV.U32 R7, RZ, RZ, R14 ;  /* 0x000000ffff077224 */ /* 0x000fce00078e000e */
[----:B------:R-:W-:Y:S05]  /*16ab0*/  WARPSYNC.COLLECTIVE R15, `(.L_x_13514) ;  /* 0x000000000f087348 */ /* 0x000fea0003c00000 */
[----:B------:R0:W1:Y:S02]  /*16ac0*/  SHFL.IDX P6, R14, R13, R12, R11 ;  /* 0x0000000c0d0e7389 */ /* 0x00006400000c000b */
[----:B01----:R-:W-:Y:S01]  /*16ad0*/  ENDCOLLECTIVE ;  /* 0x000000000000791b */ /* 0x003fe20003800000 */
.L_x_13514:
        /* <DEDUP_REMOVED lines=15> */
.L_x_13515:
[----:B------:R-:W-:Y:S02]  /*16bd0*/  @P0 IMAD R8, R5, 0x2, R22 ;  /* 0x0000000205080824 */ /* 0x000fe400078e0216 */
[----:B------:R-:W-:Y:S02]  /*16be0*/  IMAD.MOV.U32 R13, RZ, RZ, R2 ;  /* 0x000000ffff0d7224 */ /* 0x000fe400078e0002 */
[----:B------:R-:W-:Y:S02]  /*16bf0*/  IMAD.MOV.U32 R12, RZ, RZ, 0x5 ;  /* 0x00000005ff0c7424 */ /* 0x000fe400078e00ff */
[----:B------:R-:W-:-:S07]  /*16c00*/  IMAD.MOV.U32 R7, RZ, RZ, R14 ;  /* 0x000000ffff077224 */ /* 0x000fce00078e000e */
[----:B------:R-:W-:Y:S05]  /*16c10*/  WARPSYNC.COLLECTIVE R15, `(.L_x_13516) ;  /* 0x000000000f087348 */ /* 0x000fea0003c00000 */
[----:B------:R0:W1:Y:S02]  /*16c20*/  SHFL.IDX P6, R14, R13, R12, R11 ;  /* 0x0000000c0d0e7389 */ /* 0x00006400000c000b */
[----:B01----:R-:W-:Y:S01]  /*16c30*/  ENDCOLLECTIVE ;  /* 0x000000000000791b */ /* 0x003fe20003800000 */
.L_x_13516:
        /* <DEDUP_REMOVED lines=15> */
.L_x_13517:
[----:B------:R-:W-:Y:S02]  /*16d30*/  @P0 IMAD R8, R5, 0x2, R22 ;  /* 0x0000000205080824 */ /* 0x000fe400078e0216 */
[----:B------:R-:W-:Y:S02]  /*16d40*/  IMAD.MOV.U32 R13, RZ, RZ, R2 ;  /* 0x000000ffff0d7224 */ /* 0x000fe400078e0002 */
[----:B------:R-:W-:Y:S02]  /*16d50*/  IMAD.MOV.U32 R12, RZ, RZ, 0x6 ;  /* 0x00000006ff0c7424 */ /* 0x000fe400078e00ff */
[----:B------:R-:W-:-:S07]  /*16d60*/  IMAD.MOV.U32 R7, RZ, RZ, R14 ;  /* 0x000000ffff077224 */ /* 0x000fce00078e000e */
[----:B------:R-:W-:Y:S05]  /*16d70*/  WARPSYNC.COLLECTIVE R15, `(.L_x_13518) ;  /* 0x000000000f087348 */ /* 0x000fea0003c00000 */
[----:B------:R0:W1:Y:S02]  /*16d80*/  SHFL.IDX P6, R14, R13, R12, R11 ;  /* 0x0000000c0d0e7389 */ /* 0x00006400000c000b */
[----:B01----:R-:W-:Y:S01]  /*16d90*/  ENDCOLLECTIVE ;  /* 0x000000000000791b */ /* 0x003fe20003800000 */
.L_x_13518:
        /* <DEDUP_REMOVED lines=15> */
.L_x_13519:
[----:B------:R-:W-:Y:S01]  /*16e90*/  @P0 IMAD R8, R5, 0x2, R22 ;  /* 0x0000000205080824 */ /* 0x000fe200078e0216 */
[----:B------:R-:W-:Y:S01]  /*16ea0*/  MOV R13, R2 ;  /* 0x00000002000d7202 */ /* 0x000fe20000000f00 */
[----:B------:R-:W-:Y:S02]  /*16eb0*/  IMAD.MOV.U32 R12, RZ, RZ, 0x7 ;  /* 0x00000007ff0c7424 */ /* 0x000fe400078e00ff */
[----:B------:R-:W-:-:S07]  /*16ec0*/  IMAD.MOV.U32 R7, RZ, RZ, R14 ;  /* 0x000000ffff077224 */ /* 0x000fce00078e000e */
[----:B------:R-:W-:Y:S05]  /*16ed0*/  WARPSYNC.COLLECTIVE R15, `(.L_x_13520) ;  /* 0x000000000f087348 */ /* 0x000fea0003c00000 */
[----:B------:R0:W1:Y:S02]  /*16ee0*/  SHFL.IDX P6, R14, R13, R12, R11 ;  /* 0x0000000c0d0e7389 */ /* 0x00006400000c000b */
[----:B01----:R-:W-:Y:S01]  /*16ef0*/  ENDCOLLECTIVE ;  /* 0x000000000000791b */ /* 0x003fe20003800000 */
.L_x_13520:
        /* <DEDUP_REMOVED lines=10> */
.L_x_13521:
[----:B------:R-:W-:Y:S01]  /*16fa0*/  @!PT LDS RZ, [RZ] ;  /* 0x00000000fffff984 */ /* 0x000fe20000000800 */
[----:B------:R-:W-:Y:S01]  /*16fb0*/  @!PT LDS RZ, [RZ] ;  /* 0x00000000fffff984 */ /* 0x000fe20000000800 */
[----:B------:R-:W-:Y:S01]  /*16fc0*/  @!PT LDS RZ, [RZ] ;  /* 0x00000000fffff984 */ /* 0x000fe20000000800 */
[----:B------:R2:W-:Y:S01]  /*16fd0*/  @P0 LDGSTS.E.BYPASS.LTC128B.128 [R8+0x11400], desc[UR42][R6.64], !P2 ;  /* 0x1140000006080fae */ /* 0x0005e2000d101d6a */
[----:B------:R-:W-:Y:S01]  /*16fe0*/  IMAD.MOV.U32 R0, RZ, RZ, R14 ;  /* 0x000000ffff007224 */ /* 0x000fe200078e000e */
[----:B------:R-:W-:Y:S06]  /*16ff0*/  BRA `(.L_x_13522) ;  /* 0xffffffa400c47947 */ /* 0x000fec000383ffff */
.L_x_13385:
[----:B------:R-:W2:Y:S01]  /*17000*/  LDL.LU R11, [R1+0x34] ;  /* 0x00003400010b7983 */ /* 0x000ea20000300800 */
[----:B------:R-:W-:Y:S02]  /*17010*/  IMAD.MOV.U32 R13, RZ, RZ, R0 ;  /* 0x000000ffff0d7224 */ /* 0x000fe400078e0000 */
[----:B------:R-:W-:Y:S02]  /*17020*/  IMAD.MOV.U32 R12, RZ, RZ, RZ ;  /* 0x000000ffff0c7224 */ /* 0x000fe400078e00ff */
[----:B------:R-:W-:Y:S02]  /*17030*/  IMAD.MOV.U32 R15, RZ, RZ, -0x1 ;  /* 0xffffffffff0f7424 */ /* 0x000fe400078e00ff */
[----:B------:R-:W-:-:S04]  /*17040*/  IMAD R17, R17, 0xc0, R9 ;  /* 0x000000c011117824 */ /* 0x000fc800078e0209 */
[----:B------:R-:W-:Y:S02]  /*17050*/  VIADD R8, R17, 0x10 ;  /* 0x0000001011087836 */ /* 0x000fe40000000000 */
[----:B--2---:R-:W-:Y:S02]  /*17060*/  IMAD R3, R11, R10, RZ ;  /* 0x0000000a0b037224 */ /* 0x004fe400078e02ff */
[----:B------:R-:W-:-:S03]  /*17070*/  IMAD.MOV.U32 R11, RZ, RZ, 0x181f ;  /* 0x0000181fff0b7424 */ /* 0x000fc600078e00ff */
[----:B------:R-:W-:-:S13]  /*17080*/  ISETP.GE.AND P1, PT, R17, R3, PT ;  /* 0x000000031100720c */ /* 0x000fda0003f26270 */
[----:B-----5:R-:W-:Y:S05]  /*17090*/  WARPSYNC.COLLECTIVE R15, `(.L_x_13523) ;  /* 0x000000000f087348 */ /* 0x020fea0003c00000 */
[----:B------:R0:W1:Y:S02]  /*170a0*/  SHFL.IDX P6, R14, R13, R12, R11 ;  /* 0x0000000c0d0e7389 */ /* 0x00006400000c000b */
[----:B01---5:R-:W-:Y:S01]  /*170b0*/  ENDCOLLECTIVE ;  /* 0x000000000000791b */ /* 0x023fe20003800000 */
.L_x_13523:
[----:B------:R-:W-:Y:S01]  /*170c0*/  IMAD.MOV.U32 R13, RZ, RZ, R2 ;  /* 0x000000ffff0d7224 */ /* 0x000fe200078e0002 */
[----:B------:R-:W-:-:S07]  /*170d0*/  MOV R6, R14 ;  /* 0x0000000e00067202 */ /* 0x000fce0000000f00 */
[----:B------:R-:W-:Y:S05]  /*170e0*/  WARPSYNC.COLLECTIVE R15, `(.L_x_13524) ;  /* 0x000000000f087348 */ /* 0x000fea0003c00000 */
[----:B------:R0:W1:Y:S02]  /*170f0*/  SHFL.IDX P6, R14, R13, R12, R11 ;  /* 0x0000000c0d0e7389 */ /* 0x00006400000c000b */
[----:B01----:R-:W-:Y:S01]  /*17100*/  ENDCOLLECTIVE ;  /* 0x000000000000791b */ /* 0x003fe20003800000 */
.L_x_13524:
[----:B------:R-:W-:Y:S02]  /*17110*/  IMAD.MOV.U32 R13, RZ, RZ, R0 ;  /* 0x000000ffff0d7224 */ /* 0x000fe400078e0000 */
[----:B------:R-:W-:Y:S02]  /*17120*/  IMAD.MOV.U32 R12, RZ, RZ, 0x1 ;  /* 0x00000001ff0c7424 */ /* 0x000fe400078e00ff */
[----:B------:R-:W-:-:S07]  /*17130*/  IMAD.MOV.U32 R7, RZ, RZ, R14 ;  /* 0x000000ffff077224 */ /* 0x000fce00078e000e */
[----:B------:R-:W-:Y:S05]  /*17140*/  WARPSYNC.COLLECTIVE R15, `(.L_x_13525) ;  /* 0x000000000f087348 */ /* 0x000fea0003c00000 */
[----:B------:R0:W1:Y:S02]  /*17150*/  SHFL.IDX P6, R14, R13, R12, R11 ;  /* 0x0000000c0d0e7389 */ /* 0x00006400000c000b */
[----:B01----:R-:W-:Y:S01]  /*17160*/  ENDCOLLECTIVE ;  /* 0x000000000000791b */ /* 0x003fe20003800000 */
.L_x_13525:
        /* <DEDUP_REMOVED lines=10> */
[----:B------:R-:W-:Y:S01]  /*17210*/  ISETP.GE.AND P1, PT, R8, R3, PT ;  /* 0x000000030800720c */ /* 0x000fe20003f26270 */
[----:B0-----:R-:W-:-:S12]  /*17220*/  IMAD.MOV.U32 R6, RZ, RZ, R14 ;  /* 0x000000ffff067224 */ /* 0x001fd800078e000e */
[----:B------:R-:W-:Y:S05]  /*17230*/  WARPSYNC.COLLECTIVE R15, `(.L_x_13526) ;  /* 0x000000000f087348 */ /* 0x000fea0003c00000 */
[----:B------:R0:W1:Y:S02]  /*17240*/  SHFL.IDX P6, R14, R13, R12, R11 ;  /* 0x0000000c0d0e7389 */ /* 0x00006400000c000b */
[----:B01----:R-:W-:Y:S01]  /*17250*/  ENDCOLLECTIVE ;  /* 0x000000000000791b */ /* 0x003fe20003800000 */
.L_x_13526:
[----:B------:R-:W-:Y:S02]  /*17260*/  IMAD.MOV.U32 R13, RZ, RZ, R0 ;  /* 0x000000ffff0d7224 */ /* 0x000fe400078e0000 */
[----:B------:R-:W-:Y:S01]  /*17270*/  IMAD.MOV.U32 R12, RZ, RZ, 0x2 ;  /* 0x00000002ff0c7424 */ /* 0x000fe200078e00ff */
[----:B------:R-:W-:-:S07]  /*17280*/  MOV R7, R14 ;  /* 0x0000000e00077202 */ /* 0x000fce0000000f00 */
[----:B------:R-:W-:Y:S05]  /*17290*/  WARPSYNC.COLLECTIVE R15, `(.L_x_13527) ;  /* 0x000000000f087348 */ /* 0x000fea0003c00000 */
[----:B------:R0:W1:Y:S02]  /*172a0*/  SHFL.IDX P6, R14, R13, R12, R11 ;  /* 0x0000000c0d0e7389 */ /* 0x00006400000c000b */
[----:B01----:R-:W-:Y:S01]  /*172b0*/  ENDCOLLECTIVE ;  /* 0x000000000000791b */ /* 0x003fe20003800000 */
.L_x_13527:
        /* <DEDUP_REMOVED lines=16> */
.L_x_13528:
[----:B------:R-:W-:Y:S02]  /*173c0*/  IMAD.MOV.U32 R13, RZ, RZ, R0 ;  /* 0x000000ffff0d7224 */ /* 0x000fe400078e0000 */
[----:B------:R-:W-:Y:S02]  /*173d0*/  IMAD.MOV.U32 R12, RZ, RZ, 0x3 ;  /* 0x00000003ff0c7424 */ /* 0x000fe400078e00ff */
[----:B------:R-:W-:-:S07]  /*173e0*/  IMAD.MOV.U32 R7, RZ, RZ, R14 ;  /* 0x000000ffff077224 */ /* 0x000fce00078e000e */
[----:B------:R-:W-:Y:S05]  /*173f0*/  WARPSYNC.COLLECTIVE R15, `(.L_x_13529) ;  /* 0x000000000f087348 */ /* 0x000fea0003c00000 */
[----:B------:R0:W1:Y:S02]  /*17400*/  SHFL.IDX P6, R14, R13, R12, R11 ;  /* 0x0000000c0d0e7389 */ /* 0x00006400000c000b */
[----:B01----:R-:W-:Y:S01]  /*17410*/  ENDCOLLECTIVE ;  /* 0x000000000000791b */ /* 0x003fe20003800000 */
.L_x_13529:
        /* <DEDUP_REMOVED lines=10> */
[----:B0-----:R-:W-:-:S04]  /*174c0*/  IADD3 R6, R17, 0x30, RZ ;  /* 0x0000003011067810 */ /* 0x001fc80007ffe0ff */
[----:B------:R-:W-:Y:S01]  /*174d0*/  ISETP.GE.AND P1, PT, R6, R3, PT ;  /* 0x000000030600720c */ /* 0x000fe20003f26270 */
[----:B------:R-:W-:-:S12]  /*174e0*/  IMAD.MOV.U32 R6, RZ, RZ, R14 ;  /* 0x000000ffff067224 */ /* 0x000fd800078e000e */
[----:B------:R-:W-:Y:S05]  /*174f0*/  WARPSYNC.COLLECTIVE R15, `(.L_x_13530) ;  /* 0x000000000f087348 */ /* 0x000fea0003c00000 */
[----:B------:R0:W1:Y:S02]  /*17500*/  SHFL.IDX P6, R14, R13, R12, R11 ;  /* 0x0000000c0d0e7389 */ /* 0x00006400000c000b */
[----:B01----:R-:W-:Y:S01]  /*17510*/  ENDCOLLECTIVE ;  /* 0x000000000000791b */ /* 0x003fe20003800000 */
.L_x_13530:
[----:B------:R-:W-:Y:S01]  /*17520*/  IMAD.MOV.U32 R13, RZ, RZ, R0 ;  /* 0x000000ffff0d7224 */ /* 0x000fe200078e0000 */
[----:B------:R-:W-:Y:S01]  /*17530*/  MOV R12, 0x4 ;  /* 0x00000004000c7802 */ /* 0x000fe20000000f00 */
[----:B------:R-:W-:-:S07]  /*17540*/  IMAD.MOV.U32 R7, RZ, RZ, R14 ;  /* 0x000000ffff077224 */ /* 0x000fce00078e000e */
[----:B------:R-:W-:Y:S05]  /*17550*/  WARPSYNC.COLLECTIVE R15, `(.L_x_13531) ;  /* 0x000000000f087348 */ /* 0x000fea0003c00000 */
[----:B------:R0:W1:Y:S02]  /*17560*/  SHFL.IDX P6, R14, R13, R12, R11 ;  /* 0x0000000c0d0e7389 */ /* 0x00006400000c000b */
[----:B01----:R-:W-:Y:S01]  /*17570*/  ENDCOLLECTIVE ;  /* 0x000000000000791b */ /* 0x003fe20003800000 */
.L_x_13531:
        /* <DEDUP_REMOVED lines=16> */
.L_x_13532:
[----:B------:R-:W-:Y:S02]  /*17680*/  IMAD.MOV.U32 R13, RZ, RZ, R0 ;  /* 0x000000ffff0d7224 */ /* 0x000fe400078e0000 */
[----:B------:R-:W-:Y:S02]  /*17690*/  IMAD.MOV.U32 R12, RZ, RZ, 0x5 ;  /* 0x00000005ff0c7424 */ /* 0x000fe400078e00ff */
[----:B------:R-:W-:-:S07]  /*176a0*/  IMAD.MOV.U32 R7, RZ, RZ, R14 ;  /* 0x000000ffff077224 */ /* 0x000fce00078e000e */
[----:B------:R-:W-:Y:S05]  /*176b0*/  WARPSYNC.COLLECTIVE R15, `(.L_x_13533) ;  /* 0x000000000f087348 */ /* 0x000fea0003c00000 */
[----:B------:R0:W1:Y:S02]  /*176c0*/  SHFL.IDX P6, R14, R13, R12, R11 ;  /* 0x0000000c0d0e7389 */ /* 0x00006400000c000b */
[----:B01----:R-:W-:Y:S01]  /*176d0*/  ENDCOLLECTIVE ;  /* 0x000000000000791b */ /* 0x003fe20003800000 */
.L_x_13533:
        /* <DEDUP_REMOVED lines=16> */
.L_x_13534:
[----:B------:R-:W-:Y:S02]  /*177e0*/  IMAD.MOV.U32 R13, RZ, RZ, R0 ;  /* 0x000000ffff0d7224 */ /* 0x000fe400078e0000 */
[----:B------:R-:W-:Y:S02]  /*177f0*/  IMAD.MOV.U32 R12, RZ, RZ, 0x6 ;  /* 0x00000006ff0c7424 */ /* 0x000fe400078e00ff */
[----:B------:R-:W-:-:S07]  /*17800*/  IMAD.MOV.U32 R7, RZ, RZ, R14 ;  /* 0x000000ffff077224 */ /* 0x000fce00078e000e */
[----:B------:R-:W-:Y:S05]  /*17810*/  WARPSYNC.COLLECTIVE R15, `(.L_x_13535) ;  /* 0x000000000f087348 */ /* 0x000fea0003c00000 */
[----:B------:R0:W1:Y:S02]  /*17820*/  SHFL.IDX P6, R14, R13, R12, R11 ;  /* 0x0000000c0d0e7389 */ /* 0x00006400000c000b */
[----:B01----:R-:W-:Y:S01]  /*17830*/  ENDCOLLECTIVE ;  /* 0x000000000000791b */ /* 0x003fe20003800000 */
.L_x_13535:
        /* <DEDUP_REMOVED lines=16> */
.L_x_13536:
[----:B------:R-:W-:Y:S02]  /*17940*/  IMAD.MOV.U32 R13, RZ, RZ, R0 ;  /* 0x000000ffff0d7224 */ /* 0x000fe400078e0000 */
[----:B------:R-:W-:Y:S02]  /*17950*/  IMAD.MOV.U32 R12, RZ, RZ, 0x7 ;  /* 0x00000007ff0c7424 */ /* 0x000fe400078e00ff */
[----:B------:R-:W-:-:S07]  /*17960*/  IMAD.MOV.U32 R7, RZ, RZ, R14 ;  /* 0x000000ffff077224 */ /* 0x000fce00078e000e */
[----:B------:R-:W-:Y:S05]  /*17970*/  WARPSYNC.COLLECTIVE R15, `(.L_x_13537) ;  /* 0x000000000f087348 */ /* 0x000fea0003c00000 */
[----:B------:R0:W1:Y:S02]  /*17980*/  SHFL.IDX P6, R14, R13, R12, R11 ;  /* 0x0000000c0d0e7389 */ /* 0x00006400000c000b */
[----:B01----:R-:W-:Y:S01]  /*17990*/  ENDCOLLECTIVE ;  /* 0x000000000000791b */ /* 0x003fe20003800000 */
.L_x_13537:
[----:B------:R-:W-:-:S04]  /*179a0*/  @!P1 LEA R7, P2, R21, R7, 0x1 ;  /* 0x0000000715079211 */ /* 0x000fc800078408ff */
[----:B------:R-:W-:-:S04]  /*179b0*/  @!P1 IADD3.X R6, RZ, R6, RZ, P2, !PT ;  /* 0x00000006ff069210 */ /* 0x000fc800017fe4ff */
[----:B------:R-:W-:Y:S01]  /*179c0*/  @!P1 LOP3.LUT R7, R7, R6, RZ, 0x3c, !PT ;  /* 0x0000000607079212 */ /* 0x000fe200078e3cff */
[----:B------:R-:W-:-:S03]  /*179d0*/  IMAD.MOV.U32 R13, RZ, RZ, R2 ;  /* 0x000000ffff0d7224 */ /* 0x000fc600078e0002 */
[----:B------:R-:W-:Y:S01]  /*179e0*/  @!P1 LOP3.LUT R6, R7, R6, RZ, 0x3c, !PT ;  /* 0x0000000607069212 */ /* 0x000fe200078e3cff */
[----:B------:R-:W-:-:S03]  /*179f0*/  VIADD R2, R17, 0x70 ;  /* 0x0000007011027836 */ /* 0x000fc60000000000 */
[----:B------:R-:W-:Y:S01]  /*17a00*/  @!P1 LOP3.LUT R7, R7, R6, RZ, 0x3c, !PT ;  /* 0x0000000607079212 */ /* 0x000fe200078e3cff */
[----:B------:R-:W-:-:S04]  /*17a10*/  IMAD.MOV.U32 R0, RZ, RZ, R14 ;  /* 0x000000ffff007224 */ /* 0x000fc800078e000e */
[----:B------:R-:W-:Y:S01]  /*17a20*/  @!PT LDS RZ, [RZ] ;  /* 0x00000000fffff984 */ /* 0x000fe20000000800 */
[----:B------:R-:W-:Y:S01]  /*17a30*/  @!PT LDS RZ, [RZ] ;  /* 0x00000000fffff984 */ /* 0x000fe20000000800 */
[----:B------:R-:W-:Y:S01]  /*17a40*/  @!PT LDS RZ, [RZ] ;  /* 0x00000000fffff984 */ /* 0x000fe20000000800 */
[----:B------:R0:W-:Y:S01]  /*17a50*/  @!P1 LDGSTS.E.BYPASS.LTC128B.128 [R20+0xb400], desc[UR42][R6.64], !P0 ;  /* 0x0b40000006149fae */ /* 0x0001e2000c101d6a */
[----:B------:R-:W-:-:S13]  /*17a60*/  ISETP.GE.AND P1, PT, R2, R3, PT ;  /* 0x000000030200720c */ /* 0x000fda0003f26270 */
[----:B0-----:R-:W-:Y:S05]  /*17a70*/  WARPSYNC.COLLECTIVE R15, `(.L_x_13538) ;  /* 0x000000000f087348 */ /* 0x001fea0003c00000 */
[----:B------:R1:W2:Y:S02]  /*17a80*/  SHFL.IDX P6, R14, R13, R12, R11 ;  /* 0x0000000c0d0e7389 */ /* 0x0002a400000c000b */
[----:B012---:R-:W-:Y:S01]  /*17a90*/  ENDCOLLECTIVE ;  /* 0x000000000000791b */ /* 0x007fe20003800000 */
.L_x_13538:
[----:B------:R-:W-:Y:S02]  /*17aa0*/  IMAD.MOV.U32 R13, RZ, RZ, R4 ;  /* 0x000000ffff0d7224 */ /* 0x000fe400078e0004 */
[----:B------:R-:W-:Y:S02]  /*17ab0*/  IMAD.MOV.U32 R12, RZ, RZ, RZ ;  /* 0x000000ffff0c7224 */ /* 0x000fe400078e00ff */
[----:B------:R-:W-:-:S07]  /*17ac0*/  IMAD.MOV.U32 R6, RZ, RZ, R14 ;  /* 0x000000ffff067224 */ /* 0x000fce00078e000e */
[----:B------:R-:W-:Y:S05]  /*17ad0*/  WARPSYNC.COLLECTIVE R15, `(.L_x_13539) ;  /* 0x000000000f087348 */ /* 0x000fea0003c00000 */
[----:B------:R0:W1:Y:S02]  /*17ae0*/  SHFL.IDX P6, R14, R13, R12, R11 ;  /* 0x0000000c0d0e7389 */ /* 0x00006400000c000b */
[----:B01----:R-:W-:Y:S01]  /*17af0*/  ENDCOLLECTIVE ;  /* 0x000000000000791b */ /* 0x003fe20003800000 */
.L_x_13539:
[----:B------:R-:W-:-:S05]  /*17b00*/  @!P1 LEA R6, P2, R21, R6, 0x1 ;  /* 0x0000000615069211 */ /* 0x000fca00078408ff */
[----:B------:R-:W-:-:S04]  /*17b10*/  @!P1 IMAD.X R0, RZ, RZ, R0, P2 ;  /* 0x000000ffff009224 */ /* 0x000fc800010e0600 */
[----:B------:R-:W-:Y:S01]  /*17b20*/  @!P1 IMAD.MOV.U32 R7, RZ, RZ, R0 ;  /* 0x000000ffff079224 */ /* 0x000fe200078e0000 */
[----:B------:R-:W-:Y:S01]  /*17b30*/  IADD3 R0, R17, 0x80, RZ ;  /* 0x0000008011007810 */ /* 0x000fe20007ffe0ff */
[----:B------:R-:W-:-:S03]  /*17b40*/  IMAD.MOV.U32 R13, RZ, RZ, R5 ;  /* 0x000000ffff0d7224 */ /* 0x000fc600078e0005 */
[----:B------:R-:W-:Y:S01]  /*17b50*/  @!PT LDS RZ, [RZ] ;  /* 0x00000000fffff984 */ /* 0x000fe20000000800 */
[----:B------:R-:W-:Y:S01]  /*17b60*/  @!PT LDS RZ, [RZ] ;  /* 0x00000000fffff984 */ /* 0x000fe20000000800 */
[----:B------:R-:W-:Y:S01]  /*17b70*/  @!PT LDS RZ, [RZ] ;  /* 0x00000000fffff984 */ /* 0x000fe20000000800 */
[----:B------:R0:W-:Y:S01]  /*17b80*/  @!P1 LDGSTS.E.BYPASS.LTC128B.128 [R20+0xbc00], desc[UR42][R6.64], !P0 ;  /* 0x0bc0000006149fae */ /* 0x0001e2000c101d6a */
[----:B------:R-:W-:Y:S01]  /*17b90*/  ISETP.GE.AND P1, PT, R0, R3, PT ;  /* 0x000000030000720c */ /* 0x000fe20003f26270 */
[----:B------:R-:W-:Y:S02]  /*17ba0*/  VIADD R0, R17, 0x90 ;  /* 0x0000009011007836 */ /* 0x000fe40000000000 */
[----:B------:R-:W-:-:S10]  /*17bb0*/  IMAD.MOV.U32 R2, RZ, RZ, R14 ;  /* 0x000000ffff027224 */ /* 0x000fd400078e000e */
[----:B0-----:R-:W-:Y:S05]  /*17bc0*/  WARPSYNC.COLLECTIVE R15, `(.L_x_13540) ;  /* 0x000000000f087348 */ /* 0x001fea0003c00000 */
[----:B------:R1:W2:Y:S02]  /*17bd0*/  SHFL.IDX P6, R14, R13, R12, R11 ;  /* 0x0000000c0d0e7389 */ /* 0x0002a400000c000b */
[----:B012---:R-:W-:Y:S01]  /*17be0*/  ENDCOLLECTIVE ;  /* 0x000000000000791b */ /* 0x007fe20003800000 */
.L_x_13540:
[----:B------:R-:W-:Y:S01]  /*17bf0*/  MOV R13, R4 ;  /* 0x00000004000d7202 */ /* 0x000fe20000000f00 */
[----:B------:R-:W-:Y:S02]  /*17c00*/  IMAD.MOV.U32 R12, RZ, RZ, 0x1 ;  /* 0x00000001ff0c7424 */ /* 0x000fe400078e00ff */
[----:B------:R-:W-:-:S07]  /*17c10*/  IMAD.MOV.U32 R8, RZ, RZ, R14 ;  /* 0x000000ffff087224 */ /* 0x000fce00078e000e */
[----:B------:R-:W-:Y:S05]  /*17c20*/  WARPSYNC.COLLECTIVE R15, `(.L_x_13541) ;  /* 0x000000000f087348 */ /* 0x000fea0003c00000 */
[----:B------:R0:W1:Y:S02]  /*17c30*/  SHFL.IDX P6, R14, R13, R12, R11 ;  /* 0x0000000c0d0e7389 */ /* 0x00006400000c000b */
[----:B01----:R-:W-:Y:S01]  /*17c40*/  ENDCOLLECTIVE ;  /* 0x000000000000791b */ /* 0x003fe20003800000 */
.L_x_13541:
[----:B------:R-:W-:-:S05]  /*17c50*/  @!P1 LEA R6, P2, R21, R8, 0x1 ;  /* 0x0000000815069211 */ /* 0x000fca00078408ff */
[----:B------:R-:W-:-:S04]  /*17c60*/  @!P1 IMAD.X R2, RZ, RZ, R2, P2 ;  /* 0x000000ffff029224 */ /* 0x000fc800010e0602 */
[----:B------:R-:W-:Y:S02]  /*17c70*/  @!P1 IMAD.MOV.U32 R7, RZ, RZ, R2 ;  /* 0x000000ffff079224 */ /* 0x000fe400078e0002 */
[----:B------:R-:W-:Y:S02]  /*17c80*/  IMAD.MOV.U32 R13, RZ, RZ, R5 ;  /* 0x000000ffff0d7224 */ /* 0x000fe400078e0005 */
[----:B------:R-:W-:Y:S01]  /*17c90*/  VIADD R2, R17, 0xa0 ;  /* 0x000000a011027836 */ /* 0x000fe20000000000 */
[----:B------:R-:W-:Y:S01]  /*17ca0*/  @!PT LDS RZ, [RZ] ;  /* 0x00000000fffff984 */ /* 0x000fe20000000800 */
[----:B------:R-:W-:Y:S01]  /*17cb0*/  @!PT LDS RZ, [RZ] ;  /* 0x00000000fffff984 */ /* 0x000fe20000000800 */
[----:B------:R-:W-:Y:S01]  /*17cc0*/  @!PT LDS RZ, [RZ] ;  /* 0x00000000fffff984 */ /* 0x000fe20000000800 */
[----:B------:R0:W-:Y:S01]  /*17cd0*/  @!P1 LDGSTS.E.BYPASS.LTC128B.128 [R20+0xc400], desc[UR42][R6.64], !P0 ;  /* 0x0c40000006149fae */ /* 0x0001e2000c101d6a */
[----:B------:R-:W-:Y:S01]  /*17ce0*/  ISETP.GE.AND P1, PT, R0, R3, PT ;  /* 0x000000030000720c */ /* 0x000fe20003f26270 */
[----:B------:R-:W-:-:S12]  /*17cf0*/  IMAD.MOV.U32 R0, RZ, RZ, R14 ;  /* 0x000000ffff007224 */ /* 0x000fd800078e000e */
[----:B0-----:R-:W-:Y:S05]  /*17d00*/  WARPSYNC.COLLECTIVE R15, `(.L_x_13542) ;  /* 0x000000000f087348 */ /* 0x001fea0003c00000 */
[----:B------:R1:W2:Y:S02]  /*17d10*/  SHFL.IDX P6, R14, R13, R12, R11 ;  /* 0x0000000c0d0e7389 */ /* 0x0002a400000c000b */
[----:B012---:R-:W-:Y:S01]  /*17d20*/  ENDCOLLECTIVE ;  /* 0x000000000000791b */ /* 0x007fe20003800000 */
.L_x_13542:
[----:B------:R-:W-:Y:S02]  /*17d30*/  IMAD.MOV.U32 R13, RZ, RZ, R4 ;  /* 0x000000ffff0d7224 */ /* 0x000fe400078e0004 */
[----:B------:R-:W-:Y:S02]  /*17d40*/  IMAD.MOV.U32 R12, RZ, RZ, 0x2 ;  /* 0x00000002ff0c7424 */ /* 0x000fe400078e00ff */
[----:B------:R-:W-:-:S07]  /*17d50*/  IMAD.MOV.U32 R6, RZ, RZ, R14 ;  /* 0x000000ffff067224 */ /* 0x000fce00078e000e */
[----:B------:R-:W-:Y:S05]  /*17d60*/  WARPSYNC.COLLECTIVE R15, `(.L_x_13543) ;  /* 0x000000000f087348 */ /* 0x000fea0003c00000 */
[----:B------:R0:W1:Y:S02]  /*17d70*/  SHFL.IDX P6, R14, R13, R12, R11 ;  /* 0x0000000c0d0e7389 */ /* 0x00006400000c000b */
[----:B01----:R-:W-:Y:S01]  /*17d80*/  ENDCOLLECTIVE ;  /* 0x000000000000791b */ /* 0x003fe20003800000 */
.L_x_13543:
        /* <DEDUP_REMOVED lines=8> */
[----:B------:R-:W-:Y:S02]  /*17e10*/  ISETP.GE.AND P1, PT, R2, R3, PT ;  /* 0x000000030200720c */ /* 0x000fe40003f26270 */
[----:B------:R-:W-:-:S11]  /*17e20*/  MOV R0, R14 ;  /* 0x0000000e00007202 */ /* 0x000fd60000000f00 */
[----:B0-----:R-:W-:Y:S05]  /*17e30*/  WARPSYNC.COLLECTIVE R15, `(.L_x_13544) ;  /* 0x000000000f087348 */ /* 0x001fea0003c00000 */
[----:B------:R1:W2:Y:S02]  /*17e40*/  SHFL.IDX P6, R14, R13, R12, R11 ;  /* 0x0000000c0d0e7389 */ /* 0x0002a400000c000b */
[----:B012---:R-:W-:Y:S01]  /*17e50*/  ENDCOLLECTIVE ;  /* 0x000000000000791b */ /* 0x007fe20003800000 */
.L_x_13544:
[----:B------:R-:W-:Y:S02]  /*17e60*/  IMAD.MOV.U32 R13, RZ, RZ, R4 ;  /* 0x000000ffff0d7224 */ /* 0x000fe400078e0004 */
[----:B------:R-:W-:Y:S02]  /*17e70*/  IMAD.MOV.U32 R12, RZ, RZ, 0x3 ;  /* 0x00000003ff0c7424 */ /* 0x000fe400078e00ff */
[----:B------:R-:W-:-:S07]  /*17e80*/  IMAD.MOV.U32 R6, RZ, RZ, R14 ;  /* 0x000000ffff067224 */ /* 0x000fce00078e000e */
[----:B------:R-:W-:Y:S05]  /*17e90*/  WARPSYNC.COLLECTIVE R15, `(.L_x_13545) ;  /* 0x000000000f087348 */ /* 0x000fea0003c00000 */
[----:B------:R0:W1:Y:S02]  /*17ea0*/  SHFL.IDX P6, R14, R13, R12, R11 ;  /* 0x0000000c0d0e7389 */ /* 0x00006400000c000b */
[----:B01----:R-:W-:Y:S01]  /*17eb0*/  ENDCOLLECTIVE ;  /* 0x000000000000791b */ /* 0x003fe20003800000 */
.L_x_13545:
[----:B------:R-:W-:-:S05]  /*17ec0*/  @!P1 LEA R6, P2, R21, R6, 0x1 ;  /* 0x0000000615069211 */ /* 0x000fca00078408ff */
[----:B------:R-:W-:-:S04]  /*17ed0*/  @!P1 IMAD.X R0, RZ, RZ, R0, P2 ;  /* 0x000000ffff009224 */ /* 0x000fc800010e0600 */
[----:B------:R-:W-:Y:S01]  /*17ee0*/  @!P1 IMAD.MOV.U32 R7, RZ, RZ, R0 ;  /* 0x000000ffff079224 */ /* 0x000fe200078e0000 */
[----:B------:R-:W-:-:S04]  /*17ef0*/  MOV R13, R5 ;  /* 0x00000005000d7202 */ /* 0x000fc80000000f00 */
        /* <DEDUP_REMOVED lines=8> */
.L_x_13546:
[----:B------:R-:W-:Y:S01]  /*17f80*/  IMAD.MOV.U32 R2, RZ, RZ, R14 ;  /* 0x000000ffff027224 */ /* 0x000fe200078e000e */
[----:B------:R-:W-:Y:S06]  /*17f90*/  BRA `(.L_x_13547) ;  /* 0xffffffa400bc7947 */ /* 0x000fec000383ffff */
.L_x_13388:
[----:B-1----:R1:W2:Y:S02]  /*17fa0*/  SYNCS.PHASECHK.TRANS64.TRYWAIT P0, [R22+URZ+0x16820], R0 ;  /* 0x01682000160075a7 */ /* 0x0022a4000800017f */
[----:B--2---:R-:W-:Y:S05]  /*17fb0*/  @!P0 NANOSLEEP.SYNCS 0x989680 ;  /* 0x009896800000895d */ /* 0x004fea0003900000 */
[----:B------:R-:W2:Y:S02]  /*17fc0*/  @!P0 SYNCS.PHASECHK.TRANS64 P0, [R22+URZ+0x16820], R0 ;  /* 0x01682000160085a7 */ /* 0x000ea4000800007f */
[----:B--2---:R-:W-:Y:S05]  /*17fd0*/  @!P0 BRA `(.L_x_13388) ;  /* 0xfffffffc00f08947 */ /* 0x004fea000383ffff */
[----:B------:R-:W-:Y:S05]  /*17fe0*/  BRA `(.L_x_13548) ;  /* 0xffffffa800187947 */ /* 0x000fea000383ffff */
.L_x_13393:
[----:B0-----:R0:W1:Y:S02]  /*17ff0*/  SYNCS.PHASECHK.TRANS64.TRYWAIT P0, [R5+URZ+0x16840], R2 ;  /* 0x01684002050075a7 */ /* 0x001064000800017f */
[----:B-1----:R-:W-:Y:S05]  /*18000*/  @!P0 NANOSLEEP.SYNCS 0x989680 ;  /* 0x009896800000895d */ /* 0x002fea0003900000 */
[----:B------:R-:W1:Y:S02]  /*18010*/  @!P0 SYNCS.PHASECHK.TRANS64 P0, [R5+URZ+0x16840], R2 ;  /* 0x01684002050085a7 */ /* 0x000e64000800007f */
[----:B-1----:R-:W-:Y:S05]  /*18020*/  @!P0 BRA `(.L_x_13393) ;  /* 0xfffffffc00f08947 */ /* 0x002fea000383ffff */
[----:B------:R-:W-:Y:S05]  /*18030*/  BRA `(.L_x_13549) ;  /* 0xffffffa800f87947 */ /* 0x000fea000383ffff */
.L_x_13394:
        /* <DEDUP_REMOVED lines=8> */
.L_x_13551:
[----:B------:R-:W-:Y:S05]  /*180c0*/  BSYNC B1 ;  /* 0x0000000000017941 */ /* 0x000fea0003800000 */
.L_x_13550:
[----:B------:R-:W0:Y:S01]  /*180d0*/  S2R R7, SR_TID.X ;  /* 0x0000000000077919 */ /* 0x000e220000002100 */
[----:B------:R-:W-:Y:S01]  /*180e0*/  IMAD.MOV.U32 R13, RZ, RZ, R9 ;  /* 0x000000ffff0d7224 */ /* 0x000fe200078e0009 */
[----:B------:R-:W-:Y:S01]  /*180f0*/  MOV R11, 0x181f ;  /* 0x0000181f000b7802 */ /* 0x000fe20000000f00 */
[----:B------:R-:W-:Y:S02]  /*18100*/  IMAD.MOV.U32 R12, RZ, RZ, RZ ;  /* 0x000000ffff0c7224 */ /* 0x000fe400078e00ff */
[----:B------:R-:W-:Y:S02]  /*18110*/  IMAD.MOV.U32 R15, RZ, RZ, -0x1 ;  /* 0xffffffffff0f7424 */ /* 0x000fe400078e00ff */
[----:B------:R-:W-:Y:S02]  /*18120*/  IMAD.MOV.U32 R3, RZ, RZ, R14 ;  /* 0x000000ffff037224 */ /* 0x000fe400078e000e */
[----:B------:R-:W-:-:S07]  /*18130*/  IMAD R8, R8, 0x2, R22 ;  /* 0x0000000208087824 */ /* 0x000fce00078e0216 */
[----:B0-----:R-:W-:Y:S05]  /*18140*/  WARPSYNC.COLLECTIVE R15, `(.L_x_13552) ;  /* 0x000000000f087348 */ /* 0x001fea0003c00000 */
[----:B------:R1:W2:Y:S02]  /*18150*/  SHFL.IDX P6, R14, R13, R12, R11 ;  /* 0x0000000c0d0e7389 */ /* 0x0002a400000c000b */
[----:B012---:R-:W-:Y:S01]  /*18160*/  ENDCOLLECTIVE ;  /* 0x000000000000791b */ /* 0x007fe20003800000 */
.L_x_13552:
[----:B------:R-:W-:Y:S02]  /*18170*/  IMAD.MOV.U32 R13, RZ, RZ, R10 ;  /* 0x000000ffff0d7224 */ /* 0x000fe400078e000a */
[----:B------:R-:W-:Y:S02]  /*18180*/  IMAD.MOV.U32 R12, RZ, RZ, 0x1 ;  /* 0x00000001ff0c7424 */ /* 0x000fe400078e00ff */
[----:B------:R-:W-:Y:S02]  /*18190*/  IMAD.SHL.U32 R7, R7, 0x8, RZ ;  /* 0x0000000807077824 */ /* 0x000fe400078e00ff */
[----:B------:R-:W-:-:S07]  /*181a0*/  IMAD.MOV.U32 R2, RZ, RZ, R14 ;  /* 0x000000ffff027224 */ /* 0x000fce00078e000e */
[----:B------:R-:W-:Y:S05]  /*181b0*/  WARPSYNC.COLLECTIVE R15, `(.L_x_13553) ;  /* 0x000000000f087348 */ /* 0x000fea0003c00000 */
[----:B------:R0:W1:Y:S02]  /*181c0*/  SHFL.IDX P6, R14, R13, R12, R11 ;  /* 0x0000000c0d0e7389 */ /* 0x00006400000c000b */
[----:B01----:R-:W-:Y:S01]  /*181d0*/  ENDCOLLECTIVE ;  /* 0x000000000000791b */ /* 0x003fe20003800000 */
.L_x_13553:
[----:B------:R-:W-:-:S05]  /*181e0*/  LOP3.LUT R7, R7, 0x38, RZ, 0xc0, !PT ;  /* 0x0000003807077812 */ /* 0x000fca00078ec0ff */
[----:B------:R-:W-:-:S05]  /*181f0*/  IMAD.SHL.U32 R7, R7, 0x2, RZ ;  /* 0x0000000207077824 */ /* 0x000fca00078e00ff */
[----:B------:R-:W-:Y:S01]  /*18200*/  IADD3 R2, P0, R2, R7, RZ ;  /* 0x0000000702027210 */ /* 0x000fe20007f1e0ff */
[----:B------:R-:W-:-:S04]  /*18210*/  IMAD.MOV.U32 R13, RZ, RZ, R9 ;  /* 0x000000ffff0d7224 */ /* 0x000fc800078e0009 */
[----:B------:R-:W-:-:S05]  /*18220*/  IMAD.X R3, RZ, RZ, R3, P0 ;  /* 0x000000ffff037224 */ /* 0x000fca00000e0603 */
        /* <DEDUP_REMOVED lines=8> */
.L_x_13554:
[----:B------:R-:W-:Y:S02]  /*182b0*/  IMAD.MOV.U32 R13, RZ, RZ, R10 ;  /* 0x000000ffff0d7224 */ /* 0x000fe400078e000a */
[----:B------:R-:W-:Y:S02]  /*182c0*/  IMAD.MOV.U32 R12, RZ, RZ, 0x2 ;  /* 0x00000002ff0c7424 */ /* 0x000fe400078e00ff */
[----:B------:R-:W-:-:S07]  /*182d0*/  IMAD.MOV.U32 R2, RZ, RZ, R14 ;  /* 0x000000ffff027224 */ /* 0x000fce00078e000e */
[----:B------:R-:W-:Y:S05]  /*182e0*/  WARPSYNC.COLLECTIVE R15, `(.L_x_13555) ;  /* 0x000000000f087348 */ /* 0x000fea0003c00000 */
[----:B------:R0:W1:Y:S02]  /*182f0*/  SHFL.IDX P6, R14, R13, R12, R11 ;  /* 0x0000000c0d0e7389 */ /* 0x00006400000c000b */
[----:B01----:R-:W-:Y:S01]  /*18300*/  ENDCOLLECTIVE ;  /* 0x000000000000791b */ /* 0x003fe20003800000 */
.L_x_13555:
        /* <DEDUP_REMOVED lines=11> */
.L_x_13556:
[----:B------:R-:W-:Y:S02]  /*183c0*/  IMAD.MOV.U32 R13, RZ, RZ, R10 ;  /* 0x000000ffff0d7224 */ /* 0x000fe400078e000a */
[----:B------:R-:W-:Y:S02]  /*183d0*/  IMAD.MOV.U32 R12, RZ, RZ, 0x3 ;  /* 0x00000003ff0c7424 */ /* 0x000fe400078e00ff */
[----:B------:R-:W-:-:S07]  /*183e0*/  IMAD.MOV.U32 R2, RZ, RZ, R14 ;  /* 0x000000ffff027224 */ /* 0x000fce00078e000e */
[----:B------:R-:W-:Y:S05]  /*183f0*/  WARPSYNC.COLLECTIVE R15, `(.L_x_13557) ;  /* 0x000000000f087348 */ /* 0x000fea0003c00000 */
[----:B------:R0:W1:Y:S02]  /*18400*/  SHFL.IDX P6, R14, R13, R12, R11 ;  /* 0x0000000c0d0e7389 */ /* 0x00006400000c000b */
[----:B01----:R-:W-:Y:S01]  /*18410*/  ENDCOLLECTIVE ;  /* 0x000000000000791b */ /* 0x003fe20003800000 */
.L_x_13557:
        /* <DEDUP_REMOVED lines=11> */
.L_x_13558:
[----:B------:R-:W-:Y:S02]  /*184d0*/  IMAD.MOV.U32 R13, RZ, RZ, R10 ;  /* 0x000000ffff0d7224 */ /* 0x000fe400078e000a */
[----:B------:R-:W-:Y:S02]  /*184e0*/  IMAD.MOV.U32 R12, RZ, RZ, 0x4 ;  /* 0x00000004ff0c7424 */ /* 0x000fe400078e00ff */
[----:B------:R-:W-:-:S07]  /*184f0*/  IMAD.MOV.U32 R2, RZ, RZ, R14 ;  /* 0x000000ffff027224 */ /* 0x000fce00078e000e */
[----:B------:R-:W-:Y:S05]  /*18500*/  WARPSYNC.COLLECTIVE R15, `(.L_x_13559) ;  /* 0x000000000f087348 */ /* 0x000fea0003c00000 */
[----:B------:R0:W1:Y:S02]  /*18510*/  SHFL.IDX P6, R14, R13, R12, R11 ;  /* 0x0000000c0d0e7389 */ /* 0x00006400000c000b */
[----:B01----:R-:W-:Y:S01]  /*18520*/  ENDCOLLECTIVE ;  /* 0x000000000000791b */ /* 0x003fe20003800000 */
.L_x_13559:
[----:B------:R-:W-:-:S05]  /*18530*/  IADD3 R2, P0, R2, R7, RZ ;  /* 0x0000000702027210 */ /* 0x000fca0007f1e0ff */
[----:B------:R-:W-:-:S05]  /*18540*/  IMAD.X R3, RZ, RZ, R3, P0 ;  /* 0x000000ffff037224 */ /* 0x000fca00000e0603 */
[----:B------:R-:W-:Y:S01]  /*18550*/  @!PT LDS RZ, [RZ] ;  /* 0x00000000fffff984 */ /* 0x000fe20000000800 */
[----:B------:R-:W-:Y:S01]  /*18560*/  @!PT LDS RZ, [RZ] ;  /* 0x00000000fffff984 */ /* 0x000fe20000000800 */
[----:B------:R-:W-:Y:S01]  /*18570*/  @!PT LDS RZ, [RZ] ;  /* 0x00000000fffff984 */ /* 0x000fe20000000800 */
[----:B------:R0:W-:Y:S01]  /*18580*/  LDGSTS.E.BYPASS.LTC128B.128 [R8+0xfc00], desc[UR42][R2.64], !P2 ;  /* 0x0fc0000002087fae */ /* 0x0001e2000d101d6a */
[----:B------:R-:W-:Y:S01]  /*18590*/  IMAD.MOV.U32 R13, RZ, RZ, R9 ;  /* 0x000000ffff0d7224 */ /* 0x000fe200078e0009 */
[----:B0-----:R-:W-:-:S07]  /*185a0*/  MOV R3, R14 ;  /* 0x0000000e00037202 */ /* 0x001fce0000000f00 */
[----:B------:R-:W-:Y:S05]  /*185b0*/  WARPSYNC.COLLECTIVE R15, `(.L_x_13560) ;  /* 0x000000000f087348 */ /* 0x000fea0003c00000 */
[----:B------:R0:W1:Y:S02]  /*185c0*/  SHFL.IDX P6, R14, R13, R12, R11 ;  /* 0x0000000c0d0e7389 */ /* 0x00006400000c000b */
[----:B01----:R-:W-:Y:S01]  /*185d0*/  ENDCOLLECTIVE ;  /* 0x000000000000791b */ /* 0x003fe20003800000 */
.L_x_13560:
[----:B------:R-:W-:Y:S02]  /*185e0*/  IMAD.MOV.U32 R13, RZ, RZ, R10 ;  /* 0x000000ffff0d7224 */ /* 0x000fe400078e000a */
[----:B------:R-:W-:Y:S02]  /*185f0*/  IMAD.MOV.U32 R12, RZ, RZ, 0x5 ;  /* 0x00000005ff0c7424 */ /* 0x000fe400078e00ff */
[----:B------:R-:W-:-:S07]  /*18600*/  IMAD.MOV.U32 R2, RZ, RZ, R14 ;  /* 0x000000ffff027224 */ /* 0x000fce00078e000e */
[----:B------:R-:W-:Y:S05]  /*18610*/  WARPSYNC.COLLECTIVE R15, `(.L_x_13561) ;  /* 0x000000000f087348 */ /* 0x000fea0003c00000 */
[----:B------:R0:W1:Y:S02]  /*18620*/  SHFL.IDX P6, R14, R13, R12, R11 ;  /* 0x0000000c0d0e7389 */ /* 0x00006400000c000b */
[----:B01----:R-:W-:Y:S01]  /*18630*/  ENDCOLLECTIVE ;  /* 0x000000000000791b */ /* 0x003fe20003800000 */
.L_x_13561:
        /* <DEDUP_REMOVED lines=11> */
.L_x_13562:
[----:B------:R-:W-:Y:S02]  /*186f0*/  IMAD.MOV.U32 R13, RZ, RZ, R10 ;  /* 0x000000ffff0d7224 */ /* 0x000fe400078e000a */
[----:B------:R-:W-:Y:S02]  /*18700*/  IMAD.MOV.U32 R12, RZ, RZ, 0x6 ;  /* 0x00000006ff0c7424 */ /* 0x000fe400078e00ff */
[----:B------:R-:W-:-:S07]  /*18710*/  IMAD.MOV.U32 R2, RZ, RZ, R14 ;  /* 0x000000ffff027224 */ /* 0x000fce00078e000e */
[----:B------:R-:W-:Y:S05]  /*18720*/  WARPSYNC.COLLECTIVE R15, `(.L_x_13563) ;  /* 0x000000000f087348 */ /* 0x000fea0003c00000 */
[----:B------:R0:W1:Y:S02]  /*18730*/  SHFL.IDX P6, R14, R13, R12, R11 ;  /* 0x0000000c0d0e7389 */ /* 0x00006400000c000b */
[----:B01----:R-:W-:Y:S01]  /*18740*/  ENDCOLLECTIVE ;  /* 0x000000000000791b */ /* 0x003fe20003800000 */
.L_x_13563:
        /* <DEDUP_REMOVED lines=11> */
.L_x_13564:
[----:B------:R-:W-:Y:S02]  /*18800*/  IMAD.MOV.U32 R13, RZ, RZ, R10 ;  /* 0x000000ffff0d7224 */ /* 0x000fe400078e000a */
[----:B------:R-:W-:Y:S02]  /*18810*/  IMAD.MOV.U32 R12, RZ, RZ, 0x7 ;  /* 0x00000007ff0c7424 */ /* 0x000fe400078e00ff */
[----:B------:R-:W-:-:S07]  /*18820*/  IMAD.MOV.U32 R2, RZ, RZ, R14 ;  /* 0x000000ffff027224 */ /* 0x000fce00078e000e */
[----:B------:R-:W-:Y:S05]  /*18830*/  WARPSYNC.COLLECTIVE R15, `(.L_x_13565) ;  /* 0x000000000f087348 */ /* 0x000fea0003c00000 */
[----:B------:R0:W1:Y:S02]  /*18840*/  SHFL.IDX P6, R14, R13, R12, R11 ;  /* 0x0000000c0d0e7389 */ /* 0x00006400000c000b */
[----:B01----:R-:W-:Y:S01]  /*18850*/  ENDCOLLECTIVE ;  /* 0x000000000000791b */ /* 0x003fe20003800000 */
.L_x_13565:
        /* <DEDUP_REMOVED lines=11> */
.L_x_13566:
[----:B------:R-:W-:Y:S01]  /*18910*/  IMAD.MOV.U32 R2, RZ, RZ, R14 ;  /* 0x000000ffff027224 */ /* 0x000fe200078e000e */
[----:B------:R-:W-:Y:S06]  /*18920*/  BRA `(.L_x_13567) ;  /* 0xffffffa400f07947 */ /* 0x000fec000383ffff */
.L_x_13399:
[----:B-1----:R1:W2:Y:S02]  /*18930*/  SYNCS.PHASECHK.TRANS64.TRYWAIT P0, [R5+URZ+0x16860], R2 ;  /* 0x01686002050075a7 */ /* 0x0022a4000800017f */
[----:B--2---:R-:W-:Y:S05]  /*18940*/  @!P0 NANOSLEEP.SYNCS 0x989680 ;  /* 0x009896800000895d */ /* 0x004fea0003900000 */
[----:B------:R-:W2:Y:S02]  /*18950*/  @!P0 SYNCS.PHASECHK.TRANS64 P0, [R5+URZ+0x16860], R2 ;  /* 0x01686002050085a7 */ /* 0x000ea4000800007f */
[----:B--2---:R-:W-:Y:S05]  /*18960*/  @!P0 BRA `(.L_x_13399) ;  /* 0xfffffffc00f08947 */ /* 0x004fea000383ffff */
[----:B------:R-:W-:Y:S05]  /*18970*/  BRA `(.L_x_13568) ;  /* 0xffffffa800487947 */ /* 0x000fea000383ffff */
.L_x_13400:
        /* <DEDUP_REMOVED lines=8> */
.L_x_13570:
[----:B------:R-:W-:Y:S05]  /*18a00*/  BSYNC B1 ;  /* 0x0000000000017941 */ /* 0x000fea0003800000 */
.L_x_13569:
[----:B------:R-:W-:Y:S01]  /*18a10*/  IMAD.MOV.U32 R13, RZ, RZ, R23 ;  /* 0x000000ffff0d7224 */ /* 0x000fe200078e0017 */
[----:B------:R-:W-:Y:S01]  /*18a20*/  MOV R12, RZ ;  /* 0x000000ff000c7202 */ /* 0x000fe20000000f00 */
[----:B------:R-:W-:Y:S01]  /*18a30*/  IMAD.MOV.U32 R11, RZ, RZ, 0x181f ;  /* 0x0000181fff0b7424 */ /* 0x000fe200078e00ff */
[----:B------:R-:W-:Y:S01]  /*18a40*/  ISETP.LT.OR P2, PT, R8, 0x1, P1 ;  /* 0x000000010800780c */ /* 0x000fe20000f41670 */
[----:B------:R-:W-:Y:S02]  /*18a50*/  IMAD.MOV.U32 R15, RZ, RZ, -0x1 ;  /* 0xffffffffff0f7424 */ /* 0x000fe400078e00ff */
[----:B------:R-:W-:Y:S02]  /*18a60*/  IMAD.MOV.U32 R3, RZ, RZ, R14 ;  /* 0x000000ffff037224 */ /* 0x000fe400078e000e */
[----:B------:R-:W-:-:S08]  /*18a70*/  IMAD R6, R6, 0x2, R22 ;  /* 0x0000000206067824 */ /* 0x000fd000078e0216 */
[----:B------:R-:W-:Y:S05]  /*18a80*/  WARPSYNC.COLLECTIVE R15, `(.L_x_13571) ;  /* 0x000000000f087348 */ /* 0x000fea0003c00000 */
[----:B------:R0:W1:Y:S02]  /*18a90*/  SHFL.IDX P6, R14, R13, R12, R11 ;  /* 0x0000000c0d0e7389 */ /* 0x00006400000c000b */
[----:B01----:R-:W-:Y:S01]  /*18aa0*/  ENDCOLLECTIVE ;  /* 0x000000000000791b */ /* 0x003fe20003800000 */
.L_x_13571:
[----:B------:R-:W-:Y:S02]  /*18ab0*/  IMAD.MOV.U32 R13, RZ, RZ, R24 ;  /* 0x000000ffff0d7224 */ /* 0x000fe400078e0018 */
[----:B------:R-:W-:Y:S02]  /*18ac0*/  IMAD.MOV.U32 R12, RZ, RZ, 0x1 ;  /* 0x00000001ff0c7424 */ /* 0x000fe400078e00ff */
[----:B------:R-:W-:-:S07]  /*18ad0*/  IMAD.MOV.U32 R2, RZ, RZ, R14 ;  /* 0x000000ffff027224 */ /* 0x000fce00078e000e */
[----:B------:R-:W-:Y:S05]  /*18ae0*/  WARPSYNC.COLLECTIVE R15, `(.L_x_13572) ;  /* 0x000000000f087348 */ /* 0x000fea0003c00000 */
[----:B------:R0:W1:Y:S02]  /*18af0*/  SHFL.IDX P6, R14, R13, R12, R11 ;  /* 0x0000000c0d0e7389 */ /* 0x00006400000c000b */
[----:B01----:R-:W-:Y:S01]  /*18b00*/  ENDCOLLECTIVE ;  /* 0x000000000000791b */ /* 0x003fe20003800000 */
.L_x_13572:
        /* <DEDUP_REMOVED lines=12> */
.L_x_13573:
[----:B------:R-:W-:Y:S02]  /*18bd0*/  IMAD.MOV.U32 R13, RZ, RZ, R24 ;  /* 0x000000ffff0d7224 */ /* 0x000fe400078e0018 */
[----:B------:R-:W-:Y:S02]  /*18be0*/  IMAD.MOV.U32 R12, RZ, RZ, 0x2 ;  /* 0x00000002ff0c7424 */ /* 0x000fe400078e00ff */
[----:B------:R-:W-:-:S07]  /*18bf0*/  IMAD.MOV.U32 R2, RZ, RZ, R14 ;  /* 0x000000ffff027224 */ /* 0x000fce00078e000e */
[----:B------:R-:W-:Y:S05]  /*18c00*/  WARPSYNC.COLLECTIVE R15, `(.L_x_13574) ;  /* 0x000000000f087348 */ /* 0x000fea0003c00000 */
[----:B------:R0:W1:Y:S02]  /*18c10*/  SHFL.IDX P6, R14, R13, R12, R11 ;  /* 0x0000000c0d0e7389 */ /* 0x00006400000c000b */
[----:B01----:R-:W-:Y:S01]  /*18c20*/  ENDCOLLECTIVE ;  /* 0x000000000000791b */ /* 0x003fe20003800000 */
.L_x_13574:
        /* <DEDUP_REMOVED lines=12> */
.L_x_13575:
[----:B------:R-:W-:Y:S01]  /*18cf0*/  MOV R13, R24 ;  /* 0x00000018000d7202 */ /* 0x000fe20000000f00 */
[----:B------:R-:W-:Y:S02]  /*18d00*/  IMAD.MOV.U32 R12, RZ, RZ, 0x3 ;  /* 0x00000003ff0c7424 */ /* 0x000fe400078e00ff */
[----:B------:R-:W-:-:S07]  /*18d10*/  IMAD.MOV.U32 R2, RZ, RZ, R14 ;  /* 0x000000ffff027224 */ /* 0x000fce00078e000e */
[----:B------:R-:W-:Y:S05]  /*18d20*/  WARPSYNC.COLLECTIVE R15, `(.L_x_13576) ;  /* 0x000000000f087348 */ /* 0x000fea0003c00000 */
[----:B------:R0:W1:Y:S02]  /*18d30*/  SHFL.IDX P6, R14, R13, R12, R11 ;  /* 0x0000000c0d0e7389 */ /* 0x00006400000c000b */
[----:B01----:R-:W-:Y:S01]  /*18d40*/  ENDCOLLECTIVE ;  /* 0x000000000000791b */ /* 0x003fe20003800000 */
.L_x_13576:
        /* <DEDUP_REMOVED lines=12> */
.L_x_13577:
[----:B------:R-:W-:Y:S02]  /*18e10*/  IMAD.MOV.U32 R13, RZ, RZ, R24 ;  /* 0x000000ffff0d7224 */ /* 0x000fe400078e0018 */
[----:B------:R-:W-:Y:S02]  /*18e20*/  IMAD.MOV.U32 R12, RZ, RZ, 0x4 ;  /* 0x00000004ff0c7424 */ /* 0x000fe400078e00ff */
[----:B------:R-:W-:-:S07]  /*18e30*/  IMAD.MOV.U32 R2, RZ, RZ, R14 ;  /* 0x000000ffff027224 */ /* 0x000fce00078e000e */
[----:B------:R-:W-:Y:S05]  /*18e40*/  WARPSYNC.COLLECTIVE R15, `(.L_x_13578) ;  /* 0x000000000f087348 */ /* 0x000fea0003c00000 */
[----:B------:R0:W1:Y:S02]  /*18e50*/  SHFL.IDX P6, R14, R13, R12, R11 ;  /* 0x0000000c0d0e7389 */ /* 0x00006400000c000b */
[----:B01----:R-:W-:Y:S01]  /*18e60*/  ENDCOLLECTIVE ;  /* 0x000000000000791b */ /* 0x003fe20003800000 */
.L_x_13578:
        /* <DEDUP_REMOVED lines=12> */
.L_x_13579:
[----:B------:R-:W-:Y:S02]  /*18f30*/  IMAD.MOV.U32 R13, RZ, RZ, R24 ;  /* 0x000000ffff0d7224 */ /* 0x000fe400078e0018 */
[----:B------:R-:W-:Y:S02]  /*18f40*/  IMAD.MOV.U32 R12, RZ, RZ, 0x5 ;  /* 0x00000005ff0c7424 */ /* 0x000fe400078e00ff */
[----:B------:R-:W-:-:S07]  /*18f50*/  IMAD.MOV.U32 R2, RZ, RZ, R14 ;  /* 0x000000ffff027224 */ /* 0x000fce00078e000e */
[----:B------:R-:W-:Y:S05]  /*18f60*/  WARPSYNC.COLLECTIVE R15, `(.L_x_13580) ;  /* 0x000000000f087348 */ /* 0x000fea0003c00000 */
[----:B------:R0:W1:Y:S02]  /*18f70*/  SHFL.IDX P6, R14, R13, R12, R11 ;  /* 0x0000000c0d0e7389 */ /* 0x00006400000c000b */
[----:B01----:R-:W-:Y:S01]  /*18f80*/  ENDCOLLECTIVE ;  /* 0x000000000000791b */ /* 0x003fe20003800000 */
.L_x_13580:
        /* <DEDUP_REMOVED lines=12> */
.L_x_13581:
[----:B------:R-:W-:Y:S01]  /*19050*/  MOV R13, R24 ;  /* 0x00000018000d7202 */ /* 0x000fe20000000f00 */
[----:B------:R-:W-:Y:S02]  /*19060*/  IMAD.MOV.U32 R12, RZ, RZ, 0x6 ;  /* 0x00000006ff0c7424 */ /* 0x000fe400078e00ff */
[----:B------:R-:W-:-:S07]  /*19070*/  IMAD.MOV.U32 R2, RZ, RZ, R14 ;  /* 0x000000ffff027224 */ /* 0x000fce00078e000e */
[----:B------:R-:W-:Y:S05]  /*19080*/  WARPSYNC.COLLECTIVE R15, `(.L_x_13582) ;  /* 0x000000000f087348 */ /* 0x000fea0003c00000 */
[----:B------:R0:W1:Y:S02]  /*19090*/  SHFL.IDX P6, R14, R13, R12, R11 ;  /* 0x0000000c0d0e7389 */ /* 0x00006400000c000b */
[----:B01----:R-:W-:Y:S01]  /*190a0*/  ENDCOLLECTIVE ;  /* 0x000000000000791b */ /* 0x003fe20003800000 */
.L_x_13582:
        /* <DEDUP_REMOVED lines=12> */
.L_x_13583:
[----:B------:R-:W-:Y:S02]  /*19170*/  IMAD.MOV.U32 R13, RZ, RZ, R24 ;  /* 0x000000ffff0d7224 */ /* 0x000fe400078e0018 */
[----:B------:R-:W-:Y:S02]  /*19180*/  IMAD.MOV.U32 R12, RZ, RZ, 0x7 ;  /* 0x00000007ff0c7424 */ /* 0x000fe400078e00ff */
[----:B------:R-:W-:-:S07]  /*19190*/  IMAD.MOV.U32 R2, RZ, RZ, R14 ;  /* 0x000000ffff027224 */ /* 0x000fce00078e000e */
[----:B------:R-:W-:Y:S05]  /*191a0*/  WARPSYNC.COLLECTIVE R15, `(.L_x_13584) ;  /* 0x000000000f087348 */ /* 0x000fea0003c00000 */
[----:B------:R0:W1:Y:S02]  /*191b0*/  SHFL.IDX P6, R14, R13, R12, R11 ;  /* 0x0000000c0d0e7389 */ /* 0x00006400000c000b */
[----:B01----:R-:W-:Y:S01]  /*191c0*/  ENDCOLLECTIVE ;  /* 0x000000000000791b */ /* 0x003fe20003800000 */
.L_x_13584:
        /* <DEDUP_REMOVED lines=11> */
.L_x_13585:
[----:B------:R-:W-:Y:S01]  /*19280*/  IMAD.MOV.U32 R2, RZ, RZ, R14 ;  /* 0x000000ffff027224 */ /* 0x000fe200078e000e */
[----:B------:R-:W-:Y:S06]  /*19290*/  BRA `(.L_x_13586) ;  /* 0xffffffa000f87947 */ /* 0x000fec000383ffff */
.L_x_13408:
[----:B0-----:R0:W1:Y:S02]  /*192a0*/  SYNCS.PHASECHK.TRANS64.TRYWAIT P0, [R0+URZ+0x16860], R3 ;  /* 0x01686003000075a7 */ /* 0x001064000800017f */
[----:B-1----:R-:W-:Y:S05]  /*192b0*/  @!P0 NANOSLEEP.SYNCS 0x989680 ;  /* 0x009896800000895d */ /* 0x002fea0003900000 */
[----:B------:R-:W1:Y:S02]  /*192c0*/  @!P0 SYNCS.PHASECHK.TRANS64 P0, [R0+URZ+0x16860], R3 ;  /* 0x01686003000085a7 */ /* 0x000e64000800007f */
[----:B-1----:R-:W-:Y:S05]  /*192d0*/  @!P0 BRA `(.L_x_13408) ;  /* 0xfffffffc00f08947 */ /* 0x002fea000383ffff */
[----:B------:R-:W-:Y:S05]  /*192e0*/  BRA `(.L_x_13587) ;  /* 0xffffffa800187947 */ /* 0x000fea000383ffff */
.L_x_13409:
        /* <DEDUP_REMOVED lines=8> */
.L_x_13589:
[----:B------:R-:W-:Y:S05]  /*19370*/  BSYNC B0 ;  /* 0x0000000000007941 */ /* 0x000fea0003800000 */
.L_x_13588:
        /* <DEDUP_REMOVED lines=10> */
.L_x_13590:
[----:B------:R-:W-:Y:S01]  /*19420*/  ULDC UR4, c[0x0][0x2f4] ;  /* 0x0000bd0000047ab9 */ /* 0x000fe20000000800 */
[----:B------:R-:W-:Y:S02]  /*19430*/  IMAD.MOV.U32 R13, RZ, RZ, R24 ;  /* 0x000000ffff0d7224 */ /* 0x000fe400078e0018 */
[----:B------:R-:W-:Y:S02]  /*19440*/  IMAD.MOV.U32 R12, RZ, RZ, 0x1 ;  /* 0x00000001ff0c7424 */ /* 0x000fe400078e00ff */
[----:B------:R-:W-:-:S05]  /*19450*/  IMAD.SHL.U32 R2, R2, 0x8, RZ ;  /* 0x0000000802027824 */ /* 0x000fca00078e00ff */
[----:B------:R-:W-:-:S04]  /*19460*/  LOP3.LUT R2, R2, 0x38, RZ, 0xc0, !PT ;  /* 0x0000003802027812 */ /* 0x000fc800078ec0ff */
[C---:B------:R-:W-:Y:S01]  /*19470*/  ISETP.GE.AND P0, PT, R2.reuse, UR4, PT ;  /* 0x0000000402007c0c */ /* 0x040fe2000bf06270 */
[----:B------:R-:W-:-:S03]  /*19480*/  IMAD.SHL.U32 R5, R2, 0x2, RZ ;  /* 0x0000000202057824 */ /* 0x000fc600078e00ff */
[----:B------:R-:W-:Y:S02]  /*19490*/  ISETP.LT.OR P2, PT, R6, 0x1, P0 ;  /* 0x000000010600780c */ /* 0x000fe40000741670 */
[----:B------:R-:W-:-:S13]  /*194a0*/  IADD3 R2, P1, R14, R5, RZ ;  /* 0x000000050e027210 */ /* 0x000fda0007f3e0ff */
[----:B------:R-:W-:Y:S05]  /*194b0*/  WARPSYNC.COLLECTIVE R15, `(.L_x_13591) ;  /* 0x000000000f087348 */ /* 0x000fea0003c00000 */
[----:B------:R0:W1:Y:S02]  /*194c0*/  SHFL.IDX P6, R14, R13, R12, R11 ;  /* 0x0000000c0d0e7389 */ /* 0x00006400000c000b */
[----:B01----:R-:W-:Y:S01]  /*194d0*/  ENDCOLLECTIVE ;  /* 0x000000000000791b */ /* 0x003fe20003800000 */
.L_x_13591:
[----:B------:R-:W-:-:S05]  /*194e0*/  IMAD.X R3, RZ, RZ, R3, P1 ;  /* 0x000000ffff037224 */ /* 0x000fca00008e0603 */
[----:B------:R-:W-:Y:S01]  /*194f0*/  @!PT LDS RZ, [RZ] ;  /* 0x00000000fffff984 */ /* 0x000fe20000000800 */
[----:B------:R-:W-:Y:S01]  /*19500*/  @!PT LDS RZ, [RZ] ;  /* 0x00000000fffff984 */ /* 0x000fe20000000800 */
[----:B------:R-:W-:Y:S01]  /*19510*/  @!PT LDS RZ, [RZ] ;  /* 0x00000000fffff984 */ /* 0x000fe20000000800 */
[----:B------:R0:W-:Y:S01]  /*19520*/  LDGSTS.E.BYPASS.LTC128B.128 [R4+0x400], desc[UR42][R2.64], !P2 ;  /* 0x0040000002047fae */ /* 0x0001e2000d101d6a */
[----:B------:R-:W-:Y:S02]  /*19530*/  ISETP.LT.OR P2, PT, R6, 0x11, P0 ;  /* 0x000000110600780c */ /* 0x000fe40000741670 */
[----:B------:R-:W-:Y:S01]  /*19540*/  MOV R13, R23 ;  /* 0x00000017000d7202 */ /* 0x000fe20000000f00 */
[----:B0-----:R-:W-:-:S10]  /*19550*/  IMAD.MOV.U32 R3, RZ, RZ, R14 ;  /* 0x000000ffff037224 */ /* 0x001fd400078e000e */
[----:B------:R-:W-:Y:S05]  /*19560*/  WARPSYNC.COLLECTIVE R15, `(.L_x_13592) ;  /* 0x000000000f087348 */ /* 0x000fea0003c00000 */
[----:B------:R0:W1:Y:S02]  /*19570*/  SHFL.IDX P6, R14, R13, R12, R11 ;  /* 0x0000000c0d0e7389 */ /* 0x00006400000c000b */
[----:B01----:R-:W-:Y:S01]  /*19580*/  ENDCOLLECTIVE ;  /* 0x000000000000791b */ /* 0x003fe20003800000 */
.L_x_13592:
[----:B------:R-:W-:Y:S02]  /*19590*/  IMAD.MOV.U32 R13, RZ, RZ, R24 ;  /* 0x000000ffff0d7224 */ /* 0x000fe400078e0018 */
[----:B------:R-:W-:Y:S01]  /*195a0*/  IMAD.MOV.U32 R12, RZ, RZ, 0x2 ;  /* 0x00000002ff0c7424 */ /* 0x000fe200078e00ff */
[----:B------:R-:W-:-:S13]  /*195b0*/  IADD3 R2, P1, R14, R5, RZ ;  /* 0x000000050e027210 */ /* 0x000fda0007f3e0ff */
[----:B------:R-:W-:Y:S05]  /*195c0*/  WARPSYNC.COLLECTIVE R15, `(.L_x_13593) ;  /* 0x000000000f087348 */ /* 0x000fea0003c00000 */
[----:B------:R0:W1:Y:S02]  /*195d0*/  SHFL.IDX P6, R14, R13, R12, R11 ;  /* 0x0000000c0d0e7389 */ /* 0x00006400000c000b */
[----:B01----:R-:W-:Y:S01]  /*195e0*/  ENDCOLLECTIVE ;  /* 0x000000000000791b */ /* 0x003fe20003800000 */
.L_x_13593:
[----:B------:R-:W-:-:S05]  /*195f0*/  IMAD.X R3, RZ, RZ, R3, P1 ;  /* 0x000000ffff037224 */ /* 0x000fca00008e0603 */
        /* <DEDUP_REMOVED lines=10> */
.L_x_13594:
[----:B------:R-:W-:Y:S02]  /*196a0*/  IMAD.MOV.U32 R13, RZ, RZ, R24 ;  /* 0x000000ffff0d7224 */ /* 0x000fe400078e0018 */
[----:B------:R-:W-:Y:S01]  /*196b0*/  IMAD.MOV.U32 R12, RZ, RZ, 0x3 ;  /* 0x00000003ff0c7424 */ /* 0x000fe200078e00ff */
[----:B------:R-:W-:-:S13]  /*196c0*/  IADD3 R2, P1, R14, R5, RZ ;  /* 0x000000050e027210 */ /* 0x000fda0007f3e0ff */
[----:B------:R-:W-:Y:S05]  /*196d0*/  WARPSYNC.COLLECTIVE R15, `(.L_x_13595) ;  /* 0x000000000f087348 */ /* 0x000fea0003c00000 */
[----:B------:R0:W1:Y:S02]  /*196e0*/  SHFL.IDX P6, R14, R13, R12, R11 ;  /* 0x0000000c0d0e7389 */ /* 0x00006400000c000b */
[----:B01----:R-:W-:Y:S01]  /*196f0*/  ENDCOLLECTIVE ;  /* 0x000000000000791b */ /* 0x003fe20003800000 */
.L_x_13595:
[----:B------:R-:W-:-:S05]  /*19700*/  IMAD.X R3, RZ, RZ, R3, P1 ;  /* 0x000000ffff037224 */ /* 0x000fca00008e0603 */
[----:B------:R-:W-:Y:S01]  /*19710*/  @!PT LDS RZ, [RZ] ;  /* 0x00000000fffff984 */ /* 0x000fe20000000800 */
[----:B------:R-:W-:Y:S01]  /*19720*/  @!PT LDS RZ, [RZ] ;  /* 0x00000000fffff984 */ /* 0x000fe20000000800 */
[----:B------:R-:W-:Y:S01]  /*19730*/  @!PT LDS RZ, [RZ] ;  /* 0x00000000fffff984 */ /* 0x000fe20000000800 */
[----:B------:R0:W-:Y:S01]  /*19740*/  LDGSTS.E.BYPASS.LTC128B.128 [R4+0x1400], desc[UR42][R2.64], !P2 ;  /* 0x0140000002047fae */ /* 0x0001e2000d101d6a */
[----:B------:R-:W-:Y:S01]  /*19750*/  ISETP.LT.OR P2, PT, R6, 0x31, P0 ;  /* 0x000000310600780c */ /* 0x000fe20000741670 */
[----:B------:R-:W-:Y:S01]  /*19760*/  IMAD.MOV.U32 R13, RZ, RZ, R23 ;  /* 0x000000ffff0d7224 */ /* 0x000fe200078e0017 */
[----:B0-----:R-:W-:-:S11]  /*19770*/  MOV R3, R14 ;  /* 0x0000000e00037202 */ /* 0x001fd60000000f00 */
[----:B------:R-:W-:Y:S05]  /*19780*/  WARPSYNC.COLLECTIVE R15, `(.L_x_13596) ;  /* 0x000000000f087348 */ /* 0x000fea0003c00000 */
[----:B------:R0:W1:Y:S02]  /*19790*/  SHFL.IDX P6, R14, R13, R12, R11 ;  /* 0x0000000c0d0e7389 */ /* 0x00006400000c000b */
[----:B01----:R-:W-:Y:S01]  /*197a0*/  ENDCOLLECTIVE ;  /* 0x000000000000791b */ /* 0x003fe20003800000 */
.L_x_13596:
[----:B------:R-:W-:Y:S02]  /*197b0*/  IMAD.MOV.U32 R13, RZ, RZ, R24 ;  /* 0x000000ffff0d7224 */ /* 0x000fe400078e0018 */
[----:B------:R-:W-:Y:S01]  /*197c0*/  IMAD.MOV.U32 R12, RZ, RZ, 0x4 ;  /* 0x00000004ff0c7424 */ /* 0x000fe200078e00ff */
[----:B------:R-:W-:-:S13]  /*197d0*/  IADD3 R2, P1, R14, R5, RZ ;  /* 0x000000050e027210 */ /* 0x000fda0007f3e0ff */
[----:B------:R-:W-:Y:S05]  /*197e0*/  WARPSYNC.COLLECTIVE R15, `(.L_x_13597) ;  /* 0x000000000f087348 */ /* 0x000fea0003c00000 */
[----:B------:R0:W1:Y:S02]  /*197f0*/  SHFL.IDX P6, R14, R13, R12, R11 ;  /* 0x0000000c0d0e7389 */ /* 0x00006400000c000b */
[----:B01----:R-:W-:Y:S01]  /*19800*/  ENDCOLLECTIVE ;  /* 0x000000000000791b */ /* 0x003fe20003800000 */
.L_x_13597:
        /* <DEDUP_REMOVED lines=11> */
.L_x_13598:
[----:B------:R-:W-:Y:S01]  /*198c0*/  IMAD.MOV.U32 R13, RZ, RZ, R24 ;  /* 0x000000ffff0d7224 */ /* 0x000fe200078e0018 */
[----:B------:R-:W-:Y:S02]  /*198d0*/  MOV R12, 0x5 ;  /* 0x00000005000c7802 */ /* 0x000fe40000000f00 */
[----:B------:R-:W-:-:S13]  /*198e0*/  IADD3 R2, P1, R14, R5, RZ ;  /* 0x000000050e027210 */ /* 0x000fda0007f3e0ff */
[----:B------:R-:W-:Y:S05]  /*198f0*/  WARPSYNC.COLLECTIVE R15, `(.L_x_13599) ;  /* 0x000000000f087348 */ /* 0x000fea0003c00000 */
[----:B------:R0:W1:Y:S02]  /*19900*/  SHFL.IDX P6, R14, R13, R12, R11 ;  /* 0x0000000c0d0e7389 */ /* 0x00006400000c000b */
[----:B01----:R-:W-:Y:S01]  /*19910*/  ENDCOLLECTIVE ;  /* 0x000000000000791b */ /* 0x003fe20003800000 */
.L_x_13599:
        /* <DEDUP_REMOVED lines=11> */
.L_x_13600:
[----:B------:R-:W-:Y:S02]  /*199d0*/  IMAD.MOV.U32 R13, RZ, RZ, R24 ;  /* 0x000000ffff0d7224 */ /* 0x000fe400078e0018 */
[----:B------:R-:W-:Y:S01]  /*199e0*/  IMAD.MOV.U32 R12, RZ, RZ, 0x6 ;  /* 0x00000006ff0c7424 */ /* 0x000fe200078e00ff */
[----:B------:R-:W-:-:S13]  /*199f0*/  IADD3 R2, P1, R14, R5, RZ ;  /* 0x000000050e027210 */ /* 0x000fda0007f3e0ff */
[----:B------:R-:W-:Y:S05]  /*19a00*/  WARPSYNC.COLLECTIVE R15, `(.L_x_13601) ;  /* 0x000000000f087348 */ /* 0x000fea0003c00000 */
[----:B------:R0:W1:Y:S02]  /*19a10*/  SHFL.IDX P6, R14, R13, R12, R11 ;  /* 0x0000000c0d0e7389 */ /* 0x00006400000c000b */
[----:B01----:R-:W-:Y:S01]  /*19a20*/  ENDCOLLECTIVE ;  /* 0x000000000000791b */ /* 0x003fe20003800000 */
.L_x_13601:
        /* <DEDUP_REMOVED lines=11> */
.L_x_13602:
[----:B------:R-:W-:Y:S01]  /*19ae0*/  MOV R13, R24 ;  /* 0x00000018000d7202 */ /* 0x000fe20000000f00 */
[----:B------:R-:W-:Y:S01]  /*19af0*/  IMAD.MOV.U32 R12, RZ, RZ, 0x7 ;  /* 0x00000007ff0c7424 */ /* 0x000fe200078e00ff */
[----:B------:R-:W-:-:S13]  /*19b00*/  IADD3 R2, P1, R14, R5, RZ ;  /* 0x000000050e027210 */ /* 0x000fda0007f3e0ff */
[----:B------:R-:W-:Y:S05]  /*19b10*/  WARPSYNC.COLLECTIVE R15, `(.L_x_13603) ;  /* 0x000000000f087348 */ /* 0x000fea0003c00000 */
[----:B------:R0:W1:Y:S02]  /*19b20*/  SHFL.IDX P6, R14, R13, R12, R11 ;  /* 0x0000000c0d0e7389 */ /* 0x00006400000c000b */
[----:B01----:R-:W-:Y:S01]  /*19b30*/  ENDCOLLECTIVE ;  /* 0x000000000000791b */ /* 0x003fe20003800000 */
.L_x_13603:
        /* <DEDUP_REMOVED lines=10> */
.L_x_13604:
[----:B------:R-:W-:Y:S05]  /*19be0*/  BRA `(.L_x_13605) ;  /* 0xffffffa000dc7947 */ /* 0x000fea000383ffff */
.L_x_13414:
        /* <DEDUP_REMOVED lines=8> */
.L_x_13607:
[----:B------:R-:W-:Y:S05]  /*19c70*/  BSYNC B0 ;  /* 0x0000000000007941 */ /* 0x000fea0003800000 */
.L_x_13606:
        /* <DEDUP_REMOVED lines=9> */
.L_x_13608:
        /* <DEDUP_REMOVED lines=18> */
.L_x_13609:
[----:B------:R-:W-:Y:S01]  /*19e30*/  IMAD.MOV.U32 R12, RZ, RZ, 0x2 ;  /* 0x00000002ff0c7424 */ /* 0x000fe200078e00ff */
[----:B------:R-:W-:-:S05]  /*19e40*/  SEL R5, R14, RZ, P1 ;  /* 0x000000ff0e057207 */ /* 0x000fca0000800000 */
[----:B------:R-:W-:-:S04]  /*19e50*/  IMAD.IADD R5, R2, 0x1, R5 ;  /* 0x0000000102057824 */ /* 0x000fc800078e0205 */
[----:B------:R-:W-:-:S07]  /*19e60*/  IMAD.MOV.U32 R13, RZ, RZ, R5 ;  /* 0x000000ffff0d7224 */ /* 0x000fce00078e0005 */
[----:B------:R-:W-:Y:S05]  /*19e70*/  WARPSYNC.COLLECTIVE R15, `(.L_x_13610) ;  /* 0x000000000f087348 */ /* 0x000fea0003c00000 */
[----:B------:R0:W1:Y:S02]  /*19e80*/  SHFL.UP P6, R14, R13, R12, R11 ;  /* 0x0400000c0d0e7389 */ /* 0x00006400000c000b */
[----:B01----:R-:W-:Y:S01]  /*19e90*/  ENDCOLLECTIVE ;  /* 0x000000000000791b */ /* 0x003fe20003800000 */
.L_x_13610:
[----:B------:R-:W-:Y:S01]  /*19ea0*/  IMAD.MOV.U32 R12, RZ, RZ, 0x4 ;  /* 0x00000004ff0c7424 */ /* 0x000fe200078e00ff */
[----:B------:R-:W-:-:S05]  /*19eb0*/  SEL R6, R14, RZ, P2 ;  /* 0x000000ff0e067207 */ /* 0x000fca0001000000 */
[----:B------:R-:W-:-:S04]  /*19ec0*/  IMAD.IADD R6, R5, 0x1, R6 ;  /* 0x0000000105067824 */ /* 0x000fc800078e0206 */
[----:B------:R-:W-:-:S07]  /*19ed0*/  IMAD.MOV.U32 R13, RZ, RZ, R6 ;  /* 0x000000ffff0d7224 */ /* 0x000fce00078e0006 */
[----:B------:R-:W-:Y:S05]  /*19ee0*/  WARPSYNC.COLLECTIVE R15, `(.L_x_13611) ;  /* 0x000000000f087348 */ /* 0x000fea0003c00000 */
[----:B------:R0:W1:Y:S02]  /*19ef0*/  SHFL.UP P6, R14, R13, R12, R11 ;  /* 0x0400000c0d0e7389 */ /* 0x00006400000c000b */
[----:B01----:R-:W-:Y:S01]  /*19f00*/  ENDCOLLECTIVE ;  /* 0x000000000000791b */ /* 0x003fe20003800000 */
.L_x_13611:
[----:B------:R-:W-:Y:S02]  /*19f10*/  MOV R12, 0x8 ;  /* 0x00000008000c7802 */ /* 0x000fe40000000f00 */
[----:B------:R-:W-:-:S05]  /*19f20*/  SEL R7, R14, RZ, P3 ;  /* 0x000000ff0e077207 */ /* 0x000fca0001800000 */
[----:B------:R-:W-:-:S04]  /*19f30*/  IMAD.IADD R7, R6, 0x1, R7 ;  /* 0x0000000106077824 */ /* 0x000fc800078e0207 */
[----:B------:R-:W-:-:S07]  /*19f40*/  IMAD.MOV.U32 R13, RZ, RZ, R7 ;  /* 0x000000ffff0d7224 */ /* 0x000fce00078e0007 */
[----:B------:R-:W-:Y:S05]  /*19f50*/  WARPSYNC.COLLECTIVE R15, `(.L_x_13612) ;  /* 0x000000000f087348 */ /* 0x000fea0003c00000 */
[----:B------:R0:W1:Y:S02]  /*19f60*/  SHFL.UP P6, R14, R13, R12, R11 ;  /* 0x0400000c0d0e7389 */ /* 0x00006400000c000b */
[----:B01----:R-:W-:Y:S01]  /*19f70*/  ENDCOLLECTIVE ;  /* 0x000000000000791b */ /* 0x003fe20003800000 */
.L_x_13612:
[----:B------:R-:W-:Y:S01]  /*19f80*/  IMAD.MOV.U32 R12, RZ, RZ, 0x10 ;  /* 0x00000010ff0c7424 */ /* 0x000fe200078e00ff */
[----:B------:R-:W-:-:S05]  /*19f90*/  SEL R14, R14, RZ, P4 ;  /* 0x000000ff0e0e7207 */ /* 0x000fca0002000000 */
[----:B------:R-:W-:-:S04]  /*19fa0*/  IMAD.IADD R5, R7, 0x1, R14 ;  /* 0x0000000107057824 */ /* 0x000fc800078e020e */
[----:B------:R-:W-:-:S07]  /*19fb0*/  IMAD.MOV.U32 R13, RZ, RZ, R5 ;  /* 0x000000ffff0d7224 */ /* 0x000fce00078e0005 */
[----:B------:R-:W-:Y:S05]  /*19fc0*/  WARPSYNC.COLLECTIVE R15, `(.L_x_13613) ;  /* 0x000000000f087348 */ /* 0x000fea0003c00000 */
[----:B------:R0:W1:Y:S02]  /*19fd0*/  SHFL.UP P6, R14, R13, R12, R11 ;  /* 0x0400000c0d0e7389 */ /* 0x00006400000c000b */
[----:B01----:R-:W-:Y:S01]  /*19fe0*/  ENDCOLLECTIVE ;  /* 0x000000000000791b */ /* 0x003fe20003800000 */
.L_x_13613:
        /* <DEDUP_REMOVED lines=8> */
.L_x_13614:
[----:B------:R-:W-:Y:S05]  /*1a070*/  BRA `(.L_x_13615) ;  /* 0xffffffa000e47947 */ /* 0x000fea000383ffff */
.L_x_13419:
        /* <DEDUP_REMOVED lines=8> */
.L_x_13617:
[----:B------:R-:W-:Y:S05]  /*1a100*/  BSYNC B0 ;  /* 0x0000000000007941 */ /* 0x000fea0003800000 */
.L_x_13616:
        /* <DEDUP_REMOVED lines=8> */
.L_x_13618:
[----:B------:R-:W-:Y:S02]  /*1a190*/  MOV R12, 0x4 ;  /* 0x00000004000c7802 */ /* 0x000fe40000000f00 */
[----:B------:R-:W-:-:S05]  /*1a1a0*/  SEL R14, R14, RZ, P2 ;  /* 0x000000ff0e0e7207 */ /* 0x000fca0001000000 */
[----:B------:R-:W-:-:S04]  /*1a1b0*/  IMAD.IADD R3, R13, 0x1, R14 ;  /* 0x000000010d037824 */ /* 0x000fc800078e020e */
[----:B------:R-:W-:-:S07]  /*1a1c0*/  IMAD.MOV.U32 R13, RZ, RZ, R3 ;  /* 0x000000ffff0d7224 */ /* 0x000fce00078e0003 */
[----:B------:R-:W-:Y:S05]  /*1a1d0*/  WARPSYNC.COLLECTIVE R15, `(.L_x_13619) ;  /* 0x000000000f087348 */ /* 0x000fea0003c00000 */
[----:B------:R0:W1:Y:S02]  /*1a1e0*/  SHFL.UP P6, R14, R13, R12, R11 ;  /* 0x0400000c0d0e7389 */ /* 0x00006400000c000b */
[----:B01----:R-:W-:Y:S01]  /*1a1f0*/  ENDCOLLECTIVE ;  /* 0x000000000000791b */ /* 0x003fe20003800000 */
.L_x_13619:
[----:B------:R-:W-:Y:S01]  /*1a200*/  IMAD.MOV.U32 R12, RZ, RZ, 0x8 ;  /* 0x00000008ff0c7424 */ /* 0x000fe200078e00ff */
[----:B------:R-:W-:-:S05]  /*1a210*/  SEL R14, R14, RZ, P3 ;  /* 0x000000ff0e0e7207 */ /* 0x000fca0001800000 */
[----:B------:R-:W-:-:S04]  /*1a220*/  IMAD.IADD R5, R3, 0x1, R14 ;  /* 0x0000000103057824 */ /* 0x000fc800078e020e */
[----:B------:R-:W-:-:S07]  /*1a230*/  IMAD.MOV.U32 R13, RZ, RZ, R5 ;  /* 0x000000ffff0d7224 */ /* 0x000fce00078e0005 */
[----:B------:R-:W-:Y:S05]  /*1a240*/  WARPSYNC.COLLECTIVE R15, `(.L_x_13620) ;  /* 0x000000000f087348 */ /* 0x000fea0003c00000 */
[----:B------:R0:W1:Y:S02]  /*1a250*/  SHFL.UP P6, R14, R13, R12, R11 ;  /* 0x0400000c0d0e7389 */ /* 0x00006400000c000b */
[----:B01----:R-:W-:Y:S01]  /*1a260*/  ENDCOLLECTIVE ;  /* 0x000000000000791b */ /* 0x003fe20003800000 */
.L_x_13620:
[----:B------:R-:W-:Y:S01]  /*1a270*/  IMAD.MOV.U32 R12, RZ, RZ, 0x10 ;  /* 0x00000010ff0c7424 */ /* 0x000fe200078e00ff */
[----:B------:R-:W-:-:S05]  /*1a280*/  SEL R6, R14, RZ, P4 ;  /* 0x000000ff0e067207 */ /* 0x000fca0002000000 */
[----:B------:R-:W-:-:S04]  /*1a290*/  IMAD.IADD R6, R5, 0x1, R6 ;  /* 0x0000000105067824 */ /* 0x000fc800078e0206 */
[----:B------:R-:W-:-:S07]  /*1a2a0*/  IMAD.MOV.U32 R13, RZ, RZ, R6 ;  /* 0x000000ffff0d7224 */ /* 0x000fce00078e0006 */
[----:B------:R-:W-:Y:S05]  /*1a2b0*/  WARPSYNC.COLLECTIVE R15, `(.L_x_13621) ;  /* 0x000000000f087348 */ /* 0x000fea0003c00000 */
[----:B------:R0:W1:Y:S02]  /*1a2c0*/  SHFL.UP P6, R14, R13, R12, R11 ;  /* 0x0400000c0d0e7389 */ /* 0x00006400000c000b */
[----:B01----:R-:W-:Y:S01]  /*1a2d0*/  ENDCOLLECTIVE ;  /* 0x000000000000791b */ /* 0x003fe20003800000 */
.L_x_13621:
        /* <DEDUP_REMOVED lines=8> */
.L_x_13622:
[----:B------:R-:W-:Y:S05]  /*1a360*/  BRA `(.L_x_13623) ;  /* 0xffffffa000c47947 */ /* 0x000fea000383ffff */
.L_x_13421:
[----:B------:R-:W-:Y:S01]  /*1a370*/  BSSY B0, `(.L_x_13624) ;  /* 0x0000006000007945 */ /* 0x000fe20003800000 */
[----:B------:R-:W-:Y:S01]  /*1a380*/  PLOP3.LUT P6, PT, P6, PT, PT, 0x8, 0x0 ;  /* 0x000000000000781c */ /* 0x000fe200037ce170 */
[----:B------:R-:W-:-:S12]  /*1a390*/  IMAD.MOV.U32 R15, RZ, RZ, -0x1 ;  /* 0xffffffffff0f7424 */ /* 0x000fd800078e00ff */
[----:B0-----:R-:W-:Y:S05]  /*1a3a0*/  WARPSYNC.COLLECTIVE R15, `(.L_x_13625) ;  /* 0x000000000f087348 */ /* 0x001fea0003c00000 */
[----:B------:R-:W-:Y:S01]  /*1a3b0*/  VOTE.ANY R14, PT, P6 ;  /* 0x00000000000e7806 */ /* 0x000fe200030e0100 */
[----:B0-----:R-:W-:Y:S06]  /*1a3c0*/  ENDCOLLECTIVE ;  /* 0x000000000000791b */ /* 0x001fec0003800000 */
.L_x_13625:
[----:B------:R-:W-:Y:S05]  /*1a3d0*/  BSYNC B0 ;  /* 0x0000000000007941 */ /* 0x000fea0003800000 */
.L_x_13624:
        /* <DEDUP_REMOVED lines=9> */
.L_x_13626:
[----:B------:R-:W-:Y:S01]  /*1a470*/  IMAD.MOV.U32 R17, RZ, RZ, R14 ;  /* 0x000000ffff117224 */ /* 0x000fe200078e000e */
[----:B------:R-:W-:Y:S06]  /*1a480*/  BRA `(.L_x_13627) ;  /* 0xffffffa000b47947 */ /* 0x000fec000383ffff */
.L_x_13423:
[----:B------:R-:W-:Y:S01]  /*1a490*/  BSSY B0, `(.L_x_13628) ;  /* 0x0000007000007945 */ /* 0x000fe20003800000 */
[----:B------:R-:W-:Y:S01]  /*1a4a0*/  MOV R13, R3 ;  /* 0x00000003000d7202 */ /* 0x000fe20000000f00 */
[----:B------:R-:W-:Y:S02]  /*1a4b0*/  IMAD.MOV.U32 R11, RZ, RZ, 0x1f ;  /* 0x0000001fff0b7424 */ /* 0x000fe400078e00ff */
[----:B------:R-:W-:-:S07]  /*1a4c0*/  IMAD.MOV.U32 R15, RZ, RZ, -0x1 ;  /* 0xffffffffff0f7424 */ /* 0x000fce00078e00ff */
[----:B012---:R-:W-:Y:S05]  /*1a4d0*/  WARPSYNC.COLLECTIVE R15, `(.L_x_13629) ;  /* 0x000000000f087348 */ /* 0x007fea0003c00000 */
[----:B------:R3:W4:Y:S02]  /*1a4e0*/  SHFL.IDX P6, R14, R13, R12, R11 ;  /* 0x0000000c0d0e7389 */ /* 0x00072400000c000b */
[----:B01234-:R-:W-:Y:S01]  /*1a4f0*/  ENDCOLLECTIVE ;  /* 0x000000000000791b */ /* 0x01ffe20003800000 */
.L_x_13629:
[----:B------:R-:W-:Y:S05]  /*1a500*/  BSYNC B0 ;  /* 0x0000000000007941 */ /* 0x000fea0003800000 */
.L_x_13628:
[----:B------:R-:W-:Y:S05]  /*1a510*/  BRA `(.L_x_13422) ;  /* 0xffffffa000ac7947 */ /* 0x000fea000383ffff */
.L_x_13427:
[----:B0-----:R0:W1:Y:S02]  /*1a520*/  SYNCS.PHASECHK.TRANS64.TRYWAIT P0, [R4+URZ+0x16820], R0 ;  /* 0x01682000040075a7 */ /* 0x001064000800017f */
[----:B-1----:R-:W-:Y:S05]  /*1a530*/  @!P0 NANOSLEEP.SYNCS 0x989680 ;  /* 0x009896800000895d */ /* 0x002fea0003900000 */
[----:B------:R-:W1:Y:S02]  /*1a540*/  @!P0 SYNCS.PHASECHK.TRANS64 P0, [R4+URZ+0x16820], R0 ;  /* 0x01682000040085a7 */ /* 0x000e64000800007f */
[----:B-1----:R-:W-:Y:S05]  /*1a550*/  @!P0 BRA `(.L_x_13427) ;  /* 0xfffffffc00f08947 */ /* 0x002fea000383ffff */
[----:B------:R-:W-:Y:S05]  /*1a560*/  BRA `(.L_x_13630) ;  /* 0xffffffa400987947 */ /* 0x000fea000383ffff */
.L_x_13428:
        /* <DEDUP_REMOVED lines=11> */
.L_x_13632:
[----:B------:R-:W-:Y:S05]  /*1a620*/  BSYNC B0 ;  /* 0x0000000000007941 */ /* 0x000fea0003800000 */
.L_x_13631:
[----:B------:R-:W-:Y:S05]  /*1a630*/  BRA `(.L_x_13633) ;  /* 0xffffffa400807947 */ /* 0x000fea000383ffff */
.L_x_13429:
[----:B------:R-:W-:Y:S01]  /*1a640*/  BSSY B0, `(.L_x_13634) ;  /* 0x0000006000007945 */ /* 0x000fe20003800000 */
[----:B------:R-:W-:-:S07]  /*1a650*/  IMAD.MOV.U32 R15, RZ, RZ, -0x1 ;  /* 0xffffffffff0f7424 */ /* 0x000fce00078e00ff */
[----:B0-----:R-:W-:Y:S05]  /*1a660*/  WARPSYNC.COLLECTIVE R15, `(.L_x_13635) ;  /* 0x000000000f0c7348 */ /* 0x001fea0003c00000 */
[----:B------:R-:W-:Y:S02]  /*1a670*/  ELECT P6, UR62, PT ;  /* 0x00000000003e782f */ /* 0x000fe400038c0000 */
[----:B------:R-:W-:Y:S01]  /*1a680*/  MOV R14, UR62 ;  /* 0x0000003e000e7c02 */ /* 0x000fe20008000f00 */
[----:B0-----:R-:W-:Y:S10]  /*1a690*/  ENDCOLLECTIVE ;  /* 0x000000000000791b */ /* 0x001ff40003800000 */
.L_x_13635:
[----:B------:R-:W-:Y:S05]  /*1a6a0*/  BSYNC B0 ;  /* 0x0000000000007941 */ /* 0x000fea0003800000 */
.L_x_13634:
[----:B------:R-:W-:Y:S05]  /*1a6b0*/  BRA `(.L_x_13636) ;  /* 0xffffffa400747947 */ /* 0x000fea000383ffff */
.L_x_13431:
[----:B0-----:R0:W1:Y:S02]  /*1a6c0*/  SYNCS.PHASECHK.TRANS64.TRYWAIT P1, [R5+URZ+0x16840], R0 ;  /* 0x01684000050075a7 */ /* 0x001064000802017f */
[----:B-1----:R-:W-:Y:S05]  /*1a6d0*/  @!P1 NANOSLEEP.SYNCS 0x989680 ;  /* 0x009896800000995d */ /* 0x002fea0003900000 */
[----:B------:R-:W1:Y:S02]  /*1a6e0*/  @!P1 SYNCS.PHASECHK.TRANS64 P1, [R5+URZ+0x16840], R0 ;  /* 0x01684000050095a7 */ /* 0x000e64000802007f */
[----:B-1----:R-:W-:Y:S05]  /*1a6f0*/  @!P1 BRA `(.L_x_13431) ;  /* 0xfffffffc00f09947 */ /* 0x002fea000383ffff */
[----:B------:R-:W-:Y:S05]  /*1a700*/  BRA `(.L_x_13637) ;  /* 0xffffffa400947947 */ /* 0x000fea000383ffff */
.L_x_13433:
[----:B-1----:R1:W2:Y:S02]  /*1a710*/  SYNCS.PHASECHK.TRANS64.TRYWAIT P1, [R25+URZ+0x16840], R2 ;  /* 0x01684002190075a7 */ /* 0x0022a4000802017f */
[----:B--2---:R-:W-:Y:S05]  /*1a720*/  @!P1 NANOSLEEP.SYNCS 0x989680 ;  /* 0x009896800000995d */ /* 0x004fea0003900000 */
[----:B------:R-:W2:Y:S02]  /*1a730*/  @!P1 SYNCS.PHASECHK.TRANS64 P1, [R25+URZ+0x16840], R2 ;  /* 0x01684002190095a7 */ /* 0x000ea4000802007f */
[----:B--2---:R-:W-:Y:S05]  /*1a740*/  @!P1 BRA `(.L_x_13433) ;  /* 0xfffffffc00f09947 */ /* 0x004fea000383ffff */
[----:B------:R-:W-:Y:S05]  /*1a750*/  BRA `(.L_x_13638) ;  /* 0xffffffa400a07947 */ /* 0x000fea000383ffff */
.L_x_13435:
[----:B--2---:R2:W3:Y:S02]  /*1a760*/  SYNCS.PHASECHK.TRANS64.TRYWAIT P1, [R5+URZ+0x16860], R0 ;  /* 0x01686000050075a7 */ /* 0x0044e4000802017f */
[----:B---3--:R-:W-:Y:S05]  /*1a770*/  @!P1 NANOSLEEP.SYNCS 0x989680 ;  /* 0x009896800000995d */ /* 0x008fea0003900000 */
[----:B------:R-:W3:Y:S02]  /*1a780*/  @!P1 SYNCS.PHASECHK.TRANS64 P1, [R5+URZ+0x16860], R0 ;  /* 0x01686000050095a7 */ /* 0x000ee4000802007f */
[----:B---3--:R-:W-:Y:S05]  /*1a790*/  @!P1 BRA `(.L_x_13435) ;  /* 0xfffffffc00f09947 */ /* 0x008fea000383ffff */
[----:B------:R-:W-:Y:S05]  /*1a7a0*/  BRA `(.L_x_13639) ;  /* 0xffffffa4009c7947 */ /* 0x000fea000383ffff */
.L_x_13640:
        /* <DEDUP_REMOVED lines=13> */
.L_x_15863:


//--------------------- .text._ZN7cutlass13device_kernelIN5flash11enable_sm90INS1_16FlashAttnFwdSm90INS1_25CollectiveMainloopFwdSm90ILi2EN4cute5tupleIJNS5_1CILi1EEES8_S8_EEENS6_IJNS7_ILi192EEENS7_ILi128EEENS7_ILi64EEEEEELi64ENS_10bfloat16_tEfNS_4arch4Sm90ELb0ELb1ELb0ELb0ELb1ELb0ELb0ELb1ELb1ELb1ELb0ELb0EEENS1_21CollectiveEpilogueFwdINS6_IJSA_SC_SB_EEES9_SE_SG_Li384ELb0ELb1ELb0ELb0EEENS1_30DynamicPersistentTileSchedulerILi384ELi128ELb0ELb1ELb1EEEEEEEEEvNT_6ParamsE --------------------------
	.section	.text._ZN7cutlass13device_kernelIN5flash11enable_sm90INS1_16FlashAttnFwdSm90INS1_25CollectiveMainloopFwdSm90ILi2EN4cute5tupleIJNS5_1CILi1EEES8_S8_EEENS6_IJNS7_ILi192EEENS7_ILi128EEENS7_ILi64EEEEEELi64ENS_10bfloat16_tEfNS_4arch4Sm90ELb0ELb1ELb0ELb0ELb1ELb0ELb0ELb1ELb1ELb1ELb0ELb0EEENS1_21CollectiveEpilogueFwdINS6_IJSA_SC_SB_EEES9_SE_SG_Li384ELb0ELb1ELb0ELb0EEENS1_30DynamicPersistentTileSchedulerILi384ELi128ELb0ELb1ELb1EEEEEEEEEvNT_6ParamsE,"ax",@progbits
	.align	128
.text._ZN7cutlass13device_kernelIN5flash11enable_sm90INS1_16FlashAttnFwdSm90INS1_25CollectiveMainloopFwdSm90ILi2EN4cute5tupleIJNS5_1CILi1EEES8_S8_EEENS6_IJNS7_ILi192EEENS7_ILi128EEENS7_ILi64EEEEEELi64ENS_10bfloat16_tEfNS_4arch4Sm90ELb0ELb1ELb0ELb0ELb1ELb0ELb0ELb1ELb1ELb1ELb0ELb0EEENS1_21CollectiveEpilogueFwdINS6_IJSA_SC_SB_EEES9_SE_SG_Li384ELb0ELb1ELb0ELb0EEENS1_30DynamicPersistentTileSchedulerILi384ELi128ELb0ELb1ELb1EEEEEEEEEvNT_6ParamsE:
        .type           _ZN7cutlass13device_kernelIN5flash11enable_sm90INS1_16FlashAttnFwdSm90INS1_25CollectiveMainloopFwdSm90ILi2EN4cute5tupleIJNS5_1CILi1EEES8_S8_EEENS6_IJNS7_ILi192EEENS7_ILi128EEENS7_ILi64EEEEEELi64ENS_10bfloat16_tEfNS_4arch4Sm90ELb0ELb1ELb0ELb0ELb1ELb0ELb0ELb1ELb1ELb1ELb0ELb0EEENS1_21CollectiveEpilogueFwdINS6_IJSA_SC_SB_EEES9_SE_SG_Li384ELb0ELb1ELb0ELb0EEENS1_30DynamicPersistentTileSchedulerILi384ELi128ELb0ELb1ELb1EEEEEEEEEvNT_6ParamsE,@function
        .size           _ZN7cutlass13device_kernelIN5flash11enable_sm90INS1_16FlashAttnFwdSm90INS1_25CollectiveMainloopFwdSm90ILi2EN4cute5tupleIJNS5_1CILi1EEES8_S8_EEENS6_IJNS7_ILi192EEENS7_ILi128EEENS7_ILi64EEEEEELi64ENS_10bfloat16_tEfNS_4arch4Sm90ELb0ELb1ELb0ELb0ELb1ELb0ELb0ELb1ELb1ELb1ELb0ELb0EEENS1_21CollectiveEpilogueFwdINS6_IJSA_SC_SB_EEES9_SE_SG_Li384ELb0ELb1ELb0ELb0EEENS1_30DynamicPersistentTileSchedulerILi384ELi128ELb0ELb1ELb1EEEEEEEEEvNT_6ParamsE,(.L_x_15864 - _ZN7cutlass13device_kernelIN5flash11enable_sm90INS1_16FlashAttnFwdSm90INS1_25CollectiveMainloopFwdSm90ILi2EN4cute5tupleIJNS5_1CILi1EEES8_S8_EEENS6_IJNS7_ILi192EEENS7_ILi128EEENS7_ILi64EEEEEELi64ENS_10bfloat16_tEfNS_4arch4Sm90ELb0ELb1ELb0ELb0ELb1ELb0ELb0ELb1ELb1ELb1ELb0ELb0EEENS1_21CollectiveEpilogueFwdINS6_IJSA_SC_SB_EEES9_SE_SG_Li384ELb0ELb1ELb0ELb0EEENS1_30DynamicPersistentTileSchedulerILi384ELi128ELb0ELb1ELb1EEEEEEEEEvNT_6ParamsE)
        .other          _ZN7cutlass13device_kernelIN5flash11enable_sm90INS1_16FlashAttnFwdSm90INS1_25CollectiveMainloopFwdSm90ILi2EN4cute5tupleIJNS5_1CILi1EEES8_S8_EEENS6_IJNS7_ILi192EEENS7_ILi128EEENS7_ILi64EEEEEELi64ENS_10bfloat16_tEfNS_4arch4Sm90ELb0ELb1ELb0ELb0ELb1ELb0ELb0ELb1ELb1ELb1ELb0ELb0EEENS1_21CollectiveEpilogueFwdINS6_IJSA_SC_SB_EEES9_SE_SG_Li384ELb0ELb1ELb0ELb0EEENS1_30DynamicPersistentTileSchedulerILi384ELi128ELb0ELb1ELb1EEEEEEEEEvNT_6ParamsE,@"STO_CUDA_ENTRY STV_DEFAULT"
_ZN7cutlass13device_kernelIN5flash11enable_sm90INS1_16FlashAttnFwdSm90INS1_25CollectiveMainloopFwdSm90ILi2EN4cute5tupleIJNS5_1CILi1EEES8_S8_EEENS6_IJNS7_ILi192EEENS7_ILi128EEENS7_ILi64EEEEEELi64ENS_10bfloat16_tEfNS_4arch4Sm90ELb0ELb1ELb0ELb0ELb1ELb0ELb0ELb1ELb1ELb1ELb0ELb0EEENS1_21CollectiveEpilogueFwdINS6_IJSA_SC_SB_EEES9_SE_SG_Li384ELb0ELb1ELb0ELb0EEENS1_30DynamicPersistentTileSchedulerILi384ELi128ELb0ELb1ELb1EEEEEEEEEvNT_6ParamsE:
        /* <DEDUP_REMOVED lines=45> */
.L_x_13641:
        /* <DEDUP_REMOVED lines=22> */
.L_x_13642:
        /* <DEDUP_REMOVED lines=18> */
.L_x_13643:
        /* <DEDUP_REMOVED lines=22> */
.L_x_13644:
        /* <DEDUP_REMOVED lines=23> */
.L_x_13645:
        /* <DEDUP_REMOVED lines=8> */
.L_x_13647:
[----:B------:R-:W-:-:S08]  /*08a0*/  NOP ;  /* 0x0000000000007918 */ /* 0x000fd00000000000 */
[----:B------:R-:W0:Y:S02]  /*08b0*/  USETMAXREG.TRY_ALLOC.CTAPOOL UP0, 0xa0 ;  /* 0x000000a0000079c8 */ /* 0x000e240008000600 */
[----:B0-----:R-:W-:-:S13]  /*08c0*/  PLOP3.LUT P0, PT, PT, PT, UP0, 0x80, 0x0 ;  /* 0x000000000000781c */ /* 0x001fda0003f0f008 */
[----:B------:R-:W-:Y:S05]  /*08d0*/  @!P0 BRA `(.L_x_13647) ;  /* 0xfffffffc00f08947 */ /* 0x000fea000383ffff */
[----:B------:R-:W0:Y:S01]  /*08e0*/  S2R R2, SR_TID.X ;  /* 0x0000000000027919 */ /* 0x000e220000002100 */
[----:B-1----:R-:W1:Y:S08]  /*08f0*/  S2UR UR4, SR_CTAID.X ;  /* 0x00000000000479c3 */ /* 0x002e700000002500 */
        /* <DEDUP_REMOVED lines=16> */
[----:B------:R-:W-:Y:S02]  /*0a00*/  LEA.HI R2, R0, R10, RZ, 0x4 ;  /* 0x0000000a00027211 */ /* 0x000fe400078f20ff */
[----:B------:R-:W-:Y:S01]  /*0a10*/  LOP3.LUT R153, R154, 0xffffff80, RZ, 0xc0, !PT ;  /* 0xffffff809a997812 */ /* 0x000fe200078ec0ff */
[----:B------:R-:W-:Y:S01]  /*0a20*/  IMAD.SHL.U32 R4, R3, 0x20, RZ ;  /* 0x0000002003047824 */ /* 0x000fe200078e00ff */
[----:B------:R-:W-:Y:S02]  /*0a30*/  SHF.R.S32.HI R5, RZ, 0x4, R2 ;  /* 0x00000004ff057819 */ /* 0x000fe40000011402 */
[----:B------:R-:W-:Y:S01]  /*0a40*/  LOP3.LUT R3, R2, 0x3fffff0, RZ, 0xc0, !PT ;  /* 0x03fffff002037812 */ /* 0x000fe200078ec0ff */
[----:B------:R-:W-:Y:S01]  /*0a50*/  IMAD.IADD R153, R10, 0x1, -R153 ;  /* 0x000000010a997824 */ /* 0x000fe200078e0a99 */
[----:B------:R-:W-:-:S02]  /*0a60*/  LEA.HI R2, R2, R5, RZ, 0x1 ;  /* 0x0000000502027211 */ /* 0x000fc400078f08ff */
[----:B------:R-:W-:Y:S01]  /*0a70*/  LOP3.LUT R4, R4, 0xfffffc00, RZ, 0xc0, !PT ;  /* 0xfffffc0004047812 */ /* 0x000fe200078ec0ff */
[----:B------:R-:W-:Y:S01]  /*0a80*/  IMAD.IADD R3, R10, 0x1, -R3 ;  /* 0x000000010a037824 */ /* 0x000fe200078e0a03 */
[----:B------:R-:W-:Y:S02]  /*0a90*/  SHF.R.S32.HI R6, RZ, 0x1f, R153 ;  /* 0x0000001fff067819 */ /* 0x000fe40000011499 */
[----:B------:R-:W-:Y:S01]  /*0aa0*/  LOP3.LUT R2, R2, 0x1ffffffe, RZ, 0xc0, !PT ;  /* 0x1ffffffe02027812 */ /* 0x000fe200078ec0ff */
[----:B------:R-:W-:Y:S01]  /*0ab0*/  IMAD R3, R3, 0x40, R4 ;  /* 0x0000004003037824 */ /* 0x000fe200078e0204 */
[----:B------:R-:W-:Y:S02]  /*0ac0*/  LEA.HI R4, R6, R153, RZ, 0x2 ;  /* 0x0000009906047211 */ /* 0x000fe400078f10ff */
[----:B------:R-:W-:Y:S01]  /*0ad0*/  LEA.HI R7, R0, R10, RZ, 0x2 ;  /* 0x0000000a00077211 */ /* 0x000fe200078f10ff */
[----:B------:R-:W-:Y:S01]  /*0ae0*/  IMAD.IADD R2, R5, 0x1, -R2 ;  /* 0x0000000105027824 */ /* 0x000fe200078e0a02 */
[----:B------:R-:W-:-:S02]  /*0af0*/  SHF.R.S32.HI R5, RZ, 0x2, R4 ;  /* 0x00000002ff057819 */ /* 0x000fc40000011404 */
[----:B------:R-:W-:Y:S01]  /*0b00*/  SHF.R.S32.HI R8, RZ, 0x1f, R4 ;  /* 0x0000001fff087819 */ /* 0x000fe20000011404 */
[----:B------:R-:W-:Y:S01]  /*0b10*/  IMAD R156, R2, 0x8, R3 ;  /* 0x00000008029c7824 */ /* 0x000fe200078e0203 */
[----:B------:R-:W-:Y:S02]  /*0b20*/  SHF.R.S32.HI R154, RZ, 0x7, R154 ;  /* 0x00000007ff9a7819 */ /* 0x000fe4000001149a */
[----:B------:R-:W-:Y:S02]  /*0b30*/  LOP3.LUT R7, R7, 0xfffffffc, RZ, 0xc0, !PT ;  /* 0xfffffffc07077812 */ /* 0x000fe400078ec0ff */
[----:B------:R-:W-:Y:S01]  /*0b40*/  LEA.HI R8, R8, R5, RZ, 0x3 ;  /* 0x0000000508087211 */ /* 0x000fe200078f18ff */
[----:B------:R-:W-:Y:S01]  /*0b50*/  IMAD.HI R2, R154, 0x55555556, RZ ;  /* 0x555555569a027827 */ /* 0x000fe200078e02ff */
[----:B------:R-:W-:Y:S02]  /*0b60*/  LEA.HI R0, R0, R10, RZ, 0x3 ;  /* 0x0000000a00007211 */ /* 0x000fe400078f18ff */
[----:B------:R-:W-:Y:S01]  /*0b70*/  LOP3.LUT R8, R8, 0xfffffff8, RZ, 0xc0, !PT ;  /* 0xfffffff808087812 */ /* 0x000fe200078ec0ff */
[----:B------:R-:W-:Y:S01]  /*0b80*/  IMAD.IADD R7, R10, 0x1, -R7 ;  /* 0x000000010a077824 */ /* 0x000fe200078e0a07 */
[----:B------:R-:W-:-:S02]  /*0b90*/  LEA.HI R6, R6, R153, RZ, 0x5 ;  /* 0x0000009906067211 */ /* 0x000fc400078f28ff */
[----:B------:R-:W-:Y:S01]  /*0ba0*/  LOP3.LUT R18, R0, 0xfffffff8, RZ, 0xc0, !PT ;  /* 0xfffffff800127812 */ /* 0x000fe200078ec0ff */
[----:B------:R-:W-:Y:S01]  /*0bb0*/  IMAD.IADD R5, R5, 0x1, -R8 ;  /* 0x0000000105057824 */ /* 0x000fe200078e0a08 */
[----:B------:R-:W-:Y:S02]  /*0bc0*/  LEA.HI R9, R7, R7, RZ, 0x1 ;  /* 0x0000000707097211 */ /* 0x000fe400078f08ff */
[----:B------:R-:W-:Y:S01]  /*0bd0*/  LEA.HI R3, R2, R2, RZ, 0x1 ;  /* 0x0000000202037211 */ /* 0x000fe200078f08ff */
[----:B------:R-:W-:Y:S01]  /*0be0*/  IMAD.IADD R18, R10, 0x1, -R18 ;  /* 0x000000010a127824 */ /* 0x000fe200078e0a12 */
[----:B------:R-:W-:Y:S02]  /*0bf0*/  SHF.R.S32.HI R6, RZ, 0x5, R6 ;  /* 0x00000005ff067819 */ /* 0x000fe40000011406 */
[----:B------:R-:W-:Y:S01]  /*0c00*/  LOP3.LUT R2, R9, 0x1ffffffe, RZ, 0xc0, !PT ;  /* 0x1ffffffe09027812 */ /* 0x000fe200078ec0ff */
[----:B------:R-:W-:Y:S01]  /*0c10*/  IMAD R3, R3, -0x3, R154 ;  /* 0xfffffffd03037824 */ /* 0x000fe200078e029a */
[----:B------:R-:W-:Y:S01]  /*0c20*/  LOP3.LUT R16, R4, 0x7ffffffc, RZ, 0xc0, !PT ;  /* 0x7ffffffc04107812 */ /* 0x000fe200078ec0ff */
[----:B------:R-:W-:Y:S01]  /*0c30*/  IMAD R6, R6, 0x10, R5 ;  /* 0x0000001006067824 */ /* 0x000fe200078e0205 */
[----:B------:R-:W-:Y:S01]  /*0c40*/  SHF.R.S32.HI R152, RZ, 0x3, R0 ;  /* 0x00000003ff987819 */ /* 0x000fe20000011400 */
[----:B------:R-:W-:-:S02]  /*0c50*/  IMAD.SHL.U32 R22, R18, 0x8, RZ ;  /* 0x0000000812167824 */ /* 0x000fc400078e00ff */
[----:B------:R-:W-:Y:S02]  /*0c60*/  IMAD.IADD R2, R7, 0x1, -R2 ;  /* 0x0000000107027824 */ /* 0x000fe400078e0a02 */
[----:B------:R-:W-:Y:S01]  /*0c70*/  IMAD R155, R3, 0x40, R6 ;  /* 0x00000040039b7824 */ /* 0x000fe200078e0206 */
[----:B------:R-:W-:Y:S01]  /*0c80*/  SHF.R.S32.HI R157, RZ, 0x1f, R22 ;  /* 0x0000001fff9d7819 */ /* 0x000fe20000011416 */
[----:B------:R-:W-:Y:S02]  /*0c90*/  IMAD.IADD R16, R153, 0x1, -R16 ;  /* 0x0000000199107824 */ /* 0x000fe400078e0a10 */
[----:B------:R-:W-:-:S07]  /*0ca0*/  IMAD R17, R2, 0x8, R155 ;  /* 0x0000000802117824 */ /* 0x000fce00078e029b */
.L_x_13740:
        /* <DEDUP_REMOVED lines=12> */
[----:B01---5:R-:W-:Y:S05]  /*0d70*/  @!P0 BRA `(.L_x_13648) ;  /* 0x0000000000208947 */ /* 0x023fea0003800000 */
        /* <DEDUP_REMOVED lines=8> */
.L_x_13648:
[----:B------:R-:W-:Y:S01]  /*0e00*/  ULDC UR7, c[0x0][0xc54] ;  /* 0x0003150000077ab9 */ /* 0x000fe20000000800 */
[----:B------:R-:W-:Y:S01]  /*0e10*/  UMOV UR6, UR9 ;  /* 0x0000000900067c82 */ /* 0x000fe20008000000 */
[----:B------:R-:W-:-:S11]  /*0e20*/  UISETP.NE.AND UP0, UPT, UR7, 0x1, UPT ;  /* 0x000000010700788c */ /* 0x000fd6000bf05270 */
[----:B------:R-:W-:Y:S02]  /*0e30*/  @UP0 ULDC.64 UR10, c[0x0][0xc58] ;  /* 0x00031600000a0ab9 */ /* 0x000fe40000000a00 */
[----:B------:R-:W-:-:S04]  /*0e40*/  UIMAD.WIDE.U32 UR4, UR9, UR10, URZ ;  /* 0x0000000a090472a5 */ /* 0x000fc8000f8e003f */
[----:B------:R-:W-:-:S04]  /*0e50*/  @UP0 USHF.R.U32.HI UR6, URZ, UR11, UR5 ;  /* 0x0000000b3f060299 */ /* 0x000fc80008011605 */
[----:B------:R-:W-:-:S12]  /*0e60*/  UIMAD UR4, UR6, UR7, URZ ;  /* 0x00000007060472a4 */ /* 0x000fd8000f8e023f */
.L_x_13649:
        /* <DEDUP_REMOVED lines=51> */
.L_x_13651:
[----:B------:R-:W-:-:S11]  /*11a0*/  UISETP.NE.AND UP0, UPT, UR5, 0x1, UPT ;  /* 0x000000010500788c */ /* 0x000fd6000bf05270 */
[----:B------:R-:W-:Y:S02]  /*11b0*/  @UP0 ULDC.64 UR8, c[0x0][0x9e8] ;  /* 0x00027a0000080ab9 */ /* 0x000fe40000000a00 */
[----:B------:R-:W-:-:S04]  /*11c0*/  UIMAD.WIDE.U32 UR6, UR4, UR8, URZ ;  /* 0x00000008040672a5 */ /* 0x000fc8000f8e003f */
[----:B------:R-:W-:-:S12]  /*11d0*/  @UP0 USHF.R.U32.HI UR4, URZ, UR9, UR7 ;  /* 0x000000093f040299 */ /* 0x000fd80008011607 */
.L_x_13652:
[----:B------:R-:W-:-:S06]  /*11e0*/  UIMAD UR4, UR4, UR5, UR5 ;  /* 0x00000005040472a4 */ /* 0x000fcc000f8e0205 */
[----:B------:R-:W-:-:S07]  /*11f0*/  VIMNMX R0, R0, UR4, PT ;  /* 0x0000000400007c48 */ /* 0x000fce000bfe0100 */
.L_x_13650:
        /* <DEDUP_REMOVED lines=32> */
.L_x_13654:
[----:B------:R-:W-:-:S11]  /*1400*/  UISETP.NE.AND UP0, UPT, UR5, 0x1, UPT ;  /* 0x000000010500788c */ /* 0x000fd6000bf05270 */
[----:B------:R-:W-:Y:S02]  /*1410*/  @UP0 ULDC.64 UR10, c[0x0][0x9e8] ;  /* 0x00027a00000a0ab9 */ /* 0x000fe40000000a00 */
[----:B------:R-:W-:-:S04]  /*1420*/  UIMAD.WIDE.U32 UR6, UR4, UR10, URZ ;  /* 0x0000000a040672a5 */ /* 0x000fc8000f8e003f */
[----:B------:R-:W-:-:S12]  /*1430*/  @UP0 USHF.R.U32.HI UR4, URZ, UR11, UR7 ;  /* 0x0000000b3f040299 */ /* 0x000fd80008011607 */
.L_x_13655:
[----:B------:R-:W-:-:S04]  /*1440*/  UIMAD UR4, UR4, UR5, URZ ;  /* 0x00000005040472a4 */ /* 0x000fc8000f8e023f */
[----:B------:R-:W-:-:S04]  /*1450*/  UISETP.LT.AND UP0, UPT, UR9, UR4, UPT ;  /* 0x000000040900728c */ /* 0x000fc8000bf01270 */
[----:B------:R-:W-:-:S12]  /*1460*/  USEL UR9, UR9, UR4, !UP0 ;  /* 0x0000000409097287 */ /* 0x000fd8000c000000 */
.L_x_13653:
[----:B------:R-:W-:Y:S01]  /*1470*/  USHF.R.S32.HI UR4, URZ, 0x1f, UR9 ;  /* 0x0000001f3f047899 */ /* 0x000fe20008011409 */
[----:B------:R-:W-:Y:S02]  /*1480*/  PLOP3.LUT P0, PT, PT, PT, PT, 0x80, 0x0 ;  /* 0x000000000000781c */ /* 0x000fe40003f0f070 */
[----:B------:R-:W-:Y:S02]  /*1490*/  CS2R R24, SRZ ;  /* 0x0000000000187805 */ /* 0x000fe4000001ff00 */
[----:B------:R-:W-:Y:S01]  /*14a0*/  CS2R R34, SRZ ;  /* 0x0000000000227805 */ /* 0x000fe2000001ff00 */
[----:B------:R-:W-:Y:S01]  /*14b0*/  ULEA.HI UR4, UR4, UR9, URZ, 0x7 ;  /* 0x0000000904047291 */ /* 0x000fe2000f8f383f */
[----:B------:R-:W-:Y:S01]  /*14c0*/  IMAD.MOV.U32 R118, RZ, RZ, RZ ;  /* 0x000000ffff767224 */ /* 0x000fe200078e00ff */
[----:B------:R-:W-:Y:S01]  /*14d0*/  CS2R R32, SRZ ;  /* 0x0000000000207805 */ /* 0x000fe2000001ff00 */
[----:B------:R-:W-:Y:S01]  /*14e0*/  IMAD.MOV.U32 R21, RZ, RZ, RZ ;  /* 0x000000ffff157224 */ /* 0x000fe200078e00ff */
        /* <DEDUP_REMOVED lines=9> */
[----:B------:R-:W-:Y:S01]  /*1580*/  IMAD.MOV.U32 R106, RZ, RZ, RZ ;  /* 0x000000ffff6a7224 */ /* 0x000fe200078e00ff */
[----:B------:R-:W-:Y:S01]  /*1590*/  CS2R R102, SRZ ;  /* 0x0000000000667805 */ /* 0x000fe2000001ff00 */
[----:B------:R-:W-:Y:S01]  /*15a0*/  IMAD.MOV.U32 R41, RZ, RZ, RZ ;  /* 0x000000ffff297224 */ /* 0x000fe200078e00ff */
[----:B------:R-:W-:-:S02]  /*15b0*/  CS2R R100, SRZ ;  /* 0x0000000000647805 */ /* 0x000fc4000001ff00 */
[----:B------:R-:W-:Y:S02]  /*15c0*/  CS2R R98, SRZ ;  /* 0x0000000000627805 */ /* 0x000fe4000001ff00 */
[----:B------:R-:W-:Y:S02]  /*15d0*/  ISETP.GT.AND P1, PT, R88, UR42, PT ;  /* 0x0000002a58007c0c */ /* 0x000fe4000bf24270 */
[----:B------:R-:W-:Y:S02]  /*15e0*/  CS2R R96, SRZ ;  /* 0x0000000000607805 */ /* 0x000fe4000001ff00 */
[----:B------:R-:W-:Y:S02]  /*15f0*/  CS2R R94, SRZ ;  /* 0x00000000005e7805 */ /* 0x000fe4000001ff00 */
[----:B------:R-:W-:Y:S02]  /*1600*/  CS2R R92, SRZ ;  /* 0x00000000005c7805 */ /* 0x000fe4000001ff00 */
[----:B------:R-:W-:Y:S01]  /*1610*/  CS2R R90, SRZ ;  /* 0x00000000005a7805 */ /* 0x000fe2000001ff00 */
[----:B------:R-:W-:-:S02]  /*1620*/  IMAD.MOV.U32 R89, RZ, RZ, RZ ;  /* 0x000000ffff597224 */ /* 0x000fc400078e00ff */
[----:B------:R-:W-:Y:S02]  /*1630*/  IMAD.MOV.U32 R26, RZ, RZ, RZ ;  /* 0x000000ffff1a7224 */ /* 0x000fe400078e00ff */
[----:B------:R-:W-:Y:S05]  /*1640*/  @!P1 BRA `(.L_x_13656) ;  /* 0x000000b8000c9947 */ /* 0x000fea0003800000 */
[----:B------:R-:W0:Y:S01]  /*1650*/  SHFL.IDX PT, R0, R154, RZ, 0x1f ;  /* 0x00001fff9a007589 */ /* 0x000e2200000e0000 */
[----:B------:R-:W1:Y:S01]  /*1660*/  S2UR UR43, SR_CgaCtaId ;  /* 0x00000000002b79c3 */ /* 0x000e620000008800 */
[----:B------:R-:W-:Y:S01]  /*1670*/  UMOV UR45, 0x400 ;  /* 0x00000400002d7882 */ /* 0x000fe20000000000 */
        /* <DEDUP_REMOVED lines=28> */
.L_x_13657:
        /* <DEDUP_REMOVED lines=9> */
.L_x_13810:
[----:B------:R-:W-:Y:S05]  /*18d0*/  @!P0 BRA `(.L_x_13659) ;  /* 0x0000000000048947 */ /* 0x000fea0003800000 */
[----:B------:R-:W-:Y:S01]  /*18e0*/  BPT.TRAP 0x1 ;  /* 0x000000040000795c */ /* 0x000fe20000300000 */
.L_x_13659:
[----:B0-----:R-:W-:Y:S02]  /*18f0*/  IMAD.U32 R3, RZ, RZ, UR36 ;  /* 0x00000024ff037e24 */ /* 0x001fe4000f8e00ff */
[----:B------:R-:W-:-:S03]  /*1900*/  IMAD.U32 R0, RZ, RZ, UR46 ;  /* 0x0000002eff007e24 */ /* 0x000fc6000f8e00ff */
[----:B------:R-:W-:Y:S02]  /*1910*/  LEA R3, R3, UR45, 0x3 ;  /* 0x0000002d03037c11 */ /* 0x000fe4000f8e18ff */
[----:B------:R-:W-:-:S04]  /*1920*/  SHF.L.U32 R0, R0, 0x1f, RZ ;  /* 0x0000001f00007819 */ /* 0x000fc800000006ff */
[----:B------:R0:W1:Y:S01]  /*1930*/  SYNCS.PHASECHK.TRANS64.TRYWAIT P1, [R3+URZ+0x16830], R0 ;  /* 0x01683000030075a7 */ /* 0x000062000802017f */
[----:B------:R-:W-:Y:S05]  /*1940*/  @!P0 BRA `(.L_x_13660) ;  /* 0x0000000000048947 */ /* 0x000fea0003800000 */
[----:B------:R-:W-:Y:S01]  /*1950*/  BPT.TRAP 0x1 ;  /* 0x000000040000795c */ /* 0x000fe20000300000 */
.L_x_13660:
[----:B-1----:R-:W-:Y:S05]  /*1960*/  @P1 BRA `(.L_x_13661) ;  /* 0x0000000000081947 */ /* 0x002fea0003800000 */
[----:B------:R-:W1:Y:S02]  /*1970*/  SYNCS.PHASECHK.TRANS64.TRYWAIT P1, [R3+URZ+0x16830], R0 ;  /* 0x01683000030075a7 */ /* 0x000e64000802017f */
[----:B-1----:R-:W-:Y:S05]  /*1980*/  @!P1 BRA `(.L_x_13662) ;  /* 0x0000011400049947 */ /* 0x002fea0003800000 */
.L_x_13661:
        /* <DEDUP_REMOVED lines=35> */
.L_x_13663:
        /* <DEDUP_REMOVED lines=48> */
.L_x_13666:
[----:B------:R-:W-:Y:S02]  /*1ec0*/  ULDC UR6, c[0x0][0x9e4] ;  /* 0x0002790000067ab9 */ /* 0x000fe40000000800 */
[----:B------:R-:W-:-:S05]  /*1ed0*/  IMAD.U32 R7, RZ, RZ, UR6 ;  /* 0x00000006ff077e24 */ /* 0x000fca000f8e00ff */
[----:B------:R-:W-:-:S13]  /*1ee0*/  ISETP.NE.AND P1, PT, R7, 0x1, PT ;  /* 0x000000010700780c */ /* 0x000fda0003f25270 */
[----:B------:R-:W0:Y:S02]  /*1ef0*/  @P1 LDC.64 R8, c[0x0][0x9e8] ;  /* 0x00027a00ff081b82 */ /* 0x000e240000000a00 */
[----:B0-----:R-:W-:-:S05]  /*1f00*/  @P1 IMAD.HI.U32 R8, R3, R8, RZ ;  /* 0x0000000803081227 */ /* 0x001fca00078e00ff */
[----:B------:R-:W-:-:S07]  /*1f10*/  @P1 SHF.R.U32.HI R3, RZ, R9, R8 ;  /* 0x00000009ff031219 */ /* 0x000fce0000011608 */
.L_x_13667:
[----:B------:R-:W-:Y:S05]  /*1f20*/  BSYNC B0 ;  /* 0x0000000000007941 */ /* 0x000fea0003800000 */
.L_x_13665:
[----:B------:R-:W-:-:S04]  /*1f30*/  IMAD R3, R3, R7, -R10 ;  /* 0x0000000703037224 */ /* 0x000fc800078e0a0a */
[----:B------:R-:W-:-:S05]  /*1f40*/  IMAD R3, R16, -0x2, R3 ;  /* 0xfffffffe10037824 */ /* 0x000fca00078e0203 */
[----:B------:R-:W-:Y:S02]  /*1f50*/  VIADDMNMX R2, R3, R7, R2, PT ;  /* 0x0000000703027246 */ /* 0x000fe40003800102 */
[----:B------:R-:W-:-:S07]  /*1f60*/  VIMNMX R4, R4, R3, !PT ;  /* 0x0000000304047248 */ /* 0x000fce0007fe0100 */
.L_x_13664:
        /* <DEDUP_REMOVED lines=14> */
[----:B------:R-:W-:Y:S01]  /*2050*/  FSEL R121, R28, -INF , !P3 ;  /* 0xff8000001c797808 */ /* 0x000fe20005800000 */
[----:B0-----:R-:W-:Y:S01]  /*2060*/  IMAD.IADD R8, R20, 0x1, R0 ;  /* 0x0000000114087824 */ /* 0x001fe200078e0200 */
[C---:B------:R-:W-:Y:S02]  /*2070*/  ISETP.GT.AND P4, PT, R4.reuse, 0x9, !P6 ;  /* 0x000000090400780c */ /* 0x040fe40007784270 */
        /* <DEDUP_REMOVED lines=185> */
.L_x_13670:
[----:B------:R-:W-:Y:S02]  /*2c10*/  ULDC UR6, c[0x0][0x9e4] ;  /* 0x0002790000067ab9 */ /* 0x000fe40000000800 */
[----:B------:R-:W-:-:S05]  /*2c20*/  IMAD.U32 R2, RZ, RZ, UR6 ;  /* 0x00000006ff027e24 */ /* 0x000fca000f8e00ff */
[----:B------:R-:W-:-:S13]  /*2c30*/  ISETP.NE.AND P6, PT, R2, 0x1, PT ;  /* 0x000000010200780c */ /* 0x000fda0003fc5270 */
[----:B------:R-:W0:Y:S02]  /*2c40*/  @P6 LDC.64 R100, c[0x0][0x9e8] ;  /* 0x00027a00ff646b82 */ /* 0x000e240000000a00 */
[----:B0-----:R-:W-:-:S05]  /*2c50*/  @P6 IMAD.HI.U32 R0, R99, R100, RZ ;  /* 0x0000006463006227 */ /* 0x001fca00078e00ff */
[----:B------:R-:W-:-:S07]  /*2c60*/  @P6 SHF.R.U32.HI R99, RZ, R101, R0 ;  /* 0x00000065ff636219 */ /* 0x000fce0000011600 */
.L_x_13671:
[----:B------:R-:W-:Y:S05]  /*2c70*/  BSYNC B0 ;  /* 0x0000000000007941 */ /* 0x000fea0003800000 */
.L_x_13669:
[----:B------:R-:W-:-:S04]  /*2c80*/  IMAD R99, R99, R2, -R10 ;  /* 0x0000000263637224 */ /* 0x000fc800078e0a0a */
[----:B------:R-:W-:-:S05]  /*2c90*/  IMAD R99, R16, -0x2, R99 ;  /* 0xfffffffe10637824 */ /* 0x000fca00078e0263 */
[----:B------:R-:W-:Y:S02]  /*2ca0*/  VIADDMNMX R4, R99, R2, R4, PT ;  /* 0x0000000263047246 */ /* 0x000fe40003800104 */
[----:B------:R-:W-:-:S07]  /*2cb0*/  VIMNMX R8, R8, R99, !PT ;  /* 0x0000006308087248 */ /* 0x000fce0007fe0100 */
.L_x_13668:
        /* <DEDUP_REMOVED lines=15> */
[----:B------:R-:W-:Y:S02]  /*2db0*/  LOP3.LUT P1, RZ, R19, 0x8, RZ, 0xc0, !PT ;  /* 0x0000000813ff7812 */ /* 0x000fe4000782c0ff */
[----:B------:R-:W-:-:S02]  /*2dc0*/  FMNMX.FTZ R0, R97, R0, !PT ;  /* 0x0000000061007209 */ /* 0x000fc40007810000 */
[----:B------:R-:W-:Y:S02]  /*2dd0*/  ISETP.GT.AND P1, PT, R8, 0x10, !P1 ;  /* 0x000000100800780c */ /* 0x000fe40004f24270 */
[----:B------:R-:W-:Y:S02]  /*2de0*/  FMNMX.FTZ R0, R33, R0, !PT ;  /* 0x0000000021007209 */ /* 0x000fe40007810000 */
[----:B------:R-:W-:Y:S02]  /*2df0*/  ISETP.LT.OR P1, PT, R4, 0x11, P1 ;  /* 0x000000110400780c */ /* 0x000fe40000f21670 */
        /* <DEDUP_REMOVED lines=9> */
[C---:B------:R-:W-:Y:S02]  /*2e90*/  LOP3.LUT P1, RZ, R19.reuse, 0x2000000, RZ, 0xc0, !PT ;  /* 0x0200000013ff7812 */ /* 0x040fe4000782c0ff */
        /* <DEDUP_REMOVED lines=61> */
[----:B------:R-:W-:Y:S01]  /*3270*/  FMNMX.FTZ R12, R85, R0, !PT ;  /* 0x00000000550c7209 */ /* 0x000fe20007810000 */
[----:B------:R-:W-:Y:S01]  /*3280*/  IMAD.U32 R0, RZ, RZ, UR6 ;  /* 0x00000006ff007e24 */ /* 0x000fe2000f8e00ff */
[----:B------:R-:W-:Y:S01]  /*3290*/  ISETP.LT.OR P1, PT, R4, 0x3a, P1 ;  /* 0x0000003a0400780c */ /* 0x000fe20000f21670 */
[----:B------:R-:W-:Y:S01]  /*32a0*/  @UP1 ULDC UR6, c[0x0][0x44c] ;  /* 0x0001130000061ab9 */ /* 0x000fe20000000800 */
[----:B------:R-:W-:Y:S01]  /*32b0*/  LOP3.LUT P2, RZ, R19, 0x80, RZ, 0xc0, !PT ;  /* 0x0000008013ff7812 */ /* 0x000fe2000784c0ff */
[----:B------:R-:W0:Y:S01]  /*32c0*/  SHFL.BFLY PT, R131, R12, 0x2, 0x1f ;  /* 0x0c401f000c837f89 */ /* 0x000e2200000e0000 */
[----:B------:R-:W-:Y:S01]  /*32d0*/  FSEL R55, R55, -INF , !P1 ;  /* 0xff80000037377808 */ /* 0x000fe20004800000 */
[----:B------:R-:W-:Y:S01]  /*32e0*/  UIMAD.WIDE.U32 UR6, UR38, UR6, URZ ;  /* 0x00000006260672a5 */ /* 0x000fe2000f8e003f */
[----:B------:R-:W-:-:S02]  /*32f0*/  LOP3.LUT P1, RZ, R19, 0x8000, RZ, 0xc0, !PT ;  /* 0x0000800013ff7812 */ /* 0x000fc4000782c0ff */
[----:B------:R-:W-:Y:S01]  /*3300*/  LOP3.LUT P6, RZ, R19, 0x40, RZ, 0xc0, !PT ;  /* 0x0000004013ff7812 */ /* 0x000fe200078cc0ff */
        /* <DEDUP_REMOVED lines=8> */
[----:B------:R-:W-:Y:S02]  /*3390*/  LOP3.LUT P1, RZ, R19, 0x4000, RZ, 0xc0, !PT ;  /* 0x0000400013ff7812 */ /* 0x000fe4000782c0ff */
[----:B------:R-:W-:Y:S02]  /*33a0*/  ISETP.LT.OR P3, PT, R4, 0x71, P3 ;  /* 0x000000710400780c */ /* 0x000fe40001f61670 */
        /* <DEDUP_REMOVED lines=9> */
[C---:B------:R-:W-:Y:S02]  /*3440*/  ISETP.LT.OR P5, PT, R4.reuse, 0x79, P5 ;  /* 0x000000790400780c */ /* 0x040fe40002fa1670 */
[----:B------:R-:W-:-:S02]  /*3450*/  ISETP.LT.OR P1, PT, R4, 0x49, P1 ;  /* 0x000000490400780c */ /* 0x000fc40000f21670 */
[----:B------:R-:W-:Y:S02]  /*3460*/  FSEL R83, R83, -INF , !P4 ;  /* 0xff80000053537808 */ /* 0x000fe40006000000 */
[----:B------:R-:W-:Y:S02]  /*3470*/  FSEL R31, R62, -INF , !P1 ;  /* 0xff8000003e1f7808 */ /* 0x000fe40004800000 */
[----:B------:R-:W-:-:S04]  /*3480*/  LOP3.LUT P1, RZ, R19, 0x1000, RZ, 0xc0, !PT ;  /* 0x0000100013ff7812 */ /* 0x000fc8000782c0ff */
[----:B------:R-:W-:-:S04]  /*3490*/  ISETP.GT.AND P1, PT, R8, 0x49, !P1 ;  /* 0x000000490800780c */ /* 0x000fc80004f24270 */
[----:B------:R-:W-:Y:S02]  /*34a0*/  ISETP.LT.OR P1, PT, R4, 0x4a, P1 ;  /* 0x0000004a0400780c */ /* 0x000fe40000f21670 */
[----:B0-----:R-:W-:Y:S02]  /*34b0*/  FMNMX.FTZ R2, R131, R2, !PT ;  /* 0x0000000283027209 */ /* 0x001fe40007810000 */
[----:B------:R-:W-:Y:S02]  /*34c0*/  FSEL R63, R63, -INF , !P1 ;  /* 0xff8000003f3f7808 */ /* 0x000fe40004800000 */
[----:B------:R-:W-:Y:S01]  /*34d0*/  LOP3.LUT P1, RZ, R19, 0x800, RZ, 0xc0, !PT ;  /* 0x0000080013ff7812 */ /* 0x000fe2000782c0ff */
[----:B------:R-:W-:-:S03]  /*34e0*/  FMUL.FTZ R10, R2, R0 ;  /* 0x00000000020a7220 */ /* 0x000fc60000410000 */
        /* <DEDUP_REMOVED lines=30> */
[-CC-:B------:R-:W-:Y:S01]  /*36d0*/  FFMA.FTZ R138, R29, R0.reuse, -R10.reuse ;  /* 0x000000001d8a7223 */ /* 0x180fe2000001080a */
[----:B------:R-:W-:Y:S01]  /*36e0*/  ISETP.LT.OR P1, PT, R4, 0x1, P1 ;  /* 0x000000010400780c */ /* 0x000fe20000f21670 */
[-CC-:B------:R-:W-:Y:S01]  /*36f0*/  FFMA.FTZ R29, R53, R0.reuse, -R10.reuse ;  /* 0x00000000351d7223 */ /* 0x180fe2000001080a */
[-CC-:B------:R-:W-:Y:S01]  /*3700*/  FFMA.FTZ R136, R89, R0.reuse, -R10.reuse ;  /* 0x0000000059887223 */ /* 0x180fe2000001080a */
[----:B------:R-:W-:Y:S01]  /*3710*/  FSEL R89, R82, -INF , !P3 ;  /* 0xff80000052597808 */ /* 0x000fe20005800000 */
[-CC-:B------:R-:W-:Y:S01]  /*3720*/  FFMA.FTZ R132, R25, R0.reuse, -R10.reuse ;  /* 0x0000000019847223 */ /* 0x180fe2000001080a */
[----:B------:R-:W-:Y:S01]  /*3730*/  FSEL R26, R26, -INF , !P1 ;  /* 0xff8000001a1a7808 */ /* 0x000fe20004800000 */
[-CC-:B------:R-:W-:Y:S01]  /*3740*/  FFMA.FTZ R25, R57, R0.reuse, -R10.reuse ;  /* 0x0000000039197223 */ /* 0x180fe2000001080a */
[----:B------:R-:W-:Y:S01]  /*3750*/  LOP3.LUT P1, RZ, R19, 0x4000000, RZ, 0xc0, !PT ;  /* 0x0400000013ff7812 */ /* 0x000fe2000782c0ff */
        /* <DEDUP_REMOVED lines=48> */
[----:B------:R-:W4:Y:S01]  /*3a60*/  MUFU.EX2 R33, R33 ;  /* 0x0000002100217308 */ /* 0x000f220000000800 */
[----:B------:R-:W-:Y:S01]  /*3a70*/  FMNMX.FTZ R12, R105, R12, !PT ;  /* 0x0000000c690c7209 */ /* 0x000fe20007810000 */
[-CC-:B------:R-:W-:Y:S01]  /*3a80*/  FFMA.FTZ R15, R77, R0.reuse, -R10.reuse ;  /* 0x000000004d0f7223 */ /* 0x180fe2000001080a */
[-CC-:B------:R-:W-:Y:S01]  /*3a90*/  FFMA.FTZ R21, R81, R0.reuse, -R10.reuse ;  /* 0x0000000051157223 */ /* 0x180fe2000001080a */
[----:B------:R-:W-:Y:S01]  /*3aa0*/  FFMA.FTZ R3, R85, R0, -R10 ;  /* 0x0000000055037223 */ /* 0x000fe2000001080a */
        /* <DEDUP_REMOVED lines=42> */
[----:B------:R-:W-:-:S03]  /*3d50*/  PLOP3.LUT P1, PT, PT, PT, UP0, 0x40, 0x0 ;  /* 0x000000000000781c */ /* 0x000fc60003f2e808 */
[----:B------:R-:W-:Y:S01]  /*3d60*/  MUFU.EX2 R61, R61 ;  /* 0x0000003d003d7308 */ /* 0x000fe20000000800 */
[-CC-:B------:R-:W-:Y:S01]  /*3d70*/  FFMA.FTZ R141, R35, R0.reuse, -R4.reuse ;  /* 0x00000000238d7223 */ /* 0x180fe20000010804 */
[----:B------:R-:W-:Y:S01]  /*3d80*/  FADD.FTZ R35, R148, R123 ;  /* 0x0000007b94237221 */ /* 0x000fe20000010000 */
[-CC-:B------:R-:W-:Y:S01]  /*3d90*/  FFMA.FTZ R149, R26, R0.reuse, -R4.reuse ;  /* 0x000000001a957223 */ /* 0x180fe20000010804 */
[-CC-:B------:R-:W-:Y:S01]  /*3da0*/  FFMA.FTZ R8, R117, R0.reuse, -R4.reuse ;  /* 0x0000000075087223 */ /* 0x180fe20000010804 */
[-CC-:B------:R-:W-:Y:S01]  /*3db0*/  FFMA.FTZ R151, R103, R0.reuse, -R4.reuse ;  /* 0x0000000067977223 */ /* 0x180fe20000010804 */
[----:B-1----:R-:W-:Y:S01]  /*3dc0*/  FADD.FTZ R28, R150, R35 ;  /* 0x00000023961c7221 */ /* 0x002fe20000010000 */
[-CC-:B------:R-:W-:Y:S01]  /*3dd0*/  FFMA.FTZ R10, R115, R0.reuse, -R4.reuse ;  /* 0x00000000730a7223 */ /* 0x180fe20000010804 */
[-C--:B------:R-:W-:Y:S01]  /*3de0*/  FFMA.FTZ R145, R99, R0.reuse, -R4 ;  /* 0x0000000063917223 */ /* 0x080fe20000010804 */
[----:B------:R-:W-:Y:S01]  /*3df0*/  MUFU.EX2 R149, R149 ;  /* 0x0000009500957308 */ /* 0x000fe20000000800 */
[----:B--2---:R-:W-:Y:S01]  /*3e00*/  FADD.FTZ R35, R119, R28 ;  /* 0x0000001c77237221 */ /* 0x004fe20000010000 */
[-CC-:B------:R-:W-:Y:S01]  /*3e10*/  FFMA.FTZ R12, R113, R0.reuse, -R4.reuse ;  /* 0x00000000710c7223 */ /* 0x180fe20000010804 */
[-CC-:B------:R-:W-:Y:S01]  /*3e20*/  FFMA.FTZ R147, R101, R0.reuse, -R4.reuse ;  /* 0x0000000065937223 */ /* 0x180fe20000010804 */
[-CC-:B------:R-:W-:Y:S01]  /*3e30*/  FFMA.FTZ R14, R111, R0.reuse, -R4.reuse ;  /* 0x000000006f0e7223 */ /* 0x180fe20000010804 */
[----:B---3--:R-:W-:Y:S01]  /*3e40*/  FADD.FTZ R30, R144, R35 ;  /* 0x00000023901e7221 */ /* 0x008fe20000010000 */
[-CC-:B------:R-:W-:Y:S01]  /*3e50*/  FFMA.FTZ R135, R31, R0.reuse, -R4.reuse ;  /* 0x000000001f877223 */ /* 0x180fe20000010804 */
[-C--:B------:R-:W-:Y:S01]  /*3e60*/  FFMA.FTZ R20, R109, R0.reuse, -R4 ;  /* 0x000000006d147223 */ /* 0x080fe20000010804 */
[----:B------:R-:W0:Y:S01]  /*3e70*/  MUFU.EX2 R8, R8 ;  /* 0x0000000800087308 */ /* 0x000e220000000800 */
[----:B----4-:R-:W-:Y:S01]  /*3e80*/  FADD.FTZ R35, R33, R30 ;  /* 0x0000001e21237221 */ /* 0x010fe20000010000 */
[-CC-:B------:R-:W-:Y:S01]  /*3e90*/  FFMA.FTZ R129, R27, R0.reuse, -R4.reuse ;  /* 0x000000001b817223 */ /* 0x180fe20000010804 */
[-CC-:B------:R-:W-:Y:S01]  /*3ea0*/  FFMA.FTZ R143, R39, R0.reuse, -R4.reuse ;  /* 0x00000000278f7223 */ /* 0x180fe20000010804 */
[-CC-:B------:R-:W-:Y:S01]  /*3eb0*/  FFMA.FTZ R24, R107, R0.reuse, -R4.reuse ;  /* 0x000000006b187223 */ /* 0x180fe20000010804 */
[----:B-----5:R-:W-:Y:S01]  /*3ec0*/  FADD.FTZ R30, R146, R35 ;  /* 0x00000023921e7221 */ /* 0x020fe20000010000 */
[-CC-:B------:R-:W-:Y:S01]  /*3ed0*/  FFMA.FTZ R137, R43, R0.reuse, -R4.reuse ;  /* 0x000000002b897223 */ /* 0x180fe20000010804 */
[-C--:B------:R-:W-:Y:S01]  /*3ee0*/  FFMA.FTZ R26, R105, R0.reuse, -R4 ;  /* 0x00000000691a7223 */ /* 0x080fe20000010804 */
[----:B------:R-:W1:Y:S01]  /*3ef0*/  MUFU.EX2 R151, R151 ;  /* 0x0000009700977308 */ /* 0x000e620000000800 */
[----:B------:R-:W-:Y:S01]  /*3f00*/  FADD.FTZ R35, R37, R30 ;  /* 0x0000001e25237221 */ /* 0x000fe20000010000 */
[-CC-:B------:R-:W-:Y:S01]  /*3f10*/  FFMA.FTZ R139, R51, R0.reuse, -R4.reuse ;  /* 0x00000000338b7223 */ /* 0x180fe20000010804 */
[-CC-:B------:R-:W-:Y:S01]  /*3f20*/  FFMA.FTZ R28, R55, R0.reuse, -R4.reuse ;  /* 0x00000000371c7223 */ /* 0x180fe20000010804 */
[-CC-:B------:R-:W-:Y:S01]  /*3f30*/  FFMA.FTZ R133, R47, R0.reuse, -R4.reuse ;  /* 0x000000002f857223 */ /* 0x180fe20000010804 */
[----:B------:R-:W-:Y:S01]  /*3f40*/  FADD.FTZ R32, R140, R35 ;  /* 0x000000238c207221 */ /* 0x000fe20000010000 */
[-CC-:B------:R-:W-:Y:S01]  /*3f50*/  FFMA.FTZ R30, R59, R0.reuse, -R4.reuse ;  /* 0x000000003b1e7223 */ /* 0x180fe20000010804 */
[-C--:B------:R-:W-:Y:S01]  /*3f60*/  FFMA.FTZ R131, R67, R0.reuse, -R4 ;  /* 0x0000000043837223 */ /* 0x080fe20000010804 */
[----:B------:R-:W2:Y:S01]  /*3f70*/  MUFU.EX2 R10, R10 ;  /* 0x0000000a000a7308 */ /* 0x000ea20000000800 */
[----:B------:R-:W-:Y:S01]  /*3f80*/  FADD.FTZ R35, R41, R32 ;  /* 0x0000002029237221 */ /* 0x000fe20000010000 */
[----:B0-----:R-:W-:Y:S01]  /*3f90*/  FADD.FTZ R34, R149, R8 ;  /* 0x0000000895227221 */ /* 0x001fe20000010000 */
[-CC-:B------:R-:W-:Y:S01]  /*3fa0*/  FFMA.FTZ R71, R71, R0.reuse, -R4.reuse ;  /* 0x0000000047477223 */ /* 0x180fe20000010804 */
[-CC-:B------:R-:W-:Y:S01]  /*3fb0*/  FFMA.FTZ R127, R127, R0.reuse, -R4.reuse ;  /* 0x000000007f7f7223 */ /* 0x180fe20000010804 */
[----:B------:R-:W-:Y:S01]  /*3fc0*/  FADD.FTZ R32, R142, R35 ;  /* 0x000000238e207221 */ /* 0x000fe20000010000 */
[-CC-:B------:R-:W-:Y:S01]  /*3fd0*/  FFMA.FTZ R75, R75, R0.reuse, -R4.reuse ;  /* 0x000000004b4b7223 */ /* 0x180fe20000010804 */
[-C--:B------:R-:W-:Y:S01]  /*3fe0*/  FFMA.FTZ R53, R53, R0.reuse, -R4 ;  /* 0x0000000035357223 */ /* 0x080fe20000010804 */
[----:B------:R-:W0:Y:S01]  /*3ff0*/  MUFU.EX2 R145, R145 ;  /* 0x0000009100917308 */ /* 0x000e220000000800 */
[----:B------:R-:W-:Y:S01]  /*4000*/  FADD.FTZ R35, R45, R32 ;  /* 0x000000202d237221 */ /* 0x000fe20000010000 */
[----:B-1----:R-:W-:Y:S01]  /*4010*/  FADD.FTZ R31, R151, R34 ;  /* 0x00000022971f7221 */ /* 0x002fe20000010000 */
[-CC-:B------:R-:W-:Y:S01]  /*4020*/  FFMA.FTZ R32, R63, R0.reuse, -R4.reuse ;  /* 0x000000003f207223 */ /* 0x180fe20000010804 */
[-CC-:B------:R-:W-:Y:S01]  /*4030*/  FFMA.FTZ R79, R79, R0.reuse, -R4.reuse ;  /* 0x000000004f4f7223 */ /* 0x180fe20000010804 */
[----:B------:R-:W-:Y:S01]  /*4040*/  FADD.FTZ R36, R136, R35 ;  /* 0x0000002388247221 */ /* 0x000fe20000010000 */
[-CC-:B------:R-:W-:Y:S01]  /*4050*/  FFMA.FTZ R89, R89, R0.reuse, -R4.reuse ;  /* 0x0000000059597223 */ /* 0x180fe20000010804 */
[-C--:B------:R-:W-:Y:S01]  /*4060*/  FFMA.FTZ R83, R83, R0.reuse, -R4 ;  /* 0x0000000053537223 */ /* 0x080fe20000010804 */
[----:B------:R-:W1:Y:S01]  /*4070*/  MUFU.EX2 R12, R12 ;  /* 0x0000000c000c7308 */ /* 0x000e620000000800 */
[C---:B--2---:R-:W-:Y:S01]  /*4080*/  FADD.FTZ R34, R10.reuse, R31 ;  /* 0x0000001f0a227221 */ /* 0x044fe20000010000 */
[----:B------:R-:W-:Y:S01]  /*4090*/  FADD.FTZ R31, R49, R36 ;  /* 0x00000024311f7221 */ /* 0x000fe20000010000 */
[-CC-:B------:R-:W-:Y:S01]  /*40a0*/  FFMA.FTZ R57, R57, R0.reuse, -R4.reuse ;  /* 0x0000000039397223 */ /* 0x180fe20000010804 */
[-C--:B------:R-:W-:Y:S01]  /*40b0*/  FFMA.FTZ R87, R87, R0.reuse, -R4 ;  /* 0x0000000057577223 */ /* 0x080fe20000010804 */
[----:B------:R-:W-:Y:S01]  /*40c0*/  F2FP.BF16.F32.PACK_AB R151, R10, R151 ;  /* 0x000000970a97723e */ /* 0x000fe200000010ff */
[----:B------:R-:W-:Y:S01]  /*40d0*/  FADD.FTZ R38, R138, R31 ;  /* 0x0000001f8a267221 */ /* 0x000fe20000010000 */
[----:B------:R-:W-:Y:S01]  /*40e0*/  F2FP.BF16.F32.PACK_AB R149, R8, R149 ;  /* 0x000000950895723e */ /* 0x000fe200000010ff */
[----:B------:R-:W2:Y:S01]  /*40f0*/  MUFU.EX2 R147, R147 ;  /* 0x0000009300937308 */ /* 0x000ea20000000800 */
[----:B0-----:R-:W-:Y:S01]  /*4100*/  FADD.FTZ R27, R145, R34 ;  /* 0x00000022911b7221 */ /* 0x001fe20000010000 */
[----:B------:R-:W-:Y:S01]  /*4110*/  FADD.FTZ R31, R29, R38 ;  /* 0x000000261d1f7221 */ /* 0x000fe20000010000 */
[----:B------:R-:W-:Y:S01]  /*4120*/  FFMA.FTZ R34, R125, R0, -R4 ;  /* 0x000000007d227223 */ /* 0x000fe20000010804 */
[----:B------:R-:W-:-:S02]  /*4130*/  F2FP.BF16.F32.PACK_AB R148, R123, R148 ;  /* 0x000000947b94723e */ /* 0x000fc400000010ff */
[----:B------:R-:W-:Y:S01]  /*4140*/  FADD.FTZ R38, R132, R31 ;  /* 0x0000001f84267221 */ /* 0x000fe20000010000 */
[C---:B------:R-:W-:Y:S01]  /*4150*/  F2FP.BF16.F32.PACK_AB R132, R25.reuse, R132 ;  /* 0x000000841984723e */ /* 0x040fe200000010ff */
        /* <DEDUP_REMOVED lines=13> */
[C---:B------:R-:W-:Y:S01]  /*4230*/  F2FP.BF16.F32.PACK_AB R128, R9.reuse, R128 ;  /* 0x000000800980723e */ /* 0x040fe200000010ff */
[----:B------:R-:W2:Y:S01]  /*4240*/  MUFU.EX2 R20, R20 ;  /* 0x0000001400147308 */ /* 0x000ea20000000800 */
[----:B0-----:R-:W-:Y:S01]  /*4250*/  FADD.FTZ R36, R14, R27 ;  /* 0x0000001b0e247221 */ /* 0x001fe20000010000 */
[----:B------:R-:W-:Y:S01]  /*4260*/  FADD.FTZ R31, R9, R40 ;  /* 0x00000028091f7221 */ /* 0x000fe20000010000 */
[----:B------:R-:W-:Y:S02]  /*4270*/  F2FP.BF16.F32.PACK_AB R140, R41, R140 ;  /* 0x0000008c298c723e */ /* 0x000fe400000010ff */
[----:B------:R-:W-:Y:S02]  /*4280*/  F2FP.BF16.F32.PACK_AB R142, R45, R142 ;  /* 0x0000008e2d8e723e */ /* 0x000fe400000010ff */
        /* <DEDUP_REMOVED lines=55> */
[----:B------:R-:W-:-:S06]  /*4600*/  VIADD R9, R88, 0xfffffffe ;  /* 0xfffffffe58097836 */ /* 0x000fcc0000000000 */
        /* <DEDUP_REMOVED lines=41> */
.L_x_13673:
[----:B------:R-:W-:Y:S02]  /*48a0*/  ULDC UR14, c[0x0][0x9e4] ;  /* 0x00027900000e7ab9 */ /* 0x000fe40000000800 */
[----:B------:R-:W-:-:S11]  /*48b0*/  UISETP.NE.AND UP0, UPT, UR14, 0x1, UPT ;  /* 0x000000010e00788c */ /* 0x000fd6000bf05270 */
[----:B------:R-:W-:Y:S02]  /*48c0*/  @UP0 ULDC.64 UR18, c[0x0][0x9e8] ;  /* 0x00027a0000120ab9 */ /* 0x000fe40000000a00 */
[----:B------:R-:W-:-:S04]  /*48d0*/  UIMAD.WIDE.U32 UR6, UR11, UR18, URZ ;  /* 0x000000120b0672a5 */ /* 0x000fc8000f8e003f */
[----:B------:R-:W-:-:S12]  /*48e0*/  @UP0 USHF.R.U32.HI UR11, URZ, UR19, UR7 ;  /* 0x000000133f0b0299 */ /* 0x000fd80008011607 */
.L_x_13674:
[----:B------:R-:W-:-:S04]  /*48f0*/  UIMAD UR11, UR11, UR14, UR14 ;  /* 0x0000000e0b0b72a4 */ /* 0x000fc8000f8e020e */
[----:B------:R-:W-:-:S04]  /*4900*/  UISETP.LT.AND UP0, UPT, UR10, UR11, UPT ;  /* 0x0000000b0a00728c */ /* 0x000fc8000bf01270 */
[----:B------:R-:W-:-:S12]  /*4910*/  USEL UR10, UR10, UR11, UP0 ;  /* 0x0000000b0a0a7287 */ /* 0x000fd80008000000 */
.L_x_13672:
        /* <DEDUP_REMOVED lines=21> */
[----:B------:R-:W-:-:S13]  /*4a70*/  ISETP.GE.AND P1, PT, R9, UR24, PT ;  /* 0x0000001809007c0c */ /* 0x000fda000bf26270 */
[----:B------:R-:W-:Y:S05]  /*4a80*/  @!P1 BRA `(.L_x_13675) ;  /* 0x0000002c00a09947 */ /* 0x000fea0003800000 */
        /* <DEDUP_REMOVED lines=8> */
.L_x_13694:
[----:B------:R-:W-:Y:S01]  /*4b10*/  ISETP.NE.AND P2, PT, RZ, UR44, PT ;  /* 0x0000002cff007c0c */ /* 0x000fe2000bf45270 */
[----:B------:R-:W-:-:S04]  /*4b20*/  UISETP.NE.AND UP0, UPT, UR25, 0x1, UPT ;  /* 0x000000011900788c */ /* 0x000fc8000bf05270 */
[----:B------:R-:W-:-:S04]  /*4b30*/  USEL UR46, URZ, 0x1, UP0 ;  /* 0x000000013f2e7887 */ /* 0x000fc80008000000 */
[----:B------:R-:W-:-:S04]  /*4b40*/  ULOP3.LUT UR46, UR26, UR46, URZ, 0x3c, !UPT ;  /* 0x0000002e1a2e7292 */ /* 0x000fc8000f8e3c3f */
[----:B------:R-:W-:Y:S08]  /*4b50*/  @P2 BRA `(.L_x_13676) ;  /* 0x0000000000382947 */ /* 0x000ff00003800000 */
[----:B------:R-:W-:Y:S05]  /*4b60*/  @!P0 BRA `(.L_x_13677) ;  /* 0x0000000000048947 */ /* 0x000fea0003800000 */
[----:B------:R-:W-:Y:S01]  /*4b70*/  BPT.TRAP 0x1 ;  /* 0x000000040000795c */ /* 0x000fe20000300000 */
.L_x_13677:
        /* <DEDUP_REMOVED lines=9> */
.L_x_13678:
[----:B-1----:R-:W-:Y:S05]  /*4c10*/  @P1 BRA `(.L_x_13676) ;  /* 0x0000000000081947 */ /* 0x002fea0003800000 */
[----:B------:R-:W1:Y:S02]  /*4c20*/  SYNCS.PHASECHK.TRANS64.TRYWAIT P1, [UR6+0x16830], R0 ;  /* 0x01683000ff0075a7 */ /* 0x000e640008020146 */
[----:B-1----:R-:W-:Y:S05]  /*4c30*/  @!P1 BRA `(.L_x_13679) ;  /* 0x000000e0006c9947 */ /* 0x002fea0003800000 */
.L_x_13676:
        /* <DEDUP_REMOVED lines=28> */
.L_x_13681:
[----:B------:R-:W-:Y:S01]  /*4e00*/  ULEA UR6, UR25, UR45, 0x3 ;  /* 0x0000002d19067291 */ /* 0x000fe2000f8e183f */
[----:B------:R-:W-:-:S05]  /*4e10*/  IMAD.U32 R0, RZ, RZ, UR26 ;  /* 0x0000001aff007e24 */ /* 0x000fca000f8e00ff */
[----:B------:R-:W-:-:S04]  /*4e20*/  SHF.L.U32 R0, R0, 0x1f, RZ ;  /* 0x0000001f00007819 */ /* 0x000fc800000006ff */
[----:B------:R0:W1:Y:S01]  /*4e30*/  SYNCS.PHASECHK.TRANS64.TRYWAIT P1, [UR6+0x16850], R0 ;  /* 0x01685000ff0075a7 */ /* 0x0000620008020146 */
[----:B------:R-:W-:Y:S05]  /*4e40*/  @!P0 BRA `(.L_x_13682) ;  /* 0x0000000000048947 */ /* 0x000fea0003800000 */
[----:B------:R-:W-:Y:S01]  /*4e50*/  BPT.TRAP 0x1 ;  /* 0x000000040000795c */ /* 0x000fe20000300000 */
.L_x_13682:
[----:B-1----:R-:W-:Y:S05]  /*4e60*/  @P1 BRA `(.L_x_13680) ;  /* 0x0000000000081947 */ /* 0x002fea0003800000 */
[----:B------:R-:W1:Y:S02]  /*4e70*/  SYNCS.PHASECHK.TRANS64.TRYWAIT P1, [UR6+0x16850], R0 ;  /* 0x01685000ff0075a7 */ /* 0x000e640008020146 */
[----:B-1----:R-:W-:Y:S05]  /*4e80*/  @!P1 BRA `(.L_x_13683) ;  /* 0x000000dc00f09947 */ /* 0x002fea0003800000 */
.L_x_13680:
[----:B------:R-:W-:Y:S01]  /*4e90*/  UIADD3 UR6, UR45, 0x400, URZ ;  /* 0x000004002d067890 */ /* 0x000fe2000fffe03f */
[----:B------:R-:W-:Y:S01]  /*4ea0*/  WARPGROUP.ARRIVE ;  /* 0x00000000000079c5 */ /* 0x000fe20000000000 */
[----:B------:R-:W-:-:S05]  /*4eb0*/  UMOV UR7, 0x40000040 ;  /* 0x4000004000077882 */ /* 0x000fca0000000000 */
[----:B------:R-:W2:Y:S01]  /*4ec0*/  S2R R2, SR_TID.X ;  /* 0x0000000000027919 */ /* 0x000ea20000002100 */
[----:B------:R-:W-:Y:S01]  /*4ed0*/  USHF.R.U32.HI UR6, URZ, 0x4, UR6 ;  /* 0x000000043f067899 */ /* 0x000fe20008011606 */
[----:B01----:R-:W-:-:S03]  /*4ee0*/  VIADD R0, R23, 0x9 ;  /* 0x0000000917007836 */ /* 0x003fc60000000000 */
[----:B------:R-:W-:-:S04]  /*4ef0*/  ULOP3.LUT UR6, UR6, 0x3fff, URZ, 0xc0, !UPT ;  /* 0x00003fff06067892 */ /* 0x000fc8000f8ec03f */
[----:B------:R-:W-:-:S07]  /*4f00*/  ULEA UR10, UR25, UR6, 0xa ;  /* 0x00000006190a7291 */ /* 0x000fce000f8e503f */
[----:B------:R-:W-:Y:S02]  /*4f10*/  UMOV UR6, UR10 ;  /* 0x0000000a00067c82 */ /* 0x000fe40008000000 */
[----:B------:R-:W-:Y:S01]  /*4f20*/  HGMMA.64x64x16.F32.BF16 R88, R148, gdesc[UR4].tnspB, R88, gsb0 ;  /* 0x40e0000494587df0 */ /* 0x000fe20008001858 */
[----:B------:R-:W-:Y:S01]  /*4f30*/  UIADD3 UR6, UR10, 0x80, URZ ;  /* 0x000000800a067890 */ /* 0x000fe2000fffe03f */
[----:B------:R-:W-:Y:S01]  /*4f40*/  UMOV UR7, 0x40000040 ;  /* 0x4000004000077882 */ /* 0x000fe20000000000 */
[----:B--2---:R-:W-:-:S04]  /*4f50*/  ISETP.GE.U32.AND P1, PT, R2, 0x180, PT ;  /* 0x000001800200780c */ /* 0x004fc80003f26070 */
        /* <DEDUP_REMOVED lines=38> */
.L_x_13684:
        /* <DEDUP_REMOVED lines=41> */
.L_x_13687:
[----:B------:R-:W-:-:S05]  /*5450*/  IMAD.U32 R15, RZ, RZ, UR21 ;  /* 0x00000015ff0f7e24 */ /* 0x000fca000f8e00ff */
[----:B------:R-:W-:-:S13]  /*5460*/  ISETP.NE.AND P1, PT, R15, 0x1, PT ;  /* 0x000000010f00780c */ /* 0x000fda0003f25270 */
[----:B------:R-:W0:Y:S02]  /*5470*/  @P1 LDC.64 R20, c[0x0][0x9e8] ;  /* 0x00027a00ff141b82 */ /* 0x000e240000000a00 */
[----:B0-----:R-:W-:-:S05]  /*5480*/  @P1 IMAD.HI.U32 R20, R13, R20, RZ ;  /* 0x000000140d141227 */ /* 0x001fca00078e00ff */
[----:B------:R-:W-:-:S07]  /*5490*/  @P1 SHF.R.U32.HI R13, RZ, R21, R20 ;  /* 0x00000015ff0d1219 */ /* 0x000fce0000011614 */
.L_x_13688:
[----:B------:R-:W-:Y:S05]  /*54a0*/  BSYNC B0 ;  /* 0x0000000000007941 */ /* 0x000fea0003800000 */
.L_x_13686:
[----:B------:R-:W-:-:S04]  /*54b0*/  IMAD R13, R13, R15, -R0 ;  /* 0x0000000f0d0d7224 */ /* 0x000fc800078e0a00 */
[----:B------:R-:W-:-:S05]  /*54c0*/  IMAD R13, R16, -0x2, R13 ;  /* 0xfffffffe100d7824 */ /* 0x000fca00078e020d */
[----:B------:R-:W-:Y:S02]  /*54d0*/  VIADDMNMX R2, R13, R15, R2, PT ;  /* 0x0000000f0d027246 */ /* 0x000fe40003800102 */
[----:B------:R-:W-:-:S07]  /*54e0*/  VIMNMX R10, R10, R13, !PT ;  /* 0x0000000d0a0a7248 */ /* 0x000fce0007fe0100 */
.L_x_13685:
        /* <DEDUP_REMOVED lines=116> */
.L_x_13691:
[----:B------:R-:W-:-:S05]  /*5c30*/  IMAD.U32 R2, RZ, RZ, UR21 ;  /* 0x00000015ff027e24 */ /* 0x000fca000f8e00ff */
[----:B------:R-:W-:-:S13]  /*5c40*/  ISETP.NE.AND P2, PT, R2, 0x1, PT ;  /* 0x000000010200780c */ /* 0x000fda0003f45270 */
[----:B------:R-:W0:Y:S02]  /*5c50*/  @P2 LDC.64 R10, c[0x0][0x9e8] ;  /* 0x00027a00ff0a2b82 */ /* 0x000e240000000a00 */
[----:B0-----:R-:W-:-:S05]  /*5c60*/  @P2 IMAD.HI.U32 R10, R145, R10, RZ ;  /* 0x0000000a910a2227 */ /* 0x001fca00078e00ff */
[----:B------:R-:W-:-:S07]  /*5c70*/  @P2 SHF.R.U32.HI R145, RZ, R11, R10 ;  /* 0x0000000bff912219 */ /* 0x000fce000001160a */
.L_x_13692:
[----:B------:R-:W-:Y:S05]  /*5c80*/  BSYNC B0 ;  /* 0x0000000000007941 */ /* 0x000fea0003800000 */
.L_x_13690:
[----:B------:R-:W-:-:S04]  /*5c90*/  IMAD R145, R145, R2, -R0 ;  /* 0x0000000291917224 */ /* 0x000fc800078e0a00 */
[----:B------:R-:W-:-:S05]  /*5ca0*/  IMAD R145, R16, -0x2, R145 ;  /* 0xfffffffe10917824 */ /* 0x000fca00078e0291 */
[----:B------:R-:W-:Y:S02]  /*5cb0*/  VIADDMNMX R14, R145, R2, R14, PT ;  /* 0x00000002910e7246 */ /* 0x000fe4000380010e */
[----:B------:R-:W-:-:S07]  /*5cc0*/  VIMNMX R12, R12, R145, !PT ;  /* 0x000000910c0c7248 */ /* 0x000fce0007fe0100 */
.L_x_13689:
        /* <DEDUP_REMOVED lines=25> */
[----:B------:R-:W-:Y:S02]  /*5e60*/  FSEL R145, R30, -INF , !P3 ;  /* 0xff8000001e917808 */ /* 0x000fe40005800000 */
[----:B------:R-:W-:Y:S02]  /*5e70*/  FMNMX.FTZ R0, R49, R0, !PT ;  /* 0x0000000031007209 */ /* 0x000fe40007810000 */
[----:B------:R-:W-:Y:S02]  /*5e80*/  ISETP.GT.AND P2, PT, R12, 0x11, P1 ;  /* 0x000000110c00780c */ /* 0x000fe40000f44270 */
        /* <DEDUP_REMOVED lines=9> */
[C---:B------:R-:W-:Y:S02]  /*5f20*/  ISETP.LT.OR P3, PT, R14.reuse, 0x19, P3 ;  /* 0x000000190e00780c */ /* 0x040fe40001f61670 */
[----:B------:R-:W-:Y:S02]  /*5f30*/  FMNMX.FTZ R0, R61, R0, !PT ;  /* 0x000000003d007209 */ /* 0x000fe40007810000 */
[----:B------:R-:W-:Y:S02]  /*5f40*/  FSEL R149, R35, -INF , !P2 ;  /* 0xff80000023957808 */ /* 0x000fe40005000000 */
        /* <DEDUP_REMOVED lines=23> */
[----:B------:R-:W0:Y:S01]  /*60c0*/  LDC R0, c[0x0][0x988] ;  /* 0x00026200ff007b82 */ /* 0x000e220000000800 */
[----:B------:R-:W-:Y:S02]  /*60d0*/  ISETP.LT.OR P4, PT, R14, 0x2a, P4 ;  /* 0x0000002a0e00780c */ /* 0x000fe40002781670 */
[----:B------:R-:W1:Y:S01]  /*60e0*/  SHFL.BFLY PT, R11, R10, 0x2, 0x1f ;  /* 0x0c401f000a0b7f89 */ /* 0x000e6200000e0000 */
[----:B------:R-:W-:-:S02]  /*60f0*/  ISETP.GT.AND P3, PT, R12, 0x31, P1 ;  /* 0x000000310c00780c */ /* 0x000fc40000f64270 */
[----:B------:R-:W-:Y:S02]  /*6100*/  ISETP.LT.OR P2, PT, R14, 0x31, P2 ;  /* 0x000000310e00780c */ /* 0x000fe40001741670 */
[----:B------:R-:W-:Y:S02]  /*6110*/  FSEL R47, R47, -INF , !P4 ;  /* 0xff8000002f2f7808 */ /* 0x000fe40006000000 */
[----:B------:R-:W-:Y:S02]  /*6120*/  FSEL R50, R50, -INF , !P2 ;  /* 0xff80000032327808 */ /* 0x000fe40005000000 */
[----:B------:R-:W-:Y:S02]  /*6130*/  ISETP.LT.OR P3, PT, R14, 0x32, P3 ;  /* 0x000000320e00780c */ /* 0x000fe40001f61670 */
[----:B------:R-:W-:Y:S02]  /*6140*/  ISETP.GT.AND P4, PT, R12, 0x39, P1 ;  /* 0x000000390c00780c */ /* 0x000fe40000f84270 */
[----:B------:R-:W-:-:S02]  /*6150*/  FSEL R51, R51, -INF , !P3 ;  /* 0xff80000033337808 */ /* 0x000fc40005800000 */
[----:B------:R-:W-:Y:S02]  /*6160*/  ISETP.GT.AND P2, PT, R12, 0x40, P1 ;  /* 0x000000400c00780c */ /* 0x000fe40000f44270 */
[----:B------:R-:W-:Y:S02]  /*6170*/  ISETP.LT.OR P4, PT, R14, 0x3a, P4 ;  /* 0x0000003a0e00780c */ /* 0x000fe40002781670 */
[----:B------:R-:W-:Y:S02]  /*6180*/  ISETP.GT.AND P3, PT, R12, 0x41, P1 ;  /* 0x000000410c00780c */ /* 0x000fe40000f64270 */
[----:B------:R-:W-:Y:S02]  /*6190*/  ISETP.LT.OR P2, PT, R14, 0x41, P2 ;  /* 0x000000410e00780c */ /* 0x000fe40001741670 */
[----:B------:R-:W-:Y:S02]  /*61a0*/  FSEL R55, R55, -INF , !P4 ;  /* 0xff80000037377808 */ /* 0x000fe40006000000 */
[----:B-1----:R-:W-:-:S02]  /*61b0*/  FMNMX.FTZ R11, R10, R11, !PT ;  /* 0x0000000b0a0b7209 */ /* 0x002fc40007810000 */
[----:B------:R-:W-:Y:S02]  /*61c0*/  FSEL R58, R58, -INF , !P2 ;  /* 0xff8000003a3a7808 */ /* 0x000fe40005000000 */
[----:B------:R-:W-:Y:S01]  /*61d0*/  ISETP.LT.OR P3, PT, R14, 0x42, P3 ;  /* 0x000000420e00780c */ /* 0x000fe20001f61670 */
[----:B------:R-:W1:Y:S01]  /*61e0*/  SHFL.BFLY PT, R2, R11, 0x1, 0x1f ;  /* 0x0c201f000b027f89 */ /* 0x000e6200000e0000 */
[C---:B------:R-:W-:Y:S02]  /*61f0*/  ISETP.GT.AND P4, PT, R12.reuse, 0x49, P1 ;  /* 0x000000490c00780c */ /* 0x040fe40000f84270 */
[----:B------:R-:W-:Y:S02]  /*6200*/  FSEL R59, R59, -INF , !P3 ;  /* 0xff8000003b3b7808 */ /* 0x000fe40005800000 */
[----:B------:R-:W-:Y:S02]  /*6210*/  ISETP.GT.AND P2, PT, R12, 0x50, P1 ;  /* 0x000000500c00780c */ /* 0x000fe40000f44270 */
[----:B------:R-:W-:-:S02]  /*6220*/  ISETP.LT.OR P4, PT, R14, 0x4a, P4 ;  /* 0x0000004a0e00780c */ /* 0x000fc40002781670 */
[----:B------:R-:W-:Y:S02]  /*6230*/  ISETP.GT.AND P3, PT, R12, 0x51, P1 ;  /* 0x000000510c00780c */ /* 0x000fe40000f64270 */
[C---:B------:R-:W-:Y:S02]  /*6240*/  ISETP.LT.OR P2, PT, R14.reuse, 0x51, P2 ;  /* 0x000000510e00780c */ /* 0x040fe40001741670 */
[----:B------:R-:W-:Y:S02]  /*6250*/  FSEL R63, R63, -INF , !P4 ;  /* 0xff8000003f3f7808 */ /* 0x000fe40006000000 */
[----:B------:R-:W-:Y:S02]  /*6260*/  ISETP.LT.OR P3, PT, R14, 0x52, P3 ;  /* 0x000000520e00780c */ /* 0x000fe40001f61670 */
[----:B------:R-:W-:Y:S02]  /*6270*/  ISETP.GT.AND P4, PT, R12, 0x59, P1 ;  /* 0x000000590c00780c */ /* 0x000fe40000f84270 */
[----:B------:R-:W-:-:S02]  /*6280*/  FSEL R67, R67, -INF , !P3 ;  /* 0xff80000043437808 */ /* 0x000fc40005800000 */
[----:B------:R-:W-:Y:S02]  /*6290*/  ISETP.LT.OR P4, PT, R14, 0x5a, P4 ;  /* 0x0000005a0e00780c */ /* 0x000fe40002781670 */
[----:B------:R-:W-:Y:S02]  /*62a0*/  ISETP.GT.AND P3, PT, R12, 0x61, P1 ;  /* 0x000000610c00780c */ /* 0x000fe40000f64270 */
[----:B-1----:R-:W-:Y:S02]  /*62b0*/  FMNMX.FTZ R2, R11, R2, !PT ;  /* 0x000000020b027209 */ /* 0x002fe40007810000 */
[----:B------:R-:W-:Y:S02]  /*62c0*/  ISETP.LT.OR P3, PT, R14, 0x62, P3 ;  /* 0x000000620e00780c */ /* 0x000fe40001f61670 */
        /* <DEDUP_REMOVED lines=8> */
[-CC-:B------:R-:W-:Y:S01]  /*6350*/  FFMA.FTZ R140, R121, R0.reuse, -R10.reuse ;  /* 0x00000000798c7223 */ /* 0x180fe2000001080a */
[-CC-:B------:R-:W-:Y:S01]  /*6360*/  FFMA.FTZ R24, R24, R0.reuse, -R10.reuse ;  /* 0x0000000018187223 */ /* 0x180fe2000001080a */
[----:B------:R-:W-:Y:S01]  /*6370*/  ISETP.LT.OR P5, PT, R14, 0x1, P5 ;  /* 0x000000010e00780c */ /* 0x000fe20002fa1670 */
[-CC-:B------:R-:W-:Y:S01]  /*6380*/  FFMA.FTZ R142, R123, R0.reuse, -R10.reuse ;  /* 0x000000007b8e7223 */ /* 0x180fe2000001080a */
[----:B------:R-:W-:Y:S01]  /*6390*/  FSEL R123, R66, -INF , !P2 ;  /* 0xff800000427b7808 */ /* 0x000fe20005000000 */
[----:B------:R0:W-:Y:S01]  /*63a0*/  MUFU.EX2 R35, R24 ;  /* 0x0000001800237308 */ /* 0x0001e20000000800 */
[----:B------:R-:W-:Y:S01]  /*63b0*/  FSEL R29, R26, -INF , !P5 ;  /* 0xff8000001a1d7808 */ /* 0x000fe20006800000 */
        /* <DEDUP_REMOVED lines=37> */
[----:B------:R-:W-:Y:S01]  /*6610*/  FSEL R125, R70, -INF , !P5 ;  /* 0xff800000467d7808 */ /* 0x000fe20006800000 */
[--C-:B------:R-:W-:Y:S01]  /*6620*/  FFMA.FTZ R53, R81, R0, -R10.reuse ;  /* 0x0000000051357223 */ /* 0x100fe2000001080a */
[----:B------:R-:W-:Y:S01]  /*6630*/  FMNMX.FTZ R11, R43, R20, !PT ;  /* 0x000000142b0b7209 */ /* 0x000fe20007810000 */
[----:B------:R-:W-:Y:S01]  /*6640*/  FFMA.FTZ R122, R143, R0, -R10 ;  /* 0x000000008f7a7223 */ /* 0x000fe2000001080a */
[----:B------:R-:W-:Y:S01]  /*6650*/  ISETP.LT.OR P2, PT, R14, 0x61, P2 ;  /* 0x000000610e00780c */ /* 0x000fe20001741670 */
[----:B------:R-:W-:Y:S01]  /*6660*/  MUFU.EX2 R148, R148 ;  /* 0x0000009400947308 */ /* 0x000fe20000000800 */
[----:B------:R-:W-:-:S02]  /*6670*/  FMNMX.FTZ R20, R46, R11, !PT ;  /* 0x0000000b2e147209 */ /* 0x000fc40007810000 */
[----:B------:R-:W-:Y:S02]  /*6680*/  ISETP.GT.AND P5, PT, R12, 0x68, P1 ;  /* 0x000000680c00780c */ /* 0x000fe40000fa4270 */
[----:B------:R-:W-:Y:S02]  /*6690*/  FMNMX.FTZ R11, R47, R20, !PT ;  /* 0x000000142f0b7209 */ /* 0x000fe40007810000 */
[----:B------:R-:W-:Y:S01]  /*66a0*/  FSEL R74, R74, -INF , !P2 ;  /* 0xff8000004a4a7808 */ /* 0x000fe20005000000 */
[----:B------:R-:W-:Y:S01]  /*66b0*/  MUFU.EX2 R150, R150 ;  /* 0x0000009600967308 */ /* 0x000fe20000000800 */
[----:B------:R-:W-:Y:S02]  /*66c0*/  FMNMX.FTZ R20, R50, R11, !PT ;  /* 0x0000000b32147209 */ /* 0x000fe40007810000 */
[----:B------:R-:W-:Y:S02]  /*66d0*/  ISETP.LT.OR P5, PT, R14, 0x69, P5 ;  /* 0x000000690e00780c */ /* 0x000fe40002fa1670 */
[----:B------:R-:W-:-:S02]  /*66e0*/  FMNMX.FTZ R11, R51, R20, !PT ;  /* 0x00000014330b7209 */ /* 0x000fc40007810000 */
[----:B------:R-:W-:Y:S01]  /*66f0*/  FSEL R127, R75, -INF , !P3 ;  /* 0xff8000004b7f7808 */ /* 0x000fe20005800000 */
[-CC-:B------:R-:W-:Y:S01]  /*6700*/  FFMA.FTZ R75, R61, R0.reuse, -R10.reuse ;  /* 0x000000003d4b7223 */ /* 0x180fe2000001080a */
[----:B------:R-:W-:Y:S01]  /*6710*/  FMNMX.FTZ R20, R54, R11, !PT ;  /* 0x0000000b36147209 */ /* 0x000fe20007810000 */
[----:B------:R-:W-:Y:S01]  /*6720*/  FFMA.FTZ R61, R73, R0, -R10 ;  /* 0x00000000493d7223 */ /* 0x000fe2000001080a */
[----:B------:R-:W-:Y:S01]  /*6730*/  ISETP.GT.AND P2, PT, R12, 0x70, P1 ;  /* 0x000000700c00780c */ /* 0x000fe20000f44270 */
[----:B------:R-:W-:Y:S01]  /*6740*/  MUFU.EX2 R13, R13 ;  /* 0x0000000d000d7308 */ /* 0x000fe20000000800 */
[----:B------:R-:W-:Y:S02]  /*6750*/  FMNMX.FTZ R11, R55, R20, !PT ;  /* 0x00000014370b7209 */ /* 0x000fe40007810000 */
[----:B------:R-:W-:Y:S02]  /*6760*/  FSEL R78, R78, -INF , !P5 ;  /* 0xff8000004e4e7808 */ /* 0x000fe40006800000 */
[----:B------:R-:W-:-:S02]  /*6770*/  FMNMX.FTZ R20, R58, R11, !PT ;  /* 0x0000000b3a147209 */ /* 0x000fc40007810000 */
[C---:B------:R-:W-:Y:S01]  /*6780*/  ISETP.GT.AND P3, PT, R12.reuse, 0x71, P1 ;  /* 0x000000710c00780c */ /* 0x040fe20000f64270 */
[----:B------:R-:W-:Y:S01]  /*6790*/  MUFU.EX2 R144, R144 ;  /* 0x0000009000907308 */ /* 0x000fe20000000800 */
[----:B------:R-:W-:Y:S02]  /*67a0*/  FMNMX.FTZ R20, R59, R20, !PT ;  /* 0x000000143b147209 */ /* 0x000fe40007810000 */
[----:B------:R-:W-:Y:S02]  /*67b0*/  ISETP.GT.AND P5, PT, R12, 0x78, P1 ;  /* 0x000000780c00780c */ /* 0x000fe40000fa4270 */
[----:B------:R-:W-:Y:S02]  /*67c0*/  FMNMX.FTZ R20, R121, R20, !PT ;  /* 0x0000001479147209 */ /* 0x000fe40007810000 */
[----:B------:R-:W-:Y:S01]  /*67d0*/  ISETP.LT.OR P2, PT, R14, 0x71, P2 ;  /* 0x000000710e00780c */ /* 0x000fe20001741670 */
[----:B------:R-:W-:Y:S01]  /*67e0*/  MUFU.EX2 R15, R15 ;  /* 0x0000000f000f7308 */ /* 0x000fe20000000800 */
[----:B0-----:R-:W-:-:S02]  /*67f0*/  FMNMX.FTZ R24, R63, R20, !PT ;  /* 0x000000143f187209 */ /* 0x001fc40007810000 */
[----:B------:R-:W-:Y:S01]  /*6800*/  FSEL R20, R71, -INF , !P4 ;  /* 0xff80000047147808 */ /* 0x000fe20006000000 */
[--C-:B------:R-:W-:Y:S01]  /*6810*/  FFMA.FTZ R71, R65, R0, -R10.reuse ;  /* 0x0000000041477223 */ /* 0x100fe2000001080a */
[----:B------:R-:W-:Y:S01]  /*6820*/  FMNMX.FTZ R24, R123, R24, !PT ;  /* 0x000000187b187209 */ /* 0x000fe20007810000 */
[----:B------:R-:W-:Y:S01]  /*6830*/  FFMA.FTZ R65, R69, R0, -R10 ;  /* 0x0000000045417223 */ /* 0x000fe2000001080a */
[----:B------:R-:W-:Y:S01]  /*6840*/  ISETP.GT.AND P4, PT, R12, 0x69, P1 ;  /* 0x000000690c00780c */ /* 0x000fe20000f84270 */
[----:B------:R-:W-:Y:S01]  /*6850*/  MUFU.EX2 R146, R146 ;  /* 0x0000009200927308 */ /* 0x000fe20000000800 */
[----:B------:R-:W-:Y:S02]  /*6860*/  FMNMX.FTZ R24, R67, R24, !PT ;  /* 0x0000001843187209 */ /* 0x000fe40007810000 */
[----:B------:R-:W-:Y:S02]  /*6870*/  ISETP.LT.OR P4, PT, R14, 0x6a, P4 ;  /* 0x0000006a0e00780c */ /* 0x000fe40002781670 */
[----:B------:R-:W-:-:S02]  /*6880*/  FMNMX.FTZ R11, R125, R24, !PT ;  /* 0x000000187d0b7209 */ /* 0x000fc40007810000 */
[----:B------:R-:W-:Y:S01]  /*6890*/  ISETP.GT.AND P1, PT, R12, 0x79, P1 ;  /* 0x000000790c00780c */ /* 0x000fe20000f24270 */
[----:B------:R-:W-:Y:S01]  /*68a0*/  MUFU.EX2 R21, R21 ;  /* 0x0000001500157308 */ /* 0x000fe20000000800 */
[----:B------:R-:W-:Y:S02]  /*68b0*/  FMNMX.FTZ R11, R20, R11, !PT ;  /* 0x0000000b140b7209 */ /* 0x000fe40007810000 */
[----:B------:R-:W-:Y:S02]  /*68c0*/  FSEL R79, R79, -INF , !P4 ;  /* 0xff8000004f4f7808 */ /* 0x000fe40006000000 */
[----:B------:R-:W-:Y:S02]  /*68d0*/  FMNMX.FTZ R24, R74, R11, !PT ;  /* 0x0000000b4a187209 */ /* 0x000fe40007810000 */
[----:B------:R-:W-:Y:S01]  /*68e0*/  ISETP.LT.OR P3, PT, R14, 0x72, P3 ;  /* 0x000000720e00780c */ /* 0x000fe20001f61670 */
[----:B------:R-:W-:Y:S01]  /*68f0*/  MUFU.EX2 R140, R140 ;  /* 0x0000008c008c7308 */ /* 0x000fe20000000800 */
[----:B------:R-:W-:-:S02]  /*6900*/  FMNMX.FTZ R11, R127, R24, !PT ;  /* 0x000000187f0b7209 */ /* 0x000fc40007810000 */
[----:B------:R-:W-:Y:S02]  /*6910*/  FSEL R129, R82, -INF , !P2 ;  /* 0xff80000052817808 */ /* 0x000fe40005000000 */
[----:B------:R-:W-:Y:S02]  /*6920*/  FMNMX.FTZ R12, R78, R11, !PT ;  /* 0x0000000b4e0c7209 */ /* 0x000fe40007810000 */
[----:B------:R-:W-:Y:S01]  /*6930*/  ISETP.LT.OR P5, PT, R14, 0x79, P5 ;  /* 0x000000790e00780c */ /* 0x000fe20002fa1670 */
[----:B------:R-:W-:Y:S01]  /*6940*/  MUFU.EX2 R33, R33 ;  /* 0x0000002100217308 */ /* 0x000fe20000000800 */
[----:B------:R-:W-:Y:S02]  /*6950*/  FMNMX.FTZ R12, R79, R12, !PT ;  /* 0x0000000c4f0c7209 */ /* 0x000fe40007810000 */
[----:B------:R-:W-:Y:S02]  /*6960*/  FSEL R83, R83, -INF , !P3 ;  /* 0xff80000053537808 */ /* 0x000fe40005800000 */
[----:B------:R-:W-:-:S02]  /*6970*/  FMNMX.FTZ R12, R129, R12, !PT ;  /* 0x0000000c810c7209 */ /* 0x000fc40007810000 */
[----:B------:R-:W-:Y:S01]  /*6980*/  ISETP.LT.OR P1, PT, R14, 0x7a, P1 ;  /* 0x0000007a0e00780c */ /* 0x000fe20000f21670 */
[----:B------:R-:W-:Y:S01]  /*6990*/  MUFU.EX2 R142, R142 ;  /* 0x0000008e008e7308 */ /* 0x000fe20000000800 */
[----:B------:R-:W-:Y:S02]  /*69a0*/  FSEL R86, R86, -INF , !P5 ;  /* 0xff80000056567808 */ /* 0x000fe40006800000 */
[----:B------:R-:W-:Y:S02]  /*69b0*/  FMNMX.FTZ R11, R83, R12, !PT ;  /* 0x0000000c530b7209 */ /* 0x000fe40007810000 */
[----:B------:R-:W-:Y:S02]  /*69c0*/  FSEL R87, R87, -INF , !P1 ;  /* 0xff80000057577808 */ /* 0x000fe40004800000 */
[----:B------:R-:W-:Y:S01]  /*69d0*/  FMNMX.FTZ R12, R86, R11, !PT ;  /* 0x0000000b560c7209 */ /* 0x000fe20007810000 */
[----:B------:R-:W-:Y:S01]  /*69e0*/  MUFU.EX2 R37, R37 ;  /* 0x0000002500257308 */ /* 0x000fe20000000800 */
[----:B------:R-:W-:-:S02]  /*69f0*/  FSEL R14, R2, RZ, P6 ;  /* 0x000000ff020e7208 */ /* 0x000fc40003000000 */
[----:B------:R-:W-:-:S03]  /*6a00*/  FMNMX.FTZ R12, R87, R12, !PT ;  /* 0x0000000c570c7209 */ /* 0x000fc60007810000 */
[----:B------:R-:W-:Y:S01]  /*6a10*/  FADD.FTZ R69, -R14, R7 ;  /* 0x000000070e457221 */ /* 0x000fe20000010100 */
[-C--:B------:R-:W-:Y:S01]  /*6a20*/  FFMA.FTZ R7, R85, R0.reuse, -R10 ;  /* 0x0000000055077223 */ /* 0x080fe2000001080a */
[----:B------:R-:W0:Y:S01]  /*6a30*/  SHFL.BFLY PT, R11, R12, 0x2, 0x1f ;  /* 0x0c401f000c0b7f89 */ /* 0x000e2200000e0000 */
[----:B------:R-:W-:Y:S01]  /*6a40*/  MUFU.EX2 R136, R136 ;  /* 0x0000008800887308 */ /* 0x000fe20000000800 */
[----:B------:R-:W-:-:S07]  /*6a50*/  FMUL.FTZ R10, R69, R0 ;  /* 0x00000000450a7220 */ /* 0x000fce0000410000 */
        /* <DEDUP_REMOVED lines=13> */
[----:B------:R-:W-:Y:S01]  /*6b30*/  MUFU.EX2 R75, R75 ;  /* 0x0000004b004b7308 */ /* 0x000fe20000000800 */
[-CC-:B------:R-:W-:Y:S01]  /*6b40*/  FFMA.FTZ R141, R25, R0.reuse, -R12.reuse ;  /* 0x00000000198d7223 */ /* 0x180fe2000001080c */
[----:B------:R-:W-:Y:S01]  /*6b50*/  FSEL R25, R11, RZ, P1 ;  /* 0x000000ff0b197208 */ /* 0x000fe20000800000 */
[-CC-:B------:R-:W-:Y:S01]  /*6b60*/  FFMA.FTZ R29, R29, R0.reuse, -R12.reuse ;  /* 0x000000001d1d7223 */ /* 0x180fe2000001080c */
[-CC-:B------:R-:W-:Y:S01]  /*6b70*/  FFMA.FTZ R14, R27, R0.reuse, -R12.reuse ;  /* 0x000000001b0e7223 */ /* 0x180fe2000001080c */
[-CC-:B------:R-:W-:Y:S01]  /*6b80*/  FFMA.FTZ R24, R145, R0.reuse, -R12.reuse ;  /* 0x0000000091187223 */ /* 0x180fe2000001080c */
[-C--:B------:R-:W-:Y:S01]  /*6b90*/  FFMA.FTZ R27, R31, R0.reuse, -R12 ;  /* 0x000000001f1b7223 */ /* 0x080fe2000001080c */
[----:B------:R-:W-:Y:S01]  /*6ba0*/  FADD.FTZ R25, -R25, R8 ;  /* 0x0000000819197221 */ /* 0x000fe20000010100 */
[-CC-:B------:R-:W-:Y:S01]  /*6bb0*/  FFMA.FTZ R145, R147, R0.reuse, -R12.reuse ;  /* 0x0000000093917223 */ /* 0x180fe2000001080c */
[----:B------:R-:W-:Y:S01]  /*6bc0*/  MUFU.EX2 R29, R29 ;  /* 0x0000001d001d7308 */ /* 0x000fe20000000800 */
[-CC-:B------:R-:W-:Y:S01]  /*6bd0*/  FFMA.FTZ R26, R149, R0.reuse, -R12.reuse ;  /* 0x00000000951a7223 */ /* 0x180fe2000001080c */
[----:B------:R-:W-:Y:S01]  /*6be0*/  FMUL.FTZ R8, R25, R0 ;  /* 0x0000000019087220 */ /* 0x000fe20000410000 */
[----:B-1----:R-:W-:Y:S01]  /*6bf0*/  FFMA.FTZ R25, R10, R4, R35 ;  /* 0x000000040a197223 */ /* 0x002fe20000010023 */
[-CC-:B------:R-:W-:Y:S01]  /*6c00*/  FFMA.FTZ R147, R151, R0.reuse, -R12.reuse ;  /* 0x0000000097937223 */ /* 0x180fe2000001080c */
[-CC-:B------:R-:W-:Y:S01]  /*6c10*/  FFMA.FTZ R28, R39, R0.reuse, -R12.reuse ;  /* 0x00000000271c7223 */ /* 0x180fe2000001080c */
[-CC-:B------:R-:W-:Y:S01]  /*6c20*/  FFMA.FTZ R30, R43, R0.reuse, -R12.reuse ;  /* 0x000000002b1e7223 */ /* 0x180fe2000001080c */
[----:B------:R-:W-:Y:S01]  /*6c30*/  FADD.FTZ R25, R148, R25 ;  /* 0x0000001994197221 */ /* 0x000fe20000010000 */
[----:B------:R-:W0:Y:S01]  /*6c40*/  MUFU.EX2 R8, R8 ;  /* 0x0000000800087308 */ /* 0x000e220000000800 */
[-CC-:B------:R-:W-:Y:S01]  /*6c50*/  FFMA.FTZ R143, R46, R0.reuse, -R12.reuse ;  /* 0x000000002e8f7223 */ /* 0x180fe2000001080c */
[-CC-:B------:R-:W-:Y:S01]  /*6c60*/  FFMA.FTZ R32, R47, R0.reuse, -R12.reuse ;  /* 0x000000002f207223 */ /* 0x180fe2000001080c */
[----:B------:R-:W-:Y:S01]  /*6c70*/  FADD.FTZ R4, R150, R25 ;  /* 0x0000001996047221 */ /* 0x000fe20000010000 */
        /* <DEDUP_REMOVED lines=16> */
[----:B------:R-:W-:-:S04]  /*6d80*/  FFMA.FTZ R123, R86, R0, -R12 ;  /* 0x00000000567b7223 */ /* 0x000fc8000001080c */
        /* <DEDUP_REMOVED lines=26> */
[-CC-:B------:R-:W-:Y:S01]  /*6f30*/  FFMA.FTZ R44, R127, R0.reuse, -R12.reuse ;  /* 0x000000007f2c7223 */ /* 0x180fe2000001080c */
[----:B------:R-:W-:Y:S02]  /*6f40*/  FFMA.FTZ R127, R78, R0, -R12 ;  /* 0x000000004e7f7223 */ /* 0x000fe4000001080c */
        /* <DEDUP_REMOVED lines=81> */
.L_x_13693:
        /* <DEDUP_REMOVED lines=75> */
.L_x_13675:
        /* <DEDUP_REMOVED lines=23> */
.L_x_13696:
[----:B------:R-:W0:Y:S02]  /*7a80*/  LDC R10, c[0x0][0x9e4] ;  /* 0x00027900ff0a7b82 */ /* 0x000e240000000800 */
[----:B0-----:R-:W-:-:S13]  /*7a90*/  ISETP.NE.AND P1, PT, R10, 0x1, PT ;  /* 0x000000010a00780c */ /* 0x001fda0003f25270 */
[----:B------:R-:W0:Y:S02]  /*7aa0*/  @P1 LDC.64 R12, c[0x0][0x9e8] ;  /* 0x00027a00ff0c1b82 */ /* 0x000e240000000a00 */
[----:B0-----:R-:W-:-:S05]  /*7ab0*/  @P1 IMAD.HI.U32 R8, R5, R12, RZ ;  /* 0x0000000c05081227 */ /* 0x001fca00078e00ff */
[----:B------:R-:W-:-:S07]  /*7ac0*/  @P1 SHF.R.U32.HI R5, RZ, R13, R8 ;  /* 0x0000000dff051219 */ /* 0x000fce0000011608 */
.L_x_13697:
[----:B------:R-:W-:-:S05]  /*7ad0*/  IMAD R5, R5, R10, RZ ;  /* 0x0000000a05057224 */ /* 0x000fca00078e02ff */
[----:B------:R-:W-:-:S07]  /*7ae0*/  VIMNMX R6, R6, R5, !PT ;  /* 0x0000000506067248 */ /* 0x000fce0007fe0100 */
.L_x_13695:
        /* <DEDUP_REMOVED lines=10> */
[----:B------:R-:W-:-:S06]  /*7b90*/  UMOV UR21, UR36 ;  /* 0x0000002400157c82 */ /* 0x000fcc0008000000 */
.L_x_13709:
[----:B------:R-:W-:Y:S01]  /*7ba0*/  ISETP.NE.AND P2, PT, RZ, UR44, PT ;  /* 0x0000002cff007c0c */ /* 0x000fe2000bf45270 */
[----:B------:R-:W-:-:S04]  /*7bb0*/  UISETP.NE.AND UP0, UPT, UR21, 0x1, UPT ;  /* 0x000000011500788c */ /* 0x000fc8000bf05270 */
[----:B------:R-:W-:-:S04]  /*7bc0*/  USEL UR46, URZ, 0x1, UP0 ;  /* 0x000000013f2e7887 */ /* 0x000fc80008000000 */
[----:B------:R-:W-:-:S04]  /*7bd0*/  ULOP3.LUT UR46, UR22, UR46, URZ, 0x3c, !UPT ;  /* 0x0000002e162e7292 */ /* 0x000fc8000f8e3c3f */
[----:B------:R-:W-:Y:S08]  /*7be0*/  @P2 BRA `(.L_x_13699) ;  /* 0x0000000000382947 */ /* 0x000ff00003800000 */
[----:B------:R-:W-:Y:S05]  /*7bf0*/  @!P0 BRA `(.L_x_13700) ;  /* 0x0000000000048947 */ /* 0x000fea0003800000 */
[----:B------:R-:W-:Y:S01]  /*7c00*/  BPT.TRAP 0x1 ;  /* 0x000000040000795c */ /* 0x000fe20000300000 */
.L_x_13700:
        /* <DEDUP_REMOVED lines=9> */
.L_x_13701:
[----:B-1----:R-:W-:Y:S05]  /*7ca0*/  @P1 BRA `(.L_x_13699) ;  /* 0x0000000000081947 */ /* 0x002fea0003800000 */
[----:B------:R-:W1:Y:S02]  /*7cb0*/  SYNCS.PHASECHK.TRANS64.TRYWAIT P1, [UR6+0x16830], R0 ;  /* 0x01683000ff0075a7 */ /* 0x000e640008020146 */
[----:B-1----:R-:W-:Y:S05]  /*7cc0*/  @!P1 BRA `(.L_x_13702) ;  /* 0x000000b000789947 */ /* 0x002fea0003800000 */
.L_x_13699:
        /* <DEDUP_REMOVED lines=28> */
.L_x_13704:
[----:B------:R-:W-:Y:S01]  /*7e90*/  ULEA UR6, UR21, UR45, 0x3 ;  /* 0x0000002d15067291 */ /* 0x000fe2000f8e183f */
[----:B------:R-:W-:-:S05]  /*7ea0*/  IMAD.U32 R0, RZ, RZ, UR22 ;  /* 0x00000016ff007e24 */ /* 0x000fca000f8e00ff */
[----:B------:R-:W-:-:S04]  /*7eb0*/  SHF.L.U32 R0, R0, 0x1f, RZ ;  /* 0x0000001f00007819 */ /* 0x000fc800000006ff */
[----:B------:R0:W1:Y:S01]  /*7ec0*/  SYNCS.PHASECHK.TRANS64.TRYWAIT P1, [UR6+0x16850], R0 ;  /* 0x01685000ff0075a7 */ /* 0x0000620008020146 */
[----:B------:R-:W-:Y:S05]  /*7ed0*/  @!P0 BRA `(.L_x_13705) ;  /* 0x0000000000048947 */ /* 0x000fea0003800000 */
[----:B------:R-:W-:Y:S01]  /*7ee0*/  BPT.TRAP 0x1 ;  /* 0x000000040000795c */ /* 0x000fe20000300000 */
.L_x_13705:
[----:B-1----:R-:W-:Y:S05]  /*7ef0*/  @P1 BRA `(.L_x_13703) ;  /* 0x0000000000081947 */ /* 0x002fea0003800000 */
[----:B------:R-:W1:Y:S02]  /*7f00*/  SYNCS.PHASECHK.TRANS64.TRYWAIT P1, [UR6+0x16850], R0 ;  /* 0x01685000ff0075a7 */ /* 0x000e640008020146 */
[----:B-1----:R-:W-:Y:S05]  /*7f10*/  @!P1 BRA `(.L_x_13706) ;  /* 0x000000ac00fc9947 */ /* 0x002fea0003800000 */
.L_x_13703:
        /* <DEDUP_REMOVED lines=51> */
.L_x_13707:
        /* <DEDUP_REMOVED lines=80> */
[-C--:B------:R-:W-:Y:S01]  /*8750*/  FFMA.FTZ R37, R53, R0.reuse, -R131 ;  /* 0x0000000035257223 */ /* 0x080fe20000010883 */
[CC--:B------:R-:W-:Y:S01]  /*8760*/  FMUL.FTZ R53, R11.reuse, R0.reuse ;  /* 0x000000000b357220 */ /* 0x0c0fe20000410000 */
[----:B------:R-:W-:Y:S01]  /*8770*/  FADD.FTZ R7, -R11, R7 ;  /* 0x000000070b077221 */ /* 0x000fe20000010100 */
[-C--:B------:R-:W-:Y:S01]  /*8780*/  FMUL.FTZ R5, R5, R0.reuse ;  /* 0x0000000005057220 */ /* 0x080fe20000410000 */
[-C--:B------:R-:W-:Y:S01]  /*8790*/  FFMA.FTZ R148, R24, R0.reuse, -R131 ;  /* 0x0000000018947223 */ /* 0x080fe20000010883 */
[-C--:B------:R-:W-:Y:S01]  /*87a0*/  FFMA.FTZ R149, R26, R0.reuse, -R53 ;  /* 0x000000001a957223 */ /* 0x080fe20000010835 */
[-C--:B------:R-:W-:Y:S01]  /*87b0*/  FMUL.FTZ R7, R7, R0.reuse ;  /* 0x0000000007077220 */ /* 0x080fe20000410000 */
        /* <DEDUP_REMOVED lines=31> */
[-CC-:B------:R-:W-:Y:S01]  /*89b0*/  FFMA.FTZ R139, R54, R0.reuse, -R53.reuse ;  /* 0x00000000368b7223 */ /* 0x180fe20000010835 */
        /* <DEDUP_REMOVED lines=12> */
[-CC-:B------:R-:W-:Y:S01]  /*8a80*/  FFMA.FTZ R128, R64, R0.reuse, -R131.reuse ;  /* 0x0000000040807223 */ /* 0x180fe20000010883 */
[-CC-:B------:R-:W-:Y:S01]  /*8a90*/  FFMA.FTZ R25, R65, R0.reuse, -R131.reuse ;  /* 0x0000000041197223 */ /* 0x180fe20000010883 */
[-CC-:B------:R-:W-:Y:S01]  /*8aa0*/  FFMA.FTZ R130, R68, R0.reuse, -R131.reuse ;  /* 0x0000000044827223 */ /* 0x180fe20000010883 */
[-CC-:B------:R-:W-:Y:S01]  /*8ab0*/  FFMA.FTZ R21, R69, R0.reuse, -R131.reuse ;  /* 0x0000000045157223 */ /* 0x180fe20000010883 */
[-CC-:B------:R-:W-:Y:S01]  /*8ac0*/  FFMA.FTZ R124, R72, R0.reuse, -R131.reuse ;  /* 0x00000000487c7223 */ /* 0x180fe20000010883 */
[-CC-:B------:R-:W-:Y:S01]  /*8ad0*/  FFMA.FTZ R15, R73, R0.reuse, -R131.reuse ;  /* 0x00000000490f7223 */ /* 0x180fe20000010883 */
[----:B------:R-:W1:Y:S01]  /*8ae0*/  MUFU.EX2 R150, R150 ;  /* 0x0000009600967308 */ /* 0x000e620000000800 */
        /* <DEDUP_REMOVED lines=9> */
[----:B------:R-:W-:-:S06]  /*8b80*/  FFMA.FTZ R131, R70, R0, -R53 ;  /* 0x0000000046837223 */ /* 0x000fcc0000010835 */
        /* <DEDUP_REMOVED lines=131> */
.L_x_13708:
[----:B------:R-:W-:Y:S01]  /*93c0*/  ULEA UR6, UR21, UR45, 0x3 ;  /* 0x0000002d15067291 */ /* 0x000fe2000f8e183f */
[----:B------:R-:W-:Y:S01]  /*93d0*/  ISETP.GT.AND P1, PT, R9, R6, PT ;  /* 0x000000060900720c */ /* 0x000fe20003f24270 */
[----:B------:R-:W-:Y:S01]  /*93e0*/  UMOV UR22, UR46 ;  /* 0x0000002e00167c82 */ /* 0x000fe20008000000 */
[----:B------:R-:W-:Y:S01]  /*93f0*/  UMOV UR21, UR36 ;  /* 0x0000002400157c82 */ /* 0x000fe20008000000 */
[----:B------:R-:W-:Y:S01]  /*9400*/  UIADD3 UR6, UR6, 0x16860, URZ ;  /* 0x0001686006067890 */ /* 0x000fe2000fffe03f */
[----:B------:R-:W-:Y:S01]  /*9410*/  F2FP.BF16.F32.PACK_AB R148, R129, R148 ;  /* 0x000000948194723e */ /* 0x000fe200000010ff */
[-C--:B------:R-:W-:Y:S01]  /*9420*/  FMUL.FTZ R88, R88, R5.reuse ;  /* 0x0000000558587220 */ /* 0x080fe20000410000 */
        /* <DEDUP_REMOVED lines=68> */
.L_x_13698:
        /* <DEDUP_REMOVED lines=10> */
.L_x_13729:
        /* <DEDUP_REMOVED lines=9> */
.L_x_13712:
[----:B------:R-:W-:Y:S01]  /*99a0*/  ULEA UR6, UR36, UR45, 0x3 ;  /* 0x0000002d24067291 */ /* 0x000fe2000f8e183f */
[----:B------:R-:W-:-:S05]  /*99b0*/  IMAD.U32 R0, RZ, RZ, UR46 ;  /* 0x0000002eff007e24 */ /* 0x000fca000f8e00ff */
[----:B------:R-:W-:-:S04]  /*99c0*/  SHF.L.U32 R0, R0, 0x1f, RZ ;  /* 0x0000001f00007819 */ /* 0x000fc800000006ff */
[----:B------:R0:W1:Y:S01]  /*99d0*/  SYNCS.PHASECHK.TRANS64.TRYWAIT P1, [UR6+0x16830], R0 ;  /* 0x01683000ff0075a7 */ /* 0x0000620008020146 */
[----:B------:R-:W-:Y:S05]  /*99e0*/  @!P0 BRA `(.L_x_13713) ;  /* 0x0000000000048947 */ /* 0x000fea0003800000 */
[----:B------:R-:W-:Y:S01]  /*99f0*/  BPT.TRAP 0x1 ;  /* 0x000000040000795c */ /* 0x000fe20000300000 */
.L_x_13713:
[----:B-1----:R-:W-:Y:S05]  /*9a00*/  @P1 BRA `(.L_x_13711) ;  /* 0x0000000000081947 */ /* 0x002fea0003800000 */
[----:B------:R-:W1:Y:S02]  /*9a10*/  SYNCS.PHASECHK.TRANS64.TRYWAIT P1, [UR6+0x16830], R0 ;  /* 0x01683000ff0075a7 */ /* 0x000e640008020146 */
[----:B-1----:R-:W-:Y:S05]  /*9a20*/  @!P1 BRA `(.L_x_13714) ;  /* 0x0000009400509947 */ /* 0x002fea0003800000 */
.L_x_13711:
        /* <DEDUP_REMOVED lines=25> */
.L_x_13716:
[----:B------:R-:W-:Y:S01]  /*9bc0*/  ULEA UR6, UR25, UR45, 0x3 ;  /* 0x0000002d19067291 */ /* 0x000fe2000f8e183f */
[----:B------:R-:W-:-:S05]  /*9bd0*/  IMAD.U32 R0, RZ, RZ, UR26 ;  /* 0x0000001aff007e24 */ /* 0x000fca000f8e00ff */
[----:B------:R-:W-:-:S04]  /*9be0*/  SHF.L.U32 R0, R0, 0x1f, RZ ;  /* 0x0000001f00007819 */ /* 0x000fc800000006ff */
[----:B------:R0:W1:Y:S01]  /*9bf0*/  SYNCS.PHASECHK.TRANS64.TRYWAIT P1, [UR6+0x16850], R0 ;  /* 0x01685000ff0075a7 */ /* 0x0000620008020146 */
[----:B------:R-:W-:Y:S05]  /*9c00*/  @!P0 BRA `(.L_x_13717) ;  /* 0x0000000000048947 */ /* 0x000fea0003800000 */
[----:B------:R-:W-:Y:S01]  /*9c10*/  BPT.TRAP 0x1 ;  /* 0x000000040000795c */ /* 0x000fe20000300000 */
.L_x_13717:
[----:B-1----:R-:W-:Y:S05]  /*9c20*/  @P1 BRA `(.L_x_13715) ;  /* 0x0000000000081947 */ /* 0x002fea0003800000 */
[----:B------:R-:W1:Y:S02]  /*9c30*/  SYNCS.PHASECHK.TRANS64.TRYWAIT P1, [UR6+0x16850], R0 ;  /* 0x01685000ff0075a7 */ /* 0x000e640008020146 */
[----:B-1----:R-:W-:Y:S05]  /*9c40*/  @!P1 BRA `(.L_x_13718) ;  /* 0x0000009000e09947 */ /* 0x002fea0003800000 */
.L_x_13715:
        /* <DEDUP_REMOVED lines=51> */
.L_x_13719:
        /* <DEDUP_REMOVED lines=40> */
.L_x_13722:
[----:B------:R-:W-:-:S05]  /*a200*/  IMAD.U32 R20, RZ, RZ, UR21 ;  /* 0x00000015ff147e24 */ /* 0x000fca000f8e00ff */
[----:B------:R-:W-:-:S13]  /*a210*/  ISETP.NE.AND P1, PT, R20, 0x1, PT ;  /* 0x000000011400780c */ /* 0x000fda0003f25270 */
[----:B------:R-:W0:Y:S02]  /*a220*/  @P1 LDC.64 R14, c[0x0][0x9e8] ;  /* 0x00027a00ff0e1b82 */ /* 0x000e240000000a00 */
[----:B0-----:R-:W-:-:S05]  /*a230*/  @P1 IMAD.HI.U32 R14, R13, R14, RZ ;  /* 0x0000000e0d0e1227 */ /* 0x001fca00078e00ff */
[----:B------:R-:W-:-:S07]  /*a240*/  @P1 SHF.R.U32.HI R13, RZ, R15, R14 ;  /* 0x0000000fff0d1219 */ /* 0x000fce000001160e */
.L_x_13723:
[----:B------:R-:W-:Y:S05]  /*a250*/  BSYNC B0 ;  /* 0x0000000000007941 */ /* 0x000fea0003800000 */
.L_x_13721:
[----:B------:R-:W-:-:S04]  /*a260*/  IMAD R13, R13, R20, -R0 ;  /* 0x000000140d0d7224 */ /* 0x000fc800078e0a00 */
[----:B------:R-:W-:-:S05]  /*a270*/  IMAD R13, R16, -0x2, R13 ;  /* 0xfffffffe100d7824 */ /* 0x000fca00078e020d */
[----:B------:R-:W-:Y:S02]  /*a280*/  VIADDMNMX R10, R13, R20, R10, PT ;  /* 0x000000140d0a7246 */ /* 0x000fe4000380010a */
[----:B------:R-:W-:-:S07]  /*a290*/  VIMNMX R11, R11, R13, !PT ;  /* 0x0000000d0b0b7248 */ /* 0x000fce0007fe0100 */
.L_x_13720:
[----:B------:R-:W-:Y:S01]  /*a2a0*/  ISETP.GT.AND P1, PT, R9, -0x1, PT ;  /* 0xffffffff0900780c */ /* 0x000fe20003f24270 */
[----:B------:R0:W1:Y:S01]  /*a2b0*/  SHFL.IDX PT, R143, R7, 0x1, 0x1c1f ;  /* 0x003c1f00078f7f89 */ /* 0x00006200000e0000 */
[----:B------:R-:W-:Y:S02]  /*a2c0*/  UISETP.NE.AND UP0, UPT, UR49, URZ, UPT ;  /* 0x0000003f3100728c */ /* 0x000fe4000bf05270 */
[C---:B------:R-:W-:Y:S02]  /*a2d0*/  ISETP.GT.AND P3, PT, R11.reuse, 0x8, P1 ;  /* 0x000000080b00780c */ /* 0x040fe40000f64270 */
[C---:B------:R-:W-:Y:S02]  /*a2e0*/  ISETP.GT.AND P6, PT, R11.reuse, RZ, P1 ;  /* 0x000000ff0b00720c */ /* 0x040fe40000fc4270 */
[----:B------:R-:W-:Y:S02]  /*a2f0*/  ISETP.LT.OR P3, PT, R10, 0x9, P3 ;  /* 0x000000090a00780c */ /* 0x000fe40001f61670 */
[----:B------:R-:W-:-:S02]  /*a300*/  ISETP.GT.AND P2, PT, R11, 0x1, P1 ;  /* 0x000000010b00780c */ /* 0x000fc40000f44270 */
[----:B0-----:R-:W-:Y:S02]  /*a310*/  FSEL R7, R28, -INF , !P3 ;  /* 0xff8000001c077808 */ /* 0x001fe40005800000 */
[----:B------:R-:W-:Y:S02]  /*a320*/  ISETP.GT.AND P3, PT, R11, 0x19, P1 ;  /* 0x000000190b00780c */ /* 0x000fe40000f64270 */
[C---:B------:R-:W-:Y:S02]  /*a330*/  ISETP.LT.OR P6, PT, R10.reuse, 0x1, P6 ;  /* 0x000000010a00780c */ /* 0x040fe400037c1670 */
[C---:B------:R-:W-:Y:S02]  /*a340*/  ISETP.LT.OR P2, PT, R10.reuse, 0x2, P2 ;  /* 0x000000020a00780c */ /* 0x040fe40001741670 */
[----:B------:R-:W-:Y:S02]  /*a350*/  ISETP.LT.OR P3, PT, R10, 0x1a, P3 ;  /* 0x0000001a0a00780c */ /* 0x000fe40001f61670 */
[----:B------:R-:W-:-:S02]  /*a360*/  FSEL R24, R24, -INF , !P6 ;  /* 0xff80000018187808 */ /* 0x000fc40007000000 */
[----:B------:R-:W-:Y:S01]  /*a370*/  FSEL R25, R25, -INF , !P2 ;  /* 0xff80000019197808 */ /* 0x000fe20005000000 */
[--C-:B-1----:R-:W-:Y:S01]  /*a380*/  IMAD.IADD R8, R8, 0x1, R143.reuse ;  /* 0x0000000108087824 */ /* 0x102fe200078e028f */
[C---:B------:R-:W-:Y:S01]  /*a390*/  ISETP.GT.AND P5, PT, R11.reuse, 0x9, P1 ;  /* 0x000000090b00780c */ /* 0x040fe20000fa4270 */
        /* <DEDUP_REMOVED lines=18> */
[C---:B------:R-:W-:Y:S02]  /*a4c0*/  ISETP.GT.AND P2, PT, R11.reuse, 0x29, P1 ;  /* 0x000000290b00780c */ /* 0x040fe40000f44270 */
        /* <DEDUP_REMOVED lines=81> */
.L_x_13726:
[----:B------:R-:W-:-:S05]  /*a9e0*/  IMAD.U32 R2, RZ, RZ, UR21 ;  /* 0x00000015ff027e24 */ /* 0x000fca000f8e00ff */
[----:B------:R-:W-:-:S13]  /*a9f0*/  ISETP.NE.AND P2, PT, R2, 0x1, PT ;  /* 0x000000010200780c */ /* 0x000fda0003f45270 */
[----:B------:R-:W0:Y:S02]  /*aa00*/  @P2 LDC.64 R10, c[0x0][0x9e8] ;  /* 0x00027a00ff0a2b82 */ /* 0x000e240000000a00 */
[----:B0-----:R-:W-:-:S05]  /*aa10*/  @P2 IMAD.HI.U32 R10, R143, R10, RZ ;  /* 0x0000000a8f0a2227 */ /* 0x001fca00078e00ff */
[----:B------:R-:W-:-:S07]  /*aa20*/  @P2 SHF.R.U32.HI R143, RZ, R11, R10 ;  /* 0x0000000bff8f2219 */ /* 0x000fce000001160a */
.L_x_13727:
[----:B------:R-:W-:Y:S05]  /*aa30*/  BSYNC B0 ;  /* 0x0000000000007941 */ /* 0x000fea0003800000 */
.L_x_13725:
[----:B------:R-:W-:-:S04]  /*aa40*/  IMAD R143, R143, R2, -R0 ;  /* 0x000000028f8f7224 */ /* 0x000fc800078e0a00 */
[----:B------:R-:W-:-:S05]  /*aa50*/  IMAD R143, R16, -0x2, R143 ;  /* 0xfffffffe108f7824 */ /* 0x000fca00078e028f */
[----:B------:R-:W-:Y:S02]  /*aa60*/  VIADDMNMX R8, R143, R2, R8, PT ;  /* 0x000000028f087246 */ /* 0x000fe40003800108 */
[----:B------:R-:W-:-:S07]  /*aa70*/  VIMNMX R12, R12, R143, !PT ;  /* 0x0000008f0c0c7248 */ /* 0x000fce0007fe0100 */
.L_x_13724:
        /* <DEDUP_REMOVED lines=109> */
[-CC-:B------:R-:W-:Y:S01]  /*b150*/  FFMA.FTZ R136, R123, R0.reuse, -R10.reuse ;  /* 0x000000007b887223 */ /* 0x180fe2000001080a */
        /* <DEDUP_REMOVED lines=39> */
[----:B------:R-:W-:Y:S01]  /*b3d0*/  FFMA.FTZ R122, R141, R0, -R10 ;  /* 0x000000008d7a7223 */ /* 0x000fe2000001080a */
[----:B------:R-:W-:Y:S01]  /*b3e0*/  FMNMX.FTZ R14, R43, R14, !PT ;  /* 0x0000000e2b0e7209 */ /* 0x000fe20007810000 */
[----:B------:R0:W-:Y:S01]  /*b3f0*/  MUFU.EX2 R35, R24 ;  /* 0x0000001800237308 */ /* 0x0001e20000000800 */
[----:B------:R-:W-:-:S02]  /*b400*/  ISETP.LT.OR P2, PT, R8, 0x61, P2 ;  /* 0x000000610800780c */ /* 0x000fc40001741670 */
[----:B------:R-:W-:Y:S02]  /*b410*/  FMNMX.FTZ R14, R151, R14, !PT ;  /* 0x0000000e970e7209 */ /* 0x000fe40007810000 */
[----:B------:R-:W-:Y:S02]  /*b420*/  ISETP.GT.AND P5, PT, R12, 0x68, P1 ;  /* 0x000000680c00780c */ /* 0x000fe40000fa4270 */
[----:B------:R-:W-:Y:S01]  /*b430*/  FMNMX.FTZ R11, R47, R14, !PT ;  /* 0x0000000e2f0b7209 */ /* 0x000fe20007810000 */
[----:B------:R-:W-:Y:S01]  /*b440*/  MUFU.EX2 R148, R148 ;  /* 0x0000009400947308 */ /* 0x000fe20000000800 */
[----:B------:R-:W-:Y:S02]  /*b450*/  FSEL R74, R74, -INF , !P2 ;  /* 0xff8000004a4a7808 */ /* 0x000fe40005000000 */
[----:B------:R-:W-:Y:S02]  /*b460*/  FMNMX.FTZ R14, R50, R11, !PT ;  /* 0x0000000b320e7209 */ /* 0x000fe40007810000 */
[----:B------:R-:W-:-:S02]  /*b470*/  ISETP.LT.OR P5, PT, R8, 0x69, P5 ;  /* 0x000000690800780c */ /* 0x000fc40002fa1670 */
[----:B------:R-:W-:Y:S01]  /*b480*/  FMNMX.FTZ R14, R51, R14, !PT ;  /* 0x0000000e330e7209 */ /* 0x000fe20007810000 */
[----:B------:R-:W-:Y:S01]  /*b490*/  MUFU.EX2 R150, R150 ;  /* 0x0000009600967308 */ /* 0x000fe20000000800 */
[----:B------:R-:W-:Y:S01]  /*b4a0*/  FSEL R125, R75, -INF , !P3 ;  /* 0xff8000004b7d7808 */ /* 0x000fe20005800000 */
[--C-:B------:R-:W-:Y:S01]  /*b4b0*/  FFMA.FTZ R75, R61, R0, -R10.reuse ;  /* 0x000000003d4b7223 */ /* 0x100fe2000001080a */
[----:B------:R-:W-:Y:S01]  /*b4c0*/  FMNMX.FTZ R14, R33, R14, !PT ;  /* 0x0000000e210e7209 */ /* 0x000fe20007810000 */
[----:B------:R-:W-:Y:S01]  /*b4d0*/  FFMA.FTZ R61, R73, R0, -R10 ;  /* 0x00000000493d7223 */ /* 0x000fe2000001080a */
[----:B------:R-:W-:Y:S02]  /*b4e0*/  ISETP.GT.AND P2, PT, R12, 0x70, P1 ;  /* 0x000000700c00780c */ /* 0x000fe40000f44270 */
[----:B------:R-:W-:Y:S01]  /*b4f0*/  FMNMX.FTZ R11, R55, R14, !PT ;  /* 0x0000000e370b7209 */ /* 0x000fe20007810000 */
[----:B------:R-:W-:Y:S01]  /*b500*/  MUFU.EX2 R7, R7 ;  /* 0x0000000700077308 */ /* 0x000fe20000000800 */
[----:B------:R-:W-:-:S02]  /*b510*/  FSEL R78, R78, -INF , !P5 ;  /* 0xff8000004e4e7808 */ /* 0x000fc40006800000 */
[----:B------:R-:W-:Y:S02]  /*b520*/  FMNMX.FTZ R14, R58, R11, !PT ;  /* 0x0000000b3a0e7209 */ /* 0x000fe40007810000 */
[C---:B------:R-:W-:Y:S02]  /*b530*/  ISETP.GT.AND P3, PT, R12.reuse, 0x71, P1 ;  /* 0x000000710c00780c */ /* 0x040fe40000f64270 */
[----:B------:R-:W-:Y:S01]  /*b540*/  FMNMX.FTZ R11, R59, R14, !PT ;  /* 0x0000000e3b0b7209 */ /* 0x000fe20007810000 */
[----:B------:R-:W-:Y:S01]  /*b550*/  MUFU.EX2 R144, R144 ;  /* 0x0000009000907308 */ /* 0x000fe20000000800 */
[----:B------:R-:W-:Y:S02]  /*b560*/  ISETP.GT.AND P5, PT, R12, 0x78, P1 ;  /* 0x000000780c00780c */ /* 0x000fe40000fa4270 */
        /* <DEDUP_REMOVED lines=21> */
[----:B------:R-:W-:Y:S02]  /*b6c0*/  FSEL R127, R82, -INF , !P2 ;  /* 0xff800000527f7808 */ /* 0x000fe40005000000 */
[----:B------:R-:W-:Y:S02]  /*b6d0*/  FMNMX.FTZ R12, R78, R11, !PT ;  /* 0x0000000b4e0c7209 */ /* 0x000fe40007810000 */
[----:B------:R-:W-:Y:S02]  /*b6e0*/  ISETP.LT.OR P5, PT, R8, 0x79, P5 ;  /* 0x000000790800780c */ /* 0x000fe40002fa1670 */
[----:B------:R-:W-:Y:S01]  /*b6f0*/  FMNMX.FTZ R12, R79, R12, !PT ;  /* 0x0000000c4f0c7209 */ /* 0x000fe20007810000 */
[----:B------:R-:W-:Y:S01]  /*b700*/  MUFU.EX2 R21, R21 ;  /* 0x0000001500157308 */ /* 0x000fe20000000800 */
[----:B------:R-:W-:-:S02]  /*b710*/  FSEL R83, R83, -INF , !P3 ;  /* 0xff80000053537808 */ /* 0x000fc40005800000 */
[----:B------:R-:W-:Y:S02]  /*b720*/  FMNMX.FTZ R12, R127, R12, !PT ;  /* 0x0000000c7f0c7209 */ /* 0x000fe40007810000 */
[----:B------:R-:W-:Y:S02]  /*b730*/  ISETP.LT.OR P1, PT, R8, 0x7a, P1 ;  /* 0x0000007a0800780c */ /* 0x000fe40000f21670 */
[----:B------:R-:W-:Y:S01]  /*b740*/  FSEL R86, R86, -INF , !P5 ;  /* 0xff80000056567808 */ /* 0x000fe20006800000 */
[----:B------:R-:W-:Y:S01]  /*b750*/  MUFU.EX2 R142, R142 ;  /* 0x0000008e008e7308 */ /* 0x000fe20000000800 */
[----:B------:R-:W-:Y:S02]  /*b760*/  FMNMX.FTZ R11, R83, R12, !PT ;  /* 0x0000000c530b7209 */ /* 0x000fe40007810000 */
[----:B------:R-:W-:Y:S02]  /*b770*/  FSEL R87, R87, -INF , !P1 ;  /* 0xff80000057577808 */ /* 0x000fe40004800000 */
[----:B------:R-:W-:-:S02]  /*b780*/  FMNMX.FTZ R8, R86, R11, !PT ;  /* 0x0000000b56087209 */ /* 0x000fc40007810000 */
[----:B------:R-:W-:Y:S01]  /*b790*/  FSEL R12, R2, RZ, P6 ;  /* 0x000000ff020c7208 */ /* 0x000fe20003000000 */
[----:B------:R-:W-:Y:S01]  /*b7a0*/  MUFU.EX2 R37, R37 ;  /* 0x0000002500257308 */ /* 0x000fe20000000800 */
[----:B------:R-:W-:-:S03]  /*b7b0*/  FMNMX.FTZ R8, R87, R8, !PT ;  /* 0x0000000857087209 */ /* 0x000fc60007810000 */
[----:B------:R-:W-:Y:S01]  /*b7c0*/  FADD.FTZ R69, -R12, R5 ;  /* 0x000000050c457221 */ /* 0x000fe20000010100 */
[----:B------:R-:W-:Y:S01]  /*b7d0*/  FFMA.FTZ R5, R85, R0, -R10 ;  /* 0x0000000055057223 */ /* 0x000fe2000001080a */
[----:B------:R-:W1:Y:S02]  /*b7e0*/  SHFL.BFLY PT, R11, R8, 0x2, 0x1f ;  /* 0x0c401f00080b7f89 */ /* 0x000e6400000e0000 */
        /* <DEDUP_REMOVED lines=9> */
[----:B-1----:R-:W-:Y:S01]  /*b880*/  FMNMX.FTZ R11, R11, R8, !PT ;  /* 0x000000080b0b7209 */ /* 0x002fe20007810000 */
[----:B------:R-:W-:-:S03]  /*b890*/  FMUL.FTZ R8, R69, R0 ;  /* 0x0000000045087220 */ /* 0x000fc60000410000 */
[C---:B------:R-:W-:Y:S01]  /*b8a0*/  FSETP.NEU.FTZ.AND P1, PT, R11.reuse, -INF , PT ;  /* 0xff8000000b00780b */ /* 0x040fe20003f3d000 */
[----:B------:R-:W-:Y:S02]  /*b8b0*/  FMUL.FTZ R10, R11, R0 ;  /* 0x000000000b0a7220 */ /* 0x000fe40000410000 */
[----:B------:R-:W-:Y:S03]  /*b8c0*/  MUFU.EX2 R75, R75 ;  /* 0x0000004b004b7308 */ /* 0x000fe60000000800 */
[----:B------:R-:W-:-:S05]  /*b8d0*/  FSEL R10, R10, RZ, P1 ;  /* 0x000000ff0a0a7208 */ /* 0x000fca0000800000 */
[----:B------:R-:W1:Y:S01]  /*b8e0*/  MUFU.EX2 R8, R8 ;  /* 0x0000000800087308 */ /* 0x000e620000000800 */
        /* <DEDUP_REMOVED lines=9> */
[-CC-:B0-----:R-:W-:Y:S01]  /*b980*/  FFMA.FTZ R24, R147, R0.reuse, -R10.reuse ;  /* 0x0000000093187223 */ /* 0x181fe2000001080a */
[-C--:B------:R-:W-:Y:S01]  /*b990*/  FMUL.FTZ R6, R25, R0.reuse ;  /* 0x0000000019067220 */ /* 0x080fe20000410000 */
[-CC-:B------:R-:W-:Y:S01]  /*b9a0*/  FFMA.FTZ R147, R149, R0.reuse, -R10.reuse ;  /* 0x0000000095937223 */ /* 0x180fe2000001080a */
[-CC-:B------:R-:W-:Y:S01]  /*b9b0*/  FFMA.FTZ R26, R39, R0.reuse, -R10.reuse ;  /* 0x00000000271a7223 */ /* 0x180fe2000001080a */
[-CC-:B------:R-:W-:Y:S01]  /*b9c0*/  FFMA.FTZ R28, R43, R0.reuse, -R10.reuse ;  /* 0x000000002b1c7223 */ /* 0x180fe2000001080a */
[-CC-:B------:R-:W-:Y:S01]  /*b9d0*/  FFMA.FTZ R143, R151, R0.reuse, -R10.reuse ;  /* 0x00000000978f7223 */ /* 0x180fe2000001080a */
[--C-:B------:R-:W-:Y:S01]  /*b9e0*/  FFMA.FTZ R30, R47, R0, -R10.reuse ;  /* 0x000000002f1e7223 */ /* 0x100fe2000001080a */
[----:B------:R-:W0:Y:S01]  /*b9f0*/  MUFU.EX2 R6, R6 ;  /* 0x0000000600067308 */ /* 0x000e220000000800 */
[----:B-1----:R-:W-:Y:S01]  /*ba00*/  FFMA.FTZ R25, R8, R4, R35 ;  /* 0x0000000408197223 */ /* 0x002fe20000010023 */
[-CC-:B------:R-:W-:Y:S01]  /*ba10*/  FFMA.FTZ R137, R50, R0.reuse, -R10.reuse ;  /* 0x0000000032897223 */ /* 0x180fe2000001080a */
[-CC-:B------:R-:W-:Y:S01]  /*ba20*/  FFMA.FTZ R32, R51, R0.reuse, -R10.reuse ;  /* 0x0000000033207223 */ /* 0x180fe2000001080a */
[-CC-:B------:R-:W-:Y:S01]  /*ba30*/  FFMA.FTZ R139, R33, R0.reuse, -R10.reuse ;  /* 0x00000000218b7223 */ /* 0x180fe2000001080a */
[----:B------:R-:W-:Y:S01]  /*ba40*/  FADD.FTZ R25, R148, R25 ;  /* 0x0000001994197221 */ /* 0x000fe20000010000 */
[-CC-:B------:R-:W-:Y:S01]  /*ba50*/  FFMA.FTZ R34, R55, R0.reuse, -R10.reuse ;  /* 0x0000000037227223 */ /* 0x180fe2000001080a */
[-CC-:B------:R-:W-:Y:S01]  /*ba60*/  FFMA.FTZ R133, R58, R0.reuse, -R10.reuse ;  /* 0x000000003a857223 */ /* 0x180fe2000001080a */
[----:B------:R-:W1:Y:S01]  /*ba70*/  MUFU.EX2 R12, R12 ;  /* 0x0000000c000c7308 */ /* 0x000e620000000800 */
[----:B------:R-:W-:Y:S01]  /*ba80*/  FADD.FTZ R4, R150, R25 ;  /* 0x0000001996047221 */ /* 0x000fe20000010000 */
        /* <DEDUP_REMOVED lines=9> */
[----:B------:R-:W-:-:S05]  /*bb20*/  FFMA.FTZ R123, R86, R0, -R10 ;  /* 0x00000000567b7223 */ /* 0x000fca000001080a */
        /* <DEDUP_REMOVED lines=18> */
[----:B------:R-:W-:Y:S01]  /*bc50*/  FADD.FTZ R42, R142, R25 ;  /* 0x000000198e2a7221 */ /* 0x000fe20000010000 */
[----:B------:R-:W-:Y:S01]  /*bc60*/  FFMA.FTZ R25, R74, R0, -R10 ;  /* 0x000000004a197223 */ /* 0x000fe2000001080a */
        /* <DEDUP_REMOVED lines=8> */
[----:B------:R-:W-:Y:S01]  /*bcf0*/  FADD.FTZ R44, R138, R31 ;  /* 0x0000001f8a2c7221 */ /* 0x000fe20000010000 */
[----:B------:R-:W-:Y:S01]  /*bd00*/  FFMA.FTZ R31, R78, R0, -R10 ;  /* 0x000000004e1f7223 */ /* 0x000fe2000001080a */
        /* <DEDUP_REMOVED lines=80> */
.L_x_13728:
        /* <DEDUP_REMOVED lines=75> */
.L_x_13710:
[----:B------:R-:W-:Y:S06]  /*c6c0*/  BAR.ARV 0x8, 0x200 ;  /* 0x0208000000007b1d */ /* 0x000fec0000002000 */
[----:B------:R-:W-:Y:S05]  /*c6d0*/  @!P0 BRA `(.L_x_13730) ;  /* 0x0000000000048947 */ /* 0x000fea0003800000 */
[----:B------:R-:W-:Y:S01]  /*c6e0*/  BPT.TRAP 0x1 ;  /* 0x000000040000795c */ /* 0x000fe20000300000 */
.L_x_13730:
[----:B------:R-:W-:Y:S01]  /*c6f0*/  ULEA UR5, UR36, UR45, 0x3 ;  /* 0x0000002d24057291 */ /* 0x000fe2000f8e183f */
[----:B------:R-:W-:-:S05]  /*c700*/  IMAD.U32 R5, RZ, RZ, UR46 ;  /* 0x0000002eff057e24 */ /* 0x000fca000f8e00ff */
[----:B------:R-:W-:-:S04]  /*c710*/  SHF.L.U32 R5, R5, 0x1f, RZ ;  /* 0x0000001f05057819 */ /* 0x000fc800000006ff */
[----:B------:R0:W1:Y:S01]  /*c720*/  SYNCS.PHASECHK.TRANS64.TRYWAIT P1, [UR5+0x16850], R5 ;  /* 0x01685005ff0075a7 */ /* 0x0000620008020145 */
[----:B------:R-:W-:Y:S05]  /*c730*/  @!P0 BRA `(.L_x_13731) ;  /* 0x0000000000048947 */ /* 0x000fea0003800000 */
[----:B------:R-:W-:Y:S01]  /*c740*/  BPT.TRAP 0x1 ;  /* 0x000000040000795c */ /* 0x000fe20000300000 */
.L_x_13731:
[----:B-1----:R-:W-:Y:S05]  /*c750*/  @P1 BRA `(.L_x_13732) ;  /* 0x0000000000081947 */ /* 0x002fea0003800000 */
[----:B------:R-:W1:Y:S02]  /*c760*/  SYNCS.PHASECHK.TRANS64.TRYWAIT P1, [UR5+0x16850], R5 ;  /* 0x01685005ff0075a7 */ /* 0x000e640008020145 */
[----:B-1----:R-:W-:Y:S05]  /*c770*/  @!P1 BRA `(.L_x_13733) ;  /* 0x00000068002c9947 */ /* 0x002fea0003800000 */
.L_x_13732:
[----:B------:R-:W-:Y:S01]  /*c780*/  UIADD3 UR45, UR45, 0x400, URZ ;  /* 0x000004002d2d7890 */ /* 0x000fe2000fffe03f */
[----:B------:R-:W-:Y:S01]  /*c790*/  WARPGROUP.ARRIVE ;  /* 0x00000000000079c5 */ /* 0x000fe20000000000 */
[----:B------:R-:W-:Y:S01]  /*c7a0*/  UMOV UR7, 0x40000040 ;  /* 0x4000004000077882 */ /* 0x000fe20000000000 */
[----:B01----:R-:W0:Y:S01]  /*c7b0*/  SHFL.BFLY PT, R5, R4, 0x2, 0x1f ;  /* 0x0c401f0004057f89 */ /* 0x003e2200000e0000 */
[----:B------:R-:W-:Y:S01]  /*c7c0*/  USHF.R.U32.HI UR45, URZ, 0x4, UR45 ;  /* 0x000000043f2d7899 */ /* 0x000fe2000801162d */
[----:B------:R-:W-:Y:S01]  /*c7d0*/  CS2R R34, SRZ ;  /* 0x0000000000227805 */ /* 0x000fe2000001ff00 */
[----:B------:R-:W-:Y:S01]  /*c7e0*/  IMAD.MOV.U32 R25, RZ, RZ, -0x800000 ;  /* 0xff800000ff197424 */ /* 0x000fe200078e00ff */
[----:B------:R-:W1:Y:S01]  /*c7f0*/  SHFL.BFLY PT, R6, R3, 0x2, 0x1f ;  /* 0x0c401f0003067f89 */ /* 0x000e6200000e0000 */
[----:B------:R-:W-:Y:S01]  /*c800*/  ULOP3.LUT UR4, UR45, 0x3fff, URZ, 0xc0, !UPT ;  /* 0x00003fff2d047892 */ /* 0x000fe2000f8ec03f */
[----:B------:R-:W-:-:S03]  /*c810*/  IMAD.MOV.U32 R24, RZ, RZ, -0x800000 ;  /* 0xff800000ff187424 */ /* 0x000fc600078e00ff */
[----:B------:R-:W-:-:S07]  /*c820*/  ULEA UR4, UR36, UR4, 0xa ;  /* 0x0000000424047291 */ /* 0x000fce000f8e503f */
[----:B------:R-:W-:Y:S02]  /*c830*/  UMOV UR6, UR4 ;  /* 0x0000000400067c82 */ /* 0x000fe40008000000 */
[----:B------:R-:W-:Y:S01]  /*c840*/  HGMMA.64x64x16.F32.BF16 R88, R148, gdesc[UR4].tnspB, R88, gsb0 ;  /* 0x40e0000494587df0 */ /* 0x000fe20008001858 */
[----:B------:R-:W-:Y:S01]  /*c850*/  UIADD3 UR6, UR4, 0x80, URZ ;  /* 0x0000008004067890 */ /* 0x000fe2000fffe03f */
[----:B------:R-:W-:Y:S01]  /*c860*/  UMOV UR7, 0x40000040 ;  /* 0x4000004000077882 */ /* 0x000fe20000000000 */
[----:B0-----:R-:W-:Y:S01]  /*c870*/  FADD.FTZ R5, R5, R4 ;  /* 0x0000000405057221 */ /* 0x001fe20000010000 */
[----:B-1----:R-:W-:-:S04]  /*c880*/  FADD.FTZ R7, R6, R3 ;  /* 0x0000000306077221 */ /* 0x002fc80000010000 */
        /* <DEDUP_REMOVED lines=18> */
[----:B------:R-:W-:Y:S01]  /*c9b0*/  UIADD3 UR6, UR4, 0x100, URZ ;  /* 0x0000010004067890 */ /* 0x000fe2000fffe03f */
[----:B------:R-:W-:Y:S01]  /*c9c0*/  @P2 FFMA.FTZ R24, R5, R11, R6 ;  /* 0x0000000b05182223 */ /* 0x000fe20000010006 */
        /* <DEDUP_REMOVED lines=33> */
.L_x_13734:
        /* <DEDUP_REMOVED lines=42> */
.L_x_13656:
        /* <DEDUP_REMOVED lines=11> */
[----:B------:R-:W-:Y:S01]  /*cf30*/  USHF.R.S32.HI UR12, URZ, 0x1f, UR41 ;  /* 0x0000001f3f0c7899 */ /* 0x000fe20008011429 */
[----:B------:R-:W-:Y:S01]  /*cf40*/  VIADD R47, R17, UR38 ;  /* 0x00000026112f7c36 */ /* 0x000fe20008000000 */
        /* <DEDUP_REMOVED lines=20> */
[----:B------:R-:W-:Y:S01]  /*d090*/  BAR.SYNC.DEFER_BLOCKING 0x1, 0x180 ;  /* 0x0046000000007b1d */ /* 0x000fe20000010000 */
[----:B-1----:R-:W-:Y:S01]  /*d0a0*/  ISETP.NE.AND P1, PT, R30, 0x1, PT ;  /* 0x000000011e00780c */ /* 0x002fe20003f25270 */
[----:B------:R-:W-:-:S04]  /*d0b0*/  IMAD.U32 R36, RZ, RZ, UR8 ;  /* 0x00000008ff247e24 */ /* 0x000fc8000f8e00ff */
[----:B------:R-:W-:Y:S01]  /*d0c0*/  ULDC.64 UR8, c[0x0][0xae8] ;  /* 0x0002ba0000087ab9 */ /* 0x000fe20000000a00 */
[----:B------:R-:W-:Y:S02]  /*d0d0*/  MOV R2, R0 ;  /* 0x0000000000027202 */ /* 0x000fe40000000f00 */
[----:B0-----:R-:W-:Y:S01]  /*d0e0*/  MOV R3, R5 ;  /* 0x0000000500037202 */ /* 0x001fe20000000f00 */
[----:B------:R-:W-:Y:S02]  /*d0f0*/  IMAD R5, R152, 0x40, R22 ;  /* 0x0000004098057824 */ /* 0x000fe400078e0216 */
[--C-:B------:R-:W-:Y:S02]  /*d100*/  IMAD.WIDE R10, R156, 0x2, R2.reuse ;  /* 0x000000029c0a7825 */ /* 0x100fe400078e0202 */
[----:B------:R-:W0:Y:S02]  /*d110*/  @P1 LDC R20, c[0x0][0xbec] ;  /* 0x0002fb00ff141b82 */ /* 0x000e240000000800 */
[----:B------:R-:W-:Y:S01]  /*d120*/  IMAD.WIDE R2, R5, 0x2, R2 ;  /* 0x0000000205027825 */ /* 0x000fe200078e0202 */
[----:B------:R-:W-:-:S02]  /*d130*/  LOP3.LUT R4, R10, 0x380, RZ, 0xc0, !PT ;  /* 0x000003800a047812 */ /* 0x000fc400078ec0ff */
[----:B------:R-:W-:Y:S02]  /*d140*/  IADD3 R39, P0, R10, 0x60, RZ ;  /* 0x000000600a277810 */ /* 0x000fe40007f1e0ff */
[----:B------:R-:W-:Y:S01]  /*d150*/  SHF.R.U64 R5, R4, 0x3, RZ ;  /* 0x0000000304057819 */ /* 0x000fe200000012ff */
[----:B------:R-:W1:Y:S01]  /*d160*/  @P1 LDC R45, c[0x0][0xbf0] ;  /* 0x0002fc00ff2d1b82 */ /* 0x000e620000000800 */
[----:B------:R-:W-:Y:S01]  /*d170*/  LOP3.LUT R4, R39, 0x380, RZ, 0xc0, !PT ;  /* 0x0000038027047812 */ /* 0x000fe200078ec0ff */
[----:B------:R-:W-:Y:S01]  /*d180*/  IMAD.X R9, RZ, RZ, R11, P0 ;  /* 0x000000ffff097224 */ /* 0x000fe200000e060b */
[----:B------:R-:W-:Y:S02]  /*d190*/  IADD3 R27, P3, R10, 0x20, RZ ;  /* 0x000000200a1b7810 */ /* 0x000fe40007f7e0ff */
[----:B------:R-:W-:Y:S02]  /*d1a0*/  SHF.R.U64 R4, R4, 0x3, RZ ;  /* 0x0000000304047819 */ /* 0x000fe400000012ff */
[----:B------:R-:W-:-:S02]  /*d1b0*/  IADD3 R31, P2, R10, 0x40, RZ ;  /* 0x000000400a1f7810 */ /* 0x000fc40007f5e0ff */
[----:B------:R-:W-:Y:S02]  /*d1c0*/  LOP3.LUT R8, R4, R39, RZ, 0x3c, !PT ;  /* 0x0000002704087212 */ /* 0x000fe400078e3cff */
[----:B------:R-:W-:Y:S01]  /*d1d0*/  LOP3.LUT R4, R27, 0x380, RZ, 0xc0, !PT ;  /* 0x000003801b047812 */ /* 0x000fe200078ec0ff */
[----:B------:R-:W-:Y:S01]  /*d1e0*/  IMAD.X R7, RZ, RZ, R11, P2 ;  /* 0x000000ffff077224 */ /* 0x000fe200010e060b */
[----:B------:R-:W-:Y:S02]  /*d1f0*/  LOP3.LUT R6, R31, 0x380, RZ, 0xc0, !PT ;  /* 0x000003801f067812 */ /* 0x000fe400078ec0ff */
[----:B------:R-:W-:Y:S01]  /*d200*/  SHF.R.U64 R4, R4, 0x3, RZ ;  /* 0x0000000304047819 */ /* 0x000fe200000012ff */
[----:B0-----:R-:W-:Y:S01]  /*d210*/  @P1 IMAD.HI.U32 R20, R47, R20, RZ ;  /* 0x000000142f141227 */ /* 0x001fe200078e00ff */
[----:B------:R-:W-:Y:S02]  /*d220*/  SHF.R.U64 R6, R6, 0x3, RZ ;  /* 0x0000000306067819 */ /* 0x000fe400000012ff */
[----:B------:R-:W-:-:S02]  /*d230*/  IADD3 R39, P2, R2, 0x3000, RZ ;  /* 0x0000300002277810 */ /* 0x000fc40007f5e0ff */
[----:B------:R-:W-:Y:S01]  /*d240*/  LOP3.LUT R4, R4, R27, RZ, 0x3c, !PT ;  /* 0x0000001b04047212 */ /* 0x000fe200078e3cff */
[----:B------:R-:W-:Y:S01]  /*d250*/  IMAD.MOV.U32 R27, RZ, RZ, R47 ;  /* 0x000000ffff1b7224 */ /* 0x000fe200078e002f */
[----:B------:R-:W-:Y:S01]  /*d260*/  LOP3.LUT R6, R6, R31, RZ, 0x3c, !PT ;  /* 0x0000001f06067212 */ /* 0x000fe200078e3cff */
[----:B------:R-:W-:Y:S01]  /*d270*/  IMAD.X R21, RZ, RZ, R3, P2 ;  /* 0x000000ffff157224 */ /* 0x000fe200010e0603 */
[----:B------:R-:W-:Y:S02]  /*d280*/  LOP3.LUT R31, R39, 0x380, RZ, 0xc0, !PT ;  /* 0x00000380271f7812 */ /* 0x000fe400078ec0ff */
[----:B-1----:R-:W-:Y:S02]  /*d290*/  @P1 SHF.R.U32.HI R27, RZ, R45, R20 ;  /* 0x0000002dff1b1219 */ /* 0x002fe40000011614 */
[----:B------:R-:W-:Y:S02]  /*d2a0*/  SHF.R.U64 R20, R31, 0x3, RZ ;  /* 0x000000031f147819 */ /* 0x000fe400000012ff */
[----:B------:R-:W-:Y:S01]  /*d2b0*/  LOP3.LUT R10, R5, R10, RZ, 0x3c, !PT ;  /* 0x0000000a050a7212 */ /* 0x000fe200078e3cff */
[----:B------:R-:W-:Y:S01]  /*d2c0*/  IMAD.MOV R31, RZ, RZ, -R27 ;  /* 0x000000ffff1f7224 */ /* 0x000fe200078e0a1b */
[----:B------:R-:W-:Y:S01]  /*d2d0*/  MOV R40, R8 ;  /* 0x0000000800287202 */ /* 0x000fe20000000f00 */
[----:B------:R-:W-:Y:S01]  /*d2e0*/  IMAD.X R5, RZ, RZ, R11, P3 ;  /* 0x000000ffff057224 */ /* 0x000fe200018e060b */
[----:B------:R-:W-:Y:S01]  /*d2f0*/  MOV R44, R10 ;  /* 0x0000000a002c7202 */ /* 0x000fe20000000f00 */
[----:B------:R-:W-:Y:S01]  /*d300*/  IMAD R31, R30, R31, R47 ;  /* 0x0000001f1e1f7224 */ /* 0x000fe200078e022f */
[----:B------:R-:W-:-:S02]  /*d310*/  SHF.R.S32.HI R11, RZ, 0x1f, R27 ;  /* 0x0000001fff0b7819 */ /* 0x000fc4000001141b */
[----:B------:R-:W-:Y:S02]  /*d320*/  IADD3 R10, P0, R27, UR6, RZ ;  /* 0x000000061b0a7c10 */ /* 0x000fe4000ff1e0ff */
[----:B------:R-:W-:Y:S02]  /*d330*/  SHF.R.S32.HI R27, RZ, 0x1f, R31 ;  /* 0x0000001fff1b7819 */ /* 0x000fe4000001141f */
[----:B------:R-:W-:Y:S01]  /*d340*/  IADD3.X R11, R11, UR7, R36, P0, !PT ;  /* 0x000000070b0b7c10 */ /* 0x000fe200087fe424 */
[----:B------:R-:W-:Y:S01]  /*d350*/  ULDC.64 UR6, c[0x0][0xb88] ;  /* 0x0002e20000067ab9 */ /* 0x000fe20000000a00 */
[----:B------:R-:W-:Y:S01]  /*d360*/  IADD3 R43, P3, R2, 0x1800, RZ ;  /* 0x00001800022b7810 */ /* 0x000fe20007f7e0ff */
[----:B------:R-:W-:Y:S01]  /*d370*/  IMAD R8, R27, UR6, RZ ;  /* 0x000000061b087c24 */ /* 0x000fe2000f8e02ff */
[----:B------:R-:W-:Y:S01]  /*d380*/  MOV R42, R6 ;  /* 0x00000006002a7202 */ /* 0x000fe20000000f00 */
[----:B------:R-:W-:Y:S01]  /*d390*/  IMAD.WIDE.U32 R6, R31, UR6, R10 ;  /* 0x000000061f067c25 */ /* 0x000fe2000f8e000a */
[----:B------:R-:W-:-:S02]  /*d3a0*/  LOP3.LUT R28, R43, 0x380, RZ, 0xc0, !PT ;  /* 0x000003802b1c7812 */ /* 0x000fc400078ec0ff */
[----:B------:R-:W-:Y:S01]  /*d3b0*/  LOP3.LUT P0, RZ, R153, 0x3, RZ, 0xc0, !PT ;  /* 0x0000000399ff7812 */ /* 0x000fe2000780c0ff */
[----:B------:R-:W-:Y:S01]  /*d3c0*/  IMAD R9, R31, UR7, R8 ;  /* 0x000000071f097c24 */ /* 0x000fe2000f8e0208 */
[----:B------:R-:W-:Y:S01]  /*d3d0*/  ULDC.64 UR6, c[0x0][0xb50] ;  /* 0x0002d40000067ab9 */ /* 0x000fe20000000a00 */
[----:B------:R-:W-:Y:S01]  /*d3e0*/  VIADD R10, R155, UR38 ;  /* 0x000000269b0a7c36 */ /* 0x000fe20008000000 */
[----:B------:R-:W-:Y:S01]  /*d3f0*/  SHF.R.U64 R28, R28, 0x3, RZ ;  /* 0x000000031c1c7819 */ /* 0x000fe200000012ff */
[----:B------:R-:W-:Y:S01]  /*d400*/  IMAD R31, R30, UR5, RZ ;  /* 0x000000051e1f7c24 */ /* 0x000fe2000f8e02ff */
[----:B------:R-:W-:Y:S01]  /*d410*/  LEA R36, P5, R6, UR6, 0x2 ;  /* 0x0000000606247c11 */ /* 0x000fe2000f8a10ff */
[----:B------:R-:W-:Y:S01]  /*d420*/  IMAD.IADD R7, R7, 0x1, R9 ;  /* 0x0000000107077824 */ /* 0x000fe200078e0209 */
[----:B------:R-:W-:Y:S01]  /*d430*/  LOP3.LUT R28, R28, R43, RZ, 0x3c, !PT ;  /* 0x0000002b1c1c7212 */ /* 0x000fe200078e3cff */
[C---:B------:R-:W-:Y:S01]  /*d440*/  VIADD R8, R10.reuse, 0x8 ;  /* 0x000000080a087836 */ /* 0x040fe20000000000 */
[----:B------:R-:W-:Y:S01]  /*d450*/  MOV R43, R4 ;  /* 0x00000004002b7202 */ /* 0x000fe20000000f00 */
[----:B------:R-:W-:Y:S01]  /*d460*/  SHFL.IDX PT, R38, R36, 0x1, 0x1c1f ;  /* 0x003c1f0024267f89 */ /* 0x000fe200000e0000 */
[----:B------:R-:W-:Y:S01]  /*d470*/  ISETP.GE.OR P4, PT, R10, R31, P0 ;  /* 0x0000001f0a00720c */ /* 0x000fe20000786670 */
[----:B------:R-:W-:Y:S01]  /*d480*/  IMAD.X R29, RZ, RZ, R3, P3 ;  /* 0x000000ffff1d7224 */ /* 0x000fe200018e0603 */
[----:B------:R-:W-:-:S02]  /*d490*/  LEA.HI.X R45, R6, UR7, R7, 0x2, P5 ;  /* 0x00000007062d7c11 */ /* 0x000fc4000a8f1407 */
[----:B------:R-:W-:Y:S02]  /*d4a0*/  ISETP.GE.OR P0, PT, R8, R31, P0 ;  /* 0x0000001f0800720c */ /* 0x000fe40000706670 */
[----:B------:R-:W-:Y:S01]  /*d4b0*/  F2FP.BF16.F32.PACK_AB R4, R89, R26 ;  /* 0x0000001a5904723e */ /* 0x000fe200000010ff */
[----:B------:R-:W-:Y:S01]  /*d4c0*/  SHFL.IDX PT, R27, R45, RZ, 0x1c1f ;  /* 0x001c1fff2d1b7589 */ /* 0x000fe200000e0000 */
[----:B------:R-:W-:Y:S02]  /*d4d0*/  F2FP.BF16.F32.PACK_AB R5, R91, R90 ;  /* 0x0000005a5b05723e */ /* 0x000fe400000010ff */
[----:B------:R-:W-:Y:S01]  /*d4e0*/  F2FP.BF16.F32.PACK_AB R6, R93, R92 ;  /* 0x0000005c5d06723e */ /* 0x000fe200000010ff */
[----:B------:R0:W1:Y:S01]  /*d4f0*/  SHFL.IDX PT, R26, R36, RZ, 0x1c1f ;  /* 0x001c1fff241a7589 */ /* 0x00006200000e0000 */
[----:B------:R-:W-:Y:S02]  /*d500*/  F2FP.BF16.F32.PACK_AB R7, R95, R94 ;  /* 0x0000005e5f07723e */ /* 0x000fe400000010ff */
[----:B------:R-:W-:-:S02]  /*d510*/  F2FP.BF16.F32.PACK_AB R8, R97, R96 ;  /* 0x000000606108723e */ /* 0x000fc400000010ff */
[----:B------:R-:W-:Y:S01]  /*d520*/  F2FP.BF16.F32.PACK_AB R9, R99, R98 ;  /* 0x000000626309723e */ /* 0x000fe200000010ff */
[----:B------:R-:W-:Y:S01]  /*d530*/  STSM.16.M88.4 [R44], R4 ;  /* 0x000000042c007844 */ /* 0x000fe20000000200 */
[----:B------:R-:W-:Y:S02]  /*d540*/  F2FP.BF16.F32.PACK_AB R10, R101, R100 ;  /* 0x00000064650a723e */ /* 0x000fe400000010ff */
[----:B------:R-:W-:Y:S02]  /*d550*/  F2FP.BF16.F32.PACK_AB R11, R103, R102 ;  /* 0x00000066670b723e */ /* 0x000fe400000010ff */
[----:B------:R-:W-:Y:S02]  /*d560*/  LOP3.LUT R20, R20, R39, RZ, 0x3c, !PT ;  /* 0x0000002714147212 */ /* 0x000fe400078e3cff */
[----:B------:R-:W2:Y:S01]  /*d570*/  SHFL.IDX PT, R39, R45, 0x1, 0x1c1f ;  /* 0x003c1f002d277f89 */ /* 0x000ea200000e0000 */
[----:B------:R-:W-:-:S03]  /*d580*/  LOP3.LUT R37, R2, 0x380, RZ, 0xc0, !PT ;  /* 0x0000038002257812 */ /* 0x000fc600078ec0ff */
[----:B------:R3:W-:Y:S01]  /*d590*/  STSM.16.M88.4 [R43], R8 ;  /* 0x000000082b007844 */ /* 0x0007e20000000200 */
[----:B------:R-:W-:-:S03]  /*d5a0*/  SHF.R.U64 R37, R37, 0x3, RZ ;  /* 0x0000000325257819 */ /* 0x000fc600000012ff */
[----:B------:R4:W-:Y:S01]  /*d5b0*/  STSM.16.M88.4 [R42], R12 ;  /* 0x0000000c2a007844 */ /* 0x0009e20000000200 */
[----:B0-----:R-:W-:Y:S01]  /*d5c0*/  LOP3.LUT R36, R37, R2, RZ, 0x3c, !PT ;  /* 0x0000000225247212 */ /* 0x001fe200078e3cff */
[----:B------:R-:W-:Y:S02]  /*d5d0*/  IMAD.MOV.U32 R37, RZ, RZ, R3 ;  /* 0x000000ffff257224 */ /* 0x000fe400078e0003 */
[----:B------:R0:W-:Y:S01]  /*d5e0*/  STSM.16.M88.4 [R40], R32 ;  /* 0x0000002028007844 */ /* 0x0001e20000000200 */
[----:B------:R-:W-:Y:S06]  /*d5f0*/  BAR.SYNC.DEFER_BLOCKING 0x1, 0x180 ;  /* 0x0046000000007b1d */ /* 0x000fec0000010000 */
[----:B-1----:R1:W-:Y:S04]  /*d600*/  @!P4 ST.E desc[UR52][R26.64], R25 ;  /* 0x000000191a00c985 */ /* 0x0023e8000c101934 */
[----:B--2---:R2:W-:Y:S04]  /*d610*/  @!P0 ST.E desc[UR52][R38.64], R24 ;  /* 0x0000001826008985 */ /* 0x0045e8000c101934 */
[----:B------:R-:W2:Y:S04]  /*d620*/  LD.E.128 R4, desc[UR52][R36.64] ;  /* 0x0000003424047980 */ /* 0x000ea8000c101d00 */
[----:B---3--:R3:W2:Y:S04]  /*d630*/  LD.E.128 R8, desc[UR52][R28.64] ;  /* 0x000000341c087980 */ /* 0x0086a8000c101d00 */
[----:B----4-:R4:W4:Y:S01]  /*d640*/  LD.E.128 R12, desc[UR52][R20.64] ;  /* 0x00000034140c7980 */ /* 0x010922000c101d00 */
[----:B0-----:R-:W-:-:S04]  /*d650*/  IADD3 R33, P0, R2, 0x4800, RZ ;  /* 0x0000480002217810 */ /* 0x001fc80007f1e0ff */
[----:B------:R-:W-:Y:S01]  /*d660*/  LOP3.LUT R2, R33, 0x380, RZ, 0xc0, !PT ;  /* 0x0000038021027812 */ /* 0x000fe200078ec0ff */
[----:B-1----:R-:W-:Y:S02]  /*d670*/  IMAD.X R27, RZ, RZ, R3, P0 ;  /* 0x000000ffff1b7224 */ /* 0x002fe400000e0603 */
[----:B------:R-:W0:Y:S01]  /*d680*/  @P1 LDC R3, c[0x0][0xbec] ;  /* 0x0002fb00ff031b82 */ /* 0x000e220000000800 */
[----:B------:R-:W-:-:S04]  /*d690*/  SHF.R.U64 R2, R2, 0x3, RZ ;  /* 0x0000000302027819 */ /* 0x000fc800000012ff */
[----:B------:R-:W-:-:S03]  /*d6a0*/  LOP3.LUT R26, R2, R33, RZ, 0x3c, !PT ;  /* 0x00000021021a7212 */ /* 0x000fc600078e3cff */
[----:B------:R-:W1:Y:S01]  /*d6b0*/  @P1 LDC R33, c[0x0][0xbf0] ;  /* 0x0002fc00ff211b82 */ /* 0x000e620000000800 */
[----:B------:R-:W-:Y:S01]  /*d6c0*/  IMAD R2, R18, 0x30, R152 ;  /* 0x0000003012027824 */ /* 0x000fe200078e0298 */
[----:B------:R-:W-:Y:S02]  /*d6d0*/  UIMAD UR5, UR12, UR8, URZ ;  /* 0x000000080c0572a4 */ /* 0x000fe4000f8e023f */
[----:B------:R-:W-:Y:S01]  /*d6e0*/  UIMAD.WIDE.U32 UR6, UR41, UR8, URZ ;  /* 0x00000008290672a5 */ /* 0x000fe2000f8e003f */
[----:B---3--:R-:W-:Y:S01]  /*d6f0*/  VIADD R28, R2, UR38 ;  /* 0x00000026021c7c36 */ /* 0x008fe20008000000 */
[----:B------:R-:W-:Y:S01]  /*d700*/  UIMAD UR5, UR41, UR9, UR5 ;  /* 0x00000009290572a4 */ /* 0x000fe2000f8e0205 */
[----:B------:R-:W-:Y:S01]  /*d710*/  VIADD R34, R152, UR38 ;  /* 0x0000002698227c36 */ /* 0x000fe20008000000 */
[----:B------:R-:W-:Y:S01]  /*d720*/  UIMAD UR8, UR13, UR10, URZ ;  /* 0x0000000a0d0872a4 */ /* 0x000fe2000f8e023f */
[----:B--2---:R-:W5:Y:S01]  /*d730*/  LD.E.128 R24, desc[UR52][R26.64] ;  /* 0x000000341a187980 */ /* 0x004f62000c101d00 */
[----:B------:R-:W-:Y:S01]  /*d740*/  UIADD3 UR7, UR7, UR5, URZ ;  /* 0x0000000507077290 */ /* 0x000fe2000fffe03f */
[----:B----4-:R-:W-:Y:S01]  /*d750*/  IMAD.MOV.U32 R21, RZ, RZ, R28 ;  /* 0x000000ffff157224 */ /* 0x010fe200078e001c */
[----:B------:R-:W-:Y:S01]  /*d760*/  UIMAD UR5, UR39, UR11, UR8 ;  /* 0x0000000b270572a4 */ /* 0x000fe2000f8e0208 */
[----:B------:R-:W-:Y:S01]  /*d770*/  @!PT LDS RZ, [RZ] ;  /* 0x00000000fffff984 */ /* 0x000fe20000000800 */
[----:B------:R-:W-:Y:S01]  /*d780*/  @!PT LDS RZ, [RZ] ;  /* 0x00000000fffff984 */ /* 0x000fe20000000800 */
[----:B------:R-:W-:Y:S01]  /*d790*/  @!PT LDS RZ, [RZ] ;  /* 0x00000000fffff984 */ /* 0x000fe20000000800 */
[----:B------:R-:W-:Y:S01]  /*d7a0*/  @!PT LDS RZ, [RZ] ;  /* 0x00000000fffff984 */ /* 0x000fe20000000800 */
[----:B------:R2:W-:Y:S06]  /*d7b0*/  MEMBAR.ALL.CTA ;  /* 0x0000000000007992 */ /* 0x0005ec0000008000 */
[----:B--2---:R-:W2:Y:S01]  /*d7c0*/  FENCE.VIEW.ASYNC.S ;  /* 0x00000000000073c6 */ /* 0x004ea20000000000 */
[----:B------:R-:W-:Y:S01]  /*d7d0*/  UIMAD.WIDE.U32 UR6, UR39, UR10, UR6 ;  /* 0x0000000a270672a5 */ /* 0x000fe2000f8e0006 */
[----:B------:R-:W-:Y:S01]  /*d7e0*/  VIADD R0, R0, 0x16820 ;  /* 0x0001682000007836 */ /* 0x000fe20000000000 */
[----:B------:R-:W-:Y:S01]  /*d7f0*/  ULDC.64 UR8, c[0x0][0xae0] ;  /* 0x0002b80000087ab9 */ /* 0x000fe20000000a00 */
[----:B0-----:R-:W-:Y:S01]  /*d800*/  @P1 IMAD.HI.U32 R2, R28, R3, RZ ;  /* 0x000000031c021227 */ /* 0x001fe200078e00ff */
[----:B------:R-:W-:-:S02]  /*d810*/  UIADD3 UR5, UR7, UR5, URZ ;  /* 0x0000000507057290 */ /* 0x000fc4000fffe03f */
[----:B------:R-:W-:Y:S01]  /*d820*/  PRMT R0, RZ, 0x654, R0 ;  /* 0x00000654ff007816 */ /* 0x000fe20000000000 */
[----:B------:R-:W-:Y:S01]  /*d830*/  IMAD.U32 R3, RZ, RZ, UR7 ;  /* 0x00000007ff037e24 */ /* 0x000fe2000f8e00ff */
[----:B-1----:R-:W-:Y:S01]  /*d840*/  @P1 SHF.R.U32.HI R21, RZ, R33, R2 ;  /* 0x00000021ff151219 */ /* 0x002fe20000011602 */
[----:B------:R-:W-:Y:S01]  /*d850*/  IMAD.U32 R2, RZ, RZ, UR6 ;  /* 0x00000006ff027e24 */ /* 0x000fe2000f8e00ff */
[----:B------:R-:W-:Y:S01]  /*d860*/  ULDC.64 UR6, c[0x0][0xad8] ;  /* 0x0002b60000067ab9 */ /* 0x000fe20000000a00 */
[----:B------:R-:W-:Y:S01]  /*d870*/  IMAD.U32 R3, RZ, RZ, UR5 ;  /* 0x00000005ff037e24 */ /* 0x000fe2000f8e00ff */
[--C-:B------:R-:W-:Y:S01]  /*d880*/  SHF.R.S32.HI R20, RZ, 0x1f, R21.reuse ;  /* 0x0000001fff147819 */ /* 0x100fe20000011415 */
[----:B------:R-:W-:Y:S01]  /*d890*/  IMAD.MOV R29, RZ, RZ, -R21 ;  /* 0x000000ffff1d7224 */ /* 0x000fe200078e0a15 */
[----:B------:R-:W-:Y:S01]  /*d8a0*/  ULDC UR5, c[0x0][0xac8] ;  /* 0x0002b20000057ab9 */ /* 0x000fe20000000800 */
[----:B------:R-:W-:-:S04]  /*d8b0*/  IMAD.WIDE.U32 R2, R21, UR8, R2 ;  /* 0x0000000815027c25 */ /* 0x000fc8000f8e0002 */
[----:B------:R-:W-:Y:S02]  /*d8c0*/  IMAD R20, R20, UR8, RZ ;  /* 0x0000000814147c24 */ /* 0x000fe4000f8e02ff */
[----:B------:R-:W-:Y:S01]  /*d8d0*/  IMAD R29, R30, R29, R28 ;  /* 0x0000001d1e1d7224 */ /* 0x000fe200078e021c */
[----:B--2---:R0:W-:Y:S01]  /*d8e0*/  SYNCS.ARRIVE.TRANS64.RED.A1T0 RZ, [R0+URZ], RZ ;  /* 0x000000ff00ff79a7 */ /* 0x0041e2000810043f */
[----:B------:R-:W-:-:S03]  /*d8f0*/  IMAD R33, R21, UR9, R20 ;  /* 0x0000000915217c24 */ /* 0x000fc6000f8e0214 */
[----:B------:R-:W-:Y:S01]  /*d900*/  SHF.R.S32.HI R20, RZ, 0x1f, R29 ;  /* 0x0000001fff147819 */ /* 0x000fe2000001141d */
[----:B------:R-:W-:Y:S02]  /*d910*/  IMAD.IADD R3, R3, 0x1, R33 ;  /* 0x0000000103037824 */ /* 0x000fe400078e0221 */
[----:B0-----:R-:W-:Y:S02]  /*d920*/  VIADD R0, R34, 0x90 ;  /* 0x0000009022007836 */ /* 0x001fe40000000000 */
[----:B------:R-:W-:Y:S02]  /*d930*/  IMAD R20, R20, UR6, RZ ;  /* 0x0000000614147c24 */ /* 0x000fe4000f8e02ff */
[----:B------:R-:W-:-:S04]  /*d940*/  IMAD.WIDE.U32 R2, R29, UR6, R2 ;  /* 0x000000061d027c25 */ /* 0x000fc8000f8e0002 */
[----:B------:R-:W-:Y:S01]  /*d950*/  IMAD R21, R29, UR7, R20 ;  /* 0x000000071d157c24 */ /* 0x000fe2000f8e0214 */
[----:B------:R-:W-:Y:S01]  /*d960*/  ULDC.64 UR6, c[0x0][0xa80] ;  /* 0x0002a00000067ab9 */ /* 0x000fe20000000a00 */
[----:B------:R-:W-:Y:S01]  /*d970*/  VIADD R20, R34, 0x60 ;  /* 0x0000006022147836 */ /* 0x000fe20000000000 */
[----:B------:R-:W-:Y:S01]  /*d980*/  LEA R30, P0, R2, UR6, 0x1 ;  /* 0x00000006021e7c11 */ /* 0x000fe2000f8008ff */
[----:B------:R-:W-:-:S04]  /*d990*/  IMAD.IADD R3, R3, 0x1, R21 ;  /* 0x0000000103037824 */ /* 0x000fc800078e0215 */
[----:B------:R-:W0:Y:S01]  /*d9a0*/  SHFL.IDX PT, R21, R30, RZ, 0x181f ;  /* 0x00181fff1e157589 */ /* 0x000e2200000e0000 */
[----:B------:R-:W-:Y:S01]  /*d9b0*/  LEA.HI.X R32, R2, UR7, R3, 0x1, P0 ;  /* 0x0000000702207c11 */ /* 0x000fe200080f0c03 */
[----:B------:R-:W-:Y:S01]  /*d9c0*/  VIADD R2, R34, 0x30 ;  /* 0x0000003022027836 */ /* 0x000fe20000000000 */
[----:B------:R-:W-:Y:S01]  /*d9d0*/  ISETP.GE.AND P0, PT, R22, UR5, PT ;  /* 0x0000000516007c0c */ /* 0x000fe2000bf06270 */
[----:B------:R-:W1:Y:S03]  /*d9e0*/  SHFL.IDX PT, R33, R30, 0x1, 0x181f ;  /* 0x00381f001e217f89 */ /* 0x000e6600000e0000 */
[-C--:B------:R-:W-:Y:S01]  /*d9f0*/  ISETP.GE.OR P1, PT, R34, R31.reuse, P0 ;  /* 0x0000001f2200720c */ /* 0x080fe20000726670 */
[----:B------:R-:W2:Y:S01]  /*da00*/  SHFL.IDX PT, R37, R30, 0x2, 0x181f ;  /* 0x00581f001e257f89 */ /* 0x000ea200000e0000 */
[-C--:B------:R-:W-:Y:S02]  /*da10*/  ISETP.GE.OR P2, PT, R2, R31.reuse, P0 ;  /* 0x0000001f0200720c */ /* 0x080fe40000746670 */
[-C--:B------:R-:W-:Y:S01]  /*da20*/  ISETP.GE.OR P3, PT, R20, R31.reuse, P0 ;  /* 0x0000001f1400720c */ /* 0x080fe20000766670 */
[----:B------:R-:W3:Y:S01]  /*da30*/  SHFL.IDX PT, R3, R32, RZ, 0x181f ;  /* 0x00181fff20037589 */ /* 0x000ee200000e0000 */
[----:B------:R-:W-:-:S03]  /*da40*/  ISETP.GE.OR P0, PT, R0, R31, P0 ;  /* 0x0000001f0000720c */ /* 0x000fc60000706670 */
[----:B------:R-:W4:Y:S04]  /*da50*/  SHFL.IDX PT, R29, R32, 0x1, 0x181f ;  /* 0x00381f00201d7f89 */ /* 0x000f2800000e0000 */
[----:B------:R-:W4:Y:S01]  /*da60*/  SHFL.IDX PT, R35, R32, 0x2, 0x181f ;  /* 0x00581f0020237f89 */ /* 0x000f2200000e0000 */
[----:B0-----:R-:W-:-:S03]  /*da70*/  @!P1 LEA R2, P4, R22, R21, 0x1 ;  /* 0x0000001516029211 */ /* 0x001fc600078808ff */
[----:B------:R-:W0:Y:S01]  /*da80*/  SHFL.IDX PT, R32, R32, 0x3, 0x181f ;  /* 0x00781f0020207f89 */ /* 0x000e2200000e0000 */
[----:B-1----:R-:W-:-:S03]  /*da90*/  @!P2 LEA R20, P5, R22, R33, 0x1 ;  /* 0x000000211614a211 */ /* 0x002fc600078a08ff */
[----:B------:R1:W0:Y:S01]  /*daa0*/  SHFL.IDX PT, R33, R30, 0x3, 0x181f ;  /* 0x00781f001e217f89 */ /* 0x00022200000e0000 */
[C---:B--2---:R-:W-:Y:S02]  /*dab0*/  @!P3 LEA R28, P6, R22.reuse, R37, 0x1 ;  /* 0x00000025161cb211 */ /* 0x044fe400078c08ff */
[C-C-:B---3--:R-:W-:Y:S02]  /*dac0*/  @!P1 LEA.HI.X R3, R22.reuse, R3, R157.reuse, 0x1, P4 ;  /* 0x0000000316039211 */ /* 0x148fe400020f0c9d */
[C-C-:B----4-:R-:W-:Y:S02]  /*dad0*/  @!P2 LEA.HI.X R21, R22.reuse, R29, R157.reuse, 0x1, P5 ;  /* 0x0000001d1615a211 */ /* 0x150fe400028f0c9d */
[----:B------:R-:W-:Y:S01]  /*dae0*/  @!P3 LEA.HI.X R29, R22, R35, R157, 0x1, P6 ;  /* 0x00000023161db211 */ /* 0x000fe200030f0c9d */
[----:B------:R1:W-:Y:S04]  /*daf0*/  @!P1 ST.E.128 desc[UR52][R2.64], R4 ;  /* 0x0000000402009985 */ /* 0x0003e8000c101d34 */
[----:B------:R1:W-:Y:S04]  /*db00*/  @!P2 ST.E.128 desc[UR52][R20.64], R8 ;  /* 0x000000081400a985 */ /* 0x0003e8000c101d34 */
[----:B------:R1:W-:Y:S01]  /*db10*/  @!P3 ST.E.128 desc[UR52][R28.64], R12 ;  /* 0x0000000c1c00b985 */ /* 0x0003e2000c101d34 */
[----:B0-----:R-:W-:Y:S05]  /*db20*/  @P0 BRA `(.L_x_13737) ;  /* 0x0000000400ec0947 */ /* 0x001fea0003800000 */
[----:B-1----:R-:W-:-:S04]  /*db30*/  LEA R2, P0, R22, R33, 0x1 ;  /* 0x0000002116027211 */ /* 0x002fc800078008ff */
[----:B------:R-:W-:-:S05]  /*db40*/  LEA.HI.X R3, R22, R32, R157, 0x1, P0 ;  /* 0x0000002016037211 */ /* 0x000fca00000f0c9d */
[----:B-----5:R0:W-:Y:S01]  /*db50*/  ST.E.128 desc[UR52][R2.64], R24 ;  /* 0x0000001802007985 */ /* 0x0201e2000c101d34 */
[----:B------:R-:W-:Y:S05]  /*db60*/  BRA `(.L_x_13737) ;  /* 0x0000000400dc7947 */ /* 0x000fea0003800000 */
.L_x_13736:
[----:B------:R-:W0:Y:S01]  /*db70*/  LDC R10, c[0x0][0xbe8] ;  /* 0x0002fa00ff0a7b82 */ /* 0x000e220000000800 */
[----:B------:R-:W1:Y:S01]  /*db80*/  S2R R0, SR_TID.X ;  /* 0x0000000000007919 */ /* 0x000e620000002100 */
[----:B------:R-:W-:Y:S01]  /*db90*/  USHF.R.S32.HI UR8, URZ, 0x1f, UR41 ;  /* 0x0000001f3f087899 */ /* 0x000fe20008011429 */
[----:B------:R-:W-:Y:S01]  /*dba0*/  BSSY B1, `(.L_x_13738) ;  /* 0x0000031000017945 */ /* 0x000fe20003800000 */
[----:B------:R-:W-:Y:S01]  /*dbb0*/  USHF.R.S32.HI UR9, URZ, 0x1f, UR39 ;  /* 0x0000001f3f097899 */ /* 0x000fe20008011427 */
[----:B------:R-:W-:Y:S01]  /*dbc0*/  IMAD R6, R18, 0x30, R152 ;  /* 0x0000003012067824 */ /* 0x000fe200078e0298 */
        /* <DEDUP_REMOVED lines=46> */
.L_x_13739:
[----:B------:R-:W-:Y:S05]  /*deb0*/  BSYNC B1 ;  /* 0x0000000000017941 */ /* 0x000fea0003800000 */
.L_x_13738:
[----:B------:R-:W-:Y:S01]  /*dec0*/  ULDC.64 UR10, c[0x0][0xae8] ;  /* 0x0002ba00000a7ab9 */ /* 0x000fe20000000a00 */
[----:B------:R-:W-:Y:S01]  /*ded0*/  VIADD R6, R6, UR38 ;  /* 0x0000002606067c36 */ /* 0x000fe20008000000 */
[----:B------:R-:W-:Y:S02]  /*dee0*/  UIMAD UR5, UR8, UR10, URZ ;  /* 0x0000000a080572a4 */ /* 0x000fe4000f8e023f */
        /* <DEDUP_REMOVED lines=29> */
[----:B------:R-:W-:Y:S01]  /*e0c0*/  IMAD.IADD R3, R3, 0x1, R5 ;  /* 0x0000000103037824 */ /* 0x000fe200078e0205 */
[----:B------:R-:W-:Y:S01]  /*e0d0*/  LEA R8, P0, R2, UR6, 0x1 ;  /* 0x0000000602087c11 */ /* 0x000fe2000f8008ff */
[----:B------:R-:W-:Y:S01]  /*e0e0*/  ULDC UR6, c[0x0][0xa88] ;  /* 0x0002a20000067ab9 */ /* 0x000fe20000000800 */
[----:B------:R-:W-:Y:S02]  /*e0f0*/  VIADD R6, R152, UR38 ;  /* 0x0000002698067c36 */ /* 0x000fe40008000000 */
[----:B------:R-:W-:Y:S01]  /*e100*/  LEA.HI.X R12, R2, UR7, R3, 0x1, P0 ;  /* 0x00000007020c7c11 */ /* 0x000fe200080f0c03 */
[----:B------:R-:W0:Y:S01]  /*e110*/  SHFL.IDX PT, R7, R8, 0x1, 0x181f ;  /* 0x00381f0008077f89 */ /* 0x000e2200000e0000 */
[----:B------:R-:W-:Y:S01]  /*e120*/  IMAD R15, R10, UR6, RZ ;  /* 0x000000060a0f7c24 */ /* 0x000fe2000f8e02ff */
[----:B------:R-:W-:Y:S01]  /*e130*/  ISETP.GE.AND P0, PT, R22, UR5, PT ;  /* 0x0000000516007c0c */ /* 0x000fe2000bf06270 */
[C---:B------:R-:W-:Y:S01]  /*e140*/  VIADD R4, R6.reuse, 0x30 ;  /* 0x0000003006047836 */ /* 0x040fe20000000000 */
[----:B------:R-:W1:Y:S01]  /*e150*/  SHFL.IDX PT, R3, R8, RZ, 0x181f ;  /* 0x00181fff08037589 */ /* 0x000e6200000e0000 */
        /* <DEDUP_REMOVED lines=8> */
[----:B------:R-:W4:Y:S04]  /*e1e0*/  SHFL.IDX PT, R13, R8, 0x3, 0x181f ;  /* 0x00781f00080d7f89 */ /* 0x000f2800000e0000 */
[----:B------:R-:W5:Y:S04]  /*e1f0*/  SHFL.IDX PT, R5, R12, 0x1, 0x181f ;  /* 0x00381f000c057f89 */ /* 0x000f6800000e0000 */
[----:B------:R-:W5:Y:S01]  /*e200*/  SHFL.IDX PT, R9, R12, 0x2, 0x181f ;  /* 0x00581f000c097f89 */ /* 0x000f6200000e0000 */
[----:B0-----:R-:W-:-:S03]  /*e210*/  @!P2 LEA R4, P5, R22, R7, 0x1 ;  /* 0x000000071604a211 */ /* 0x001fc600078a08ff */
[----:B------:R-:W0:Y:S01]  /*e220*/  SHFL.IDX PT, R10, R12, 0x3, 0x181f ;  /* 0x00781f000c0a7f89 */ /* 0x000e2200000e0000 */
[C---:B-1----:R-:W-:Y:S02]  /*e230*/  @!P3 LEA R2, P6, R22.reuse, R3, 0x1 ;  /* 0x000000031602b211 */ /* 0x042fe400078c08ff */
[C---:B--2---:R-:W-:Y:S02]  /*e240*/  @!P1 LEA R6, P4, R22.reuse, R11, 0x1 ;  /* 0x0000000b16069211 */ /* 0x044fe400078808ff */
[C---:B---3--:R-:W-:Y:S02]  /*e250*/  @!P3 LEA.HI.X R3, R22.reuse, R0, R157, 0x1, P6 ;  /* 0x000000001603b211 */ /* 0x048fe400030f0c9d */
[----:B----4-:R-:W-:-:S03]  /*e260*/  @!P0 LEA R8, P6, R22, R13, 0x1 ;  /* 0x0000000d16088211 */ /* 0x010fc600078c08ff */
[----:B------:R1:W-:Y:S01]  /*e270*/  @!P3 ST.E.128 desc[UR52][R2.64], RZ ;  /* 0x000000ff0200b985 */ /* 0x0003e2000c101d34 */
[C-C-:B-----5:R-:W-:Y:S02]  /*e280*/  @!P2 LEA.HI.X R5, R22.reuse, R5, R157.reuse, 0x1, P5 ;  /* 0x000000051605a211 */ /* 0x160fe400028f0c9d */
[----:B------:R-:W-:-:S03]  /*e290*/  @!P1 LEA.HI.X R7, R22, R9, R157, 0x1, P4 ;  /* 0x0000000916079211 */ /* 0x000fc600020f0c9d */
[----:B------:R1:W-:Y:S01]  /*e2a0*/  @!P2 ST.E.128 desc[UR52][R4.64], RZ ;  /* 0x000000ff0400a985 */ /* 0x0003e2000c101d34 */
[----:B0-----:R-:W-:-:S03]  /*e2b0*/  @!P0 LEA.HI.X R9, R22, R10, R157, 0x1, P6 ;  /* 0x0000000a16098211 */ /* 0x001fc600030f0c9d */
[----:B------:R1:W-:Y:S04]  /*e2c0*/  @!P1 ST.E.128 desc[UR52][R6.64], RZ ;  /* 0x000000ff06009985 */ /* 0x0003e8000c101d34 */
[----:B------:R1:W-:Y:S02]  /*e2d0*/  @!P0 ST.E.128 desc[UR52][R8.64], RZ ;  /* 0x000000ff08008985 */ /* 0x0003e4000c101d34 */
.L_x_13737:
[----:B------:R-:W-:Y:S05]  /*e2e0*/  BSYNC B0 ;  /* 0x0000000000007941 */ /* 0x000fea0003800000 */
.L_x_13735:
[----:B------:R-:W-:Y:S02]  /*e2f0*/  ULDC UR5, c[0x0][0xc38] ;  /* 0x00030e0000057ab9 */ /* 0x000fe40000000800 */
[----:B------:R-:W-:-:S06]  /*e300*/  UISETP.GE.AND UP0, UPT, UR4, UR5, UPT ;  /* 0x000000050400728c */ /* 0x000fcc000bf06270 */
[----:B------:R-:W-:-:S13]  /*e310*/  PLOP3.LUT P0, PT, PT, PT, UP0, 0x80, 0x0 ;  /* 0x000000000000781c */ /* 0x000fda0003f0f008 */
[----:B------:R-:W-:Y:S05]  /*e320*/  @!P0 BRA `(.L_x_13740) ;  /* 0xffffff2800608947 */ /* 0x000fea000383ffff */
[----:B------:R-:W-:Y:S05]  /*e330*/  EXIT ;  /* 0x000000000000794d */ /* 0x000fea0003800000 */
.L_x_13646:
        /* <DEDUP_REMOVED lines=8> */
[----:B------:R2:W3:Y:S02]  /*e3c0*/  SHFL.IDX PT, R2, R0, RZ, 0x1f ;  /* 0x00001fff00027589 */ /* 0x0004e400000e0000 */
[----:B--2---:R-:W0:Y:S01]  /*e3d0*/  LDC R0, c[0x0][0xc38] ;  /* 0x00030e00ff007b82 */ /* 0x004e220000000800 */
[----:B---3--:R-:W-:-:S13]  /*e3e0*/  ISETP.NE.AND P0, PT, R2, RZ, PT ;  /* 0x000000ff0200720c */ /* 0x008fda0003f05270 */
[----:B------:R-:W-:Y:S01]  /*e3f0*/  @P0 LOP3.LUT R19, R19, 0x20, RZ, 0xfc, !PT ;  /* 0x0000002013130812 */ /* 0x000fe200078efcff */
[----:B------:R-:W-:Y:S06]  /*e400*/  @P0 BAR.ARV 0x4, 0x200 ;  /* 0x0108000000000b1d */ /* 0x000fec0000002000 */
[----:B0-----:R-:W-:-:S13]  /*e410*/  ISETP.LE.AND P0, PT, R0, UR10, PT ;  /* 0x0000000a00007c0c */ /* 0x001fda000bf03270 */
[----:B------:R-:W-:Y:S05]  /*e420*/  @P0 BRA `(.L_x_13741) ;  /* 0x00000044005c0947 */ /* 0x000fea0003800000 */
[----:B------:R-:W0:Y:S01]  /*e430*/  S2R R7, SR_TID.X ;  /* 0x0000000000077919 */ /* 0x000e220000002100 */
[----:B-1----:R-:W1:Y:S01]  /*e440*/  S2UR UR8, SR_CgaCtaId ;  /* 0x00000000000879c3 */ /* 0x002e620000008800 */
[----:B------:R-:W-:Y:S01]  /*e450*/  ULDC.64 UR4, c[0x0][0x418] ;  /* 0x0001060000047ab9 */ /* 0x000fe20000000a00 */
[----:B------:R-:W-:Y:S01]  /*e460*/  ULDC.64 UR6, c[0x0][0x2f0] ;  /* 0x0000bc0000067ab9 */ /* 0x000fe20000000a00 */
[----:B------:R-:W-:Y:S01]  /*e470*/  UISETP.NE.U32.AND UP0, UPT, UR4, URZ, UPT ;  /* 0x0000003f0400728c */ /* 0x000fe2000bf05070 */
[----:B------:R-:W-:Y:S01]  /*e480*/  LOP3.LUT R19, R19, 0xfffffffe, RZ, 0xc0, !PT ;  /* 0xfffffffe13137812 */ /* 0x000fe200078ec0ff */
[----:B------:R-:W-:Y:S01]  /*e490*/  ULDC UR9, c[0x0][0x2b8] ;  /* 0x0000ae0000097ab9 */ /* 0x000fe20000000800 */
[----:B------:R-:W-:Y:S01]  /*e4a0*/  ULDC UR4, c[0x0][0x424] ;  /* 0x0001090000047ab9 */ /* 0x000fe20000000800 */
[----:B------:R-:W-:Y:S01]  /*e4b0*/  UISETP.NE.AND.EX UP0, UPT, UR5, URZ, UPT, UP0 ;  /* 0x0000003f0500728c */ /* 0x000fe2000bf05300 */
[----:B------:R-:W-:Y:S01]  /*e4c0*/  IMAD.MOV.U32 R26, RZ, RZ, 0x1 ;  /* 0x00000001ff1a7424 */ /* 0x000fe200078e00ff */
[----:B------:R-:W-:Y:S01]  /*e4d0*/  ULDC UR39, c[0x0][0x288] ;  /* 0x0000a20000277ab9 */ /* 0x000fe20000000800 */
[----:B------:R-:W-:Y:S01]  /*e4e0*/  UMOV UR5, 0x400 ;  /* 0x0000040000057882 */ /* 0x000fe20000000000 */
[----:B------:R-:W-:Y:S01]  /*e4f0*/  USEL UR4, UR4, 0x1, UP0 ;  /* 0x0000000104047887 */ /* 0x000fe20008000000 */
[----:B------:R-:W-:Y:S01]  /*e500*/  IMAD.MOV.U32 R23, RZ, RZ, RZ ;  /* 0x000000ffff177224 */ /* 0x000fe200078e00ff */
[----:B------:R-:W-:Y:S01]  /*e510*/  ULDC UR38, c[0x0][0x448] ;  /* 0x0001120000267ab9 */ /* 0x000fe20000000800 */
[----:B------:R-:W-:-:S02]  /*e520*/  ULOP3.LUT UR46, UR37, 0x2, URZ, 0xfc, !UPT ;  /* 0x00000002252e7892 */ /* 0x000fc4000f8efc3f */
[----:B------:R-:W-:Y:S02]  /*e530*/  UIMAD UR36, UR4, UR6, URZ ;  /* 0x00000006042472a4 */ /* 0x000fe4000f8e023f */
[----:B------:R-:W-:Y:S02]  /*e540*/  UIMAD UR38, UR38, UR39, URZ ;  /* 0x00000027262672a4 */ /* 0x000fe4000f8e023f */
[----:B------:R-:W-:Y:S02]  /*e550*/  UIADD3 UR4, UR36, 0x7f, URZ ;  /* 0x0000007f24047890 */ /* 0x000fe4000fffe03f */
[----:B------:R-:W-:Y:S02]  /*e560*/  UIADD3 UR47, UR36, 0x1, -UR39 ;  /* 0x00000001242f7890 */ /* 0x000fe4000fffe827 */
[----:B-1----:R-:W-:Y:S02]  /*e570*/  ULEA UR8, UR8, UR5, 0x18 ;  /* 0x0000000508087291 */ /* 0x002fe4000f8ec03f */
[----:B------:R-:W-:-:S02]  /*e580*/  USHF.R.S32.HI UR5, URZ, 0x1f, UR4 ;  /* 0x0000001f3f057899 */ /* 0x000fc40008011404 */
[----:B------:R-:W-:Y:S02]  /*e590*/  UIADD3 UR39, UR36, -UR39, URZ ;  /* 0x8000002724277290 */ /* 0x000fe4000fffe03f */
[----:B------:R-:W-:Y:S01]  /*e5a0*/  IMAD.U32 R16, RZ, RZ, UR8 ;  /* 0x00000008ff107e24 */ /* 0x000fe2000f8e00ff */
[C---:B0-----:R-:W-:Y:S01]  /*e5b0*/  LOP3.LUT R6, R7.reuse, 0x7f, RZ, 0xc0, !PT ;  /* 0x0000007f07067812 */ /* 0x041fe200078ec0ff */
[----:B------:R-:W-:Y:S01]  /*e5c0*/  IMAD.SHL.U32 R0, R7, 0x8, RZ ;  /* 0x0000000807007824 */ /* 0x000fe200078e00ff */
[----:B------:R-:W-:Y:S01]  /*e5d0*/  ULEA.HI UR5, UR5, UR4, URZ, 0x7 ;  /* 0x0000000405057291 */ /* 0x000fe2000f8f383f */
[----:B------:R-:W-:-:S03]  /*e5e0*/  ULDC UR48, c[0x0][0xc] ;  /* 0x0000030000307ab9 */ /* 0x000fc60000000800 */
[C---:B------:R-:W-:Y:S01]  /*e5f0*/  LOP3.LUT R2, R0.reuse, 0x1f8, RZ, 0xc0, !PT ;  /* 0x000001f800027812 */ /* 0x040fe200078ec0ff */
[----:B------:R-:W-:Y:S01]  /*e600*/  USHF.R.S32.HI UR40, URZ, 0x7, UR5 ;  /* 0x000000073f287899 */ /* 0x000fe20008011405 */
[----:B------:R-:W-:Y:S02]  /*e610*/  LOP3.LUT R5, R0, 0x38, RZ, 0xc0, !PT ;  /* 0x0000003800057812 */ /* 0x000fe400078ec0ff */
[----:B------:R-:W-:Y:S01]  /*e620*/  LOP3.LUT R3, R2, 0x38, R7, 0x78, !PT ;  /* 0x0000003802037812 */ /* 0x000fe200078e7807 */
[----:B------:R-:W-:Y:S01]  /*e630*/  IMAD.U32 R2, RZ, RZ, UR10 ;  /* 0x0000000aff027e24 */ /* 0x000fe2000f8e00ff */
[----:B------:R-:W-:Y:S02]  /*e640*/  ISETP.GE.AND P1, PT, R5, UR7, PT ;  /* 0x0000000705007c0c */ /* 0x000fe4000bf26270 */
[----:B------:R-:W-:Y:S01]  /*e650*/  LOP3.LUT R4, R3, 0x200, R0, 0xf8, !PT ;  /* 0x0000020003047812 */ /* 0x000fe200078ef800 */
[----:B------:R-:W-:Y:S01]  /*e660*/  IMAD.SHL.U32 R0, R7, 0x10, RZ ;  /* 0x0000001007007824 */ /* 0x000fe200078e00ff */
[----:B------:R0:W-:Y:S01]  /*e670*/  STL [R1+0xc], R2 ;  /* 0x00000c0201007387 */ /* 0x0001e20000100800 */
[----:B------:R-:W-:-:S03]  /*e680*/  ISETP.GE.AND P0, PT, R5, UR7, PT ;  /* 0x0000000705007c0c */ /* 0x000fc6000bf06270 */
[----:B------:R-:W-:Y:S01]  /*e690*/  LOP3.LUT R0, R0, 0x70, RZ, 0xc0, !PT ;  /* 0x0000007000007812 */ /* 0x000fe200078ec0ff */
[----:B------:R1:W-:Y:S04]  /*e6a0*/  STL [R1+0x10], RZ ;  /* 0x000010ff01007387 */ /* 0x0003e80000100800 */
[----:B------:R-:W-:Y:S02]  /*e6b0*/  @P1 LOP3.LUT R19, R19, 0x1, RZ, 0xfc, !PT ;  /* 0x0000000113131812 */ /* 0x000fe400078efcff */
[----:B0-----:R-:W-:Y:S02]  /*e6c0*/  SHF.R.U32.HI R2, RZ, 0x3, R6 ;  /* 0x00000003ff027819 */ /* 0x001fe40000011606 */
[----:B------:R-:W-:Y:S02]  /*e6d0*/  LOP3.LUT R19, R19, 0xfffffffd, RZ, 0xc0, !PT ;  /* 0xfffffffd13137812 */ /* 0x000fe400078ec0ff */
[----:B------:R-:W-:Y:S01]  /*e6e0*/  LOP3.LUT R2, R2, R0, RZ, 0xfc, !PT ;  /* 0x0000000002027212 */ /* 0x000fe200078efcff */
[----:B------:R-:W-:Y:S01]  /*e6f0*/  IMAD R0, R4, 0x2, R16 ;  /* 0x0000000204007824 */ /* 0x000fe200078e0210 */
[----:B------:R-:W-:-:S02]  /*e700*/  @P0 LOP3.LUT R19, R19, 0x2, RZ, 0xfc, !PT ;  /* 0x0000000213130812 */ /* 0x000fc400078efcff */
[----:B------:R-:W-:Y:S02]  /*e710*/  ISETP.GE.AND P0, PT, R5, UR9, PT ;  /* 0x0000000905007c0c */ /* 0x000fe4000bf06270 */
[----:B------:R1:W-:Y:S01]  /*e720*/  STL [R1+0x8], R0 ;  /* 0x0000080001007387 */ /* 0x0003e20000100800 */
[----:B------:R-:W-:-:S10]  /*e730*/  LOP3.LUT R19, R19, 0xffffffef, RZ, 0xc0, !PT ;  /* 0xffffffef13137812 */ /* 0x000fd400078ec0ff */
[----:B-1----:R-:W-:-:S07]  /*e740*/  @P0 LOP3.LUT R19, R19, 0x10, RZ, 0xfc, !PT ;  /* 0x0000001013130812 */ /* 0x002fce00078efcff */
.L_x_13796:
        /* <DEDUP_REMOVED lines=14> */
[----:B0--3--:R-:W-:Y:S05]  /*e830*/  @!P0 BRA `(.L_x_13742) ;  /* 0x0000000000208947 */ /* 0x009fea0003800000 */
        /* <DEDUP_REMOVED lines=8> */
.L_x_13742:
[----:B------:R-:W-:Y:S01]  /*e8c0*/  ULDC UR8, c[0x0][0xc54] ;  /* 0x0003150000087ab9 */ /* 0x000fe20000000800 */
[----:B------:R-:W-:Y:S01]  /*e8d0*/  UMOV UR6, UR7 ;  /* 0x0000000700067c82 */ /* 0x000fe20008000000 */
[----:B------:R-:W-:-:S11]  /*e8e0*/  UISETP.NE.AND UP0, UPT, UR8, 0x1, UPT ;  /* 0x000000010800788c */ /* 0x000fd6000bf05270 */
[----:B------:R-:W-:Y:S02]  /*e8f0*/  @UP0 ULDC.64 UR10, c[0x0][0xc58] ;  /* 0x00031600000a0ab9 */ /* 0x000fe40000000a00 */
[----:B------:R-:W-:-:S04]  /*e900*/  UIMAD.WIDE.U32 UR4, UR7, UR10, URZ ;  /* 0x0000000a070472a5 */ /* 0x000fc8000f8e003f */
[----:B------:R-:W-:-:S04]  /*e910*/  @UP0 USHF.R.U32.HI UR6, URZ, UR11, UR5 ;  /* 0x0000000b3f060299 */ /* 0x000fc80008011605 */
[----:B------:R-:W-:-:S12]  /*e920*/  UIMAD UR4, UR6, UR8, URZ ;  /* 0x00000008060472a4 */ /* 0x000fd8000f8e023f */
.L_x_13743:
        /* <DEDUP_REMOVED lines=26> */
[----:B------:R-:W-:Y:S01]  /*ead0*/  UIMAD UR43, UR6, 0xc0, URZ ;  /* 0x000000c0062b78a4 */ /* 0x000fe2000f8e023f */
[----:B------:R-:W-:Y:S02]  /*eae0*/  ULDC.64 UR4, c[0x0][0x9e0] ;  /* 0x0002780000047ab9 */ /* 0x000fe40000000a00 */
[----:B------:R-:W-:-:S02]  /*eaf0*/  UISETP.GE.AND UP0, UPT, UR5, 0x1, UPT ;  /* 0x000000010500788c */ /* 0x000fc4000bf06270 */
[----:B------:R-:W-:Y:S01]  /*eb00*/  UIADD3 UR8, UR43, 0xbf, URZ ;  /* 0x000000bf2b087890 */ /* 0x000fe2000fffe03f */
[----:B------:R-:W-:Y:S01]  /*eb10*/  @UP2 ULDC UR6, c[0x0][0x44c] ;  /* 0x0001130000062ab9 */ /* 0x000fe20000000800 */
[----:B------:R-:W-:Y:S02]  /*eb20*/  @UP2 ULDC UR9, c[0x0][0x450] ;  /* 0x0001140000092ab9 */ /* 0x000fe40000000800 */
[----:B------:R-:W-:Y:S01]  /*eb30*/  UIMAD.WIDE.U32 UR6, UR8, UR6, URZ ;  /* 0x00000006080672a5 */ /* 0x000fe2000f8e003f */
[----:B------:R-:W-:-:S03]  /*eb40*/  PLOP3.LUT P1, PT, PT, PT, UP0, 0x80, 0x0 ;  /* 0x000000000000781c */ /* 0x000fc60003f2f008 */
[----:B------:R-:W-:-:S04]  /*eb50*/  @UP2 USHF.R.U32.HI UR8, URZ, UR9, UR7 ;  /* 0x000000093f082299 */ /* 0x000fc80008011607 */
[----:B------:R-:W-:-:S04]  /*eb60*/  UIADD3 UR6, UR47, UR8, URZ ;  /* 0x000000082f067290 */ /* 0x000fc8000fffe03f */
[----:B------:R-:W-:Y:S01]  /*eb70*/  UIADD3 UR4, UR6, UR4, URZ ;  /* 0x0000000406047290 */ /* 0x000fe2000fffe03f */
[----:B--2---:R0:W-:Y:S01]  /*eb80*/  STL [R1+0x4], R18 ;  /* 0x0000041201007387 */ /* 0x0041e20000100800 */
[----:B------:R-:W-:Y:S10]  /*eb90*/  @!P1 BRA `(.L_x_13744) ;  /* 0x0000000000449947 */ /* 0x000ff40003800000 */
        /* <DEDUP_REMOVED lines=10> */
.L_x_13745:
[----:B------:R-:W-:-:S11]  /*ec40*/  UISETP.NE.AND UP0, UPT, UR5, 0x1, UPT ;  /* 0x000000010500788c */ /* 0x000fd6000bf05270 */
[----:B------:R-:W-:Y:S02]  /*ec50*/  @UP0 ULDC.64 UR10, c[0x0][0x9e8] ;  /* 0x00027a00000a0ab9 */ /* 0x000fe40000000a00 */
[----:B------:R-:W-:-:S04]  /*ec60*/  UIMAD.WIDE.U32 UR6, UR8, UR10, URZ ;  /* 0x0000000a080672a5 */ /* 0x000fc8000f8e003f */
[----:B------:R-:W-:-:S12]  /*ec70*/  @UP0 USHF.R.U32.HI UR8, URZ, UR11, UR7 ;  /* 0x0000000b3f080299 */ /* 0x000fd80008011607 */
.L_x_13746:
[----:B------:R-:W-:-:S04]  /*ec80*/  UIMAD UR8, UR8, UR5, UR5 ;  /* 0x00000005080872a4 */ /* 0x000fc8000f8e0205 */
[----:B------:R-:W-:-:S04]  /*ec90*/  UISETP.LT.AND UP0, UPT, UR4, UR8, UPT ;  /* 0x000000080400728c */ /* 0x000fc8000bf01270 */
[----:B------:R-:W-:-:S12]  /*eca0*/  USEL UR4, UR4, UR8, UP0 ;  /* 0x0000000804047287 */ /* 0x000fd80008000000 */
.L_x_13744:
[----:B------:R-:W-:Y:S02]  /*ecb0*/  UISETP.NE.AND UP0, UPT, UR49, URZ, UPT ;  /* 0x0000003f3100728c */ /* 0x000fe4000bf05270 */
        /* <DEDUP_REMOVED lines=14> */
[----:B------:R-:W-:Y:S11]  /*eda0*/  @!P1 BRA `(.L_x_13747) ;  /* 0x0000000000449947 */ /* 0x000ff60003800000 */
        /* <DEDUP_REMOVED lines=10> */
.L_x_13748:
[----:B------:R-:W-:-:S11]  /*ee50*/  UISETP.NE.AND UP0, UPT, UR5, 0x1, UPT ;  /* 0x000000010500788c */ /* 0x000fd6000bf05270 */
[----:B------:R-:W-:Y:S02]  /*ee60*/  @UP0 ULDC.64 UR10, c[0x0][0x9e8] ;  /* 0x00027a00000a0ab9 */ /* 0x000fe40000000a00 */
[----:B------:R-:W-:-:S04]  /*ee70*/  UIMAD.WIDE.U32 UR6, UR4, UR10, URZ ;  /* 0x0000000a040672a5 */ /* 0x000fc8000f8e003f */
[----:B------:R-:W-:-:S12]  /*ee80*/  @UP0 USHF.R.U32.HI UR4, URZ, UR11, UR7 ;  /* 0x0000000b3f040299 */ /* 0x000fd80008011607 */
.L_x_13749:
[----:B------:R-:W-:-:S04]  /*ee90*/  UIMAD UR4, UR4, UR5, URZ ;  /* 0x00000005040472a4 */ /* 0x000fc8000f8e023f */
[----:B------:R-:W-:-:S04]  /*eea0*/  UISETP.LT.AND UP0, UPT, UR8, UR4, UPT ;  /* 0x000000040800728c */ /* 0x000fc8000bf01270 */
[----:B------:R-:W-:-:S12]  /*eeb0*/  USEL UR8, UR8, UR4, !UP0 ;  /* 0x0000000408087287 */ /* 0x000fd8000c000000 */
.L_x_13747:
        /* <DEDUP_REMOVED lines=27> */
.L_x_13751:
        /* <DEDUP_REMOVED lines=20> */
.L_x_13754:
[----:B------:R-:W-:Y:S05]  /*f1b0*/  BSYNC B6 ;  /* 0x0000000000067941 */ /* 0x000fea0003800000 */
.L_x_13753:
        /* <DEDUP_REMOVED lines=20> */
.L_x_13757:
        /* <DEDUP_REMOVED lines=15> */
.L_x_13756:
[----:B------:R-:W-:Y:S05]  /*f3f0*/  BSYNC B6 ;  /* 0x0000000000067941 */ /* 0x000fea0003800000 */
.L_x_13755:
        /* <DEDUP_REMOVED lines=15> */
.L_x_13812:
[----:B--2---:R-:W2:Y:S01]  /*f4f0*/  S2R R2, SR_TID.X ;  /* 0x0000000000027919 */ /* 0x004ea20000002100 */
[----:B------:R-:W-:Y:S01]  /*f500*/  UIADD3 UR4, UR44, -0x1, URZ ;  /* 0xffffffff2c047890 */ /* 0x000fe2000fffe03f */
[----:B-1----:R-:W-:Y:S01]  /*f510*/  ISETP.NE.AND P1, PT, R10, 0x1, PT ;  /* 0x000000010a00780c */ /* 0x002fe20003f25270 */
[----:B------:R-:W1:Y:S01]  /*f520*/  S2R R0, SR_TID.X ;  /* 0x0000000000007919 */ /* 0x000e620000002100 */
[----:B-----5:R-:W-:-:S03]  /*f530*/  SHF.R.S32.HI R6, RZ, 0x1f, R29 ;  /* 0x0000001fff067819 */ /* 0x020fc6000001141d */
[----:B------:R-:W-:Y:S01]  /*f540*/  IMAD.U32 R8, RZ, RZ, UR4 ;  /* 0x00000004ff087e24 */ /* 0x000fe2000f8e00ff */
[----:B------:R-:W-:Y:S01]  /*f550*/  LOP3.LUT R19, R19, 0xfffffff7, RZ, 0xc0, !PT ;  /* 0xfffffff713137812 */ /* 0x000fe200078ec0ff */
[----:B------:R3:W-:Y:S02]  /*f560*/  STL [R1], R6 ;  /* 0x0000000601007387 */ /* 0x0007e40000100800 */
[----:B------:R-:W-:-:S04]  /*f570*/  IMAD.SHL.U32 R8, R8, 0x80, RZ ;  /* 0x0000008008087824 */ /* 0x000fc800078e00ff */
[----:B------:R-:W4:Y:S01]  /*f580*/  @P1 LDC R3, c[0x0][0x434] ;  /* 0x00010d00ff031b82 */ /* 0x000f220000000800 */
[----:B------:R-:W-:-:S07]  /*f590*/  @P1 LOP3.LUT R19, R19, 0x8, RZ, 0xfc, !PT ;  /* 0x0000000813131812 */ /* 0x000fce00078efcff */
[----:B------:R-:W0:Y:S01]  /*f5a0*/  @P1 LDC R9, c[0x0][0x438] ;  /* 0x00010e00ff091b82 */ /* 0x000e220000000800 */
[----:B--2---:R-:W-:Y:S01]  /*f5b0*/  IMAD.SHL.U32 R2, R2, 0x10, RZ ;  /* 0x0000001002027824 */ /* 0x004fe200078e00ff */
[----:B-1----:R-:W-:-:S04]  /*f5c0*/  LOP3.LUT R0, R0, 0x7f, RZ, 0xc0, !PT ;  /* 0x0000007f00007812 */ /* 0x002fc800078ec0ff */
[----:B------:R-:W-:Y:S02]  /*f5d0*/  LOP3.LUT R2, R2, 0x70, RZ, 0xc0, !PT ;  /* 0x0000007002027812 */ /* 0x000fe400078ec0ff */
[----:B------:R-:W-:-:S04]  /*f5e0*/  SHF.R.U32.HI R0, RZ, 0x3, R0 ;  /* 0x00000003ff007819 */ /* 0x000fc80000011600 */
[----:B------:R-:W-:-:S04]  /*f5f0*/  LOP3.LUT R0, R8, R0, R2, 0xfe, !PT ;  /* 0x0000000008007212 */ /* 0x000fc800078efe02 */
[C---:B------:R-:W-:Y:S01]  /*f600*/  ISETP.GE.AND P0, PT, R0.reuse, UR36, PT ;  /* 0x0000002400007c0c */ /* 0x040fe2000bf06270 */
[----:B------:R-:W-:-:S04]  /*f610*/  IMAD.IADD R0, R0, 0x1, R18 ;  /* 0x0000000100007824 */ /* 0x000fc800078e0212 */
[----:B----4-:R-:W-:-:S04]  /*f620*/  @P1 IMAD.HI.U32 R2, R0, R3, RZ ;  /* 0x0000000300021227 */ /* 0x010fc800078e00ff */
[----:B------:R-:W-:Y:S01]  /*f630*/  IMAD.MOV.U32 R7, RZ, RZ, R0 ;  /* 0x000000ffff077224 */ /* 0x000fe200078e0000 */
[----:B0-----:R-:W-:Y:S01]  /*f640*/  @P1 SHF.R.U32.HI R7, RZ, R9, R2 ;  /* 0x00000009ff071219 */ /* 0x001fe20000011602 */
[----:B------:R-:W-:Y:S02]  /*f650*/  IMAD R3, RZ, RZ, -UR42 ;  /* 0x8000002aff037e24 */ /* 0x000fe4000f8e02ff */
[----:B------:R-:W3:Y:S02]  /*f660*/  @!P0 LDC.64 R4, c[0x0][0x428] ;  /* 0x00010a00ff048b82 */ /* 0x000ee40000000a00 */
[----:B------:R-:W-:Y:S01]  /*f670*/  IMAD R22, R22, R3, UR41 ;  /* 0x0000002916167e24 */ /* 0x000fe2000f8e0203 */
[--C-:B------:R-:W-:Y:S01]  /*f680*/  @!P0 SHF.R.S32.HI R3, RZ, 0x1f, R7.reuse ;  /* 0x0000001fff038819 */ /* 0x100fe20000011407 */
[----:B------:R-:W-:Y:S02]  /*f690*/  @!P0 IMAD.MOV.U32 R2, RZ, RZ, R7 ;  /* 0x000000ffff028224 */ /* 0x000fe400078e0007 */
[----:B---3--:R-:W-:-:S02]  /*f6a0*/  @!P0 IMAD R6, R6, R4, RZ ;  /* 0x0000000406068224 */ /* 0x008fc400078e02ff */
[----:B------:R-:W-:-:S04]  /*f6b0*/  @!P0 IMAD.WIDE.U32 R2, R29, R4, R2 ;  /* 0x000000041d028225 */ /* 0x000fc800078e0002 */
[----:B------:R-:W-:Y:S02]  /*f6c0*/  @!P0 IMAD R6, R29, R5, R6 ;  /* 0x000000051d068224 */ /* 0x000fe400078e0206 */
[----:B------:R-:W0:Y:S01]  /*f6d0*/  @!P0 LDC.64 R4, c[0x0][0x418] ;  /* 0x00010600ff048b82 */ /* 0x000e220000000a00 */
[----:B------:R-:W-:Y:S02]  /*f6e0*/  IMAD.U32 R9, RZ, RZ, UR46 ;  /* 0x0000002eff097e24 */ /* 0x000fe4000f8e00ff */
[----:B------:R-:W-:-:S03]  /*f6f0*/  @!P0 IMAD.IADD R6, R3, 0x1, R6 ;  /* 0x0000000103068824 */ /* 0x000fc600078e0206 */
[----:B------:R-:W-:Y:S01]  /*f700*/  ISETP.NE.AND P2, PT, R9, 0x3, PT ;  /* 0x000000030900780c */ /* 0x000fe20003f45270 */
[----:B------:R-:W-:Y:S01]  /*f710*/  IMAD.MOV R3, RZ, RZ, -R7 ;  /* 0x000000ffff037224 */ /* 0x000fe200078e0a07 */
[----:B------:R-:W-:Y:S01]  /*f720*/  LOP3.LUT R19, R19, 0xfffffffb, RZ, 0xc0, !PT ;  /* 0xfffffffb13137812 */ /* 0x000fe200078ec0ff */
[----:B------:R-:W-:Y:S01]  /*f730*/  IMAD.U32 R24, RZ, RZ, UR4 ;  /* 0x00000004ff187e24 */ /* 0x000fe2000f8e00ff */
[----:B------:R-:W-:Y:S02]  /*f740*/  SHF.R.S32.HI R28, RZ, 0x1f, R22 ;  /* 0x0000001fff1c7819 */ /* 0x000fe40000011416 */
[----:B0-----:R-:W-:-:S04]  /*f750*/  @!P0 LEA R4, P1, R2, R4, 0x2 ;  /* 0x0000000402048211 */ /* 0x001fc800078210ff */
[----:B------:R-:W-:Y:S01]  /*f760*/  @!P0 LEA.HI.X R5, R2, R5, R6, 0x2, P1 ;  /* 0x0000000502058211 */ /* 0x000fe200008f1406 */
[----:B------:R-:W-:Y:S02]  /*f770*/  IMAD.MOV.U32 R6, RZ, RZ, RZ ;  /* 0x000000ffff067224 */ /* 0x000fe400078e00ff */
[----:B------:R-:W-:-:S04]  /*f780*/  @P2 LOP3.LUT R19, R19, 0x4, RZ, 0xfc, !PT ;  /* 0x0000000413132812 */ /* 0x000fc800078efcff */
[----:B------:R0:W5:Y:S02]  /*f790*/  @!P0 LDG.E R6, desc[UR52][R4.64] ;  /* 0x0000003404068981 */ /* 0x000164000c1e1900 */
[----:B0-----:R-:W-:Y:S01]  /*f7a0*/  IMAD R5, R10, R3, R0 ;  /* 0x000000030a057224 */ /* 0x001fe200078e0200 */
[----:B------:R-:W-:Y:S06]  /*f7b0*/  @!P2 BRA `(.L_x_13759) ;  /* 0x000000000004a947 */ /* 0x000fec0003800000 */
[----:B------:R-:W-:Y:S01]  /*f7c0*/  BPT.TRAP 0x1 ;  /* 0x000000040000795c */ /* 0x000fe20000300000 */
.L_x_13759:
        /* <DEDUP_REMOVED lines=25> */
.L_x_13813:
[----:B------:R-:W-:Y:S05]  /*f960*/  BSYNC B0 ;  /* 0x0000000000007941 */ /* 0x000fea0003800000 */
.L_x_13760:
[----:B------:R-:W1:Y:S01]  /*f970*/  S2R R9, SR_TID.X ;  /* 0x0000000000097919 */ /* 0x000e620000002100 */
[----:B------:R-:W-:Y:S01]  /*f980*/  ULDC.64 UR4, c[0x0][0x300] ;  /* 0x0000c00000047ab9 */ /* 0x000fe20000000a00 */
[----:B------:R-:W-:Y:S01]  /*f990*/  LOP3.LUT P2, RZ, R19, 0x1, RZ, 0xc0, !PT ;  /* 0x0000000113ff7812 */ /* 0x000fe2000784c0ff */
[----:B------:R-:W-:Y:S02]  /*f9a0*/  IMAD R4, R4, UR4, RZ ;  /* 0x0000000404047c24 */ /* 0x000fe4000f8e02ff */
        /* <DEDUP_REMOVED lines=13> */
[----:B-1----:R-:W-:Y:S02]  /*fa80*/  LOP3.LUT R9, R9, 0x7f, RZ, 0xc0, !PT ;  /* 0x0000007f09097812 */ /* 0x002fe400078ec0ff */
[----:B------:R-:W-:Y:S01]  /*fa90*/  IMAD.IADD R5, R3, 0x1, R4 ;  /* 0x0000000103057824 */ /* 0x000fe200078e0204 */
[C---:B------:R-:W-:Y:S01]  /*faa0*/  LEA R4, P0, R2.reuse, UR4, 0x1 ;  /* 0x0000000402047c11 */ /* 0x040fe2000f8008ff */
[----:B------:R-:W-:Y:S01]  /*fab0*/  UMOV UR4, 0xffffffff ;  /* 0xffffffff00047882 */ /* 0x000fe20000000000 */
[----:B------:R-:W-:Y:S02]  /*fac0*/  SHF.R.U32.HI R10, RZ, 0x3, R9 ;  /* 0x00000003ff0a7819 */ /* 0x000fe40000011609 */
[----:B------:R-:W0:Y:S01]  /*fad0*/  S2R R9, SR_TID.X ;  /* 0x0000000000097919 */ /* 0x000e220000002100 */
[----:B------:R-:W-:-:S02]  /*fae0*/  LEA.HI.X R5, R2, UR5, R5, 0x1, P0 ;  /* 0x0000000502057c11 */ /* 0x000fc400080f0c05 */
        /* <DEDUP_REMOVED lines=16> */
[----:B-1----:R-:W-:Y:S01]  /*fbf0*/  @P0 IMAD.X R2, RZ, RZ, R2, P1 ;  /* 0x000000ffff020224 */ /* 0x002fe200008e0602 */
[----:B------:R-:W-:-:S04]  /*fc00*/  ISETP.GE.AND P1, PT, R7, 0x11, PT ;  /* 0x000000110700780c */ /* 0x000fc80003f26270 */
[----:B------:R-:W-:-:S04]  /*fc10*/  @P0 LOP3.LUT R3, R3, R2, RZ, 0x3c, !PT ;  /* 0x0000000203030212 */ /* 0x000fc800078e3cff */
[----:B------:R-:W-:-:S04]  /*fc20*/  @P0 LOP3.LUT R2, R3, R2, RZ, 0x3c, !PT ;  /* 0x0000000203020212 */ /* 0x000fc800078e3cff */
[----:B------:R-:W-:-:S05]  /*fc30*/  @P0 LOP3.LUT R3, R3, R2, RZ, 0x3c, !PT ;  /* 0x0000000203030212 */ /* 0x000fca00078e3cff */
        /* <DEDUP_REMOVED lines=60> */
[----:B--2---:R0:W-:Y:S02]  /*10000*/  @P1 LDGSTS.E.BYPASS.LTC128B.128 [R8+0x11400], desc[UR52][R2.64], !P2 ;  /* 0x1140000002081fae */ /* 0x0041e4000d101d74 */
.L_x_13831:
[----:B------:R-:W-:-:S13]  /*10010*/  ISETP.GE.AND P0, PT, R7, 0x71, PT ;  /* 0x000000710700780c */ /* 0x000fda0003f06270 */
[----:B0-----:R-:W-:-:S05]  /*10020*/  @P0 LEA R2, P1, R9, R14, 0x1 ;  /* 0x0000000e09020211 */ /* 0x001fca00078208ff */
[----:B------:R-:W-:Y:S02]  /*10030*/  @P0 IMAD.X R3, RZ, RZ, R5, P1 ;  /* 0x000000ffff030224 */ /* 0x000fe400008e0605 */
[----:B------:R-:W-:-:S05]  /*10040*/  @P0 IMAD R5, R6, 0x2, R16 ;  /* 0x0000000206050824 */ /* 0x000fca00078e0210 */
[----:B------:R-:W-:Y:S01]  /*10050*/  @!PT LDS RZ, [RZ] ;  /* 0x00000000fffff984 */ /* 0x000fe20000000800 */
[----:B------:R-:W-:Y:S01]  /*10060*/  @!PT LDS RZ, [RZ] ;  /* 0x00000000fffff984 */ /* 0x000fe20000000800 */
[----:B------:R-:W-:Y:S01]  /*10070*/  @!PT LDS RZ, [RZ] ;  /* 0x00000000fffff984 */ /* 0x000fe20000000800 */
[----:B------:R0:W-:Y:S01]  /*10080*/  @P0 LDGSTS.E.BYPASS.LTC128B.128 [R5+0x11c00], desc[UR52][R2.64], !P2 ;  /* 0x11c0000002050fae */ /* 0x0001e2000d101d74 */
[----:B------:R-:W-:Y:S01]  /*10090*/  PLOP3.LUT P0, PT, PT, PT, PT, 0x80, 0x0 ;  /* 0x000000000000781c */ /* 0x000fe20003f0f070 */
[----:B------:R-:W-:-:S12]  /*100a0*/  NOP ;  /* 0x0000000000007918 */ /* 0x000fd80000000000 */
.L_x_13763:
        /* <DEDUP_REMOVED lines=11> */
.L_x_13764:
[----:B------:R0:W-:Y:S02]  /*10160*/  SYNCS.ARRIVE.TRANS64.A1T0 RZ, [R0+URZ+0x16830], RZ ;  /* 0x016830ff00ff79a7 */ /* 0x0001e4000810003f */
[----:B------:R-:W-:Y:S05]  /*10170*/  WARPSYNC.ALL ;  /* 0x0000000000007948 */ /* 0x000fea0003800000 */
[----:B------:R-:W-:Y:S01]  /*10180*/  BSSY B6, `(.L_x_13765) ;  /* 0x0000015000067945 */ /* 0x000fe20003800000 */
[----:B0-----:R-:W-:Y:S01]  /*10190*/  VIADD R0, R16, 0x8400 ;  /* 0x0000840010007836 */ /* 0x001fe20000000000 */
[----:B------:R-:W-:Y:S04]  /*101a0*/  BAR.SYNC.DEFER_BLOCKING 0x8, 0x200 ;  /* 0x0208000000007b1d */ /* 0x000fe80000010000 */
        /* <DEDUP_REMOVED lines=18> */
.L_x_13766:
[----:B------:R-:W-:Y:S05]  /*102d0*/  BSYNC B6 ;  /* 0x0000000000067941 */ /* 0x000fea0003800000 */
.L_x_13765:
[----:B------:R0:W5:Y:S01]  /*102e0*/  LDL R9, [R1+0x8] ;  /* 0x0000080001097983 */ /* 0x0001620000100800 */
[----:B------:R-:W-:Y:S01]  /*102f0*/  UISETP.NE.AND UP0, UPT, UR49, URZ, UPT ;  /* 0x0000003f3100728c */ /* 0x000fe2000bf05270 */
[----:B------:R-:W-:Y:S01]  /*10300*/  R2UR UR7, R28 ;  /* 0x000000001c0772ca */ /* 0x000fe200000e0000 */
[----:B------:R-:W-:Y:S01]  /*10310*/  ULDC.64 UR8, c[0x0][0x2d8] ;  /* 0x0000b60000087ab9 */ /* 0x000fe20000000a00 */
[----:B------:R-:W1:Y:S01]  /*10320*/  S2R R20, SR_TID.X ;  /* 0x0000000000147919 */ /* 0x000e620000002100 */
[C---:B------:R-:W-:Y:S02]  /*10330*/  R2UR UR10, R22.reuse ;  /* 0x00000000160a72ca */ /* 0x040fe400000e0000 */
[----:B------:R-:W-:Y:S01]  /*10340*/  R2UR UR4, R22 ;  /* 0x00000000160472ca */ /* 0x000fe200000e0000 */
[----:B------:R-:W2:Y:S01]  /*10350*/  S2R R2, SR_TID.X ;  /* 0x0000000000027919 */ /* 0x000ea20000002100 */
[----:B------:R-:W-:Y:S01]  /*10360*/  PLOP3.LUT P0, PT, PT, PT, UP0, 0x80, 0x0 ;  /* 0x000000000000781c */ /* 0x000fe20003f0f008 */
[----:B------:R-:W-:Y:S01]  /*10370*/  USHF.R.S32.HI UR6, URZ, 0x1f, UR42 ;  /* 0x0000001f3f067899 */ /* 0x000fe2000801142a */
[----:B------:R-:W-:Y:S01]  /*10380*/  LOP3.LUT P5, RZ, R19, 0x10, RZ, 0xc0, !PT ;  /* 0x0000001013ff7812 */ /* 0x000fe200078ac0ff */
[----:B------:R-:W-:Y:S01]  /*10390*/  @UP0 ULDC UR5, c[0x0][0x44c] ;  /* 0x0001130000050ab9 */ /* 0x000fe20000000800 */
[----:B------:R-:W-:Y:S01]  /*103a0*/  ULDC UR12, c[0x0][0x448] ;  /* 0x00011200000c7ab9 */ /* 0x000fe20000000800 */
[----:B------:R-:W-:Y:S01]  /*103b0*/  @UP0 ULDC UR13, c[0x0][0x44c] ;  /* 0x00011300000d0ab9 */ /* 0x000fe20000000800 */
[----:B------:R-:W-:Y:S01]  /*103c0*/  UIMAD UR7, UR7, UR8, URZ ;  /* 0x00000008070772a4 */ /* 0x000fe2000f8e023f */
[----:B-1----:R-:W-:Y:S01]  /*103d0*/  IMAD.SHL.U32 R20, R20, 0x10, RZ ;  /* 0x0000001014147824 */ /* 0x002fe200078e00ff */
[----:B--2---:R-:W-:-:S04]  /*103e0*/  LOP3.LUT R2, R2, 0x7f, RZ, 0xc0, !PT ;  /* 0x0000007f02027812 */ /* 0x004fc800078ec0ff */
[----:B------:R-:W-:Y:S02]  /*103f0*/  LOP3.LUT R20, R20, 0x70, RZ, 0xc0, !PT ;  /* 0x0000007014147812 */ /* 0x000fe400078ec0ff */
[----:B------:R-:W-:-:S04]  /*10400*/  SHF.R.U32.HI R2, RZ, 0x3, R2 ;  /* 0x00000003ff027819 */ /* 0x000fc80000011602 */
[----:B------:R-:W-:-:S05]  /*10410*/  LOP3.LUT R2, R2, R20, RZ, 0xfc, !PT ;  /* 0x0000001402027212 */ /* 0x000fca00078efcff */
[----:B------:R-:W-:-:S04]  /*10420*/  VIADD R6, R2, UR43 ;  /* 0x0000002b02067c36 */ /* 0x000fc80008000000 */
[----:B------:R-:W-:Y:S01]  /*10430*/  @P0 IMAD.HI.U32 R0, R6, UR5, RZ ;  /* 0x0000000506000c27 */ /* 0x000fe2000f8e00ff */
[----:B------:R-:W-:Y:S01]  /*10440*/  PLOP3.LUT P0, PT, PT, PT, UP0, 0x80, 0x0 ;  /* 0x000000000000781c */ /* 0x000fe20003f0f008 */
[----:B------:R-:W-:Y:S02]  /*10450*/  UIMAD UR7, UR10, UR9, UR7 ;  /* 0x000000090a0772a4 */ /* 0x000fe4000f8e0207 */
[----:B------:R-:W-:Y:S01]  /*10460*/  UIMAD.WIDE.U32 UR4, UR4, UR8, URZ ;  /* 0x00000008040472a5 */ /* 0x000fe2000f8e003f */
[----:B------:R-:W-:Y:S01]  /*10470*/  IMAD.MOV.U32 R2, RZ, RZ, R6 ;  /* 0x000000ffff027224 */ /* 0x000fe200078e0006 */
[----:B------:R-:W-:Y:S01]  /*10480*/  ULDC.64 UR10, c[0x0][0x280] ;  /* 0x0000a000000a7ab9 */ /* 0x000fe20000000a00 */
[----:B------:R-:W-:Y:S01]  /*10490*/  ULDC.64 UR8, c[0x0][0x2e0] ;  /* 0x0000b80000087ab9 */ /* 0x000fe20000000a00 */
[----:B------:R-:W-:-:S03]  /*104a0*/  UIADD3 UR5, UR5, UR7, URZ ;  /* 0x0000000705057290 */ /* 0x000fc6000fffe03f */
[----:B------:R-:W-:Y:S01]  /*104b0*/  @UP0 ULDC UR7, c[0x0][0x450] ;  /* 0x0001140000070ab9 */ /* 0x000fe20000000800 */
[----:B------:R-:W-:Y:S02]  /*104c0*/  UIMAD UR6, UR6, UR8, URZ ;  /* 0x00000008060672a4 */ /* 0x000fe4000f8e023f */
[----:B------:R-:W-:Y:S01]  /*104d0*/  @P0 SHF.R.U32.HI R2, RZ, UR7, R0 ;  /* 0x00000007ff020c19 */ /* 0x000fe20008011600 */
[----:B------:R-:W-:Y:S02]  /*104e0*/  UIMAD.WIDE.U32 UR4, UR42, UR8, UR4 ;  /* 0x000000082a0472a5 */ /* 0x000fe4000f8e0004 */
[----:B------:R-:W-:Y:S01]  /*104f0*/  UIMAD UR6, UR42, UR9, UR6 ;  /* 0x000000092a0672a4 */ /* 0x000fe2000f8e0206 */
[----:B------:R-:W-:Y:S02]  /*10500*/  SHF.R.S32.HI R0, RZ, 0x1f, R2 ;  /* 0x0000001fff007819 */ /* 0x000fe40000011402 */
[----:B------:R-:W-:Y:S01]  /*10510*/  ULDC.64 UR8, c[0x0][0x2d0] ;  /* 0x0000b40000087ab9 */ /* 0x000fe20000000a00 */
[----:B------:R-:W-:Y:S01]  /*10520*/  UIADD3 UR5, UR5, UR6, URZ ;  /* 0x0000000605057290 */ /* 0x000fe2000fffe03f */
[----:B------:R-:W-:-:S02]  /*10530*/  IMAD.U32 R5, RZ, RZ, UR8 ;  /* 0x00000008ff057e24 */ /* 0x000fc4000f8e00ff */
[----:B------:R-:W-:Y:S01]  /*10540*/  IMAD R3, R0, UR8, RZ ;  /* 0x0000000800037c24 */ /* 0x000fe2000f8e02ff */
[----:B------:R-:W-:Y:S01]  /*10550*/  ULDC.64 UR6, c[0x0][0x2c8] ;  /* 0x0000b20000067ab9 */ /* 0x000fe20000000a00 */
[----:B------:R-:W-:Y:S02]  /*10560*/  IMAD.MOV R0, RZ, RZ, -R2 ;  /* 0x000000ffff007224 */ /* 0x000fe400078e0a02 */
[C---:B------:R-:W-:Y:S02]  /*10570*/  IMAD R4, R2.reuse, UR9, R3 ;  /* 0x0000000902047c24 */ /* 0x040fe4000f8e0203 */
        /* <DEDUP_REMOVED lines=16> */
[----:B------:R-:W1:Y:S09]  /*10680*/  S2R R21, SR_TID.X ;  /* 0x0000000000157919 */ /* 0x000e720000002100 */
        /* <DEDUP_REMOVED lines=12> */
[----:B------:R-:W-:-:S03]  /*10750*/  UMOV UR4, 0xffffffff ;  /* 0xffffffff00047882 */ /* 0x000fc60000000000 */
[----:B------:R-:W-:Y:S01]  /*10760*/  IMAD.IADD R7, R3, 0x1, R5 ;  /* 0x0000000103077824 */ /* 0x000fe200078e0205 */
[C---:B------:R-:W-:Y:S01]  /*10770*/  LEA R5, P0, R2.reuse, UR10, 0x1 ;  /* 0x0000000a02057c11 */ /* 0x040fe2000f8008ff */
[C---:B-1----:R-:W-:Y:S01]  /*10780*/  IMAD.SHL.U32 R10, R21.reuse, 0x8, RZ ;  /* 0x00000008150a7824 */ /* 0x042fe200078e00ff */
[----:B------:R-:W-:Y:S02]  /*10790*/  LOP3.LUT R20, R21, 0x7f, RZ, 0xc0, !PT ;  /* 0x0000007f15147812 */ /* 0x000fe400078ec0ff */
[----:B------:R-:W-:Y:S02]  /*107a0*/  LEA.HI.X R7, R2, UR11, R7, 0x1, P0 ;  /* 0x0000000b02077c11 */ /* 0x000fe400080f0c07 */
[----:B------:R-:W-:Y:S02]  /*107b0*/  LOP3.LUT R10, R10, 0x38, RZ, 0xc0, !PT ;  /* 0x000000380a0a7812 */ /* 0x000fe400078ec0ff */
[----:B------:R-:W-:Y:S01]  /*107c0*/  SHF.R.U32.HI R20, RZ, 0x3, R20 ;  /* 0x00000003ff147819 */ /* 0x000fe20000011614 */
[----:B0-----:R-:W-:Y:S06]  /*107d0*/  BRA.DIV UR4, `(.L_x_13767) ;  /* 0x0000003604187947 */ /* 0x001fec000b800000 */
[----:B------:R-:W0:Y:S01]  /*107e0*/  SHFL.IDX PT, R3, R0, RZ, 0x181f ;  /* 0x00181fff00037589 */ /* 0x000e2200000e0000 */
[----:B------:R-:W-:-:S03]  /*107f0*/  VIADD R6, R20, UR43 ;  /* 0x0000002b14067c36 */ /* 0x000fc60008000000 */
[----:B------:R-:W1:Y:S01]  /*10800*/  SHFL.IDX PT, R2, R4, RZ, 0x181f ;  /* 0x00181fff04027589 */ /* 0x000e6200000e0000 */
[C---:B------:R-:W-:Y:S01]  /*10810*/  VIADD R8, R6.reuse, 0x80 ;  /* 0x0000008006087836 */ /* 0x040fe20000000000 */
[----:B------:R-:W-:Y:S02]  /*10820*/  ISETP.GE.AND P1, PT, R6, UR38, PT ;  /* 0x0000002606007c0c */ /* 0x000fe4000bf26270 */
[----:B------:R-:W-:Y:S11]  /*10830*/  SHFL.IDX PT, R14, R5, RZ, 0x181f ;  /* 0x00181fff050e7589 */ /* 0x000ff600000e0000 */
        /* <DEDUP_REMOVED lines=8> */
[----:B------:R-:W-:Y:S02]  /*108c0*/  ISETP.GE.AND P1, PT, R2, UR38, PT ;  /* 0x0000002602007c0c */ /* 0x000fe4000bf26270 */
        /* <DEDUP_REMOVED lines=49> */
[----:B------:R-:W-:Y:S01]  /*10be0*/  ISETP.GE.AND P1, PT, R2, UR38, PT ;  /* 0x0000002602007c0c */ /* 0x000fe2000bf26270 */
        /* <DEDUP_REMOVED lines=8> */
[----:B------:R0:W-:Y:S02]  /*10c70*/  @!P1 LDGSTS.E.BYPASS.LTC128B.128 [R9+0xb400], desc[UR52][R2.64], !P5 ;  /* 0x0b40000002099fae */ /* 0x0001e4000e901d74 */
[----:B0-----:R-:W-:-:S05]  /*10c80*/  VIADD R2, R6, 0x70 ;  /* 0x0000007006027836 */ /* 0x001fca0000000000 */
[----:B------:R-:W-:-:S13]  /*10c90*/  ISETP.GE.AND P1, PT, R2, UR38, PT ;  /* 0x0000002602007c0c */ /* 0x000fda000bf26270 */
[----:B------:R-:W-:Y:S02]  /*10ca0*/  @!P1 LEA R2, P0, R10, R0, 0x1 ;  /* 0x000000000a029211 */ /* 0x000fe400078008ff */
[----:B------:R-:W0:Y:S03]  /*10cb0*/  SHFL.IDX PT, R0, R7, RZ, 0x181f ;  /* 0x00181fff07007589 */ /* 0x000e2600000e0000 */
[----:B--2---:R-:W-:-:S05]  /*10cc0*/  @!P1 IMAD.X R3, RZ, RZ, R4, P0 ;  /* 0x000000ffff039224 */ /* 0x004fca00000e0604 */
[----:B------:R1:W-:Y:S01]  /*10cd0*/  @!P1 LDGSTS.E.BYPASS.LTC128B.128 [R9+0xbc00], desc[UR52][R2.64], !P5 ;  /* 0x0bc0000002099fae */ /* 0x0003e2000e901d74 */
[----:B------:R-:W-:-:S13]  /*10ce0*/  ISETP.GE.AND P1, PT, R8, UR38, PT ;  /* 0x0000002608007c0c */ /* 0x000fda000bf26270 */
[----:B-1----:R-:W-:Y:S02]  /*10cf0*/  @!P1 LEA R2, P0, R10, R14, 0x1 ;  /* 0x0000000e0a029211 */ /* 0x002fe400078008ff */
[----:B------:R-:W-:Y:S03]  /*10d00*/  SHFL.IDX PT, R14, R5, 0x3, 0x181f ;  /* 0x00781f00050e7f89 */ /* 0x000fe600000e0000 */
[----:B0-----:R-:W-:Y:S02]  /*10d10*/  @!P1 IMAD.X R3, RZ, RZ, R0, P0 ;  /* 0x000000ffff039224 */ /* 0x001fe400000e0600 */
[----:B------:R-:W-:Y:S04]  /*10d20*/  SHFL.IDX PT, R0, R7, 0x1, 0x181f ;  /* 0x00381f0007007f89 */ /* 0x000fe800000e0000 */
[----:B------:R0:W-:Y:S04]  /*10d30*/  @!P1 LDGSTS.E.BYPASS.LTC128B.128 [R9+0xc400], desc[UR52][R2.64], !P5 ;  /* 0x0c40000002099fae */ /* 0x0001e8000e901d74 */
[----:B0-----:R-:W0:Y:S01]  /*10d40*/  SHFL.IDX PT, R2, R5, 0x1, 0x181f ;  /* 0x00381f0005027f89 */ /* 0x001e2200000e0000 */
[----:B------:R-:W-:-:S05]  /*10d50*/  VIADD R3, R6, 0x90 ;  /* 0x0000009006037836 */ /* 0x000fca0000000000 */
[----:B------:R-:W-:-:S13]  /*10d60*/  ISETP.GE.AND P1, PT, R3, UR38, PT ;  /* 0x0000002603007c0c */ /* 0x000fda000bf26270 */
[----:B0-----:R-:W-:-:S05]  /*10d70*/  @!P1 LEA R2, P0, R10, R2, 0x1 ;  /* 0x000000020a029211 */ /* 0x001fca00078008ff */
[----:B------:R-:W-:Y:S02]  /*10d80*/  @!P1 IMAD.X R3, RZ, RZ, R0, P0 ;  /* 0x000000ffff039224 */ /* 0x000fe400000e0600 */
[----:B------:R-:W-:Y:S04]  /*10d90*/  SHFL.IDX PT, R0, R7, 0x2, 0x181f ;  /* 0x00581f0007007f89 */ /* 0x000fe800000e0000 */
[----:B------:R0:W-:Y:S04]  /*10da0*/  @!P1 LDGSTS.E.BYPASS.LTC128B.128 [R9+0xcc00], desc[UR52][R2.64], !P5 ;  /* 0x0cc0000002099fae */ /* 0x0001e8000e901d74 */
[----:B------:R-:W-:Y:S04]  /*10db0*/  SHFL.IDX PT, R7, R7, 0x3, 0x181f ;  /* 0x00781f0007077f89 */ /* 0x000fe800000e0000 */
[----:B0-----:R-:W0:Y:S01]  /*10dc0*/  SHFL.IDX PT, R2, R5, 0x2, 0x181f ;  /* 0x00581f0005027f89 */ /* 0x001e2200000e0000 */
[----:B------:R-:W-:-:S05]  /*10dd0*/  VIADD R3, R6, 0xa0 ;  /* 0x000000a006037836 */ /* 0x000fca0000000000 */
[----:B------:R-:W-:-:S13]  /*10de0*/  ISETP.GE.AND P1, PT, R3, UR38, PT ;  /* 0x0000002603007c0c */ /* 0x000fda000bf26270 */
[----:B0-----:R-:W-:-:S05]  /*10df0*/  @!P1 LEA R2, P0, R10, R2, 0x1 ;  /* 0x000000020a029211 */ /* 0x001fca00078008ff */
[----:B------:R-:W-:-:S05]  /*10e00*/  @!P1 IMAD.X R3, RZ, RZ, R0, P0 ;  /* 0x000000ffff039224 */ /* 0x000fca00000e0600 */
[----:B------:R0:W-:Y:S03]  /*10e10*/  @!P1 LDGSTS.E.BYPASS.LTC128B.128 [R9+0xd400], desc[UR52][R2.64], !P5 ;  /* 0x0d40000002099fae */ /* 0x0001e6000e901d74 */
.L_x_13856:
[----:B------:R-:W-:-:S05]  /*10e20*/  VIADD R6, R6, 0xb0 ;  /* 0x000000b006067836 */ /* 0x000fca0000000000 */
[----:B------:R-:W-:-:S13]  /*10e30*/  ISETP.GE.AND P0, PT, R6, UR38, PT ;  /* 0x0000002606007c0c */ /* 0x000fda000bf06270 */
[----:B0-----:R-:W-:-:S05]  /*10e40*/  @!P0 LEA R2, P1, R10, R14, 0x1 ;  /* 0x0000000e0a028211 */ /* 0x001fca00078208ff */
[----:B------:R-:W-:-:S05]  /*10e50*/  @!P0 IMAD.X R3, RZ, RZ, R7, P1 ;  /* 0x000000ffff038224 */ /* 0x000fca00008e0607 */
[----:B------:R-:W-:Y:S01]  /*10e60*/  @!PT LDS RZ, [RZ] ;  /* 0x00000000fffff984 */ /* 0x000fe20000000800 */
[----:B------:R-:W-:Y:S01]  /*10e70*/  @!PT LDS RZ, [RZ] ;  /* 0x00000000fffff984 */ /* 0x000fe20000000800 */
[----:B------:R-:W-:Y:S01]  /*10e80*/  @!PT LDS RZ, [RZ] ;  /* 0x00000000fffff984 */ /* 0x000fe20000000800 */
[----:B------:R0:W-:Y:S01]  /*10e90*/  @!P0 LDGSTS.E.BYPASS.LTC128B.128 [R9+0xdc00], desc[UR52][R2.64], !P5 ;  /* 0x0dc0000002098fae */ /* 0x0001e2000e901d74 */
[----:B------:R-:W-:Y:S01]  /*10ea0*/  PLOP3.LUT P0, PT, PT, PT, PT, 0x80, 0x0 ;  /* 0x000000000000781c */ /* 0x000fe20003f0f070 */
[----:B------:R-:W-:-:S12]  /*10eb0*/  NOP ;  /* 0x0000000000007918 */ /* 0x000fd80000000000 */
.L_x_13768:
        /* <DEDUP_REMOVED lines=18> */
.L_x_13857:
[----:B------:R-:W-:Y:S05]  /*10fe0*/  BSYNC B0 ;  /* 0x0000000000007941 */ /* 0x000fea0003800000 */
.L_x_13769:
[----:B------:R-:W-:-:S04]  /*10ff0*/  UIADD3 UR4, UR44, -0x2, URZ ;  /* 0xfffffffe2c047890 */ /* 0x000fc8000fffe03f */
[----:B------:R-:W-:-:S06]  /*11000*/  UISETP.GE.AND UP0, UPT, UR4, UR45, UPT ;  /* 0x0000002d0400728c */ /* 0x000fcc000bf06270 */
[----:B------:R-:W-:-:S13]  /*11010*/  PLOP3.LUT P0, PT, PT, PT, UP0, 0x80, 0x0 ;  /* 0x000000000000781c */ /* 0x000fda0003f0f008 */
[----:B------:R-:W-:Y:S05]  /*11020*/  @!P0 BRA `(.L_x_13771) ;  /* 0x00000010000c8947 */ /* 0x000fea0003800000 */
[----:B------:R-:W-:Y:S01]  /*11030*/  BSSY B0, `(.L_x_13771) ;  /* 0x0000102000007945 */ /* 0x000fe20003800000 */
[----:B------:R-:W-:Y:S02]  /*11040*/  IMAD.MOV.U32 R20, RZ, RZ, R26 ;  /* 0x000000ffff147224 */ /* 0x000fe400078e001a */
[----:B------:R-:W-:Y:S02]  /*11050*/  IMAD.MOV.U32 R6, RZ, RZ, R23 ;  /* 0x000000ffff067224 */ /* 0x000fe400078e0017 */
[----:B------:R-:W-:Y:S02]  /*11060*/  IMAD.MOV.U32 R27, RZ, RZ, R24 ;  /* 0x000000ffff1b7224 */ /* 0x000fe400078e0018 */
[----:B------:R-:W-:-:S07]  /*11070*/  IMAD.U32 R7, RZ, RZ, UR4 ;  /* 0x00000004ff077e24 */ /* 0x000fce000f8e00ff */
.L_x_13784:
[----:B------:R-:W2:Y:S01]  /*11080*/  LDL R8, [R1+0x4] ;  /* 0x0000040001087983 */ /* 0x000ea20000100800 */
[----:B0-----:R-:W0:Y:S03]  /*11090*/  LDC R3, c[0x0][0x430] ;  /* 0x00010c00ff037b82 */ /* 0x001e260000000800 */
[----:B------:R-:W3:Y:S01]  /*110a0*/  LDL R4, [R1] ;  /* 0x0000000001047983 */ /* 0x000ee20000100800 */
[----:B------:R-:W1:Y:S01]  /*110b0*/  S2R R2, SR_TID.X ;  /* 0x0000000000027919 */ /* 0x000e620000002100 */
[----:B0-----:R-:W-:Y:S02]  /*110c0*/  ISETP.NE.AND P0, PT, R3, 0x1, PT ;  /* 0x000000010300780c */ /* 0x001fe40003f05270 */
[C---:B-1----:R-:W-:Y:S01]  /*110d0*/  LOP3.LUT R0, R2.reuse, 0x7f, RZ, 0xc0, !PT ;  /* 0x0000007f02007812 */ /* 0x042fe200078ec0ff */
[----:B------:R-:W-:-:S10]  /*110e0*/  IMAD.SHL.U32 R5, R2, 0x10, RZ ;  /* 0x0000001002057824 */ /* 0x000fd400078e00ff */
[----:B------:R-:W0:Y:S01]  /*110f0*/  @P0 LDC R2, c[0x0][0x434] ;  /* 0x00010d00ff020b82 */ /* 0x000e220000000800 */
[----:B------:R-:W-:-:S07]  /*11100*/  SHF.R.U32.HI R3, RZ, 0x3, R0 ;  /* 0x00000003ff037819 */ /* 0x000fce0000011600 */
[----:B------:R-:W1:Y:S01]  /*11110*/  @P0 LDC R0, c[0x0][0x438] ;  /* 0x00010e00ff000b82 */ /* 0x000e620000000800 */
[----:B------:R-:W-:Y:S01]  /*11120*/  IMAD R3, R7, 0x80, R3 ;  /* 0x0000008007037824 */ /* 0x000fe200078e0203 */
[----:B------:R-:W-:Y:S01]  /*11130*/  LOP3.LUT R5, R5, 0x70, RZ, 0xc0, !PT ;  /* 0x0000007005057812 */ /* 0x000fe200078ec0ff */
[----:B------:R-:W-:Y:S05]  /*11140*/  YIELD ;  /* 0x0000000000007946 */ /* 0x000fea0003800000 */
[----:B------:R-:W-:Y:S01]  /*11150*/  ULDC UR4, c[0x0][0x430] ;  /* 0x00010c0000047ab9 */ /* 0x000fe20000000800 */
[----:B--2---:R-:W-:-:S05]  /*11160*/  IADD3 R3, R5, R3, R8 ;  /* 0x0000000305037210 */ /* 0x004fca0007ffe008 */
[----:B0-----:R-:W-:-:S04]  /*11170*/  @P0 IMAD.HI.U32 R5, R3, R2, RZ ;  /* 0x0000000203050227 */ /* 0x001fc800078e00ff */
[----:B------:R-:W-:Y:S01]  /*11180*/  IMAD.MOV.U32 R2, RZ, RZ, R3 ;  /* 0x000000ffff027224 */ /* 0x000fe200078e0003 */
[----:B-1----:R-:W-:-:S05]  /*11190*/  @P0 SHF.R.U32.HI R2, RZ, R0, R5 ;  /* 0x00000000ff020219 */ /* 0x002fca0000011605 */
[----:B------:R-:W-:-:S04]  /*111a0*/  IMAD.MOV R0, RZ, RZ, -R2 ;  /* 0x000000ffff007224 */ /* 0x000fc800078e0a02 */
        /* <DEDUP_REMOVED lines=22> */
.L_x_13772:
[----:B------:R-:W-:Y:S01]  /*11310*/  IMAD R5, R23, 0x8, R16 ;  /* 0x0000000817057824 */ /* 0x000fe200078e0210 */
[----:B------:R-:W-:Y:S01]  /*11320*/  SHF.L.U32 R2, R26, 0x1f, RZ ;  /* 0x0000001f1a027819 */ /* 0x000fe200000006ff */
[----:B------:R-:W-:Y:S03]  /*11330*/  BSSY B1, `(.L_x_13773) ;  /* 0x0000003000017945 */ /* 0x000fe60003800000 */
[----:B------:R-:W0:Y:S02]  /*11340*/  SYNCS.PHASECHK.TRANS64.TRYWAIT P0, [R5+URZ+0x16840], R2 ;  /* 0x01684002050075a7 */ /* 0x000e24000800017f */
[----:B0-----:R-:W-:Y:S05]  /*11350*/  @!P0 BRA `(.L_x_13774) ;  /* 0x0000003800148947 */ /* 0x001fea0003800000 */
.L_x_13858:
[----:B------:R-:W-:Y:S05]  /*11360*/  BSYNC B1 ;  /* 0x0000000000017941 */ /* 0x000fea0003800000 */
.L_x_13773:
[----:B------:R-:W1:Y:S01]  /*11370*/  S2R R12, SR_TID.X ;  /* 0x00000000000c7919 */ /* 0x000e620000002100 */
[----:B------:R-:W-:Y:S01]  /*11380*/  SHF.R.S32.HI R21, RZ, 0x1f, R0 ;  /* 0x0000001fff157819 */ /* 0x000fe20000011400 */
[----:B------:R-:W-:Y:S01]  /*11390*/  ULDC.64 UR4, c[0x0][0x300] ;  /* 0x0000c00000047ab9 */ /* 0x000fe20000000a00 */
[----:B------:R-:W-:Y:S01]  /*113a0*/  LOP3.LUT P1, RZ, R19, 0x1, RZ, 0xc0, !PT ;  /* 0x0000000113ff7812 */ /* 0x000fe2000782c0ff */
[----:B0-----:R-:W-:-:S04]  /*113b0*/  IMAD.WIDE.U32 R2, R0, UR4, RZ ;  /* 0x0000000400027c25 */ /* 0x001fc8000f8e00ff */
        /* <DEDUP_REMOVED lines=18> */
[C---:B------:R-:W-:Y:S01]  /*114e0*/  LEA R8, P0, R2.reuse, UR4, 0x1 ;  /* 0x0000000402087c11 */ /* 0x040fe2000f8008ff */
        /* <DEDUP_REMOVED lines=48> */
.L_x_13876:
        /* <DEDUP_REMOVED lines=8> */
.L_x_13776:
        /* <DEDUP_REMOVED lines=11> */
.L_x_13777:
[----:B------:R1:W-:Y:S01]  /*11920*/  SYNCS.ARRIVE.TRANS64.A1T0 RZ, [R5+URZ+0x16830], RZ ;  /* 0x016830ff05ff79a7 */ /* 0x0003e2000810003f */
[----:B------:R-:W-:Y:S05]  /*11930*/  @!P2 BRA `(.L_x_13778) ;  /* 0x000000000004a947 */ /* 0x000fea0003800000 */
[----:B------:R-:W-:Y:S01]  /*11940*/  BPT.TRAP 0x1 ;  /* 0x000000040000795c */ /* 0x000fe20000300000 */
.L_x_13778:
[----:B------:R-:W-:Y:S01]  /*11950*/  SHF.L.U32 R2, R20, 0x1f, RZ ;  /* 0x0000001f14027819 */ /* 0x000fe200000006ff */
[----:B-1----:R-:W-:Y:S01]  /*11960*/  IMAD R5, R6, 0x8, R16 ;  /* 0x0000000806057824 */ /* 0x002fe200078e0210 */
[----:B------:R-:W-:Y:S03]  /*11970*/  BSSY B1, `(.L_x_13779) ;  /* 0x0000003000017945 */ /* 0x000fe60003800000 */
[----:B------:R-:W1:Y:S02]  /*11980*/  SYNCS.PHASECHK.TRANS64.TRYWAIT P0, [R5+URZ+0x16860], R2 ;  /* 0x01686002050075a7 */ /* 0x000e64000800017f */
[----:B-1----:R-:W-:Y:S05]  /*11990*/  @!P0 BRA `(.L_x_13780) ;  /* 0x0000003800d48947 */ /* 0x002fea0003800000 */
.L_x_13877:
[----:B------:R-:W-:Y:S05]  /*119a0*/  BSYNC B1 ;  /* 0x0000000000017941 */ /* 0x000fea0003800000 */
.L_x_13779:
[----:B------:R-:W0:Y:S01]  /*119b0*/  S2R R3, SR_TID.X ;  /* 0x0000000000037919 */ /* 0x000e220000002100 */
[----:B-1----:R-:W-:Y:S01]  /*119c0*/  IMAD.MOV.U32 R2, RZ, RZ, -0x80 ;  /* 0xffffff80ff027424 */ /* 0x002fe200078e00ff */
[----:B------:R-:W-:Y:S01]  /*119d0*/  UMOV UR4, 0xffffffff ;  /* 0xffffffff00047882 */ /* 0x000fe20000000000 */
[----:B------:R-:W-:Y:S02]  /*119e0*/  LOP3.LUT P1, RZ, R19, 0x2, RZ, 0xc0, !PT ;  /* 0x0000000213ff7812 */ /* 0x000fe4000782c0ff */
[----:B------:R-:W-:Y:S02]  /*119f0*/  IMAD R2, R27, R2, UR36 ;  /* 0x000000241b027e24 */ /* 0x000fe4000f8e0202 */
        /* <DEDUP_REMOVED lines=17> */
[----:B------:R0:W-:Y:S04]  /*11b10*/  LDGSTS.E.BYPASS.LTC128B.128 [R6+0x400], desc[UR52][R2.64], !P0 ;  /* 0x0040000002067fae */ /* 0x0001e8000c101d74 */
[----:B0-----:R-:W0:Y:S04]  /*11b20*/  SHFL.IDX PT, R2, R17, 0x1, 0x181f ;  /* 0x00381f0011027f89 */ /* 0x001e2800000e0000 */
[----:B------:R-:W1:Y:S01]  /*11b30*/  SHFL.IDX PT, R3, R18, 0x1, 0x181f ;  /* 0x00381f0012037f89 */ /* 0x000e6200000e0000 */
[----:B0-----:R-:W-:-:S05]  /*11b40*/  IADD3 R2, P0, R2, R7, RZ ;  /* 0x0000000702027210 */ /* 0x001fca0007f1e0ff */
[----:B-1----:R-:W-:Y:S01]  /*11b50*/  IMAD.X R3, RZ, RZ, R3, P0 ;  /* 0x000000ffff037224 */ /* 0x002fe200000e0603 */
[----:B------:R-:W-:-:S13]  /*11b60*/  ISETP.LT.OR P0, PT, R8, 0x11, P1 ;  /* 0x000000110800780c */ /* 0x000fda0000f01670 */
        /* <DEDUP_REMOVED lines=31> */
[----:B------:R0:W-:Y:S04]  /*11d60*/  LDGSTS.E.BYPASS.LTC128B.128 [R6+0x3400], desc[UR52][R2.64], !P0 ;  /* 0x0340000002067fae */ /* 0x0001e8000c101d74 */
[----:B0-2---:R0:W1:Y:S02]  /*11d70*/  SHFL.IDX PT, R2, R17, 0x7, 0x181f ;  /* 0x00f81f0011027f89 */ /* 0x00506400000e0000 */
.L_x_13895:
        /* <DEDUP_REMOVED lines=27> */
.L_x_13782:
        /* <DEDUP_REMOVED lines=11> */
.L_x_13783:
        /* <DEDUP_REMOVED lines=8> */
.L_x_13771:
        /* <DEDUP_REMOVED lines=16> */
[----:B0-----:R-:W-:-:S05]  /*12160*/  IADD3 R0, R0, UR48, R7 ;  /* 0x0000003000007c10 */ /* 0x001fca000fffe007 */
[----:B------:R1:W-:Y:S02]  /*12170*/  STL [R1+0xc], R0 ;  /* 0x00000c0001007387 */ /* 0x0003e40000100800 */
.L_x_13786:
[----:B------:R-:W-:Y:S05]  /*12180*/  BSYNC B0 ;  /* 0x0000000000007941 */ /* 0x000fea0003800000 */
.L_x_13785:
[----:B-1----:R-:W-:-:S05]  /*12190*/  IMAD.U32 R0, RZ, RZ, UR46 ;  /* 0x0000002eff007e24 */ /* 0x002fca000f8e00ff */
[----:B------:R-:W-:-:S13]  /*121a0*/  ISETP.NE.AND P0, PT, R0, 0x3, PT ;  /* 0x000000030000780c */ /* 0x000fda0003f05270 */
[----:B------:R-:W-:Y:S05]  /*121b0*/  @!P0 BRA `(.L_x_13787) ;  /* 0x0000000000048947 */ /* 0x000fea0003800000 */
[----:B------:R-:W-:Y:S01]  /*121c0*/  BPT.TRAP 0x1 ;  /* 0x000000040000795c */ /* 0x000fe20000300000 */
.L_x_13787:
[----:B------:R-:W-:Y:S01]  /*121d0*/  IMAD R4, R23, 0x8, R16 ;  /* 0x0000000817047824 */ /* 0x000fe200078e0210 */
[----:B0-----:R-:W-:Y:S01]  /*121e0*/  SHF.L.U32 R3, R26, 0x1f, RZ ;  /* 0x0000001f1a037819 */ /* 0x001fe200000006ff */
[----:B------:R-:W-:Y:S03]  /*121f0*/  BSSY B0, `(.L_x_13788) ;  /* 0x0000003000007945 */ /* 0x000fe60003800000 */
[----:B------:R-:W0:Y:S02]  /*12200*/  SYNCS.PHASECHK.TRANS64.TRYWAIT P0, [R4+URZ+0x16860], R3 ;  /* 0x01686003040075a7 */ /* 0x000e24000800017f */
[----:B0-----:R-:W-:Y:S05]  /*12210*/  @!P0 BRA `(.L_x_13789) ;  /* 0x0000003c00108947 */ /* 0x001fea0003800000 */
.L_x_13896:
[----:B------:R-:W-:Y:S05]  /*12220*/  BSYNC B0 ;  /* 0x0000000000007941 */ /* 0x000fea0003800000 */
.L_x_13788:
[----:B------:R-:W1:Y:S01]  /*12230*/  S2R R7, SR_TID.X ;  /* 0x0000000000077919 */ /* 0x000e620000002100 */
[----:B------:R-:W-:Y:S01]  /*12240*/  IMAD.MOV.U32 R5, RZ, RZ, -0x80 ;  /* 0xffffff80ff057424 */ /* 0x000fe200078e00ff */
[----:B------:R-:W-:Y:S01]  /*12250*/  UMOV UR4, 0xffffffff ;  /* 0xffffffff00047882 */ /* 0x000fe20000000000 */
[----:B------:R-:W-:Y:S02]  /*12260*/  LOP3.LUT P2, RZ, R19, 0x2, RZ, 0xc0, !PT ;  /* 0x0000000213ff7812 */ /* 0x000fe4000784c0ff */
[----:B------:R-:W-:Y:S02]  /*12270*/  IMAD R5, R24, R5, UR36 ;  /* 0x0000002418057e24 */ /* 0x000fe4000f8e0205 */
        /* <DEDUP_REMOVED lines=11> */
[----:B------:R-:W-:Y:S01]  /*12330*/  IMAD R0, R0, 0x2, R16 ;  /* 0x0000000200007824 */ /* 0x000fe200078e0210 */
[----:B------:R-:W2:Y:S04]  /*12340*/  SHFL.IDX PT, R14, R17, RZ, 0x181f ;  /* 0x00181fff110e7589 */ /* 0x000ea800000e0000 */
[----:B0-----:R-:W0:Y:S04]  /*12350*/  SHFL.IDX PT, R3, R18, RZ, 0x181f ;  /* 0x00181fff12037589 */ /* 0x001e2800000e0000 */
[----:B------:R-:W-:Y:S04]  /*12360*/  SHFL.IDX PT, R7, R18, 0x1, 0x181f ;  /* 0x00381f0012077f89 */ /* 0x000fe800000e0000 */
[----:B------:R-:W-:Y:S04]  /*12370*/  SHFL.IDX PT, R9, R17, 0x2, 0x181f ;  /* 0x00581f0011097f89 */ /* 0x000fe800000e0000 */
[----:B------:R-:W-:Y:S01]  /*12380*/  SHFL.IDX PT, R8, R18, 0x2, 0x181f ;  /* 0x00581f0012087f89 */ /* 0x000fe200000e0000 */
[----:B-1----:R-:W-:-:S05]  /*12390*/  IMAD.SHL.U32 R2, R2, 0x8, RZ ;  /* 0x0000000802027824 */ /* 0x002fca00078e00ff */
[----:B------:R-:W-:-:S05]  /*123a0*/  LOP3.LUT R2, R2, 0x38, RZ, 0xc0, !PT ;  /* 0x0000003802027812 */ /* 0x000fca00078ec0ff */
[----:B------:R-:W-:-:S05]  /*123b0*/  IMAD.SHL.U32 R6, R2, 0x2, RZ ;  /* 0x0000000202067824 */ /* 0x000fca00078e00ff */
[----:B--2---:R-:W-:Y:S02]  /*123c0*/  IADD3 R2, P0, R14, R6, RZ ;  /* 0x000000060e027210 */ /* 0x004fe40007f1e0ff */
[----:B------:R-:W1:Y:S03]  /*123d0*/  SHFL.IDX PT, R14, R17, 0x1, 0x181f ;  /* 0x00381f00110e7f89 */ /* 0x000e6600000e0000 */
[----:B0-----:R-:W-:Y:S01]  /*123e0*/  IMAD.X R3, RZ, RZ, R3, P0 ;  /* 0x000000ffff037224 */ /* 0x001fe200000e0603 */
[----:B------:R-:W-:-:S13]  /*123f0*/  ISETP.LT.OR P0, PT, R5, 0x1, P2 ;  /* 0x000000010500780c */ /* 0x000fda0001701670 */
[----:B------:R1:W-:Y:S02]  /*12400*/  LDGSTS.E.BYPASS.LTC128B.128 [R0+0x400], desc[UR52][R2.64], !P0 ;  /* 0x0040000002007fae */ /* 0x0003e4000c101d74 */
[----:B-1----:R-:W-:Y:S02]  /*12410*/  IADD3 R2, P0, R14, R6, RZ ;  /* 0x000000060e027210 */ /* 0x002fe40007f1e0ff */
[----:B------:R-:W0:Y:S03]  /*12420*/  SHFL.IDX PT, R14, R17, 0x3, 0x181f ;  /* 0x00781f00110e7f89 */ /* 0x000e2600000e0000 */
[----:B------:R-:W-:Y:S01]  /*12430*/  IMAD.X R3, RZ, RZ, R7, P0 ;  /* 0x000000ffff037224 */ /* 0x000fe200000e0607 */
[----:B------:R-:W-:Y:S01]  /*12440*/  ISETP.LT.OR P0, PT, R5, 0x11, P2 ;  /* 0x000000110500780c */ /* 0x000fe20001701670 */
[----:B------:R-:W1:-:S12]  /*12450*/  SHFL.IDX PT, R7, R18, 0x3, 0x181f ;  /* 0x00781f0012077f89 */ /* 0x000e5800000e0000 */
[----:B------:R2:W-:Y:S02]  /*12460*/  LDGSTS.E.BYPASS.LTC128B.128 [R0+0xc00], desc[UR52][R2.64], !P0 ;  /* 0x00c0000002007fae */ /* 0x0005e4000c101d74 */
[----:B--2---:R-:W-:Y:S02]  /*12470*/  IADD3 R2, P0, R9, R6, RZ ;  /* 0x0000000609027210 */ /* 0x004fe40007f1e0ff */
[----:B------:R-:W2:Y:S03]  /*12480*/  SHFL.IDX PT, R9, R17, 0x4, 0x181f ;  /* 0x00981f0011097f89 */ /* 0x000ea600000e0000 */
[----:B------:R-:W-:Y:S01]  /*12490*/  IMAD.X R3, RZ, RZ, R8, P0 ;  /* 0x000000ffff037224 */ /* 0x000fe200000e0608 */
[----:B------:R-:W-:Y:S01]  /*124a0*/  ISETP.LT.OR P0, PT, R5, 0x21, P2 ;  /* 0x000000210500780c */ /* 0x000fe20001701670 */
[----:B------:R-:W3:-:S12]  /*124b0*/  SHFL.IDX PT, R8, R18, 0x4, 0x181f ;  /* 0x00981f0012087f89 */ /* 0x000ed800000e0000 */
[----:B------:R0:W-:Y:S02]  /*124c0*/  LDGSTS.E.BYPASS.LTC128B.128 [R0+0x1400], desc[UR52][R2.64], !P0 ;  /* 0x0140000002007fae */ /* 0x0001e4000c101d74 */
[----:B0-----:R-:W-:Y:S02]  /*124d0*/  IADD3 R2, P0, R14, R6, RZ ;  /* 0x000000060e027210 */ /* 0x001fe40007f1e0ff */
[----:B------:R-:W0:Y:S03]  /*124e0*/  SHFL.IDX PT, R14, R17, 0x5, 0x181f ;  /* 0x00b81f00110e7f89 */ /* 0x000e2600000e0000 */
[----:B-1----:R-:W-:Y:S01]  /*124f0*/  IMAD.X R3, RZ, RZ, R7, P0 ;  /* 0x000000ffff037224 */ /* 0x002fe200000e0607 */
[----:B------:R-:W-:Y:S01]  /*12500*/  ISETP.LT.OR P0, PT, R5, 0x31, P2 ;  /* 0x000000310500780c */ /* 0x000fe20001701670 */
[----:B------:R-:W1:-:S12]  /*12510*/  SHFL.IDX PT, R7, R18, 0x5, 0x181f ;  /* 0x00b81f0012077f89 */ /* 0x000e5800000e0000 */
[----:B------:R2:W-:Y:S02]  /*12520*/  LDGSTS.E.BYPASS.LTC128B.128 [R0+0x1c00], desc[UR52][R2.64], !P0 ;  /* 0x01c0000002007fae */ /* 0x0005e4000c101d74 */
[----:B--2---:R-:W-:Y:S02]  /*12530*/  IADD3 R2, P0, R9, R6, RZ ;  /* 0x0000000609027210 */ /* 0x004fe40007f1e0ff */
[----:B------:R-:W2:Y:S03]  /*12540*/  SHFL.IDX PT, R9, R17, 0x6, 0x181f ;  /* 0x00d81f0011097f89 */ /* 0x000ea600000e0000 */
[----:B---3--:R-:W-:Y:S01]  /*12550*/  IMAD.X R3, RZ, RZ, R8, P0 ;  /* 0x000000ffff037224 */ /* 0x008fe200000e0608 */
[----:B------:R-:W-:Y:S01]  /*12560*/  ISETP.LT.OR P0, PT, R5, 0x41, P2 ;  /* 0x000000410500780c */ /* 0x000fe20001701670 */
[----:B------:R-:W3:-:S12]  /*12570*/  SHFL.IDX PT, R8, R18, 0x6, 0x181f ;  /* 0x00d81f0012087f89 */ /* 0x000ed800000e0000 */
[----:B------:R0:W-:Y:S02]  /*12580*/  LDGSTS.E.BYPASS.LTC128B.128 [R0+0x2400], desc[UR52][R2.64], !P0 ;  /* 0x0240000002007fae */ /* 0x0001e4000c101d74 */
[----:B0-----:R-:W-:Y:S02]  /*12590*/  IADD3 R2, P0, R14, R6, RZ ;  /* 0x000000060e027210 */ /* 0x001fe40007f1e0ff */
[----:B------:R0:W4:Y:S03]  /*125a0*/  SHFL.IDX PT, R14, R17, 0x7, 0x181f ;  /* 0x00f81f00110e7f89 */ /* 0x00012600000e0000 */
[----:B-1----:R-:W-:Y:S01]  /*125b0*/  IMAD.X R3, RZ, RZ, R7, P0 ;  /* 0x000000ffff037224 */ /* 0x002fe200000e0607 */
[----:B------:R-:W-:Y:S01]  /*125c0*/  ISETP.LT.OR P0, PT, R5, 0x51, P2 ;  /* 0x000000510500780c */ /* 0x000fe20001701670 */
[----:B------:R0:W1:-:S12]  /*125d0*/  SHFL.IDX PT, R7, R18, 0x7, 0x181f ;  /* 0x00f81f0012077f89 */ /* 0x00005800000e0000 */
[----:B------:R2:W-:Y:S02]  /*125e0*/  LDGSTS.E.BYPASS.LTC128B.128 [R0+0x2c00], desc[UR52][R2.64], !P0 ;  /* 0x02c0000002007fae */ /* 0x0005e4000c101d74 */
[----:B--2---:R-:W-:-:S05]  /*125f0*/  IADD3 R2, P0, R9, R6, RZ ;  /* 0x0000000609027210 */ /* 0x004fca0007f1e0ff */
[----:B---3--:R-:W-:Y:S01]  /*12600*/  IMAD.X R3, RZ, RZ, R8, P0 ;  /* 0x000000ffff037224 */ /* 0x008fe200000e0608 */
[----:B------:R-:W-:-:S13]  /*12610*/  ISETP.LT.OR P0, PT, R5, 0x61, P2 ;  /* 0x000000610500780c */ /* 0x000fda0001701670 */
[----:B-1--4-:R0:W-:Y:S02]  /*12620*/  LDGSTS.E.BYPASS.LTC128B.128 [R0+0x3400], desc[UR52][R2.64], !P0 ;  /* 0x0340000002007fae */ /* 0x0121e4000c101d74 */
.L_x_13914:
[----:B0-----:R-:W-:-:S05]  /*12630*/  IADD3 R2, P0, R14, R6, RZ ;  /* 0x000000060e027210 */ /* 0x001fca0007f1e0ff */
[----:B------:R-:W-:Y:S01]  /*12640*/  IMAD.X R3, RZ, RZ, R7, P0 ;  /* 0x000000ffff037224 */ /* 0x000fe200000e0607 */
[----:B------:R-:W-:-:S13]  /*12650*/  ISETP.LT.OR P0, PT, R5, 0x71, P2 ;  /* 0x000000710500780c */ /* 0x000fda0001701670 */
[----:B------:R-:W-:Y:S01]  /*12660*/  @!PT LDS RZ, [RZ] ;  /* 0x00000000fffff984 */ /* 0x000fe20000000800 */
[----:B------:R-:W-:Y:S01]  /*12670*/  @!PT LDS RZ, [RZ] ;  /* 0x00000000fffff984 */ /* 0x000fe20000000800 */
[----:B------:R-:W-:Y:S01]  /*12680*/  @!PT LDS RZ, [RZ] ;  /* 0x00000000fffff984 */ /* 0x000fe20000000800 */
[----:B------:R0:W-:Y:S01]  /*12690*/  LDGSTS.E.BYPASS.LTC128B.128 [R0+0x3c00], desc[UR52][R2.64], !P0 ;  /* 0x03c0000002007fae */ /* 0x0001e2000c101d74 */
[----:B------:R-:W-:Y:S01]  /*126a0*/  PLOP3.LUT P0, PT, PT, PT, PT, 0x80, 0x0 ;  /* 0x000000000000781c */ /* 0x000fe20003f0f070 */
[----:B------:R-:W-:-:S12]  /*126b0*/  NOP ;  /* 0x0000000000007918 */ /* 0x000fd80000000000 */
.L_x_13791:
        /* <DEDUP_REMOVED lines=11> */
.L_x_13792:
[----:B------:R2:W-:Y:S01]  /*12770*/  SYNCS.ARRIVE.TRANS64.A1T0 RZ, [R4+URZ+0x16850], RZ ;  /* 0x016850ff04ff79a7 */ /* 0x0005e2000810003f */
[----:B------:R-:W-:-:S05]  /*12780*/  VIADD R23, R23, 0x1 ;  /* 0x0000000117177836 */ /* 0x000fca0000000000 */
[----:B------:R-:W-:-:S04]  /*12790*/  ISETP.NE.AND P0, PT, R23, 0x2, PT ;  /* 0x000000021700780c */ /* 0x000fc80003f05270 */
[----:B------:R-:W-:Y:S02]  /*127a0*/  SEL R3, RZ, 0x1, P0 ;  /* 0x00000001ff037807 */ /* 0x000fe40000000000 */
[----:B------:R-:W-:Y:S02]  /*127b0*/  SEL R23, R23, RZ, P0 ;  /* 0x000000ff17177207 */ /* 0x000fe40000000000 */
[----:B--2---:R-:W-:-:S07]  /*127c0*/  LOP3.LUT R26, R26, R3, RZ, 0x3c, !PT ;  /* 0x000000031a1a7212 */ /* 0x004fce00078e3cff */
.L_x_13752:
[----:B------:R-:W-:Y:S05]  /*127d0*/  BSYNC B7 ;  /* 0x0000000000077941 */ /* 0x000fea0003800000 */
.L_x_13750:
        /* <DEDUP_REMOVED lines=13> */
.L_x_13793:
[----:B------:R-:W-:-:S03]  /*128b0*/  UMOV UR4, 0xffffffff ;  /* 0xffffffff00047882 */ /* 0x000fc60000000000 */
[----:B------:R-:W-:Y:S05]  /*128c0*/  BRA.DIV UR4, `(.L_x_13795) ;  /* 0x0000003e04bc7947 */ /* 0x000fea000b800000 */
[----:B-----5:R2:W3:Y:S02]  /*128d0*/  SHFL.IDX PT, R14, R2, RZ, 0x1f ;  /* 0x00001fff020e7589 */ /* 0x0204e400000e0000 */
.L_x_13917:
        /* <DEDUP_REMOVED lines=8> */
.L_x_13794:
[----:B-1----:R-:W4:Y:S01]  /*12960*/  LDL R0, [R1+0xc] ;  /* 0x00000c0001007983 */ /* 0x002f220000100800 */
[----:B------:R-:W-:Y:S02]  /*12970*/  ULDC UR4, c[0x0][0xc38] ;  /* 0x00030e0000047ab9 */ /* 0x000fe40000000800 */
[----:B----4-:R-:W-:-:S13]  /*12980*/  ISETP.GE.AND P0, PT, R0, UR4, PT ;  /* 0x0000000400007c0c */ /* 0x010fda000bf06270 */
[----:B------:R-:W-:Y:S05]  /*12990*/  @!P0 BRA `(.L_x_13796) ;  /* 0xffffffbc006c8947 */ /* 0x000fea000383ffff */
.L_x_13741:
[----:B------:R-:W4:Y:S01]  /*129a0*/  LDL.LU R0, [R1+0x10] ;  /* 0x0000100001007983 */ /* 0x000f220000300800 */
[----:B------:R-:W-:Y:S01]  /*129b0*/  BSSY B0, `(.L_x_13797) ;  /* 0x000000b000007945 */ /* 0x000fe20003800000 */
[----:B------:R-:W5:Y:S01]  /*129c0*/  S2R R5, SR_CgaCtaId ;  /* 0x0000000000057919 */ /* 0x000f620000008800 */
[----:B----4-:R-:W-:-:S05]  /*129d0*/  VIADD R0, R0, 0x1 ;  /* 0x0000000100007836 */ /* 0x010fca0000000000 */
[----:B--23--:R-:W-:-:S04]  /*129e0*/  LEA.HI R2, R0, R0, RZ, 0x1 ;  /* 0x0000000000027211 */ /* 0x00cfc800078f08ff */
[----:B------:R-:W-:Y:S02]  /*129f0*/  LOP3.LUT R3, R2, 0xfffffffe, RZ, 0xc0, !PT ;  /* 0xfffffffe02037812 */ /* 0x000fe400078ec0ff */
[----:B------:R-:W-:-:S03]  /*12a00*/  MOV R2, 0x400 ;  /* 0x0000040000027802 */ /* 0x000fc60000000f00 */
[----:B------:R-:W-:Y:S01]  /*12a10*/  IMAD.IADD R0, R0, 0x1, -R3 ;  /* 0x0000000100007824 */ /* 0x000fe200078e0a03 */
[----:B-----5:R-:W-:-:S04]  /*12a20*/  LEA R4, R5, R2, 0x18 ;  /* 0x0000000205047211 */ /* 0x020fc800078ec0ff */
[----:B------:R-:W-:-:S04]  /*12a30*/  SHF.L.U32 R0, R0, 0x1f, RZ ;  /* 0x0000001f00007819 */ /* 0x000fc800000006ff */
[----:B------:R-:W2:Y:S02]  /*12a40*/  SYNCS.PHASECHK.TRANS64.TRYWAIT P0, [R4+URZ+0x16820], R0 ;  /* 0x01682000040075a7 */ /* 0x000ea4000800017f */
[----:B--2---:R-:W-:Y:S05]  /*12a50*/  @!P0 BRA `(.L_x_13798) ;  /* 0x0000003c00808947 */ /* 0x004fea0003800000 */
.L_x_13918:
[----:B-1----:R-:W-:Y:S05]  /*12a60*/  BSYNC B0 ;  /* 0x0000000000007941 */ /* 0x002fea0003800000 */
.L_x_13797:
[----:B------:R-:W-:-:S03]  /*12a70*/  UMOV UR4, 0xffffffff ;  /* 0xffffffff00047882 */ /* 0x000fc60000000000 */
[----:B------:R-:W-:Y:S05]  /*12a80*/  BRA.DIV UR4, `(.L_x_13799) ;  /* 0x0000003e04887947 */ /* 0x000fea000b800000 */
[----:B--2---:R-:W1:Y:S02]  /*12a90*/  S2R R0, SR_TID.X ;  /* 0x0000000000007919 */ /* 0x004e640000002100 */
[----:B-1----:R-:W-:-:S04]  /*12aa0*/  SHF.R.U32.HI R0, RZ, 0x5, R0 ;  /* 0x00000005ff007819 */ /* 0x002fc80000011600 */
[----:B------:R-:W-:-:S05]  /*12ab0*/  LOP3.LUT R0, R0, 0x3, RZ, 0xc0, !PT ;  /* 0x0000000300007812 */ /* 0x000fca00078ec0ff */
[----:B------:R1:W2:Y:S02]  /*12ac0*/  SHFL.IDX PT, R14, R0, RZ, 0x1f ;  /* 0x00001fff000e7589 */ /* 0x0002a400000e0000 */
.L_x_13921:
[----:B--2---:R-:W-:Y:S01]  /*12ad0*/  ISETP.NE.AND P0, PT, R14, RZ, PT ;  /* 0x000000ff0e00720c */ /* 0x004fe20003f05270 */
[----:B------:R-:W-:-:S12]  /*12ae0*/  BSSY B0, `(.L_x_13800) ;  /* 0x0000024000007945 */ /* 0x000fd80003800000 */
[----:B------:R-:W-:Y:S05]  /*12af0*/  @P0 BRA `(.L_x_13801) ;  /* 0x0000000000880947 */ /* 0x000fea0003800000 */
[----:B------:R-:W-:-:S03]  /*12b00*/  UMOV UR4, 0xffffffff ;  /* 0xffffffff00047882 */ /* 0x000fc60000000000 */
[----:B------:R-:W-:Y:S05]  /*12b10*/  BRA.DIV UR4, `(.L_x_13802) ;  /* 0x0000003e04987947 */ /* 0x000fea000b800000 */
[----:B------:R-:W-:-:S13]  /*12b20*/  ELECT P6, URZ, PT ;  /* 0x00000000003f782f */ /* 0x000fda00038c0000 */
.L_x_13924:
[----:B------:R-:W-:Y:S05]  /*12b30*/  @!P6 BRA `(.L_x_13801) ;  /* 0x000000000078e947 */ /* 0x000fea0003800000 */
[----:B------:R-:W-:-:S06]  /*12b40*/  ULOP3.LUT UR4, UR37, 0x2, URZ, 0xfc, !UPT ;  /* 0x0000000225047892 */ /* 0x000fcc000f8efc3f */
[----:B-1----:R-:W-:-:S05]  /*12b50*/  IMAD.U32 R0, RZ, RZ, UR4 ;  /* 0x00000004ff007e24 */ /* 0x002fca000f8e00ff */
[----:B------:R-:W-:-:S13]  /*12b60*/  ISETP.NE.AND P0, PT, R0, 0x3, PT ;  /* 0x000000030000780c */ /* 0x000fda0003f05270 */
[----:B------:R-:W-:Y:S05]  /*12b70*/  @!P0 BRA `(.L_x_13803) ;  /* 0x0000000000048947 */ /* 0x000fea0003800000 */
[----:B------:R-:W-:Y:S01]  /*12b80*/  BPT.TRAP 0x1 ;  /* 0x000000040000795c */ /* 0x000fe20000300000 */
.L_x_13803:
[C---:B------:R-:W-:Y:S01]  /*12b90*/  IMAD R5, R23.reuse, 0x8, R4 ;  /* 0x0000000817057824 */ /* 0x040fe200078e0204 */
[----:B------:R-:W-:Y:S01]  /*12ba0*/  SHF.L.U32 R0, R26, 0x1f, RZ ;  /* 0x0000001f1a007819 */ /* 0x000fe200000006ff */
[----:B------:R-:W-:-:S03]  /*12bb0*/  VIADD R23, R23, 0x1 ;  /* 0x0000000117177836 */ /* 0x000fc60000000000 */
[----:B------:R-:W1:Y:S02]  /*12bc0*/  SYNCS.PHASECHK.TRANS64.TRYWAIT P1, [R5+URZ+0x16840], R0 ;  /* 0x01684000050075a7 */ /* 0x000e64000802017f */
[----:B------:R-:W-:-:S04]  /*12bd0*/  ISETP.NE.AND P2, PT, R23, 0x2, PT ;  /* 0x000000021700780c */ /* 0x000fc80003f45270 */
[----:B------:R-:W-:Y:S01]  /*12be0*/  SEL R3, RZ, 0x1, P2 ;  /* 0x00000001ff037807 */ /* 0x000fe20001000000 */
[----:B-1----:R-:W-:Y:S08]  /*12bf0*/  @!P1 BRA `(.L_x_13804) ;  /* 0x0000003c00809947 */ /* 0x002ff00003800000 */
.L_x_13925:
[----:B------:R-:W-:Y:S02]  /*12c00*/  SEL R23, R23, RZ, P2 ;  /* 0x000000ff17177207 */ /* 0x000fe40001000000 */
[----:B------:R-:W-:Y:S01]  /*12c10*/  LOP3.LUT R2, R26, R3, RZ, 0x3c, !PT ;  /* 0x000000031a027212 */ /* 0x000fe200078e3cff */
[----:B------:R-:W-:Y:S06]  /*12c20*/  @!P0 BRA `(.L_x_13805) ;  /* 0x0000000000048947 */ /* 0x000fec0003800000 */
[----:B------:R-:W-:Y:S01]  /*12c30*/  BPT.TRAP 0x1 ;  /* 0x000000040000795c */ /* 0x000fe20000300000 */
.L_x_13805:
[----:B------:R-:W-:Y:S01]  /*12c40*/  IMAD R23, R23, 0x8, R4 ;  /* 0x0000000817177824 */ /* 0x000fe200078e0204 */
[----:B------:R-:W-:-:S04]  /*12c50*/  SHF.L.U32 R2, R2, 0x1f, RZ ;  /* 0x0000001f02027819 */ /* 0x000fc800000006ff */
[----:B------:R-:W2:Y:S02]  /*12c60*/  SYNCS.PHASECHK.TRANS64.TRYWAIT P1, [R23+URZ+0x16840], R2 ;  /* 0x01684002170075a7 */ /* 0x000ea4000802017f */
[----:B--2---:R-:W-:Y:S05]  /*12c70*/  @!P1 BRA `(.L_x_13806) ;  /* 0x0000003c00749947 */ /* 0x004fea0003800000 */
.L_x_13926:
[----:B------:R-:W-:Y:S05]  /*12c80*/  @!P0 BRA `(.L_x_13807) ;  /* 0x0000000000048947 */ /* 0x000fea0003800000 */
[----:B------:R-:W-:Y:S01]  /*12c90*/  BPT.TRAP 0x1 ;  /* 0x000000040000795c */ /* 0x000fe20000300000 */
.L_x_13807:
[----:B------:R-:W3:Y:S02]  /*12ca0*/  SYNCS.PHASECHK.TRANS64.TRYWAIT P1, [R5+URZ+0x16860], R0 ;  /* 0x01686000050075a7 */ /* 0x000ee4000802017f */
[----:B---3--:R-:W-:Y:S05]  /*12cb0*/  @!P1 BRA `(.L_x_13808) ;  /* 0x0000003c00789947 */ /* 0x008fea0003800000 */
.L_x_13927:
[----:B------:R-:W-:Y:S05]  /*12cc0*/  @!P0 BRA `(.L_x_13809) ;  /* 0x0000000000048947 */ /* 0x000fea0003800000 */
[----:B------:R-:W-:Y:S01]  /*12cd0*/  BPT.TRAP 0x1 ;  /* 0x000000040000795c */ /* 0x000fe20000300000 */
.L_x_13809:
[----:B----4-:R4:W0:Y:S02]  /*12ce0*/  SYNCS.PHASECHK.TRANS64.TRYWAIT P0, [R23+URZ+0x16860], R2 ;  /* 0x01686002170075a7 */ /* 0x010824000800017f */
[----:B0-----:R-:W-:Y:S05]  /*12cf0*/  @!P0 NANOSLEEP.SYNCS 0x989680 ;  /* 0x009896800000895d */ /* 0x001fea0003900000 */
[----:B------:R-:W0:Y:S02]  /*12d00*/  @!P0 SYNCS.PHASECHK.TRANS64 P0, [R23+URZ+0x16860], R2 ;  /* 0x01686002170085a7 */ /* 0x000e24000800007f */
[----:B0-----:R-:W-:Y:S05]  /*12d10*/  @!P0 BRA `(.L_x_13809) ;  /* 0xfffffffc00f08947 */ /* 0x001fea000383ffff */
.L_x_13801:
[----:B------:R-:W-:Y:S05]  /*12d20*/  BSYNC B0 ;  /* 0x0000000000007941 */ /* 0x000fea0003800000 */
.L_x_13800:
[----:B------:R-:W-:Y:S05]  /*12d30*/  EXIT ;  /* 0x000000000000794d */ /* 0x000fea0003800000 */
.L_x_13658:
[----:B0-----:R-:W-:-:S04]  /*12d40*/  IMAD.U32 R3, RZ, RZ, UR45 ;  /* 0x0000002dff037e24 */ /* 0x001fc8000f8e00ff */
[----:B------:R0:W1:Y:S03]  /*12d50*/  SYNCS.PHASECHK.TRANS64.TRYWAIT P1, [R3+URZ+0x16800], R0 ;  /* 0x01680000030075a7 */ /* 0x000066000802017f */
[----:B-1----:R-:W-:Y:S05]  /*12d60*/  @!P1 NANOSLEEP.SYNCS 0x989680 ;  /* 0x009896800000995d */ /* 0x002fea0003900000 */
[----:B------:R-:W1:Y:S02]  /*12d70*/  @!P1 SYNCS.PHASECHK.TRANS64 P1, [R3+URZ+0x16800], R0 ;  /* 0x01680000030095a7 */ /* 0x000e64000802007f */
[----:B-1----:R-:W-:Y:S05]  /*12d80*/  @!P1 BRA `(.L_x_13658) ;  /* 0xfffffffc00ec9947 */ /* 0x002fea000383ffff */
[----:B------:R-:W-:Y:S05]  /*12d90*/  BRA `(.L_x_13810) ;  /* 0xfffffee800cc7947 */ /* 0x000fea000383ffff */
.L_x_13662:
[----:B-1----:R1:W2:Y:S02]  /*12da0*/  SYNCS.PHASECHK.TRANS64.TRYWAIT P1, [R3+URZ+0x16830], R0 ;  /* 0x01683000030075a7 */ /* 0x0022a4000802017f */
[----:B--2---:R-:W-:Y:S05]  /*12db0*/  @!P1 NANOSLEEP.SYNCS 0x989680 ;  /* 0x009896800000995d */ /* 0x004fea0003900000 */
[----:B------:R-:W2:Y:S02]  /*12dc0*/  @!P1 SYNCS.PHASECHK.TRANS64 P1, [R3+URZ+0x16830], R0 ;  /* 0x01683000030095a7 */ /* 0x000ea4000802007f */
[----:B--2---:R-:W-:Y:S05]  /*12dd0*/  @!P1 BRA `(.L_x_13662) ;  /* 0xfffffffc00f09947 */ /* 0x004fea000383ffff */
[----:B------:R-:W-:Y:S05]  /*12de0*/  BRA `(.L_x_13661) ;  /* 0xfffffee800e87947 */ /* 0x000fea000383ffff */
.L_x_13679:
[----:B-1----:R-:W-:-:S04]  /*12df0*/  IMAD.U32 R5, RZ, RZ, UR6 ;  /* 0x00000006ff057e24 */ /* 0x002fc8000f8e00ff */
[----:B------:R1:W2:Y:S03]  /*12e00*/  SYNCS.PHASECHK.TRANS64.TRYWAIT P1, [R5+URZ+0x16830], R0 ;  /* 0x01683000050075a7 */ /* 0x0002a6000802017f */
[----:B--2---:R-:W-:Y:S05]  /*12e10*/  @!P1 NANOSLEEP.SYNCS 0x989680 ;  /* 0x009896800000995d */ /* 0x004fea0003900000 */
[----:B------:R-:W2:Y:S02]  /*12e20*/  @!P1 SYNCS.PHASECHK.TRANS64 P1, [R5+URZ+0x16830], R0 ;  /* 0x01683000050095a7 */ /* 0x000ea4000802007f */
[----:B--2---:R-:W-:Y:S05]  /*12e30*/  @!P1 BRA `(.L_x_13679) ;  /* 0xfffffffc00ec9947 */ /* 0x004fea000383ffff */
[----:B------:R-:W-:Y:S05]  /*12e40*/  BRA `(.L_x_13676) ;  /* 0xffffff1c007c7947 */ /* 0x000fea000383ffff */
.L_x_13683:
[----:B-1----:R-:W-:-:S04]  /*12e50*/  IMAD.U32 R5, RZ, RZ, UR6 ;  /* 0x00000006ff057e24 */ /* 0x002fc8000f8e00ff */
[----:B------:R1:W2:Y:S03]  /*12e60*/  SYNCS.PHASECHK.TRANS64.TRYWAIT P1, [R5+URZ+0x16850], R0 ;  /* 0x01685000050075a7 */ /* 0x0002a6000802017f */
[----:B--2---:R-:W-:Y:S05]  /*12e70*/  @!P1 NANOSLEEP.SYNCS 0x989680 ;  /* 0x009896800000995d */ /* 0x004fea0003900000 */
[----:B------:R-:W2:Y:S02]  /*12e80*/  @!P1 SYNCS.PHASECHK.TRANS64 P1, [R5+URZ+0x16850], R0 ;  /* 0x01685000050095a7 */ /* 0x000ea4000802007f */
[----:B--2---:R-:W-:Y:S05]  /*12e90*/  @!P1 BRA `(.L_x_13683) ;  /* 0xfffffffc00ec9947 */ /* 0x004fea000383ffff */
[----:B------:R-:W-:Y:S05]  /*12ea0*/  BRA `(.L_x_13680) ;  /* 0xffffff1c00f87947 */ /* 0x000fea000383ffff */
.L_x_13702:
[----:B-1----:R-:W-:-:S04]  /*12eb0*/  IMAD.U32 R11, RZ, RZ, UR6 ;  /* 0x00000006ff0b7e24 */ /* 0x002fc8000f8e00ff */
[----:B------:R1:W2:Y:S03]  /*12ec0*/  SYNCS.PHASECHK.TRANS64.TRYWAIT P1, [R11+URZ+0x16830], R0 ;  /* 0x016830000b0075a7 */ /* 0x0002a6000802017f */
[----:B--2---:R-:W-:Y:S05]  /*12ed0*/  @!P1 NANOSLEEP.SYNCS 0x989680 ;  /* 0x009896800000995d */ /* 0x004fea0003900000 */
[----:B------:R-:W2:Y:S02]  /*12ee0*/  @!P1 SYNCS.PHASECHK.TRANS64 P1, [R11+URZ+0x16830], R0 ;  /* 0x016830000b0095a7 */ /* 0x000ea4000802007f */
[----:B--2---:R-:W-:Y:S05]  /*12ef0*/  @!P1 BRA `(.L_x_13702) ;  /* 0xfffffffc00ec9947 */ /* 0x004fea000383ffff */
[----:B------:R-:W-:Y:S05]  /*12f00*/  BRA `(.L_x_13699) ;  /* 0xffffff4c00707947 */ /* 0x000fea000383ffff */
.L_x_13706:
[----:B-1----:R-:W-:-:S04]  /*12f10*/  IMAD.U32 R11, RZ, RZ, UR6 ;  /* 0x00000006ff0b7e24 */ /* 0x002fc8000f8e00ff */
[----:B------:R1:W2:Y:S03]  /*12f20*/  SYNCS.PHASECHK.TRANS64.TRYWAIT P1, [R11+URZ+0x16850], R0 ;  /* 0x016850000b0075a7 */ /* 0x0002a6000802017f */
[----:B--2---:R-:W-:Y:S05]  /*12f30*/  @!P1 NANOSLEEP.SYNCS 0x989680 ;  /* 0x009896800000995d */ /* 0x004fea0003900000 */
[----:B------:R-:W2:Y:S02]  /*12f40*/  @!P1 SYNCS.PHASECHK.TRANS64 P1, [R11+URZ+0x16850], R0 ;  /* 0x016850000b0095a7 */ /* 0x000ea4000802007f */
[----:B--2---:R-:W-:Y:S05]  /*12f50*/  @!P1 BRA `(.L_x_13706) ;  /* 0xfffffffc00ec9947 */ /* 0x004fea000383ffff */
[----:B------:R-:W-:Y:S05]  /*12f60*/  BRA `(.L_x_13703) ;  /* 0xffffff4c00ec7947 */ /* 0x000fea000383ffff */
.L_x_13714:
[----:B-1----:R-:W-:-:S04]  /*12f70*/  IMAD.U32 R7, RZ, RZ, UR6 ;  /* 0x00000006ff077e24 */ /* 0x002fc8000f8e00ff */
[----:B------:R1:W2:Y:S03]  /*12f80*/  SYNCS.PHASECHK.TRANS64.TRYWAIT P1, [R7+URZ+0x16830], R0 ;  /* 0x01683000070075a7 */ /* 0x0002a6000802017f */
[----:B--2---:R-:W-:Y:S05]  /*12f90*/  @!P1 NANOSLEEP.SYNCS 0x989680 ;  /* 0x009896800000995d */ /* 0x004fea0003900000 */
[----:B------:R-:W2:Y:S02]  /*12fa0*/  @!P1 SYNCS.PHASECHK.TRANS64 P1, [R7+URZ+0x16830], R0 ;  /* 0x01683000070095a7 */ /* 0x000ea4000802007f */
[----:B--2---:R-:W-:Y:S05]  /*12fb0*/  @!P1 BRA `(.L_x_13714) ;  /* 0xfffffffc00ec9947 */ /* 0x004fea000383ffff */
[----:B------:R-:W-:Y:S05]  /*12fc0*/  BRA `(.L_x_13711) ;  /* 0xffffff6800987947 */ /* 0x000fea000383ffff */
.L_x_13718:
[----:B-1----:R-:W-:-:S04]  /*12fd0*/  IMAD.U32 R7, RZ, RZ, UR6 ;  /* 0x00000006ff077e24 */ /* 0x002fc8000f8e00ff */
[----:B------:R1:W2:Y:S03]  /*12fe0*/  SYNCS.PHASECHK.TRANS64.TRYWAIT P1, [R7+URZ+0x16850], R0 ;  /* 0x01685000070075a7 */ /* 0x0002a6000802017f */
[----:B--2---:R-:W-:Y:S05]  /*12ff0*/  @!P1 NANOSLEEP.SYNCS 0x989680 ;  /* 0x009896800000995d */ /* 0x004fea0003900000 */
[----:B------:R-:W2:Y:S02]  /*13000*/  @!P1 SYNCS.PHASECHK.TRANS64 P1, [R7+URZ+0x16850], R0 ;  /* 0x01685000070095a7 */ /* 0x000ea4000802007f */
[----:B--2---:R-:W-:Y:S05]  /*13010*/  @!P1 BRA `(.L_x_13718) ;  /* 0xfffffffc00ec9947 */ /* 0x004fea000383ffff */
[----:B------:R-:W-:Y:S05]  /*13020*/  BRA `(.L_x_13715) ;  /* 0xffffff6c00087947 */ /* 0x000fea000383ffff */
.L_x_13733:
[----:B-1----:R-:W-:-:S04]  /*13030*/  IMAD.U32 R6, RZ, RZ, UR5 ;  /* 0x00000005ff067e24 */ /* 0x002fc8000f8e00ff */
[----:B------:R1:W2:Y:S03]  /*13040*/  SYNCS.PHASECHK.TRANS64.TRYWAIT P1, [R6+URZ+0x16850], R5 ;  /* 0x01685005060075a7 */ /* 0x0002a6000802017f */
[----:B--2---:R-:W-:Y:S05]  /*13050*/  @!P1 NANOSLEEP.SYNCS 0x989680 ;  /* 0x009896800000995d */ /* 0x004fea0003900000 */
[----:B------:R-:W2:Y:S02]  /*13060*/  @!P1 SYNCS.PHASECHK.TRANS64 P1, [R6+URZ+0x16850], R5 ;  /* 0x01685005060095a7 */ /* 0x000ea4000802007f */
[----:B--2---:R-:W-:Y:S05]  /*13070*/  @!P1 BRA `(.L_x_13733) ;  /* 0xfffffffc00ec9947 */ /* 0x004fea000383ffff */
[----:B------:R-:W-:Y:S05]  /*13080*/  BRA `(.L_x_13732) ;  /* 0xffffff9400bc7947 */ /* 0x000fea000383ffff */
.L_x_13758:
[----:B------:R-:W3:Y:S01]  /*13090*/  S2R R17, SR_TID.X ;  /* 0x0000000000117919 */ /* 0x000ee20000002100 */
[----:B------:R-:W-:Y:S02]  /*130a0*/  IMAD.MOV.U32 R12, RZ, RZ, RZ ;  /* 0x000000ffff0c7224 */ /* 0x000fe400078e00ff */
[----:B------:R-:W-:Y:S02]  /*130b0*/  IMAD.MOV.U32 R11, RZ, RZ, 0x1f ;  /* 0x0000001fff0b7424 */ /* 0x000fe400078e00ff */
[----:B------:R-:W-:Y:S01]  /*130c0*/  IMAD.MOV.U32 R15, RZ, RZ, -0x1 ;  /* 0xffffffffff0f7424 */ /* 0x000fe200078e00ff */
[----:B---3--:R-:W-:-:S04]  /*130d0*/  SHF.R.U32.HI R17, RZ, 0x5, R17 ;  /* 0x00000005ff117819 */ /* 0x008fc80000011611 */
[----:B------:R-:W-:-:S05]  /*130e0*/  LOP3.LUT R17, R17, 0x3, RZ, 0xc0, !PT ;  /* 0x0000000311117812 */ /* 0x000fca00078ec0ff */
[----:B------:R-:W-:-:S07]  /*130f0*/  IMAD.MOV.U32 R13, RZ, RZ, R17 ;  /* 0x000000ffff0d7224 */ /* 0x000fce00078e0011 */
[----:B012--5:R-:W-:Y:S05]  /*13100*/  WARPSYNC.COLLECTIVE R15, `(.L_x_13811) ;  /* 0x000000000f087348 */ /* 0x027fea0003c00000 */
[----:B------:R3:W4:Y:S02]  /*13110*/  SHFL.IDX P6, R14, R13, R12, R11 ;  /* 0x0000000c0d0e7389 */ /* 0x00072400000c000b */
[----:B012345:R-:W-:Y:S01]  /*13120*/  ENDCOLLECTIVE ;  /* 0x000000000000791b */ /* 0x03ffe20003800000 */
.L_x_13811:
[----:B------:R-:W-:Y:S05]  /*13130*/  BRA `(.L_x_13812) ;  /* 0xffffffc000ec7947 */ /* 0x000fea000383ffff */
.L_x_13761:
[----:B0-----:R0:W1:Y:S02]  /*13140*/  SYNCS.PHASECHK.TRANS64.TRYWAIT P0, [R0+URZ+0x16840], R2 ;  /* 0x01684002000075a7 */ /* 0x001064000800017f */
[----:B-1----:R-:W-:Y:S05]  /*13150*/  @!P0 NANOSLEEP.SYNCS 0x989680 ;  /* 0x009896800000895d */ /* 0x002fea0003900000 */
[----:B------:R-:W1:Y:S02]  /*13160*/  @!P0 SYNCS.PHASECHK.TRANS64 P0, [R0+URZ+0x16840], R2 ;  /* 0x01684002000085a7 */ /* 0x000e64000800007f */
[----:B-1----:R-:W-:Y:S05]  /*13170*/  @!P0 BRA `(.L_x_13761) ;  /* 0xfffffffc00f08947 */ /* 0x002fea000383ffff */
[----:B------:R-:W-:Y:S05]  /*13180*/  BRA `(.L_x_13813) ;  /* 0xffffffc400f47947 */ /* 0x000fea000383ffff */
.L_x_13762:
        /* <DEDUP_REMOVED lines=8> */
.L_x_13815:
[----:B------:R-:W-:Y:S05]  /*13210*/  BSYNC B0 ;  /* 0x0000000000007941 */ /* 0x000fea0003800000 */
.L_x_13814:
        /* <DEDUP_REMOVED lines=9> */
.L_x_13816:
[----:B------:R-:W-:Y:S02]  /*132b0*/  IMAD.MOV.U32 R13, RZ, RZ, R5 ;  /* 0x000000ffff0d7224 */ /* 0x000fe400078e0005 */
[----:B------:R-:W-:Y:S02]  /*132c0*/  IMAD.MOV.U32 R12, RZ, RZ, 0x1 ;  /* 0x00000001ff0c7424 */ /* 0x000fe400078e00ff */
[----:B------:R-:W-:-:S07]  /*132d0*/  IMAD.MOV.U32 R3, RZ, RZ, R14 ;  /* 0x000000ffff037224 */ /* 0x000fce00078e000e */
[----:B------:R-:W-:Y:S05]  /*132e0*/  WARPSYNC.COLLECTIVE R15, `(.L_x_13817) ;  /* 0x000000000f087348 */ /* 0x000fea0003c00000 */
[----:B------:R0:W1:Y:S02]  /*132f0*/  SHFL.IDX P6, R14, R13, R12, R11 ;  /* 0x0000000c0d0e7389 */ /* 0x00006400000c000b */
[----:B01----:R-:W-:Y:S01]  /*13300*/  ENDCOLLECTIVE ;  /* 0x000000000000791b */ /* 0x003fe20003800000 */
.L_x_13817:
        /* <DEDUP_REMOVED lines=15> */
.L_x_13818:
[----:B------:R-:W-:Y:S02]  /*13400*/  @P1 IMAD R8, R6, 0x2, R16 ;  /* 0x0000000206081824 */ /* 0x000fe400078e0210 */
[----:B------:R-:W-:Y:S02]  /*13410*/  IMAD.MOV.U32 R13, RZ, RZ, R5 ;  /* 0x000000ffff0d7224 */ /* 0x000fe400078e0005 */
[----:B------:R-:W-:Y:S02]  /*13420*/  IMAD.MOV.U32 R12, RZ, RZ, 0x2 ;  /* 0x00000002ff0c7424 */ /* 0x000fe400078e00ff */
[----:B------:R-:W-:-:S07]  /*13430*/  IMAD.MOV.U32 R3, RZ, RZ, R14 ;  /* 0x000000ffff037224 */ /* 0x000fce00078e000e */
[----:B------:R-:W-:Y:S05]  /*13440*/  WARPSYNC.COLLECTIVE R15, `(.L_x_13819) ;  /* 0x000000000f087348 */ /* 0x000fea0003c00000 */
[----:B------:R0:W1:Y:S02]  /*13450*/  SHFL.IDX P6, R14, R13, R12, R11 ;  /* 0x0000000c0d0e7389 */ /* 0x00006400000c000b */
[----:B01----:R-:W-:Y:S01]  /*13460*/  ENDCOLLECTIVE ;  /* 0x000000000000791b */ /* 0x003fe20003800000 */
.L_x_13819:
        /* <DEDUP_REMOVED lines=15> */
.L_x_13820:
[----:B------:R-:W-:Y:S02]  /*13560*/  @P1 IMAD R8, R6, 0x2, R16 ;  /* 0x0000000206081824 */ /* 0x000fe400078e0210 */
[----:B------:R-:W-:Y:S02]  /*13570*/  IMAD.MOV.U32 R13, RZ, RZ, R5 ;  /* 0x000000ffff0d7224 */ /* 0x000fe400078e0005 */
[----:B------:R-:W-:Y:S02]  /*13580*/  IMAD.MOV.U32 R12, RZ, RZ, 0x3 ;  /* 0x00000003ff0c7424 */ /* 0x000fe400078e00ff */
[----:B------:R-:W-:-:S07]  /*13590*/  IMAD.MOV.U32 R3, RZ, RZ, R14 ;  /* 0x000000ffff037224 */ /* 0x000fce00078e000e */
[----:B------:R-:W-:Y:S05]  /*135a0*/  WARPSYNC.COLLECTIVE R15, `(.L_x_13821) ;  /* 0x000000000f087348 */ /* 0x000fea0003c00000 */
[----:B------:R0:W1:Y:S02]  /*135b0*/  SHFL.IDX P6, R14, R13, R12, R11 ;  /* 0x0000000c0d0e7389 */ /* 0x00006400000c000b */
[----:B01----:R-:W-:Y:S01]  /*135c0*/  ENDCOLLECTIVE ;  /* 0x000000000000791b */ /* 0x003fe20003800000 */
.L_x_13821:
        /* <DEDUP_REMOVED lines=15> */
.L_x_13822:
[----:B------:R-:W-:Y:S02]  /*136c0*/  @P1 IMAD R8, R6, 0x2, R16 ;  /* 0x0000000206081824 */ /* 0x000fe400078e0210 */
[----:B------:R-:W-:Y:S02]  /*136d0*/  IMAD.MOV.U32 R13, RZ, RZ, R5 ;  /* 0x000000ffff0d7224 */ /* 0x000fe400078e0005 */
[----:B------:R-:W-:Y:S02]  /*136e0*/  IMAD.MOV.U32 R12, RZ, RZ, 0x4 ;  /* 0x00000004ff0c7424 */ /* 0x000fe400078e00ff */
[----:B------:R-:W-:-:S07]  /*136f0*/  IMAD.MOV.U32 R3, RZ, RZ, R14 ;  /* 0x000000ffff037224 */ /* 0x000fce00078e000e */
[----:B------:R-:W-:Y:S05]  /*13700*/  WARPSYNC.COLLECTIVE R15, `(.L_x_13823) ;  /* 0x000000000f087348 */ /* 0x000fea0003c00000 */
[----:B------:R0:W1:Y:S02]  /*13710*/  SHFL.IDX P6, R14, R13, R12, R11 ;  /* 0x0000000c0d0e7389 */ /* 0x00006400000c000b */
[----:B01----:R-:W-:Y:S01]  /*13720*/  ENDCOLLECTIVE ;  /* 0x000000000000791b */ /* 0x003fe20003800000 */
.L_x_13823:
        /* <DEDUP_REMOVED lines=15> */
.L_x_13824:
[----:B------:R-:W-:Y:S02]  /*13820*/  @P1 IMAD R8, R6, 0x2, R16 ;  /* 0x0000000206081824 */ /* 0x000fe400078e0210 */
[----:B------:R-:W-:Y:S02]  /*13830*/  IMAD.MOV.U32 R13, RZ, RZ, R5 ;  /* 0x000000ffff0d7224 */ /* 0x000fe400078e0005 */
[----:B------:R-:W-:Y:S02]  /*13840*/  IMAD.MOV.U32 R12, RZ, RZ, 0x5 ;  /* 0x00000005ff0c7424 */ /* 0x000fe400078e00ff */
[----:B------:R-:W-:-:S07]  /*13850*/  IMAD.MOV.U32 R3, RZ, RZ, R14 ;  /* 0x000000ffff037224 */ /* 0x000fce00078e000e */
[----:B------:R-:W-:Y:S05]  /*13860*/  WARPSYNC.COLLECTIVE R15, `(.L_x_13825) ;  /* 0x000000000f087348 */ /* 0x000fea0003c00000 */
[----:B------:R0:W1:Y:S02]  /*13870*/  SHFL.IDX P6, R14, R13, R12, R11 ;  /* 0x0000000c0d0e7389 */ /* 0x00006400000c000b */
[----:B01----:R-:W-:Y:S01]  /*13880*/  ENDCOLLECTIVE ;  /* 0x000000000000791b */ /* 0x003fe20003800000 */
.L_x_13825:
        /* <DEDUP_REMOVED lines=15> */
.L_x_13826:
[----:B------:R-:W-:Y:S02]  /*13980*/  @P1 IMAD R8, R6, 0x2, R16 ;  /* 0x0000000206081824 */ /* 0x000fe400078e0210 */
[----:B------:R-:W-:Y:S02]  /*13990*/  IMAD.MOV.U32 R13, RZ, RZ, R5 ;  /* 0x000000ffff0d7224 */ /* 0x000fe400078e0005 */
[----:B------:R-:W-:Y:S02]  /*139a0*/  IMAD.MOV.U32 R12, RZ, RZ, 0x6 ;  /* 0x00000006ff0c7424 */ /* 0x000fe400078e00ff */
[----:B------:R-:W-:-:S07]  /*139b0*/  IMAD.MOV.U32 R3, RZ, RZ, R14 ;  /* 0x000000ffff037224 */ /* 0x000fce00078e000e */
[----:B------:R-:W-:Y:S05]  /*139c0*/  WARPSYNC.COLLECTIVE R15, `(.L_x_13827) ;  /* 0x000000000f087348 */ /* 0x000fea0003c00000 */
[----:B------:R0:W1:Y:S02]  /*139d0*/  SHFL.IDX P6, R14, R13, R12, R11 ;  /* 0x0000000c0d0e7389 */ /* 0x00006400000c000b */
[----:B01----:R-:W-:Y:S01]  /*139e0*/  ENDCOLLECTIVE ;  /* 0x000000000000791b */ /* 0x003fe20003800000 */
.L_x_13827:
        /* <DEDUP_REMOVED lines=15> */
.L_x_13828:
[----:B------:R-:W-:Y:S02]  /*13ae0*/  @P1 IMAD R8, R6, 0x2, R16 ;  /* 0x0000000206081824 */ /* 0x000fe400078e0210 */
[----:B------:R-:W-:Y:S02]  /*13af0*/  IMAD.MOV.U32 R13, RZ, RZ, R5 ;  /* 0x000000ffff0d7224 */ /* 0x000fe400078e0005 */
[----:B------:R-:W-:Y:S02]  /*13b00*/  IMAD.MOV.U32 R12, RZ, RZ, 0x7 ;  /* 0x00000007ff0c7424 */ /* 0x000fe400078e00ff */
[----:B------:R-:W-:-:S07]  /*13b10*/  IMAD.MOV.U32 R3, RZ, RZ, R14 ;  /* 0x000000ffff037224 */ /* 0x000fce00078e000e */
[----:B------:R-:W-:Y:S05]  /*13b20*/  WARPSYNC.COLLECTIVE R15, `(.L_x_13829) ;  /* 0x000000000f087348 */ /* 0x000fea0003c00000 */
[----:B------:R0:W1:Y:S02]  /*13b30*/  SHFL.IDX P6, R14, R13, R12, R11 ;  /* 0x0000000c0d0e7389 */ /* 0x00006400000c000b */
[----:B01----:R-:W-:Y:S01]  /*13b40*/  ENDCOLLECTIVE ;  /* 0x000000000000791b */ /* 0x003fe20003800000 */
.L_x_13829:
        /* <DEDUP_REMOVED lines=14> */
.L_x_13830:
[----:B------:R-:W-:Y:S05]  /*13c30*/  BRA `(.L_x_13831) ;  /* 0xffffffc000f47947 */ /* 0x000fea000383ffff */
.L_x_13767:
        /* <DEDUP_REMOVED lines=8> */
.L_x_13832:
[C---:B------:R-:W-:Y:S01]  /*13cc0*/  VIADD R8, R6.reuse, 0x10 ;  /* 0x0000001006087836 */ /* 0x040fe20000000000 */
[----:B------:R-:W-:Y:S01]  /*13cd0*/  ISETP.GE.AND P1, PT, R6, UR38, PT ;  /* 0x0000002606007c0c */ /* 0x000fe2000bf26270 */
[----:B------:R-:W-:Y:S02]  /*13ce0*/  IMAD.MOV.U32 R13, RZ, RZ, R0 ;  /* 0x000000ffff0d7224 */ /* 0x000fe400078e0000 */
[----:B------:R-:W-:-:S10]  /*13cf0*/  IMAD.MOV.U32 R2, RZ, RZ, R14 ;  /* 0x000000ffff027224 */ /* 0x000fd400078e000e */
[----:B------:R-:W-:Y:S05]  /*13d00*/  WARPSYNC.COLLECTIVE R15, `(.L_x_13833) ;  /* 0x000000000f087348 */ /* 0x000fea0003c00000 */
[----:B------:R0:W1:Y:S02]  /*13d10*/  SHFL.IDX P6, R14, R13, R12, R11 ;  /* 0x0000000c0d0e7389 */ /* 0x00006400000c000b */
[----:B01----:R-:W-:Y:S01]  /*13d20*/  ENDCOLLECTIVE ;  /* 0x000000000000791b */ /* 0x003fe20003800000 */
.L_x_13833:
[----:B------:R-:W-:Y:S02]  /*13d30*/  IMAD.MOV.U32 R13, RZ, RZ, R4 ;  /* 0x000000ffff0d7224 */ /* 0x000fe400078e0004 */
[----:B------:R-:W-:Y:S02]  /*13d40*/  IMAD.MOV.U32 R12, RZ, RZ, 0x1 ;  /* 0x00000001ff0c7424 */ /* 0x000fe400078e00ff */
[----:B------:R-:W-:-:S07]  /*13d50*/  IMAD.MOV.U32 R3, RZ, RZ, R14 ;  /* 0x000000ffff037224 */ /* 0x000fce00078e000e */
[----:B------:R-:W-:Y:S05]  /*13d60*/  WARPSYNC.COLLECTIVE R15, `(.L_x_13834) ;  /* 0x000000000f087348 */ /* 0x000fea0003c00000 */
[----:B------:R0:W1:Y:S02]  /*13d70*/  SHFL.IDX P6, R14, R13, R12, R11 ;  /* 0x0000000c0d0e7389 */ /* 0x00006400000c000b */
[----:B01----:R-:W-:Y:S01]  /*13d80*/  ENDCOLLECTIVE ;  /* 0x000000000000791b */ /* 0x003fe20003800000 */
.L_x_13834:
        /* <DEDUP_REMOVED lines=15> */
.L_x_13835:
[----:B------:R-:W-:Y:S02]  /*13e80*/  IMAD.MOV.U32 R13, RZ, RZ, R4 ;  /* 0x000000ffff0d7224 */ /* 0x000fe400078e0004 */
[----:B------:R-:W-:Y:S02]  /*13e90*/  IMAD.MOV.U32 R12, RZ, RZ, 0x2 ;  /* 0x00000002ff0c7424 */ /* 0x000fe400078e00ff */
[----:B------:R-:W-:-:S07]  /*13ea0*/  IMAD.MOV.U32 R3, RZ, RZ, R14 ;  /* 0x000000ffff037224 */ /* 0x000fce00078e000e */
[----:B------:R-:W-:Y:S05]  /*13eb0*/  WARPSYNC.COLLECTIVE R15, `(.L_x_13836) ;  /* 0x000000000f087348 */ /* 0x000fea0003c00000 */
[----:B------:R0:W1:Y:S02]  /*13ec0*/  SHFL.IDX P6, R14, R13, R12, R11 ;  /* 0x0000000c0d0e7389 */ /* 0x00006400000c000b */
[----:B01----:R-:W-:Y:S01]  /*13ed0*/  ENDCOLLECTIVE ;  /* 0x000000000000791b */ /* 0x003fe20003800000 */
.L_x_13836:
        /* <DEDUP_REMOVED lines=11> */
[----:B------:R-:W-:Y:S01]  /*13f90*/  ISETP.GE.AND P1, PT, R2, UR38, PT ;  /* 0x0000002602007c0c */ /* 0x000fe2000bf26270 */
[----:B------:R-:W-:-:S12]  /*13fa0*/  IMAD.MOV.U32 R2, RZ, RZ, R14 ;  /* 0x000000ffff027224 */ /* 0x000fd800078e000e */
[----:B------:R-:W-:Y:S05]  /*13fb0*/  WARPSYNC.COLLECTIVE R15, `(.L_x_13837) ;  /* 0x000000000f087348 */ /* 0x000fea0003c00000 */
[----:B------:R0:W1:Y:S02]  /*13fc0*/  SHFL.IDX P6, R14, R13, R12, R11 ;  /* 0x0000000c0d0e7389 */ /* 0x00006400000c000b */
[----:B01----:R-:W-:Y:S01]  /*13fd0*/  ENDCOLLECTIVE ;  /* 0x000000000000791b */ /* 0x003fe20003800000 */
.L_x_13837:
[----:B------:R-:W-:Y:S02]  /*13fe0*/  IMAD.MOV.U32 R13, RZ, RZ, R4 ;  /* 0x000000ffff0d7224 */ /* 0x000fe400078e0004 */
[----:B------:R-:W-:Y:S02]  /*13ff0*/  IMAD.MOV.U32 R12, RZ, RZ, 0x3 ;  /* 0x00000003ff0c7424 */ /* 0x000fe400078e00ff */
[----:B------:R-:W-:-:S07]  /*14000*/  IMAD.MOV.U32 R3, RZ, RZ, R14 ;  /* 0x000000ffff037224 */ /* 0x000fce00078e000e */
[----:B------:R-:W-:Y:S05]  /*14010*/  WARPSYNC.COLLECTIVE R15, `(.L_x_13838) ;  /* 0x000000000f087348 */ /* 0x000fea0003c00000 */
[----:B------:R0:W1:Y:S02]  /*14020*/  SHFL.IDX P6, R14, R13, R12, R11 ;  /* 0x0000000c0d0e7389 */ /* 0x00006400000c000b */
[----:B01----:R-:W-:Y:S01]  /*14030*/  ENDCOLLECTIVE ;  /* 0x000000000000791b */ /* 0x003fe20003800000 */
.L_x_13838:
        /* <DEDUP_REMOVED lines=16> */
.L_x_13839:
[----:B------:R-:W-:Y:S02]  /*14140*/  IMAD.MOV.U32 R13, RZ, RZ, R4 ;  /* 0x000000ffff0d7224 */ /* 0x000fe400078e0004 */
[----:B------:R-:W-:Y:S02]  /*14150*/  IMAD.MOV.U32 R12, RZ, RZ, 0x4 ;  /* 0x00000004ff0c7424 */ /* 0x000fe400078e00ff */
[----:B------:R-:W-:-:S07]  /*14160*/  IMAD.MOV.U32 R3, RZ, RZ, R14 ;  /* 0x000000ffff037224 */ /* 0x000fce00078e000e */
[----:B------:R-:W-:Y:S05]  /*14170*/  WARPSYNC.COLLECTIVE R15, `(.L_x_13840) ;  /* 0x000000000f087348 */ /* 0x000fea0003c00000 */
[----:B------:R0:W1:Y:S02]  /*14180*/  SHFL.IDX P6, R14, R13, R12, R11 ;  /* 0x0000000c0d0e7389 */ /* 0x00006400000c000b */
[----:B01----:R-:W-:Y:S01]  /*14190*/  ENDCOLLECTIVE ;  /* 0x000000000000791b */ /* 0x003fe20003800000 */
.L_x_13840:
        /* <DEDUP_REMOVED lines=16> */
.L_x_13841:
[----:B------:R-:W-:Y:S02]  /*142a0*/  IMAD.MOV.U32 R13, RZ, RZ, R4 ;  /* 0x000000ffff0d7224 */ /* 0x000fe400078e0004 */
[----:B------:R-:W-:Y:S02]  /*142b0*/  IMAD.MOV.U32 R12, RZ, RZ, 0x5 ;  /* 0x00000005ff0c7424 */ /* 0x000fe400078e00ff */
[----:B------:R-:W-:-:S07]  /*142c0*/  IMAD.MOV.U32 R3, RZ, RZ, R14 ;  /* 0x000000ffff037224 */ /* 0x000fce00078e000e */
[----:B------:R-:W-:Y:S05]  /*142d0*/  WARPSYNC.COLLECTIVE R15, `(.L_x_13842) ;  /* 0x000000000f087348 */ /* 0x000fea0003c00000 */
[----:B------:R0:W1:Y:S02]  /*142e0*/  SHFL.IDX P6, R14, R13, R12, R11 ;  /* 0x0000000c0d0e7389 */ /* 0x00006400000c000b */
[----:B01----:R-:W-:Y:S01]  /*142f0*/  ENDCOLLECTIVE ;  /* 0x000000000000791b */ /* 0x003fe20003800000 */
.L_x_13842:
        /* <DEDUP_REMOVED lines=16> */
.L_x_13843:
[----:B------:R-:W-:Y:S02]  /*14400*/  IMAD.MOV.U32 R13, RZ, RZ, R4 ;  /* 0x000000ffff0d7224 */ /* 0x000fe400078e0004 */
[----:B------:R-:W-:Y:S02]  /*14410*/  IMAD.MOV.U32 R12, RZ, RZ, 0x6 ;  /* 0x00000006ff0c7424 */ /* 0x000fe400078e00ff */
[----:B------:R-:W-:-:S07]  /*14420*/  IMAD.MOV.U32 R3, RZ, RZ, R14 ;  /* 0x000000ffff037224 */ /* 0x000fce00078e000e */
[----:B------:R-:W-:Y:S05]  /*14430*/  WARPSYNC.COLLECTIVE R15, `(.L_x_13844) ;  /* 0x000000000f087348 */ /* 0x000fea0003c00000 */
[----:B------:R0:W1:Y:S02]  /*14440*/  SHFL.IDX P6, R14, R13, R12, R11 ;  /* 0x0000000c0d0e7389 */ /* 0x00006400000c000b */
[----:B01----:R-:W-:Y:S01]  /*14450*/  ENDCOLLECTIVE ;  /* 0x000000000000791b */ /* 0x003fe20003800000 */
.L_x_13844:
        /* <DEDUP_REMOVED lines=16> */
.L_x_13845:
[----:B------:R-:W-:Y:S02]  /*14560*/  IMAD.MOV.U32 R13, RZ, RZ, R4 ;  /* 0x000000ffff0d7224 */ /* 0x000fe400078e0004 */
[----:B------:R-:W-:Y:S02]  /*14570*/  IMAD.MOV.U32 R12, RZ, RZ, 0x7 ;  /* 0x00000007ff0c7424 */ /* 0x000fe400078e00ff */
[----:B------:R-:W-:-:S07]  /*14580*/  IMAD.MOV.U32 R3, RZ, RZ, R14 ;  /* 0x000000ffff037224 */ /* 0x000fce00078e000e */
[----:B------:R-:W-:Y:S05]  /*14590*/  WARPSYNC.COLLECTIVE R15, `(.L_x_13846) ;  /* 0x000000000f087348 */ /* 0x000fea0003c00000 */
[----:B------:R0:W1:Y:S02]  /*145a0*/  SHFL.IDX P6, R14, R13, R12, R11 ;  /* 0x0000000c0d0e7389 */ /* 0x00006400000c000b */
[----:B01----:R-:W-:Y:S01]  /*145b0*/  ENDCOLLECTIVE ;  /* 0x000000000000791b */ /* 0x003fe20003800000 */
.L_x_13846:
        /* <DEDUP_REMOVED lines=10> */
.L_x_13847:
[----:B------:R-:W-:Y:S01]  /*14660*/  @!PT LDS RZ, [RZ] ;  /* 0x00000000fffff984 */ /* 0x000fe20000000800 */
[----:B------:R-:W-:Y:S01]  /*14670*/  @!PT LDS RZ, [RZ] ;  /* 0x00000000fffff984 */ /* 0x000fe20000000800 */
[----:B------:R-:W-:Y:S01]  /*14680*/  @!PT LDS RZ, [RZ] ;  /* 0x00000000fffff984 */ /* 0x000fe20000000800 */
[----:B------:R0:W-:Y:S01]  /*14690*/  @!P1 LDGSTS.E.BYPASS.LTC128B.128 [R9+0xb400], desc[UR52][R2.64], !P5 ;  /* 0x0b40000002099fae */ /* 0x0001e2000e901d74 */
[----:B------:R-:W-:Y:S02]  /*146a0*/  IMAD.MOV.U32 R13, RZ, RZ, R7 ;  /* 0x000000ffff0d7224 */ /* 0x000fe400078e0007 */
[----:B0-----:R-:W-:Y:S02]  /*146b0*/  VIADD R2, R6, 0x70 ;  /* 0x0000007006027836 */ /* 0x001fe40000000000 */
[----:B------:R-:W-:-:S03]  /*146c0*/  IMAD.MOV.U32 R12, RZ, RZ, RZ ;  /* 0x000000ffff0c7224 */ /* 0x000fc600078e00ff */
[----:B------:R-:W-:Y:S01]  /*146d0*/  ISETP.GE.AND P1, PT, R2, UR38, PT ;  /* 0x0000002602007c0c */ /* 0x000fe2000bf26270 */
[----:B------:R-:W-:-:S12]  /*146e0*/  IMAD.MOV.U32 R0, RZ, RZ, R14 ;  /* 0x000000ffff007224 */ /* 0x000fd800078e000e */
[----:B------:R-:W-:Y:S05]  /*146f0*/  WARPSYNC.COLLECTIVE R15, `(.L_x_13848) ;  /* 0x000000000f087348 */ /* 0x000fea0003c00000 */
[----:B------:R0:W1:Y:S02]  /*14700*/  SHFL.IDX P6, R14, R13, R12, R11 ;  /* 0x0000000c0d0e7389 */ /* 0x00006400000c000b */
[----:B01----:R-:W-:Y:S01]  /*14710*/  ENDCOLLECTIVE ;  /* 0x000000000000791b */ /* 0x003fe20003800000 */
.L_x_13848:
[----:B------:R-:W-:Y:S01]  /*14720*/  @!P1 LEA R2, P0, R10, R0, 0x1 ;  /* 0x000000000a029211 */ /* 0x000fe200078008ff */
[----:B------:R-:W-:-:S04]  /*14730*/  VIADD R0, R6, 0x80 ;  /* 0x0000008006007836 */ /* 0x000fc80000000000 */
[----:B------:R-:W-:Y:S02]  /*14740*/  @!P1 IMAD.X R3, RZ, RZ, R4, P0 ;  /* 0x000000ffff039224 */ /* 0x000fe400000e0604 */
[----:B------:R-:W-:-:S03]  /*14750*/  IMAD.MOV.U32 R13, RZ, RZ, R5 ;  /* 0x000000ffff0d7224 */ /* 0x000fc600078e0005 */
[----:B------:R-:W-:Y:S01]  /*14760*/  @!PT LDS RZ, [RZ] ;  /* 0x00000000fffff984 */ /* 0x000fe20000000800 */
[----:B------:R-:W-:Y:S01]  /*14770*/  @!PT LDS RZ, [RZ] ;  /* 0x00000000fffff984 */ /* 0x000fe20000000800 */
[----:B------:R-:W-:Y:S01]  /*14780*/  @!PT LDS RZ, [RZ] ;  /* 0x00000000fffff984 */ /* 0x000fe20000000800 */
[----:B------:R0:W-:Y:S01]  /*14790*/  @!P1 LDGSTS.E.BYPASS.LTC128B.128 [R9+0xbc00], desc[UR52][R2.64], !P5 ;  /* 0x0bc0000002099fae */ /* 0x0001e2000e901d74 */
[----:B------:R-:W-:Y:S01]  /*147a0*/  ISETP.GE.AND P1, PT, R0, UR38, PT ;  /* 0x0000002600007c0c */ /* 0x000fe2000bf26270 */
[----:B------:R-:W-:-:S12]  /*147b0*/  IMAD.MOV.U32 R0, RZ, RZ, R14 ;  /* 0x000000ffff007224 */ /* 0x000fd800078e000e */
[----:B0-----:R-:W-:Y:S05]  /*147c0*/  WARPSYNC.COLLECTIVE R15, `(.L_x_13849) ;  /* 0x000000000f087348 */ /* 0x001fea0003c00000 */
[----:B------:R1:W2:Y:S02]  /*147d0*/  SHFL.IDX P6, R14, R13, R12, R11 ;  /* 0x0000000c0d0e7389 */ /* 0x0002a400000c000b */
[----:B012---:R-:W-:Y:S01]  /*147e0*/  ENDCOLLECTIVE ;  /* 0x000000000000791b */ /* 0x007fe20003800000 */
.L_x_13849:
[----:B------:R-:W-:Y:S02]  /*147f0*/  IMAD.MOV.U32 R13, RZ, RZ, R7 ;  /* 0x000000ffff0d7224 */ /* 0x000fe400078e0007 */
[----:B------:R-:W-:Y:S01]  /*14800*/  IMAD.MOV.U32 R12, RZ, RZ, 0x1 ;  /* 0x00000001ff0c7424 */ /* 0x000fe200078e00ff */
[----:B------:R-:W-:-:S13]  /*14810*/  @!P1 LEA R2, P0, R10, R14, 0x1 ;  /* 0x0000000e0a029211 */ /* 0x000fda00078008ff */
[----:B------:R-:W-:Y:S05]  /*14820*/  WARPSYNC.COLLECTIVE R15, `(.L_x_13850) ;  /* 0x000000000f087348 */ /* 0x000fea0003c00000 */
[----:B------:R0:W1:Y:S02]  /*14830*/  SHFL.IDX P6, R14, R13, R12, R11 ;  /* 0x0000000c0d0e7389 */ /* 0x00006400000c000b */
[----:B01----:R-:W-:Y:S01]  /*14840*/  ENDCOLLECTIVE ;  /* 0x000000000000791b */ /* 0x003fe20003800000 */
.L_x_13850:
[----:B------:R-:W-:Y:S02]  /*14850*/  @!P1 IMAD.X R3, RZ, RZ, R0, P0 ;  /* 0x000000ffff039224 */ /* 0x000fe400000e0600 */
[----:B------:R-:W-:-:S03]  /*14860*/  VIADD R0, R6, 0x90 ;  /* 0x0000009006007836 */ /* 0x000fc60000000000 */
[----:B------:R-:W-:Y:S01]  /*14870*/  @!PT LDS RZ, [RZ] ;  /* 0x00000000fffff984 */ /* 0x000fe20000000800 */
[----:B------:R-:W-:Y:S01]  /*14880*/  @!PT LDS RZ, [RZ] ;  /* 0x00000000fffff984 */ /* 0x000fe20000000800 */
[----:B------:R-:W-:Y:S01]  /*14890*/  @!PT LDS RZ, [RZ] ;  /* 0x00000000fffff984 */ /* 0x000fe20000000800 */
[----:B------:R0:W-:Y:S02]  /*148a0*/  @!P1 LDGSTS.E.BYPASS.LTC128B.128 [R9+0xc400], desc[UR52][R2.64], !P5 ;  /* 0x0c40000002099fae */ /* 0x0001e4000e901d74 */
[----:B------:R-:W-:Y:S01]  /*148b0*/  ISETP.GE.AND P1, PT, R0, UR38, PT ;  /* 0x0000002600007c0c */ /* 0x000fe2000bf26270 */
[----:B------:R-:W-:Y:S02]  /*148c0*/  IMAD.MOV.U32 R13, RZ, RZ, R5 ;  /* 0x000000ffff0d7224 */ /* 0x000fe400078e0005 */
[----:B------:R-:W-:-:S10]  /*148d0*/  IMAD.MOV.U32 R0, RZ, RZ, R14 ;  /* 0x000000ffff007224 */ /* 0x000fd400078e000e */
[----:B0-----:R-:W-:Y:S05]  /*148e0*/  WARPSYNC.COLLECTIVE R15, `(.L_x_13851) ;  /* 0x000000000f087348 */ /* 0x001fea0003c00000 */
[----:B------:R1:W2:Y:S02]  /*148f0*/  SHFL.IDX P6, R14, R13, R12, R11 ;  /* 0x0000000c0d0e7389 */ /* 0x0002a400000c000b */
[----:B012---:R-:W-:Y:S01]  /*14900*/  ENDCOLLECTIVE ;  /* 0x000000000000791b */ /* 0x007fe20003800000 */
.L_x_13851:
[----:B------:R-:W-:Y:S02]  /*14910*/  IMAD.MOV.U32 R13, RZ, RZ, R7 ;  /* 0x000000ffff0d7224 */ /* 0x000fe400078e0007 */
[----:B------:R-:W-:Y:S02]  /*14920*/  IMAD.MOV.U32 R12, RZ, RZ, 0x2 ;  /* 0x00000002ff0c7424 */ /* 0x000fe400078e00ff */
[----:B------:R-:W-:-:S07]  /*14930*/  IMAD.MOV.U32 R2, RZ, RZ, R14 ;  /* 0x000000ffff027224 */ /* 0x000fce00078e000e */
[----:B------:R-:W-:Y:S05]  /*14940*/  WARPSYNC.COLLECTIVE R15, `(.L_x_13852) ;  /* 0x000000000f087348 */ /* 0x000fea0003c00000 */
[----:B------:R0:W1:Y:S02]  /*14950*/  SHFL.IDX P6, R14, R13, R12, R11 ;  /* 0x0000000c0d0e7389 */ /* 0x00006400000c000b */
[----:B01----:R-:W-:Y:S01]  /*14960*/  ENDCOLLECTIVE ;  /* 0x000000000000791b */ /* 0x003fe20003800000 */
.L_x_13852:
[----:B------:R-:W-:-:S05]  /*14970*/  @!P1 LEA R2, P0, R10, R2, 0x1 ;  /* 0x000000020a029211 */ /* 0x000fca00078008ff */
[----:B------:R-:W-:-:S05]  /*14980*/  @!P1 IMAD.X R3, RZ, RZ, R0, P0 ;  /* 0x000000ffff039224 */ /* 0x000fca00000e0600 */
        /* <DEDUP_REMOVED lines=9> */
.L_x_13853:
[----:B------:R-:W-:-:S05]  /*14a20*/  VIADD R3, R6, 0xa0 ;  /* 0x000000a006037836 */ /* 0x000fca0000000000 */
[----:B------:R-:W-:Y:S01]  /*14a30*/  ISETP.GE.AND P1, PT, R3, UR38, PT ;  /* 0x0000002603007c0c */ /* 0x000fe2000bf26270 */
[----:B------:R-:W-:Y:S02]  /*14a40*/  IMAD.MOV.U32 R13, RZ, RZ, R7 ;  /* 0x000000ffff0d7224 */ /* 0x000fe400078e0007 */
[----:B------:R-:W-:Y:S02]  /*14a50*/  IMAD.MOV.U32 R12, RZ, RZ, 0x3 ;  /* 0x00000003ff0c7424 */ /* 0x000fe400078e00ff */
[----:B------:R-:W-:-:S08]  /*14a60*/  IMAD.MOV.U32 R2, RZ, RZ, R14 ;  /* 0x000000ffff027224 */ /* 0x000fd000078e000e */
[----:B------:R-:W-:Y:S05]  /*14a70*/  WARPSYNC.COLLECTIVE R15, `(.L_x_13854) ;  /* 0x000000000f087348 */ /* 0x000fea0003c00000 */
[----:B------:R0:W1:Y:S02]  /*14a80*/  SHFL.IDX P6, R14, R13, R12, R11 ;  /* 0x0000000c0d0e7389 */ /* 0x00006400000c000b */
[----:B01----:R-:W-:Y:S01]  /*14a90*/  ENDCOLLECTIVE ;  /* 0x000000000000791b */ /* 0x003fe20003800000 */
.L_x_13854:
        /* <DEDUP_REMOVED lines=11> */
.L_x_13855:
[----:B------:R-:W-:Y:S05]  /*14b50*/  BRA `(.L_x_13856) ;  /* 0xffffffc000b07947 */ /* 0x000fea000383ffff */
.L_x_13770:
[----:B0-----:R0:W1:Y:S02]  /*14b60*/  SYNCS.PHASECHK.TRANS64.TRYWAIT P0, [R16+URZ+0x16820], R3 ;  /* 0x01682003100075a7 */ /* 0x001064000800017f */
[----:B-1----:R-:W-:Y:S05]  /*14b70*/  @!P0 NANOSLEEP.SYNCS 0x989680 ;  /* 0x009896800000895d */ /* 0x002fea0003900000 */
[----:B------:R-:W1:Y:S02]  /*14b80*/  @!P0 SYNCS.PHASECHK.TRANS64 P0, [R16+URZ+0x16820], R3 ;  /* 0x01682003100085a7 */ /* 0x000e64000800007f */
[----:B-1----:R-:W-:Y:S05]  /*14b90*/  @!P0 BRA `(.L_x_13770) ;  /* 0xfffffffc00f08947 */ /* 0x002fea000383ffff */
[----:B------:R-:W-:Y:S05]  /*14ba0*/  BRA `(.L_x_13857) ;  /* 0xffffffc4000c7947 */ /* 0x000fea000383ffff */
.L_x_13774:
[----:B0-----:R0:W1:Y:S02]  /*14bb0*/  SYNCS.PHASECHK.TRANS64.TRYWAIT P0, [R5+URZ+0x16840], R2 ;  /* 0x01684002050075a7 */ /* 0x001064000800017f */
[----:B-1----:R-:W-:Y:S05]  /*14bc0*/  @!P0 NANOSLEEP.SYNCS 0x989680 ;  /* 0x009896800000895d */ /* 0x002fea0003900000 */
[----:B------:R-:W1:Y:S02]  /*14bd0*/  @!P0 SYNCS.PHASECHK.TRANS64 P0, [R5+URZ+0x16840], R2 ;  /* 0x01684002050085a7 */ /* 0x000e64000800007f */
[----:B-1----:R-:W-:Y:S05]  /*14be0*/  @!P0 BRA `(.L_x_13774) ;  /* 0xfffffffc00f08947 */ /* 0x002fea000383ffff */
[----:B------:R-:W-:Y:S05]  /*14bf0*/  BRA `(.L_x_13858) ;  /* 0xffffffc400d87947 */ /* 0x000fea000383ffff */
.L_x_13775:
        /* <DEDUP_REMOVED lines=8> */
.L_x_13860:
[----:B------:R-:W-:Y:S05]  /*14c80*/  BSYNC B1 ;  /* 0x0000000000017941 */ /* 0x000fea0003800000 */
.L_x_13859:
        /* <DEDUP_REMOVED lines=10> */
.L_x_13861:
        /* <DEDUP_REMOVED lines=8> */
.L_x_13862:
        /* <DEDUP_REMOVED lines=8> */
[----:B0-----:R-:W-:-:S07]  /*14e30*/  IMAD.MOV.U32 R3, RZ, RZ, R14 ;  /* 0x000000ffff037224 */ /* 0x001fce00078e000e */
[----:B------:R-:W-:Y:S05]  /*14e40*/  WARPSYNC.COLLECTIVE R15, `(.L_x_13863) ;  /* 0x000000000f087348 */ /* 0x000fea0003c00000 */
[----:B------:R0:W1:Y:S02]  /*14e50*/  SHFL.IDX P6, R14, R13, R12, R11 ;  /* 0x0000000c0d0e7389 */ /* 0x00006400000c000b */
[----:B01----:R-:W-:Y:S01]  /*14e60*/  ENDCOLLECTIVE ;  /* 0x000000000000791b */ /* 0x003fe20003800000 */
.L_x_13863:
[----:B------:R-:W-:Y:S02]  /*14e70*/  IMAD.MOV.U32 R13, RZ, RZ, R10 ;  /* 0x000000ffff0d7224 */ /* 0x000fe400078e000a */
[----:B------:R-:W-:Y:S02]  /*14e80*/  IMAD.MOV.U32 R12, RZ, RZ, 0x2 ;  /* 0x00000002ff0c7424 */ /* 0x000fe400078e00ff */
[----:B------:R-:W-:-:S07]  /*14e90*/  IMAD.MOV.U32 R2, RZ, RZ, R14 ;  /* 0x000000ffff027224 */ /* 0x000fce00078e000e */
[----:B------:R-:W-:Y:S05]  /*14ea0*/  WARPSYNC.COLLECTIVE R15, `(.L_x_13864) ;  /* 0x000000000f087348 */ /* 0x000fea0003c00000 */
[----:B------:R0:W1:Y:S02]  /*14eb0*/  SHFL.IDX P6, R14, R13, R12, R11 ;  /* 0x0000000c0d0e7389 */ /* 0x00006400000c000b */
[----:B01----:R-:W-:Y:S01]  /*14ec0*/  ENDCOLLECTIVE ;  /* 0x000000000000791b */ /* 0x003fe20003800000 */
.L_x_13864:
        /* <DEDUP_REMOVED lines=11> */
.L_x_13865:
[----:B------:R-:W-:Y:S02]  /*14f80*/  IMAD.MOV.U32 R13, RZ, RZ, R10 ;  /* 0x000000ffff0d7224 */ /* 0x000fe400078e000a */
[----:B------:R-:W-:Y:S02]  /*14f90*/  IMAD.MOV.U32 R12, RZ, RZ, 0x3 ;  /* 0x00000003ff0c7424 */ /* 0x000fe400078e00ff */
[----:B------:R-:W-:-:S07]  /*14fa0*/  IMAD.MOV.U32 R2, RZ, RZ, R14 ;  /* 0x000000ffff027224 */ /* 0x000fce00078e000e */
[----:B------:R-:W-:Y:S05]  /*14fb0*/  WARPSYNC.COLLECTIVE R15, `(.L_x_13866) ;  /* 0x000000000f087348 */ /* 0x000fea0003c00000 */
[----:B------:R0:W1:Y:S02]  /*14fc0*/  SHFL.IDX P6, R14, R13, R12, R11 ;  /* 0x0000000c0d0e7389 */ /* 0x00006400000c000b */
[----:B01----:R-:W-:Y:S01]  /*14fd0*/  ENDCOLLECTIVE ;  /* 0x000000000000791b */ /* 0x003fe20003800000 */
.L_x_13866:
        /* <DEDUP_REMOVED lines=11> */
.L_x_13867:
[----:B------:R-:W-:Y:S02]  /*15090*/  IMAD.MOV.U32 R13, RZ, RZ, R10 ;  /* 0x000000ffff0d7224 */ /* 0x000fe400078e000a */
[----:B------:R-:W-:Y:S02]  /*150a0*/  IMAD.MOV.U32 R12, RZ, RZ, 0x4 ;  /* 0x00000004ff0c7424 */ /* 0x000fe400078e00ff */
[----:B------:R-:W-:-:S07]  /*150b0*/  IMAD.MOV.U32 R2, RZ, RZ, R14 ;  /* 0x000000ffff027224 */ /* 0x000fce00078e000e */
[----:B------:R-:W-:Y:S05]  /*150c0*/  WARPSYNC.COLLECTIVE R15, `(.L_x_13868) ;  /* 0x000000000f087348 */ /* 0x000fea0003c00000 */
[----:B------:R0:W1:Y:S02]  /*150d0*/  SHFL.IDX P6, R14, R13, R12, R11 ;  /* 0x0000000c0d0e7389 */ /* 0x00006400000c000b */
[----:B01----:R-:W-:Y:S01]  /*150e0*/  ENDCOLLECTIVE ;  /* 0x000000000000791b */ /* 0x003fe20003800000 */
.L_x_13868:
        /* <DEDUP_REMOVED lines=11> */
.L_x_13869:
[----:B------:R-:W-:Y:S02]  /*151a0*/  IMAD.MOV.U32 R13, RZ, RZ, R10 ;  /* 0x000000ffff0d7224 */ /* 0x000fe400078e000a */
[----:B------:R-:W-:Y:S02]  /*151b0*/  IMAD.MOV.U32 R12, RZ, RZ, 0x5 ;  /* 0x00000005ff0c7424 */ /* 0x000fe400078e00ff */
[----:B------:R-:W-:-:S07]  /*151c0*/  IMAD.MOV.U32 R2, RZ, RZ, R14 ;  /* 0x000000ffff027224 */ /* 0x000fce00078e000e */
[----:B------:R-:W-:Y:S05]  /*151d0*/  WARPSYNC.COLLECTIVE R15, `(.L_x_13870) ;  /* 0x000000000f087348 */ /* 0x000fea0003c00000 */
[----:B------:R0:W1:Y:S02]  /*151e0*/  SHFL.IDX P6, R14, R13, R12, R11 ;  /* 0x0000000c0d0e7389 */ /* 0x00006400000c000b */
[----:B01----:R-:W-:Y:S01]  /*151f0*/  ENDCOLLECTIVE ;  /* 0x000000000000791b */ /* 0x003fe20003800000 */
.L_x_13870:
        /* <DEDUP_REMOVED lines=11> */
.L_x_13871:
[----:B------:R-:W-:Y:S02]  /*152b0*/  IMAD.MOV.U32 R13, RZ, RZ, R10 ;  /* 0x000000ffff0d7224 */ /* 0x000fe400078e000a */
[----:B------:R-:W-:Y:S02]  /*152c0*/  IMAD.MOV.U32 R12, RZ, RZ, 0x6 ;  /* 0x00000006ff0c7424 */ /* 0x000fe400078e00ff */
[----:B------:R-:W-:-:S07]  /*152d0*/  IMAD.MOV.U32 R2, RZ, RZ, R14 ;  /* 0x000000ffff027224 */ /* 0x000fce00078e000e */
[----:B------:R-:W-:Y:S05]  /*152e0*/  WARPSYNC.COLLECTIVE R15, `(.L_x_13872) ;  /* 0x000000000f087348 */ /* 0x000fea0003c00000 */
[----:B------:R0:W1:Y:S02]  /*152f0*/  SHFL.IDX P6, R14, R13, R12, R11 ;  /* 0x0000000c0d0e7389 */ /* 0x00006400000c000b */
[----:B01----:R-:W-:Y:S01]  /*15300*/  ENDCOLLECTIVE ;  /* 0x000000000000791b */ /* 0x003fe20003800000 */
.L_x_13872:
        /* <DEDUP_REMOVED lines=11> */
.L_x_13873:
[----:B------:R-:W-:Y:S02]  /*153c0*/  IMAD.MOV.U32 R13, RZ, RZ, R10 ;  /* 0x000000ffff0d7224 */ /* 0x000fe400078e000a */
[----:B------:R-:W-:Y:S02]  /*153d0*/  IMAD.MOV.U32 R12, RZ, RZ, 0x7 ;  /* 0x00000007ff0c7424 */ /* 0x000fe400078e00ff */
[----:B------:R-:W-:-:S07]  /*153e0*/  IMAD.MOV.U32 R2, RZ, RZ, R14 ;  /* 0x000000ffff027224 */ /* 0x000fce00078e000e */
[----:B------:R-:W-:Y:S05]  /*153f0*/  WARPSYNC.COLLECTIVE R15, `(.L_x_13874) ;  /* 0x000000000f087348 */ /* 0x000fea0003c00000 */
[----:B------:R0:W1:Y:S02]  /*15400*/  SHFL.IDX P6, R14, R13, R12, R11 ;  /* 0x0000000c0d0e7389 */ /* 0x00006400000c000b */
[----:B01----:R-:W-:Y:S01]  /*15410*/  ENDCOLLECTIVE ;  /* 0x000000000000791b */ /* 0x003fe20003800000 */
.L_x_13874:
        /* <DEDUP_REMOVED lines=11> */
.L_x_13875:
[----:B------:R-:W-:Y:S01]  /*154d0*/  IMAD.MOV.U32 R2, RZ, RZ, R14 ;  /* 0x000000ffff027224 */ /* 0x000fe200078e000e */
[----:B------:R-:W-:Y:S06]  /*154e0*/  BRA `(.L_x_13876) ;  /* 0xffffffc000c07947 */ /* 0x000fec000383ffff */
.L_x_13780:
[----:B-1----:R1:W2:Y:S02]  /*154f0*/  SYNCS.PHASECHK.TRANS64.TRYWAIT P0, [R5+URZ+0x16860], R2 ;  /* 0x01686002050075a7 */ /* 0x0022a4000800017f */
[----:B--2---:R-:W-:Y:S05]  /*15500*/  @!P0 NANOSLEEP.SYNCS 0x989680 ;  /* 0x009896800000895d */ /* 0x004fea0003900000 */
[----:B------:R-:W2:Y:S02]  /*15510*/  @!P0 SYNCS.PHASECHK.TRANS64 P0, [R5+URZ+0x16860], R2 ;  /* 0x01686002050085a7 */ /* 0x000ea4000800007f */
[----:B--2---:R-:W-:Y:S05]  /*15520*/  @!P0 BRA `(.L_x_13780) ;  /* 0xfffffffc00f08947 */ /* 0x004fea000383ffff */
[----:B------:R-:W-:Y:S05]  /*15530*/  BRA `(.L_x_13877) ;  /* 0xffffffc400187947 */ /* 0x000fea000383ffff */
.L_x_13781:
        /* <DEDUP_REMOVED lines=8> */
.L_x_13879:
[----:B------:R-:W-:Y:S05]  /*155c0*/  BSYNC B1 ;  /* 0x0000000000017941 */ /* 0x000fea0003800000 */
.L_x_13878:
        /* <DEDUP_REMOVED lines=9> */
.L_x_13880:
[----:B------:R-:W-:Y:S02]  /*15660*/  IMAD.MOV.U32 R13, RZ, RZ, R18 ;  /* 0x000000ffff0d7224 */ /* 0x000fe400078e0012 */
[----:B------:R-:W-:Y:S02]  /*15670*/  IMAD.MOV.U32 R12, RZ, RZ, 0x1 ;  /* 0x00000001ff0c7424 */ /* 0x000fe400078e00ff */
[----:B------:R-:W-:-:S07]  /*15680*/  IMAD.MOV.U32 R2, RZ, RZ, R14 ;  /* 0x000000ffff027224 */ /* 0x000fce00078e000e */
[----:B------:R-:W-:Y:S05]  /*15690*/  WARPSYNC.COLLECTIVE R15, `(.L_x_13881) ;  /* 0x000000000f087348 */ /* 0x000fea0003c00000 */
[----:B------:R0:W1:Y:S02]  /*156a0*/  SHFL.IDX P6, R14, R13, R12, R11 ;  /* 0x0000000c0d0e7389 */ /* 0x00006400000c000b */
[----:B01----:R-:W-:Y:S01]  /*156b0*/  ENDCOLLECTIVE ;  /* 0x000000000000791b */ /* 0x003fe20003800000 */
.L_x_13881:
[----:B------:R-:W-:-:S05]  /*156c0*/  IADD3 R2, P0, R2, R7, RZ ;  /* 0x0000000702027210 */ /* 0x000fca0007f1e0ff */
[----:B------:R-:W-:Y:S01]  /*156d0*/  IMAD.X R3, RZ, RZ, R3, P0 ;  /* 0x000000ffff037224 */ /* 0x000fe200000e0603 */
[----:B------:R-:W-:Y:S01]  /*156e0*/  ISETP.LT.OR P0, PT, R8, 0x1, P1 ;  /* 0x000000010800780c */ /* 0x000fe20000f01670 */
[----:B------:R-:W-:-:S12]  /*156f0*/  IMAD.MOV.U32 R13, RZ, RZ, R17 ;  /* 0x000000ffff0d7224 */ /* 0x000fd800078e0011 */
        /* <DEDUP_REMOVED lines=8> */
.L_x_13882:
[----:B------:R-:W-:Y:S02]  /*15780*/  IMAD.MOV.U32 R13, RZ, RZ, R18 ;  /* 0x000000ffff0d7224 */ /* 0x000fe400078e0012 */
[----:B------:R-:W-:Y:S02]  /*15790*/  IMAD.MOV.U32 R12, RZ, RZ, 0x2 ;  /* 0x00000002ff0c7424 */ /* 0x000fe400078e00ff */
[----:B------:R-:W-:-:S07]  /*157a0*/  IMAD.MOV.U32 R2, RZ, RZ, R14 ;  /* 0x000000ffff027224 */ /* 0x000fce00078e000e */
[----:B------:R-:W-:Y:S05]  /*157b0*/  WARPSYNC.COLLECTIVE R15, `(.L_x_13883) ;  /* 0x000000000f087348 */ /* 0x000fea0003c00000 */
[----:B------:R0:W1:Y:S02]  /*157c0*/  SHFL.IDX P6, R14, R13, R12, R11 ;  /* 0x0000000c0d0e7389 */ /* 0x00006400000c000b */
[----:B01----:R-:W-:Y:S01]  /*157d0*/  ENDCOLLECTIVE ;  /* 0x000000000000791b */ /* 0x003fe20003800000 */
.L_x_13883:
        /* <DEDUP_REMOVED lines=12> */
.L_x_13884:
[----:B------:R-:W-:Y:S02]  /*158a0*/  IMAD.MOV.U32 R13, RZ, RZ, R18 ;  /* 0x000000ffff0d7224 */ /* 0x000fe400078e0012 */
[----:B------:R-:W-:Y:S02]  /*158b0*/  IMAD.MOV.U32 R12, RZ, RZ, 0x3 ;  /* 0x00000003ff0c7424 */ /* 0x000fe400078e00ff */
[----:B------:R-:W-:-:S07]  /*158c0*/  IMAD.MOV.U32 R2, RZ, RZ, R14 ;  /* 0x000000ffff027224 */ /* 0x000fce00078e000e */
[----:B------:R-:W-:Y:S05]  /*158d0*/  WARPSYNC.COLLECTIVE R15, `(.L_x_13885) ;  /* 0x000000000f087348 */ /* 0x000fea0003c00000 */
[----:B------:R0:W1:Y:S02]  /*158e0*/  SHFL.IDX P6, R14, R13, R12, R11 ;  /* 0x0000000c0d0e7389 */ /* 0x00006400000c000b */
[----:B01----:R-:W-:Y:S01]  /*158f0*/  ENDCOLLECTIVE ;  /* 0x000000000000791b */ /* 0x003fe20003800000 */
.L_x_13885:
        /* <DEDUP_REMOVED lines=12> */
.L_x_13886:
[----:B------:R-:W-:Y:S02]  /*159c0*/  IMAD.MOV.U32 R13, RZ, RZ, R18 ;  /* 0x000000ffff0d7224 */ /* 0x000fe400078e0012 */
[----:B------:R-:W-:Y:S02]  /*159d0*/  IMAD.MOV.U32 R12, RZ, RZ, 0x4 ;  /* 0x00000004ff0c7424 */ /* 0x000fe400078e00ff */
[----:B------:R-:W-:-:S07]  /*159e0*/  IMAD.MOV.U32 R2, RZ, RZ, R14 ;  /* 0x000000ffff027224 */ /* 0x000fce00078e000e */
[----:B------:R-:W-:Y:S05]  /*159f0*/  WARPSYNC.COLLECTIVE R15, `(.L_x_13887) ;  /* 0x000000000f087348 */ /* 0x000fea0003c00000 */
[----:B------:R0:W1:Y:S02]  /*15a00*/  SHFL.IDX P6, R14, R13, R12, R11 ;  /* 0x0000000c0d0e7389 */ /* 0x00006400000c000b */
[----:B01----:R-:W-:Y:S01]  /*15a10*/  ENDCOLLECTIVE ;  /* 0x000000000000791b */ /* 0x003fe20003800000 */
.L_x_13887:
        /* <DEDUP_REMOVED lines=12> */
.L_x_13888:
[----:B------:R-:W-:Y:S02]  /*15ae0*/  IMAD.MOV.U32 R13, RZ, RZ, R18 ;  /* 0x000000ffff0d7224 */ /* 0x000fe400078e0012 */
[----:B------:R-:W-:Y:S02]  /*15af0*/  IMAD.MOV.U32 R12, RZ, RZ, 0x5 ;  /* 0x00000005ff0c7424 */ /* 0x000fe400078e00ff */
[----:B------:R-:W-:-:S07]  /*15b00*/  IMAD.MOV.U32 R2, RZ, RZ, R14 ;  /* 0x000000ffff027224 */ /* 0x000fce00078e000e */
[----:B------:R-:W-:Y:S05]  /*15b10*/  WARPSYNC.COLLECTIVE R15, `(.L_x_13889) ;  /* 0x000000000f087348 */ /* 0x000fea0003c00000 */
[----:B------:R0:W1:Y:S02]  /*15b20*/  SHFL.IDX P6, R14, R13, R12, R11 ;  /* 0x0000000c0d0e7389 */ /* 0x00006400000c000b */
[----:B01----:R-:W-:Y:S01]  /*15b30*/  ENDCOLLECTIVE ;  /* 0x000000000000791b */ /* 0x003fe20003800000 */
.L_x_13889:
        /* <DEDUP_REMOVED lines=12> */
.L_x_13890:
[----:B------:R-:W-:Y:S02]  /*15c00*/  IMAD.MOV.U32 R13, RZ, RZ, R18 ;  /* 0x000000ffff0d7224 */ /* 0x000fe400078e0012 */
[----:B------:R-:W-:Y:S02]  /*15c10*/  IMAD.MOV.U32 R12, RZ, RZ, 0x6 ;  /* 0x00000006ff0c7424 */ /* 0x000fe400078e00ff */
[----:B------:R-:W-:-:S07]  /*15c20*/  IMAD.MOV.U32 R2, RZ, RZ, R14 ;  /* 0x000000ffff027224 */ /* 0x000fce00078e000e */
[----:B------:R-:W-:Y:S05]  /*15c30*/  WARPSYNC.COLLECTIVE R15, `(.L_x_13891) ;  /* 0x000000000f087348 */ /* 0x000fea0003c00000 */
[----:B------:R0:W1:Y:S02]  /*15c40*/  SHFL.IDX P6, R14, R13, R12, R11 ;  /* 0x0000000c0d0e7389 */ /* 0x00006400000c000b */
[----:B01----:R-:W-:Y:S01]  /*15c50*/  ENDCOLLECTIVE ;  /* 0x000000000000791b */ /* 0x003fe20003800000 */
.L_x_13891:
        /* <DEDUP_REMOVED lines=12> */
.L_x_13892:
[----:B------:R-:W-:Y:S02]  /*15d20*/  IMAD.MOV.U32 R13, RZ, RZ, R18 ;  /* 0x000000ffff0d7224 */ /* 0x000fe400078e0012 */
[----:B------:R-:W-:Y:S02]  /*15d30*/  IMAD.MOV.U32 R12, RZ, RZ, 0x7 ;  /* 0x00000007ff0c7424 */ /* 0x000fe400078e00ff */
[----:B------:R-:W-:-:S07]  /*15d40*/  IMAD.MOV.U32 R2, RZ, RZ, R14 ;  /* 0x000000ffff027224 */ /* 0x000fce00078e000e */
[----:B------:R-:W-:Y:S05]  /*15d50*/  WARPSYNC.COLLECTIVE R15, `(.L_x_13893) ;  /* 0x000000000f087348 */ /* 0x000fea0003c00000 */
[----:B------:R0:W1:Y:S02]  /*15d60*/  SHFL.IDX P6, R14, R13, R12, R11 ;  /* 0x0000000c0d0e7389 */ /* 0x00006400000c000b */
[----:B01----:R-:W-:Y:S01]  /*15d70*/  ENDCOLLECTIVE ;  /* 0x000000000000791b */ /* 0x003fe20003800000 */
.L_x_13893:
        /* <DEDUP_REMOVED lines=8> */
[----:B------:R-:W-:-:S07]  /*15e00*/  IMAD.MOV.U32 R18, RZ, RZ, R14 ;  /* 0x000000ffff127224 */ /* 0x000fce00078e000e */
[----:B0-----:R-:W-:Y:S05]  /*15e10*/  WARPSYNC.COLLECTIVE R15, `(.L_x_13894) ;  /* 0x000000000f087348 */ /* 0x001fea0003c00000 */
[----:B------:R1:W2:Y:S02]  /*15e20*/  SHFL.IDX P6, R14, R13, R12, R11 ;  /* 0x0000000c0d0e7389 */ /* 0x0002a400000c000b */
[----:B012---:R-:W-:Y:S01]  /*15e30*/  ENDCOLLECTIVE ;  /* 0x000000000000791b */ /* 0x007fe20003800000 */
.L_x_13894:
[----:B------:R-:W-:Y:S01]  /*15e40*/  IMAD.MOV.U32 R2, RZ, RZ, R14 ;  /* 0x000000ffff027224 */ /* 0x000fe200078e000e */
[----:B------:R-:W-:Y:S06]  /*15e50*/  BRA `(.L_x_13895) ;  /* 0xffffffbc00c87947 */ /* 0x000fec000383ffff */
.L_x_13789:
[----:B0-----:R0:W1:Y:S02]  /*15e60*/  SYNCS.PHASECHK.TRANS64.TRYWAIT P0, [R4+URZ+0x16860], R3 ;  /* 0x01686003040075a7 */ /* 0x001064000800017f */
[----:B-1----:R-:W-:Y:S05]  /*15e70*/  @!P0 NANOSLEEP.SYNCS 0x989680 ;  /* 0x009896800000895d */ /* 0x002fea0003900000 */
[----:B------:R-:W1:Y:S02]  /*15e80*/  @!P0 SYNCS.PHASECHK.TRANS64 P0, [R4+URZ+0x16860], R3 ;  /* 0x01686003040085a7 */ /* 0x000e64000800007f */
[----:B-1----:R-:W-:Y:S05]  /*15e90*/  @!P0 BRA `(.L_x_13789) ;  /* 0xfffffffc00f08947 */ /* 0x002fea000383ffff */
[----:B------:R-:W-:Y:S05]  /*15ea0*/  BRA `(.L_x_13896) ;  /* 0xffffffc000dc7947 */ /* 0x000fea000383ffff */
.L_x_13790:
        /* <DEDUP_REMOVED lines=8> */
.L_x_13898:
[----:B------:R-:W-:Y:S05]  /*15f30*/  BSYNC B0 ;  /* 0x0000000000007941 */ /* 0x000fea0003800000 */
.L_x_13897:
        /* <DEDUP_REMOVED lines=10> */
.L_x_13899:
        /* <DEDUP_REMOVED lines=9> */
.L_x_13900:
        /* <DEDUP_REMOVED lines=11> */
.L_x_13901:
[----:B------:R-:W-:Y:S02]  /*16120*/  IMAD.MOV.U32 R13, RZ, RZ, R18 ;  /* 0x000000ffff0d7224 */ /* 0x000fe400078e0012 */
[----:B------:R-:W-:Y:S01]  /*16130*/  IMAD.MOV.U32 R12, RZ, RZ, 0x2 ;  /* 0x00000002ff0c7424 */ /* 0x000fe200078e00ff */
[----:B------:R-:W-:-:S13]  /*16140*/  IADD3 R2, P0, R14, R6, RZ ;  /* 0x000000060e027210 */ /* 0x000fda0007f1e0ff */
[----:B------:R-:W-:Y:S05]  /*16150*/  WARPSYNC.COLLECTIVE R15, `(.L_x_13902) ;  /* 0x000000000f087348 */ /* 0x000fea0003c00000 */
[----:B------:R0:W1:Y:S02]  /*16160*/  SHFL.IDX P6, R14, R13, R12, R11 ;  /* 0x0000000c0d0e7389 */ /* 0x00006400000c000b */
[----:B01----:R-:W-:Y:S01]  /*16170*/  ENDCOLLECTIVE ;  /* 0x000000000000791b */ /* 0x003fe20003800000 */
.L_x_13902:
        /* <DEDUP_REMOVED lines=11> */
.L_x_13903:
[----:B------:R-:W-:Y:S02]  /*16230*/  IMAD.MOV.U32 R13, RZ, RZ, R18 ;  /* 0x000000ffff0d7224 */ /* 0x000fe400078e0012 */
[----:B------:R-:W-:Y:S02]  /*16240*/  IMAD.MOV.U32 R12, RZ, RZ, 0x3 ;  /* 0x00000003ff0c7424 */ /* 0x000fe400078e00ff */
[----:B------:R-:W-:-:S07]  /*16250*/  IMAD.MOV.U32 R9, RZ, RZ, R14 ;  /* 0x000000ffff097224 */ /* 0x000fce00078e000e */
[----:B------:R-:W-:Y:S05]  /*16260*/  WARPSYNC.COLLECTIVE R15, `(.L_x_13904) ;  /* 0x000000000f087348 */ /* 0x000fea0003c00000 */
[----:B------:R0:W1:Y:S02]  /*16270*/  SHFL.IDX P6, R14, R13, R12, R11 ;  /* 0x0000000c0d0e7389 */ /* 0x00006400000c000b */
[----:B01----:R-:W-:Y:S01]  /*16280*/  ENDCOLLECTIVE ;  /* 0x000000000000791b */ /* 0x003fe20003800000 */
.L_x_13904:
        /* <DEDUP_REMOVED lines=12> */
.L_x_13905:
[----:B------:R-:W-:Y:S02]  /*16350*/  IMAD.MOV.U32 R13, RZ, RZ, R18 ;  /* 0x000000ffff0d7224 */ /* 0x000fe400078e0012 */
[----:B------:R-:W-:Y:S01]  /*16360*/  IMAD.MOV.U32 R12, RZ, RZ, 0x4 ;  /* 0x00000004ff0c7424 */ /* 0x000fe200078e00ff */
[----:B------:R-:W-:-:S13]  /*16370*/  IADD3 R2, P0, R14, R6, RZ ;  /* 0x000000060e027210 */ /* 0x000fda0007f1e0ff */
[----:B------:R-:W-:Y:S05]  /*16380*/  WARPSYNC.COLLECTIVE R15, `(.L_x_13906) ;  /* 0x000000000f087348 */ /* 0x000fea0003c00000 */
[----:B------:R0:W1:Y:S02]  /*16390*/  SHFL.IDX P6, R14, R13, R12, R11 ;  /* 0x0000000c0d0e7389 */ /* 0x00006400000c000b */
[----:B01----:R-:W-:Y:S01]  /*163a0*/  ENDCOLLECTIVE ;  /* 0x000000000000791b */ /* 0x003fe20003800000 */
.L_x_13906:
        /* <DEDUP_REMOVED lines=11> */
.L_x_13907:
[----:B------:R-:W-:Y:S02]  /*16460*/  IMAD.MOV.U32 R13, RZ, RZ, R18 ;  /* 0x000000ffff0d7224 */ /* 0x000fe400078e0012 */
[----:B------:R-:W-:Y:S02]  /*16470*/  IMAD.MOV.U32 R12, RZ, RZ, 0x5 ;  /* 0x00000005ff0c7424 */ /* 0x000fe400078e00ff */
[----:B------:R-:W-:-:S07]  /*16480*/  IMAD.MOV.U32 R9, RZ, RZ, R14 ;  /* 0x000000ffff097224 */ /* 0x000fce00078e000e */
[----:B------:R-:W-:Y:S05]  /*16490*/  WARPSYNC.COLLECTIVE R15, `(.L_x_13908) ;  /* 0x000000000f087348 */ /* 0x000fea0003c00000 */
[----:B------:R0:W1:Y:S02]  /*164a0*/  SHFL.IDX P6, R14, R13, R12, R11 ;  /* 0x0000000c0d0e7389 */ /* 0x00006400000c000b */
[----:B01----:R-:W-:Y:S01]  /*164b0*/  ENDCOLLECTIVE ;  /* 0x000000000000791b */ /* 0x003fe20003800000 */
.L_x_13908:
        /* <DEDUP_REMOVED lines=12> */
.L_x_13909:
[----:B------:R-:W-:Y:S02]  /*16580*/  IMAD.MOV.U32 R13, RZ, RZ, R18 ;  /* 0x000000ffff0d7224 */ /* 0x000fe400078e0012 */
[----:B------:R-:W-:Y:S01]  /*16590*/  IMAD.MOV.U32 R12, RZ, RZ, 0x6 ;  /* 0x00000006ff0c7424 */ /* 0x000fe200078e00ff */
[----:B------:R-:W-:-:S13]  /*165a0*/  IADD3 R2, P0, R14, R6, RZ ;  /* 0x000000060e027210 */ /* 0x000fda0007f1e0ff */
[----:B------:R-:W-:Y:S05]  /*165b0*/  WARPSYNC.COLLECTIVE R15, `(.L_x_13910) ;  /* 0x000000000f087348 */ /* 0x000fea0003c00000 */
[----:B------:R0:W1:Y:S02]  /*165c0*/  SHFL.IDX P6, R14, R13, R12, R11 ;  /* 0x0000000c0d0e7389 */ /* 0x00006400000c000b */
[----:B01----:R-:W-:Y:S01]  /*165d0*/  ENDCOLLECTIVE ;  /* 0x000000000000791b */ /* 0x003fe20003800000 */
.L_x_13910:
        /* <DEDUP_REMOVED lines=11> */
.L_x_13911:
[----:B------:R-:W-:Y:S02]  /*16690*/  IMAD.MOV.U32 R13, RZ, RZ, R18 ;  /* 0x000000ffff0d7224 */ /* 0x000fe400078e0012 */
[----:B------:R-:W-:Y:S02]  /*166a0*/  IMAD.MOV.U32 R12, RZ, RZ, 0x7 ;  /* 0x00000007ff0c7424 */ /* 0x000fe400078e00ff */
[----:B------:R-:W-:-:S07]  /*166b0*/  IMAD.MOV.U32 R9, RZ, RZ, R14 ;  /* 0x000000ffff097224 */ /* 0x000fce00078e000e */
[----:B------:R-:W-:Y:S05]  /*166c0*/  WARPSYNC.COLLECTIVE R15, `(.L_x_13912) ;  /* 0x000000000f087348 */ /* 0x000fea0003c00000 */
[----:B------:R0:W1:Y:S02]  /*166d0*/  SHFL.IDX P6, R14, R13, R12, R11 ;  /* 0x0000000c0d0e7389 */ /* 0x00006400000c000b */
[----:B01----:R-:W-:Y:S01]  /*166e0*/  ENDCOLLECTIVE ;  /* 0x000000000000791b */ /* 0x003fe20003800000 */
.L_x_13912:
        /* <DEDUP_REMOVED lines=12> */
.L_x_13913:
[----:B------:R-:W-:Y:S05]  /*167b0*/  BRA `(.L_x_13914) ;  /* 0xffffffbc009c7947 */ /* 0x000fea000383ffff */
.L_x_13795:
        /* <DEDUP_REMOVED lines=8> */
.L_x_13916:
[----:B------:R-:W-:Y:S05]  /*16840*/  BSYNC B0 ;  /* 0x0000000000007941 */ /* 0x000fea0003800000 */
.L_x_13915:
[----:B------:R-:W-:Y:S05]  /*16850*/  BRA `(.L_x_13917) ;  /* 0xffffffc000207947 */ /* 0x000fea000383ffff */
.L_x_13798:
[----:B--2---:R2:W3:Y:S02]  /*16860*/  SYNCS.PHASECHK.TRANS64.TRYWAIT P0, [R4+URZ+0x16820], R0 ;  /* 0x01682000040075a7 */ /* 0x0044e4000800017f */
[----:B---3--:R-:W-:Y:S05]  /*16870*/  @!P0 NANOSLEEP.SYNCS 0x989680 ;  /* 0x009896800000895d */ /* 0x008fea0003900000 */
[----:B------:R-:W3:Y:S02]  /*16880*/  @!P0 SYNCS.PHASECHK.TRANS64 P0, [R4+URZ+0x16820], R0 ;  /* 0x01682000040085a7 */ /* 0x000ee4000800007f */
[----:B---3--:R-:W-:Y:S05]  /*16890*/  @!P0 BRA `(.L_x_13798) ;  /* 0xfffffffc00f08947 */ /* 0x008fea000383ffff */
[----:B------:R-:W-:Y:S05]  /*168a0*/  BRA `(.L_x_13918) ;  /* 0xffffffc0006c7947 */ /* 0x000fea000383ffff */
.L_x_13799:
        /* <DEDUP_REMOVED lines=11> */
.L_x_13920:
[----:B------:R-:W-:Y:S05]  /*16960*/  BSYNC B0 ;  /* 0x0000000000007941 */ /* 0x000fea0003800000 */
.L_x_13919:
[----:B------:R-:W-:Y:S05]  /*16970*/  BRA `(.L_x_13921) ;  /* 0xffffffc000547947 */ /* 0x000fea000383ffff */
.L_x_13802:
[----:B------:R-:W-:Y:S01]  /*16980*/  BSSY B1, `(.L_x_13922) ;  /* 0x0000006000017945 */ /* 0x000fe20003800000 */
[----:B------:R-:W-:-:S07]  /*16990*/  IMAD.MOV.U32 R15, RZ, RZ, -0x1 ;  /* 0xffffffffff0f7424 */ /* 0x000fce00078e00ff */
[----:B01----:R-:W-:Y:S05]  /*169a0*/  WARPSYNC.COLLECTIVE R15, `(.L_x_13923) ;  /* 0x000000000f0c7348 */ /* 0x003fea0003c00000 */
[----:B------:R-:W-:Y:S02]  /*169b0*/  ELECT P6, UR62, PT ;  /* 0x00000000003e782f */ /* 0x000fe400038c0000 */
[----:B------:R-:W-:Y:S01]  /*169c0*/  MOV R14, UR62 ;  /* 0x0000003e000e7c02 */ /* 0x000fe20008000f00 */
[----:B01----:R-:W-:Y:S10]  /*169d0*/  ENDCOLLECTIVE ;  /* 0x000000000000791b */ /* 0x003ff40003800000 */
.L_x_13923:
[----:B------:R-:W-:Y:S05]  /*169e0*/  BSYNC B1 ;  /* 0x0000000000017941 */ /* 0x000fea0003800000 */
.L_x_13922:
[----:B------:R-:W-:Y:S05]  /*169f0*/  BRA `(.L_x_13924) ;  /* 0xffffffc0004c7947 */ /* 0x000fea000383ffff */
.L_x_13804:
[----:B-1----:R1:W2:Y:S02]  /*16a00*/  SYNCS.PHASECHK.TRANS64.TRYWAIT P1, [R5+URZ+0x16840], R0 ;  /* 0x01684000050075a7 */ /* 0x0022a4000802017f */
[----:B--2---:R-:W-:Y:S05]  /*16a10*/  @!P1 NANOSLEEP.SYNCS 0x989680 ;  /* 0x009896800000995d */ /* 0x004fea0003900000 */
[----:B------:R-:W2:Y:S02]  /*16a20*/  @!P1 SYNCS.PHASECHK.TRANS64 P1, [R5+URZ+0x16840], R0 ;  /* 0x01684000050095a7 */ /* 0x000ea4000802007f */
[----:B--2---:R-:W-:Y:S05]  /*16a30*/  @!P1 BRA `(.L_x_13804) ;  /* 0xfffffffc00f09947 */ /* 0x004fea000383ffff */
[----:B------:R-:W-:Y:S05]  /*16a40*/  BRA `(.L_x_13925) ;  /* 0xffffffc0006c7947 */ /* 0x000fea000383ffff */
.L_x_13806:
[----:B--2---:R2:W3:Y:S02]  /*16a50*/  SYNCS.PHASECHK.TRANS64.TRYWAIT P1, [R23+URZ+0x16840], R2 ;  /* 0x01684002170075a7 */ /* 0x0044e4000802017f */
[----:B---3--:R-:W-:Y:S05]  /*16a60*/  @!P1 NANOSLEEP.SYNCS 0x989680 ;  /* 0x009896800000995d */ /* 0x008fea0003900000 */
[----:B------:R-:W3:Y:S02]  /*16a70*/  @!P1 SYNCS.PHASECHK.TRANS64 P1, [R23+URZ+0x16840], R2 ;  /* 0x01684002170095a7 */ /* 0x000ee4000802007f */
[----:B---3--:R-:W-:Y:S05]  /*16a80*/  @!P1 BRA `(.L_x_13806) ;  /* 0xfffffffc00f09947 */ /* 0x008fea000383ffff */
[----:B------:R-:W-:Y:S05]  /*16a90*/  BRA `(.L_x_13926) ;  /* 0xffffffc000787947 */ /* 0x000fea000383ffff */
.L_x_13808:
[----:B---3--:R3:W4:Y:S02]  /*16aa0*/  SYNCS.PHASECHK.TRANS64.TRYWAIT P1, [R5+URZ+0x16860], R0 ;  /* 0x01686000050075a7 */ /* 0x008724000802017f */
[----:B----4-:R-:W-:Y:S05]  /*16ab0*/  @!P1 NANOSLEEP.SYNCS 0x989680 ;  /* 0x009896800000995d */ /* 0x010fea0003900000 */
[----:B------:R-:W4:Y:S02]  /*16ac0*/  @!P1 SYNCS.PHASECHK.TRANS64 P1, [R5+URZ+0x16860], R0 ;  /* 0x01686000050095a7 */ /* 0x000f24000802007f */
[----:B----4-:R-:W-:Y:S05]  /*16ad0*/  @!P1 BRA `(.L_x_13808) ;  /* 0xfffffffc00f09947 */ /* 0x010fea000383ffff */
[----:B------:R-:W-:Y:S05]  /*16ae0*/  BRA `(.L_x_13927) ;  /* 0xffffffc000747947 */ /* 0x000fea000383ffff */
.L_x_13928:
        /* <DEDUP_REMOVED lines=9> */
.L_x_15864:


//--------------------- .text._ZN7cutlass13device_kernelIN5flash11enable_sm90INS1_16FlashAttnFwdSm90INS1_25CollectiveMainloopFwdSm90ILi2EN4cute5tupleIJNS5_1CILi1EEES8_S8_EEENS6_IJNS7_ILi192EEENS7_ILi128EEENS7_ILi64EEEEEELi64ENS_10bfloat16_tEfNS_4arch4Sm90ELb0ELb1ELb0ELb1ELb1ELb0ELb0ELb1ELb1ELb1ELb0ELb0EEENS1_21CollectiveEpilogueFwdINS6_IJSA_SC_SB_EEES9_SE_SG_Li384ELb1ELb1ELb0ELb0EEENS1_36VarlenDynamicPersistentTileSchedulerILi192ELi128ELi384ELi128ELb0ELb1ELb1ELb1ELb0ELb1EEEEEEEEEvNT_6ParamsE --------------------------
	.section	.text._ZN7cutlass13device_kernelIN5flash11enable_sm90INS1_16FlashAttnFwdSm90INS1_25CollectiveMainloopFwdSm90ILi2EN4cute5tupleIJNS5_1CILi1EEES8_S8_EEENS6_IJNS7_ILi192EEENS7_ILi128EEENS7_ILi64EEEEEELi64ENS_10bfloat16_tEfNS_4arch4Sm90ELb0ELb1ELb0ELb1ELb1ELb0ELb0ELb1ELb1ELb1ELb0ELb0EEENS1_21CollectiveEpilogueFwdINS6_IJSA_SC_SB_EEES9_SE_SG_Li384ELb1ELb1ELb0ELb0EEENS1_36VarlenDynamicPersistentTileSchedulerILi192ELi128ELi384ELi128ELb0ELb1ELb1ELb1ELb0ELb1EEEEEEEEEvNT_6ParamsE,"ax",@progbits
	.align	128
.text._ZN7cutlass13device_kernelIN5flash11enable_sm90INS1_16FlashAttnFwdSm90INS1_25CollectiveMainloopFwdSm90ILi2EN4cute5tupleIJNS5_1CILi1EEES8_S8_EEENS6_IJNS7_ILi192EEENS7_ILi128EEENS7_ILi64EEEEEELi64ENS_10bfloat16_tEfNS_4arch4Sm90ELb0ELb1ELb0ELb1ELb1ELb0ELb0ELb1ELb1ELb1ELb0ELb0EEENS1_21CollectiveEpilogueFwdINS6_IJSA_SC_SB_EEES9_SE_SG_Li384ELb1ELb1ELb0ELb0EEENS1_36VarlenDynamicPersistentTileSchedulerILi192ELi128ELi384ELi128ELb0ELb1ELb1ELb1ELb0ELb1EEEEEEEEEvNT_6ParamsE:
        .type           _ZN7cutlass13device_kernelIN5flash11enable_sm90INS1_16FlashAttnFwdSm90INS1_25CollectiveMainloopFwdSm90ILi2EN4cute5tupleIJNS5_1CILi1EEES8_S8_EEENS6_IJNS7_ILi192EEENS7_ILi128EEENS7_ILi64EEEEEELi64ENS_10bfloat16_tEfNS_4arch4Sm90ELb0ELb1ELb0ELb1ELb1ELb0ELb0ELb1ELb1ELb1ELb0ELb0EEENS1_21CollectiveEpilogueFwdINS6_IJSA_SC_SB_EEES9_SE_SG_Li384ELb1ELb1ELb0ELb0EEENS1_36VarlenDynamicPersistentTileSchedulerILi192ELi128ELi384ELi128ELb0ELb1ELb1ELb1ELb0ELb1EEEEEEEEEvNT_6ParamsE,@function
        .size           _ZN7cutlass13device_kernelIN5flash11enable_sm90INS1_16FlashAttnFwdSm90INS1_25CollectiveMainloopFwdSm90ILi2EN4cute5tupleIJNS5_1CILi1EEES8_S8_EEENS6_IJNS7_ILi192EEENS7_ILi128EEENS7_ILi64EEEEEELi64ENS_10bfloat16_tEfNS_4arch4Sm90ELb0ELb1ELb0ELb1ELb1ELb0ELb0ELb1ELb1ELb1ELb0ELb0EEENS1_21CollectiveEpilogueFwdINS6_IJSA_SC_SB_EEES9_SE_SG_Li384ELb1ELb1ELb0ELb0EEENS1_36VarlenDynamicPersistentTileSchedulerILi192ELi128ELi384ELi128ELb0ELb1ELb1ELb1ELb0ELb1EEEEEEEEEvNT_6ParamsE,(.L_x_15865 - _ZN7cutlass13device_kernelIN5flash11enable_sm90INS1_16FlashAttnFwdSm90INS1_25CollectiveMainloopFwdSm90ILi2EN4cute5tupleIJNS5_1CILi1EEES8_S8_EEENS6_IJNS7_ILi192EEENS7_ILi128EEENS7_ILi64EEEEEELi64ENS_10bfloat16_tEfNS_4arch4Sm90ELb0ELb1ELb0ELb1ELb1ELb0ELb0ELb1ELb1ELb1ELb0ELb0EEENS1_21CollectiveEpilogueFwdINS6_IJSA_SC_SB_EEES9_SE_SG_Li384ELb1ELb1ELb0ELb0EEENS1_36VarlenDynamicPersistentTileSchedulerILi192ELi128ELi384ELi128ELb0ELb1ELb1ELb1ELb0ELb1EEEEEEEEEvNT_6ParamsE)
        .other          _ZN7cutlass13device_kernelIN5flash11enable_sm90INS1_16FlashAttnFwdSm90INS1_25CollectiveMainloopFwdSm90ILi2EN4cute5tupleIJNS5_1CILi1EEES8_S8_EEENS6_IJNS7_ILi192EEENS7_ILi128EEENS7_ILi64EEEEEELi64ENS_10bfloat16_tEfNS_4arch4Sm90ELb0ELb1ELb0ELb1ELb1ELb0ELb0ELb1ELb1ELb1ELb0ELb0EEENS1_21CollectiveEpilogueFwdINS6_IJSA_SC_SB_EEES9_SE_SG_Li384ELb1ELb1ELb0ELb0EEENS1_36VarlenDynamicPersistentTileSchedulerILi192ELi128ELi384ELi128ELb0ELb1ELb1ELb1ELb0ELb1EEEEEEEEEvNT_6ParamsE,@"STO_CUDA_ENTRY STV_DEFAULT"
_ZN7cutlass13device_kernelIN5flash11enable_sm90INS1_16FlashAttnFwdSm90INS1_25CollectiveMainloopFwdSm90ILi2EN4cute5tupleIJNS5_1CILi1EEES8_S8_EEENS6_IJNS7_ILi192EEENS7_ILi128EEENS7_ILi64EEEEEELi64ENS_10bfloat16_tEfNS_4arch4Sm90ELb0ELb1ELb0ELb1ELb1ELb0ELb0ELb1ELb1ELb1ELb0ELb0EEENS1_21CollectiveEpilogueFwdINS6_IJSA_SC_SB_EEES9_SE_SG_Li384ELb1ELb1ELb0ELb0EEENS1_36VarlenDynamicPersistentTileSchedulerILi192ELi128ELi384ELi128ELb0ELb1ELb1ELb1ELb0ELb1EEEEEEEEEvNT_6ParamsE:
        /* <DEDUP_REMOVED lines=45> */
.L_x_13929:
        /* <DEDUP_REMOVED lines=22> */
.L_x_13930:
        /* <DEDUP_REMOVED lines=18> */
.L_x_13931:
        /* <DEDUP_REMOVED lines=22> */
.L_x_13932:
        /* <DEDUP_REMOVED lines=23> */
.L_x_13933:
        /* <DEDUP_REMOVED lines=8> */
.L_x_13935:
        /* <DEDUP_REMOVED lines=30> */
[CC--:B------:R-:W-:Y:S01]  /*0a80*/  LEA.HI R2, R0.reuse, R157.reuse, RZ, 0x4 ;  /* 0x0000009d00027211 */ /* 0x0c0fe200078f20ff */
[----:B------:R-:W-:Y:S01]  /*0a90*/  IMAD.SHL.U32 R3, R3, 0x20, RZ ;  /* 0x0000002003037824 */ /* 0x000fe200078e00ff */
[----:B------:R-:W-:Y:S01]  /*0aa0*/  LEA.HI R10, R0, R157, RZ, 0x2 ;  /* 0x0000009d000a7211 */ /* 0x000fe200078f10ff */
[C---:B------:R-:W-:Y:S01]  /*0ab0*/  IMAD.IADD R152, R157.reuse, 0x1, -R152 ;  /* 0x000000019d987824 */ /* 0x040fe200078e0a98 */
[----:B------:R-:W-:Y:S02]  /*0ac0*/  LOP3.LUT R4, R2, 0x3fffff0, RZ, 0xc0, !PT ;  /* 0x03fffff002047812 */ /* 0x000fe400078ec0ff */
[----:B------:R-:W-:Y:S02]  /*0ad0*/  SHF.R.S32.HI R5, RZ, 0x4, R2 ;  /* 0x00000004ff057819 */ /* 0x000fe40000011402 */
[----:B------:R-:W-:Y:S01]  /*0ae0*/  SHF.R.S32.HI R7, RZ, 0x1f, R152 ;  /* 0x0000001fff077819 */ /* 0x000fe20000011498 */
[----:B------:R-:W-:Y:S01]  /*0af0*/  IMAD.IADD R4, R157, 0x1, -R4 ;  /* 0x000000019d047824 */ /* 0x000fe200078e0a04 */
[----:B------:R-:W-:-:S02]  /*0b00*/  LOP3.LUT R3, R3, 0xfffffc00, RZ, 0xc0, !PT ;  /* 0xfffffc0003037812 */ /* 0x000fc400078ec0ff */
[----:B------:R-:W-:Y:S02]  /*0b10*/  LEA.HI R6, R7, R152, RZ, 0x2 ;  /* 0x0000009807067211 */ /* 0x000fe400078f10ff */
[----:B------:R-:W-:Y:S01]  /*0b20*/  LEA.HI R2, R2, R5, RZ, 0x1 ;  /* 0x0000000502027211 */ /* 0x000fe200078f08ff */
[----:B------:R-:W-:Y:S01]  /*0b30*/  IMAD R3, R4, 0x40, R3 ;  /* 0x0000004004037824 */ /* 0x000fe200078e0203 */
[--C-:B------:R-:W-:Y:S02]  /*0b40*/  SHF.R.S32.HI R8, RZ, 0x2, R6.reuse ;  /* 0x00000002ff087819 */ /* 0x100fe40000011406 */
[----:B------:R-:W-:Y:S02]  /*0b50*/  SHF.R.S32.HI R9, RZ, 0x1f, R6 ;  /* 0x0000001fff097819 */ /* 0x000fe40000011406 */
[----:B------:R-:W-:Y:S02]  /*0b60*/  SHF.R.S32.HI R153, RZ, 0x7, R153 ;  /* 0x00000007ff997819 */ /* 0x000fe40000011499 */
[----:B------:R-:W-:-:S02]  /*0b70*/  LOP3.LUT R10, R10, 0xfffffffc, RZ, 0xc0, !PT ;  /* 0xfffffffc0a0a7812 */ /* 0x000fc400078ec0ff */
[----:B------:R-:W-:Y:S01]  /*0b80*/  LEA.HI R9, R9, R8, RZ, 0x3 ;  /* 0x0000000809097211 */ /* 0x000fe200078f18ff */
[----:B------:R-:W-:Y:S01]  /*0b90*/  IMAD.HI R4, R153, 0x55555556, RZ ;  /* 0x5555555699047827 */ /* 0x000fe200078e02ff */
[----:B------:R-:W-:Y:S02]  /*0ba0*/  LOP3.LUT R2, R2, 0x1ffffffe, RZ, 0xc0, !PT ;  /* 0x1ffffffe02027812 */ /* 0x000fe400078ec0ff */
[----:B------:R-:W-:Y:S01]  /*0bb0*/  LEA.HI R0, R0, R157, RZ, 0x3 ;  /* 0x0000009d00007211 */ /* 0x000fe200078f18ff */
[----:B------:R-:W-:Y:S01]  /*0bc0*/  IMAD.IADD R10, R157, 0x1, -R10 ;  /* 0x000000019d0a7824 */ /* 0x000fe200078e0a0a */
[----:B------:R-:W-:Y:S01]  /*0bd0*/  LOP3.LUT R9, R9, 0xfffffff8, RZ, 0xc0, !PT ;  /* 0xfffffff809097812 */ /* 0x000fe200078ec0ff */
[----:B------:R-:W-:Y:S01]  /*0be0*/  IMAD.IADD R2, R5, 0x1, -R2 ;  /* 0x0000000105027824 */ /* 0x000fe200078e0a02 */
[----:B------:R-:W-:Y:S02]  /*0bf0*/  LEA.HI R7, R7, R152, RZ, 0x5 ;  /* 0x0000009807077211 */ /* 0x000fe400078f28ff */
[----:B------:R-:W-:Y:S01]  /*0c00*/  LOP3.LUT R18, R0, 0xfffffff8, RZ, 0xc0, !PT ;  /* 0xfffffff800127812 */ /* 0x000fe200078ec0ff */
[----:B------:R-:W-:Y:S01]  /*0c10*/  IMAD.IADD R8, R8, 0x1, -R9 ;  /* 0x0000000108087824 */ /* 0x000fe200078e0a09 */
[----:B------:R-:W-:Y:S01]  /*0c20*/  LEA.HI R4, R4, R4, RZ, 0x1 ;  /* 0x0000000404047211 */ /* 0x000fe200078f08ff */
[----:B------:R-:W-:Y:S01]  /*0c30*/  IMAD R155, R2, 0x8, R3 ;  /* 0x00000008029b7824 */ /* 0x000fe200078e0203 */
[----:B------:R-:W-:Y:S01]  /*0c40*/  LEA.HI R5, R10, R10, RZ, 0x1 ;  /* 0x0000000a0a057211 */ /* 0x000fe200078f08ff */
[----:B------:R-:W-:Y:S01]  /*0c50*/  IMAD.IADD R18, R157, 0x1, -R18 ;  /* 0x000000019d127824 */ /* 0x000fe200078e0a12 */
[----:B------:R-:W-:Y:S01]  /*0c60*/  SHF.R.S32.HI R7, RZ, 0x5, R7 ;  /* 0x00000005ff077819 */ /* 0x000fe20000011407 */
[----:B------:R-:W-:Y:S01]  /*0c70*/  IMAD R4, R4, -0x3, R153 ;  /* 0xfffffffd04047824 */ /* 0x000fe200078e0299 */
[----:B------:R-:W-:Y:S01]  /*0c80*/  LOP3.LUT R5, R5, 0x1ffffffe, RZ, 0xc0, !PT ;  /* 0x1ffffffe05057812 */ /* 0x000fe200078ec0ff */
[----:B------:R-:W-:Y:S01]  /*0c90*/  IMAD.SHL.U32 R19, R18, 0x8, RZ ;  /* 0x0000000812137824 */ /* 0x000fe200078e00ff */
[----:B------:R-:W-:Y:S01]  /*0ca0*/  LOP3.LUT R3, R6, 0x7ffffffc, RZ, 0xc0, !PT ;  /* 0x7ffffffc06037812 */ /* 0x000fe200078ec0ff */
[----:B------:R-:W-:Y:S01]  /*0cb0*/  IMAD R7, R7, 0x10, R8 ;  /* 0x0000001007077824 */ /* 0x000fe200078e0208 */
[----:B------:R-:W-:Y:S01]  /*0cc0*/  SHF.R.S32.HI R23, RZ, 0x3, R0 ;  /* 0x00000003ff177819 */ /* 0x000fe20000011400 */
[----:B------:R-:W-:Y:S01]  /*0cd0*/  IMAD.IADD R5, R10, 0x1, -R5 ;  /* 0x000000010a057824 */ /* 0x000fe200078e0a05 */
[----:B------:R-:W-:Y:S01]  /*0ce0*/  SHF.R.S32.HI R156, RZ, 0x1f, R19 ;  /* 0x0000001fff9c7819 */ /* 0x000fe20000011413 */
[----:B------:R-:W-:-:S02]  /*0cf0*/  IMAD R154, R4, 0x40, R7 ;  /* 0x00000040049a7824 */ /* 0x000fc400078e0207 */
[----:B------:R-:W-:Y:S02]  /*0d00*/  IMAD.IADD R16, R152, 0x1, -R3 ;  /* 0x0000000198107824 */ /* 0x000fe400078e0a03 */
[----:B------:R-:W-:-:S07]  /*0d10*/  IMAD R17, R5, 0x8, R154 ;  /* 0x0000000805117824 */ /* 0x000fce00078e029a */
.L_x_14031:
        /* <DEDUP_REMOVED lines=19> */
[----:B------:R-:W3:Y:S01]  /*0e50*/  @P2 LDG.E R4, desc[UR52][R4.64] ;  /* 0x0000003404042981 */ /* 0x000ee2000c1e1900 */
        /* <DEDUP_REMOVED lines=12> */
[----:B-----5:R-:W-:-:S14]  /*0f20*/  @P2 BRA `(.L_x_13936) ;  /* 0x0000000000382947 */ /* 0x020fdc0003800000 */
        /* <DEDUP_REMOVED lines=14> */
.L_x_13936:
        /* <DEDUP_REMOVED lines=9> */
.L_x_13937:
        /* <DEDUP_REMOVED lines=13> */
.L_x_13938:
        /* <DEDUP_REMOVED lines=29> */
.L_x_13940:
[----:B------:R-:W-:-:S11]  /*1340*/  UISETP.NE.AND UP0, UPT, UR5, 0x1, UPT ;  /* 0x000000010500788c */ /* 0x000fd6000bf05270 */
[----:B------:R-:W-:Y:S02]  /*1350*/  @UP0 ULDC.64 UR8, c[0x0][0x9e8] ;  /* 0x00027a0000080ab9 */ /* 0x000fe40000000a00 */
[----:B------:R-:W-:-:S04]  /*1360*/  UIMAD.WIDE.U32 UR6, UR4, UR8, URZ ;  /* 0x00000008040672a5 */ /* 0x000fc8000f8e003f */
[----:B------:R-:W-:-:S12]  /*1370*/  @UP0 USHF.R.U32.HI UR4, URZ, UR9, UR7 ;  /* 0x000000093f040299 */ /* 0x000fd80008011607 */
.L_x_13941:
[----:B------:R-:W-:-:S06]  /*1380*/  UIMAD UR4, UR4, UR5, UR5 ;  /* 0x00000005040472a4 */ /* 0x000fcc000f8e0205 */
[----:B------:R-:W-:-:S07]  /*1390*/  VIMNMX R0, R0, UR4, PT ;  /* 0x0000000400007c48 */ /* 0x000fce000bfe0100 */
.L_x_13939:
        /* <DEDUP_REMOVED lines=32> */
.L_x_13943:
[----:B------:R-:W-:-:S11]  /*15a0*/  UISETP.NE.AND UP0, UPT, UR5, 0x1, UPT ;  /* 0x000000010500788c */ /* 0x000fd6000bf05270 */
[----:B------:R-:W-:Y:S02]  /*15b0*/  @UP0 ULDC.64 UR10, c[0x0][0x9e8] ;  /* 0x00027a00000a0ab9 */ /* 0x000fe40000000a00 */
[----:B------:R-:W-:-:S04]  /*15c0*/  UIMAD.WIDE.U32 UR6, UR4, UR10, URZ ;  /* 0x0000000a040672a5 */ /* 0x000fc8000f8e003f */
[----:B------:R-:W-:-:S12]  /*15d0*/  @UP0 USHF.R.U32.HI UR4, URZ, UR11, UR7 ;  /* 0x0000000b3f040299 */ /* 0x000fd80008011607 */
.L_x_13944:
[----:B------:R-:W-:-:S04]  /*15e0*/  UIMAD UR4, UR4, UR5, URZ ;  /* 0x00000005040472a4 */ /* 0x000fc8000f8e023f */
[----:B------:R-:W-:-:S04]  /*15f0*/  UISETP.LT.AND UP0, UPT, UR9, UR4, UPT ;  /* 0x000000040900728c */ /* 0x000fc8000bf01270 */
[----:B------:R-:W-:-:S12]  /*1600*/  USEL UR9, UR9, UR4, !UP0 ;  /* 0x0000000409097287 */ /* 0x000fd8000c000000 */
.L_x_13942:
        /* <DEDUP_REMOVED lines=13> */
[----:B------:R-:W-:Y:S01]  /*16e0*/  CS2R R12, SRZ ;  /* 0x00000000000c7805 */ /* 0x000fe2000001ff00 */
[----:B------:R-:W-:Y:S01]  /*16f0*/  IMAD.MOV.U32 R106, RZ, RZ, RZ ;  /* 0x000000ffff6a7224 */ /* 0x000fe200078e00ff */
[----:B------:R-:W-:Y:S01]  /*1700*/  CS2R R102, SRZ ;  /* 0x0000000000667805 */ /* 0x000fe2000001ff00 */
[----:B------:R-:W-:Y:S01]  /*1710*/  USEL UR42, URZ, UR4, !UP0 ;  /* 0x000000043f2a7287 */ /* 0x000fe2000c000000 */
[----:B------:R-:W-:Y:S01]  /*1720*/  IMAD.MOV.U32 R27, RZ, RZ, RZ ;  /* 0x000000ffff1b7224 */ /* 0x000fe200078e00ff */
[----:B------:R-:W-:-:S02]  /*1730*/  CS2R R100, SRZ ;  /* 0x0000000000647805 */ /* 0x000fc4000001ff00 */
[----:B------:R-:W-:Y:S02]  /*1740*/  CS2R R98, SRZ ;  /* 0x0000000000627805 */ /* 0x000fe4000001ff00 */
[----:B------:R-:W-:Y:S02]  /*1750*/  CS2R R96, SRZ ;  /* 0x0000000000607805 */ /* 0x000fe4000001ff00 */
[----:B------:R-:W-:Y:S02]  /*1760*/  CS2R R94, SRZ ;  /* 0x00000000005e7805 */ /* 0x000fe4000001ff00 */
[----:B------:R-:W-:Y:S02]  /*1770*/  ISETP.GT.AND P1, PT, R88, UR42, PT ;  /* 0x0000002a58007c0c */ /* 0x000fe4000bf24270 */
[----:B------:R-:W-:Y:S02]  /*1780*/  CS2R R92, SRZ ;  /* 0x00000000005c7805 */ /* 0x000fe4000001ff00 */
[----:B------:R-:W-:Y:S01]  /*1790*/  CS2R R90, SRZ ;  /* 0x00000000005a7805 */ /* 0x000fe2000001ff00 */
[----:B------:R-:W-:-:S08]  /*17a0*/  IMAD.MOV.U32 R89, RZ, RZ, RZ ;  /* 0x000000ffff597224 */ /* 0x000fd000078e00ff */
        /* <DEDUP_REMOVED lines=32> */
.L_x_13946:
        /* <DEDUP_REMOVED lines=9> */
.L_x_14124:
[----:B------:R-:W-:Y:S05]  /*1a40*/  @!P0 BRA `(.L_x_13948) ;  /* 0x0000000000048947 */ /* 0x000fea0003800000 */
[----:B------:R-:W-:Y:S01]  /*1a50*/  BPT.TRAP 0x1 ;  /* 0x000000040000795c */ /* 0x000fe20000300000 */
.L_x_13948:
[----:B0-----:R-:W-:Y:S02]  /*1a60*/  IMAD.U32 R3, RZ, RZ, UR46 ;  /* 0x0000002eff037e24 */ /* 0x001fe4000f8e00ff */
[----:B------:R-:W-:-:S03]  /*1a70*/  IMAD.U32 R0, RZ, RZ, UR47 ;  /* 0x0000002fff007e24 */ /* 0x000fc6000f8e00ff */
[----:B------:R-:W-:Y:S02]  /*1a80*/  LEA R3, R3, UR45, 0x3 ;  /* 0x0000002d03037c11 */ /* 0x000fe4000f8e18ff */
[----:B------:R-:W-:-:S04]  /*1a90*/  SHF.L.U32 R0, R0, 0x1f, RZ ;  /* 0x0000001f00007819 */ /* 0x000fc800000006ff */
[----:B------:R0:W1:Y:S01]  /*1aa0*/  SYNCS.PHASECHK.TRANS64.TRYWAIT P1, [R3+URZ+0x16830], R0 ;  /* 0x01683000030075a7 */ /* 0x000062000802017f */
[----:B------:R-:W-:Y:S05]  /*1ab0*/  @!P0 BRA `(.L_x_13949) ;  /* 0x0000000000048947 */ /* 0x000fea0003800000 */
[----:B------:R-:W-:Y:S01]  /*1ac0*/  BPT.TRAP 0x1 ;  /* 0x000000040000795c */ /* 0x000fe20000300000 */
.L_x_13949:
[----:B-1----:R-:W-:Y:S05]  /*1ad0*/  @P1 BRA `(.L_x_13950) ;  /* 0x0000000000081947 */ /* 0x002fea0003800000 */
[----:B------:R-:W1:Y:S02]  /*1ae0*/  SYNCS.PHASECHK.TRANS64.TRYWAIT P1, [R3+URZ+0x16830], R0 ;  /* 0x01683000030075a7 */ /* 0x000e64000802017f */
[----:B-1----:R-:W-:Y:S05]  /*1af0*/  @!P1 BRA `(.L_x_13951) ;  /* 0x0000012c00789947 */ /* 0x002fea0003800000 */
.L_x_13950:
        /* <DEDUP_REMOVED lines=35> */
.L_x_13952:
        /* <DEDUP_REMOVED lines=46> */
.L_x_13955:
[----:B------:R-:W-:Y:S02]  /*2010*/  ULDC UR6, c[0x0][0x9e4] ;  /* 0x0002790000067ab9 */ /* 0x000fe40000000800 */
[----:B------:R-:W-:-:S05]  /*2020*/  IMAD.U32 R5, RZ, RZ, UR6 ;  /* 0x00000006ff057e24 */ /* 0x000fca000f8e00ff */
[----:B------:R-:W-:-:S13]  /*2030*/  ISETP.NE.AND P1, PT, R5, 0x1, PT ;  /* 0x000000010500780c */ /* 0x000fda0003f25270 */
[----:B------:R-:W0:Y:S02]  /*2040*/  @P1 LDC.64 R6, c[0x0][0x9e8] ;  /* 0x00027a00ff061b82 */ /* 0x000e240000000a00 */
[----:B0-----:R-:W-:-:S05]  /*2050*/  @P1 IMAD.HI.U32 R6, R3, R6, RZ ;  /* 0x0000000603061227 */ /* 0x001fca00078e00ff */
[----:B------:R-:W-:-:S07]  /*2060*/  @P1 SHF.R.U32.HI R3, RZ, R7, R6 ;  /* 0x00000007ff031219 */ /* 0x000fce0000011606 */
.L_x_13956:
[----:B------:R-:W-:Y:S05]  /*2070*/  BSYNC B0 ;  /* 0x0000000000007941 */ /* 0x000fea0003800000 */
.L_x_13954:
[----:B------:R-:W-:-:S04]  /*2080*/  IMAD R3, R3, R5, -R8 ;  /* 0x0000000503037224 */ /* 0x000fc800078e0a08 */
[----:B------:R-:W-:-:S05]  /*2090*/  IMAD R3, R16, -0x2, R3 ;  /* 0xfffffffe10037824 */ /* 0x000fca00078e0203 */
[----:B------:R-:W-:Y:S02]  /*20a0*/  VIADDMNMX R2, R3, R5, R2, PT ;  /* 0x0000000503027246 */ /* 0x000fe40003800102 */
[----:B------:R-:W-:-:S07]  /*20b0*/  VIMNMX R4, R4, R3, !PT ;  /* 0x0000000304047248 */ /* 0x000fce0007fe0100 */
.L_x_13953:
[----:B------:R-:W2:Y:S01]  /*20c0*/  LDL.LU R20, [R1] ;  /* 0x0000000001147983 */ /* 0x000ea20000300800 */
[C---:B------:R-:W-:Y:S01]  /*20d0*/  ISETP.GE.AND P6, PT, R10.reuse, 0xa, PT ;  /* 0x0000000a0a00780c */ /* 0x040fe20003fc6270 */
[----:B------:R-:W-:Y:S01]  /*20e0*/  UISETP.NE.AND UP0, UPT, UR50, URZ, UPT ;  /* 0x0000003f3200728c */ /* 0x000fe2000bf05270 */
[C---:B------:R-:W-:Y:S01]  /*20f0*/  ISETP.GE.AND P1, PT, R10.reuse, 0x2, PT ;  /* 0x000000020a00780c */ /* 0x040fe20003f26270 */
[----:B------:R-:W0:Y:S01]  /*2100*/  SHFL.IDX PT, R97, R0, 0x1, 0x1c1f ;  /* 0x003c1f0000617f89 */ /* 0x000e2200000e0000 */
[C---:B------:R-:W-:Y:S02]  /*2110*/  ISETP.GE.AND P2, PT, R10.reuse, 0x9, PT ;  /* 0x000000090a00780c */ /* 0x040fe40003f46270 */
[----:B------:R-:W-:Y:S02]  /*2120*/  ISETP.GE.AND P5, PT, R10, 0x11, PT ;  /* 0x000000110a00780c */ /* 0x000fe40003fa6270 */
[C---:B------:R-:W-:Y:S02]  /*2130*/  ISETP.GT.AND P4, PT, R4.reuse, 0x1, !P1 ;  /* 0x000000010400780c */ /* 0x040fe40004f84270 */
[----:B------:R-:W-:-:S02]  /*2140*/  ISETP.GT.AND P3, PT, R4, 0x8, !P2 ;  /* 0x000000080400780c */ /* 0x000fc40005764270 */
[C---:B------:R-:W-:Y:S02]  /*2150*/  ISETP.LT.OR P4, PT, R2.reuse, 0x2, P4 ;  /* 0x000000020200780c */ /* 0x040fe40002781670 */
[----:B------:R-:W-:Y:S02]  /*2160*/  ISETP.LT.OR P3, PT, R2, 0x9, P3 ;  /* 0x000000090200780c */ /* 0x000fe40001f61670 */
[----:B------:R-:W-:Y:S02]  /*2170*/  FSEL R125, R25, -INF , !P4 ;  /* 0xff800000197d7808 */ /* 0x000fe40006000000 */
[----:B------:R-:W-:Y:S02]  /*2180*/  FSEL R123, R28, -INF , !P3 ;  /* 0xff8000001c7b7808 */ /* 0x000fe40005800000 */
[C---:B------:R-:W-:Y:S02]  /*2190*/  ISETP.GT.AND P4, PT, R4.reuse, 0x9, !P6 ;  /* 0x000000090400780c */ /* 0x040fe40007784270 */
[----:B------:R-:W-:-:S02]  /*21a0*/  ISETP.GT.AND P3, PT, R4, 0x10, !P5 ;  /* 0x000000100400780c */ /* 0x000fc40006f64270 */
[C---:B------:R-:W-:Y:S02]  /*21b0*/  ISETP.LT.OR P4, PT, R2.reuse, 0xa, P4 ;  /* 0x0000000a0200780c */ /* 0x040fe40002781670 */
[----:B------:R-:W-:Y:S01]  /*21c0*/  ISETP.LT.OR P3, PT, R2, 0x11, P3 ;  /* 0x000000110200780c */ /* 0x000fe20001f61670 */
[----:B0-----:R-:W-:Y:S01]  /*21d0*/  IMAD.IADD R6, R14, 0x1, R97 ;  /* 0x000000010e067824 */ /* 0x001fe200078e0261 */
[----:B------:R-:W-:Y:S02]  /*21e0*/  FSEL R121, R29, -INF , !P4 ;  /* 0xff8000001d797808 */ /* 0x000fe40006000000 */
[----:B------:R-:W-:Y:S02]  /*21f0*/  ISETP.GE.AND P4, PT, R10, 0x19, PT ;  /* 0x000000190a00780c */ /* 0x000fe40003f86270 */
[----:B------:R-:W-:Y:S02]  /*2200*/  FSEL R119, R32, -INF , !P3 ;  /* 0xff80000020777808 */ /* 0x000fe40005800000 */
[----:B--2---:R-:W-:-:S04]  /*2210*/  LOP3.LUT R20, R20, 0xfffffffb, RZ, 0xc0, !PT ;  /* 0xfffffffb14147812 */ /* 0x004fc800078ec0ff */
[----:B------:R-:W-:-:S04]  /*2220*/  @P6 LOP3.LUT R20, R20, 0x4, RZ, 0xfc, !PT ;  /* 0x0000000414146812 */ /* 0x000fc800078efcff */
[----:B------:R-:W-:-:S04]  /*2230*/  LOP3.LUT R20, R20, 0xfffffff7, RZ, 0xc0, !PT ;  /* 0xfffffff714147812 */ /* 0x000fc800078ec0ff */
[----:B------:R-:W-:Y:S02]  /*2240*/  @P5 LOP3.LUT R20, R20, 0x8, RZ, 0xfc, !PT ;  /* 0x0000000814145812 */ /* 0x000fe400078efcff */
[----:B------:R-:W-:Y:S02]  /*2250*/  ISETP.GE.AND P5, PT, R10, 0x12, PT ;  /* 0x000000120a00780c */ /* 0x000fe40003fa6270 */
[----:B------:R-:W-:Y:S02]  /*2260*/  LOP3.LUT R20, R20, 0xffffffef, RZ, 0xc0, !PT ;  /* 0xffffffef14147812 */ /* 0x000fe400078ec0ff */
[----:B------:R-:W-:-:S04]  /*2270*/  ISETP.GT.AND P3, PT, R4, 0x11, !P5 ;  /* 0x000000110400780c */ /* 0x000fc80006f64270 */
[----:B------:R-:W-:-:S04]  /*2280*/  ISETP.LT.OR P3, PT, R2, 0x12, P3 ;  /* 0x000000120200780c */ /* 0x000fc80001f61670 */
[----:B------:R-:W-:Y:S02]  /*2290*/  FSEL R33, R33, -INF , !P3 ;  /* 0xff80000021217808 */ /* 0x000fe40005800000 */
[----:B------:R-:W-:Y:S02]  /*22a0*/  @P5 LOP3.LUT R20, R20, 0x10, RZ, 0xfc, !PT ;  /* 0x0000001014145812 */ /* 0x000fe400078efcff */
[----:B------:R-:W-:Y:S02]  /*22b0*/  ISETP.GT.AND P3, PT, R4, 0x18, !P4 ;  /* 0x000000180400780c */ /* 0x000fe40006764270 */
[----:B------:R-:W-:Y:S02]  /*22c0*/  LOP3.LUT R20, R20, 0xfdffffff, RZ, 0xc0, !PT ;  /* 0xfdffffff14147812 */ /* 0x000fe400078ec0ff */
[----:B------:R-:W-:Y:S02]  /*22d0*/  ISETP.LT.OR P3, PT, R2, 0x19, P3 ;  /* 0x000000190200780c */ /* 0x000fe40001f61670 */
[----:B------:R-:W-:-:S02]  /*22e0*/  @P4 LOP3.LUT R20, R20, 0x2000000, RZ, 0xfc, !PT ;  /* 0x0200000014144812 */ /* 0x000fc400078efcff */
        /* <DEDUP_REMOVED lines=149> */
[----:B------:R-:W-:Y:S01]  /*2c40*/  VIADDMNMX R4, R97, R95, R12, PT ;  /* 0x0000005f61047246 */ /* 0x000fe2000380010c */
[----:B------:R0:W-:Y:S01]  /*2c50*/  STL [R1], R20 ;  /* 0x0000001401007387 */ /* 0x0001e20000100800 */
[----:B------:R-:W-:-:S04]  /*2c60*/  ISETP.LT.OR P6, PT, R2, 0x7a, P6 ;  /* 0x0000007a0200780c */ /* 0x000fc800037c1670 */
[----:B------:R-:W-:Y:S02]  /*2c70*/  FSEL R85, R85, -INF , !P6 ;  /* 0xff80000055557808 */ /* 0x000fe40007000000 */
[----:B------:R-:W-:-:S13]  /*2c80*/  PLOP3.LUT P6, PT, PT, PT, UP0, 0x40, 0x0 ;  /* 0x000000000000781c */ /* 0x000fda0003fce808 */
[----:B0-----:R-:W-:Y:S05]  /*2c90*/  @P6 BRA `(.L_x_13957) ;  /* 0x0000000000646947 */ /* 0x001fea0003800000 */
        /* <DEDUP_REMOVED lines=14> */
.L_x_13959:
[----:B------:R-:W-:Y:S02]  /*2d80*/  ULDC UR6, c[0x0][0x9e4] ;  /* 0x0002790000067ab9 */ /* 0x000fe40000000800 */
[----:B------:R-:W-:-:S05]  /*2d90*/  IMAD.U32 R2, RZ, RZ, UR6 ;  /* 0x00000006ff027e24 */ /* 0x000fca000f8e00ff */
[----:B------:R-:W-:-:S13]  /*2da0*/  ISETP.NE.AND P6, PT, R2, 0x1, PT ;  /* 0x000000010200780c */ /* 0x000fda0003fc5270 */
[----:B------:R-:W0:Y:S02]  /*2db0*/  @P6 LDC.64 R96, c[0x0][0x9e8] ;  /* 0x00027a00ff606b82 */ /* 0x000e240000000a00 */
[----:B0-----:R-:W-:-:S05]  /*2dc0*/  @P6 IMAD.HI.U32 R0, R95, R96, RZ ;  /* 0x000000605f006227 */ /* 0x001fca00078e00ff */
[----:B------:R-:W-:-:S07]  /*2dd0*/  @P6 SHF.R.U32.HI R95, RZ, R97, R0 ;  /* 0x00000061ff5f6219 */ /* 0x000fce0000011600 */
.L_x_13960:
[----:B------:R-:W-:Y:S05]  /*2de0*/  BSYNC B0 ;  /* 0x0000000000007941 */ /* 0x000fea0003800000 */
.L_x_13958:
[----:B------:R-:W-:-:S04]  /*2df0*/  IMAD R95, R95, R2, -R8 ;  /* 0x000000025f5f7224 */ /* 0x000fc800078e0a08 */
[----:B------:R-:W-:-:S05]  /*2e00*/  IMAD R95, R16, -0x2, R95 ;  /* 0xfffffffe105f7824 */ /* 0x000fca00078e025f */
[----:B------:R-:W-:Y:S02]  /*2e10*/  VIADDMNMX R4, R95, R2, R4, PT ;  /* 0x000000025f047246 */ /* 0x000fe40003800104 */
[----:B------:R-:W-:-:S07]  /*2e20*/  VIMNMX R6, R6, R95, !PT ;  /* 0x0000005f06067248 */ /* 0x000fce0007fe0100 */
.L_x_13957:
        /* <DEDUP_REMOVED lines=95> */
[C---:B------:R-:W-:Y:S01]  /*3420*/  LOP3.LUT P2, RZ, R20.reuse, 0x80, RZ, 0xc0, !PT ;  /* 0x0000008014ff7812 */ /* 0x040fe2000784c0ff */
        /* <DEDUP_REMOVED lines=84> */
[----:B------:R-:W-:Y:S01]  /*3970*/  FSEL R49, R78, -INF , !P1 ;  /* 0xff8000004e317808 */ /* 0x000fe20004800000 */
[--C-:B------:R-:W-:Y:S01]  /*3980*/  FFMA.FTZ R128, R9, R0, -R8.reuse ;  /* 0x0000000009807223 */ /* 0x100fe20000010808 */
[----:B------:R-:W-:Y:S01]  /*3990*/  FMNMX.FTZ R10, R95, R10, !PT ;  /* 0x0000000a5f0a7209 */ /* 0x000fe20007810000 */
[-CC-:B------:R-:W-:Y:S01]  /*39a0*/  FFMA.FTZ R121, R121, R0.reuse, -R8.reuse ;  /* 0x0000000079797223 */ /* 0x180fe20000010808 */
[----:B------:R-:W-:Y:S01]  /*39b0*/  FSEL R53, R82, -INF , !P3 ;  /* 0xff80000052357808 */ /* 0x000fe20005800000 */
[--C-:B------:R-:W-:Y:S01]  /*39c0*/  FFMA.FTZ R144, R119, R0, -R8.reuse ;  /* 0x0000000077907223 */ /* 0x100fe20000010808 */
[----:B------:R-:W-:Y:S01]  /*39d0*/  FMNMX.FTZ R10, R109, R10, !PT ;  /* 0x0000000a6d0a7209 */ /* 0x000fe20007810000 */
[----:B------:R-:W0:Y:S01]  /*39e0*/  MUFU.EX2 R125, R125 ;  /* 0x0000007d007d7308 */ /* 0x000e220000000800 */
        /* <DEDUP_REMOVED lines=35> */
[----:B------:R-:W-:-:S03]  /*3c20*/  FFMA.FTZ R3, R85, R0, -R8 ;  /* 0x0000000055037223 */ /* 0x000fc60000010808 */
        /* <DEDUP_REMOVED lines=139> */
[----:B------:R-:W-:-:S06]  /*44e0*/  FADD.FTZ R36, R130, R31 ;  /* 0x0000001f82247221 */ /* 0x000fcc0000010000 */
        /* <DEDUP_REMOVED lines=25> */
[----:B------:R-:W-:Y:S01]  /*4680*/  F2FP.BF16.F32.PACK_AB R126, R7, R126 ;  /* 0x0000007e077e723e */ /* 0x000fe200000010ff */
[----:B------:R-:W-:-:S05]  /*4690*/  VIADD R7, R88, 0xfffffffe ;  /* 0xfffffffe58077836 */ /* 0x000fca0000000000 */
        /* <DEDUP_REMOVED lines=55> */
.L_x_13962:
[----:B------:R-:W-:Y:S02]  /*4a10*/  ULDC UR14, c[0x0][0x9e4] ;  /* 0x00027900000e7ab9 */ /* 0x000fe40000000800 */
[----:B------:R-:W-:-:S11]  /*4a20*/  UISETP.NE.AND UP0, UPT, UR14, 0x1, UPT ;  /* 0x000000010e00788c */ /* 0x000fd6000bf05270 */
[----:B------:R-:W-:Y:S02]  /*4a30*/  @UP0 ULDC.64 UR18, c[0x0][0x9e8] ;  /* 0x00027a0000120ab9 */ /* 0x000fe40000000a00 */
[----:B------:R-:W-:-:S04]  /*4a40*/  UIMAD.WIDE.U32 UR6, UR11, UR18, URZ ;  /* 0x000000120b0672a5 */ /* 0x000fc8000f8e003f */
[----:B------:R-:W-:-:S12]  /*4a50*/  @UP0 USHF.R.U32.HI UR11, URZ, UR19, UR7 ;  /* 0x000000133f0b0299 */ /* 0x000fd80008011607 */
.L_x_13963:
[----:B------:R-:W-:-:S04]  /*4a60*/  UIMAD UR11, UR11, UR14, UR14 ;  /* 0x0000000e0b0b72a4 */ /* 0x000fc8000f8e020e */
[----:B------:R-:W-:-:S04]  /*4a70*/  UISETP.LT.AND UP0, UPT, UR10, UR11, UPT ;  /* 0x0000000b0a00728c */ /* 0x000fc8000bf01270 */
[----:B------:R-:W-:-:S12]  /*4a80*/  USEL UR10, UR10, UR11, UP0 ;  /* 0x0000000b0a0a7287 */ /* 0x000fd80008000000 */
.L_x_13961:
        /* <DEDUP_REMOVED lines=31> */
.L_x_13983:
[----:B------:R-:W-:Y:S01]  /*4c80*/  ISETP.NE.AND P2, PT, RZ, UR44, PT ;  /* 0x0000002cff007c0c */ /* 0x000fe2000bf45270 */
[----:B------:R-:W-:-:S04]  /*4c90*/  UISETP.NE.AND UP0, UPT, UR25, 0x1, UPT ;  /* 0x000000011900788c */ /* 0x000fc8000bf05270 */
[----:B------:R-:W-:-:S04]  /*4ca0*/  USEL UR47, URZ, 0x1, UP0 ;  /* 0x000000013f2f7887 */ /* 0x000fc80008000000 */
[----:B------:R-:W-:-:S04]  /*4cb0*/  ULOP3.LUT UR47, UR26, UR47, URZ, 0x3c, !UPT ;  /* 0x0000002f1a2f7292 */ /* 0x000fc8000f8e3c3f */
[----:B------:R-:W-:Y:S08]  /*4cc0*/  @P2 BRA `(.L_x_13965) ;  /* 0x0000000000382947 */ /* 0x000ff00003800000 */
[----:B------:R-:W-:Y:S05]  /*4cd0*/  @!P0 BRA `(.L_x_13966) ;  /* 0x0000000000048947 */ /* 0x000fea0003800000 */
[----:B------:R-:W-:Y:S01]  /*4ce0*/  BPT.TRAP 0x1 ;  /* 0x000000040000795c */ /* 0x000fe20000300000 */
.L_x_13966:
        /* <DEDUP_REMOVED lines=9> */
.L_x_13967:
[----:B-1----:R-:W-:Y:S05]  /*4d80*/  @P1 BRA `(.L_x_13965) ;  /* 0x0000000000081947 */ /* 0x002fea0003800000 */
[----:B------:R-:W1:Y:S02]  /*4d90*/  SYNCS.PHASECHK.TRANS64.TRYWAIT P1, [UR6+0x16830], R0 ;  /* 0x01683000ff0075a7 */ /* 0x000e640008020146 */
[----:B-1----:R-:W-:Y:S05]  /*4da0*/  @!P1 BRA `(.L_x_13968) ;  /* 0x000000f800e09947 */ /* 0x002fea0003800000 */
.L_x_13965:
        /* <DEDUP_REMOVED lines=28> */
.L_x_13970:
[----:B------:R-:W-:Y:S01]  /*4f70*/  ULEA UR6, UR25, UR45, 0x3 ;  /* 0x0000002d19067291 */ /* 0x000fe2000f8e183f */
[----:B------:R-:W-:-:S05]  /*4f80*/  IMAD.U32 R0, RZ, RZ, UR26 ;  /* 0x0000001aff007e24 */ /* 0x000fca000f8e00ff */
[----:B------:R-:W-:-:S04]  /*4f90*/  SHF.L.U32 R0, R0, 0x1f, RZ ;  /* 0x0000001f00007819 */ /* 0x000fc800000006ff */
[----:B------:R0:W1:Y:S01]  /*4fa0*/  SYNCS.PHASECHK.TRANS64.TRYWAIT P1, [UR6+0x16850], R0 ;  /* 0x01685000ff0075a7 */ /* 0x0000620008020146 */
[----:B------:R-:W-:Y:S05]  /*4fb0*/  @!P0 BRA `(.L_x_13971) ;  /* 0x0000000000048947 */ /* 0x000fea0003800000 */
[----:B------:R-:W-:Y:S01]  /*4fc0*/  BPT.TRAP 0x1 ;  /* 0x000000040000795c */ /* 0x000fe20000300000 */
.L_x_13971:
[----:B-1----:R-:W-:Y:S05]  /*4fd0*/  @P1 BRA `(.L_x_13969) ;  /* 0x0000000000081947 */ /* 0x002fea0003800000 */
[----:B------:R-:W1:Y:S02]  /*4fe0*/  SYNCS.PHASECHK.TRANS64.TRYWAIT P1, [UR6+0x16850], R0 ;  /* 0x01685000ff0075a7 */ /* 0x000e640008020146 */
[----:B-1----:R-:W-:Y:S05]  /*4ff0*/  @!P1 BRA `(.L_x_13972) ;  /* 0x000000f800649947 */ /* 0x002fea0003800000 */
.L_x_13969:
        /* <DEDUP_REMOVED lines=51> */
.L_x_13973:
        /* <DEDUP_REMOVED lines=39> */
.L_x_13976:
[----:B------:R-:W-:-:S05]  /*55a0*/  IMAD.U32 R13, RZ, RZ, UR21 ;  /* 0x00000015ff0d7e24 */ /* 0x000fca000f8e00ff */
[----:B------:R-:W-:-:S13]  /*55b0*/  ISETP.NE.AND P1, PT, R13, 0x1, PT ;  /* 0x000000010d00780c */ /* 0x000fda0003f25270 */
[----:B------:R-:W0:Y:S02]  /*55c0*/  @P1 LDC.64 R14, c[0x0][0x9e8] ;  /* 0x00027a00ff0e1b82 */ /* 0x000e240000000a00 */
[----:B0-----:R-:W-:-:S05]  /*55d0*/  @P1 IMAD.HI.U32 R14, R11, R14, RZ ;  /* 0x0000000e0b0e1227 */ /* 0x001fca00078e00ff */
[----:B------:R-:W-:-:S07]  /*55e0*/  @P1 SHF.R.U32.HI R11, RZ, R15, R14 ;  /* 0x0000000fff0b1219 */ /* 0x000fce000001160e */
.L_x_13977:
[----:B------:R-:W-:Y:S05]  /*55f0*/  BSYNC B0 ;  /* 0x0000000000007941 */ /* 0x000fea0003800000 */
.L_x_13975:
[----:B------:R-:W-:-:S04]  /*5600*/  IMAD R11, R11, R13, -R0 ;  /* 0x0000000d0b0b7224 */ /* 0x000fc800078e0a00 */
[----:B------:R-:W-:-:S05]  /*5610*/  IMAD R11, R16, -0x2, R11 ;  /* 0xfffffffe100b7824 */ /* 0x000fca00078e020b */
[----:B------:R-:W-:Y:S02]  /*5620*/  VIADDMNMX R2, R11, R13, R2, PT ;  /* 0x0000000d0b027246 */ /* 0x000fe40003800102 */
[----:B------:R-:W-:-:S07]  /*5630*/  VIMNMX R8, R8, R11, !PT ;  /* 0x0000000b08087248 */ /* 0x000fce0007fe0100 */
.L_x_13974:
        /* <DEDUP_REMOVED lines=116> */
.L_x_13980:
[----:B------:R-:W-:-:S05]  /*5d80*/  IMAD.U32 R2, RZ, RZ, UR21 ;  /* 0x00000015ff027e24 */ /* 0x000fca000f8e00ff */
[----:B------:R-:W-:-:S13]  /*5d90*/  ISETP.NE.AND P2, PT, R2, 0x1, PT ;  /* 0x000000010200780c */ /* 0x000fda0003f45270 */
[----:B------:R-:W0:Y:S02]  /*5da0*/  @P2 LDC.64 R8, c[0x0][0x9e8] ;  /* 0x00027a00ff082b82 */ /* 0x000e240000000a00 */
[----:B0-----:R-:W-:-:S05]  /*5db0*/  @P2 IMAD.HI.U32 R8, R143, R8, RZ ;  /* 0x000000088f082227 */ /* 0x001fca00078e00ff */
[----:B------:R-:W-:-:S07]  /*5dc0*/  @P2 SHF.R.U32.HI R143, RZ, R9, R8 ;  /* 0x00000009ff8f2219 */ /* 0x000fce0000011608 */
.L_x_13981:
[----:B------:R-:W-:Y:S05]  /*5dd0*/  BSYNC B0 ;  /* 0x0000000000007941 */ /* 0x000fea0003800000 */
.L_x_13979:
[----:B------:R-:W-:-:S04]  /*5de0*/  IMAD R143, R143, R2, -R0 ;  /* 0x000000028f8f7224 */ /* 0x000fc800078e0a00 */
[----:B------:R-:W-:-:S05]  /*5df0*/  IMAD R143, R16, -0x2, R143 ;  /* 0xfffffffe108f7824 */ /* 0x000fca00078e028f */
[----:B------:R-:W-:Y:S02]  /*5e00*/  VIADDMNMX R10, R143, R2, R10, PT ;  /* 0x000000028f0a7246 */ /* 0x000fe4000380010a */
[----:B------:R-:W-:-:S07]  /*5e10*/  VIMNMX R12, R12, R143, !PT ;  /* 0x0000008f0c0c7248 */ /* 0x000fce0007fe0100 */
.L_x_13978:
        /* <DEDUP_REMOVED lines=213> */
[-C--:B------:R-:W-:Y:S01]  /*6b70*/  FFMA.FTZ R5, R85, R0.reuse, -R8 ;  /* 0x0000000055057223 */ /* 0x080fe20000010808 */
[----:B------:R-:W1:Y:S02]  /*6b80*/  SHFL.BFLY PT, R9, R10, 0x2, 0x1f ;  /* 0x0c401f000a097f89 */ /* 0x000e6400000e0000 */
[----:B------:R-:W-:Y:S01]  /*6b90*/  FMUL.FTZ R8, R69, R0 ;  /* 0x0000000045087220 */ /* 0x000fe20000410000 */
[----:B------:R-:W-:Y:S08]  /*6ba0*/  MUFU.EX2 R136, R136 ;  /* 0x0000008800887308 */ /* 0x000ff00000000800 */
[----:B------:R-:W2:Y:S08]  /*6bb0*/  MUFU.EX2 R8, R8 ;  /* 0x0000000800087308 */ /* 0x000eb00000000800 */
        /* <DEDUP_REMOVED lines=23> */
[----:B------:R-:W-:Y:S01]  /*6d30*/  FMUL.FTZ R6, R25, R0 ;  /* 0x0000000019067220 */ /* 0x000fe20000410000 */
[----:B--2---:R-:W-:Y:S01]  /*6d40*/  FFMA.FTZ R25, R8, R4, R35 ;  /* 0x0000000408197223 */ /* 0x004fe20000010023 */
        /* <DEDUP_REMOVED lines=134> */
.L_x_13982:
        /* <DEDUP_REMOVED lines=75> */
.L_x_13964:
        /* <DEDUP_REMOVED lines=23> */
.L_x_13985:
[----:B------:R-:W-:Y:S02]  /*7bd0*/  ULDC UR11, c[0x0][0x9e4] ;  /* 0x00027900000b7ab9 */ /* 0x000fe40000000800 */
[----:B------:R-:W-:-:S11]  /*7be0*/  UISETP.NE.AND UP0, UPT, UR11, 0x1, UPT ;  /* 0x000000010b00788c */ /* 0x000fd6000bf05270 */
[----:B------:R-:W-:Y:S02]  /*7bf0*/  @UP0 ULDC.64 UR14, c[0x0][0x9e8] ;  /* 0x00027a00000e0ab9 */ /* 0x000fe40000000a00 */
[----:B------:R-:W-:-:S04]  /*7c00*/  UIMAD.WIDE.U32 UR6, UR10, UR14, URZ ;  /* 0x0000000e0a0672a5 */ /* 0x000fc8000f8e003f */
[----:B------:R-:W-:-:S12]  /*7c10*/  @UP0 USHF.R.U32.HI UR10, URZ, UR15, UR7 ;  /* 0x0000000f3f0a0299 */ /* 0x000fd80008011607 */
.L_x_13986:
[----:B------:R-:W-:-:S04]  /*7c20*/  UIMAD UR10, UR10, UR11, URZ ;  /* 0x0000000b0a0a72a4 */ /* 0x000fc8000f8e023f */
[----:B------:R-:W-:-:S04]  /*7c30*/  UISETP.LT.AND UP0, UPT, UR22, UR10, UPT ;  /* 0x0000000a1600728c */ /* 0x000fc8000bf01270 */
[----:B------:R-:W-:-:S12]  /*7c40*/  USEL UR22, UR22, UR10, !UP0 ;  /* 0x0000000a16167287 */ /* 0x000fd8000c000000 */
.L_x_13984:
        /* <DEDUP_REMOVED lines=11> */
[----:B------:R-:W-:-:S06]  /*7d00*/  UMOV UR22, UR46 ;  /* 0x0000002e00167c82 */ /* 0x000fcc0008000000 */
.L_x_13998:
[----:B------:R-:W-:Y:S01]  /*7d10*/  ISETP.NE.AND P2, PT, RZ, UR44, PT ;  /* 0x0000002cff007c0c */ /* 0x000fe2000bf45270 */
[----:B------:R-:W-:-:S04]  /*7d20*/  UISETP.NE.AND UP0, UPT, UR22, 0x1, UPT ;  /* 0x000000011600788c */ /* 0x000fc8000bf05270 */
[----:B------:R-:W-:-:S04]  /*7d30*/  USEL UR47, URZ, 0x1, UP0 ;  /* 0x000000013f2f7887 */ /* 0x000fc80008000000 */
[----:B------:R-:W-:-:S04]  /*7d40*/  ULOP3.LUT UR47, UR23, UR47, URZ, 0x3c, !UPT ;  /* 0x0000002f172f7292 */ /* 0x000fc8000f8e3c3f */
[----:B------:R-:W-:Y:S08]  /*7d50*/  @P2 BRA `(.L_x_13988) ;  /* 0x0000000000382947 */ /* 0x000ff00003800000 */
[----:B------:R-:W-:Y:S05]  /*7d60*/  @!P0 BRA `(.L_x_13989) ;  /* 0x0000000000048947 */ /* 0x000fea0003800000 */
[----:B------:R-:W-:Y:S01]  /*7d70*/  BPT.TRAP 0x1 ;  /* 0x000000040000795c */ /* 0x000fe20000300000 */
.L_x_13989:
        /* <DEDUP_REMOVED lines=9> */
.L_x_13990:
[----:B-1----:R-:W-:Y:S05]  /*7e10*/  @P1 BRA `(.L_x_13988) ;  /* 0x0000000000081947 */ /* 0x002fea0003800000 */
[----:B------:R-:W1:Y:S02]  /*7e20*/  SYNCS.PHASECHK.TRANS64.TRYWAIT P1, [UR6+0x16830], R0 ;  /* 0x01683000ff0075a7 */ /* 0x000e640008020146 */
[----:B-1----:R-:W-:Y:S05]  /*7e30*/  @!P1 BRA `(.L_x_13991) ;  /* 0x000000c800ec9947 */ /* 0x002fea0003800000 */
.L_x_13988:
        /* <DEDUP_REMOVED lines=28> */
.L_x_13993:
[----:B------:R-:W-:Y:S01]  /*8000*/  ULEA UR6, UR22, UR45, 0x3 ;  /* 0x0000002d16067291 */ /* 0x000fe2000f8e183f */
[----:B------:R-:W-:-:S05]  /*8010*/  IMAD.U32 R0, RZ, RZ, UR23 ;  /* 0x00000017ff007e24 */ /* 0x000fca000f8e00ff */
[----:B------:R-:W-:-:S04]  /*8020*/  SHF.L.U32 R0, R0, 0x1f, RZ ;  /* 0x0000001f00007819 */ /* 0x000fc800000006ff */
[----:B------:R0:W1:Y:S01]  /*8030*/  SYNCS.PHASECHK.TRANS64.TRYWAIT P1, [UR6+0x16850], R0 ;  /* 0x01685000ff0075a7 */ /* 0x0000620008020146 */
[----:B------:R-:W-:Y:S05]  /*8040*/  @!P0 BRA `(.L_x_13994) ;  /* 0x0000000000048947 */ /* 0x000fea0003800000 */
[----:B------:R-:W-:Y:S01]  /*8050*/  BPT.TRAP 0x1 ;  /* 0x000000040000795c */ /* 0x000fe20000300000 */
.L_x_13994:
[----:B-1----:R-:W-:Y:S05]  /*8060*/  @P1 BRA `(.L_x_13992) ;  /* 0x0000000000081947 */ /* 0x002fea0003800000 */
[----:B------:R-:W1:Y:S02]  /*8070*/  SYNCS.PHASECHK.TRANS64.TRYWAIT P1, [UR6+0x16850], R0 ;  /* 0x01685000ff0075a7 */ /* 0x000e640008020146 */
[----:B-1----:R-:W-:Y:S05]  /*8080*/  @!P1 BRA `(.L_x_13995) ;  /* 0x000000c800709947 */ /* 0x002fea0003800000 */
.L_x_13992:
        /* <DEDUP_REMOVED lines=51> */
.L_x_13996:
        /* <DEDUP_REMOVED lines=279> */
.L_x_13997:
[----:B------:R-:W-:Y:S01]  /*9530*/  ULEA UR6, UR22, UR45, 0x3 ;  /* 0x0000002d16067291 */ /* 0x000fe2000f8e183f */
[----:B------:R-:W-:Y:S01]  /*9540*/  ISETP.GT.AND P1, PT, R7, UR21, PT ;  /* 0x0000001507007c0c */ /* 0x000fe2000bf24270 */
        /* <DEDUP_REMOVED lines=73> */
.L_x_13987:
        /* <DEDUP_REMOVED lines=9> */
.L_x_14018:
        /* <DEDUP_REMOVED lines=9> */
.L_x_14001:
[----:B------:R-:W-:Y:S01]  /*9b00*/  ULEA UR6, UR46, UR45, 0x3 ;  /* 0x0000002d2e067291 */ /* 0x000fe2000f8e183f */
[----:B------:R-:W-:-:S05]  /*9b10*/  IMAD.U32 R0, RZ, RZ, UR47 ;  /* 0x0000002fff007e24 */ /* 0x000fca000f8e00ff */
[----:B------:R-:W-:-:S04]  /*9b20*/  SHF.L.U32 R0, R0, 0x1f, RZ ;  /* 0x0000001f00007819 */ /* 0x000fc800000006ff */
[----:B------:R0:W1:Y:S01]  /*9b30*/  SYNCS.PHASECHK.TRANS64.TRYWAIT P1, [UR6+0x16830], R0 ;  /* 0x01683000ff0075a7 */ /* 0x0000620008020146 */
[----:B------:R-:W-:Y:S05]  /*9b40*/  @!P0 BRA `(.L_x_14002) ;  /* 0x0000000000048947 */ /* 0x000fea0003800000 */
[----:B------:R-:W-:Y:S01]  /*9b50*/  BPT.TRAP 0x1 ;  /* 0x000000040000795c */ /* 0x000fe20000300000 */
.L_x_14002:
[----:B-1----:R-:W-:Y:S05]  /*9b60*/  @P1 BRA `(.L_x_14000) ;  /* 0x0000000000081947 */ /* 0x002fea0003800000 */
[----:B------:R-:W1:Y:S02]  /*9b70*/  SYNCS.PHASECHK.TRANS64.TRYWAIT P1, [UR6+0x16830], R0 ;  /* 0x01683000ff0075a7 */ /* 0x000e640008020146 */
[----:B-1----:R-:W-:Y:S05]  /*9b80*/  @!P1 BRA `(.L_x_14003) ;  /* 0x000000ac00c89947 */ /* 0x002fea0003800000 */
.L_x_14000:
        /* <DEDUP_REMOVED lines=25> */
.L_x_14005:
[----:B------:R-:W-:Y:S01]  /*9d20*/  ULEA UR6, UR24, UR45, 0x3 ;  /* 0x0000002d18067291 */ /* 0x000fe2000f8e183f */
[----:B------:R-:W-:-:S05]  /*9d30*/  IMAD.U32 R0, RZ, RZ, UR25 ;  /* 0x00000019ff007e24 */ /* 0x000fca000f8e00ff */
[----:B------:R-:W-:-:S04]  /*9d40*/  SHF.L.U32 R0, R0, 0x1f, RZ ;  /* 0x0000001f00007819 */ /* 0x000fc800000006ff */
[----:B------:R0:W1:Y:S01]  /*9d50*/  SYNCS.PHASECHK.TRANS64.TRYWAIT P1, [UR6+0x16850], R0 ;  /* 0x01685000ff0075a7 */ /* 0x0000620008020146 */
[----:B------:R-:W-:Y:S05]  /*9d60*/  @!P0 BRA `(.L_x_14006) ;  /* 0x0000000000048947 */ /* 0x000fea0003800000 */
[----:B------:R-:W-:Y:S01]  /*9d70*/  BPT.TRAP 0x1 ;  /* 0x000000040000795c */ /* 0x000fe20000300000 */
.L_x_14006:
[----:B-1----:R-:W-:Y:S05]  /*9d80*/  @P1 BRA `(.L_x_14004) ;  /* 0x0000000000081947 */ /* 0x002fea0003800000 */
[----:B------:R-:W1:Y:S02]  /*9d90*/  SYNCS.PHASECHK.TRANS64.TRYWAIT P1, [UR6+0x16850], R0 ;  /* 0x01685000ff0075a7 */ /* 0x000e640008020146 */
[----:B-1----:R-:W-:Y:S05]  /*9da0*/  @!P1 BRA `(.L_x_14007) ;  /* 0x000000ac00589947 */ /* 0x002fea0003800000 */
.L_x_14004:
        /* <DEDUP_REMOVED lines=51> */
.L_x_14008:
        /* <DEDUP_REMOVED lines=39> */
.L_x_14011:
[----:B------:R-:W-:-:S05]  /*a350*/  IMAD.U32 R13, RZ, RZ, UR21 ;  /* 0x00000015ff0d7e24 */ /* 0x000fca000f8e00ff */
[----:B------:R-:W-:-:S13]  /*a360*/  ISETP.NE.AND P1, PT, R13, 0x1, PT ;  /* 0x000000010d00780c */ /* 0x000fda0003f25270 */
[----:B------:R-:W0:Y:S02]  /*a370*/  @P1 LDC.64 R14, c[0x0][0x9e8] ;  /* 0x00027a00ff0e1b82 */ /* 0x000e240000000a00 */
[----:B0-----:R-:W-:-:S05]  /*a380*/  @P1 IMAD.HI.U32 R14, R11, R14, RZ ;  /* 0x0000000e0b0e1227 */ /* 0x001fca00078e00ff */
[----:B------:R-:W-:-:S07]  /*a390*/  @P1 SHF.R.U32.HI R11, RZ, R15, R14 ;  /* 0x0000000fff0b1219 */ /* 0x000fce000001160e */
.L_x_14012:
[----:B------:R-:W-:Y:S05]  /*a3a0*/  BSYNC B0 ;  /* 0x0000000000007941 */ /* 0x000fea0003800000 */
.L_x_14010:
[----:B------:R-:W-:-:S04]  /*a3b0*/  IMAD R11, R11, R13, -R0 ;  /* 0x0000000d0b0b7224 */ /* 0x000fc800078e0a00 */
[----:B------:R-:W-:-:S05]  /*a3c0*/  IMAD R11, R16, -0x2, R11 ;  /* 0xfffffffe100b7824 */ /* 0x000fca00078e020b */
[----:B------:R-:W-:Y:S02]  /*a3d0*/  VIADDMNMX R2, R11, R13, R2, PT ;  /* 0x0000000d0b027246 */ /* 0x000fe40003800102 */
[----:B------:R-:W-:-:S07]  /*a3e0*/  VIMNMX R8, R8, R11, !PT ;  /* 0x0000000b08087248 */ /* 0x000fce0007fe0100 */
.L_x_14009:
        /* <DEDUP_REMOVED lines=116> */
.L_x_14015:
[----:B------:R-:W-:-:S05]  /*ab30*/  IMAD.U32 R2, RZ, RZ, UR21 ;  /* 0x00000015ff027e24 */ /* 0x000fca000f8e00ff */
[----:B------:R-:W-:-:S13]  /*ab40*/  ISETP.NE.AND P2, PT, R2, 0x1, PT ;  /* 0x000000010200780c */ /* 0x000fda0003f45270 */
[----:B------:R-:W0:Y:S02]  /*ab50*/  @P2 LDC.64 R8, c[0x0][0x9e8] ;  /* 0x00027a00ff082b82 */ /* 0x000e240000000a00 */
[----:B0-----:R-:W-:-:S05]  /*ab60*/  @P2 IMAD.HI.U32 R8, R143, R8, RZ ;  /* 0x000000088f082227 */ /* 0x001fca00078e00ff */
[----:B------:R-:W-:-:S07]  /*ab70*/  @P2 SHF.R.U32.HI R143, RZ, R9, R8 ;  /* 0x00000009ff8f2219 */ /* 0x000fce0000011608 */
.L_x_14016:
[----:B------:R-:W-:Y:S05]  /*ab80*/  BSYNC B0 ;  /* 0x0000000000007941 */ /* 0x000fea0003800000 */
.L_x_14014:
[----:B------:R-:W-:-:S04]  /*ab90*/  IMAD R143, R143, R2, -R0 ;  /* 0x000000028f8f7224 */ /* 0x000fc800078e0a00 */
[----:B------:R-:W-:-:S05]  /*aba0*/  IMAD R143, R16, -0x2, R143 ;  /* 0xfffffffe108f7824 */ /* 0x000fca00078e028f */
[----:B------:R-:W-:Y:S02]  /*abb0*/  VIADDMNMX R10, R143, R2, R10, PT ;  /* 0x000000028f0a7246 */ /* 0x000fe4000380010a */
[----:B------:R-:W-:-:S07]  /*abc0*/  VIMNMX R12, R12, R143, !PT ;  /* 0x0000008f0c0c7248 */ /* 0x000fce0007fe0100 */
.L_x_14013:
        /* <DEDUP_REMOVED lines=377> */
.L_x_14017:
        /* <DEDUP_REMOVED lines=75> */
.L_x_13999:
[----:B------:R-:W-:Y:S06]  /*c810*/  BAR.ARV 0x8, 0x200 ;  /* 0x0208000000007b1d */ /* 0x000fec0000002000 */
[----:B------:R-:W-:Y:S05]  /*c820*/  @!P0 BRA `(.L_x_14019) ;  /* 0x0000000000048947 */ /* 0x000fea0003800000 */
[----:B------:R-:W-:Y:S01]  /*c830*/  BPT.TRAP 0x1 ;  /* 0x000000040000795c */ /* 0x000fe20000300000 */
.L_x_14019:
[----:B------:R-:W-:Y:S01]  /*c840*/  ULEA UR5, UR46, UR45, 0x3 ;  /* 0x0000002d2e057291 */ /* 0x000fe2000f8e183f */
[----:B------:R-:W-:-:S05]  /*c850*/  IMAD.U32 R5, RZ, RZ, UR47 ;  /* 0x0000002fff057e24 */ /* 0x000fca000f8e00ff */
[----:B------:R-:W-:-:S04]  /*c860*/  SHF.L.U32 R5, R5, 0x1f, RZ ;  /* 0x0000001f05057819 */ /* 0x000fc800000006ff */
[----:B------:R0:W1:Y:S01]  /*c870*/  SYNCS.PHASECHK.TRANS64.TRYWAIT P1, [UR5+0x16850], R5 ;  /* 0x01685005ff0075a7 */ /* 0x0000620008020145 */
[----:B------:R-:W-:Y:S05]  /*c880*/  @!P0 BRA `(.L_x_14020) ;  /* 0x0000000000048947 */ /* 0x000fea0003800000 */
[----:B------:R-:W-:Y:S01]  /*c890*/  BPT.TRAP 0x1 ;  /* 0x000000040000795c */ /* 0x000fe20000300000 */
.L_x_14020:
[----:B-1----:R-:W-:Y:S05]  /*c8a0*/  @P1 BRA `(.L_x_14021) ;  /* 0x0000000000081947 */ /* 0x002fea0003800000 */
[----:B------:R-:W1:Y:S02]  /*c8b0*/  SYNCS.PHASECHK.TRANS64.TRYWAIT P1, [UR5+0x16850], R5 ;  /* 0x01685005ff0075a7 */ /* 0x000e640008020145 */
[----:B-1----:R-:W-:Y:S05]  /*c8c0*/  @!P1 BRA `(.L_x_14022) ;  /* 0x0000008000a89947 */ /* 0x002fea0003800000 */
.L_x_14021:
        /* <DEDUP_REMOVED lines=15> */
[----:B-1----:R-:W-:Y:S01]  /*c9c0*/  FADD.FTZ R7, R6, R3 ;  /* 0x0000000306077221 */ /* 0x002fe20000010000 */
[----:B------:R-:W-:-:S03]  /*c9d0*/  IMAD.MOV.U32 R3, RZ, RZ, RZ ;  /* 0x000000ffff037224 */ /* 0x000fc600078e00ff */
        /* <DEDUP_REMOVED lines=54> */
.L_x_14023:
        /* <DEDUP_REMOVED lines=42> */
.L_x_13945:
        /* <DEDUP_REMOVED lines=20> */
[----:B------:R-:W-:-:S05]  /*d120*/  F2FP.BF16.F32.PACK_AB R15, R15, R110 ;  /* 0x0000006e0f0f723e */ /* 0x000fca00000010ff */
[----:B------:R-:W-:Y:S01]  /*d130*/  BAR.SYNC.DEFER_BLOCKING 0x1, 0x180 ;  /* 0x0046000000007b1d */ /* 0x000fe20000010000 */
[----:B------:R-:W-:Y:S02]  /*d140*/  F2FP.BF16.F32.PACK_AB R113, R115, R114 ;  /* 0x000000727371723e */ /* 0x000fe400000010ff */
[----:B------:R-:W-:Y:S02]  /*d150*/  F2FP.BF16.F32.PACK_AB R114, R117, R116 ;  /* 0x000000747572723e */ /* 0x000fe400000010ff */
[----:B------:R-:W-:Y:S01]  /*d160*/  F2FP.BF16.F32.PACK_AB R115, R119, R118 ;  /* 0x000000767773723e */ /* 0x000fe200000010ff */
[----:B------:R-:W-:Y:S01]  /*d170*/  ULDC.64 UR8, c[0x0][0xc00] ;  /* 0x0003000000087ab9 */ /* 0x000fe20000000a00 */
[----:B------:R-:W-:Y:S01]  /*d180*/  UMOV UR4, URZ ;  /* 0x0000003f00047c82 */ /* 0x000fe20008000000 */
[----:B------:R-:W-:Y:S02]  /*d190*/  UIMAD.WIDE UR8, UR39, 0x4, UR8 ;  /* 0x00000004270878a5 */ /* 0x000fe4000f8e0208 */
[----:B------:R-:W-:Y:S01]  /*d1a0*/  USHF.R.S32.HI UR18, URZ, 0x1f, UR38 ;  /* 0x0000001f3f127899 */ /* 0x000fe20008011426 */
[----:B------:R-:W-:Y:S01]  /*d1b0*/  ULDC.64 UR12, c[0x0][0xb90] ;  /* 0x0002e400000c7ab9 */ /* 0x000fe20000000a00 */
[----:B------:R-:W-:-:S02]  /*d1c0*/  USHF.R.S32.HI UR11, URZ, 0x1f, UR39 ;  /* 0x0000001f3f0b7899 */ /* 0x000fc40008011427 */
        /* <DEDUP_REMOVED lines=28> */
[----:B------:R-:W-:Y:S01]  /*d390*/  F2FP.BF16.F32.PACK_AB R8, R89, R24 ;  /* 0x000000185908723e */ /* 0x000fe200000010ff */
[----:B------:R-:W-:Y:S01]  /*d3a0*/  IMAD.U32 R24, RZ, RZ, UR8 ;  /* 0x00000008ff187e24 */ /* 0x000fe2000f8e00ff */
        /* <DEDUP_REMOVED lines=8> */
[----:B------:R-:W-:-:S03]  /*d430*/  PLOP3.LUT P2, PT, PT, PT, UP0, 0x80, 0x0 ;  /* 0x000000000000781c */ /* 0x000fc60003f4f008 */
[----:B------:R2:W-:Y:S04]  /*d440*/  STSM.16.M88.4 [R30], R4 ;  /* 0x000000041e007844 */ /* 0x0005e80000000200 */
[----:B------:R3:W-:Y:S04]  /*d450*/  STSM.16.M88.4 [R29], R12 ;  /* 0x0000000c1d007844 */ /* 0x0007e80000000200 */
[----:B------:R3:W-:Y:S01]  /*d460*/  STSM.16.M88.4 [R28], R112 ;  /* 0x000000701c007844 */ /* 0x0007e20000000200 */
[----:B------:R-:W-:Y:S06]  /*d470*/  BAR.SYNC.DEFER_BLOCKING 0x1, 0x180 ;  /* 0x0046000000007b1d */ /* 0x000fec0000010000 */
[----:B------:R-:W4:Y:S01]  /*d480*/  @P2 LDG.E R26, desc[UR52][R24.64] ;  /* 0x00000034181a2981 */ /* 0x000f22000c1e1900 */
[----:B-1----:R-:W-:Y:S01]  /*d490*/  ISETP.NE.AND P1, PT, R33, 0x1, PT ;  /* 0x000000012100780c */ /* 0x002fe20003f25270 */
[----:B0-----:R-:W-:Y:S01]  /*d4a0*/  VIADD R8, R17, UR40 ;  /* 0x0000002811087c36 */ /* 0x001fe20008000000 */
[----:B------:R-:W-:-:S02]  /*d4b0*/  UIMAD UR8, UR18, UR12, URZ ;  /* 0x0000000c120872a4 */ /* 0x000fc4000f8e023f */
[----:B------:R-:W-:Y:S01]  /*d4c0*/  USEL UR11, UR11, URZ, !UP0 ;  /* 0x0000003f0b0b7287 */ /* 0x000fe2000c000000 */
[----:B--2---:R-:W-:Y:S01]  /*d4d0*/  IMAD.MOV.U32 R4, RZ, RZ, R8 ;  /* 0x000000ffff047224 */ /* 0x004fe200078e0008 */
[----:B------:R-:W-:Y:S02]  /*d4e0*/  UIMAD UR14, UR38, UR13, UR8 ;  /* 0x0000000d260e72a4 */ /* 0x000fe4000f8e0208 */
[----:B------:R-:W-:Y:S02]  /*d4f0*/  USEL UR10, UR39, URZ, !UP0 ;  /* 0x0000003f270a7287 */ /* 0x000fe4000c000000 */
[----:B------:R-:W-:-:S03]  /*d500*/  UISETP.NE.U32.AND UP0, UPT, UR20, URZ, UPT ;  /* 0x0000003f1400728c */ /* 0x000fc6000bf05070 */
[----:B------:R-:W0:Y:S01]  /*d510*/  @P1 LDC R27, c[0x0][0xbec] ;  /* 0x0002fb00ff1b1b82 */ /* 0x000e220000000800 */
[----:B------:R-:W-:-:S06]  /*d520*/  UISETP.NE.AND.EX UP0, UPT, UR21, URZ, UPT, UP0 ;  /* 0x0000003f1500728c */ /* 0x000fcc000bf05300 */
[----:B------:R-:W-:Y:S01]  /*d530*/  PLOP3.LUT P3, PT, PT, PT, UP0, 0x80, 0x0 ;  /* 0x000000000000781c */ /* 0x000fe20003f6f008 */
[----:B------:R-:W1:Y:S01]  /*d540*/  @P1 LDC R32, c[0x0][0xbf0] ;  /* 0x0002fc00ff201b82 */ /* 0x000e620000000800 */
[----:B0-----:R-:W-:-:S05]  /*d550*/  @P1 IMAD.HI.U32 R5, R8, R27, RZ ;  /* 0x0000001b08051227 */ /* 0x001fca00078e00ff */
[----:B-1----:R-:W-:-:S05]  /*d560*/  @P1 SHF.R.U32.HI R4, RZ, R32, R5 ;  /* 0x00000020ff041219 */ /* 0x002fca0000011605 */
[----:B------:R-:W-:-:S04]  /*d570*/  IMAD.MOV R6, RZ, RZ, -R4 ;  /* 0x000000ffff067224 */ /* 0x000fc800078e0a04 */
[----:B------:R-:W-:Y:S01]  /*d580*/  IMAD R7, R33, R6, R8 ;  /* 0x0000000621077224 */ /* 0x000fe200078e0208 */
[----:B------:R-:W-:-:S04]  /*d590*/  SHF.R.S32.HI R6, RZ, 0x1f, R4 ;  /* 0x0000001fff067819 */ /* 0x000fc80000011404 */
[----:B------:R-:W-:Y:S02]  /*d5a0*/  SHF.R.S32.HI R5, RZ, 0x1f, R7 ;  /* 0x0000001fff057819 */ /* 0x000fe40000011407 */
[----:B----4-:R-:W-:-:S13]  /*d5b0*/  @P2 R2UR UR4, R26 ;  /* 0x000000001a0422ca */ /* 0x010fda00000e0000 */
[----:B------:R-:W-:Y:S02]  /*d5c0*/  USHF.R.S32.HI UR9, URZ, 0x1f, UR4 ;  /* 0x0000001f3f097899 */ /* 0x000fe40008011404 */
[----:B------:R-:W-:Y:S02]  /*d5d0*/  UMOV UR8, UR4 ;  /* 0x0000000400087c82 */ /* 0x000fe40008000000 */
[----:B------:R-:W-:-:S04]  /*d5e0*/  UIMAD.WIDE.U32 UR12, UR38, UR12, UR8 ;  /* 0x0000000c260c72a5 */ /* 0x000fc8000f8e0008 */
[----:B------:R-:W-:Y:S02]  /*d5f0*/  UIADD3 UR13, UR13, UR14, URZ ;  /* 0x0000000e0d0d7290 */ /* 0x000fe4000fffe03f */
[----:B------:R-:W-:Y:S02]  /*d600*/  UIMAD UR14, UR11, UR16, URZ ;  /* 0x000000100b0e72a4 */ /* 0x000fe4000f8e023f */
[----:B------:R-:W-:Y:S02]  /*d610*/  UIMAD.WIDE.U32 UR12, UR10, UR16, UR12 ;  /* 0x000000100a0c72a5 */ /* 0x000fe4000f8e000c */
[----:B------:R-:W-:Y:S01]  /*d620*/  UIMAD UR14, UR10, UR17, UR14 ;  /* 0x000000110a0e72a4 */ /* 0x000fe2000f8e020e */
[----:B------:R-:W-:-:S03]  /*d630*/  ULDC UR16, c[0x0][0xa88] ;  /* 0x0002a20000107ab9 */ /* 0x000fc60000000800 */
[----:B------:R-:W-:Y:S02]  /*d640*/  IADD3 R4, P0, R4, UR12, RZ ;  /* 0x0000000c04047c10 */ /* 0x000fe4000ff1e0ff */
[----:B------:R-:W-:Y:S01]  /*d650*/  IMAD.U32 R9, RZ, RZ, UR14 ;  /* 0x0000000eff097e24 */ /* 0x000fe2000f8e00ff */
[----:B------:R-:W-:Y:S02]  /*d660*/  ULDC.64 UR14, c[0x0][0xb88] ;  /* 0x0002e200000e7ab9 */ /* 0x000fe40000000a00 */
[----:B------:R-:W-:Y:S02]  /*d670*/  IMAD R8, R5, UR14, RZ ;  /* 0x0000000e05087c24 */ /* 0x000fe4000f8e02ff */
[----:B------:R-:W-:Y:S01]  /*d680*/  IADD3.X R5, R6, UR13, R9, P0, !PT ;  /* 0x0000000d06057c10 */ /* 0x000fe200087fe409 */
[----:B------:R-:W-:Y:S01]  /*d690*/  @UP0 ULDC.64 UR12, c[0x0][0xc08] ;  /* 0x00030200000c0ab9 */ /* 0x000fe20000000a00 */
[----:B------:R-:W-:Y:S01]  /*d6a0*/  IMAD R9, R7, UR15, R8 ;  /* 0x0000000f07097c24 */ /* 0x000fe2000f8e0208 */
[----:B------:R-:W-:Y:S01]  /*d6b0*/  @UP0 UIMAD.WIDE UR12, UR39, 0x4, UR12 ;  /* 0x00000004270c08a5 */ /* 0x000fe2000f8e020c */
[----:B------:R-:W-:-:S02]  /*d6c0*/  IMAD.U32 R6, RZ, RZ, UR16 ;  /* 0x00000010ff067e24 */ /* 0x000fc4000f8e00ff */
[----:B------:R-:W-:Y:S01]  /*d6d0*/  IMAD.WIDE.U32 R4, R7, UR14, R4 ;  /* 0x0000000e07047c25 */ /* 0x000fe2000f8e0004 */
[----:B------:R-:W-:-:S03]  /*d6e0*/  ULDC.64 UR14, c[0x0][0xb50] ;  /* 0x0002d400000e7ab9 */ /* 0x000fc60000000a00 */
[----:B------:R-:W-:Y:S01]  /*d6f0*/  IMAD.IADD R5, R5, 0x1, R9 ;  /* 0x0000000105057824 */ /* 0x000fe200078e0209 */
[C---:B------:R-:W-:Y:S01]  /*d700*/  LEA R7, P0, R4.reuse, UR14, 0x2 ;  /* 0x0000000e04077c11 */ /* 0x040fe2000f8010ff */
[----:B------:R-:W-:Y:S02]  /*d710*/  IMAD.U32 R8, RZ, RZ, UR12 ;  /* 0x0000000cff087e24 */ /* 0x000fe4000f8e00ff */
[----:B------:R-:W-:Y:S01]  /*d720*/  IMAD.U32 R9, RZ, RZ, UR13 ;  /* 0x0000000dff097e24 */ /* 0x000fe2000f8e00ff */
[----:B------:R-:W-:Y:S01]  /*d730*/  LEA.HI.X R10, R4, UR15, R5, 0x2, P0 ;  /* 0x0000000f040a7c11 */ /* 0x000fe200080f1405 */
[----:B------:R-:W-:-:S03]  /*d740*/  IMAD R5, R23, 0x40, R19 ;  /* 0x0000004017057824 */ /* 0x000fc600078e0213 */
[----:B------:R3:W5:Y:S01]  /*d750*/  @P3 LDG.E R6, desc[UR52][R8.64] ;  /* 0x0000003408063981 */ /* 0x000762000c1e1900 */
[----:B------:R-:W-:Y:S05]  /*d760*/  @P3 BRA `(.L_x_14026) ;  /* 0x0000000000103947 */ /* 0x000fea0003800000 */
[----:B------:R-:W-:Y:S05]  /*d770*/  @!P2 BRA `(.L_x_14026) ;  /* 0x00000000000ca947 */ /* 0x000fea0003800000 */
[----:B---3--:R-:W2:Y:S04]  /*d780*/  LDG.E R9, desc[UR52][R24.64] ;  /* 0x0000003418097981 */ /* 0x008ea8000c1e1900 */
[----:B-----5:R-:W2:Y:S02]  /*d790*/  LDG.E R6, desc[UR52][R24.64+0x4] ;  /* 0x0000043418067981 */ /* 0x020ea4000c1e1900 */
[----:B--2---:R-:W-:-:S07]  /*d7a0*/  IMAD.IADD R6, R6, 0x1, -R9 ;  /* 0x0000000106067824 */ /* 0x004fce00078e0a09 */
.L_x_14026:
[----:B---3--:R-:W-:Y:S01]  /*d7b0*/  SHFL.IDX PT, R12, R7, RZ, 0x1c1f ;  /* 0x001c1fff070c7589 */ /* 0x008fe200000e0000 */
[----:B------:R-:W-:Y:S01]  /*d7c0*/  IMAD.WIDE R2, R5, 0x2, R2 ;  /* 0x0000000205027825 */ /* 0x000fe200078e0202 */
[----:B------:R-:W-:Y:S01]  /*d7d0*/  LOP3.LUT P0, RZ, R152, 0x3, RZ, 0xc0, !PT ;  /* 0x0000000398ff7812 */ /* 0x000fe2000780c0ff */
[----:B------:R-:W-:Y:S01]  /*d7e0*/  ULDC.64 UR14, c[0x0][0xaa0] ;  /* 0x0002a800000e7ab9 */ /* 0x000fe20000000a00 */
[----:B------:R-:W0:Y:S01]  /*d7f0*/  SHFL.IDX PT, R13, R10, RZ, 0x1c1f ;  /* 0x001c1fff0a0d7589 */ /* 0x000e2200000e0000 */
[----:B------:R-:W-:Y:S01]  /*d800*/  VIADD R8, R154, UR40 ;  /* 0x000000289a087c36 */ /* 0x000fe20008000000 */
[----:B------:R-:W-:Y:S01]  /*d810*/  IADD3 R9, P3, R2, 0x1800, RZ ;  /* 0x0000180002097810 */ /* 0x000fe20007f7e0ff */
[----:B-----5:R-:W-:Y:S01]  /*d820*/  IMAD R35, R6, R33, RZ ;  /* 0x0000002106237224 */ /* 0x020fe200078e02ff */
[----:B------:R-:W-:Y:S01]  /*d830*/  SHFL.IDX PT, R14, R7, 0x1, 0x1c1f ;  /* 0x003c1f00070e7f89 */ /* 0x000fe200000e0000 */
[----:B------:R-:W-:Y:S01]  /*d840*/  VIADD R4, R8, 0x8 ;  /* 0x0000000808047836 */ /* 0x000fe20000000000 */
[----:B------:R-:W-:-:S02]  /*d850*/  IADD3 R25, P4, R2, 0x3000, RZ ;  /* 0x0000300002197810 */ /* 0x000fc40007f9e0ff */
[----:B------:R-:W1:Y:S01]  /*d860*/  SHFL.IDX PT, R15, R10, 0x1, 0x1c1f ;  /* 0x003c1f000a0f7f89 */ /* 0x000e6200000e0000 */
[-C--:B------:R-:W-:Y:S02]  /*d870*/  ISETP.GE.OR P2, PT, R8, R35.reuse, P0 ;  /* 0x000000230800720c */ /* 0x080fe40000746670 */
[----:B------:R-:W-:Y:S02]  /*d880*/  LOP3.LUT R5, R2, 0x380, RZ, 0xc0, !PT ;  /* 0x0000038002057812 */ /* 0x000fe400078ec0ff */
[----:B------:R-:W-:Y:S02]  /*d890*/  LOP3.LUT R8, R9, 0x380, RZ, 0xc0, !PT ;  /* 0x0000038009087812 */ /* 0x000fe400078ec0ff */
[----:B------:R-:W-:Y:S02]  /*d8a0*/  ISETP.GE.OR P0, PT, R4, R35, P0 ;  /* 0x000000230400720c */ /* 0x000fe40000706670 */
[----:B------:R-:W-:Y:S02]  /*d8b0*/  LOP3.LUT R24, R25, 0x380, RZ, 0xc0, !PT ;  /* 0x0000038019187812 */ /* 0x000fe400078ec0ff */
[----:B------:R-:W-:-:S02]  /*d8c0*/  SHF.R.U64 R5, R5, 0x3, RZ ;  /* 0x0000000305057819 */ /* 0x000fc400000012ff */
[----:B------:R-:W-:Y:S02]  /*d8d0*/  SHF.R.U64 R8, R8, 0x3, RZ ;  /* 0x0000000308087819 */ /* 0x000fe400000012ff */
[----:B------:R-:W-:Y:S01]  /*d8e0*/  SHF.R.U64 R24, R24, 0x3, RZ ;  /* 0x0000000318187819 */ /* 0x000fe200000012ff */
[----:B0-----:R-:W-:Y:S01]  /*d8f0*/  @!P2 ST.E desc[UR52][R12.64], R21 ;  /* 0x000000150c00a985 */ /* 0x001fe2000c101934 */
[----:B------:R-:W-:Y:S01]  /*d900*/  LOP3.LUT R4, R5, R2, RZ, 0x3c, !PT ;  /* 0x0000000205047212 */ /* 0x000fe200078e3cff */
[--C-:B------:R-:W-:Y:S01]  /*d910*/  IMAD.MOV.U32 R5, RZ, RZ, R3.reuse ;  /* 0x000000ffff057224 */ /* 0x100fe200078e0003 */
[----:B------:R-:W-:Y:S01]  /*d920*/  LOP3.LUT R8, R8, R9, RZ, 0x3c, !PT ;  /* 0x0000000908087212 */ /* 0x000fe200078e3cff */
[--C-:B------:R-:W-:Y:S01]  /*d930*/  IMAD.X R9, RZ, RZ, R3.reuse, P3 ;  /* 0x000000ffff097224 */ /* 0x100fe200018e0603 */
[----:B------:R-:W-:Y:S01]  /*d940*/  LOP3.LUT R24, R24, R25, RZ, 0x3c, !PT ;  /* 0x0000001918187212 */ /* 0x000fe200078e3cff */
[--C-:B------:R-:W-:Y:S01]  /*d950*/  IMAD.X R25, RZ, RZ, R3.reuse, P4 ;  /* 0x000000ffff197224 */ /* 0x100fe200020e0603 */
[----:B-1----:R0:W-:Y:S04]  /*d960*/  @!P0 ST.E desc[UR52][R14.64], R20 ;  /* 0x000000140e008985 */ /* 0x0021e8000c101934 */
[----:B------:R-:W2:Y:S04]  /*d970*/  LD.E.128 R4, desc[UR52][R4.64] ;  /* 0x0000003404047980 */ /* 0x000ea8000c101d00 */
[----:B------:R-:W3:Y:S04]  /*d980*/  LD.E.128 R8, desc[UR52][R8.64] ;  /* 0x0000003408087980 */ /* 0x000ee8000c101d00 */
[----:B------:R-:W4:Y:S01]  /*d990*/  LD.E.128 R24, desc[UR52][R24.64] ;  /* 0x0000003418187980 */ /* 0x000f22000c101d00 */
[----:B------:R-:W-:Y:S01]  /*d9a0*/  IADD3 R29, P0, R2, 0x4800, RZ ;  /* 0x00004800021d7810 */ /* 0x000fe20007f1e0ff */
[----:B0-----:R-:W0:Y:S03]  /*d9b0*/  @P1 LDC R20, c[0x0][0xbec] ;  /* 0x0002fb00ff141b82 */ /* 0x001e260000000800 */
[----:B------:R-:W-:Y:S01]  /*d9c0*/  LOP3.LUT R2, R29, 0x380, RZ, 0xc0, !PT ;  /* 0x000003801d027812 */ /* 0x000fe200078ec0ff */
[----:B------:R-:W-:Y:S01]  /*d9d0*/  IMAD.X R13, RZ, RZ, R3, P0 ;  /* 0x000000ffff0d7224 */ /* 0x000fe200000e0603 */
[----:B------:R-:W-:-:S02]  /*d9e0*/  UIMAD UR12, UR9, UR14, URZ ;  /* 0x0000000e090c72a4 */ /* 0x000fc4000f8e023f */
[----:B------:R-:W-:Y:S01]  /*d9f0*/  SHF.R.U64 R2, R2, 0x3, RZ ;  /* 0x0000000302027819 */ /* 0x000fe200000012ff */
[----:B------:R-:W1:Y:S01]  /*da00*/  @P1 LDC R3, c[0x0][0xbf0] ;  /* 0x0002fc00ff031b82 */ /* 0x000e620000000800 */
[----:B------:R-:W-:Y:S02]  /*da10*/  UIMAD.WIDE.U32 UR8, UR4, UR14, URZ ;  /* 0x0000000e040872a5 */ /* 0x000fe4000f8e003f */
[----:B------:R-:W-:Y:S01]  /*da20*/  UIMAD UR12, UR4, UR15, UR12 ;  /* 0x0000000f040c72a4 */ /* 0x000fe2000f8e020c */
[----:B------:R-:W-:Y:S01]  /*da30*/  LOP3.LUT R12, R2, R29, RZ, 0x3c, !PT ;  /* 0x0000001d020c7212 */ /* 0x000fe200078e3cff */
[----:B------:R-:W-:Y:S01]  /*da40*/  IMAD R2, R18, 0x30, R23 ;  /* 0x0000003012027824 */ /* 0x000fe200078e0217 */
[----:B------:R-:W-:Y:S01]  /*da50*/  ULDC.64 UR14, c[0x0][0xae8] ;  /* 0x0002ba00000e7ab9 */ /* 0x000fe20000000a00 */
[----:B------:R-:W-:Y:S02]  /*da60*/  UIADD3 UR9, UR9, UR12, URZ ;  /* 0x0000000c09097290 */ /* 0x000fe4000fffe03f */
[----:B------:R-:W-:Y:S01]  /*da70*/  UIMAD UR4, UR18, UR14, URZ ;  /* 0x0000000e120472a4 */ /* 0x000fe2000f8e023f */
[----:B------:R-:W-:Y:S01]  /*da80*/  VIADD R29, R2, UR40 ;  /* 0x00000028021d7c36 */ /* 0x000fe20008000000 */
[----:B------:R-:W-:Y:S01]  /*da90*/  UIMAD.WIDE.U32 UR8, UR38, UR14, UR8 ;  /* 0x0000000e260872a5 */ /* 0x000fe2000f8e0008 */
[----:B------:R-:W-:Y:S01]  /*daa0*/  VIADD R32, R23, UR40 ;  /* 0x0000002817207c36 */ /* 0x000fe20008000000 */
[----:B------:R-:W-:Y:S01]  /*dab0*/  UIMAD UR4, UR38, UR15, UR4 ;  /* 0x0000000f260472a4 */ /* 0x000fe2000f8e0204 */
[----:B------:R-:W5:Y:S01]  /*dac0*/  LD.E.128 R12, desc[UR52][R12.64] ;  /* 0x000000340c0c7980 */ /* 0x000f62000c101d00 */
[----:B------:R-:W-:Y:S01]  /*dad0*/  ULDC.64 UR12, c[0x0][0xaf0] ;  /* 0x0002bc00000c7ab9 */ /* 0x000fe20000000a00 */
[----:B0-----:R-:W-:Y:S01]  /*dae0*/  @P1 IMAD.HI.U32 R2, R29, R20, RZ ;  /* 0x000000141d021227 */ /* 0x001fe200078e00ff */
[----:B------:R-:W-:Y:S01]  /*daf0*/  UIMAD UR11, UR11, UR12, URZ ;  /* 0x0000000c0b0b72a4 */ /* 0x000fe2000f8e023f */
[----:B------:R-:W-:Y:S01]  /*db00*/  @!PT LDS RZ, [RZ] ;  /* 0x00000000fffff984 */ /* 0x000fe20000000800 */
[----:B------:R-:W-:Y:S01]  /*db10*/  @!PT LDS RZ, [RZ] ;  /* 0x00000000fffff984 */ /* 0x000fe20000000800 */
[----:B------:R-:W-:Y:S01]  /*db20*/  @!PT LDS RZ, [RZ] ;  /* 0x00000000fffff984 */ /* 0x000fe20000000800 */
[----:B------:R-:W-:Y:S01]  /*db30*/  @!PT LDS RZ, [RZ] ;  /* 0x00000000fffff984 */ /* 0x000fe20000000800 */
[----:B------:R0:W-:Y:S06]  /*db40*/  MEMBAR.ALL.CTA ;  /* 0x0000000000007992 */ /* 0x0001ec0000008000 */
[----:B0-----:R-:W0:Y:S01]  /*db50*/  FENCE.VIEW.ASYNC.S ;  /* 0x00000000000073c6 */ /* 0x001e220000000000 */
[----:B------:R-:W-:Y:S01]  /*db60*/  UIADD3 UR9, UR9, UR4, URZ ;  /* 0x0000000409097290 */ /* 0x000fe2000fffe03f */
[----:B------:R-:W-:Y:S01]  /*db70*/  IMAD.MOV.U32 R21, RZ, RZ, R29 ;  /* 0x000000ffff157224 */ /* 0x000fe200078e001d */
[----:B------:R-:W-:Y:S01]  /*db80*/  UIMAD UR4, UR10, UR13, UR11 ;  /* 0x0000000d0a0472a4 */ /* 0x000fe2000f8e020b */
[----:B------:R-:W-:Y:S01]  /*db90*/  VIADD R0, R0, 0x16820 ;  /* 0x0001682000007836 */ /* 0x000fe20000000000 */
[----:B------:R-:W-:Y:S01]  /*dba0*/  UIMAD.WIDE.U32 UR10, UR10, UR12, UR8 ;  /* 0x0000000c0a0a72a5 */ /* 0x000fe2000f8e0008 */
[----:B-1----:R-:W-:-:S02]  /*dbb0*/  @P1 SHF.R.U32.HI R21, RZ, R3, R2 ;  /* 0x00000003ff151219 */ /* 0x002fc40000011602 */
[----:B------:R-:W-:Y:S01]  /*dbc0*/  ULDC.64 UR8, c[0x0][0xae0] ;  /* 0x0002b80000087ab9 */ /* 0x000fe20000000a00 */
[----:B------:R-:W-:Y:S01]  /*dbd0*/  UIADD3 UR4, UR11, UR4, URZ ;  /* 0x000000040b047290 */ /* 0x000fe2000fffe03f */
[--C-:B------:R-:W-:Y:S01]  /*dbe0*/  SHF.R.S32.HI R20, RZ, 0x1f, R21.reuse ;  /* 0x0000001fff147819 */ /* 0x100fe20000011415 */
[----:B------:R-:W-:Y:S01]  /*dbf0*/  IMAD.MOV R28, RZ, RZ, -R21 ;  /* 0x000000ffff1c7224 */ /* 0x000fe200078e0a15 */
[----:B------:R-:W-:Y:S01]  /*dc00*/  PRMT R0, RZ, 0x654, R0 ;  /* 0x00000654ff007816 */ /* 0x000fe20000000000 */
[----:B------:R-:W-:Y:S02]  /*dc10*/  IMAD.U32 R3, RZ, RZ, UR11 ;  /* 0x0000000bff037e24 */ /* 0x000fe4000f8e00ff */
[----:B------:R-:W-:Y:S02]  /*dc20*/  IMAD R20, R20, UR8, RZ ;  /* 0x0000000814147c24 */ /* 0x000fe4000f8e02ff */
[----:B------:R-:W-:Y:S02]  /*dc30*/  IMAD R29, R33, R28, R29 ;  /* 0x0000001c211d7224 */ /* 0x000fe400078e021d */
[----:B------:R-:W-:-:S02]  /*dc40*/  IMAD.U32 R2, RZ, RZ, UR10 ;  /* 0x0000000aff027e24 */ /* 0x000fc4000f8e00ff */
[----:B------:R-:W-:Y:S01]  /*dc50*/  IMAD.U32 R3, RZ, RZ, UR4 ;  /* 0x00000004ff037e24 */ /* 0x000fe2000f8e00ff */
[----:B------:R-:W-:Y:S01]  /*dc60*/  ULDC UR4, c[0x0][0xac8] ;  /* 0x0002b20000047ab9 */ /* 0x000fe20000000800 */
[C---:B------:R-:W-:Y:S01]  /*dc70*/  IMAD R31, R21.reuse, UR9, R20 ;  /* 0x00000009151f7c24 */ /* 0x040fe2000f8e0214 */
[----:B------:R-:W-:Y:S01]  /*dc80*/  SHF.R.S32.HI R20, RZ, 0x1f, R29 ;  /* 0x0000001fff147819 */ /* 0x000fe2000001141d */
[----:B------:R-:W-:Y:S01]  /*dc90*/  IMAD.WIDE.U32 R2, R21, UR8, R2 ;  /* 0x0000000815027c25 */ /* 0x000fe2000f8e0002 */
[----:B------:R-:W-:Y:S01]  /*dca0*/  ULDC.64 UR8, c[0x0][0xad8] ;  /* 0x0002b60000087ab9 */ /* 0x000fe20000000a00 */
[----:B0-----:R0:W-:Y:S02]  /*dcb0*/  SYNCS.ARRIVE.TRANS64.RED.A1T0 RZ, [R0+URZ], RZ ;  /* 0x000000ff00ff79a7 */ /* 0x0011e4000810043f */
[----:B------:R-:W-:Y:S02]  /*dcc0*/  IMAD.IADD R3, R3, 0x1, R31 ;  /* 0x0000000103037824 */ /* 0x000fe400078e021f */
[----:B------:R-:W-:-:S02]  /*dcd0*/  IMAD R20, R20, UR8, RZ ;  /* 0x0000000814147c24 */ /* 0x000fc4000f8e02ff */
[----:B------:R-:W-:-:S04]  /*dce0*/  IMAD.WIDE.U32 R2, R29, UR8, R2 ;  /* 0x000000081d027c25 */ /* 0x000fc8000f8e0002 */
[----:B------:R-:W-:Y:S01]  /*dcf0*/  IMAD R21, R29, UR9, R20 ;  /* 0x000000091d157c24 */ /* 0x000fe2000f8e0214 */
[----:B------:R-:W-:Y:S01]  /*dd00*/  ULDC.64 UR8, c[0x0][0xa80] ;  /* 0x0002a00000087ab9 */ /* 0x000fe20000000a00 */
[----:B0-----:R-:W-:Y:S01]  /*dd10*/  VIADD R0, R32, 0x90 ;  /* 0x0000009020007836 */ /* 0x001fe20000000000 */
[----:B------:R-:W-:Y:S01]  /*dd20*/  LEA R30, P0, R2, UR8, 0x1 ;  /* 0x00000008021e7c11 */ /* 0x000fe2000f8008ff */
[----:B------:R-:W-:-:S04]  /*dd30*/  IMAD.IADD R3, R3, 0x1, R21 ;  /* 0x0000000103037824 */ /* 0x000fc800078e0215 */
[----:B------:R-:W0:Y:S01]  /*dd40*/  SHFL.IDX PT, R20, R30, RZ, 0x181f ;  /* 0x00181fff1e147589 */ /* 0x000e2200000e0000 */
[----:B------:R-:W-:Y:S01]  /*dd50*/  LEA.HI.X R31, R2, UR9, R3, 0x1, P0 ;  /* 0x00000009021f7c11 */ /* 0x000fe200080f0c03 */
[C---:B------:R-:W-:Y:S01]  /*dd60*/  VIADD R2, R32.reuse, 0x30 ;  /* 0x0000003020027836 */ /* 0x040fe20000000000 */
[----:B------:R-:W-:Y:S01]  /*dd70*/  ISETP.GE.AND P0, PT, R19, UR4, PT ;  /* 0x0000000413007c0c */ /* 0x000fe2000bf06270 */
[----:B------:R-:W1:Y:S01]  /*dd80*/  SHFL.IDX PT, R28, R30, 0x1, 0x181f ;  /* 0x00381f001e1c7f89 */ /* 0x000e6200000e0000 */
[C---:B------:R-:W-:Y:S02]  /*dd90*/  VIADD R3, R32.reuse, 0x60 ;  /* 0x0000006020037836 */ /* 0x040fe40000000000 */
[-C--:B------:R-:W-:Y:S01]  /*dda0*/  ISETP.GE.OR P1, PT, R32, R35.reuse, P0 ;  /* 0x000000232000720c */ /* 0x080fe20000726670 */
[----:B------:R-:W1:Y:S01]  /*ddb0*/  SHFL.IDX PT, R34, R30, 0x2, 0x181f ;  /* 0x00581f001e227f89 */ /* 0x000e6200000e0000 */
[-C--:B------:R-:W-:Y:S02]  /*ddc0*/  ISETP.GE.OR P2, PT, R2, R35.reuse, P0 ;  /* 0x000000230200720c */ /* 0x080fe40000746670 */
[-C--:B------:R-:W-:Y:S01]  /*ddd0*/  ISETP.GE.OR P3, PT, R3, R35.reuse, P0 ;  /* 0x000000230300720c */ /* 0x080fe20000766670 */
[----:B------:R-:W1:Y:S01]  /*dde0*/  SHFL.IDX PT, R21, R31, RZ, 0x181f ;  /* 0x00181fff1f157589 */ /* 0x000e6200000e0000 */
[----:B------:R-:W-:-:S03]  /*ddf0*/  ISETP.GE.OR P0, PT, R0, R35, P0 ;  /* 0x000000230000720c */ /* 0x000fc60000706670 */
[----:B------:R-:W1:Y:S04]  /*de00*/  SHFL.IDX PT, R29, R31, 0x1, 0x181f ;  /* 0x00381f001f1d7f89 */ /* 0x000e6800000e0000 */
[----:B------:R-:W1:Y:S01]  /*de10*/  SHFL.IDX PT, R33, R31, 0x2, 0x181f ;  /* 0x00581f001f217f89 */ /* 0x000e6200000e0000 */
[----:B0-----:R-:W-:-:S03]  /*de20*/  @!P1 LEA R2, P4, R19, R20, 0x1 ;  /* 0x0000001413029211 */ /* 0x001fc600078808ff */
[----:B------:R-:W0:Y:S01]  /*de30*/  SHFL.IDX PT, R30, R30, 0x3, 0x181f ;  /* 0x00781f001e1e7f89 */ /* 0x000e2200000e0000 */
[----:B-1----:R-:W-:-:S03]  /*de40*/  @!P2 LEA R20, P5, R19, R28, 0x1 ;  /* 0x0000001c1314a211 */ /* 0x002fc600078a08ff */
[----:B------:R-:W1:Y:S01]  /*de50*/  SHFL.IDX PT, R31, R31, 0x3, 0x181f ;  /* 0x00781f001f1f7f89 */ /* 0x000e6200000e0000 */
[C---:B------:R-:W-:Y:S02]  /*de60*/  @!P3 LEA R28, P6, R19.reuse, R34, 0x1 ;  /* 0x00000022131cb211 */ /* 0x040fe400078c08ff */
[C-C-:B------:R-:W-:Y:S02]  /*de70*/  @!P1 LEA.HI.X R3, R19.reuse, R21, R156.reuse, 0x1, P4 ;  /* 0x0000001513039211 */ /* 0x140fe400020f0c9c */
[C-C-:B------:R-:W-:Y:S02]  /*de80*/  @!P2 LEA.HI.X R21, R19.reuse, R29, R156.reuse, 0x1, P5 ;  /* 0x0000001d1315a211 */ /* 0x140fe400028f0c9c */
[----:B------:R-:W-:Y:S01]  /*de90*/  @!P3 LEA.HI.X R29, R19, R33, R156, 0x1, P6 ;  /* 0x00000021131db211 */ /* 0x000fe200030f0c9c */
[----:B--2---:R2:W-:Y:S04]  /*dea0*/  @!P1 ST.E.128 desc[UR52][R2.64], R4 ;  /* 0x0000000402009985 */ /* 0x0045e8000c101d34 */
[----:B---3--:R2:W-:Y:S04]  /*deb0*/  @!P2 ST.E.128 desc[UR52][R20.64], R8 ;  /* 0x000000081400a985 */ /* 0x0085e8000c101d34 */
[----:B----4-:R2:W-:Y:S01]  /*dec0*/  @!P3 ST.E.128 desc[UR52][R28.64], R24 ;  /* 0x000000181c00b985 */ /* 0x0105e2000c101d34 */
[----:B01----:R-:W-:Y:S05]  /*ded0*/  @P0 BRA `(.L_x_14027) ;  /* 0x0000000800700947 */ /* 0x003fea0003800000 */
[----:B--2---:R-:W-:-:S04]  /*dee0*/  LEA R2, P0, R19, R30, 0x1 ;  /* 0x0000001e13027211 */ /* 0x004fc800078008ff */
[----:B------:R-:W-:-:S05]  /*def0*/  LEA.HI.X R3, R19, R31, R156, 0x1, P0 ;  /* 0x0000001f13037211 */ /* 0x000fca00000f0c9c */
[----:B-----5:R0:W-:Y:S01]  /*df00*/  ST.E.128 desc[UR52][R2.64], R12 ;  /* 0x0000000c02007985 */ /* 0x0201e2000c101d34 */
[----:B------:R-:W-:Y:S05]  /*df10*/  BRA `(.L_x_14027) ;  /* 0x0000000800607947 */ /* 0x000fea0003800000 */
.L_x_14025:
        /* <DEDUP_REMOVED lines=32> */
.L_x_14028:
        /* <DEDUP_REMOVED lines=47> */
.L_x_14030:
[----:B------:R-:W-:Y:S05]  /*e410*/  BSYNC B1 ;  /* 0x0000000000017941 */ /* 0x000fea0003800000 */
.L_x_14029:
[----:B0-----:R-:W0:Y:S01]  /*e420*/  @P0 LDC R3, c[0x0][0xbf0] ;  /* 0x0002fc00ff030b82 */ /* 0x001e220000000800 */
[----:B------:R-:W-:Y:S01]  /*e430*/  ULDC.64 UR16, c[0x0][0xaa0] ;  /* 0x0002a80000107ab9 */ /* 0x000fe20000000a00 */
[----:B------:R-:W-:Y:S01]  /*e440*/  IMAD R2, R18, 0x30, R23 ;  /* 0x0000003012027824 */ /* 0x000fe200078e0217 */
[----:B------:R-:W-:Y:S01]  /*e450*/  UIMAD UR10, UR11, UR16, URZ ;  /* 0x000000100b0a72a4 */ /* 0x000fe2000f8e023f */
[----:B------:R-:W-:Y:S01]  /*e460*/  VIADD R20, R23, UR40 ;  /* 0x0000002817147c36 */ /* 0x000fe20008000000 */
[----:B------:R-:W-:Y:S01]  /*e470*/  UIMAD.WIDE.U32 UR8, UR4, UR16, URZ ;  /* 0x00000010040872a5 */ /* 0x000fe2000f8e003f */
[----:B------:R-:W-:Y:S01]  /*e480*/  VIADD R4, R2, UR40 ;  /* 0x0000002802047c36 */ /* 0x000fe20008000000 */
[----:B------:R-:W-:Y:S01]  /*e490*/  UIMAD UR10, UR4, UR17, UR10 ;  /* 0x00000011040a72a4 */ /* 0x000fe2000f8e020a */
[----:B-----5:R-:W-:Y:S02]  /*e4a0*/  IMAD R13, R0, R11, RZ ;  /* 0x0000000b000d7224 */ /* 0x020fe400078e02ff */
[----:B------:R-:W-:Y:S01]  /*e4b0*/  ULDC.64 UR16, c[0x0][0xae8] ;  /* 0x0002ba0000107ab9 */ /* 0x000fe20000000a00 */
[----:B------:R-:W-:Y:S01]  /*e4c0*/  UIADD3 UR9, UR9, UR10, URZ ;  /* 0x0000000a09097290 */ /* 0x000fe2000fffe03f */
[----:B------:R-:W-:Y:S01]  /*e4d0*/  @P0 IMAD.HI.U32 R2, R4, R9, RZ ;  /* 0x0000000904020227 */ /* 0x000fe200078e00ff */
[----:B------:R-:W-:-:S02]  /*e4e0*/  UIMAD UR4, UR12, UR16, URZ ;  /* 0x000000100c0472a4 */ /* 0x000fc4000f8e023f */
[----:B------:R-:W-:Y:S01]  /*e4f0*/  UIMAD.WIDE.U32 UR8, UR38, UR16, UR8 ;  /* 0x00000010260872a5 */ /* 0x000fe2000f8e0008 */
[----:B------:R-:W-:Y:S01]  /*e500*/  IMAD.MOV.U32 R5, RZ, RZ, R4 ;  /* 0x000000ffff057224 */ /* 0x000fe200078e0004 */
[----:B------:R-:W-:Y:S01]  /*e510*/  UIMAD UR4, UR38, UR17, UR4 ;  /* 0x00000011260472a4 */ /* 0x000fe2000f8e0204 */
[----:B------:R-:W-:Y:S01]  /*e520*/  VIADD R0, R20, 0x30 ;  /* 0x0000003014007836 */ /* 0x000fe20000000000 */
        /* <DEDUP_REMOVED lines=11> */
[----:B------:R-:W-:Y:S02]  /*e5e0*/  IMAD R7, R11, R7, R4 ;  /* 0x000000070b077224 */ /* 0x000fe400078e0204 */
[----:B------:R-:W-:-:S02]  /*e5f0*/  IMAD R6, R2, UR10, RZ ;  /* 0x0000000a02067c24 */ /* 0x000fc4000f8e02ff */
[----:B------:R-:W-:Y:S01]  /*e600*/  IMAD.U32 R2, RZ, RZ, UR8 ;  /* 0x00000008ff027e24 */ /* 0x000fe2000f8e00ff */
[----:B------:R-:W-:Y:S01]  /*e610*/  SHF.R.S32.HI R4, RZ, 0x1f, R7 ;  /* 0x0000001fff047819 */ /* 0x000fe20000011407 */
[----:B------:R-:W-:Y:S01]  /*e620*/  IMAD.U32 R3, RZ, RZ, UR4 ;  /* 0x00000004ff037e24 */ /* 0x000fe2000f8e00ff */
[----:B------:R-:W-:Y:S01]  /*e630*/  ULDC.64 UR8, c[0x0][0xad8] ;  /* 0x0002b60000087ab9 */ /* 0x000fe20000000a00 */
[C---:B------:R-:W-:Y:S01]  /*e640*/  IMAD R9, R5.reuse, UR11, R6 ;  /* 0x0000000b05097c24 */ /* 0x040fe2000f8e0206 */
[----:B------:R-:W-:Y:S01]  /*e650*/  ULDC UR4, c[0x0][0xac8] ;  /* 0x0002b20000047ab9 */ /* 0x000fe20000000800 */
[----:B------:R-:W-:-:S04]  /*e660*/  IMAD.WIDE.U32 R2, R5, UR10, R2 ;  /* 0x0000000a05027c25 */ /* 0x000fc8000f8e0002 */
        /* <DEDUP_REMOVED lines=8> */
[----:B------:R-:W0:Y:S01]  /*e6f0*/  SHFL.IDX PT, R6, R4, RZ, 0x181f ;  /* 0x00181fff04067589 */ /* 0x000e2200000e0000 */
[----:B------:R-:W-:Y:S01]  /*e700*/  ISETP.GE.AND P0, PT, R19, UR4, PT ;  /* 0x0000000413007c0c */ /* 0x000fe2000bf06270 */
[C---:B------:R-:W-:Y:S02]  /*e710*/  VIADD R2, R20.reuse, 0x60 ;  /* 0x0000006014027836 */ /* 0x040fe40000000000 */
[----:B------:R-:W1:Y:S01]  /*e720*/  SHFL.IDX PT, R10, R4, 0x1, 0x181f ;  /* 0x00381f00040a7f89 */ /* 0x000e6200000e0000 */
[CC--:B------:R-:W-:Y:S01]  /*e730*/  ISETP.GE.OR P3, PT, R20.reuse, R13.reuse, P0 ;  /* 0x0000000d1400720c */ /* 0x0c0fe20000766670 */
[----:B------:R-:W-:Y:S01]  /*e740*/  VIADD R3, R20, 0x90 ;  /* 0x0000009014037836 */ /* 0x000fe20000000000 */
[-C--:B------:R-:W-:Y:S01]  /*e750*/  ISETP.GE.OR P2, PT, R0, R13.reuse, P0 ;  /* 0x0000000d0000720c */ /* 0x080fe20000746670 */
[----:B------:R-:W2:Y:S01]  /*e760*/  SHFL.IDX PT, R12, R4, 0x2, 0x181f ;  /* 0x00581f00040c7f89 */ /* 0x000ea200000e0000 */
[----:B------:R-:W-:-:S02]  /*e770*/  ISETP.GE.OR P1, PT, R2, R13, P0 ;  /* 0x0000000d0200720c */ /* 0x000fc40000726670 */
[----:B------:R-:W-:Y:S01]  /*e780*/  ISETP.GE.OR P0, PT, R3, R13, P0 ;  /* 0x0000000d0300720c */ /* 0x000fe20000706670 */
[----:B------:R-:W3:Y:S04]  /*e790*/  SHFL.IDX PT, R5, R8, RZ, 0x181f ;  /* 0x00181fff08057589 */ /* 0x000ee800000e0000 */
        /* <DEDUP_REMOVED lines=16> */
.L_x_14027:
[----:B------:R-:W-:Y:S05]  /*e8a0*/  BSYNC B0 ;  /* 0x0000000000007941 */ /* 0x000fea0003800000 */
.L_x_14024:
[----:B------:R-:W-:Y:S02]  /*e8b0*/  ULDC UR4, c[0x0][0xc3c] ;  /* 0x00030f0000047ab9 */ /* 0x000fe40000000800 */
[----:B------:R-:W-:-:S06]  /*e8c0*/  UISETP.GE.AND UP0, UPT, UR6, UR4, UPT ;  /* 0x000000040600728c */ /* 0x000fcc000bf06270 */
[----:B------:R-:W-:-:S13]  /*e8d0*/  PLOP3.LUT P0, PT, PT, PT, UP0, 0x80, 0x0 ;  /* 0x000000000000781c */ /* 0x000fda0003f0f008 */
[----:B------:R-:W-:Y:S05]  /*e8e0*/  @!P0 BRA `(.L_x_14031) ;  /* 0xffffff24000c8947 */ /* 0x000fea000383ffff */
[----:B------:R-:W-:Y:S05]  /*e8f0*/  EXIT ;  /* 0x000000000000794d */ /* 0x000fea0003800000 */
.L_x_13934:
        /* <DEDUP_REMOVED lines=18> */
.L_x_14032:
        /* <DEDUP_REMOVED lines=40> */
.L_x_14038:
        /* <DEDUP_REMOVED lines=12> */
.L_x_14037:
[----:B------:R-:W-:Y:S05]  /*ed60*/  BSYNC B0 ;  /* 0x0000000000007941 */ /* 0x000fea0003800000 */
.L_x_14036:
        /* <DEDUP_REMOVED lines=20> */
.L_x_14034:
        /* <DEDUP_REMOVED lines=20> */
.L_x_14039:
        /* <DEDUP_REMOVED lines=59> */
.L_x_14035:
[----:B------:R-:W-:Y:S01]  /*f3a0*/  ULDC UR4, c[0x0][0xc3c] ;  /* 0x00030f0000047ab9 */ /* 0x000fe20000000800 */
[----:B------:R-:W-:Y:S02]  /*f3b0*/  IMAD.MOV.U32 R17, RZ, RZ, RZ ;  /* 0x000000ffff117224 */ /* 0x000fe400078e00ff */
[----:B------:R-:W-:Y:S02]  /*f3c0*/  IMAD.U32 R16, RZ, RZ, UR6 ;  /* 0x00000006ff107e24 */ /* 0x000fe4000f8e00ff */
[----:B------:R-:W-:Y:S02]  /*f3d0*/  IMAD.MOV.U32 R18, RZ, RZ, RZ ;  /* 0x000000ffff127224 */ /* 0x000fe400078e00ff */
[----:B------:R-:W-:-:S07]  /*f3e0*/  IMAD.U32 R19, RZ, RZ, UR4 ;  /* 0x00000004ff137e24 */ /* 0x000fce000f8e00ff */
.L_x_14040:
[----:B------:R-:W-:-:S13]  /*f3f0*/  ISETP.NE.AND P0, PT, R5, RZ, PT ;  /* 0x000000ff0500720c */ /* 0x000fda0003f05270 */
[----:B------:R-:W0:Y:S01]  /*f400*/  @!P0 S2R R3, SR_CgaCtaId ;  /* 0x0000000000038919 */ /* 0x000e220000008800 */
[----:B------:R-:W-:-:S04]  /*f410*/  @!P0 MOV R0, 0x400 ;  /* 0x0000040000008802 */ /* 0x000fc80000000f00 */
[----:B0-----:R-:W-:-:S05]  /*f420*/  @!P0 LEA R0, R3, R0, 0x18 ;  /* 0x0000000003008211 */ /* 0x001fca00078ec0ff */
[----:B------:R0:W-:Y:S01]  /*f430*/  @!P0 STS.128 [R0+0x168d0], R16 ;  /* 0x0168d01000008388 */ /* 0x0001e20000000c00 */
[----:B------:R-:W-:Y:S06]  /*f440*/  BAR.ARV 0x5, 0x200 ;  /* 0x0148000000007b1d */ /* 0x000fec0000002000 */
.L_x_14033:
        /* <DEDUP_REMOVED lines=29> */
.L_x_14110:
[----:B------:R-:W-:Y:S05]  /*f620*/  YIELD ;  /* 0x0000000000007946 */ /* 0x000fea0003800000 */
[----:B------:R-:W-:Y:S01]  /*f630*/  ULDC.64 UR4, c[0x0][0xa28] ;  /* 0x00028a0000047ab9 */ /* 0x000fe20000000a00 */
[----:B--2---:R-:W2:Y:S01]  /*f640*/  LDL.LU R6, [R1] ;  /* 0x0000000001067983 */ /* 0x004ea20000300800 */
[----:B------:R-:W-:Y:S01]  /*f650*/  ISETP.NE.U32.AND P0, PT, RZ, UR4, PT ;  /* 0x00000004ff007c0c */ /* 0x000fe2000bf05070 */
[----:B------:R-:W-:-:S03]  /*f660*/  IMAD.MOV.U32 R23, RZ, RZ, RZ ;  /* 0x000000ffff177224 */ /* 0x000fc600078e00ff */
[----:B------:R-:W-:Y:S01]  /*f670*/  ISETP.NE.AND.EX P0, PT, RZ, UR5, PT, P0 ;  /* 0x00000005ff007c0c */ /* 0x000fe2000bf05300 */
[----:B------:R-:W-:-:S12]  /*f680*/  ULDC.64 UR4, c[0x0][0xa18] ;  /* 0x0002860000047ab9 */ /* 0x000fd80000000a00 */
[----:B0-----:R-:W0:Y:S02]  /*f690*/  @P0 LDC.64 R2, c[0x0][0xa28] ;  /* 0x00028a00ff020b82 */ /* 0x001e240000000a00 */
[----:B0-----:R-:W-:-:S05]  /*f6a0*/  @P0 IMAD.WIDE R2, R19, 0x4, R2 ;  /* 0x0000000413020825 */ /* 0x001fca00078e0202 */
[----:B------:R0:W4:Y:S01]  /*f6b0*/  @P0 LDG.E R23, desc[UR52][R2.64] ;  /* 0x0000003402170981 */ /* 0x000122000c1e1900 */
[----:B------:R-:W-:Y:S01]  /*f6c0*/  ISETP.NE.U32.AND P0, PT, RZ, UR4, PT ;  /* 0x00000004ff007c0c */ /* 0x000fe2000bf05070 */
[----:B---3--:R-:W-:-:S03]  /*f6d0*/  IMAD.MOV.U32 R0, RZ, RZ, RZ ;  /* 0x000000ffff007224 */ /* 0x008fc600078e00ff */
[----:B------:R-:W-:Y:S01]  /*f6e0*/  ISETP.NE.AND.EX P1, PT, RZ, UR5, PT, P0 ;  /* 0x00000005ff007c0c */ /* 0x000fe2000bf25300 */
[----:B------:R-:W-:Y:S02]  /*f6f0*/  ULDC.64 UR4, c[0x0][0xa00] ;  /* 0x0002800000047ab9 */ /* 0x000fe40000000a00 */
[----:B------:R-:W-:Y:S01]  /*f700*/  ISETP.NE.U32.AND P0, PT, RZ, UR4, PT ;  /* 0x00000004ff007c0c */ /* 0x000fe2000bf05070 */
[----:B0-----:R-:W0:Y:S03]  /*f710*/  LDC.64 R2, c[0x0][0xa00] ;  /* 0x00028000ff027b82 */ /* 0x001e260000000a00 */
[----:B------:R-:W-:Y:S01]  /*f720*/  ISETP.NE.AND.EX P2, PT, RZ, UR5, PT, P0 ;  /* 0x00000005ff007c0c */ /* 0x000fe2000bf45300 */
[----:B------:R-:W-:-:S05]  /*f730*/  ULDC.64 UR4, c[0x0][0x418] ;  /* 0x0001060000047ab9 */ /* 0x000fca0000000a00 */
[----:B-1----:R-:W1:Y:S01]  /*f740*/  @P1 LDC.64 R4, c[0x0][0xa18] ;  /* 0x00028600ff041b82 */ /* 0x002e620000000a00 */
[----:B0-----:R-:W-:-:S06]  /*f750*/  IMAD.WIDE R2, R19, 0x4, R2 ;  /* 0x0000000413027825 */ /* 0x001fcc00078e0202 */
        /* <DEDUP_REMOVED lines=9> */
[----:B--2---:R-:W-:-:S04]  /*f7f0*/  LOP3.LUT R6, R6, 0xffffffef, RZ, 0xc0, !PT ;  /* 0xffffffef06067812 */ /* 0x004fc800078ec0ff */
[----:B------:R-:W-:-:S05]  /*f800*/  @P2 LOP3.LUT R6, R6, 0x10, RZ, 0xfc, !PT ;  /* 0x0000001006062812 */ /* 0x000fca00078efcff */
[----:B------:R-:W-:Y:S04]  /*f810*/  STL [R1], R6 ;  /* 0x0000000601007387 */ /* 0x000fe80000100800 */
[----:B---3--:R1:W-:Y:S04]  /*f820*/  STL [R1+0x24], R0 ;  /* 0x0000240001007387 */ /* 0x0083e80000100800 */
[----:B----4-:R0:W-:Y:S01]  /*f830*/  STL [R1+0x18], R23 ;  /* 0x0000181701007387 */ /* 0x0101e20000100800 */
        /* <DEDUP_REMOVED lines=8> */
.L_x_14042:
        /* <DEDUP_REMOVED lines=8> */
.L_x_14043:
        /* <DEDUP_REMOVED lines=9> */
.L_x_14044:
[----:B-1----:R-:W1:Y:S01]  /*f9d0*/  LDC R3, c[0x0][0x448] ;  /* 0x00011200ff037b82 */ /* 0x002e620000000800 */
[----:B------:R-:W-:Y:S02]  /*f9e0*/  IMAD.MOV.U32 R2, RZ, RZ, R6 ;  /* 0x000000ffff027224 */ /* 0x000fe400078e0006 */
[----:B-----5:R-:W-:Y:S02]  /*f9f0*/  IMAD.IADD R8, R0, 0x1, -R23 ;  /* 0x0000000100087824 */ /* 0x020fe400078e0a17 */
[----:B------:R-:W-:Y:S01]  /*fa00*/  IMAD R26, R17, 0xc0, RZ ;  /* 0x000000c0111a7824 */ /* 0x000fe200078e02ff */
[----:B------:R-:W-:Y:S02]  /*fa10*/  LOP3.LUT R2, R2, 0xfffffff7, RZ, 0xc0, !PT ;  /* 0xfffffff702027812 */ /* 0x000fe400078ec0ff */
[----:B------:R-:W-:Y:S01]  /*fa20*/  IADD3 R0, R8, 0x1, -R29 ;  /* 0x0000000108007810 */ /* 0x000fe20007ffe81d */
[----:B------:R-:W-:Y:S01]  /*fa30*/  VIADD R7, R26, 0xbf ;  /* 0x000000bf1a077836 */ /* 0x000fe20000000000 */
[----:B-1----:R-:W-:-:S13]  /*fa40*/  ISETP.NE.AND P2, PT, R3, 0x1, PT ;  /* 0x000000010300780c */ /* 0x002fda0003f45270 */
[----:B------:R-:W-:Y:S01]  /*fa50*/  @P2 LOP3.LUT R2, R2, 0x8, RZ, 0xfc, !PT ;  /* 0x0000000802022812 */ /* 0x000fe200078efcff */
[----:B------:R-:W1:Y:S04]  /*fa60*/  @P2 LDC R6, c[0x0][0x44c] ;  /* 0x00011300ff062b82 */ /* 0x000e680000000800 */
[----:B------:R2:W-:Y:S04]  /*fa70*/  STL [R1], R2 ;  /* 0x0000000201007387 */ /* 0x0005e80000100800 */
[----:B0-----:R-:W0:Y:S01]  /*fa80*/  @P2 LDC R4, c[0x0][0x450] ;  /* 0x00011400ff042b82 */ /* 0x001e220000000800 */
[----:B------:R3:W-:Y:S07]  /*fa90*/  STL [R1+0x10], R8 ;  /* 0x0000100801007387 */ /* 0x0007ee0000100800 */
[----:B--2---:R-:W2:Y:S01]  /*faa0*/  LDC.64 R2, c[0x0][0x9e0] ;  /* 0x00027800ff027b82 */ /* 0x004ea20000000a00 */
[----:B-1----:R-:W-:-:S05]  /*fab0*/  @P2 IMAD.HI.U32 R5, R7, R6, RZ ;  /* 0x0000000607052227 */ /* 0x002fca00078e00ff */
[----:B0-----:R-:W-:-:S05]  /*fac0*/  @P2 SHF.R.U32.HI R7, RZ, R4, R5 ;  /* 0x00000004ff072219 */ /* 0x001fca0000011605 */
[----:B------:R-:W-:Y:S01]  /*fad0*/  IMAD.IADD R7, R0, 0x1, R7 ;  /* 0x0000000100077824 */ /* 0x000fe200078e0207 */
[----:B--2---:R-:W-:-:S03]  /*fae0*/  ISETP.GE.AND P1, PT, R3, 0x1, PT ;  /* 0x000000010300780c */ /* 0x004fc60003f26270 */
[----:B------:R-:W-:-:S10]  /*faf0*/  IMAD.IADD R2, R7, 0x1, R2 ;  /* 0x0000000107027824 */ /* 0x000fd400078e0202 */
[----:B---3--:R-:W-:Y:S05]  /*fb00*/  @!P1 BRA `(.L_x_14045) ;  /* 0x0000000000489947 */ /* 0x008fea0003800000 */
        /* <DEDUP_REMOVED lines=11> */
.L_x_14047:
[----:B------:R-:W-:-:S13]  /*fbc0*/  ISETP.NE.AND P0, PT, R3, 0x1, PT ;  /* 0x000000010300780c */ /* 0x000fda0003f05270 */
[----:B------:R-:W0:Y:S02]  /*fbd0*/  @P0 LDC.64 R4, c[0x0][0x9e8] ;  /* 0x00027a00ff040b82 */ /* 0x000e240000000a00 */
[----:B0-----:R-:W-:-:S05]  /*fbe0*/  @P0 IMAD.HI.U32 R4, R0, R4, RZ ;  /* 0x0000000400040227 */ /* 0x001fca00078e00ff */
[----:B------:R-:W-:-:S07]  /*fbf0*/  @P0 SHF.R.U32.HI R0, RZ, R5, R4 ;  /* 0x00000005ff000219 */ /* 0x000fce0000011604 */
.L_x_14048:
[----:B------:R-:W-:Y:S05]  /*fc00*/  BSYNC B0 ;  /* 0x0000000000007941 */ /* 0x000fea0003800000 */
.L_x_14046:
[----:B------:R-:W-:-:S05]  /*fc10*/  IMAD R5, R0, R3, R3 ;  /* 0x0000000300057224 */ /* 0x000fca00078e0203 */
[----:B------:R-:W-:-:S07]  /*fc20*/  VIMNMX R2, R2, R5, PT ;  /* 0x0000000502027248 */ /* 0x000fce0003fe0100 */
.L_x_14045:
[----:B------:R-:W0:Y:S01]  /*fc30*/  @P2 LDC R5, c[0x0][0x44c] ;  /* 0x00011300ff052b82 */ /* 0x000e220000000800 */
[----:B------:R-:W-:Y:S01]  /*fc40*/  VIADD R2, R2, 0x7f ;  /* 0x0000007f02027836 */ /* 0x000fe20000000000 */
[----:B------:R-:W-:Y:S01]  /*fc50*/  ULDC UR4, c[0x0][0x9dc] ;  /* 0x0002770000047ab9 */ /* 0x000fe20000000800 */
[----:B------:R-:W-:-:S05]  /*fc60*/  IMAD.MOV.U32 R0, RZ, RZ, R26 ;  /* 0x000000ffff007224 */ /* 0x000fca00078e001a */
[----:B------:R-:W1:Y:S01]  /*fc70*/  @P2 LDC R7, c[0x0][0x450] ;  /* 0x00011400ff072b82 */ /* 0x000e620000000800 */
[----:B0-----:R-:W-:Y:S01]  /*fc80*/  @P2 IMAD.HI.U32 R4, R26, R5, RZ ;  /* 0x000000051a042227 */ /* 0x001fe200078e00ff */
[----:B------:R-:W-:-:S04]  /*fc90*/  SHF.R.S32.HI R5, RZ, 0x1f, R2 ;  /* 0x0000001fff057819 */ /* 0x000fc80000011402 */
[----:B-1----:R-:W-:Y:S02]  /*fca0*/  @P2 SHF.R.U32.HI R0, RZ, R7, R4 ;  /* 0x00000007ff002219 */ /* 0x002fe40000011604 */
        /* <DEDUP_REMOVED lines=21> */
.L_x_14051:
[----:B------:R-:W-:-:S13]  /*fe00*/  ISETP.NE.AND P0, PT, R3, 0x1, PT ;  /* 0x000000010300780c */ /* 0x000fda0003f05270 */
[----:B------:R-:W1:Y:S02]  /*fe10*/  @P0 LDC.64 R4, c[0x0][0x9e8] ;  /* 0x00027a00ff040b82 */ /* 0x000e640000000a00 */
[----:B-1----:R-:W-:-:S05]  /*fe20*/  @P0 IMAD.HI.U32 R4, R2, R4, RZ ;  /* 0x0000000402040227 */ /* 0x002fca00078e00ff */
[----:B------:R-:W-:-:S07]  /*fe30*/  @P0 SHF.R.U32.HI R2, RZ, R5, R4 ;  /* 0x00000005ff020219 */ /* 0x000fce0000011604 */
.L_x_14052:
[----:B------:R-:W-:Y:S05]  /*fe40*/  BSYNC B0 ;  /* 0x0000000000007941 */ /* 0x000fea0003800000 */
.L_x_14050:
[----:B------:R-:W-:-:S05]  /*fe50*/  IMAD R3, R2, R3, RZ ;  /* 0x0000000302037224 */ /* 0x000fca00078e02ff */
[----:B------:R-:W-:-:S07]  /*fe60*/  VIMNMX R0, R0, R3, !PT ;  /* 0x0000000300007248 */ /* 0x000fce0007fe0100 */
.L_x_14049:
        /* <DEDUP_REMOVED lines=25> */
.L_x_14054:
        /* <DEDUP_REMOVED lines=20> */
.L_x_14057:
[----:B------:R-:W-:Y:S05]  /*10140*/  BSYNC B6 ;  /* 0x0000000000067941 */ /* 0x000fea0003800000 */
.L_x_14056:
        /* <DEDUP_REMOVED lines=20> */
.L_x_14060:
        /* <DEDUP_REMOVED lines=15> */
.L_x_14059:
[----:B------:R-:W-:Y:S05]  /*10380*/  BSYNC B6 ;  /* 0x0000000000067941 */ /* 0x000fea0003800000 */
.L_x_14058:
[----:B------:R-:W2:Y:S01]  /*10390*/  LDL.LU R2, [R1] ;  /* 0x0000000001027983 */ /* 0x000ea20000300800 */
[----:B------:R-:W-:Y:S01]  /*103a0*/  ULDC.64 UR4, c[0x0][0x9f8] ;  /* 0x00027e0000047ab9 */ /* 0x000fe20000000a00 */
[----:B------:R-:W-:Y:S01]  /*103b0*/  IMAD.MOV.U32 R7, RZ, RZ, R19 ;  /* 0x000000ffff077224 */ /* 0x000fe200078e0013 */
[----:B------:R-:W-:Y:S01]  /*103c0*/  ISETP.NE.U32.AND P0, PT, RZ, UR4, PT ;  /* 0x00000004ff007c0c */ /* 0x000fe2000bf05070 */
[----:B------:R-:W3:Y:S01]  /*103d0*/  LDL R20, [R1+0x10] ;  /* 0x0000100001147983 */ /* 0x000ee20000100800 */
[----:B------:R-:W1:Y:S02]  /*103e0*/  LDC R9, c[0x0][0x430] ;  /* 0x00010c00ff097b82 */ /* 0x000e640000000800 */
[----:B------:R-:W-:Y:S01]  /*103f0*/  ISETP.NE.AND.EX P0, PT, RZ, UR5, PT, P0 ;  /* 0x00000005ff007c0c */ /* 0x000fe2000bf05300 */
[----:B------:R-:W4:Y:S01]  /*10400*/  S2R R0, SR_TID.X ;  /* 0x0000000000007919 */ /* 0x000f220000002100 */
[----:B------:R-:W4:Y:S01]  /*10410*/  S2R R21, SR_TID.X ;  /* 0x0000000000157919 */ /* 0x000f220000002100 */
[----:B0-----:R-:W-:-:S02]  /*10420*/  VIADD R25, R25, 0xffffffff ;  /* 0xffffffff19197836 */ /* 0x001fc40000000000 */
[----:B--2---:R-:W-:-:S08]  /*10430*/  IMAD.MOV.U32 R17, RZ, RZ, R2 ;  /* 0x000000ffff117224 */ /* 0x004fd000078e0002 */
[----:B------:R-:W0:Y:S02]  /*10440*/  @P0 LDC.64 R2, c[0x0][0x9f8] ;  /* 0x00027e00ff020b82 */ /* 0x000e240000000a00 */
[----:B0-----:R-:W-:-:S05]  /*10450*/  @P0 IMAD.WIDE R2, R19, 0x4, R2 ;  /* 0x0000000413020825 */ /* 0x001fca00078e0202 */
[----:B------:R0:W2:Y:S01]  /*10460*/  @P0 LDG.E R7, desc[UR52][R2.64] ;  /* 0x0000003402070981 */ /* 0x0000a2000c1e1900 */
[----:B-1----:R-:W-:Y:S01]  /*10470*/  ISETP.NE.AND P1, PT, R9, 0x1, PT ;  /* 0x000000010900780c */ /* 0x002fe20003f25270 */
[----:B----4-:R-:W-:Y:S01]  /*10480*/  IMAD.SHL.U32 R0, R0, 0x10, RZ ;  /* 0x0000001000007824 */ /* 0x010fe200078e00ff */
[----:B------:R-:W-:Y:S01]  /*10490*/  LOP3.LUT R21, R21, 0x7f, RZ, 0xc0, !PT ;  /* 0x0000007f15157812 */ /* 0x000fe200078ec0ff */
[----:B------:R-:W-:Y:S01]  /*104a0*/  IMAD.SHL.U32 R8, R25, 0x80, RZ ;  /* 0x0000008019087824 */ /* 0x000fe200078e00ff */
[----:B------:R-:W-:Y:S02]  /*104b0*/  LOP3.LUT R17, R17, 0xfffffffb, RZ, 0xc0, !PT ;  /* 0xfffffffb11117812 */ /* 0x000fe400078ec0ff */
[----:B------:R-:W-:Y:S02]  /*104c0*/  SHF.R.U32.HI R21, RZ, 0x3, R21 ;  /* 0x00000003ff157819 */ /* 0x000fe40000011615 */
[----:B------:R-:W-:-:S04]  /*104d0*/  LOP3.LUT R0, R0, 0x70, RZ, 0xc0, !PT ;  /* 0x0000007000007812 */ /* 0x000fc800078ec0ff */
[----:B------:R-:W-:Y:S01]  /*104e0*/  LOP3.LUT R5, R8, R21, R0, 0xfe, !PT ;  /* 0x0000001508057212 */ /* 0x000fe200078efe00 */
[----:B------:R-:W1:Y:S01]  /*104f0*/  @P1 LDC R6, c[0x0][0x434] ;  /* 0x00010d00ff061b82 */ /* 0x000e620000000800 */
[----:B------:R-:W-:Y:S02]  /*10500*/  @P1 LOP3.LUT R17, R17, 0x4, RZ, 0xfc, !PT ;  /* 0x0000000411111812 */ /* 0x000fe400078efcff */
[C---:B---3--:R-:W-:Y:S01]  /*10510*/  ISETP.GE.AND P0, PT, R5.reuse, R20, PT ;  /* 0x000000140500720c */ /* 0x048fe20003f06270 */
[----:B------:R-:W-:-:S04]  /*10520*/  IMAD.IADD R5, R5, 0x1, R23 ;  /* 0x0000000105057824 */ /* 0x000fc800078e0217 */
[----:B------:R-:W3:Y:S01]  /*10530*/  @P1 LDC R0, c[0x0][0x438] ;  /* 0x00010e00ff001b82 */ /* 0x000ee20000000800 */
[----:B------:R-:W-:-:S07]  /*10540*/  IMAD.MOV.U32 R4, RZ, RZ, R5 ;  /* 0x000000ffff047224 */ /* 0x000fce00078e0005 */
[----:B0-----:R-:W0:Y:S01]  /*10550*/  @!P0 LDC.64 R2, c[0x0][0x428] ;  /* 0x00010a00ff028b82 */ /* 0x001e220000000a00 */
[----:B-1----:R-:W-:-:S05]  /*10560*/  @P1 IMAD.HI.U32 R6, R5, R6, RZ ;  /* 0x0000000605061227 */ /* 0x002fca00078e00ff */
[----:B---3--:R-:W-:-:S05]  /*10570*/  @P1 SHF.R.U32.HI R4, RZ, R0, R6 ;  /* 0x00000000ff041219 */ /* 0x008fca0000011606 */
[----:B------:R-:W-:-:S04]  /*10580*/  IMAD.MOV R0, RZ, RZ, -R4 ;  /* 0x000000ffff007224 */ /* 0x000fc800078e0a04 */
[----:B------:R-:W-:Y:S01]  /*10590*/  IMAD R0, R9, R0, R5 ;  /* 0x0000000009007224 */ /* 0x000fe200078e0205 */
[--C-:B------:R-:W-:Y:S02]  /*105a0*/  @!P0 SHF.R.S32.HI R5, RZ, 0x1f, R4.reuse ;  /* 0x0000001fff058819 */ /* 0x100fe40000011404 */
[----:B--2---:R-:W-:Y:S01]  /*105b0*/  SHF.R.S32.HI R6, RZ, 0x1f, R7 ;  /* 0x0000001fff067819 */ /* 0x004fe20000011407 */
[----:B------:R-:W-:Y:S01]  /*105c0*/  STL [R1+0x8], R7 ;  /* 0x0000080701007387 */ /* 0x000fe20000100800 */
[----:B0-----:R-:W-:-:S03]  /*105d0*/  @!P0 IMAD.WIDE.U32 R4, R7, R2, R4 ;  /* 0x0000000207048225 */ /* 0x001fc600078e0004 */
[----:B------:R0:W-:Y:S02]  /*105e0*/  STL [R1+0x1c], R6 ;  /* 0x00001c0601007387 */ /* 0x0001e40000100800 */
[----:B0-----:R-:W-:-:S04]  /*105f0*/  @!P0 IMAD R6, R6, R2, RZ ;  /* 0x0000000206068224 */ /* 0x001fc800078e02ff */
[----:B------:R-:W-:Y:S02]  /*10600*/  @!P0 IMAD R6, R7, R3, R6 ;  /* 0x0000000307068224 */ /* 0x000fe400078e0206 */
[----:B------:R-:W0:Y:S02]  /*10610*/  @!P0 LDC.64 R2, c[0x0][0x418] ;  /* 0x00010600ff028b82 */ /* 0x000e240000000a00 */
[----:B------:R-:W-:Y:S01]  /*10620*/  @!P0 IMAD.IADD R5, R5, 0x1, R6 ;  /* 0x0000000105058824 */ /* 0x000fe200078e0206 */
[----:B0-----:R-:W-:Y:S01]  /*10630*/  @!P0 LEA R6, P1, R4, R2, 0x2 ;  /* 0x0000000204068211 */ /* 0x001fe200078210ff */
[----:B------:R-:W-:-:S03]  /*10640*/  IMAD.MOV.U32 R2, RZ, RZ, RZ ;  /* 0x000000ffff027224 */ /* 0x000fc600078e00ff */
[----:B------:R-:W-:-:S05]  /*10650*/  @!P0 LEA.HI.X R7, R4, R3, R5, 0x2, P1 ;  /* 0x0000000304078211 */ /* 0x000fca00008f1405 */
[----:B------:R0:W5:Y:S01]  /*10660*/  @!P0 LDG.E R2, desc[UR52][R6.64] ;  /* 0x0000003406028981 */ /* 0x000162000c1e1900 */
[----:B------:R-:W-:Y:S01]  /*10670*/  IMAD.U32 R9, RZ, RZ, UR37 ;  /* 0x00000025ff097e24 */ /* 0x000fe2000f8e00ff */
[----:B------:R-:W-:Y:S01]  /*10680*/  LOP3.LUT R17, R17, 0xfffffffd, RZ, 0xc0, !PT ;  /* 0xfffffffd11117812 */ /* 0x000fe200078ec0ff */
[----:B------:R-:W-:-:S03]  /*10690*/  UMOV UR4, 0xffffffff ;  /* 0xffffffff00047882 */ /* 0x000fc60000000000 */
[----:B------:R-:W-:-:S13]  /*106a0*/  ISETP.NE.AND P2, PT, R9, 0x3, PT ;  /* 0x000000030900780c */ /* 0x000fda0003f45270 */
[----:B------:R-:W-:-:S05]  /*106b0*/  @P2 LOP3.LUT R17, R17, 0x2, RZ, 0xfc, !PT ;  /* 0x0000000211112812 */ /* 0x000fca00078efcff */
[----:B------:R0:W-:Y:S01]  /*106c0*/  STL [R1], R17 ;  /* 0x0000001101007387 */ /* 0x0001e20000100800 */
[----:B------:R-:W-:Y:S05]  /*106d0*/  BRA.DIV UR4, `(.L_x_14061) ;  /* 0x00000046043c7947 */ /* 0x000fea000b800000 */
.L_x_14127:
[----:B------:R-:W-:-:S05]  /*106e0*/  SHF.R.S32.HI R9, RZ, 0x1f, R18 ;  /* 0x0000001fff097819 */ /* 0x000fca0000011412 */
[----:B------:R1:W-:Y:S01]  /*106f0*/  STL [R1+0x4], R9 ;  /* 0x0000040901007387 */ /* 0x0003e20000100800 */
[----:B------:R-:W-:Y:S05]  /*10700*/  @!P2 BRA `(.L_x_14062) ;  /* 0x000000000004a947 */ /* 0x000fea0003800000 */
[----:B------:R-:W-:Y:S01]  /*10710*/  BPT.TRAP 0x1 ;  /* 0x000000040000795c */ /* 0x000fe20000300000 */
.L_x_14062:
        /* <DEDUP_REMOVED lines=25> */
.L_x_14128:
[----:B------:R-:W-:Y:S05]  /*108b0*/  BSYNC B0 ;  /* 0x0000000000007941 */ /* 0x000fea0003800000 */
.L_x_14063:
[----:B------:R-:W2:Y:S01]  /*108c0*/  LDL R12, [R1+0x4] ;  /* 0x00000400010c7983 */ /* 0x000ea20000100800 */
[----:B------:R-:W-:-:S03]  /*108d0*/  ULDC.64 UR4, c[0x0][0x300] ;  /* 0x0000c00000047ab9 */ /* 0x000fc60000000a00 */
[----:B------:R-:W3:Y:S04]  /*108e0*/  LDL R11, [R1+0x10] ;  /* 0x00001000010b7983 */ /* 0x000ee80000100800 */
[----:B-1----:R-:W4:Y:S01]  /*108f0*/  LDL.LU R9, [R1] ;  /* 0x0000000001097983 */ /* 0x002f220000300800 */
        /* <DEDUP_REMOVED lines=28> */
[----:B------:R1:W-:Y:S01]  /*10ac0*/  STL [R1], R9 ;  /* 0x0000000901007387 */ /* 0x0003e20000100800 */
[C---:B0-----:R-:W-:Y:S02]  /*10ad0*/  IMAD.SHL.U32 R10, R12.reuse, 0x8, RZ ;  /* 0x000000080c0a7824 */ /* 0x041fe400078e00ff */
[----:B------:R-:W-:-:S03]  /*10ae0*/  IMAD.SHL.U32 R11, R12, 0x8, RZ ;  /* 0x000000080c0b7824 */ /* 0x000fc600078e00ff */
        /* <DEDUP_REMOVED lines=77> */
.L_x_14146:
        /* <DEDUP_REMOVED lines=10> */
.L_x_14066:
        /* <DEDUP_REMOVED lines=11> */
.L_x_14067:
[----:B------:R1:W5:Y:S01]  /*11110*/  LDL.LU R4, [R1+0x24] ;  /* 0x0000240001047983 */ /* 0x0003620000300800 */
[----:B------:R1:W-:Y:S02]  /*11120*/  SYNCS.ARRIVE.TRANS64.A1T0 RZ, [R3+URZ+0x16830], RZ ;  /* 0x016830ff03ff79a7 */ /* 0x0003e4000810003f */
[----:B------:R-:W-:Y:S05]  /*11130*/  WARPSYNC.ALL ;  /* 0x0000000000007948 */ /* 0x000fea0003800000 */
[----:B------:R-:W-:Y:S01]  /*11140*/  ULDC.64 UR4, c[0x0][0x298] ;  /* 0x0000a60000047ab9 */ /* 0x000fe20000000a00 */
[----:B------:R-:W-:Y:S01]  /*11150*/  VIADD R2, R22, 0x8400 ;  /* 0x0000840016027836 */ /* 0x000fe20000000000 */
[----:B------:R-:W-:Y:S01]  /*11160*/  BSSY B6, `(.L_x_14068) ;  /* 0x000001b000067945 */ /* 0x000fe20003800000 */
[----:B------:R-:W-:Y:S03]  /*11170*/  BAR.SYNC.DEFER_BLOCKING 0x8, 0x200 ;  /* 0x0208000000007b1d */ /* 0x000fe60000010000 */
[----:B------:R-:W-:-:S02]  /*11180*/  LOP3.LUT P0, RZ, R2, 0x3ff, RZ, 0xc0, !PT ;  /* 0x000003ff02ff7812 */ /* 0x000fc4000780c0ff */
[----:B-----5:R-:W-:Y:S01]  /*11190*/  SHF.R.S32.HI R0, RZ, 0x1f, R4 ;  /* 0x0000001fff007819 */ /* 0x020fe20000011404 */
[----:B-1----:R-:W-:-:S04]  /*111a0*/  IMAD.WIDE.U32 R2, R4, UR4, RZ ;  /* 0x0000000404027c25 */ /* 0x002fc8000f8e00ff */
[----:B------:R-:W-:Y:S01]  /*111b0*/  IMAD R0, R0, UR4, RZ ;  /* 0x0000000400007c24 */ /* 0x000fe2000f8e02ff */
[----:B------:R1:W-:Y:S03]  /*111c0*/  STL.64 [R1+0x28], R2 ;  /* 0x0000280201007387 */ /* 0x0003e60000100a00 */
[----:B------:R-:W-:-:S04]  /*111d0*/  IMAD R0, R4, UR5, R0 ;  /* 0x0000000504007c24 */ /* 0x000fc8000f8e0200 */
[----:B------:R-:W-:-:S05]  /*111e0*/  IMAD.IADD R0, R3, 0x1, R0 ;  /* 0x0000000103007824 */ /* 0x000fca00078e0200 */
        /* <DEDUP_REMOVED lines=8> */
[----:B0-----:R-:W-:Y:S02]  /*11270*/  IMAD.U32 R5, RZ, RZ, UR7 ;  /* 0x00000007ff057e24 */ /* 0x001fe4000f8e00ff */
        /* <DEDUP_REMOVED lines=8> */
[----:B-1----:R-:W-:Y:S05]  /*11300*/  CALL.ABS.NOINC R2 ;  /* 0x0000000002007343 */ /* 0x002fea0003c00000 */
.L_x_14069:
[----:B------:R-:W-:Y:S05]  /*11310*/  BSYNC B6 ;  /* 0x0000000000067941 */ /* 0x000fea0003800000 */
.L_x_14068:
[----:B------:R-:W2:Y:S01]  /*11320*/  LDL.LU R20, [R1+0x24] ;  /* 0x0000240001147983 */ /* 0x000ea20000300800 */
[----:B------:R-:W-:Y:S01]  /*11330*/  ULDC.64 UR4, c[0x0][0x2d8] ;  /* 0x0000b60000047ab9 */ /* 0x000fe20000000a00 */
[----:B------:R-:W3:Y:S01]  /*11340*/  LDC R4, c[0x0][0x448] ;  /* 0x00011200ff047b82 */ /* 0x000ee20000000800 */
[----:B------:R-:W-:Y:S01]  /*11350*/  ULDC.64 UR6, c[0x0][0x2c8] ;  /* 0x0000b20000067ab9 */ /* 0x000fe20000000a00 */
[----:B-1----:R-:W4:Y:S01]  /*11360*/  LDL.LU.64 R2, [R1+0x28] ;  /* 0x0000280001027983 */ /* 0x002f220000300a00 */
[----:B------:R-:W-:-:S03]  /*11370*/  ULDC.64 UR8, c[0x0][0x280] ;  /* 0x0000a00000087ab9 */ /* 0x000fc60000000a00 */
[----:B------:R-:W4:Y:S02]  /*11380*/  LDL R0, [R1] ;  /* 0x0000000001007983 */ /* 0x000f240000100800 */
[----:B------:R-:W1:Y:S01]  /*11390*/  LDC R10, c[0x0][0x448] ;  /* 0x00011200ff0a7b82 */ /* 0x000e620000000800 */
[----:B--2---:R-:W-:Y:S02]  /*113a0*/  IMAD.MOV.U32 R21, RZ, RZ, R20 ;  /* 0x000000ffff157224 */ /* 0x004fe400078e0014 */
[----:B------:R-:W2:Y:S01]  /*113b0*/  LDL R20, [R1+0x4] ;  /* 0x0000040001147983 */ /* 0x000ea20000100800 */
[----:B---3--:R-:W-:Y:S01]  /*113c0*/  ISETP.NE.AND P6, PT, R4, 0x1, PT ;  /* 0x000000010400780c */ /* 0x008fe20003fc5270 */
[----:B----4-:R-:W-:Y:S02]  /*113d0*/  IMAD.MOV.U32 R3, RZ, RZ, R21 ;  /* 0x000000ffff037224 */ /* 0x010fe400078e0015 */
[----:B------:R-:W3:Y:S01]  /*113e0*/  S2R R21, SR_TID.X ;  /* 0x0000000000157919 */ /* 0x000ee20000002100 */
[----:B------:R-:W-:Y:S01]  /*113f0*/  LOP3.LUT P5, RZ, R0, 0x10, RZ, 0xc0, !PT ;  /* 0x0000001000ff7812 */ /* 0x000fe200078ac0ff */
[----:B------:R-:W-:-:S08]  /*11400*/  IMAD.WIDE.U32 R2, R18, UR4, R2 ;  /* 0x0000000412027c25 */ /* 0x000fd0000f8e0002 */
[----:B------:R-:W4:Y:S01]  /*11410*/  @P6 LDC R4, c[0x0][0x450] ;  /* 0x00011400ff046b82 */ /* 0x000f220000000800 */
[----:B---3--:R-:W-:-:S05]  /*11420*/  IMAD.SHL.U32 R21, R21, 0x10, RZ ;  /* 0x0000001015157824 */ /* 0x008fca00078e00ff */
[----:B------:R-:W-:Y:S01]  /*11430*/  LOP3.LUT R21, R21, 0x70, RZ, 0xc0, !PT ;  /* 0x0000007015157812 */ /* 0x000fe200078ec0ff */
[----:B--2---:R-:W-:Y:S02]  /*11440*/  IMAD R0, R20, UR4, RZ ;  /* 0x0000000414007c24 */ /* 0x004fe4000f8e02ff */
[----:B------:R-:W2:Y:S02]  /*11450*/  S2R R20, SR_TID.X ;  /* 0x0000000000147919 */ /* 0x000ea40000002100 */
[----:B------:R-:W-:Y:S01]  /*11460*/  IMAD R0, R18, UR5, R0 ;  /* 0x0000000512007c24 */ /* 0x000fe2000f8e0200 */
[----:B------:R-:W-:-:S03]  /*11470*/  ULDC.64 UR4, c[0x0][0x2e0] ;  /* 0x0000b80000047ab9 */ /* 0x000fc60000000a00 */
[----:B------:R-:W-:Y:S01]  /*11480*/  IMAD.IADD R3, R3, 0x1, R0 ;  /* 0x0000000103037824 */ /* 0x000fe200078e0200 */
[----:B------:R-:W-:-:S04]  /*11490*/  SHF.R.S32.HI R0, RZ, 0x1f, R19 ;  /* 0x0000001fff007819 */ /* 0x000fc80000011413 */
[----:B------:R-:W-:-:S05]  /*114a0*/  SEL R0, R0, RZ, !P5 ;  /* 0x000000ff00007207 */ /* 0x000fca0006800000 */
[----:B0-----:R-:W-:Y:S01]  /*114b0*/  IMAD R5, R0, UR4, RZ ;  /* 0x0000000400057c24 */ /* 0x001fe2000f8e02ff */
[----:B------:R-:W-:-:S05]  /*114c0*/  SEL R0, R19, RZ, !P5 ;  /* 0x000000ff13007207 */ /* 0x000fca0006800000 */
[C---:B------:R-:W-:Y:S02]  /*114d0*/  IMAD R5, R0.reuse, UR5, R5 ;  /* 0x0000000500057c24 */ /* 0x040fe4000f8e0205 */
[----:B------:R-:W-:Y:S01]  /*114e0*/  IMAD.WIDE.U32 R2, R0, UR4, R2 ;  /* 0x0000000400027c25 */ /* 0x000fe2000f8e0002 */
[----:B------:R-:W-:Y:S01]  /*114f0*/  ULDC.64 UR4, c[0x0][0x2d0] ;  /* 0x0000b40000047ab9 */ /* 0x000fe20000000a00 */
[----:B------:R-:W0:Y:S02]  /*11500*/  @P6 LDC R0, c[0x0][0x44c] ;  /* 0x00011300ff006b82 */ /* 0x000e240000000800 */
[----:B------:R-:W-:Y:S01]  /*11510*/  IMAD.IADD R3, R3, 0x1, R5 ;  /* 0x0000000103037824 */ /* 0x000fe200078e0205 */
[----:B--2---:R-:W-:-:S04]  /*11520*/  LOP3.LUT R20, R20, 0x7f, RZ, 0xc0, !PT ;  /* 0x0000007f14147812 */ /* 0x004fc800078ec0ff */
[----:B------:R-:W-:-:S04]  /*11530*/  SHF.R.U32.HI R20, RZ, 0x3, R20 ;  /* 0x00000003ff147819 */ /* 0x000fc80000011614 */
[----:B------:R-:W-:-:S05]  /*11540*/  LOP3.LUT R20, R20, R21, RZ, 0xfc, !PT ;  /* 0x0000001514147212 */ /* 0x000fca00078efcff */
[----:B------:R-:W-:Y:S02]  /*11550*/  IMAD.IADD R8, R20, 0x1, R26 ;  /* 0x0000000114087824 */ /* 0x000fe400078e021a */
[----:B------:R2:W5:Y:S02]  /*11560*/  LDL R20, [R1+0x20] ;  /* 0x0000200001147983 */ /* 0x0005640000100800 */
[----:B------:R-:W-:Y:S02]  /*11570*/  IMAD.MOV.U32 R5, RZ, RZ, R8 ;  /* 0x000000ffff057224 */ /* 0x000fe400078e0008 */
[----:B0-----:R-:W-:Y:S01]  /*11580*/  @P6 IMAD.HI.U32 R0, R8, R0, RZ ;  /* 0x0000000008006227 */ /* 0x001fe200078e00ff */
[----:B------:R-:W0:Y:S04]  /*11590*/  S2R R21, SR_TID.X ;  /* 0x0000000000157919 */ /* 0x000e280000002100 */
[----:B----4-:R-:W-:-:S04]  /*115a0*/  @P6 SHF.R.U32.HI R5, RZ, R4, R0 ;  /* 0x00000004ff056219 */ /* 0x010fc80000011600 */
[----:B------:R-:W-:-:S05]  /*115b0*/  SHF.R.S32.HI R0, RZ, 0x1f, R5 ;  /* 0x0000001fff007819 */ /* 0x000fca0000011405 */
[----:B------:R-:W-:-:S04]  /*115c0*/  IMAD R0, R0, UR4, RZ ;  /* 0x0000000400007c24 */ /* 0x000fc8000f8e02ff */
[C---:B------:R-:W-:Y:S02]  /*115d0*/  IMAD R6, R5.reuse, UR5, R0 ;  /* 0x0000000505067c24 */ /* 0x040fe4000f8e0200 */
[----:B------:R-:W-:Y:S02]  /*115e0*/  IMAD.MOV R0, RZ, RZ, -R5 ;  /* 0x000000ffff007224 */ /* 0x000fe400078e0a05 */
[----:B------:R-:W-:-:S04]  /*115f0*/  IMAD.WIDE.U32 R4, R5, UR4, R2 ;  /* 0x0000000405047c25 */ /* 0x000fc8000f8e0002 */
[----:B-1----:R-:W-:Y:S02]  /*11600*/  IMAD R0, R10, R0, R8 ;  /* 0x000000000a007224 */ /* 0x002fe400078e0208 */
[----:B------:R-:W-:Y:S02]  /*11610*/  IMAD.IADD R5, R5, 0x1, R6 ;  /* 0x0000000105057824 */ /* 0x000fe400078e0206 */
[----:B------:R-:W-:Y:S01]  /*11620*/  VIADD R8, R8, 0x80 ;  /* 0x0000008008087836 */ /* 0x000fe20000000000 */
[----:B------:R-:W-:Y:S01]  /*11630*/  SHF.R.S32.HI R9, RZ, 0x1f, R0 ;  /* 0x0000001fff097819 */ /* 0x000fe20000011400 */
[----:B------:R-:W-:Y:S01]  /*11640*/  IMAD.WIDE.U32 R6, R0, UR6, R4 ;  /* 0x0000000600067c25 */ /* 0x000fe2000f8e0004 */
[----:B0-----:R-:W-:Y:S01]  /*11650*/  LOP3.LUT R21, R21, 0x7f, RZ, 0xc0, !PT ;  /* 0x0000007f15157812 */ /* 0x001fe200078ec0ff */
[----:B------:R-:W0:Y:S02]  /*11660*/  @P6 LDC R5, c[0x0][0x450] ;  /* 0x00011400ff056b82 */ /* 0x000e240000000800 */
[----:B------:R-:W-:Y:S01]  /*11670*/  IMAD R9, R9, UR6, RZ ;  /* 0x0000000609097c24 */ /* 0x000fe2000f8e02ff */
[----:B------:R-:W-:-:S02]  /*11680*/  LEA R4, P0, R6, UR8, 0x1 ;  /* 0x0000000806047c11 */ /* 0x000fc4000f8008ff */
[----:B------:R-:W-:Y:S01]  /*11690*/  SHF.R.U32.HI R21, RZ, 0x3, R21 ;  /* 0x00000003ff157819 */ /* 0x000fe20000011615 */
[----:B------:R-:W-:-:S04]  /*116a0*/  IMAD R0, R0, UR7, R9 ;  /* 0x0000000700007c24 */ /* 0x000fc8000f8e0209 */
[----:B------:R-:W-:-:S05]  /*116b0*/  IMAD.IADD R0, R7, 0x1, R0 ;  /* 0x0000000107007824 */ /* 0x000fca00078e0200 */
[----:B------:R-:W-:Y:S02]  /*116c0*/  LEA.HI.X R0, R6, UR9, R0, 0x1, P0 ;  /* 0x0000000906007c11 */ /* 0x000fe400080f0c00 */
[----:B------:R-:W1:Y:S02]  /*116d0*/  @P6 LDC R6, c[0x0][0x44c] ;  /* 0x00011300ff066b82 */ /* 0x000e640000000800 */
[----:B-1----:R-:W-:-:S04]  /*116e0*/  @P6 IMAD.HI.U32 R7, R8, R6, RZ ;  /* 0x0000000608076227 */ /* 0x002fc800078e00ff */
[----:B------:R-:W-:Y:S01]  /*116f0*/  IMAD.MOV.U32 R6, RZ, RZ, R8 ;  /* 0x000000ffff067224 */ /* 0x000fe200078e0008 */
[----:B0-----:R-:W-:-:S04]  /*11700*/  @P6 SHF.R.U32.HI R6, RZ, R5, R7 ;  /* 0x00000005ff066219 */ /* 0x001fc80000011607 */
[--C-:B------:R-:W-:Y:S01]  /*11710*/  SHF.R.S32.HI R7, RZ, 0x1f, R6.reuse ;  /* 0x0000001fff077819 */ /* 0x100fe20000011406 */
[----:B------:R-:W-:Y:S02]  /*11720*/  IMAD.MOV R5, RZ, RZ, -R6 ;  /* 0x000000ffff057224 */ /* 0x000fe400078e0a06 */
[----:B------:R-:W-:-:S04]  /*11730*/  IMAD.WIDE.U32 R2, R6, UR4, R2 ;  /* 0x0000000406027c25 */ /* 0x000fc8000f8e0002 */
[----:B------:R-:W-:Y:S02]  /*11740*/  IMAD R5, R10, R5, R8 ;  /* 0x000000050a057224 */ /* 0x000fe400078e0208 */
[----:B------:R-:W-:Y:S01]  /*11750*/  IMAD R7, R7, UR4, RZ ;  /* 0x0000000407077c24 */ /* 0x000fe2000f8e02ff */
[----:B------:R-:W-:Y:S02]  /*11760*/  ULDC UR4, c[0x0][0x2b8] ;  /* 0x0000ae0000047ab9 */ /* 0x000fe40000000800 */
[----:B------:R-:W-:Y:S01]  /*11770*/  ISETP.GE.AND P0, PT, R28, UR4, PT ;  /* 0x000000041c007c0c */ /* 0x000fe2000bf06270 */
[----:B------:R-:W-:Y:S01]  /*11780*/  IMAD R7, R6, UR5, R7 ;  /* 0x0000000506077c24 */ /* 0x000fe2000f8e0207 */
[----:B------:R-:W-:Y:S01]  /*11790*/  SHF.R.S32.HI R6, RZ, 0x1f, R5 ;  /* 0x0000001fff067819 */ /* 0x000fe20000011405 */
[----:B------:R-:W-:Y:S02]  /*117a0*/  UMOV UR4, 0xffffffff ;  /* 0xffffffff00047882 */ /* 0x000fe40000000000 */
[----:B------:R-:W-:-:S02]  /*117b0*/  IMAD.IADD R3, R3, 0x1, R7 ;  /* 0x0000000103037824 */ /* 0x000fc400078e0207 */
[----:B------:R-:W-:Y:S02]  /*117c0*/  IMAD R6, R6, UR6, RZ ;  /* 0x0000000606067c24 */ /* 0x000fe4000f8e02ff */
[----:B------:R-:W-:-:S04]  /*117d0*/  IMAD.WIDE.U32 R2, R5, UR6, R2 ;  /* 0x0000000605027c25 */ /* 0x000fc8000f8e0002 */
[----:B------:R-:W-:Y:S01]  /*117e0*/  IMAD R6, R5, UR7, R6 ;  /* 0x0000000705067c24 */ /* 0x000fe2000f8e0206 */
[----:B------:R-:W-:-:S03]  /*117f0*/  LEA R5, P1, R2, UR8, 0x1 ;  /* 0x0000000802057c11 */ /* 0x000fc6000f8208ff */
[----:B------:R-:W-:-:S05]  /*11800*/  IMAD.IADD R6, R3, 0x1, R6 ;  /* 0x0000000103067824 */ /* 0x000fca00078e0206 */
[----:B------:R-:W-:Y:S01]  /*11810*/  LEA.HI.X R2, R2, UR9, R6, 0x1, P1 ;  /* 0x0000000902027c11 */ /* 0x000fe200088f0c06 */
[----:B--2---:R-:W-:Y:S06]  /*11820*/  BRA.DIV UR4, `(.L_x_14070) ;  /* 0x0000003e04e07947 */ /* 0x004fec000b800000 */
[----:B------:R-:W0:Y:S01]  /*11830*/  SHFL.IDX PT, R7, R4, RZ, 0x181f ;  /* 0x00181fff04077589 */ /* 0x000e2200000e0000 */
[----:B------:R-:W-:Y:S02]  /*11840*/  IMAD R3, R29, R10, RZ ;  /* 0x0000000a1d037224 */ /* 0x000fe400078e02ff */
[----:B------:R-:W-:Y:S01]  /*11850*/  IMAD.IADD R26, R21, 0x1, R26 ;  /* 0x00000001151a7824 */ /* 0x000fe200078e021a */
        /* <DEDUP_REMOVED lines=77> */
[----:B------:R-:W-:Y:S02]  /*11d30*/  @!P2 IMAD.X R7, RZ, RZ, R0, P3 ;  /* 0x000000ffff07a224 */ /* 0x000fe400018e0600 */
[----:B------:R-:W1:Y:S04]  /*11d40*/  SHFL.IDX PT, R0, R2, RZ, 0x181f ;  /* 0x00181fff02007589 */ /* 0x000e6800000e0000 */
[----:B------:R2:W-:Y:S01]  /*11d50*/  @!P2 LDGSTS.E.BYPASS.LTC128B.128 [R20+0xbc00], desc[UR52][R6.64], !P0 ;  /* 0x0bc000000614afae */ /* 0x0005e2000c101d74 */
[----:B0-----:R-:W-:-:S05]  /*11d60*/  @!P1 LEA R4, P3, R28, R4, 0x1 ;  /* 0x000000041c049211 */ /* 0x001fca00078608ff */
[----:B--2---:R-:W-:Y:S02]  /*11d70*/  @!P1 IMAD.MOV.U32 R6, RZ, RZ, R4 ;  /* 0x000000ffff069224 */ /* 0x004fe400078e0004 */
[----:B-1----:R-:W-:-:S04]  /*11d80*/  @!P1 IMAD.X R0, RZ, RZ, R0, P3 ;  /* 0x000000ffff009224 */ /* 0x002fc800018e0600 */
        /* <DEDUP_REMOVED lines=20> */
.L_x_14171:
        /* <DEDUP_REMOVED lines=10> */
.L_x_14071:
        /* <DEDUP_REMOVED lines=18> */
.L_x_14172:
[----:B------:R-:W-:Y:S05]  /*12090*/  BSYNC B0 ;  /* 0x0000000000007941 */ /* 0x000fea0003800000 */
.L_x_14072:
[----:B------:R-:W2:Y:S04]  /*120a0*/  LDL.LU R3, [R1+0x30] ;  /* 0x0000300001037983 */ /* 0x000ea80000300800 */
[----:B------:R-:W3:Y:S01]  /*120b0*/  LDL R2, [R1+0x14] ;  /* 0x0000140001027983 */ /* 0x000ee20000100800 */
[----:B------:R-:W-:Y:S01]  /*120c0*/  BSSY B0, `(.L_x_14074) ;  /* 0x0000108000007945 */ /* 0x000fe20003800000 */
[----:B--2---:R-:W-:-:S05]  /*120d0*/  VIADD R7, R3, 0xfffffffe ;  /* 0xfffffffe03077836 */ /* 0x004fca0000000000 */
[----:B---3--:R-:W-:-:S13]  /*120e0*/  ISETP.GE.AND P0, PT, R7, R2, PT ;  /* 0x000000020700720c */ /* 0x008fda0003f06270 */
[----:B------:R-:W-:Y:S05]  /*120f0*/  @!P0 BRA `(.L_x_14075) ;  /* 0x0000001000108947 */ /* 0x000fea0003800000 */
[----:B------:R-:W-:Y:S01]  /*12100*/  ULDC UR4, c[0x0][0x2f4] ;  /* 0x0000bd0000047ab9 */ /* 0x000fe20000000800 */
[----:B------:R-:W-:Y:S01]  /*12110*/  IMAD.MOV.U32 R20, RZ, RZ, R27 ;  /* 0x000000ffff147224 */ /* 0x000fe200078e001b */
[----:B------:R-:W-:Y:S01]  /*12120*/  ISETP.GE.AND P1, PT, R28, UR4, PT ;  /* 0x000000041c007c0c */ /* 0x000fe2000bf26270 */
[----:B------:R-:W-:Y:S02]  /*12130*/  IMAD.MOV.U32 R6, RZ, RZ, R24 ;  /* 0x000000ffff067224 */ /* 0x000fe400078e0018 */
[----:B------:R-:W-:-:S10]  /*12140*/  IMAD.MOV.U32 R29, RZ, RZ, R25 ;  /* 0x000000ffff1d7224 */ /* 0x000fd400078e0019 */
.L_x_14088:
[----:B------:R-:W2:Y:S01]  /*12150*/  LDL R9, [R1+0x18] ;  /* 0x0000180001097983 */ /* 0x000ea20000100800 */
[----:B------:R-:W1:Y:S03]  /*12160*/  LDC R3, c[0x0][0x430] ;  /* 0x00010c00ff037b82 */ /* 0x000e660000000800 */
[----:B------:R-:W3:Y:S04]  /*12170*/  LDL R8, [R1+0x1c] ;  /* 0x00001c0001087983 */ /* 0x000ee80000100800 */
        /* <DEDUP_REMOVED lines=11> */
[----:B------:R-:W-:Y:S01]  /*12230*/  ULDC UR4, c[0x0][0x430] ;  /* 0x00010c0000047ab9 */ /* 0x000fe20000000800 */
[----:B--2---:R-:W-:-:S05]  /*12240*/  IADD3 R3, R2, R3, R9 ;  /* 0x0000000302037210 */ /* 0x004fca0007ffe009 */
[----:B-1----:R-:W-:-:S04]  /*12250*/  @P0 IMAD.HI.U32 R4, R3, R4, RZ ;  /* 0x0000000403040227 */ /* 0x002fc800078e00ff */
[----:B------:R-:W-:Y:S01]  /*12260*/  IMAD.MOV.U32 R2, RZ, RZ, R3 ;  /* 0x000000ffff027224 */ /* 0x000fe200078e0003 */
[----:B0-----:R-:W-:-:S05]  /*12270*/  @P0 SHF.R.U32.HI R2, RZ, R0, R4 ;  /* 0x00000000ff020219 */ /* 0x001fca0000011604 */
[----:B------:R-:W-:-:S04]  /*12280*/  IMAD.MOV R0, RZ, RZ, -R2 ;  /* 0x000000ffff007224 */ /* 0x000fc800078e0a02 */
        /* <DEDUP_REMOVED lines=22> */
.L_x_14076:
[----:B------:R-:W-:Y:S01]  /*123f0*/  IMAD R5, R24, 0x8, R22 ;  /* 0x0000000818057824 */ /* 0x000fe200078e0216 */
[----:B------:R-:W-:Y:S01]  /*12400*/  SHF.L.U32 R2, R27, 0x1f, RZ ;  /* 0x0000001f1b027819 */ /* 0x000fe200000006ff */
[----:B------:R-:W-:Y:S03]  /*12410*/  BSSY B1, `(.L_x_14077) ;  /* 0x0000003000017945 */ /* 0x000fe60003800000 */
[----:B------:R-:W0:Y:S02]  /*12420*/  SYNCS.PHASECHK.TRANS64.TRYWAIT P0, [R5+URZ+0x16840], R2 ;  /* 0x01684002050075a7 */ /* 0x000e24000800017f */
[----:B0-----:R-:W-:Y:S05]  /*12430*/  @!P0 BRA `(.L_x_14078) ;  /* 0x0000004000d48947 */ /* 0x001fea0003800000 */
.L_x_14173:
[----:B------:R-:W-:Y:S05]  /*12440*/  BSYNC B1 ;  /* 0x0000000000017941 */ /* 0x000fea0003800000 */
.L_x_14077:
[----:B------:R-:W2:Y:S04]  /*12450*/  LDL R3, [R1] ;  /* 0x0000000001037983 */ /* 0x000ea80000100800 */
[----:B------:R-:W3:Y:S01]  /*12460*/  LDL R8, [R1+0x4] ;  /* 0x0000040001087983 */ /* 0x000ee20000100800 */
[----:B------:R-:W-:Y:S01]  /*12470*/  SHF.R.S32.HI R21, RZ, 0x1f, R0 ;  /* 0x0000001fff157819 */ /* 0x000fe20000011400 */
[----:B------:R-:W-:Y:S01]  /*12480*/  ULDC.64 UR4, c[0x0][0x300] ;  /* 0x0000c00000047ab9 */ /* 0x000fe20000000a00 */
[----:B------:R-:W1:Y:S03]  /*12490*/  S2R R9, SR_TID.X ;  /* 0x0000000000097919 */ /* 0x000e660000002100 */
[----:B------:R-:W-:-:S04]  /*124a0*/  IMAD R7, R21, UR4, RZ ;  /* 0x0000000415077c24 */ /* 0x000fc8000f8e02ff */
[C---:B------:R-:W-:Y:S02]  /*124b0*/  IMAD R7, R0.reuse, UR5, R7 ;  /* 0x0000000500077c24 */ /* 0x040fe4000f8e0207 */
[----:B-1----:R-:W-:Y:S01]  /*124c0*/  IMAD.SHL.U32 R11, R9, 0x8, RZ ;  /* 0x00000008090b7824 */ /* 0x002fe200078e00ff */
        /* <DEDUP_REMOVED lines=63> */
.L_x_14191:
        /* <DEDUP_REMOVED lines=8> */
.L_x_14080:
        /* <DEDUP_REMOVED lines=11> */
.L_x_14081:
[----:B------:R1:W-:Y:S01]  /*129f0*/  SYNCS.ARRIVE.TRANS64.A1T0 RZ, [R5+URZ+0x16830], RZ ;  /* 0x016830ff05ff79a7 */ /* 0x0003e2000810003f */
[----:B------:R-:W-:Y:S05]  /*12a00*/  @!P3 BRA `(.L_x_14082) ;  /* 0x000000000004b947 */ /* 0x000fea0003800000 */
[----:B------:R-:W-:Y:S01]  /*12a10*/  BPT.TRAP 0x1 ;  /* 0x000000040000795c */ /* 0x000fe20000300000 */
.L_x_14082:
[----:B------:R-:W-:Y:S01]  /*12a20*/  SHF.L.U32 R2, R20, 0x1f, RZ ;  /* 0x0000001f14027819 */ /* 0x000fe200000006ff */
[----:B-1----:R-:W-:Y:S01]  /*12a30*/  IMAD R5, R6, 0x8, R22 ;  /* 0x0000000806057824 */ /* 0x002fe200078e0216 */
[----:B------:R-:W-:Y:S03]  /*12a40*/  BSSY B1, `(.L_x_14083) ;  /* 0x0000003000017945 */ /* 0x000fe60003800000 */
[----:B------:R-:W1:Y:S02]  /*12a50*/  SYNCS.PHASECHK.TRANS64.TRYWAIT P0, [R5+URZ+0x16860], R2 ;  /* 0x01686002050075a7 */ /* 0x000e64000800017f */
[----:B-1----:R-:W-:Y:S05]  /*12a60*/  @!P0 BRA `(.L_x_14084) ;  /* 0x00000044008c8947 */ /* 0x002fea0003800000 */
.L_x_14192:
[----:B------:R-:W-:Y:S05]  /*12a70*/  BSYNC B1 ;  /* 0x0000000000017941 */ /* 0x000fea0003800000 */
.L_x_14083:
[----:B------:R-:W2:Y:S01]  /*12a80*/  LDL R8, [R1+0x10] ;  /* 0x0000100001087983 */ /* 0x000ea20000100800 */
        /* <DEDUP_REMOVED lines=59> */
.L_x_14210:
        /* <DEDUP_REMOVED lines=28> */
.L_x_14086:
        /* <DEDUP_REMOVED lines=12> */
.L_x_14087:
        /* <DEDUP_REMOVED lines=8> */
.L_x_14075:
[----:B------:R-:W-:Y:S05]  /*13140*/  BSYNC B0 ;  /* 0x0000000000007941 */ /* 0x000fea0003800000 */
.L_x_14074:
        /* <DEDUP_REMOVED lines=17> */
.L_x_14090:
[----:B------:R-:W-:Y:S05]  /*13260*/  BSYNC B0 ;  /* 0x0000000000007941 */ /* 0x000fea0003800000 */
.L_x_14089:
[----:B------:R-:W-:-:S05]  /*13270*/  IMAD.U32 R0, RZ, RZ, UR37 ;  /* 0x00000025ff007e24 */ /* 0x000fca000f8e00ff */
[----:B------:R-:W-:-:S13]  /*13280*/  ISETP.NE.AND P0, PT, R0, 0x3, PT ;  /* 0x000000030000780c */ /* 0x000fda0003f05270 */
[----:B------:R-:W-:Y:S05]  /*13290*/  @!P0 BRA `(.L_x_14091) ;  /* 0x0000000000048947 */ /* 0x000fea0003800000 */
[----:B------:R-:W-:Y:S01]  /*132a0*/  BPT.TRAP 0x1 ;  /* 0x000000040000795c */ /* 0x000fe20000300000 */
.L_x_14091:
[----:B------:R-:W2:Y:S01]  /*132b0*/  LDL.LU R2, [R1+0x10] ;  /* 0x0000100001027983 */ /* 0x000ea20000300800 */
[----:B------:R-:W-:Y:S01]  /*132c0*/  IMAD R0, R24, 0x8, R22 ;  /* 0x0000000818007824 */ /* 0x000fe200078e0216 */
[----:B------:R-:W-:Y:S01]  /*132d0*/  SHF.L.U32 R3, R27, 0x1f, RZ ;  /* 0x0000001f1b037819 */ /* 0x000fe200000006ff */
[----:B------:R-:W-:Y:S03]  /*132e0*/  BSSY B0, `(.L_x_14092) ;  /* 0x0000004000007945 */ /* 0x000fe60003800000 */
[----:B------:R-:W0:Y:S01]  /*132f0*/  SYNCS.PHASECHK.TRANS64.TRYWAIT P0, [R0+URZ+0x16860], R3 ;  /* 0x01686003000075a7 */ /* 0x000e22000800017f */
[----:B--2---:R-:W-:Y:S01]  /*13300*/  IMAD R6, R25, -0x80, R2 ;  /* 0xffffff8019067824 */ /* 0x004fe200078e0202 */
[----:B0-----:R-:W-:Y:S06]  /*13310*/  @!P0 BRA `(.L_x_14093) ;  /* 0x0000004400bc8947 */ /* 0x001fec0003800000 */
.L_x_14211:
[----:B------:R-:W-:Y:S05]  /*13320*/  BSYNC B0 ;  /* 0x0000000000007941 */ /* 0x000fea0003800000 */
.L_x_14092:
[----:B------:R-:W1:Y:S01]  /*13330*/  S2R R2, SR_TID.X ;  /* 0x0000000000027919 */ /* 0x000e620000002100 */
[----:B------:R-:W-:Y:S01]  /*13340*/  UMOV UR4, 0xffffffff ;  /* 0xffffffff00047882 */ /* 0x000fe20000000000 */
[----:B------:R-:W2:Y:S01]  /*13350*/  S2R R7, SR_TID.X ;  /* 0x0000000000077919 */ /* 0x000ea20000002100 */
[----:B-1----:R-:W-:Y:S01]  /*13360*/  LOP3.LUT R5, R2, 0x7f, RZ, 0xc0, !PT ;  /* 0x0000007f02057812 */ /* 0x002fe200078ec0ff */
        /* <DEDUP_REMOVED lines=38> */
[----:B------:R-:W0:Y:S03]  /*135d0*/  SHFL.IDX PT, R9, R17, 0x5, 0x181f ;  /* 0x00b81f0011097f89 */ /* 0x000e2600000e0000 */
[----:B-1----:R-:W-:Y:S02]  /*135e0*/  IMAD.X R3, RZ, RZ, R7, P2 ;  /* 0x000000ffff037224 */ /* 0x002fe400010e0607 */
[----:B------:R-:W1:Y:S04]  /*135f0*/  SHFL.IDX PT, R7, R23, 0x5, 0x181f ;  /* 0x00b81f0017077f89 */ /* 0x000e6800000e0000 */
        /* <DEDUP_REMOVED lines=16> */
.L_x_14229:
        /* <DEDUP_REMOVED lines=9> */
.L_x_14095:
        /* <DEDUP_REMOVED lines=11> */
.L_x_14096:
[----:B------:R-:W-:Y:S01]  /*13840*/  VIADD R24, R24, 0x1 ;  /* 0x0000000118187836 */ /* 0x000fe20000000000 */
[----:B------:R0:W-:Y:S04]  /*13850*/  SYNCS.ARRIVE.TRANS64.A1T0 RZ, [R0+URZ+0x16850], RZ ;  /* 0x016850ff00ff79a7 */ /* 0x0001e8000810003f */
[----:B------:R-:W-:-:S04]  /*13860*/  ISETP.NE.AND P0, PT, R24, 0x2, PT ;  /* 0x000000021800780c */ /* 0x000fc80003f05270 */
[----:B0-----:R-:W-:Y:S02]  /*13870*/  SEL R0, RZ, 0x1, P0 ;  /* 0x00000001ff007807 */ /* 0x001fe40000000000 */
[----:B------:R-:W-:Y:S02]  /*13880*/  SEL R24, R24, RZ, P0 ;  /* 0x000000ff18187207 */ /* 0x000fe40000000000 */
[----:B------:R-:W-:-:S07]  /*13890*/  LOP3.LUT R27, R27, R0, RZ, 0x3c, !PT ;  /* 0x000000001b1b7212 */ /* 0x000fce00078e3cff */
.L_x_14055:
[----:B------:R-:W-:Y:S05]  /*138a0*/  BSYNC B7 ;  /* 0x0000000000077941 */ /* 0x000fea0003800000 */
.L_x_14053:
        /* <DEDUP_REMOVED lines=12> */
.L_x_14097:
        /* <DEDUP_REMOVED lines=19> */
[----:B------:R-:W1:Y:S02]  /*13aa0*/  SHFL.UP PT, R14, R17, 0x1, RZ ;  /* 0x04200000110e7989 */ /* 0x000e6400000e00ff */
[----:B-1----:R-:W-:-:S05]  /*13ab0*/  SEL R4, R14, RZ, P1 ;  /* 0x000000ff0e047207 */ /* 0x002fca0000800000 */
[----:B------:R-:W-:-:S05]  /*13ac0*/  IMAD.IADD R4, R17, 0x1, R4 ;  /* 0x0000000111047824 */ /* 0x000fca00078e0204 */
[----:B------:R-:W1:Y:S02]  /*13ad0*/  SHFL.UP PT, R14, R4, 0x2, RZ ;  /* 0x04400000040e7989 */ /* 0x000e6400000e00ff */
[----:B-1----:R-:W-:-:S05]  /*13ae0*/  SEL R5, R14, RZ, P2 ;  /* 0x000000ff0e057207 */ /* 0x002fca0001000000 */
[----:B------:R-:W-:Y:S02]  /*13af0*/  IMAD.IADD R6, R4, 0x1, R5 ;  /* 0x0000000104067824 */ /* 0x000fe400078e0205 */
[----:B------:R-:W-:Y:S04]  /*13b00*/  SHFL.IDX PT, R5, R16, 0x1, 0x1f ;  /* 0x00201f0010057f89 */ /* 0x000fe800000e0000 */
        /* <DEDUP_REMOVED lines=10> */
.L_x_14239:
[----:B------:R-:W-:Y:S02]  /*13bb0*/  ULDC UR4, c[0x0][0xc38] ;  /* 0x00030e0000047ab9 */ /* 0x000fe40000000800 */
[----:B------:R-:W-:-:S04]  /*13bc0*/  IMAD.U32 R4, RZ, RZ, UR4 ;  /* 0x00000004ff047e24 */ /* 0x000fc8000f8e00ff */
[----:B--2---:R-:W-:-:S04]  /*13bd0*/  IMAD R14, R14, R4, RZ ;  /* 0x000000040e0e7224 */ /* 0x004fc800078e02ff */
[----:B------:R-:W-:-:S05]  /*13be0*/  IMAD.IADD R5, R5, 0x1, R14 ;  /* 0x0000000105057824 */ /* 0x000fca00078e020e */
[----:B------:R-:W-:-:S13]  /*13bf0*/  ISETP.GT.AND P6, PT, R5, R0, PT ;  /* 0x000000000500720c */ /* 0x000fda0003fc4270 */
[----:B------:R-:W-:Y:S05]  /*13c00*/  @P6 BRA `(.L_x_14100) ;  /* 0x00000000009c6947 */ /* 0x000fea0003800000 */
.L_x_14105:
[----:B------:R-:W2:Y:S01]  /*13c10*/  LDC R2, c[0x0][0xc3c] ;  /* 0x00030f00ff027b82 */ /* 0x000ea20000000800 */
[----:B------:R-:W-:-:S05]  /*13c20*/  VIADD R19, R19, 0x1f ;  /* 0x0000001f13137836 */ /* 0x000fca0000000000 */
[----:B--2---:R-:W-:-:S13]  /*13c30*/  ISETP.GE.AND P6, PT, R19, R2, PT ;  /* 0x000000021300720c */ /* 0x004fda0003fc6270 */
[----:B------:R-:W-:Y:S05]  /*13c40*/  @P6 BRA `(.L_x_14101) ;  /* 0x0000000400d06947 */ /* 0x000fea0003800000 */
[----:B-1----:R-:W1:Y:S01]  /*13c50*/  S2R R3, SR_TID.X ;  /* 0x0000000000037919 */ /* 0x002e620000002100 */
        /* <DEDUP_REMOVED lines=9> */
.L_x_14103:
[----:B------:R-:W-:Y:S05]  /*13cf0*/  BSYNC B0 ;  /* 0x0000000000007941 */ /* 0x000fea0003800000 */
.L_x_14102:
        /* <DEDUP_REMOVED lines=18> */
.L_x_14247:
[----:B------:R-:W-:Y:S02]  /*13e20*/  ULDC UR4, c[0x0][0xc38] ;  /* 0x00030e0000047ab9 */ /* 0x000fe40000000800 */
[----:B------:R-:W-:-:S04]  /*13e30*/  IMAD.U32 R4, RZ, RZ, UR4 ;  /* 0x00000004ff047e24 */ /* 0x000fc8000f8e00ff */
[----:B--2---:R-:W-:-:S04]  /*13e40*/  IMAD R14, R14, R4, RZ ;  /* 0x000000040e0e7224 */ /* 0x004fc800078e02ff */
[----:B------:R-:W-:-:S05]  /*13e50*/  IMAD.IADD R5, R14, 0x1, R5 ;  /* 0x000000010e057824 */ /* 0x000fca00078e0205 */
[----:B------:R-:W-:-:S13]  /*13e60*/  ISETP.GT.AND P6, PT, R5, R0, PT ;  /* 0x000000000500720c */ /* 0x000fda0003fc4270 */
[----:B------:R-:W-:Y:S05]  /*13e70*/  @!P6 BRA `(.L_x_14105) ;  /* 0xfffffffc0064e947 */ /* 0x000fea000383ffff */
.L_x_14100:
        /* <DEDUP_REMOVED lines=8> */
.L_x_14251:
[----:B------:R-:W-:Y:S01]  /*13f00*/  ISETP.NE.AND P0, PT, R2, RZ, PT ;  /* 0x000000ff0200720c */ /* 0x000fe20003f05270 */
[----:B------:R-:W-:-:S12]  /*13f10*/  IMAD.MOV.U32 R14, RZ, RZ, RZ ;  /* 0x000000ffff0e7224 */ /* 0x000fd800078e00ff */
[----:B------:R-:W-:Y:S05]  /*13f20*/  @!P0 BRA `(.L_x_14107) ;  /* 0x0000000000108947 */ /* 0x000fea0003800000 */
[----:B------:R-:W-:Y:S01]  /*13f30*/  UMOV UR4, 0xffffffff ;  /* 0xffffffff00047882 */ /* 0x000fe20000000000 */
[----:B------:R-:W-:Y:S02]  /*13f40*/  VIADD R12, R6, 0xffffffff ;  /* 0xffffffff060c7836 */ /* 0x000fe40000000000 */
[----:B------:R-:W-:Y:S05]  /*13f50*/  BRA.DIV UR4, `(.L_x_14108) ;  /* 0x0000004e04307947 */ /* 0x000fea000b800000 */
[----:B------:R4:W0:Y:S02]  /*13f60*/  SHFL.IDX PT, R14, R3, R12, 0x1f ;  /* 0x00001f0c030e7589 */ /* 0x00082400000e0000 */
.L_x_14107:
[----:B-1--4-:R-:W1:Y:S01]  /*13f70*/  LDC.64 R2, c[0x0][0xc90] ;  /* 0x00032400ff027b82 */ /* 0x012e620000000a00 */
[----:B------:R-:W-:-:S04]  /*13f80*/  IMAD.IADD R19, R6, 0x1, R19 ;  /* 0x0000000106137824 */ /* 0x000fc800078e0213 */
[----:B-1----:R-:W-:-:S05]  /*13f90*/  IMAD.WIDE R2, R19, 0x4, R2 ;  /* 0x0000000413027825 */ /* 0x002fca00078e0202 */
[----:B--2---:R1:W3:Y:S01]  /*13fa0*/  LDG.E R6, desc[UR52][R2.64] ;  /* 0x0000003402067981 */ /* 0x0042e2000c1e1900 */
[----:B0-----:R-:W-:-:S04]  /*13fb0*/  IMAD R16, R14, R4, R16 ;  /* 0x000000040e107224 */ /* 0x001fc800078e0210 */
[----:B------:R-:W-:Y:S02]  /*13fc0*/  IMAD.IADD R0, R0, 0x1, -R16 ;  /* 0x0000000100007824 */ /* 0x000fe400078e0a10 */
[----:B-1----:R-:W-:Y:S02]  /*13fd0*/  IMAD.MOV.U32 R2, RZ, RZ, RZ ;  /* 0x000000ffff027224 */ /* 0x002fe400078e00ff */
[----:B---3--:R-:W-:-:S05]  /*13fe0*/  IMAD R5, R17, R6, RZ ;  /* 0x0000000611057224 */ /* 0x008fca00078e02ff */
[----:B------:R-:W-:-:S04]  /*13ff0*/  IABS R7, R5 ;  /* 0x0000000500077213 */ /* 0x000fc80000000000 */
        /* <DEDUP_REMOVED lines=25> */
[----:B------:R-:W-:-:S03]  /*14190*/  IMAD R0, R5, R9, R0 ;  /* 0x0000000905007224 */ /* 0x000fc600078e0200 */
[----:B------:R-:W-:-:S04]  /*141a0*/  VIADDMNMX R4, R3, R4, R6, PT ;  /* 0x0000000403047246 */ /* 0x000fc80003800106 */
[----:B------:R-:W-:-:S04]  /*141b0*/  IABS R6, R4 ;  /* 0x0000000400067213 */ /* 0x000fc80000000000 */
[----:B------:R-:W0:Y:S08]  /*141c0*/  I2F.RP R8, R6 ;  /* 0x0000000600087306 */ /* 0x000e300000209400 */
[----:B0-----:R-:W0:Y:S02]  /*141d0*/  MUFU.RCP R8, R8 ;  /* 0x0000000800087308 */ /* 0x001e240000001000 */
[----:B0-----:R-:W-:Y:S01]  /*141e0*/  VIADD R2, R8, 0xffffffe ;  /* 0x0ffffffe08027836 */ /* 0x001fe20000000000 */
[----:B------:R-:W-:-:S05]  /*141f0*/  IABS R8, R0 ;  /* 0x0000000000087213 */ /* 0x000fca0000000000 */
[----:B------:R0:W1:Y:S02]  /*14200*/  F2I.FTZ.U32.TRUNC.NTZ R3, R2 ;  /* 0x0000000200037305 */ /* 0x000064000021f000 */
[----:B0-----:R-:W-:Y:S02]  /*14210*/  IMAD.MOV.U32 R2, RZ, RZ, RZ ;  /* 0x000000ffff027224 */ /* 0x001fe400078e00ff */
[----:B-1----:R-:W-:-:S04]  /*14220*/  IMAD.MOV R5, RZ, RZ, -R3 ;  /* 0x000000ffff057224 */ /* 0x002fc800078e0a03 */
[----:B------:R-:W-:-:S04]  /*14230*/  IMAD R5, R5, R6, RZ ;  /* 0x0000000605057224 */ /* 0x000fc800078e02ff */
[----:B------:R-:W-:Y:S01]  /*14240*/  IMAD.HI.U32 R3, R3, R5, R2 ;  /* 0x0000000503037227 */ /* 0x000fe200078e0002 */
[-C--:B------:R-:W-:Y:S02]  /*14250*/  IABS R5, R4.reuse ;  /* 0x0000000400057213 */ /* 0x080fe40000000000 */
[C---:B------:R-:W-:Y:S01]  /*14260*/  LOP3.LUT R2, R0.reuse, R4, RZ, 0x3c, !PT ;  /* 0x0000000400027212 */ /* 0x040fe200078e3cff */
[----:B------:R-:W-:Y:S02]  /*14270*/  IMAD.IADD R0, R0, 0x1, R7 ;  /* 0x0000000100007824 */ /* 0x000fe400078e0207 */
[----:B------:R-:W-:Y:S01]  /*14280*/  IMAD.MOV R5, RZ, RZ, -R5 ;  /* 0x000000ffff057224 */ /* 0x000fe200078e0a05 */
[----:B------:R-:W-:Y:S01]  /*14290*/  ISETP.GE.AND P2, PT, R2, RZ, PT ;  /* 0x000000ff0200720c */ /* 0x000fe20003f46270 */
[----:B------:R-:W-:-:S04]  /*142a0*/  IMAD.HI.U32 R3, R3, R8, RZ ;  /* 0x0000000803037227 */ /* 0x000fc800078e00ff */
        /* <DEDUP_REMOVED lines=14> */
.L_x_14101:
[----:B------:R-:W-:Y:S01]  /*14390*/  UMOV UR4, URZ ;  /* 0x0000003f00047c82 */ /* 0x000fe20008000000 */
[----:B------:R-:W-:Y:S01]  /*143a0*/  UMOV UR5, URZ ;  /* 0x0000003f00057c82 */ /* 0x000fe20008000000 */
[----:B------:R-:W-:Y:S01]  /*143b0*/  ULDC UR6, c[0x0][0xc3c] ;  /* 0x00030f0000067ab9 */ /* 0x000fe20000000800 */
[----:B------:R-:W-:Y:S02]  /*143c0*/  IMAD.MOV.U32 R16, RZ, RZ, R0 ;  /* 0x000000ffff107224 */ /* 0x000fe400078e0000 */
[----:B------:R-:W-:Y:S02]  /*143d0*/  IMAD.U32 R17, RZ, RZ, UR4 ;  /* 0x00000004ff117e24 */ /* 0x000fe4000f8e00ff */
[----:B------:R-:W-:Y:S02]  /*143e0*/  IMAD.U32 R18, RZ, RZ, UR5 ;  /* 0x00000005ff127e24 */ /* 0x000fe4000f8e00ff */
[----:B------:R-:W-:-:S07]  /*143f0*/  IMAD.U32 R19, RZ, RZ, UR6 ;  /* 0x00000006ff137e24 */ /* 0x000fce000f8e00ff */
.L_x_14109:
        /* <DEDUP_REMOVED lines=10> */
.L_x_14098:
[----:B------:R-:W-:Y:S02]  /*144a0*/  ULDC UR4, c[0x0][0xc3c] ;  /* 0x00030f0000047ab9 */ /* 0x000fe40000000800 */
[----:B---3--:R-:W-:-:S13]  /*144b0*/  ISETP.GE.AND P0, PT, R19, UR4, PT ;  /* 0x0000000413007c0c */ /* 0x008fda000bf06270 */
[----:B------:R-:W-:Y:S05]  /*144c0*/  @!P0 BRA `(.L_x_14110) ;  /* 0xffffffb000548947 */ /* 0x000fea000383ffff */
[----:B------:R-:W-:Y:S05]  /*144d0*/  BSYNC B8 ;  /* 0x0000000000087941 */ /* 0x000fea0003800000 */
.L_x_14041:
        /* <DEDUP_REMOVED lines=12> */
.L_x_14254:
[----:B------:R-:W-:Y:S05]  /*145a0*/  BSYNC B0 ;  /* 0x0000000000007941 */ /* 0x000fea0003800000 */
.L_x_14111:
[----:B------:R-:W-:-:S03]  /*145b0*/  UMOV UR4, 0xffffffff ;  /* 0xffffffff00047882 */ /* 0x000fc60000000000 */
[----:B------:R-:W-:Y:S05]  /*145c0*/  BRA.DIV UR4, `(.L_x_14113) ;  /* 0x0000004604cc7947 */ /* 0x000fea000b800000 */
[----:B0-----:R-:W0:Y:S02]  /*145d0*/  S2R R0, SR_TID.X ;  /* 0x0000000000007919 */ /* 0x001e240000002100 */
[----:B0-----:R-:W-:-:S04]  /*145e0*/  SHF.R.U32.HI R0, RZ, 0x5, R0 ;  /* 0x00000005ff007819 */ /* 0x001fc80000011600 */
[----:B------:R-:W-:-:S05]  /*145f0*/  LOP3.LUT R0, R0, 0x3, RZ, 0xc0, !PT ;  /* 0x0000000300007812 */ /* 0x000fca00078ec0ff */
[----:B------:R0:W3:Y:S02]  /*14600*/  SHFL.IDX PT, R14, R0, RZ, 0x1f ;  /* 0x00001fff000e7589 */ /* 0x0000e400000e0000 */
.L_x_14257:
[----:B---3--:R-:W-:Y:S01]  /*14610*/  ISETP.NE.AND P0, PT, R14, RZ, PT ;  /* 0x000000ff0e00720c */ /* 0x008fe20003f05270 */
[----:B------:R-:W-:-:S12]  /*14620*/  BSSY B0, `(.L_x_14114) ;  /* 0x0000024000007945 */ /* 0x000fd80003800000 */
[----:B------:R-:W-:Y:S05]  /*14630*/  @P0 BRA `(.L_x_14115) ;  /* 0x0000000000880947 */ /* 0x000fea0003800000 */
[----:B------:R-:W-:-:S03]  /*14640*/  UMOV UR4, 0xffffffff ;  /* 0xffffffff00047882 */ /* 0x000fc60000000000 */
[----:B------:R-:W-:Y:S05]  /*14650*/  BRA.DIV UR4, `(.L_x_14116) ;  /* 0x0000004604dc7947 */ /* 0x000fea000b800000 */
[----:B------:R-:W-:-:S13]  /*14660*/  ELECT P6, URZ, PT ;  /* 0x00000000003f782f */ /* 0x000fda00038c0000 */
.L_x_14260:
[----:B------:R-:W-:Y:S05]  /*14670*/  @!P6 BRA `(.L_x_14115) ;  /* 0x000000000078e947 */ /* 0x000fea0003800000 */
[----:B------:R-:W-:-:S06]  /*14680*/  ULOP3.LUT UR4, UR36, 0x2, URZ, 0xfc, !UPT ;  /* 0x0000000224047892 */ /* 0x000fcc000f8efc3f */
[----:B0-----:R-:W-:-:S05]  /*14690*/  IMAD.U32 R0, RZ, RZ, UR4 ;  /* 0x00000004ff007e24 */ /* 0x001fca000f8e00ff */
[----:B------:R-:W-:-:S13]  /*146a0*/  ISETP.NE.AND P0, PT, R0, 0x3, PT ;  /* 0x000000030000780c */ /* 0x000fda0003f05270 */
[----:B------:R-:W-:Y:S05]  /*146b0*/  @!P0 BRA `(.L_x_14117) ;  /* 0x0000000000048947 */ /* 0x000fea0003800000 */
[----:B------:R-:W-:Y:S01]  /*146c0*/  BPT.TRAP 0x1 ;  /* 0x000000040000795c */ /* 0x000fe20000300000 */
.L_x_14117:
[C---:B------:R-:W-:Y:S01]  /*146d0*/  IMAD R3, R24.reuse, 0x8, R5 ;  /* 0x0000000818037824 */ /* 0x040fe200078e0205 */
[----:B------:R-:W-:Y:S01]  /*146e0*/  SHF.L.U32 R2, R27, 0x1f, RZ ;  /* 0x0000001f1b027819 */ /* 0x000fe200000006ff */
[----:B------:R-:W-:-:S03]  /*146f0*/  VIADD R24, R24, 0x1 ;  /* 0x0000000118187836 */ /* 0x000fc60000000000 */
[----:B------:R-:W0:Y:S02]  /*14700*/  SYNCS.PHASECHK.TRANS64.TRYWAIT P1, [R3+URZ+0x16840], R2 ;  /* 0x01684002030075a7 */ /* 0x000e24000802017f */
[----:B------:R-:W-:-:S04]  /*14710*/  ISETP.NE.AND P2, PT, R24, 0x2, PT ;  /* 0x000000021800780c */ /* 0x000fc80003f45270 */
[----:B------:R-:W-:Y:S01]  /*14720*/  SEL R0, RZ, 0x1, P2 ;  /* 0x00000001ff007807 */ /* 0x000fe20001000000 */
[----:B0-----:R-:W-:Y:S08]  /*14730*/  @!P1 BRA `(.L_x_14118) ;  /* 0x0000004400c49947 */ /* 0x001ff00003800000 */
.L_x_14261:
[----:B------:R-:W-:Y:S02]  /*14740*/  SEL R24, R24, RZ, P2 ;  /* 0x000000ff18187207 */ /* 0x000fe40001000000 */
[----:B------:R-:W-:Y:S01]  /*14750*/  LOP3.LUT R0, R27, R0, RZ, 0x3c, !PT ;  /* 0x000000001b007212 */ /* 0x000fe200078e3cff */
[----:B------:R-:W-:Y:S06]  /*14760*/  @!P0 BRA `(.L_x_14119) ;  /* 0x0000000000048947 */ /* 0x000fec0003800000 */
[----:B------:R-:W-:Y:S01]  /*14770*/  BPT.TRAP 0x1 ;  /* 0x000000040000795c */ /* 0x000fe20000300000 */
.L_x_14119:
[----:B------:R-:W-:Y:S01]  /*14780*/  IMAD R5, R24, 0x8, R5 ;  /* 0x0000000818057824 */ /* 0x000fe200078e0205 */
[----:B------:R-:W-:-:S04]  /*14790*/  SHF.L.U32 R0, R0, 0x1f, RZ ;  /* 0x0000001f00007819 */ /* 0x000fc800000006ff */
[----:B------:R-:W3:Y:S02]  /*147a0*/  SYNCS.PHASECHK.TRANS64.TRYWAIT P1, [R5+URZ+0x16840], R0 ;  /* 0x01684000050075a7 */ /* 0x000ee4000802017f */
[----:B---3--:R-:W-:Y:S05]  /*147b0*/  @!P1 BRA `(.L_x_14120) ;  /* 0x0000004400b89947 */ /* 0x008fea0003800000 */
.L_x_14262:
[----:B------:R-:W-:Y:S05]  /*147c0*/  @!P0 BRA `(.L_x_14121) ;  /* 0x0000000000048947 */ /* 0x000fea0003800000 */
[----:B------:R-:W-:Y:S01]  /*147d0*/  BPT.TRAP 0x1 ;  /* 0x000000040000795c */ /* 0x000fe20000300000 */
.L_x_14121:
[----:B------:R-:W4:Y:S02]  /*147e0*/  SYNCS.PHASECHK.TRANS64.TRYWAIT P1, [R3+URZ+0x16860], R2 ;  /* 0x01686002030075a7 */ /* 0x000f24000802017f */
[----:B----4-:R-:W-:Y:S05]  /*147f0*/  @!P1 BRA `(.L_x_14122) ;  /* 0x0000004400bc9947 */ /* 0x010fea0003800000 */
.L_x_14263:
[----:B------:R-:W-:Y:S05]  /*14800*/  @!P0 BRA `(.L_x_14123) ;  /* 0x0000000000048947 */ /* 0x000fea0003800000 */
[----:B------:R-:W-:Y:S01]  /*14810*/  BPT.TRAP 0x1 ;  /* 0x000000040000795c */ /* 0x000fe20000300000 */
.L_x_14123:
[----:B------:R0:W0:Y:S02]  /*14820*/  SYNCS.PHASECHK.TRANS64.TRYWAIT P0, [R5+URZ+0x16860], R0 ;  /* 0x01686000050075a7 */ /* 0x000024000800017f */
[----:B0-----:R-:W-:Y:S05]  /*14830*/  @!P0 NANOSLEEP.SYNCS 0x989680 ;  /* 0x009896800000895d */ /* 0x001fea0003900000 */
[----:B------:R-:W0:Y:S02]  /*14840*/  @!P0 SYNCS.PHASECHK.TRANS64 P0, [R5+URZ+0x16860], R0 ;  /* 0x01686000050085a7 */ /* 0x000e24000800007f */
[----:B0-----:R-:W-:Y:S05]  /*14850*/  @!P0 BRA `(.L_x_14123) ;  /* 0xfffffffc00f08947 */ /* 0x001fea000383ffff */
.L_x_14115:
[----:B------:R-:W-:Y:S05]  /*14860*/  BSYNC B0 ;  /* 0x0000000000007941 */ /* 0x000fea0003800000 */
.L_x_14114:
[----:B------:R-:W-:Y:S05]  /*14870*/  EXIT ;  /* 0x000000000000794d */ /* 0x000fea0003800000 */
.L_x_13947:
[----:B0-----:R-:W-:-:S04]  /*14880*/  IMAD.U32 R3, RZ, RZ, UR45 ;  /* 0x0000002dff037e24 */ /* 0x001fc8000f8e00ff */
[----:B------:R0:W1:Y:S03]  /*14890*/  SYNCS.PHASECHK.TRANS64.TRYWAIT P1, [R3+URZ+0x16800], R0 ;  /* 0x01680000030075a7 */ /* 0x000066000802017f */
[----:B-1----:R-:W-:Y:S05]  /*148a0*/  @!P1 NANOSLEEP.SYNCS 0x989680 ;  /* 0x009896800000995d */ /* 0x002fea0003900000 */
[----:B------:R-:W1:Y:S02]  /*148b0*/  @!P1 SYNCS.PHASECHK.TRANS64 P1, [R3+URZ+0x16800], R0 ;  /* 0x01680000030095a7 */ /* 0x000e64000802007f */
[----:B-1----:R-:W-:Y:S05]  /*148c0*/  @!P1 BRA `(.L_x_13947) ;  /* 0xfffffffc00ec9947 */ /* 0x002fea000383ffff */
[----:B------:R-:W-:Y:S05]  /*148d0*/  BRA `(.L_x_14124) ;  /* 0xfffffed000587947 */ /* 0x000fea000383ffff */
.L_x_13951:
[----:B-1----:R1:W2:Y:S02]  /*148e0*/  SYNCS.PHASECHK.TRANS64.TRYWAIT P1, [R3+URZ+0x16830], R0 ;  /* 0x01683000030075a7 */ /* 0x0022a4000802017f */
[----:B--2---:R-:W-:Y:S05]  /*148f0*/  @!P1 NANOSLEEP.SYNCS 0x989680 ;  /* 0x009896800000995d */ /* 0x004fea0003900000 */
[----:B------:R-:W2:Y:S02]  /*14900*/  @!P1 SYNCS.PHASECHK.TRANS64 P1, [R3+URZ+0x16830], R0 ;  /* 0x01683000030095a7 */ /* 0x000ea4000802007f */
[----:B--2---:R-:W-:Y:S05]  /*14910*/  @!P1 BRA `(.L_x_13951) ;  /* 0xfffffffc00f09947 */ /* 0x004fea000383ffff */
[----:B------:R-:W-:Y:S05]  /*14920*/  BRA `(.L_x_13950) ;  /* 0xfffffed000747947 */ /* 0x000fea000383ffff */
.L_x_13968:
[----:B-1----:R-:W-:-:S04]  /*14930*/  IMAD.U32 R9, RZ, RZ, UR6 ;  /* 0x00000006ff097e24 */ /* 0x002fc8000f8e00ff */
[----:B------:R1:W2:Y:S03]  /*14940*/  SYNCS.PHASECHK.TRANS64.TRYWAIT P1, [R9+URZ+0x16830], R0 ;  /* 0x01683000090075a7 */ /* 0x0002a6000802017f */
[----:B--2---:R-:W-:Y:S05]  /*14950*/  @!P1 NANOSLEEP.SYNCS 0x989680 ;  /* 0x009896800000995d */ /* 0x004fea0003900000 */
[----:B------:R-:W2:Y:S02]  /*14960*/  @!P1 SYNCS.PHASECHK.TRANS64 P1, [R9+URZ+0x16830], R0 ;  /* 0x01683000090095a7 */ /* 0x000ea4000802007f */
[----:B--2---:R-:W-:Y:S05]  /*14970*/  @!P1 BRA `(.L_x_13968) ;  /* 0xfffffffc00ec9947 */ /* 0x004fea000383ffff */
[----:B------:R-:W-:Y:S05]  /*14980*/  BRA `(.L_x_13965) ;  /* 0xffffff0400087947 */ /* 0x000fea000383ffff */
.L_x_13972:
[----:B-1----:R-:W-:-:S04]  /*14990*/  IMAD.U32 R9, RZ, RZ, UR6 ;  /* 0x00000006ff097e24 */ /* 0x002fc8000f8e00ff */
[----:B------:R1:W2:Y:S03]  /*149a0*/  SYNCS.PHASECHK.TRANS64.TRYWAIT P1, [R9+URZ+0x16850], R0 ;  /* 0x01685000090075a7 */ /* 0x0002a6000802017f */
[----:B--2---:R-:W-:Y:S05]  /*149b0*/  @!P1 NANOSLEEP.SYNCS 0x989680 ;  /* 0x009896800000995d */ /* 0x004fea0003900000 */
[----:B------:R-:W2:Y:S02]  /*149c0*/  @!P1 SYNCS.PHASECHK.TRANS64 P1, [R9+URZ+0x16850], R0 ;  /* 0x01685000090095a7 */ /* 0x000ea4000802007f */
[----:B--2---:R-:W-:Y:S05]  /*149d0*/  @!P1 BRA `(.L_x_13972) ;  /* 0xfffffffc00ec9947 */ /* 0x004fea000383ffff */
[----:B------:R-:W-:Y:S05]  /*149e0*/  BRA `(.L_x_13969) ;  /* 0xffffff0400847947 */ /* 0x000fea000383ffff */
.L_x_13991:
[----:B-1----:R-:W-:-:S04]  /*149f0*/  IMAD.U32 R9, RZ, RZ, UR6 ;  /* 0x00000006ff097e24 */ /* 0x002fc8000f8e00ff */
[----:B------:R1:W2:Y:S03]  /*14a00*/  SYNCS.PHASECHK.TRANS64.TRYWAIT P1, [R9+URZ+0x16830], R0 ;  /* 0x01683000090075a7 */ /* 0x0002a6000802017f */
[----:B--2---:R-:W-:Y:S05]  /*14a10*/  @!P1 NANOSLEEP.SYNCS 0x989680 ;  /* 0x009896800000995d */ /* 0x004fea0003900000 */
[----:B------:R-:W2:Y:S02]  /*14a20*/  @!P1 SYNCS.PHASECHK.TRANS64 P1, [R9+URZ+0x16830], R0 ;  /* 0x01683000090095a7 */ /* 0x000ea4000802007f */
[----:B--2---:R-:W-:Y:S05]  /*14a30*/  @!P1 BRA `(.L_x_13991) ;  /* 0xfffffffc00ec9947 */ /* 0x004fea000383ffff */
[----:B------:R-:W-:Y:S05]  /*14a40*/  BRA `(.L_x_13988) ;  /* 0xffffff3000fc7947 */ /* 0x000fea000383ffff */
.L_x_13995:
[----:B-1----:R-:W-:-:S04]  /*14a50*/  IMAD.U32 R9, RZ, RZ, UR6 ;  /* 0x00000006ff097e24 */ /* 0x002fc8000f8e00ff */
[----:B------:R1:W2:Y:S03]  /*14a60*/  SYNCS.PHASECHK.TRANS64.TRYWAIT P1, [R9+URZ+0x16850], R0 ;  /* 0x01685000090075a7 */ /* 0x0002a6000802017f */
[----:B--2---:R-:W-:Y:S05]  /*14a70*/  @!P1 NANOSLEEP.SYNCS 0x989680 ;  /* 0x009896800000995d */ /* 0x004fea0003900000 */
[----:B------:R-:W2:Y:S02]  /*14a80*/  @!P1 SYNCS.PHASECHK.TRANS64 P1, [R9+URZ+0x16850], R0 ;  /* 0x01685000090095a7 */ /* 0x000ea4000802007f */
[----:B--2---:R-:W-:Y:S05]  /*14a90*/  @!P1 BRA `(.L_x_13995) ;  /* 0xfffffffc00ec9947 */ /* 0x004fea000383ffff */
[----:B------:R-:W-:Y:S05]  /*14aa0*/  BRA `(.L_x_13992) ;  /* 0xffffff3400787947 */ /* 0x000fea000383ffff */
.L_x_14003:
[----:B-1----:R-:W-:-:S04]  /*14ab0*/  IMAD.U32 R9, RZ, RZ, UR6 ;  /* 0x00000006ff097e24 */ /* 0x002fc8000f8e00ff */
[----:B------:R1:W2:Y:S03]  /*14ac0*/  SYNCS.PHASECHK.TRANS64.TRYWAIT P1, [R9+URZ+0x16830], R0 ;  /* 0x01683000090075a7 */ /* 0x0002a6000802017f */
[----:B--2---:R-:W-:Y:S05]  /*14ad0*/  @!P1 NANOSLEEP.SYNCS 0x989680 ;  /* 0x009896800000995d */ /* 0x004fea0003900000 */
[----:B------:R-:W2:Y:S02]  /*14ae0*/  @!P1 SYNCS.PHASECHK.TRANS64 P1, [R9+URZ+0x16830], R0 ;  /* 0x01683000090095a7 */ /* 0x000ea4000802007f */
[----:B--2---:R-:W-:Y:S05]  /*14af0*/  @!P1 BRA `(.L_x_14003) ;  /* 0xfffffffc00ec9947 */ /* 0x004fea000383ffff */
[----:B------:R-:W-:Y:S05]  /*14b00*/  BRA `(.L_x_14000) ;  /* 0xffffff5000207947 */ /* 0x000fea000383ffff */
.L_x_14007:
[----:B-1----:R-:W-:-:S04]  /*14b10*/  IMAD.U32 R9, RZ, RZ, UR6 ;  /* 0x00000006ff097e24 */ /* 0x002fc8000f8e00ff */
[----:B------:R1:W2:Y:S03]  /*14b20*/  SYNCS.PHASECHK.TRANS64.TRYWAIT P1, [R9+URZ+0x16850], R0 ;  /* 0x01685000090075a7 */ /* 0x0002a6000802017f */
[----:B--2---:R-:W-:Y:S05]  /*14b30*/  @!P1 NANOSLEEP.SYNCS 0x989680 ;  /* 0x009896800000995d */ /* 0x004fea0003900000 */
[----:B------:R-:W2:Y:S02]  /*14b40*/  @!P1 SYNCS.PHASECHK.TRANS64 P1, [R9+URZ+0x16850], R0 ;  /* 0x01685000090095a7 */ /* 0x000ea4000802007f */
[----:B--2---:R-:W-:Y:S05]  /*14b50*/  @!P1 BRA `(.L_x_14007) ;  /* 0xfffffffc00ec9947 */ /* 0x004fea000383ffff */
[----:B------:R-:W-:Y:S05]  /*14b60*/  BRA `(.L_x_14004) ;  /* 0xffffff5000907947 */ /* 0x000fea000383ffff */
.L_x_14022:
[----:B-1----:R-:W-:-:S04]  /*14b70*/  IMAD.U32 R6, RZ, RZ, UR5 ;  /* 0x00000005ff067e24 */ /* 0x002fc8000f8e00ff */
[----:B------:R1:W2:Y:S03]  /*14b80*/  SYNCS.PHASECHK.TRANS64.TRYWAIT P1, [R6+URZ+0x16850], R5 ;  /* 0x01685005060075a7 */ /* 0x0002a6000802017f */
[----:B--2---:R-:W-:Y:S05]  /*14b90*/  @!P1 NANOSLEEP.SYNCS 0x989680 ;  /* 0x009896800000995d */ /* 0x004fea0003900000 */
[----:B------:R-:W2:Y:S02]  /*14ba0*/  @!P1 SYNCS.PHASECHK.TRANS64 P1, [R6+URZ+0x16850], R5 ;  /* 0x01685005060095a7 */ /* 0x000ea4000802007f */
[----:B--2---:R-:W-:Y:S05]  /*14bb0*/  @!P1 BRA `(.L_x_14022) ;  /* 0xfffffffc00ec9947 */ /* 0x004fea000383ffff */
[----:B------:R-:W-:Y:S05]  /*14bc0*/  BRA `(.L_x_14021) ;  /* 0xffffff7c00407947 */ /* 0x000fea000383ffff */
.L_x_14061:
        /* <DEDUP_REMOVED lines=11> */
.L_x_14126:
[----:B------:R-:W-:Y:S05]  /*14c80*/  BSYNC B0 ;  /* 0x0000000000007941 */ /* 0x000fea0003800000 */
.L_x_14125:
[----:B------:R-:W-:Y:S05]  /*14c90*/  BRA `(.L_x_14127) ;  /* 0xffffffb800907947 */ /* 0x000fea000383ffff */
.L_x_14064:
[----:B0-----:R0:W2:Y:S02]  /*14ca0*/  SYNCS.PHASECHK.TRANS64.TRYWAIT P0, [R3+URZ+0x16840], R4 ;  /* 0x01684004030075a7 */ /* 0x0010a4000800017f */
[----:B--2---:R-:W-:Y:S05]  /*14cb0*/  @!P0 NANOSLEEP.SYNCS 0x989680 ;  /* 0x009896800000895d */ /* 0x004fea0003900000 */
[----:B------:R-:W2:Y:S02]  /*14cc0*/  @!P0 SYNCS.PHASECHK.TRANS64 P0, [R3+URZ+0x16840], R4 ;  /* 0x01684004030085a7 */ /* 0x000ea4000800007f */
[----:B--2---:R-:W-:Y:S05]  /*14cd0*/  @!P0 BRA `(.L_x_14064) ;  /* 0xfffffffc00f08947 */ /* 0x004fea000383ffff */
[----:B------:R-:W-:Y:S05]  /*14ce0*/  BRA `(.L_x_14128) ;  /* 0xffffffb800f07947 */ /* 0x000fea000383ffff */
.L_x_14065:
        /* <DEDUP_REMOVED lines=8> */
.L_x_14130:
[----:B------:R-:W-:Y:S05]  /*14d70*/  BSYNC B0 ;  /* 0x0000000000007941 */ /* 0x000fea0003800000 */
.L_x_14129:
        /* <DEDUP_REMOVED lines=9> */
.L_x_14131:
[----:B------:R-:W-:Y:S02]  /*14e10*/  IMAD.MOV.U32 R13, RZ, RZ, R2 ;  /* 0x000000ffff0d7224 */ /* 0x000fe400078e0002 */
[----:B------:R-:W-:Y:S02]  /*14e20*/  IMAD.MOV.U32 R12, RZ, RZ, 0x1 ;  /* 0x00000001ff0c7424 */ /* 0x000fe400078e00ff */
[----:B------:R-:W-:-:S07]  /*14e30*/  IMAD.MOV.U32 R7, RZ, RZ, R14 ;  /* 0x000000ffff077224 */ /* 0x000fce00078e000e */
[----:B------:R-:W-:Y:S05]  /*14e40*/  WARPSYNC.COLLECTIVE R15, `(.L_x_14132) ;  /* 0x000000000f087348 */ /* 0x000fea0003c00000 */
[----:B------:R0:W1:Y:S02]  /*14e50*/  SHFL.IDX P6, R14, R13, R12, R11 ;  /* 0x0000000c0d0e7389 */ /* 0x00006400000c000b */
[----:B01----:R-:W-:Y:S01]  /*14e60*/  ENDCOLLECTIVE ;  /* 0x000000000000791b */ /* 0x003fe20003800000 */
.L_x_14132:
        /* <DEDUP_REMOVED lines=15> */
.L_x_14133:
[----:B------:R-:W-:Y:S02]  /*14f60*/  @P1 IMAD R8, R5, 0x2, R22 ;  /* 0x0000000205081824 */ /* 0x000fe400078e0216 */
[----:B------:R-:W-:Y:S02]  /*14f70*/  IMAD.MOV.U32 R13, RZ, RZ, R2 ;  /* 0x000000ffff0d7224 */ /* 0x000fe400078e0002 */
[----:B------:R-:W-:Y:S02]  /*14f80*/  IMAD.MOV.U32 R12, RZ, RZ, 0x2 ;  /* 0x00000002ff0c7424 */ /* 0x000fe400078e00ff */
[----:B------:R-:W-:-:S07]  /*14f90*/  IMAD.MOV.U32 R7, RZ, RZ, R14 ;  /* 0x000000ffff077224 */ /* 0x000fce00078e000e */
[----:B------:R-:W-:Y:S05]  /*14fa0*/  WARPSYNC.COLLECTIVE R15, `(.L_x_14134) ;  /* 0x000000000f087348 */ /* 0x000fea0003c00000 */
[----:B------:R0:W1:Y:S02]  /*14fb0*/  SHFL.IDX P6, R14, R13, R12, R11 ;  /* 0x0000000c0d0e7389 */ /* 0x00006400000c000b */
[----:B01----:R-:W-:Y:S01]  /*14fc0*/  ENDCOLLECTIVE ;  /* 0x000000000000791b */ /* 0x003fe20003800000 */
.L_x_14134:
        /* <DEDUP_REMOVED lines=15> */
.L_x_14135:
[----:B------:R-:W-:Y:S02]  /*150c0*/  @P1 IMAD R8, R5, 0x2, R22 ;  /* 0x0000000205081824 */ /* 0x000fe400078e0216 */
[----:B------:R-:W-:Y:S02]  /*150d0*/  IMAD.MOV.U32 R13, RZ, RZ, R2 ;  /* 0x000000ffff0d7224 */ /* 0x000fe400078e0002 */
[----:B------:R-:W-:Y:S02]  /*150e0*/  IMAD.MOV.U32 R12, RZ, RZ, 0x3 ;  /* 0x00000003ff0c7424 */ /* 0x000fe400078e00ff */
[----:B------:R-:W-:-:S07]  /*150f0*/  IMAD.MOV.U32 R7, RZ, RZ, R14 ;  /* 0x000000ffff077224 */ /* 0x000fce00078e000e */
[----:B------:R-:W-:Y:S05]  /*15100*/  WARPSYNC.COLLECTIVE R15, `(.L_x_14136) ;  /* 0x000000000f087348 */ /* 0x000fea0003c00000 */
[----:B------:R0:W1:Y:S02]  /*15110*/  SHFL.IDX P6, R14, R13, R12, R11 ;  /* 0x0000000c0d0e7389 */ /* 0x00006400000c000b */
[----:B01----:R-:W-:Y:S01]  /*15120*/  ENDCOLLECTIVE ;  /* 0x000000000000791b */ /* 0x003fe20003800000 */
.L_x_14136:
        /* <DEDUP_REMOVED lines=15> */
.L_x_14137:
[----:B------:R-:W-:Y:S02]  /*15220*/  @P1 IMAD R8, R5, 0x2, R22 ;  /* 0x0000000205081824 */ /* 0x000fe400078e0216 */
[----:B------:R-:W-:Y:S02]  /*15230*/  IMAD.MOV.U32 R13, RZ, RZ, R2 ;  /* 0x000000ffff0d7224 */ /* 0x000fe400078e0002 */
[----:B------:R-:W-:Y:S02]  /*15240*/  IMAD.MOV.U32 R12, RZ, RZ, 0x4 ;  /* 0x00000004ff0c7424 */ /* 0x000fe400078e00ff */
[----:B------:R-:W-:-:S07]  /*15250*/  IMAD.MOV.U32 R7, RZ, RZ, R14 ;  /* 0x000000ffff077224 */ /* 0x000fce00078e000e */
[----:B------:R-:W-:Y:S05]  /*15260*/  WARPSYNC.COLLECTIVE R15, `(.L_x_14138) ;  /* 0x000000000f087348 */ /* 0x000fea0003c00000 */
[----:B------:R0:W1:Y:S02]  /*15270*/  SHFL.IDX P6, R14, R13, R12, R11 ;  /* 0x0000000c0d0e7389 */ /* 0x00006400000c000b */
[----:B01----:R-:W-:Y:S01]  /*15280*/  ENDCOLLECTIVE ;  /* 0x000000000000791b */ /* 0x003fe20003800000 */
.L_x_14138:
        /* <DEDUP_REMOVED lines=15> */
.L_x_14139:
[----:B------:R-:W-:Y:S02]  /*15380*/  @P1 IMAD R8, R5, 0x2, R22 ;  /* 0x0000000205081824 */ /* 0x000fe400078e0216 */
[----:B------:R-:W-:Y:S02]  /*15390*/  IMAD.MOV.U32 R13, RZ, RZ, R2 ;  /* 0x000000ffff0d7224 */ /* 0x000fe400078e0002 */
[----:B------:R-:W-:Y:S02]  /*153a0*/  IMAD.MOV.U32 R12, RZ, RZ, 0x5 ;  /* 0x00000005ff0c7424 */ /* 0x000fe400078e00ff */
[----:B------:R-:W-:-:S07]  /*153b0*/  IMAD.MOV.U32 R7, RZ, RZ, R14 ;  /* 0x000000ffff077224 */ /* 0x000fce00078e000e */
[----:B------:R-:W-:Y:S05]  /*153c0*/  WARPSYNC.COLLECTIVE R15, `(.L_x_14140) ;  /* 0x000000000f087348 */ /* 0x000fea0003c00000 */
[----:B------:R0:W1:Y:S02]  /*153d0*/  SHFL.IDX P6, R14, R13, R12, R11 ;  /* 0x0000000c0d0e7389 */ /* 0x00006400000c000b */
[----:B01----:R-:W-:Y:S01]  /*153e0*/  ENDCOLLECTIVE ;  /* 0x000000000000791b */ /* 0x003fe20003800000 */
.L_x_14140:
        /* <DEDUP_REMOVED lines=15> */
.L_x_14141:
[----:B------:R-:W-:Y:S02]  /*154e0*/  @P1 IMAD R8, R5, 0x2, R22 ;  /* 0x0000000205081824 */ /* 0x000fe400078e0216 */
[----:B------:R-:W-:Y:S02]  /*154f0*/  IMAD.MOV.U32 R13, RZ, RZ, R2 ;  /* 0x000000ffff0d7224 */ /* 0x000fe400078e0002 */
[----:B------:R-:W-:Y:S02]  /*15500*/  IMAD.MOV.U32 R12, RZ, RZ, 0x6 ;  /* 0x00000006ff0c7424 */ /* 0x000fe400078e00ff */
[----:B------:R-:W-:-:S07]  /*15510*/  IMAD.MOV.U32 R7, RZ, RZ, R14 ;  /* 0x000000ffff077224 */ /* 0x000fce00078e000e */
[----:B------:R-:W-:Y:S05]  /*15520*/  WARPSYNC.COLLECTIVE R15, `(.L_x_14142) ;  /* 0x000000000f087348 */ /* 0x000fea0003c00000 */
[----:B------:R0:W1:Y:S02]  /*15530*/  SHFL.IDX P6, R14, R13, R12, R11 ;  /* 0x0000000c0d0e7389 */ /* 0x00006400000c000b */
[----:B01----:R-:W-:Y:S01]  /*15540*/  ENDCOLLECTIVE ;  /* 0x000000000000791b */ /* 0x003fe20003800000 */
.L_x_14142:
        /* <DEDUP_REMOVED lines=15> */
.L_x_14143:
[----:B------:R-:W-:Y:S02]  /*15640*/  @P1 IMAD R8, R5, 0x2, R22 ;  /* 0x0000000205081824 */ /* 0x000fe400078e0216 */
[----:B------:R-:W-:Y:S02]  /*15650*/  IMAD.MOV.U32 R13, RZ, RZ, R2 ;  /* 0x000000ffff0d7224 */ /* 0x000fe400078e0002 */
[----:B------:R-:W-:Y:S02]  /*15660*/  IMAD.MOV.U32 R12, RZ, RZ, 0x7 ;  /* 0x00000007ff0c7424 */ /* 0x000fe400078e00ff */
[----:B------:R-:W-:-:S07]  /*15670*/  IMAD.MOV.U32 R7, RZ, RZ, R14 ;  /* 0x000000ffff077224 */ /* 0x000fce00078e000e */
[----:B------:R-:W-:Y:S05]  /*15680*/  WARPSYNC.COLLECTIVE R15, `(.L_x_14144) ;  /* 0x000000000f087348 */ /* 0x000fea0003c00000 */
[----:B------:R0:W1:Y:S02]  /*15690*/  SHFL.IDX P6, R14, R13, R12, R11 ;  /* 0x0000000c0d0e7389 */ /* 0x00006400000c000b */
[----:B01----:R-:W-:Y:S01]  /*156a0*/  ENDCOLLECTIVE ;  /* 0x000000000000791b */ /* 0x003fe20003800000 */
.L_x_14144:
        /* <DEDUP_REMOVED lines=10> */
.L_x_14145:
[----:B------:R-:W-:Y:S01]  /*15750*/  @!PT LDS RZ, [RZ] ;  /* 0x00000000fffff984 */ /* 0x000fe20000000800 */
[----:B------:R-:W-:Y:S01]  /*15760*/  @!PT LDS RZ, [RZ] ;  /* 0x00000000fffff984 */ /* 0x000fe20000000800 */
[----:B------:R-:W-:Y:S01]  /*15770*/  @!PT LDS RZ, [RZ] ;  /* 0x00000000fffff984 */ /* 0x000fe20000000800 */
[----:B------:R0:W-:Y:S01]  /*15780*/  @P1 LDGSTS.E.BYPASS.LTC128B.128 [R8+0x11400], desc[UR52][R6.64], !P2 ;  /* 0x1140000006081fae */ /* 0x0001e2000d101d74 */
[----:B------:R-:W-:Y:S01]  /*15790*/  IMAD.MOV.U32 R0, RZ, RZ, R14 ;  /* 0x000000ffff007224 */ /* 0x000fe200078e000e */
[----:B------:R-:W-:Y:S06]  /*157a0*/  BRA `(.L_x_14146) ;  /* 0xffffffb800047947 */ /* 0x000fec000383ffff */
.L_x_14070:
        /* <DEDUP_REMOVED lines=9> */
.L_x_14147:
[C---:B------:R-:W-:Y:S01]  /*15840*/  VIADD R8, R26.reuse, 0x10 ;  /* 0x000000101a087836 */ /* 0x040fe20000000000 */
[----:B------:R-:W-:Y:S01]  /*15850*/  ISETP.GE.AND P2, PT, R26, R3, PT ;  /* 0x000000031a00720c */ /* 0x000fe20003f46270 */
[----:B------:R-:W-:Y:S02]  /*15860*/  IMAD.MOV.U32 R13, RZ, RZ, R4 ;  /* 0x000000ffff0d7224 */ /* 0x000fe400078e0004 */
[----:B------:R-:W-:-:S10]  /*15870*/  IMAD.MOV.U32 R6, RZ, RZ, R14 ;  /* 0x000000ffff067224 */ /* 0x000fd400078e000e */
[----:B------:R-:W-:Y:S05]  /*15880*/  WARPSYNC.COLLECTIVE R15, `(.L_x_14148) ;  /* 0x000000000f087348 */ /* 0x000fea0003c00000 */
[----:B------:R0:W1:Y:S02]  /*15890*/  SHFL.IDX P6, R14, R13, R12, R11 ;  /* 0x0000000c0d0e7389 */ /* 0x00006400000c000b */
[----:B01----:R-:W-:Y:S01]  /*158a0*/  ENDCOLLECTIVE ;  /* 0x000000000000791b */ /* 0x003fe20003800000 */
.L_x_14148:
[----:B------:R-:W-:Y:S02]  /*158b0*/  IMAD.MOV.U32 R13, RZ, RZ, R0 ;  /* 0x000000ffff0d7224 */ /* 0x000fe400078e0000 */
[----:B------:R-:W-:Y:S02]  /*158c0*/  IMAD.MOV.U32 R12, RZ, RZ, 0x1 ;  /* 0x00000001ff0c7424 */ /* 0x000fe400078e00ff */
[----:B------:R-:W-:-:S07]  /*158d0*/  IMAD.MOV.U32 R7, RZ, RZ, R14 ;  /* 0x000000ffff077224 */ /* 0x000fce00078e000e */
[----:B------:R-:W-:Y:S05]  /*158e0*/  WARPSYNC.COLLECTIVE R15, `(.L_x_14149) ;  /* 0x000000000f087348 */ /* 0x000fea0003c00000 */
[----:B------:R0:W1:Y:S02]  /*158f0*/  SHFL.IDX P6, R14, R13, R12, R11 ;  /* 0x0000000c0d0e7389 */ /* 0x00006400000c000b */
[----:B01----:R-:W-:Y:S01]  /*15900*/  ENDCOLLECTIVE ;  /* 0x000000000000791b */ /* 0x003fe20003800000 */
.L_x_14149:
[----:B------:R-:W-:-:S05]  /*15910*/  @!P2 LEA R7, P1, R28, R7, 0x1 ;  /* 0x000000071c07a211 */ /* 0x000fca00078208ff */
[----:B------:R-:W-:Y:S01]  /*15920*/  @!P2 IMAD.X R6, RZ, RZ, R6, P1 ;  /* 0x000000ffff06a224 */ /* 0x000fe200008e0606 */
[----:B------:R-:W-:-:S04]  /*15930*/  ISETP.GE.AND P1, PT, R8, R3, PT ;  /* 0x000000030800720c */ /* 0x000fc80003f26270 */
        /* <DEDUP_REMOVED lines=12> */
.L_x_14150:
[----:B------:R-:W-:Y:S02]  /*15a00*/  IMAD.MOV.U32 R13, RZ, RZ, R0 ;  /* 0x000000ffff0d7224 */ /* 0x000fe400078e0000 */
[----:B------:R-:W-:Y:S02]  /*15a10*/  IMAD.MOV.U32 R12, RZ, RZ, 0x2 ;  /* 0x00000002ff0c7424 */ /* 0x000fe400078e00ff */
[----:B------:R-:W-:-:S07]  /*15a20*/  IMAD.MOV.U32 R7, RZ, RZ, R14 ;  /* 0x000000ffff077224 */ /* 0x000fce00078e000e */
[----:B------:R-:W-:Y:S05]  /*15a30*/  WARPSYNC.COLLECTIVE R15, `(.L_x_14151) ;  /* 0x000000000f087348 */ /* 0x000fea0003c00000 */
[----:B------:R0:W1:Y:S02]  /*15a40*/  SHFL.IDX P6, R14, R13, R12, R11 ;  /* 0x0000000c0d0e7389 */ /* 0x00006400000c000b */
[----:B01----:R-:W-:Y:S01]  /*15a50*/  ENDCOLLECTIVE ;  /* 0x000000000000791b */ /* 0x003fe20003800000 */
.L_x_14151:
        /* <DEDUP_REMOVED lines=16> */
.L_x_14152:
[----:B------:R-:W-:Y:S02]  /*15b60*/  IMAD.MOV.U32 R13, RZ, RZ, R0 ;  /* 0x000000ffff0d7224 */ /* 0x000fe400078e0000 */
[----:B------:R-:W-:Y:S02]  /*15b70*/  IMAD.MOV.U32 R12, RZ, RZ, 0x3 ;  /* 0x00000003ff0c7424 */ /* 0x000fe400078e00ff */
[----:B------:R-:W-:-:S07]  /*15b80*/  IMAD.MOV.U32 R7, RZ, RZ, R14 ;  /* 0x000000ffff077224 */ /* 0x000fce00078e000e */
[----:B------:R-:W-:Y:S05]  /*15b90*/  WARPSYNC.COLLECTIVE R15, `(.L_x_14153) ;  /* 0x000000000f087348 */ /* 0x000fea0003c00000 */
[----:B------:R0:W1:Y:S02]  /*15ba0*/  SHFL.IDX P6, R14, R13, R12, R11 ;  /* 0x0000000c0d0e7389 */ /* 0x00006400000c000b */
[----:B01----:R-:W-:Y:S01]  /*15bb0*/  ENDCOLLECTIVE ;  /* 0x000000000000791b */ /* 0x003fe20003800000 */
.L_x_14153:
        /* <DEDUP_REMOVED lines=16> */
.L_x_14154:
[----:B------:R-:W-:Y:S02]  /*15cc0*/  IMAD.MOV.U32 R13, RZ, RZ, R0 ;  /* 0x000000ffff0d7224 */ /* 0x000fe400078e0000 */
[----:B------:R-:W-:Y:S02]  /*15cd0*/  IMAD.MOV.U32 R12, RZ, RZ, 0x4 ;  /* 0x00000004ff0c7424 */ /* 0x000fe400078e00ff */
[----:B------:R-:W-:-:S07]  /*15ce0*/  IMAD.MOV.U32 R7, RZ, RZ, R14 ;  /* 0x000000ffff077224 */ /* 0x000fce00078e000e */
[----:B------:R-:W-:Y:S05]  /*15cf0*/  WARPSYNC.COLLECTIVE R15, `(.L_x_14155) ;  /* 0x000000000f087348 */ /* 0x000fea0003c00000 */
[----:B------:R0:W1:Y:S02]  /*15d00*/  SHFL.IDX P6, R14, R13, R12, R11 ;  /* 0x0000000c0d0e7389 */ /* 0x00006400000c000b */
[----:B01----:R-:W-:Y:S01]  /*15d10*/  ENDCOLLECTIVE ;  /* 0x000000000000791b */ /* 0x003fe20003800000 */
.L_x_14155:
        /* <DEDUP_REMOVED lines=16> */
.L_x_14156:
[----:B------:R-:W-:Y:S02]  /*15e20*/  IMAD.MOV.U32 R13, RZ, RZ, R0 ;  /* 0x000000ffff0d7224 */ /* 0x000fe400078e0000 */
[----:B------:R-:W-:Y:S02]  /*15e30*/  IMAD.MOV.U32 R12, RZ, RZ, 0x5 ;  /* 0x00000005ff0c7424 */ /* 0x000fe400078e00ff */
[----:B------:R-:W-:-:S07]  /*15e40*/  IMAD.MOV.U32 R7, RZ, RZ, R14 ;  /* 0x000000ffff077224 */ /* 0x000fce00078e000e */
[----:B------:R-:W-:Y:S05]  /*15e50*/  WARPSYNC.COLLECTIVE R15, `(.L_x_14157) ;  /* 0x000000000f087348 */ /* 0x000fea0003c00000 */
[----:B------:R0:W1:Y:S02]  /*15e60*/  SHFL.IDX P6, R14, R13, R12, R11 ;  /* 0x0000000c0d0e7389 */ /* 0x00006400000c000b */
[----:B01----:R-:W-:Y:S01]  /*15e70*/  ENDCOLLECTIVE ;  /* 0x000000000000791b */ /* 0x003fe20003800000 */
.L_x_14157:
        /* <DEDUP_REMOVED lines=16> */
.L_x_14158:
[----:B------:R-:W-:Y:S02]  /*15f80*/  IMAD.MOV.U32 R13, RZ, RZ, R0 ;  /* 0x000000ffff0d7224 */ /* 0x000fe400078e0000 */
[----:B------:R-:W-:Y:S02]  /*15f90*/  IMAD.MOV.U32 R12, RZ, RZ, 0x6 ;  /* 0x00000006ff0c7424 */ /* 0x000fe400078e00ff */
[----:B------:R-:W-:-:S07]  /*15fa0*/  IMAD.MOV.U32 R7, RZ, RZ, R14 ;  /* 0x000000ffff077224 */ /* 0x000fce00078e000e */
[----:B------:R-:W-:Y:S05]  /*15fb0*/  WARPSYNC.COLLECTIVE R15, `(.L_x_14159) ;  /* 0x000000000f087348 */ /* 0x000fea0003c00000 */
[----:B------:R0:W1:Y:S02]  /*15fc0*/  SHFL.IDX P6, R14, R13, R12, R11 ;  /* 0x0000000c0d0e7389 */ /* 0x00006400000c000b */
[----:B01----:R-:W-:Y:S01]  /*15fd0*/  ENDCOLLECTIVE ;  /* 0x000000000000791b */ /* 0x003fe20003800000 */
.L_x_14159:
        /* <DEDUP_REMOVED lines=16> */
.L_x_14160:
[----:B------:R-:W-:Y:S02]  /*160e0*/  IMAD.MOV.U32 R13, RZ, RZ, R0 ;  /* 0x000000ffff0d7224 */ /* 0x000fe400078e0000 */
[----:B------:R-:W-:Y:S02]  /*160f0*/  IMAD.MOV.U32 R12, RZ, RZ, 0x7 ;  /* 0x00000007ff0c7424 */ /* 0x000fe400078e00ff */
[----:B------:R-:W-:-:S07]  /*16100*/  IMAD.MOV.U32 R7, RZ, RZ, R14 ;  /* 0x000000ffff077224 */ /* 0x000fce00078e000e */
[----:B------:R-:W-:Y:S05]  /*16110*/  WARPSYNC.COLLECTIVE R15, `(.L_x_14161) ;  /* 0x000000000f087348 */ /* 0x000fea0003c00000 */
[----:B------:R0:W1:Y:S02]  /*16120*/  SHFL.IDX P6, R14, R13, R12, R11 ;  /* 0x0000000c0d0e7389 */ /* 0x00006400000c000b */
[----:B01----:R-:W-:Y:S01]  /*16130*/  ENDCOLLECTIVE ;  /* 0x000000000000791b */ /* 0x003fe20003800000 */
.L_x_14161:
        /* <DEDUP_REMOVED lines=11> */
.L_x_14162:
[----:B------:R-:W-:Y:S01]  /*161f0*/  @!PT LDS RZ, [RZ] ;  /* 0x00000000fffff984 */ /* 0x000fe20000000800 */
[----:B------:R-:W-:Y:S01]  /*16200*/  @!PT LDS RZ, [RZ] ;  /* 0x00000000fffff984 */ /* 0x000fe20000000800 */
[----:B------:R-:W-:Y:S01]  /*16210*/  @!PT LDS RZ, [RZ] ;  /* 0x00000000fffff984 */ /* 0x000fe20000000800 */
[----:B------:R0:W-:Y:S01]  /*16220*/  @!P1 LDGSTS.E.BYPASS.LTC128B.128 [R20+0xb400], desc[UR52][R6.64], !P0 ;  /* 0x0b40000006149fae */ /* 0x0001e2000c101d74 */
[----:B------:R-:W-:Y:S01]  /*16230*/  ISETP.GE.AND P1, PT, R4, R3, PT ;  /* 0x000000030400720c */ /* 0x000fe20003f26270 */
[----:B------:R-:W-:Y:S02]  /*16240*/  IMAD.MOV.U32 R13, RZ, RZ, R2 ;  /* 0x000000ffff0d7224 */ /* 0x000fe400078e0002 */
[----:B------:R-:W-:Y:S02]  /*16250*/  IMAD.MOV.U32 R12, RZ, RZ, RZ ;  /* 0x000000ffff0c7224 */ /* 0x000fe400078e00ff */
[----:B0-----:R-:W-:-:S08]  /*16260*/  IMAD.MOV.U32 R6, RZ, RZ, R14 ;  /* 0x000000ffff067224 */ /* 0x001fd000078e000e */
[----:B------:R-:W-:Y:S05]  /*16270*/  WARPSYNC.COLLECTIVE R15, `(.L_x_14163) ;  /* 0x000000000f087348 */ /* 0x000fea0003c00000 */
[----:B------:R0:W1:Y:S02]  /*16280*/  SHFL.IDX P6, R14, R13, R12, R11 ;  /* 0x0000000c0d0e7389 */ /* 0x00006400000c000b */
[----:B01----:R-:W-:Y:S01]  /*16290*/  ENDCOLLECTIVE ;  /* 0x000000000000791b */ /* 0x003fe20003800000 */
.L_x_14163:
[----:B------:R-:W-:-:S05]  /*162a0*/  @!P1 LEA R6, P3, R28, R6, 0x1 ;  /* 0x000000061c069211 */ /* 0x000fca00078608ff */
[----:B------:R-:W-:Y:S02]  /*162b0*/  @!P1 IMAD.X R7, RZ, RZ, R0, P3 ;  /* 0x000000ffff079224 */ /* 0x000fe400018e0600 */
[----:B------:R-:W-:-:S03]  /*162c0*/  VIADD R0, R26, 0x80 ;  /* 0x000000801a007836 */ /* 0x000fc60000000000 */
[----:B------:R-:W-:Y:S01]  /*162d0*/  @!PT LDS RZ, [RZ] ;  /* 0x00000000fffff984 */ /* 0x000fe20000000800 */
[----:B------:R-:W-:Y:S01]  /*162e0*/  @!PT LDS RZ, [RZ] ;  /* 0x00000000fffff984 */ /* 0x000fe20000000800 */
[----:B------:R-:W-:Y:S01]  /*162f0*/  @!PT LDS RZ, [RZ] ;  /* 0x00000000fffff984 */ /* 0x000fe20000000800 */
[----:B------:R0:W-:Y:S01]  /*16300*/  @!P1 LDGSTS.E.BYPASS.LTC128B.128 [R20+0xbc00], desc[UR52][R6.64], !P0 ;  /* 0x0bc0000006149fae */ /* 0x0001e2000c101d74 */
[----:B------:R-:W-:Y:S01]  /*16310*/  IMAD.MOV.U32 R13, RZ, RZ, R5 ;  /* 0x000000ffff0d7224 */ /* 0x000fe200078e0005 */
[----:B------:R-:W-:Y:S01]  /*16320*/  ISETP.GE.AND P1, PT, R0, R3, PT ;  /* 0x000000030000720c */ /* 0x000fe20003f26270 */
[----:B------:R-:W-:-:S12]  /*16330*/  IMAD.MOV.U32 R0, RZ, RZ, R14 ;  /* 0x000000ffff007224 */ /* 0x000fd800078e000e */
[----:B0-----:R-:W-:Y:S05]  /*16340*/  WARPSYNC.COLLECTIVE R15, `(.L_x_14164) ;  /* 0x000000000f087348 */ /* 0x001fea0003c00000 */
[----:B------:R1:W2:Y:S02]  /*16350*/  SHFL.IDX P6, R14, R13, R12, R11 ;  /* 0x0000000c0d0e7389 */ /* 0x0002a400000c000b */
[----:B012---:R-:W-:Y:S01]  /*16360*/  ENDCOLLECTIVE ;  /* 0x000000000000791b */ /* 0x007fe20003800000 */
.L_x_14164:
[----:B------:R-:W-:Y:S02]  /*16370*/  IMAD.MOV.U32 R13, RZ, RZ, R2 ;  /* 0x000000ffff0d7224 */ /* 0x000fe400078e0002 */
[----:B------:R-:W-:Y:S02]  /*16380*/  IMAD.MOV.U32 R12, RZ, RZ, 0x1 ;  /* 0x00000001ff0c7424 */ /* 0x000fe400078e00ff */
[----:B------:R-:W-:-:S07]  /*16390*/  IMAD.MOV.U32 R4, RZ, RZ, R14 ;  /* 0x000000ffff047224 */ /* 0x000fce00078e000e */
[----:B------:R-:W-:Y:S05]  /*163a0*/  WARPSYNC.COLLECTIVE R15, `(.L_x_14165) ;  /* 0x000000000f087348 */ /* 0x000fea0003c00000 */
[----:B------:R0:W1:Y:S02]  /*163b0*/  SHFL.IDX P6, R14, R13, R12, R11 ;  /* 0x0000000c0d0e7389 */ /* 0x00006400000c000b */
[----:B01----:R-:W-:Y:S01]  /*163c0*/  ENDCOLLECTIVE ;  /* 0x000000000000791b */ /* 0x003fe20003800000 */
.L_x_14165:
        /* <DEDUP_REMOVED lines=16> */
.L_x_14166:
[----:B------:R-:W-:Y:S02]  /*164d0*/  IMAD.MOV.U32 R13, RZ, RZ, R2 ;  /* 0x000000ffff0d7224 */ /* 0x000fe400078e0002 */
[----:B------:R-:W-:Y:S02]  /*164e0*/  IMAD.MOV.U32 R12, RZ, RZ, 0x2 ;  /* 0x00000002ff0c7424 */ /* 0x000fe400078e00ff */
[----:B------:R-:W-:-:S07]  /*164f0*/  IMAD.MOV.U32 R6, RZ, RZ, R14 ;  /* 0x000000ffff067224 */ /* 0x000fce00078e000e */
[----:B------:R-:W-:Y:S05]  /*16500*/  WARPSYNC.COLLECTIVE R15, `(.L_x_14167) ;  /* 0x000000000f087348 */ /* 0x000fea0003c00000 */
[----:B------:R0:W1:Y:S02]  /*16510*/  SHFL.IDX P6, R14, R13, R12, R11 ;  /* 0x0000000c0d0e7389 */ /* 0x00006400000c000b */
[----:B01----:R-:W-:Y:S01]  /*16520*/  ENDCOLLECTIVE ;  /* 0x000000000000791b */ /* 0x003fe20003800000 */
.L_x_14167:
        /* <DEDUP_REMOVED lines=13> */
.L_x_14168:
[----:B------:R-:W-:Y:S02]  /*16600*/  IMAD.MOV.U32 R13, RZ, RZ, R2 ;  /* 0x000000ffff0d7224 */ /* 0x000fe400078e0002 */
[----:B------:R-:W-:Y:S02]  /*16610*/  IMAD.MOV.U32 R12, RZ, RZ, 0x3 ;  /* 0x00000003ff0c7424 */ /* 0x000fe400078e00ff */
[----:B------:R-:W-:-:S07]  /*16620*/  IMAD.MOV.U32 R6, RZ, RZ, R14 ;  /* 0x000000ffff067224 */ /* 0x000fce00078e000e */
[----:B------:R-:W-:Y:S05]  /*16630*/  WARPSYNC.COLLECTIVE R15, `(.L_x_14169) ;  /* 0x000000000f087348 */ /* 0x000fea0003c00000 */
[----:B------:R0:W1:Y:S02]  /*16640*/  SHFL.IDX P6, R14, R13, R12, R11 ;  /* 0x0000000c0d0e7389 */ /* 0x00006400000c000b */
[----:B01----:R-:W-:Y:S01]  /*16650*/  ENDCOLLECTIVE ;  /* 0x000000000000791b */ /* 0x003fe20003800000 */
.L_x_14169:
        /* <DEDUP_REMOVED lines=12> */
.L_x_14170:
[----:B------:R-:W-:Y:S01]  /*16720*/  IMAD.MOV.U32 R2, RZ, RZ, R14 ;  /* 0x000000ffff027224 */ /* 0x000fe200078e000e */
[----:B------:R-:W-:Y:S06]  /*16730*/  BRA `(.L_x_14171) ;  /* 0xffffffb400e47947 */ /* 0x000fec000383ffff */
.L_x_14073:
[----:B0-----:R0:W1:Y:S02]  /*16740*/  SYNCS.PHASECHK.TRANS64.TRYWAIT P0, [R22+URZ+0x16820], R0 ;  /* 0x01682000160075a7 */ /* 0x001064000800017f */
[----:B-1----:R-:W-:Y:S05]  /*16750*/  @!P0 NANOSLEEP.SYNCS 0x989680 ;  /* 0x009896800000895d */ /* 0x002fea0003900000 */
[----:B------:R-:W1:Y:S02]  /*16760*/  @!P0 SYNCS.PHASECHK.TRANS64 P0, [R22+URZ+0x16820], R0 ;  /* 0x01682000160085a7 */ /* 0x000e64000800007f */
[----:B-1----:R-:W-:Y:S05]  /*16770*/  @!P0 BRA `(.L_x_14073) ;  /* 0xfffffffc00f08947 */ /* 0x002fea000383ffff */
[----:B------:R-:W-:Y:S05]  /*16780*/  BRA `(.L_x_14172) ;  /* 0xffffffb800407947 */ /* 0x000fea000383ffff */
.L_x_14078:
[----:B0-----:R0:W1:Y:S02]  /*16790*/  SYNCS.PHASECHK.TRANS64.TRYWAIT P0, [R5+URZ+0x16840], R2 ;  /* 0x01684002050075a7 */ /* 0x001064000800017f */
[----:B-1----:R-:W-:Y:S05]  /*167a0*/  @!P0 NANOSLEEP.SYNCS 0x989680 ;  /* 0x009896800000895d */ /* 0x002fea0003900000 */
[----:B------:R-:W1:Y:S02]  /*167b0*/  @!P0 SYNCS.PHASECHK.TRANS64 P0, [R5+URZ+0x16840], R2 ;  /* 0x01684002050085a7 */ /* 0x000e64000800007f */
[----:B-1----:R-:W-:Y:S05]  /*167c0*/  @!P0 BRA `(.L_x_14078) ;  /* 0xfffffffc00f08947 */ /* 0x002fea000383ffff */
[----:B------:R-:W-:Y:S05]  /*167d0*/  BRA `(.L_x_14173) ;  /* 0xffffffbc00187947 */ /* 0x000fea000383ffff */
.L_x_14079:
        /* <DEDUP_REMOVED lines=8> */
.L_x_14175:
[----:B------:R-:W-:Y:S05]  /*16860*/  BSYNC B1 ;  /* 0x0000000000017941 */ /* 0x000fea0003800000 */
.L_x_14174:
        /* <DEDUP_REMOVED lines=9> */
.L_x_14176:
[----:B------:R-:W-:Y:S02]  /*16900*/  IMAD R8, R8, 0x2, R22 ;  /* 0x0000000208087824 */ /* 0x000fe400078e0216 */
[----:B------:R-:W-:Y:S02]  /*16910*/  IMAD.MOV.U32 R13, RZ, RZ, R10 ;  /* 0x000000ffff0d7224 */ /* 0x000fe400078e000a */
[----:B------:R-:W-:Y:S02]  /*16920*/  IMAD.MOV.U32 R12, RZ, RZ, 0x1 ;  /* 0x00000001ff0c7424 */ /* 0x000fe400078e00ff */
[----:B------:R-:W-:-:S07]  /*16930*/  IMAD.MOV.U32 R2, RZ, RZ, R14 ;  /* 0x000000ffff027224 */ /* 0x000fce00078e000e */
[----:B------:R-:W-:Y:S05]  /*16940*/  WARPSYNC.COLLECTIVE R15, `(.L_x_14177) ;  /* 0x000000000f087348 */ /* 0x000fea0003c00000 */
[----:B------:R0:W1:Y:S02]  /*16950*/  SHFL.IDX P6, R14, R13, R12, R11 ;  /* 0x0000000c0d0e7389 */ /* 0x00006400000c000b */
[----:B01----:R-:W-:Y:S01]  /*16960*/  ENDCOLLECTIVE ;  /* 0x000000000000791b */ /* 0x003fe20003800000 */
.L_x_14177:
        /* <DEDUP_REMOVED lines=11> */
.L_x_14178:
[----:B------:R-:W-:Y:S02]  /*16a20*/  IMAD.MOV.U32 R13, RZ, RZ, R10 ;  /* 0x000000ffff0d7224 */ /* 0x000fe400078e000a */
[----:B------:R-:W-:Y:S02]  /*16a30*/  IMAD.MOV.U32 R12, RZ, RZ, 0x2 ;  /* 0x00000002ff0c7424 */ /* 0x000fe400078e00ff */
[----:B------:R-:W-:-:S07]  /*16a40*/  IMAD.MOV.U32 R2, RZ, RZ, R14 ;  /* 0x000000ffff027224 */ /* 0x000fce00078e000e */
[----:B------:R-:W-:Y:S05]  /*16a50*/  WARPSYNC.COLLECTIVE R15, `(.L_x_14179) ;  /* 0x000000000f087348 */ /* 0x000fea0003c00000 */
[----:B------:R0:W1:Y:S02]  /*16a60*/  SHFL.IDX P6, R14, R13, R12, R11 ;  /* 0x0000000c0d0e7389 */ /* 0x00006400000c000b */
[----:B01----:R-:W-:Y:S01]  /*16a70*/  ENDCOLLECTIVE ;  /* 0x000000000000791b */ /* 0x003fe20003800000 */
.L_x_14179:
        /* <DEDUP_REMOVED lines=11> */
.L_x_14180:
[----:B------:R-:W-:Y:S02]  /*16b30*/  IMAD.MOV.U32 R13, RZ, RZ, R10 ;  /* 0x000000ffff0d7224 */ /* 0x000fe400078e000a */
[----:B------:R-:W-:Y:S02]  /*16b40*/  IMAD.MOV.U32 R12, RZ, RZ, 0x3 ;  /* 0x00000003ff0c7424 */ /* 0x000fe400078e00ff */
[----:B------:R-:W-:-:S07]  /*16b50*/  IMAD.MOV.U32 R2, RZ, RZ, R14 ;  /* 0x000000ffff027224 */ /* 0x000fce00078e000e */
[----:B------:R-:W-:Y:S05]  /*16b60*/  WARPSYNC.COLLECTIVE R15, `(.L_x_14181) ;  /* 0x000000000f087348 */ /* 0x000fea0003c00000 */
[----:B------:R0:W1:Y:S02]  /*16b70*/  SHFL.IDX P6, R14, R13, R12, R11 ;  /* 0x0000000c0d0e7389 */ /* 0x00006400000c000b */
[----:B01----:R-:W-:Y:S01]  /*16b80*/  ENDCOLLECTIVE ;  /* 0x000000000000791b */ /* 0x003fe20003800000 */
.L_x_14181:
        /* <DEDUP_REMOVED lines=11> */
.L_x_14182:
[----:B------:R-:W-:Y:S02]  /*16c40*/  IMAD.MOV.U32 R13, RZ, RZ, R10 ;  /* 0x000000ffff0d7224 */ /* 0x000fe400078e000a */
[----:B------:R-:W-:Y:S02]  /*16c50*/  IMAD.MOV.U32 R12, RZ, RZ, 0x4 ;  /* 0x00000004ff0c7424 */ /* 0x000fe400078e00ff */
[----:B------:R-:W-:-:S07]  /*16c60*/  IMAD.MOV.U32 R2, RZ, RZ, R14 ;  /* 0x000000ffff027224 */ /* 0x000fce00078e000e */
[----:B------:R-:W-:Y:S05]  /*16c70*/  WARPSYNC.COLLECTIVE R15, `(.L_x_14183) ;  /* 0x000000000f087348 */ /* 0x000fea0003c00000 */
[----:B------:R0:W1:Y:S02]  /*16c80*/  SHFL.IDX P6, R14, R13, R12, R11 ;  /* 0x0000000c0d0e7389 */ /* 0x00006400000c000b */
[----:B01----:R-:W-:Y:S01]  /*16c90*/  ENDCOLLECTIVE ;  /* 0x000000000000791b */ /* 0x003fe20003800000 */
.L_x_14183:
        /* <DEDUP_REMOVED lines=11> */
.L_x_14184:
[----:B------:R-:W-:Y:S02]  /*16d50*/  IMAD.MOV.U32 R13, RZ, RZ, R10 ;  /* 0x000000ffff0d7224 */ /* 0x000fe400078e000a */
[----:B------:R-:W-:Y:S02]  /*16d60*/  IMAD.MOV.U32 R12, RZ, RZ, 0x5 ;  /* 0x00000005ff0c7424 */ /* 0x000fe400078e00ff */
[----:B------:R-:W-:-:S07]  /*16d70*/  IMAD.MOV.U32 R2, RZ, RZ, R14 ;  /* 0x000000ffff027224 */ /* 0x000fce00078e000e */
[----:B------:R-:W-:Y:S05]  /*16d80*/  WARPSYNC.COLLECTIVE R15, `(.L_x_14185) ;  /* 0x000000000f087348 */ /* 0x000fea0003c00000 */
[----:B------:R0:W1:Y:S02]  /*16d90*/  SHFL.IDX P6, R14, R13, R12, R11 ;  /* 0x0000000c0d0e7389 */ /* 0x00006400000c000b */
[----:B01----:R-:W-:Y:S01]  /*16da0*/  ENDCOLLECTIVE ;  /* 0x000000000000791b */ /* 0x003fe20003800000 */
.L_x_14185:
        /* <DEDUP_REMOVED lines=11> */
.L_x_14186:
[----:B------:R-:W-:Y:S02]  /*16e60*/  IMAD.MOV.U32 R13, RZ, RZ, R10 ;  /* 0x000000ffff0d7224 */ /* 0x000fe400078e000a */
[----:B------:R-:W-:Y:S02]  /*16e70*/  IMAD.MOV.U32 R12, RZ, RZ, 0x6 ;  /* 0x00000006ff0c7424 */ /* 0x000fe400078e00ff */
[----:B------:R-:W-:-:S07]  /*16e80*/  IMAD.MOV.U32 R2, RZ, RZ, R14 ;  /* 0x000000ffff027224 */ /* 0x000fce00078e000e */
[----:B------:R-:W-:Y:S05]  /*16e90*/  WARPSYNC.COLLECTIVE R15, `(.L_x_14187) ;  /* 0x000000000f087348 */ /* 0x000fea0003c00000 */
[----:B------:R0:W1:Y:S02]  /*16ea0*/  SHFL.IDX P6, R14, R13, R12, R11 ;  /* 0x0000000c0d0e7389 */ /* 0x00006400000c000b */
[----:B01----:R-:W-:Y:S01]  /*16eb0*/  ENDCOLLECTIVE ;  /* 0x000000000000791b */ /* 0x003fe20003800000 */
.L_x_14187:
        /* <DEDUP_REMOVED lines=11> */
.L_x_14188:
[----:B------:R-:W-:Y:S02]  /*16f70*/  IMAD.MOV.U32 R13, RZ, RZ, R10 ;  /* 0x000000ffff0d7224 */ /* 0x000fe400078e000a */
[----:B------:R-:W-:Y:S02]  /*16f80*/  IMAD.MOV.U32 R12, RZ, RZ, 0x7 ;  /* 0x00000007ff0c7424 */ /* 0x000fe400078e00ff */
[----:B------:R-:W-:-:S07]  /*16f90*/  IMAD.MOV.U32 R2, RZ, RZ, R14 ;  /* 0x000000ffff027224 */ /* 0x000fce00078e000e */
[----:B------:R-:W-:Y:S05]  /*16fa0*/  WARPSYNC.COLLECTIVE R15, `(.L_x_14189) ;  /* 0x000000000f087348 */ /* 0x000fea0003c00000 */
[----:B------:R0:W1:Y:S02]  /*16fb0*/  SHFL.IDX P6, R14, R13, R12, R11 ;  /* 0x0000000c0d0e7389 */ /* 0x00006400000c000b */
[----:B01----:R-:W-:Y:S01]  /*16fc0*/  ENDCOLLECTIVE ;  /* 0x000000000000791b */ /* 0x003fe20003800000 */
.L_x_14189:
        /* <DEDUP_REMOVED lines=11> */
.L_x_14190:
[----:B------:R-:W-:Y:S01]  /*17080*/  IMAD.MOV.U32 R2, RZ, RZ, R14 ;  /* 0x000000ffff027224 */ /* 0x000fe200078e000e */
[----:B------:R-:W-:Y:S06]  /*17090*/  BRA `(.L_x_14191) ;  /* 0xffffffb800087947 */ /* 0x000fec000383ffff */
.L_x_14084:
[----:B-1----:R1:W2:Y:S02]  /*170a0*/  SYNCS.PHASECHK.TRANS64.TRYWAIT P0, [R5+URZ+0x16860], R2 ;  /* 0x01686002050075a7 */ /* 0x0022a4000800017f */
[----:B--2---:R-:W-:Y:S05]  /*170b0*/  @!P0 NANOSLEEP.SYNCS 0x989680 ;  /* 0x009896800000895d */ /* 0x004fea0003900000 */
[----:B------:R-:W2:Y:S02]  /*170c0*/  @!P0 SYNCS.PHASECHK.TRANS64 P0, [R5+URZ+0x16860], R2 ;  /* 0x01686002050085a7 */ /* 0x000ea4000800007f */
[----:B--2---:R-:W-:Y:S05]  /*170d0*/  @!P0 BRA `(.L_x_14084) ;  /* 0xfffffffc00f08947 */ /* 0x004fea000383ffff */
[----:B------:R-:W-:Y:S05]  /*170e0*/  BRA `(.L_x_14192) ;  /* 0xffffffb800607947 */ /* 0x000fea000383ffff */
.L_x_14085:
        /* <DEDUP_REMOVED lines=8> */
.L_x_14194:
[----:B------:R-:W-:Y:S05]  /*17170*/  BSYNC B1 ;  /* 0x0000000000017941 */ /* 0x000fea0003800000 */
.L_x_14193:
[----:B------:R-:W-:Y:S01]  /*17180*/  IMAD.MOV.U32 R13, RZ, RZ, R17 ;  /* 0x000000ffff0d7224 */ /* 0x000fe200078e0011 */
[----:B------:R-:W-:Y:S01]  /*17190*/  ISETP.LT.OR P2, PT, R8, 0x1, P1 ;  /* 0x000000010800780c */ /* 0x000fe20000f41670 */
        /* <DEDUP_REMOVED lines=8> */
.L_x_14195:
[----:B------:R-:W-:Y:S02]  /*17220*/  IMAD.MOV.U32 R13, RZ, RZ, R23 ;  /* 0x000000ffff0d7224 */ /* 0x000fe400078e0017 */
[----:B------:R-:W-:Y:S02]  /*17230*/  IMAD.MOV.U32 R12, RZ, RZ, 0x1 ;  /* 0x00000001ff0c7424 */ /* 0x000fe400078e00ff */
[----:B------:R-:W-:-:S07]  /*17240*/  IMAD.MOV.U32 R2, RZ, RZ, R14 ;  /* 0x000000ffff027224 */ /* 0x000fce00078e000e */
[----:B------:R-:W-:Y:S05]  /*17250*/  WARPSYNC.COLLECTIVE R15, `(.L_x_14196) ;  /* 0x000000000f087348 */ /* 0x000fea0003c00000 */
[----:B------:R0:W1:Y:S02]  /*17260*/  SHFL.IDX P6, R14, R13, R12, R11 ;  /* 0x0000000c0d0e7389 */ /* 0x00006400000c000b */
[----:B01----:R-:W-:Y:S01]  /*17270*/  ENDCOLLECTIVE ;  /* 0x000000000000791b */ /* 0x003fe20003800000 */
.L_x_14196:
        /* <DEDUP_REMOVED lines=12> */
.L_x_14197:
[----:B------:R-:W-:Y:S02]  /*17340*/  IMAD.MOV.U32 R13, RZ, RZ, R23 ;  /* 0x000000ffff0d7224 */ /* 0x000fe400078e0017 */
[----:B------:R-:W-:Y:S02]  /*17350*/  IMAD.MOV.U32 R12, RZ, RZ, 0x2 ;  /* 0x00000002ff0c7424 */ /* 0x000fe400078e00ff */
[----:B------:R-:W-:-:S07]  /*17360*/  IMAD.MOV.U32 R2, RZ, RZ, R14 ;  /* 0x000000ffff027224 */ /* 0x000fce00078e000e */
[----:B------:R-:W-:Y:S05]  /*17370*/  WARPSYNC.COLLECTIVE R15, `(.L_x_14198) ;  /* 0x000000000f087348 */ /* 0x000fea0003c00000 */
[----:B------:R0:W1:Y:S02]  /*17380*/  SHFL.IDX P6, R14, R13, R12, R11 ;  /* 0x0000000c0d0e7389 */ /* 0x00006400000c000b */
[----:B01----:R-:W-:Y:S01]  /*17390*/  ENDCOLLECTIVE ;  /* 0x000000000000791b */ /* 0x003fe20003800000 */
.L_x_14198:
        /* <DEDUP_REMOVED lines=12> */
.L_x_14199:
[----:B------:R-:W-:Y:S02]  /*17460*/  IMAD.MOV.U32 R13, RZ, RZ, R23 ;  /* 0x000000ffff0d7224 */ /* 0x000fe400078e0017 */
[----:B------:R-:W-:Y:S02]  /*17470*/  IMAD.MOV.U32 R12, RZ, RZ, 0x3 ;  /* 0x00000003ff0c7424 */ /* 0x000fe400078e00ff */
[----:B------:R-:W-:-:S07]  /*17480*/  IMAD.MOV.U32 R2, RZ, RZ, R14 ;  /* 0x000000ffff027224 */ /* 0x000fce00078e000e */
[----:B------:R-:W-:Y:S05]  /*17490*/  WARPSYNC.COLLECTIVE R15, `(.L_x_14200) ;  /* 0x000000000f087348 */ /* 0x000fea0003c00000 */
[----:B------:R0:W1:Y:S02]  /*174a0*/  SHFL.IDX P6, R14, R13, R12, R11 ;  /* 0x0000000c0d0e7389 */ /* 0x00006400000c000b */
[----:B01----:R-:W-:Y:S01]  /*174b0*/  ENDCOLLECTIVE ;  /* 0x000000000000791b */ /* 0x003fe20003800000 */
.L_x_14200:
        /* <DEDUP_REMOVED lines=12> */
.L_x_14201:
[----:B------:R-:W-:Y:S02]  /*17580*/  IMAD.MOV.U32 R13, RZ, RZ, R23 ;  /* 0x000000ffff0d7224 */ /* 0x000fe400078e0017 */
[----:B------:R-:W-:Y:S02]  /*17590*/  IMAD.MOV.U32 R12, RZ, RZ, 0x4 ;  /* 0x00000004ff0c7424 */ /* 0x000fe400078e00ff */
[----:B------:R-:W-:-:S07]  /*175a0*/  IMAD.MOV.U32 R2, RZ, RZ, R14 ;  /* 0x000000ffff027224 */ /* 0x000fce00078e000e */
[----:B------:R-:W-:Y:S05]  /*175b0*/  WARPSYNC.COLLECTIVE R15, `(.L_x_14202) ;  /* 0x000000000f087348 */ /* 0x000fea0003c00000 */
[----:B------:R0:W1:Y:S02]  /*175c0*/  SHFL.IDX P6, R14, R13, R12, R11 ;  /* 0x0000000c0d0e7389 */ /* 0x00006400000c000b */
[----:B01----:R-:W-:Y:S01]  /*175d0*/  ENDCOLLECTIVE ;  /* 0x000000000000791b */ /* 0x003fe20003800000 */
.L_x_14202:
        /* <DEDUP_REMOVED lines=12> */
.L_x_14203:
[----:B------:R-:W-:Y:S02]  /*176a0*/  IMAD.MOV.U32 R13, RZ, RZ, R23 ;  /* 0x000000ffff0d7224 */ /* 0x000fe400078e0017 */
[----:B------:R-:W-:Y:S02]  /*176b0*/  IMAD.MOV.U32 R12, RZ, RZ, 0x5 ;  /* 0x00000005ff0c7424 */ /* 0x000fe400078e00ff */
[----:B------:R-:W-:-:S07]  /*176c0*/  IMAD.MOV.U32 R2, RZ, RZ, R14 ;  /* 0x000000ffff027224 */ /* 0x000fce00078e000e */
[----:B------:R-:W-:Y:S05]  /*176d0*/  WARPSYNC.COLLECTIVE R15, `(.L_x_14204) ;  /* 0x000000000f087348 */ /* 0x000fea0003c00000 */
[----:B------:R0:W1:Y:S02]  /*176e0*/  SHFL.IDX P6, R14, R13, R12, R11 ;  /* 0x0000000c0d0e7389 */ /* 0x00006400000c000b */
[----:B01----:R-:W-:Y:S01]  /*176f0*/  ENDCOLLECTIVE ;  /* 0x000000000000791b */ /* 0x003fe20003800000 */
.L_x_14204:
        /* <DEDUP_REMOVED lines=12> */
.L_x_14205:
[----:B------:R-:W-:Y:S02]  /*177c0*/  IMAD.MOV.U32 R13, RZ, RZ, R23 ;  /* 0x000000ffff0d7224 */ /* 0x000fe400078e0017 */
[----:B------:R-:W-:Y:S02]  /*177d0*/  IMAD.MOV.U32 R12, RZ, RZ, 0x6 ;  /* 0x00000006ff0c7424 */ /* 0x000fe400078e00ff */
[----:B------:R-:W-:-:S07]  /*177e0*/  IMAD.MOV.U32 R2, RZ, RZ, R14 ;  /* 0x000000ffff027224 */ /* 0x000fce00078e000e */
[----:B------:R-:W-:Y:S05]  /*177f0*/  WARPSYNC.COLLECTIVE R15, `(.L_x_14206) ;  /* 0x000000000f087348 */ /* 0x000fea0003c00000 */
[----:B------:R0:W1:Y:S02]  /*17800*/  SHFL.IDX P6, R14, R13, R12, R11 ;  /* 0x0000000c0d0e7389 */ /* 0x00006400000c000b */
[----:B01----:R-:W-:Y:S01]  /*17810*/  ENDCOLLECTIVE ;  /* 0x000000000000791b */ /* 0x003fe20003800000 */
.L_x_14206:
        /* <DEDUP_REMOVED lines=12> */
.L_x_14207:
[----:B------:R-:W-:Y:S02]  /*178e0*/  IMAD.MOV.U32 R13, RZ, RZ, R23 ;  /* 0x000000ffff0d7224 */ /* 0x000fe400078e0017 */
[----:B------:R-:W-:Y:S02]  /*178f0*/  IMAD.MOV.U32 R12, RZ, RZ, 0x7 ;  /* 0x00000007ff0c7424 */ /* 0x000fe400078e00ff */
[----:B------:R-:W-:-:S07]  /*17900*/  IMAD.MOV.U32 R2, RZ, RZ, R14 ;  /* 0x000000ffff027224 */ /* 0x000fce00078e000e */
[----:B------:R-:W-:Y:S05]  /*17910*/  WARPSYNC.COLLECTIVE R15, `(.L_x_14208) ;  /* 0x000000000f087348 */ /* 0x000fea0003c00000 */
[----:B------:R0:W1:Y:S02]  /*17920*/  SHFL.IDX P6, R14, R13, R12, R11 ;  /* 0x0000000c0d0e7389 */ /* 0x00006400000c000b */
[----:B01----:R-:W-:Y:S01]  /*17930*/  ENDCOLLECTIVE ;  /* 0x000000000000791b */ /* 0x003fe20003800000 */
.L_x_14208:
        /* <DEDUP_REMOVED lines=11> */
.L_x_14209:
[----:B------:R-:W-:Y:S01]  /*179f0*/  IMAD.MOV.U32 R2, RZ, RZ, R14 ;  /* 0x000000ffff027224 */ /* 0x000fe200078e000e */
[----:B------:R-:W-:Y:S06]  /*17a00*/  BRA `(.L_x_14210) ;  /* 0xffffffb4000c7947 */ /* 0x000fec000383ffff */
.L_x_14093:
[----:B0-----:R0:W1:Y:S02]  /*17a10*/  SYNCS.PHASECHK.TRANS64.TRYWAIT P0, [R0+URZ+0x16860], R3 ;  /* 0x01686003000075a7 */ /* 0x001064000800017f */
[----:B-1----:R-:W-:Y:S05]  /*17a20*/  @!P0 NANOSLEEP.SYNCS 0x989680 ;  /* 0x009896800000895d */ /* 0x002fea0003900000 */
[----:B------:R-:W1:Y:S02]  /*17a30*/  @!P0 SYNCS.PHASECHK.TRANS64 P0, [R0+URZ+0x16860], R3 ;  /* 0x01686003000085a7 */ /* 0x000e64000800007f */
[----:B-1----:R-:W-:Y:S05]  /*17a40*/  @!P0 BRA `(.L_x_14093) ;  /* 0xfffffffc00f08947 */ /* 0x002fea000383ffff */
[----:B------:R-:W-:Y:S05]  /*17a50*/  BRA `(.L_x_14211) ;  /* 0xffffffb800307947 */ /* 0x000fea000383ffff */
.L_x_14094:
        /* <DEDUP_REMOVED lines=8> */
.L_x_14213:
[----:B------:R-:W-:Y:S05]  /*17ae0*/  BSYNC B0 ;  /* 0x0000000000007941 */ /* 0x000fea0003800000 */
.L_x_14212:
        /* <DEDUP_REMOVED lines=9> */
.L_x_14214:
        /* <DEDUP_REMOVED lines=10> */
.L_x_14215:
        /* <DEDUP_REMOVED lines=11> */
.L_x_14216:
[----:B------:R-:W-:Y:S02]  /*17cd0*/  IMAD.MOV.U32 R13, RZ, RZ, R23 ;  /* 0x000000ffff0d7224 */ /* 0x000fe400078e0017 */
[----:B------:R-:W-:Y:S02]  /*17ce0*/  IMAD.MOV.U32 R12, RZ, RZ, 0x2 ;  /* 0x00000002ff0c7424 */ /* 0x000fe400078e00ff */
[----:B------:R-:W-:-:S07]  /*17cf0*/  IMAD.MOV.U32 R9, RZ, RZ, R14 ;  /* 0x000000ffff097224 */ /* 0x000fce00078e000e */
[----:B------:R-:W-:Y:S05]  /*17d00*/  WARPSYNC.COLLECTIVE R15, `(.L_x_14217) ;  /* 0x000000000f087348 */ /* 0x000fea0003c00000 */
[----:B------:R0:W1:Y:S02]  /*17d10*/  SHFL.IDX P6, R14, R13, R12, R11 ;  /* 0x0000000c0d0e7389 */ /* 0x00006400000c000b */
[----:B01----:R-:W-:Y:S01]  /*17d20*/  ENDCOLLECTIVE ;  /* 0x000000000000791b */ /* 0x003fe20003800000 */
.L_x_14217:
        /* <DEDUP_REMOVED lines=12> */
.L_x_14218:
[----:B------:R-:W-:Y:S02]  /*17df0*/  IMAD.MOV.U32 R13, RZ, RZ, R23 ;  /* 0x000000ffff0d7224 */ /* 0x000fe400078e0017 */
[----:B------:R-:W-:Y:S02]  /*17e00*/  IMAD.MOV.U32 R12, RZ, RZ, 0x3 ;  /* 0x00000003ff0c7424 */ /* 0x000fe400078e00ff */
[----:B------:R-:W-:-:S07]  /*17e10*/  IMAD.MOV.U32 R10, RZ, RZ, R14 ;  /* 0x000000ffff0a7224 */ /* 0x000fce00078e000e */
[----:B------:R-:W-:Y:S05]  /*17e20*/  WARPSYNC.COLLECTIVE R15, `(.L_x_14219) ;  /* 0x000000000f087348 */ /* 0x000fea0003c00000 */
[----:B------:R0:W1:Y:S02]  /*17e30*/  SHFL.IDX P6, R14, R13, R12, R11 ;  /* 0x0000000c0d0e7389 */ /* 0x00006400000c000b */
[----:B01----:R-:W-:Y:S01]  /*17e40*/  ENDCOLLECTIVE ;  /* 0x000000000000791b */ /* 0x003fe20003800000 */
.L_x_14219:
        /* <DEDUP_REMOVED lines=12> */
.L_x_14220:
[----:B------:R-:W-:Y:S02]  /*17f10*/  IMAD.MOV.U32 R13, RZ, RZ, R23 ;  /* 0x000000ffff0d7224 */ /* 0x000fe400078e0017 */
[----:B------:R-:W-:Y:S02]  /*17f20*/  IMAD.MOV.U32 R12, RZ, RZ, 0x4 ;  /* 0x00000004ff0c7424 */ /* 0x000fe400078e00ff */
[----:B------:R-:W-:-:S07]  /*17f30*/  IMAD.MOV.U32 R9, RZ, RZ, R14 ;  /* 0x000000ffff097224 */ /* 0x000fce00078e000e */
[----:B------:R-:W-:Y:S05]  /*17f40*/  WARPSYNC.COLLECTIVE R15, `(.L_x_14221) ;  /* 0x000000000f087348 */ /* 0x000fea0003c00000 */
[----:B------:R0:W1:Y:S02]  /*17f50*/  SHFL.IDX P6, R14, R13, R12, R11 ;  /* 0x0000000c0d0e7389 */ /* 0x00006400000c000b */
[----:B01----:R-:W-:Y:S01]  /*17f60*/  ENDCOLLECTIVE ;  /* 0x000000000000791b */ /* 0x003fe20003800000 */
.L_x_14221:
        /* <DEDUP_REMOVED lines=12> */
.L_x_14222:
[----:B------:R-:W-:Y:S02]  /*18030*/  IMAD.MOV.U32 R13, RZ, RZ, R23 ;  /* 0x000000ffff0d7224 */ /* 0x000fe400078e0017 */
[----:B------:R-:W-:Y:S02]  /*18040*/  IMAD.MOV.U32 R12, RZ, RZ, 0x5 ;  /* 0x00000005ff0c7424 */ /* 0x000fe400078e00ff */
[----:B------:R-:W-:-:S07]  /*18050*/  IMAD.MOV.U32 R10, RZ, RZ, R14 ;  /* 0x000000ffff0a7224 */ /* 0x000fce00078e000e */
[----:B------:R-:W-:Y:S05]  /*18060*/  WARPSYNC.COLLECTIVE R15, `(.L_x_14223) ;  /* 0x000000000f087348 */ /* 0x000fea0003c00000 */
[----:B------:R0:W1:Y:S02]  /*18070*/  SHFL.IDX P6, R14, R13, R12, R11 ;  /* 0x0000000c0d0e7389 */ /* 0x00006400000c000b */
[----:B01----:R-:W-:Y:S01]  /*18080*/  ENDCOLLECTIVE ;  /* 0x000000000000791b */ /* 0x003fe20003800000 */
.L_x_14223:
        /* <DEDUP_REMOVED lines=12> */
.L_x_14224:
[----:B------:R-:W-:Y:S02]  /*18150*/  IMAD.MOV.U32 R13, RZ, RZ, R23 ;  /* 0x000000ffff0d7224 */ /* 0x000fe400078e0017 */
[----:B------:R-:W-:Y:S02]  /*18160*/  IMAD.MOV.U32 R12, RZ, RZ, 0x6 ;  /* 0x00000006ff0c7424 */ /* 0x000fe400078e00ff */
[----:B------:R-:W-:-:S07]  /*18170*/  IMAD.MOV.U32 R9, RZ, RZ, R14 ;  /* 0x000000ffff097224 */ /* 0x000fce00078e000e */
[----:B------:R-:W-:Y:S05]  /*18180*/  WARPSYNC.COLLECTIVE R15, `(.L_x_14225) ;  /* 0x000000000f087348 */ /* 0x000fea0003c00000 */
[----:B------:R0:W1:Y:S02]  /*18190*/  SHFL.IDX P6, R14, R13, R12, R11 ;  /* 0x0000000c0d0e7389 */ /* 0x00006400000c000b */
[----:B01----:R-:W-:Y:S01]  /*181a0*/  ENDCOLLECTIVE ;  /* 0x000000000000791b */ /* 0x003fe20003800000 */
.L_x_14225:
        /* <DEDUP_REMOVED lines=12> */
.L_x_14226:
[----:B------:R-:W-:Y:S02]  /*18270*/  IMAD.MOV.U32 R13, RZ, RZ, R23 ;  /* 0x000000ffff0d7224 */ /* 0x000fe400078e0017 */
[----:B------:R-:W-:Y:S01]  /*18280*/  IMAD.MOV.U32 R12, RZ, RZ, 0x7 ;  /* 0x00000007ff0c7424 */ /* 0x000fe200078e00ff */
[----:B------:R-:W-:-:S13]  /*18290*/  IADD3 R2, P1, R14, R5, RZ ;  /* 0x000000050e027210 */ /* 0x000fda0007f3e0ff */
[----:B------:R-:W-:Y:S05]  /*182a0*/  WARPSYNC.COLLECTIVE R15, `(.L_x_14227) ;  /* 0x000000000f087348 */ /* 0x000fea0003c00000 */
[----:B------:R0:W1:Y:S02]  /*182b0*/  SHFL.IDX P6, R14, R13, R12, R11 ;  /* 0x0000000c0d0e7389 */ /* 0x00006400000c000b */
[----:B01----:R-:W-:Y:S01]  /*182c0*/  ENDCOLLECTIVE ;  /* 0x000000000000791b */ /* 0x003fe20003800000 */
.L_x_14227:
        /* <DEDUP_REMOVED lines=10> */
.L_x_14228:
[----:B------:R-:W-:Y:S05]  /*18370*/  BRA `(.L_x_14229) ;  /* 0xffffffb000e07947 */ /* 0x000fea000383ffff */
.L_x_14099:
        /* <DEDUP_REMOVED lines=8> */
.L_x_14231:
[----:B------:R-:W-:Y:S05]  /*18400*/  BSYNC B0 ;  /* 0x0000000000007941 */ /* 0x000fea0003800000 */
.L_x_14230:
        /* <DEDUP_REMOVED lines=9> */
.L_x_14232:
        /* <DEDUP_REMOVED lines=18> */
.L_x_14233:
[----:B------:R-:W-:Y:S01]  /*185c0*/  IMAD.MOV.U32 R12, RZ, RZ, 0x2 ;  /* 0x00000002ff0c7424 */ /* 0x000fe200078e00ff */
[----:B------:R-:W-:-:S05]  /*185d0*/  SEL R4, R14, RZ, P1 ;  /* 0x000000ff0e047207 */ /* 0x000fca0000800000 */
[----:B------:R-:W-:-:S04]  /*185e0*/  IMAD.IADD R4, R17, 0x1, R4 ;  /* 0x0000000111047824 */ /* 0x000fc800078e0204 */
[----:B------:R-:W-:-:S07]  /*185f0*/  IMAD.MOV.U32 R13, RZ, RZ, R4 ;  /* 0x000000ffff0d7224 */ /* 0x000fce00078e0004 */
[----:B------:R-:W-:Y:S05]  /*18600*/  WARPSYNC.COLLECTIVE R15, `(.L_x_14234) ;  /* 0x000000000f087348 */ /* 0x000fea0003c00000 */
[----:B------:R0:W1:Y:S02]  /*18610*/  SHFL.UP P6, R14, R13, R12, R11 ;  /* 0x0400000c0d0e7389 */ /* 0x00006400000c000b */
[----:B01----:R-:W-:Y:S01]  /*18620*/  ENDCOLLECTIVE ;  /* 0x000000000000791b */ /* 0x003fe20003800000 */
.L_x_14234:
[----:B------:R-:W-:Y:S01]  /*18630*/  IMAD.MOV.U32 R12, RZ, RZ, 0x4 ;  /* 0x00000004ff0c7424 */ /* 0x000fe200078e00ff */
[----:B------:R-:W-:-:S05]  /*18640*/  SEL R3, R14, RZ, P2 ;  /* 0x000000ff0e037207 */ /* 0x000fca0001000000 */
[----:B------:R-:W-:-:S04]  /*18650*/  IMAD.IADD R6, R4, 0x1, R3 ;  /* 0x0000000104067824 */ /* 0x000fc800078e0203 */
[----:B------:R-:W-:-:S07]  /*18660*/  IMAD.MOV.U32 R13, RZ, RZ, R6 ;  /* 0x000000ffff0d7224 */ /* 0x000fce00078e0006 */
[----:B------:R-:W-:Y:S05]  /*18670*/  WARPSYNC.COLLECTIVE R15, `(.L_x_14235) ;  /* 0x000000000f087348 */ /* 0x000fea0003c00000 */
[----:B------:R0:W1:Y:S02]  /*18680*/  SHFL.UP P6, R14, R13, R12, R11 ;  /* 0x0400000c0d0e7389 */ /* 0x00006400000c000b */
[----:B01----:R-:W-:Y:S01]  /*18690*/  ENDCOLLECTIVE ;  /* 0x000000000000791b */ /* 0x003fe20003800000 */
.L_x_14235:
[----:B------:R-:W-:Y:S01]  /*186a0*/  IMAD.MOV.U32 R12, RZ, RZ, 0x8 ;  /* 0x00000008ff0c7424 */ /* 0x000fe200078e00ff */
[----:B------:R-:W-:-:S05]  /*186b0*/  SEL R3, R14, RZ, P3 ;  /* 0x000000ff0e037207 */ /* 0x000fca0001800000 */
[----:B------:R-:W-:-:S04]  /*186c0*/  IMAD.IADD R2, R6, 0x1, R3 ;  /* 0x0000000106027824 */ /* 0x000fc800078e0203 */
[----:B------:R-:W-:-:S07]  /*186d0*/  IMAD.MOV.U32 R13, RZ, RZ, R2 ;  /* 0x000000ffff0d7224 */ /* 0x000fce00078e0002 */
[----:B------:R-:W-:Y:S05]  /*186e0*/  WARPSYNC.COLLECTIVE R15, `(.L_x_14236) ;  /* 0x000000000f087348 */ /* 0x000fea0003c00000 */
[----:B------:R0:W1:Y:S02]  /*186f0*/  SHFL.UP P6, R14, R13, R12, R11 ;  /* 0x0400000c0d0e7389 */ /* 0x00006400000c000b */
[----:B01----:R-:W-:Y:S01]  /*18700*/  ENDCOLLECTIVE ;  /* 0x000000000000791b */ /* 0x003fe20003800000 */
.L_x_14236:
[----:B------:R-:W-:Y:S01]  /*18710*/  IMAD.MOV.U32 R12, RZ, RZ, 0x10 ;  /* 0x00000010ff0c7424 */ /* 0x000fe200078e00ff */
[----:B------:R-:W-:-:S05]  /*18720*/  SEL R3, R14, RZ, P4 ;  /* 0x000000ff0e037207 */ /* 0x000fca0002000000 */
[----:B------:R-:W-:-:S04]  /*18730*/  IMAD.IADD R3, R2, 0x1, R3 ;  /* 0x0000000102037824 */ /* 0x000fc800078e0203 */
[----:B------:R-:W-:-:S07]  /*18740*/  IMAD.MOV.U32 R13, RZ, RZ, R3 ;  /* 0x000000ffff0d7224 */ /* 0x000fce00078e0003 */
[----:B------:R-:W-:Y:S05]  /*18750*/  WARPSYNC.COLLECTIVE R15, `(.L_x_14237) ;  /* 0x000000000f087348 */ /* 0x000fea0003c00000 */
[----:B------:R0:W1:Y:S02]  /*18760*/  SHFL.UP P6, R14, R13, R12, R11 ;  /* 0x0400000c0d0e7389 */ /* 0x00006400000c000b */
[----:B01----:R-:W-:Y:S01]  /*18770*/  ENDCOLLECTIVE ;  /* 0x000000000000791b */ /* 0x003fe20003800000 */
.L_x_14237:
        /* <DEDUP_REMOVED lines=8> */
.L_x_14238:
[----:B------:R-:W-:Y:S05]  /*18800*/  BRA `(.L_x_14239) ;  /* 0xffffffb000e87947 */ /* 0x000fea000383ffff */
.L_x_14104:
        /* <DEDUP_REMOVED lines=8> */
.L_x_14241:
[----:B------:R-:W-:Y:S05]  /*18890*/  BSYNC B0 ;  /* 0x0000000000007941 */ /* 0x000fea0003800000 */
.L_x_14240:
        /* <DEDUP_REMOVED lines=8> */
.L_x_14242:
[----:B------:R-:W-:Y:S01]  /*18920*/  IMAD.MOV.U32 R12, RZ, RZ, 0x4 ;  /* 0x00000004ff0c7424 */ /* 0x000fe200078e00ff */
[----:B------:R-:W-:-:S05]  /*18930*/  SEL R2, R14, RZ, P2 ;  /* 0x000000ff0e027207 */ /* 0x000fca0001000000 */
[----:B------:R-:W-:-:S04]  /*18940*/  IMAD.IADD R2, R13, 0x1, R2 ;  /* 0x000000010d027824 */ /* 0x000fc800078e0202 */
[----:B------:R-:W-:-:S07]  /*18950*/  IMAD.MOV.U32 R13, RZ, RZ, R2 ;  /* 0x000000ffff0d7224 */ /* 0x000fce00078e0002 */
[----:B------:R-:W-:Y:S05]  /*18960*/  WARPSYNC.COLLECTIVE R15, `(.L_x_14243) ;  /* 0x000000000f087348 */ /* 0x000fea0003c00000 */
[----:B------:R0:W1:Y:S02]  /*18970*/  SHFL.UP P6, R14, R13, R12, R11 ;  /* 0x0400000c0d0e7389 */ /* 0x00006400000c000b */
[----:B01----:R-:W-:Y:S01]  /*18980*/  ENDCOLLECTIVE ;  /* 0x000000000000791b */ /* 0x003fe20003800000 */
.L_x_14243:
[----:B------:R-:W-:Y:S01]  /*18990*/  IMAD.MOV.U32 R12, RZ, RZ, 0x8 ;  /* 0x00000008ff0c7424 */ /* 0x000fe200078e00ff */
[----:B------:R-:W-:-:S05]  /*189a0*/  SEL R3, R14, RZ, P3 ;  /* 0x000000ff0e037207 */ /* 0x000fca0001800000 */
[----:B------:R-:W-:-:S04]  /*189b0*/  IMAD.IADD R3, R2, 0x1, R3 ;  /* 0x0000000102037824 */ /* 0x000fc800078e0203 */
[----:B------:R-:W-:-:S07]  /*189c0*/  IMAD.MOV.U32 R13, RZ, RZ, R3 ;  /* 0x000000ffff0d7224 */ /* 0x000fce00078e0003 */
[----:B------:R-:W-:Y:S05]  /*189d0*/  WARPSYNC.COLLECTIVE R15, `(.L_x_14244) ;  /* 0x000000000f087348 */ /* 0x000fea0003c00000 */
[----:B------:R0:W1:Y:S02]  /*189e0*/  SHFL.UP P6, R14, R13, R12, R11 ;  /* 0x0400000c0d0e7389 */ /* 0x00006400000c000b */
[----:B01----:R-:W-:Y:S01]  /*189f0*/  ENDCOLLECTIVE ;  /* 0x000000000000791b */ /* 0x003fe20003800000 */
.L_x_14244:
[----:B------:R-:W-:Y:S01]  /*18a00*/  IMAD.MOV.U32 R12, RZ, RZ, 0x10 ;  /* 0x00000010ff0c7424 */ /* 0x000fe200078e00ff */
[----:B------:R-:W-:-:S05]  /*18a10*/  SEL R4, R14, RZ, P4 ;  /* 0x000000ff0e047207 */ /* 0x000fca0002000000 */
[----:B------:R-:W-:-:S04]  /*18a20*/  IMAD.IADD R4, R3, 0x1, R4 ;  /* 0x0000000103047824 */ /* 0x000fc800078e0204 */
[----:B------:R-:W-:-:S07]  /*18a30*/  IMAD.MOV.U32 R13, RZ, RZ, R4 ;  /* 0x000000ffff0d7224 */ /* 0x000fce00078e0004 */
[----:B------:R-:W-:Y:S05]  /*18a40*/  WARPSYNC.COLLECTIVE R15, `(.L_x_14245) ;  /* 0x000000000f087348 */ /* 0x000fea0003c00000 */
[----:B------:R0:W1:Y:S02]  /*18a50*/  SHFL.UP P6, R14, R13, R12, R11 ;  /* 0x0400000c0d0e7389 */ /* 0x00006400000c000b */
[----:B01----:R-:W-:Y:S01]  /*18a60*/  ENDCOLLECTIVE ;  /* 0x000000000000791b */ /* 0x003fe20003800000 */
.L_x_14245:
        /* <DEDUP_REMOVED lines=8> */
.L_x_14246:
[----:B------:R-:W-:Y:S05]  /*18af0*/  BRA `(.L_x_14247) ;  /* 0xffffffb000c87947 */ /* 0x000fea000383ffff */
.L_x_14106:
[----:B------:R-:W-:Y:S01]  /*18b00*/  BSSY B0, `(.L_x_14248) ;  /* 0x0000006000007945 */ /* 0x000fe20003800000 */
[----:B------:R-:W-:Y:S01]  /*18b10*/  PLOP3.LUT P6, PT, P6, PT, PT, 0x8, 0x0 ;  /* 0x000000000000781c */ /* 0x000fe200037ce170 */
[----:B------:R-:W-:-:S12]  /*18b20*/  IMAD.MOV.U32 R15, RZ, RZ, -0x1 ;  /* 0xffffffffff0f7424 */ /* 0x000fd800078e00ff */
[----:B01----:R-:W-:Y:S05]  /*18b30*/  WARPSYNC.COLLECTIVE R15, `(.L_x_14249) ;  /* 0x000000000f087348 */ /* 0x003fea0003c00000 */
[----:B------:R-:W-:Y:S01]  /*18b40*/  VOTE.ANY R14, PT, P6 ;  /* 0x00000000000e7806 */ /* 0x000fe200030e0100 */
[----:B01----:R-:W-:Y:S06]  /*18b50*/  ENDCOLLECTIVE ;  /* 0x000000000000791b */ /* 0x003fec0003800000 */
.L_x_14249:
[----:B------:R-:W-:Y:S05]  /*18b60*/  BSYNC B0 ;  /* 0x0000000000007941 */ /* 0x000fea0003800000 */
.L_x_14248:
        /* <DEDUP_REMOVED lines=9> */
.L_x_14250:
[----:B------:R-:W-:Y:S01]  /*18c00*/  IMAD.MOV.U32 R17, RZ, RZ, R14 ;  /* 0x000000ffff117224 */ /* 0x000fe200078e000e */
[----:B------:R-:W-:Y:S06]  /*18c10*/  BRA `(.L_x_14251) ;  /* 0xffffffb000b87947 */ /* 0x000fec000383ffff */
.L_x_14108:
[----:B------:R-:W-:Y:S01]  /*18c20*/  BSSY B0, `(.L_x_14252) ;  /* 0x0000007000007945 */ /* 0x000fe20003800000 */
[----:B------:R-:W-:Y:S02]  /*18c30*/  IMAD.MOV.U32 R13, RZ, RZ, R3 ;  /* 0x000000ffff0d7224 */ /* 0x000fe400078e0003 */
[----:B------:R-:W-:Y:S02]  /*18c40*/  IMAD.MOV.U32 R11, RZ, RZ, 0x1f ;  /* 0x0000001fff0b7424 */ /* 0x000fe400078e00ff */
[----:B------:R-:W-:-:S07]  /*18c50*/  IMAD.MOV.U32 R15, RZ, RZ, -0x1 ;  /* 0xffffffffff0f7424 */ /* 0x000fce00078e00ff */
[----:B0123--:R-:W-:Y:S05]  /*18c60*/  WARPSYNC.COLLECTIVE R15, `(.L_x_14253) ;  /* 0x000000000f087348 */ /* 0x00ffea0003c00000 */
[----:B------:R4:W0:Y:S02]  /*18c70*/  SHFL.IDX P6, R14, R13, R12, R11 ;  /* 0x0000000c0d0e7389 */ /* 0x00082400000c000b */
[----:B01234-:R-:W-:Y:S01]  /*18c80*/  ENDCOLLECTIVE ;  /* 0x000000000000791b */ /* 0x01ffe20003800000 */
.L_x_14253:
[----:B------:R-:W-:Y:S05]  /*18c90*/  BSYNC B0 ;  /* 0x0000000000007941 */ /* 0x000fea0003800000 */
.L_x_14252:
[----:B------:R-:W-:Y:S05]  /*18ca0*/  BRA `(.L_x_14107) ;  /* 0xffffffb000b07947 */ /* 0x000fea000383ffff */
.L_x_14112:
[----:B0-----:R0:W3:Y:S02]  /*18cb0*/  SYNCS.PHASECHK.TRANS64.TRYWAIT P0, [R5+URZ+0x16820], R0 ;  /* 0x01682000050075a7 */ /* 0x0010e4000800017f */
[----:B---3--:R-:W-:Y:S05]  /*18cc0*/  @!P0 NANOSLEEP.SYNCS 0x989680 ;  /* 0x009896800000895d */ /* 0x008fea0003900000 */
[----:B------:R-:W3:Y:S02]  /*18cd0*/  @!P0 SYNCS.PHASECHK.TRANS64 P0, [R5+URZ+0x16820], R0 ;  /* 0x01682000050085a7 */ /* 0x000ee4000800007f */
[----:B---3--:R-:W-:Y:S05]  /*18ce0*/  @!P0 BRA `(.L_x_14112) ;  /* 0xfffffffc00f08947 */ /* 0x008fea000383ffff */
[----:B------:R-:W-:Y:S05]  /*18cf0*/  BRA `(.L_x_14254) ;  /* 0xffffffb800287947 */ /* 0x000fea000383ffff */
.L_x_14113:
        /* <DEDUP_REMOVED lines=11> */
.L_x_14256:
[----:B------:R-:W-:Y:S05]  /*18db0*/  BSYNC B0 ;  /* 0x0000000000007941 */ /* 0x000fea0003800000 */
.L_x_14255:
[----:B------:R-:W-:Y:S05]  /*18dc0*/  BRA `(.L_x_14257) ;  /* 0xffffffb800107947 */ /* 0x000fea000383ffff */
.L_x_14116:
[----:B------:R-:W-:Y:S01]  /*18dd0*/  BSSY B1, `(.L_x_14258) ;  /* 0x0000006000017945 */ /* 0x000fe20003800000 */
[----:B------:R-:W-:-:S07]  /*18de0*/  IMAD.MOV.U32 R15, RZ, RZ, -0x1 ;  /* 0xffffffffff0f7424 */ /* 0x000fce00078e00ff */
[----:B012---:R-:W-:Y:S05]  /*18df0*/  WARPSYNC.COLLECTIVE R15, `(.L_x_14259) ;  /* 0x000000000f0c7348 */ /* 0x007fea0003c00000 */
[----:B------:R-:W-:Y:S02]  /*18e00*/  ELECT P6, UR62, PT ;  /* 0x00000000003e782f */ /* 0x000fe400038c0000 */
[----:B------:R-:W-:Y:S01]  /*18e10*/  MOV R14, UR62 ;  /* 0x0000003e000e7c02 */ /* 0x000fe20008000f00 */
[----:B012---:R-:W-:Y:S10]  /*18e20*/  ENDCOLLECTIVE ;  /* 0x000000000000791b */ /* 0x007ff40003800000 */
.L_x_14259:
[----:B------:R-:W-:Y:S05]  /*18e30*/  BSYNC B1 ;  /* 0x0000000000017941 */ /* 0x000fea0003800000 */
.L_x_14258:
[----:B------:R-:W-:Y:S05]  /*18e40*/  BRA `(.L_x_14260) ;  /* 0xffffffb800087947 */ /* 0x000fea000383ffff */
.L_x_14118:
[----:B0-----:R0:W3:Y:S02]  /*18e50*/  SYNCS.PHASECHK.TRANS64.TRYWAIT P1, [R3+URZ+0x16840], R2 ;  /* 0x01684002030075a7 */ /* 0x0010e4000802017f */
[----:B---3--:R-:W-:Y:S05]  /*18e60*/  @!P1 NANOSLEEP.SYNCS 0x989680 ;  /* 0x009896800000995d */ /* 0x008fea0003900000 */
[----:B------:R-:W3:Y:S02]  /*18e70*/  @!P1 SYNCS.PHASECHK.TRANS64 P1, [R3+URZ+0x16840], R2 ;  /* 0x01684002030095a7 */ /* 0x000ee4000802007f */
[----:B---3--:R-:W-:Y:S05]  /*18e80*/  @!P1 BRA `(.L_x_14118) ;  /* 0xfffffffc00f09947 */ /* 0x008fea000383ffff */
[----:B------:R-:W-:Y:S05]  /*18e90*/  BRA `(.L_x_14261) ;  /* 0xffffffb800287947 */ /* 0x000fea000383ffff */
.L_x_14120:
[----:B---3--:R3:W4:Y:S02]  /*18ea0*/  SYNCS.PHASECHK.TRANS64.TRYWAIT P1, [R5+URZ+0x16840], R0 ;  /* 0x01684000050075a7 */ /* 0x008724000802017f */
[----:B----4-:R-:W-:Y:S05]  /*18eb0*/  @!P1 NANOSLEEP.SYNCS 0x989680 ;  /* 0x009896800000995d */ /* 0x010fea0003900000 */
[----:B------:R-:W4:Y:S02]  /*18ec0*/  @!P1 SYNCS.PHASECHK.TRANS64 P1, [R5+URZ+0x16840], R0 ;  /* 0x01684000050095a7 */ /* 0x000f24000802007f */
[----:B----4-:R-:W-:Y:S05]  /*18ed0*/  @!P1 BRA `(.L_x_14120) ;  /* 0xfffffffc00f09947 */ /* 0x010fea000383ffff */
[----:B------:R-:W-:Y:S05]  /*18ee0*/  BRA `(.L_x_14262) ;  /* 0xffffffb800347947 */ /* 0x000fea000383ffff */
.L_x_14122:
[----:B----4-:R4:W0:Y:S02]  /*18ef0*/  SYNCS.PHASECHK.TRANS64.TRYWAIT P1, [R3+URZ+0x16860], R2 ;  /* 0x01686002030075a7 */ /* 0x010824000802017f */
[----:B0-----:R-:W-:Y:S05]  /*18f00*/  @!P1 NANOSLEEP.SYNCS 0x989680 ;  /* 0x009896800000995d */ /* 0x001fea0003900000 */
[----:B------:R-:W0:Y:S02]  /*18f10*/  @!P1 SYNCS.PHASECHK.TRANS64 P1, [R3+URZ+0x16860], R2 ;  /* 0x01686002030095a7 */ /* 0x000e24000802007f */
[----:B0-----:R-:W-:Y:S05]  /*18f20*/  @!P1 BRA `(.L_x_14122) ;  /* 0xfffffffc00f09947 */ /* 0x001fea000383ffff */
[----:B------:R-:W-:Y:S05]  /*18f30*/  BRA `(.L_x_14263) ;  /* 0xffffffb800307947 */ /* 0x000fea000383ffff */
.L_x_14264:
        /* <DEDUP_REMOVED lines=12> */
.L_x_15865:


//--------------------- .text._ZN7cutlass13device_kernelIN5flash11enable_sm90INS1_16FlashAttnFwdSm90INS1_25CollectiveMainloopFwdSm90ILi2EN4cute5tupleIJNS5_1CILi1EEES8_S8_EEENS6_IJNS7_ILi192EEENS7_ILi128EEENS7_ILi64EEEEEELi64ENS_10bfloat16_tEfNS_4arch4Sm90ELb0ELb1ELb0ELb1ELb1ELb1ELb0ELb1ELb1ELb1ELb0ELb0EEENS1_21CollectiveEpilogueFwdINS6_IJSA_SC_SB_EEES9_SE_SG_Li384ELb1ELb1ELb0ELb0EEENS1_36VarlenDynamicPersistentTileSchedulerILi192ELi128ELi384ELi128ELb0ELb1ELb1ELb1ELb0ELb1EEEEEEEEEvNT_6ParamsE --------------------------
	.section	.text._ZN7cutlass13device_kernelIN5flash11enable_sm90INS1_16FlashAttnFwdSm90INS1_25CollectiveMainloopFwdSm90ILi2EN4cute5tupleIJNS5_1CILi1EEES8_S8_EEENS6_IJNS7_ILi192EEENS7_ILi128EEENS7_ILi64EEEEEELi64ENS_10bfloat16_tEfNS_4arch4Sm90ELb0ELb1ELb0ELb1ELb1ELb1ELb0ELb1ELb1ELb1ELb0ELb0EEENS1_21CollectiveEpilogueFwdINS6_IJSA_SC_SB_EEES9_SE_SG_Li384ELb1ELb1ELb0ELb0EEENS1_36VarlenDynamicPersistentTileSchedulerILi192ELi128ELi384ELi128ELb0ELb1ELb1ELb1ELb0ELb1EEEEEEEEEvNT_6ParamsE,"ax",@progbits
	.align	128
.text._ZN7cutlass13device_kernelIN5flash11enable_sm90INS1_16FlashAttnFwdSm90INS1_25CollectiveMainloopFwdSm90ILi2EN4cute5tupleIJNS5_1CILi1EEES8_S8_EEENS6_IJNS7_ILi192EEENS7_ILi128EEENS7_ILi64EEEEEELi64ENS_10bfloat16_tEfNS_4arch4Sm90ELb0ELb1ELb0ELb1ELb1ELb1ELb0ELb1ELb1ELb1ELb0ELb0EEENS1_21CollectiveEpilogueFwdINS6_IJSA_SC_SB_EEES9_SE_SG_Li384ELb1ELb1ELb0ELb0EEENS1_36VarlenDynamicPersistentTileSchedulerILi192ELi128ELi384ELi128ELb0ELb1ELb1ELb1ELb0ELb1EEEEEEEEEvNT_6ParamsE:
        .type           _ZN7cutlass13device_kernelIN5flash11enable_sm90INS1_16FlashAttnFwdSm90INS1_25CollectiveMainloopFwdSm90ILi2EN4cute5tupleIJNS5_1CILi1EEES8_S8_EEENS6_IJNS7_ILi192EEENS7_ILi128EEENS7_ILi64EEEEEELi64ENS_10bfloat16_tEfNS_4arch4Sm90ELb0ELb1ELb0ELb1ELb1ELb1ELb0ELb1ELb1ELb1ELb0ELb0EEENS1_21CollectiveEpilogueFwdINS6_IJSA_SC_SB_EEES9_SE_SG_Li384ELb1ELb1ELb0ELb0EEENS1_36VarlenDynamicPersistentTileSchedulerILi192ELi128ELi384ELi128ELb0ELb1ELb1ELb1ELb0ELb1EEEEEEEEEvNT_6ParamsE,@function
        .size           _ZN7cutlass13device_kernelIN5flash11enable_sm90INS1_16FlashAttnFwdSm90INS1_25CollectiveMainloopFwdSm90ILi2EN4cute5tupleIJNS5_1CILi1EEES8_S8_EEENS6_IJNS7_ILi192EEENS7_ILi128EEENS7_ILi64EEEEEELi64ENS_10bfloat16_tEfNS_4arch4Sm90ELb0ELb1ELb0ELb1ELb1ELb1ELb0ELb1ELb1ELb1ELb0ELb0EEENS1_21CollectiveEpilogueFwdINS6_IJSA_SC_SB_EEES9_SE_SG_Li384ELb1ELb1ELb0ELb0EEENS1_36VarlenDynamicPersistentTileSchedulerILi192ELi128ELi384ELi128ELb0ELb1ELb1ELb1ELb0ELb1EEEEEEEEEvNT_6ParamsE,(.L_x_15866 - _ZN7cutlass13device_kernelIN5flash11enable_sm90INS1_16FlashAttnFwdSm90INS1_25CollectiveMainloopFwdSm90ILi2EN4cute5tupleIJNS5_1CILi1EEES8_S8_EEENS6_IJNS7_ILi192EEENS7_ILi128EEENS7_ILi64EEEEEELi64ENS_10bfloat16_tEfNS_4arch4Sm90ELb0ELb1ELb0ELb1ELb1ELb1ELb0ELb1ELb1ELb1ELb0ELb0EEENS1_21CollectiveEpilogueFwdINS6_IJSA_SC_SB_EEES9_SE_SG_Li384ELb1ELb1ELb0ELb0EEENS1_36VarlenDynamicPersistentTileSchedulerILi192ELi128ELi384ELi128ELb0ELb1ELb1ELb1ELb0ELb1EEEEEEEEEvNT_6ParamsE)
        .other          _ZN7cutlass13device_kernelIN5flash11enable_sm90INS1_16FlashAttnFwdSm90INS1_25CollectiveMainloopFwdSm90ILi2EN4cute5tupleIJNS5_1CILi1EEES8_S8_EEENS6_IJNS7_ILi192EEENS7_ILi128EEENS7_ILi64EEEEEELi64ENS_10bfloat16_tEfNS_4arch4Sm90ELb0ELb1ELb0ELb1ELb1ELb1ELb0ELb1ELb1ELb1ELb0ELb0EEENS1_21CollectiveEpilogueFwdINS6_IJSA_SC_SB_EEES9_SE_SG_Li384ELb1ELb1ELb0ELb0EEENS1_36VarlenDynamicPersistentTileSchedulerILi192ELi128ELi384ELi128ELb0ELb1ELb1ELb1ELb0ELb1EEEEEEEEEvNT_6ParamsE,@"STO_CUDA_ENTRY STV_DEFAULT"
_ZN7cutlass13device_kernelIN5flash11enable_sm90INS1_16FlashAttnFwdSm90INS1_25CollectiveMainloopFwdSm90ILi2EN4cute5tupleIJNS5_1CILi1EEES8_S8_EEENS6_IJNS7_ILi192EEENS7_ILi128EEENS7_ILi64EEEEEELi64ENS_10bfloat16_tEfNS_4arch4Sm90ELb0ELb1ELb0ELb1ELb1ELb1ELb0ELb1ELb1ELb1ELb0ELb0EEENS1_21CollectiveEpilogueFwdINS6_IJSA_SC_SB_EEES9_SE_SG_Li384ELb1ELb1ELb0ELb0EEENS1_36VarlenDynamicPersistentTileSchedulerILi192ELi128ELi384ELi128ELb0ELb1ELb1ELb1ELb0ELb1EEEEEEEEEvNT_6ParamsE:
        /* <DEDUP_REMOVED lines=18> */
.L_x_14266:
[----:B------:R-:W-:Y:S05]  /*0120*/  BSYNC B0 ;  /* 0x0000000000007941 */ /* 0x000fea0003800000 */
.L_x_14265:
        /* <DEDUP_REMOVED lines=41> */
.L_x_14267:
        /* <DEDUP_REMOVED lines=22> */
.L_x_14268:
        /* <DEDUP_REMOVED lines=18> */
.L_x_14269:
        /* <DEDUP_REMOVED lines=22> */
.L_x_14270:
        /* <DEDUP_REMOVED lines=22> */
.L_x_14271:
        /* <DEDUP_REMOVED lines=8> */
.L_x_14274:
        /* <DEDUP_REMOVED lines=22> */
[----:B------:R-:W-:Y:S01]  /*0ae0*/  IMAD.MOV.U32 R23, RZ, RZ, RZ ;  /* 0x000000ffff177224 */ /* 0x000fe200078e00ff */
[----:B------:R-:W-:Y:S01]  /*0af0*/  ULOP3.LUT UR39, UR37, 0x1, URZ, 0xfc, !UPT ;  /* 0x0000000125277892 */ /* 0x000fe2000f8efc3f */
[----:B------:R-:W-:Y:S01]  /*0b00*/  IMAD.MOV.U32 R154, RZ, RZ, RZ ;  /* 0x000000ffff9a7224 */ /* 0x000fe200078e00ff */
[----:B------:R-:W-:Y:S01]  /*0b10*/  UMOV UR36, URZ ;  /* 0x0000003f00247c82 */ /* 0x000fe20008000000 */
[----:B------:R-:W-:Y:S02]  /*0b20*/  IMAD.MOV.U32 R19, RZ, RZ, RZ ;  /* 0x000000ffff137224 */ /* 0x000fe400078e00ff */
[----:B0-----:R-:W-:-:S05]  /*0b30*/  VIADD R13, R0, 0xffffff80 ;  /* 0xffffff80000d7836 */ /* 0x001fca0000000000 */
[----:B------:R-:W-:-:S04]  /*0b40*/  SHF.R.S32.HI R0, RZ, 0x1f, R13 ;  /* 0x0000001fff007819 */ /* 0x000fc8000001140d */
[CC--:B------:R-:W-:Y:S02]  /*0b50*/  LEA.HI R3, R0.reuse, R13.reuse, RZ, 0x7 ;  /* 0x0000000d00037211 */ /* 0x0c0fe400078f38ff */
[CC--:B------:R-:W-:Y:S02]  /*0b60*/  LEA.HI R5, R0.reuse, R13.reuse, RZ, 0x5 ;  /* 0x0000000d00057211 */ /* 0x0c0fe400078f28ff */
[----:B------:R-:W-:Y:S02]  /*0b70*/  LOP3.LUT R4, R3, 0xffffff80, RZ, 0xc0, !PT ;  /* 0xffffff8003047812 */ /* 0x000fe400078ec0ff */
[----:B------:R-:W-:Y:S02]  /*0b80*/  SHF.R.S32.HI R12, RZ, 0x7, R3 ;  /* 0x00000007ff0c7819 */ /* 0x000fe40000011403 */
[----:B------:R-:W-:Y:S01]  /*0b90*/  SHF.R.S32.HI R14, RZ, 0x5, R5 ;  /* 0x00000005ff0e7819 */ /* 0x000fe20000011405 */
[----:B------:R-:W-:Y:S01]  /*0ba0*/  IMAD.IADD R11, R13, 0x1, -R4 ;  /* 0x000000010d0b7824 */ /* 0x000fe200078e0a04 */
[----:B------:R-:W-:Y:S01]  /*0bb0*/  LEA.HI R4, R0, R13, RZ, 0x4 ;  /* 0x0000000d00047211 */ /* 0x000fe200078f20ff */
[----:B------:R-:W-:-:S03]  /*0bc0*/  IMAD.HI R5, R12, 0x55555556, RZ ;  /* 0x555555560c057827 */ /* 0x000fc600078e02ff */
[----:B------:R-:W-:Y:S02]  /*0bd0*/  SHF.R.S32.HI R6, RZ, 0x1f, R11 ;  /* 0x0000001fff067819 */ /* 0x000fe4000001140b */
[----:B------:R-:W-:Y:S02]  /*0be0*/  SHF.R.S32.HI R7, RZ, 0x4, R4 ;  /* 0x00000004ff077819 */ /* 0x000fe40000011404 */
[----:B------:R-:W-:Y:S02]  /*0bf0*/  LEA.HI R8, R6, R11, RZ, 0x2 ;  /* 0x0000000b06087211 */ /* 0x000fe400078f10ff */
[C---:B------:R-:W-:Y:S02]  /*0c00*/  LOP3.LUT R3, R4.reuse, 0x3fffff0, RZ, 0xc0, !PT ;  /* 0x03fffff004037812 */ /* 0x040fe400078ec0ff */
[--C-:B------:R-:W-:Y:S02]  /*0c10*/  SHF.R.S32.HI R9, RZ, 0x2, R8.reuse ;  /* 0x00000002ff097819 */ /* 0x100fe40000011408 */
[----:B------:R-:W-:Y:S01]  /*0c20*/  SHF.R.S32.HI R10, RZ, 0x1f, R8 ;  /* 0x0000001fff0a7819 */ /* 0x000fe20000011408 */
[----:B------:R-:W-:Y:S01]  /*0c30*/  IMAD.IADD R3, R13, 0x1, -R3 ;  /* 0x000000010d037824 */ /* 0x000fe200078e0a03 */
[----:B------:R-:W-:-:S02]  /*0c40*/  LEA.HI R4, R4, R7, RZ, 0x1 ;  /* 0x0000000704047211 */ /* 0x000fc400078f08ff */
[----:B------:R-:W-:Y:S01]  /*0c50*/  LEA.HI R10, R10, R9, RZ, 0x3 ;  /* 0x000000090a0a7211 */ /* 0x000fe200078f18ff */
[----:B------:R-:W-:Y:S01]  /*0c60*/  IMAD R3, R14, 0x10, R3 ;  /* 0x000000100e037824 */ /* 0x000fe200078e0203 */
[----:B------:R-:W-:Y:S02]  /*0c70*/  LOP3.LUT R4, R4, 0x1ffffffe, RZ, 0xc0, !PT ;  /* 0x1ffffffe04047812 */ /* 0x000fe400078ec0ff */
[----:B------:R-:W-:Y:S02]  /*0c80*/  LOP3.LUT R10, R10, 0xfffffff8, RZ, 0xc0, !PT ;  /* 0xfffffff80a0a7812 */ /* 0x000fe400078ec0ff */
[----:B------:R-:W-:Y:S01]  /*0c90*/  LEA.HI R6, R6, R11, RZ, 0x5 ;  /* 0x0000000b06067211 */ /* 0x000fe200078f28ff */
[----:B------:R-:W-:Y:S01]  /*0ca0*/  IMAD.IADD R4, R7, 0x1, -R4 ;  /* 0x0000000107047824 */ /* 0x000fe200078e0a04 */
[----:B------:R-:W-:Y:S01]  /*0cb0*/  LEA.HI R5, R5, R5, RZ, 0x1 ;  /* 0x0000000505057211 */ /* 0x000fe200078f08ff */
[----:B------:R-:W-:Y:S01]  /*0cc0*/  IMAD.IADD R9, R9, 0x1, -R10 ;  /* 0x0000000109097824 */ /* 0x000fe200078e0a0a */
[----:B------:R-:W-:Y:S01]  /*0cd0*/  SHF.R.S32.HI R6, RZ, 0x5, R6 ;  /* 0x00000005ff067819 */ /* 0x000fe20000011406 */
[----:B------:R-:W-:Y:S01]  /*0ce0*/  IMAD R7, R3, 0x8, R4 ;  /* 0x0000000803077824 */ /* 0x000fe200078e0204 */
[CC--:B------:R-:W-:Y:S01]  /*0cf0*/  LEA.HI R3, R0.reuse, R13.reuse, RZ, 0x2 ;  /* 0x0000000d00037211 */ /* 0x0c0fe200078f10ff */
[----:B------:R-:W-:Y:S01]  /*0d00*/  IMAD R5, R5, -0x3, R12 ;  /* 0xfffffffd05057824 */ /* 0x000fe200078e020c */
[----:B------:R-:W-:Y:S01]  /*0d10*/  LEA.HI R4, R0, R13, RZ, 0x3 ;  /* 0x0000000d00047211 */ /* 0x000fe200078f18ff */
[----:B------:R-:W-:Y:S01]  /*0d20*/  IMAD R6, R6, 0x10, R9 ;  /* 0x0000001006067824 */ /* 0x000fe200078e0209 */
[----:B------:R-:W-:-:S02]  /*0d30*/  SHF.R.S32.HI R157, RZ, 0x2, R3 ;  /* 0x00000002ff9d7819 */ /* 0x000fc40000011403 */
[----:B------:R-:W-:Y:S01]  /*0d40*/  SHF.R.S32.HI R0, RZ, 0x1f, R3 ;  /* 0x0000001fff007819 */ /* 0x000fe20000011403 */
[----:B------:R-:W-:Y:S01]  /*0d50*/  IMAD R10, R5, 0x40, R6 ;  /* 0x00000040050a7824 */ /* 0x000fe200078e0206 */
[----:B------:R-:W-:Y:S01]  /*0d60*/  SHF.R.S32.HI R5, RZ, 0x3, R4 ;  /* 0x00000003ff057819 */ /* 0x000fe20000011404 */
[----:B------:R-:W-:Y:S01]  /*0d70*/  VIADD R12, R157, 0x60 ;  /* 0x000000609d0c7836 */ /* 0x000fe20000000000 */
[----:B------:R-:W-:Y:S02]  /*0d80*/  LOP3.LUT R4, R4, 0xfffffff8, RZ, 0xc0, !PT ;  /* 0xfffffff804047812 */ /* 0x000fe400078ec0ff */
[----:B------:R-:W-:Y:S01]  /*0d90*/  LEA.HI R0, R0, R157, RZ, 0x3 ;  /* 0x0000009d00007211 */ /* 0x000fe200078f18ff */
[----:B------:R-:W-:Y:S01]  /*0da0*/  STL [R1+0x5c], R10 ;  /* 0x00005c0a01007387 */ /* 0x000fe20000100800 */
[----:B------:R-:W-:Y:S01]  /*0db0*/  LOP3.LUT R3, R3, 0xfffffffc, RZ, 0xc0, !PT ;  /* 0xfffffffc03037812 */ /* 0x000fe200078ec0ff */
[----:B------:R-:W-:Y:S01]  /*0dc0*/  IMAD.IADD R6, R13, 0x1, -R4 ;  /* 0x000000010d067824 */ /* 0x000fe200078e0a04 */
[----:B------:R-:W-:Y:S01]  /*0dd0*/  LOP3.LUT R0, R0, 0xfffffff8, RZ, 0xc0, !PT ;  /* 0xfffffff800007812 */ /* 0x000fe200078ec0ff */
[----:B------:R-:W-:Y:S01]  /*0de0*/  IMAD.SHL.U32 R4, R12, 0x40, RZ ;  /* 0x000000400c047824 */ /* 0x000fe200078e00ff */
[----:B------:R-:W-:Y:S01]  /*0df0*/  SHF.R.S32.HI R5, RZ, 0x1f, R12 ;  /* 0x0000001fff057819 */ /* 0x000fe2000001140c */
[----:B------:R-:W-:Y:S01]  /*0e00*/  IMAD.SHL.U32 R6, R6, 0x8, RZ ;  /* 0x0000000806067824 */ /* 0x000fe200078e00ff */
[----:B------:R-:W-:Y:S01]  /*0e10*/  STL [R1+0x8], RZ ;  /* 0x000008ff01007387 */ /* 0x000fe20000100800 */
[----:B------:R-:W-:Y:S01]  /*0e20*/  IMAD.IADD R0, R157, 0x1, -R0 ;  /* 0x000000019d007824 */ /* 0x000fe200078e0a00 */
[----:B------:R-:W-:Y:S01]  /*0e30*/  LEA.HI R5, R5, R12, RZ, 0x3 ;  /* 0x0000000c05057211 */ /* 0x000fe200078f18ff */
[----:B------:R-:W-:Y:S01]  /*0e40*/  IMAD.IADD R9, R13, 0x1, -R3 ;  /* 0x000000010d097824 */ /* 0x000fe200078e0a03 */
[----:B------:R-:W-:Y:S01]  /*0e50*/  STL [R1+0x50], R6 ;  /* 0x0000500601007387 */ /* 0x000fe20000100800 */
[----:B------:R-:W-:-:S02]  /*0e60*/  LOP3.LUT R8, R8, 0x7ffffffc, RZ, 0xc0, !PT ;  /* 0x7ffffffc08087812 */ /* 0x000fc400078ec0ff */
[C---:B------:R-:W-:Y:S01]  /*0e70*/  IMAD.SHL.U32 R152, R9.reuse, 0x4, RZ ;  /* 0x0000000409987824 */ /* 0x040fe200078e00ff */
[----:B------:R0:W-:Y:S01]  /*0e80*/  STL [R1+0x40], R0 ;  /* 0x0000400001007387 */ /* 0x0001e20000100800 */
[----:B------:R-:W-:Y:S01]  /*0e90*/  LEA.HI R3, R9, R9, RZ, 0x1 ;  /* 0x0000000909037211 */ /* 0x000fe200078f08ff */
[----:B------:R-:W-:Y:S02]  /*0ea0*/  IMAD.SHL.U32 R5, R5, 0x40, RZ ;  /* 0x0000004005057824 */ /* 0x000fe400078e00ff */
[----:B------:R-:W-:Y:S01]  /*0eb0*/  IMAD.SHL.U32 R16, R9, 0x8, RZ ;  /* 0x0000000809107824 */ /* 0x000fe200078e00ff */
[----:B------:R-:W-:Y:S02]  /*0ec0*/  LOP3.LUT R3, R3, 0x1ffffffe, RZ, 0xc0, !PT ;  /* 0x1ffffffe03037812 */ /* 0x000fe400078ec0ff */
[----:B------:R-:W-:Y:S01]  /*0ed0*/  LOP3.LUT R5, R5, 0xfffffe00, RZ, 0xc0, !PT ;  /* 0xfffffe0005057812 */ /* 0x000fe200078ec0ff */
[----:B------:R-:W-:Y:S01]  /*0ee0*/  VIADD R18, R16, 0x20 ;  /* 0x0000002010127836 */ /* 0x000fe20000000000 */
[----:B------:R-:W-:Y:S01]  /*0ef0*/  SHF.R.S32.HI R17, RZ, 0x1f, R16 ;  /* 0x0000001fff117819 */ /* 0x000fe20000011410 */
[----:B------:R-:W-:Y:S01]  /*0f00*/  IMAD.IADD R3, R9, 0x1, -R3 ;  /* 0x0000000109037824 */ /* 0x000fe200078e0a03 */
[----:B0-----:R-:W-:-:S02]  /*0f10*/  LOP3.LUT R0, R4, 0x1c0, RZ, 0xc0, !PT ;  /* 0x000001c004007812 */ /* 0x001fc400078ec0ff */
[----:B------:R-:W-:Y:S02]  /*0f20*/  SHF.R.S32.HI R4, RZ, 0x1f, R6 ;  /* 0x0000001fff047819 */ /* 0x000fe40000011406 */
[----:B------:R-:W-:Y:S02]  /*0f30*/  SHF.R.U32.HI R6, RZ, 0x3, R0 ;  /* 0x00000003ff067819 */ /* 0x000fe40000011600 */
[----:B------:R-:W-:Y:S01]  /*0f40*/  LOP3.LUT R0, R0, 0x38, R16, 0xf8, !PT ;  /* 0x0000003800007812 */ /* 0x000fe200078ef810 */
[----:B------:R0:W-:Y:S01]  /*0f50*/  STL [R1+0x64], R4 ;  /* 0x0000640401007387 */ /* 0x0001e20000100800 */
[----:B------:R-:W-:Y:S01]  /*0f60*/  SHF.R.S32.HI R9, RZ, 0x1f, R18 ;  /* 0x0000001fff097819 */ /* 0x000fe20000011412 */
[----:B0-----:R-:W-:-:S05]  /*0f70*/  VIADD R4, R152, 0x10 ;  /* 0x0000001098047836 */ /* 0x001fca0000000000 */
[----:B------:R0:W-:Y:S04]  /*0f80*/  STL [R1+0xc], R4 ;  /* 0x00000c0401007387 */ /* 0x0001e80000100800 */
[----:B------:R1:W-:Y:S04]  /*0f90*/  STL [R1+0x44], R5 ;  /* 0x0000440501007387 */ /* 0x0003e80000100800 */
[----:B------:R-:W-:Y:S01]  /*0fa0*/  STL [R1+0x4], R9 ;  /* 0x0000040901007387 */ /* 0x000fe20000100800 */
[----:B0-----:R-:W-:Y:S02]  /*0fb0*/  SHF.R.S32.HI R4, RZ, 0x1f, R4 ;  /* 0x0000001fff047819 */ /* 0x001fe40000011404 */
[----:B-1----:R-:W-:Y:S01]  /*0fc0*/  LOP3.LUT R5, R5, R0, R6, 0xf6, !PT ;  /* 0x0000000005057212 */ /* 0x002fe200078ef606 */
[----:B------:R-:W-:-:S02]  /*0fd0*/  IMAD.IADD R0, R11, 0x1, -R8 ;  /* 0x000000010b007824 */ /* 0x000fc400078e0a08 */
[----:B------:R0:W-:Y:S01]  /*0fe0*/  STL [R1+0x54], R4 ;  /* 0x0000540401007387 */ /* 0x0001e20000100800 */
[----:B------:R-:W-:-:S03]  /*0ff0*/  IMAD.SHL.U32 R6, R7, 0x8, RZ ;  /* 0x0000000807067824 */ /* 0x000fc600078e00ff */
[----:B------:R1:W-:Y:S04]  /*1000*/  STL [R1], R0 ;  /* 0x0000000001007387 */ /* 0x0003e80000100800 */
[----:B------:R2:W-:Y:S01]  /*1010*/  STL [R1+0x60], R6 ;  /* 0x0000600601007387 */ /* 0x0005e20000100800 */
[----:B0-----:R-:W-:Y:S02]  /*1020*/  IMAD R4, R5, 0x2, R2 ;  /* 0x0000000205047824 */ /* 0x001fe400078e0202 */
[----:B-1----:R-:W-:-:S03]  /*1030*/  IMAD R0, R3, 0x8, R10 ;  /* 0x0000000803007824 */ /* 0x002fc600078e020a */
[----:B------:R2:W-:Y:S04]  /*1040*/  STL [R1+0x58], R4 ;  /* 0x0000580401007387 */ /* 0x0005e80000100800 */
[----:B------:R2:W-:Y:S02]  /*1050*/  STL [R1+0x30], R0 ;  /* 0x0000300001007387 */ /* 0x0005e40000100800 */
.L_x_14481:
[----:B------:R-:W-:Y:S05]  /*1060*/  YIELD ;  /* 0x0000000000007946 */ /* 0x000fea0003800000 */
[----:B------:R-:W-:Y:S01]  /*1070*/  ULDC.64 UR4, c[0x0][0xa28] ;  /* 0x00028a0000047ab9 */ /* 0x000fe20000000a00 */
[----:B0-2--5:R-:W0:Y:S01]  /*1080*/  LDC.64 R6, c[0x0][0xa08] ;  /* 0x00028200ff067b82 */ /* 0x025e220000000a00 */
        /* <DEDUP_REMOVED lines=11> */
[----:B0--3--:R-:W-:-:S06]  /*1140*/  IMAD.WIDE R10, R31, 0x4, R6 ;  /* 0x000000041f0a7825 */ /* 0x009fcc00078e0206 */
[----:B------:R-:W0:Y:S01]  /*1150*/  @P2 LDC.64 R8, c[0x0][0xa18] ;  /* 0x00028600ff082b82 */ /* 0x000e220000000a00 */
[----:B------:R-:W-:Y:S02]  /*1160*/  ULDC UR4, c[0x0][0x288] ;  /* 0x0000a20000047ab9 */ /* 0x000fe40000000800 */
[----:B------:R-:W-:Y:S01]  /*1170*/  IMAD.U32 R155, RZ, RZ, UR4 ;  /* 0x00000004ff9b7e24 */ /* 0x000fe2000f8e00ff */
[----:B------:R-:W-:Y:S02]  /*1180*/  ULDC.64 UR4, c[0x0][0x418] ;  /* 0x0001060000047ab9 */ /* 0x000fe40000000a00 */
[----:B------:R2:W5:Y:S01]  /*1190*/  @P0 LDG.E R68, desc[UR42][R10.64] ;  /* 0x0000002a0a440981 */ /* 0x000562000c1e1900 */
        /* <DEDUP_REMOVED lines=23> */
.L_x_14276:
        /* <DEDUP_REMOVED lines=10> */
.L_x_14277:
[----:B------:R-:W-:Y:S05]  /*13b0*/  @!P0 BRA `(.L_x_14278) ;  /* 0x00000000000c8947 */ /* 0x000fea0003800000 */
[----:B------:R-:W2:Y:S04]  /*13c0*/  LDG.E R4, desc[UR42][R10.64] ;  /* 0x0000002a0a047981 */ /* 0x000ea8000c1e1900 */
[----:B------:R-:W2:Y:S02]  /*13d0*/  LDG.E R33, desc[UR42][R10.64+0x4] ;  /* 0x0000042a0a217981 */ /* 0x000ea4000c1e1900 */
[----:B--2---:R-:W-:-:S07]  /*13e0*/  IMAD.IADD R33, R33, 0x1, -R4 ;  /* 0x0000000121217824 */ /* 0x004fce00078e0a04 */
.L_x_14278:
        /* <DEDUP_REMOVED lines=48> */
.L_x_14281:
[----:B------:R-:W-:-:S13]  /*16f0*/  ISETP.NE.AND P0, PT, R5, 0x1, PT ;  /* 0x000000010500780c */ /* 0x000fda0003f05270 */
[----:B------:R-:W0:Y:S02]  /*1700*/  @P0 LDC.64 R6, c[0x0][0x9e8] ;  /* 0x00027a00ff060b82 */ /* 0x000e240000000a00 */
[----:B0-----:R-:W-:-:S05]  /*1710*/  @P0 IMAD.HI.U32 R6, R0, R6, RZ ;  /* 0x0000000600060227 */ /* 0x001fca00078e00ff */
[----:B------:R-:W-:-:S07]  /*1720*/  @P0 SHF.R.U32.HI R0, RZ, R7, R6 ;  /* 0x00000007ff000219 */ /* 0x000fce0000011606 */
.L_x_14282:
[----:B------:R-:W-:Y:S05]  /*1730*/  BSYNC B0 ;  /* 0x0000000000007941 */ /* 0x000fea0003800000 */
.L_x_14280:
[----:B------:R-:W-:-:S05]  /*1740*/  IMAD R3, R0, R5, R5 ;  /* 0x0000000500037224 */ /* 0x000fca00078e0205 */
[----:B------:R-:W-:-:S07]  /*1750*/  VIMNMX R4, R4, R3, PT ;  /* 0x0000000304047248 */ /* 0x000fce0003fe0100 */
.L_x_14279:
        /* <DEDUP_REMOVED lines=20> */
.L_x_14285:
[----:B------:R-:W-:-:S13]  /*18a0*/  ISETP.NE.AND P0, PT, R5, 0x1, PT ;  /* 0x000000010500780c */ /* 0x000fda0003f05270 */
[----:B------:R-:W0:Y:S02]  /*18b0*/  @P0 LDC.64 R6, c[0x0][0x9e8] ;  /* 0x00027a00ff060b82 */ /* 0x000e240000000a00 */
[----:B0-----:R-:W-:-:S05]  /*18c0*/  @P0 IMAD.HI.U32 R6, R0, R6, RZ ;  /* 0x0000000600060227 */ /* 0x001fca00078e00ff */
[----:B------:R-:W-:-:S07]  /*18d0*/  @P0 SHF.R.U32.HI R0, RZ, R7, R6 ;  /* 0x00000007ff000219 */ /* 0x000fce0000011606 */
.L_x_14286:
[----:B------:R-:W-:Y:S05]  /*18e0*/  BSYNC B0 ;  /* 0x0000000000007941 */ /* 0x000fea0003800000 */
.L_x_14284:
[----:B------:R-:W-:-:S05]  /*18f0*/  IMAD R0, R0, R5, RZ ;  /* 0x0000000500007224 */ /* 0x000fca00078e02ff */
[----:B------:R-:W-:-:S07]  /*1900*/  VIMNMX R3, R3, R0, !PT ;  /* 0x0000000003037248 */ /* 0x000fce0007fe0100 */
.L_x_14283:
        /* <DEDUP_REMOVED lines=43> */
.L_x_14289:
[----:B------:R-:W-:Y:S05]  /*1bc0*/  BSYNC B6 ;  /* 0x0000000000067941 */ /* 0x000fea0003800000 */
.L_x_14288:
        /* <DEDUP_REMOVED lines=20> */
.L_x_14291:
[----:B------:R-:W-:Y:S05]  /*1d10*/  BSYNC B6 ;  /* 0x0000000000067941 */ /* 0x000fea0003800000 */
.L_x_14290:
[----:B------:R-:W-:Y:S01]  /*1d20*/  ULDC.64 UR4, c[0x0][0x9f8] ;  /* 0x00027e0000047ab9 */ /* 0x000fe20000000a00 */
[----:B------:R-:W2:Y:S01]  /*1d30*/  LDL R34, [R1+0x40] ;  /* 0x0000400001227983 */ /* 0x000ea20000100800 */
[----:B------:R-:W-:Y:S01]  /*1d40*/  ISETP.NE.U32.AND P0, PT, RZ, UR4, PT ;  /* 0x00000004ff007c0c */ /* 0x000fe2000bf05070 */
[----:B------:R-:W-:Y:S01]  /*1d50*/  IMAD.MOV.U32 R69, RZ, RZ, R31 ;  /* 0x000000ffff457224 */ /* 0x000fe200078e001f */
[----:B------:R-:W0:Y:S01]  /*1d60*/  LDC.64 R66, c[0x0][0x3f8] ;  /* 0x0000fe00ff427b82 */ /* 0x000e220000000a00 */
[----:B------:R-:W3:Y:S01]  /*1d70*/  LDL R32, [R1+0x44] ;  /* 0x0000440001207983 */ /* 0x000ee20000100800 */
[----:B------:R-:W-:-:S06]  /*1d80*/  ISETP.NE.AND.EX P0, PT, RZ, UR5, PT, P0 ;  /* 0x00000005ff007c0c */ /* 0x000fcc000bf05300 */
[----:B------:R-:W1:Y:S08]  /*1d90*/  LDC.64 R4, c[0x0][0x408] ;  /* 0x00010200ff047b82 */ /* 0x000e700000000a00 */
[----:B------:R-:W4:Y:S02]  /*1da0*/  @P0 LDC.64 R6, c[0x0][0x9f8] ;  /* 0x00027e00ff060b82 */ /* 0x000f240000000a00 */
[----:B----4-:R-:W-:Y:S01]  /*1db0*/  @P0 IMAD.WIDE R6, R31, 0x4, R6 ;  /* 0x000000041f060825 */ /* 0x010fe200078e0206 */
[----:B------:R-:W4:Y:S05]  /*1dc0*/  S2R R20, SR_TID.X ;  /* 0x0000000000147919 */ /* 0x000f2a0000002100 */
[----:B------:R-:W4:Y:S01]  /*1dd0*/  LDC R31, c[0x0][0x3f4] ;  /* 0x0000fd00ff1f7b82 */ /* 0x000f220000000800 */
[----:B------:R4:W3:Y:S01]  /*1de0*/  @P0 LDG.E R69, desc[UR42][R6.64] ;  /* 0x0000002a06450981 */ /* 0x0008e2000c1e1900 */
[----:B------:R-:W-:Y:S01]  /*1df0*/  SHF.R.S32.HI R3, RZ, 0x1f, R157 ;  /* 0x0000001fff037819 */ /* 0x000fe2000001149d */
[----:B0-----:R-:W-:Y:S01]  /*1e00*/  IMAD.WIDE.U32 R10, R157, R66, R16 ;  /* 0x000000429d0a7225 */ /* 0x001fe200078e0010 */
[----:B------:R-:W-:-:S02]  /*1e10*/  SHF.R.S32.HI R153, RZ, 0x1f, R152 ;  /* 0x0000001fff997819 */ /* 0x000fc40000011498 */
[----:B-1----:R-:W-:Y:S01]  /*1e20*/  SHF.L.U64.HI R64, R4, 0x7, R5 ;  /* 0x0000000704407819 */ /* 0x002fe20000010205 */
[-C--:B------:R-:W-:Y:S01]  /*1e30*/  IMAD R0, R3, R66.reuse, RZ ;  /* 0x0000004203007224 */ /* 0x080fe200078e02ff */
[----:B------:R-:W-:Y:S01]  /*1e40*/  LOP3.LUT R22, R22, 0xfffffffd, RZ, 0xc0, !PT ;  /* 0xfffffffd16167812 */ /* 0x000fe200078ec0ff */
[----:B------:R-:W-:Y:S01]  /*1e50*/  IMAD.WIDE.U32 R8, R157, R66, R152 ;  /* 0x000000429d087225 */ /* 0x000fe200078e0098 */
[----:B------:R-:W-:-:S03]  /*1e60*/  SHF.R.S32.HI R62, RZ, 0x1f, R30 ;  /* 0x0000001fff3e7819 */ /* 0x000fc6000001141e */
[----:B------:R-:W-:Y:S02]  /*1e70*/  IMAD R15, R157, R67, R0 ;  /* 0x000000439d0f7224 */ /* 0x000fe400078e0200 */
[-C--:B------:R-:W-:Y:S02]  /*1e80*/  IMAD R0, R3, R4.reuse, RZ ;  /* 0x0000000403007224 */ /* 0x080fe400078e02ff */
[----:B------:R-:W-:Y:S02]  /*1e90*/  IMAD.IADD R9, R9, 0x1, R15 ;  /* 0x0000000109097824 */ /* 0x000fe400078e020f */
[----:B------:R-:W-:Y:S01]  /*1ea0*/  IMAD.IADD R11, R15, 0x1, R11 ;  /* 0x000000010f0b7824 */ /* 0x000fe200078e020b */
[----:B-----5:R-:W-:Y:S01]  /*1eb0*/  SHF.R.S32.HI R15, RZ, 0x1f, R24 ;  /* 0x0000001fff0f7819 */ /* 0x020fe20000011418 */
[C---:B------:R-:W-:Y:S01]  /*1ec0*/  IMAD R21, R157.reuse, R5, R0 ;  /* 0x000000059d157224 */ /* 0x040fe200078e0200 */
[----:B----4-:R-:W-:Y:S01]  /*1ed0*/  ISETP.GE.AND P0, PT, R16, R31, PT ;  /* 0x0000001f1000720c */ /* 0x010fe20003f06270 */
[----:B------:R-:W-:-:S03]  /*1ee0*/  IMAD.WIDE.U32 R6, R157, R4, R152 ;  /* 0x000000049d067225 */ /* 0x000fc600078e0098 */
[----:B------:R-:W-:Y:S01]  /*1ef0*/  SEL R3, R31, RZ, P0 ;  /* 0x000000ff1f037207 */ /* 0x000fe20000000000 */
[----:B------:R-:W-:Y:S02]  /*1f00*/  IMAD R14, R15, R66, RZ ;  /* 0x000000420f0e7224 */ /* 0x000fe400078e02ff */
[----:B------:R-:W-:Y:S01]  /*1f10*/  VIADD R36, R20, 0xffffff80 ;  /* 0xffffff8014247836 */ /* 0x000fe20000000000 */
[----:B------:R-:W-:Y:S01]  /*1f20*/  SHF.R.U32.HI R35, RZ, 0x7, R20 ;  /* 0x00000007ff237819 */ /* 0x000fe20000011614 */
[----:B------:R-:W-:Y:S02]  /*1f30*/  IMAD.IADD R3, R16, 0x1, R3 ;  /* 0x0000000110037824 */ /* 0x000fe400078e0203 */
[----:B------:R-:W-:Y:S01]  /*1f40*/  IMAD.WIDE.U32 R12, R157, R4, R16 ;  /* 0x000000049d0c7225 */ /* 0x000fe200078e0010 */
[C---:B------:R-:W-:Y:S02]  /*1f50*/  ISETP.NE.AND P6, PT, R35.reuse, 0x1, PT ;  /* 0x000000012300780c */ /* 0x040fe40003fc5270 */
[----:B------:R-:W-:Y:S01]  /*1f60*/  SHF.R.S32.HI R0, RZ, 0x1f, R3 ;  /* 0x0000001fff007819 */ /* 0x000fe20000011403 */
[----:B------:R-:W-:-:S02]  /*1f70*/  VIADD R60, R35, 0x8 ;  /* 0x00000008233c7836 */ /* 0x000fc40000000000 */
[----:B------:R-:W-:Y:S01]  /*1f80*/  VIADD R35, R157, 0x60 ;  /* 0x000000609d237836 */ /* 0x000fe20000000000 */
[----:B------:R-:W-:Y:S01]  /*1f90*/  LEA.HI R0, R0, R3, RZ, 0x3 ;  /* 0x0000000300007211 */ /* 0x000fe200078f18ff */
[-C--:B------:R-:W-:Y:S02]  /*1fa0*/  IMAD R15, R15, R4.reuse, RZ ;  /* 0x000000040f0f7224 */ /* 0x080fe400078e02ff */
[----:B------:R-:W-:Y:S02]  /*1fb0*/  IMAD.SHL.U32 R35, R35, 0x40, RZ ;  /* 0x0000004023237824 */ /* 0x000fe400078e00ff */
[----:B------:R-:W-:Y:S02]  /*1fc0*/  VIADD R20, R20, 0xffffff80 ;  /* 0xffffff8014147836 */ /* 0x000fe40000000000 */
[----:B------:R-:W-:Y:S01]  /*1fd0*/  IMAD.IADD R7, R7, 0x1, R21 ;  /* 0x0000000107077824 */ /* 0x000fe200078e0215 */
[----:B------:R-:W-:Y:S01]  /*1fe0*/  LOP3.LUT R35, R35, 0x1c0, RZ, 0xc0, !PT ;  /* 0x000001c023237812 */ /* 0x000fe200078ec0ff */
[----:B------:R-:W-:Y:S01]  /*1ff0*/  IMAD.IADD R13, R21, 0x1, R13 ;  /* 0x00000001150d7824 */ /* 0x000fe200078e020d */
[----:B------:R-:W-:Y:S05]  /*2000*/  @!P6 WARPSYNC.ALL ;  /* 0x000000000000e948 */ /* 0x000fea0003800000 */
[C---:B------:R-:W-:Y:S01]  /*2010*/  IMAD R15, R24.reuse, R5, R15 ;  /* 0x00000005180f7224 */ /* 0x040fe200078e020f */
[----:B------:R-:W-:Y:S01]  /*2020*/  LOP3.LUT R5, R35, 0x38, R0, 0xf8, !PT ;  /* 0x0000003823057812 */ /* 0x000fe200078ef800 */
[----:B------:R-:W-:Y:S01]  /*2030*/  VIADD R35, R157, 0x60 ;  /* 0x000000609d237836 */ /* 0x000fe20000000000 */
[----:B------:R-:W-:Y:S01]  /*2040*/  ULDC UR4, c[0x0][0x2f4] ;  /* 0x0000bd0000047ab9 */ /* 0x000fe20000000800 */
[----:B------:R-:W-:Y:S01]  /*2050*/  IMAD.WIDE.U32 R52, R24, R4, R6 ;  /* 0x0000000418347225 */ /* 0x000fe200078e0006 */
[----:B------:R-:W-:-:S02]  /*2060*/  LOP3.LUT R6, R0, 0xfffffff8, RZ, 0xc0, !PT ;  /* 0xfffffff800067812 */ /* 0x000fc400078ec0ff */
[----:B------:R-:W-:Y:S01]  /*2070*/  ISETP.GE.AND P2, PT, R18, UR4, PT ;  /* 0x0000000412007c0c */ /* 0x000fe2000bf46270 */
[----:B------:R-:W-:-:S04]  /*2080*/  IMAD.WIDE.U32 R54, R24, R4, R12 ;  /* 0x0000000418367225 */ /* 0x000fc800078e000c */
[----:B------:R-:W-:Y:S02]  /*2090*/  IMAD.SHL.U32 R63, R4, 0x80, RZ ;  /* 0x00000080043f7824 */ /* 0x000fe400078e00ff */
[----:B------:R-:W-:Y:S02]  /*20a0*/  IMAD.SHL.U32 R35, R35, 0x40, RZ ;  /* 0x0000004023237824 */ /* 0x000fe400078e00ff */
[----:B------:R-:W-:-:S03]  /*20b0*/  IMAD.WIDE.U32 R48, R24, R66, R8 ;  /* 0x0000004218307225 */ /* 0x000fc600078e0008 */
[----:B------:R-:W-:Y:S01]  /*20c0*/  LOP3.LUT R35, R35, 0x1c0, RZ, 0xc0, !PT ;  /* 0x000001c023237812 */ /* 0x000fe200078ec0ff */
[----:B------:R-:W-:Y:S01]  /*20d0*/  IMAD R21, R24, R67, R14 ;  /* 0x0000004318157224 */ /* 0x000fe200078e020e */
[----:B------:R-:W-:Y:S01]  /*20e0*/  SHF.L.U64.HI R67, R66, 0x7, R67 ;  /* 0x0000000742437819 */ /* 0x000fe20000010243 */
[----:B------:R-:W-:Y:S01]  /*20f0*/  IMAD.WIDE.U32 R50, R24, R66, R10 ;  /* 0x0000004218327225 */ /* 0x000fe200078e000a */
[----:B------:R-:W-:-:S03]  /*2100*/  SHF.R.U32.HI R35, RZ, 0x3, R35 ;  /* 0x00000003ff237819 */ /* 0x000fc60000011623 */
[----:B------:R-:W-:Y:S01]  /*2110*/  IMAD.SHL.U32 R58, R31, 0x2, RZ ;  /* 0x000000021f3a7824 */ /* 0x000fe200078e00ff */
[----:B------:R-:W-:Y:S01]  /*2120*/  LOP3.LUT R8, R5, R35, RZ, 0x3c, !PT ;  /* 0x0000002305087212 */ /* 0x000fe200078e3cff */
[----:B------:R-:W-:Y:S01]  /*2130*/  IMAD.IADD R31, R49, 0x1, R21 ;  /* 0x00000001311f7824 */ /* 0x000fe200078e0215 */
[----:B------:R-:W-:Y:S01]  /*2140*/  SHF.R.S32.HI R5, RZ, 0x3, R0 ;  /* 0x00000003ff057819 */ /* 0x000fe20000011400 */
[----:B------:R-:W-:Y:S02]  /*2150*/  IMAD.IADD R68, R68, 0x1, R33 ;  /* 0x0000000144447824 */ /* 0x000fe400078e0221 */
[----:B------:R-:W-:Y:S02]  /*2160*/  IMAD.SHL.U32 R66, R66, 0x80, RZ ;  /* 0x0000008042427824 */ /* 0x000fe400078e00ff */
[----:B------:R-:W-:Y:S02]  /*2170*/  IMAD.IADD R21, R21, 0x1, R51 ;  /* 0x0000000115157824 */ /* 0x000fe400078e0233 */
[----:B------:R-:W-:-:S02]  /*2180*/  IMAD.IADD R7, R15, 0x1, R55 ;  /* 0x000000010f077824 */ /* 0x000fc400078e0237 */
[C---:B--2---:R-:W-:Y:S01]  /*2190*/  IMAD.SHL.U32 R65, R34.reuse, 0x40, RZ ;  /* 0x0000004022417824 */ /* 0x044fe200078e00ff */
[----:B------:R-:W-:Y:S01]  /*21a0*/  @!P6 BAR.SYNC.DEFER_BLOCKING 0x9, 0x100 ;  /* 0x024400000000eb1d */ /* 0x000fe20000010000 */
[----:B------:R-:W-:Y:S02]  /*21b0*/  LOP3.LUT P1, RZ, R34, 0x4, RZ, 0xc0, !PT ;  /* 0x0000000422ff7812 */ /* 0x000fe4000782c0ff */
[----:B------:R-:W-:Y:S02]  /*21c0*/  SHF.R.S32.HI R34, RZ, 0x1f, R36 ;  /* 0x0000001fff227819 */ /* 0x000fe40000011424 */
[----:B------:R-:W-:Y:S02]  /*21d0*/  LOP3.LUT R65, R65, 0x1c0, RZ, 0xc0, !PT ;  /* 0x000001c041417812 */ /* 0x000fe400078ec0ff */
[----:B------:R-:W-:Y:S02]  /*21e0*/  LEA.HI R34, R34, R36, RZ, 0x2 ;  /* 0x0000002422227211 */ /* 0x000fe400078f10ff */
[----:B------:R-:W-:-:S02]  /*21f0*/  SHF.R.U32.HI R61, RZ, 0x3, R65 ;  /* 0x00000003ff3d7819 */ /* 0x000fc40000011641 */
[----:B------:R-:W-:Y:S02]  /*2200*/  LOP3.LUT R34, R34, 0xfffffffc, RZ, 0xc0, !PT ;  /* 0xfffffffc22227812 */ /* 0x000fe400078ec0ff */
[----:B------:R-:W-:Y:S02]  /*2210*/  LOP3.LUT R4, R65, 0x18, R16, 0xf8, !PT ;  /* 0x0000001841047812 */ /* 0x000fe400078ef810 */
[----:B------:R-:W-:Y:S01]  /*2220*/  @P1 LOP3.LUT R22, R22, 0x2, RZ, 0xfc, !PT ;  /* 0x0000000216161812 */ /* 0x000fe200078efcff */
[----:B------:R-:W-:Y:S01]  /*2230*/  IMAD.IADD R34, R36, 0x1, -R34 ;  /* 0x0000000124227824 */ /* 0x000fe200078e0a22 */
[----:B------:R-:W-:Y:S02]  /*2240*/  LOP3.LUT R4, R4, R61, RZ, 0x3c, !PT ;  /* 0x0000003d04047212 */ /* 0x000fe400078e3cff */
[----:B------:R-:W-:Y:S01]  /*2250*/  ISETP.GE.AND P1, PT, R16, UR4, PT ;  /* 0x0000000410007c0c */ /* 0x000fe2000bf26270 */
[----:B------:R-:W-:Y:S01]  /*2260*/  IMAD R59, R34, 0x60, R157 ;  /* 0x00000060223b7824 */ /* 0x000fe200078e029d */
[----:B------:R-:W-:-:S04]  /*2270*/  SHF.R.S32.HI R34, RZ, 0x1f, R20 ;  /* 0x0000001fff227819 */ /* 0x000fc80000011414 */
[----:B------:R-:W-:Y:S01]  /*2280*/  LEA.HI R34, R34, R20, RZ, 0x5 ;  /* 0x0000001422227211 */ /* 0x000fe200078f28ff */
[----:B------:R-:W-:-:S03]  /*2290*/  IMAD.IADD R20, R53, 0x1, R15 ;  /* 0x0000000135147824 */ /* 0x000fc600078e020f */
[----:B------:R-:W-:-:S05]  /*22a0*/  SHF.R.S32.HI R34, RZ, 0x5, R34 ;  /* 0x00000005ff227819 */ /* 0x000fca0000011422 */
[----:B------:R-:W-:Y:S01]  /*22b0*/  IMAD R57, R34, 0x200, R4 ;  /* 0x0000020022397824 */ /* 0x000fe200078e0204 */
[----:B------:R-:W-:Y:S01]  /*22c0*/  LOP3.LUT R4, R65, 0x38, R0, 0xf8, !PT ;  /* 0x0000003841047812 */ /* 0x000fe200078ef800 */
[----:B---3--:R-:W-:-:S03]  /*22d0*/  IMAD.IADD R0, R32, 0x1, R8 ;  /* 0x0000000120007824 */ /* 0x008fc600078e0208 */
[----:B------:R-:W-:Y:S02]  /*22e0*/  LOP3.LUT R3, R4, R61, RZ, 0x3c, !PT ;  /* 0x0000003d04037212 */ /* 0x000fe400078e3cff */
[----:B------:R-:W-:-:S03]  /*22f0*/  SHF.R.S32.HI R4, RZ, 0x1f, R6 ;  /* 0x0000001fff047819 */ /* 0x000fc60000011406 */
[----:B------:R-:W-:Y:S01]  /*2300*/  IMAD R3, R34, 0x200, R3 ;  /* 0x0000020022037824 */ /* 0x000fe200078e0203 */
[----:B------:R-:W-:-:S07]  /*2310*/  SHF.R.S32.HI R56, RZ, 0x1f, R69 ;  /* 0x0000001fff387819 */ /* 0x000fce0000011445 */
.L_x_14347:
[----:B--2-4-:R-:W2:Y:S01]  /*2320*/  LDL R33, [R1+0x40] ;  /* 0x0000400001217983 */ /* 0x014ea20000100800 */
[----:B0-----:R-:W0:Y:S01]  /*2330*/  LDC R74, c[0x0][0x430] ;  /* 0x00010c00ff4a7b82 */ /* 0x001e220000000800 */
        /* <DEDUP_REMOVED lines=22> */
[----:B-----5:R0:W5:Y:S01]  /*24a0*/  @!P3 LDG.E R73, desc[UR42][R8.64] ;  /* 0x0000002a0849b981 */ /* 0x020162000c1e1900 */
[----:B------:R-:W-:Y:S01]  /*24b0*/  ISETP.GT.AND P3, PT, R26, R27, PT ;  /* 0x0000001b1a00720c */ /* 0x000fe20003f64270 */
[----:B------:R-:W-:Y:S01]  /*24c0*/  IMAD R72, R23, 0x2000, R57 ;  /* 0x0000200017487824 */ /* 0x000fe200078e0239 */
[----:B------:R-:W-:Y:S01]  /*24d0*/  LOP3.LUT R22, R22, 0xfffffffe, RZ, 0xc0, !PT ;  /* 0xfffffffe16167812 */ /* 0x000fe200078ec0ff */
[----:B------:R-:W-:Y:S01]  /*24e0*/  IMAD.MOV R11, RZ, RZ, -R12 ;  /* 0x000000ffff0b7224 */ /* 0x000fe200078e0a0c */
[----:B------:R-:W-:Y:S05]  /*24f0*/  YIELD ;  /* 0x0000000000007946 */ /* 0x000fea0003800000 */
[----:B------:R-:W-:Y:S01]  /*2500*/  VIADD R10, R72, 0x20 ;  /* 0x00000020480a7836 */ /* 0x000fe20000000000 */
[----:B------:R-:W-:Y:S01]  /*2510*/  BSSY B0, `(.L_x_14292) ;  /* 0x0000330000007945 */ /* 0x000fe20003800000 */
[----:B------:R-:W-:-:S02]  /*2520*/  IMAD R74, R74, R11, R32 ;  /* 0x0000000b4a4a7224 */ /* 0x000fc400078e0220 */
[----:B------:R-:W-:Y:S02]  /*2530*/  @P3 LOP3.LUT R22, R22, 0x1, RZ, 0xfc, !PT ;  /* 0x0000000116163812 */ /* 0x000fe400078efcff */
[----:B------:R-:W-:Y:S02]  /*2540*/  ISETP.GE.AND P3, PT, R80, 0x1, PT ;  /* 0x000000015000780c */ /* 0x000fe40003f66270 */
[----:B--2---:R-:W-:-:S13]  /*2550*/  LOP3.LUT P5, RZ, R33, 0x4, RZ, 0xc0, !PT ;  /* 0x0000000421ff7812 */ /* 0x004fda00078ac0ff */
        /* <DEDUP_REMOVED lines=16> */
[C---:B------:R-:W-:Y:S01]  /*2660*/  IMAD R11, R73.reuse, UR5, R10 ;  /* 0x00000005490b7c24 */ /* 0x040fe2000f8e020a */
[----:B------:R-:W-:Y:S01]  /*2670*/  SHF.R.S32.HI R10, RZ, 0x1f, R26 ;  /* 0x0000001fff0a7819 */ /* 0x000fe2000001141a */
        /* <DEDUP_REMOVED lines=20> */
[----:B------:R0:W5:Y:S01]  /*27c0*/  LDL R83, [R1+0xc] ;  /* 0x00000c0001537983 */ /* 0x0001620000100800 */
        /* <DEDUP_REMOVED lines=10> */
[----:B0-----:R-:W-:Y:S06]  /*2870*/  @P3 BRA `(.L_x_14296) ;  /* 0x0000000000503947 */ /* 0x001fec0003800000 */
[----:B------:R-:W-:Y:S01]  /*2880*/  IADD3 R13, P4, R48, R10, RZ ;  /* 0x0000000a300d7210 */ /* 0x000fe20007f9e0ff */
[----:B------:R-:W-:Y:S01]  /*2890*/  ULDC.64 UR4, c[0x0][0x3e8] ;  /* 0x0000fa0000047ab9 */ /* 0x000fe20000000a00 */
[----:B------:R-:W-:Y:S02]  /*28a0*/  CS2R R44, SRZ ;  /* 0x00000000002c7805 */ /* 0x000fe4000001ff00 */
        /* <DEDUP_REMOVED lines=13> */
[----:B------:R0:W5:Y:S02]  /*2980*/  @!P4 LDG.E.64 R46, desc[UR42][R14.64] ;  /* 0x0000002a0e2ec981 */ /* 0x000164000c1e1b00 */
[----:B-----5:R-:W-:-:S13]  /*2990*/  ISETP.GE.AND P4, PT, R83, R80, PT ;  /* 0x000000505300720c */ /* 0x020fda0003f86270 */
[----:B------:R0:W5:Y:S04]  /*29a0*/  @!P4 LDG.E.64 R40, desc[UR42][R12.64+0x20] ;  /* 0x0000202a0c28c981 */ /* 0x000168000c1e1b00 */
[----:B------:R0:W5:Y:S02]  /*29b0*/  @!P4 LDG.E.64 R42, desc[UR42][R14.64+0x20] ;  /* 0x0000202a0e2ac981 */ /* 0x000164000c1e1b00 */
.L_x_14296:
[----:B------:R-:W-:Y:S05]  /*29c0*/  BSYNC B1 ;  /* 0x0000000000017941 */ /* 0x000fea0003800000 */
.L_x_14295:
        /* <DEDUP_REMOVED lines=9> */
[----:B------:R-:W-:Y:S01]  /*2a60*/  IMAD.MOV.U32 R9, RZ, RZ, R81 ;  /* 0x000000ffff097224 */ /* 0x000fe200078e0051 */
[----:B------:R-:W-:Y:S02]  /*2a70*/  CS2R R36, SRZ ;  /* 0x0000000000247805 */ /* 0x000fe4000001ff00 */
[----:B------:R-:W-:Y:S01]  /*2a80*/  CS2R R38, SRZ ;  /* 0x0000000000267805 */ /* 0x000fe2000001ff00 */
        /* <DEDUP_REMOVED lines=22> */
.L_x_14298:
[----:B------:R-:W-:Y:S05]  /*2bf0*/  BSYNC B1 ;  /* 0x0000000000017941 */ /* 0x000fea0003800000 */
.L_x_14297:
[----:B0-----:R-:W-:Y:S01]  /*2c00*/  IMAD.MOV.U32 R8, RZ, RZ, R44 ;  /* 0x000000ffff087224 */ /* 0x001fe200078e002c */
[----:B------:R-:W-:Y:S01]  /*2c10*/  UISETP.NE.AND UP0, UPT, UR39, 0x3, UPT ;  /* 0x000000032700788c */ /* 0x000fe2000bf05270 */
[----:B------:R-:W-:Y:S01]  /*2c20*/  IMAD.MOV.U32 R9, RZ, RZ, R45 ;  /* 0x000000ffff097224 */ /* 0x000fe200078e002d */
[C---:B------:R-:W-:Y:S01]  /*2c30*/  PRMT R95, R82.reuse, 0x7610, R95 ;  /* 0x00007610525f7816 */ /* 0x040fe2000000005f */
        /* <DEDUP_REMOVED lines=30> */
.L_x_14299:
[----:B------:R-:W2:Y:S01]  /*2e20*/  LDL R8, [R1+0x8] ;  /* 0x0000080001087983 */ /* 0x000ea20000100800 */
[----:B------:R-:W-:Y:S01]  /*2e30*/  IMAD R70, R23, 0x8, R2 ;  /* 0x0000000817467824 */ /* 0x000fe200078e0202 */
[----:B------:R-:W-:Y:S01]  /*2e40*/  BSSY B1, `(.L_x_14300) ;  /* 0x0000004000017945 */ /* 0x000fe20003800000 */
[----:B--2---:R-:W-:-:S04]  /*2e50*/  SHF.L.U32 R78, R8, 0x1f, RZ ;  /* 0x0000001f084e7819 */ /* 0x004fc800000006ff */
[----:B------:R-:W0:Y:S02]  /*2e60*/  SYNCS.PHASECHK.TRANS64.TRYWAIT P6, [R70+URZ+0x16890], R78 ;  /* 0x0168904e460075a7 */ /* 0x000e2400080c017f */
[----:B0-----:R-:W-:Y:S05]  /*2e70*/  @!P6 BRA `(.L_x_14301) ;  /* 0x000001b400cce947 */ /* 0x001fea0003800000 */
.L_x_14612:
[----:B------:R-:W-:Y:S05]  /*2e80*/  BSYNC B1 ;  /* 0x0000000000017941 */ /* 0x000fea0003800000 */
.L_x_14300:
[----:B------:R-:W-:-:S03]  /*2e90*/  UMOV UR4, 0xffffffff ;  /* 0xffffffff00047882 */ /* 0x000fc60000000000 */
[----:B------:R-:W-:Y:S05]  /*2ea0*/  BRA.DIV UR4, `(.L_x_14302) ;  /* 0x000001b604d47947 */ /* 0x000fea000b800000 */
[----:B------:R1:W2:Y:S04]  /*2eb0*/  SHFL.IDX PT, R81, R85, RZ, 0x1c1f ;  /* 0x001c1fff55517589 */ /* 0x0002a800000e0000 */
[----:B------:R1:W3:Y:S02]  /*2ec0*/  SHFL.IDX PT, R14, R84, RZ, 0x1c1f ;  /* 0x001c1fff540e7589 */ /* 0x0002e400000e0000 */
.L_x_14616:
        /* <DEDUP_REMOVED lines=12> */
[----:B0-----:R-:W-:Y:S01]  /*2f90*/  IMAD.U32 R44, R10, 0x10000, RZ ;  /* 0x000100000a2c7824 */ /* 0x001fe200078e00ff */
[----:B------:R-:W-:Y:S02]  /*2fa0*/  SHF.R.U32.HI R101, RZ, 0x10, R47 ;  /* 0x00000010ff657819 */ /* 0x000fe4000001162f */
[----:B------:R-:W-:Y:S02]  /*2fb0*/  PRMT R100, R83, 0x5432, R100 ;  /* 0x0000543253647816 */ /* 0x000fe40000000064 */
[----:B------:R-:W-:Y:S02]  /*2fc0*/  SHF.R.U32.HI R97, RZ, 0x10, R45 ;  /* 0x00000010ff617819 */ /* 0x000fe4000001162d */
        /* <DEDUP_REMOVED lines=10> */
[C---:B------:R-:W-:Y:S01]  /*3070*/  IMAD.U32 R10, R11.reuse, 0x10000, RZ ;  /* 0x000100000b0a7824 */ /* 0x040fe200078e00ff */
[----:B------:R-:W-:Y:S01]  /*3080*/  LOP3.LUT R15, R11, 0xffff0000, RZ, 0xc0, !PT ;  /* 0xffff00000b0f7812 */ /* 0x000fe200078ec0ff */
[----:B------:R-:W-:-:S02]  /*3090*/  IMAD.U32 R11, R9, 0x10000, RZ ;  /* 0x00010000090b7824 */ /* 0x000fc400078e00ff */
[-C--:B------:R-:W-:Y:S01]  /*30a0*/  FMUL.FTZ R45, R45, R98.reuse ;  /* 0x000000622d2d7220 */ /* 0x080fe20000410000 */
[----:B------:R-:W-:Y:S02]  /*30b0*/  IMAD.U32 R99, R97, 0x10000, RZ ;  /* 0x0001000061637824 */ /* 0x000fe400078e00ff */
[----:B------:R-:W-:Y:S01]  /*30c0*/  FMUL.FTZ R105, R46, R103 ;  /* 0x000000672e697220 */ /* 0x000fe20000410000 */
[----:B------:R-:W-:Y:S01]  /*30d0*/  LOP3.LUT R101, R101, 0xffff0000, RZ, 0xc0, !PT ;  /* 0xffff000065657812 */ /* 0x000fe200078ec0ff */
[C---:B------:R-:W-:Y:S01]  /*30e0*/  IMAD.U32 R9, R8.reuse, 0x10000, RZ ;  /* 0x0001000008097824 */ /* 0x040fe200078e00ff */
[----:B------:R-:W-:Y:S01]  /*30f0*/  LOP3.LUT R97, R97, 0xffff0000, RZ, 0xc0, !PT ;  /* 0xffff000061617812 */ /* 0x000fe200078ec0ff */
[C---:B------:R-:W-:Y:S01]  /*3100*/  FFMA.FTZ R104, R11.reuse, R98, -R104 ;  /* 0x000000620b687223 */ /* 0x040fe20000010868 */
[----:B------:R-:W-:Y:S01]  /*3110*/  FFMA.FTZ R45, R11, R102, R45 ;  /* 0x000000660b2d7223 */ /* 0x000fe2000001002d */
[----:B------:R-:W-:Y:S01]  /*3120*/  LOP3.LUT R8, R8, 0xffff0000, RZ, 0xc0, !PT ;  /* 0xffff000008087812 */ /* 0x000fe200078ec0ff */
[-C--:B------:R-:W-:Y:S01]  /*3130*/  FMUL.FTZ R11, R46, R99.reuse ;  /* 0x000000632e0b7220 */ /* 0x080fe20000410000 */
[----:B------:R-:W-:Y:S01]  /*3140*/  FFMA.FTZ R105, R44, R99, -R105 ;  /* 0x000000632c697223 */ /* 0x000fe20000010869 */
[----:B------:R-:W-:-:S02]  /*3150*/  IMAD.U32 R47, R47, 0x10000, RZ ;  /* 0x000100002f2f7824 */ /* 0x000fc400078e00ff */
[C---:B------:R-:W-:Y:S01]  /*3160*/  FMUL.FTZ R99, R15.reuse, R101 ;  /* 0x000000650f637220 */ /* 0x040fe20000410000 */
[----:B------:R-:W-:Y:S01]  /*3170*/  FMUL.FTZ R98, R15, R97 ;  /* 0x000000610f627220 */ /* 0x000fe20000410000 */
[----:B------:R-:W-:Y:S01]  /*3180*/  FFMA.FTZ R46, R44, R103, R11 ;  /* 0x000000672c2e7223 */ /* 0x000fe2000001000b */
[CC--:B------:R-:W-:Y:S01]  /*3190*/  FMUL.FTZ R44, R8.reuse, R100.reuse ;  /* 0x00000064082c7220 */ /* 0x0c0fe20000410000 */
        /* <DEDUP_REMOVED lines=8> */
[----:B------:R-:W-:Y:S01]  /*3220*/  F2FP.BF16.F32.PACK_AB R10, R46, R105 ;  /* 0x000000692e0a723e */ /* 0x000fe200000010ff */
[----:B------:R-:W-:-:S07]  /*3230*/  IMAD.MOV.U32 R11, RZ, RZ, R98 ;  /* 0x000000ffff0b7224 */ /* 0x000fce00078e0062 */
.L_x_14308:
[----:B------:R-:W-:Y:S05]  /*3240*/  BSYNC B3 ;  /* 0x0000000000037941 */ /* 0x000fea0003800000 */
.L_x_14307:
[----:B0-----:R4:W-:Y:S02]  /*3250*/  ST.E.128 desc[UR42][R12.64], R8 ;  /* 0x000000080c007985 */ /* 0x0019e4000c101d2a */
.L_x_14306:
[----:B------:R-:W-:Y:S05]  /*3260*/  BSYNC B2 ;  /* 0x0000000000027941 */ /* 0x000fea0003800000 */
.L_x_14305:
[----:B------:R-:W-:Y:S05]  /*3270*/  @P2 BRA `(.L_x_14304) ;  /* 0x0000000000e02947 */ /* 0x000fea0003800000 */
[----:B----4-:R-:W2:Y:S04]  /*3280*/  LDL R8, [R1+0x4] ;  /* 0x0000040001087983 */ /* 0x010ea80000100800 */
[----:B------:R-:W4:Y:S01]  /*3290*/  LDL R15, [R1+0xc] ;  /* 0x00000c00010f7983 */ /* 0x000f220000100800 */
[C---:B---3--:R-:W-:Y:S01]  /*32a0*/  LEA R12, P3, R18.reuse, R14, 0x1 ;  /* 0x0000000e120c7211 */ /* 0x048fe200078608ff */
[----:B------:R-:W-:Y:S03]  /*32b0*/  BSSY B2, `(.L_x_14309) ;  /* 0x0000033000027945 */ /* 0x000fe60003800000 */
[----:B--2---:R-:W-:Y:S02]  /*32c0*/  LEA.HI.X R13, R18, R81, R8, 0x1, P3 ;  /* 0x00000051120d7211 */ /* 0x004fe400018f0c08 */
[----:B------:R2:W3:Y:S01]  /*32d0*/  LDS.128 R8, [R71+0xe000] ;  /* 0x00e0000047087984 */ /* 0x0004e20000000c00 */
[----:B----4-:R-:W-:-:S13]  /*32e0*/  ISETP.GE.AND P3, PT, R15, R80, PT ;  /* 0x000000500f00720c */ /* 0x010fda0003f66270 */
[----:B--2---:R-:W-:Y:S05]  /*32f0*/  @P3 BRA `(.L_x_14310) ;  /* 0x0000000000b83947 */ /* 0x004fea0003800000 */
[--C-:B------:R-:W-:Y:S01]  /*3300*/  SHF.R.U64 R45, R42, 0x10, R43.reuse ;  /* 0x000000102a2d7819 */ /* 0x100fe2000000122b */
[----:B---3--:R-:W-:Y:S01]  /*3310*/  IMAD.U32 R14, R10, 0x10000, RZ ;  /* 0x000100000a0e7824 */ /* 0x008fe200078e00ff */
        /* <DEDUP_REMOVED lines=44> */
.L_x_14310:
[----:B------:R-:W-:Y:S05]  /*35e0*/  BSYNC B2 ;  /* 0x0000000000027941 */ /* 0x000fea0003800000 */
.L_x_14309:
[----:B---3--:R2:W-:Y:S02]  /*35f0*/  ST.E.128 desc[UR42][R12.64], R8 ;  /* 0x000000080c007985 */ /* 0x0085e4000c101d2a */
.L_x_14304:
[----:B------:R-:W-:Y:S05]  /*3600*/  BSYNC B1 ;  /* 0x0000000000017941 */ /* 0x000fea0003800000 */
.L_x_14303:
[----:B------:R-:W-:-:S03]  /*3610*/  UMOV UR4, 0xffffffff ;  /* 0xffffffff00047882 */ /* 0x000fc60000000000 */
[----:B------:R-:W-:Y:S05]  /*3620*/  BRA.DIV UR4, `(.L_x_14311) ;  /* 0x000001b2043c7947 */ /* 0x000fea000b800000 */
[----:B-1----:R-:W1:Y:S04]  /*3630*/  SHFL.IDX PT, R85, R85, 0x1, 0x1c1f ;  /* 0x003c1f0055557f89 */ /* 0x002e6800000e0000 */
[----:B---3--:R3:W0:Y:S02]  /*3640*/  SHFL.IDX PT, R14, R84, 0x1, 0x1c1f ;  /* 0x003c1f00540e7f89 */ /* 0x00862400000e0000 */
.L_x_14620:
[----:B------:R-:W-:Y:S05]  /*3650*/  @P4 BRA `(.L_x_14312) ;  /* 0x00000020006c4947 */ /* 0x000fea0003800000 */
[----:B------:R-:W-:Y:S04]  /*3660*/  BSSY B1, `(.L_x_14313) ;  /* 0x0000038000017945 */ /* 0x000fe80003800000 */
[----:B------:R-:W-:Y:S05]  /*3670*/  @P1 BRA `(.L_x_14314) ;  /* 0x0000000000d81947 */ /* 0x000fea0003800000 */
[----:B--2-4-:R2:W4:Y:S01]  /*3680*/  LDS.128 R8, [R72+0x11000] ;  /* 0x0110000048087984 */ /* 0x0145220000000c00 */
[C---:B0-----:R-:W-:Y:S01]  /*3690*/  LEA R12, P3, R16.reuse, R14, 0x1 ;  /* 0x0000000e100c7211 */ /* 0x041fe200078608ff */
[----:B------:R-:W-:Y:S03]  /*36a0*/  BSSY B2, `(.L_x_14315) ;  /* 0x0000032000027945 */ /* 0x000fe60003800000 */
[----:B-1----:R-:W-:Y:S02]  /*36b0*/  LEA.HI.X R13, R16, R85, R17, 0x1, P3 ;  /* 0x00000055100d7211 */ /* 0x002fe400018f0c11 */
[----:B------:R-:W-:-:S13]  /*36c0*/  ISETP.GE.AND P3, PT, R152, R80, PT ;  /* 0x000000509800720c */ /* 0x000fda0003f66270 */
[----:B--2---:R-:W-:Y:S05]  /*36d0*/  @P3 BRA `(.L_x_14316) ;  /* 0x0000000000b83947 */ /* 0x004fea0003800000 */
        /* <DEDUP_REMOVED lines=25> */
[-C--:B------:R-:W-:Y:S01]  /*3870*/  FMUL.FTZ R36, R36, R40.reuse ;  /* 0x0000002824247220 */ /* 0x080fe20000410000 */
[----:B------:R-:W-:Y:S01]  /*3880*/  LOP3.LUT R92, R92, 0xffff0000, RZ, 0xc0, !PT ;  /* 0xffff00005c5c7812 */ /* 0x000fe200078ec0ff */
[----:B------:R-:W-:Y:S01]  /*3890*/  FFMA.FTZ R43, R10, R39, -R43 ;  /* 0x000000270a2b7223 */ /* 0x000fe2000001082b */
[----:B------:R-:W-:Y:S01]  /*38a0*/  LOP3.LUT R90, R90, 0xffff0000, RZ, 0xc0, !PT ;  /* 0xffff00005a5a7812 */ /* 0x000fe200078ec0ff */
[----:B------:R-:W-:Y:S01]  /*38b0*/  FFMA.FTZ R44, R10, R41, R44 ;  /* 0x000000290a2c7223 */ /* 0x000fe2000001002c */
[C---:B------:R-:W-:Y:S01]  /*38c0*/  FFMA.FTZ R46, R15.reuse, R40, -R46 ;  /* 0x000000280f2e7223 */ /* 0x040fe2000001082e */
[CC--:B------:R-:W-:Y:S01]  /*38d0*/  FMUL.FTZ R10, R8.reuse, R91.reuse ;  /* 0x0000005b080a7220 */ /* 0x0c0fe20000410000 */
[----:B------:R-:W-:Y:S01]  /*38e0*/  FFMA.FTZ R15, R15, R42, R36 ;  /* 0x0000002a0f0f7223 */ /* 0x000fe20000010024 */
        /* <DEDUP_REMOVED lines=13> */
.L_x_14316:
[----:B------:R-:W-:Y:S05]  /*39c0*/  BSYNC B2 ;  /* 0x0000000000027941 */ /* 0x000fea0003800000 */
.L_x_14315:
[----:B----4-:R0:W-:Y:S02]  /*39d0*/  ST.E.128 desc[UR42][R12.64], R8 ;  /* 0x000000080c007985 */ /* 0x0101e4000c101d2a */
.L_x_14314:
[----:B------:R-:W-:Y:S05]  /*39e0*/  BSYNC B1 ;  /* 0x0000000000017941 */ /* 0x000fea0003800000 */
.L_x_14313:
[----:B------:R-:W-:Y:S05]  /*39f0*/  @P2 BRA `(.L_x_14312) ;  /* 0x0000001c00842947 */ /* 0x000fea0003800000 */
[----:B0-2-4-:R-:W1:Y:S04]  /*3a00*/  LDL R8, [R1+0x4] ;  /* 0x0000040001087983 */ /* 0x015e680000100800 */
[----:B------:R-:W2:Y:S01]  /*3a10*/  LDL R15, [R1+0xc] ;  /* 0x00000c00010f7983 */ /* 0x000ea20000100800 */
[C---:B------:R-:W-:Y:S01]  /*3a20*/  LEA R12, P3, R18.reuse, R14, 0x1 ;  /* 0x0000000e120c7211 */ /* 0x040fe200078608ff */
[----:B------:R-:W-:Y:S03]  /*3a30*/  BSSY B1, `(.L_x_14317) ;  /* 0x0000033000017945 */ /* 0x000fe60003800000 */
[----:B-1----:R-:W-:Y:S02]  /*3a40*/  LEA.HI.X R13, R18, R85, R8, 0x1, P3 ;  /* 0x00000055120d7211 */ /* 0x002fe400018f0c08 */
[----:B------:R0:W1:Y:S01]  /*3a50*/  LDS.128 R8, [R71+0x11000] ;  /* 0x0110000047087984 */ /* 0x0000620000000c00 */
[----:B--2---:R-:W-:-:S13]  /*3a60*/  ISETP.GE.AND P3, PT, R15, R80, PT ;  /* 0x000000500f00720c */ /* 0x004fda0003f66270 */
[----:B0-----:R-:W-:Y:S05]  /*3a70*/  @P3 BRA `(.L_x_14318) ;  /* 0x0000000000b83947 */ /* 0x001fea0003800000 */
[--C-:B------:R-:W-:Y:S01]  /*3a80*/  SHF.R.U64 R37, R34, 0x10, R35.reuse ;  /* 0x0000001022257819 */ /* 0x100fe20000001223 */
[----:B-1----:R-:W-:Y:S01]  /*3a90*/  IMAD.U32 R14, R10, 0x10000, RZ ;  /* 0x000100000a0e7824 */ /* 0x002fe200078e00ff */
        /* <DEDUP_REMOVED lines=44> */
.L_x_14318:
[----:B------:R-:W-:Y:S05]  /*3d60*/  BSYNC B1 ;  /* 0x0000000000017941 */ /* 0x000fea0003800000 */
.L_x_14317:
[----:B-1----:R0:W-:Y:S01]  /*3d70*/  ST.E.128 desc[UR42][R12.64], R8 ;  /* 0x000000080c007985 */ /* 0x0021e2000c101d2a */
[----:B------:R-:W-:Y:S05]  /*3d80*/  BRA `(.L_x_14312) ;  /* 0x0000001800a07947 */ /* 0x000fea0003800000 */
.L_x_14294:
        /* <DEDUP_REMOVED lines=30> */
[----:B------:R-:W-:Y:S01]  /*3f70*/  ULDC.64 UR4, c[0x0][0x3e8] ;  /* 0x0000fa0000047ab9 */ /* 0x000fe20000000a00 */
[----:B------:R-:W-:Y:S02]  /*3f80*/  IMAD.MOV.U32 R9, RZ, RZ, R81 ;  /* 0x000000ffff097224 */ /* 0x000fe400078e0051 */
        /* <DEDUP_REMOVED lines=16> */
.L_x_14320:
[----:B------:R-:W-:Y:S05]  /*4090*/  BSYNC B1 ;  /* 0x0000000000017941 */ /* 0x000fea0003800000 */
.L_x_14319:
        /* <DEDUP_REMOVED lines=36> */
.L_x_14321:
[----:B------:R-:W2:Y:S01]  /*42e0*/  LDL R8, [R1+0x8] ;  /* 0x0000080001087983 */ /* 0x000ea20000100800 */
[----:B------:R-:W-:Y:S01]  /*42f0*/  IMAD R70, R23, 0x8, R2 ;  /* 0x0000000817467824 */ /* 0x000fe200078e0202 */
[----:B------:R-:W1:Y:S01]  /*4300*/  LDC R87, c[0x0][0x2f4] ;  /* 0x0000bd00ff577b82 */ /* 0x000e620000000800 */
[----:B------:R-:W-:Y:S01]  /*4310*/  BSSY B1, `(.L_x_14322) ;  /* 0x0000004000017945 */ /* 0x000fe20003800000 */
[----:B--2---:R-:W-:-:S04]  /*4320*/  SHF.L.U32 R78, R8, 0x1f, RZ ;  /* 0x0000001f084e7819 */ /* 0x004fc800000006ff */
[----:B------:R-:W2:Y:S02]  /*4330*/  SYNCS.PHASECHK.TRANS64.TRYWAIT P4, [R70+URZ+0x16890], R78 ;  /* 0x0168904e460075a7 */ /* 0x000ea4000808017f */
[----:B-12---:R-:W-:Y:S05]  /*4340*/  @!P4 BRA `(.L_x_14323) ;  /* 0x000001a4003cc947 */ /* 0x006fea0003800000 */
.L_x_14621:
[----:B------:R-:W-:Y:S05]  /*4350*/  BSYNC B1 ;  /* 0x0000000000017941 */ /* 0x000fea0003800000 */
.L_x_14322:
[----:B------:R-:W-:Y:S01]  /*4360*/  UMOV UR4, 0xffffffff ;  /* 0xffffffff00047882 */ /* 0x000fe20000000000 */
[----:B------:R-:W-:Y:S02]  /*4370*/  IMAD.IADD R91, R87, 0x1, -R58 ;  /* 0x00000001575b7824 */ /* 0x000fe400078e0a3a */
[----:B------:R-:W-:Y:S05]  /*4380*/  BRA.DIV UR4, `(.L_x_14324) ;  /* 0x000001a604407947 */ /* 0x000fea000b800000 */
[----:B------:R2:W3:Y:S04]  /*4390*/  SHFL.IDX PT, R83, R85, RZ, 0x1c1f ;  /* 0x001c1fff55537589 */ /* 0x0004e800000e0000 */
[----:B------:R2:W4:Y:S02]  /*43a0*/  SHFL.IDX PT, R82, R84, RZ, 0x1c1f ;  /* 0x001c1fff54527589 */ /* 0x00052400000e0000 */
.L_x_14625:
        /* <DEDUP_REMOVED lines=30> */
[----:B------:R-:W-:Y:S02]  /*4590*/  SHF.R.U64 R105, R34, 0x10, R35 ;  /* 0x0000001022697819 */ /* 0x000fe40000001223 */
[----:B------:R-:W-:Y:S02]  /*45a0*/  PRMT R107, R112, 0x5410, R107 ;  /* 0x00005410706b7816 */ /* 0x000fe4000000006b */
[----:B------:R-:W-:Y:S02]  /*45b0*/  PRMT R106, R90, 0x5432, R106 ;  /* 0x000054325a6a7816 */ /* 0x000fe4000000006a */
[----:B------:R-:W-:-:S02]  /*45c0*/  SHF.R.U64 R101, R32, 0x10, R33 ;  /* 0x0000001020657819 */ /* 0x000fc40000001221 */
[----:B------:R-:W-:Y:S02]  /*45d0*/  SHF.R.U32.HI R104, RZ, 0x10, R35 ;  /* 0x00000010ff687819 */ /* 0x000fe40000011623 */
[----:B------:R-:W-:Y:S01]  /*45e0*/  SHF.R.U64 R98, R36, 0x10, R37 ;  /* 0x0000001024627819 */ /* 0x000fe20000001225 */
[----:B0-----:R-:W-:Y:S01]  /*45f0*/  IMAD.U32 R36, R11, 0x10000, RZ ;  /* 0x000100000b247824 */ /* 0x001fe200078e00ff */
[----:B------:R-:W-:Y:S01]  /*4600*/  SHF.R.U64 R99, R38, 0x10, R39 ;  /* 0x0000001026637819 */ /* 0x000fe20000001227 */
[----:B------:R-:W-:Y:S01]  /*4610*/  IMAD.U32 R38, R9, 0x10000, RZ ;  /* 0x0001000009267824 */ /* 0x000fe200078e00ff */
[----:B------:R-:W-:Y:S01]  /*4620*/  PRMT R35, R109, 0x5410, R105 ;  /* 0x000054106d237816 */ /* 0x000fe20000000069 */
[----:B------:R-:W-:Y:S01]  /*4630*/  IMAD.U32 R109, R107, 0x10000, RZ ;  /* 0x000100006b6d7824 */ /* 0x000fe200078e00ff */
[----:B------:R-:W-:Y:S01]  /*4640*/  SHF.R.U32.HI R103, RZ, 0x10, R39 ;  /* 0x00000010ff677819 */ /* 0x000fe20000011627 */
[----:B------:R-:W-:Y:S01]  /*4650*/  IMAD.U32 R105, R106, 0x10000, RZ ;  /* 0x000100006a697824 */ /* 0x000fe200078e00ff */
[----:B------:R-:W-:-:S02]  /*4660*/  PRMT R37, R110, 0x5410, R101 ;  /* 0x000054106e257816 */ /* 0x000fc40000000065 */
[----:B------:R-:W-:Y:S02]  /*4670*/  PRMT R101, R92, 0x5432, R98 ;  /* 0x000054325c657816 */ /* 0x000fe40000000062 */
        /* <DEDUP_REMOVED lines=13> */
[----:B------:R-:W-:Y:S01]  /*4750*/  FMUL.FTZ R111, R39, R107 ;  /* 0x0000006b276f7220 */ /* 0x000fe20000410000 */
[----:B------:R-:W-:Y:S01]  /*4760*/  LOP3.LUT R15, R15, 0xffff0000, RZ, 0xc0, !PT ;  /* 0xffff00000f0f7812 */ /* 0x000fe200078ec0ff */
[-C--:B------:R-:W-:Y:S01]  /*4770*/  FMUL.FTZ R39, R39, R102.reuse ;  /* 0x0000006627277220 */ /* 0x080fe20000410000 */
[----:B------:R-:W-:Y:S01]  /*4780*/  LOP3.LUT R108, R108, 0xffff0000, RZ, 0xc0, !PT ;  /* 0xffff00006c6c7812 */ /* 0x000fe200078ec0ff */
[C---:B------:R-:W-:Y:S01]  /*4790*/  FMUL.FTZ R109, R100.reuse, R105 ;  /* 0x00000069646d7220 */ /* 0x040fe20000410000 */
[----:B------:R-:W-:Y:S01]  /*47a0*/  FMUL.FTZ R100, R100, R103 ;  /* 0x0000006764647220 */ /* 0x000fe20000410000 */
[----:B------:R-:W-:Y:S01]  /*47b0*/  LOP3.LUT R104, R104, 0xffff0000, RZ, 0xc0, !PT ;  /* 0xffff000068687812 */ /* 0x000fe200078ec0ff */
[C---:B------:R-:W-:Y:S01]  /*47c0*/  FFMA.FTZ R102, R34.reuse, R102, -R111 ;  /* 0x0000006622667223 */ /* 0x040fe2000001086f */
[----:B------:R-:W-:Y:S01]  /*47d0*/  LOP3.LUT R33, R11, 0xffff0000, RZ, 0xc0, !PT ;  /* 0xffff00000b217812 */ /* 0x000fe200078ec0ff */
[----:B------:R-:W-:Y:S01]  /*47e0*/  FFMA.FTZ R39, R34, R107, R39 ;  /* 0x0000006b22277223 */ /* 0x000fe20000010027 */
[----:B------:R-:W-:-:S02]  /*47f0*/  IMAD.U32 R13, R12, 0x10000, RZ ;  /* 0x000100000c0d7824 */ /* 0x000fc400078e00ff */
[----:B------:R-:W-:Y:S01]  /*4800*/  FFMA.FTZ R34, R36, R103, -R109 ;  /* 0x0000006724227223 */ /* 0x000fe2000001086d */
[----:B------:R-:W-:Y:S01]  /*4810*/  FMUL.FTZ R110, R15, R108 ;  /* 0x0000006c0f6e7220 */ /* 0x000fe20000410000 */
[C---:B------:R-:W-:Y:S01]  /*4820*/  IMAD.U32 R106, R101.reuse, 0x10000, RZ ;  /* 0x00010000656a7824 */ /* 0x040fe200078e00ff */
[----:B------:R-:W-:Y:S01]  /*4830*/  LOP3.LUT R12, R12, 0xffff0000, RZ, 0xc0, !PT ;  /* 0xffff00000c0c7812 */ /* 0x000fe200078ec0ff */
[----:B------:R-:W-:Y:S01]  /*4840*/  FFMA.FTZ R36, R36, R105, R100 ;  /* 0x0000006924247223 */ /* 0x000fe20000010064 */
[----:B------:R-:W-:Y:S01]  /*4850*/  LOP3.LUT R101, R101, 0xffff0000, RZ, 0xc0, !PT ;  /* 0xffff000065657812 */ /* 0x000fe200078ec0ff */
[----:B------:R-:W-:Y:S02]  /*4860*/  IMAD.U32 R100, R37, 0x10000, RZ ;  /* 0x0001000025647824 */ /* 0x000fe400078e00ff */
[-C--:B------:R-:W-:Y:S01]  /*4870*/  FMUL.FTZ R112, R15, R104.reuse ;  /* 0x000000680f707220 */ /* 0x080fe20000410000 */
[C---:B------:R-:W-:Y:S02]  /*4880*/  IMAD.U32 R9, R8.reuse, 0x10000, RZ ;  /* 0x0001000008097824 */ /* 0x040fe400078e00ff */
[----:B------:R-:W-:Y:S01]  /*4890*/  FFMA.FTZ R15, R33, R104, -R110 ;  /* 0x00000068210f7223 */ /* 0x000fe2000001086e */
[----:B------:R-:W-:Y:S01]  /*48a0*/  LOP3.LUT R8, R8, 0xffff0000, RZ, 0xc0, !PT ;  /* 0xffff000008087812 */ /* 0x000fe200078ec0ff */
[----:B------:R-:W-:Y:S01]  /*48b0*/  FMUL.FTZ R104, R13, R106 ;  /* 0x0000006a0d687220 */ /* 0x000fe20000410000 */
[----:B------:R-:W-:Y:S01]  /*48c0*/  LOP3.LUT R37, R37, 0xffff0000, RZ, 0xc0, !PT ;  /* 0xffff000025257812 */ /* 0x000fe200078ec0ff */
[-C--:B------:R-:W-:Y:S01]  /*48d0*/  FMUL.FTZ R103, R13, R100.reuse ;  /* 0x000000640d677220 */ /* 0x080fe20000410000 */
[----:B------:R-:W-:Y:S01]  /*48e0*/  FMUL.FTZ R105, R12, R101 ;  /* 0x000000650c697220 */ /* 0x000fe20000410000 */
[C---:B------:R-:W-:Y:S01]  /*48f0*/  IMAD.U32 R11, R10.reuse, 0x10000, RZ ;  /* 0x000100000a0b7824 */ /* 0x040fe200078e00ff */
[----:B------:R-:W-:Y:S01]  /*4900*/  LOP3.LUT R32, R10, 0xffff0000, RZ, 0xc0, !PT ;  /* 0xffff00000a207812 */ /* 0x000fe200078ec0ff */
[----:B------:R-:W-:Y:S01]  /*4910*/  FFMA.FTZ R13, R9, R100, -R104 ;  /* 0x00000064090d7223 */ /* 0x000fe20000010868 */
[----:B------:R-:W-:-:S02]  /*4920*/  IMAD.U32 R10, R14, 0x10000, RZ ;  /* 0x000100000e0a7824 */ /* 0x000fc400078e00ff */
[----:B------:R-:W-:Y:S01]  /*4930*/  FFMA.FTZ R103, R9, R106, R103 ;  /* 0x0000006a09677223 */ /* 0x000fe20000010067 */
[-C--:B------:R-:W-:Y:S01]  /*4940*/  FMUL.FTZ R107, R12, R37.reuse ;  /* 0x000000250c6b7220 */ /* 0x080fe20000410000 */
[----:B------:R-:W-:Y:S01]  /*4950*/  FFMA.FTZ R100, R8, R37, -R105 ;  /* 0x0000002508647223 */ /* 0x000fe20000010869 */
[----:B------:R-:W-:Y:S01]  /*4960*/  LOP3.LUT R14, R14, 0xffff0000, RZ, 0xc0, !PT ;  /* 0xffff00000e0e7812 */ /* 0x000fe200078ec0ff */
[C---:B------:R-:W-:Y:S01]  /*4970*/  IMAD.U32 R9, R35.reuse, 0x10000, RZ ;  /* 0x0001000023097824 */ /* 0x040fe200078e00ff */
[C---:B------:R-:W-:Y:S01]  /*4980*/  LOP3.LUT R37, R98.reuse, 0xffff0000, RZ, 0xc0, !PT ;  /* 0xffff000062257812 */ /* 0x040fe200078ec0ff */
[----:B------:R-:W-:Y:S01]  /*4990*/  IMAD.U32 R12, R98, 0x10000, RZ ;  /* 0x00010000620c7824 */ /* 0x000fe200078e00ff */
[----:B------:R-:W-:Y:S01]  /*49a0*/  LOP3.LUT R35, R35, 0xffff0000, RZ, 0xc0, !PT ;  /* 0xffff000023237812 */ /* 0x000fe200078ec0ff */
[----:B------:R-:W-:Y:S01]  /*49b0*/  FFMA.FTZ R8, R8, R101, R107 ;  /* 0x0000006508087223 */ /* 0x000fe2000001006b */
[----:B------:R-:W-:Y:S01]  /*49c0*/  FMUL.FTZ R101, R10, R9 ;  /* 0x000000090a657220 */ /* 0x000fe20000410000 */
[----:B------:R-:W-:Y:S01]  /*49d0*/  FMUL.FTZ R105, R14, R37 ;  /* 0x000000250e697220 */ /* 0x000fe20000410000 */
[----:B------:R-:W-:Y:S01]  /*49e0*/  FMUL.FTZ R98, R10, R12 ;  /* 0x0000000c0a627220 */ /* 0x000fe20000410000 */
        /* <DEDUP_REMOVED lines=16> */
.L_x_14328:
[----:B------:R-:W-:Y:S05]  /*4af0*/  BSYNC B2 ;  /* 0x0000000000027941 */ /* 0x000fea0003800000 */
.L_x_14327:
[----:B------:R-:W-:Y:S01]  /*4b00*/  ISETP.GE.AND P4, PT, R86, R87, PT ;  /* 0x000000575600720c */ /* 0x000fe20003f86270 */
[----:B0-----:R0:W-:-:S12]  /*4b10*/  ST.E.128 desc[UR42][R80.64], R8 ;  /* 0x0000000850007985 */ /* 0x0011d8000c101d2a */
[----:B------:R-:W-:-:S05]  /*4b20*/  @!P4 IMAD.WIDE R82, R86, 0x2, R82 ;  /* 0x000000025652c825 */ /* 0x000fca00078e0252 */
[----:B---3--:R0:W-:Y:S02]  /*4b30*/  @!P4 ST.E.128 desc[UR42][R82.64], R12 ;  /* 0x0000000c5200c985 */ /* 0x0081e4000c101d2a */
.L_x_14326:
[----:B------:R-:W-:Y:S05]  /*4b40*/  BSYNC B1 ;  /* 0x0000000000017941 */ /* 0x000fea0003800000 */
.L_x_14325:
[----:B------:R-:W-:-:S03]  /*4b50*/  UMOV UR4, 0xffffffff ;  /* 0xffffffff00047882 */ /* 0x000fc60000000000 */
[----:B------:R-:W-:Y:S05]  /*4b60*/  BRA.DIV UR4, `(.L_x_14329) ;  /* 0x0000019e04947947 */ /* 0x000fea000b800000 */
[----:B--2---:R-:W2:Y:S04]  /*4b70*/  SHFL.IDX PT, R85, R85, 0x1, 0x1c1f ;  /* 0x003c1f0055557f89 */ /* 0x004ea800000e0000 */
[----:B------:R-:W0:Y:S02]  /*4b80*/  SHFL.IDX PT, R84, R84, 0x1, 0x1c1f ;  /* 0x003c1f0054547f89 */ /* 0x000e2400000e0000 */
.L_x_14629:
[----:B0-----:R-:W-:-:S05]  /*4b90*/  VIADD R8, R157, 0x60 ;  /* 0x000000609d087836 */ /* 0x001fca0000000000 */
[----:B------:R-:W-:-:S13]  /*4ba0*/  ISETP.GE.OR P4, PT, R8, R77, P1 ;  /* 0x0000004d0800720c */ /* 0x000fda0000f86670 */
[----:B------:R-:W-:Y:S05]  /*4bb0*/  @P4 BRA `(.L_x_14312) ;  /* 0x0000000c00144947 */ /* 0x000fea0003800000 */
[----:B------:R-:W5:Y:S01]  /*4bc0*/  LDL R9, [R1+0x44] ;  /* 0x0000440001097983 */ /* 0x000f620000100800 */
[----:B------:R-:W-:Y:S01]  /*4bd0*/  SEL R91, R58, R91, !P0 ;  /* 0x0000005b3a5b7207 */ /* 0x000fe20004000000 */
[C---:B------:R-:W-:Y:S01]  /*4be0*/  VIADD R10, R157.reuse, 0x60 ;  /* 0x000000609d0a7836 */ /* 0x040fe20000000000 */
        /* <DEDUP_REMOVED lines=12> */
[----:B--2---:R-:W-:-:S04]  /*4cb0*/  LEA.HI.X R33, R6, R85, R4, 0x1, P4 ;  /* 0x0000005506217211 */ /* 0x004fc800020f0c04 */
[----:B------:R-:W-:-:S04]  /*4cc0*/  LOP3.LUT R8, R11, 0x38, R34, 0xf8, !PT ;  /* 0x000000380b087812 */ /* 0x000fc800078ef822 */
[----:B------:R-:W-:-:S05]  /*4cd0*/  LOP3.LUT R8, R8, R10, RZ, 0x3c, !PT ;  /* 0x0000000a08087212 */ /* 0x000fca00078e3cff */
[----:B-----5:R-:W-:Y:S02]  /*4ce0*/  IMAD.IADD R8, R9, 0x1, R8 ;  /* 0x0000000109087824 */ /* 0x020fe400078e0208 */
[C---:B------:R-:W-:Y:S02]  /*4cf0*/  IMAD R9, R23.reuse, 0x2000, R0 ;  /* 0x0000200017097824 */ /* 0x040fe400078e0200 */
        /* <DEDUP_REMOVED lines=8> */
[----:B---3--:R-:W-:Y:S01]  /*4d80*/  SHF.R.U32.HI R83, RZ, 0x10, R41 ;  /* 0x00000010ff537819 */ /* 0x008fe20000011629 */
[----:B0-----:R-:W-:Y:S01]  /*4d90*/  IMAD.U32 R35, R8, 0x10000, RZ ;  /* 0x0001000008237824 */ /* 0x001fe200078e00ff */
[----:B------:R-:W-:Y:S02]  /*4da0*/  PRMT R93, R93, 0x5410, R80 ;  /* 0x000054105d5d7816 */ /* 0x000fe40000000050 */
[----:B------:R-:W-:Y:S02]  /*4db0*/  PRMT R96, R96, 0x5410, R83 ;  /* 0x0000541060607816 */ /* 0x000fe40000000053 */
[----:B----4-:R-:W-:Y:S01]  /*4dc0*/  SHF.R.U64 R82, R44, 0x10, R45 ;  /* 0x000000102c527819 */ /* 0x010fe2000000122d */
[----:B------:R-:W-:Y:S01]  /*4dd0*/  IMAD.U32 R44, R15, 0x10000, RZ ;  /* 0x000100000f2c7824 */ /* 0x000fe200078e00ff */
[--C-:B------:R-:W-:Y:S01]  /*4de0*/  SHF.R.U64 R86, R42, 0x10, R43.reuse ;  /* 0x000000102a567819 */ /* 0x100fe2000000122b */
[----:B------:R-:W-:Y:S01]  /*4df0*/  IMAD.U32 R42, R13, 0x10000, RZ ;  /* 0x000100000d2a7824 */ /* 0x000fe200078e00ff */
[----:B------:R-:W-:-:S02]  /*4e00*/  SHF.R.U32.HI R81, RZ, 0x10, R43 ;  /* 0x00000010ff517819 */ /* 0x000fc4000001162b */
[----:B------:R-:W-:Y:S01]  /*4e10*/  LOP3.LUT R38, R15, 0xffff0000, RZ, 0xc0, !PT ;  /* 0xffff00000f267812 */ /* 0x000fe200078ec0ff */
[----:B------:R-:W-:Y:S01]  /*4e20*/  IMAD.U32 R15, R93, 0x10000, RZ ;  /* 0x000100005d0f7824 */ /* 0x000fe200078e00ff */
[--C-:B------:R-:W-:Y:S02]  /*4e30*/  SHF.R.U64 R45, R46, 0x10, R47.reuse ;  /* 0x000000102e2d7819 */ /* 0x100fe4000000122f */
[----:B------:R-:W-:Y:S01]  /*4e40*/  LOP3.LUT R43, R13, 0xffff0000, RZ, 0xc0, !PT ;  /* 0xffff00000d2b7812 */ /* 0x000fe200078ec0ff */
[----:B------:R-:W-:Y:S01]  /*4e50*/  IMAD.U32 R13, R96, 0x10000, RZ ;  /* 0x00010000600d7824 */ /* 0x000fe200078e00ff */
[----:B------:R-:W-:Y:S01]  /*4e60*/  SHF.R.U32.HI R47, RZ, 0x10, R47 ;  /* 0x00000010ff2f7819 */ /* 0x000fe2000001162f */
[----:B------:R-:W-:Y:S01]  /*4e70*/  FMUL.FTZ R80, R42, R15 ;  /* 0x0000000f2a507220 */ /* 0x000fe20000410000 */
[----:B------:R-:W-:Y:S01]  /*4e80*/  SHF.R.U64 R91, R40, 0x10, R41 ;  /* 0x00000010285b7819 */ /* 0x000fe20000001229 */
[----:B------:R-:W-:Y:S01]  /*4e90*/  IMAD.U32 R41, R9, 0x10000, RZ ;  /* 0x0001000009297824 */ /* 0x000fe200078e00ff */
[----:B------:R-:W-:Y:S01]  /*4ea0*/  PRMT R88, R88, 0x5410, R81 ;  /* 0x0000541058587816 */ /* 0x000fe20000000051 */
[-C--:B------:R-:W-:Y:S01]  /*4eb0*/  FMUL.FTZ R42, R42, R13.reuse ;  /* 0x0000000d2a2a7220 */ /* 0x080fe20000410000 */
[----:B------:R-:W-:Y:S01]  /*4ec0*/  PRMT R92, R92, 0x5410, R47 ;  /* 0x000054105c5c7816 */ /* 0x000fe2000000002f */
[----:B------:R-:W-:Y:S01]  /*4ed0*/  FFMA.FTZ R13, R41, R13, -R80 ;  /* 0x0000000d290d7223 */ /* 0x000fe20000010850 */
[----:B------:R-:W-:Y:S01]  /*4ee0*/  LOP3.LUT R46, R93, 0xffff0000, RZ, 0xc0, !PT ;  /* 0xffff00005d2e7812 */ /* 0x000fe200078ec0ff */
[----:B------:R-:W-:Y:S01]  /*4ef0*/  FFMA.FTZ R15, R41, R15, R42 ;  /* 0x0000000f290f7223 */ /* 0x000fe2000001002a */
[----:B------:R-:W-:Y:S01]  /*4f00*/  LOP3.LUT R96, R96, 0xffff0000, RZ, 0xc0, !PT ;  /* 0xffff000060607812 */ /* 0x000fe200078ec0ff */
[----:B------:R-:W-:Y:S01]  /*4f10*/  IMAD.U32 R41, R88, 0x10000, RZ ;  /* 0x0001000058297824 */ /* 0x000fe200078e00ff */
[----:B------:R-:W-:Y:S01]  /*4f20*/  PRMT R90, R90, 0x5410, R45 ;  /* 0x000054105a5a7816 */ /* 0x000fe2000000002d */
[----:B------:R-:W-:Y:S01]  /*4f30*/  IMAD.U32 R45, R92, 0x10000, RZ ;  /* 0x000100005c2d7824 */ /* 0x000fe200078e00ff */
[----:B------:R-:W-:Y:S01]  /*4f40*/  LOP3.LUT R39, R9, 0xffff0000, RZ, 0xc0, !PT ;  /* 0xffff000009277812 */ /* 0x000fe200078ec0ff */
[----:B------:R-:W-:Y:S01]  /*4f50*/  FMUL.FTZ R80, R43, R46 ;  /* 0x0000002e2b507220 */ /* 0x000fe20000410000 */
[----:B------:R-:W-:Y:S01]  /*4f60*/  PRMT R97, R97, 0x5410, R82 ;  /* 0x0000541061617816 */ /* 0x000fe20000000052 */
[-C--:B------:R-:W-:Y:S01]  /*4f70*/  FMUL.FTZ R42, R43, R96.reuse ;  /* 0x000000602b2a7220 */ /* 0x080fe20000410000 */
[----:B------:R-:W-:Y:S01]  /*4f80*/  IMAD.U32 R40, R11, 0x10000, RZ ;  /* 0x000100000b287824 */ /* 0x000fe200078e00ff */
[----:B------:R-:W-:Y:S01]  /*4f90*/  PRMT R94, R94, 0x5410, R91 ;  /* 0x000054105e5e7816 */ /* 0x000fe2000000005b */
[C---:B------:R-:W-:Y:S01]  /*4fa0*/  FMUL.FTZ R43, R44.reuse, R45 ;  /* 0x0000002d2c2b7220 */ /* 0x040fe20000410000 */
[-C--:B------:R-:W-:Y:S01]  /*4fb0*/  FMUL.FTZ R82, R44, R41.reuse ;  /* 0x000000292c527220 */ /* 0x080fe20000410000 */
[----:B------:R-:W-:Y:S01]  /*4fc0*/  LOP3.LUT R92, R92, 0xffff0000, RZ, 0xc0, !PT ;  /* 0xffff00005c5c7812 */ /* 0x000fe200078ec0ff */
[C---:B------:R-:W-:Y:S01]  /*4fd0*/  FFMA.FTZ R80, R39.reuse, R96, -R80 ;  /* 0x0000006027507223 */ /* 0x040fe20000010850 */
[----:B------:R-:W-:Y:S01]  /*4fe0*/  LOP3.LUT R88, R88, 0xffff0000, RZ, 0xc0, !PT ;  /* 0xffff000058587812 */ /* 0x000fe200078ec0ff */
[----:B------:R-:W-:Y:S01]  /*4ff0*/  FFMA.FTZ R42, R39, R46, R42 ;  /* 0x0000002e272a7223 */ /* 0x000fe2000001002a */
[C---:B------:R-:W-:Y:S01]  /*5000*/  FFMA.FTZ R44, R40.reuse, R41, -R43 ;  /* 0x00000029282c7223 */ /* 0x040fe2000001082b */
[----:B------:R-:W-:Y:S01]  /*5010*/  FFMA.FTZ R82, R40, R45, R82 ;  /* 0x0000002d28527223 */ /* 0x000fe20000010052 */
[----:B------:R-:W-:Y:S01]  /*5020*/  IMAD.U32 R39, R94, 0x10000, RZ ;  /* 0x000100005e277824 */ /* 0x000fe200078e00ff */
[----:B------:R-:W-:Y:S01]  /*5030*/  PRMT R95, R95, 0x5410, R86 ;  /* 0x000054105f5f7816 */ /* 0x000fe20000000056 */
[----:B------:R-:W-:-:S02]  /*5040*/  IMAD.U32 R40, R97, 0x10000, RZ ;  /* 0x0001000061287824 */ /* 0x000fc400078e00ff */
[C---:B------:R-:W-:Y:S01]  /*5050*/  FMUL.FTZ R46, R38.reuse, R92 ;  /* 0x0000005c262e7220 */ /* 0x040fe20000410000 */
[----:B------:R-:W-:Y:S01]  /*5060*/  FMUL.FTZ R86, R38, R88 ;  /* 0x0000005826567220 */ /* 0x000fe20000410000 */
[CC--:B------:R-:W-:Y:S01]  /*5070*/  FMUL.FTZ R43, R36.reuse, R39.reuse ;  /* 0x00000027242b7220 */ /* 0x0c0fe20000410000 */
[-C--:B------:R-:W-:Y:S01]  /*5080*/  FMUL.FTZ R38, R36, R40.reuse ;  /* 0x0000002824267220 */ /* 0x080fe20000410000 */
[----:B------:R-:W-:Y:S01]  /*5090*/  LOP3.LUT R37, R11, 0xffff0000, RZ, 0xc0, !PT ;  /* 0xffff00000b257812 */ /* 0x000fe200078ec0ff */
[----:B------:R-:W-:Y:S01]  /*50a0*/  IMAD.U32 R9, R10, 0x10000, RZ ;  /* 0x000100000a097824 */ /* 0x000fe200078e00ff */
[----:B------:R-:W-:Y:S01]  /*50b0*/  LOP3.LUT R12, R12, 0xffff0000, RZ, 0xc0, !PT ;  /* 0xffff00000c0c7812 */ /* 0x000fe200078ec0ff */
[----:B------:R-:W-:Y:S01]  /*50c0*/  FFMA.FTZ R38, R35, R39, -R38 ;  /* 0x0000002723267223 */ /* 0x000fe20000010826 */
[----:B------:R-:W-:Y:S01]  /*50d0*/  LOP3.LUT R97, R97, 0xffff0000, RZ, 0xc0, !PT ;  /* 0xffff000061617812 */ /* 0x000fe200078ec0ff */
[----:B------:R-:W-:Y:S01]  /*50e0*/  FFMA.FTZ R43, R35, R40, R43 ;  /* 0x00000028232b7223 */ /* 0x000fe2000001002b */
[----:B------:R-:W-:Y:S01]  /*50f0*/  LOP3.LUT R41, R94, 0xffff0000, RZ, 0xc0, !PT ;  /* 0xffff00005e297812 */ /* 0x000fe200078ec0ff */
[----:B------:R-:W-:Y:S01]  /*5100*/  IMAD.U32 R35, R90, 0x10000, RZ ;  /* 0x000100005a237824 */ /* 0x000fe200078e00ff */
[----:B------:R-:W-:Y:S01]  /*5110*/  LOP3.LUT R11, R10, 0xffff0000, RZ, 0xc0, !PT ;  /* 0xffff00000a0b7812 */ /* 0x000fe200078ec0ff */
[C---:B------:R-:W-:Y:S01]  /*5120*/  IMAD.U32 R10, R14.reuse, 0x10000, RZ ;  /* 0x000100000e0a7824 */ /* 0x040fe200078e00ff */
[----:B------:R-:W-:Y:S01]  /*5130*/  LOP3.LUT R14, R14, 0xffff0000, RZ, 0xc0, !PT ;  /* 0xffff00000e0e7812 */ /* 0x000fe200078ec0ff */
[C---:B------:R-:W-:Y:S01]  /*5140*/  FFMA.FTZ R45, R37.reuse, R88, -R46 ;  /* 0x00000058252d7223 */ /* 0x040fe2000001082e */
[----:B------:R-:W-:Y:S01]  /*5150*/  FFMA.FTZ R47, R37, R92, R86 ;  /* 0x0000005c252f7223 */ /* 0x000fe20000010056 */
[----:B------:R-:W-:Y:S01]  /*5160*/  LOP3.LUT R90, R90, 0xffff0000, RZ, 0xc0, !PT ;  /* 0xffff00005a5a7812 */ /* 0x000fe200078ec0ff */
[----:B------:R-:W-:Y:S01]  /*5170*/  FMUL.FTZ R37, R12, R97 ;  /* 0x000000610c257220 */ /* 0x000fe20000410000 */
[----:B------:R-:W-:Y:S01]  /*5180*/  LOP3.LUT R8, R8, 0xffff0000, RZ, 0xc0, !PT ;  /* 0xffff000008087812 */ /* 0x000fe200078ec0ff */
[----:B------:R-:W-:Y:S01]  /*5190*/  FMUL.FTZ R39, R12, R41 ;  /* 0x000000290c277220 */ /* 0x000fe20000410000 */
[C---:B------:R-:W-:Y:S01]  /*51a0*/  IMAD.U32 R12, R95.reuse, 0x10000, RZ ;  /* 0x000100005f0c7824 */ /* 0x040fe200078e00ff */
[----:B------:R-:W-:Y:S01]  /*51b0*/  LOP3.LUT R95, R95, 0xffff0000, RZ, 0xc0, !PT ;  /* 0xffff00005f5f7812 */ /* 0x000fe200078ec0ff */
[----:B------:R-:W-:Y:S01]  /*51c0*/  FMUL.FTZ R36, R10, R35 ;  /* 0x000000230a247220 */ /* 0x000fe20000410000 */
[----:B------:R-:W-:Y:S01]  /*51d0*/  FMUL.FTZ R40, R14, R90 ;  /* 0x0000005a0e287220 */ /* 0x000fe20000410000 */
[C---:B------:R-:W-:Y:S01]  /*51e0*/  FFMA.FTZ R37, R8.reuse, R41, -R37 ;  /* 0x0000002908257223 */ /* 0x040fe20000010825 */
[----:B------:R-:W-:Y:S01]  /*51f0*/  FFMA.FTZ R8, R8, R97, R39 ;  /* 0x0000006108087223 */ /* 0x000fe20000010027 */
        /* <DEDUP_REMOVED lines=14> */
[----:B------:R-:W-:-:S02]  /*52e0*/  F2FP.BF16.F32.PACK_AB R11, R45, R44 ;  /* 0x0000002c2d0b723e */ /* 0x000fc400000010ff */
[----:B------:R-:W-:-:S07]  /*52f0*/  F2FP.BF16.F32.PACK_AB R15, R47, R82 ;  /* 0x000000522f0f723e */ /* 0x000fce00000010ff */
.L_x_14331:
[----:B------:R-:W-:Y:S05]  /*5300*/  BSYNC B1 ;  /* 0x0000000000017941 */ /* 0x000fea0003800000 */
.L_x_14330:
[----:B------:R-:W-:Y:S01]  /*5310*/  ISETP.GE.AND P3, PT, R34, R87, PT ;  /* 0x000000572200720c */ /* 0x000fe20003f66270 */
[----:B0-----:R0:W-:Y:S02]  /*5320*/  ST.E.128 desc[UR42][R32.64], R8 ;  /* 0x0000000820007985 */ /* 0x0011e4000c101d2a */
[----:B0-----:R-:W-:Y:S02]  /*5330*/  IMAD.MOV.U32 R8, RZ, RZ, R84 ;  /* 0x000000ffff087224 */ /* 0x001fe400078e0054 */
[----:B------:R-:W-:-:S08]  /*5340*/  IMAD.MOV.U32 R9, RZ, RZ, R85 ;  /* 0x000000ffff097224 */ /* 0x000fd000078e0055 */
[----:B------:R-:W-:Y:S05]  /*5350*/  @P3 BRA `(.L_x_14312) ;  /* 0x00000004002c3947 */ /* 0x000fea0003800000 */
[----:B------:R-:W-:-:S05]  /*5360*/  IMAD.WIDE R8, R34, 0x2, R8 ;  /* 0x0000000222087825 */ /* 0x000fca00078e0208 */
[----:B--2---:R0:W-:Y:S01]  /*5370*/  ST.E.128 desc[UR42][R8.64], R12 ;  /* 0x0000000c08007985 */ /* 0x0041e2000c101d2a */
[----:B------:R-:W-:Y:S05]  /*5380*/  BRA `(.L_x_14312) ;  /* 0x0000000400207947 */ /* 0x000fea0003800000 */
.L_x_14293:
[----:B------:R-:W-:-:S06]  /*5390*/  UISETP.NE.AND UP0, UPT, UR39, 0x3, UPT ;  /* 0x000000032700788c */ /* 0x000fcc000bf05270 */
[----:B------:R-:W-:-:S13]  /*53a0*/  PLOP3.LUT P5, PT, PT, PT, UP0, 0x80, 0x0 ;  /* 0x000000000000781c */ /* 0x000fda0003faf008 */
[----:B------:R-:W-:Y:S05]  /*53b0*/  @!P5 BRA `(.L_x_14332) ;  /* 0x000000000004d947 */ /* 0x000fea0003800000 */
[----:B------:R-:W-:Y:S01]  /*53c0*/  BPT.TRAP 0x1 ;  /* 0x000000040000795c */ /* 0x000fe20000300000 */
.L_x_14332:
[----:B------:R-:W2:Y:S01]  /*53d0*/  LDL R8, [R1+0x8] ;  /* 0x0000080001087983 */ /* 0x000ea20000100800 */
[----:B------:R-:W-:Y:S01]  /*53e0*/  IMAD R70, R23, 0x8, R2 ;  /* 0x0000000817467824 */ /* 0x000fe200078e0202 */
[----:B------:R-:W-:Y:S01]  /*53f0*/  BSSY B1, `(.L_x_14333) ;  /* 0x0000005000017945 */ /* 0x000fe20003800000 */
[----:B------:R-:W-:Y:S02]  /*5400*/  SHF.R.S32.HI R75, RZ, 0x1f, R74 ;  /* 0x0000001fff4b7819 */ /* 0x000fe4000001144a */
[----:B--2---:R-:W-:-:S04]  /*5410*/  SHF.L.U32 R78, R8, 0x1f, RZ ;  /* 0x0000001f084e7819 */ /* 0x004fc800000006ff */
[----:B------:R-:W0:Y:S02]  /*5420*/  SYNCS.PHASECHK.TRANS64.TRYWAIT P3, [R70+URZ+0x16890], R78 ;  /* 0x0168904e460075a7 */ /* 0x000e24000806017f */
[----:B0-----:R-:W-:Y:S05]  /*5430*/  @!P3 BRA `(.L_x_14334) ;  /* 0x0000019400acb947 */ /* 0x001fea0003800000 */
.L_x_14630:
[----:B------:R-:W-:Y:S05]  /*5440*/  BSYNC B1 ;  /* 0x0000000000017941 */ /* 0x000fea0003800000 */
.L_x_14333:
        /* <DEDUP_REMOVED lines=27> */
.L_x_14634:
[----:B------:R-:W-:Y:S04]  /*5600*/  BSSY B1, `(.L_x_14336) ;  /* 0x000000e000017945 */ /* 0x000fe80003800000 */
[----:B------:R-:W-:Y:S05]  /*5610*/  @!P3 BRA `(.L_x_14337) ;  /* 0x000000000030b947 */ /* 0x000fea0003800000 */
[----:B------:R-:W4:Y:S01]  /*5620*/  LDL R8, [R1+0x4] ;  /* 0x0000040001087983 */ /* 0x000f220000100800 */
[----:B------:R-:W-:Y:S02]  /*5630*/  ULDC UR4, c[0x0][0x2f4] ;  /* 0x0000bd0000047ab9 */ /* 0x000fe40000000800 */
[----:B------:R-:W-:-:S13]  /*5640*/  ISETP.GE.AND P3, PT, R16, UR4, PT ;  /* 0x0000000410007c0c */ /* 0x000fda000bf66270 */
[----:B---3--:R-:W-:-:S04]  /*5650*/  @!P3 LEA R14, P4, R16, R33, 0x1 ;  /* 0x00000021100eb211 */ /* 0x008fc800078808ff */
[----:B--2---:R-:W-:Y:S02]  /*5660*/  @!P3 LEA.HI.X R15, R16, R9, R17, 0x1, P4 ;  /* 0x00000009100fb211 */ /* 0x004fe400020f0c11 */
[----:B------:R-:W-:-:S13]  /*5670*/  ISETP.GE.AND P4, PT, R18, UR4, PT ;  /* 0x0000000412007c0c */ /* 0x000fda000bf86270 */
[----:B------:R-:W-:-:S04]  /*5680*/  @!P4 LEA R12, P6, R18, R33, 0x1 ;  /* 0x00000021120cc211 */ /* 0x000fc800078c08ff */
[----:B----4-:R-:W-:Y:S02]  /*5690*/  @!P4 LEA.HI.X R13, R18, R9, R8, 0x1, P6 ;  /* 0x00000009120dc211 */ /* 0x010fe400030f0c08 */
[----:B------:R-:W2:Y:S04]  /*56a0*/  @!P3 LDS.128 R8, [R72+0xe000] ;  /* 0x00e000004808b984 */ /* 0x000ea80000000c00 */
[----:B--2---:R-:W-:Y:S04]  /*56b0*/  @!P3 ST.E.128 desc[UR42][R14.64], R8 ;  /* 0x000000080e00b985 */ /* 0x004fe8000c101d2a */
[----:B------:R-:W2:Y:S04]  /*56c0*/  @!P4 LDS.128 R8, [R71+0xe000] ;  /* 0x00e000004708c984 */ /* 0x000ea80000000c00 */
[----:B--2---:R4:W-:Y:S02]  /*56d0*/  @!P4 ST.E.128 desc[UR42][R12.64], R8 ;  /* 0x000000080c00c985 */ /* 0x0049e4000c101d2a */
.L_x_14337:
[----:B------:R-:W-:Y:S05]  /*56e0*/  BSYNC B1 ;  /* 0x0000000000017941 */ /* 0x000fea0003800000 */
.L_x_14336:
[----:B------:R-:W-:-:S03]  /*56f0*/  UMOV UR4, 0xffffffff ;  /* 0xffffffff00047882 */ /* 0x000fc60000000000 */
[----:B------:R-:W-:Y:S05]  /*5700*/  BRA.DIV UR4, `(.L_x_14338) ;  /* 0x0000019604587947 */ /* 0x000fea000b800000 */
[----:B--2-4-:R2:W4:Y:S04]  /*5710*/  SHFL.IDX PT, R9, R34, 0x1, 0x1c1f ;  /* 0x003c1f0022097f89 */ /* 0x01452800000e0000 */
[----:B---3--:R2:W3:Y:S02]  /*5720*/  SHFL.IDX PT, R33, R32, 0x1, 0x1c1f ;  /* 0x003c1f0020217f89 */ /* 0x0084e400000e0000 */
.L_x_14638:
[----:B------:R-:W-:-:S13]  /*5730*/  ISETP.GE.AND P3, PT, R35, 0x61, PT ;  /* 0x000000612300780c */ /* 0x000fda0003f66270 */
[----:B------:R-:W-:Y:S05]  /*5740*/  @!P3 BRA `(.L_x_14312) ;  /* 0x000000000030b947 */ /* 0x000fea0003800000 */
[----:B------:R-:W5:Y:S01]  /*5750*/  LDL R8, [R1+0x4] ;  /* 0x0000040001087983 */ /* 0x000f620000100800 */
[----:B------:R-:W-:Y:S02]  /*5760*/  ULDC UR4, c[0x0][0x2f4] ;  /* 0x0000bd0000047ab9 */ /* 0x000fe40000000800 */
[----:B------:R-:W-:-:S13]  /*5770*/  ISETP.GE.AND P3, PT, R16, UR4, PT ;  /* 0x0000000410007c0c */ /* 0x000fda000bf66270 */
[----:B---3--:R-:W-:-:S04]  /*5780*/  @!P3 LEA R14, P4, R16, R33, 0x1 ;  /* 0x00000021100eb211 */ /* 0x008fc800078808ff */
[----:B----4-:R-:W-:Y:S02]  /*5790*/  @!P3 LEA.HI.X R15, R16, R9, R17, 0x1, P4 ;  /* 0x00000009100fb211 */ /* 0x010fe400020f0c11 */
[----:B------:R-:W-:-:S13]  /*57a0*/  ISETP.GE.AND P4, PT, R18, UR4, PT ;  /* 0x0000000412007c0c */ /* 0x000fda000bf86270 */
[----:B------:R-:W-:-:S04]  /*57b0*/  @!P4 LEA R12, P6, R18, R33, 0x1 ;  /* 0x00000021120cc211 */ /* 0x000fc800078c08ff */
[----:B-----5:R-:W-:Y:S02]  /*57c0*/  @!P4 LEA.HI.X R13, R18, R9, R8, 0x1, P6 ;  /* 0x00000009120dc211 */ /* 0x020fe400030f0c08 */
[----:B------:R-:W3:Y:S04]  /*57d0*/  @!P3 LDS.128 R8, [R72+0x11000] ;  /* 0x011000004808b984 */ /* 0x000ee80000000c00 */
[----:B---3--:R-:W-:Y:S04]  /*57e0*/  @!P3 ST.E.128 desc[UR42][R14.64], R8 ;  /* 0x000000080e00b985 */ /* 0x008fe8000c101d2a */
[----:B------:R-:W3:Y:S04]  /*57f0*/  @!P4 LDS.128 R8, [R71+0x11000] ;  /* 0x011000004708c984 */ /* 0x000ee80000000c00 */
[----:B---3--:R3:W-:Y:S02]  /*5800*/  @!P4 ST.E.128 desc[UR42][R12.64], R8 ;  /* 0x000000080c00c985 */ /* 0x0087e4000c101d2a */
.L_x_14312:
[----:B------:R-:W-:Y:S05]  /*5810*/  BSYNC B0 ;  /* 0x0000000000007941 */ /* 0x000fea0003800000 */
.L_x_14292:
        /* <DEDUP_REMOVED lines=9> */
[----:B--2---:R2:W-:Y:S01]  /*58b0*/  BAR.SYNC.DEFER_BLOCKING R60, 0x80 ;  /* 0x0002003c0000751d */ /* 0x0045e20000010000 */
[----:B0-----:R-:W-:-:S13]  /*58c0*/  LOP3.LUT P3, RZ, R8, 0x7f, RZ, 0xc0, !PT ;  /* 0x0000007f08ff7812 */ /* 0x001fda000786c0ff */
[----:B------:R-:W-:-:S05]  /*58d0*/  @!P3 VIADD R8, R70, 0x168a0 ;  /* 0x000168a04608b836 */ /* 0x000fca0000000000 */
[----:B------:R-:W-:-:S04]  /*58e0*/  @!P3 PRMT R8, RZ, 0x654, R8 ;  /* 0x00000654ff08b816 */ /* 0x000fc80000000008 */
[----:B------:R2:W-:Y:S01]  /*58f0*/  @!P3 SYNCS.ARRIVE.TRANS64.RED.A1T0 RZ, [R8+URZ], RZ ;  /* 0x000000ff08ffb9a7 */ /* 0x0005e2000810043f */
[----:B------:R-:W-:Y:S05]  /*5900*/  @!P5 BRA `(.L_x_14340) ;  /* 0x000000000004d947 */ /* 0x000fea0003800000 */
[----:B------:R-:W-:Y:S01]  /*5910*/  BPT.TRAP 0x1 ;  /* 0x000000040000795c */ /* 0x000fe20000300000 */
.L_x_14340:
[----:B------:R-:W-:Y:S05]  /*5920*/  BSYNC B0 ;  /* 0x0000000000007941 */ /* 0x000fea0003800000 */
.L_x_14339:
[----:B------:R-:W0:Y:S01]  /*5930*/  SYNCS.PHASECHK.TRANS64.TRYWAIT P4, [R70+URZ+0x168b0], R78 ;  /* 0x0168b04e460075a7 */ /* 0x000e22000808017f */
[----:B------:R-:W-:Y:S01]  /*5940*/  ULDC UR40, c[0x0][0x2f4] ;  /* 0x0000bd0000287ab9 */ /* 0x000fe20000000800 */
[----:B------:R-:W-:Y:S04]  /*5950*/  BSSY B0, `(.L_x_14341) ;  /* 0x0000002000007945 */ /* 0x000fe80003800000 */
[----:B0-----:R-:W-:Y:S05]  /*5960*/  @!P4 BRA `(.L_x_14342) ;  /* 0x00000194000cc947 */ /* 0x001fea0003800000 */
.L_x_14639:
[----:B------:R-:W-:Y:S05]  /*5970*/  BSYNC B0 ;  /* 0x0000000000007941 */ /* 0x000fea0003800000 */
.L_x_14341:
[----:B-1----:R1:W5:Y:S01]  /*5980*/  LDL R34, [R1+0x4] ;  /* 0x0000040001227983 */ /* 0x0023620000100800 */
[----:B------:R-:W-:Y:S01]  /*5990*/  ULDC.64 UR4, c[0x0][0x328] ;  /* 0x0000ca0000047ab9 */ /* 0x000fe20000000a00 */
[----:B------:R-:W-:Y:S01]  /*59a0*/  IMAD.IADD R77, R77, 0x1, -R157 ;  /* 0x000000014d4d7824 */ /* 0x000fe200078e0a9d */
[----:B------:R-:W-:Y:S01]  /*59b0*/  BSSY B0, `(.L_x_14343) ;  /* 0x0000020000007945 */ /* 0x000fe20003800000 */
[----:B------:R-:W-:Y:S02]  /*59c0*/  IMAD R75, R75, UR4, RZ ;  /* 0x000000044b4b7c24 */ /* 0x000fe4000f8e02ff */
[----:B--2---:R-:W-:-:S04]  /*59d0*/  IMAD.WIDE.U32 R8, R74, UR4, RZ ;  /* 0x000000044a087c25 */ /* 0x004fc8000f8e00ff */
        /* <DEDUP_REMOVED lines=24> */
[----:B-----5:R-:W-:Y:S02]  /*5b60*/  @!P5 LEA.HI.X R13, R18, R9, R34, 0x1, P6 ;  /* 0x00000009120dd211 */ /* 0x020fe400030f0c22 */
[----:B------:R-:W1:Y:S04]  /*5b70*/  @!P4 LDS.128 R8, [R72] ;  /* 0x000000004808c984 */ /* 0x000e680000000c00 */
[----:B-1----:R-:W-:Y:S04]  /*5b80*/  @!P4 ST.E.128 desc[UR42][R14.64], R8 ;  /* 0x000000080e00c985 */ /* 0x002fe8000c101d2a */
[----:B------:R-:W1:Y:S04]  /*5b90*/  @!P5 LDS.128 R8, [R71] ;  /* 0x000000004708d984 */ /* 0x000e680000000c00 */
[----:B-1----:R1:W-:Y:S02]  /*5ba0*/  @!P5 ST.E.128 desc[UR42][R12.64], R8 ;  /* 0x000000080c00d985 */ /* 0x0023e4000c101d2a */
.L_x_14344:
[----:B------:R-:W-:Y:S05]  /*5bb0*/  BSYNC B0 ;  /* 0x0000000000007941 */ /* 0x000fea0003800000 */
.L_x_14343:
        /* <DEDUP_REMOVED lines=11> */
[----:B-----5:R-:W-:Y:S01]  /*5c70*/  @!P5 LEA.HI.X R13, R18, R33, R34, 0x1, P6 ;  /* 0x00000021120dd211 */ /* 0x020fe200030f0c22 */
[----:B-1----:R-:W-:Y:S04]  /*5c80*/  @!P4 ST.E.128 desc[UR42][R14.64], R8 ;  /* 0x000000080e00c985 */ /* 0x002fe8000c101d2a */
[----:B------:R-:W1:Y:S04]  /*5c90*/  @!P5 LDS.128 R8, [R71+0x3000] ;  /* 0x003000004708d984 */ /* 0x000e680000000c00 */
[----:B-1----:R1:W-:Y:S02]  /*5ca0*/  @!P5 ST.E.128 desc[UR42][R12.64], R8 ;  /* 0x000000080c00d985 */ /* 0x0023e4000c101d2a */
.L_x_14346:
[----:B------:R-:W-:Y:S05]  /*5cb0*/  BSYNC B0 ;  /* 0x0000000000007941 */ /* 0x000fea0003800000 */
.L_x_14345:
[----:B-1-3--:R-:W3:Y:S01]  /*5cc0*/  LDL.LU R9, [R1+0x8] ;  /* 0x0000080001097983 */ /* 0x00aee20000300800 */
[----:B0-----:R-:W-:Y:S01]  /*5cd0*/  @!P3 VIADD R70, R70, 0x168c0 ;  /* 0x000168c04646b836 */ /* 0x001fe20000000000 */
[----:B------:R-:W-:Y:S01]  /*5ce0*/  LOP3.LUT P4, RZ, R22, 0x1, RZ, 0xc0, !PT ;  /* 0x0000000116ff7812 */ /* 0x000fe2000788c0ff */
        /* <DEDUP_REMOVED lines=11> */
[----:B------:R-:W-:Y:S02]  /*5da0*/  SEL R8, RZ, 0x1, P3 ;  /* 0x00000001ff087807 */ /* 0x000fe40001800000 */
[----:B------:R-:W-:Y:S02]  /*5db0*/  SEL R23, R23, RZ, P3 ;  /* 0x000000ff17177207 */ /* 0x000fe40001800000 */
[----:B---3--:R-:W-:-:S05]  /*5dc0*/  LOP3.LUT R9, R9, R8, RZ, 0x3c, !PT ;  /* 0x0000000809097212 */ /* 0x008fca00078e3cff */
[----:B------:R0:W-:Y:S01]  /*5dd0*/  STL [R1+0x8], R9 ;  /* 0x0000080901007387 */ /* 0x0001e20000100800 */
[----:B------:R-:W-:Y:S05]  /*5de0*/  @P4 BRA `(.L_x_14347) ;  /* 0xffffffc4004c4947 */ /* 0x000fea000383ffff */
[----:B0-----:R-:W0:Y:S01]  /*5df0*/  S2R R9, SR_TID.X ;  /* 0x0000000000097919 */ /* 0x001e220000002100 */
[----:B------:R-:W-:Y:S02]  /*5e00*/  PLOP3.LUT P0, PT, PT, PT, PT, 0x8, 0x0 ;  /* 0x000000000000781c */ /* 0x000fe40003f0e170 */
[----:B0-----:R-:W-:-:S04]  /*5e10*/  SHF.R.U32.HI R9, RZ, 0x7, R9 ;  /* 0x00000007ff097819 */ /* 0x001fc80000011609 */
[----:B------:R-:W-:-:S13]  /*5e20*/  ISETP.NE.AND P4, PT, R9, 0x1, PT ;  /* 0x000000010900780c */ /* 0x000fda0003f85270 */
[----:B------:R-:W-:Y:S06]  /*5e30*/  @!P4 BAR.ARV 0x9, 0x100 ;  /* 0x024400000000cb1d */ /* 0x000fec0000002000 */
.L_x_14287:
[----:B------:R-:W3:Y:S01]  /*5e40*/  LDL R10, [R1+0x24] ;  /* 0x00002400010a7983 */ /* 0x000ee20000100800 */
[----:B------:R-:W0:Y:S01]  /*5e50*/  LDC R0, c[0x0][0x448] ;  /* 0x00011200ff007b82 */ /* 0x000e220000000800 */
[----:B------:R-:W-:-:S07]  /*5e60*/  IADD3 R5, R156, 0x1, -R155 ;  /* 0x000000019c057810 */ /* 0x000fce0007ffe89b */
[----:B------:R-:W1:Y:S01]  /*5e70*/  LDC.64 R6, c[0x0][0x9e0] ;  /* 0x00027800ff067b82 */ /* 0x000e620000000a00 */
[----:B0-----:R-:W-:Y:S02]  /*5e80*/  ISETP.NE.AND P1, PT, R0, 0x1, PT ;  /* 0x000000010000780c */ /* 0x001fe40003f25270 */
[----:B-1----:R-:W-:-:S11]  /*5e90*/  ISETP.GE.AND P2, PT, R7, 0x1, PT ;  /* 0x000000010700780c */ /* 0x002fd60003f46270 */
[----:B------:R-:W0:Y:S08]  /*5ea0*/  @P1 LDC R3, c[0x0][0x44c] ;  /* 0x00011300ff031b82 */ /* 0x000e300000000800 */
[----:B------:R-:W1:Y:S01]  /*5eb0*/  @P1 LDC R4, c[0x0][0x450] ;  /* 0x00011400ff041b82 */ /* 0x000e620000000800 */
[----:B---3--:R-:W-:-:S04]  /*5ec0*/  VIADD R0, R10, 0xbf ;  /* 0x000000bf0a007836 */ /* 0x008fc80000000000 */
[----:B0-----:R-:W-:-:S05]  /*5ed0*/  @P1 IMAD.HI.U32 R3, R0, R3, RZ ;  /* 0x0000000300031227 */ /* 0x001fca00078e00ff */
[----:B-1----:R-:W-:-:S05]  /*5ee0*/  @P1 SHF.R.U32.HI R0, RZ, R4, R3 ;  /* 0x00000004ff001219 */ /* 0x002fca0000011603 */
[----:B------:R-:W-:Y:S01]  /*5ef0*/  IMAD.IADD R5, R5, 0x1, R0 ;  /* 0x0000000105057824 */ /* 0x000fe200078e0200 */
[----:B------:R-:W-:Y:S06]  /*5f00*/  @P0 BRA `(.L_x_14348) ;  /* 0x00000000000c0947 */ /* 0x000fec0003800000 */
[----:B------:R-:W0:Y:S01]  /*5f10*/  FENCE.VIEW.ASYNC.G ;  /* 0x00000000000073c6 */ /* 0x000e220000000100 */
[----:B------:R-:W-:Y:S05]  /*5f20*/  WARPSYNC.ALL ;  /* 0x0000000000007948 */ /* 0x000fea0003800000 */
[----:B0-----:R-:W-:Y:S06]  /*5f30*/  BAR.ARV 0xc, 0x200 ;  /* 0x0308000000007b1d */ /* 0x001fec0000002000 */
.L_x_14348:
        /* <DEDUP_REMOVED lines=13> */
.L_x_14351:
[----:B------:R-:W-:-:S13]  /*6010*/  ISETP.NE.AND P0, PT, R7, 0x1, PT ;  /* 0x000000010700780c */ /* 0x000fda0003f05270 */
[----:B------:R-:W0:Y:S02]  /*6020*/  @P0 LDC.64 R4, c[0x0][0x9e8] ;  /* 0x00027a00ff040b82 */ /* 0x000e240000000a00 */
[----:B0-----:R-:W-:-:S05]  /*6030*/  @P0 IMAD.HI.U32 R4, R3, R4, RZ ;  /* 0x0000000403040227 */ /* 0x001fca00078e00ff */
[----:B------:R-:W-:-:S07]  /*6040*/  @P0 SHF.R.U32.HI R3, RZ, R5, R4 ;  /* 0x00000005ff030219 */ /* 0x000fce0000011604 */
.L_x_14352:
[----:B------:R-:W-:Y:S05]  /*6050*/  BSYNC B0 ;  /* 0x0000000000007941 */ /* 0x000fea0003800000 */
.L_x_14350:
[----:B------:R-:W-:-:S05]  /*6060*/  IMAD R3, R3, R7, R7 ;  /* 0x0000000703037224 */ /* 0x000fca00078e0207 */
[----:B------:R-:W-:-:S07]  /*6070*/  VIMNMX R0, R0, R3, PT ;  /* 0x0000000300007248 */ /* 0x000fce0003fe0100 */
.L_x_14349:
[----:B------:R-:W0:Y:S01]  /*6080*/  @P1 LDC R4, c[0x0][0x44c] ;  /* 0x00011300ff041b82 */ /* 0x000e220000000800 */
[----:B------:R-:W-:Y:S01]  /*6090*/  VIADD R0, R0, 0x7f ;  /* 0x0000007f00007836 */ /* 0x000fe20000000000 */
[----:B------:R-:W-:-:S04]  /*60a0*/  ULDC UR4, c[0x0][0x9dc] ;  /* 0x0002770000047ab9 */ /* 0x000fc80000000800 */
[----:B------:R-:W-:Y:S02]  /*60b0*/  SHF.R.S32.HI R3, RZ, 0x1f, R0 ;  /* 0x0000001fff037819 */ /* 0x000fe40000011400 */
[----:B------:R-:W1:Y:S02]  /*60c0*/  @P1 LDC R6, c[0x0][0x450] ;  /* 0x00011400ff061b82 */ /* 0x000e640000000800 */
[----:B------:R-:W-:-:S04]  /*60d0*/  LEA.HI R3, R3, R0, RZ, 0x7 ;  /* 0x0000000003037211 */ /* 0x000fc800078f38ff */
[----:B------:R-:W-:-:S04]  /*60e0*/  SHF.R.S32.HI R88, RZ, 0x7, R3 ;  /* 0x00000007ff587819 */ /* 0x000fc80000011403 */
[----:B------:R-:W-:Y:S01]  /*60f0*/  VIMNMX R88, R79, R88, PT ;  /* 0x000000584f587248 */ /* 0x000fe20003fe0100 */
        /* <DEDUP_REMOVED lines=16> */
.L_x_14355:
[----:B------:R-:W-:-:S13]  /*6200*/  ISETP.NE.AND P0, PT, R7, 0x1, PT ;  /* 0x000000010700780c */ /* 0x000fda0003f05270 */
[----:B------:R-:W0:Y:S02]  /*6210*/  @P0 LDC.64 R4, c[0x0][0x9e8] ;  /* 0x00027a00ff040b82 */ /* 0x000e240000000a00 */
[----:B0-----:R-:W-:-:S05]  /*6220*/  @P0 IMAD.HI.U32 R4, R0, R4, RZ ;  /* 0x0000000400040227 */ /* 0x001fca00078e00ff */
[----:B------:R-:W-:-:S07]  /*6230*/  @P0 SHF.R.U32.HI R0, RZ, R5, R4 ;  /* 0x00000005ff000219 */ /* 0x000fce0000011604 */
.L_x_14356:
[----:B------:R-:W-:Y:S05]  /*6240*/  BSYNC B0 ;  /* 0x0000000000007941 */ /* 0x000fea0003800000 */
.L_x_14354:
[----:B------:R-:W-:-:S05]  /*6250*/  IMAD R0, R0, R7, RZ ;  /* 0x0000000700007224 */ /* 0x000fca00078e02ff */
[----:B------:R-:W-:-:S07]  /*6260*/  VIMNMX R3, R3, R0, !PT ;  /* 0x0000000003037248 */ /* 0x000fce0007fe0100 */
.L_x_14353:
[----:B------:R-:W-:Y:S02]  /*6270*/  SHF.R.S32.HI R0, RZ, 0x1f, R3 ;  /* 0x0000001fff007819 */ /* 0x000fe40000011403 */
[----:B------:R-:W-:Y:S02]  /*6280*/  CS2R R20, SRZ ;  /* 0x0000000000147805 */ /* 0x000fe4000001ff00 */
[----:B------:R-:W-:Y:S02]  /*6290*/  PLOP3.LUT P0, PT, PT, PT, PT, 0x80, 0x0 ;  /* 0x000000000000781c */ /* 0x000fe40003f0f070 */
[----:B------:R-:W-:Y:S02]  /*62a0*/  CS2R R14, SRZ ;  /* 0x00000000000e7805 */ /* 0x000fe4000001ff00 */
[----:B------:R-:W-:Y:S01]  /*62b0*/  LEA.HI R0, R0, R3, RZ, 0x7 ;  /* 0x0000000300007211 */ /* 0x000fe200078f38ff */
[----:B------:R-:W-:Y:S01]  /*62c0*/  IMAD.MOV.U32 R118, RZ, RZ, RZ ;  /* 0x000000ffff767224 */ /* 0x000fe200078e00ff */
[----:B------:R-:W-:Y:S01]  /*62d0*/  CS2R R114, SRZ ;  /* 0x0000000000727805 */ /* 0x000fe2000001ff00 */
[----:B------:R-:W-:Y:S01]  /*62e0*/  IMAD.MOV.U32 R3, RZ, RZ, RZ ;  /* 0x000000ffff037224 */ /* 0x000fe200078e00ff */
[----:B------:R-:W-:-:S02]  /*62f0*/  SHF.R.S32.HI R0, RZ, 0x7, R0 ;  /* 0x00000007ff007819 */ /* 0x000fc40000011400 */
[----:B------:R-:W-:Y:S02]  /*6300*/  CS2R R112, SRZ ;  /* 0x0000000000707805 */ /* 0x000fe4000001ff00 */
[----:B------:R-:W-:Y:S02]  /*6310*/  CS2R R110, SRZ ;  /* 0x00000000006e7805 */ /* 0x000fe4000001ff00 */
[----:B------:R-:W-:Y:S02]  /*6320*/  CS2R R108, SRZ ;  /* 0x00000000006c7805 */ /* 0x000fe4000001ff00 */
[----:B------:R-:W-:Y:S02]  /*6330*/  VIMNMX R4, RZ, R0, !PT ;  /* 0x00000000ff047248 */ /* 0x000fe40007fe0100 */
[----:B------:R-:W-:Y:S02]  /*6340*/  CS2R R106, SRZ ;  /* 0x00000000006a7805 */ /* 0x000fe4000001ff00 */
[----:B------:R-:W-:-:S02]  /*6350*/  CS2R R104, SRZ ;  /* 0x0000000000687805 */ /* 0x000fc4000001ff00 */
[----:B------:R-:W-:Y:S02]  /*6360*/  CS2R R102, SRZ ;  /* 0x0000000000667805 */ /* 0x000fe4000001ff00 */
[----:B------:R-:W-:Y:S01]  /*6370*/  ISETP.GT.AND P1, PT, R88, R4, PT ;  /* 0x000000045800720c */ /* 0x000fe20003f24270 */
[----:B------:R0:W-:Y:S01]  /*6380*/  STL [R1+0x38], R4 ;  /* 0x0000380401007387 */ /* 0x0001e20000100800 */
[----:B------:R-:W-:Y:S02]  /*6390*/  CS2R R100, SRZ ;  /* 0x0000000000647805 */ /* 0x000fe4000001ff00 */
[----:B------:R-:W-:Y:S02]  /*63a0*/  CS2R R98, SRZ ;  /* 0x0000000000627805 */ /* 0x000fe4000001ff00 */
[----:B------:R-:W-:Y:S02]  /*63b0*/  CS2R R96, SRZ ;  /* 0x0000000000607805 */ /* 0x000fe4000001ff00 */
[----:B------:R-:W-:Y:S01]  /*63c0*/  CS2R R10, SRZ ;  /* 0x00000000000a7805 */ /* 0x000fe2000001ff00 */
[----:B------:R-:W-:Y:S01]  /*63d0*/  IMAD.MOV.U32 R94, RZ, RZ, RZ ;  /* 0x000000ffff5e7224 */ /* 0x000fe200078e00ff */
[----:B------:R-:W-:Y:S01]  /*63e0*/  CS2R R90, SRZ ;  /* 0x00000000005a7805 */ /* 0x000fe2000001ff00 */
[----:B------:R-:W-:-:S02]  /*63f0*/  IMAD.MOV.U32 R27, RZ, RZ, RZ ;  /* 0x000000ffff1b7224 */ /* 0x000fc400078e00ff */
[----:B------:R-:W-:Y:S02]  /*6400*/  IMAD.MOV.U32 R0, RZ, RZ, RZ ;  /* 0x000000ffff007224 */ /* 0x000fe400078e00ff */
[----:B----4-:R-:W-:Y:S01]  /*6410*/  IMAD.MOV.U32 R33, RZ, RZ, RZ ;  /* 0x000000ffff217224 */ /* 0x010fe200078e00ff */
        /* <DEDUP_REMOVED lines=10> */
.L_x_14642:
        /* <DEDUP_REMOVED lines=25> */
[----:B0-2---:R-:W-:-:S07]  /*6650*/  IMAD.MOV.U32 R13, RZ, RZ, RZ ;  /* 0x000000ffff0d7224 */ /* 0x005fce00078e00ff */
[----:B------:R-:W-:-:S07]  /*6660*/  LEPC R20, `(.L_x_14360) ;  /* 0x000000001014794e */ /* 0x000fce0000000000 */
[----:B-1---5:R-:W-:Y:S05]  /*6670*/  CALL.ABS.NOINC R14 ;  /* 0x000000000e007343 */ /* 0x022fea0003c00000 */
.L_x_14360:
[----:B------:R-:W-:Y:S05]  /*6680*/  BSYNC B6 ;  /* 0x0000000000067941 */ /* 0x000fea0003800000 */
.L_x_14359:
        /* <DEDUP_REMOVED lines=13> */
.L_x_14364:
[----:B---3--:R3:W4:Y:S02]  /*6760*/  SYNCS.PHASECHK.TRANS64.TRYWAIT P0, [R2+URZ+0x16800], R3 ;  /* 0x01680003020075a7 */ /* 0x008724000800017f */
[----:B----4-:R-:W-:Y:S05]  /*6770*/  @!P0 NANOSLEEP.SYNCS 0x989680 ;  /* 0x009896800000895d */ /* 0x010fea0003900000 */
[----:B------:R-:W4:Y:S02]  /*6780*/  @!P0 SYNCS.PHASECHK.TRANS64 P0, [R2+URZ+0x16800], R3 ;  /* 0x01680003020085a7 */ /* 0x000f24000800007f */
[----:B----4-:R-:W-:Y:S05]  /*6790*/  @!P0 BRA `(.L_x_14364) ;  /* 0xfffffffc00f08947 */ /* 0x010fea000383ffff */
.L_x_14363:
[----:B------:R-:W-:Y:S05]  /*67a0*/  BSYNC B0 ;  /* 0x0000000000007941 */ /* 0x000fea0003800000 */
.L_x_14362:
[----:B------:R-:W-:Y:S05]  /*67b0*/  BRA `(.L_x_14365) ;  /* 0x0000003000387947 */ /* 0x000fea0003800000 */
.L_x_14361:
[----:B------:R-:W-:Y:S01]  /*67c0*/  ISETP.NE.AND P0, PT, R25, RZ, PT ;  /* 0x000000ff1900720c */ /* 0x000fe20003f05270 */
[----:B------:R-:W-:Y:S01]  /*67d0*/  ULDC.64 UR4, c[0x0][0x3f8] ;  /* 0x0000fe0000047ab9 */ /* 0x000fe20000000a00 */
[----:B-----5:R-:W-:Y:S01]  /*67e0*/  SHF.R.S32.HI R0, RZ, 0x1f, R24 ;  /* 0x0000001fff007819 */ /* 0x020fe20000011418 */
        /* <DEDUP_REMOVED lines=26> */
[----:B-1----:R-:W-:Y:S05]  /*6990*/  CALL.ABS.NOINC R14 ;  /* 0x000000000e007343 */ /* 0x002fea0003c00000 */
.L_x_14367:
[----:B------:R-:W-:Y:S05]  /*69a0*/  BSYNC B6 ;  /* 0x0000000000067941 */ /* 0x000fea0003800000 */
.L_x_14366:
[----:B------:R-:W3:Y:S01]  /*69b0*/  LDL R20, [R1+0x24] ;  /* 0x0000240001147983 */ /* 0x000ee20000100800 */
[----:B------:R-:W-:Y:S01]  /*69c0*/  ULDC.U8 UR4, c[0x0][0x410] ;  /* 0x0001040000047ab9 */ /* 0x000fe20000000000 */
[----:B------:R-:W-:Y:S01]  /*69d0*/  BSSY B0, `(.L_x_14368) ;  /* 0x00002e4000007945 */ /* 0x000fe20003800000 */
[----:B------:R-:W-:Y:S01]  /*69e0*/  ISETP.NE.AND P0, PT, RZ, UR4, PT ;  /* 0x00000004ff007c0c */ /* 0x000fe2000bf05270 */
[----:B---3--:R-:W-:-:S12]  /*69f0*/  IMAD.IADD R35, R157, 0x1, R20 ;  /* 0x000000019d237824 */ /* 0x008fd800078e0214 */
[----:B------:R-:W-:Y:S05]  /*6a00*/  @!P0 BRA `(.L_x_14369) ;  /* 0x0000001400f08947 */ /* 0x000fea0003800000 */
[----:B------:R-:W0:Y:S01]  /*6a10*/  LDC R38, c[0x0][0x448] ;  /* 0x00011200ff267b82 */ /* 0x000e220000000800 */
[----:B------:R-:W3:Y:S01]  /*6a20*/  S2R R20, SR_TID.X ;  /* 0x0000000000147919 */ /* 0x000ee20000002100 */
[----:B------:R-:W-:Y:S01]  /*6a30*/  ULDC.64 UR4, c[0x0][0x3f8] ;  /* 0x0000fe0000047ab9 */ /* 0x000fe20000000a00 */
[----:B------:R-:W-:Y:S01]  /*6a40*/  ULDC.64 UR6, c[0x0][0x408] ;  /* 0x0001020000067ab9 */ /* 0x000fe20000000a00 */
[----:B------:R-:W-:Y:S02]  /*6a50*/  IMAD.MOV.U32 R8, RZ, RZ, R26 ;  /* 0x000000ffff087224 */ /* 0x000fe400078e001a */
[----:B------:R-:W-:Y:S02]  /*6a60*/  IMAD.MOV.U32 R9, RZ, RZ, R31 ;  /* 0x000000ffff097224 */ /* 0x000fe400078e001f */
[----:B------:R-:W-:Y:S02]  /*6a70*/  IMAD.MOV.U32 R10, RZ, RZ, R24 ;  /* 0x000000ffff0a7224 */ /* 0x000fe400078e0018 */
[----:B------:R-:W-:Y:S01]  /*6a80*/  IMAD.MOV.U32 R11, RZ, RZ, R33 ;  /* 0x000000ffff0b7224 */ /* 0x000fe200078e0021 */
[----:B0-----:R-:W-:Y:S01]  /*6a90*/  ISETP.NE.AND P0, PT, R38, 0x1, PT ;  /* 0x000000012600780c */ /* 0x001fe20003f05270 */
[----:B---3--:R-:W-:-:S12]  /*6aa0*/  VIADD R21, R20, 0xffffff80 ;  /* 0xffffff8014157836 */ /* 0x008fd80000000000 */
[----:B------:R-:W0:Y:S01]  /*6ab0*/  @P0 LDC R0, c[0x0][0x44c] ;  /* 0x00011300ff000b82 */ /* 0x000e220000000800 */
[----:B------:R-:W-:-:S04]  /*6ac0*/  SHF.R.S32.HI R20, RZ, 0x1f, R21 ;  /* 0x0000001fff147819 */ /* 0x000fc80000011415 */
[----:B------:R-:W-:-:S03]  /*6ad0*/  LEA.HI R20, R20, R21, RZ, 0x2 ;  /* 0x0000001514147211 */ /* 0x000fc600078f10ff */
[----:B------:R-:W3:Y:S01]  /*6ae0*/  @P0 LDC R5, c[0x0][0x450] ;  /* 0x00011400ff050b82 */ /* 0x000ee20000000800 */
[----:B------:R-:W-:-:S05]  /*6af0*/  LOP3.LUT R20, R20, 0xfffffffc, RZ, 0xc0, !PT ;  /* 0xfffffffc14147812 */ /* 0x000fca00078ec0ff */
[----:B------:R-:W-:-:S04]  /*6b00*/  IMAD.IADD R20, R21, 0x1, -R20 ;  /* 0x0000000115147824 */ /* 0x000fc800078e0a14 */
[----:B------:R-:W-:-:S04]  /*6b10*/  IMAD R3, R20, 0x60, R35 ;  /* 0x0000006014037824 */ /* 0x000fc800078e0223 */
[----:B0-----:R-:W-:-:S05]  /*6b20*/  @P0 IMAD.HI.U32 R0, R3, R0, RZ ;  /* 0x0000000003000227 */ /* 0x001fca00078e00ff */
        /* <DEDUP_REMOVED lines=21> */
[----:B-1----:R1:W0:Y:S02]  /*6c80*/  SHFL.IDX PT, R14, R7, RZ, 0x1c1f ;  /* 0x001c1fff070e7589 */ /* 0x00222400000e0000 */
.L_x_14648:
[----:B------:R-:W-:Y:S01]  /*6c90*/  IMAD R38, R155, R38, RZ ;  /* 0x000000269b267224 */ /* 0x000fe200078e02ff */
[----:B------:R-:W-:Y:S01]  /*6ca0*/  BSSY B1, `(.L_x_14371) ;  /* 0x000001f000017945 */ /* 0x000fe20003800000 */
[----:B------:R-:W-:Y:S02]  /*6cb0*/  CS2R R32, SRZ ;  /* 0x0000000000207805 */ /* 0x000fe4000001ff00 */
[----:B------:R-:W-:Y:S02]  /*6cc0*/  CS2R R26, SRZ ;  /* 0x00000000001a7805 */ /* 0x000fe4000001ff00 */
[----:B------:R-:W-:Y:S02]  /*6cd0*/  CS2R R30, SRZ ;  /* 0x00000000001e7805 */ /* 0x000fe4000001ff00 */
[----:B------:R-:W-:Y:S02]  /*6ce0*/  ISETP.GE.AND P0, PT, R35, R38, PT ;  /* 0x000000262300720c */ /* 0x000fe40003f06270 */
[----:B------:R-:W-:-:S11]  /*6cf0*/  CS2R R24, SRZ ;  /* 0x0000000000187805 */ /* 0x000fd6000001ff00 */
[----:B------:R-:W-:Y:S05]  /*6d00*/  @P0 BRA `(.L_x_14372) ;  /* 0x0000000000600947 */ /* 0x000fea0003800000 */
[----:B------:R-:W2:Y:S01]  /*6d10*/  LDL R9, [R1+0xc] ;  /* 0x00000c0001097983 */ /* 0x000ea20000100800 */
[----:B------:R-:W-:-:S03]  /*6d20*/  ULDC UR4, c[0x0][0x3f4] ;  /* 0x0000fd0000047ab9 */ /* 0x000fc60000000800 */
[----:B------:R-:W2:Y:S01]  /*6d30*/  LDL R12, [R1+0x54] ;  /* 0x00005400010c7983 */ /* 0x000ea20000100800 */
[----:B------:R-:W-:Y:S01]  /*6d40*/  ISETP.GE.AND P2, PT, R152, UR4, PT ;  /* 0x0000000498007c0c */ /* 0x000fe2000bf46270 */
[----:B----4-:R-:W-:Y:S02]  /*6d50*/  IMAD.MOV.U32 R10, RZ, RZ, R0 ;  /* 0x000000ffff0a7224 */ /* 0x010fe400078e0000 */
[----:B---3--:R-:W-:Y:S02]  /*6d60*/  IMAD.MOV.U32 R11, RZ, RZ, R3 ;  /* 0x000000ffff0b7224 */ /* 0x008fe400078e0003 */
[----:B0-----:R-:W-:Y:S01]  /*6d70*/  IMAD.MOV.U32 R15, RZ, RZ, R5 ;  /* 0x000000ffff0f7224 */ /* 0x001fe200078e0005 */
[----:B------:R-:W-:Y:S02]  /*6d80*/  CS2R R30, SRZ ;  /* 0x00000000001e7805 */ /* 0x000fe4000001ff00 */
[----:B------:R-:W-:Y:S02]  /*6d90*/  CS2R R32, SRZ ;  /* 0x0000000000207805 */ /* 0x000fe4000001ff00 */
[----:B------:R-:W-:-:S03]  /*6da0*/  CS2R R24, SRZ ;  /* 0x0000000000187805 */ /* 0x000fc6000001ff00 */
[----:B------:R-:W-:-:S05]  /*6db0*/  @!P2 IMAD.WIDE R10, R152, 0x2, R10 ;  /* 0x00000002980aa825 */ /* 0x000fca00078e020a */
[----:B------:R0:W5:Y:S01]  /*6dc0*/  @!P2 LD.E.64 R30, desc[UR42][R10.64] ;  /* 0x0000002a0a1ea980 */ /* 0x000162000c101b00 */
[----:B--2---:R-:W-:-:S13]  /*6dd0*/  ISETP.GE.AND P3, PT, R9, UR4, PT ;  /* 0x0000000409007c0c */ /* 0x004fda000bf66270 */
[C---:B------:R-:W-:Y:S01]  /*6de0*/  @!P3 IMAD.SHL.U32 R37, R9.reuse, 0x2, RZ ;  /* 0x000000020925b824 */ /* 0x040fe200078e00ff */
[----:B------:R-:W-:-:S04]  /*6df0*/  @!P3 SHF.L.U64.HI R26, R9, 0x1, R12 ;  /* 0x00000001091ab819 */ /* 0x000fc8000001020c */
[-C--:B------:R-:W-:Y:S02]  /*6e00*/  @!P3 IADD3 R20, P0, R0, R37.reuse, RZ ;  /* 0x000000250014b210 */ /* 0x080fe40007f1e0ff */
[----:B------:R-:W-:Y:S01]  /*6e10*/  @!P3 IADD3 R36, P1, R14, R37, RZ ;  /* 0x000000250e24b210 */ /* 0x000fe20007f3e0ff */
[----:B------:R-:W-:-:S04]  /*6e20*/  @!P2 IMAD.WIDE R12, R152, 0x2, R14 ;  /* 0x00000002980ca825 */ /* 0x000fc800078e020e */
[--C-:B------:R-:W-:Y:S01]  /*6e30*/  @!P3 IMAD.X R21, R3, 0x1, R26.reuse, P0 ;  /* 0x000000010315b824 */ /* 0x100fe200000e061a */
[----:B------:R0:W5:Y:S01]  /*6e40*/  @!P2 LD.E.64 R32, desc[UR42][R12.64] ;  /* 0x0000002a0c20a980 */ /* 0x000162000c101b00 */
[----:B------:R-:W-:Y:S01]  /*6e50*/  @!P3 IMAD.X R37, R5, 0x1, R26, P1 ;  /* 0x000000010525b824 */ /* 0x000fe200008e061a */
[----:B------:R-:W-:Y:S02]  /*6e60*/  CS2R R26, SRZ ;  /* 0x00000000001a7805 */ /* 0x000fe4000001ff00 */
[----:B------:R0:W5:Y:S04]  /*6e70*/  @!P3 LD.E.64 R24, desc[UR42][R20.64] ;  /* 0x0000002a1418b980 */ /* 0x000168000c101b00 */
[----:B------:R0:W5:Y:S02]  /*6e80*/  @!P3 LD.E.64 R26, desc[UR42][R36.64] ;  /* 0x0000002a241ab980 */ /* 0x000164000c101b00 */
.L_x_14372:
[----:B------:R-:W-:Y:S05]  /*6e90*/  BSYNC B1 ;  /* 0x0000000000017941 */ /* 0x000fea0003800000 */
.L_x_14371:
[----:B----45:R-:W-:Y:S01]  /*6ea0*/  IMAD.MOV.U32 R0, RZ, RZ, R32 ;  /* 0x000000ffff007224 */ /* 0x030fe200078e0020 */
[----:B------:R-:W-:Y:S01]  /*6eb0*/  UMOV UR4, 0xffffffff ;  /* 0xffffffff00047882 */ /* 0x000fe20000000000 */
[----:B---3--:R-:W-:Y:S01]  /*6ec0*/  IMAD.MOV.U32 R3, RZ, RZ, R33 ;  /* 0x000000ffff037224 */ /* 0x008fe200078e0021 */
        /* <DEDUP_REMOVED lines=20> */
.L_x_14654:
[----:B------:R-:W-:Y:S01]  /*7010*/  VIADD R35, R35, 0x60 ;  /* 0x0000006023237836 */ /* 0x000fe20000000000 */
[----:B------:R-:W-:Y:S01]  /*7020*/  BSSY B1, `(.L_x_14374) ;  /* 0x000001e000017945 */ /* 0x000fe20003800000 */
[----:B------:R-:W-:Y:S02]  /*7030*/  CS2R R10, SRZ ;  /* 0x00000000000a7805 */ /* 0x000fe4000001ff00 */
[----:B--2---:R-:W-:Y:S02]  /*7040*/  CS2R R12, SRZ ;  /* 0x00000000000c7805 */ /* 0x004fe4000001ff00 */
[----:B0-----:R-:W-:Y:S02]  /*7050*/  CS2R R8, SRZ ;  /* 0x0000000000087805 */ /* 0x001fe4000001ff00 */
[----:B------:R-:W-:-:S13]  /*7060*/  ISETP.GE.AND P0, PT, R35, R38, PT ;  /* 0x000000262300720c */ /* 0x000fda0003f06270 */
[----:B------:R-:W-:Y:S05]  /*7070*/  @P0 BRA `(.L_x_14375) ;  /* 0x0000000000600947 */ /* 0x000fea0003800000 */
[----:B------:R-:W2:Y:S01]  /*7080*/  LDL R4, [R1+0xc] ;  /* 0x00000c0001047983 */ /* 0x000ea20000100800 */
[----:B------:R-:W-:-:S03]  /*7090*/  ULDC UR4, c[0x0][0x3f4] ;  /* 0x0000fd0000047ab9 */ /* 0x000fc60000000800 */
[----:B------:R-:W2:Y:S01]  /*70a0*/  LDL R15, [R1+0x54] ;  /* 0x00005400010f7983 */ /* 0x000ea20000100800 */
[----:B------:R-:W-:Y:S01]  /*70b0*/  ISETP.GE.AND P2, PT, R152, UR4, PT ;  /* 0x0000000498007c0c */ /* 0x000fe2000bf46270 */
[----:B----4-:R-:W-:Y:S02]  /*70c0*/  IMAD.MOV.U32 R6, RZ, RZ, R0 ;  /* 0x000000ffff067224 */ /* 0x010fe400078e0000 */
[----:B-1-3--:R-:W-:Y:S01]  /*70d0*/  IMAD.MOV.U32 R7, RZ, RZ, R3 ;  /* 0x000000ffff077224 */ /* 0x00afe200078e0003 */
[----:B------:R-:W-:Y:S02]  /*70e0*/  CS2R R12, SRZ ;  /* 0x00000000000c7805 */ /* 0x000fe4000001ff00 */
[----:B------:R-:W-:-:S07]  /*70f0*/  CS2R R20, SRZ ;  /* 0x0000000000147805 */ /* 0x000fce000001ff00 */
[----:B------:R-:W-:-:S05]  /*7100*/  @!P2 IMAD.WIDE R6, R152, 0x2, R6 ;  /* 0x000000029806a825 */ /* 0x000fca00078e0206 */
[----:B------:R0:W5:Y:S01]  /*7110*/  @!P2 LD.E.64 R12, desc[UR42][R6.64] ;  /* 0x0000002a060ca980 */ /* 0x000162000c101b00 */
[----:B--2---:R-:W-:-:S13]  /*7120*/  ISETP.GE.AND P3, PT, R4, UR4, PT ;  /* 0x0000000404007c0c */ /* 0x004fda000bf66270 */
[C---:B------:R-:W-:Y:S01]  /*7130*/  @!P3 IMAD.SHL.U32 R9, R4.reuse, 0x2, RZ ;  /* 0x000000020409b824 */ /* 0x040fe200078e00ff */
[----:B------:R-:W-:Y:S01]  /*7140*/  @!P3 SHF.L.U64.HI R10, R4, 0x1, R15 ;  /* 0x00000001040ab819 */ /* 0x000fe2000001020f */
[----:B------:R-:W-:-:S03]  /*7150*/  IMAD.MOV.U32 R15, RZ, RZ, R5 ;  /* 0x000000ffff0f7224 */ /* 0x000fc600078e0005 */
[-C--:B------:R-:W-:Y:S02]  /*7160*/  @!P3 IADD3 R34, P0, R0, R9.reuse, RZ ;  /* 0x000000090022b210 */ /* 0x080fe40007f1e0ff */
[----:B------:R-:W-:Y:S02]  /*7170*/  @!P3 IADD3 R4, P1, R14, R9, RZ ;  /* 0x000000090e04b210 */ /* 0x000fe40007f3e0ff */
[----:B------:R-:W-:Y:S01]  /*7180*/  CS2R R8, SRZ ;  /* 0x0000000000087805 */ /* 0x000fe2000001ff00 */
[--C-:B------:R-:W-:Y:S02]  /*7190*/  @!P3 IMAD.X R35, R3, 0x1, R10.reuse, P0 ;  /* 0x000000010323b824 */ /* 0x100fe400000e060a */
[----:B------:R-:W-:Y:S01]  /*71a0*/  @!P3 IMAD.X R5, R5, 0x1, R10, P1 ;  /* 0x000000010505b824 */ /* 0x000fe200008e060a */
[----:B------:R-:W-:Y:S01]  /*71b0*/  CS2R R10, SRZ ;  /* 0x00000000000a7805 */ /* 0x000fe2000001ff00 */
[----:B------:R-:W-:Y:S01]  /*71c0*/  @!P2 IMAD.WIDE R14, R152, 0x2, R14 ;  /* 0x00000002980ea825 */ /* 0x000fe200078e020e */
[----:B------:R0:W5:Y:S04]  /*71d0*/  @!P3 LD.E.64 R8, desc[UR42][R34.64] ;  /* 0x0000002a2208b980 */ /* 0x000168000c101b00 */
[----:B------:R0:W5:Y:S04]  /*71e0*/  @!P2 LD.E.64 R20, desc[UR42][R14.64] ;  /* 0x0000002a0e14a980 */ /* 0x000168000c101b00 */
[----:B------:R0:W5:Y:S02]  /*71f0*/  @!P3 LD.E.64 R10, desc[UR42][R4.64] ;  /* 0x0000002a040ab980 */ /* 0x000164000c101b00 */
.L_x_14375:
[----:B------:R-:W-:Y:S05]  /*7200*/  BSYNC B1 ;  /* 0x0000000000017941 */ /* 0x000fea0003800000 */
.L_x_14374:
[----:B------:R-:W4:Y:S01]  /*7210*/  LDL R41, [R1+0x40] ;  /* 0x0000400001297983 */ /* 0x000f220000100800 */
[----:B------:R-:W-:Y:S01]  /*7220*/  ULEA.HI UR4, UR36, UR36, URZ, 0x1 ;  /* 0x0000002424047291 */ /* 0x000fe2000f8f083f */
[----:B0----5:R-:W-:Y:S01]  /*7230*/  IMAD.MOV.U32 R4, RZ, RZ, R20 ;  /* 0x000000ffff047224 */ /* 0x021fe200078e0014 */
[----:B------:R-:W-:Y:S01]  /*7240*/  BSSY B1, `(.L_x_14376) ;  /* 0x0000027000017945 */ /* 0x000fe20003800000 */
[----:B------:R-:W0:Y:S01]  /*7250*/  S2R R35, SR_TID.X ;  /* 0x0000000000237919 */ /* 0x000e220000002100 */
[----:B------:R-:W-:Y:S01]  /*7260*/  ULOP3.LUT UR4, UR4, 0xfffffffe, URZ, 0xc0, !UPT ;  /* 0xfffffffe04047892 */ /* 0x000fe2000f8ec03f */
[----:B------:R-:W-:Y:S01]  /*7270*/  IMAD R14, R29, -0xc0, R38 ;  /* 0xffffff401d0e7824 */ /* 0x000fe200078e0226 */
[----:B------:R-:W-:Y:S01]  /*7280*/  PRMT R37, R4, 0x7610, R37 ;  /* 0x0000761004257816 */ /* 0x000fe20000000025 */
[----:B------:R-:W-:Y:S01]  /*7290*/  IMAD.MOV.U32 R4, RZ, RZ, R10 ;  /* 0x000000ffff047224 */ /* 0x000fe200078e000a */
[----:B------:R-:W-:Y:S01]  /*72a0*/  UIADD3 UR4, UR36, -UR4, URZ ;  /* 0x8000000424047290 */ /* 0x000fe2000fffe03f */
[----:B------:R-:W-:Y:S01]  /*72b0*/  IMAD.MOV.U32 R6, RZ, RZ, R11 ;  /* 0x000000ffff067224 */ /* 0x000fe200078e000b */
[----:B------:R-:W-:Y:S01]  /*72c0*/  VIMNMX R14, R14, 0xc0, PT ;  /* 0x000000c00e0e7848 */ /* 0x000fe20003fe0100 */
[----:B-1----:R-:W-:Y:S01]  /*72d0*/  IMAD.MOV.U32 R7, RZ, RZ, R12 ;  /* 0x000000ffff077224 */ /* 0x002fe200078e000c */
[----:B------:R-:W-:Y:S01]  /*72e0*/  PRMT R15, R4, 0x7610, R15 ;  /* 0x00007610040f7816 */ /* 0x000fe2000000000f */
[----:B------:R-:W-:Y:S01]  /*72f0*/  IMAD.MOV.U32 R4, RZ, RZ, R8 ;  /* 0x000000ffff047224 */ /* 0x000fe200078e0008 */
[----:B------:R-:W-:Y:S01]  /*7300*/  PRMT R29, R6, 0x7610, R29 ;  /* 0x00007610061d7816 */ /* 0x000fe2000000001d */
[----:B------:R-:W-:Y:S01]  /*7310*/  IMAD.U32 R5, RZ, RZ, UR4 ;  /* 0x00000004ff057e24 */ /* 0x000fe2000f8e00ff */
[----:B------:R-:W-:Y:S01]  /*7320*/  PRMT R38, R7, 0x7610, R38 ;  /* 0x0000761007267816 */ /* 0x000fe20000000026 */
[----:B------:R-:W-:Y:S01]  /*7330*/  IMAD.MOV.U32 R6, RZ, RZ, R9 ;  /* 0x000000ffff067224 */ /* 0x000fe200078e0009 */
[----:B------:R-:W-:-:S02]  /*7340*/  PRMT R34, R4, 0x7610, R34 ;  /* 0x0000761004227816 */ /* 0x000fc40000000022 */
[----:B------:R-:W-:Y:S02]  /*7350*/  SHF.L.U32 R5, R5, 0x1f, RZ ;  /* 0x0000001f05057819 */ /* 0x000fe400000006ff */
[----:B------:R-:W-:Y:S02]  /*7360*/  ISETP.GE.AND P1, PT, R157, R14, PT ;  /* 0x0000000e9d00720c */ /* 0x000fe40003f26270 */
[----:B------:R-:W1:Y:S01]  /*7370*/  SYNCS.PHASECHK.TRANS64.TRYWAIT P0, [R2+URZ+0x16800], R5 ;  /* 0x01680005020075a7 */ /* 0x000e62000800017f */
[----:B0-----:R-:W-:-:S05]  /*7380*/  VIADD R42, R35, 0xffffff80 ;  /* 0xffffff80232a7836 */ /* 0x001fca0000000000 */
[----:B------:R-:W-:-:S04]  /*7390*/  SHF.R.S32.HI R35, RZ, 0x1f, R42 ;  /* 0x0000001fff237819 */ /* 0x000fc8000001142a */
[----:B------:R-:W-:-:S04]  /*73a0*/  LEA.HI R35, R35, R42, RZ, 0x5 ;  /* 0x0000002a23237211 */ /* 0x000fc800078f28ff */
[----:B------:R-:W-:Y:S01]  /*73b0*/  SHF.R.S32.HI R35, RZ, 0x5, R35 ;  /* 0x00000005ff237819 */ /* 0x000fe20000011423 */
[C---:B----4-:R-:W-:Y:S01]  /*73c0*/  IMAD.SHL.U32 R0, R41.reuse, 0x40, RZ ;  /* 0x0000004029007824 */ /* 0x050fe200078e00ff */
[----:B------:R-:W-:-:S04]  /*73d0*/  LOP3.LUT P2, RZ, R41, 0x4, RZ, 0xc0, !PT ;  /* 0x0000000429ff7812 */ /* 0x000fc8000784c0ff */
[----:B---3--:R-:W-:-:S04]  /*73e0*/  LOP3.LUT R3, R0, 0x1c0, RZ, 0xc0, !PT ;  /* 0x000001c000037812 */ /* 0x008fc800078ec0ff */
[----:B------:R-:W-:Y:S02]  /*73f0*/  LOP3.LUT R0, R3, 0x18, R16, 0xf8, !PT ;  /* 0x0000001803007812 */ /* 0x000fe400078ef810 */
[----:B------:R-:W-:-:S04]  /*7400*/  SHF.R.U32.HI R3, RZ, 0x3, R3 ;  /* 0x00000003ff037819 */ /* 0x000fc80000011603 */
[----:B------:R-:W-:Y:S01]  /*7410*/  LOP3.LUT R0, R0, R3, RZ, 0x3c, !PT ;  /* 0x0000000300007212 */ /* 0x000fe200078e3cff */
[----:B------:R-:W-:-:S05]  /*7420*/  IMAD.MOV.U32 R3, RZ, RZ, R21 ;  /* 0x000000ffff037224 */ /* 0x000fca00078e0015 */
[----:B------:R-:W-:Y:S01]  /*7430*/  PRMT R36, R3, 0x7610, R36 ;  /* 0x0000761003247816 */ /* 0x000fe20000000024 */
[----:B------:R-:W-:Y:S02]  /*7440*/  IMAD R3, R35, 0x200, R0 ;  /* 0x0000020023037824 */ /* 0x000fe400078e0200 */
[----:B------:R-:W-:Y:S02]  /*7450*/  IMAD.MOV.U32 R0, RZ, RZ, R13 ;  /* 0x000000ffff007224 */ /* 0x000fe400078e000d */
[----:B------:R-:W-:-:S03]  /*7460*/  IMAD R3, R3, 0x2, R2 ;  /* 0x0000000203037824 */ /* 0x000fc600078e0202 */
[----:B------:R-:W-:Y:S01]  /*7470*/  PRMT R15, R15, 0x5410, R0 ;  /* 0x000054100f0f7816 */ /* 0x000fe20000000000 */
[C---:B------:R-:W-:Y:S02]  /*7480*/  VIADD R4, R3.reuse, 0x8400 ;  /* 0x0000840003047836 */ /* 0x040fe40000000000 */
[----:B------:R-:W-:Y:S01]  /*7490*/  VIADD R0, R3, 0x8440 ;  /* 0x0000844003007836 */ /* 0x000fe20000000000 */
[----:B-1----:R-:W-:Y:S06]  /*74a0*/  @!P0 BRA `(.L_x_14377) ;  /* 0x0000017c00708947 */ /* 0x002fec0003800000 */
.L_x_14655:
[----:B------:R-:W-:Y:S05]  /*74b0*/  BSYNC B1 ;  /* 0x0000000000017941 */ /* 0x000fea0003800000 */
.L_x_14376:
[----:B------:R-:W-:Y:S01]  /*74c0*/  BSSY B1, `(.L_x_14378) ;  /* 0x0000068000017945 */ /* 0x000fe20003800000 */
[----:B------:R-:W-:Y:S01]  /*74d0*/  PRMT R35, R6, 0x7610, R35 ;  /* 0x0000761006237816 */ /* 0x000fe20000000023 */
[----:B------:R-:W-:Y:S02]  /*74e0*/  @P2 VIADD R0, R4, 0xffffffc0 ;  /* 0xffffffc004002836 */ /* 0x000fe40000000000 */
[----:B------:R-:W-:Y:S05]  /*74f0*/  @P1 BRA `(.L_x_14379) ;  /* 0x0000000400901947 */ /* 0x000fea0003800000 */
[----:B------:R-:W2:Y:S01]  /*7500*/  LDL R7, [R1+0xc] ;  /* 0x00000c0001077983 */ /* 0x000ea20000100800 */
[----:B0-----:R-:W0:Y:S01]  /*7510*/  LDC R5, c[0x0][0x3f4] ;  /* 0x0000fd00ff057b82 */ /* 0x001e220000000800 */
[----:B------:R-:W-:Y:S01]  /*7520*/  BSSY B2, `(.L_x_14380) ;  /* 0x0000032000027945 */ /* 0x000fe20003800000 */
[-C--:B0-----:R-:W-:Y:S02]  /*7530*/  ISETP.GE.AND P0, PT, R152, R5.reuse, PT ;  /* 0x000000059800720c */ /* 0x081fe40003f06270 */
[----:B--2---:R-:W-:-:S11]  /*7540*/  ISETP.GE.AND P1, PT, R7, R5, PT ;  /* 0x000000050700720c */ /* 0x004fd60003f26270 */
[----:B------:R-:W-:Y:S05]  /*7550*/  @P0 BRA `(.L_x_14381) ;  /* 0x0000000000b80947 */ /* 0x000fea0003800000 */
[----:B------:R-:W0:Y:S01]  /*7560*/  LDS.128 R4, [R3+0x8400] ;  /* 0x0084000003047984 */ /* 0x000e220000000c00 */
[----:B------:R-:W-:Y:S02]  /*7570*/  SHF.R.U32.HI R45, RZ, 0x10, R33 ;  /* 0x00000010ff2d7819 */ /* 0x000fe40000011621 */
[--C-:B------:R-:W-:Y:S02]  /*7580*/  SHF.R.U32.HI R42, RZ, 0x10, R31.reuse ;  /* 0x00000010ff2a7819 */ /* 0x100fe4000001161f */
[----:B------:R-:W-:Y:S02]  /*7590*/  SHF.R.U64 R41, R30, 0x10, R31 ;  /* 0x000000101e297819 */ /* 0x000fe4000000121f */
[----:B------:R-:W-:Y:S02]  /*75a0*/  PRMT R45, R43, 0x5410, R45 ;  /* 0x000054102b2d7816 */ /* 0x000fe4000000002d */
[----:B------:R-:W-:Y:S02]  /*75b0*/  PRMT R42, R37, 0x5432, R42 ;  /* 0x00005432252a7816 */ /* 0x000fe4000000002a */
[----:B------:R-:W-:Y:S01]  /*75c0*/  PRMT R41, R46, 0x5410, R41 ;  /* 0x000054102e297816 */ /* 0x000fe20000000029 */
[C---:B------:R-:W-:Y:S01]  /*75d0*/  IMAD.U32 R46, R45.reuse, 0x10000, RZ ;  /* 0x000100002d2e7824 */ /* 0x040fe200078e00ff */
[----:B------:R-:W-:Y:S01]  /*75e0*/  SHF.R.U64 R44, R32, 0x10, R33 ;  /* 0x00000010202c7819 */ /* 0x000fe20000001221 */
[----:B------:R-:W-:Y:S01]  /*75f0*/  IMAD.U32 R43, R42, 0x10000, RZ ;  /* 0x000100002a2b7824 */ /* 0x000fe200078e00ff */
[----:B------:R-:W-:-:S02]  /*7600*/  LOP3.LUT R45, R45, 0xffff0000, RZ, 0xc0, !PT ;  /* 0xffff00002d2d7812 */ /* 0x000fc400078ec0ff */
        /* <DEDUP_REMOVED lines=35> */
.L_x_14381:
[----:B------:R-:W-:Y:S05]  /*7840*/  BSYNC B2 ;  /* 0x0000000000027941 */ /* 0x000fea0003800000 */
.L_x_14380:
[----:B------:R-:W-:Y:S05]  /*7850*/  @P1 BRA `(.L_x_14379) ;  /* 0x0000000000b81947 */ /* 0x000fea0003800000 */
[----:B0-----:R-:W0:Y:S01]  /*7860*/  LDS.128 R4, [R0] ;  /* 0x0000000000047984 */ /* 0x001e220000000c00 */
[----:B------:R-:W-:Y:S02]  /*7870*/  SHF.R.U64 R30, R24, 0x10, R25 ;  /* 0x00000010181e7819 */ /* 0x000fe40000001219 */
[--C-:B------:R-:W-:Y:S02]  /*7880*/  SHF.R.U64 R24, R26, 0x10, R27.reuse ;  /* 0x000000101a187819 */ /* 0x100fe4000000121b */
        /* <DEDUP_REMOVED lines=14> */
[C---:B------:R-:W-:Y:S01]  /*7970*/  FMUL.FTZ R41, R25.reuse, R33 ;  /* 0x0000002119297220 */ /* 0x040fe20000410000 */
[----:B------:R-:W-:Y:S01]  /*7980*/  FMUL.FTZ R42, R25, R32 ;  /* 0x00000020192a7220 */ /* 0x000fe20000410000 */
[----:B------:R-:W-:Y:S01]  /*7990*/  FMUL.FTZ R25, R27, R40 ;  /* 0x000000281b197220 */ /* 0x000fe20000410000 */
[----:B------:R-:W-:Y:S02]  /*79a0*/  IMAD.U32 R6, R4, 0x10000, RZ ;  /* 0x0001000004067824 */ /* 0x000fe400078e00ff */
[----:B------:R-:W-:Y:S01]  /*79b0*/  FFMA.FTZ R41, R24, R32, -R41 ;  /* 0x0000002018297223 */ /* 0x000fe20000010829 */
[----:B------:R-:W-:Y:S02]  /*79c0*/  IMAD.U32 R7, R5, 0x10000, RZ ;  /* 0x0001000005077824 */ /* 0x000fe400078e00ff */
[----:B------:R-:W-:Y:S01]  /*79d0*/  FFMA.FTZ R43, R26, R31, -R25 ;  /* 0x0000001f1a2b7223 */ /* 0x000fe20000010819 */
[----:B------:R-:W-:Y:S01]  /*79e0*/  FFMA.FTZ R42, R24, R33, R42 ;  /* 0x00000021182a7223 */ /* 0x000fe2000001002a */
[----:B------:R-:W-:Y:S01]  /*79f0*/  IMAD.U32 R25, R30, 0x10000, RZ ;  /* 0x000100001e197824 */ /* 0x000fe200078e00ff */
[----:B------:R-:W-:Y:S01]  /*7a00*/  LOP3.LUT R4, R4, 0xffff0000, RZ, 0xc0, !PT ;  /* 0xffff000004047812 */ /* 0x000fe200078ec0ff */
[----:B------:R-:W-:Y:S01]  /*7a10*/  FMUL.FTZ R33, R27, R31 ;  /* 0x0000001f1b217220 */ /* 0x000fe20000410000 */
        /* <DEDUP_REMOVED lines=18> */
.L_x_14379:
[----:B------:R-:W-:Y:S05]  /*7b40*/  BSYNC B1 ;  /* 0x0000000000017941 */ /* 0x000fea0003800000 */
.L_x_14378:
[----:B01----:R-:W-:-:S05]  /*7b50*/  VIADD R4, R157, 0x60 ;  /* 0x000000609d047836 */ /* 0x003fca0000000000 */
[----:B------:R-:W-:-:S13]  /*7b60*/  ISETP.GE.AND P0, PT, R4, R14, PT ;  /* 0x0000000e0400720c */ /* 0x000fda0003f06270 */
[----:B------:R-:W-:Y:S05]  /*7b70*/  @P0 BRA `(.L_x_14382) ;  /* 0x0000001c00240947 */ /* 0x000fea0003800000 */
[----:B------:R-:W2:Y:S01]  /*7b80*/  LDL R4, [R1+0xc] ;  /* 0x00000c0001047983 */ /* 0x000ea20000100800 */
[----:B------:R-:W0:Y:S01]  /*7b90*/  LDC R5, c[0x0][0x3f4] ;  /* 0x0000fd00ff057b82 */ /* 0x000e220000000800 */
[----:B------:R-:W-:Y:S01]  /*7ba0*/  BSSY B1, `(.L_x_14383) ;  /* 0x0000032000017945 */ /* 0x000fe20003800000 */
[-C--:B0-----:R-:W-:Y:S02]  /*7bb0*/  ISETP.GE.AND P0, PT, R152, R5.reuse, PT ;  /* 0x000000059800720c */ /* 0x081fe40003f06270 */
[----:B--2---:R-:W-:-:S11]  /*7bc0*/  ISETP.GE.AND P1, PT, R4, R5, PT ;  /* 0x000000050400720c */ /* 0x004fd60003f26270 */
[----:B------:R-:W-:Y:S05]  /*7bd0*/  @P0 BRA `(.L_x_14384) ;  /* 0x0000000000b80947 */ /* 0x000fea0003800000 */
[----:B------:R-:W0:Y:S01]  /*7be0*/  LDS.128 R4, [R3+0xb400] ;  /* 0x00b4000003047984 */ /* 0x000e220000000c00 */
[--C-:B------:R-:W-:Y:S02]  /*7bf0*/  SHF.R.U64 R25, R12, 0x10, R13.reuse ;  /* 0x000000100c197819 */ /* 0x100fe4000000120d */
[----:B------:R-:W-:Y:S02]  /*7c00*/  SHF.R.U32.HI R14, RZ, 0x10, R13 ;  /* 0x00000010ff0e7819 */ /* 0x000fe4000001160d */
[--C-:B------:R-:W-:Y:S02]  /*7c10*/  SHF.R.U32.HI R13, RZ, 0x10, R21.reuse ;  /* 0x00000010ff0d7819 */ /* 0x100fe40000011615 */
[----:B------:R-:W-:Y:S02]  /*7c20*/  SHF.R.U64 R12, R20, 0x10, R21 ;  /* 0x00000010140c7819 */ /* 0x000fe40000001215 */
[----:B------:R-:W-:Y:S02]  /*7c30*/  PRMT R21, R15, 0x5432, R14 ;  /* 0x000054320f157816 */ /* 0x000fe4000000000e */
[----:B------:R-:W-:-:S02]  /*7c40*/  PRMT R36, R36, 0x5410, R13 ;  /* 0x0000541024247816 */ /* 0x000fc4000000000d */
[----:B------:R-:W-:Y:S01]  /*7c50*/  PRMT R38, R38, 0x5410, R25 ;  /* 0x0000541026267816 */ /* 0x000fe20000000019 */
[----:B------:R-:W-:Y:S01]  /*7c60*/  IMAD.U32 R24, R21, 0x10000, RZ ;  /* 0x0001000015187824 */ /* 0x000fe200078e00ff */
[C---:B------:R-:W-:Y:S01]  /*7c70*/  LOP3.LUT R27, R36.reuse, 0xffff0000, RZ, 0xc0, !PT ;  /* 0xffff0000241b7812 */ /* 0x040fe200078ec0ff */
[----:B------:R-:W-:Y:S01]  /*7c80*/  IMAD.U32 R25, R36, 0x10000, RZ ;  /* 0x0001000024197824 */ /* 0x000fe200078e00ff */
[----:B------:R-:W-:Y:S02]  /*7c90*/  PRMT R37, R37, 0x5410, R12 ;  /* 0x0000541025257816 */ /* 0x000fe4000000000c */
        /* <DEDUP_REMOVED lines=9> */
[----:B------:R-:W-:Y:S01]  /*7d30*/  FFMA.FTZ R31, R12, R24, -R31 ;  /* 0x000000180c1f7223 */ /* 0x000fe2000001081f */
[C---:B------:R-:W-:Y:S02]  /*7d40*/  IMAD.U32 R7, R5.reuse, 0x10000, RZ ;  /* 0x0001000005077824 */ /* 0x040fe400078e00ff */
        /* <DEDUP_REMOVED lines=23> */
.L_x_14384:
[----:B------:R-:W-:Y:S05]  /*7ec0*/  BSYNC B1 ;  /* 0x0000000000017941 */ /* 0x000fea0003800000 */
.L_x_14383:
[----:B------:R-:W-:Y:S05]  /*7ed0*/  @P1 BRA `(.L_x_14382) ;  /* 0x00000018004c1947 */ /* 0x000fea0003800000 */
[----:B0-----:R-:W0:Y:S01]  /*7ee0*/  LDS.128 R4, [R0+0x3000] ;  /* 0x0030000000047984 */ /* 0x001e220000000c00 */
        /* <DEDUP_REMOVED lines=46> */
.L_x_14369:
[----:B------:R-:W0:Y:S01]  /*81d0*/  S2R R0, SR_TID.X ;  /* 0x0000000000007919 */ /* 0x000e220000002100 */
[----:B------:R-:W3:Y:S01]  /*81e0*/  LDC R32, c[0x0][0x448] ;  /* 0x00011200ff207b82 */ /* 0x000ee20000000800 */
[----:B------:R-:W-:Y:S01]  /*81f0*/  ULDC.64 UR4, c[0x0][0x3f8] ;  /* 0x0000fe0000047ab9 */ /* 0x000fe20000000a00 */
[----:B------:R-:W-:Y:S01]  /*8200*/  ULDC.64 UR6, c[0x0][0x408] ;  /* 0x0001020000067ab9 */ /* 0x000fe20000000a00 */
[----:B------:R-:W-:Y:S02]  /*8210*/  IMAD.MOV.U32 R4, RZ, RZ, R26 ;  /* 0x000000ffff047224 */ /* 0x000fe400078e001a */
[----:B------:R-:W-:Y:S02]  /*8220*/  IMAD.MOV.U32 R6, RZ, RZ, R24 ;  /* 0x000000ffff067224 */ /* 0x000fe400078e0018 */
[----:B------:R-:W-:Y:S01]  /*8230*/  IMAD.MOV.U32 R7, RZ, RZ, R33 ;  /* 0x000000ffff077224 */ /* 0x000fe200078e0021 */
[----:B---3--:R-:W-:Y:S01]  /*8240*/  ISETP.NE.AND P0, PT, R32, 0x1, PT ;  /* 0x000000012000780c */ /* 0x008fe20003f05270 */
[----:B0-----:R-:W-:-:S05]  /*8250*/  VIADD R0, R0, 0xffffff80 ;  /* 0xffffff8000007836 */ /* 0x001fca0000000000 */
[----:B------:R-:W-:-:S07]  /*8260*/  SHF.R.S32.HI R3, RZ, 0x1f, R0 ;  /* 0x0000001fff037819 */ /* 0x000fce0000011400 */
[----:B------:R-:W0:Y:S01]  /*8270*/  @P0 LDC R5, c[0x0][0x450] ;  /* 0x00011400ff050b82 */ /* 0x000e220000000800 */
[----:B------:R-:W-:-:S04]  /*8280*/  LEA.HI R3, R3, R0, RZ, 0x2 ;  /* 0x0000000003037211 */ /* 0x000fc800078f10ff */
[----:B------:R-:W-:-:S05]  /*8290*/  LOP3.LUT R3, R3, 0xfffffffc, RZ, 0xc0, !PT ;  /* 0xfffffffc03037812 */ /* 0x000fca00078ec0ff */
[----:B------:R-:W-:Y:S02]  /*82a0*/  IMAD.IADD R3, R0, 0x1, -R3 ;  /* 0x0000000100037824 */ /* 0x000fe400078e0a03 */
[----:B------:R-:W3:Y:S02]  /*82b0*/  @P0 LDC R0, c[0x0][0x44c] ;  /* 0x00011300ff000b82 */ /* 0x000ee40000000800 */
[----:B------:R-:W-:-:S04]  /*82c0*/  IMAD R3, R3, 0x60, R35 ;  /* 0x0000006003037824 */ /* 0x000fc800078e0223 */
[----:B---3--:R-:W-:-:S05]  /*82d0*/  @P0 IMAD.HI.U32 R0, R3, R0, RZ ;  /* 0x0000000003000227 */ /* 0x008fca00078e00ff */
[----:B0-----:R-:W-:Y:S01]  /*82e0*/  @P0 SHF.R.U32.HI R3, RZ, R5, R0 ;  /* 0x00000005ff030219 */ /* 0x001fe20000011600 */
        /* <DEDUP_REMOVED lines=18> */
[----:B------:R-:W0:Y:S01]  /*8410*/  LDC R41, c[0x0][0x3f4] ;  /* 0x0000fd00ff297b82 */ /* 0x000e220000000800 */
[----:B------:R-:W3:Y:S01]  /*8420*/  SHFL.IDX PT, R3, R25, RZ, 0x1c1f ;  /* 0x001c1fff19037589 */ /* 0x000ee200000e0000 */
[----:B------:R-:W-:-:S03]  /*8430*/  IMAD R32, R155, R32, RZ ;  /* 0x000000209b207224 */ /* 0x000fc600078e02ff */
[----:B------:R-:W4:Y:S04]  /*8440*/  SHFL.IDX PT, R0, R26, RZ, 0x1c1f ;  /* 0x001c1fff1a007589 */ /* 0x000f2800000e0000 */
[----:B-1----:R-:W1:Y:S04]  /*8450*/  SHFL.IDX PT, R14, R27, RZ, 0x1c1f ;  /* 0x001c1fff1b0e7589 */ /* 0x002e6800000e0000 */
[----:B------:R-:W5:Y:S01]  /*8460*/  SHFL.IDX PT, R4, R24, RZ, 0x1c1f ;  /* 0x001c1fff18047589 */ /* 0x000f6200000e0000 */
[----:B0-----:R-:W-:-:S04]  /*8470*/  ISETP.GE.AND P0, PT, R16, R41, PT ;  /* 0x000000291000720c */ /* 0x001fc80003f06270 */
[----:B------:R-:W-:-:S13]  /*8480*/  ISETP.GE.OR P1, PT, R35, R32, P0 ;  /* 0x000000202300720c */ /* 0x000fda0000726670 */
[C---:B------:R-:W-:Y:S01]  /*8490*/  @!P1 IMAD.SHL.U32 R5, R16.reuse, 0x2, RZ ;  /* 0x0000000210059824 */ /* 0x040fe200078e00ff */
[----:B------:R-:W-:-:S04]  /*84a0*/  @!P1 SHF.L.U64.HI R21, R16, 0x1, R17 ;  /* 0x0000000110159819 */ /* 0x000fc80000010211 */
[----:B---3--:R-:W-:-:S05]  /*84b0*/  @!P1 IADD3 R6, P2, R3, R5, RZ ;  /* 0x0000000503069210 */ /* 0x008fca0007f5e0ff */
[----:B----4-:R-:W-:-:S05]  /*84c0*/  @!P1 IMAD.X R7, R0, 0x1, R21, P2 ;  /* 0x0000000100079824 */ /* 0x010fca00010e0615 */
[----:B------:R-:W3:Y:S01]  /*84d0*/  @!P1 LD.E.128 R8, desc[UR42][R6.64] ;  /* 0x0000002a06089980 */ /* 0x000ee2000c101d00 */
[----:B-1----:R-:W-:-:S05]  /*84e0*/  @!P1 IADD3 R14, P2, R14, R5, RZ ;  /* 0x000000050e0e9210 */ /* 0x002fca0007f5e0ff */
[----:B-----5:R-:W-:-:S04]  /*84f0*/  @!P1 IMAD.X R3, R4, 0x1, R21, P2 ;  /* 0x0000000104039824 */ /* 0x020fc800010e0615 */
[----:B------:R-:W-:-:S05]  /*8500*/  @!P1 IMAD.MOV.U32 R15, RZ, RZ, R3 ;  /* 0x000000ffff0f9224 */ /* 0x000fca00078e0003 */
[----:B------:R0:W4:Y:S01]  /*8510*/  @!P1 LD.E.128 R4, desc[UR42][R14.64] ;  /* 0x0000002a0e049980 */ /* 0x000122000c101d00 */
[----:B------:R-:W-:Y:S02]  /*8520*/  CS2R R36, SRZ ;  /* 0x0000000000247805 */ /* 0x000fe4000001ff00 */
[----:B------:R-:W-:Y:S02]  /*8530*/  CS2R R38, SRZ ;  /* 0x0000000000267805 */ /* 0x000fe4000001ff00 */
[----:B------:R-:W-:Y:S01]  /*8540*/  CS2R R30, SRZ ;  /* 0x00000000001e7805 */ /* 0x000fe2000001ff00 */
[----:B------:R-:W1:Y:S01]  /*8550*/  SHFL.IDX PT, R24, R24, 0x1, 0x1c1f ;  /* 0x003c1f0018187f89 */ /* 0x000e6200000e0000 */
[----:B------:R-:W-:-:S03]  /*8560*/  CS2R R20, SRZ ;  /* 0x0000000000147805 */ /* 0x000fc6000001ff00 */
[----:B0-----:R0:W0:Y:S01]  /*8570*/  SHFL.IDX PT, R14, R27, 0x1, 0x1c1f ;  /* 0x003c1f001b0e7f89 */ /* 0x00102200000e0000 */
[----:B---3--:R-:W-:Y:S02]  /*8580*/  @!P1 IMAD.MOV.U32 R36, RZ, RZ, R8 ;  /* 0x000000ffff249224 */ /* 0x008fe400078e0008 */
[----:B------:R-:W-:Y:S02]  /*8590*/  @!P1 IMAD.MOV.U32 R37, RZ, RZ, R9 ;  /* 0x000000ffff259224 */ /* 0x000fe400078e0009 */
        /* <DEDUP_REMOVED lines=22> */
[----:B------:R-:W-:Y:S02]  /*8700*/  CS2R R4, SRZ ;  /* 0x0000000000047805 */ /* 0x000fe4000001ff00 */
[----:B------:R-:W-:Y:S02]  /*8710*/  PRMT R33, R33, 0x5410, R6 ;  /* 0x0000541021217816 */ /* 0x000fe40000000006 */
[----:B01-3--:R-:W-:-:S07]  /*8720*/  PRMT R55, R7, 0x7610, R55 ;  /* 0x0000761007377816 */ /* 0x00bfce0000000037 */
.L_x_14665:
[----:B------:R-:W-:Y:S01]  /*8730*/  VIADD R35, R35, 0x60 ;  /* 0x0000006023237836 */ /* 0x000fe20000000000 */
[----:B------:R-:W-:Y:S01]  /*8740*/  BSSY B1, `(.L_x_14386) ;  /* 0x0000012000017945 */ /* 0x000fe20003800000 */
[----:B------:R-:W-:Y:S02]  /*8750*/  CS2R R6, SRZ ;  /* 0x0000000000067805 */ /* 0x000fe4000001ff00 */
[----:B------:R-:W-:Y:S02]  /*8760*/  CS2R R8, SRZ ;  /* 0x0000000000087805 */ /* 0x000fe4000001ff00 */
        /* <DEDUP_REMOVED lines=14> */
[----:B------:R-:W5:Y:S02]  /*8850*/  LD.E.128 R4, desc[UR42][R4.64] ;  /* 0x0000002a04047980 */ /* 0x000f64000c101d00 */
.L_x_14387:
[----:B------:R-:W-:Y:S05]  /*8860*/  BSYNC B1 ;  /* 0x0000000000017941 */ /* 0x000fea0003800000 */
.L_x_14386:
[----:B------:R-:W-:Y:S01]  /*8870*/  ULEA.HI UR4, UR36, UR36, URZ, 0x1 ;  /* 0x0000002424047291 */ /* 0x000fe2000f8f083f */
[----:B------:R-:W-:Y:S01]  /*8880*/  IMAD R29, R29, -0xc0, R32 ;  /* 0xffffff401d1d7824 */ /* 0x000fe200078e0220 */
[----:B------:R-:W-:Y:S01]  /*8890*/  BSSY B1, `(.L_x_14388) ;  /* 0x0000019000017945 */ /* 0x000fe20003800000 */
[----:B------:R-:W-:Y:S01]  /*88a0*/  VIADD R14, R157, 0x60 ;  /* 0x000000609d0e7836 */ /* 0x000fe20000000000 */
[----:B------:R-:W-:Y:S01]  /*88b0*/  ULOP3.LUT UR4, UR4, 0xfffffffe, URZ, 0xc0, !UPT ;  /* 0xfffffffe04047892 */ /* 0x000fe2000f8ec03f */
[----:B----45:R-:W-:Y:S01]  /*88c0*/  IMAD.MOV.U32 R3, RZ, RZ, R4 ;  /* 0x000000ffff037224 */ /* 0x030fe200078e0004 */
[----:B------:R-:W-:Y:S01]  /*88d0*/  VIMNMX R0, R29, 0xc0, PT ;  /* 0x000000c01d007848 */ /* 0x000fe20003fe0100 */
[----:B------:R-:W-:Y:S01]  /*88e0*/  IMAD.MOV.U32 R12, RZ, RZ, R5 ;  /* 0x000000ffff0c7224 */ /* 0x000fe200078e0005 */
[----:B------:R-:W-:Y:S02]  /*88f0*/  UIADD3 UR4, UR36, -UR4, URZ ;  /* 0x8000000424047290 */ /* 0x000fe4000fffe03f */
[----:B------:R-:W-:-:S02]  /*8900*/  ISETP.GE.OR P2, PT, R157, R0, P0 ;  /* 0x000000009d00720c */ /* 0x000fc40000746670 */
[----:B------:R-:W-:Y:S01]  /*8910*/  ISETP.GE.OR P0, PT, R14, R0, P0 ;  /* 0x000000000e00720c */ /* 0x000fe20000706670 */
[----:B------:R-:W-:Y:S01]  /*8920*/  IMAD.MOV.U32 R0, RZ, RZ, R6 ;  /* 0x000000ffff007224 */ /* 0x000fe200078e0006 */
[----:B------:R-:W-:Y:S01]  /*8930*/  PRMT R43, R3, 0x7610, R43 ;  /* 0x00007610032b7816 */ /* 0x000fe2000000002b */
[----:B--2---:R-:W-:Y:S01]  /*8940*/  IMAD.U32 R13, RZ, RZ, UR4 ;  /* 0x00000004ff0d7e24 */ /* 0x004fe2000f8e00ff */
        /* <DEDUP_REMOVED lines=12> */
[----:B0-----:R-:W-:Y:S06]  /*8a10*/  @!P1 BRA `(.L_x_14389) ;  /* 0x0000016c00989947 */ /* 0x001fec0003800000 */
.L_x_14666:
[----:B------:R-:W-:Y:S05]  /*8a20*/  BSYNC B1 ;  /* 0x0000000000017941 */ /* 0x000fea0003800000 */
.L_x_14388:
[----:B------:R-:W-:Y:S04]  /*8a30*/  BSSY B1, `(.L_x_14390) ;  /* 0x0000070000017945 */ /* 0x000fe80003800000 */
[----:B------:R-:W-:Y:S05]  /*8a40*/  @P2 BRA `(.L_x_14391) ;  /* 0x0000000400b82947 */ /* 0x000fea0003800000 */
[----:B------:R-:W2:Y:S01]  /*8a50*/  LDL R12, [R1+0x40] ;  /* 0x00004000010c7983 */ /* 0x000ea20000100800 */
[----:B0-----:R-:W-:Y:S01]  /*8a60*/  IMAD.IADD R13, R16, 0x1, R41 ;  /* 0x00000001100d7824 */ /* 0x001fe200078e0229 */
[----:B------:R-:W-:Y:S01]  /*8a70*/  SHF.R.U64 R49, R30, 0x10, R31 ;  /* 0x000000101e317819 */ /* 0x000fe2000000121f */
[----:B------:R-:W0:Y:S01]  /*8a80*/  S2R R14, SR_TID.X ;  /* 0x00000000000e7919 */ /* 0x000e220000002100 */
[----:B------:R-:W-:Y:S02]  /*8a90*/  SHF.R.U64 R47, R36, 0x10, R37 ;  /* 0x00000010242f7819 */ /* 0x000fe40000001225 */
[----:B------:R-:W-:Y:S02]  /*8aa0*/  SHF.R.U64 R36, R38, 0x10, R39 ;  /* 0x0000001026247819 */ /* 0x000fe40000001227 */
[----:B------:R-:W-:Y:S02]  /*8ab0*/  SHF.R.U64 R52, R20, 0x10, R21 ;  /* 0x0000001014347819 */ /* 0x000fe40000001215 */
[----:B------:R-:W-:-:S02]  /*8ac0*/  PRMT R49, R50, 0x5410, R49 ;  /* 0x0000541032317816 */ /* 0x000fc40000000031 */
[----:B------:R-:W-:Y:S02]  /*8ad0*/  SHF.R.U32.HI R39, RZ, 0x10, R39 ;  /* 0x00000010ff277819 */ /* 0x000fe40000011627 */
[----:B------:R-:W-:Y:S01]  /*8ae0*/  PRMT R38, R48, 0x5410, R47 ;  /* 0x0000541030267816 */ /* 0x000fe2000000002f */
[----:B------:R-:W-:Y:S01]  /*8af0*/  IMAD.U32 R50, R49, 0x10000, RZ ;  /* 0x0001000031327824 */ /* 0x000fe200078e00ff */
[----:B------:R-:W-:Y:S02]  /*8b00*/  SHF.R.U32.HI R53, RZ, 0x10, R21 ;  /* 0x00000010ff357819 */ /* 0x000fe40000011615 */
[C---:B------:R-:W-:Y:S02]  /*8b10*/  PRMT R47, R33.reuse, 0x5410, R36 ;  /* 0x00005410212f7816 */ /* 0x040fe40000000024 */
[----:B------:R-:W-:Y:S02]  /*8b20*/  PRMT R52, R33, 0x5432, R52 ;  /* 0x0000543221347816 */ /* 0x000fe40000000034 */
[----:B------:R-:W-:Y:S01]  /*8b30*/  PRMT R48, R34, 0x5410, R39 ;  /* 0x0000541022307816 */ /* 0x000fe20000000027 */
[----:B------:R-:W-:Y:S01]  /*8b40*/  IMAD.U32 R39, R38, 0x10000, RZ ;  /* 0x0001000026277824 */ /* 0x000fe200078e00ff */
[----:B------:R-:W-:-:S02]  /*8b50*/  SHF.R.U32.HI R46, RZ, 0x10, R37 ;  /* 0x00000010ff2e7819 */ /* 0x000fc40000011625 */
[----:B------:R-:W-:Y:S02]  /*8b60*/  SHF.R.U32.HI R51, RZ, 0x10, R31 ;  /* 0x00000010ff337819 */ /* 0x000fe4000001161f */
[----:B------:R-:W-:Y:S02]  /*8b70*/  PRMT R53, R55, 0x5410, R53 ;  /* 0x0000541037357816 */ /* 0x000fe40000000035 */
[----:B------:R-:W-:Y:S02]  /*8b80*/  LOP3.LUT R49, R49, 0xffff0000, RZ, 0xc0, !PT ;  /* 0xffff000031317812 */ /* 0x000fe400078ec0ff */
[----:B------:R-:W-:Y:S02]  /*8b90*/  PRMT R46, R34, 0x5432, R46 ;  /* 0x00005432222e7816 */ /* 0x000fe4000000002e */
[----:B------:R-:W-:Y:S01]  /*8ba0*/  PRMT R51, R54, 0x5410, R51 ;  /* 0x0000541036337816 */ /* 0x000fe20000000033 */
[----:B0-----:R-:W-:-:S05]  /*8bb0*/  VIADD R25, R14, 0xffffff80 ;  /* 0xffffff800e197836 */ /* 0x001fca0000000000 */
[----:B------:R-:W-:-:S04]  /*8bc0*/  SHF.R.S32.HI R24, RZ, 0x1f, R25 ;  /* 0x0000001fff187819 */ /* 0x000fc80000011419 */
[----:B------:R-:W-:-:S04]  /*8bd0*/  LEA.HI R24, R24, R25, RZ, 0x5 ;  /* 0x0000001918187211 */ /* 0x000fc800078f28ff */
[----:B------:R-:W-:Y:S01]  /*8be0*/  SHF.R.S32.HI R24, RZ, 0x5, R24 ;  /* 0x00000005ff187819 */ /* 0x000fe20000011418 */
[----:B--2---:R-:W-:-:S05]  /*8bf0*/  IMAD.SHL.U32 R12, R12, 0x40, RZ ;  /* 0x000000400c0c7824 */ /* 0x004fca00078e00ff */
[----:B------:R-:W-:-:S04]  /*8c00*/  LOP3.LUT R14, R12, 0x1c0, RZ, 0xc0, !PT ;  /* 0x000001c00c0e7812 */ /* 0x000fc800078ec0ff */
[----:B------:R-:W-:Y:S02]  /*8c10*/  SHF.R.U32.HI R15, RZ, 0x3, R14 ;  /* 0x00000003ff0f7819 */ /* 0x000fe4000001160e */
[C---:B------:R-:W-:Y:S02]  /*8c20*/  LOP3.LUT R13, R14.reuse, 0x38, R13, 0xf8, !PT ;  /* 0x000000380e0d7812 */ /* 0x040fe400078ef80d */
[----:B------:R-:W-:Y:S02]  /*8c30*/  LOP3.LUT R12, R14, 0x38, R16, 0xf8, !PT ;  /* 0x000000380e0c7812 */ /* 0x000fe400078ef810 */
[-C--:B------:R-:W-:Y:S02]  /*8c40*/  LOP3.LUT R13, R13, R15.reuse, RZ, 0x3c, !PT ;  /* 0x0000000f0d0d7212 */ /* 0x080fe400078e3cff */
[----:B------:R-:W-:-:S03]  /*8c50*/  LOP3.LUT R12, R12, R15, RZ, 0x3c, !PT ;  /* 0x0000000f0c0c7212 */ /* 0x000fc600078e3cff */
[C---:B------:R-:W-:Y:S02]  /*8c60*/  IMAD R25, R24.reuse, 0x200, R13 ;  /* 0x0000020018197824 */ /* 0x040fe400078e020d */
[----:B------:R-:W-:Y:S02]  /*8c70*/  IMAD R29, R24, 0x200, R12 ;  /* 0x00000200181d7824 */ /* 0x000fe400078e020c */
[--C-:B------:R-:W-:Y:S02]  /*8c80*/  IMAD R32, R25, 0x2, R2.reuse ;  /* 0x0000000219207824 */ /* 0x100fe400078e0202 */
[----:B------:R-:W-:-:S03]  /*8c90*/  IMAD R29, R29, 0x2, R2 ;  /* 0x000000021d1d7824 */ /* 0x000fc600078e0202 */
[----:B------:R-:W0:Y:S04]  /*8ca0*/  LDS.128 R24, [R32+0x8400] ;  /* 0x0084000020187984 */ /* 0x000e280000000c00 */
[----:B------:R-:W1:Y:S01]  /*8cb0*/  LDS.128 R12, [R29+0x8400] ;  /* 0x008400001d0c7984 */ /* 0x000e620000000c00 */
[C---:B0-----:R-:W-:Y:S01]  /*8cc0*/  IMAD.U32 R33, R24.reuse, 0x10000, RZ ;  /* 0x0001000018217824 */ /* 0x041fe200078e00ff */
[----:B------:R-:W-:Y:S01]  /*8cd0*/  LOP3.LUT R24, R24, 0xffff0000, RZ, 0xc0, !PT ;  /* 0xffff000018187812 */ /* 0x000fe200078ec0ff */
[C---:B------:R-:W-:Y:S01]  /*8ce0*/  IMAD.U32 R34, R25.reuse, 0x10000, RZ ;  /* 0x0001000019227824 */ /* 0x040fe200078e00ff */
[----:B------:R-:W-:Y:S01]  /*8cf0*/  LOP3.LUT R25, R25, 0xffff0000, RZ, 0xc0, !PT ;  /* 0xffff000019197812 */ /* 0x000fe200078ec0ff */
[C---:B-1----:R-:W-:Y:S02]  /*8d00*/  IMAD.U32 R20, R12.reuse, 0x10000, RZ ;  /* 0x000100000c147824 */ /* 0x042fe400078e00ff */
[C---:B------:R-:W-:Y:S01]  /*8d10*/  FMUL.FTZ R55, R33.reuse, R50 ;  /* 0x0000003221377220 */ /* 0x040fe20000410000 */
[----:B------:R-:W-:Y:S01]  /*8d20*/  FMUL.FTZ R57, R33, R39 ;  /* 0x0000002721397220 */ /* 0x000fe20000410000 */
[----:B------:R-:W-:Y:S01]  /*8d30*/  LOP3.LUT R12, R12, 0xffff0000, RZ, 0xc0, !PT ;  /* 0xffff00000c0c7812 */ /* 0x000fe200078ec0ff */
[----:B------:R-:W-:-:S02]  /*8d40*/  IMAD.U32 R21, R13, 0x10000, RZ ;  /* 0x000100000d157824 */ /* 0x000fc400078e00ff */
[----:B------:R-:W-:Y:S01]  /*8d50*/  FFMA.FTZ R55, R20, R39, -R55 ;  /* 0x0000002714377223 */ /* 0x000fe20000010837 */
[----:B------:R-:W-:Y:S01]  /*8d60*/  LOP3.LUT R33, R38, 0xffff0000, RZ, 0xc0, !PT ;  /* 0xffff000026217812 */ /* 0x000fe200078ec0ff */
[----:B------:R-:W-:Y:S01]  /*8d70*/  FMUL.FTZ R39, R24, R49 ;  /* 0x0000003118277220 */ /* 0x000fe20000410000 */
[----:B------:R-:W-:Y:S01]  /*8d80*/  FFMA.FTZ R57, R20, R50, R57 ;  /* 0x0000003214397223 */ /* 0x000fe20000010039 */
[C---:B------:R-:W-:Y:S01]  /*8d90*/  IMAD.U32 R20, R46.reuse, 0x10000, RZ ;  /* 0x000100002e147824 */ /* 0x040fe200078e00ff */
[----:B------:R-:W-:Y:S01]  /*8da0*/  LOP3.LUT R46, R46, 0xffff0000, RZ, 0xc0, !PT ;  /* 0xffff00002e2e7812 */ /* 0x000fe200078ec0ff */
[C---:B------:R-:W-:Y:S02]  /*8db0*/  IMAD.U32 R38, R51.reuse, 0x10000, RZ ;  /* 0x0001000033267824 */ /* 0x040fe400078e00ff */
[-C--:B------:R-:W-:Y:S01]  /*8dc0*/  FMUL.FTZ R59, R24, R33.reuse ;  /* 0x00000021183b7220 */ /* 0x080fe20000410000 */
[----:B------:R-:W-:Y:S01]  /*8dd0*/  FFMA.FTZ R50, R12, R33, -R39 ;  /* 0x000000210c327223 */ /* 0x000fe20000010827 */
[C---:B------:R-:W-:Y:S01]  /*8de0*/  FMUL.FTZ R33, R34.reuse, R20 ;  /* 0x0000001422217220 */ /* 0x040fe20000410000 */
[----:B------:R-:W-:Y:S01]  /*8df0*/  FMUL.FTZ R54, R34, R38 ;  /* 0x0000002622367220 */ /* 0x000fe20000410000 */
[----:B------:R-:W-:Y:S01]  /*8e00*/  LOP3.LUT R24, R51, 0xffff0000, RZ, 0xc0, !PT ;  /* 0xffff000033187812 */ /* 0x000fe200078ec0ff */
[----:B------:R-:W-:-:S02]  /*8e10*/  IMAD.U32 R36, R26, 0x10000, RZ ;  /* 0x000100001a247824 */ /* 0x000fc400078e00ff */
[----:B------:R-:W-:Y:S01]  /*8e20*/  FFMA.FTZ R38, R21, R38, R33 ;  /* 0x0000002615267223 */ /* 0x000fe20000010021 */
[----:B------:R-:W-:Y:S01]  /*8e30*/  LOP3.LUT R13, R13, 0xffff0000, RZ, 0xc0, !PT ;  /* 0xffff00000d0d7812 */ /* 0x000fe200078ec0ff */
[----:B------:R-:W-:Y:S01]  /*8e40*/  FFMA.FTZ R34, R12, R49, R59 ;  /* 0x000000310c227223 */ /* 0x000fe2000001003b */
[----:B------:R-:W-:Y:S01]  /*8e50*/  FFMA.FTZ R54, R21, R20, -R54 ;  /* 0x0000001415367223 */ /* 0x000fe20000010836 */
[----:B------:R-:W-:Y:S02]  /*8e60*/  IMAD.U32 R33, R52, 0x10000, RZ ;  /* 0x0001000034217824 */ /* 0x000fe400078e00ff */
[----:B------:R-:W-:Y:S01]  /*8e70*/  FMUL.FTZ R12, R25, R24 ;  /* 0x00000018190c7220 */ /* 0x000fe20000410000 */
[----:B------:R-:W-:Y:S02]  /*8e80*/  IMAD.U32 R21, R47, 0x10000, RZ ;  /* 0x000100002f157824 */ /* 0x000fe400078e00ff */
[----:B------:R-:W-:Y:S01]  /*8e90*/  FMUL.FTZ R56, R25, R46 ;  /* 0x0000002e19387220 */ /* 0x000fe20000410000 */
[----:B------:R-:W-:-:S02]  /*8ea0*/  IMAD.U32 R37, R27, 0x10000, RZ ;  /* 0x000100001b257824 */ /* 0x000fc400078e00ff */
[----:B------:R-:W-:Y:S01]  /*8eb0*/  FMUL.FTZ R49, R36, R33 ;  /* 0x0000002124317220 */ /* 0x000fe20000410000 */
[----:B------:R-:W-:Y:S02]  /*8ec0*/  IMAD.U32 R20, R53, 0x10000, RZ ;  /* 0x0001000035147824 */ /* 0x000fe400078e00ff */
[C---:B------:R-:W-:Y:S01]  /*8ed0*/  FFMA.FTZ R25, R13.reuse, R46, -R12 ;  /* 0x0000002e0d197223 */ /* 0x040fe2000001080c */
[----:B------:R-:W-:Y:S02]  /*8ee0*/  IMAD.U32 R30, R14, 0x10000, RZ ;  /* 0x000100000e1e7824 */ /* 0x000fe400078e00ff */
[----:B------:R-:W-:Y:S01]  /*8ef0*/  FMUL.FTZ R36, R36, R21 ;  /* 0x0000001524247220 */ /* 0x000fe20000410000 */
[----:B------:R-:W-:Y:S01]  /*8f00*/  FFMA.FTZ R39, R13, R24, R56 ;  /* 0x000000180d277223 */ /* 0x000fe20000010038 */
[----:B------:R-:W-:Y:S02]  /*8f10*/  IMAD.U32 R31, R15, 0x10000, RZ ;  /* 0x000100000f1f7824 */ /* 0x000fe400078e00ff */
[----:B------:R-:W-:Y:S01]  /*8f20*/  FMUL.FTZ R24, R37, R20 ;  /* 0x0000001425187220 */ /* 0x000fe20000410000 */
[----:B------:R-:W-:-:S02]  /*8f30*/  IMAD.U32 R12, R48, 0x10000, RZ ;  /* 0x00010000300c7824 */ /* 0x000fc400078e00ff */
[C---:B------:R-:W-:Y:S01]  /*8f40*/  FFMA.FTZ R49, R30.reuse, R21, -R49 ;  /* 0x000000151e317223 */ /* 0x040fe20000010831 */
[----:B------:R-:W-:Y:S01]  /*8f50*/  FFMA.FTZ R36, R30, R33, R36 ;  /* 0x000000211e247223 */ /* 0x000fe20000010024 */
[----:B------:R-:W-:Y:S01]  /*8f60*/  LOP3.LUT R26, R26, 0xffff0000, RZ, 0xc0, !PT ;  /* 0xffff00001a1a7812 */ /* 0x000fe200078ec0ff */
[-C--:B------:R-:W-:Y:S01]  /*8f70*/  FMUL.FTZ R46, R37, R12.reuse ;  /* 0x0000000c252e7220 */ /* 0x080fe20000410000 */
[----:B------:R-:W-:Y:S01]  /*8f80*/  FFMA.FTZ R30, R31, R12, -R24 ;  /* 0x0000000c1f1e7223 */ /* 0x000fe20000010818 */
[----:B------:R-:W-:Y:S02]  /*8f90*/  LOP3.LUT R27, R27, 0xffff0000, RZ, 0xc0, !PT ;  /* 0xffff00001b1b7812 */ /* 0x000fe400078ec0ff */
        /* <DEDUP_REMOVED lines=25> */
.L_x_14391:
[----:B------:R-:W-:Y:S05]  /*9130*/  BSYNC B1 ;  /* 0x0000000000017941 */ /* 0x000fea0003800000 */
.L_x_14390:
[----:B------:R-:W-:Y:S02]  /*9140*/  PRMT R20, R0, 0x7610, R20 ;  /* 0x0000761000147816 */ /* 0x000fe40000000014 */
[----:B------:R-:W-:Y:S01]  /*9150*/  PRMT R30, R3, 0x7610, R30 ;  /* 0x00007610031e7816 */ /* 0x000fe2000000001e */
[----:B------:R-:W-:Y:S06]  /*9160*/  @P0 BRA `(.L_x_14382) ;  /* 0x0000000400a80947 */ /* 0x000fec0003800000 */
[----:B-1----:R-:W2:Y:S01]  /*9170*/  LDL R12, [R1+0x44] ;  /* 0x00004400010c7983 */ /* 0x002ea20000100800 */
[C---:B0-----:R-:W-:Y:S02]  /*9180*/  VIADD R13, R157.reuse, 0x60 ;  /* 0x000000609d0d7836 */ /* 0x041fe40000000000 */
[----:B------:R-:W-:Y:S01]  /*9190*/  VIADD R14, R157, 0x60 ;  /* 0x000000609d0e7836 */ /* 0x000fe20000000000 */
[----:B------:R-:W3:Y:S01]  /*91a0*/  LDL R31, [R1+0x58] ;  /* 0x00005800011f7983 */ /* 0x000ee20000100800 */
[----:B------:R-:W-:Y:S02]  /*91b0*/  IMAD.SHL.U32 R13, R13, 0x40, RZ ;  /* 0x000000400d0d7824 */ /* 0x000fe400078e00ff */
[----:B------:R-:W-:Y:S02]  /*91c0*/  IMAD.SHL.U32 R14, R14, 0x40, RZ ;  /* 0x000000400e0e7824 */ /* 0x000fe400078e00ff */
[----:B------:R-:W-:Y:S01]  /*91d0*/  IMAD.IADD R0, R16, 0x1, R41 ;  /* 0x0000000110007824 */ /* 0x000fe200078e0229 */
[----:B------:R-:W-:-:S02]  /*91e0*/  LOP3.LUT R13, R13, 0x1c0, RZ, 0xc0, !PT ;  /* 0x000001c00d0d7812 */ /* 0x000fc400078ec0ff */
[----:B------:R-:W-:Y:S02]  /*91f0*/  LOP3.LUT R14, R14, 0x1c0, RZ, 0xc0, !PT ;  /* 0x000001c00e0e7812 */ /* 0x000fe400078ec0ff */
[----:B------:R-:W-:Y:S02]  /*9200*/  SHF.R.U32.HI R13, RZ, 0x3, R13 ;  /* 0x00000003ff0d7819 */ /* 0x000fe4000001160d */
[----:B------:R-:W-:-:S04]  /*9210*/  LOP3.LUT R0, R14, 0x38, R0, 0xf8, !PT ;  /* 0x000000380e007812 */ /* 0x000fc800078ef800 */
[----:B------:R-:W-:Y:S02]  /*9220*/  LOP3.LUT R0, R0, R13, RZ, 0x3c, !PT ;  /* 0x0000000d00007212 */ /* 0x000fe400078e3cff */
[----:B------:R-:W-:Y:S02]  /*9230*/  SHF.R.U64 R4, R4, 0x10, R5 ;  /* 0x0000001004047819 */ /* 0x000fe40000001205 */
[--C-:B------:R-:W-:Y:S02]  /*9240*/  SHF.R.U64 R8, R8, 0x10, R9.reuse ;  /* 0x0000001008087819 */ /* 0x100fe40000001209 */
[----:B------:R-:W-:Y:S02]  /*9250*/  SHF.R.U32.HI R9, RZ, 0x10, R9 ;  /* 0x00000010ff097819 */ /* 0x000fe40000011609 */
[----:B------:R-:W-:Y:S02]  /*9260*/  PRMT R43, R43, 0x5410, R4 ;  /* 0x000054102b2b7816 */ /* 0x000fe40000000004 */
[----:B------:R-:W-:-:S02]  /*9270*/  SHF.R.U32.HI R29, RZ, 0x10, R11 ;  /* 0x00000010ff1d7819 */ /* 0x000fc4000001160b */
[----:B------:R-:W-:Y:S01]  /*9280*/  SHF.R.U32.HI R5, RZ, 0x10, R5 ;  /* 0x00000010ff057819 */ /* 0x000fe20000011605 */
[----:B------:R-:W-:Y:S01]  /*9290*/  IMAD.U32 R32, R43, 0x10000, RZ ;  /* 0x000100002b207824 */ /* 0x000fe200078e00ff */
[----:B------:R-:W-:Y:S02]  /*92a0*/  PRMT R45, R45, 0x5410, R8 ;  /* 0x000054102d2d7816 */ /* 0x000fe40000000008 */
[----:B------:R-:W-:Y:S02]  /*92b0*/  PRMT R44, R44, 0x5410, R9 ;  /* 0x000054102c2c7816 */ /* 0x000fe40000000009 */
[----:B------:R-:W-:Y:S01]  /*92c0*/  PRMT R29, R30, 0x5410, R29 ;  /* 0x000054101e1d7816 */ /* 0x000fe2000000001d */
[----:B------:R-:W-:Y:S01]  /*92d0*/  IMAD.U32 R30, R45, 0x10000, RZ ;  /* 0x000100002d1e7824 */ /* 0x000fe200078e00ff */
[----:B------:R-:W-:Y:S02]  /*92e0*/  PRMT R42, R42, 0x5410, R5 ;  /* 0x000054102a2a7816 */ /* 0x000fe40000000005 */
[----:B------:R-:W-:-:S03]  /*92f0*/  SHF.R.U64 R21, R10, 0x10, R11 ;  /* 0x000000100a157819 */ /* 0x000fc6000000120b */
[----:B------:R-:W-:Y:S01]  /*9300*/  IMAD.U32 R34, R42, 0x10000, RZ ;  /* 0x000100002a227824 */ /* 0x000fe200078e00ff */
[----:B------:R-:W-:Y:S02]  /*9310*/  PRMT R21, R20, 0x5410, R21 ;  /* 0x0000541014157816 */ /* 0x000fe40000000015 */
[----:B------:R-:W-:Y:S02]  /*9320*/  LOP3.LUT R43, R43, 0xffff0000, RZ, 0xc0, !PT ;  /* 0xffff00002b2b7812 */ /* 0x000fe400078ec0ff */
[----:B------:R-:W-:Y:S01]  /*9330*/  LOP3.LUT R45, R45, 0xffff0000, RZ, 0xc0, !PT ;  /* 0xffff00002d2d7812 */ /* 0x000fe200078ec0ff */
[----:B--2---:R-:W-:-:S04]  /*9340*/  IMAD.IADD R3, R12, 0x1, R0 ;  /* 0x000000010c037824 */ /* 0x004fc800078e0200 */
[----:B------:R-:W-:Y:S01]  /*9350*/  IMAD R0, R3, 0x2, R2 ;  /* 0x0000000203007824 */ /* 0x000fe200078e0202 */
[----:B---3--:R-:W0:Y:S04]  /*9360*/  LDS.128 R12, [R31+0x8400] ;  /* 0x008400001f0c7984 */ /* 0x008e280000000c00 */
[----:B------:R-:W1:Y:S01]  /*9370*/  LDS.128 R24, [R0+0x8400] ;  /* 0x0084000000187984 */ /* 0x000e620000000c00 */
[--C-:B------:R-:W-:Y:S02]  /*9380*/  SHF.R.U64 R3, R6, 0x10, R7.reuse ;  /* 0x0000001006037819 */ /* 0x100fe40000001207 */
[----:B------:R-:W-:Y:S02]  /*9390*/  SHF.R.U32.HI R6, RZ, 0x10, R7 ;  /* 0x00000010ff067819 */ /* 0x000fe40000011607 */
[----:B------:R-:W-:-:S02]  /*93a0*/  PRMT R40, R40, 0x5410, R3 ;  /* 0x0000541028287816 */ /* 0x000fc40000000003 */
[----:B------:R-:W-:Y:S01]  /*93b0*/  PRMT R35, R35, 0x5410, R6 ;  /* 0x0000541023237816 */ /* 0x000fe20000000006 */
[----:B0-----:R-:W-:Y:S02]  /*93c0*/  IMAD.U32 R3, R12, 0x10000, RZ ;  /* 0x000100000c037824 */ /* 0x001fe400078e00ff */
[----:B-1----:R-:W-:-:S04]  /*93d0*/  IMAD.U32 R9, R24, 0x10000, RZ ;  /* 0x0001000018097824 */ /* 0x002fc800078e00ff */
[----:B------:R-:W-:Y:S01]  /*93e0*/  FMUL.FTZ R36, R9, R32 ;  /* 0x0000002009247220 */ /* 0x000fe20000410000 */
[----:B------:R-:W-:Y:S02]  /*93f0*/  IMAD.U32 R11, R25, 0x10000, RZ ;  /* 0x00010000190b7824 */ /* 0x000fe400078e00ff */
[-C--:B------:R-:W-:Y:S01]  /*9400*/  FMUL.FTZ R38, R9, R30.reuse ;  /* 0x0000001e09267220 */ /* 0x080fe20000410000 */
[----:B------:R-:W-:Y:S01]  /*9410*/  FFMA.FTZ R36, R3, R30, -R36 ;  /* 0x0000001e03247223 */ /* 0x000fe20000010824 */
[----:B------:R-:W-:Y:S02]  /*9420*/  IMAD.U32 R30, R44, 0x10000, RZ ;  /* 0x000100002c1e7824 */ /* 0x000fe400078e00ff */
[----:B------:R-:W-:Y:S01]  /*9430*/  FMUL.FTZ R46, R11, R34 ;  /* 0x000000220b2e7220 */ /* 0x000fe20000410000 */
[----:B------:R-:W-:Y:S02]  /*9440*/  IMAD.U32 R5, R13, 0x10000, RZ ;  /* 0x000100000d057824 */ /* 0x000fe400078e00ff */
[----:B------:R-:W-:Y:S01]  /*9450*/  FFMA.FTZ R38, R3, R32, R38 ;  /* 0x0000002003267223 */ /* 0x000fe20000010026 */
[----:B------:R-:W-:Y:S01]  /*9460*/  IMAD.U32 R20, R27, 0x10000, RZ ;  /* 0x000100001b147824 */ /* 0x000fe200078e00ff */
[----:B------:R-:W-:Y:S01]  /*9470*/  LOP3.LUT R10, R24, 0xffff0000, RZ, 0xc0, !PT ;  /* 0xffff0000180a7812 */ /* 0x000fe200078ec0ff */
[----:B------:R-:W-:-:S02]  /*9480*/  IMAD.U32 R9, R35, 0x10000, RZ ;  /* 0x0001000023097824 */ /* 0x000fc400078e00ff */
[-C--:B------:R-:W-:Y:S01]  /*9490*/  FMUL.FTZ R32, R11, R30.reuse ;  /* 0x0000001e0b207220 */ /* 0x080fe20000410000 */
[----:B------:R-:W-:Y:S02]  /*94a0*/  IMAD.U32 R3, R29, 0x10000, RZ ;  /* 0x000100001d037824 */ /* 0x000fe400078e00ff */
[----:B------:R-:W-:Y:S01]  /*94b0*/  FFMA.FTZ R46, R5, R30, -R46 ;  /* 0x0000001e052e7223 */ /* 0x000fe2000001082e */
[----:B------:R-:W-:Y:S02]  /*94c0*/  IMAD.U32 R8, R15, 0x10000, RZ ;  /* 0x000100000f087824 */ /* 0x000fe400078e00ff */
[----:B------:R-:W-:Y:S01]  /*94d0*/  FMUL.FTZ R11, R20, R9 ;  /* 0x00000009140b7220 */ /* 0x000fe20000410000 */
[----:B------:R-:W-:Y:S01]  /*94e0*/  LOP3.LUT R4, R12, 0xffff0000, RZ, 0xc0, !PT ;  /* 0xffff00000c047812 */ /* 0x000fe200078ec0ff */
[----:B------:R-:W-:Y:S01]  /*94f0*/  FMUL.FTZ R30, R20, R3 ;  /* 0x00000003141e7220 */ /* 0x000fe20000410000 */
[----:B------:R-:W-:Y:S01]  /*9500*/  FFMA.FTZ R32, R5, R34, R32 ;  /* 0x0000002205207223 */ /* 0x000fe20000010020 */
[----:B------:R-:W-:Y:S01]  /*9510*/  FMUL.FTZ R5, R10, R43 ;  /* 0x0000002b0a057220 */ /* 0x000fe20000410000 */
[C---:B------:R-:W-:Y:S01]  /*9520*/  FFMA.FTZ R20, R8.reuse, R3, -R11 ;  /* 0x0000000308147223 */ /* 0x040fe2000001080b */
[----:B------:R-:W-:Y:S01]  /*9530*/  LOP3.LUT R12, R13, 0xffff0000, RZ, 0xc0, !PT ;  /* 0xffff00000d0c7812 */ /* 0x000fe200078ec0ff */
        /* <DEDUP_REMOVED lines=8> */
[----:B------:R-:W-:Y:S01]  /*95c0*/  IMAD.U32 R8, R40, 0x10000, RZ ;  /* 0x0001000028087824 */ /* 0x000fe200078e00ff */
[----:B------:R-:W-:Y:S01]  /*95d0*/  LOP3.LUT R14, R15, 0xffff0000, RZ, 0xc0, !PT ;  /* 0xffff00000f0e7812 */ /* 0x000fe200078ec0ff */
[----:B------:R-:W-:Y:S01]  /*95e0*/  IMAD.U32 R5, R21, 0x10000, RZ ;  /* 0x0001000015057824 */ /* 0x000fe200078e00ff */
[----:B------:R-:W-:-:S02]  /*95f0*/  LOP3.LUT R15, R26, 0xffff0000, RZ, 0xc0, !PT ;  /* 0xffff00001a0f7812 */ /* 0x000fc400078ec0ff */
[----:B------:R-:W-:Y:S01]  /*9600*/  LOP3.LUT R26, R27, 0xffff0000, RZ, 0xc0, !PT ;  /* 0xffff00001b1a7812 */ /* 0x000fe200078ec0ff */
[C---:B------:R-:W-:Y:S01]  /*9610*/  FMUL.FTZ R27, R13.reuse, R8 ;  /* 0x000000080d1b7220 */ /* 0x040fe20000410000 */
[----:B------:R-:W-:Y:S01]  /*9620*/  LOP3.LUT R3, R44, 0xffff0000, RZ, 0xc0, !PT ;  /* 0xffff00002c037812 */ /* 0x000fe200078ec0ff */
[----:B------:R-:W-:Y:S01]  /*9630*/  FMUL.FTZ R25, R24, R9 ;  /* 0x0000000918197220 */ /* 0x000fe20000410000 */
[----:B------:R-:W-:Y:S01]  /*9640*/  FFMA.FTZ R11, R4, R43, R11 ;  /* 0x0000002b040b7223 */ /* 0x000fe2000001000b */
[----:B------:R-:W-:Y:S01]  /*9650*/  FMUL.FTZ R13, R13, R5 ;  /* 0x000000050d0d7220 */ /* 0x000fe20000410000 */
[----:B------:R-:W-:Y:S02]  /*9660*/  LOP3.LUT R40, R40, 0xffff0000, RZ, 0xc0, !PT ;  /* 0xffff000028287812 */ /* 0x000fe400078ec0ff */
[----:B------:R-:W-:Y:S02]  /*9670*/  LOP3.LUT R35, R35, 0xffff0000, RZ, 0xc0, !PT ;  /* 0xffff000023237812 */ /* 0x000fe400078ec0ff */
[----:B------:R-:W-:-:S02]  /*9680*/  LOP3.LUT R4, R21, 0xffff0000, RZ, 0xc0, !PT ;  /* 0xffff000015047812 */ /* 0x000fc400078ec0ff */
[----:B------:R-:W-:Y:S01]  /*9690*/  LOP3.LUT R29, R29, 0xffff0000, RZ, 0xc0, !PT ;  /* 0xffff00001d1d7812 */ /* 0x000fe200078ec0ff */
[-C--:B------:R-:W-:Y:S01]  /*96a0*/  FMUL.FTZ R24, R24, R3.reuse ;  /* 0x0000000318187220 */ /* 0x080fe20000410000 */
[----:B------:R-:W-:Y:S01]  /*96b0*/  FFMA.FTZ R25, R12, R3, -R25 ;  /* 0x000000030c197223 */ /* 0x000fe20000010819 */
[C---:B------:R-:W-:Y:S01]  /*96c0*/  FFMA.FTZ R27, R6.reuse, R5, -R27 ;  /* 0x00000005061b7223 */ /* 0x040fe2000001081b */
[----:B------:R-:W-:Y:S01]  /*96d0*/  FFMA.FTZ R10, R6, R8, R13 ;  /* 0x00000008060a7223 */ /* 0x000fe2000001000d */
        /* <DEDUP_REMOVED lines=19> */
.L_x_14382:
[----:B------:R-:W-:Y:S05]  /*9810*/  BSYNC B0 ;  /* 0x0000000000007941 */ /* 0x000fea0003800000 */
.L_x_14368:
[----:B------:R-:W-:Y:S01]  /*9820*/  @!PT LDS RZ, [RZ] ;  /* 0x00000000fffff984 */ /* 0x000fe20000000800 */
[----:B------:R-:W-:Y:S01]  /*9830*/  @!PT LDS RZ, [RZ] ;  /* 0x00000000fffff984 */ /* 0x000fe20000000800 */
[----:B------:R-:W-:Y:S01]  /*9840*/  @!PT LDS RZ, [RZ] ;  /* 0x00000000fffff984 */ /* 0x000fe20000000800 */
[----:B------:R-:W-:Y:S01]  /*9850*/  @!PT LDS RZ, [RZ] ;  /* 0x00000000fffff984 */ /* 0x000fe20000000800 */
[----:B------:R3:W-:Y:S06]  /*9860*/  MEMBAR.ALL.CTA ;  /* 0x0000000000007992 */ /* 0x0007ec0000008000 */
[----:B---3--:R-:W3:Y:S01]  /*9870*/  FENCE.VIEW.ASYNC.S ;  /* 0x00000000000073c6 */ /* 0x008ee20000000000 */
[----:B------:R-:W-:Y:S05]  /*9880*/  WARPSYNC.ALL ;  /* 0x0000000000007948 */ /* 0x000fea0003800000 */
[----:B---3--:R-:W-:Y:S06]  /*9890*/  BAR.SYNC.DEFER_BLOCKING 0xd, 0x180 ;  /* 0x0346000000007b1d */ /* 0x008fec0000010000 */
.L_x_14365:
[----:B-12---:R-:W-:-:S05]  /*98a0*/  IMAD.U32 R0, RZ, RZ, UR39 ;  /* 0x00000027ff007e24 */ /* 0x006fca000f8e00ff */
[----:B------:R-:W-:-:S13]  /*98b0*/  ISETP.NE.AND P0, PT, R0, 0x3, PT ;  /* 0x000000030000780c */ /* 0x000fda0003f05270 */
[----:B------:R-:W-:Y:S05]  /*98c0*/  @!P0 BRA `(.L_x_14392) ;  /* 0x0000000000048947 */ /* 0x000fea0003800000 */
[----:B------:R-:W-:Y:S01]  /*98d0*/  BPT.TRAP 0x1 ;  /* 0x000000040000795c */ /* 0x000fe20000300000 */
.L_x_14392:
[----:B------:R-:W-:Y:S01]  /*98e0*/  IMAD R14, R19, 0x8, R2 ;  /* 0x00000008130e7824 */ /* 0x000fe200078e0202 */
[----:B0--3--:R-:W-:-:S04]  /*98f0*/  SHF.L.U32 R3, R154, 0x1f, RZ ;  /* 0x0000001f9a037819 */ /* 0x009fc800000006ff */
[----:B------:R0:W1:Y:S01]  /*9900*/  SYNCS.PHASECHK.TRANS64.TRYWAIT P1, [R14+URZ+0x16830], R3 ;  /* 0x016830030e0075a7 */ /* 0x000062000802017f */
[----:B------:R-:W-:Y:S05]  /*9910*/  @!P0 BRA `(.L_x_14393) ;  /* 0x0000000000048947 */ /* 0x000fea0003800000 */
[----:B------:R-:W-:Y:S01]  /*9920*/  BPT.TRAP 0x1 ;  /* 0x000000040000795c */ /* 0x000fe20000300000 */
.L_x_14393:
        /* <DEDUP_REMOVED lines=10> */
.L_x_14394:
[----:B--2---:R-:W2:Y:S01]  /*99d0*/  LDL R0, [R1+0x2c] ;  /* 0x00002c0001007983 */ /* 0x004ea20000100800 */
[----:B------:R-:W-:Y:S01]  /*99e0*/  IMAD.MOV.U32 R5, RZ, RZ, 0x40000040 ;  /* 0x40000040ff057424 */ /* 0x000fe200078e00ff */
        /* <DEDUP_REMOVED lines=14> */
[----:B------:R-:W-:-:S02]  /*9ad0*/  IMAD.MOV.U32 R5, RZ, RZ, 0x40000040 ;  /* 0x40000040ff057424 */ /* 0x000fc400078e00ff */
[----:B--2---:R-:W-:-:S04]  /*9ae0*/  IMAD R4, R19, 0x400, R0 ;  /* 0x0000040013047824 */ /* 0x004fc800078e0200 */
[C---:B------:R-:W-:Y:S01]  /*9af0*/  VIADD R6, R4.reuse, 0x2 ;  /* 0x0000000204067836 */ /* 0x040fe20000000000 */
[----:B------:R-:W-:-:S13]  /*9b00*/  R2UR UR6, R4 ;  /* 0x00000000040672ca */ /* 0x000fda00000e0000 */
[----:B------:R-:W-:Y:S01]  /*9b10*/  HGMMA.64x128x16.F32.BF16 R24, gdesc[UR4], RZ, !UPT, gsb0 ;  /* 0x01e00000041879f0 */ /* 0x000fe2000c0018ff */
        /* <DEDUP_REMOVED lines=27> */
.L_x_14396:
[----:B------:R-:W2:Y:S01]  /*9cd0*/  LDL R4, [R1+0x30] ;  /* 0x0000300001047983 */ /* 0x000ea20000100800 */
[----:B------:R-:W3:Y:S03]  /*9ce0*/  LDC R92, c[0x0][0x448] ;  /* 0x00011200ff5c7b82 */ /* 0x000ee60000000800 */
[----:B------:R-:W2:Y:S04]  /*9cf0*/  LDL R90, [R1+0x24] ;  /* 0x00002400015a7983 */ /* 0x000ea80000100800 */
[----:B------:R-:W4:Y:S01]  /*9d00*/  LDL R93, [R1] ;  /* 0x00000000015d7983 */ /* 0x000f220000100800 */
[----:B------:R-:W5:Y:S01]  /*9d10*/  LDC.64 R10, c[0x0][0x9e0] ;  /* 0x00027800ff0a7b82 */ /* 0x000f620000000a00 */
[----:B------:R-:W-:Y:S01]  /*9d20*/  IMAD.MOV.U32 R15, RZ, RZ, -0x80 ;  /* 0xffffff80ff0f7424 */ /* 0x000fe200078e00ff */
[----:B------:R-:W-:Y:S01]  /*9d30*/  LOP3.LUT R22, R22, 0xfffffff7, RZ, 0xc0, !PT ;  /* 0xfffffff716167812 */ /* 0x000fe200078ec0ff */
[----:B------:R-:W-:Y:S01]  /*9d40*/  ULDC UR29, c[0x0][0x9dc] ;  /* 0x00027700001d7ab9 */ /* 0x000fe20000000800 */
[----:B---3--:R-:W-:-:S13]  /*9d50*/  ISETP.NE.AND P1, PT, R92, 0x1, PT ;  /* 0x000000015c00780c */ /* 0x008fda0003f25270 */
[----:B------:R-:W3:Y:S08]  /*9d60*/  @P1 LDC R0, c[0x0][0x44c] ;  /* 0x00011300ff001b82 */ /* 0x000ef00000000800 */
[----:B01----:R-:W0:Y:S01]  /*9d70*/  @P1 LDC R3, c[0x0][0x450] ;  /* 0x00011400ff031b82 */ /* 0x003e220000000800 */
[----:B------:R-:W-:Y:S01]  /*9d80*/  IMAD R15, R88, R15, 0x80 ;  /* 0x00000080580f7424 */ /* 0x000fe200078e020f */
[----:B------:R-:W-:Y:S01]  /*9d90*/  @P1 LOP3.LUT R22, R22, 0x8, RZ, 0xfc, !PT ;  /* 0x0000000816161812 */ /* 0x000fe200078efcff */
[----:B------:R-:W-:-:S02]  /*9da0*/  ULOP3.LUT UR4, URZ, UR29, URZ, 0x33, !UPT ;  /* 0x0000001d3f047292 */ /* 0x000fc4000f8e333f */
[----:B------:R-:W-:Y:S01]  /*9db0*/  IMAD.IADD R20, R156, 0x1, R15 ;  /* 0x000000019c147824 */ /* 0x000fe200078e020f */
[----:B------:R-:W-:Y:S01]  /*9dc0*/  LOP3.LUT R22, R22, 0xfffffffb, RZ, 0xc0, !PT ;  /* 0xfffffffb16167812 */ /* 0x000fe200078ec0ff */
[----:B--2---:R-:W-:-:S04]  /*9dd0*/  IMAD.IADD R21, R4, 0x1, R90 ;  /* 0x0000000104157824 */ /* 0x004fc800078e025a */
[----:B---3--:R-:W-:-:S05]  /*9de0*/  @P1 IMAD.HI.U32 R0, R21, R0, RZ ;  /* 0x0000000015001227 */ /* 0x008fca00078e00ff */
[----:B0-----:R-:W-:Y:S01]  /*9df0*/  @P1 SHF.R.U32.HI R21, RZ, R3, R0 ;  /* 0x00000003ff151219 */ /* 0x001fe20000011600 */
[----:B------:R-:W-:Y:S02]  /*9e00*/  VIADD R0, R14, 0x16840 ;  /* 0x000168400e007836 */ /* 0x000fe40000000000 */
[----:B------:R-:W-:Y:S02]  /*9e10*/  IMAD.U32 R3, RZ, RZ, UR38 ;  /* 0x00000026ff037e24 */ /* 0x000fe4000f8e00ff */
[----:B------:R-:W0:Y:S03]  /*9e20*/  SHFL.IDX PT, R91, R21, RZ, 0x1c1f ;  /* 0x001c1fff155b7589 */ /* 0x000e2600000e0000 */
[----:B------:R-:W-:Y:S01]  /*9e30*/  PRMT R0, R3, 0x654, R0 ;  /* 0x0000065403007816 */ /* 0x000fe20000000000 */
[----:B------:R-:W-:Y:S01]  /*9e40*/  VIADD R3, R15, 0x1 ;  /* 0x000000010f037836 */ /* 0x000fe20000000000 */
[----:B-----5:R-:W-:Y:S01]  /*9e50*/  ISETP.GE.AND P1, PT, R11, 0x1, PT ;  /* 0x000000010b00780c */ /* 0x020fe20003f26270 */
[C---:B----4-:R-:W-:Y:S01]  /*9e60*/  IMAD R20, R93.reuse, -0x2, R20 ;  /* 0xfffffffe5d147824 */ /* 0x050fe200078e0214 */
[----:B------:R1:W-:Y:S01]  /*9e70*/  SYNCS.ARRIVE.TRANS64.RED.A1T0 RZ, [R0+URZ], RZ ;  /* 0x000000ff00ff79a7 */ /* 0x0003e2000810043f */
[----:B------:R-:W-:-:S05]  /*9e80*/  IMAD R3, R93, -0x2, R3 ;  /* 0xfffffffe5d037824 */ /* 0x000fca00078e0203 */
[----:B------:R-:W-:-:S05]  /*9e90*/  IADD3 R3, -R155, R3, R156 ;  /* 0x000000039b037210 */ /* 0x000fca0007ffe19c */
[C---:B------:R-:W-:Y:S02]  /*9ea0*/  IMAD.IADD R7, R3.reuse, 0x1, R10 ;  /* 0x0000000103077824 */ /* 0x040fe400078e020a */
[----:B------:R-:W-:Y:S01]  /*9eb0*/  VIADD R14, R3, UR4 ;  /* 0x00000004030e7c36 */ /* 0x000fe20008000000 */
[----:B------:R-:W-:Y:S02]  /*9ec0*/  @P1 LOP3.LUT R22, R22, 0x4, RZ, 0xfc, !PT ;  /* 0x0000000416161812 */ /* 0x000fe400078efcff */
[----:B-1----:R-:W-:Y:S01]  /*9ed0*/  LEA R0, R88, 0xffffff80, 0x7 ;  /* 0xffffff8058007811 */ /* 0x002fe200078e38ff */
[----:B0-----:R-:W-:Y:S01]  /*9ee0*/  IMAD.IADD R3, R14, 0x1, R91 ;  /* 0x000000010e037824 */ /* 0x001fe200078e025b */
[----:B------:R-:W-:Y:S01]  /*9ef0*/  VIADDMNMX R6, R91, R7, R20, PT ;  /* 0x000000075b067246 */ /* 0x000fe20003800114 */
        /* <DEDUP_REMOVED lines=12> */
.L_x_14399:
[----:B------:R-:W-:-:S13]  /*9fc0*/  ISETP.NE.AND P1, PT, R11, 0x1, PT ;  /* 0x000000010b00780c */ /* 0x000fda0003f25270 */
[----:B------:R-:W0:Y:S02]  /*9fd0*/  @P1 LDC.64 R4, c[0x0][0x9e8] ;  /* 0x00027a00ff041b82 */ /* 0x000e240000000a00 */
[----:B0-----:R-:W-:-:S05]  /*9fe0*/  @P1 IMAD.HI.U32 R4, R91, R4, RZ ;  /* 0x000000045b041227 */ /* 0x001fca00078e00ff */
[----:B------:R-:W-:-:S07]  /*9ff0*/  @P1 SHF.R.U32.HI R91, RZ, R5, R4 ;  /* 0x00000005ff5b1219 */ /* 0x000fce0000011604 */
.L_x_14400:
[----:B------:R-:W-:Y:S05]  /*a000*/  BSYNC B0 ;  /* 0x0000000000007941 */ /* 0x000fea0003800000 */
.L_x_14398:
[----:B------:R-:W-:-:S04]  /*a010*/  IMAD R91, R91, R11, -R0 ;  /* 0x0000000b5b5b7224 */ /* 0x000fc800078e0a00 */
[----:B------:R-:W-:-:S05]  /*a020*/  IMAD R4, R93, -0x2, R91 ;  /* 0xfffffffe5d047824 */ /* 0x000fca00078e025b */
[----:B------:R-:W-:Y:S02]  /*a030*/  VIMNMX R3, R3, R4, !PT ;  /* 0x0000000403037248 */ /* 0x000fe40007fe0100 */
[----:B------:R-:W-:-:S07]  /*a040*/  VIADDMNMX R6, R4, R11, R6, PT ;  /* 0x0000000b04067246 */ /* 0x000fce0003800106 */
.L_x_14397:
[C---:B------:R-:W-:Y:S02]  /*a050*/  ISETP.GE.AND P1, PT, R15.reuse, 0x2, PT ;  /* 0x000000020f00780c */ /* 0x040fe40003f26270 */
[----:B------:R-:W-:Y:S02]  /*a060*/  ISETP.GE.AND P6, PT, R15, 0x9, PT ;  /* 0x000000090f00780c */ /* 0x000fe40003fc6270 */
[----:B------:R-:W-:Y:S02]  /*a070*/  ISETP.GT.AND P2, PT, R3, 0x1, !P1 ;  /* 0x000000010300780c */ /* 0x000fe40004f44270 */
[----:B------:R-:W-:Y:S02]  /*a080*/  ISETP.GE.AND P3, PT, R15, 0xa, PT ;  /* 0x0000000a0f00780c */ /* 0x000fe40003f66270 */
[----:B------:R-:W-:Y:S02]  /*a090*/  ISETP.LT.OR P2, PT, R6, 0x2, P2 ;  /* 0x000000020600780c */ /* 0x000fe40001741670 */
[----:B------:R-:W-:-:S02]  /*a0a0*/  LOP3.LUT R22, R22, 0xfffffffe, RZ, 0xc0, !PT ;  /* 0xfffffffe16167812 */ /* 0x000fc400078ec0ff */
[----:B------:R-:W-:Y:S02]  /*a0b0*/  FSEL R25, R25, -INF , !P2 ;  /* 0xff80000019197808 */ /* 0x000fe40005000000 */
[----:B------:R-:W-:Y:S02]  /*a0c0*/  ISETP.GT.AND P2, PT, R3, 0x8, !P6 ;  /* 0x000000080300780c */ /* 0x000fe40007744270 */
[----:B------:R-:W-:Y:S02]  /*a0d0*/  ISETP.GE.AND P5, PT, R15, 0x1, PT ;  /* 0x000000010f00780c */ /* 0x000fe40003fa6270 */
[----:B------:R-:W-:Y:S02]  /*a0e0*/  ISETP.LT.OR P2, PT, R6, 0x9, P2 ;  /* 0x000000090600780c */ /* 0x000fe40001741670 */
[----:B------:R-:W-:Y:S02]  /*a0f0*/  @P3 LOP3.LUT R22, R22, 0x1, RZ, 0xfc, !PT ;  /* 0x0000000116163812 */ /* 0x000fe400078efcff */
[----:B------:R-:W-:-:S02]  /*a100*/  FSEL R28, R28, -INF , !P2 ;  /* 0xff8000001c1c7808 */ /* 0x000fc40005000000 */
[----:B------:R-:W-:Y:S02]  /*a110*/  ISETP.GT.AND P2, PT, R3, 0x9, !P3 ;  /* 0x000000090300780c */ /* 0x000fe40005f44270 */
        /* <DEDUP_REMOVED lines=170> */
[----:B------:R-:W-:Y:S02]  /*abc0*/  ISETP.GE.AND P4, PT, R11, 0x1, PT ;  /* 0x000000010b00780c */ /* 0x000fe40003f86270 */
[----:B0-----:R-:W-:Y:S01]  /*abd0*/  VIADDMNMX R20, R3, R7, R20, PT ;  /* 0x0000000703147246 */ /* 0x001fe20003800114 */
[----:B------:R-:W-:-:S10]  /*abe0*/  IMAD.IADD R14, R14, 0x1, R3 ;  /* 0x000000010e0e7824 */ /* 0x000fd400078e0203 */
        /* <DEDUP_REMOVED lines=12> */
.L_x_14403:
[----:B------:R-:W-:-:S13]  /*acb0*/  ISETP.NE.AND P4, PT, R11, 0x1, PT ;  /* 0x000000010b00780c */ /* 0x000fda0003f85270 */
[----:B------:R-:W0:Y:S02]  /*acc0*/  @P4 LDC.64 R4, c[0x0][0x9e8] ;  /* 0x00027a00ff044b82 */ /* 0x000e240000000a00 */
[----:B0-----:R-:W-:-:S05]  /*acd0*/  @P4 IMAD.HI.U32 R4, R3, R4, RZ ;  /* 0x0000000403044227 */ /* 0x001fca00078e00ff */
[----:B------:R-:W-:-:S07]  /*ace0*/  @P4 SHF.R.U32.HI R3, RZ, R5, R4 ;  /* 0x00000005ff034219 */ /* 0x000fce0000011604 */
.L_x_14404:
[----:B------:R-:W-:Y:S05]  /*acf0*/  BSYNC B0 ;  /* 0x0000000000007941 */ /* 0x000fea0003800000 */
.L_x_14402:
[----:B------:R-:W-:-:S04]  /*ad00*/  IMAD R0, R3, R11, -R0 ;  /* 0x0000000b03007224 */ /* 0x000fc800078e0a00 */
[----:B------:R-:W-:-:S05]  /*ad10*/  IMAD R3, R93, -0x2, R0 ;  /* 0xfffffffe5d037824 */ /* 0x000fca00078e0200 */
[----:B------:R-:W-:Y:S02]  /*ad20*/  VIMNMX R14, R14, R3, !PT ;  /* 0x000000030e0e7248 */ /* 0x000fe40007fe0100 */
[----:B------:R-:W-:-:S07]  /*ad30*/  VIADDMNMX R20, R3, R11, R20, PT ;  /* 0x0000000b03147246 */ /* 0x000fce0003800114 */
.L_x_14401:
        /* <DEDUP_REMOVED lines=31> */
[----:B------:R-:W-:Y:S02]  /*af30*/  LOP3.LUT P6, RZ, R22, 0x8000, RZ, 0xc0, !PT ;  /* 0x0000800016ff7812 */ /* 0x000fe400078cc0ff */
[----:B------:R-:W-:Y:S02]  /*af40*/  ISETP.GT.AND P1, PT, R14, 0x19, !P1 ;  /* 0x000000190e00780c */ /* 0x000fe40004f24270 */
[----:B------:R-:W-:Y:S02]  /*af50*/  FMNMX.FTZ R0, R40, R3, !PT ;  /* 0x0000000328007209 */ /* 0x000fe40007810000 */
[----:B------:R-:W-:Y:S02]  /*af60*/  ISETP.LT.OR P1, PT, R20, 0x1a, P1 ;  /* 0x0000001a1400780c */ /* 0x000fe40000f21670 */
[----:B------:R-:W-:Y:S02]  /*af70*/  FMNMX.FTZ R3, R41, R0, !PT ;  /* 0x0000000029037209 */ /* 0x000fe40007810000 */
[----:B------:R-:W-:-:S02]  /*af80*/  FSEL R39, R39, -INF , !P1 ;  /* 0xff80000027277808 */ /* 0x000fc40004800000 */
[C---:B------:R-:W-:Y:S02]  /*af90*/  LOP3.LUT P1, RZ, R22.reuse, 0x800000, RZ, 0xc0, !PT ;  /* 0x0080000016ff7812 */ /* 0x040fe4000782c0ff */
[----:B------:R-:W-:Y:S02]  /*afa0*/  LOP3.LUT P4, RZ, R22, 0x4000, RZ, 0xc0, !PT ;  /* 0x0000400016ff7812 */ /* 0x000fe4000788c0ff */
        /* <DEDUP_REMOVED lines=55> */
[----:B------:R-:W-:Y:S02]  /*b320*/  ISETP.GT.AND P1, PT, R14, 0x40, !P6 ;  /* 0x000000400e00780c */ /* 0x000fe40007724270 */
[C---:B------:R-:W-:Y:S02]  /*b330*/  ISETP.LT.OR P5, PT, R20.reuse, 0x1, P5 ;  /* 0x000000011400780c */ /* 0x040fe40002fa1670 */
[----:B------:R-:W-:Y:S02]  /*b340*/  ISETP.LT.OR P1, PT, R20, 0x41, P1 ;  /* 0x000000411400780c */ /* 0x000fe40000f21670 */
[----:B------:R-:W-:-:S02]  /*b350*/  FSEL R26, R26, -INF , !P5 ;  /* 0xff8000001a1a7808 */ /* 0x000fc40006800000 */
[----:B------:R-:W-:Y:S02]  /*b360*/  FSEL R58, R58, -INF , !P1 ;  /* 0xff8000003a3a7808 */ /* 0x000fe40004800000 */
[----:B------:R-:W-:Y:S02]  /*b370*/  ISETP.GT.AND P1, PT, R14, 0x41, !P4 ;  /* 0x000000410e00780c */ /* 0x000fe40006724270 */
[----:B------:R-:W-:Y:S02]  /*b380*/  LOP3.LUT P6, RZ, R22, 0x10, RZ, 0xc0, !PT ;  /* 0x0000001016ff7812 */ /* 0x000fe400078cc0ff */
[----:B------:R-:W-:Y:S02]  /*b390*/  ISETP.LT.OR P1, PT, R20, 0x42, P1 ;  /* 0x000000421400780c */ /* 0x000fe40000f21670 */
[----:B------:R-:W-:Y:S02]  /*b3a0*/  FMNMX.FTZ R15, R26, R27, !PT ;  /* 0x0000001b1a0f7209 */ /* 0x000fe40007810000 */
[----:B------:R-:W-:-:S02]  /*b3b0*/  FSEL R59, R59, -INF , !P1 ;  /* 0xff8000003b3b7808 */ /* 0x000fc40004800000 */
[----:B------:R-:W-:Y:S02]  /*b3c0*/  LOP3.LUT P1, RZ, R22, 0x2000, RZ, 0xc0, !PT ;  /* 0x0000200016ff7812 */ /* 0x000fe4000782c0ff */
[----:B0-----:R-:W-:Y:S02]  /*b3d0*/  FMNMX.FTZ R5, R0, R3, !PT ;  /* 0x0000000300057209 */ /* 0x001fe40007810000 */
[----:B------:R-:W-:Y:S02]  /*b3e0*/  ISETP.GT.AND P1, PT, R14, 0x48, !P1 ;  /* 0x000000480e00780c */ /* 0x000fe40004f24270 */
[----:B------:R-:W-:Y:S01]  /*b3f0*/  FMNMX.FTZ R0, R30, R15, !PT ;  /* 0x0000000f1e007209 */ /* 0x000fe20007810000 */
[----:B------:R-:W0:Y:S01]  /*b400*/  SHFL.BFLY PT, R4, R5, 0x1, 0x1f ;  /* 0x0c201f0005047f89 */ /* 0x000e2200000e0000 */
        /* <DEDUP_REMOVED lines=13> */
[----:B0-----:R-:W-:-:S02]  /*b4e0*/  FMNMX.FTZ R3, R5, R4, !PT ;  /* 0x0000000405037209 */ /* 0x001fc40007810000 */
[----:B------:R-:W-:Y:S02]  /*b4f0*/  ISETP.LT.OR P1, PT, R20, 0x51, P1 ;  /* 0x000000511400780c */ /* 0x000fe40000f21670 */
[----:B------:R-:W-:Y:S01]  /*b500*/  FMNMX.FTZ R21, R39, R0, !PT ;  /* 0x0000000027157209 */ /* 0x000fe20007810000 */
[----:B------:R-:W-:Y:S01]  /*b510*/  FMUL.FTZ R4, R3, UR30 ;  /* 0x0000001e03047c20 */ /* 0x000fe20008410000 */
[----:B------:R-:W-:Y:S02]  /*b520*/  FSEL R66, R66, -INF , !P1 ;  /* 0xff80000042427808 */ /* 0x000fe40004800000 */
[----:B------:R-:W-:Y:S02]  /*b530*/  LOP3.LUT P1, RZ, R22, 0x400, RZ, 0xc0, !PT ;  /* 0x0000040016ff7812 */ /* 0x000fe4000782c0ff */
[----:B------:R-:W-:Y:S02]  /*b540*/  FMNMX.FTZ R0, R42, R21, !PT ;  /* 0x000000152a007209 */ /* 0x000fe40007810000 */
[----:B------:R-:W-:-:S02]  /*b550*/  ISETP.GT.AND P1, PT, R14, 0x51, !P1 ;  /* 0x000000510e00780c */ /* 0x000fc40004f24270 */
[----:B------:R-:W-:Y:S02]  /*b560*/  ISETP.GT.AND P2, PT, R14, 0x71, !P2 ;  /* 0x000000710e00780c */ /* 0x000fe40005744270 */
[----:B------:R-:W-:Y:S02]  /*b570*/  ISETP.LT.OR P1, PT, R20, 0x52, P1 ;  /* 0x000000521400780c */ /* 0x000fe40000f21670 */
[----:B------:R-:W-:Y:S02]  /*b580*/  ISETP.GT.AND P3, PT, R14, 0x78, !P3 ;  /* 0x000000780e00780c */ /* 0x000fe40005f64270 */
[----:B------:R-:W-:Y:S02]  /*b590*/  FSEL R67, R67, -INF , !P1 ;  /* 0xff80000043437808 */ /* 0x000fe40004800000 */
[----:B------:R-:W-:Y:S02]  /*b5a0*/  LOP3.LUT P1, RZ, R22, 0x200, RZ, 0xc0, !PT ;  /* 0x0000020016ff7812 */ /* 0x000fe4000782c0ff */
[----:B------:R-:W-:-:S02]  /*b5b0*/  ISETP.LT.OR P2, PT, R20, 0x72, P2 ;  /* 0x000000721400780c */ /* 0x000fc40001741670 */
[----:B------:R-:W-:Y:S02]  /*b5c0*/  ISETP.GT.AND P1, PT, R14, 0x58, !P1 ;  /* 0x000000580e00780c */ /* 0x000fe40004f24270 */
[C---:B------:R-:W-:Y:S02]  /*b5d0*/  ISETP.LT.OR P3, PT, R20.reuse, 0x79, P3 ;  /* 0x000000791400780c */ /* 0x040fe40001f61670 */
[----:B------:R-:W-:Y:S02]  /*b5e0*/  ISETP.LT.OR P1, PT, R20, 0x59, P1 ;  /* 0x000000591400780c */ /* 0x000fe40000f21670 */
[----:B------:R-:W-:Y:S02]  /*b5f0*/  FSEL R83, R83, -INF , !P2 ;  /* 0xff80000053537808 */ /* 0x000fe40005000000 */
[----:B------:R-:W-:Y:S02]  /*b600*/  FSEL R70, R70, -INF , !P1 ;  /* 0xff80000046467808 */ /* 0x000fe40004800000 */
[----:B------:R-:W-:-:S02]  /*b610*/  LOP3.LUT P1, RZ, R22, 0x100, RZ, 0xc0, !PT ;  /* 0x0000010016ff7812 */ /* 0x000fc4000782c0ff */
[----:B------:R-:W-:Y:S02]  /*b620*/  FSEL R86, R86, -INF , !P3 ;  /* 0xff80000056567808 */ /* 0x000fe40005800000 */
        /* <DEDUP_REMOVED lines=24> */
[----:B------:R-:W-:Y:S02]  /*b7b0*/  ISETP.GT.AND P1, PT, R14, 0x79, !P4 ;  /* 0x000000790e00780c */ /* 0x000fe40006724270 */
[----:B------:R-:W-:Y:S01]  /*b7c0*/  ISETP.NE.AND P4, PT, R92, 0x1, PT ;  /* 0x000000015c00780c */ /* 0x000fe20003f85270 */
        /* <DEDUP_REMOVED lines=11> */
[----:B------:R-:W-:Y:S01]  /*b880*/  ISETP.LT.OR P1, PT, R20, 0x7a, P1 ;  /* 0x0000007a1400780c */ /* 0x000fe20000f21670 */
[--C-:B------:R-:W-:Y:S01]  /*b890*/  FFMA.FTZ R53, R53, UR30, -R4.reuse ;  /* 0x0000001e35357c23 */ /* 0x100fe20008010804 */
[----:B------:R-:W-:Y:S01]  /*b8a0*/  FMNMX.FTZ R0, R50, R25, !PT ;  /* 0x0000001932007209 */ /* 0x000fe20007810000 */
[--C-:B------:R-:W-:Y:S01]  /*b8b0*/  FFMA.FTZ R148, R24, UR30, -R4.reuse ;  /* 0x0000001e18947c23 */ /* 0x100fe20008010804 */
[----:B------:R1:W-:Y:S01]  /*b8c0*/  MUFU.EX2 R21, R37 ;  /* 0x0000002500157308 */ /* 0x0003e20000000800 */
[----:B------:R-:W-:Y:S01]  /*b8d0*/  FSEL R87, R87, -INF , !P1 ;  /* 0xff80000057577808 */ /* 0x000fe20004800000 */
[--C-:B------:R-:W-:Y:S01]  /*b8e0*/  FFMA.FTZ R150, R28, UR30, -R4.reuse ;  /* 0x0000001e1c967c23 */ /* 0x100fe20008010804 */
[----:B------:R-:W-:Y:S01]  /*b8f0*/  FMNMX.FTZ R29, R51, R0, !PT ;  /* 0x00000000331d7209 */ /* 0x000fe20007810000 */
[--C-:B------:R-:W-:Y:S01]  /*b900*/  FFMA.FTZ R49, R49, UR30, -R4.reuse ;  /* 0x0000001e31317c23 */ /* 0x100fe20008010804 */
[--C-:B------:R-:W-:Y:S01]  /*b910*/  FFMA.FTZ R144, R32, UR30, -R4.reuse ;  /* 0x0000001e20907c23 */ /* 0x100fe20008010804 */
[--C-:B------:R-:W-:Y:S01]  /*b920*/  FFMA.FTZ R146, R36, UR30, -R4.reuse ;  /* 0x0000001e24927c23 */ /* 0x100fe20008010804 */
[----:B------:R-:W-:Y:S01]  /*b930*/  FMNMX.FTZ R0, R54, R29, !PT ;  /* 0x0000001d36007209 */ /* 0x000fe20007810000 */
[----:B------:R2:W-:Y:S01]  /*b940*/  MUFU.EX2 R25, R41 ;  /* 0x0000002900197308 */ /* 0x0005e20000000800 */
        /* <DEDUP_REMOVED lines=10> */
[----:B0-----:R-:W-:Y:S01]  /*b9f0*/  FMNMX.FTZ R33, R59, R0, !PT ;  /* 0x000000003b217209 */ /* 0x001fe20007810000 */
[--C-:B------:R-:W-:Y:S01]  /*ba00*/  FFMA.FTZ R130, R68, UR30, -R4.reuse ;  /* 0x0000001e44827c23 */ /* 0x100fe20008010804 */
[--C-:B------:R-:W-:Y:S01]  /*ba10*/  FFMA.FTZ R124, R72, UR30, -R4.reuse ;  /* 0x0000001e487c7c23 */ /* 0x100fe20008010804 */
[--C-:B------:R-:W-:Y:S01]  /*ba20*/  FFMA.FTZ R126, R76, UR30, -R4.reuse ;  /* 0x0000001e4c7e7c23 */ /* 0x100fe20008010804 */
[----:B------:R-:W-:Y:S01]  /*ba30*/  FMNMX.FTZ R0, R62, R33, !PT ;  /* 0x000000213e007209 */ /* 0x000fe20007810000 */
[----:B------:R-:W-:Y:S01]  /*ba40*/  MUFU.EX2 R29, R45 ;  /* 0x0000002d001d7308 */ /* 0x000fe20000000800 */
[--C-:B------:R-:W-:Y:S01]  /*ba50*/  FFMA.FTZ R120, R80, UR30, -R4.reuse ;  /* 0x0000001e50787c23 */ /* 0x100fe20008010804 */
[----:B------:R-:W-:Y:S01]  /*ba60*/  FFMA.FTZ R122, R84, UR30, -R4 ;  /* 0x0000001e547a7c23 */ /* 0x000fe20008010804 */
[----:B------:R-:W-:-:S04]  /*ba70*/  FMNMX.FTZ R33, R63, R0, !PT ;  /* 0x000000003f217209 */ /* 0x000fc80007810000 */
[----:B------:R-:W-:Y:S01]  /*ba80*/  FMNMX.FTZ R0, R66, R33, !PT ;  /* 0x0000002142007209 */ /* 0x000fe20007810000 */
[----:B------:R-:W0:Y:S03]  /*ba90*/  MUFU.EX2 R5, R5 ;  /* 0x0000000500057308 */ /* 0x000e260000000800 */
[----:B-1----:R-:W-:-:S04]  /*baa0*/  FMNMX.FTZ R37, R67, R0, !PT ;  /* 0x0000000043257209 */ /* 0x002fc80007810000 */
[----:B------:R-:W-:Y:S01]  /*bab0*/  FMNMX.FTZ R0, R70, R37, !PT ;  /* 0x0000002546007209 */ /* 0x000fe20007810000 */
[----:B------:R-:W1:Y:S03]  /*bac0*/  MUFU.EX2 R150, R150 ;  /* 0x0000009600967308 */ /* 0x000e660000000800 */
[----:B------:R-:W-:-:S04]  /*bad0*/  FMNMX.FTZ R37, R71, R0, !PT ;  /* 0x0000000047257209 */ /* 0x000fc80007810000 */
[----:B------:R-:W-:Y:S01]  /*bae0*/  FMNMX.FTZ R0, R74, R37, !PT ;  /* 0x000000254a007209 */ /* 0x000fe20007810000 */
[----:B------:R-:W3:Y:S03]  /*baf0*/  MUFU.EX2 R7, R7 ;  /* 0x0000000700077308 */ /* 0x000ee60000000800 */
[----:B--2---:R-:W-:-:S04]  /*bb00*/  FMNMX.FTZ R41, R75, R0, !PT ;  /* 0x000000004b297209 */ /* 0x004fc80007810000 */
[----:B------:R-:W-:Y:S01]  /*bb10*/  FMNMX.FTZ R0, R78, R41, !PT ;  /* 0x000000294e007209 */ /* 0x000fe20007810000 */
[----:B------:R2:W-:Y:S03]  /*bb20*/  MUFU.EX2 R37, R53 ;  /* 0x0000003500257308 */ /* 0x0005e60000000800 */
[----:B------:R-:W-:-:S04]  /*bb30*/  FMNMX.FTZ R41, R79, R0, !PT ;  /* 0x000000004f297209 */ /* 0x000fc80007810000 */
[----:B------:R-:W-:Y:S01]  /*bb40*/  FMNMX.FTZ R0, R82, R41, !PT ;  /* 0x0000002952007209 */ /* 0x000fe20007810000 */
[----:B------:R4:W-:Y:S01]  /*bb50*/  MUFU.EX2 R33, R49 ;  /* 0x0000003100217308 */ /* 0x0009e20000000800 */
[----:B--2---:R-:W-:Y:S02]  /*bb60*/  FFMA.FTZ R53, R69, UR30, -R4 ;  /* 0x0000001e45357c23 */ /* 0x004fe40008010804 */
[----:B------:R-:W-:-:S04]  /*bb70*/  FMNMX.FTZ R45, R83, R0, !PT ;  /* 0x00000000532d7209 */ /* 0x000fc80007810000 */
[----:B------:R-:W-:Y:S01]  /*bb80*/  FMNMX.FTZ R0, R86, R45, !PT ;  /* 0x0000002d56007209 */ /* 0x000fe20007810000 */
[----:B------:R2:W-:Y:S01]  /*bb90*/  MUFU.EX2 R41, R6 ;  /* 0x0000000600297308 */ /* 0x0005e20000000800 */
[--C-:B------:R-:W-:Y:S01]  /*bba0*/  FFMA.FTZ R45, R61, UR30, -R4.reuse ;  /* 0x0000001e3d2d7c23 */ /* 0x100fe20008010804 */
[--C-:B----4-:R-:W-:Y:S01]  /*bbb0*/  FFMA.FTZ R49, R65, UR30, -R4.reuse ;  /* 0x0000001e41317c23 */ /* 0x110fe20008010804 */
[----:B------:R-:W-:Y:S01]  /*bbc0*/  FMNMX.FTZ R0, R87, R0, !PT ;  /* 0x0000000057007209 */ /* 0x000fe20007810000 */
[--C-:B------:R-:W-:Y:S01]  /*bbd0*/  FFMA.FTZ R61, R77, UR30, -R4.reuse ;  /* 0x0000001e4d3d7c23 */ /* 0x100fe20008010804 */
[----:B------:R-:W-:-:S03]  /*bbe0*/  FFMA.FTZ R65, R81, UR30, -R4 ;  /* 0x0000001e51417c23 */ /* 0x000fc60008010804 */
[----:B------:R-:W2:Y:S01]  /*bbf0*/  SHFL.BFLY PT, R57, R0, 0x2, 0x1f ;  /* 0x0c401f0000397f89 */ /* 0x000ea200000e0000 */
[----:B------:R-:W4:Y:S08]  /*bc00*/  MUFU.EX2 R144, R144 ;  /* 0x0000009000907308 */ /* 0x000f300000000800 */
[----:B------:R-:W5:Y:S08]  /*bc10*/  MUFU.EX2 R146, R146 ;  /* 0x0000009200927308 */ /* 0x000f700000000800 */
        /* <DEDUP_REMOVED lines=22> */
[----:B------:R-:W-:Y:S01]  /*bd80*/  MUFU.EX2 R149, R149 ;  /* 0x0000009500957308 */ /* 0x000fe20000000800 */
[----:B-1----:R-:W-:Y:S01]  /*bd90*/  FADD.FTZ R34, R150, R27 ;  /* 0x0000001b96227221 */ /* 0x002fe20000010000 */
[--C-:B------:R-:W-:Y:S01]  /*bda0*/  FFMA.FTZ R147, R38, UR30, -R6.reuse ;  /* 0x0000001e26937c23 */ /* 0x100fe20008010806 */
[--C-:B------:R-:W-:Y:S01]  /*bdb0*/  FFMA.FTZ R24, R39, UR30, -R6.reuse ;  /* 0x0000001e27187c23 */ /* 0x100fe20008010806 */
[----:B------:R-:W-:Y:S01]  /*bdc0*/  FFMA.FTZ R141, R42, UR30, -R6 ;  /* 0x0000001e2a8d7c23 */ /* 0x000fe20008010806 */
[----:B---3--:R-:W-:Y:S01]  /*bdd0*/  FADD.FTZ R27, R7, R34 ;  /* 0x00000022071b7221 */ /* 0x008fe20000010000 */
[----:B------:R-:W0:Y:S01]  /*bde0*/  @P4 LDC R35, c[0x0][0x44c] ;  /* 0x00011300ff234b82 */ /* 0x000e220000000800 */
[--C-:B------:R-:W-:Y:S01]  /*bdf0*/  FFMA.FTZ R26, R43, UR30, -R6.reuse ;  /* 0x0000001e2b1a7c23 */ /* 0x100fe20008010806 */
[----:B------:R-:W1:Y:S01]  /*be00*/  MUFU.EX2 R4, R4 ;  /* 0x0000000400047308 */ /* 0x000e620000000800 */
[----:B----4-:R-:W-:Y:S01]  /*be10*/  FADD.FTZ R36, R144, R27 ;  /* 0x0000001b90247221 */ /* 0x010fe20000010000 */
[--C-:B------:R-:W-:Y:S01]  /*be20*/  FFMA.FTZ R143, R46, UR30, -R6.reuse ;  /* 0x0000001e2e8f7c23 */ /* 0x100fe20008010806 */
[--C-:B------:R-:W-:Y:S01]  /*be30*/  FFMA.FTZ R28, R47, UR30, -R6.reuse ;  /* 0x0000001e2f1c7c23 */ /* 0x100fe20008010806 */
[----:B------:R-:W-:Y:S01]  /*be40*/  FFMA.FTZ R137, R50, UR30, -R6 ;  /* 0x0000001e32897c23 */ /* 0x000fe20008010806 */
[----:B------:R-:W-:Y:S01]  /*be50*/  FADD.FTZ R27, R15, R36 ;  /* 0x000000240f1b7221 */ /* 0x000fe20000010000 */
[----:B------:R-:W2:Y:S01]  /*be60*/  @P4 LDC R46, c[0x0][0x450] ;  /* 0x00011400ff2e4b82 */ /* 0x000ea20000000800 */
[--C-:B------:R-:W-:Y:S01]  /*be70*/  FFMA.FTZ R30, R51, UR30, -R6.reuse ;  /* 0x0000001e331e7c23 */ /* 0x100fe20008010806 */
[----:B------:R-:W3:Y:S01]  /*be80*/  MUFU.EX2 R151, R151 ;  /* 0x0000009700977308 */ /* 0x000ee20000000800 */
[----:B-----5:R-:W-:Y:S01]  /*be90*/  FADD.FTZ R36, R146, R27 ;  /* 0x0000001b92247221 */ /* 0x020fe20000010000 */
[--C-:B------:R-:W-:Y:S01]  /*bea0*/  FFMA.FTZ R139, R54, UR30, -R6.reuse ;  /* 0x0000001e368b7c23 */ /* 0x100fe20008010806 */
[----:B------:R-:W-:Y:S01]  /*beb0*/  FFMA.FTZ R32, R55, UR30, -R6 ;  /* 0x0000001e37207c23 */ /* 0x000fe20008010806 */
[----:B------:R-:W-:-:S02]  /*bec0*/  IMAD.MOV.U32 R42, RZ, RZ, R90 ;  /* 0x000000ffff2a7224 */ /* 0x000fc400078e005a */
[----:B------:R-:W-:Y:S01]  /*bed0*/  FADD.FTZ R31, R21, R36 ;  /* 0x00000024151f7221 */ /* 0x000fe20000010000 */
[--C-:B------:R-:W-:Y:S01]  /*bee0*/  FFMA.FTZ R133, R58, UR30, -R6.reuse ;  /* 0x0000001e3a857c23 */ /* 0x100fe20008010806 */
[----:B------:R-:W-:Y:S01]  /*bef0*/  FFMA.FTZ R34, R59, UR30, -R6 ;  /* 0x0000001e3b227c23 */ /* 0x000fe20008010806 */
[----:B------:R-:W4:Y:S01]  /*bf00*/  MUFU.EX2 R14, R14 ;  /* 0x0000000e000e7308 */ /* 0x000f220000000800 */
[----:B-1----:R-:W-:Y:S01]  /*bf10*/  FADD.FTZ R38, R149, R4 ;  /* 0x0000000495267221 */ /* 0x002fe20000010000 */
[----:B------:R-:W-:Y:S01]  /*bf20*/  FADD.FTZ R40, R140, R31 ;  /* 0x0000001f8c287221 */ /* 0x000fe20000010000 */
[--C-:B------:R-:W-:Y:S01]  /*bf30*/  FFMA.FTZ R135, R62, UR30, -R6.reuse ;  /* 0x0000001e3e877c23 */ /* 0x100fe20008010806 */
[--C-:B------:R-:W-:Y:S01]  /*bf40*/  FFMA.FTZ R36, R63, UR30, -R6.reuse ;  /* 0x0000001e3f247c23 */ /* 0x100fe20008010806 */
[----:B------:R-:W-:Y:S01]  /*bf50*/  FFMA.FTZ R129, R66, UR30, -R6 ;  /* 0x0000001e42817c23 */ /* 0x000fe20008010806 */
[----:B------:R-:W-:Y:S01]  /*bf60*/  FADD.FTZ R31, R25, R40 ;  /* 0x00000028191f7221 */ /* 0x000fe20000010000 */
[----:B0-----:R-:W-:Y:S01]  /*bf70*/  @P4 IMAD.HI.U32 R35, R90, R35, RZ ;  /* 0x000000235a234227 */ /* 0x001fe200078e00ff */
[----:B------:R-:W0:Y:S03]  /*bf80*/  MUFU.EX2 R145, R145 ;  /* 0x0000009100917308 */ /* 0x000e260000000800 */
[----:B---3--:R-:W-:Y:S01]  /*bf90*/  FADD.FTZ R27, R151, R38 ;  /* 0x00000026971b7221 */ /* 0x008fe20000010000 */
[--C-:B------:R-:W-:Y:S01]  /*bfa0*/  FFMA.FTZ R131, R70, UR30, -R6.reuse ;  /* 0x0000001e46837c23 */ /* 0x100fe20008010806 */
[--C-:B------:R-:W-:Y:S01]  /*bfb0*/  FFMA.FTZ R125, R74, UR30, -R6.reuse ;  /* 0x0000001e4a7d7c23 */ /* 0x100fe20008010806 */
[--C-:B------:R-:W-:Y:S01]  /*bfc0*/  FFMA.FTZ R75, R75, UR30, -R6.reuse ;  /* 0x0000001e4b4b7c23 */ /* 0x100fe20008010806 */
[--C-:B------:R-:W-:Y:S01]  /*bfd0*/  FFMA.FTZ R127, R78, UR30, -R6.reuse ;  /* 0x0000001e4e7f7c23 */ /* 0x100fe20008010806 */
[----:B--2---:R-:W-:Y:S01]  /*bfe0*/  @P4 SHF.R.U32.HI R42, RZ, R46, R35 ;  /* 0x0000002eff2a4219 */ /* 0x004fe20000011623 */
[--C-:B------:R-:W-:Y:S01]  /*bff0*/  FFMA.FTZ R82, R82, UR30, -R6.reuse ;  /* 0x0000001e52527c23 */ /* 0x100fe20008010806 */
[----:B------:R-:W1:Y:S01]  /*c000*/  MUFU.EX2 R20, R20 ;  /* 0x0000001400147308 */ /* 0x000e620000000800 */
[----:B----4-:R-:W-:Y:S01]  /*c010*/  FADD.FTZ R38, R14, R27 ;  /* 0x0000001b0e267221 */ /* 0x010fe20000010000 */
[--C-:B------:R-:W-:Y:S01]  /*c020*/  FFMA.FTZ R83, R83, UR30, -R6.reuse ;  /* 0x0000001e53537c23 */ /* 0x100fe20008010806 */
[--C-:B------:R-:W-:Y:S01]  /*c030*/  FFMA.FTZ R86, R86, UR30, -R6.reuse ;  /* 0x0000001e56567c23 */ /* 0x100fe20008010806 */
[----:B------:R-:W-:Y:S01]  /*c040*/  FFMA.FTZ R87, R87, UR30, -R6 ;  /* 0x0000001e57577c23 */ /* 0x000fe20008010806 */
[----:B------:R-:W-:Y:S01]  /*c050*/  F2FP.BF16.F32.PACK_AB R148, R5, R148 ;  /* 0x000000940594723e */ /* 0x000fe200000010ff */
[----:B------:R-:W-:Y:S01]  /*c060*/  IMAD.IADD R89, R89, 0x1, R42 ;  /* 0x0000000159597824 */ /* 0x000fe200078e022a */
[----:B------:R-:W-:Y:S01]  /*c070*/  F2FP.BF16.F32.PACK_AB R150, R7, R150 ;  /* 0x000000960796723e */ /* 0x000fe200000010ff */
[----:B------:R-:W2:Y:S01]  /*c080*/  MUFU.EX2 R147, R147 ;  /* 0x0000009300937308 */ /* 0x000ea20000000800 */
[----:B0-----:R-:W-:Y:S01]  /*c090*/  FADD.FTZ R27, R145, R38 ;  /* 0x00000026911b7221 */ /* 0x001fe20000010000 */
[----:B------:R-:W-:Y:S01]  /*c0a0*/  FADD.FTZ R38, R142, R31 ;  /* 0x0000001f8e267221 */ /* 0x000fe20000010000 */
[----:B------:R-:W-:Y:S01]  /*c0b0*/  ISETP.GE.AND P4, PT, R11, 0x1, PT ;  /* 0x000000010b00780c */ /* 0x000fe20003f86270 */
[----:B------:R-:W-:Y:S01]  /*c0c0*/  IMAD.IADD R10, R89, 0x1, R10 ;  /* 0x00000001590a7824 */ /* 0x000fe200078e020a */
[----:B------:R-:W-:Y:S01]  /*c0d0*/  F2FP.BF16.F32.PACK_AB R149, R4, R149 ;  /* 0x000000950495723e */ /* 0x000fe200000010ff */
        /* <DEDUP_REMOVED lines=14> */
[C---:B------:R-:W-:Y:S01]  /*c1c0*/  FADD.FTZ R31, R37.reuse, R46 ;  /* 0x0000002e251f7221 */ /* 0x040fe20000010000 */
[----:B------:R-:W-:Y:S01]  /*c1d0*/  F2FP.BF16.F32.PACK_AB R138, R37, R138 ;  /* 0x0000008a258a723e */ /* 0x000fe200000010ff */
[----:B------:R-:W2:Y:S01]  /*c1e0*/  MUFU.EX2 R26, R26 ;  /* 0x0000001a001a7308 */ /* 0x000ea20000000800 */
[----:B0-----:R-:W-:Y:S01]  /*c1f0*/  FADD.FTZ R40, R24, R27 ;  /* 0x0000001b18287221 */ /* 0x001fe20000010000 */
[----:B------:R-:W-:-:S02]  /*c200*/  F2FP.BF16.F32.PACK_AB R151, R14, R151 ;  /* 0x000000970e97723e */ /* 0x000fc400000010ff */
[----:B------:R-:W-:Y:S02]  /*c210*/  F2FP.BF16.F32.PACK_AB R145, R20, R145 ;  /* 0x000000911491723e */ /* 0x000fe400000010ff */
[----:B------:R-:W-:Y:S02]  /*c220*/  F2FP.BF16.F32.PACK_AB R147, R24, R147 ;  /* 0x000000931893723e */ /* 0x000fe400000010ff */
[----:B------:R-:W0:Y:S01]  /*c230*/  MUFU.EX2 R143, R143 ;  /* 0x0000008f008f7308 */ /* 0x000e220000000800 */
[----:B-1----:R-:W-:Y:S01]  /*c240*/  FADD.FTZ R27, R141, R40 ;  /* 0x000000288d1b7221 */ /* 0x002fe20000010000 */
[----:B------:R-:W-:-:S06]  /*c250*/  FFMA.FTZ R40, R71, UR30, -R6 ;  /* 0x0000001e47287c23 */ /* 0x000fcc0008010806 */
[----:B------:R-:W1:Y:S01]  /*c260*/  MUFU.EX2 R28, R28 ;  /* 0x0000001c001c7308 */ /* 0x000e620000000800 */
[C---:B--2---:R-:W-:Y:S01]  /*c270*/  FADD.FTZ R44, R26.reuse, R27 ;  /* 0x0000001b1a2c7221 */ /* 0x044fe20000010000 */
[----:B------:R-:W-:-:S06]  /*c280*/  F2FP.BF16.F32.PACK_AB R141, R26, R141 ;  /* 0x0000008d1a8d723e */ /* 0x000fcc00000010ff */
        /* <DEDUP_REMOVED lines=85> */
[----:B-1----:R-:W-:Y:S01]  /*c7e0*/  FADD.FTZ R6, R122, R7 ;  /* 0x000000077a067221 */ /* 0x002fe20000010000 */
[C---:B--2---:R-:W-:Y:S01]  /*c7f0*/  FADD.FTZ R5, R87.reuse, R4 ;  /* 0x0000000457057221 */ /* 0x044fe20000010000 */
        /* <DEDUP_REMOVED lines=16> */
.L_x_14407:
[----:B------:R-:W-:-:S13]  /*c900*/  ISETP.NE.AND P1, PT, R11, 0x1, PT ;  /* 0x000000010b00780c */ /* 0x000fda0003f25270 */
[----:B------:R-:W0:Y:S02]  /*c910*/  @P1 LDC.64 R14, c[0x0][0x9e8] ;  /* 0x00027a00ff0e1b82 */ /* 0x000e240000000a00 */
[----:B0-----:R-:W-:-:S05]  /*c920*/  @P1 IMAD.HI.U32 R14, R7, R14, RZ ;  /* 0x0000000e070e1227 */ /* 0x001fca00078e00ff */
[----:B------:R-:W-:-:S07]  /*c930*/  @P1 SHF.R.U32.HI R7, RZ, R15, R14 ;  /* 0x0000000fff071219 */ /* 0x000fce000001160e */
.L_x_14408:
[----:B------:R-:W-:Y:S05]  /*c940*/  BSYNC B0 ;  /* 0x0000000000007941 */ /* 0x000fea0003800000 */
.L_x_14406:
[----:B------:R-:W-:-:S05]  /*c950*/  IMAD R7, R7, R11, R11 ;  /* 0x0000000b07077224 */ /* 0x000fca00078e020b */
[----:B------:R-:W-:-:S07]  /*c960*/  VIMNMX R10, R10, R7, PT ;  /* 0x000000070a0a7248 */ /* 0x000fce0003fe0100 */
.L_x_14405:
        /* <DEDUP_REMOVED lines=34> */
.L_x_14429:
[----:B------:R-:W2:Y:S01]  /*cb90*/  LDL R10, [R1+0x28] ;  /* 0x00002800010a7983 */ /* 0x000ea20000100800 */
[----:B------:R-:W-:Y:S01]  /*cba0*/  VIADD R7, R19, 0x1 ;  /* 0x0000000113077836 */ /* 0x000fe20000000000 */
[----:B------:R-:W-:Y:S05]  /*cbb0*/  YIELD ;  /* 0x0000000000007946 */ /* 0x000fea0003800000 */
[----:B------:R-:W-:-:S04]  /*cbc0*/  ISETP.NE.AND P2, PT, R7, 0x2, PT ;  /* 0x000000020700780c */ /* 0x000fc80003f45270 */
[----:B------:R-:W-:Y:S02]  /*cbd0*/  SEL R11, RZ, 0x1, P2 ;  /* 0x00000001ff0b7807 */ /* 0x000fe40001000000 */
[----:B------:R-:W-:Y:S02]  /*cbe0*/  SEL R7, R7, RZ, P2 ;  /* 0x000000ff07077207 */ /* 0x000fe40001000000 */
[----:B------:R-:W-:Y:S02]  /*cbf0*/  LOP3.LUT R20, R154, R11, RZ, 0x3c, !PT ;  /* 0x0000000b9a147212 */ /* 0x000fe400078e3cff */
[----:B--2---:R-:W-:-:S13]  /*cc00*/  ISETP.NE.AND P1, PT, R10, RZ, PT ;  /* 0x000000ff0a00720c */ /* 0x004fda0003f25270 */
[----:B------:R-:W-:Y:S05]  /*cc10*/  @P1 BRA `(.L_x_14410) ;  /* 0x0000000000301947 */ /* 0x000fea0003800000 */
[----:B------:R-:W-:Y:S05]  /*cc20*/  @!P0 BRA `(.L_x_14411) ;  /* 0x0000000000048947 */ /* 0x000fea0003800000 */
[----:B------:R-:W-:Y:S01]  /*cc30*/  BPT.TRAP 0x1 ;  /* 0x000000040000795c */ /* 0x000fe20000300000 */
.L_x_14411:
[----:B------:R-:W-:Y:S01]  /*cc40*/  IMAD R11, R7, 0x8, R2 ;  /* 0x00000008070b7824 */ /* 0x000fe200078e0202 */
[----:B------:R-:W-:-:S04]  /*cc50*/  SHF.L.U32 R10, R20, 0x1f, RZ ;  /* 0x0000001f140a7819 */ /* 0x000fc800000006ff */
[----:B------:R0:W1:Y:S01]  /*cc60*/  SYNCS.PHASECHK.TRANS64.TRYWAIT P2, [R11+URZ+0x16830], R10 ;  /* 0x0168300a0b0075a7 */ /* 0x000062000804017f */
[----:B------:R-:W-:Y:S05]  /*cc70*/  @!P0 BRA `(.L_x_14412) ;  /* 0x0000000000048947 */ /* 0x000fea0003800000 */
[----:B------:R-:W-:Y:S01]  /*cc80*/  BPT.TRAP 0x1 ;  /* 0x000000040000795c */ /* 0x000fe20000300000 */
.L_x_14412:
[----:B------:R-:W-:Y:S04]  /*cc90*/  BSSY B0, `(.L_x_14410) ;  /* 0x0000004000007945 */ /* 0x000fe80003800000 */
[----:B-1----:R-:W-:Y:S05]  /*cca0*/  @P2 BRA `(.L_x_14413) ;  /* 0x0000000000082947 */ /* 0x002fea0003800000 */
[----:B------:R-:W1:Y:S02]  /*ccb0*/  SYNCS.PHASECHK.TRANS64.TRYWAIT P2, [R11+URZ+0x16830], R10 ;  /* 0x0168300a0b0075a7 */ /* 0x000e64000804017f */
[----:B-1----:R-:W-:Y:S05]  /*ccc0*/  @!P2 BRA `(.L_x_14414) ;  /* 0x0000012c0014a947 */ /* 0x002fea0003800000 */
.L_x_14413:
[----:B------:R-:W-:Y:S05]  /*ccd0*/  BSYNC B0 ;  /* 0x0000000000007941 */ /* 0x000fea0003800000 */
.L_x_14410:
[----:B------:R-:W2:Y:S01]  /*cce0*/  LDL R14, [R1+0x2c] ;  /* 0x00002c00010e7983 */ /* 0x000ea20000100800 */
[----:B01----:R-:W0:Y:S01]  /*ccf0*/  S2R R10, SR_TID.X ;  /* 0x00000000000a7919 */ /* 0x003e220000002100 */
[----:B------:R-:W-:Y:S01]  /*cd00*/  IMAD.MOV.U32 R11, RZ, RZ, 0x40000040 ;  /* 0x40000040ff0b7424 */ /* 0x000fe200078e00ff */
[----:B------:R-:W-:Y:S05]  /*cd10*/  WARPSYNC.ALL ;  /* 0x0000000000007948 */ /* 0x000fea0003800000 */
[----:B------:R-:W-:Y:S02]  /*cd20*/  R2UR UR23, R11 ;  /* 0x000000000b1772ca */ /* 0x000fe400000e0000 */
[----:B0-----:R-:W-:-:S05]  /*cd30*/  SHF.R.U32.HI R10, RZ, 0x7, R10 ;  /* 0x00000007ff0a7819 */ /* 0x001fca000001160a */
[----:B------:R-:W-:Y:S02]  /*cd40*/  VIADD R21, R10, 0x8 ;  /* 0x000000080a157836 */ /* 0x000fe40000000000 */
[----:B------:R-:W-:-:S05]  /*cd50*/  IMAD.MOV.U32 R15, RZ, RZ, 0x40000040 ;  /* 0x40000040ff0f7424 */ /* 0x000fca00078e00ff */
[----:B------:R-:W-:Y:S01]  /*cd60*/  R2UR UR19, R15 ;  /* 0x000000000f1372ca */ /* 0x000fe200000e0000 */
[----:B------:R-:W-:Y:S01]  /*cd70*/  IMAD.MOV.U32 R25, RZ, RZ, 0x40000040 ;  /* 0x40000040ff197424 */ /* 0x000fe200078e00ff */
[----:B------:R-:W-:Y:S02]  /*cd80*/  R2UR UR12, R8 ;  /* 0x00000000080c72ca */ /* 0x000fe400000e0000 */
[----:B------:R-:W-:Y:S02]  /*cd90*/  R2UR UR13, R9 ;  /* 0x00000000090d72ca */ /* 0x000fe400000e0000 */
[C---:B------:R-:W-:Y:S02]  /*cda0*/  R2UR UR15, R25.reuse ;  /* 0x00000000190f72ca */ /* 0x040fe400000e0000 */
[----:B------:R-:W-:Y:S01]  /*cdb0*/  R2UR UR27, R25 ;  /* 0x00000000191b72ca */ /* 0x000fe200000e0000 */
[----:B------:R0:W-:Y:S01]  /*cdc0*/  BAR.SYNC.DEFER_BLOCKING R21, 0x100 ;  /* 0x000400150000751d */ /* 0x0001e20000010000 */
[----:B--2---:R-:W-:-:S04]  /*cdd0*/  IMAD R24, R7, 0x400, R14 ;  /* 0x0000040007187824 */ /* 0x004fc800078e020e */
[----:B------:R-:W-:-:S05]  /*cde0*/  VIADD R10, R24, 0x4 ;  /* 0x00000004180a7836 */ /* 0x000fca0000000000 */
[----:B------:R-:W-:Y:S02]  /*cdf0*/  R2UR UR22, R10 ;  /* 0x000000000a1672ca */ /* 0x000fe400000e0000 */
[----:B------:R-:W2:Y:S01]  /*ce00*/  LDL.64 R10, [R1+0x18] ;  /* 0x00001800010a7983 */ /* 0x000ea20000100a00 */
[----:B------:R-:W-:-:S05]  /*ce10*/  VIADD R14, R24, 0x2 ;  /* 0x00000002180e7836 */ /* 0x000fca0000000000 */
[----:B------:R-:W-:Y:S02]  /*ce20*/  R2UR UR18, R14 ;  /* 0x000000000e1272ca */ /* 0x000fe400000e0000 */
[----:B------:R-:W3:Y:S01]  /*ce30*/  LDL.64 R14, [R1+0x10] ;  /* 0x00001000010e7983 */ /* 0x000ee20000100a00 */
[C---:B------:R-:W-:Y:S01]  /*ce40*/  R2UR UR14, R24.reuse ;  /* 0x00000000180e72ca */ /* 0x040fe200000e0000 */
[----:B------:R-:W-:-:S05]  /*ce50*/  VIADD R24, R24, 0x6 ;  /* 0x0000000618187836 */ /* 0x000fca0000000000 */
[----:B------:R-:W-:Y:S02]  /*ce60*/  R2UR UR26, R24 ;  /* 0x00000000181a72ca */ /* 0x000fe400000e0000 */
[----:B------:R-:W-:-:S06]  /*ce70*/  WARPGROUP.ARRIVE ;  /* 0x00000000000079c5 */ /* 0x000fcc0000000000 */
[----:B------:R-:W-:Y:S03]  /*ce80*/  HGMMA.64x128x16.F32.BF16 R24, gdesc[UR12], RZ, !UPT, gsb0 ;  /* 0x01e000000c1879f0 */ /* 0x000fe6000c0018ff */
[----:B------:R-:W-:Y:S02]  /*ce90*/  WARPGROUP.DEPBAR.LE gsb0, 0x0 ;  /* 0x00008000000079c5 */ /* 0x000fe40000010000 */
[----:B------:R-:W-:Y:S01]  /*cea0*/  WARPGROUP.ARRIVE ;  /* 0x00000000000079c5 */ /* 0x000fe20000000000 */
[----:B--2---:R-:W-:Y:S02]  /*ceb0*/  R2UR UR16, R10 ;  /* 0x000000000a1072ca */ /* 0x004fe400000e0000 */
[----:B------:R-:W-:-:S13]  /*cec0*/  R2UR UR17, R11 ;  /* 0x000000000b1172ca */ /* 0x000fda00000e0000 */
[----:B------:R-:W-:Y:S01]  /*ced0*/  HGMMA.64x128x16.F32.BF16 R24, gdesc[UR16], R24, gsb0 ;  /* 0x01e00000101879f0 */ /* 0x000fe20008001818 */
[----:B---3--:R-:W-:Y:S02]  /*cee0*/  R2UR UR20, R14 ;  /* 0x000000000e1472ca */ /* 0x008fe400000e0000 */
        /* <DEDUP_REMOVED lines=13> */
.L_x_14416:
[----:B------:R-:W-:Y:S01]  /*cfc0*/  SHF.L.U32 R10, R154, 0x1f, RZ ;  /* 0x0000001f9a0a7819 */ /* 0x000fe200000006ff */
[----:B------:R-:W-:-:S04]  /*cfd0*/  IMAD R11, R19, 0x8, R2 ;  /* 0x00000008130b7824 */ /* 0x000fc800078e0202 */
[----:B------:R0:W1:Y:S01]  /*cfe0*/  SYNCS.PHASECHK.TRANS64.TRYWAIT P1, [R11+URZ+0x16850], R10 ;  /* 0x0168500a0b0075a7 */ /* 0x000062000802017f */
[----:B------:R-:W-:Y:S05]  /*cff0*/  @!P0 BRA `(.L_x_14417) ;  /* 0x0000000000048947 */ /* 0x000fea0003800000 */
[----:B------:R-:W-:Y:S01]  /*d000*/  BPT.TRAP 0x1 ;  /* 0x000000040000795c */ /* 0x000fe20000300000 */
.L_x_14417:
[----:B-1----:R-:W-:Y:S05]  /*d010*/  @P1 BRA `(.L_x_14415) ;  /* 0x0000000000081947 */ /* 0x002fea0003800000 */
[----:B------:R-:W1:Y:S02]  /*d020*/  SYNCS.PHASECHK.TRANS64.TRYWAIT P1, [R11+URZ+0x16850], R10 ;  /* 0x0168500a0b0075a7 */ /* 0x000e64000802017f */
[----:B-1----:R-:W-:Y:S05]  /*d030*/  @!P1 BRA `(.L_x_14418) ;  /* 0x00000128004c9947 */ /* 0x002fea0003800000 */
.L_x_14415:
        /* <DEDUP_REMOVED lines=16> */
[----:B------:R-:W-:Y:S01]  /*d140*/  R2UR UR15, R15 ;  /* 0x000000000f0f72ca */ /* 0x000fe200000e0000 */
[----:B------:R-:W-:Y:S01]  /*d150*/  IMAD.MOV.U32 R15, RZ, RZ, 0x40000040 ;  /* 0x40000040ff0f7424 */ /* 0x000fe200078e00ff */
[----:B0-----:R-:W-:Y:S02]  /*d160*/  SHF.R.U32.HI R21, RZ, 0x7, R154 ;  /* 0x00000007ff157819 */ /* 0x001fe4000001169a */
[----:B------:R-:W-:Y:S01]  /*d170*/  ISETP.GE.U32.AND P1, PT, R154, 0x180, PT ;  /* 0x000001809a00780c */ /* 0x000fe20003f26070 */
        /* <DEDUP_REMOVED lines=34> */
[----:B------:R-:W-:Y:S02]  /*d3a0*/  WARPGROUP.DEPBAR.LE gsb0, 0x0 ;  /* 0x00008000000079c5 */ /* 0x000fe40000010000 */
[----:B------:R-:W-:-:S10]  /*d3b0*/  WARPGROUP.ARRIVE ;  /* 0x00000000000079c5 */ /* 0x000fd40000000000 */
[----:B------:R-:W-:Y:S01]  /*d3c0*/  HGMMA.64x64x16.F32.BF16 R88, R124, gdesc[UR12].tnspB, R88, gsb0 ;  /* 0x40e0000c7c587df0 */ /* 0x000fe20008001858 */
[----:B------:R-:W-:Y:S01]  /*d3d0*/  R2UR UR14, R10 ;  /* 0x000000000a0e72ca */ /* 0x000fe200000e0000 */
[----:B------:R-:W-:Y:S01]  /*d3e0*/  VIADD R10, R21, 0x9 ;  /* 0x00000009150a7836 */ /* 0x000fe20000000000 */
[----:B------:R-:W-:-:S04]  /*d3f0*/  R2UR UR15, R11 ;  /* 0x000000000b0f72ca */ /* 0x000fc800000e0000 */
[----:B------:R-:W-:Y:S01]  /*d400*/  SEL R10, R10, 0x9, !P1 ;  /* 0x000000090a0a7807 */ /* 0x000fe20004800000 */
[----:B------:R-:W-:Y:S02]  /*d410*/  WARPGROUP.DEPBAR.LE gsb0, 0x0 ;  /* 0x00008000000079c5 */ /* 0x000fe40000010000 */
[----:B------:R-:W-:-:S06]  /*d420*/  WARPGROUP.ARRIVE ;  /* 0x00000000000079c5 */ /* 0x000fcc0000000000 */
[----:B------:R-:W-:Y:S03]  /*d430*/  HGMMA.64x64x16.F32.BF16 R88, R120, gdesc[UR12].tnspB, R88, gsb0 ;  /* 0x40e0000c78587df0 */ /* 0x000fe60008001858 */
[----:B------:R-:W-:Y:S02]  /*d440*/  WARPGROUP.DEPBAR.LE gsb0, 0x0 ;  /* 0x00008000000079c5 */ /* 0x000fe40000010000 */
[----:B------:R0:W-:Y:S06]  /*d450*/  BAR.ARV R10, 0x100 ;  /* 0x0004000a0000751d */ /* 0x0001ec0000002000 */
[----:B------:R-:W-:Y:S05]  /*d460*/  @!P0 BRA `(.L_x_14419) ;  /* 0x0000000000048947 */ /* 0x000fea0003800000 */
[----:B------:R-:W-:Y:S01]  /*d470*/  BPT.TRAP 0x1 ;  /* 0x000000040000795c */ /* 0x000fe20000300000 */
.L_x_14419:
[----:B------:R-:W2:Y:S01]  /*d480*/  LDL R15, [R1+0x24] ;  /* 0x00002400010f7983 */ /* 0x000ea20000100800 */
[----:B0-----:R-:W0:Y:S03]  /*d490*/  LDC R10, c[0x0][0x448] ;  /* 0x00011200ff0a7b82 */ /* 0x001e260000000800 */
[----:B------:R-:W2:Y:S04]  /*d4a0*/  LDL R14, [R1+0x30] ;  /* 0x00003000010e7983 */ /* 0x000ea80000100800 */
[----:B------:R-:W3:Y:S01]  /*d4b0*/  LDL R125, [R1] ;  /* 0x00000000017d7983 */ /* 0x000ee20000100800 */
[----:B0-----:R-:W-:-:S13]  /*d4c0*/  ISETP.NE.AND P1, PT, R10, 0x1, PT ;  /* 0x000000010a00780c */ /* 0x001fda0003f25270 */
[----:B------:R-:W0:Y:S08]  /*d4d0*/  @P1 LDC R11, c[0x0][0x44c] ;  /* 0x00011300ff0b1b82 */ /* 0x000e300000000800 */
[----:B------:R-:W1:Y:S01]  /*d4e0*/  @P1 LDC R10, c[0x0][0x450] ;  /* 0x00011400ff0a1b82 */ /* 0x000e620000000800 */
[----:B------:R-:W-:Y:S01]  /*d4f0*/  LOP3.LUT P3, RZ, R22, 0x4, RZ, 0xc0, !PT ;  /* 0x0000000416ff7812 */ /* 0x000fe2000786c0ff */
[----:B------:R-:W-:-:S02]  /*d500*/  UMOV UR29, UR9 ;  /* 0x00000009001d7c82 */ /* 0x000fc40008000000 */
        /* <DEDUP_REMOVED lines=11> */
[----:B------:R-:W-:-:S05]  /*d5c0*/  IADD3 R11, -R10, 0x1, RZ ;  /* 0x000000010a0b7810 */ /* 0x000fca0007ffe1ff */
[----:B---3--:R-:W-:-:S05]  /*d5d0*/  IMAD R11, R125, -0x2, R11 ;  /* 0xfffffffe7d0b7824 */ /* 0x008fca00078e020b */
        /* <DEDUP_REMOVED lines=18> */
.L_x_14422:
[----:B------:R-:W-:-:S05]  /*d700*/  IMAD.U32 R124, RZ, RZ, UR5 ;  /* 0x00000005ff7c7e24 */ /* 0x000fca000f8e00ff */
[----:B------:R-:W-:-:S13]  /*d710*/  ISETP.NE.AND P1, PT, R124, 0x1, PT ;  /* 0x000000017c00780c */ /* 0x000fda0003f25270 */
[----:B------:R-:W0:Y:S02]  /*d720*/  @P1 LDC.64 R122, c[0x0][0x9e8] ;  /* 0x00027a00ff7a1b82 */ /* 0x000e240000000a00 */
[----:B0-----:R-:W-:-:S05]  /*d730*/  @P1 IMAD.HI.U32 R122, R121, R122, RZ ;  /* 0x0000007a797a1227 */ /* 0x001fca00078e00ff */
[----:B------:R-:W-:-:S07]  /*d740*/  @P1 SHF.R.U32.HI R121, RZ, R123, R122 ;  /* 0x0000007bff791219 */ /* 0x000fce000001167a */
.L_x_14423:
[----:B------:R-:W-:Y:S05]  /*d750*/  BSYNC B0 ;  /* 0x0000000000007941 */ /* 0x000fea0003800000 */
.L_x_14421:
[----:B------:R-:W-:-:S04]  /*d760*/  IMAD R121, R121, R124, -R10 ;  /* 0x0000007c79797224 */ /* 0x000fc800078e0a0a */
[----:B------:R-:W-:-:S05]  /*d770*/  IMAD R121, R125, -0x2, R121 ;  /* 0xfffffffe7d797824 */ /* 0x000fca00078e0279 */
[----:B------:R-:W-:Y:S02]  /*d780*/  VIMNMX R11, R11, R121, !PT ;  /* 0x000000790b0b7248 */ /* 0x000fe40007fe0100 */
[----:B------:R-:W-:-:S07]  /*d790*/  VIADDMNMX R14, R121, R124, R14, PT ;  /* 0x0000007c790e7246 */ /* 0x000fce000380010e */
.L_x_14420:
        /* <DEDUP_REMOVED lines=13> */
[----:B0-----:R-:W-:Y:S01]  /*d870*/  IMAD.IADD R21, R21, 0x1, R120 ;  /* 0x0000000115157824 */ /* 0x001fe200078e0278 */
        /* <DEDUP_REMOVED lines=81> */
[----:B------:R-:W-:Y:S01]  /*dd90*/  IMAD.IADD R11, R15, 0x1, R120 ;  /* 0x000000010f0b7824 */ /* 0x000fe200078e0278 */
        /* <DEDUP_REMOVED lines=17> */
.L_x_14426:
[----:B------:R-:W-:-:S05]  /*deb0*/  IMAD.U32 R121, RZ, RZ, UR5 ;  /* 0x00000005ff797e24 */ /* 0x000fca000f8e00ff */
[----:B------:R-:W-:-:S13]  /*dec0*/  ISETP.NE.AND P1, PT, R121, 0x1, PT ;  /* 0x000000017900780c */ /* 0x000fda0003f25270 */
[----:B------:R-:W0:Y:S02]  /*ded0*/  @P1 LDC.64 R14, c[0x0][0x9e8] ;  /* 0x00027a00ff0e1b82 */ /* 0x000e240000000a00 */
[----:B0-----:R-:W-:-:S05]  /*dee0*/  @P1 IMAD.HI.U32 R14, R120, R14, RZ ;  /* 0x0000000e780e1227 */ /* 0x001fca00078e00ff */
[----:B------:R-:W-:-:S07]  /*def0*/  @P1 SHF.R.U32.HI R120, RZ, R15, R14 ;  /* 0x0000000fff781219 */ /* 0x000fce000001160e */
.L_x_14427:
[----:B------:R-:W-:Y:S05]  /*df00*/  BSYNC B0 ;  /* 0x0000000000007941 */ /* 0x000fea0003800000 */
.L_x_14425:
[----:B------:R-:W-:-:S04]  /*df10*/  IMAD R10, R120, R121, -R10 ;  /* 0x00000079780a7224 */ /* 0x000fc800078e0a0a */
[----:B------:R-:W-:-:S05]  /*df20*/  IMAD R10, R125, -0x2, R10 ;  /* 0xfffffffe7d0a7824 */ /* 0x000fca00078e020a */
[----:B------:R-:W-:Y:S02]  /*df30*/  VIMNMX R11, R11, R10, !PT ;  /* 0x0000000a0b0b7248 */ /* 0x000fe40007fe0100 */
[----:B------:R-:W-:-:S07]  /*df40*/  VIADDMNMX R21, R10, R121, R21, PT ;  /* 0x000000790a157246 */ /* 0x000fce0003800115 */
.L_x_14424:
[C---:B------:R-:W-:Y:S01]  /*df50*/  ISETP.GT.AND P1, PT, R11.reuse, 0x1, P5 ;  /* 0x000000010b00780c */ /* 0x040fe20002f24270 */
[----:B------:R-:W-:Y:S01]  /*df60*/  UMOV UR30, UR7 ;  /* 0x00000007001e7c82 */ /* 0x000fe20008000000 */
[----:B------:R-:W-:Y:S02]  /*df70*/  ISETP.GT.AND P2, PT, R11, 0x8, P5 ;  /* 0x000000080b00780c */ /* 0x000fe40002f44270 */
[C---:B------:R-:W-:Y:S02]  /*df80*/  ISETP.LT.OR P1, PT, R21.reuse, 0x2, P1 ;  /* 0x000000021500780c */ /* 0x040fe40000f21670 */
[----:B------:R-:W-:Y:S02]  /*df90*/  ISETP.LT.OR P2, PT, R21, 0x9, P2 ;  /* 0x000000091500780c */ /* 0x000fe40001741670 */
[----:B------:R-:W-:Y:S02]  /*dfa0*/  FSEL R27, R27, -INF , !P1 ;  /* 0xff8000001b1b7808 */ /* 0x000fe40004800000 */
[----:B------:R-:W-:-:S02]  /*dfb0*/  ISETP.GT.AND P1, PT, R11, 0x9, P5 ;  /* 0x000000090b00780c */ /* 0x000fc40002f24270 */
[----:B------:R-:W-:Y:S02]  /*dfc0*/  FSEL R30, R30, -INF , !P2 ;  /* 0xff8000001e1e7808 */ /* 0x000fe40005000000 */
[----:B------:R-:W-:Y:S02]  /*dfd0*/  ISETP.LT.OR P1, PT, R21, 0xa, P1 ;  /* 0x0000000a1500780c */ /* 0x000fe40000f21670 */
[----:B------:R-:W-:Y:S02]  /*dfe0*/  ISETP.GT.AND P2, PT, R11, 0x10, P5 ;  /* 0x000000100b00780c */ /* 0x000fe40002f44270 */
[----:B------:R-:W-:Y:S02]  /*dff0*/  FSEL R31, R31, -INF , !P1 ;  /* 0xff8000001f1f7808 */ /* 0x000fe40004800000 */
[----:B------:R-:W-:Y:S02]  /*e000*/  ISETP.GT.AND P1, PT, R11, 0x11, P5 ;  /* 0x000000110b00780c */ /* 0x000fe40002f24270 */
[----:B------:R-:W-:-:S02]  /*e010*/  ISETP.LT.OR P2, PT, R21, 0x11, P2 ;  /* 0x000000111500780c */ /* 0x000fc40001741670 */
[----:B------:R-:W-:Y:S02]  /*e020*/  ISETP.LT.OR P1, PT, R21, 0x12, P1 ;  /* 0x000000121500780c */ /* 0x000fe40000f21670 */
[----:B------:R-:W-:Y:S02]  /*e030*/  FSEL R34, R34, -INF , !P2 ;  /* 0xff80000022227808 */ /* 0x000fe40005000000 */
[----:B------:R-:W-:Y:S02]  /*e040*/  FSEL R35, R35, -INF , !P1 ;  /* 0xff80000023237808 */ /* 0x000fe40004800000 */
[C---:B------:R-:W-:Y:S02]  /*e050*/  ISETP.GT.AND P2, PT, R11.reuse, 0x18, P5 ;  /* 0x000000180b00780c */ /* 0x040fe40002f44270 */
        /* <DEDUP_REMOVED lines=55> */
[----:B------:R-:W-:-:S02]  /*e3d0*/  LOP3.LUT R22, R22, 0xbfffffff, RZ, 0xc0, !PT ;  /* 0xbfffffff16167812 */ /* 0x000fc400078ec0ff */
[C---:B------:R-:W-:Y:S02]  /*e3e0*/  ISETP.LT.OR P2, PT, R21.reuse, 0x61, P2 ;  /* 0x000000611500780c */ /* 0x040fe40001741670 */
[----:B------:R-:W-:Y:S02]  /*e3f0*/  ISETP.LT.OR P1, PT, R21, 0x62, P1 ;  /* 0x000000621500780c */ /* 0x000fe40000f21670 */
[----:B------:R-:W-:Y:S02]  /*e400*/  FMNMX.FTZ R10, R24, R3, !PT ;  /* 0x00000003180a7209 */ /* 0x000fe40007810000 */
[----:B------:R-:W-:Y:S02]  /*e410*/  @P0 LOP3.LUT R22, R22, 0x40000000, RZ, 0xfc, !PT ;  /* 0x4000000016160812 */ /* 0x000fe400078efcff */
[----:B------:R-:W-:Y:S02]  /*e420*/  FSEL R74, R74, -INF , !P2 ;  /* 0xff8000004a4a7808 */ /* 0x000fe40005000000 */
[----:B------:R-:W-:-:S02]  /*e430*/  FSEL R75, R75, -INF , !P1 ;  /* 0xff8000004b4b7808 */ /* 0x000fc40004800000 */
[C---:B------:R-:W-:Y:S02]  /*e440*/  ISETP.GT.AND P4, PT, R11.reuse, 0x68, P5 ;  /* 0x000000680b00780c */ /* 0x040fe40002f84270 */
[C---:B------:R-:W-:Y:S02]  /*e450*/  ISETP.GT.AND P6, PT, R11.reuse, 0x69, P5 ;  /* 0x000000690b00780c */ /* 0x040fe40002fc4270 */
[C---:B------:R-:W-:Y:S02]  /*e460*/  ISETP.GT.AND P3, PT, R11.reuse, 0x70, P5 ;  /* 0x000000700b00780c */ /* 0x040fe40002f64270 */
[C---:B------:R-:W-:Y:S02]  /*e470*/  ISETP.GT.AND P2, PT, R11.reuse, 0x71, P5 ;  /* 0x000000710b00780c */ /* 0x040fe40002f44270 */
[C---:B------:R-:W-:Y:S02]  /*e480*/  ISETP.GT.AND P1, PT, R11.reuse, 0x78, P5 ;  /* 0x000000780b00780c */ /* 0x040fe40002f24270 */
[----:B------:R-:W-:-:S02]  /*e490*/  ISETP.GT.AND P0, PT, R11, RZ, P5 ;  /* 0x000000ff0b00720c */ /* 0x000fc40002f04270 */
[----:B------:R-:W-:Y:S02]  /*e4a0*/  ISETP.GT.AND P5, PT, R11, 0x79, P5 ;  /* 0x000000790b00780c */ /* 0x000fe40002fa4270 */
[----:B------:R-:W-:Y:S02]  /*e4b0*/  FMNMX.FTZ R11, R25, R10, !PT ;  /* 0x0000000a190b7209 */ /* 0x000fe40007810000 */
[----:B------:R-:W-:Y:S02]  /*e4c0*/  ISETP.LT.OR P4, PT, R21, 0x69, P4 ;  /* 0x000000691500780c */ /* 0x000fe40002781670 */
[----:B------:R-:W-:Y:S02]  /*e4d0*/  FMNMX.FTZ R10, R28, R11, !PT ;  /* 0x0000000b1c0a7209 */ /* 0x000fe40007810000 */
[----:B------:R-:W-:Y:S02]  /*e4e0*/  LOP3.LUT R22, R22, 0xfffffffd, RZ, 0xc0, !PT ;  /* 0xfffffffd16167812 */ /* 0x000fe400078ec0ff */
[----:B------:R-:W-:-:S02]  /*e4f0*/  FMNMX.FTZ R11, R29, R10, !PT ;  /* 0x0000000a1d0b7209 */ /* 0x000fc40007810000 */
[----:B------:R-:W-:Y:S02]  /*e500*/  ISETP.LT.OR P0, PT, R21, 0x1, P0 ;  /* 0x000000011500780c */ /* 0x000fe40000701670 */
[----:B------:R-:W-:Y:S02]  /*e510*/  FMNMX.FTZ R10, R32, R11, !PT ;  /* 0x0000000b200a7209 */ /* 0x000fe40007810000 */
[----:B------:R-:W-:Y:S02]  /*e520*/  FSEL R26, R26, -INF , !P0 ;  /* 0xff8000001a1a7808 */ /* 0x000fe40004000000 */
[----:B------:R-:W-:Y:S02]  /*e530*/  FMNMX.FTZ R11, R33, R10, !PT ;  /* 0x0000000a210b7209 */ /* 0x000fe40007810000 */
[----:B------:R-:W-:Y:S02]  /*e540*/  @P4 LOP3.LUT R22, R22, 0x2, RZ, 0xfc, !PT ;  /* 0x0000000216164812 */ /* 0x000fe400078efcff */
[----:B------:R-:W-:-:S02]  /*e550*/  FMNMX.FTZ R10, R36, R11, !PT ;  /* 0x0000000b240a7209 */ /* 0x000fc40007810000 */
[----:B------:R-:W-:Y:S02]  /*e560*/  ISETP.LT.OR P4, PT, R21, 0x6a, P6 ;  /* 0x0000006a1500780c */ /* 0x000fe40003781670 */
[----:B------:R-:W-:Y:S02]  /*e570*/  FMNMX.FTZ R11, R37, R10, !PT ;  /* 0x0000000a250b7209 */ /* 0x000fe40007810000 */
[----:B------:R-:W-:Y:S02]  /*e580*/  ISETP.LT.OR P3, PT, R21, 0x71, P3 ;  /* 0x000000711500780c */ /* 0x000fe40001f61670 */
[----:B------:R-:W-:Y:S02]  /*e590*/  FMNMX.FTZ R10, R40, R11, !PT ;  /* 0x0000000b280a7209 */ /* 0x000fe40007810000 */
[----:B------:R-:W-:Y:S02]  /*e5a0*/  FSEL R79, R79, -INF , !P4 ;  /* 0xff8000004f4f7808 */ /* 0x000fe40006000000 */
[----:B------:R-:W-:-:S02]  /*e5b0*/  FMNMX.FTZ R11, R41, R10, !PT ;  /* 0x0000000a290b7209 */ /* 0x000fc40007810000 */
[----:B------:R-:W-:Y:S02]  /*e5c0*/  ISETP.LT.OR P2, PT, R21, 0x72, P2 ;  /* 0x000000721500780c */ /* 0x000fe40001741670 */
[----:B------:R-:W-:Y:S02]  /*e5d0*/  FMNMX.FTZ R10, R44, R11, !PT ;  /* 0x0000000b2c0a7209 */ /* 0x000fe40007810000 */
[----:B------:R-:W-:Y:S02]  /*e5e0*/  FSEL R82, R82, -INF , !P3 ;  /* 0xff80000052527808 */ /* 0x000fe40005800000 */
[----:B------:R-:W-:Y:S02]  /*e5f0*/  FMNMX.FTZ R11, R45, R10, !PT ;  /* 0x0000000a2d0b7209 */ /* 0x000fe40007810000 */
[----:B------:R-:W-:Y:S02]  /*e600*/  ISETP.LT.OR P1, PT, R21, 0x79, P1 ;  /* 0x000000791500780c */ /* 0x000fe40000f21670 */
[----:B------:R-:W-:-:S02]  /*e610*/  FMNMX.FTZ R10, R48, R11, !PT ;  /* 0x0000000b300a7209 */ /* 0x000fc40007810000 */
[----:B------:R-:W-:Y:S02]  /*e620*/  FSEL R83, R83, -INF , !P2 ;  /* 0xff80000053537808 */ /* 0x000fe40005000000 */
[----:B------:R-:W-:Y:S02]  /*e630*/  FMNMX.FTZ R11, R49, R10, !PT ;  /* 0x0000000a310b7209 */ /* 0x000fe40007810000 */
[----:B------:R-:W-:Y:S02]  /*e640*/  ISETP.LT.OR P5, PT, R21, 0x7a, P5 ;  /* 0x0000007a1500780c */ /* 0x000fe40002fa1670 */
[----:B------:R-:W-:Y:S02]  /*e650*/  FMNMX.FTZ R10, R52, R11, !PT ;  /* 0x0000000b340a7209 */ /* 0x000fe40007810000 */
[----:B------:R-:W-:Y:S02]  /*e660*/  FSEL R86, R86, -INF , !P1 ;  /* 0xff80000056567808 */ /* 0x000fe40004800000 */
[----:B------:R-:W-:-:S02]  /*e670*/  FMNMX.FTZ R11, R53, R10, !PT ;  /* 0x0000000a350b7209 */ /* 0x000fc40007810000 */
[----:B------:R-:W-:Y:S02]  /*e680*/  FSEL R87, R87, -INF , !P5 ;  /* 0xff80000057577808 */ /* 0x000fe40006800000 */
[----:B------:R-:W-:Y:S02]  /*e690*/  FMNMX.FTZ R10, R56, R11, !PT ;  /* 0x0000000b380a7209 */ /* 0x000fe40007810000 */
[----:B------:R-:W-:Y:S02]  /*e6a0*/  LOP3.LUT P0, RZ, R22, 0x40000000, RZ, 0xc0, !PT ;  /* 0x4000000016ff7812 */ /* 0x000fe4000780c0ff */
        /* <DEDUP_REMOVED lines=265> */
.L_x_14428:
[----:B------:R-:W2:Y:S01]  /*f740*/  LDL R21, [R1+0x20] ;  /* 0x0000200001157983 */ /* 0x000ea20000100800 */
[----:B------:R-:W-:Y:S02]  /*f750*/  IMAD R14, R19, 0x8, R2 ;  /* 0x00000008130e7824 */ /* 0x000fe400078e0202 */
[-C--:B------:R-:W-:Y:S01]  /*f760*/  FMUL.FTZ R88, R88, R0.reuse ;  /* 0x0000000058587220 */ /* 0x080fe20000410000 */
        /* <DEDUP_REMOVED lines=71> */
[C---:B--2---:R-:W-:Y:S01]  /*fbe0*/  ISETP.GT.AND P1, PT, R4.reuse, R21, PT ;  /* 0x000000150400720c */ /* 0x044fe20003f24270 */
[----:B------:R-:W-:-:S12]  /*fbf0*/  VIADD R4, R4, 0xffffffff ;  /* 0xffffffff04047836 */ /* 0x000fd80000000000 */
[----:B0-----:R-:W-:Y:S05]  /*fc00*/  @P1 BRA `(.L_x_14429) ;  /* 0xffffffcc00e01947 */ /* 0x001fea000383ffff */
[----:B------:R-:W-:Y:S02]  /*fc10*/  IMAD.MOV.U32 R0, RZ, RZ, R11 ;  /* 0x000000ffff007224 */ /* 0x000fe400078e000b */
[----:B------:R-:W-:Y:S02]  /*fc20*/  IMAD.MOV.U32 R3, RZ, RZ, R10 ;  /* 0x000000ffff037224 */ /* 0x000fe400078e000a */
[----:B------:R-:W-:Y:S02]  /*fc30*/  IMAD.MOV.U32 R19, RZ, RZ, R7 ;  /* 0x000000ffff137224 */ /* 0x000fe400078e0007 */
[----:B------:R-:W-:-:S07]  /*fc40*/  IMAD.MOV.U32 R154, RZ, RZ, R20 ;  /* 0x000000ffff9a7224 */ /* 0x000fce00078e0014 */
.L_x_14409:
        /* <DEDUP_REMOVED lines=28> */
.L_x_14432:
[----:B------:R-:W-:-:S13]  /*fe10*/  ISETP.NE.AND P1, PT, R15, 0x1, PT ;  /* 0x000000010f00780c */ /* 0x000fda0003f25270 */
[----:B------:R-:W0:Y:S02]  /*fe20*/  @P1 LDC.64 R10, c[0x0][0x9e8] ;  /* 0x00027a00ff0a1b82 */ /* 0x000e240000000a00 */
[----:B0-----:R-:W-:-:S05]  /*fe30*/  @P1 IMAD.HI.U32 R10, R7, R10, RZ ;  /* 0x0000000a070a1227 */ /* 0x001fca00078e00ff */
[----:B------:R-:W-:-:S07]  /*fe40*/  @P1 SHF.R.U32.HI R7, RZ, R11, R10 ;  /* 0x0000000bff071219 */ /* 0x000fce000001160a */
.L_x_14433:
[----:B------:R-:W-:Y:S05]  /*fe50*/  BSYNC B0 ;  /* 0x0000000000007941 */ /* 0x000fea0003800000 */
.L_x_14431:
[----:B------:R-:W-:-:S05]  /*fe60*/  IMAD R7, R7, R15, RZ ;  /* 0x0000000f07077224 */ /* 0x000fca00078e02ff */
[----:B------:R-:W-:-:S07]  /*fe70*/  VIMNMX R14, R14, R7, !PT ;  /* 0x000000070e0e7248 */ /* 0x000fce0007fe0100 */
.L_x_14430:
        /* <DEDUP_REMOVED lines=13> */
.L_x_14446:
        /* <DEDUP_REMOVED lines=9> */
.L_x_14436:
        /* <DEDUP_REMOVED lines=8> */
.L_x_14437:
[----:B------:R-:W-:Y:S04]  /*10060*/  BSSY B0, `(.L_x_14435) ;  /* 0x0000004000007945 */ /* 0x000fe80003800000 */
[----:B-1----:R-:W-:Y:S05]  /*10070*/  @P2 BRA `(.L_x_14438) ;  /* 0x0000000000082947 */ /* 0x002fea0003800000 */
[----:B------:R-:W1:Y:S02]  /*10080*/  SYNCS.PHASECHK.TRANS64.TRYWAIT P2, [R3+URZ+0x16830], R0 ;  /* 0x01683000030075a7 */ /* 0x000e64000804017f */
[----:B-1----:R-:W-:Y:S05]  /*10090*/  @!P2 BRA `(.L_x_14439) ;  /* 0x000000f80048a947 */ /* 0x002fea0003800000 */
.L_x_14438:
[----:B------:R-:W-:Y:S05]  /*100a0*/  BSYNC B0 ;  /* 0x0000000000007941 */ /* 0x000fea0003800000 */
.L_x_14435:
[----:B------:R-:W2:Y:S04]  /*100b0*/  LDL R11, [R1+0x2c] ;  /* 0x00002c00010b7983 */ /* 0x000ea80000100800 */
[----:B------:R3:W-:Y:S01]  /*100c0*/  STL [R1+0x68], R2 ;  /* 0x0000680201007387 */ /* 0x0007e20000100800 */
[----:B01----:R-:W0:Y:S03]  /*100d0*/  S2R R0, SR_TID.X ;  /* 0x0000000000007919 */ /* 0x003e260000002100 */
[----:B---3--:R-:W3:Y:S01]  /*100e0*/  LDL.64 R2, [R1+0x18] ;  /* 0x0000180001027983 */ /* 0x008ee20000100a00 */
[----:B------:R-:W-:Y:S01]  /*100f0*/  VIADD R19, R21, 0x1 ;  /* 0x0000000115137836 */ /* 0x000fe20000000000 */
[----:B------:R-:W-:Y:S05]  /*10100*/  WARPSYNC.ALL ;  /* 0x0000000000007948 */ /* 0x000fea0003800000 */
[C---:B------:R-:W-:Y:S01]  /*10110*/  ISETP.NE.AND P2, PT, R19.reuse, 0x2, PT ;  /* 0x000000021300780c */ /* 0x040fe20003f45270 */
[----:B------:R-:W-:Y:S01]  /*10120*/  IMAD.MOV.U32 R15, RZ, RZ, 0x40000040 ;  /* 0x40000040ff0f7424 */ /* 0x000fe200078e00ff */
[----:B------:R-:W-:Y:S01]  /*10130*/  R2UR UR12, R8 ;  /* 0x00000000080c72ca */ /* 0x000fe200000e0000 */
[----:B------:R-:W-:Y:S01]  /*10140*/  IMAD.MOV.U32 R27, RZ, RZ, 0x40000040 ;  /* 0x40000040ff1b7424 */ /* 0x000fe200078e00ff */
[----:B------:R-:W-:Y:S01]  /*10150*/  SEL R19, R19, RZ, P2 ;  /* 0x000000ff13137207 */ /* 0x000fe20001000000 */
[----:B------:R-:W-:Y:S01]  /*10160*/  IMAD.MOV.U32 R25, RZ, RZ, 0x40000040 ;  /* 0x40000040ff197424 */ /* 0x000fe200078e00ff */
[----:B------:R-:W-:-:S02]  /*10170*/  R2UR UR23, R15 ;  /* 0x000000000f1772ca */ /* 0x000fc400000e0000 */
[----:B------:R-:W-:Y:S02]  /*10180*/  R2UR UR13, R9 ;  /* 0x00000000090d72ca */ /* 0x000fe400000e0000 */
[----:B------:R-:W-:Y:S02]  /*10190*/  R2UR UR15, R27 ;  /* 0x000000001b0f72ca */ /* 0x000fe400000e0000 */
[----:B------:R-:W-:Y:S02]  /*101a0*/  R2UR UR19, R25 ;  /* 0x00000000191372ca */ /* 0x000fe400000e0000 */
[----:B0-----:R-:W-:-:S05]  /*101b0*/  SHF.R.U32.HI R0, RZ, 0x7, R0 ;  /* 0x00000007ff007819 */ /* 0x001fca0000011600 */
[----:B------:R-:W-:Y:S01]  /*101c0*/  VIADD R0, R0, 0x8 ;  /* 0x0000000800007836 */ /* 0x000fe20000000000 */
[----:B------:R-:W-:-:S04]  /*101d0*/  R2UR UR27, R27 ;  /* 0x000000001b1b72ca */ /* 0x000fc800000e0000 */
[----:B------:R0:W-:Y:S01]  /*101e0*/  BAR.SYNC.DEFER_BLOCKING R0, 0x100 ;  /* 0x000400000000751d */ /* 0x0001e20000010000 */
[----:B--2---:R-:W-:-:S04]  /*101f0*/  IMAD R26, R19, 0x400, R11 ;  /* 0x00000400131a7824 */ /* 0x004fc800078e020b */
[C---:B------:R-:W-:Y:S01]  /*10200*/  VIADD R14, R26.reuse, 0x4 ;  /* 0x000000041a0e7836 */ /* 0x040fe20000000000 */
[C---:B------:R-:W-:Y:S01]  /*10210*/  R2UR UR14, R26.reuse ;  /* 0x000000001a0e72ca */ /* 0x040fe200000e0000 */
[C---:B------:R-:W-:Y:S02]  /*10220*/  VIADD R24, R26.reuse, 0x2 ;  /* 0x000000021a187836 */ /* 0x040fe40000000000 */
[----:B------:R-:W-:Y:S01]  /*10230*/  VIADD R26, R26, 0x6 ;  /* 0x000000061a1a7836 */ /* 0x000fe20000000000 */
[----:B------:R-:W-:Y:S02]  /*10240*/  R2UR UR22, R14 ;  /* 0x000000000e1672ca */ /* 0x000fe400000e0000 */
[----:B------:R-:W2:Y:S01]  /*10250*/  LDL.64 R14, [R1+0x10] ;  /* 0x00001000010e7983 */ /* 0x000ea20000100a00 */
[----:B------:R-:W-:Y:S02]  /*10260*/  R2UR UR18, R24 ;  /* 0x00000000181272ca */ /* 0x000fe400000e0000 */
[----:B------:R-:W-:-:S02]  /*10270*/  R2UR UR26, R26 ;  /* 0x000000001a1a72ca */ /* 0x000fc400000e0000 */
[----:B------:R-:W-:-:S06]  /*10280*/  WARPGROUP.ARRIVE ;  /* 0x00000000000079c5 */ /* 0x000fcc0000000000 */
[----:B------:R-:W-:Y:S01]  /*10290*/  HGMMA.64x128x16.F32.BF16 R24, gdesc[UR12], RZ, !UPT, gsb0 ;  /* 0x01e000000c1879f0 */ /* 0x000fe2000c0018ff */
[----:B---3--:R-:W-:Y:S02]  /*102a0*/  R2UR UR16, R2 ;  /* 0x00000000021072ca */ /* 0x008fe400000e0000 */
[----:B------:R-:W-:Y:S01]  /*102b0*/  R2UR UR17, R3 ;  /* 0x00000000031172ca */ /* 0x000fe200000e0000 */
[----:B------:R0:W5:Y:S01]  /*102c0*/  LDL.LU R2, [R1+0x68] ;  /* 0x0000680001027983 */ /* 0x0001620000300800 */
[----:B------:R-:W-:Y:S02]  /*102d0*/  WARPGROUP.DEPBAR.LE gsb0, 0x0 ;  /* 0x00008000000079c5 */ /* 0x000fe40000010000 */
[----:B------:R-:W-:-:S09]  /*102e0*/  WARPGROUP.ARRIVE ;  /* 0x00000000000079c5 */ /* 0x000fd20000000000 */
[----:B------:R-:W-:Y:S01]  /*102f0*/  HGMMA.64x128x16.F32.BF16 R24, gdesc[UR16], R24, gsb0 ;  /* 0x01e00000101879f0 */ /* 0x000fe20008001818 */
[----:B------:R-:W-:Y:S02]  /*10300*/  R2UR UR24, R12 ;  /* 0x000000000c1872ca */ /* 0x000fe400000e0000 */
[----:B------:R-:W-:Y:S01]  /*10310*/  R2UR UR25, R13 ;  /* 0x000000000d1972ca */ /* 0x000fe200000e0000 */
[----:B------:R-:W-:Y:S02]  /*10320*/  WARPGROUP.DEPBAR.LE gsb0, 0x0 ;  /* 0x00008000000079c5 */ /* 0x000fe40000010000 */
[----:B------:R-:W-:Y:S01]  /*10330*/  WARPGROUP.ARRIVE ;  /* 0x00000000000079c5 */ /* 0x000fe20000000000 */
[----:B--2---:R-:W-:Y:S02]  /*10340*/  R2UR UR20, R14 ;  /* 0x000000000e1472ca */ /* 0x004fe400000e0000 */
[----:B------:R-:W-:-:S13]  /*10350*/  R2UR UR21, R15 ;  /* 0x000000000f1572ca */ /* 0x000fda00000e0000 */
        /* <DEDUP_REMOVED lines=8> */
.L_x_14441:
[----:B------:R-:W-:Y:S01]  /*103e0*/  SHF.L.U32 R0, R10, 0x1f, RZ ;  /* 0x0000001f0a007819 */ /* 0x000fe200000006ff */
[----:B-----5:R-:W-:-:S04]  /*103f0*/  IMAD R3, R21, 0x8, R2 ;  /* 0x0000000815037824 */ /* 0x020fc800078e0202 */
[----:B------:R0:W1:Y:S01]  /*10400*/  SYNCS.PHASECHK.TRANS64.TRYWAIT P1, [R3+URZ+0x16850], R0 ;  /* 0x01685000030075a7 */ /* 0x000062000802017f */
[----:B------:R-:W-:Y:S05]  /*10410*/  @!P0 BRA `(.L_x_14442) ;  /* 0x0000000000048947 */ /* 0x000fea0003800000 */
[----:B------:R-:W-:Y:S01]  /*10420*/  BPT.TRAP 0x1 ;  /* 0x000000040000795c */ /* 0x000fe20000300000 */
.L_x_14442:
[----:B-1----:R-:W-:Y:S05]  /*10430*/  @P1 BRA `(.L_x_14440) ;  /* 0x0000000000081947 */ /* 0x002fea0003800000 */
[----:B------:R-:W1:Y:S02]  /*10440*/  SYNCS.PHASECHK.TRANS64.TRYWAIT P1, [R3+URZ+0x16850], R0 ;  /* 0x01685000030075a7 */ /* 0x000e64000802017f */
[----:B-1----:R-:W-:Y:S05]  /*10450*/  @!P1 BRA `(.L_x_14443) ;  /* 0x000000f4006c9947 */ /* 0x002fea0003800000 */
.L_x_14440:
[----:B01---5:R-:W-:Y:S01]  /*10460*/  VIADD R0, R2, 0x400 ;  /* 0x0000040002007836 */ /* 0x023fe20000000000 */
        /* <DEDUP_REMOVED lines=8> */
[----:B------:R-:W-:Y:S02]  /*104f0*/  IMAD R10, R21, 0x400, R0 ;  /* 0x00000400150a7824 */ /* 0x000fe400078e0200 */
[----:B------:R-:W0:Y:S02]  /*10500*/  S2R R0, SR_TID.X ;  /* 0x0000000000007919 */ /* 0x000e240000002100 */
        /* <DEDUP_REMOVED lines=57> */
.L_x_14444:
        /* <DEDUP_REMOVED lines=43> */
[----:B------:R-:W-:Y:S01]  /*10b50*/  FMUL.FTZ R11, R3, UR30 ;  /* 0x0000001e030b7c20 */ /* 0x000fe20008410000 */
[----:B------:R-:W-:Y:S01]  /*10b60*/  FMNMX.FTZ R0, R27, R0, !PT ;  /* 0x000000001b007209 */ /* 0x000fe20007810000 */
[----:B------:R-:W-:Y:S02]  /*10b70*/  FADD.FTZ R7, -R3, R7 ;  /* 0x0000000703077221 */ /* 0x000fe40000010100 */
[--C-:B------:R-:W-:Y:S01]  /*10b80*/  FFMA.FTZ R24, R24, UR30, -R11.reuse ;  /* 0x0000001e18187c23 */ /* 0x100fe2000801080b */
[----:B------:R-:W-:Y:S01]  /*10b90*/  FMNMX.FTZ R0, R30, R0, !PT ;  /* 0x000000001e007209 */ /* 0x000fe20007810000 */
[----:B------:R-:W-:Y:S01]  /*10ba0*/  FMUL.FTZ R7, R7, UR30 ;  /* 0x0000001e07077c20 */ /* 0x000fe20008410000 */
        /* <DEDUP_REMOVED lines=28> */
[----:B0-----:R-:W-:Y:S01]  /*10d70*/  FFMA.FTZ R6, R7, R6, R24 ;  /* 0x0000000607067223 */ /* 0x001fe20000010018 */
[--C-:B------:R-:W-:Y:S01]  /*10d80*/  FFMA.FTZ R60, R60, UR30, -R11.reuse ;  /* 0x0000001e3c3c7c23 */ /* 0x100fe2000801080b */
[----:B------:R-:W-:Y:S01]  /*10d90*/  FMNMX.FTZ R0, R46, R0, !PT ;  /* 0x000000002e007209 */ /* 0x000fe20007810000 */
[--C-:B------:R-:W-:Y:S01]  /*10da0*/  FFMA.FTZ R61, R61, UR30, -R11.reuse ;  /* 0x0000001e3d3d7c23 */ /* 0x100fe2000801080b */
[--C-:B------:R-:W-:Y:S01]  /*10db0*/  FFMA.FTZ R64, R64, UR30, -R11.reuse ;  /* 0x0000001e40407c23 */ /* 0x100fe2000801080b */
[--C-:B------:R-:W-:Y:S01]  /*10dc0*/  FFMA.FTZ R65, R65, UR30, -R11.reuse ;  /* 0x0000001e41417c23 */ /* 0x100fe2000801080b */
[----:B------:R-:W-:Y:S01]  /*10dd0*/  FMNMX.FTZ R0, R47, R0, !PT ;  /* 0x000000002f007209 */ /* 0x000fe20007810000 */
[----:B------:R-:W-:Y:S01]  /*10de0*/  MUFU.EX2 R29, R29 ;  /* 0x0000001d001d7308 */ /* 0x000fe20000000800 */
[----:B-1----:R-:W-:Y:S01]  /*10df0*/  FADD.FTZ R6, R25, R6 ;  /* 0x0000000619067221 */ /* 0x002fe20000010000 */
        /* <DEDUP_REMOVED lines=15> */
[----:B------:R-:W-:-:S02]  /*10ef0*/  FFMA.FTZ R11, R85, UR30, -R11 ;  /* 0x0000001e550b7c23 */ /* 0x000fc4000801080b */
        /* <DEDUP_REMOVED lines=34> */
[----:B0-----:R-:W-:-:S05]  /*11120*/  FMNMX.FTZ R0, R0, R10, !PT ;  /* 0x0000000a00007209 */ /* 0x001fca0007810000 */
[C---:B------:R-:W-:Y:S01]  /*11130*/  FADD.FTZ R10, -R0.reuse, R20 ;  /* 0x00000014000a7221 */ /* 0x040fe20000010100 */
[----:B------:R-:W-:Y:S01]  /*11140*/  FMUL.FTZ R14, R0, UR30 ;  /* 0x0000001e000e7c20 */ /* 0x000fe20008410000 */
[----:B------:R-:W-:Y:S02]  /*11150*/  MUFU.EX2 R65, R65 ;  /* 0x0000004100417308 */ /* 0x000fe40000000800 */
        /* <DEDUP_REMOVED lines=140> */
.L_x_14445:
        /* <DEDUP_REMOVED lines=77> */
.L_x_14434:
[----:B------:R-:W2:Y:S02]  /*11ef0*/  LDL R7, [R1+0x38] ;  /* 0x0000380001077983 */ /* 0x000ea40000100800 */
[----:B--2---:R-:W-:-:S13]  /*11f00*/  ISETP.GE.AND P1, PT, R4, R7, PT ;  /* 0x000000070400720c */ /* 0x004fda0003f26270 */
[----:B------:R-:W-:Y:S05]  /*11f10*/  @!P1 BRA `(.L_x_14447) ;  /* 0x0000003000489947 */ /* 0x000fea0003800000 */
[----:B------:R-:W-:Y:S02]  /*11f20*/  IMAD.MOV.U32 R7, RZ, RZ, R0 ;  /* 0x000000ffff077224 */ /* 0x000fe400078e0000 */
[----:B------:R-:W-:Y:S02]  /*11f30*/  IMAD.MOV.U32 R20, RZ, RZ, R3 ;  /* 0x000000ffff147224 */ /* 0x000fe400078e0003 */
[----:B------:R-:W-:Y:S02]  /*11f40*/  IMAD.MOV.U32 R10, RZ, RZ, R154 ;  /* 0x000000ffff0a7224 */ /* 0x000fe400078e009a */
[----:B------:R-:W-:-:S07]  /*11f50*/  IMAD.MOV.U32 R21, RZ, RZ, R19 ;  /* 0x000000ffff157224 */ /* 0x000fce00078e0013 */
.L_x_14467:
        /* <DEDUP_REMOVED lines=9> */
.L_x_14449:
        /* <DEDUP_REMOVED lines=8> */
.L_x_14450:
[----:B------:R-:W-:Y:S04]  /*12070*/  BSSY B0, `(.L_x_14448) ;  /* 0x0000004000007945 */ /* 0x000fe80003800000 */
[----:B-1----:R-:W-:Y:S05]  /*12080*/  @P2 BRA `(.L_x_14451) ;  /* 0x0000000000082947 */ /* 0x002fea0003800000 */
[----:B------:R-:W1:Y:S02]  /*12090*/  SYNCS.PHASECHK.TRANS64.TRYWAIT P2, [R3+URZ+0x16830], R0 ;  /* 0x01683000030075a7 */ /* 0x000e64000804017f */
[----:B-1----:R-:W-:Y:S05]  /*120a0*/  @!P2 BRA `(.L_x_14452) ;  /* 0x000000d8006ca947 */ /* 0x002fea0003800000 */
.L_x_14451:
[----:B------:R-:W-:Y:S05]  /*120b0*/  BSYNC B0 ;  /* 0x0000000000007941 */ /* 0x000fea0003800000 */
.L_x_14448:
        /* <DEDUP_REMOVED lines=51> */
.L_x_14454:
[----:B------:R-:W-:Y:S01]  /*123f0*/  SHF.L.U32 R0, R10, 0x1f, RZ ;  /* 0x0000001f0a007819 */ /* 0x000fe200000006ff */
[----:B-----5:R-:W-:-:S04]  /*12400*/  IMAD R3, R21, 0x8, R2 ;  /* 0x0000000815037824 */ /* 0x020fc800078e0202 */
[----:B------:R0:W1:Y:S01]  /*12410*/  SYNCS.PHASECHK.TRANS64.TRYWAIT P1, [R3+URZ+0x16850], R0 ;  /* 0x01685000030075a7 */ /* 0x000062000802017f */
[----:B------:R-:W-:Y:S05]  /*12420*/  @!P0 BRA `(.L_x_14455) ;  /* 0x0000000000048947 */ /* 0x000fea0003800000 */
[----:B------:R-:W-:Y:S01]  /*12430*/  BPT.TRAP 0x1 ;  /* 0x000000040000795c */ /* 0x000fe20000300000 */
.L_x_14455:
[----:B-1----:R-:W-:Y:S05]  /*12440*/  @P1 BRA `(.L_x_14453) ;  /* 0x0000000000081947 */ /* 0x002fea0003800000 */
[----:B------:R-:W1:Y:S02]  /*12450*/  SYNCS.PHASECHK.TRANS64.TRYWAIT P1, [R3+URZ+0x16850], R0 ;  /* 0x01685000030075a7 */ /* 0x000e64000802017f */
[----:B-1----:R-:W-:Y:S05]  /*12460*/  @!P1 BRA `(.L_x_14456) ;  /* 0x000000d400909947 */ /* 0x002fea0003800000 */
.L_x_14453:
        /* <DEDUP_REMOVED lines=68> */
.L_x_14457:
[----:B------:R-:W2:Y:S01]  /*128b0*/  LDL R11, [R1+0x24] ;  /* 0x00002400010b7983 */ /* 0x000ea20000100800 */
[----:B0-----:R-:W0:Y:S03]  /*128c0*/  LDC R0, c[0x0][0x448] ;  /* 0x00011200ff007b82 */ /* 0x001e260000000800 */
[----:B------:R-:W2:Y:S04]  /*128d0*/  LDL R10, [R1+0x30] ;  /* 0x00003000010a7983 */ /* 0x000ea80000100800 */
[----:B------:R-:W3:Y:S01]  /*128e0*/  LDL R124, [R1] ;  /* 0x00000000017c7983 */ /* 0x000ee20000100800 */
        /* <DEDUP_REMOVED lines=36> */
.L_x_14460:
[----:B------:R-:W-:-:S05]  /*12b30*/  IMAD.U32 R123, RZ, RZ, UR4 ;  /* 0x00000004ff7b7e24 */ /* 0x000fca000f8e00ff */
[----:B------:R-:W-:-:S13]  /*12b40*/  ISETP.NE.AND P1, PT, R123, 0x1, PT ;  /* 0x000000017b00780c */ /* 0x000fda0003f25270 */
[----:B------:R-:W0:Y:S02]  /*12b50*/  @P1 LDC.64 R120, c[0x0][0x9e8] ;  /* 0x00027a00ff781b82 */ /* 0x000e240000000a00 */
[----:B0-----:R-:W-:-:S05]  /*12b60*/  @P1 IMAD.HI.U32 R120, R122, R120, RZ ;  /* 0x000000787a781227 */ /* 0x001fca00078e00ff */
[----:B------:R-:W-:-:S07]  /*12b70*/  @P1 SHF.R.U32.HI R122, RZ, R121, R120 ;  /* 0x00000079ff7a1219 */ /* 0x000fce0000011678 */
.L_x_14461:
[----:B------:R-:W-:Y:S05]  /*12b80*/  BSYNC B0 ;  /* 0x0000000000007941 */ /* 0x000fea0003800000 */
.L_x_14459:
[----:B------:R-:W-:-:S04]  /*12b90*/  IMAD R122, R122, R123, -R0 ;  /* 0x0000007b7a7a7224 */ /* 0x000fc800078e0a00 */
[----:B------:R-:W-:-:S05]  /*12ba0*/  IMAD R122, R124, -0x2, R122 ;  /* 0xfffffffe7c7a7824 */ /* 0x000fca00078e027a */
[----:B------:R-:W-:Y:S02]  /*12bb0*/  VIMNMX R3, R3, R122, !PT ;  /* 0x0000007a03037248 */ /* 0x000fe40007fe0100 */
[----:B------:R-:W-:-:S07]  /*12bc0*/  VIADDMNMX R10, R122, R123, R10, PT ;  /* 0x0000007b7a0a7246 */ /* 0x000fce000380010a */
.L_x_14458:
        /* <DEDUP_REMOVED lines=113> */
.L_x_14464:
[----:B------:R-:W-:-:S05]  /*132e0*/  IMAD.U32 R120, RZ, RZ, UR4 ;  /* 0x00000004ff787e24 */ /* 0x000fca000f8e00ff */
[----:B------:R-:W-:-:S13]  /*132f0*/  ISETP.NE.AND P1, PT, R120, 0x1, PT ;  /* 0x000000017800780c */ /* 0x000fda0003f25270 */
[----:B------:R-:W0:Y:S02]  /*13300*/  @P1 LDC.64 R10, c[0x0][0x9e8] ;  /* 0x00027a00ff0a1b82 */ /* 0x000e240000000a00 */
[----:B0-----:R-:W-:-:S05]  /*13310*/  @P1 IMAD.HI.U32 R10, R15, R10, RZ ;  /* 0x0000000a0f0a1227 */ /* 0x001fca00078e00ff */
[----:B------:R-:W-:-:S07]  /*13320*/  @P1 SHF.R.U32.HI R15, RZ, R11, R10 ;  /* 0x0000000bff0f1219 */ /* 0x000fce000001160a */
.L_x_14465:
[----:B------:R-:W-:Y:S05]  /*13330*/  BSYNC B0 ;  /* 0x0000000000007941 */ /* 0x000fea0003800000 */
.L_x_14463:
[----:B------:R-:W-:-:S04]  /*13340*/  IMAD R0, R15, R120, -R0 ;  /* 0x000000780f007224 */ /* 0x000fc800078e0a00 */
[----:B------:R-:W-:-:S05]  /*13350*/  IMAD R0, R124, -0x2, R0 ;  /* 0xfffffffe7c007824 */ /* 0x000fca00078e0200 */
[----:B------:R-:W-:Y:S02]  /*13360*/  VIMNMX R3, R3, R0, !PT ;  /* 0x0000000003037248 */ /* 0x000fe40007fe0100 */
[----:B------:R-:W-:-:S07]  /*13370*/  VIADDMNMX R14, R0, R120, R14, PT ;  /* 0x00000078000e7246 */ /* 0x000fce000380010e */
.L_x_14462:
        /* <DEDUP_REMOVED lines=9> */
[----:B------:R-:W-:Y:S02]  /*13410*/  FMNMX.FTZ R0, R32, R0, !PT ;  /* 0x0000000020007209 */ /* 0x000fe40007810000 */
        /* <DEDUP_REMOVED lines=48> */
[----:B------:R-:W-:Y:S02]  /*13720*/  FMNMX.FTZ R0, R60, R0, !PT ;  /* 0x000000003c007209 */ /* 0x000fe40007810000 */
        /* <DEDUP_REMOVED lines=44> */
[----:B------:R-:W-:Y:S02]  /*139f0*/  LOP3.LUT R22, R22, 0xbfffffff, RZ, 0xc0, !PT ;  /* 0xbfffffff16167812 */ /* 0x000fe400078ec0ff */
[C---:B------:R-:W-:Y:S02]  /*13a00*/  ISETP.LT.OR P2, PT, R14.reuse, 0x61, P2 ;  /* 0x000000610e00780c */ /* 0x040fe40001741670 */
[----:B------:R-:W-:Y:S02]  /*13a10*/  ISETP.LT.OR P1, PT, R14, 0x62, P1 ;  /* 0x000000620e00780c */ /* 0x000fe40000f21670 */
[----:B------:R-:W-:Y:S02]  /*13a20*/  FMNMX.FTZ R0, R85, R0, !PT ;  /* 0x0000000055007209 */ /* 0x000fe40007810000 */
[----:B------:R-:W-:Y:S02]  /*13a30*/  @P0 LOP3.LUT R22, R22, 0x40000000, RZ, 0xfc, !PT ;  /* 0x4000000016160812 */ /* 0x000fe400078efcff */
[----:B------:R-:W-:-:S02]  /*13a40*/  FSEL R74, R74, -INF , !P2 ;  /* 0xff8000004a4a7808 */ /* 0x000fc40005000000 */
[----:B------:R-:W-:Y:S02]  /*13a50*/  FSEL R75, R75, -INF , !P1 ;  /* 0xff8000004b4b7808 */ /* 0x000fe40004800000 */
[C---:B------:R-:W-:Y:S02]  /*13a60*/  ISETP.GT.AND P4, PT, R3.reuse, 0x68, P5 ;  /* 0x000000680300780c */ /* 0x040fe40002f84270 */
[C---:B------:R-:W-:Y:S02]  /*13a70*/  ISETP.GT.AND P6, PT, R3.reuse, 0x69, P5 ;  /* 0x000000690300780c */ /* 0x040fe40002fc4270 */
[C---:B------:R-:W-:Y:S02]  /*13a80*/  ISETP.GT.AND P3, PT, R3.reuse, 0x70, P5 ;  /* 0x000000700300780c */ /* 0x040fe40002f64270 */
[C---:B------:R-:W-:Y:S02]  /*13a90*/  ISETP.GT.AND P2, PT, R3.reuse, 0x71, P5 ;  /* 0x000000710300780c */ /* 0x040fe40002f44270 */
[----:B------:R-:W-:-:S02]  /*13aa0*/  ISETP.GT.AND P1, PT, R3, 0x78, P5 ;  /* 0x000000780300780c */ /* 0x000fc40002f24270 */
[C---:B------:R-:W-:Y:S02]  /*13ab0*/  ISETP.GT.AND P0, PT, R3.reuse, RZ, P5 ;  /* 0x000000ff0300720c */ /* 0x040fe40002f04270 */
[----:B------:R-:W-:Y:S02]  /*13ac0*/  ISETP.GT.AND P5, PT, R3, 0x79, P5 ;  /* 0x000000790300780c */ /* 0x000fe40002fa4270 */
[----:B------:R-:W0:Y:S01]  /*13ad0*/  SHFL.BFLY PT, R3, R0, 0x2, 0x1f ;  /* 0x0c401f0000037f89 */ /* 0x000e2200000e0000 */
[----:B------:R-:W-:Y:S02]  /*13ae0*/  ISETP.LT.OR P4, PT, R14, 0x69, P4 ;  /* 0x000000690e00780c */ /* 0x000fe40002781670 */
[----:B------:R-:W-:Y:S02]  /*13af0*/  LOP3.LUT R22, R22, 0xfffffffd, RZ, 0xc0, !PT ;  /* 0xfffffffd16167812 */ /* 0x000fe400078ec0ff */
[C---:B------:R-:W-:Y:S02]  /*13b00*/  ISETP.LT.OR P0, PT, R14.reuse, 0x1, P0 ;  /* 0x000000010e00780c */ /* 0x040fe40000701670 */
[----:B------:R-:W-:-:S02]  /*13b10*/  ISETP.LT.OR P3, PT, R14, 0x71, P3 ;  /* 0x000000710e00780c */ /* 0x000fc40001f61670 */
[----:B------:R-:W-:Y:S02]  /*13b20*/  FSEL R26, R26, -INF , !P0 ;  /* 0xff8000001a1a7808 */ /* 0x000fe40004000000 */
[----:B------:R-:W-:Y:S02]  /*13b30*/  ISETP.LT.OR P2, PT, R14, 0x72, P2 ;  /* 0x000000720e00780c */ /* 0x000fe40001741670 */
[----:B------:R-:W-:Y:S02]  /*13b40*/  FSEL R82, R82, -INF , !P3 ;  /* 0xff80000052527808 */ /* 0x000fe40005800000 */
[----:B------:R-:W-:Y:S02]  /*13b50*/  @P4 LOP3.LUT R22, R22, 0x2, RZ, 0xfc, !PT ;  /* 0x0000000216164812 */ /* 0x000fe400078efcff */
[C---:B------:R-:W-:Y:S02]  /*13b60*/  ISETP.LT.OR P4, PT, R14.reuse, 0x6a, P6 ;  /* 0x0000006a0e00780c */ /* 0x040fe40003781670 */
[----:B------:R-:W-:-:S02]  /*13b70*/  ISETP.LT.OR P1, PT, R14, 0x79, P1 ;  /* 0x000000790e00780c */ /* 0x000fc40000f21670 */
[----:B------:R-:W-:Y:S02]  /*13b80*/  FSEL R79, R79, -INF , !P4 ;  /* 0xff8000004f4f7808 */ /* 0x000fe40006000000 */
[----:B------:R-:W-:Y:S02]  /*13b90*/  FSEL R83, R83, -INF , !P2 ;  /* 0xff80000053537808 */ /* 0x000fe40005000000 */
[----:B0-----:R-:W-:Y:S02]  /*13ba0*/  FMNMX.FTZ R3, R0, R3, !PT ;  /* 0x0000000300037209 */ /* 0x001fe40007810000 */
[----:B------:R-:W-:Y:S02]  /*13bb0*/  ISETP.LT.OR P5, PT, R14, 0x7a, P5 ;  /* 0x0000007a0e00780c */ /* 0x000fe40002fa1670 */
[----:B------:R-:W-:Y:S01]  /*13bc0*/  FSEL R86, R86, -INF , !P1 ;  /* 0xff80000056567808 */ /* 0x000fe20004800000 */
[----:B------:R-:W0:Y:S01]  /*13bd0*/  SHFL.BFLY PT, R0, R3, 0x1, 0x1f ;  /* 0x0c201f0003007f89 */ /* 0x000e2200000e0000 */
[----:B------:R-:W-:-:S02]  /*13be0*/  FSEL R87, R87, -INF , !P5 ;  /* 0xff80000057577808 */ /* 0x000fc40006800000 */
[----:B------:R-:W-:Y:S02]  /*13bf0*/  LOP3.LUT P0, RZ, R22, 0x40000000, RZ, 0xc0, !PT ;  /* 0x4000000016ff7812 */ /* 0x000fe4000780c0ff */
[----:B0-----:R-:W-:-:S04]  /*13c00*/  FMNMX.FTZ R3, R3, R0, !PT ;  /* 0x0000000003037209 */ /* 0x001fc80007810000 */
[C---:B------:R-:W-:Y:S01]  /*13c10*/  FSETP.NEU.FTZ.AND P6, PT, R3.reuse, -INF , PT ;  /* 0xff8000000300780b */ /* 0x040fe20003fdd000 */
[----:B------:R-:W-:-:S03]  /*13c20*/  FMUL.FTZ R0, R3, UR30 ;  /* 0x0000001e03007c20 */ /* 0x000fc60008410000 */
[----:B------:R-:W-:Y:S02]  /*13c30*/  FSEL R10, R3, RZ, P6 ;  /* 0x000000ff030a7208 */ /* 0x000fe40003000000 */
[----:B------:R-:W-:Y:S02]  /*13c40*/  FSEL R0, R0, RZ, P6 ;  /* 0x000000ff00007208 */ /* 0x000fe40003000000 */
[----:B------:R-:W-:Y:S01]  /*13c50*/  LOP3.LUT P6, RZ, R22, 0x2, RZ, 0xc0, !PT ;  /* 0x0000000216ff7812 */ /* 0x000fe200078cc0ff */
[----:B------:R-:W-:Y:S02]  /*13c60*/  FADD.FTZ R10, -R10, R20 ;  /* 0x000000140a0a7221 */ /* 0x000fe40000010100 */
        /* <DEDUP_REMOVED lines=33> */
[----:B------:R-:W-:Y:S01]  /*13e80*/  FMUL.FTZ R14, R10, UR30 ;  /* 0x0000001e0a0e7c20 */ /* 0x000fe20008410000 */
[----:B------:R-:W-:Y:S01]  /*13e90*/  FSEL R78, R78, -INF , !P6 ;  /* 0xff8000004e4e7808 */ /* 0x000fe20007000000 */
        /* <DEDUP_REMOVED lines=205> */
.L_x_14466:
        /* <DEDUP_REMOVED lines=77> */
.L_x_14447:
[----:B------:R-:W-:Y:S05]  /*15040*/  WARPSYNC.ALL ;  /* 0x0000000000007948 */ /* 0x000fea0003800000 */
[----:B------:R-:W-:Y:S06]  /*15050*/  BAR.ARV 0x8, 0x200 ;  /* 0x0208000000007b1d */ /* 0x000fec0000002000 */
[----:B------:R-:W-:Y:S05]  /*15060*/  @!P0 BRA `(.L_x_14468) ;  /* 0x0000000000048947 */ /* 0x000fea0003800000 */
[----:B------:R-:W-:Y:S01]  /*15070*/  BPT.TRAP 0x1 ;  /* 0x000000040000795c */ /* 0x000fe20000300000 */
.L_x_14468:
[----:B------:R-:W-:Y:S01]  /*15080*/  IMAD R11, R19, 0x8, R2 ;  /* 0x00000008130b7824 */ /* 0x000fe200078e0202 */
[----:B------:R-:W-:-:S04]  /*15090*/  SHF.L.U32 R4, R154, 0x1f, RZ ;  /* 0x0000001f9a047819 */ /* 0x000fc800000006ff */
[----:B------:R0:W1:Y:S01]  /*150a0*/  SYNCS.PHASECHK.TRANS64.TRYWAIT P1, [R11+URZ+0x16850], R4 ;  /* 0x016850040b0075a7 */ /* 0x000062000802017f */
[----:B------:R-:W-:Y:S05]  /*150b0*/  @!P0 BRA `(.L_x_14469) ;  /* 0x0000000000048947 */ /* 0x000fea0003800000 */
[----:B------:R-:W-:Y:S01]  /*150c0*/  BPT.TRAP 0x1 ;  /* 0x000000040000795c */ /* 0x000fe20000300000 */
.L_x_14469:
[----:B------:R-:W-:-:S05]  /*150d0*/  VIADD R2, R2, 0x400 ;  /* 0x0000040002027836 */ /* 0x000fca0000000000 */
[----:B------:R-:W-:-:S04]  /*150e0*/  SHF.R.U32.HI R2, RZ, 0x4, R2 ;  /* 0x00000004ff027819 */ /* 0x000fc80000011602 */
[----:B------:R-:W-:Y:S01]  /*150f0*/  LOP3.LUT R2, R2, 0x3fff, RZ, 0xc0, !PT ;  /* 0x00003fff02027812 */ /* 0x000fe200078ec0ff */
[----:B-1----:R-:W-:Y:S06]  /*15100*/  @P1 BRA `(.L_x_14470) ;  /* 0x0000000000081947 */ /* 0x002fec0003800000 */
[----:B------:R-:W1:Y:S02]  /*15110*/  SYNCS.PHASECHK.TRANS64.TRYWAIT P1, [R11+URZ+0x16850], R4 ;  /* 0x016850040b0075a7 */ /* 0x000e64000802017f */
[----:B-1----:R-:W-:Y:S05]  /*15120*/  @!P1 BRA `(.L_x_14471) ;  /* 0x000000a800749947 */ /* 0x002fea0003800000 */
.L_x_14470:
        /* <DEDUP_REMOVED lines=8> */
[----:B------:R-:W-:Y:S01]  /*151b0*/  IMAD.MOV.U32 R13, RZ, RZ, 0x40000040 ;  /* 0x40000040ff0d7424 */ /* 0x000fe200078e00ff */
[----:B------:R-:W-:Y:S01]  /*151c0*/  CS2R R14, SRZ ;  /* 0x00000000000e7805 */ /* 0x000fe2000001ff00 */
[----:B------:R-:W0:Y:S01]  /*151d0*/  SHFL.BFLY PT, R2, R5, 0x2, 0x1f ;  /* 0x0c401f0005027f89 */ /* 0x000e2200000e0000 */
[----:B------:R-:W-:-:S02]  /*151e0*/  IMAD.MOV.U32 R9, RZ, RZ, 0x40000040 ;  /* 0x40000040ff097424 */ /* 0x000fc400078e00ff */
[----:B------:R-:W-:Y:S02]  /*151f0*/  IMAD.MOV.U32 R21, RZ, RZ, -0x800000 ;  /* 0xff800000ff157424 */ /* 0x000fe400078e00ff */
[----:B------:R-:W-:-:S05]  /*15200*/  IMAD.MOV.U32 R20, RZ, RZ, -0x800000 ;  /* 0xff800000ff147424 */ /* 0x000fca00078e00ff */
[----:B------:R-:W-:Y:S01]  /*15210*/  HGMMA.64x64x16.F32.BF16 R88, R148, gdesc[UR4].tnspB, R88, gsb0 ;  /* 0x40e0000494587df0 */ /* 0x000fe20008001858 */
[----:B------:R-:W-:Y:S01]  /*15220*/  R2UR UR6, R12 ;  /* 0x000000000c0672ca */ /* 0x000fe200000e0000 */
[----:B------:R-:W-:Y:S01]  /*15230*/  VIADD R12, R8, 0x100 ;  /* 0x00000100080c7836 */ /* 0x000fe20000000000 */
[----:B------:R-:W-:Y:S01]  /*15240*/  R2UR UR7, R13 ;  /* 0x000000000d0772ca */ /* 0x000fe200000e0000 */
[----:B------:R-:W-:Y:S02]  /*15250*/  IMAD.MOV.U32 R13, RZ, RZ, 0x40000040 ;  /* 0x40000040ff0d7424 */ /* 0x000fe400078e00ff */
[----:B--2---:R-:W-:Y:S01]  /*15260*/  FADD.FTZ R7, R7, R6 ;  /* 0x0000000607077221 */ /* 0x004fe20000010000 */
[----:B01----:R-:W-:-:S04]  /*15270*/  FADD.FTZ R4, R2, R5 ;  /* 0x0000000502047221 */ /* 0x003fc80000010000 */
[----:B------:R-:W0:Y:S01]  /*15280*/  SHFL.BFLY PT, R2, R7, 0x1, 0x1f ;  /* 0x0c201f0007027f89 */ /* 0x000e2200000e0000 */
        /* <DEDUP_REMOVED lines=38> */
[----:B0-----:R-:W-:Y:S01]  /*154f0*/  FADD.FTZ R8, R7, R2 ;  /* 0x0000000207087221 */ /* 0x001fe20000010000 */
[----:B------:R-:W-:Y:S01]  /*15500*/  R2UR UR7, R9 ;  /* 0x00000000090772ca */ /* 0x000fe200000e0000 */
[----:B------:R-:W-:Y:S01]  /*15510*/  IMAD.U32 R2, RZ, RZ, UR30 ;  /* 0x0000001eff027e24 */ /* 0x000fe2000f8e00ff */
[----:B------:R-:W0:Y:S02]  /*15520*/  SHFL.BFLY PT, R9, R4, 0x1, 0x1f ;  /* 0x0c201f0004097f89 */ /* 0x000e2400000e0000 */
[----:B------:R-:W-:-:S13]  /*15530*/  FSETP.NE.FTZ.AND P1, PT, R8, RZ, PT ;  /* 0x000000ff0800720b */ /* 0x000fda0003f35000 */
[----:B------:R-:W1:Y:S01]  /*15540*/  @P1 MUFU.LG2 R5, R8 ;  /* 0x0000000800051308 */ /* 0x000e620000000c00 */
[----:B------:R-:W-:-:S07]  /*15550*/  @P1 FMUL.FTZ R2, R2, 0.69314718246459960938 ;  /* 0x3f31721802021820 */ /* 0x000fce0000410000 */
[----:B------:R-:W-:Y:S01]  /*15560*/  @P1 MUFU.RCP R14, R8 ;  /* 0x00000008000e1308 */ /* 0x000fe20000001000 */
[----:B0-----:R-:W-:Y:S01]  /*15570*/  FADD.FTZ R9, R4, R9 ;  /* 0x0000000904097221 */ /* 0x001fe20000010000 */
[----:B------:R-:W-:-:S04]  /*15580*/  IMAD.U32 R4, RZ, RZ, UR30 ;  /* 0x0000001eff047e24 */ /* 0x000fc8000f8e00ff */
        /* <DEDUP_REMOVED lines=14> */
.L_x_14472:
        /* <DEDUP_REMOVED lines=40> */
[----:B------:R-:W-:Y:S01]  /*158f0*/  LOP3.LUT R154, R154, R5, RZ, 0x3c, !PT ;  /* 0x000000059a9a7212 */ /* 0x000fe200078e3cff */
[----:B------:R-:W-:Y:S01]  /*15900*/  UIADD3 UR36, UR36, 0x1, URZ ;  /* 0x0000000124247890 */ /* 0x000fe2000fffe03f */
[----:B0-----:R-:W-:-:S11]  /*15910*/  SEL R19, R19, RZ, P1 ;  /* 0x000000ff13137207 */ /* 0x001fd60000800000 */
.L_x_14357:
        /* <DEDUP_REMOVED lines=10> */
[----:B------:R-:W3:Y:S04]  /*159c0*/  LDL R4, [R1+0x60] ;  /* 0x0000600001047983 */ /* 0x000ee80000100800 */
[----:B------:R-:W4:Y:S01]  /*159d0*/  LDL R36, [R1+0x4c] ;  /* 0x00004c0001247983 */ /* 0x000f220000100800 */
[----:B------:R-:W2:Y:S01]  /*159e0*/  S2R R5, SR_SWINHI ;  /* 0x0000000000057919 */ /* 0x000ea20000002f00 */
[----:B------:R-:W-:Y:S05]  /*159f0*/  WARPSYNC.ALL ;  /* 0x0000000000007948 */ /* 0x000fea0003800000 */
[----:B------:R-:W-:Y:S01]  /*15a00*/  F2FP.BF16.F32.PACK_AB R10, R10, R27 ;  /* 0x0000001b0a0a723e */ /* 0x000fe200000010ff */
[----:B------:R-:W-:Y:S01]  /*15a10*/  ULDC.64 UR4, c[0x0][0xc00] ;  /* 0x0003000000047ab9 */ /* 0x000fe20000000a00 */
[----:B------:R-:W4:Y:S01]  /*15a20*/  LDC.64 R26, c[0x0][0xc00] ;  /* 0x00030000ff1a7b82 */ /* 0x000f220000000a00 */
[----:B------:R-:W4:Y:S04]  /*15a30*/  LDL R38, [R1+0x30] ;  /* 0x0000300001267983 */ /* 0x000f280000100800 */
[----:B------:R-:W4:Y:S01]  /*15a40*/  LDL R42, [R1+0x24] ;  /* 0x00002400012a7983 */ /* 0x000f220000100800 */
[----:B-----5:R-:W-:-:S02]  /*15a50*/  MOV R24, R2 ;  /* 0x0000000200187202 */ /* 0x020fc40000000f00 */
[----:B--2---:R-:W-:Y:S02]  /*15a60*/  MOV R25, R5 ;  /* 0x0000000500197202 */ /* 0x004fe40000000f00 */
[----:B------:R-:W-:Y:S02]  /*15a70*/  F2FP.BF16.F32.PACK_AB R11, R11, R94 ;  /* 0x0000005e0b0b723e */ /* 0x000fe400000010ff */
[----:B------:R-:W-:Y:S02]  /*15a80*/  F2FP.BF16.F32.PACK_AB R14, R14, R3 ;  /* 0x000000030e0e723e */ /* 0x000fe400000010ff */
[----:B------:R-:W-:Y:S01]  /*15a90*/  F2FP.BF16.F32.PACK_AB R15, R15, R118 ;  /* 0x000000760f0f723e */ /* 0x000fe200000010ff */
[----:B------:R-:W-:Y:S01]  /*15aa0*/  IMAD.MOV.U32 R37, RZ, RZ, RZ ;  /* 0x000000ffff257224 */ /* 0x000fe200078e00ff */
[----:B------:R-:W-:Y:S01]  /*15ab0*/  BAR.SYNC.DEFER_BLOCKING 0x1, 0x180 ;  /* 0x0046000000007b1d */ /* 0x000fe20000010000 */
[----:B---3--:R-:W-:-:S03]  /*15ac0*/  IMAD.WIDE R8, R4, 0x2, R24 ;  /* 0x0000000204087825 */ /* 0x008fc600078e0218 */
[C---:B------:R-:W-:Y:S02]  /*15ad0*/  LOP3.LUT R5, R8.reuse, 0x380, RZ, 0xc0, !PT ;  /* 0x0000038008057812 */ /* 0x040fe400078ec0ff */
[C---:B------:R-:W-:Y:S02]  /*15ae0*/  IADD3 R7, P1, R8.reuse, 0x40, RZ ;  /* 0x0000004008077810 */ /* 0x040fe40007f3e0ff */
[C---:B------:R-:W-:Y:S02]  /*15af0*/  IADD3 R35, P0, R8.reuse, 0x60, RZ ;  /* 0x0000006008237810 */ /* 0x040fe40007f1e0ff */
[----:B------:R-:W-:Y:S02]  /*15b00*/  SHF.R.U64 R5, R5, 0x3, RZ ;  /* 0x0000000305057819 */ /* 0x000fe400000012ff */
[----:B------:R-:W-:Y:S02]  /*15b10*/  IADD3 R13, P2, R8, 0x20, RZ ;  /* 0x00000020080d7810 */ /* 0x000fe40007f5e0ff */
[----:B------:R-:W-:-:S02]  /*15b20*/  LOP3.LUT R6, R7, 0x380, RZ, 0xc0, !PT ;  /* 0x0000038007067812 */ /* 0x000fc400078ec0ff */
[----:B------:R-:W-:Y:S01]  /*15b30*/  LOP3.LUT R8, R5, R8, RZ, 0x3c, !PT ;  /* 0x0000000805087212 */ /* 0x000fe200078e3cff */
[--C-:B------:R-:W-:Y:S01]  /*15b40*/  IMAD.X R5, RZ, RZ, R9.reuse, P0 ;  /* 0x000000ffff057224 */ /* 0x100fe200000e0609 */
[----:B------:R-:W-:Y:S02]  /*15b50*/  ISETP.NE.U32.AND P0, PT, RZ, UR4, PT ;  /* 0x00000004ff007c0c */ /* 0x000fe4000bf05070 */
[----:B------:R-:W-:Y:S02]  /*15b60*/  SHF.R.U64 R6, R6, 0x3, RZ ;  /* 0x0000000306067819 */ /* 0x000fe400000012ff */
[----:B------:R-:W-:Y:S01]  /*15b70*/  ISETP.NE.AND.EX P0, PT, RZ, UR5, PT, P0 ;  /* 0x00000005ff007c0c */ /* 0x000fe2000bf05300 */
[----:B------:R-:W-:Y:S01]  /*15b80*/  ULDC.64 UR4, c[0x0][0xc08] ;  /* 0x0003020000047ab9 */ /* 0x000fe20000000a00 */
[----:B------:R-:W-:Y:S01]  /*15b90*/  LOP3.LUT R6, R6, R7, RZ, 0x3c, !PT ;  /* 0x0000000706067212 */ /* 0x000fe200078e3cff */
[----:B------:R-:W-:Y:S01]  /*15ba0*/  IMAD.X R7, RZ, RZ, R9, P1 ;  /* 0x000000ffff077224 */ /* 0x000fe200008e0609 */
[----:B------:R-:W-:-:S02]  /*15bb0*/  LOP3.LUT R12, R13, 0x380, RZ, 0xc0, !PT ;  /* 0x000003800d0c7812 */ /* 0x000fc400078ec0ff */
[----:B------:R-:W-:Y:S02]  /*15bc0*/  ISETP.NE.U32.AND P1, PT, RZ, UR4, PT ;  /* 0x00000004ff007c0c */ /* 0x000fe4000bf25070 */
[----:B------:R-:W-:Y:S02]  /*15bd0*/  LOP3.LUT R4, R35, 0x380, RZ, 0xc0, !PT ;  /* 0x0000038023047812 */ /* 0x000fe400078ec0ff */
[----:B------:R-:W-:Y:S02]  /*15be0*/  SHF.R.U64 R12, R12, 0x3, RZ ;  /* 0x000000030c0c7819 */ /* 0x000fe400000012ff */
[----:B------:R-:W-:Y:S02]  /*15bf0*/  ISETP.NE.AND.EX P1, PT, RZ, UR5, PT, P1 ;  /* 0x00000005ff007c0c */ /* 0x000fe4000bf25310 */
[----:B------:R-:W-:Y:S02]  /*15c00*/  SHF.R.U64 R4, R4, 0x3, RZ ;  /* 0x0000000304047819 */ /* 0x000fe400000012ff */
[----:B------:R-:W-:Y:S01]  /*15c10*/  LOP3.LUT R12, R12, R13, RZ, 0x3c, !PT ;  /* 0x0000000d0c0c7212 */ /* 0x000fe200078e3cff */
[----:B------:R-:W-:Y:S01]  /*15c20*/  IMAD.X R13, RZ, RZ, R9, P2 ;  /* 0x000000ffff0d7224 */ /* 0x000fe200010e0609 */
[----:B------:R-:W-:-:S02]  /*15c30*/  MOV R32, R8 ;  /* 0x0000000800207202 */ /* 0x000fc40000000f00 */
[----:B------:R-:W-:Y:S02]  /*15c40*/  LOP3.LUT R4, R4, R35, RZ, 0x3c, !PT ;  /* 0x0000002304047212 */ /* 0x000fe400078e3cff */
[----:B------:R-:W-:Y:S02]  /*15c50*/  F2FP.BF16.F32.PACK_AB R8, R0, R33 ;  /* 0x000000210008723e */ /* 0x000fe400000010ff */
[----:B------:R-:W-:Y:S02]  /*15c60*/  F2FP.BF16.F32.PACK_AB R9, R91, R90 ;  /* 0x0000005a5b09723e */ /* 0x000fe400000010ff */
[----:B------:R-:W-:Y:S01]  /*15c70*/  MOV R34, R6 ;  /* 0x0000000600227202 */ /* 0x000fe20000000f00 */
[----:B------:R-:W-:Y:S01]  /*15c80*/  ULDC UR4, c[0x0][0xa88] ;  /* 0x0002a20000047ab9 */ /* 0x000fe20000000800 */
[----:B-1----:R-:W-:Y:S01]  /*15c90*/  MOV R28, R4 ;  /* 0x00000004001c7202 */ /* 0x002fe20000000f00 */
[----:B------:R1:W-:Y:S01]  /*15ca0*/  STSM.16.M88.4 [R32], R8 ;  /* 0x0000000820007844 */ /* 0x0003e20000000200 */
[----:B------:R-:W-:Y:S01]  /*15cb0*/  MOV R35, R12 ;  /* 0x0000000c00237202 */ /* 0x000fe20000000f00 */
[----:B------:R-:W2:Y:S01]  /*15cc0*/  LDC R0, c[0x0][0xbe8] ;  /* 0x0002fa00ff007b82 */ /* 0x000ea20000000800 */
[----:B------:R-:W-:-:S02]  /*15cd0*/  F2FP.BF16.F32.PACK_AB R4, R97, R96 ;  /* 0x000000606104723e */ /* 0x000fc400000010ff */
[----:B------:R-:W-:Y:S02]  /*15ce0*/  F2FP.BF16.F32.PACK_AB R5, R99, R98 ;  /* 0x000000626305723e */ /* 0x000fe400000010ff */
[----:B------:R-:W-:Y:S02]  /*15cf0*/  F2FP.BF16.F32.PACK_AB R6, R101, R100 ;  /* 0x000000646506723e */ /* 0x000fe400000010ff */
[----:B------:R-:W-:Y:S02]  /*15d00*/  F2FP.BF16.F32.PACK_AB R7, R103, R102 ;  /* 0x000000666707723e */ /* 0x000fe400000010ff */
[----:B------:R-:W-:Y:S02]  /*15d10*/  F2FP.BF16.F32.PACK_AB R12, R113, R112 ;  /* 0x00000070710c723e */ /* 0x000fe400000010ff */
[----:B------:R-:W-:Y:S02]  /*15d20*/  F2FP.BF16.F32.PACK_AB R13, R115, R114 ;  /* 0x00000072730d723e */ /* 0x000fe400000010ff */
[----:B-1----:R-:W-:Y:S01]  /*15d30*/  F2FP.BF16.F32.PACK_AB R8, R105, R104 ;  /* 0x000000686908723e */ /* 0x002fe200000010ff */
[----:B----4-:R-:W-:Y:S01]  /*15d40*/  IMAD.WIDE R32, R36, 0x4, R26 ;  /* 0x0000000424207825 */ /* 0x010fe200078e021a */
[----:B------:R-:W-:Y:S01]  /*15d50*/  F2FP.BF16.F32.PACK_AB R9, R107, R106 ;  /* 0x0000006a6b09723e */ /* 0x000fe200000010ff */
[----:B------:R-:W1:Y:S01]  /*15d60*/  @P1 LDC.64 R26, c[0x0][0xc08] ;  /* 0x00030200ff1a1b82 */ /* 0x000e620000000a00 */
[----:B------:R-:W-:-:S02]  /*15d70*/  F2FP.BF16.F32.PACK_AB R10, R109, R108 ;  /* 0x0000006c6d0a723e */ /* 0x000fc400000010ff */
[----:B------:R-:W-:Y:S01]  /*15d80*/  F2FP.BF16.F32.PACK_AB R11, R111, R110 ;  /* 0x0000006e6f0b723e */ /* 0x000fe200000010ff */
[----:B------:R1:W-:Y:S04]  /*15d90*/  STSM.16.M88.4 [R35], R4 ;  /* 0x0000000423007844 */ /* 0x0003e80000000200 */
[----:B------:R3:W-:Y:S04]  /*15da0*/  STSM.16.M88.4 [R34], R8 ;  /* 0x0000000822007844 */ /* 0x0007e80000000200 */
[----:B------:R4:W-:Y:S01]  /*15db0*/  STSM.16.M88.4 [R28], R12 ;  /* 0x0000000c1c007844 */ /* 0x0009e20000000200 */
[----:B------:R-:W-:Y:S01]  /*15dc0*/  BAR.SYNC.DEFER_BLOCKING 0x1, 0x180 ;  /* 0x0046000000007b1d */ /* 0x000fe20000010000 */
[----:B------:R-:W-:-:S02]  /*15dd0*/  IMAD.U32 R3, RZ, RZ, UR4 ;  /* 0x00000004ff037e24 */ /* 0x000fc4000f8e00ff */
[----:B-1----:R-:W-:-:S03]  /*15de0*/  @P1 IMAD.WIDE R4, R36, 0x4, R26 ;  /* 0x0000000424041825 */ /* 0x002fc600078e021a */
[----:B------:R1:W5:Y:S04]  /*15df0*/  @P0 LDG.E R37, desc[UR42][R32.64] ;  /* 0x0000002a20250981 */ /* 0x000368000c1e1900 */
[----:B------:R1:W5:Y:S01]  /*15e00*/  @P1 LDG.E R3, desc[UR42][R4.64] ;  /* 0x0000002a04031981 */ /* 0x000362000c1e1900 */
[----:B--2---:R-:W-:-:S13]  /*15e10*/  ISETP.NE.AND P2, PT, R0, 0x1, PT ;  /* 0x000000010000780c */ /* 0x004fda0003f45270 */
[----:B------:R-:W2:Y:S08]  /*15e20*/  @P2 LDC R6, c[0x0][0xbec] ;  /* 0x0002fb00ff062b82 */ /* 0x000eb00000000800 */
[----:B---3--:R-:W3:Y:S01]  /*15e30*/  @P2 LDC R9, c[0x0][0xbf0] ;  /* 0x0002fc00ff092b82 */ /* 0x008ee20000000800 */
[----:B----4-:R-:W-:Y:S01]  /*15e40*/  IMAD.IADD R13, R38, 0x1, R42 ;  /* 0x00000001260d7824 */ /* 0x010fe200078e022a */
[----:B-1----:R-:W-:Y:S06]  /*15e50*/  @P1 BRA `(.L_x_14475) ;  /* 0x0000000000101947 */ /* 0x002fec0003800000 */
[----:B------:R-:W-:Y:S05]  /*15e60*/  @!P0 BRA `(.L_x_14475) ;  /* 0x00000000000c8947 */ /* 0x000fea0003800000 */
[----:B------:R-:W4:Y:S04]  /*15e70*/  LDG.E R4, desc[UR42][R32.64] ;  /* 0x0000002a20047981 */ /* 0x000f28000c1e1900 */
[----:B-----5:R-:W4:Y:S02]  /*15e80*/  LDG.E R3, desc[UR42][R32.64+0x4] ;  /* 0x0000042a20037981 */ /* 0x020f24000c1e1900 */
[----:B----4-:R-:W-:-:S07]  /*15e90*/  IMAD.IADD R3, R3, 0x1, -R4 ;  /* 0x0000000103037824 */ /* 0x010fce00078e0a04 */
.L_x_14475:
[----:B------:R-:W4:Y:S01]  /*15ea0*/  LDL.LU R40, [R1+0x48] ;  /* 0x0000480001287983 */ /* 0x000f220000300800 */
[----:B--2---:R-:W-:Y:S01]  /*15eb0*/  @P2 IMAD.HI.U32 R4, R13, R6, RZ ;  /* 0x000000060d042227 */ /* 0x004fe200078e00ff */
[----:B------:R-:W-:Y:S02]  /*15ec0*/  ULDC.64 UR4, c[0x0][0xb90] ;  /* 0x0002e40000047ab9 */ /* 0x000fe40000000a00 */
[----:B------:R-:W2:Y:S04]  /*15ed0*/  LDL R12, [R1+0x5c] ;  /* 0x00005c00010c7983 */ /* 0x000ea80000100800 */
[----:B------:R-:W2:Y:S01]  /*15ee0*/  LDL R38, [R1+0x50] ;  /* 0x0000500001267983 */ /* 0x000ea20000100800 */
[----:B-----5:R-:W-:Y:S01]  /*15ef0*/  SHF.R.S32.HI R33, RZ, 0x1f, R37 ;  /* 0x0000001fff217819 */ /* 0x020fe20000011425 */
[----:B------:R-:W-:Y:S01]  /*15f00*/  IMAD.MOV.U32 R7, RZ, RZ, R13 ;  /* 0x000000ffff077224 */ /* 0x000fe200078e000d */
[----:B---3--:R-:W-:Y:S01]  /*15f10*/  @P2 SHF.R.U32.HI R7, RZ, R9, R4 ;  /* 0x00000009ff072219 */ /* 0x008fe20000011604 */
[----:B------:R-:W1:Y:S01]  /*15f20*/  S2R R10, SR_TID.X ;  /* 0x00000000000a7919 */ /* 0x000e620000002100 */
[----:B------:R-:W-:Y:S01]  /*15f30*/  IMAD.MOV.U32 R32, RZ, RZ, R37 ;  /* 0x000000ffff207224 */ /* 0x000fe200078e0025 */
[----:B------:R-:W-:-:S02]  /*15f40*/  SEL R39, R36, RZ, !P0 ;  /* 0x000000ff24277207 */ /* 0x000fc40004000000 */
[----:B------:R-:W-:Y:S02]  /*15f50*/  IMAD.MOV R11, RZ, RZ, -R7 ;  /* 0x000000ffff0b7224 */ /* 0x000fe400078e0a07 */
[C---:B-1----:R-:W-:Y:S02]  /*15f60*/  VIADD R14, R10.reuse, 0xffffff80 ;  /* 0xffffff800a0e7836 */ /* 0x042fe40000000000 */
[----:B------:R-:W-:-:S03]  /*15f70*/  VIADD R44, R10, 0xffffff80 ;  /* 0xffffff800a2c7836 */ /* 0x000fc60000000000 */
[----:B------:R-:W-:Y:S02]  /*15f80*/  SHF.R.S32.HI R10, RZ, 0x1f, R14 ;  /* 0x0000001fff0a7819 */ /* 0x000fe4000001140e */
[----:B------:R-:W-:Y:S02]  /*15f90*/  SHF.R.S32.HI R41, RZ, 0x1f, R44 ;  /* 0x0000001fff297819 */ /* 0x000fe4000001142c */
[----:B------:R-:W-:Y:S02]  /*15fa0*/  LEA.HI R10, R10, R14, RZ, 0x7 ;  /* 0x0000000e0a0a7211 */ /* 0x000fe400078f38ff */
[----:B------:R-:W-:Y:S02]  /*15fb0*/  LEA.HI R41, R41, R44, RZ, 0x3 ;  /* 0x0000002c29297211 */ /* 0x000fe400078f18ff */
[----:B------:R-:W-:Y:S02]  /*15fc0*/  LOP3.LUT R10, R10, 0xffffff80, RZ, 0xc0, !PT ;  /* 0xffffff800a0a7812 */ /* 0x000fe400078ec0ff */
[----:B------:R-:W-:-:S03]  /*15fd0*/  SHF.R.S32.HI R41, RZ, 0x3, R41 ;  /* 0x00000003ff297819 */ /* 0x000fc60000011429 */
[----:B------:R-:W-:Y:S01]  /*15fe0*/  IMAD.IADD R10, R14, 0x1, -R10 ;  /* 0x000000010e0a7824 */ /* 0x000fe200078e0a0a */
[----:B------:R-:W-:-:S04]  /*15ff0*/  SHF.R.S32.HI R43, RZ, 0x1f, R44 ;  /* 0x0000001fff2b7819 */ /* 0x000fc8000001142c */
[----:B------:R-:W-:-:S04]  /*16000*/  LEA.HI R43, R43, R44, RZ, 0x3 ;  /* 0x0000002c2b2b7211 */ /* 0x000fc800078f18ff */
[----:B------:R-:W-:-:S05]  /*16010*/  LOP3.LUT R43, R43, 0xfffffff8, RZ, 0xc0, !PT ;  /* 0xfffffff82b2b7812 */ /* 0x000fca00078ec0ff */
[----:B------:R-:W-:Y:S01]  /*16020*/  IMAD.IADD R43, R44, 0x1, -R43 ;  /* 0x000000012c2b7824 */ /* 0x000fe200078e0a2b */
[----:B----4-:R-:W-:Y:S01]  /*16030*/  SHF.R.S32.HI R28, RZ, 0x1f, R40 ;  /* 0x0000001fff1c7819 */ /* 0x010fe20000011428 */
[----:B------:R-:W-:-:S04]  /*16040*/  IMAD.WIDE.U32 R4, R40, UR4, R32 ;  /* 0x0000000428047c25 */ /* 0x000fc8000f8e0020 */
[----:B------:R-:W-:-:S04]  /*16050*/  IMAD R6, R28, UR4, RZ ;  /* 0x000000041c067c24 */ /* 0x000fc8000f8e02ff */
[----:B------:R-:W-:Y:S01]  /*16060*/  IMAD R9, R40, UR5, R6 ;  /* 0x0000000528097c24 */ /* 0x000fe2000f8e0206 */
[----:B------:R-:W-:Y:S01]  /*16070*/  SHF.R.S32.HI R6, RZ, 0x1f, R36 ;  /* 0x0000001fff067819 */ /* 0x000fe20000011424 */
[----:B------:R-:W-:Y:S02]  /*16080*/  ULDC.64 UR4, c[0x0][0xb98] ;  /* 0x0002e60000047ab9 */ /* 0x000fe40000000a00 */
[----:B------:R-:W-:Y:S01]  /*16090*/  IMAD.IADD R5, R5, 0x1, R9 ;  /* 0x0000000105057824 */ /* 0x000fe200078e0209 */
[----:B------:R-:W-:Y:S01]  /*160a0*/  SEL R32, R6, RZ, !P0 ;  /* 0x000000ff06207207 */ /* 0x000fe20004000000 */
[----:B------:R-:W-:Y:S02]  /*160b0*/  IMAD R9, R0, R11, R13 ;  /* 0x0000000b00097224 */ /* 0x000fe400078e020d */
[----:B------:R-:W-:-:S04]  /*160c0*/  IMAD.WIDE.U32 R4, R39, UR4, R4 ;  /* 0x0000000427047c25 */ /* 0x000fc8000f8e0004 */
[----:B------:R-:W-:Y:S01]  /*160d0*/  IMAD R8, R32, UR4, RZ ;  /* 0x0000000420087c24 */ /* 0x000fe2000f8e02ff */
[----:B------:R-:W-:Y:S02]  /*160e0*/  SHF.R.S32.HI R6, RZ, 0x1f, R9 ;  /* 0x0000001fff067819 */ /* 0x000fe40000011409 */
[----:B------:R-:W-:Y:S01]  /*160f0*/  SHF.R.S32.HI R11, RZ, 0x1f, R7 ;  /* 0x0000001fff0b7819 */ /* 0x000fe20000011407 */
[----:B------:R-:W-:Y:S01]  /*16100*/  IMAD R8, R39, UR5, R8 ;  /* 0x0000000527087c24 */ /* 0x000fe2000f8e0208 */
[----:B------:R-:W-:Y:S01]  /*16110*/  IADD3 R4, P0, R7, R4, RZ ;  /* 0x0000000407047210 */ /* 0x000fe20007f1e0ff */
[----:B------:R-:W-:Y:S02]  /*16120*/  ULDC.64 UR4, c[0x0][0xb88] ;  /* 0x0002e20000047ab9 */ /* 0x000fe40000000a00 */
        /* <DEDUP_REMOVED lines=8> */
[----:B------:R-:W-:Y:S01]  /*161b0*/  SHFL.IDX PT, R6, R8, RZ, 0x1c1f ;  /* 0x001c1fff08067589 */ /* 0x000fe200000e0000 */
[----:B--2---:R-:W-:Y:S01]  /*161c0*/  IMAD.IADD R11, R12, 0x1, R42 ;  /* 0x000000010c0b7824 */ /* 0x004fe200078e022a */
[----:B------:R-:W-:Y:S02]  /*161d0*/  ULDC.64 UR4, c[0x0][0xaa0] ;  /* 0x0002a80000047ab9 */ /* 0x000fe40000000a00 */
[----:B------:R-:W1:Y:S04]  /*161e0*/  SHFL.IDX PT, R7, R9, RZ, 0x1c1f ;  /* 0x001c1fff09077589 */ /* 0x000e6800000e0000 */
[----:B------:R-:W-:Y:S04]  /*161f0*/  SHFL.IDX PT, R34, R8, 0x1, 0x1c1f ;  /* 0x003c1f0008227f89 */ /* 0x000fe800000e0000 */
[----:B------:R2:W3:Y:S01]  /*16200*/  SHFL.IDX PT, R35, R9, 0x1, 0x1c1f ;  /* 0x003c1f0009237f89 */ /* 0x0004e200000e0000 */
[----:B------:R-:W-:Y:S01]  /*16210*/  IMAD R36, R3, R0, RZ ;  /* 0x0000000003247224 */ /* 0x000fe200078e02ff */
[----:B------:R-:W-:Y:S01]  /*16220*/  LOP3.LUT P0, RZ, R10, 0x3, RZ, 0xc0, !PT ;  /* 0x000000030aff7812 */ /* 0x000fe2000780c0ff */
[----:B------:R-:W-:-:S02]  /*16230*/  VIADD R3, R11, 0x8 ;  /* 0x000000080b037836 */ /* 0x000fc40000000000 */
[----:B------:R-:W-:Y:S01]  /*16240*/  IMAD R5, R41, 0x40, R38 ;  /* 0x0000004029057824 */ /* 0x000fe200078e0226 */
[-C--:B------:R-:W-:Y:S02]  /*16250*/  ISETP.GE.OR P1, PT, R11, R36.reuse, P0 ;  /* 0x000000240b00720c */ /* 0x080fe40000726670 */
[----:B------:R-:W-:Y:S01]  /*16260*/  ISETP.GE.OR P0, PT, R3, R36, P0 ;  /* 0x000000240300720c */ /* 0x000fe20000706670 */
[----:B------:R-:W-:-:S03]  /*16270*/  IMAD.WIDE R4, R5, 0x2, R24 ;  /* 0x0000000205047825 */ /* 0x000fc600078e0218 */
[----:B--2---:R-:W-:-:S04]  /*16280*/  LOP3.LUT R9, R4, 0x380, RZ, 0xc0, !PT ;  /* 0x0000038004097812 */ /* 0x004fc800078ec0ff */
[----:B------:R-:W-:-:S03]  /*16290*/  SHF.R.U64 R9, R9, 0x3, RZ ;  /* 0x0000000309097819 */ /* 0x000fc600000012ff */
[----:B-1----:R-:W-:Y:S01]  /*162a0*/  @!P1 ST.E desc[UR42][R6.64], R21 ;  /* 0x0000001506009985 */ /* 0x002fe2000c10192a */
[C---:B------:R-:W-:Y:S02]  /*162b0*/  IADD3 R13, P3, R4.reuse, 0x1800, RZ ;  /* 0x00001800040d7810 */ /* 0x040fe40007f7e0ff */
[C---:B------:R-:W-:Y:S02]  /*162c0*/  IADD3 R25, P4, R4.reuse, 0x3000, RZ ;  /* 0x0000300004197810 */ /* 0x040fe40007f9e0ff */
[----:B------:R-:W-:Y:S01]  /*162d0*/  LOP3.LUT R8, R9, R4, RZ, 0x3c, !PT ;  /* 0x0000000409087212 */ /* 0x000fe200078e3cff */
[----:B---3--:R1:W-:Y:S01]  /*162e0*/  @!P0 ST.E desc[UR42][R34.64], R20 ;  /* 0x0000001422008985 */ /* 0x0083e2000c10192a */
[----:B------:R-:W-:-:S04]  /*162f0*/  IADD3 R4, P0, R4, 0x4800, RZ ;  /* 0x0000480004047810 */ /* 0x000fc80007f1e0ff */
[----:B------:R-:W-:-:S04]  /*16300*/  LOP3.LUT R3, R4, 0x380, RZ, 0xc0, !PT ;  /* 0x0000038004037812 */ /* 0x000fc800078ec0ff */
[----:B------:R-:W-:Y:S01]  /*16310*/  SHF.R.U64 R3, R3, 0x3, RZ ;  /* 0x0000000303037819 */ /* 0x000fe200000012ff */
[----:B-1----:R-:W-:-:S03]  /*16320*/  IMAD R20, R33, UR4, RZ ;  /* 0x0000000421147c24 */ /* 0x002fc6000f8e02ff */
[----:B------:R-:W-:Y:S02]  /*16330*/  LOP3.LUT R4, R3, R4, RZ, 0x3c, !PT ;  /* 0x0000000403047212 */ /* 0x000fe400078e3cff */
[----:B------:R-:W-:Y:S01]  /*16340*/  LOP3.LUT R12, R13, 0x380, RZ, 0xc0, !PT ;  /* 0x000003800d0c7812 */ /* 0x000fe200078ec0ff */
[----:B------:R-:W-:Y:S01]  /*16350*/  IMAD R33, R37, UR5, R20 ;  /* 0x0000000525217c24 */ /* 0x000fe2000f8e0214 */
[----:B------:R-:W-:Y:S01]  /*16360*/  LOP3.LUT R24, R25, 0x380, RZ, 0xc0, !PT ;  /* 0x0000038019187812 */ /* 0x000fe200078ec0ff */
[----:B------:R-:W-:Y:S01]  /*16370*/  IMAD.WIDE.U32 R20, R37, UR4, RZ ;  /* 0x0000000425147c25 */ /* 0x000fe2000f8e00ff */
[----:B------:R-:W-:Y:S01]  /*16380*/  ULDC.64 UR4, c[0x0][0xae8] ;  /* 0x0002ba0000047ab9 */ /* 0x000fe20000000a00 */
[----:B------:R-:W1:Y:S02]  /*16390*/  @P2 LDC R35, c[0x0][0xbec] ;  /* 0x0002fb00ff232b82 */ /* 0x000e640000000800 */
[----:B------:R-:W-:Y:S02]  /*163a0*/  IMAD R3, R43, 0x30, R41 ;  /* 0x000000302b037824 */ /* 0x000fe400078e0229 */
[----:B------:R-:W-:-:S02]  /*163b0*/  IMAD.IADD R21, R21, 0x1, R33 ;  /* 0x0000000115157824 */ /* 0x000fc400078e0221 */
[----:B------:R-:W-:Y:S01]  /*163c0*/  IMAD R28, R28, UR4, RZ ;  /* 0x000000041c1c7c24 */ /* 0x000fe2000f8e02ff */
[----:B------:R-:W-:Y:S01]  /*163d0*/  SHF.R.U64 R12, R12, 0x3, RZ ;  /* 0x000000030c0c7819 */ /* 0x000fe200000012ff */
[----:B------:R-:W-:Y:S01]  /*163e0*/  IMAD.IADD R34, R42, 0x1, R3 ;  /* 0x000000012a227824 */ /* 0x000fe200078e0203 */
[----:B------:R-:W-:Y:S01]  /*163f0*/  SHF.R.U64 R24, R24, 0x3, RZ ;  /* 0x0000000318187819 */ /* 0x000fe200000012ff */
[C---:B------:R-:W-:Y:S01]  /*16400*/  IMAD R3, R40.reuse, UR5, R28 ;  /* 0x0000000528037c24 */ /* 0x040fe2000f8e021c */
[----:B------:R-:W2:Y:S01]  /*16410*/  @P2 LDC R37, c[0x0][0xbf0] ;  /* 0x0002fc00ff252b82 */ /* 0x000ea20000000800 */
[----:B------:R-:W-:Y:S01]  /*16420*/  IMAD.WIDE.U32 R20, R40, UR4, R20 ;  /* 0x0000000428147c25 */ /* 0x000fe2000f8e0014 */
[----:B------:R-:W-:Y:S01]  /*16430*/  LOP3.LUT R12, R12, R13, RZ, 0x3c, !PT ;  /* 0x0000000d0c0c7212 */ /* 0x000fe200078e3cff */
[----:B------:R-:W3:Y:S01]  /*16440*/  LDL R40, [R1+0x64] ;  /* 0x0000640001287983 */ /* 0x000ee20000100800 */
[----:B------:R-:W-:Y:S01]  /*16450*/  LOP3.LUT R24, R24, R25, RZ, 0x3c, !PT ;  /* 0x0000001918187212 */ /* 0x000fe200078e3cff */
[--C-:B------:R-:W-:Y:S01]  /*16460*/  IMAD.MOV.U32 R9, RZ, RZ, R5.reuse ;  /* 0x000000ffff097224 */ /* 0x100fe200078e0005 */
[----:B------:R-:W-:Y:S01]  /*16470*/  ULDC.64 UR4, c[0x0][0xaf0] ;  /* 0x0002bc0000047ab9 */ /* 0x000fe20000000a00 */
[----:B------:R-:W-:-:S02]  /*16480*/  IMAD.X R13, RZ, RZ, R5, P3 ;  /* 0x000000ffff0d7224 */ /* 0x000fc400018e0605 */
[----:B------:R-:W-:Y:S02]  /*16490*/  IMAD.X R25, RZ, RZ, R5, P4 ;  /* 0x000000ffff197224 */ /* 0x000fe400020e0605 */
[----:B------:R-:W4:Y:S04]  /*164a0*/  LD.E.128 R8, desc[UR42][R8.64] ;  /* 0x0000002a08087980 */ /* 0x000f28000c101d00 */
[----:B------:R-:W4:Y:S04]  /*164b0*/  LD.E.128 R12, desc[UR42][R12.64] ;  /* 0x0000002a0c0c7980 */ /* 0x000f28000c101d00 */
[----:B------:R-:W4:Y:S01]  /*164c0*/  LD.E.128 R24, desc[UR42][R24.64] ;  /* 0x0000002a18187980 */ /* 0x000f22000c101d00 */
        /* <DEDUP_REMOVED lines=22> */
[----:B------:R-:W-:Y:S01]  /*16630*/  IMAD.X R5, RZ, RZ, R5, P0 ;  /* 0x000000ffff057224 */ /* 0x000fe200000e0605 */
[C---:B------:R-:W-:Y:S01]  /*16640*/  LEA R28, P0, R20.reuse, UR4, 0x1 ;  /* 0x00000004141c7c11 */ /* 0x040fe2000f8008ff */
[----:B------:R-:W-:Y:S01]  /*16650*/  IMAD.IADD R3, R21, 0x1, R3 ;  /* 0x0000000115037824 */ /* 0x000fe200078e0203 */
[----:B------:R-:W-:Y:S01]  /*16660*/  ULDC UR4, c[0x0][0xac8] ;  /* 0x0002b20000047ab9 */ /* 0x000fe20000000800 */
[----:B------:R-:W-:Y:S02]  /*16670*/  IMAD.IADD R39, R41, 0x1, R42 ;  /* 0x0000000129277824 */ /* 0x000fe400078e022a */
[----:B------:R-:W5:Y:S01]  /*16680*/  LD.E.128 R4, desc[UR42][R4.64] ;  /* 0x0000002a04047980 */ /* 0x000f62000c101d00 */
[----:B------:R-:W-:-:S03]  /*16690*/  LEA.HI.X R37, R20, UR5, R3, 0x1, P0 ;  /* 0x0000000514257c11 */ /* 0x000fc600080f0c03 */
[----:B------:R-:W1:Y:S01]  /*166a0*/  SHFL.IDX PT, R20, R28, RZ, 0x181f ;  /* 0x00181fff1c147589 */ /* 0x000e6200000e0000 */
[----:B------:R-:W-:-:S03]  /*166b0*/  ISETP.GE.AND P0, PT, R38, UR4, PT ;  /* 0x0000000426007c0c */ /* 0x000fc6000bf06270 */
[----:B------:R-:W2:Y:S04]  /*166c0*/  SHFL.IDX PT, R32, R28, 0x1, 0x181f ;  /* 0x00381f001c207f89 */ /* 0x000ea800000e0000 */
[----:B------:R-:W3:Y:S04]  /*166d0*/  SHFL.IDX PT, R21, R37, RZ, 0x181f ;  /* 0x00181fff25157589 */ /* 0x000ee800000e0000 */
[----:B------:R-:W0:Y:S01]  /*166e0*/  SHFL.IDX PT, R34, R28, 0x2, 0x181f ;  /* 0x00581f001c227f89 */ /* 0x000e2200000e0000 */
[----:B------:R-:W-:-:S03]  /*166f0*/  VIADD R0, R39, 0x30 ;  /* 0x0000003027007836 */ /* 0x000fc60000000000 */
[----:B------:R-:W0:Y:S01]  /*16700*/  SHFL.IDX PT, R33, R37, 0x1, 0x181f ;  /* 0x00381f0025217f89 */ /* 0x000e2200000e0000 */
[CC--:B------:R-:W-:Y:S01]  /*16710*/  ISETP.GE.OR P3, PT, R39.reuse, R36.reuse, P0 ;  /* 0x000000242700720c */ /* 0x0c0fe20000766670 */
[----:B------:R-:W-:Y:S02]  /*16720*/  VIADD R3, R39, 0x60 ;  /* 0x0000006027037836 */ /* 0x000fe40000000000 */
[----:B------:R-:W0:Y:S01]  /*16730*/  SHFL.IDX PT, R35, R37, 0x2, 0x181f ;  /* 0x00581f0025237f89 */ /* 0x000e2200000e0000 */
[----:B------:R1:W-:Y:S06]  /*16740*/  MEMBAR.ALL.CTA ;  /* 0x0000000000007992 */ /* 0x0003ec0000008000 */
[----:B-1----:R-:W1:Y:S01]  /*16750*/  FENCE.VIEW.ASYNC.S ;  /* 0x00000000000073c6 */ /* 0x002e620000000000 */
[----:B------:R-:W-:-:S02]  /*16760*/  ISETP.GE.OR P2, PT, R0, R36, P0 ;  /* 0x000000240000720c */ /* 0x000fc40000746670 */
[----:B------:R-:W-:Y:S01]  /*16770*/  ISETP.GE.OR P1, PT, R3, R36, P0 ;  /* 0x000000240300720c */ /* 0x000fe20000726670 */
[----:B------:R-:W-:Y:S01]  /*16780*/  VIADD R0, R2, 0x16820 ;  /* 0x0001682002007836 */ /* 0x000fe20000000000 */
[----:B------:R-:W-:-:S04]  /*16790*/  @!P3 LEA R20, P5, R38, R20, 0x1 ;  /* 0x000000142614b211 */ /* 0x000fc800078a08ff */
[----:B------:R-:W-:-:S05]  /*167a0*/  PRMT R0, RZ, 0x654, R0 ;  /* 0x00000654ff007816 */ /* 0x000fca0000000000 */
[----:B--2---:R-:W-:Y:S01]  /*167b0*/  @!P2 LEA R32, P4, R38, R32, 0x1 ;  /* 0x000000202620a211 */ /* 0x004fe200078808ff */
[----:B-1----:R1:W-:Y:S02]  /*167c0*/  SYNCS.ARRIVE.TRANS64.RED.A1T0 RZ, [R0+URZ], RZ ;  /* 0x000000ff00ff79a7 */ /* 0x0023e4000810043f */
[----:B-1----:R-:W-:-:S05]  /*167d0*/  VIADD R0, R39, 0x90 ;  /* 0x0000009027007836 */ /* 0x002fca0000000000 */
[----:B------:R-:W-:Y:S01]  /*167e0*/  ISETP.GE.OR P0, PT, R0, R36, P0 ;  /* 0x000000240000720c */ /* 0x000fe20000706670 */
[----:B------:R-:W2:Y:S04]  /*167f0*/  SHFL.IDX PT, R28, R28, 0x3, 0x181f ;  /* 0x00781f001c1c7f89 */ /* 0x000ea800000e0000 */
[----:B------:R-:W1:Y:S01]  /*16800*/  SHFL.IDX PT, R37, R37, 0x3, 0x181f ;  /* 0x00781f0025257f89 */ /* 0x000e6200000e0000 */
[C-C-:B---3--:R-:W-:Y:S02]  /*16810*/  @!P3 LEA.HI.X R21, R38.reuse, R21, R40.reuse, 0x1, P5 ;  /* 0x000000152615b211 */ /* 0x148fe400028f0c28 */
[C---:B0-----:R-:W-:Y:S02]  /*16820*/  @!P1 LEA R34, P5, R38.reuse, R34, 0x1 ;  /* 0x0000002226229211 */ /* 0x041fe400078a08ff */
[----:B------:R-:W-:-:S02]  /*16830*/  @!P2 LEA.HI.X R33, R38, R33, R40, 0x1, P4 ;  /* 0x000000212621a211 */ /* 0x000fc400020f0c28 */
[----:B------:R-:W-:Y:S01]  /*16840*/  @!P1 LEA.HI.X R35, R38, R35, R40, 0x1, P5 ;  /* 0x0000002326239211 */ /* 0x000fe200028f0c28 */
[----:B----4-:R3:W-:Y:S04]  /*16850*/  @!P3 ST.E.128 desc[UR42][R20.64], R8 ;  /* 0x000000081400b985 */ /* 0x0107e8000c101d2a */
[----:B------:R3:W-:Y:S04]  /*16860*/  @!P2 ST.E.128 desc[UR42][R32.64], R12 ;  /* 0x0000000c2000a985 */ /* 0x0007e8000c101d2a */
[----:B------:R3:W-:Y:S01]  /*16870*/  @!P1 ST.E.128 desc[UR42][R34.64], R24 ;  /* 0x0000001822009985 */ /* 0x0007e2000c101d2a */
[----:B-12---:R-:W-:Y:S05]  /*16880*/  @P0 BRA `(.L_x_14476) ;  /* 0x00000008008c0947 */ /* 0x006fea0003800000 */
[----:B---3--:R-:W-:-:S04]  /*16890*/  LEA R8, P0, R38, R28, 0x1 ;  /* 0x0000001c26087211 */ /* 0x008fc800078008ff */
[----:B------:R-:W-:-:S05]  /*168a0*/  LEA.HI.X R9, R38, R37, R40, 0x1, P0 ;  /* 0x0000002526097211 */ /* 0x000fca00000f0c28 */
[----:B-----5:R2:W-:Y:S01]  /*168b0*/  ST.E.128 desc[UR42][R8.64], R4 ;  /* 0x0000000408007985 */ /* 0x0205e2000c101d2a */
[----:B------:R-:W-:Y:S05]  /*168c0*/  BRA `(.L_x_14476) ;  /* 0x00000008007c7947 */ /* 0x000fea0003800000 */
.L_x_14474:
[----:B------:R-:W3:Y:S01]  /*168d0*/  LDL R11, [R1+0x4c] ;  /* 0x00004c00010b7983 */ /* 0x000ee20000100800 */
[----:B------:R-:W-:Y:S01]  /*168e0*/  ULDC.64 UR4, c[0x0][0xc00] ;  /* 0x0003000000047ab9 */ /* 0x000fe20000000a00 */
[----:B------:R-:W3:Y:S01]  /*168f0*/  LDC.64 R4, c[0x0][0xc00] ;  /* 0x00030000ff047b82 */ /* 0x000ee20000000a00 */
[----:B------:R-:W-:Y:S01]  /*16900*/  ISETP.NE.U32.AND P0, PT, RZ, UR4, PT ;  /* 0x00000004ff007c0c */ /* 0x000fe2000bf05070 */
[----:B------:R-:W-:-:S03]  /*16910*/  IMAD.MOV.U32 R0, RZ, RZ, RZ ;  /* 0x000000ffff007224 */ /* 0x000fc600078e00ff */
[----:B------:R-:W-:Y:S01]  /*16920*/  ISETP.NE.AND.EX P0, PT, RZ, UR5, PT, P0 ;  /* 0x00000005ff007c0c */ /* 0x000fe2000bf05300 */
[----:B------:R-:W-:Y:S02]  /*16930*/  ULDC.64 UR4, c[0x0][0xc08] ;  /* 0x0003020000047ab9 */ /* 0x000fe40000000a00 */
[----:B------:R-:W-:Y:S01]  /*16940*/  ISETP.NE.U32.AND P1, PT, RZ, UR4, PT ;  /* 0x00000004ff007c0c */ /* 0x000fe2000bf25070 */
[----:B------:R-:W4:Y:S03]  /*16950*/  LDC R25, c[0x0][0xbe8] ;  /* 0x0002fa00ff197b82 */ /* 0x000f260000000800 */
[----:B------:R-:W-:-:S13]  /*16960*/  ISETP.NE.AND.EX P1, PT, RZ, UR5, PT, P1 ;  /* 0x00000005ff007c0c */ /* 0x000fda000bf25310 */
[----:B------:R-:W2:Y:S01]  /*16970*/  @P1 LDC.64 R6, c[0x0][0xc08] ;  /* 0x00030200ff061b82 */ /* 0x000ea20000000a00 */
[----:B------:R-:W-:Y:S02]  /*16980*/  ULDC UR4, c[0x0][0xa88] ;  /* 0x0002a20000047ab9 */ /* 0x000fe40000000800 */
[----:B------:R-:W-:Y:S01]  /*16990*/  IMAD.U32 R8, RZ, RZ, UR4 ;  /* 0x00000004ff087e24 */ /* 0x000fe2000f8e00ff */
[----:B------:R-:W0:Y:S01]  /*169a0*/  S2R R10, SR_TID.X ;  /* 0x00000000000a7919 */ /* 0x000e220000002100 */
[----:B---3--:R-:W-:-:S04]  /*169b0*/  IMAD.WIDE R4, R11, 0x4, R4 ;  /* 0x000000040b047825 */ /* 0x008fc800078e0204 */
[----:B--2---:R-:W-:Y:S01]  /*169c0*/  @P1 IMAD.WIDE R6, R11, 0x4, R6 ;  /* 0x000000040b061825 */ /* 0x004fe200078e0206 */
[----:B------:R2:W5:Y:S04]  /*169d0*/  @P0 LDG.E R0, desc[UR42][R4.64] ;  /* 0x0000002a04000981 */ /* 0x000568000c1e1900 */
[----:B------:R2:W5:Y:S01]  /*169e0*/  @P1 LDG.E R8, desc[UR42][R6.64] ;  /* 0x0000002a06081981 */ /* 0x000562000c1e1900 */
[----:B----4-:R-:W-:Y:S01]  /*169f0*/  ISETP.NE.AND P2, PT, R25, 0x1, PT ;  /* 0x000000011900780c */ /* 0x010fe20003f45270 */
[----:B0-----:R-:W-:Y:S01]  /*16a00*/  VIADD R26, R10, 0xffffff80 ;  /* 0xffffff800a1a7836 */ /* 0x001fe20000000000 */
[----:B------:R-:W-:-:S04]  /*16a10*/  SHF.R.S32.HI R9, RZ, 0x1f, R11 ;  /* 0x0000001fff097819 */ /* 0x000fc8000001140b */
[----:B------:R-:W-:-:S07]  /*16a20*/  ISETP.GE.AND P3, PT, R26, 0xc0, PT ;  /* 0x000000c01a00780c */ /* 0x000fce0003f66270 */
[----:B------:R-:W0:Y:S08]  /*16a30*/  @P2 LDC R20, c[0x0][0xbec] ;  /* 0x0002fb00ff142b82 */ /* 0x000e300000000800 */
[----:B------:R-:W3:Y:S01]  /*16a40*/  @P2 LDC R27, c[0x0][0xbf0] ;  /* 0x0002fc00ff1b2b82 */ /* 0x000ee20000000800 */
[----:B--2---:R-:W-:Y:S05]  /*16a50*/  @P1 BRA `(.L_x_14477) ;  /* 0x0000000000101947 */ /* 0x004fea0003800000 */
[----:B------:R-:W-:Y:S05]  /*16a60*/  @!P0 BRA `(.L_x_14477) ;  /* 0x00000000000c8947 */ /* 0x000fea0003800000 */
[----:B------:R-:W2:Y:S04]  /*16a70*/  LDG.E R3, desc[UR42][R4.64] ;  /* 0x0000002a04037981 */ /* 0x000ea8000c1e1900 */
[----:B-----5:R-:W2:Y:S02]  /*16a80*/  LDG.E R8, desc[UR42][R4.64+0x4] ;  /* 0x0000042a04087981 */ /* 0x020ea4000c1e1900 */
[----:B--2---:R-:W-:-:S07]  /*16a90*/  IMAD.IADD R8, R8, 0x1, -R3 ;  /* 0x0000000108087824 */ /* 0x004fce00078e0a03 */
.L_x_14477:
[----:B-----5:R-:W2:Y:S04]  /*16aa0*/  LDL R24, [R1+0x48] ;  /* 0x0000480001187983 */ /* 0x020ea80000100800 */
[----:B------:R4:W5:Y:S01]  /*16ab0*/  LDL R33, [R1+0x24] ;  /* 0x0000240001217983 */ /* 0x0009620000100800 */
[----:B------:R-:W-:Y:S01]  /*16ac0*/  BSSY B1, `(.L_x_14478) ;  /* 0x000002c000017945 */ /* 0x000fe20003800000 */
[----:B------:R-:W-:Y:S02]  /*16ad0*/  SEL R13, R11, RZ, !P0 ;  /* 0x000000ff0b0d7207 */ /* 0x000fe40004000000 */
[----:B------:R-:W-:Y:S02]  /*16ae0*/  SEL R14, R9, RZ, !P0 ;  /* 0x000000ff090e7207 */ /* 0x000fe40004000000 */
[----:B------:R-:W-:-:S02]  /*16af0*/  SHF.R.S32.HI R11, RZ, 0x1f, R0 ;  /* 0x0000001fff0b7819 */ /* 0x000fc40000011400 */
[----:B--2---:R-:W-:Y:S01]  /*16b00*/  SHF.R.S32.HI R12, RZ, 0x1f, R24 ;  /* 0x0000001fff0c7819 */ /* 0x004fe20000011418 */
[----:B----4-:R-:W-:Y:S06]  /*16b10*/  @P3 BRA `(.L_x_14479) ;  /* 0x0000000000983947 */ /* 0x010fec0003800000 */
[----:B------:R-:W2:Y:S01]  /*16b20*/  LDC R9, c[0x0][0xbe8] ;  /* 0x0002fa00ff097b82 */ /* 0x000ea20000000800 */
[----:B-----5:R-:W-:Y:S01]  /*16b30*/  IADD3 R10, R33, -0x80, R10 ;  /* 0xffffff80210a7810 */ /* 0x020fe20007ffe00a */
        /* <DEDUP_REMOVED lines=36> */
.L_x_14479:
[----:B------:R-:W-:Y:S05]  /*16d80*/  BSYNC B1 ;  /* 0x0000000000017941 */ /* 0x000fea0003800000 */
.L_x_14478:
[----:B--2---:R-:W2:Y:S04]  /*16d90*/  LDL R6, [R1+0x50] ;  /* 0x0000500001067983 */ /* 0x004ea80000100800 */
[----:B------:R-:W1:Y:S01]  /*16da0*/  LDL R10, [R1+0x64] ;  /* 0x00006400010a7983 */ /* 0x000e620000100800 */
[--C-:B------:R-:W-:Y:S01]  /*16db0*/  SHF.R.S32.HI R7, RZ, 0x1f, R26.reuse ;  /* 0x0000001fff077819 */ /* 0x100fe2000001141a */
[----:B------:R-:W-:Y:S01]  /*16dc0*/  ULDC.64 UR4, c[0x0][0xaa0] ;  /* 0x0002a80000047ab9 */ /* 0x000fe20000000a00 */
[----:B------:R-:W-:Y:S01]  /*16dd0*/  SHF.R.S32.HI R32, RZ, 0x1f, R26 ;  /* 0x0000001fff207819 */ /* 0x000fe2000001141a */
[----:B------:R-:W-:Y:S01]  /*16de0*/  IMAD R3, R11, UR4, RZ ;  /* 0x000000040b037c24 */ /* 0x000fe2000f8e02ff */
[-C--:B------:R-:W-:Y:S01]  /*16df0*/  LEA.HI R7, R7, R26.reuse, RZ, 0x3 ;  /* 0x0000001a07077211 */ /* 0x080fe200078f18ff */
[----:B------:R-:W-:Y:S01]  /*16e00*/  IMAD.WIDE.U32 R4, R0, UR4, RZ ;  /* 0x0000000400047c25 */ /* 0x000fe2000f8e00ff */
        /* <DEDUP_REMOVED lines=10> */
[----:B-----5:R-:W-:-:S04]  /*16eb0*/  IMAD.IADD R9, R33, 0x1, R0 ;  /* 0x0000000121097824 */ /* 0x020fc800078e0200 */
[----:B0-----:R-:W-:-:S04]  /*16ec0*/  @P2 IMAD.HI.U32 R0, R9, R20, RZ ;  /* 0x0000001409002227 */ /* 0x001fc800078e00ff */
[----:B------:R-:W-:Y:S01]  /*16ed0*/  IMAD.MOV.U32 R3, RZ, RZ, R9 ;  /* 0x000000ffff037224 */ /* 0x000fe200078e0009 */
[----:B---3--:R-:W-:-:S04]  /*16ee0*/  @P2 SHF.R.U32.HI R3, RZ, R27, R0 ;  /* 0x0000001bff032219 */ /* 0x008fc80000011600 */
[----:B------:R-:W-:Y:S01]  /*16ef0*/  SHF.R.S32.HI R0, RZ, 0x1f, R3 ;  /* 0x0000001fff007819 */ /* 0x000fe20000011403 */
[----:B--2---:R-:W-:Y:S02]  /*16f00*/  IMAD.MOV.U32 R26, RZ, RZ, R6 ;  /* 0x000000ffff1a7224 */ /* 0x004fe400078e0006 */
[----:B------:R-:W-:Y:S02]  /*16f10*/  IMAD R6, R12, UR4, RZ ;  /* 0x000000040c067c24 */ /* 0x000fe4000f8e02ff */
[----:B-1----:R-:W-:Y:S02]  /*16f20*/  IMAD.MOV.U32 R28, RZ, RZ, R10 ;  /* 0x000000ffff1c7224 */ /* 0x002fe400078e000a */
[----:B------:R-:W-:Y:S01]  /*16f30*/  IMAD R7, R24, UR5, R6 ;  /* 0x0000000518077c24 */ /* 0x000fe2000f8e0206 */
[----:B------:R-:W-:Y:S02]  /*16f40*/  ULDC.64 UR4, c[0x0][0xaf0] ;  /* 0x0002bc0000047ab9 */ /* 0x000fe40000000a00 */
[----:B------:R-:W-:-:S02]  /*16f50*/  IMAD R6, R14, UR4, RZ ;  /* 0x000000040e067c24 */ /* 0x000fc4000f8e02ff */
[----:B------:R-:W-:Y:S02]  /*16f60*/  IMAD.IADD R5, R5, 0x1, R7 ;  /* 0x0000000105057824 */ /* 0x000fe400078e0207 */
        /* <DEDUP_REMOVED lines=24> */
[----:B------:R-:W-:Y:S01]  /*170f0*/  IMAD.IADD R24, R32, 0x1, R33 ;  /* 0x0000000120187824 */ /* 0x000fe200078e0221 */
[----:B------:R-:W1:Y:S03]  /*17100*/  SHFL.IDX PT, R0, R20, RZ, 0x181f ;  /* 0x00181fff14007589 */ /* 0x000e6600000e0000 */
[C---:B------:R-:W-:Y:S01]  /*17110*/  VIADD R8, R24.reuse, 0x30 ;  /* 0x0000003018087836 */ /* 0x040fe20000000000 */
[----:B------:R-:W2:Y:S01]  /*17120*/  SHFL.IDX PT, R5, R7, 0x1, 0x181f ;  /* 0x00381f0007057f89 */ /* 0x000ea200000e0000 */
[C---:B------:R-:W-:Y:S01]  /*17130*/  ISETP.GE.OR P2, PT, R24.reuse, R21, P0 ;  /* 0x000000151800720c */ /* 0x040fe20000746670 */
[----:B------:R-:W-:-:S02]  /*17140*/  VIADD R10, R24, 0x60 ;  /* 0x00000060180a7836 */ /* 0x000fc40000000000 */
[----:B------:R-:W3:Y:S01]  /*17150*/  SHFL.IDX PT, R14, R7, 0x2, 0x181f ;  /* 0x00581f00070e7f89 */ /* 0x000ee200000e0000 */
[-C--:B------:R-:W-:Y:S02]  /*17160*/  ISETP.GE.OR P3, PT, R8, R21.reuse, P0 ;  /* 0x000000150800720c */ /* 0x080fe40000766670 */
[----:B------:R-:W-:Y:S01]  /*17170*/  ISETP.GE.OR P4, PT, R10, R21, P0 ;  /* 0x000000150a00720c */ /* 0x000fe20000786670 */
[----:B------:R-:W4:Y:S04]  /*17180*/  SHFL.IDX PT, R4, R20, 0x1, 0x181f ;  /* 0x00381f0014047f89 */ /* 0x000f2800000e0000 */
[----:B------:R-:W5:Y:S02]  /*17190*/  SHFL.IDX PT, R6, R20, 0x2, 0x181f ;  /* 0x00581f0014067f89 */ /* 0x000f6400000e0000 */
[----:B0-----:R-:W-:-:S04]  /*171a0*/  @!P2 LEA R10, P5, R26, R3, 0x1 ;  /* 0x000000031a0aa211 */ /* 0x001fc800078a08ff */
[C---:B-1----:R-:W-:Y:S02]  /*171b0*/  @!P2 LEA.HI.X R3, R26.reuse, R0, R28, 0x1, P5 ;  /* 0x000000001a03a211 */ /* 0x042fe400028f0c1c */
[----:B------:R0:W1:Y:S01]  /*171c0*/  SHFL.IDX PT, R0, R20, 0x3, 0x181f ;  /* 0x00781f0014007f89 */ /* 0x00006200000e0000 */
[C---:B--2---:R-:W-:Y:S02]  /*171d0*/  @!P3 LEA R8, P1, R26.reuse, R5, 0x1 ;  /* 0x000000051a08b211 */ /* 0x044fe400078208ff */
[----:B------:R-:W-:Y:S01]  /*171e0*/  @!P2 IMAD.MOV.U32 R11, RZ, RZ, R3 ;  /* 0x000000ffff0ba224 */ /* 0x000fe200078e0003 */
[----:B---3--:R-:W-:-:S04]  /*171f0*/  @!P4 LEA R25, P5, R26, R14, 0x1 ;  /* 0x0000000e1a19c211 */ /* 0x008fc800078a08ff */
[----:B------:R0:W-:Y:S01]  /*17200*/  @!P2 ST.E.128 desc[UR42][R10.64], RZ ;  /* 0x000000ff0a00a985 */ /* 0x0001e2000c101d2a */
[C-C-:B----4-:R-:W-:Y:S01]  /*17210*/  @!P3 LEA.HI.X R9, R26.reuse, R4, R28.reuse, 0x1, P1 ;  /* 0x000000041a09b211 */ /* 0x150fe200008f0c1c */
[----:B------:R-:W-:Y:S02]  /*17220*/  @!P4 IMAD.MOV.U32 R4, RZ, RZ, R25 ;  /* 0x000000ffff04c224 */ /* 0x000fe400078e0019 */
[----:B------:R0:W2:Y:S01]  /*17230*/  SHFL.IDX PT, R14, R7, 0x3, 0x181f ;  /* 0x00781f00070e7f89 */ /* 0x0000a200000e0000 */
[----:B-----5:R-:W-:-:S03]  /*17240*/  @!P4 LEA.HI.X R5, R26, R6, R28, 0x1, P5 ;  /* 0x000000061a05c211 */ /* 0x020fc600028f0c1c */
[----:B------:R0:W-:Y:S04]  /*17250*/  @!P3 ST.E.128 desc[UR42][R8.64], RZ ;  /* 0x000000ff0800b985 */ /* 0x0001e8000c101d2a */
[----:B------:R0:W-:Y:S02]  /*17260*/  @!P4 ST.E.128 desc[UR42][R4.64], RZ ;  /* 0x000000ff0400c985 */ /* 0x0001e4000c101d2a */
.L_x_14675:
[----:B------:R-:W-:-:S05]  /*17270*/  VIADD R24, R24, 0x90 ;  /* 0x0000009018187836 */ /* 0x000fca0000000000 */
[----:B------:R-:W-:-:S13]  /*17280*/  ISETP.GE.OR P0, PT, R24, R21, P0 ;  /* 0x000000151800720c */ /* 0x000fda0000706670 */
[----:B--2---:R-:W-:-:S04]  /*17290*/  @!P0 LEA R14, P1, R26, R14, 0x1 ;  /* 0x0000000e1a0e8211 */ /* 0x004fc800078208ff */
[----:B-1----:R-:W-:-:S05]  /*172a0*/  @!P0 LEA.HI.X R15, R26, R0, R28, 0x1, P1 ;  /* 0x000000001a0f8211 */ /* 0x002fca00008f0c1c */
[----:B------:R1:W-:Y:S04]  /*172b0*/  @!P0 ST.E.128 desc[UR42][R14.64], RZ ;  /* 0x000000ff0e008985 */ /* 0x0003e8000c101d2a */
.L_x_14476:
[----:B------:R-:W-:Y:S05]  /*172c0*/  BSYNC B0 ;  /* 0x0000000000007941 */ /* 0x000fea0003800000 */
.L_x_14473:
[----:B------:R-:W-:Y:S02]  /*172d0*/  ULDC UR4, c[0x0][0xc3c] ;  /* 0x00030f0000047ab9 */ /* 0x000fe40000000800 */
[----:B------:R-:W-:-:S13]  /*172e0*/  ISETP.GE.AND P0, PT, R31, UR4, PT ;  /* 0x000000041f007c0c */ /* 0x000fda000bf06270 */
[----:B------:R-:W-:Y:S05]  /*172f0*/  @!P0 BRA `(.L_x_14481) ;  /* 0xfffffe9c00588947 */ /* 0x000fea000383ffff */
[----:B------:R-:W-:Y:S05]  /*17300*/  BRA `(.L_x_14275) ;  /* 0x0000007000a07947 */ /* 0x000fea0003800000 */
.L_x_14273:
        /* <DEDUP_REMOVED lines=16> */
.L_x_14482:
        /* <DEDUP_REMOVED lines=42> */
.L_x_14488:
        /* <DEDUP_REMOVED lines=12> */
.L_x_14487:
[----:B------:R-:W-:Y:S05]  /*17770*/  BSYNC B0 ;  /* 0x0000000000007941 */ /* 0x000fea0003800000 */
.L_x_14486:
        /* <DEDUP_REMOVED lines=21> */
.L_x_14484:
        /* <DEDUP_REMOVED lines=21> */
.L_x_14489:
        /* <DEDUP_REMOVED lines=58> */
.L_x_14485:
[----:B------:R-:W-:Y:S02]  /*17dc0*/  IMAD.MOV.U32 R17, RZ, RZ, RZ ;  /* 0x000000ffff117224 */ /* 0x000fe400078e00ff */
[----:B------:R-:W-:Y:S02]  /*17dd0*/  IMAD.U32 R16, RZ, RZ, UR6 ;  /* 0x00000006ff107e24 */ /* 0x000fe4000f8e00ff */
[----:B------:R-:W-:-:S07]  /*17de0*/  IMAD.MOV.U32 R18, RZ, RZ, RZ ;  /* 0x000000ffff127224 */ /* 0x000fce00078e00ff */
.L_x_14490:
[----:B------:R-:W-:-:S13]  /*17df0*/  ISETP.NE.AND P0, PT, R5, RZ, PT ;  /* 0x000000ff0500720c */ /* 0x000fda0003f05270 */
[----:B------:R-:W0:Y:S01]  /*17e00*/  @!P0 S2R R3, SR_CgaCtaId ;  /* 0x0000000000038919 */ /* 0x000e220000008800 */
[----:B------:R-:W-:-:S04]  /*17e10*/  @!P0 MOV R0, 0x400 ;  /* 0x0000040000008802 */ /* 0x000fc80000000f00 */
[----:B0-----:R-:W-:-:S05]  /*17e20*/  @!P0 LEA R0, R3, R0, 0x18 ;  /* 0x0000000003008211 */ /* 0x001fca00078ec0ff */
[----:B------:R0:W-:Y:S01]  /*17e30*/  @!P0 STS.128 [R0+0x168d0], R16 ;  /* 0x0168d01000008388 */ /* 0x0001e20000000c00 */
[----:B------:R-:W-:Y:S06]  /*17e40*/  BAR.ARV 0x5, 0x200 ;  /* 0x0148000000007b1d */ /* 0x000fec0000002000 */
.L_x_14483:
        /* <DEDUP_REMOVED lines=10> */
[----:B------:R-:W-:Y:S01]  /*17ef0*/  STL [R1+0x44], RZ ;  /* 0x000044ff01007387 */ /* 0x000fe20000100800 */
[----:B------:R-:W-:Y:S01]  /*17f00*/  IMAD.MOV.U32 R27, RZ, RZ, RZ ;  /* 0x000000ffff1b7224 */ /* 0x000fe200078e00ff */
[----:B------:R-:W-:Y:S01]  /*17f10*/  ULDC.64 UR40, c[0x0][0x198] ;  /* 0x0000660000287ab9 */ /* 0x000fe20000000a00 */
[----:B------:R-:W-:Y:S01]  /*17f20*/  IMAD.MOV.U32 R25, RZ, RZ, RZ ;  /* 0x000000ffff197224 */ /* 0x000fe200078e00ff */
[----:B------:R-:W-:Y:S01]  /*17f30*/  ULOP3.LUT UR38, UR37, 0x2, URZ, 0xfc, !UPT ;  /* 0x0000000225267892 */ /* 0x000fe2000f8efc3f */
[----:B------:R-:W-:Y:S01]  /*17f40*/  IMAD.MOV.U32 R29, RZ, RZ, 0x1 ;  /* 0x00000001ff1d7424 */ /* 0x000fe200078e00ff */
[----:B------:R-:W-:Y:S01]  /*17f50*/  ULDC UR36, c[0x0][0xc] ;  /* 0x0000030000247ab9 */ /* 0x000fe20000000800 */
[----:B--2---:R-:W-:-:S06]  /*17f60*/  ULEA UR4, UR5, UR4, 0x18 ;  /* 0x0000000405047291 */ /* 0x004fcc000f8ec03f */
[----:B------:R-:W-:Y:S01]  /*17f70*/  IMAD.U32 R23, RZ, RZ, UR4 ;  /* 0x00000004ff177e24 */ /* 0x000fe2000f8e00ff */
[C---:B-1----:R-:W-:Y:S01]  /*17f80*/  LOP3.LUT R5, R6.reuse, 0x7f, RZ, 0xc0, !PT ;  /* 0x0000007f06057812 */ /* 0x042fe200078ec0ff */
[----:B0-----:R-:W-:-:S04]  /*17f90*/  IMAD.SHL.U32 R0, R6, 0x8, RZ ;  /* 0x0000000806007824 */ /* 0x001fc800078e00ff */
[----:B------:R-:W-:Y:S01]  /*17fa0*/  IMAD.SHL.U32 R3, R5, 0x8, RZ ;  /* 0x0000000805037824 */ /* 0x000fe200078e00ff */
[----:B------:R-:W-:Y:S01]  /*17fb0*/  LOP3.LUT R2, R0, 0x1f8, RZ, 0xc0, !PT ;  /* 0x000001f800027812 */ /* 0x000fe200078ec0ff */
[----:B------:R-:W-:-:S03]  /*17fc0*/  IMAD.MOV.U32 R0, RZ, RZ, 0x1 ;  /* 0x00000001ff007424 */ /* 0x000fc600078e00ff */
[----:B------:R-:W-:Y:S02]  /*17fd0*/  LOP3.LUT R2, R2, 0x38, R6, 0x78, !PT ;  /* 0x0000003802027812 */ /* 0x000fe400078e7806 */
[----:B------:R0:W-:Y:S02]  /*17fe0*/  STL [R1], R0 ;  /* 0x0000000001007387 */ /* 0x0001e40000100800 */
[----:B------:R-:W-:Y:S01]  /*17ff0*/  LOP3.LUT R4, R2, 0x200, R3, 0xf8, !PT ;  /* 0x0000020002047812 */ /* 0x000fe200078ef803 */
[----:B------:R-:W-:Y:S01]  /*18000*/  IMAD.SHL.U32 R2, R6, 0x10, RZ ;  /* 0x0000001006027824 */ /* 0x000fe200078e00ff */
[----:B------:R-:W-:-:S04]  /*18010*/  SHF.R.U32.HI R3, RZ, 0x3, R5 ;  /* 0x00000003ff037819 */ /* 0x000fc80000011605 */
[----:B------:R-:W-:Y:S01]  /*18020*/  LOP3.LUT R2, R2, 0x70, RZ, 0xc0, !PT ;  /* 0x0000007002027812 */ /* 0x000fe200078ec0ff */
[----:B0-----:R-:W-:-:S03]  /*18030*/  IMAD R0, R4, 0x2, R23 ;  /* 0x0000000204007824 */ /* 0x001fc600078e0217 */
[----:B------:R-:W-:Y:S02]  /*18040*/  LOP3.LUT R2, R3, R2, RZ, 0xfc, !PT ;  /* 0x0000000203027212 */ /* 0x000fe400078efcff */
[----:B------:R0:W-:Y:S05]  /*18050*/  STL [R1+0x28], R0 ;  /* 0x0000280001007387 */ /* 0x0001ea0000100800 */
.L_x_14600:
        /* <DEDUP_REMOVED lines=9> */
[----:B--2---:R-:W2:Y:S02]  /*180f0*/  @P0 LDC.64 R2, c[0x0][0xa28] ;  /* 0x00028a00ff020b82 */ /* 0x004ea40000000a00 */
        /* <DEDUP_REMOVED lines=14> */
[----:B------:R-:W-:Y:S01]  /*181e0*/  ULDC UR4, c[0x0][0x288] ;  /* 0x0000a20000047ab9 */ /* 0x000fe20000000800 */
[----:B0-----:R-:W-:-:S05]  /*181f0*/  IMAD.WIDE R2, R19, 0x4, R2 ;  /* 0x0000000413027825 */ /* 0x001fca00078e0202 */
[----:B------:R-:W5:Y:S01]  /*18200*/  @P1 LDG.E R0, desc[UR42][R2.64] ;  /* 0x0000002a02001981 */ /* 0x000f62000c1e1900 */
[----:B-1----:R-:W-:-:S03]  /*18210*/  @P2 IMAD.WIDE R6, R19, 0x4, R6 ;  /* 0x0000000413062825 */ /* 0x002fc600078e0206 */
[----:B--2---:R0:W-:Y:S02]  /*18220*/  STL [R1+0x2c], R8 ;  /* 0x00002c0801007387 */ /* 0x0041e40000100800 */
[----:B0-----:R-:W-:Y:S01]  /*18230*/  IMAD.U32 R8, RZ, RZ, UR4 ;  /* 0x00000004ff087e24 */ /* 0x001fe2000f8e00ff */
[----:B------:R-:W-:-:S05]  /*18240*/  ULDC.64 UR4, c[0x0][0x418] ;  /* 0x0001060000047ab9 */ /* 0x000fca0000000a00 */
[----:B------:R0:W2:Y:S01]  /*18250*/  @P2 LDG.E R8, desc[UR42][R6.64] ;  /* 0x0000002a06082981 */ /* 0x0000a2000c1e1900 */
        /* <DEDUP_REMOVED lines=9> */
[----:B--2---:R0:W-:Y:S04]  /*182f0*/  STL [R1+0x8], R8 ;  /* 0x0000080801007387 */ /* 0x0041e80000100800 */
[----:B---3--:R0:W-:Y:S01]  /*18300*/  STL [R1+0x20], R10 ;  /* 0x0000200a01007387 */ /* 0x0081e20000100800 */
[----:B------:R-:W-:Y:S01]  /*18310*/  IMAD.MOV.U32 R12, RZ, RZ, R8 ;  /* 0x000000ffff0c7224 */ /* 0x000fe200078e0008 */
[----:B------:R-:W-:Y:S06]  /*18320*/  @P2 BRA `(.L_x_14492) ;  /* 0x0000000000142947 */ /* 0x000fec0003800000 */
[----:B------:R-:W-:Y:S05]  /*18330*/  @!P0 BRA `(.L_x_14492) ;  /* 0x0000000000108947 */ /* 0x000fea0003800000 */
[----:B0-----:R-:W2:Y:S04]  /*18340*/  LDG.E R8, desc[UR42][R4.64] ;  /* 0x0000002a04087981 */ /* 0x001ea8000c1e1900 */
[----:B------:R-:W2:Y:S02]  /*18350*/  LDG.E R9, desc[UR42][R4.64+0x4] ;  /* 0x0000042a04097981 */ /* 0x000ea4000c1e1900 */
[----:B--2---:R-:W-:-:S05]  /*18360*/  IMAD.IADD R12, R9, 0x1, -R8 ;  /* 0x00000001090c7824 */ /* 0x004fca00078e0a08 */
[----:B------:R1:W-:Y:S02]  /*18370*/  STL [R1+0x8], R12 ;  /* 0x0000080c01007387 */ /* 0x0003e40000100800 */
.L_x_14492:
        /* <DEDUP_REMOVED lines=8> */
.L_x_14493:
[----:B------:R-:W-:Y:S02]  /*18400*/  ULDC.64 UR4, c[0x0][0xa08] ;  /* 0x0002820000047ab9 */ /* 0x000fe40000000a00 */
[----:B------:R-:W-:-:S04]  /*18410*/  ISETP.NE.U32.AND P0, PT, RZ, UR4, PT ;  /* 0x00000004ff007c0c */ /* 0x000fc8000bf05070 */
[----:B------:R-:W-:-:S13]  /*18420*/  ISETP.NE.AND.EX P0, PT, RZ, UR5, PT, P0 ;  /* 0x00000005ff007c0c */ /* 0x000fda000bf05300 */
[----:B------:R-:W-:Y:S05]  /*18430*/  @!P0 BRA `(.L_x_14494) ;  /* 0x0000000000148947 */ /* 0x000fea0003800000 */
[----:B------:R-:W2:Y:S02]  /*18440*/  LDC.64 R4, c[0x0][0xa08] ;  /* 0x00028200ff047b82 */ /* 0x000ea40000000a00 */
[----:B--2---:R-:W-:-:S05]  /*18450*/  IMAD.WIDE R4, R19, 0x4, R4 ;  /* 0x0000000413047825 */ /* 0x004fca00078e0204 */
[----:B------:R-:W2:Y:S04]  /*18460*/  LDG.E R7, desc[UR42][R4.64] ;  /* 0x0000002a04077981 */ /* 0x000ea8000c1e1900 */
[----:B0-----:R-:W2:Y:S02]  /*18470*/  LDG.E R8, desc[UR42][R4.64+0x4] ;  /* 0x0000042a04087981 */ /* 0x001ea4000c1e1900 */
[----:B--2---:R-:W-:-:S07]  /*18480*/  IMAD.IADD R7, R8, 0x1, -R7 ;  /* 0x0000000108077824 */ /* 0x004fce00078e0a07 */
.L_x_14494:
[----:B--2---:R-:W2:Y:S01]  /*18490*/  @P1 LDG.E R4, desc[UR42][R2.64] ;  /* 0x0000002a02041981 */ /* 0x004ea2000c1e1900 */
[----:B0-----:R-:W0:Y:S03]  /*184a0*/  LDC R8, c[0x0][0x448] ;  /* 0x00011200ff087b82 */ /* 0x001e260000000800 */
[----:B------:R3:W2:Y:S01]  /*184b0*/  @P1 LDG.E R5, desc[UR42][R2.64+0x4] ;  /* 0x0000042a02051981 */ /* 0x0006a2000c1e1900 */
[----:B------:R-:W-:Y:S02]  /*184c0*/  IMAD R28, R17, 0xc0, RZ ;  /* 0x000000c0111c7824 */ /* 0x000fe400078e02ff */
[----:B-----5:R-:W-:Y:S02]  /*184d0*/  IMAD.IADD R7, R7, 0x1, -R10 ;  /* 0x0000000107077824 */ /* 0x020fe400078e0a0a */
[----:B------:R-:W-:Y:S01]  /*184e0*/  VIADD R9, R28, 0xbf ;  /* 0x000000bf1c097836 */ /* 0x000fe20000000000 */
[----:B0-----:R-:W-:-:S13]  /*184f0*/  ISETP.NE.AND P2, PT, R8, 0x1, PT ;  /* 0x000000010800780c */ /* 0x001fda0003f45270 */
[----:B---3--:R-:W0:Y:S08]  /*18500*/  @P2 LDC R3, c[0x0][0x44c] ;  /* 0x00011300ff032b82 */ /* 0x008e300000000800 */
[----:B------:R-:W3:Y:S01]  /*18510*/  @P2 LDC R2, c[0x0][0x450] ;  /* 0x00011400ff022b82 */ /* 0x000ee20000000800 */
[----:B0-----:R-:W-:-:S05]  /*18520*/  @P2 IMAD.HI.U32 R3, R9, R3, RZ ;  /* 0x0000000309032227 */ /* 0x001fca00078e00ff */
[----:B---3--:R-:W-:Y:S01]  /*18530*/  @P2 SHF.R.U32.HI R9, RZ, R2, R3 ;  /* 0x00000002ff092219 */ /* 0x008fe20000011603 */
        /* <DEDUP_REMOVED lines=8> */
[----:B------:R-:W2:Y:S02]  /*185c0*/  LDC.64 R2, c[0x0][0x9e0] ;  /* 0x00027800ff027b82 */ /* 0x000ea40000000a00 */
[----:B------:R-:W-:Y:S02]  /*185d0*/  SHF.R.S32.HI R17, RZ, 0x7, R17 ;  /* 0x00000007ff117819 */ /* 0x000fe40000011411 */
[----:B--2---:R-:W-:Y:S01]  /*185e0*/  ISETP.GE.AND P3, PT, R3, 0x1, PT ;  /* 0x000000010300780c */ /* 0x004fe20003f66270 */
        /* <DEDUP_REMOVED lines=13> */
.L_x_14497:
[----:B------:R-:W-:-:S13]  /*186c0*/  ISETP.NE.AND P0, PT, R3, 0x1, PT ;  /* 0x000000010300780c */ /* 0x000fda0003f05270 */
[----:B------:R-:W0:Y:S02]  /*186d0*/  @P0 LDC.64 R4, c[0x0][0x9e8] ;  /* 0x00027a00ff040b82 */ /* 0x000e240000000a00 */
[----:B0-----:R-:W-:-:S05]  /*186e0*/  @P0 IMAD.HI.U32 R4, R10, R4, RZ ;  /* 0x000000040a040227 */ /* 0x001fca00078e00ff */
[----:B------:R-:W-:-:S07]  /*186f0*/  @P0 SHF.R.U32.HI R10, RZ, R5, R4 ;  /* 0x00000005ff0a0219 */ /* 0x000fce0000011604 */
.L_x_14498:
[----:B------:R-:W-:Y:S05]  /*18700*/  BSYNC B0 ;  /* 0x0000000000007941 */ /* 0x000fea0003800000 */
.L_x_14496:
[----:B------:R-:W-:-:S05]  /*18710*/  IMAD R10, R10, R3, R3 ;  /* 0x000000030a0a7224 */ /* 0x000fca00078e0203 */
[----:B------:R-:W-:-:S07]  /*18720*/  VIMNMX R2, R2, R10, PT ;  /* 0x0000000a02027248 */ /* 0x000fce0003fe0100 */
.L_x_14495:
[----:B------:R-:W0:Y:S01]  /*18730*/  @P2 LDC R9, c[0x0][0x44c] ;  /* 0x00011300ff092b82 */ /* 0x000e220000000800 */
[----:B------:R-:W-:Y:S01]  /*18740*/  IMAD.MOV.U32 R4, RZ, RZ, R28 ;  /* 0x000000ffff047224 */ /* 0x000fe200078e001c */
[----:B------:R-:W-:-:S06]  /*18750*/  ULDC UR4, c[0x0][0x9dc] ;  /* 0x0002770000047ab9 */ /* 0x000fcc0000000800 */
[----:B------:R-:W2:Y:S01]  /*18760*/  @P2 LDC R5, c[0x0][0x450] ;  /* 0x00011400ff052b82 */ /* 0x000ea20000000800 */
[----:B0-----:R-:W-:-:S05]  /*18770*/  @P2 IMAD.HI.U32 R9, R28, R9, RZ ;  /* 0x000000091c092227 */ /* 0x001fca00078e00ff */
[----:B--2---:R-:W-:Y:S01]  /*18780*/  @P2 SHF.R.U32.HI R4, RZ, R5, R9 ;  /* 0x00000005ff042219 */ /* 0x004fe20000011609 */
[----:B------:R-:W-:-:S04]  /*18790*/  IMAD.IADD R9, R11, 0x1, -R12 ;  /* 0x000000010b097824 */ /* 0x000fc800078e0a0c */
        /* <DEDUP_REMOVED lines=13> */
.L_x_14501:
[----:B------:R-:W-:-:S13]  /*18870*/  ISETP.NE.AND P0, PT, R3, 0x1, PT ;  /* 0x000000010300780c */ /* 0x000fda0003f05270 */
[----:B------:R-:W0:Y:S02]  /*18880*/  @P0 LDC.64 R4, c[0x0][0x9e8] ;  /* 0x00027a00ff040b82 */ /* 0x000e240000000a00 */
[----:B0-----:R-:W-:-:S05]  /*18890*/  @P0 IMAD.HI.U32 R4, R11, R4, RZ ;  /* 0x000000040b040227 */ /* 0x001fca00078e00ff */
[----:B------:R-:W-:-:S07]  /*188a0*/  @P0 SHF.R.U32.HI R11, RZ, R5, R4 ;  /* 0x00000005ff0b0219 */ /* 0x000fce0000011604 */
.L_x_14502:
[----:B------:R-:W-:Y:S05]  /*188b0*/  BSYNC B0 ;  /* 0x0000000000007941 */ /* 0x000fea0003800000 */
.L_x_14500:
[----:B------:R-:W-:-:S05]  /*188c0*/  IMAD R3, R11, R3, RZ ;  /* 0x000000030b037224 */ /* 0x000fca00078e02ff */
[----:B------:R-:W-:-:S07]  /*188d0*/  VIMNMX R10, R10, R3, !PT ;  /* 0x000000030a0a7248 */ /* 0x000fce0007fe0100 */
.L_x_14499:
        /* <DEDUP_REMOVED lines=14> */
[----:B------:R-:W-:-:S13]  /*189c0*/  ISETP.GT.AND P0, PT, R3, R4, PT ;  /* 0x000000040300720c */ /* 0x000fda0003f04270 */
[----:B------:R-:W-:Y:S01]  /*189d0*/  @P0 VIADD R2, R3, 0x7f ;  /* 0x0000007f03020836 */ /* 0x000fe20000000000 */
[----:B------:R-:W-:-:S04]  /*189e0*/  SHF.R.U32.HI R3, RZ, 0x7, R4 ;  /* 0x00000007ff037819 */ /* 0x000fc80000011604 */
        /* <DEDUP_REMOVED lines=14> */
.L_x_14678:
[----:B--2---:R-:W-:Y:S02]  /*18ad0*/  ISETP.NE.AND P0, PT, R14, RZ, PT ;  /* 0x000000ff0e00720c */ /* 0x004fe40003f05270 */
[----:B------:R-:W-:-:S11]  /*18ae0*/  PLOP3.LUT P6, PT, PT, PT, PT, 0x8, 0x0 ;  /* 0x000000000000781c */ /* 0x000fd60003fce170 */
[----:B------:R-:W-:Y:S05]  /*18af0*/  @P0 BRA `(.L_x_14506) ;  /* 0x00000000000c0947 */ /* 0x000fea0003800000 */
[----:B------:R-:W-:-:S03]  /*18b00*/  UMOV UR4, 0xffffffff ;  /* 0xffffffff00047882 */ /* 0x000fc60000000000 */
[----:B------:R-:W-:Y:S05]  /*18b10*/  BRA.DIV UR4, `(.L_x_14507) ;  /* 0x0000007604407947 */ /* 0x000fea000b800000 */
[----:B------:R-:W-:-:S13]  /*18b20*/  ELECT P6, URZ, PT ;  /* 0x00000000003f782f */ /* 0x000fda00038c0000 */
.L_x_14506:
        /* <DEDUP_REMOVED lines=9> */
.L_x_14681:
[----:B------:R-:W-:Y:S05]  /*18bc0*/  BSYNC B1 ;  /* 0x0000000000017941 */ /* 0x000fea0003800000 */
.L_x_14508:
[----:B------:R-:W-:Y:S04]  /*18bd0*/  BSSY B1, `(.L_x_14510) ;  /* 0x0000050000017945 */ /* 0x000fe80003800000 */
[----:B------:R-:W-:Y:S05]  /*18be0*/  @!P6 BRA `(.L_x_14511) ;  /* 0x000000040038e947 */ /* 0x000fea0003800000 */
[----:B------:R-:W2:Y:S01]  /*18bf0*/  LDL R7, [R1] ;  /* 0x0000000001077983 */ /* 0x000ea20000100800 */
        /* <DEDUP_REMOVED lines=8> */
.L_x_14682:
[----:B------:R-:W-:Y:S05]  /*18c80*/  BSYNC B2 ;  /* 0x0000000000027941 */ /* 0x000fea0003800000 */
.L_x_14512:
        /* <DEDUP_REMOVED lines=9> */
.L_x_14515:
[----:B------:R-:W-:Y:S05]  /*18d20*/  BSYNC B2 ;  /* 0x0000000000027941 */ /* 0x000fea0003800000 */
.L_x_14514:
        /* <DEDUP_REMOVED lines=10> */
[----:B-1----:R-:W-:Y:S01]  /*18dd0*/  IMAD.SHL.U32 R12, R27, 0x2000, RZ ;  /* 0x000020001b0c7824 */ /* 0x002fe200078e00ff */
[----:B------:R-:W-:Y:S01]  /*18de0*/  UMOV UR7, 0x12f00000 ;  /* 0x12f0000000077882 */ /* 0x000fe20000000000 */
[----:B------:R-:W-:-:S08]  /*18df0*/  VIADD R11, R10, 0x16890 ;  /* 0x000168900a0b7836 */ /* 0x000fd00000000000 */
.L_x_14516:
        /* <DEDUP_REMOVED lines=13> */
.L_x_14683:
[----:B------:R-:W-:Y:S05]  /*18ed0*/  BSYNC B2 ;  /* 0x0000000000027941 */ /* 0x000fea0003800000 */
.L_x_14517:
[----:B------:R-:W-:Y:S01]  /*18ee0*/  BSSY B2, `(.L_x_14519) ;  /* 0x000000b000027945 */ /* 0x000fe20003800000 */
[----:B------:R-:W-:Y:S02]  /*18ef0*/  IMAD.MOV.U32 R14, RZ, RZ, 0x0 ;  /* 0x00000000ff0e7424 */ /* 0x000fe400078e00ff */
[----:B------:R-:W-:Y:S01]  /*18f00*/  IMAD.MOV.U32 R15, RZ, RZ, 0x12f00000 ;  /* 0x12f00000ff0f7424 */ /* 0x000fe200078e00ff */
[----:B------:R-:W-:Y:S06]  /*18f10*/  @P1 BRA `(.L_x_14520) ;  /* 0x00000000001c1947 */ /* 0x000fec0003800000 */
[----:B------:R-:W1:Y:S02]  /*18f20*/  S2R R5, SR_TID.X ;  /* 0x0000000000057919 */ /* 0x000e640000002100 */
[----:B-1----:R-:W-:Y:S01]  /*18f30*/  LOP3.LUT R11, R5, 0x1f, RZ, 0xc0, !PT ;  /* 0x0000001f050b7812 */ /* 0x002fe200078ec0ff */
[----:B------:R-:W-:-:S03]  /*18f40*/  IMAD.MOV.U32 R5, RZ, RZ, 0x4000 ;  /* 0x00004000ff057424 */ /* 0x000fc600078e00ff */
[----:B------:R-:W-:Y:S01]  /*18f50*/  ISETP.NE.AND P0, PT, R11, RZ, PT ;  /* 0x000000ff0b00720c */ /* 0x000fe20003f05270 */
[----:B------:R1:W-:-:S12]  /*18f60*/  SYNCS.ARRIVE.TRANS64 RZ, [R10+URZ+0x168b0], R5 ;  /* 0x0168b0050aff79a7 */ /* 0x0003d8000800003f */
[----:B-1----:R-:W-:Y:S05]  /*18f70*/  @!P0 BRA `(.L_x_14520) ;  /* 0x0000000000048947 */ /* 0x002fea0003800000 */
[----:B------:R-:W-:Y:S01]  /*18f80*/  BPT.TRAP 0x1 ;  /* 0x000000040000795c */ /* 0x000fe20000300000 */
.L_x_14520:
[----:B------:R-:W-:Y:S05]  /*18f90*/  BSYNC B2 ;  /* 0x0000000000027941 */ /* 0x000fea0003800000 */
.L_x_14519:
        /* <DEDUP_REMOVED lines=9> */
.L_x_14521:
        /* <DEDUP_REMOVED lines=10> */
.L_x_14511:
[----:B------:R-:W-:Y:S05]  /*190d0*/  BSYNC B1 ;  /* 0x0000000000017941 */ /* 0x000fea0003800000 */
.L_x_14510:
[----:B------:R-:W2:Y:S01]  /*190e0*/  LDL.LU R7, [R1] ;  /* 0x0000000001077983 */ /* 0x000ea20000300800 */
[----:B------:R-:W-:Y:S01]  /*190f0*/  VIADD R27, R27, 0x1 ;  /* 0x000000011b1b7836 */ /* 0x000fe20000000000 */
[----:B------:R-:W-:Y:S01]  /*19100*/  PLOP3.LUT P0, PT, PT, PT, PT, 0x8, 0x0 ;  /* 0x000000000000781c */ /* 0x000fe20003f0e170 */
[----:B------:R-:W-:-:S03]  /*19110*/  VIADD R4, R4, 0xfffffffe ;  /* 0xfffffffe04047836 */ /* 0x000fc60000000000 */
[C---:B------:R-:W-:Y:S02]  /*19120*/  ISETP.NE.AND P1, PT, R27.reuse, 0x2, PT ;  /* 0x000000021b00780c */ /* 0x040fe40003f25270 */
[----:B------:R-:W-:Y:S02]  /*19130*/  ISETP.GE.AND P2, PT, R4, R3, PT ;  /* 0x000000030400720c */ /* 0x000fe40003f46270 */
[----:B0-----:R-:W-:Y:S02]  /*19140*/  SEL R5, RZ, 0x1, P1 ;  /* 0x00000001ff057807 */ /* 0x001fe40000800000 */
[----:B------:R-:W-:Y:S02]  /*19150*/  SEL R27, R27, RZ, P1 ;  /* 0x000000ff1b1b7207 */ /* 0x000fe40000800000 */
[----:B--2---:R-:W-:-:S05]  /*19160*/  LOP3.LUT R7, R7, R5, RZ, 0x3c, !PT ;  /* 0x0000000507077212 */ /* 0x004fca00078e3cff */
[----:B------:R0:W-:Y:S02]  /*19170*/  STL [R1], R7 ;  /* 0x0000000701007387 */ /* 0x0001e40000100800 */
[----:B------:R-:W-:Y:S05]  /*19180*/  @!P2 BRA `(.L_x_14504) ;  /* 0x000000040064a947 */ /* 0x000fea0003800000 */
.L_x_14534:
[----:B------:R-:W-:Y:S05]  /*19190*/  YIELD ;  /* 0x0000000000007946 */ /* 0x000fea0003800000 */
[----:B------:R-:W-:Y:S04]  /*191a0*/  BSSY B1, `(.L_x_14522) ;  /* 0x000004d000017945 */ /* 0x000fe80003800000 */
[----:B--2---:R-:W-:Y:S05]  /*191b0*/  @!P6 BRA `(.L_x_14523) ;  /* 0x00000004002ce947 */ /* 0x004fea0003800000 */
[----:B------:R-:W2:Y:S01]  /*191c0*/  LDL R6, [R1] ;  /* 0x0000000001067983 */ /* 0x000ea20000100800 */
[----:B------:R-:W0:Y:S02]  /*191d0*/  S2R R5, SR_TID.X ;  /* 0x0000000000057919 */ /* 0x000e240000002100 */
[----:B0-----:R-:W-:Y:S01]  /*191e0*/  LOP3.LUT R7, R5, 0x7f, RZ, 0xc0, !PT ;  /* 0x0000007f05077812 */ /* 0x001fe200078ec0ff */
[----:B------:R-:W-:Y:S01]  /*191f0*/  IMAD R5, R27, 0x8, R23 ;  /* 0x000000081b057824 */ /* 0x000fe200078e0217 */
[----:B------:R-:W-:Y:S02]  /*19200*/  BSSY B2, `(.L_x_14524) ;  /* 0x0000005000027945 */ /* 0x000fe40003800000 */
[----:B------:R-:W-:Y:S02]  /*19210*/  ISETP.NE.AND P2, PT, R7, RZ, PT ;  /* 0x000000ff0700720c */ /* 0x000fe40003f45270 */
[----:B--2---:R-:W-:-:S04]  /*19220*/  SHF.L.U32 R6, R6, 0x1f, RZ ;  /* 0x0000001f06067819 */ /* 0x004fc800000006ff */
[----:B------:R-:W0:Y:S02]  /*19230*/  SYNCS.PHASECHK.TRANS64.TRYWAIT P1, [R5+URZ+0x168a0], R6 ;  /* 0x0168a006050075a7 */ /* 0x000e24000802017f */
[----:B0-----:R-:W-:Y:S05]  /*19240*/  @!P1 BRA `(.L_x_14525) ;  /* 0x0000006c00d09947 */ /* 0x001fea0003800000 */
.L_x_14684:
[----:B------:R-:W-:Y:S05]  /*19250*/  BSYNC B2 ;  /* 0x0000000000027941 */ /* 0x000fea0003800000 */
.L_x_14524:
[----:B------:R-:W-:Y:S04]  /*19260*/  BSSY B2, `(.L_x_14526) ;  /* 0x0000009000027945 */ /* 0x000fe80003800000 */
[----:B------:R-:W-:Y:S05]  /*19270*/  @P2 BRA `(.L_x_14527) ;  /* 0x00000000001c2947 */ /* 0x000fea0003800000 */
[----:B------:R-:W2:Y:S02]  /*19280*/  S2R R7, SR_TID.X ;  /* 0x0000000000077919 */ /* 0x000ea40000002100 */
[----:B--2---:R-:W-:Y:S01]  /*19290*/  LOP3.LUT R10, R7, 0x1f, RZ, 0xc0, !PT ;  /* 0x0000001f070a7812 */ /* 0x004fe200078ec0ff */
[----:B------:R-:W-:-:S03]  /*192a0*/  IMAD.MOV.U32 R7, RZ, RZ, 0x4000 ;  /* 0x00004000ff077424 */ /* 0x000fc600078e00ff */
[----:B------:R-:W-:Y:S01]  /*192b0*/  ISETP.NE.AND P1, PT, R10, RZ, PT ;  /* 0x000000ff0a00720c */ /* 0x000fe20003f25270 */
[----:B------:R2:W-:-:S12]  /*192c0*/  SYNCS.ARRIVE.TRANS64 RZ, [R5+URZ+0x16890], R7 ;  /* 0x0168900705ff79a7 */ /* 0x0005d8000800003f */
[----:B--2---:R-:W-:Y:S05]  /*192d0*/  @!P1 BRA `(.L_x_14527) ;  /* 0x0000000000049947 */ /* 0x004fea0003800000 */
[----:B------:R-:W-:Y:S01]  /*192e0*/  BPT.TRAP 0x1 ;  /* 0x000000040000795c */ /* 0x000fe20000300000 */
.L_x_14527:
[----:B------:R-:W-:Y:S05]  /*192f0*/  BSYNC B2 ;  /* 0x0000000000027941 */ /* 0x000fea0003800000 */
.L_x_14526:
        /* <DEDUP_REMOVED lines=8> */
[----:B-1----:R-:W-:Y:S01]  /*19380*/  VIADD R12, R7, 0xe400 ;  /* 0x0000e400070c7836 */ /* 0x002fe20000000000 */
[----:B------:R-:W-:Y:S01]  /*19390*/  UMOV UR6, 0x0 ;  /* 0x0000000000067882 */ /* 0x000fe20000000000 */
[----:B------:R-:W-:-:S10]  /*193a0*/  UMOV UR7, 0x12f00000 ;  /* 0x12f0000000077882 */ /* 0x000fd40000000000 */
.L_x_14528:
        /* <DEDUP_REMOVED lines=13> */
.L_x_14685:
[----:B------:R-:W-:Y:S05]  /*19480*/  BSYNC B2 ;  /* 0x0000000000027941 */ /* 0x000fea0003800000 */
.L_x_14529:
        /* <DEDUP_REMOVED lines=11> */
.L_x_14532:
[----:B------:R-:W-:Y:S05]  /*19540*/  BSYNC B2 ;  /* 0x0000000000027941 */ /* 0x000fea0003800000 */
.L_x_14531:
        /* <DEDUP_REMOVED lines=8> */
.L_x_14533:
        /* <DEDUP_REMOVED lines=10> */
.L_x_14523:
[----:B------:R-:W-:Y:S05]  /*19670*/  BSYNC B1 ;  /* 0x0000000000017941 */ /* 0x000fea0003800000 */
.L_x_14522:
[----:B------:R-:W2:Y:S01]  /*19680*/  LDL.LU R6, [R1] ;  /* 0x0000000001067983 */ /* 0x000ea20000300800 */
[----:B------:R-:W-:Y:S01]  /*19690*/  VIADD R27, R27, 0x1 ;  /* 0x000000011b1b7836 */ /* 0x000fe20000000000 */
[C---:B------:R-:W-:Y:S01]  /*196a0*/  ISETP.GT.AND P2, PT, R4.reuse, R3, PT ;  /* 0x000000030400720c */ /* 0x040fe20003f44270 */
[----:B------:R-:W-:-:S03]  /*196b0*/  VIADD R4, R4, 0xffffffff ;  /* 0xffffffff04047836 */ /* 0x000fc60000000000 */
[----:B------:R-:W-:-:S04]  /*196c0*/  ISETP.NE.AND P1, PT, R27, 0x2, PT ;  /* 0x000000021b00780c */ /* 0x000fc80003f25270 */
[----:B------:R-:W-:Y:S02]  /*196d0*/  SEL R5, RZ, 0x1, P1 ;  /* 0x00000001ff057807 */ /* 0x000fe40000800000 */
[----:B------:R-:W-:Y:S02]  /*196e0*/  SEL R27, R27, RZ, P1 ;  /* 0x000000ff1b1b7207 */ /* 0x000fe40000800000 */
[----:B--2---:R-:W-:-:S05]  /*196f0*/  LOP3.LUT R6, R6, R5, RZ, 0x3c, !PT ;  /* 0x0000000506067212 */ /* 0x004fca00078e3cff */
[----:B------:R2:W-:Y:S01]  /*19700*/  STL [R1], R6 ;  /* 0x0000000601007387 */ /* 0x0005e20000100800 */
[----:B------:R-:W-:Y:S05]  /*19710*/  @P2 BRA `(.L_x_14534) ;  /* 0xfffffff8009c2947 */ /* 0x000fea000383ffff */
.L_x_14504:
[----:B------:R-:W-:Y:S05]  /*19720*/  BSYNC B0 ;  /* 0x0000000000007941 */ /* 0x000fea0003800000 */
.L_x_14503:
[----:B------:R-:W3:Y:S01]  /*19730*/  LDC R0, c[0x0][0x448] ;  /* 0x00011200ff007b82 */ /* 0x000ee20000000800 */
[----:B------:R-:W-:Y:S01]  /*19740*/  VIADD R2, R28, 0xbf ;  /* 0x000000bf1c027836 */ /* 0x000fe20000000000 */
[----:B------:R-:W-:Y:S06]  /*19750*/  @!P0 WARPSYNC.ALL ;  /* 0x0000000000008948 */ /* 0x000fec0003800000 */
[----:B------:R-:W-:Y:S01]  /*19760*/  @!P0 BAR.SYNC.DEFER_BLOCKING 0xc, 0x200 ;  /* 0x0308000000008b1d */ /* 0x000fe20000010000 */
[----:B---3--:R-:W-:-:S13]  /*19770*/  ISETP.NE.AND P1, PT, R0, 0x1, PT ;  /* 0x000000010000780c */ /* 0x008fda0003f25270 */
[----:B------:R-:W3:Y:S08]  /*19780*/  @P1 LDC R3, c[0x0][0x44c] ;  /* 0x00011300ff031b82 */ /* 0x000ef00000000800 */
[----:B------:R-:W4:Y:S01]  /*19790*/  @P1 LDC R0, c[0x0][0x450] ;  /* 0x00011400ff001b82 */ /* 0x000f220000000800 */
[----:B---3--:R-:W-:-:S05]  /*197a0*/  @P1 IMAD.HI.U32 R3, R2, R3, RZ ;  /* 0x0000000302031227 */ /* 0x008fca00078e00ff */
[----:B----4-:R-:W-:-:S05]  /*197b0*/  @P1 SHF.R.U32.HI R2, RZ, R0, R3 ;  /* 0x00000000ff021219 */ /* 0x010fca0000011603 */
[----:B------:R-:W-:Y:S02]  /*197c0*/  IMAD.IADD R8, R8, 0x1, R2 ;  /* 0x0000000108087824 */ /* 0x000fe400078e0202 */
[----:B------:R-:W3:Y:S02]  /*197d0*/  LDC.64 R2, c[0x0][0x9e0] ;  /* 0x00027800ff027b82 */ /* 0x000ee40000000a00 */
[----:B---3--:R-:W-:Y:S01]  /*197e0*/  ISETP.GE.AND P2, PT, R3, 0x1, PT ;  /* 0x000000010300780c */ /* 0x008fe20003f46270 */
        /* <DEDUP_REMOVED lines=8> */
[----:B------:R-:W3:Y:S02]  /*19870*/  @P0 LDC.64 R4, c[0x0][0x9e8] ;  /* 0x00027a00ff040b82 */ /* 0x000ee40000000a00 */
[----:B---3--:R-:W-:-:S05]  /*19880*/  @P0 IMAD.HI.U32 R4, R0, R4, RZ ;  /* 0x0000000400040227 */ /* 0x008fca00078e00ff */
[----:B------:R-:W-:-:S04]  /*19890*/  @P0 SHF.R.U32.HI R0, RZ, R5, R4 ;  /* 0x00000005ff000219 */ /* 0x000fc80000011604 */
[----:B------:R-:W-:Y:S01]  /*198a0*/  LOP3.LUT R0, RZ, R0, RZ, 0x33, !PT ;  /* 0x00000000ff007212 */ /* 0x000fe200078e33ff */
[----:B------:R-:W-:Y:S06]  /*198b0*/  BRA `(.L_x_14538) ;  /* 0x0000000000107947 */ /* 0x000fec0003800000 */
.L_x_14537:
[----:B------:R-:W-:-:S13]  /*198c0*/  ISETP.NE.AND P0, PT, R3, 0x1, PT ;  /* 0x000000010300780c */ /* 0x000fda0003f05270 */
[----:B------:R-:W3:Y:S02]  /*198d0*/  @P0 LDC.64 R4, c[0x0][0x9e8] ;  /* 0x00027a00ff040b82 */ /* 0x000ee40000000a00 */
[----:B---3--:R-:W-:-:S05]  /*198e0*/  @P0 IMAD.HI.U32 R4, R0, R4, RZ ;  /* 0x0000000400040227 */ /* 0x008fca00078e00ff */
[----:B------:R-:W-:-:S07]  /*198f0*/  @P0 SHF.R.U32.HI R0, RZ, R5, R4 ;  /* 0x00000005ff000219 */ /* 0x000fce0000011604 */
.L_x_14538:
[----:B------:R-:W-:Y:S05]  /*19900*/  BSYNC B0 ;  /* 0x0000000000007941 */ /* 0x000fea0003800000 */
.L_x_14536:
[----:B------:R-:W-:-:S05]  /*19910*/  IMAD R5, R0, R3, R3 ;  /* 0x0000000300057224 */ /* 0x000fca00078e0203 */
[----:B------:R-:W-:-:S07]  /*19920*/  VIMNMX R2, R2, R5, PT ;  /* 0x0000000502027248 */ /* 0x000fce0003fe0100 */
.L_x_14535:
[----:B------:R-:W-:Y:S01]  /*19930*/  VIADD R2, R2, 0x7f ;  /* 0x0000007f02027836 */ /* 0x000fe20000000000 */
[----:B------:R-:W-:Y:S01]  /*19940*/  ULDC UR4, c[0x0][0x9dc] ;  /* 0x0002770000047ab9 */ /* 0x000fe20000000800 */
[----:B------:R-:W-:-:S03]  /*19950*/  IMAD.MOV.U32 R4, RZ, RZ, R28 ;  /* 0x000000ffff047224 */ /* 0x000fc600078e001c */
[----:B------:R-:W-:-:S04]  /*19960*/  SHF.R.S32.HI R5, RZ, 0x1f, R2 ;  /* 0x0000001fff057819 */ /* 0x000fc80000011402 */
[----:B------:R-:W-:-:S04]  /*19970*/  LEA.HI R5, R5, R2, RZ, 0x7 ;  /* 0x0000000205057211 */ /* 0x000fc800078f38ff */
[----:B------:R-:W-:Y:S02]  /*19980*/  SHF.R.S32.HI R0, RZ, 0x7, R5 ;  /* 0x00000007ff007819 */ /* 0x000fe40000011405 */
[----:B------:R-:W3:Y:S02]  /*19990*/  @P1 LDC R5, c[0x0][0x44c] ;  /* 0x00011300ff051b82 */ /* 0x000ee40000000800 */
[----:B------:R-:W-:-:S05]  /*199a0*/  VIMNMX R26, R17, R0, PT ;  /* 0x00000000111a7248 */ /* 0x000fca0003fe0100 */
[----:B------:R4:W-:Y:S01]  /*199b0*/  STL [R1+0x40], R26 ;  /* 0x0000401a01007387 */ /* 0x0009e20000100800 */
[----:B------:R-:W5:Y:S01]  /*199c0*/  @P1 LDC R0, c[0x0][0x450] ;  /* 0x00011400ff001b82 */ /* 0x000f620000000800 */
[----:B---3--:R-:W-:-:S05]  /*199d0*/  @P1 IMAD.HI.U32 R2, R28, R5, RZ ;  /* 0x000000051c021227 */ /* 0x008fca00078e00ff */
[----:B-----5:R-:W-:-:S05]  /*199e0*/  @P1 SHF.R.U32.HI R4, RZ, R0, R2 ;  /* 0x00000000ff041219 */ /* 0x020fca0000011602 */
        /* <DEDUP_REMOVED lines=8> */
[----:B------:R-:W3:Y:S02]  /*19a70*/  @P0 LDC.64 R4, c[0x0][0x9e8] ;  /* 0x00027a00ff040b82 */ /* 0x000ee40000000a00 */
[----:B---3--:R-:W-:-:S05]  /*19a80*/  @P0 IMAD.HI.U32 R4, R2, R4, RZ ;  /* 0x0000000402040227 */ /* 0x008fca00078e00ff */
[----:B------:R-:W-:-:S04]  /*19a90*/  @P0 SHF.R.U32.HI R2, RZ, R5, R4 ;  /* 0x00000005ff020219 */ /* 0x000fc80000011604 */
[----:B------:R-:W-:Y:S01]  /*19aa0*/  LOP3.LUT R2, RZ, R2, RZ, 0x33, !PT ;  /* 0x00000002ff027212 */ /* 0x000fe200078e33ff */
[----:B------:R-:W-:Y:S06]  /*19ab0*/  BRA `(.L_x_14542) ;  /* 0x0000000000107947 */ /* 0x000fec0003800000 */
.L_x_14541:
[----:B------:R-:W-:-:S13]  /*19ac0*/  ISETP.NE.AND P0, PT, R3, 0x1, PT ;  /* 0x000000010300780c */ /* 0x000fda0003f05270 */
[----:B------:R-:W3:Y:S02]  /*19ad0*/  @P0 LDC.64 R4, c[0x0][0x9e8] ;  /* 0x00027a00ff040b82 */ /* 0x000ee40000000a00 */
[----:B---3--:R-:W-:-:S05]  /*19ae0*/  @P0 IMAD.HI.U32 R4, R2, R4, RZ ;  /* 0x0000000402040227 */ /* 0x008fca00078e00ff */
[----:B------:R-:W-:-:S07]  /*19af0*/  @P0 SHF.R.U32.HI R2, RZ, R5, R4 ;  /* 0x00000005ff020219 */ /* 0x000fce0000011604 */
.L_x_14542:
[----:B------:R-:W-:Y:S05]  /*19b00*/  BSYNC B0 ;  /* 0x0000000000007941 */ /* 0x000fea0003800000 */
.L_x_14540:
[----:B------:R-:W-:-:S05]  /*19b10*/  IMAD R3, R2, R3, RZ ;  /* 0x0000000302037224 */ /* 0x000fca00078e02ff */
[----:B------:R-:W-:-:S07]  /*19b20*/  VIMNMX R0, R0, R3, !PT ;  /* 0x0000000300007248 */ /* 0x000fce0007fe0100 */
.L_x_14539:
[----:B------:R-:W-:Y:S01]  /*19b30*/  SHF.R.S32.HI R3, RZ, 0x1f, R0 ;  /* 0x0000001fff037819 */ /* 0x000fe20000011400 */
[----:B------:R-:W-:Y:S03]  /*19b40*/  BSSY B7, `(.L_x_14543) ;  /* 0x00003ab000077945 */ /* 0x000fe60003800000 */
[----:B------:R-:W-:-:S04]  /*19b50*/  LEA.HI R3, R3, R0, RZ, 0x7 ;  /* 0x0000000003037211 */ /* 0x000fc800078f38ff */
[----:B------:R-:W-:-:S04]  /*19b60*/  SHF.R.S32.HI R3, RZ, 0x7, R3 ;  /* 0x00000007ff037819 */ /* 0x000fc80000011403 */
[----:B------:R-:W-:-:S04]  /*19b70*/  VIMNMX R2, RZ, R3, !PT ;  /* 0x00000003ff027248 */ /* 0x000fc80007fe0100 */
[----:B------:R-:W-:Y:S01]  /*19b80*/  ISETP.GT.AND P0, PT, R26, R2, PT ;  /* 0x000000021a00720c */ /* 0x000fe20003f04270 */
[----:B------:R3:W-:-:S12]  /*19b90*/  STL [R1+0x1c], R2 ;  /* 0x00001c0201007387 */ /* 0x0007d80000100800 */
[----:B---3--:R-:W-:Y:S05]  /*19ba0*/  @P0 BRA `(.L_x_14544) ;  /* 0x0000000000440947 */ /* 0x008fea0003800000 */
[----:B------:R-:W3:Y:S02]  /*19bb0*/  S2R R2, SR_TID.X ;  /* 0x0000000000027919 */ /* 0x000ee40000002100 */
[----:B---3--:R-:W-:-:S04]  /*19bc0*/  LOP3.LUT R2, R2, 0x7f, RZ, 0xc0, !PT ;  /* 0x0000007f02027812 */ /* 0x008fc800078ec0ff */
[----:B------:R-:W-:-:S13]  /*19bd0*/  ISETP.NE.AND P0, PT, R2, RZ, PT ;  /* 0x000000ff0200720c */ /* 0x000fda0003f05270 */
[----:B------:R-:W-:Y:S05]  /*19be0*/  @P0 BRA `(.L_x_14545) ;  /* 0x0000003800800947 */ /* 0x000fea0003800000 */
[----:B------:R-:W3:Y:S01]  /*19bf0*/  S2R R5, SR_LANEID ;  /* 0x0000000000057919 */ /* 0x000ee20000000000 */
[----:B------:R-:W-:Y:S01]  /*19c00*/  VOTEU.ANY UR4, UPT, PT ;  /* 0x0000000000047886 */ /* 0x000fe200038e0100 */
[----:B------:R-:W4:Y:S01]  /*19c10*/  LDC.64 R2, c[0x0][0xc60] ;  /* 0x00031800ff027b82 */ /* 0x000f220000000a00 */
[----:B------:R-:W3:Y:S02]  /*19c20*/  FLO.U32 R0, UR4 ;  /* 0x0000000400007d00 */ /* 0x000ee400080e0000 */
[----:B---3--:R-:W-:-:S06]  /*19c30*/  ISETP.EQ.U32.AND P0, PT, R0, R5, PT ;  /* 0x000000050000720c */ /* 0x008fcc0003f02070 */
[----:B------:R-:W4:Y:S07]  /*19c40*/  POPC R5, UR4 ;  /* 0x0000000400057d09 */ /* 0x000f2e0008000000 */
[----:B----4-:R-:W3:Y:S01]  /*19c50*/  @P0 ATOMG.E.ADD.STRONG.GPU PT, R3, desc[UR42][R2.64], R5 ;  /* 0x00000005020309a8 */ /* 0x010ee200081ee1ea */
[----:B------:R-:W4:Y:S02]  /*19c60*/  S2R R4, SR_LTMASK ;  /* 0x0000000000047919 */ /* 0x000f240000003900 */
[----:B----4-:R-:W-:-:S04]  /*19c70*/  LOP3.LUT R4, R4, UR4, RZ, 0xc0, !PT ;  /* 0x0000000404047c12 */ /* 0x010fc8000f8ec0ff */
[----:B0-----:R-:W0:Y:S01]  /*19c80*/  POPC R7, R4 ;  /* 0x0000000400077309 */ /* 0x001e220000000000 */
[----:B---3--:R-:W0:Y:S02]  /*19c90*/  SHFL.IDX PT, R0, R3, R0, 0x1f ;  /* 0x00001f0003007589 */ /* 0x008e2400000e0000 */
[----:B0-----:R-:W-:Y:S01]  /*19ca0*/  IADD3 R16, R0, UR36, R7 ;  /* 0x0000002400107c10 */ /* 0x001fe2000fffe007 */
[----:B------:R-:W-:Y:S06]  /*19cb0*/  BRA `(.L_x_14545) ;  /* 0x00000038004c7947 */ /* 0x000fec0003800000 */
.L_x_14544:
        /* <DEDUP_REMOVED lines=10> */
[----:B------:R-:W-:Y:S02]  /*19d60*/  IMAD.U32 R5, RZ, RZ, UR7 ;  /* 0x00000007ff057e24 */ /* 0x000fe4000f8e00ff */
[----:B--2---:R-:W-:Y:S02]  /*19d70*/  IMAD.U32 R6, RZ, RZ, UR8 ;  /* 0x00000008ff067e24 */ /* 0x004fe4000f8e00ff */
[----:B0-----:R-:W-:-:S02]  /*19d80*/  IMAD.U32 R7, RZ, RZ, UR9 ;  /* 0x00000009ff077e24 */ /* 0x001fc4000f8e00ff */
[----:B------:R-:W-:Y:S02]  /*19d90*/  IMAD.U32 R10, RZ, RZ, UR4 ;  /* 0x00000004ff0a7e24 */ /* 0x000fe4000f8e00ff */
[----:B------:R-:W-:Y:S02]  /*19da0*/  IMAD.U32 R11, RZ, RZ, UR5 ;  /* 0x00000005ff0b7e24 */ /* 0x000fe4000f8e00ff */
[----:B------:R-:W-:Y:S02]  /*19db0*/  IMAD.MOV.U32 R8, RZ, RZ, 0x70 ;  /* 0x00000070ff087424 */ /* 0x000fe400078e00ff */
[----:B-1----:R-:W-:Y:S02]  /*19dc0*/  IMAD.MOV.U32 R12, RZ, RZ, 0x1 ;  /* 0x00000001ff0c7424 */ /* 0x002fe400078e00ff */
[----:B------:R-:W-:-:S07]  /*19dd0*/  IMAD.MOV.U32 R13, RZ, RZ, RZ ;  /* 0x000000ffff0d7224 */ /* 0x000fce00078e00ff */
[----:B------:R-:W-:-:S07]  /*19de0*/  LEPC R20, `(.L_x_14547) ;  /* 0x000000001014794e */ /* 0x000fce0000000000 */
[----:B---3--:R-:W-:Y:S05]  /*19df0*/  CALL.ABS.NOINC R2 ;  /* 0x0000000002007343 */ /* 0x008fea0003c00000 */
.L_x_14547:
[----:B------:R-:W-:Y:S05]  /*19e00*/  BSYNC B6 ;  /* 0x0000000000067941 */ /* 0x000fea0003800000 */
.L_x_14546:
        /* <DEDUP_REMOVED lines=10> */
[----:B------:R-:W-:Y:S02]  /*19eb0*/  IMAD.U32 R5, RZ, RZ, UR7 ;  /* 0x00000007ff057e24 */ /* 0x000fe4000f8e00ff */
[----:B--2---:R-:W-:Y:S02]  /*19ec0*/  IMAD.U32 R6, RZ, RZ, UR8 ;  /* 0x00000008ff067e24 */ /* 0x004fe4000f8e00ff */
[----:B0-----:R-:W-:-:S02]  /*19ed0*/  IMAD.U32 R7, RZ, RZ, UR9 ;  /* 0x00000009ff077e24 */ /* 0x001fc4000f8e00ff */
[----:B------:R-:W-:Y:S02]  /*19ee0*/  IMAD.U32 R10, RZ, RZ, UR4 ;  /* 0x00000004ff0a7e24 */ /* 0x000fe4000f8e00ff */
[----:B------:R-:W-:Y:S02]  /*19ef0*/  IMAD.U32 R11, RZ, RZ, UR5 ;  /* 0x00000005ff0b7e24 */ /* 0x000fe4000f8e00ff */
[----:B------:R-:W-:Y:S02]  /*19f00*/  IMAD.MOV.U32 R8, RZ, RZ, 0x70 ;  /* 0x00000070ff087424 */ /* 0x000fe400078e00ff */
[----:B-1----:R-:W-:Y:S02]  /*19f10*/  IMAD.MOV.U32 R12, RZ, RZ, 0x1 ;  /* 0x00000001ff0c7424 */ /* 0x002fe400078e00ff */
[----:B---3--:R-:W-:-:S07]  /*19f20*/  IMAD.MOV.U32 R13, RZ, RZ, RZ ;  /* 0x000000ffff0d7224 */ /* 0x008fce00078e00ff */
[----:B------:R-:W-:-:S07]  /*19f30*/  LEPC R20, `(.L_x_14550) ;  /* 0x000000001014794e */ /* 0x000fce0000000000 */
[----:B----4-:R-:W-:Y:S05]  /*19f40*/  CALL.ABS.NOINC R2 ;  /* 0x0000000002007343 */ /* 0x010fea0003c00000 */
.L_x_14550:
        /* <DEDUP_REMOVED lines=15> */
.L_x_14549:
[----:B------:R-:W-:Y:S05]  /*1a040*/  BSYNC B6 ;  /* 0x0000000000067941 */ /* 0x000fea0003800000 */
.L_x_14548:
[----:B------:R-:W-:Y:S01]  /*1a050*/  ULDC.64 UR4, c[0x0][0x9f8] ;  /* 0x00027e0000047ab9 */ /* 0x000fe20000000a00 */
[----:B------:R-:W3:Y:S01]  /*1a060*/  LDL R20, [R1+0x18] ;  /* 0x0000180001147983 */ /* 0x000ee20000100800 */
[----:B------:R-:W-:-:S03]  /*1a070*/  ISETP.NE.U32.AND P0, PT, RZ, UR4, PT ;  /* 0x00000004ff007c0c */ /* 0x000fc6000bf05070 */
[----:B------:R-:W4:Y:S01]  /*1a080*/  LDL R17, [R1+0x20] ;  /* 0x0000200001117983 */ /* 0x000f220000100800 */
[----:B------:R-:W-:Y:S01]  /*1a090*/  ISETP.NE.AND.EX P0, PT, RZ, UR5, PT, P0 ;  /* 0x00000005ff007c0c */ /* 0x000fe2000bf05300 */
[----:B------:R-:W-:Y:S01]  /*1a0a0*/  IMAD.MOV.U32 R9, RZ, RZ, R19 ;  /* 0x000000ffff097224 */ /* 0x000fe200078e0013 */
[----:B0-----:R-:W0:Y:S01]  /*1a0b0*/  LDC R7, c[0x0][0x430] ;  /* 0x00010c00ff077b82 */ /* 0x001e220000000800 */
[----:B------:R-:W1:Y:S10]  /*1a0c0*/  S2R R21, SR_TID.X ;  /* 0x0000000000157919 */ /* 0x000e740000002100 */
[----:B------:R-:W2:Y:S02]  /*1a0d0*/  @P0 LDC.64 R2, c[0x0][0x9f8] ;  /* 0x00027e00ff020b82 */ /* 0x000ea40000000a00 */
[----:B--2---:R-:W-:-:S05]  /*1a0e0*/  @P0 IMAD.WIDE R2, R19, 0x4, R2 ;  /* 0x0000000413020825 */ /* 0x004fca00078e0202 */
[----:B------:R2:W2:Y:S01]  /*1a0f0*/  @P0 LDG.E R9, desc[UR42][R2.64] ;  /* 0x0000002a02090981 */ /* 0x0004a2000c1e1900 */
[----:B0-----:R-:W-:Y:S01]  /*1a100*/  ISETP.NE.AND P1, PT, R7, 0x1, PT ;  /* 0x000000010700780c */ /* 0x001fe20003f25270 */
[----:B------:R-:W-:Y:S01]  /*1a110*/  VIADD R26, R26, 0xffffffff ;  /* 0xffffffff1a1a7836 */ /* 0x000fe20000000000 */
[----:B-1----:R-:W-:Y:S01]  /*1a120*/  LOP3.LUT R21, R21, 0x7f, RZ, 0xc0, !PT ;  /* 0x0000007f15157812 */ /* 0x002fe200078ec0ff */
[----:B------:R-:W0:Y:S02]  /*1a130*/  S2R R24, SR_TID.X ;  /* 0x0000000000187919 */ /* 0x000e240000002100 */
[----:B------:R-:W-:Y:S01]  /*1a140*/  IMAD.SHL.U32 R8, R26, 0x80, RZ ;  /* 0x000000801a087824 */ /* 0x000fe200078e00ff */
[----:B------:R-:W-:-:S07]  /*1a150*/  SHF.R.U32.HI R21, RZ, 0x3, R21 ;  /* 0x00000003ff157819 */ /* 0x000fce0000011615 */
[----:B------:R-:W1:Y:S08]  /*1a160*/  @P1 LDC R6, c[0x0][0x434] ;  /* 0x00010d00ff061b82 */ /* 0x000e700000000800 */
[----:B------:R-:W2:Y:S01]  /*1a170*/  @P1 LDC R0, c[0x0][0x438] ;  /* 0x00010e00ff001b82 */ /* 0x000ea20000000800 */
[----:B0-----:R-:W-:-:S05]  /*1a180*/  IMAD.SHL.U32 R24, R24, 0x10, RZ ;  /* 0x0000001018187824 */ /* 0x001fca00078e00ff */
[----:B------:R-:W-:-:S04]  /*1a190*/  LOP3.LUT R24, R24, 0x70, RZ, 0xc0, !PT ;  /* 0x0000007018187812 */ /* 0x000fc800078ec0ff */
[----:B------:R-:W-:-:S04]  /*1a1a0*/  LOP3.LUT R5, R8, R21, R24, 0xfe, !PT ;  /* 0x0000001508057212 */ /* 0x000fc800078efe18 */
[C---:B---3--:R-:W-:Y:S01]  /*1a1b0*/  ISETP.GE.AND P0, PT, R5.reuse, R20, PT ;  /* 0x000000140500720c */ /* 0x048fe20003f06270 */
[----:B----4-:R-:W-:-:S04]  /*1a1c0*/  IMAD.IADD R5, R5, 0x1, R17 ;  /* 0x0000000105057824 */ /* 0x010fc800078e0211 */
[----:B-1----:R-:W-:-:S04]  /*1a1d0*/  @P1 IMAD.HI.U32 R6, R5, R6, RZ ;  /* 0x0000000605061227 */ /* 0x002fc800078e00ff */
[----:B------:R-:W-:-:S04]  /*1a1e0*/  IMAD.MOV.U32 R4, RZ, RZ, R5 ;  /* 0x000000ffff047224 */ /* 0x000fc800078e0005 */
[----:B--2---:R-:W0:Y:S01]  /*1a1f0*/  @!P0 LDC.64 R2, c[0x0][0x428] ;  /* 0x00010a00ff028b82 */ /* 0x004e220000000a00 */
[----:B------:R-:W-:-:S05]  /*1a200*/  @P1 SHF.R.U32.HI R4, RZ, R0, R6 ;  /* 0x00000000ff041219 */ /* 0x000fca0000011606 */
[----:B------:R-:W-:-:S04]  /*1a210*/  IMAD.MOV R0, RZ, RZ, -R4 ;  /* 0x000000ffff007224 */ /* 0x000fc800078e0a04 */
[----:B------:R-:W-:Y:S01]  /*1a220*/  IMAD R0, R7, R0, R5 ;  /* 0x0000000007007224 */ /* 0x000fe200078e0205 */
[--C-:B------:R-:W-:Y:S02]  /*1a230*/  @!P0 SHF.R.S32.HI R5, RZ, 0x1f, R4.reuse ;  /* 0x0000001fff058819 */ /* 0x100fe40000011404 */
[----:B------:R-:W-:Y:S01]  /*1a240*/  SHF.R.S32.HI R10, RZ, 0x1f, R9 ;  /* 0x0000001fff0a7819 */ /* 0x000fe20000011409 */
[CC--:B0-----:R-:W-:Y:S01]  /*1a250*/  @!P0 IMAD.WIDE.U32 R4, R9.reuse, R2.reuse, R4 ;  /* 0x0000000209048225 */ /* 0x0c1fe200078e0004 */
[----:B------:R0:W-:Y:S03]  /*1a260*/  STL [R1+0x10], R9 ;  /* 0x0000100901007387 */ /* 0x0001e60000100800 */
[----:B------:R-:W-:Y:S01]  /*1a270*/  @!P0 IMAD R6, R10, R2, RZ ;  /* 0x000000020a068224 */ /* 0x000fe200078e02ff */
[----:B------:R1:W-:Y:S03]  /*1a280*/  STL [R1+0x24], R10 ;  /* 0x0000240a01007387 */ /* 0x0003e60000100800 */
[----:B------:R-:W-:-:S02]  /*1a290*/  @!P0 IMAD R6, R9, R3, R6 ;  /* 0x0000000309068224 */ /* 0x000fc400078e0206 */
[----:B------:R-:W2:Y:S02]  /*1a2a0*/  @!P0 LDC.64 R2, c[0x0][0x418] ;  /* 0x00010600ff028b82 */ /* 0x000ea40000000a00 */
[----:B------:R-:W-:Y:S01]  /*1a2b0*/  @!P0 IMAD.IADD R5, R5, 0x1, R6 ;  /* 0x0000000105058824 */ /* 0x000fe200078e0206 */
[----:B--2---:R-:W-:Y:S01]  /*1a2c0*/  @!P0 LEA R6, P1, R4, R2, 0x2 ;  /* 0x0000000204068211 */ /* 0x004fe200078210ff */
[----:B------:R-:W-:-:S03]  /*1a2d0*/  IMAD.MOV.U32 R2, RZ, RZ, RZ ;  /* 0x000000ffff027224 */ /* 0x000fc600078e00ff */
[----:B------:R-:W-:-:S05]  /*1a2e0*/  @!P0 LEA.HI.X R7, R4, R3, R5, 0x2, P1 ;  /* 0x0000000304078211 */ /* 0x000fca00008f1405 */
[----:B------:R1:W5:Y:S01]  /*1a2f0*/  @!P0 LDG.E R2, desc[UR42][R6.64] ;  /* 0x0000002a06028981 */ /* 0x000362000c1e1900 */
[----:B0-----:R-:W-:Y:S01]  /*1a300*/  IMAD.U32 R9, RZ, RZ, UR38 ;  /* 0x00000026ff097e24 */ /* 0x001fe2000f8e00ff */
[----:B------:R-:W-:Y:S01]  /*1a310*/  UMOV UR4, 0xffffffff ;  /* 0xffffffff00047882 */ /* 0x000fe20000000000 */
[----:B------:R-:W-:-:S03]  /*1a320*/  LOP3.LUT R22, R22, 0xfffffffd, RZ, 0xc0, !PT ;  /* 0xfffffffd16167812 */ /* 0x000fc600078ec0ff */
[----:B------:R-:W-:-:S13]  /*1a330*/  ISETP.NE.AND P2, PT, R9, 0x3, PT ;  /* 0x000000030900780c */ /* 0x000fda0003f45270 */
[----:B------:R-:W-:Y:S01]  /*1a340*/  @P2 LOP3.LUT R22, R22, 0x2, RZ, 0xfc, !PT ;  /* 0x0000000216162812 */ /* 0x000fe200078efcff */
[----:B-1----:R-:W-:Y:S06]  /*1a350*/  BRA.DIV UR4, `(.L_x_14551) ;  /* 0x0000005e04b47947 */ /* 0x002fec000b800000 */
.L_x_14688:
[----:B------:R-:W-:-:S05]  /*1a360*/  SHF.R.S32.HI R9, RZ, 0x1f, R18 ;  /* 0x0000001fff097819 */ /* 0x000fca0000011412 */
[----:B------:R0:W-:Y:S01]  /*1a370*/  STL [R1+0xc], R9 ;  /* 0x00000c0901007387 */ /* 0x0001e20000100800 */
[----:B------:R-:W-:Y:S05]  /*1a380*/  @!P2 BRA `(.L_x_14552) ;  /* 0x000000000004a947 */ /* 0x000fea0003800000 */
[----:B------:R-:W-:Y:S01]  /*1a390*/  BPT.TRAP 0x1 ;  /* 0x000000040000795c */ /* 0x000fe20000300000 */
.L_x_14552:
        /* <DEDUP_REMOVED lines=25> */
.L_x_14689:
[----:B------:R-:W-:Y:S05]  /*1a530*/  BSYNC B0 ;  /* 0x0000000000007941 */ /* 0x000fea0003800000 */
.L_x_14553:
[----:B0-----:R-:W2:Y:S01]  /*1a540*/  LDL R9, [R1+0xc] ;  /* 0x00000c0001097983 */ /* 0x001ea20000100800 */
[----:B------:R-:W-:-:S03]  /*1a550*/  ULDC.64 UR4, c[0x0][0x300] ;  /* 0x0000c00000047ab9 */ /* 0x000fc60000000a00 */
[----:B------:R-:W3:Y:S01]  /*1a560*/  LDL R13, [R1+0x18] ;  /* 0x00001800010d7983 */ /* 0x000ee20000100800 */
[----:B------:R-:W-:Y:S01]  /*1a570*/  IMAD R6, R6, UR4, RZ ;  /* 0x0000000406067c24 */ /* 0x000fe2000f8e02ff */
[----:B------:R-:W-:Y:S01]  /*1a580*/  LOP3.LUT R22, R22, 0xfffffffe, RZ, 0xc0, !PT ;  /* 0xfffffffe16167812 */ /* 0x000fe200078ec0ff */
[C---:B-1----:R-:W-:Y:S01]  /*1a590*/  IMAD.WIDE.U32 R4, R0.reuse, UR4, RZ ;  /* 0x0000000400047c25 */ /* 0x042fe2000f8e00ff */
[----:B------:R-:W0:Y:S03]  /*1a5a0*/  S2R R12, SR_TID.X ;  /* 0x00000000000c7919 */ /* 0x000e260000002100 */
[----:B------:R-:W-:Y:S01]  /*1a5b0*/  IMAD R6, R0, UR5, R6 ;  /* 0x0000000500067c24 */ /* 0x000fe2000f8e0206 */
[----:B------:R-:W-:Y:S02]  /*1a5c0*/  ULDC.64 UR4, c[0x0][0x310] ;  /* 0x0000c40000047ab9 */ /* 0x000fe40000000a00 */
[----:B------:R-:W-:-:S02]  /*1a5d0*/  IMAD R7, R7, UR4, RZ ;  /* 0x0000000407077c24 */ /* 0x000fc4000f8e02ff */
        /* <DEDUP_REMOVED lines=11> */
[----:B------:R-:W-:Y:S01]  /*1a690*/  IMAD.IADD R2, R5, 0x1, R2 ;  /* 0x0000000105027824 */ /* 0x000fe200078e0202 */
[----:B------:R-:W-:-:S04]  /*1a6a0*/  ULDC UR4, c[0x0][0x2f4] ;  /* 0x0000bd0000047ab9 */ /* 0x000fc80000000800 */
[----:B------:R-:W-:Y:S02]  /*1a6b0*/  LEA.HI.X R2, R4, UR5, R2, 0x1, P0 ;  /* 0x0000000504027c11 */ /* 0x000fe400080f0c02 */
[----:B-1----:R-:W-:Y:S01]  /*1a6c0*/  LOP3.LUT R10, R9, 0x7f, RZ, 0xc0, !PT ;  /* 0x0000007f090a7812 */ /* 0x002fe200078ec0ff */
[----:B0-----:R-:W-:-:S03]  /*1a6d0*/  IMAD.SHL.U32 R9, R12, 0x8, RZ ;  /* 0x000000080c097824 */ /* 0x001fc600078e00ff */
[----:B------:R-:W-:Y:S02]  /*1a6e0*/  SHF.R.U32.HI R11, RZ, 0x3, R10 ;  /* 0x00000003ff0b7819 */ /* 0x000fe4000001160a */
[----:B------:R-:W-:Y:S02]  /*1a6f0*/  LOP3.LUT R9, R9, 0x38, RZ, 0xc0, !PT ;  /* 0x0000003809097812 */ /* 0x000fe400078ec0ff */
[----:B---3--:R-:W-:Y:S01]  /*1a700*/  IADD3 R4, -R11, R13, -R8 ;  /* 0x0000000d0b047210 */ /* 0x008fe20007ffe908 */
[----:B------:R-:W-:Y:S01]  /*1a710*/  IMAD.SHL.U32 R11, R10, 0x8, RZ ;  /* 0x000000080a0b7824 */ /* 0x000fe200078e00ff */
[----:B------:R-:W-:Y:S01]  /*1a720*/  ISETP.GE.AND P2, PT, R9, UR4, PT ;  /* 0x0000000409007c0c */ /* 0x000fe2000bf46270 */
[----:B------:R-:W-:Y:S01]  /*1a730*/  IMAD.SHL.U32 R10, R12, 0x8, RZ ;  /* 0x000000080c0a7824 */ /* 0x000fe200078e00ff */
[----:B------:R-:W-:Y:S01]  /*1a740*/  UMOV UR4, 0xffffffff ;  /* 0xffffffff00047882 */ /* 0x000fe20000000000 */
[----:B------:R-:W-:-:S03]  /*1a750*/  ISETP.GE.AND P0, PT, R4, 0x1, PT ;  /* 0x000000010400780c */ /* 0x000fc60003f06270 */
[----:B------:R-:W-:-:S04]  /*1a760*/  LOP3.LUT R10, R10, 0x1f8, RZ, 0xc0, !PT ;  /* 0x000001f80a0a7812 */ /* 0x000fc800078ec0ff */
[----:B------:R-:W-:-:S03]  /*1a770*/  LOP3.LUT R10, R10, 0x38, R12, 0x78, !PT ;  /* 0x000000380a0a7812 */ /* 0x000fc600078e780c */
[----:B------:R-:W-:Y:S02]  /*1a780*/  @P2 LOP3.LUT R22, R22, 0x1, RZ, 0xfc, !PT ;  /* 0x0000000116162812 */ /* 0x000fe400078efcff */
[----:B------:R-:W-:-:S05]  /*1a790*/  LOP3.LUT R10, R10, 0x200, R11, 0xf8, !PT ;  /* 0x000002000a0a7812 */ /* 0x000fca00078ef80b */
[----:B------:R-:W-:Y:S01]  /*1a7a0*/  IMAD R5, R25, 0x2000, R10 ;  /* 0x0000200019057824 */ /* 0x000fe200078e020a */
[----:B------:R-:W-:Y:S06]  /*1a7b0*/  BRA.DIV UR4, `(.L_x_14555) ;  /* 0x0000005a04e47947 */ /* 0x000fec000b800000 */
        /* <DEDUP_REMOVED lines=72> */
.L_x_14707:
        /* <DEDUP_REMOVED lines=10> */
.L_x_14556:
        /* <DEDUP_REMOVED lines=11> */
.L_x_14557:
[----:B------:R1:W5:Y:S01]  /*1ad90*/  LDL.LU R4, [R1+0x2c] ;  /* 0x00002c0001047983 */ /* 0x0003620000300800 */
[----:B------:R1:W-:Y:S02]  /*1ada0*/  SYNCS.ARRIVE.TRANS64.A1T0 RZ, [R3+URZ+0x16830], RZ ;  /* 0x016830ff03ff79a7 */ /* 0x0003e4000810003f */
[----:B------:R-:W-:Y:S05]  /*1adb0*/  WARPSYNC.ALL ;  /* 0x0000000000007948 */ /* 0x000fea0003800000 */
[----:B------:R-:W-:Y:S01]  /*1adc0*/  ULDC.64 UR4, c[0x0][0x298] ;  /* 0x0000a60000047ab9 */ /* 0x000fe20000000a00 */
[----:B------:R-:W-:Y:S01]  /*1add0*/  VIADD R0, R23, 0x8400 ;  /* 0x0000840017007836 */ /* 0x000fe20000000000 */
[----:B------:R-:W-:Y:S01]  /*1ade0*/  ULDC.64 UR6, c[0x0][0xa00] ;  /* 0x0002800000067ab9 */ /* 0x000fe20000000a00 */
[----:B------:R-:W-:Y:S01]  /*1adf0*/  BSSY B6, `(.L_x_14558) ;  /* 0x0000022000067945 */ /* 0x000fe20003800000 */
[----:B------:R-:W-:Y:S01]  /*1ae00*/  BAR.SYNC.DEFER_BLOCKING 0x8, 0x200 ;  /* 0x0208000000007b1d */ /* 0x000fe20000010000 */
[----:B------:R-:W-:-:S02]  /*1ae10*/  ISETP.NE.U32.AND P0, PT, RZ, UR6, PT ;  /* 0x00000006ff007c0c */ /* 0x000fc4000bf05070 */
[----:B------:R-:W-:Y:S02]  /*1ae20*/  LOP3.LUT P1, RZ, R0, 0x3ff, RZ, 0xc0, !PT ;  /* 0x000003ff00ff7812 */ /* 0x000fe4000782c0ff */
[----:B------:R-:W-:Y:S02]  /*1ae30*/  ISETP.NE.AND.EX P0, PT, RZ, UR7, PT, P0 ;  /* 0x00000007ff007c0c */ /* 0x000fe4000bf05300 */
[----:B-----5:R-:W-:-:S05]  /*1ae40*/  SHF.R.S32.HI R2, RZ, 0x1f, R4 ;  /* 0x0000001fff027819 */ /* 0x020fca0000011404 */
[----:B------:R-:W-:-:S04]  /*1ae50*/  IMAD R2, R2, UR4, RZ ;  /* 0x0000000402027c24 */ /* 0x000fc8000f8e02ff */
[C---:B------:R-:W-:Y:S01]  /*1ae60*/  IMAD R0, R4.reuse, UR5, R2 ;  /* 0x0000000504007c24 */ /* 0x040fe2000f8e0202 */
[----:B------:R-:W-:Y:S01]  /*1ae70*/  SHF.R.S32.HI R2, RZ, 0x1f, R19 ;  /* 0x0000001fff027819 */ /* 0x000fe20000011413 */
[----:B0-----:R-:W-:-:S03]  /*1ae80*/  IMAD.WIDE.U32 R4, R4, UR4, RZ ;  /* 0x0000000404047c25 */ /* 0x001fc6000f8e00ff */
[----:B------:R-:W-:Y:S01]  /*1ae90*/  SEL R2, R2, RZ, !P0 ;  /* 0x000000ff02027207 */ /* 0x000fe20004000000 */
[----:B-1----:R-:W-:Y:S01]  /*1aea0*/  IMAD.IADD R3, R5, 0x1, R0 ;  /* 0x0000000105037824 */ /* 0x002fe200078e0200 */
[----:B------:R-:W-:Y:S01]  /*1aeb0*/  SEL R0, R19, RZ, !P0 ;  /* 0x000000ff13007207 */ /* 0x000fe20004000000 */
[----:B------:R0:W-:Y:S04]  /*1aec0*/  STL.64 [R1+0x30], R4 ;  /* 0x0000300401007387 */ /* 0x0001e80000100a00 */
        /* <DEDUP_REMOVED lines=20> */
.L_x_14559:
[----:B------:R-:W-:Y:S05]  /*1b010*/  BSYNC B6 ;  /* 0x0000000000067941 */ /* 0x000fea0003800000 */
.L_x_14558:
[----:B------:R-:W2:Y:S01]  /*1b020*/  LDL.LU R21, [R1+0x38] ;  /* 0x0000380001157983 */ /* 0x000ea20000300800 */
[----:B------:R-:W-:Y:S01]  /*1b030*/  ULDC.64 UR4, c[0x0][0x2d8] ;  /* 0x0000b60000047ab9 */ /* 0x000fe20000000a00 */
[----:B------:R-:W1:Y:S01]  /*1b040*/  LDC R10, c[0x0][0x448] ;  /* 0x00011200ff0a7b82 */ /* 0x000e620000000800 */
[----:B------:R-:W-:Y:S01]  /*1b050*/  ULDC.64 UR6, c[0x0][0x2c8] ;  /* 0x0000b20000067ab9 */ /* 0x000fe20000000a00 */
[----:B0-----:R-:W2:Y:S01]  /*1b060*/  LDL.LU.64 R2, [R1+0x30] ;  /* 0x0000300001027983 */ /* 0x001ea20000300a00 */
[----:B------:R-:W-:-:S03]  /*1b070*/  ULDC.64 UR8, c[0x0][0x280] ;  /* 0x0000a00000087ab9 */ /* 0x000fc60000000a00 */
[----:B------:R-:W3:Y:S04]  /*1b080*/  LDL R20, [R1+0xc] ;  /* 0x00000c0001147983 */ /* 0x000ee80000100800 */
[----:B------:R-:W4:Y:S04]  /*1b090*/  LDL.LU R6, [R1+0x3c] ;  /* 0x00003c0001067983 */ /* 0x000f280000300800 */
[----:B------:R-:W4:Y:S01]  /*1b0a0*/  LDL.LU R5, [R1+0x2c] ;  /* 0x00002c0001057983 */ /* 0x000f220000300800 */
[----:B-1----:R-:W-:-:S13]  /*1b0b0*/  ISETP.NE.AND P1, PT, R10, 0x1, PT ;  /* 0x000000010a00780c */ /* 0x002fda0003f25270 */
        /* <DEDUP_REMOVED lines=12> */
[----:B------:R-:W-:Y:S01]  /*1b180*/  IMAD R0, R5, UR5, R0 ;  /* 0x0000000505007c24 */ /* 0x000fe2000f8e0200 */
[----:B------:R-:W-:Y:S01]  /*1b190*/  ULDC.64 UR4, c[0x0][0x2d0] ;  /* 0x0000b40000047ab9 */ /* 0x000fe20000000a00 */
[----:B------:R-:W-:Y:S02]  /*1b1a0*/  IMAD.MOV.U32 R4, RZ, RZ, R2 ;  /* 0x000000ffff047224 */ /* 0x000fe400078e0002 */
[----:B------:R-:W-:Y:S02]  /*1b1b0*/  IMAD.IADD R5, R3, 0x1, R0 ;  /* 0x0000000103057824 */ /* 0x000fe400078e0200 */
[----:B--2---:R-:W-:Y:S01]  /*1b1c0*/  IMAD.SHL.U32 R21, R21, 0x10, RZ ;  /* 0x0000001015157824 */ /* 0x004fe200078e00ff */
[----:B---3--:R-:W-:-:S04]  /*1b1d0*/  LOP3.LUT R20, R20, 0x7f, RZ, 0xc0, !PT ;  /* 0x0000007f14147812 */ /* 0x008fc800078ec0ff */
[----:B------:R-:W-:Y:S02]  /*1b1e0*/  LOP3.LUT R21, R21, 0x70, RZ, 0xc0, !PT ;  /* 0x0000007015157812 */ /* 0x000fe400078ec0ff */
[----:B------:R-:W-:-:S04]  /*1b1f0*/  SHF.R.U32.HI R20, RZ, 0x3, R20 ;  /* 0x00000003ff147819 */ /* 0x000fc80000011614 */
[----:B------:R-:W-:-:S05]  /*1b200*/  LOP3.LUT R20, R20, R21, RZ, 0xfc, !PT ;  /* 0x0000001514147212 */ /* 0x000fca00078efcff */
[----:B------:R-:W-:Y:S02]  /*1b210*/  IMAD.IADD R6, R20, 0x1, R28 ;  /* 0x0000000114067824 */ /* 0x000fe400078e021c */
[----:B------:R2:W5:Y:S02]  /*1b220*/  LDL R20, [R1+0x28] ;  /* 0x0000280001147983 */ /* 0x0005640000100800 */
[----:B0-----:R-:W-:Y:S01]  /*1b230*/  @P1 IMAD.HI.U32 R0, R6, R7, RZ ;  /* 0x0000000706001227 */ /* 0x001fe200078e00ff */
[----:B------:R-:W0:Y:S03]  /*1b240*/  S2R R11, SR_TID.X ;  /* 0x00000000000b7919 */ /* 0x000e260000002100 */
        /* <DEDUP_REMOVED lines=16> */
[----:B------:R-:W1:Y:S01]  /*1b350*/  @P1 LDC R7, c[0x0][0x44c] ;  /* 0x00011300ff071b82 */ /* 0x000e620000000800 */
[C---:B0-----:R-:W-:Y:S01]  /*1b360*/  IMAD.SHL.U32 R21, R11.reuse, 0x8, RZ ;  /* 0x000000080b157824 */ /* 0x041fe200078e00ff */
[----:B------:R-:W-:Y:S01]  /*1b370*/  LOP3.LUT R11, R11, 0x7f, RZ, 0xc0, !PT ;  /* 0x0000007f0b0b7812 */ /* 0x000fe200078ec0ff */
[----:B------:R-:W-:-:S03]  /*1b380*/  IMAD.IADD R0, R9, 0x1, R0 ;  /* 0x0000000109007824 */ /* 0x000fc600078e0200 */
[----:B------:R-:W-:Y:S02]  /*1b390*/  LOP3.LUT R21, R21, 0x38, RZ, 0xc0, !PT ;  /* 0x0000003815157812 */ /* 0x000fe400078ec0ff */
[----:B------:R-:W-:Y:S02]  /*1b3a0*/  LEA.HI.X R0, R8, UR9, R0, 0x1, P0 ;  /* 0x0000000908007c11 */ /* 0x000fe400080f0c00 */
[----:B------:R-:W0:Y:S01]  /*1b3b0*/  @P1 LDC R8, c[0x0][0x450] ;  /* 0x00011400ff081b82 */ /* 0x000e220000000800 */
        /* <DEDUP_REMOVED lines=16> */
[----:B------:R-:W-:-:S04]  /*1b4c0*/  IMAD.WIDE.U32 R6, R3, UR6, R4 ;  /* 0x0000000603067c25 */ /* 0x000fc8000f8e0004 */
[----:B------:R-:W-:Y:S01]  /*1b4d0*/  IMAD.IADD R4, R7, 0x1, R8 ;  /* 0x0000000107047824 */ /* 0x000fe200078e0208 */
[----:B------:R-:W-:-:S04]  /*1b4e0*/  LEA R5, P1, R6, UR8, 0x1 ;  /* 0x0000000806057c11 */ /* 0x000fc8000f8208ff */
[----:B------:R-:W-:Y:S01]  /*1b4f0*/  LEA.HI.X R4, R6, UR9, R4, 0x1, P1 ;  /* 0x0000000906047c11 */ /* 0x000fe200088f0c04 */
[----:B--2---:R-:W-:Y:S08]  /*1b500*/  BRA.DIV UR4, `(.L_x_14560) ;  /* 0x0000005a04407947 */ /* 0x004ff0000b800000 */
[----:B------:R-:W2:Y:S01]  /*1b510*/  LDL.LU R6, [R1+0x8] ;  /* 0x0000080001067983 */ /* 0x000ea20000300800 */
[----:B------:R-:W-:-:S03]  /*1b520*/  IMAD.IADD R28, R9, 0x1, R28 ;  /* 0x00000001091c7824 */ /* 0x000fc600078e021c */
[----:B------:R-:W-:Y:S04]  /*1b530*/  SHFL.IDX PT, R7, R0, RZ, 0x181f ;  /* 0x00181fff00077589 */ /* 0x000fe800000e0000 */
[----:B------:R-:W-:Y:S01]  /*1b540*/  SHFL.IDX PT, R8, R4, RZ, 0x181f ;  /* 0x00181fff04087589 */ /* 0x000fe200000e0000 */
[----:B--2---:R-:W-:-:S03]  /*1b550*/  IMAD R3, R6, R10, RZ ;  /* 0x0000000a06037224 */ /* 0x004fc600078e02ff */
[----:B------:R-:W0:Y:S02]  /*1b560*/  SHFL.IDX PT, R6, R2, RZ, 0x181f ;  /* 0x00181fff02067589 */ /* 0x000e2400000e0000 */
[----:B------:R-:W-:-:S13]  /*1b570*/  ISETP.GE.AND P1, PT, R28, R3, PT ;  /* 0x000000031c00720c */ /* 0x000fda0003f26270 */
[----:B0-----:R-:W-:-:S05]  /*1b580*/  @!P1 LEA R6, P2, R21, R6, 0x1 ;  /* 0x0000000615069211 */ /* 0x001fca00078408ff */
[----:B------:R-:W-:-:S05]  /*1b590*/  @!P1 IMAD.X R7, RZ, RZ, R7, P2 ;  /* 0x000000ffff079224 */ /* 0x000fca00010e0607 */
        /* <DEDUP_REMOVED lines=71> */
[----:B------:R-:W-:Y:S01]  /*1ba10*/  VIADD R0, R28, 0x90 ;  /* 0x000000901c007836 */ /* 0x000fe20000000000 */
[----:B0-----:R-:W-:Y:S02]  /*1ba20*/  @!P1 LEA R2, P2, R21, R2, 0x1 ;  /* 0x0000000215029211 */ /* 0x001fe400078408ff */
[----:B------:R0:W-:Y:S03]  /*1ba30*/  @!P3 LDGSTS.E.BYPASS.LTC128B.128 [R20+0xbc00], desc[UR42][R6.64], !P0 ;  /* 0x0bc000000614bfae */ /* 0x0001e6000c101d6a */
[----:B0-----:R-:W-:-:S04]  /*1ba40*/  @!P1 IMAD.X R6, RZ, RZ, R8, P2 ;  /* 0x000000ffff069224 */ /* 0x001fc800010e0608 */
[----:B------:R-:W-:Y:S02]  /*1ba50*/  @!P1 IMAD.MOV.U32 R7, RZ, RZ, R6 ;  /* 0x000000ffff079224 */ /* 0x000fe400078e0006 */
        /* <DEDUP_REMOVED lines=19> */
.L_x_14732:
[----:B------:R-:W-:-:S05]  /*1bb90*/  VIADD R28, R28, 0xb0 ;  /* 0x000000b01c1c7836 */ /* 0x000fca0000000000 */
[----:B------:R-:W-:-:S13]  /*1bba0*/  ISETP.GE.AND P1, PT, R28, R3, PT ;  /* 0x000000031c00720c */ /* 0x000fda0003f26270 */
[----:B------:R-:W-:-:S05]  /*1bbb0*/  @!P1 LEA R2, P2, R21, R2, 0x1 ;  /* 0x0000000215029211 */ /* 0x000fca00078408ff */
[----:B------:R-:W-:-:S05]  /*1bbc0*/  @!P1 IMAD.X R3, RZ, RZ, R4, P2 ;  /* 0x000000ffff039224 */ /* 0x000fca00010e0604 */
[----:B------:R-:W-:Y:S01]  /*1bbd0*/  @!PT LDS RZ, [RZ] ;  /* 0x00000000fffff984 */ /* 0x000fe20000000800 */
[----:B------:R-:W-:Y:S01]  /*1bbe0*/  @!PT LDS RZ, [RZ] ;  /* 0x00000000fffff984 */ /* 0x000fe20000000800 */
[----:B------:R-:W-:Y:S01]  /*1bbf0*/  @!PT LDS RZ, [RZ] ;  /* 0x00000000fffff984 */ /* 0x000fe20000000800 */
[----:B------:R1:W-:Y:S01]  /*1bc00*/  @!P1 LDGSTS.E.BYPASS.LTC128B.128 [R20+0xdc00], desc[UR42][R2.64], !P0 ;  /* 0x0dc0000002149fae */ /* 0x0003e2000c101d6a */
[----:B------:R-:W-:Y:S01]  /*1bc10*/  PLOP3.LUT P0, PT, PT, PT, PT, 0x80, 0x0 ;  /* 0x000000000000781c */ /* 0x000fe20003f0f070 */
[----:B------:R-:W-:-:S12]  /*1bc20*/  NOP ;  /* 0x0000000000007918 */ /* 0x000fd80000000000 */
.L_x_14561:
        /* <DEDUP_REMOVED lines=18> */
.L_x_14733:
[----:B------:R-:W-:Y:S05]  /*1bd50*/  BSYNC B0 ;  /* 0x0000000000007941 */ /* 0x000fea0003800000 */
.L_x_14562:
[----:B------:R-:W0:Y:S04]  /*1bd60*/  LDL.LU R3, [R1+0x40] ;  /* 0x0000400001037983 */ /* 0x000e280000300800 */
[----:B------:R-:W2:Y:S01]  /*1bd70*/  LDL R2, [R1+0x1c] ;  /* 0x00001c0001027983 */ /* 0x000ea20000100800 */
[----:B------:R-:W-:Y:S01]  /*1bd80*/  BSSY B0, `(.L_x_14564) ;  /* 0x000010e000007945 */ /* 0x000fe20003800000 */
[----:B0-----:R-:W-:-:S05]  /*1bd90*/  VIADD R7, R3, 0xfffffffe ;  /* 0xfffffffe03077836 */ /* 0x001fca0000000000 */
[----:B--2---:R-:W-:-:S13]  /*1bda0*/  ISETP.GE.AND P0, PT, R7, R2, PT ;  /* 0x000000020700720c */ /* 0x004fda0003f06270 */
[----:B------:R-:W-:Y:S05]  /*1bdb0*/  @!P0 BRA `(.L_x_14565) ;  /* 0x0000001000288947 */ /* 0x000fea0003800000 */
[----:B------:R-:W0:Y:S01]  /*1bdc0*/  S2R R2, SR_TID.X ;  /* 0x0000000000027919 */ /* 0x000e220000002100 */
[----:B------:R-:W-:Y:S01]  /*1bdd0*/  ULDC UR4, c[0x0][0x2f4] ;  /* 0x0000bd0000047ab9 */ /* 0x000fe20000000800 */
[----:B------:R-:W-:Y:S01]  /*1bde0*/  IMAD.MOV.U32 R6, RZ, RZ, R25 ;  /* 0x000000ffff067224 */ /* 0x000fe200078e0019 */
[----:B------:R2:W-:Y:S01]  /*1bdf0*/  STL [R1+0x8], R26 ;  /* 0x0000081a01007387 */ /* 0x0005e20000100800 */
[----:B------:R-:W-:Y:S02]  /*1be00*/  IMAD.MOV.U32 R20, RZ, RZ, R29 ;  /* 0x000000ffff147224 */ /* 0x000fe400078e001d */
[----:B0-----:R-:W-:-:S05]  /*1be10*/  IMAD.SHL.U32 R2, R2, 0x8, RZ ;  /* 0x0000000802027824 */ /* 0x001fca00078e00ff */
[----:B------:R-:W-:-:S04]  /*1be20*/  LOP3.LUT R2, R2, 0x38, RZ, 0xc0, !PT ;  /* 0x0000003802027812 */ /* 0x000fc800078ec0ff */
[----:B--2---:R-:W-:-:S13]  /*1be30*/  ISETP.GE.AND P1, PT, R2, UR4, PT ;  /* 0x0000000402007c0c */ /* 0x004fda000bf26270 */
.L_x_14578:
        /* <DEDUP_REMOVED lines=18> */
[----:B-1----:R-:W-:-:S05]  /*1bf60*/  @P0 SHF.R.U32.HI R2, RZ, R3, R5 ;  /* 0x00000003ff020219 */ /* 0x002fca0000011605 */
        /* <DEDUP_REMOVED lines=22> */
.L_x_14566:
[----:B------:R-:W-:Y:S01]  /*1c0d0*/  IMAD R5, R25, 0x8, R23 ;  /* 0x0000000819057824 */ /* 0x000fe200078e0217 */
[----:B------:R-:W-:Y:S01]  /*1c0e0*/  SHF.L.U32 R2, R29, 0x1f, RZ ;  /* 0x0000001f1d027819 */ /* 0x000fe200000006ff */
[----:B------:R-:W-:Y:S03]  /*1c0f0*/  BSSY B1, `(.L_x_14567) ;  /* 0x0000003000017945 */ /* 0x000fe60003800000 */
[----:B------:R-:W0:Y:S02]  /*1c100*/  SYNCS.PHASECHK.TRANS64.TRYWAIT P0, [R5+URZ+0x16840], R2 ;  /* 0x01684002050075a7 */ /* 0x000e24000800017f */
[----:B0-----:R-:W-:Y:S05]  /*1c110*/  @!P0 BRA `(.L_x_14568) ;  /* 0x0000005c00308947 */ /* 0x001fea0003800000 */
.L_x_14734:
[----:B------:R-:W-:Y:S05]  /*1c120*/  BSYNC B1 ;  /* 0x0000000000017941 */ /* 0x000fea0003800000 */
.L_x_14567:
[----:B------:R-:W2:Y:S01]  /*1c130*/  LDL R9, [R1+0xc] ;  /* 0x00000c0001097983 */ /* 0x000ea20000100800 */
[----:B------:R-:W-:Y:S01]  /*1c140*/  SHF.R.S32.HI R21, RZ, 0x1f, R0 ;  /* 0x0000001fff157819 */ /* 0x000fe20000011400 */
[----:B------:R-:W-:Y:S01]  /*1c150*/  ULDC.64 UR4, c[0x0][0x300] ;  /* 0x0000c00000047ab9 */ /* 0x000fe20000000a00 */
[----:B------:R-:W-:Y:S01]  /*1c160*/  LOP3.LUT P2, RZ, R22, 0x1, RZ, 0xc0, !PT ;  /* 0x0000000116ff7812 */ /* 0x000fe2000784c0ff */
[----:B------:R-:W1:Y:S01]  /*1c170*/  S2R R8, SR_TID.X ;  /* 0x0000000000087919 */ /* 0x000e620000002100 */
        /* <DEDUP_REMOVED lines=11> */
[----:B--2---:R-:W-:Y:S01]  /*1c230*/  IMAD R7, R9, UR4, RZ ;  /* 0x0000000409077c24 */ /* 0x004fe2000f8e02ff */
[----:B-1----:R-:W-:-:S03]  /*1c240*/  LOP3.LUT R9, R8, 0x7f, RZ, 0xc0, !PT ;  /* 0x0000007f08097812 */ /* 0x002fc600078ec0ff */
[----:B------:R-:W-:Y:S01]  /*1c250*/  IMAD R7, R18, UR5, R7 ;  /* 0x0000000512077c24 */ /* 0x000fe2000f8e0207 */
[----:B------:R-:W-:Y:S01]  /*1c260*/  ULDC.64 UR4, c[0x0][0x2e8] ;  /* 0x0000ba0000047ab9 */ /* 0x000fe20000000a00 */
[----:B------:R-:W-:Y:S02]  /*1c270*/  IMAD.SHL.U32 R11, R9, 0x8, RZ ;  /* 0x00000008090b7824 */ /* 0x000fe400078e00ff */
[----:B------:R-:W-:Y:S02]  /*1c280*/  IMAD.SHL.U32 R9, R8, 0x8, RZ ;  /* 0x0000000808097824 */ /* 0x000fe400078e00ff */
[----:B------:R-:W-:-:S03]  /*1c290*/  IMAD.IADD R7, R7, 0x1, R3 ;  /* 0x0000000107077824 */ /* 0x000fc600078e0203 */
[----:B------:R-:W-:-:S04]  /*1c2a0*/  LOP3.LUT R9, R9, 0x1f8, RZ, 0xc0, !PT ;  /* 0x000001f809097812 */ /* 0x000fc800078ec0ff */
[----:B------:R-:W-:Y:S02]  /*1c2b0*/  LOP3.LUT R9, R9, 0x38, R8, 0x78, !PT ;  /* 0x0000003809097812 */ /* 0x000fe400078e7808 */
        /* <DEDUP_REMOVED lines=49> */
.L_x_14752:
        /* <DEDUP_REMOVED lines=8> */
.L_x_14570:
        /* <DEDUP_REMOVED lines=11> */
.L_x_14571:
[----:B------:R1:W-:Y:S01]  /*1c700*/  SYNCS.ARRIVE.TRANS64.A1T0 RZ, [R5+URZ+0x16830], RZ ;  /* 0x016830ff05ff79a7 */ /* 0x0003e2000810003f */
[----:B------:R-:W-:Y:S05]  /*1c710*/  @!P3 BRA `(.L_x_14572) ;  /* 0x000000000004b947 */ /* 0x000fea0003800000 */
[----:B------:R-:W-:Y:S01]  /*1c720*/  BPT.TRAP 0x1 ;  /* 0x000000040000795c */ /* 0x000fe20000300000 */
.L_x_14572:
[----:B------:R-:W-:Y:S01]  /*1c730*/  SHF.L.U32 R2, R20, 0x1f, RZ ;  /* 0x0000001f14027819 */ /* 0x000fe200000006ff */
[----:B-1----:R-:W-:Y:S01]  /*1c740*/  IMAD R5, R6, 0x8, R23 ;  /* 0x0000000806057824 */ /* 0x002fe200078e0217 */
[----:B------:R-:W-:Y:S03]  /*1c750*/  BSSY B1, `(.L_x_14573) ;  /* 0x0000003000017945 */ /* 0x000fe60003800000 */
[----:B------:R-:W1:Y:S02]  /*1c760*/  SYNCS.PHASECHK.TRANS64.TRYWAIT P0, [R5+URZ+0x16860], R2 ;  /* 0x01686002050075a7 */ /* 0x000e64000800017f */
[----:B-1----:R-:W-:Y:S05]  /*1c770*/  @!P0 BRA `(.L_x_14574) ;  /* 0x0000005c00e88947 */ /* 0x002fea0003800000 */
.L_x_14753:
[----:B------:R-:W-:Y:S05]  /*1c780*/  BSYNC B1 ;  /* 0x0000000000017941 */ /* 0x000fea0003800000 */
.L_x_14573:
[----:B------:R-:W2:Y:S04]  /*1c790*/  LDL R11, [R1+0x18] ;  /* 0x00001800010b7983 */ /* 0x000ea80000100800 */
[----:B0-----:R-:W2:Y:S01]  /*1c7a0*/  LDL.LU R8, [R1+0x8] ;  /* 0x0000080001087983 */ /* 0x001ea20000300800 */
        /* <DEDUP_REMOVED lines=59> */
.L_x_14771:
        /* <DEDUP_REMOVED lines=28> */
.L_x_14576:
        /* <DEDUP_REMOVED lines=12> */
.L_x_14577:
[----:B------:R-:W2:Y:S01]  /*1cde0*/  LDL R0, [R1+0x1c] ;  /* 0x00001c0001007983 */ /* 0x000ea20000100800 */
[----:B------:R0:W-:Y:S01]  /*1cdf0*/  SYNCS.ARRIVE.TRANS64.A1T0 RZ, [R5+URZ+0x16850], RZ ;  /* 0x016850ff05ff79a7 */ /* 0x0001e2000810003f */
[C---:B------:R-:W-:Y:S02]  /*1ce00*/  VIADD R7, R26.reuse, 0xffffffff ;  /* 0xffffffff1a077836 */ /* 0x040fe40000000000 */
[----:B------:R0:W-:Y:S01]  /*1ce10*/  STL [R1+0x8], R26 ;  /* 0x0000081a01007387 */ /* 0x0001e20000100800 */
[----:B------:R-:W-:Y:S02]  /*1ce20*/  IMAD.MOV.U32 R6, RZ, RZ, R25 ;  /* 0x000000ffff067224 */ /* 0x000fe400078e0019 */
[----:B------:R-:W-:Y:S01]  /*1ce30*/  IMAD.MOV.U32 R20, RZ, RZ, R29 ;  /* 0x000000ffff147224 */ /* 0x000fe200078e001d */
[----:B--2---:R-:W-:-:S13]  /*1ce40*/  ISETP.GT.AND P0, PT, R26, R0, PT ;  /* 0x000000001a00720c */ /* 0x004fda0003f04270 */
[----:B0-----:R-:W-:Y:S05]  /*1ce50*/  @P0 BRA `(.L_x_14578) ;  /* 0xffffffec00f80947 */ /* 0x001fea000383ffff */
.L_x_14565:
[----:B------:R-:W-:Y:S05]  /*1ce60*/  BSYNC B0 ;  /* 0x0000000000007941 */ /* 0x000fea0003800000 */
.L_x_14564:
[----:B-1----:R-:W0:Y:S01]  /*1ce70*/  S2R R0, SR_TID.X ;  /* 0x0000000000007919 */ /* 0x002e220000002100 */
        /* <DEDUP_REMOVED lines=16> */
.L_x_14580:
[----:B------:R-:W-:Y:S05]  /*1cf80*/  BSYNC B0 ;  /* 0x0000000000007941 */ /* 0x000fea0003800000 */
.L_x_14579:
[----:B------:R-:W-:-:S05]  /*1cf90*/  IMAD.U32 R0, RZ, RZ, UR38 ;  /* 0x00000026ff007e24 */ /* 0x000fca000f8e00ff */
[----:B------:R-:W-:-:S13]  /*1cfa0*/  ISETP.NE.AND P0, PT, R0, 0x3, PT ;  /* 0x000000030000780c */ /* 0x000fda0003f05270 */
[----:B------:R-:W-:Y:S05]  /*1cfb0*/  @!P0 BRA `(.L_x_14581) ;  /* 0x0000000000048947 */ /* 0x000fea0003800000 */
[----:B------:R-:W-:Y:S01]  /*1cfc0*/  BPT.TRAP 0x1 ;  /* 0x000000040000795c */ /* 0x000fe20000300000 */
.L_x_14581:
[----:B------:R-:W2:Y:S01]  /*1cfd0*/  LDL.LU R2, [R1+0x18] ;  /* 0x0000180001027983 */ /* 0x000ea20000300800 */
[----:B------:R-:W-:Y:S01]  /*1cfe0*/  IMAD R0, R25, 0x8, R23 ;  /* 0x0000000819007824 */ /* 0x000fe200078e0217 */
[----:B------:R-:W-:Y:S01]  /*1cff0*/  SHF.L.U32 R3, R29, 0x1f, RZ ;  /* 0x0000001f1d037819 */ /* 0x000fe200000006ff */
[----:B------:R-:W-:Y:S03]  /*1d000*/  BSSY B0, `(.L_x_14582) ;  /* 0x0000004000007945 */ /* 0x000fe60003800000 */
[----:B------:R-:W0:Y:S01]  /*1d010*/  SYNCS.PHASECHK.TRANS64.TRYWAIT P0, [R0+URZ+0x16860], R3 ;  /* 0x01686003000075a7 */ /* 0x000e22000800017f */
[----:B--2---:R-:W-:Y:S01]  /*1d020*/  IMAD R6, R26, -0x80, R2 ;  /* 0xffffff801a067824 */ /* 0x004fe200078e0202 */
[----:B0-----:R-:W-:Y:S06]  /*1d030*/  @!P0 BRA `(.L_x_14583) ;  /* 0x0000006000148947 */ /* 0x001fec0003800000 */
.L_x_14772:
[----:B------:R-:W-:Y:S05]  /*1d040*/  BSYNC B0 ;  /* 0x0000000000007941 */ /* 0x000fea0003800000 */
.L_x_14582:
        /* <DEDUP_REMOVED lines=24> */
[----:B------:R-:W1:Y:S03]  /*1d1d0*/  SHFL.IDX PT, R14, R17, 0x1, 0x181f ;  /* 0x00381f00110e7f89 */ /* 0x000e6600000e0000 */
[----:B0-----:R-:W-:-:S06]  /*1d1e0*/  IMAD.X R3, RZ, RZ, R3, P2 ;  /* 0x000000ffff037224 */ /* 0x001fcc00010e0603 */
        /* <DEDUP_REMOVED lines=38> */
.L_x_14790:
        /* <DEDUP_REMOVED lines=9> */
.L_x_14585:
        /* <DEDUP_REMOVED lines=11> */
.L_x_14586:
[----:B------:R-:W-:Y:S01]  /*1d590*/  VIADD R25, R25, 0x1 ;  /* 0x0000000119197836 */ /* 0x000fe20000000000 */
[----:B------:R0:W-:Y:S04]  /*1d5a0*/  SYNCS.ARRIVE.TRANS64.A1T0 RZ, [R0+URZ+0x16850], RZ ;  /* 0x016850ff00ff79a7 */ /* 0x0001e8000810003f */
[----:B------:R-:W-:-:S04]  /*1d5b0*/  ISETP.NE.AND P0, PT, R25, 0x2, PT ;  /* 0x000000021900780c */ /* 0x000fc80003f05270 */
[----:B0-----:R-:W-:Y:S02]  /*1d5c0*/  SEL R0, RZ, 0x1, P0 ;  /* 0x00000001ff007807 */ /* 0x001fe40000000000 */
[----:B------:R-:W-:Y:S02]  /*1d5d0*/  SEL R25, R25, RZ, P0 ;  /* 0x000000ff19197207 */ /* 0x000fe40000000000 */
[----:B------:R-:W-:-:S07]  /*1d5e0*/  LOP3.LUT R29, R29, R0, RZ, 0x3c, !PT ;  /* 0x000000001d1d7212 */ /* 0x000fce00078e3cff */
.L_x_14545:
[----:B------:R-:W-:Y:S05]  /*1d5f0*/  BSYNC B7 ;  /* 0x0000000000077941 */ /* 0x000fea0003800000 */
.L_x_14543:
        /* <DEDUP_REMOVED lines=11> */
.L_x_14587:
        /* <DEDUP_REMOVED lines=10> */
[----:B------:R0:W3:Y:S01]  /*1d750*/  @!P1 LDG.E R3, desc[UR42][R2.64] ;  /* 0x0000002a02039981 */ /* 0x0000e2000c1e1900 */
[C---:B------:R-:W-:Y:S02]  /*1d760*/  ISETP.GE.U32.AND P2, PT, R7.reuse, 0x2, PT ;  /* 0x000000020700780c */ /* 0x040fe40003f46070 */
[C---:B------:R-:W-:Y:S01]  /*1d770*/  ISETP.GE.U32.AND P3, PT, R7.reuse, 0x4, PT ;  /* 0x000000040700780c */ /* 0x040fe20003f66070 */
[----:B------:R-:W-:Y:S01]  /*1d780*/  SHFL.IDX PT, R0, R16, RZ, 0x1f ;  /* 0x00001fff10007589 */ /* 0x000fe200000e0000 */
[C---:B------:R-:W-:Y:S02]  /*1d790*/  ISETP.GE.U32.AND P4, PT, R7.reuse, 0x8, PT ;  /* 0x000000080700780c */ /* 0x040fe40003f86070 */
[C---:B------:R-:W-:Y:S01]  /*1d7a0*/  ISETP.GE.U32.AND P5, PT, R7.reuse, 0x10, PT ;  /* 0x000000100700780c */ /* 0x040fe20003fa6070 */
[----:B------:R-:W-:Y:S01]  /*1d7b0*/  SHFL.IDX PT, R16, R16, 0x1, 0x1f ;  /* 0x00201f0010107f89 */ /* 0x000fe200000e0000 */
[----:B0-----:R-:W-:Y:S02]  /*1d7c0*/  IMAD.MOV.U32 R2, RZ, RZ, RZ ;  /* 0x000000ffff027224 */ /* 0x001fe400078e00ff */
[----:B---3--:R-:W-:Y:S01]  /*1d7d0*/  @!P1 IMAD.MOV.U32 R2, RZ, RZ, R3 ;  /* 0x000000ffff029224 */ /* 0x008fe200078e0003 */
[----:B------:R-:W-:-:S04]  /*1d7e0*/  ISETP.NE.AND P1, PT, R7, RZ, PT ;  /* 0x000000ff0700720c */ /* 0x000fc80003f25270 */
[----:B------:R-:W0:Y:S02]  /*1d7f0*/  SHFL.UP PT, R14, R2, 0x1, RZ ;  /* 0x04200000020e7989 */ /* 0x000e2400000e00ff */
[----:B0-----:R-:W-:-:S05]  /*1d800*/  SEL R5, R14, RZ, P1 ;  /* 0x000000ff0e057207 */ /* 0x001fca0000800000 */
[----:B------:R-:W-:-:S05]  /*1d810*/  IMAD.IADD R4, R2, 0x1, R5 ;  /* 0x0000000102047824 */ /* 0x000fca00078e0205 */
[----:B------:R-:W0:Y:S02]  /*1d820*/  SHFL.UP PT, R14, R4, 0x2, RZ ;  /* 0x04400000040e7989 */ /* 0x000e2400000e00ff */
[----:B0-----:R-:W-:-:S05]  /*1d830*/  SEL R5, R14, RZ, P2 ;  /* 0x000000ff0e057207 */ /* 0x001fca0001000000 */
[----:B------:R-:W-:-:S05]  /*1d840*/  IMAD.IADD R5, R4, 0x1, R5 ;  /* 0x0000000104057824 */ /* 0x000fca00078e0205 */
[----:B------:R-:W2:Y:S02]  /*1d850*/  SHFL.UP PT, R14, R5, 0x4, RZ ;  /* 0x04800000050e7989 */ /* 0x000ea400000e00ff */
        /* <DEDUP_REMOVED lines=9> */
.L_x_14800:
[----:B------:R-:W-:Y:S02]  /*1d8f0*/  ULDC UR4, c[0x0][0xc38] ;  /* 0x00030e0000047ab9 */ /* 0x000fe40000000800 */
[----:B------:R-:W-:-:S04]  /*1d900*/  IMAD.U32 R4, RZ, RZ, UR4 ;  /* 0x00000004ff047e24 */ /* 0x000fc8000f8e00ff */
[----:B--2---:R-:W-:-:S04]  /*1d910*/  IMAD R5, R14, R4, RZ ;  /* 0x000000040e057224 */ /* 0x004fc800078e02ff */
[----:B------:R-:W-:-:S05]  /*1d920*/  IMAD.IADD R16, R16, 0x1, R5 ;  /* 0x0000000110107824 */ /* 0x000fca00078e0205 */
[----:B------:R-:W-:-:S13]  /*1d930*/  ISETP.GT.AND P6, PT, R16, R0, PT ;  /* 0x000000001000720c */ /* 0x000fda0003fc4270 */
[----:B------:R-:W-:Y:S05]  /*1d940*/  @P6 BRA `(.L_x_14590) ;  /* 0x00000000009c6947 */ /* 0x000fea0003800000 */
.L_x_14595:
        /* <DEDUP_REMOVED lines=14> */
.L_x_14593:
[----:B------:R-:W-:Y:S05]  /*1da30*/  BSYNC B0 ;  /* 0x0000000000007941 */ /* 0x000fea0003800000 */
.L_x_14592:
        /* <DEDUP_REMOVED lines=18> */
.L_x_14808:
[----:B------:R-:W-:Y:S02]  /*1db60*/  ULDC UR4, c[0x0][0xc38] ;  /* 0x00030e0000047ab9 */ /* 0x000fe40000000800 */
[----:B------:R-:W-:-:S04]  /*1db70*/  IMAD.U32 R4, RZ, RZ, UR4 ;  /* 0x00000004ff047e24 */ /* 0x000fc8000f8e00ff */
[----:B--2---:R-:W-:-:S04]  /*1db80*/  IMAD R5, R14, R4, RZ ;  /* 0x000000040e057224 */ /* 0x004fc800078e02ff */
[----:B------:R-:W-:-:S05]  /*1db90*/  IMAD.IADD R16, R5, 0x1, R16 ;  /* 0x0000000105107824 */ /* 0x000fca00078e0210 */
[----:B------:R-:W-:-:S13]  /*1dba0*/  ISETP.GT.AND P6, PT, R16, R0, PT ;  /* 0x000000001000720c */ /* 0x000fda0003fc4270 */
[----:B------:R-:W-:Y:S05]  /*1dbb0*/  @!P6 BRA `(.L_x_14595) ;  /* 0xfffffffc0064e947 */ /* 0x000fea000383ffff */
.L_x_14590:
        /* <DEDUP_REMOVED lines=8> */
.L_x_14812:
[----:B------:R-:W-:Y:S01]  /*1dc40*/  ISETP.NE.AND P0, PT, R6, RZ, PT ;  /* 0x000000ff0600720c */ /* 0x000fe20003f05270 */
[----:B------:R-:W-:-:S12]  /*1dc50*/  IMAD.MOV.U32 R6, RZ, RZ, RZ ;  /* 0x000000ffff067224 */ /* 0x000fd800078e00ff */
[----:B------:R-:W-:Y:S05]  /*1dc60*/  @!P0 BRA `(.L_x_14597) ;  /* 0x0000000000108947 */ /* 0x000fea0003800000 */
[----:B------:R-:W-:Y:S01]  /*1dc70*/  UMOV UR4, 0xffffffff ;  /* 0xffffffff00047882 */ /* 0x000fe20000000000 */
[----:B-1----:R-:W-:Y:S02]  /*1dc80*/  VIADD R12, R5, 0xffffffff ;  /* 0xffffffff050c7836 */ /* 0x002fe40000000000 */
[----:B------:R-:W-:Y:S05]  /*1dc90*/  BRA.DIV UR4, `(.L_x_14598) ;  /* 0x0000006604787947 */ /* 0x000fea000b800000 */
[----:B------:R4:W1:Y:S02]  /*1dca0*/  SHFL.IDX PT, R6, R3, R12, 0x1f ;  /* 0x00001f0c03067589 */ /* 0x00086400000e0000 */
.L_x_14597:
[----:B0-2-4-:R-:W0:Y:S01]  /*1dcb0*/  LDC.64 R2, c[0x0][0xc90] ;  /* 0x00032400ff027b82 */ /* 0x015e220000000a00 */
[----:B------:R-:W-:-:S04]  /*1dcc0*/  IMAD.IADD R19, R5, 0x1, R19 ;  /* 0x0000000105137824 */ /* 0x000fc800078e0213 */
[----:B0-----:R-:W-:-:S05]  /*1dcd0*/  IMAD.WIDE R2, R19, 0x4, R2 ;  /* 0x0000000413027825 */ /* 0x001fca00078e0202 */
[----:B------:R0:W3:Y:S01]  /*1dce0*/  LDG.E R7, desc[UR42][R2.64] ;  /* 0x0000002a02077981 */ /* 0x0000e2000c1e1900 */
[----:B-1----:R-:W-:-:S04]  /*1dcf0*/  IMAD R16, R6, R4, R16 ;  /* 0x0000000406107224 */ /* 0x002fc800078e0210 */
[----:B------:R-:W-:Y:S02]  /*1dd00*/  IMAD.IADD R0, R0, 0x1, -R16 ;  /* 0x0000000100007824 */ /* 0x000fe400078e0a10 */
[----:B0-----:R-:W-:Y:S02]  /*1dd10*/  IMAD.MOV.U32 R2, RZ, RZ, RZ ;  /* 0x000000ffff027224 */ /* 0x001fe400078e00ff */
        /* <DEDUP_REMOVED lines=59> */
.L_x_14591:
[----:B------:R-:W-:Y:S01]  /*1e0d0*/  UMOV UR4, URZ ;  /* 0x0000003f00047c82 */ /* 0x000fe20008000000 */
[----:B------:R-:W-:Y:S01]  /*1e0e0*/  UMOV UR5, URZ ;  /* 0x0000003f00057c82 */ /* 0x000fe20008000000 */
[----:B------:R-:W-:Y:S01]  /*1e0f0*/  ULDC UR6, c[0x0][0xc3c] ;  /* 0x00030f0000067ab9 */ /* 0x000fe20000000800 */
[----:B------:R-:W-:Y:S02]  /*1e100*/  IMAD.MOV.U32 R16, RZ, RZ, R0 ;  /* 0x000000ffff107224 */ /* 0x000fe400078e0000 */
[----:B------:R-:W-:Y:S02]  /*1e110*/  IMAD.U32 R17, RZ, RZ, UR4 ;  /* 0x00000004ff117e24 */ /* 0x000fe4000f8e00ff */
[----:B------:R-:W-:Y:S02]  /*1e120*/  IMAD.U32 R18, RZ, RZ, UR5 ;  /* 0x00000005ff127e24 */ /* 0x000fe4000f8e00ff */
[----:B------:R-:W-:-:S07]  /*1e130*/  IMAD.U32 R19, RZ, RZ, UR6 ;  /* 0x00000006ff137e24 */ /* 0x000fce000f8e00ff */
.L_x_14599:
        /* <DEDUP_REMOVED lines=10> */
.L_x_14588:
[----:B------:R-:W-:Y:S02]  /*1e1e0*/  ULDC UR4, c[0x0][0xc3c] ;  /* 0x00030f0000047ab9 */ /* 0x000fe40000000800 */
[----:B----4-:R-:W-:-:S13]  /*1e1f0*/  ISETP.GE.AND P0, PT, R19, UR4, PT ;  /* 0x0000000413007c0c */ /* 0x010fda000bf06270 */
[----:B------:R-:W-:Y:S05]  /*1e200*/  @!P0 BRA `(.L_x_14600) ;  /* 0xffffff9c00948947 */ /* 0x000fea000383ffff */
[----:B------:R-:W-:Y:S05]  /*1e210*/  BSYNC B8 ;  /* 0x0000000000087941 */ /* 0x000fea0003800000 */
.L_x_14491:
        /* <DEDUP_REMOVED lines=12> */
.L_x_14815:
[----:B------:R-:W-:Y:S05]  /*1e2e0*/  BSYNC B0 ;  /* 0x0000000000007941 */ /* 0x000fea0003800000 */
.L_x_14601:
[----:B------:R-:W-:-:S03]  /*1e2f0*/  UMOV UR4, 0xffffffff ;  /* 0xffffffff00047882 */ /* 0x000fc60000000000 */
[----:B------:R-:W-:Y:S05]  /*1e300*/  BRA.DIV UR4, `(.L_x_14603) ;  /* 0x0000006204187947 */ /* 0x000fea000b800000 */
[----:B0-----:R-:W0:Y:S02]  /*1e310*/  S2R R0, SR_TID.X ;  /* 0x0000000000007919 */ /* 0x001e240000002100 */
[----:B0-----:R-:W-:-:S04]  /*1e320*/  SHF.R.U32.HI R0, RZ, 0x5, R0 ;  /* 0x00000005ff007819 */ /* 0x001fc80000011600 */
[----:B------:R-:W-:-:S05]  /*1e330*/  LOP3.LUT R0, R0, 0x3, RZ, 0xc0, !PT ;  /* 0x0000000300007812 */ /* 0x000fca00078ec0ff */
[----:B------:R0:W4:Y:S02]  /*1e340*/  SHFL.IDX PT, R14, R0, RZ, 0x1f ;  /* 0x00001fff000e7589 */ /* 0x00012400000e0000 */
.L_x_14818:
[----:B----4-:R-:W-:-:S13]  /*1e350*/  ISETP.NE.AND P0, PT, R14, RZ, PT ;  /* 0x000000ff0e00720c */ /* 0x010fda0003f05270 */
[----:B------:R-:W-:Y:S05]  /*1e360*/  @P0 BRA `(.L_x_14275) ;  /* 0x0000000000880947 */ /* 0x000fea0003800000 */
[----:B------:R-:W-:-:S03]  /*1e370*/  UMOV UR4, 0xffffffff ;  /* 0xffffffff00047882 */ /* 0x000fc60000000000 */
[----:B------:R-:W-:Y:S05]  /*1e380*/  BRA.DIV UR4, `(.L_x_14604) ;  /* 0x00000062042c7947 */ /* 0x000fea000b800000 */
[----:B------:R-:W-:-:S13]  /*1e390*/  ELECT P6, URZ, PT ;  /* 0x00000000003f782f */ /* 0x000fda00038c0000 */
.L_x_14821:
[----:B------:R-:W-:Y:S05]  /*1e3a0*/  @!P6 BRA `(.L_x_14275) ;  /* 0x000000000078e947 */ /* 0x000fea0003800000 */
[----:B------:R-:W-:-:S06]  /*1e3b0*/  ULOP3.LUT UR4, UR37, 0x2, URZ, 0xfc, !UPT ;  /* 0x0000000225047892 */ /* 0x000fcc000f8efc3f */
[----:B0-----:R-:W-:-:S05]  /*1e3c0*/  IMAD.U32 R0, RZ, RZ, UR4 ;  /* 0x00000004ff007e24 */ /* 0x001fca000f8e00ff */
[----:B------:R-:W-:-:S13]  /*1e3d0*/  ISETP.NE.AND P0, PT, R0, 0x3, PT ;  /* 0x000000030000780c */ /* 0x000fda0003f05270 */
[----:B------:R-:W-:Y:S05]  /*1e3e0*/  @!P0 BRA `(.L_x_14605) ;  /* 0x0000000000048947 */ /* 0x000fea0003800000 */
[----:B------:R-:W-:Y:S01]  /*1e3f0*/  BPT.TRAP 0x1 ;  /* 0x000000040000795c */ /* 0x000fe20000300000 */
.L_x_14605:
[----:B------:R-:W-:Y:S01]  /*1e400*/  IMAD R3, R25, 0x8, R5 ;  /* 0x0000000819037824 */ /* 0x000fe200078e0205 */
[----:B------:R-:W-:Y:S01]  /*1e410*/  SHF.L.U32 R2, R29, 0x1f, RZ ;  /* 0x0000001f1d027819 */ /* 0x000fe200000006ff */
[----:B------:R-:W-:-:S03]  /*1e420*/  VIADD R25, R25, 0x1 ;  /* 0x0000000119197836 */ /* 0x000fc60000000000 */
[----:B------:R-:W0:Y:S02]  /*1e430*/  SYNCS.PHASECHK.TRANS64.TRYWAIT P1, [R3+URZ+0x16840], R2 ;  /* 0x01684002030075a7 */ /* 0x000e24000802017f */
[----:B------:R-:W-:-:S04]  /*1e440*/  ISETP.NE.AND P2, PT, R25, 0x2, PT ;  /* 0x000000021900780c */ /* 0x000fc80003f45270 */
[----:B------:R-:W-:Y:S01]  /*1e450*/  SEL R0, RZ, 0x1, P2 ;  /* 0x00000001ff007807 */ /* 0x000fe20001000000 */
[----:B0-----:R-:W-:Y:S08]  /*1e460*/  @!P1 BRA `(.L_x_14606) ;  /* 0x0000006000149947 */ /* 0x001ff00003800000 */
.L_x_14822:
[----:B------:R-:W-:Y:S02]  /*1e470*/  SEL R25, R25, RZ, P2 ;  /* 0x000000ff19197207 */ /* 0x000fe40001000000 */
[----:B------:R-:W-:Y:S01]  /*1e480*/  LOP3.LUT R0, R29, R0, RZ, 0x3c, !PT ;  /* 0x000000001d007212 */ /* 0x000fe200078e3cff */
[----:B------:R-:W-:Y:S06]  /*1e490*/  @!P0 BRA `(.L_x_14607) ;  /* 0x0000000000048947 */ /* 0x000fec0003800000 */
[----:B------:R-:W-:Y:S01]  /*1e4a0*/  BPT.TRAP 0x1 ;  /* 0x000000040000795c */ /* 0x000fe20000300000 */
.L_x_14607:
[----:B------:R-:W-:Y:S01]  /*1e4b0*/  IMAD R25, R25, 0x8, R5 ;  /* 0x0000000819197824 */ /* 0x000fe200078e0205 */
[----:B------:R-:W-:-:S04]  /*1e4c0*/  SHF.L.U32 R0, R0, 0x1f, RZ ;  /* 0x0000001f00007819 */ /* 0x000fc800000006ff */
[----:B------:R-:W4:Y:S02]  /*1e4d0*/  SYNCS.PHASECHK.TRANS64.TRYWAIT P1, [R25+URZ+0x16840], R0 ;  /* 0x01684000190075a7 */ /* 0x000f24000802017f */
[----:B----4-:R-:W-:Y:S05]  /*1e4e0*/  @!P1 BRA `(.L_x_14608) ;  /* 0x0000006000089947 */ /* 0x010fea0003800000 */
.L_x_14823:
[----:B------:R-:W-:Y:S05]  /*1e4f0*/  @!P0 BRA `(.L_x_14609) ;  /* 0x0000000000048947 */ /* 0x000fea0003800000 */
[----:B------:R-:W-:Y:S01]  /*1e500*/  BPT.TRAP 0x1 ;  /* 0x000000040000795c */ /* 0x000fe20000300000 */
.L_x_14609:
[----:B------:R-:W5:Y:S02]  /*1e510*/  SYNCS.PHASECHK.TRANS64.TRYWAIT P1, [R3+URZ+0x16860], R2 ;  /* 0x01686002030075a7 */ /* 0x000f64000802017f */
[----:B-----5:R-:W-:Y:S05]  /*1e520*/  @!P1 BRA `(.L_x_14610) ;  /* 0x00000060000c9947 */ /* 0x020fea0003800000 */
.L_x_14824:
[----:B------:R-:W-:Y:S05]  /*1e530*/  @!P0 BRA `(.L_x_14611) ;  /* 0x0000000000048947 */ /* 0x000fea0003800000 */
[----:B------:R-:W-:Y:S01]  /*1e540*/  BPT.TRAP 0x1 ;  /* 0x000000040000795c */ /* 0x000fe20000300000 */
.L_x_14611:
[----:B------:R0:W0:Y:S02]  /*1e550*/  SYNCS.PHASECHK.TRANS64.TRYWAIT P0, [R25+URZ+0x16860], R0 ;  /* 0x01686000190075a7 */ /* 0x000024000800017f */
[----:B0-----:R-:W-:Y:S05]  /*1e560*/  @!P0 NANOSLEEP.SYNCS 0x989680 ;  /* 0x009896800000895d */ /* 0x001fea0003900000 */
[----:B------:R-:W0:Y:S02]  /*1e570*/  @!P0 SYNCS.PHASECHK.TRANS64 P0, [R25+URZ+0x16860], R0 ;  /* 0x01686000190085a7 */ /* 0x000e24000800007f */
[----:B0-----:R-:W-:Y:S05]  /*1e580*/  @!P0 BRA `(.L_x_14611) ;  /* 0xfffffffc00f08947 */ /* 0x001fea000383ffff */
.L_x_14275:
[----:B------:R-:W-:Y:S05]  /*1e590*/  BSYNC B9 ;  /* 0x0000000000097941 */ /* 0x000fea0003800000 */
.L_x_14272:
[----:B------:R-:W-:Y:S05]  /*1e5a0*/  EXIT ;  /* 0x000000000000794d */ /* 0x000fea0003800000 */
.L_x_14301:
[----:B0-----:R0:W1:Y:S02]  /*1e5b0*/  SYNCS.PHASECHK.TRANS64.TRYWAIT P6, [R70+URZ+0x16890], R78 ;  /* 0x0168904e460075a7 */ /* 0x00106400080c017f */
[----:B-1----:R-:W-:Y:S05]  /*1e5c0*/  @!P6 NANOSLEEP.SYNCS 0x989680 ;  /* 0x009896800000e95d */ /* 0x002fea0003900000 */
[----:B------:R-:W1:Y:S02]  /*1e5d0*/  @!P6 SYNCS.PHASECHK.TRANS64 P6, [R70+URZ+0x16890], R78 ;  /* 0x0168904e4600e5a7 */ /* 0x000e6400080c007f */
[----:B-1----:R-:W-:Y:S05]  /*1e5e0*/  @!P6 BRA `(.L_x_14301) ;  /* 0xfffffffc00f0e947 */ /* 0x002fea000383ffff */
[----:B------:R-:W-:Y:S05]  /*1e5f0*/  BRA `(.L_x_14612) ;  /* 0xfffffe4800207947 */ /* 0x000fea000383ffff */
.L_x_14302:
        /* <DEDUP_REMOVED lines=8> */
.L_x_14614:
[----:B------:R-:W-:Y:S05]  /*1e680*/  BSYNC B1 ;  /* 0x0000000000017941 */ /* 0x000fea0003800000 */
.L_x_14613:
        /* <DEDUP_REMOVED lines=8> */
.L_x_14615:
[----:B------:R-:W-:Y:S05]  /*1e710*/  BRA `(.L_x_14616) ;  /* 0xfffffe4400ec7947 */ /* 0x000fea000383ffff */
.L_x_14311:
[----:B------:R-:W-:Y:S01]  /*1e720*/  BSSY B1, `(.L_x_14617) ;  /* 0x0000008000017945 */ /* 0x000fe20003800000 */
[----:B--2-4-:R-:W-:Y:S02]  /*1e730*/  IMAD.MOV.U32 R13, RZ, RZ, R85 ;  /* 0x000000ffff0d7224 */ /* 0x014fe400078e0055 */
[----:B------:R-:W-:Y:S02]  /*1e740*/  IMAD.MOV.U32 R12, RZ, RZ, 0x1 ;  /* 0x00000001ff0c7424 */ /* 0x000fe400078e00ff */
[----:B------:R-:W-:Y:S02]  /*1e750*/  IMAD.MOV.U32 R11, RZ, RZ, 0x1c1f ;  /* 0x00001c1fff0b7424 */ /* 0x000fe400078e00ff */
[----:B------:R-:W-:-:S07]  /*1e760*/  IMAD.MOV.U32 R15, RZ, RZ, -0x1 ;  /* 0xffffffffff0f7424 */ /* 0x000fce00078e00ff */
[----:B01-3--:R-:W-:Y:S05]  /*1e770*/  WARPSYNC.COLLECTIVE R15, `(.L_x_14618) ;  /* 0x000000000f087348 */ /* 0x00bfea0003c00000 */
[----:B---3--:R2:W3:Y:S02]  /*1e780*/  SHFL.IDX P6, R14, R13, R12, R11 ;  /* 0x0000000c0d0e7389 */ /* 0x0084e400000c000b */
[----:B0123--:R-:W-:Y:S01]  /*1e790*/  ENDCOLLECTIVE ;  /* 0x000000000000791b */ /* 0x00ffe20003800000 */
.L_x_14618:
[----:B------:R-:W-:Y:S05]  /*1e7a0*/  BSYNC B1 ;  /* 0x0000000000017941 */ /* 0x000fea0003800000 */
.L_x_14617:
        /* <DEDUP_REMOVED lines=8> */
.L_x_14619:
[----:B------:R-:W-:Y:S05]  /*1e830*/  BRA `(.L_x_14620) ;  /* 0xfffffe4c00847947 */ /* 0x000fea000383ffff */
.L_x_14323:
[----:B-1----:R1:W2:Y:S02]  /*1e840*/  SYNCS.PHASECHK.TRANS64.TRYWAIT P4, [R70+URZ+0x16890], R78 ;  /* 0x0168904e460075a7 */ /* 0x0022a4000808017f */
[----:B--2---:R-:W-:Y:S05]  /*1e850*/  @!P4 NANOSLEEP.SYNCS 0x989680 ;  /* 0x009896800000c95d */ /* 0x004fea0003900000 */
[----:B------:R-:W2:Y:S02]  /*1e860*/  @!P4 SYNCS.PHASECHK.TRANS64 P4, [R70+URZ+0x16890], R78 ;  /* 0x0168904e4600c5a7 */ /* 0x000ea4000808007f */
[----:B--2---:R-:W-:Y:S05]  /*1e870*/  @!P4 BRA `(.L_x_14323) ;  /* 0xfffffffc00f0c947 */ /* 0x004fea000383ffff */
[----:B------:R-:W-:Y:S05]  /*1e880*/  BRA `(.L_x_14621) ;  /* 0xfffffe5800b07947 */ /* 0x000fea000383ffff */
.L_x_14324:
[----:B------:R-:W-:Y:S01]  /*1e890*/  BSSY B1, `(.L_x_14622) ;  /* 0x0000008000017945 */ /* 0x000fe20003800000 */
[----:B0-----:R-:W-:Y:S02]  /*1e8a0*/  IMAD.MOV.U32 R13, RZ, RZ, R85 ;  /* 0x000000ffff0d7224 */ /* 0x001fe400078e0055 */
[----:B------:R-:W-:Y:S02]  /*1e8b0*/  IMAD.MOV.U32 R12, RZ, RZ, RZ ;  /* 0x000000ffff0c7224 */ /* 0x000fe400078e00ff */
[----:B------:R-:W-:Y:S02]  /*1e8c0*/  IMAD.MOV.U32 R11, RZ, RZ, 0x1c1f ;  /* 0x00001c1fff0b7424 */ /* 0x000fe400078e00ff */
[----:B------:R-:W-:-:S07]  /*1e8d0*/  IMAD.MOV.U32 R15, RZ, RZ, -0x1 ;  /* 0xffffffffff0f7424 */ /* 0x000fce00078e00ff */
[----:B-1----:R-:W-:Y:S05]  /*1e8e0*/  WARPSYNC.COLLECTIVE R15, `(.L_x_14623) ;  /* 0x000000000f087348 */ /* 0x002fea0003c00000 */
[----:B------:R0:W2:Y:S02]  /*1e8f0*/  SHFL.IDX P6, R14, R13, R12, R11 ;  /* 0x0000000c0d0e7389 */ /* 0x0000a400000c000b */
[----:B012---:R-:W-:Y:S01]  /*1e900*/  ENDCOLLECTIVE ;  /* 0x000000000000791b */ /* 0x007fe20003800000 */
.L_x_14623:
[----:B------:R-:W-:Y:S05]  /*1e910*/  BSYNC B1 ;  /* 0x0000000000017941 */ /* 0x000fea0003800000 */
.L_x_14622:
        /* <DEDUP_REMOVED lines=8> */
.L_x_14624:
[----:B------:R-:W-:Y:S01]  /*1e9a0*/  IMAD.MOV.U32 R82, RZ, RZ, R14 ;  /* 0x000000ffff527224 */ /* 0x000fe200078e000e */
[----:B------:R-:W-:Y:S06]  /*1e9b0*/  BRA `(.L_x_14625) ;  /* 0xfffffe58007c7947 */ /* 0x000fec000383ffff */
.L_x_14329:
        /* <DEDUP_REMOVED lines=8> */
.L_x_14627:
[----:B------:R-:W-:Y:S05]  /*1ea40*/  BSYNC B1 ;  /* 0x0000000000017941 */ /* 0x000fea0003800000 */
.L_x_14626:
        /* <DEDUP_REMOVED lines=8> */
.L_x_14628:
[----:B------:R-:W-:Y:S01]  /*1ead0*/  IMAD.MOV.U32 R84, RZ, RZ, R14 ;  /* 0x000000ffff547224 */ /* 0x000fe200078e000e */
[----:B------:R-:W-:Y:S06]  /*1eae0*/  BRA `(.L_x_14629) ;  /* 0xfffffe6000287947 */ /* 0x000fec000383ffff */
.L_x_14334:
[----:B0-----:R0:W1:Y:S02]  /*1eaf0*/  SYNCS.PHASECHK.TRANS64.TRYWAIT P3, [R70+URZ+0x16890], R78 ;  /* 0x0168904e460075a7 */ /* 0x001064000806017f */
[----:B-1----:R-:W-:Y:S05]  /*1eb00*/  @!P3 NANOSLEEP.SYNCS 0x989680 ;  /* 0x009896800000b95d */ /* 0x002fea0003900000 */
[----:B------:R-:W1:Y:S02]  /*1eb10*/  @!P3 SYNCS.PHASECHK.TRANS64 P3, [R70+URZ+0x16890], R78 ;  /* 0x0168904e4600b5a7 */ /* 0x000e64000806007f */
[----:B-1----:R-:W-:Y:S05]  /*1eb20*/  @!P3 BRA `(.L_x_14334) ;  /* 0xfffffffc00f0b947 */ /* 0x002fea000383ffff */
[----:B------:R-:W-:Y:S05]  /*1eb30*/  BRA `(.L_x_14630) ;  /* 0xfffffe6800407947 */ /* 0x000fea000383ffff */
.L_x_14335:
        /* <DEDUP_REMOVED lines=8> */
.L_x_14632:
[----:B------:R-:W-:Y:S05]  /*1ebc0*/  BSYNC B1 ;  /* 0x0000000000017941 */ /* 0x000fea0003800000 */
.L_x_14631:
        /* <DEDUP_REMOVED lines=8> */
.L_x_14633:
[----:B------:R-:W-:Y:S01]  /*1ec50*/  IMAD.MOV.U32 R33, RZ, RZ, R14 ;  /* 0x000000ffff217224 */ /* 0x000fe200078e000e */
[----:B------:R-:W-:Y:S06]  /*1ec60*/  BRA `(.L_x_14634) ;  /* 0xfffffe6800647947 */ /* 0x000fec000383ffff */
.L_x_14338:
        /* <DEDUP_REMOVED lines=8> */
.L_x_14636:
[----:B------:R-:W-:Y:S05]  /*1ecf0*/  BSYNC B1 ;  /* 0x0000000000017941 */ /* 0x000fea0003800000 */
.L_x_14635:
        /* <DEDUP_REMOVED lines=8> */
.L_x_14637:
[----:B------:R-:W-:Y:S01]  /*1ed80*/  IMAD.MOV.U32 R33, RZ, RZ, R14 ;  /* 0x000000ffff217224 */ /* 0x000fe200078e000e */
[----:B------:R-:W-:Y:S06]  /*1ed90*/  BRA `(.L_x_14638) ;  /* 0xfffffe6800647947 */ /* 0x000fec000383ffff */
.L_x_14342:
[----:B0-----:R0:W3:Y:S02]  /*1eda0*/  SYNCS.PHASECHK.TRANS64.TRYWAIT P4, [R70+URZ+0x168b0], R78 ;  /* 0x0168b04e460075a7 */ /* 0x0010e4000808017f */
[----:B---3--:R-:W-:Y:S05]  /*1edb0*/  @!P4 NANOSLEEP.SYNCS 0x989680 ;  /* 0x009896800000c95d */ /* 0x008fea0003900000 */
[----:B------:R-:W3:Y:S02]  /*1edc0*/  @!P4 SYNCS.PHASECHK.TRANS64 P4, [R70+URZ+0x168b0], R78 ;  /* 0x0168b04e4600c5a7 */ /* 0x000ee4000808007f */
[----:B---3--:R-:W-:Y:S05]  /*1edd0*/  @!P4 BRA `(.L_x_14342) ;  /* 0xfffffffc00f0c947 */ /* 0x008fea000383ffff */
[----:B------:R-:W-:Y:S05]  /*1ede0*/  BRA `(.L_x_14639) ;  /* 0xfffffe6800e07947 */ /* 0x000fea000383ffff */
.L_x_14358:
        /* <DEDUP_REMOVED lines=9> */
[----:B--2---:R-:W-:-:S07]  /*1ee80*/  IMAD.MOV.U32 R13, RZ, RZ, R4 ;  /* 0x000000ffff0d7224 */ /* 0x004fce00078e0004 */
[----:B-----5:R-:W-:Y:S05]  /*1ee90*/  WARPSYNC.COLLECTIVE R15, `(.L_x_14641) ;  /* 0x000000000f087348 */ /* 0x020fea0003c00000 */
[----:B------:R0:W1:Y:S02]  /*1eea0*/  SHFL.IDX P6, R14, R13, R12, R11 ;  /* 0x0000000c0d0e7389 */ /* 0x00006400000c000b */
[----:B01---5:R-:W-:Y:S01]  /*1eeb0*/  ENDCOLLECTIVE ;  /* 0x000000000000791b */ /* 0x023fe20003800000 */
.L_x_14641:
[----:B------:R-:W-:Y:S05]  /*1eec0*/  BSYNC B0 ;  /* 0x0000000000007941 */ /* 0x000fea0003800000 */
.L_x_14640:
[----:B------:R1:W-:Y:S01]  /*1eed0*/  STL [R1+0x28], R14 ;  /* 0x0000280e01007387 */ /* 0x0003e20000100800 */
[----:B------:R-:W-:Y:S05]  /*1eee0*/  BRA `(.L_x_14642) ;  /* 0xfffffe7400747947 */ /* 0x000fea000383ffff */
.L_x_14370:
[----:B------:R-:W-:Y:S01]  /*1eef0*/  BSSY B1, `(.L_x_14643) ;  /* 0x0000008000017945 */ /* 0x000fe20003800000 */
[----:B--2---:R-:W-:Y:S02]  /*1ef00*/  IMAD.MOV.U32 R13, RZ, RZ, R6 ;  /* 0x000000ffff0d7224 */ /* 0x004fe400078e0006 */
[----:B------:R-:W-:Y:S02]  /*1ef10*/  IMAD.MOV.U32 R12, RZ, RZ, RZ ;  /* 0x000000ffff0c7224 */ /* 0x000fe400078e00ff */
[----:B------:R-:W-:Y:S02]  /*1ef20*/  IMAD.MOV.U32 R11, RZ, RZ, 0x1c1f ;  /* 0x00001c1fff0b7424 */ /* 0x000fe400078e00ff */
[----:B------:R-:W-:-:S07]  /*1ef30*/  IMAD.MOV.U32 R15, RZ, RZ, -0x1 ;  /* 0xffffffffff0f7424 */ /* 0x000fce00078e00ff */
[----:B-1----:R-:W-:Y:S05]  /*1ef40*/  WARPSYNC.COLLECTIVE R15, `(.L_x_14644) ;  /* 0x000000000f087348 */ /* 0x002fea0003c00000 */
[----:B-1----:R0:W1:Y:S02]  /*1ef50*/  SHFL.IDX P6, R14, R13, R12, R11 ;  /* 0x0000000c0d0e7389 */ /* 0x00206400000c000b */
[----:B01----:R-:W-:Y:S01]  /*1ef60*/  ENDCOLLECTIVE ;  /* 0x000000000000791b */ /* 0x003fe20003800000 */
.L_x_14644:
[----:B------:R-:W-:Y:S05]  /*1ef70*/  BSYNC B1 ;  /* 0x0000000000017941 */ /* 0x000fea0003800000 */
.L_x_14643:
        /* <DEDUP_REMOVED lines=8> */
.L_x_14645:
[----:B------:R-:W-:Y:S02]  /*1f000*/  IMAD.MOV.U32 R13, RZ, RZ, R8 ;  /* 0x000000ffff0d7224 */ /* 0x000fe400078e0008 */
[----:B------:R-:W-:-:S07]  /*1f010*/  IMAD.MOV.U32 R0, RZ, RZ, R14 ;  /* 0x000000ffff007224 */ /* 0x000fce00078e000e */
[----:B------:R-:W-:Y:S05]  /*1f020*/  WARPSYNC.COLLECTIVE R15, `(.L_x_14646) ;  /* 0x000000000f087348 */ /* 0x000fea0003c00000 */
[----:B------:R0:W1:Y:S02]  /*1f030*/  SHFL.IDX P6, R14, R13, R12, R11 ;  /* 0x0000000c0d0e7389 */ /* 0x00006400000c000b */
[----:B01----:R-:W-:Y:S01]  /*1f040*/  ENDCOLLECTIVE ;  /* 0x000000000000791b */ /* 0x003fe20003800000 */
.L_x_14646:
[----:B------:R-:W-:Y:S02]  /*1f050*/  IMAD.MOV.U32 R13, RZ, RZ, R7 ;  /* 0x000000ffff0d7224 */ /* 0x000fe400078e0007 */
[----:B------:R-:W-:-:S07]  /*1f060*/  IMAD.MOV.U32 R5, RZ, RZ, R14 ;  /* 0x000000ffff057224 */ /* 0x000fce00078e000e */
[----:B------:R-:W-:Y:S05]  /*1f070*/  WARPSYNC.COLLECTIVE R15, `(.L_x_14647) ;  /* 0x000000000f087348 */ /* 0x000fea0003c00000 */
[----:B------:R0:W1:Y:S02]  /*1f080*/  SHFL.IDX P6, R14, R13, R12, R11 ;  /* 0x0000000c0d0e7389 */ /* 0x00006400000c000b */
[----:B01----:R-:W-:Y:S01]  /*1f090*/  ENDCOLLECTIVE ;  /* 0x000000000000791b */ /* 0x003fe20003800000 */
.L_x_14647:
[----:B------:R-:W-:Y:S05]  /*1f0a0*/  BRA `(.L_x_14648) ;  /* 0xfffffe7800f87947 */ /* 0x000fea000383ffff */
.L_x_14373:
[----:B------:R-:W-:Y:S01]  /*1f0b0*/  BSSY B1, `(.L_x_14649) ;  /* 0x0000008000017945 */ /* 0x000fe20003800000 */
[----:B--2---:R-:W-:Y:S02]  /*1f0c0*/  IMAD.MOV.U32 R13, RZ, RZ, R6 ;  /* 0x000000ffff0d7224 */ /* 0x004fe400078e0006 */
[----:B------:R-:W-:Y:S02]  /*1f0d0*/  IMAD.MOV.U32 R12, RZ, RZ, 0x1 ;  /* 0x00000001ff0c7424 */ /* 0x000fe400078e00ff */
[----:B------:R-:W-:Y:S02]  /*1f0e0*/  IMAD.MOV.U32 R11, RZ, RZ, 0x1c1f ;  /* 0x00001c1fff0b7424 */ /* 0x000fe400078e00ff */
[----:B------:R-:W-:-:S07]  /*1f0f0*/  IMAD.MOV.U32 R15, RZ, RZ, -0x1 ;  /* 0xffffffffff0f7424 */ /* 0x000fce00078e00ff */
[----:B-1----:R-:W-:Y:S05]  /*1f100*/  WARPSYNC.COLLECTIVE R15, `(.L_x_14650) ;  /* 0x000000000f087348 */ /* 0x002fea0003c00000 */
[----:B------:R0:W2:Y:S02]  /*1f110*/  SHFL.IDX P6, R14, R13, R12, R11 ;  /* 0x0000000c0d0e7389 */ /* 0x0000a400000c000b */
[----:B012---:R-:W-:Y:S01]  /*1f120*/  ENDCOLLECTIVE ;  /* 0x000000000000791b */ /* 0x007fe20003800000 */
.L_x_14650:
[----:B------:R-:W-:Y:S05]  /*1f130*/  BSYNC B1 ;  /* 0x0000000000017941 */ /* 0x000fea0003800000 */
.L_x_14649:
        /* <DEDUP_REMOVED lines=8> */
.L_x_14651:
[----:B------:R-:W-:Y:S02]  /*1f1c0*/  IMAD.MOV.U32 R13, RZ, RZ, R8 ;  /* 0x000000ffff0d7224 */ /* 0x000fe400078e0008 */
[----:B------:R-:W-:-:S07]  /*1f1d0*/  IMAD.MOV.U32 R0, RZ, RZ, R14 ;  /* 0x000000ffff007224 */ /* 0x000fce00078e000e */
[----:B------:R-:W-:Y:S05]  /*1f1e0*/  WARPSYNC.COLLECTIVE R15, `(.L_x_14652) ;  /* 0x000000000f087348 */ /* 0x000fea0003c00000 */
[----:B------:R0:W1:Y:S02]  /*1f1f0*/  SHFL.IDX P6, R14, R13, R12, R11 ;  /* 0x0000000c0d0e7389 */ /* 0x00006400000c000b */
[----:B01----:R-:W-:Y:S01]  /*1f200*/  ENDCOLLECTIVE ;  /* 0x000000000000791b */ /* 0x003fe20003800000 */
.L_x_14652:
[----:B------:R-:W-:Y:S02]  /*1f210*/  IMAD.MOV.U32 R13, RZ, RZ, R7 ;  /* 0x000000ffff0d7224 */ /* 0x000fe400078e0007 */
[----:B------:R-:W-:-:S07]  /*1f220*/  IMAD.MOV.U32 R5, RZ, RZ, R14 ;  /* 0x000000ffff057224 */ /* 0x000fce00078e000e */
[----:B------:R-:W-:Y:S05]  /*1f230*/  WARPSYNC.COLLECTIVE R15, `(.L_x_14653) ;  /* 0x000000000f087348 */ /* 0x000fea0003c00000 */
[----:B------:R0:W1:Y:S02]  /*1f240*/  SHFL.IDX P6, R14, R13, R12, R11 ;  /* 0x0000000c0d0e7389 */ /* 0x00006400000c000b */
[----:B01----:R-:W-:Y:S01]  /*1f250*/  ENDCOLLECTIVE ;  /* 0x000000000000791b */ /* 0x003fe20003800000 */
.L_x_14653:
[----:B------:R-:W-:Y:S05]  /*1f260*/  BRA `(.L_x_14654) ;  /* 0xfffffe7c00687947 */ /* 0x000fea000383ffff */
.L_x_14377:
[----:B0-----:R0:W1:Y:S02]  /*1f270*/  SYNCS.PHASECHK.TRANS64.TRYWAIT P0, [R2+URZ+0x16800], R5 ;  /* 0x01680005020075a7 */ /* 0x001064000800017f */
[----:B-1----:R-:W-:Y:S05]  /*1f280*/  @!P0 NANOSLEEP.SYNCS 0x989680 ;  /* 0x009896800000895d */ /* 0x002fea0003900000 */
[----:B------:R-:W1:Y:S02]  /*1f290*/  @!P0 SYNCS.PHASECHK.TRANS64 P0, [R2+URZ+0x16800], R5 ;  /* 0x01680005020085a7 */ /* 0x000e64000800007f */
[----:B-1----:R-:W-:Y:S05]  /*1f2a0*/  @!P0 BRA `(.L_x_14377) ;  /* 0xfffffffc00f08947 */ /* 0x002fea000383ffff */
[----:B------:R-:W-:Y:S05]  /*1f2b0*/  BRA `(.L_x_14655) ;  /* 0xfffffe80007c7947 */ /* 0x000fea000383ffff */
.L_x_14385:
[----:B------:R-:W0:Y:S01]  /*1f2c0*/  LDC R41, c[0x0][0x3f4] ;  /* 0x0000fd00ff297b82 */ /* 0x000e220000000800 */
[----:B------:R-:W-:Y:S01]  /*1f2d0*/  BSSY B1, `(.L_x_14656) ;  /* 0x0000008000017945 */ /* 0x000fe20003800000 */
[----:B--2---:R-:W-:Y:S02]  /*1f2e0*/  IMAD.MOV.U32 R13, RZ, RZ, R26 ;  /* 0x000000ffff0d7224 */ /* 0x004fe400078e001a */
[----:B------:R-:W-:Y:S02]  /*1f2f0*/  IMAD.MOV.U32 R12, RZ, RZ, RZ ;  /* 0x000000ffff0c7224 */ /* 0x000fe400078e00ff */
[----:B------:R-:W-:Y:S02]  /*1f300*/  IMAD.MOV.U32 R11, RZ, RZ, 0x1c1f ;  /* 0x00001c1fff0b7424 */ /* 0x000fe400078e00ff */
[----:B------:R-:W-:-:S07]  /*1f310*/  IMAD.MOV.U32 R15, RZ, RZ, -0x1 ;  /* 0xffffffffff0f7424 */ /* 0x000fce00078e00ff */
[----:B01----:R-:W-:Y:S05]  /*1f320*/  WARPSYNC.COLLECTIVE R15, `(.L_x_14657) ;  /* 0x000000000f087348 */ /* 0x003fea0003c00000 */
[----:B-1----:R1:W2:Y:S02]  /*1f330*/  SHFL.IDX P6, R14, R13, R12, R11 ;  /* 0x0000000c0d0e7389 */ /* 0x0022a400000c000b */
[----:B012---:R-:W-:Y:S01]  /*1f340*/  ENDCOLLECTIVE ;  /* 0x000000000000791b */ /* 0x007fe20003800000 */
.L_x_14657:
[----:B------:R-:W-:Y:S05]  /*1f350*/  BSYNC B1 ;  /* 0x0000000000017941 */ /* 0x000fea0003800000 */
.L_x_14656:
        /* <DEDUP_REMOVED lines=10> */
.L_x_14658:
        /* <DEDUP_REMOVED lines=8> */
.L_x_14659:
[----:B------:R-:W-:-:S05]  /*1f480*/  @!P1 IADD3 R6, P2, R3, R5, RZ ;  /* 0x0000000503069210 */ /* 0x000fca0007f5e0ff */
[----:B------:R-:W-:Y:S02]  /*1f490*/  @!P1 IMAD.X R7, R0, 0x1, R21, P2 ;  /* 0x0000000100079824 */ /* 0x000fe400010e0615 */
[----:B------:R-:W-:Y:S02]  /*1f4a0*/  IMAD.MOV.U32 R13, RZ, RZ, R27 ;  /* 0x000000ffff0d7224 */ /* 0x000fe400078e001b */
[----:B------:R-:W-:-:S07]  /*1f4b0*/  IMAD.MOV.U32 R4, RZ, RZ, R14 ;  /* 0x000000ffff047224 */ /* 0x000fce00078e000e */
[----:B------:R-:W-:Y:S05]  /*1f4c0*/  WARPSYNC.COLLECTIVE R15, `(.L_x_14660) ;  /* 0x000000000f087348 */ /* 0x000fea0003c00000 */
[----:B------:R0:W1:Y:S02]  /*1f4d0*/  SHFL.IDX P6, R14, R13, R12, R11 ;  /* 0x0000000c0d0e7389 */ /* 0x00006400000c000b */
[----:B01----:R-:W-:Y:S01]  /*1f4e0*/  ENDCOLLECTIVE ;  /* 0x000000000000791b */ /* 0x003fe20003800000 */
.L_x_14660:
[----:B------:R-:W2:Y:S01]  /*1f4f0*/  @!P1 LD.E.128 R8, desc[UR42][R6.64] ;  /* 0x0000002a06089980 */ /* 0x000ea2000c101d00 */
[----:B------:R-:W-:-:S05]  /*1f500*/  @!P1 IADD3 R14, P2, R14, R5, RZ ;  /* 0x000000050e0e9210 */ /* 0x000fca0007f5e0ff */
[----:B------:R-:W-:-:S04]  /*1f510*/  @!P1 IMAD.X R3, R4, 0x1, R21, P2 ;  /* 0x0000000104039824 */ /* 0x000fc800010e0615 */
[----:B------:R-:W-:-:S05]  /*1f520*/  @!P1 IMAD.MOV.U32 R15, RZ, RZ, R3 ;  /* 0x000000ffff0f9224 */ /* 0x000fca00078e0003 */
[----:B------:R0:W5:Y:S01]  /*1f530*/  @!P1 LD.E.128 R4, desc[UR42][R14.64] ;  /* 0x0000002a0e049980 */ /* 0x000162000c101d00 */
[----:B------:R-:W-:Y:S01]  /*1f540*/  CS2R R38, SRZ ;  /* 0x0000000000267805 */ /* 0x000fe2000001ff00 */
[----:B------:R-:W-:Y:S01]  /*1f550*/  IMAD.MOV.U32 R13, RZ, RZ, R26 ;  /* 0x000000ffff0d7224 */ /* 0x000fe200078e001a */
[----:B------:R-:W-:Y:S01]  /*1f560*/  CS2R R36, SRZ ;  /* 0x0000000000247805 */ /* 0x000fe2000001ff00 */
[----:B------:R-:W-:Y:S01]  /*1f570*/  IMAD.MOV.U32 R12, RZ, RZ, 0x1 ;  /* 0x00000001ff0c7424 */ /* 0x000fe200078e00ff */
[----:B------:R-:W-:Y:S02]  /*1f580*/  CS2R R30, SRZ ;  /* 0x00000000001e7805 */ /* 0x000fe4000001ff00 */
[----:B------:R-:W-:Y:S01]  /*1f590*/  CS2R R20, SRZ ;  /* 0x0000000000147805 */ /* 0x000fe2000001ff00 */
[----:B0-----:R-:W-:Y:S02]  /*1f5a0*/  IMAD.MOV.U32 R15, RZ, RZ, -0x1 ;  /* 0xffffffffff0f7424 */ /* 0x001fe400078e00ff */
[----:B--2---:R-:W-:-:S02]  /*1f5b0*/  @!P1 IMAD.MOV.U32 R39, RZ, RZ, R11 ;  /* 0x000000ffff279224 */ /* 0x004fc400078e000b */
[----:B------:R-:W-:Y:S02]  /*1f5c0*/  IMAD.MOV.U32 R11, RZ, RZ, 0x1c1f ;  /* 0x00001c1fff0b7424 */ /* 0x000fe400078e00ff */
[----:B------:R-:W-:Y:S02]  /*1f5d0*/  @!P1 IMAD.MOV.U32 R36, RZ, RZ, R8 ;  /* 0x000000ffff249224 */ /* 0x000fe400078e0008 */
[----:B------:R-:W-:-:S07]  /*1f5e0*/  @!P1 IMAD.MOV.U32 R37, RZ, RZ, R9 ;  /* 0x000000ffff259224 */ /* 0x000fce00078e0009 */
[----:B-----5:R-:W-:Y:S05]  /*1f5f0*/  WARPSYNC.COLLECTIVE R15, `(.L_x_14661) ;  /* 0x000000000f087348 */ /* 0x020fea0003c00000 */
[----:B------:R0:W1:Y:S02]  /*1f600*/  SHFL.IDX P6, R14, R13, R12, R11 ;  /* 0x0000000c0d0e7389 */ /* 0x00006400000c000b */
[----:B01---5:R-:W-:Y:S01]  /*1f610*/  ENDCOLLECTIVE ;  /* 0x000000000000791b */ /* 0x023fe20003800000 */
.L_x_14661:
[----:B------:R-:W-:Y:S02]  /*1f620*/  IMAD.MOV.U32 R0, RZ, RZ, R36 ;  /* 0x000000ffff007224 */ /* 0x000fe400078e0024 */
[----:B------:R-:W-:Y:S02]  /*1f630*/  IMAD.MOV.U32 R3, RZ, RZ, R37 ;  /* 0x000000ffff037224 */ /* 0x000fe400078e0025 */
[----:B------:R-:W-:Y:S01]  /*1f640*/  @!P1 IMAD.MOV.U32 R38, RZ, RZ, R10 ;  /* 0x000000ffff269224 */ /* 0x000fe200078e000a */
[----:B------:R-:W-:Y:S01]  /*1f650*/  PRMT R48, R0, 0x7610, R48 ;  /* 0x0000761000307816 */ /* 0x000fe20000000030 */
[----:B------:R-:W-:Y:S01]  /*1f660*/  IMAD.MOV.U32 R9, RZ, RZ, R39 ;  /* 0x000000ffff097224 */ /* 0x000fe200078e0027 */
[----:B------:R-:W-:Y:S01]  /*1f670*/  PRMT R34, R34, 0x5410, R3 ;  /* 0x0000541022227816 */ /* 0x000fe20000000003 */
[----:B------:R-:W-:-:S03]  /*1f680*/  IMAD.MOV.U32 R8, RZ, RZ, R38 ;  /* 0x000000ffff087224 */ /* 0x000fc600078e0026 */
[----:B------:R-:W-:Y:S01]  /*1f690*/  PRMT R34, R9, 0x7610, R34 ;  /* 0x0000761009227816 */ /* 0x000fe20000000022 */
[----:B------:R-:W-:Y:S01]  /*1f6a0*/  IMAD.MOV.U32 R13, RZ, RZ, R25 ;  /* 0x000000ffff0d7224 */ /* 0x000fe200078e0019 */
[----:B------:R-:W-:Y:S01]  /*1f6b0*/  PRMT R33, R8, 0x7610, R33 ;  /* 0x0000761008217816 */ /* 0x000fe20000000021 */
[----:B------:R-:W-:Y:S02]  /*1f6c0*/  @!P1 IMAD.MOV.U32 R30, RZ, RZ, R4 ;  /* 0x000000ffff1e9224 */ /* 0x000fe400078e0004 */
[----:B------:R-:W-:Y:S02]  /*1f6d0*/  @!P1 IMAD.MOV.U32 R31, RZ, RZ, R5 ;  /* 0x000000ffff1f9224 */ /* 0x000fe400078e0005 */
[----:B------:R-:W-:Y:S02]  /*1f6e0*/  @!P1 IMAD.MOV.U32 R20, RZ, RZ, R6 ;  /* 0x000000ffff149224 */ /* 0x000fe400078e0006 */
[----:B------:R-:W-:Y:S02]  /*1f6f0*/  @!P1 IMAD.MOV.U32 R21, RZ, RZ, R7 ;  /* 0x000000ffff159224 */ /* 0x000fe400078e0007 */
[----:B------:R-:W-:-:S07]  /*1f700*/  IMAD.MOV.U32 R0, RZ, RZ, R14 ;  /* 0x000000ffff007224 */ /* 0x000fce00078e000e */
[----:B------:R-:W-:Y:S05]  /*1f710*/  WARPSYNC.COLLECTIVE R15, `(.L_x_14662) ;  /* 0x000000000f087348 */ /* 0x000fea0003c00000 */
[----:B------:R0:W1:Y:S02]  /*1f720*/  SHFL.IDX P6, R14, R13, R12, R11 ;  /* 0x0000000c0d0e7389 */ /* 0x00006400000c000b */
[----:B01----:R-:W-:Y:S01]  /*1f730*/  ENDCOLLECTIVE ;  /* 0x000000000000791b */ /* 0x003fe20003800000 */
.L_x_14662:
[----:B------:R-:W-:Y:S02]  /*1f740*/  IMAD.MOV.U32 R4, RZ, RZ, R30 ;  /* 0x000000ffff047224 */ /* 0x000fe400078e001e */
[----:B------:R-:W-:Y:S02]  /*1f750*/  IMAD.MOV.U32 R5, RZ, RZ, R31 ;  /* 0x000000ffff057224 */ /* 0x000fe400078e001f */
[----:B------:R-:W-:Y:S01]  /*1f760*/  IMAD.MOV.U32 R6, RZ, RZ, R20 ;  /* 0x000000ffff067224 */ /* 0x000fe200078e0014 */
[----:B------:R-:W-:Y:S01]  /*1f770*/  PRMT R50, R4, 0x7610, R50 ;  /* 0x0000761004327816 */ /* 0x000fe20000000032 */
[----:B------:R-:W-:Y:S01]  /*1f780*/  IMAD.MOV.U32 R7, RZ, RZ, R21 ;  /* 0x000000ffff077224 */ /* 0x000fe200078e0015 */
[----:B------:R-:W-:Y:S02]  /*1f790*/  PRMT R54, R5, 0x7610, R54 ;  /* 0x0000761005367816 */ /* 0x000fe40000000036 */
[----:B------:R-:W-:Y:S02]  /*1f7a0*/  CS2R R4, SRZ ;  /* 0x0000000000047805 */ /* 0x000fe4000001ff00 */
[----:B------:R-:W-:-:S02]  /*1f7b0*/  PRMT R33, R33, 0x5410, R6 ;  /* 0x0000541021217816 */ /* 0x000fc40000000006 */
[----:B------:R-:W-:Y:S01]  /*1f7c0*/  PRMT R55, R7, 0x7610, R55 ;  /* 0x0000761007377816 */ /* 0x000fe20000000037 */
[----:B------:R-:W-:Y:S02]  /*1f7d0*/  IMAD.MOV.U32 R13, RZ, RZ, R24 ;  /* 0x000000ffff0d7224 */ /* 0x000fe400078e0018 */
[----:B------:R-:W-:-:S07]  /*1f7e0*/  IMAD.MOV.U32 R3, RZ, RZ, R14 ;  /* 0x000000ffff037224 */ /* 0x000fce00078e000e */
[----:B------:R-:W-:Y:S05]  /*1f7f0*/  WARPSYNC.COLLECTIVE R15, `(.L_x_14663) ;  /* 0x000000000f087348 */ /* 0x000fea0003c00000 */
[----:B------:R0:W1:Y:S02]  /*1f800*/  SHFL.IDX P6, R14, R13, R12, R11 ;  /* 0x0000000c0d0e7389 */ /* 0x00006400000c000b */
[----:B01----:R-:W-:Y:S01]  /*1f810*/  ENDCOLLECTIVE ;  /* 0x000000000000791b */ /* 0x003fe20003800000 */
.L_x_14663:
[----:B------:R-:W-:Y:S02]  /*1f820*/  IMAD.MOV.U32 R13, RZ, RZ, R27 ;  /* 0x000000ffff0d7224 */ /* 0x000fe400078e001b */
[----:B------:R-:W-:-:S07]  /*1f830*/  IMAD.MOV.U32 R24, RZ, RZ, R14 ;  /* 0x000000ffff187224 */ /* 0x000fce00078e000e */
[----:B------:R-:W-:Y:S05]  /*1f840*/  WARPSYNC.COLLECTIVE R15, `(.L_x_14664) ;  /* 0x000000000f087348 */ /* 0x000fea0003c00000 */
[----:B------:R0:W1:Y:S02]  /*1f850*/  SHFL.IDX P6, R14, R13, R12, R11 ;  /* 0x0000000c0d0e7389 */ /* 0x00006400000c000b */
[----:B01----:R-:W-:Y:S01]  /*1f860*/  ENDCOLLECTIVE ;  /* 0x000000000000791b */ /* 0x003fe20003800000 */
.L_x_14664:
[----:B------:R-:W-:Y:S05]  /*1f870*/  BRA `(.L_x_14665) ;  /* 0xfffffe8c00ac7947 */ /* 0x000fea000383ffff */
.L_x_14389:
[----:B0-----:R0:W1:Y:S02]  /*1f880*/  SYNCS.PHASECHK.TRANS64.TRYWAIT P1, [R2+URZ+0x16800], R13 ;  /* 0x0168000d020075a7 */ /* 0x001064000802017f */
[----:B-1----:R-:W-:Y:S05]  /*1f890*/  @!P1 NANOSLEEP.SYNCS 0x989680 ;  /* 0x009896800000995d */ /* 0x002fea0003900000 */
[----:B------:R-:W1:Y:S02]  /*1f8a0*/  @!P1 SYNCS.PHASECHK.TRANS64 P1, [R2+URZ+0x16800], R13 ;  /* 0x0168000d020095a7 */ /* 0x000e64000802007f */
[----:B-1----:R-:W-:Y:S05]  /*1f8b0*/  @!P1 BRA `(.L_x_14389) ;  /* 0xfffffffc00f09947 */ /* 0x002fea000383ffff */
[----:B------:R-:W-:Y:S05]  /*1f8c0*/  BRA `(.L_x_14666) ;  /* 0xfffffe9000547947 */ /* 0x000fea000383ffff */
.L_x_14395:
[----:B-1----:R1:W3:Y:S02]  /*1f8d0*/  SYNCS.PHASECHK.TRANS64.TRYWAIT P1, [R14+URZ+0x16830], R3 ;  /* 0x016830030e0075a7 */ /* 0x0022e4000802017f */
[----:B---3--:R-:W-:Y:S05]  /*1f8e0*/  @!P1 NANOSLEEP.SYNCS 0x989680 ;  /* 0x009896800000995d */ /* 0x008fea0003900000 */
[----:B------:R-:W3:Y:S02]  /*1f8f0*/  @!P1 SYNCS.PHASECHK.TRANS64 P1, [R14+URZ+0x16830], R3 ;  /* 0x016830030e0095a7 */ /* 0x000ee4000802007f */
[----:B---3--:R-:W-:Y:S05]  /*1f900*/  @!P1 BRA `(.L_x_14395) ;  /* 0xfffffffc00f09947 */ /* 0x008fea000383ffff */
[----:B------:R-:W-:Y:S05]  /*1f910*/  BRA `(.L_x_14394) ;  /* 0xfffffea0002c7947 */ /* 0x000fea000383ffff */
.L_x_14414:
[----:B-1----:R1:W2:Y:S02]  /*1f920*/  SYNCS.PHASECHK.TRANS64.TRYWAIT P2, [R11+URZ+0x16830], R10 ;  /* 0x0168300a0b0075a7 */ /* 0x0022a4000804017f */
[----:B--2---:R-:W-:Y:S05]  /*1f930*/  @!P2 NANOSLEEP.SYNCS 0x989680 ;  /* 0x009896800000a95d */ /* 0x004fea0003900000 */
[----:B------:R-:W2:Y:S02]  /*1f940*/  @!P2 SYNCS.PHASECHK.TRANS64 P2, [R11+URZ+0x16830], R10 ;  /* 0x0168300a0b00a5a7 */ /* 0x000ea4000804007f */
[----:B--2---:R-:W-:Y:S05]  /*1f950*/  @!P2 BRA `(.L_x_14414) ;  /* 0xfffffffc00f0a947 */ /* 0x004fea000383ffff */
[----:B------:R-:W-:Y:S05]  /*1f960*/  BRA `(.L_x_14413) ;  /* 0xfffffed000d87947 */ /* 0x000fea000383ffff */
.L_x_14418:
[----:B-1----:R1:W2:Y:S02]  /*1f970*/  SYNCS.PHASECHK.TRANS64.TRYWAIT P1, [R11+URZ+0x16850], R10 ;  /* 0x0168500a0b0075a7 */ /* 0x0022a4000802017f */
[----:B--2---:R-:W-:Y:S05]  /*1f980*/  @!P1 NANOSLEEP.SYNCS 0x989680 ;  /* 0x009896800000995d */ /* 0x004fea0003900000 */
[----:B------:R-:W2:Y:S02]  /*1f990*/  @!P1 SYNCS.PHASECHK.TRANS64 P1, [R11+URZ+0x16850], R10 ;  /* 0x0168500a0b0095a7 */ /* 0x000ea4000802007f */
[----:B--2---:R-:W-:Y:S05]  /*1f9a0*/  @!P1 BRA `(.L_x_14418) ;  /* 0xfffffffc00f09947 */ /* 0x004fea000383ffff */
[----:B------:R-:W-:Y:S05]  /*1f9b0*/  BRA `(.L_x_14415) ;  /* 0xfffffed400a07947 */ /* 0x000fea000383ffff */
.L_x_14439:
[----:B-1----:R1:W2:Y:S02]  /*1f9c0*/  SYNCS.PHASECHK.TRANS64.TRYWAIT P2, [R3+URZ+0x16830], R0 ;  /* 0x01683000030075a7 */ /* 0x0022a4000804017f */
[----:B--2---:R-:W-:Y:S05]  /*1f9d0*/  @!P2 NANOSLEEP.SYNCS 0x989680 ;  /* 0x009896800000a95d */ /* 0x004fea0003900000 */
[----:B------:R-:W2:Y:S02]  /*1f9e0*/  @!P2 SYNCS.PHASECHK.TRANS64 P2, [R3+URZ+0x16830], R0 ;  /* 0x016830000300a5a7 */ /* 0x000ea4000804007f */
[----:B--2---:R-:W-:Y:S05]  /*1f9f0*/  @!P2 BRA `(.L_x_14439) ;  /* 0xfffffffc00f0a947 */ /* 0x004fea000383ffff */
[----:B------:R-:W-:Y:S05]  /*1fa00*/  BRA `(.L_x_14438) ;  /* 0xffffff0400a47947 */ /* 0x000fea000383ffff */
.L_x_14443:
[----:B-1----:R1:W2:Y:S02]  /*1fa10*/  SYNCS.PHASECHK.TRANS64.TRYWAIT P1, [R3+URZ+0x16850], R0 ;  /* 0x01685000030075a7 */ /* 0x0022a4000802017f */
[----:B--2---:R-:W-:Y:S05]  /*1fa20*/  @!P1 NANOSLEEP.SYNCS 0x989680 ;  /* 0x009896800000995d */ /* 0x004fea0003900000 */
[----:B------:R-:W2:Y:S02]  /*1fa30*/  @!P1 SYNCS.PHASECHK.TRANS64 P1, [R3+URZ+0x16850], R0 ;  /* 0x01685000030095a7 */ /* 0x000ea4000802007f */
[----:B--2---:R-:W-:Y:S05]  /*1fa40*/  @!P1 BRA `(.L_x_14443) ;  /* 0xfffffffc00f09947 */ /* 0x004fea000383ffff */
[----:B------:R-:W-:Y:S05]  /*1fa50*/  BRA `(.L_x_14440) ;  /* 0xffffff0800807947 */ /* 0x000fea000383ffff */
.L_x_14452:
[----:B-1----:R1:W2:Y:S02]  /*1fa60*/  SYNCS.PHASECHK.TRANS64.TRYWAIT P2, [R3+URZ+0x16830], R0 ;  /* 0x01683000030075a7 */ /* 0x0022a4000804017f */
[----:B--2---:R-:W-:Y:S05]  /*1fa70*/  @!P2 NANOSLEEP.SYNCS 0x989680 ;  /* 0x009896800000a95d */ /* 0x004fea0003900000 */
[----:B------:R-:W2:Y:S02]  /*1fa80*/  @!P2 SYNCS.PHASECHK.TRANS64 P2, [R3+URZ+0x16830], R0 ;  /* 0x016830000300a5a7 */ /* 0x000ea4000804007f */
[----:B--2---:R-:W-:Y:S05]  /*1fa90*/  @!P2 BRA `(.L_x_14452) ;  /* 0xfffffffc00f0a947 */ /* 0x004fea000383ffff */
[----:B------:R-:W-:Y:S05]  /*1faa0*/  BRA `(.L_x_14451) ;  /* 0xffffff2400807947 */ /* 0x000fea000383ffff */
.L_x_14456:
[----:B-1----:R1:W2:Y:S02]  /*1fab0*/  SYNCS.PHASECHK.TRANS64.TRYWAIT P1, [R3+URZ+0x16850], R0 ;  /* 0x01685000030075a7 */ /* 0x0022a4000802017f */
[----:B--2---:R-:W-:Y:S05]  /*1fac0*/  @!P1 NANOSLEEP.SYNCS 0x989680 ;  /* 0x009896800000995d */ /* 0x004fea0003900000 */
[----:B------:R-:W2:Y:S02]  /*1fad0*/  @!P1 SYNCS.PHASECHK.TRANS64 P1, [R3+URZ+0x16850], R0 ;  /* 0x01685000030095a7 */ /* 0x000ea4000802007f */
[----:B--2---:R-:W-:Y:S05]  /*1fae0*/  @!P1 BRA `(.L_x_14456) ;  /* 0xfffffffc00f09947 */ /* 0x004fea000383ffff */
[----:B------:R-:W-:Y:S05]  /*1faf0*/  BRA `(.L_x_14453) ;  /* 0xffffff28005c7947 */ /* 0x000fea000383ffff */
.L_x_14471:
[----:B-1----:R1:W2:Y:S02]  /*1fb00*/  SYNCS.PHASECHK.TRANS64.TRYWAIT P1, [R11+URZ+0x16850], R4 ;  /* 0x016850040b0075a7 */ /* 0x0022a4000802017f */
[----:B--2---:R-:W-:Y:S05]  /*1fb10*/  @!P1 NANOSLEEP.SYNCS 0x989680 ;  /* 0x009896800000995d */ /* 0x004fea0003900000 */
[----:B------:R-:W2:Y:S02]  /*1fb20*/  @!P1 SYNCS.PHASECHK.TRANS64 P1, [R11+URZ+0x16850], R4 ;  /* 0x016850040b0095a7 */ /* 0x000ea4000802007f */
[----:B--2---:R-:W-:Y:S05]  /*1fb30*/  @!P1 BRA `(.L_x_14471) ;  /* 0xfffffffc00f09947 */ /* 0x004fea000383ffff */
[----:B------:R-:W-:Y:S05]  /*1fb40*/  BRA `(.L_x_14470) ;  /* 0xffffff5400787947 */ /* 0x000fea000383ffff */
.L_x_14480:
        /* <DEDUP_REMOVED lines=9> */
.L_x_14667:
[C---:B------:R-:W-:Y:S01]  /*1fbe0*/  VIADD R8, R24.reuse, 0x30 ;  /* 0x0000003018087836 */ /* 0x040fe20000000000 */
[----:B------:R-:W-:-:S04]  /*1fbf0*/  ISETP.GE.OR P3, PT, R24, R21, P0 ;  /* 0x000000151800720c */ /* 0x000fc80000766670 */
[----:B------:R-:W-:Y:S01]  /*1fc00*/  ISETP.GE.OR P4, PT, R8, R21, P0 ;  /* 0x000000150800720c */ /* 0x000fe20000786670 */
[----:B------:R-:W-:Y:S02]  /*1fc10*/  VIADD R8, R24, 0x60 ;  /* 0x0000006018087836 */ /* 0x000fe40000000000 */
[----:B------:R-:W-:-:S03]  /*1fc20*/  IMAD.MOV.U32 R13, RZ, RZ, R7 ;  /* 0x000000ffff0d7224 */ /* 0x000fc600078e0007 */
[----:B------:R-:W-:Y:S01]  /*1fc30*/  ISETP.GE.OR P2, PT, R8, R21, P0 ;  /* 0x000000150800720c */ /* 0x000fe20000746670 */
[----:B------:R-:W-:-:S12]  /*1fc40*/  IMAD.MOV.U32 R0, RZ, RZ, R14 ;  /* 0x000000ffff007224 */ /* 0x000fd800078e000e */
[----:B------:R-:W-:Y:S05]  /*1fc50*/  WARPSYNC.COLLECTIVE R15, `(.L_x_14668) ;  /* 0x000000000f087348 */ /* 0x000fea0003c00000 */
[----:B------:R0:W1:Y:S02]  /*1fc60*/  SHFL.IDX P6, R14, R13, R12, R11 ;  /* 0x0000000c0d0e7389 */ /* 0x00006400000c000b */
[----:B01----:R-:W-:Y:S01]  /*1fc70*/  ENDCOLLECTIVE ;  /* 0x000000000000791b */ /* 0x003fe20003800000 */
.L_x_14668:
[----:B------:R-:W-:Y:S02]  /*1fc80*/  IMAD.MOV.U32 R13, RZ, RZ, R20 ;  /* 0x000000ffff0d7224 */ /* 0x000fe400078e0014 */
[----:B------:R-:W-:Y:S02]  /*1fc90*/  IMAD.MOV.U32 R12, RZ, RZ, 0x1 ;  /* 0x00000001ff0c7424 */ /* 0x000fe400078e00ff */
[----:B------:R-:W-:-:S07]  /*1fca0*/  IMAD.MOV.U32 R3, RZ, RZ, R14 ;  /* 0x000000ffff037224 */ /* 0x000fce00078e000e */
[----:B------:R-:W-:Y:S05]  /*1fcb0*/  WARPSYNC.COLLECTIVE R15, `(.L_x_14669) ;  /* 0x000000000f087348 */ /* 0x000fea0003c00000 */
[----:B------:R0:W1:Y:S02]  /*1fcc0*/  SHFL.IDX P6, R14, R13, R12, R11 ;  /* 0x0000000c0d0e7389 */ /* 0x00006400000c000b */
[----:B01----:R-:W-:Y:S01]  /*1fcd0*/  ENDCOLLECTIVE ;  /* 0x000000000000791b */ /* 0x003fe20003800000 */
.L_x_14669:
[----:B------:R-:W-:-:S04]  /*1fce0*/  @!P3 LEA R10, P5, R26, R3, 0x1 ;  /* 0x000000031a0ab211 */ /* 0x000fc800078a08ff */
[----:B------:R-:W-:Y:S01]  /*1fcf0*/  @!P3 LEA.HI.X R3, R26, R0, R28, 0x1, P5 ;  /* 0x000000001a03b211 */ /* 0x000fe200028f0c1c */
[----:B------:R-:W-:Y:S02]  /*1fd00*/  IMAD.MOV.U32 R13, RZ, RZ, R7 ;  /* 0x000000ffff0d7224 */ /* 0x000fe400078e0007 */
[----:B------:R-:W-:-:S07]  /*1fd10*/  IMAD.MOV.U32 R4, RZ, RZ, R14 ;  /* 0x000000ffff047224 */ /* 0x000fce00078e000e */
[----:B------:R-:W-:Y:S05]  /*1fd20*/  WARPSYNC.COLLECTIVE R15, `(.L_x_14670) ;  /* 0x000000000f087348 */ /* 0x000fea0003c00000 */
[----:B------:R0:W1:Y:S02]  /*1fd30*/  SHFL.IDX P6, R14, R13, R12, R11 ;  /* 0x0000000c0d0e7389 */ /* 0x00006400000c000b */
[----:B01----:R-:W-:Y:S01]  /*1fd40*/  ENDCOLLECTIVE ;  /* 0x000000000000791b */ /* 0x003fe20003800000 */
.L_x_14670:
[----:B------:R-:W-:Y:S02]  /*1fd50*/  IMAD.MOV.U32 R13, RZ, RZ, R20 ;  /* 0x000000ffff0d7224 */ /* 0x000fe400078e0014 */
[----:B------:R-:W-:Y:S02]  /*1fd60*/  IMAD.MOV.U32 R12, RZ, RZ, 0x2 ;  /* 0x00000002ff0c7424 */ /* 0x000fe400078e00ff */
[----:B------:R-:W-:-:S07]  /*1fd70*/  IMAD.MOV.U32 R5, RZ, RZ, R14 ;  /* 0x000000ffff057224 */ /* 0x000fce00078e000e */
[----:B------:R-:W-:Y:S05]  /*1fd80*/  WARPSYNC.COLLECTIVE R15, `(.L_x_14671) ;  /* 0x000000000f087348 */ /* 0x000fea0003c00000 */
[----:B------:R0:W1:Y:S02]  /*1fd90*/  SHFL.IDX P6, R14, R13, R12, R11 ;  /* 0x0000000c0d0e7389 */ /* 0x00006400000c000b */
[----:B01----:R-:W-:Y:S01]  /*1fda0*/  ENDCOLLECTIVE ;  /* 0x000000000000791b */ /* 0x003fe20003800000 */
.L_x_14671:
[----:B------:R-:W-:-:S04]  /*1fdb0*/  @!P4 LEA R8, P1, R26, R5, 0x1 ;  /* 0x000000051a08c211 */ /* 0x000fc800078208ff */
[----:B------:R-:W-:Y:S01]  /*1fdc0*/  @!P4 LEA.HI.X R9, R26, R4, R28, 0x1, P1 ;  /* 0x000000041a09c211 */ /* 0x000fe200008f0c1c */
[----:B------:R-:W-:Y:S02]  /*1fdd0*/  IMAD.MOV.U32 R13, RZ, RZ, R7 ;  /* 0x000000ffff0d7224 */ /* 0x000fe400078e0007 */
[----:B------:R-:W-:-:S07]  /*1fde0*/  IMAD.MOV.U32 R6, RZ, RZ, R14 ;  /* 0x000000ffff067224 */ /* 0x000fce00078e000e */
[----:B------:R-:W-:Y:S05]  /*1fdf0*/  WARPSYNC.COLLECTIVE R15, `(.L_x_14672) ;  /* 0x000000000f087348 */ /* 0x000fea0003c00000 */
[----:B------:R0:W1:Y:S02]  /*1fe00*/  SHFL.IDX P6, R14, R13, R12, R11 ;  /* 0x0000000c0d0e7389 */ /* 0x00006400000c000b */
[----:B01----:R-:W-:Y:S01]  /*1fe10*/  ENDCOLLECTIVE ;  /* 0x000000000000791b */ /* 0x003fe20003800000 */
.L_x_14672:
        /* <DEDUP_REMOVED lines=12> */
.L_x_14673:
[----:B------:R0:W-:Y:S01]  /*1fee0*/  @!P2 ST.E.128 desc[UR42][R4.64], RZ ;  /* 0x000000ff0400a985 */ /* 0x0001e2000c101d2a */
[----:B------:R-:W-:Y:S02]  /*1fef0*/  IMAD.MOV.U32 R13, RZ, RZ, R7 ;  /* 0x000000ffff0d7224 */ /* 0x000fe400078e0007 */
[----:B------:R-:W-:-:S07]  /*1ff00*/  IMAD.MOV.U32 R0, RZ, RZ, R14 ;  /* 0x000000ffff007224 */ /* 0x000fce00078e000e */
[----:B0-----:R-:W-:Y:S05]  /*1ff10*/  WARPSYNC.COLLECTIVE R15, `(.L_x_14674) ;  /* 0x000000000f087348 */ /* 0x001fea0003c00000 */
[----:B------:R1:W2:Y:S02]  /*1ff20*/  SHFL.IDX P6, R14, R13, R12, R11 ;  /* 0x0000000c0d0e7389 */ /* 0x0002a400000c000b */
[----:B012---:R-:W-:Y:S01]  /*1ff30*/  ENDCOLLECTIVE ;  /* 0x000000000000791b */ /* 0x007fe20003800000 */
.L_x_14674:
[----:B------:R-:W-:Y:S05]  /*1ff40*/  BRA `(.L_x_14675) ;  /* 0xffffff7000c87947 */ /* 0x000fea000383ffff */
.L_x_14505:
[----:B------:R-:W0:Y:S01]  /*1ff50*/  S2R R5, SR_TID.X ;  /* 0x0000000000057919 */ /* 0x000e220000002100 */
[----:B------:R-:W-:Y:S01]  /*1ff60*/  BSSY B1, `(.L_x_14676) ;  /* 0x000000a000017945 */ /* 0x000fe20003800000 */
[----:B-1----:R-:W-:Y:S02]  /*1ff70*/  IMAD.MOV.U32 R12, RZ, RZ, RZ ;  /* 0x000000ffff0c7224 */ /* 0x002fe400078e00ff */
        /* <DEDUP_REMOVED lines=8> */
.L_x_14677:
[----:B------:R-:W-:Y:S05]  /*20000*/  BSYNC B1 ;  /* 0x0000000000017941 */ /* 0x000fea0003800000 */
.L_x_14676:
[----:B------:R-:W-:Y:S05]  /*20010*/  BRA `(.L_x_14678) ;  /* 0xffffff8800ac7947 */ /* 0x000fea000383ffff */
.L_x_14507:
[----:B------:R-:W-:Y:S01]  /*20020*/  BSSY B1, `(.L_x_14679) ;  /* 0x0000006000017945 */ /* 0x000fe20003800000 */
[----:B------:R-:W-:-:S07]  /*20030*/  IMAD.MOV.U32 R15, RZ, RZ, -0x1 ;  /* 0xffffffffff0f7424 */ /* 0x000fce00078e00ff */
[----:B01----:R-:W-:Y:S05]  /*20040*/  WARPSYNC.COLLECTIVE R15, `(.L_x_14680) ;  /* 0x000000000f0c7348 */ /* 0x003fea0003c00000 */
[----:B------:R-:W-:Y:S02]  /*20050*/  ELECT P6, UR62, PT ;  /* 0x00000000003e782f */ /* 0x000fe400038c0000 */
[----:B------:R-:W-:Y:S01]  /*20060*/  MOV R14, UR62 ;  /* 0x0000003e000e7c02 */ /* 0x000fe20008000f00 */
[----:B01----:R-:W-:Y:S10]  /*20070*/  ENDCOLLECTIVE ;  /* 0x000000000000791b */ /* 0x003ff40003800000 */
.L_x_14680:
[----:B------:R-:W-:Y:S05]  /*20080*/  BSYNC B1 ;  /* 0x0000000000017941 */ /* 0x000fea0003800000 */
.L_x_14679:
[----:B------:R-:W-:Y:S05]  /*20090*/  BRA `(.L_x_14506) ;  /* 0xffffff8800a47947 */ /* 0x000fea000383ffff */
.L_x_14509:
[----:B0-----:R0:W2:Y:S02]  /*200a0*/  SYNCS.PHASECHK.TRANS64.TRYWAIT P0, [R23+URZ+0x16820], R5 ;  /* 0x01682005170075a7 */ /* 0x0010a4000800017f */
[----:B--2---:R-:W-:Y:S05]  /*200b0*/  @!P0 NANOSLEEP.SYNCS 0x989680 ;  /* 0x009896800000895d */ /* 0x004fea0003900000 */
[----:B------:R-:W2:Y:S02]  /*200c0*/  @!P0 SYNCS.PHASECHK.TRANS64 P0, [R23+URZ+0x16820], R5 ;  /* 0x01682005170085a7 */ /* 0x000ea4000800007f */
[----:B--2---:R-:W-:Y:S05]  /*200d0*/  @!P0 BRA `(.L_x_14509) ;  /* 0xfffffffc00f08947 */ /* 0x004fea000383ffff */
[----:B------:R-:W-:Y:S05]  /*200e0*/  BRA `(.L_x_14681) ;  /* 0xffffff8800b47947 */ /* 0x000fea000383ffff */
.L_x_14513:
[----:B--2---:R2:W3:Y:S02]  /*200f0*/  SYNCS.PHASECHK.TRANS64.TRYWAIT P0, [R10+URZ+0x168a0], R7 ;  /* 0x0168a0070a0075a7 */ /* 0x0044e4000800017f */
[----:B---3--:R-:W-:Y:S05]  /*20100*/  @!P0 NANOSLEEP.SYNCS 0x989680 ;  /* 0x009896800000895d */ /* 0x008fea0003900000 */
[----:B------:R-:W3:Y:S02]  /*20110*/  @!P0 SYNCS.PHASECHK.TRANS64 P0, [R10+URZ+0x168a0], R7 ;  /* 0x0168a0070a0085a7 */ /* 0x000ee4000800007f */
[----:B---3--:R-:W-:Y:S05]  /*20120*/  @!P0 BRA `(.L_x_14513) ;  /* 0xfffffffc00f08947 */ /* 0x008fea000383ffff */
[----:B------:R-:W-:Y:S05]  /*20130*/  BRA `(.L_x_14682) ;  /* 0xffffff8800d07947 */ /* 0x000fea000383ffff */
.L_x_14518:
[----:B0-----:R0:W1:Y:S02]  /*20140*/  SYNCS.PHASECHK.TRANS64.TRYWAIT P0, [R10+URZ+0x168c0], R7 ;  /* 0x0168c0070a0075a7 */ /* 0x001064000800017f */
[----:B-1----:R-:W-:Y:S05]  /*20150*/  @!P0 NANOSLEEP.SYNCS 0x989680 ;  /* 0x009896800000895d */ /* 0x002fea0003900000 */
[----:B------:R-:W1:Y:S02]  /*20160*/  @!P0 SYNCS.PHASECHK.TRANS64 P0, [R10+URZ+0x168c0], R7 ;  /* 0x0168c0070a0085a7 */ /* 0x000e64000800007f */
[----:B-1----:R-:W-:Y:S05]  /*20170*/  @!P0 BRA `(.L_x_14518) ;  /* 0xfffffffc00f08947 */ /* 0x002fea000383ffff */
[----:B------:R-:W-:Y:S05]  /*20180*/  BRA `(.L_x_14683) ;  /* 0xffffff8c00507947 */ /* 0x000fea000383ffff */
.L_x_14525:
[----:B0-----:R0:W2:Y:S02]  /*20190*/  SYNCS.PHASECHK.TRANS64.TRYWAIT P1, [R5+URZ+0x168a0], R6 ;  /* 0x0168a006050075a7 */ /* 0x0010a4000802017f */
[----:B--2---:R-:W-:Y:S05]  /*201a0*/  @!P1 NANOSLEEP.SYNCS 0x989680 ;  /* 0x009896800000995d */ /* 0x004fea0003900000 */
[----:B------:R-:W2:Y:S02]  /*201b0*/  @!P1 SYNCS.PHASECHK.TRANS64 P1, [R5+URZ+0x168a0], R6 ;  /* 0x0168a006050095a7 */ /* 0x000ea4000802007f */
[----:B--2---:R-:W-:Y:S05]  /*201c0*/  @!P1 BRA `(.L_x_14525) ;  /* 0xfffffffc00f09947 */ /* 0x004fea000383ffff */
[----:B------:R-:W-:Y:S05]  /*201d0*/  BRA `(.L_x_14684) ;  /* 0xffffff90001c7947 */ /* 0x000fea000383ffff */
.L_x_14530:
[----:B-1----:R1:W2:Y:S02]  /*201e0*/  SYNCS.PHASECHK.TRANS64.TRYWAIT P1, [R5+URZ+0x168c0], R6 ;  /* 0x0168c006050075a7 */ /* 0x0022a4000802017f */
[----:B--2---:R-:W-:Y:S05]  /*201f0*/  @!P1 NANOSLEEP.SYNCS 0x989680 ;  /* 0x009896800000995d */ /* 0x004fea0003900000 */
[----:B------:R-:W2:Y:S02]  /*20200*/  @!P1 SYNCS.PHASECHK.TRANS64 P1, [R5+URZ+0x168c0], R6 ;  /* 0x0168c006050095a7 */ /* 0x000ea4000802007f */
[----:B--2---:R-:W-:Y:S05]  /*20210*/  @!P1 BRA `(.L_x_14530) ;  /* 0xfffffffc00f09947 */ /* 0x004fea000383ffff */
[----:B------:R-:W-:Y:S05]  /*20220*/  BRA `(.L_x_14685) ;  /* 0xffffff9000947947 */ /* 0x000fea000383ffff */
.L_x_14551:
        /* <DEDUP_REMOVED lines=11> */
.L_x_14687:
[----:B------:R-:W-:Y:S05]  /*202e0*/  BSYNC B0 ;  /* 0x0000000000007941 */ /* 0x000fea0003800000 */
.L_x_14686:
[----:B------:R-:W-:Y:S05]  /*202f0*/  BRA `(.L_x_14688) ;  /* 0xffffffa000187947 */ /* 0x000fea000383ffff */
.L_x_14554:
[----:B-1----:R1:W2:Y:S02]  /*20300*/  SYNCS.PHASECHK.TRANS64.TRYWAIT P0, [R3+URZ+0x16840], R4 ;  /* 0x01684004030075a7 */ /* 0x0022a4000800017f */
[----:B--2---:R-:W-:Y:S05]  /*20310*/  @!P0 NANOSLEEP.SYNCS 0x989680 ;  /* 0x009896800000895d */ /* 0x004fea0003900000 */
[----:B------:R-:W2:Y:S02]  /*20320*/  @!P0 SYNCS.PHASECHK.TRANS64 P0, [R3+URZ+0x16840], R4 ;  /* 0x01684004030085a7 */ /* 0x000ea4000800007f */
[----:B--2---:R-:W-:Y:S05]  /*20330*/  @!P0 BRA `(.L_x_14554) ;  /* 0xfffffffc00f08947 */ /* 0x004fea000383ffff */
[----:B------:R-:W-:Y:S05]  /*20340*/  BRA `(.L_x_14689) ;  /* 0xffffffa000787947 */ /* 0x000fea000383ffff */
.L_x_14555:
        /* <DEDUP_REMOVED lines=8> */
.L_x_14691:
[----:B------:R-:W-:Y:S05]  /*203d0*/  BSYNC B0 ;  /* 0x0000000000007941 */ /* 0x000fea0003800000 */
.L_x_14690:
        /* <DEDUP_REMOVED lines=9> */
.L_x_14692:
[----:B------:R-:W-:Y:S02]  /*20470*/  IMAD.MOV.U32 R13, RZ, RZ, R2 ;  /* 0x000000ffff0d7224 */ /* 0x000fe400078e0002 */
[----:B------:R-:W-:Y:S02]  /*20480*/  IMAD.MOV.U32 R12, RZ, RZ, 0x1 ;  /* 0x00000001ff0c7424 */ /* 0x000fe400078e00ff */
[----:B------:R-:W-:-:S07]  /*20490*/  IMAD.MOV.U32 R7, RZ, RZ, R14 ;  /* 0x000000ffff077224 */ /* 0x000fce00078e000e */
[----:B------:R-:W-:Y:S05]  /*204a0*/  WARPSYNC.COLLECTIVE R15, `(.L_x_14693) ;  /* 0x000000000f087348 */ /* 0x000fea0003c00000 */
[----:B------:R0:W1:Y:S02]  /*204b0*/  SHFL.IDX P6, R14, R13, R12, R11 ;  /* 0x0000000c0d0e7389 */ /* 0x00006400000c000b */
[----:B01----:R-:W-:Y:S01]  /*204c0*/  ENDCOLLECTIVE ;  /* 0x000000000000791b */ /* 0x003fe20003800000 */
.L_x_14693:
        /* <DEDUP_REMOVED lines=15> */
.L_x_14694:
[----:B------:R-:W-:Y:S02]  /*205c0*/  @P0 IMAD R8, R5, 0x2, R23 ;  /* 0x0000000205080824 */ /* 0x000fe400078e0217 */
[----:B------:R-:W-:Y:S02]  /*205d0*/  IMAD.MOV.U32 R13, RZ, RZ, R2 ;  /* 0x000000ffff0d7224 */ /* 0x000fe400078e0002 */
[----:B------:R-:W-:Y:S02]  /*205e0*/  IMAD.MOV.U32 R12, RZ, RZ, 0x2 ;  /* 0x00000002ff0c7424 */ /* 0x000fe400078e00ff */
[----:B------:R-:W-:-:S07]  /*205f0*/  IMAD.MOV.U32 R7, RZ, RZ, R14 ;  /* 0x000000ffff077224 */ /* 0x000fce00078e000e */
[----:B------:R-:W-:Y:S05]  /*20600*/  WARPSYNC.COLLECTIVE R15, `(.L_x_14695) ;  /* 0x000000000f087348 */ /* 0x000fea0003c00000 */
[----:B------:R0:W1:Y:S02]  /*20610*/  SHFL.IDX P6, R14, R13, R12, R11 ;  /* 0x0000000c0d0e7389 */ /* 0x00006400000c000b */
[----:B01----:R-:W-:Y:S01]  /*20620*/  ENDCOLLECTIVE ;  /* 0x000000000000791b */ /* 0x003fe20003800000 */
.L_x_14695:
        /* <DEDUP_REMOVED lines=15> */
.L_x_14696:
[----:B------:R-:W-:Y:S02]  /*20720*/  @P0 IMAD R8, R5, 0x2, R23 ;  /* 0x0000000205080824 */ /* 0x000fe400078e0217 */
[----:B------:R-:W-:Y:S02]  /*20730*/  IMAD.MOV.U32 R13, RZ, RZ, R2 ;  /* 0x000000ffff0d7224 */ /* 0x000fe400078e0002 */
[----:B------:R-:W-:Y:S02]  /*20740*/  IMAD.MOV.U32 R12, RZ, RZ, 0x3 ;  /* 0x00000003ff0c7424 */ /* 0x000fe400078e00ff */
[----:B------:R-:W-:-:S07]  /*20750*/  IMAD.MOV.U32 R7, RZ, RZ, R14 ;  /* 0x000000ffff077224 */ /* 0x000fce00078e000e */
[----:B------:R-:W-:Y:S05]  /*20760*/  WARPSYNC.COLLECTIVE R15, `(.L_x_14697) ;  /* 0x000000000f087348 */ /* 0x000fea0003c00000 */
[----:B------:R0:W1:Y:S02]  /*20770*/  SHFL.IDX P6, R14, R13, R12, R11 ;  /* 0x0000000c0d0e7389 */ /* 0x00006400000c000b */
[----:B01----:R-:W-:Y:S01]  /*20780*/  ENDCOLLECTIVE ;  /* 0x000000000000791b */ /* 0x003fe20003800000 */
.L_x_14697:
        /* <DEDUP_REMOVED lines=15> */
.L_x_14698:
[----:B------:R-:W-:Y:S02]  /*20880*/  @P0 IMAD R8, R5, 0x2, R23 ;  /* 0x0000000205080824 */ /* 0x000fe400078e0217 */
[----:B------:R-:W-:Y:S02]  /*20890*/  IMAD.MOV.U32 R13, RZ, RZ, R2 ;  /* 0x000000ffff0d7224 */ /* 0x000fe400078e0002 */
[----:B------:R-:W-:Y:S02]  /*208a0*/  IMAD.MOV.U32 R12, RZ, RZ, 0x4 ;  /* 0x00000004ff0c7424 */ /* 0x000fe400078e00ff */
[----:B------:R-:W-:-:S07]  /*208b0*/  IMAD.MOV.U32 R7, RZ, RZ, R14 ;  /* 0x000000ffff077224 */ /* 0x000fce00078e000e */
[----:B------:R-:W-:Y:S05]  /*208c0*/  WARPSYNC.COLLECTIVE R15, `(.L_x_14699) ;  /* 0x000000000f087348 */ /* 0x000fea0003c00000 */
[----:B------:R0:W1:Y:S02]  /*208d0*/  SHFL.IDX P6, R14, R13, R12, R11 ;  /* 0x0000000c0d0e7389 */ /* 0x00006400000c000b */
[----:B01----:R-:W-:Y:S01]  /*208e0*/  ENDCOLLECTIVE ;  /* 0x000000000000791b */ /* 0x003fe20003800000 */
.L_x_14699:
        /* <DEDUP_REMOVED lines=15> */
.L_x_14700:
[----:B------:R-:W-:Y:S02]  /*209e0*/  @P0 IMAD R8, R5, 0x2, R23 ;  /* 0x0000000205080824 */ /* 0x000fe400078e0217 */
[----:B------:R-:W-:Y:S02]  /*209f0*/  IMAD.MOV.U32 R13, RZ, RZ, R2 ;  /* 0x000000ffff0d7224 */ /* 0x000fe400078e0002 */
[----:B------:R-:W-:Y:S02]  /*20a00*/  IMAD.MOV.U32 R12, RZ, RZ, 0x5 ;  /* 0x00000005ff0c7424 */ /* 0x000fe400078e00ff */
[----:B------:R-:W-:-:S07]  /*20a10*/  IMAD.MOV.U32 R7, RZ, RZ, R14 ;  /* 0x000000ffff077224 */ /* 0x000fce00078e000e */
[----:B------:R-:W-:Y:S05]  /*20a20*/  WARPSYNC.COLLECTIVE R15, `(.L_x_14701) ;  /* 0x000000000f087348 */ /* 0x000fea0003c00000 */
[----:B------:R0:W1:Y:S02]  /*20a30*/  SHFL.IDX P6, R14, R13, R12, R11 ;  /* 0x0000000c0d0e7389 */ /* 0x00006400000c000b */
[----:B01----:R-:W-:Y:S01]  /*20a40*/  ENDCOLLECTIVE ;  /* 0x000000000000791b */ /* 0x003fe20003800000 */
.L_x_14701:
        /* <DEDUP_REMOVED lines=15> */
.L_x_14702:
[----:B------:R-:W-:Y:S02]  /*20b40*/  @P0 IMAD R8, R5, 0x2, R23 ;  /* 0x0000000205080824 */ /* 0x000fe400078e0217 */
[----:B------:R-:W-:Y:S02]  /*20b50*/  IMAD.MOV.U32 R13, RZ, RZ, R2 ;  /* 0x000000ffff0d7224 */ /* 0x000fe400078e0002 */
[----:B------:R-:W-:Y:S02]  /*20b60*/  IMAD.MOV.U32 R12, RZ, RZ, 0x6 ;  /* 0x00000006ff0c7424 */ /* 0x000fe400078e00ff */
[----:B------:R-:W-:-:S07]  /*20b70*/  IMAD.MOV.U32 R7, RZ, RZ, R14 ;  /* 0x000000ffff077224 */ /* 0x000fce00078e000e */
[----:B------:R-:W-:Y:S05]  /*20b80*/  WARPSYNC.COLLECTIVE R15, `(.L_x_14703) ;  /* 0x000000000f087348 */ /* 0x000fea0003c00000 */
[----:B------:R0:W1:Y:S02]  /*20b90*/  SHFL.IDX P6, R14, R13, R12, R11 ;  /* 0x0000000c0d0e7389 */ /* 0x00006400000c000b */
[----:B01----:R-:W-:Y:S01]  /*20ba0*/  ENDCOLLECTIVE ;  /* 0x000000000000791b */ /* 0x003fe20003800000 */
.L_x_14703:
        /* <DEDUP_REMOVED lines=15> */
.L_x_14704:
[----:B------:R-:W-:Y:S02]  /*20ca0*/  @P0 IMAD R8, R5, 0x2, R23 ;  /* 0x0000000205080824 */ /* 0x000fe400078e0217 */
[----:B------:R-:W-:Y:S02]  /*20cb0*/  IMAD.MOV.U32 R13, RZ, RZ, R2 ;  /* 0x000000ffff0d7224 */ /* 0x000fe400078e0002 */
[----:B------:R-:W-:Y:S02]  /*20cc0*/  IMAD.MOV.U32 R12, RZ, RZ, 0x7 ;  /* 0x00000007ff0c7424 */ /* 0x000fe400078e00ff */
[----:B------:R-:W-:-:S07]  /*20cd0*/  IMAD.MOV.U32 R7, RZ, RZ, R14 ;  /* 0x000000ffff077224 */ /* 0x000fce00078e000e */
[----:B------:R-:W-:Y:S05]  /*20ce0*/  WARPSYNC.COLLECTIVE R15, `(.L_x_14705) ;  /* 0x000000000f087348 */ /* 0x000fea0003c00000 */
[----:B------:R0:W1:Y:S02]  /*20cf0*/  SHFL.IDX P6, R14, R13, R12, R11 ;  /* 0x0000000c0d0e7389 */ /* 0x00006400000c000b */
[----:B01----:R-:W-:Y:S01]  /*20d00*/  ENDCOLLECTIVE ;  /* 0x000000000000791b */ /* 0x003fe20003800000 */
.L_x_14705:
        /* <DEDUP_REMOVED lines=10> */
.L_x_14706:
[----:B------:R-:W-:Y:S01]  /*20db0*/  @!PT LDS RZ, [RZ] ;  /* 0x00000000fffff984 */ /* 0x000fe20000000800 */
[----:B------:R-:W-:Y:S01]  /*20dc0*/  @!PT LDS RZ, [RZ] ;  /* 0x00000000fffff984 */ /* 0x000fe20000000800 */
[----:B------:R-:W-:Y:S01]  /*20dd0*/  @!PT LDS RZ, [RZ] ;  /* 0x00000000fffff984 */ /* 0x000fe20000000800 */
[----:B------:R1:W-:Y:S01]  /*20de0*/  @P0 LDGSTS.E.BYPASS.LTC128B.128 [R8+0x11400], desc[UR42][R6.64], !P2 ;  /* 0x1140000006080fae */ /* 0x0003e2000d101d6a */
[----:B------:R-:W-:Y:S01]  /*20df0*/  IMAD.MOV.U32 R0, RZ, RZ, R14 ;  /* 0x000000ffff007224 */ /* 0x000fe200078e000e */
[----:B------:R-:W-:Y:S06]  /*20e00*/  BRA `(.L_x_14707) ;  /* 0xffffff9c008c7947 */ /* 0x000fec000383ffff */
.L_x_14560:
[----:B------:R-:W2:Y:S01]  /*20e10*/  LDL.LU R11, [R1+0x8] ;  /* 0x00000800010b7983 */ /* 0x000ea20000300800 */
[----:B------:R-:W-:Y:S02]  /*20e20*/  IMAD.MOV.U32 R13, RZ, RZ, R0 ;  /* 0x000000ffff0d7224 */ /* 0x000fe400078e0000 */
[----:B------:R-:W-:Y:S02]  /*20e30*/  IMAD.MOV.U32 R12, RZ, RZ, RZ ;  /* 0x000000ffff0c7224 */ /* 0x000fe400078e00ff */
[----:B------:R-:W-:Y:S02]  /*20e40*/  IMAD.MOV.U32 R15, RZ, RZ, -0x1 ;  /* 0xffffffffff0f7424 */ /* 0x000fe400078e00ff */
[----:B------:R-:W-:-:S04]  /*20e50*/  IMAD.IADD R28, R9, 0x1, R28 ;  /* 0x00000001091c7824 */ /* 0x000fc800078e021c */
[----:B------:R-:W-:Y:S02]  /*20e60*/  VIADD R8, R28, 0x10 ;  /* 0x000000101c087836 */ /* 0x000fe40000000000 */
[----:B--2---:R-:W-:Y:S02]  /*20e70*/  IMAD R3, R11, R10, RZ ;  /* 0x0000000a0b037224 */ /* 0x004fe400078e02ff */
[----:B------:R-:W-:-:S03]  /*20e80*/  IMAD.MOV.U32 R11, RZ, RZ, 0x181f ;  /* 0x0000181fff0b7424 */ /* 0x000fc600078e00ff */
[----:B------:R-:W-:-:S13]  /*20e90*/  ISETP.GE.AND P1, PT, R28, R3, PT ;  /* 0x000000031c00720c */ /* 0x000fda0003f26270 */
[----:B-----5:R-:W-:Y:S05]  /*20ea0*/  WARPSYNC.COLLECTIVE R15, `(.L_x_14708) ;  /* 0x000000000f087348 */ /* 0x020fea0003c00000 */
[----:B------:R0:W1:Y:S02]  /*20eb0*/  SHFL.IDX P6, R14, R13, R12, R11 ;  /* 0x0000000c0d0e7389 */ /* 0x00006400000c000b */
[----:B01---5:R-:W-:Y:S01]  /*20ec0*/  ENDCOLLECTIVE ;  /* 0x000000000000791b */ /* 0x023fe20003800000 */
.L_x_14708:
[----:B------:R-:W-:Y:S02]  /*20ed0*/  IMAD.MOV.U32 R13, RZ, RZ, R2 ;  /* 0x000000ffff0d7224 */ /* 0x000fe400078e0002 */
[----:B------:R-:W-:-:S07]  /*20ee0*/  IMAD.MOV.U32 R7, RZ, RZ, R14 ;  /* 0x000000ffff077224 */ /* 0x000fce00078e000e */
[----:B------:R-:W-:Y:S05]  /*20ef0*/  WARPSYNC.COLLECTIVE R15, `(.L_x_14709) ;  /* 0x000000000f087348 */ /* 0x000fea0003c00000 */
[----:B------:R0:W1:Y:S02]  /*20f00*/  SHFL.IDX P6, R14, R13, R12, R11 ;  /* 0x0000000c0d0e7389 */ /* 0x00006400000c000b */
[----:B01----:R-:W-:Y:S01]  /*20f10*/  ENDCOLLECTIVE ;  /* 0x000000000000791b */ /* 0x003fe20003800000 */
.L_x_14709:
[----:B------:R-:W-:Y:S02]  /*20f20*/  IMAD.MOV.U32 R13, RZ, RZ, R0 ;  /* 0x000000ffff0d7224 */ /* 0x000fe400078e0000 */
[----:B------:R-:W-:Y:S02]  /*20f30*/  IMAD.MOV.U32 R12, RZ, RZ, 0x1 ;  /* 0x00000001ff0c7424 */ /* 0x000fe400078e00ff */
[----:B------:R-:W-:-:S07]  /*20f40*/  IMAD.MOV.U32 R6, RZ, RZ, R14 ;  /* 0x000000ffff067224 */ /* 0x000fce00078e000e */
[----:B------:R-:W-:Y:S05]  /*20f50*/  WARPSYNC.COLLECTIVE R15, `(.L_x_14710) ;  /* 0x000000000f087348 */ /* 0x000fea0003c00000 */
[----:B------:R0:W1:Y:S02]  /*20f60*/  SHFL.IDX P6, R14, R13, R12, R11 ;  /* 0x0000000c0d0e7389 */ /* 0x00006400000c000b */
[----:B01----:R-:W-:Y:S01]  /*20f70*/  ENDCOLLECTIVE ;  /* 0x000000000000791b */ /* 0x003fe20003800000 */
.L_x_14710:
[----:B------:R-:W-:-:S05]  /*20f80*/  @!P1 LEA R6, P2, R21, R6, 0x1 ;  /* 0x0000000615069211 */ /* 0x000fca00078408ff */
[----:B------:R-:W-:-:S05]  /*20f90*/  @!P1 IMAD.X R7, RZ, RZ, R7, P2 ;  /* 0x000000ffff079224 */ /* 0x000fca00010e0607 */
[----:B------:R-:W-:Y:S01]  /*20fa0*/  @!PT LDS RZ, [RZ] ;  /* 0x00000000fffff984 */ /* 0x000fe20000000800 */
[----:B------:R-:W-:Y:S01]  /*20fb0*/  @!PT LDS RZ, [RZ] ;  /* 0x00000000fffff984 */ /* 0x000fe20000000800 */
[----:B------:R-:W-:Y:S01]  /*20fc0*/  @!PT LDS RZ, [RZ] ;  /* 0x00000000fffff984 */ /* 0x000fe20000000800 */
[----:B------:R0:W-:Y:S01]  /*20fd0*/  @!P1 LDGSTS.E.BYPASS.LTC128B.128 [R20+0x8400], desc[UR42][R6.64], !P0 ;  /* 0x0840000006149fae */ /* 0x0001e2000c101d6a */
[----:B------:R-:W-:Y:S01]  /*20fe0*/  IMAD.MOV.U32 R13, RZ, RZ, R2 ;  /* 0x000000ffff0d7224 */ /* 0x000fe200078e0002 */
[----:B------:R-:W-:Y:S01]  /*20ff0*/  ISETP.GE.AND P1, PT, R8, R3, PT ;  /* 0x000000030800720c */ /* 0x000fe20003f26270 */
[----:B0-----:R-:W-:-:S12]  /*21000*/  IMAD.MOV.U32 R6, RZ, RZ, R14 ;  /* 0x000000ffff067224 */ /* 0x001fd800078e000e */
[----:B------:R-:W-:Y:S05]  /*21010*/  WARPSYNC.COLLECTIVE R15, `(.L_x_14711) ;  /* 0x000000000f087348 */ /* 0x000fea0003c00000 */
[----:B------:R0:W1:Y:S02]  /*21020*/  SHFL.IDX P6, R14, R13, R12, R11 ;  /* 0x0000000c0d0e7389 */ /* 0x00006400000c000b */
[----:B01----:R-:W-:Y:S01]  /*21030*/  ENDCOLLECTIVE ;  /* 0x000000000000791b */ /* 0x003fe20003800000 */
.L_x_14711:
[----:B------:R-:W-:Y:S02]  /*21040*/  IMAD.MOV.U32 R13, RZ, RZ, R0 ;  /* 0x000000ffff0d7224 */ /* 0x000fe400078e0000 */
[----:B------:R-:W-:Y:S02]  /*21050*/  IMAD.MOV.U32 R12, RZ, RZ, 0x2 ;  /* 0x00000002ff0c7424 */ /* 0x000fe400078e00ff */
[----:B------:R-:W-:-:S07]  /*21060*/  IMAD.MOV.U32 R7, RZ, RZ, R14 ;  /* 0x000000ffff077224 */ /* 0x000fce00078e000e */
[----:B------:R-:W-:Y:S05]  /*21070*/  WARPSYNC.COLLECTIVE R15, `(.L_x_14712) ;  /* 0x000000000f087348 */ /* 0x000fea0003c00000 */
[----:B------:R0:W1:Y:S02]  /*21080*/  SHFL.IDX P6, R14, R13, R12, R11 ;  /* 0x0000000c0d0e7389 */ /* 0x00006400000c000b */
[----:B01----:R-:W-:Y:S01]  /*21090*/  ENDCOLLECTIVE ;  /* 0x000000000000791b */ /* 0x003fe20003800000 */
.L_x_14712:
        /* <DEDUP_REMOVED lines=16> */
.L_x_14713:
[----:B------:R-:W-:Y:S02]  /*211a0*/  IMAD.MOV.U32 R13, RZ, RZ, R0 ;  /* 0x000000ffff0d7224 */ /* 0x000fe400078e0000 */
[----:B------:R-:W-:Y:S02]  /*211b0*/  IMAD.MOV.U32 R12, RZ, RZ, 0x3 ;  /* 0x00000003ff0c7424 */ /* 0x000fe400078e00ff */
[----:B------:R-:W-:-:S07]  /*211c0*/  IMAD.MOV.U32 R7, RZ, RZ, R14 ;  /* 0x000000ffff077224 */ /* 0x000fce00078e000e */
[----:B------:R-:W-:Y:S05]  /*211d0*/  WARPSYNC.COLLECTIVE R15, `(.L_x_14714) ;  /* 0x000000000f087348 */ /* 0x000fea0003c00000 */
[----:B------:R0:W1:Y:S02]  /*211e0*/  SHFL.IDX P6, R14, R13, R12, R11 ;  /* 0x0000000c0d0e7389 */ /* 0x00006400000c000b */
[----:B01----:R-:W-:Y:S01]  /*211f0*/  ENDCOLLECTIVE ;  /* 0x000000000000791b */ /* 0x003fe20003800000 */
.L_x_14714:
        /* <DEDUP_REMOVED lines=16> */
.L_x_14715:
[----:B------:R-:W-:Y:S02]  /*21300*/  IMAD.MOV.U32 R13, RZ, RZ, R0 ;  /* 0x000000ffff0d7224 */ /* 0x000fe400078e0000 */
[----:B------:R-:W-:Y:S02]  /*21310*/  IMAD.MOV.U32 R12, RZ, RZ, 0x4 ;  /* 0x00000004ff0c7424 */ /* 0x000fe400078e00ff */
[----:B------:R-:W-:-:S07]  /*21320*/  IMAD.MOV.U32 R7, RZ, RZ, R14 ;  /* 0x000000ffff077224 */ /* 0x000fce00078e000e */
[----:B------:R-:W-:Y:S05]  /*21330*/  WARPSYNC.COLLECTIVE R15, `(.L_x_14716) ;  /* 0x000000000f087348 */ /* 0x000fea0003c00000 */
[----:B------:R0:W1:Y:S02]  /*21340*/  SHFL.IDX P6, R14, R13, R12, R11 ;  /* 0x0000000c0d0e7389 */ /* 0x00006400000c000b */
[----:B01----:R-:W-:Y:S01]  /*21350*/  ENDCOLLECTIVE ;  /* 0x000000000000791b */ /* 0x003fe20003800000 */
.L_x_14716:
        /* <DEDUP_REMOVED lines=16> */
.L_x_14717:
[----:B------:R-:W-:Y:S02]  /*21460*/  IMAD.MOV.U32 R13, RZ, RZ, R0 ;  /* 0x000000ffff0d7224 */ /* 0x000fe400078e0000 */
[----:B------:R-:W-:Y:S02]  /*21470*/  IMAD.MOV.U32 R12, RZ, RZ, 0x5 ;  /* 0x00000005ff0c7424 */ /* 0x000fe400078e00ff */
[----:B------:R-:W-:-:S07]  /*21480*/  IMAD.MOV.U32 R7, RZ, RZ, R14 ;  /* 0x000000ffff077224 */ /* 0x000fce00078e000e */
[----:B------:R-:W-:Y:S05]  /*21490*/  WARPSYNC.COLLECTIVE R15, `(.L_x_14718) ;  /* 0x000000000f087348 */ /* 0x000fea0003c00000 */
[----:B------:R0:W1:Y:S02]  /*214a0*/  SHFL.IDX P6, R14, R13, R12, R11 ;  /* 0x0000000c0d0e7389 */ /* 0x00006400000c000b */
[----:B01----:R-:W-:Y:S01]  /*214b0*/  ENDCOLLECTIVE ;  /* 0x000000000000791b */ /* 0x003fe20003800000 */
.L_x_14718:
        /* <DEDUP_REMOVED lines=16> */
.L_x_14719:
[----:B------:R-:W-:Y:S02]  /*215c0*/  IMAD.MOV.U32 R13, RZ, RZ, R0 ;  /* 0x000000ffff0d7224 */ /* 0x000fe400078e0000 */
[----:B------:R-:W-:Y:S02]  /*215d0*/  IMAD.MOV.U32 R12, RZ, RZ, 0x6 ;  /* 0x00000006ff0c7424 */ /* 0x000fe400078e00ff */
[----:B------:R-:W-:-:S07]  /*215e0*/  IMAD.MOV.U32 R7, RZ, RZ, R14 ;  /* 0x000000ffff077224 */ /* 0x000fce00078e000e */
[----:B------:R-:W-:Y:S05]  /*215f0*/  WARPSYNC.COLLECTIVE R15, `(.L_x_14720) ;  /* 0x000000000f087348 */ /* 0x000fea0003c00000 */
[----:B------:R0:W1:Y:S02]  /*21600*/  SHFL.IDX P6, R14, R13, R12, R11 ;  /* 0x0000000c0d0e7389 */ /* 0x00006400000c000b */
[----:B01----:R-:W-:Y:S01]  /*21610*/  ENDCOLLECTIVE ;  /* 0x000000000000791b */ /* 0x003fe20003800000 */
.L_x_14720:
        /* <DEDUP_REMOVED lines=16> */
.L_x_14721:
[----:B------:R-:W-:Y:S02]  /*21720*/  IMAD.MOV.U32 R13, RZ, RZ, R0 ;  /* 0x000000ffff0d7224 */ /* 0x000fe400078e0000 */
[----:B------:R-:W-:Y:S02]  /*21730*/  IMAD.MOV.U32 R12, RZ, RZ, 0x7 ;  /* 0x00000007ff0c7424 */ /* 0x000fe400078e00ff */
[----:B------:R-:W-:-:S07]  /*21740*/  IMAD.MOV.U32 R7, RZ, RZ, R14 ;  /* 0x000000ffff077224 */ /* 0x000fce00078e000e */
[----:B------:R-:W-:Y:S05]  /*21750*/  WARPSYNC.COLLECTIVE R15, `(.L_x_14722) ;  /* 0x000000000f087348 */ /* 0x000fea0003c00000 */
[----:B------:R0:W1:Y:S02]  /*21760*/  SHFL.IDX P6, R14, R13, R12, R11 ;  /* 0x0000000c0d0e7389 */ /* 0x00006400000c000b */
[----:B01----:R-:W-:Y:S01]  /*21770*/  ENDCOLLECTIVE ;  /* 0x000000000000791b */ /* 0x003fe20003800000 */
.L_x_14722:
        /* <DEDUP_REMOVED lines=11> */
.L_x_14723:
        /* <DEDUP_REMOVED lines=11> */
.L_x_14724:
        /* <DEDUP_REMOVED lines=8> */
[----:B------:R0:W-:Y:S04]  /*21960*/  @!P1 LDGSTS.E.BYPASS.LTC128B.128 [R20+0xbc00], desc[UR42][R6.64], !P0 ;  /* 0x0bc0000006149fae */ /* 0x0001e8000c101d6a */
[----:B------:R-:W-:Y:S01]  /*21970*/  ISETP.GE.AND P1, PT, R0, R3, PT ;  /* 0x000000030000720c */ /* 0x000fe20003f26270 */
[----:B------:R-:W-:-:S02]  /*21980*/  VIADD R0, R28, 0x90 ;  /* 0x000000901c007836 */ /* 0x000fc40000000000 */
[----:B------:R-:W-:-:S10]  /*21990*/  IMAD.MOV.U32 R8, RZ, RZ, R14 ;  /* 0x000000ffff087224 */ /* 0x000fd400078e000e */
[----:B0-----:R-:W-:Y:S05]  /*219a0*/  WARPSYNC.COLLECTIVE R15, `(.L_x_14725) ;  /* 0x000000000f087348 */ /* 0x001fea0003c00000 */
[----:B------:R1:W2:Y:S02]  /*219b0*/  SHFL.IDX P6, R14, R13, R12, R11 ;  /* 0x0000000c0d0e7389 */ /* 0x0002a400000c000b */
[----:B012---:R-:W-:Y:S01]  /*219c0*/  ENDCOLLECTIVE ;  /* 0x000000000000791b */ /* 0x007fe20003800000 */
.L_x_14725:
[----:B------:R-:W-:Y:S02]  /*219d0*/  IMAD.MOV.U32 R13, RZ, RZ, R4 ;  /* 0x000000ffff0d7224 */ /* 0x000fe400078e0004 */
[----:B------:R-:W-:Y:S02]  /*219e0*/  IMAD.MOV.U32 R12, RZ, RZ, 0x1 ;  /* 0x00000001ff0c7424 */ /* 0x000fe400078e00ff */
[----:B------:R-:W-:-:S07]  /*219f0*/  IMAD.MOV.U32 R2, RZ, RZ, R14 ;  /* 0x000000ffff027224 */ /* 0x000fce00078e000e */
[----:B------:R-:W-:Y:S05]  /*21a00*/  WARPSYNC.COLLECTIVE R15, `(.L_x_14726) ;  /* 0x000000000f087348 */ /* 0x000fea0003c00000 */
[----:B------:R0:W1:Y:S02]  /*21a10*/  SHFL.IDX P6, R14, R13, R12, R11 ;  /* 0x0000000c0d0e7389 */ /* 0x00006400000c000b */
[----:B01----:R-:W-:Y:S01]  /*21a20*/  ENDCOLLECTIVE ;  /* 0x000000000000791b */ /* 0x003fe20003800000 */
.L_x_14726:
        /* <DEDUP_REMOVED lines=15> */
.L_x_14727:
[----:B------:R-:W-:Y:S02]  /*21b20*/  IMAD.MOV.U32 R13, RZ, RZ, R4 ;  /* 0x000000ffff0d7224 */ /* 0x000fe400078e0004 */
[----:B------:R-:W-:Y:S02]  /*21b30*/  IMAD.MOV.U32 R12, RZ, RZ, 0x2 ;  /* 0x00000002ff0c7424 */ /* 0x000fe400078e00ff */
[----:B------:R-:W-:-:S07]  /*21b40*/  IMAD.MOV.U32 R6, RZ, RZ, R14 ;  /* 0x000000ffff067224 */ /* 0x000fce00078e000e */
[----:B------:R-:W-:Y:S05]  /*21b50*/  WARPSYNC.COLLECTIVE R15, `(.L_x_14728) ;  /* 0x000000000f087348 */ /* 0x000fea0003c00000 */
[----:B------:R0:W1:Y:S02]  /*21b60*/  SHFL.IDX P6, R14, R13, R12, R11 ;  /* 0x0000000c0d0e7389 */ /* 0x00006400000c000b */
[----:B01----:R-:W-:Y:S01]  /*21b70*/  ENDCOLLECTIVE ;  /* 0x000000000000791b */ /* 0x003fe20003800000 */
.L_x_14728:
        /* <DEDUP_REMOVED lines=13> */
.L_x_14729:
[----:B------:R-:W-:Y:S02]  /*21c50*/  IMAD.MOV.U32 R13, RZ, RZ, R4 ;  /* 0x000000ffff0d7224 */ /* 0x000fe400078e0004 */
[----:B------:R-:W-:Y:S02]  /*21c60*/  IMAD.MOV.U32 R12, RZ, RZ, 0x3 ;  /* 0x00000003ff0c7424 */ /* 0x000fe400078e00ff */
[----:B------:R-:W-:-:S07]  /*21c70*/  IMAD.MOV.U32 R6, RZ, RZ, R14 ;  /* 0x000000ffff067224 */ /* 0x000fce00078e000e */
[----:B------:R-:W-:Y:S05]  /*21c80*/  WARPSYNC.COLLECTIVE R15, `(.L_x_14730) ;  /* 0x000000000f087348 */ /* 0x000fea0003c00000 */
[----:B------:R0:W1:Y:S02]  /*21c90*/  SHFL.IDX P6, R14, R13, R12, R11 ;  /* 0x0000000c0d0e7389 */ /* 0x00006400000c000b */
[----:B01----:R-:W-:Y:S01]  /*21ca0*/  ENDCOLLECTIVE ;  /* 0x000000000000791b */ /* 0x003fe20003800000 */
.L_x_14730:
        /* <DEDUP_REMOVED lines=12> */
.L_x_14731:
[----:B------:R-:W-:Y:S01]  /*21d70*/  IMAD.MOV.U32 R2, RZ, RZ, R14 ;  /* 0x000000ffff027224 */ /* 0x000fe200078e000e */
[----:B------:R-:W-:Y:S06]  /*21d80*/  BRA `(.L_x_14732) ;  /* 0xffffff9c00807947 */ /* 0x000fec000383ffff */
.L_x_14563:
[----:B-1----:R1:W2:Y:S02]  /*21d90*/  SYNCS.PHASECHK.TRANS64.TRYWAIT P0, [R23+URZ+0x16820], R0 ;  /* 0x01682000170075a7 */ /* 0x0022a4000800017f */
[----:B--2---:R-:W-:Y:S05]  /*21da0*/  @!P0 NANOSLEEP.SYNCS 0x989680 ;  /* 0x009896800000895d */ /* 0x004fea0003900000 */
[----:B------:R-:W2:Y:S02]  /*21db0*/  @!P0 SYNCS.PHASECHK.TRANS64 P0, [R23+URZ+0x16820], R0 ;  /* 0x01682000170085a7 */ /* 0x000ea4000800007f */
[----:B--2---:R-:W-:Y:S05]  /*21dc0*/  @!P0 BRA `(.L_x_14563) ;  /* 0xfffffffc00f08947 */ /* 0x004fea000383ffff */
[----:B------:R-:W-:Y:S05]  /*21dd0*/  BRA `(.L_x_14733) ;  /* 0xffffff9c00dc7947 */ /* 0x000fea000383ffff */
.L_x_14568:
[----:B0-----:R0:W1:Y:S02]  /*21de0*/  SYNCS.PHASECHK.TRANS64.TRYWAIT P0, [R5+URZ+0x16840], R2 ;  /* 0x01684002050075a7 */ /* 0x001064000800017f */
[----:B-1----:R-:W-:Y:S05]  /*21df0*/  @!P0 NANOSLEEP.SYNCS 0x989680 ;  /* 0x009896800000895d */ /* 0x002fea0003900000 */
[----:B------:R-:W1:Y:S02]  /*21e00*/  @!P0 SYNCS.PHASECHK.TRANS64 P0, [R5+URZ+0x16840], R2 ;  /* 0x01684002050085a7 */ /* 0x000e64000800007f */
[----:B-1----:R-:W-:Y:S05]  /*21e10*/  @!P0 BRA `(.L_x_14568) ;  /* 0xfffffffc00f08947 */ /* 0x002fea000383ffff */
[----:B------:R-:W-:Y:S05]  /*21e20*/  BRA `(.L_x_14734) ;  /* 0xffffffa000bc7947 */ /* 0x000fea000383ffff */
.L_x_14569:
        /* <DEDUP_REMOVED lines=8> */
.L_x_14736:
[----:B------:R-:W-:Y:S05]  /*21eb0*/  BSYNC B1 ;  /* 0x0000000000017941 */ /* 0x000fea0003800000 */
.L_x_14735:
        /* <DEDUP_REMOVED lines=10> */
.L_x_14737:
        /* <DEDUP_REMOVED lines=8> */
.L_x_14738:
        /* <DEDUP_REMOVED lines=12> */
.L_x_14739:
[----:B------:R-:W-:Y:S02]  /*220a0*/  IMAD.MOV.U32 R13, RZ, RZ, R10 ;  /* 0x000000ffff0d7224 */ /* 0x000fe400078e000a */
[----:B------:R-:W-:Y:S02]  /*220b0*/  IMAD.MOV.U32 R12, RZ, RZ, 0x2 ;  /* 0x00000002ff0c7424 */ /* 0x000fe400078e00ff */
[----:B------:R-:W-:-:S07]  /*220c0*/  IMAD.MOV.U32 R2, RZ, RZ, R14 ;  /* 0x000000ffff027224 */ /* 0x000fce00078e000e */
[----:B------:R-:W-:Y:S05]  /*220d0*/  WARPSYNC.COLLECTIVE R15, `(.L_x_14740) ;  /* 0x000000000f087348 */ /* 0x000fea0003c00000 */
[----:B------:R0:W1:Y:S02]  /*220e0*/  SHFL.IDX P6, R14, R13, R12, R11 ;  /* 0x0000000c0d0e7389 */ /* 0x00006400000c000b */
[----:B01----:R-:W-:Y:S01]  /*220f0*/  ENDCOLLECTIVE ;  /* 0x000000000000791b */ /* 0x003fe20003800000 */
.L_x_14740:
        /* <DEDUP_REMOVED lines=11> */
.L_x_14741:
[----:B------:R-:W-:Y:S02]  /*221b0*/  IMAD.MOV.U32 R13, RZ, RZ, R10 ;  /* 0x000000ffff0d7224 */ /* 0x000fe400078e000a */
[----:B------:R-:W-:Y:S02]  /*221c0*/  IMAD.MOV.U32 R12, RZ, RZ, 0x3 ;  /* 0x00000003ff0c7424 */ /* 0x000fe400078e00ff */
[----:B------:R-:W-:-:S07]  /*221d0*/  IMAD.MOV.U32 R2, RZ, RZ, R14 ;  /* 0x000000ffff027224 */ /* 0x000fce00078e000e */
[----:B------:R-:W-:Y:S05]  /*221e0*/  WARPSYNC.COLLECTIVE R15, `(.L_x_14742) ;  /* 0x000000000f087348 */ /* 0x000fea0003c00000 */
[----:B------:R0:W1:Y:S02]  /*221f0*/  SHFL.IDX P6, R14, R13, R12, R11 ;  /* 0x0000000c0d0e7389 */ /* 0x00006400000c000b */
[----:B01----:R-:W-:Y:S01]  /*22200*/  ENDCOLLECTIVE ;  /* 0x000000000000791b */ /* 0x003fe20003800000 */
.L_x_14742:
        /* <DEDUP_REMOVED lines=11> */
.L_x_14743:
[----:B------:R-:W-:Y:S02]  /*222c0*/  IMAD.MOV.U32 R13, RZ, RZ, R10 ;  /* 0x000000ffff0d7224 */ /* 0x000fe400078e000a */
[----:B------:R-:W-:Y:S02]  /*222d0*/  IMAD.MOV.U32 R12, RZ, RZ, 0x4 ;  /* 0x00000004ff0c7424 */ /* 0x000fe400078e00ff */
[----:B------:R-:W-:-:S07]  /*222e0*/  IMAD.MOV.U32 R2, RZ, RZ, R14 ;  /* 0x000000ffff027224 */ /* 0x000fce00078e000e */
[----:B------:R-:W-:Y:S05]  /*222f0*/  WARPSYNC.COLLECTIVE R15, `(.L_x_14744) ;  /* 0x000000000f087348 */ /* 0x000fea0003c00000 */
[----:B------:R0:W1:Y:S02]  /*22300*/  SHFL.IDX P6, R14, R13, R12, R11 ;  /* 0x0000000c0d0e7389 */ /* 0x00006400000c000b */
[----:B01----:R-:W-:Y:S01]  /*22310*/  ENDCOLLECTIVE ;  /* 0x000000000000791b */ /* 0x003fe20003800000 */
.L_x_14744:
        /* <DEDUP_REMOVED lines=11> */
.L_x_14745:
[----:B------:R-:W-:Y:S02]  /*223d0*/  IMAD.MOV.U32 R13, RZ, RZ, R10 ;  /* 0x000000ffff0d7224 */ /* 0x000fe400078e000a */
[----:B------:R-:W-:Y:S02]  /*223e0*/  IMAD.MOV.U32 R12, RZ, RZ, 0x5 ;  /* 0x00000005ff0c7424 */ /* 0x000fe400078e00ff */
[----:B------:R-:W-:-:S07]  /*223f0*/  IMAD.MOV.U32 R2, RZ, RZ, R14 ;  /* 0x000000ffff027224 */ /* 0x000fce00078e000e */
[----:B------:R-:W-:Y:S05]  /*22400*/  WARPSYNC.COLLECTIVE R15, `(.L_x_14746) ;  /* 0x000000000f087348 */ /* 0x000fea0003c00000 */
[----:B------:R0:W1:Y:S02]  /*22410*/  SHFL.IDX P6, R14, R13, R12, R11 ;  /* 0x0000000c0d0e7389 */ /* 0x00006400000c000b */
[----:B01----:R-:W-:Y:S01]  /*22420*/  ENDCOLLECTIVE ;  /* 0x000000000000791b */ /* 0x003fe20003800000 */
.L_x_14746:
        /* <DEDUP_REMOVED lines=11> */
.L_x_14747:
[----:B------:R-:W-:Y:S02]  /*224e0*/  IMAD.MOV.U32 R13, RZ, RZ, R10 ;  /* 0x000000ffff0d7224 */ /* 0x000fe400078e000a */
[----:B------:R-:W-:Y:S02]  /*224f0*/  IMAD.MOV.U32 R12, RZ, RZ, 0x6 ;  /* 0x00000006ff0c7424 */ /* 0x000fe400078e00ff */
[----:B------:R-:W-:-:S07]  /*22500*/  IMAD.MOV.U32 R2, RZ, RZ, R14 ;  /* 0x000000ffff027224 */ /* 0x000fce00078e000e */
[----:B------:R-:W-:Y:S05]  /*22510*/  WARPSYNC.COLLECTIVE R15, `(.L_x_14748) ;  /* 0x000000000f087348 */ /* 0x000fea0003c00000 */
[----:B------:R0:W1:Y:S02]  /*22520*/  SHFL.IDX P6, R14, R13, R12, R11 ;  /* 0x0000000c0d0e7389 */ /* 0x00006400000c000b */
[----:B01----:R-:W-:Y:S01]  /*22530*/  ENDCOLLECTIVE ;  /* 0x000000000000791b */ /* 0x003fe20003800000 */
.L_x_14748:
        /* <DEDUP_REMOVED lines=11> */
.L_x_14749:
[----:B------:R-:W-:Y:S02]  /*225f0*/  IMAD.MOV.U32 R13, RZ, RZ, R10 ;  /* 0x000000ffff0d7224 */ /* 0x000fe400078e000a */
[----:B------:R-:W-:Y:S02]  /*22600*/  IMAD.MOV.U32 R12, RZ, RZ, 0x7 ;  /* 0x00000007ff0c7424 */ /* 0x000fe400078e00ff */
[----:B------:R-:W-:-:S07]  /*22610*/  IMAD.MOV.U32 R2, RZ, RZ, R14 ;  /* 0x000000ffff027224 */ /* 0x000fce00078e000e */
[----:B------:R-:W-:Y:S05]  /*22620*/  WARPSYNC.COLLECTIVE R15, `(.L_x_14750) ;  /* 0x000000000f087348 */ /* 0x000fea0003c00000 */
[----:B------:R0:W1:Y:S02]  /*22630*/  SHFL.IDX P6, R14, R13, R12, R11 ;  /* 0x0000000c0d0e7389 */ /* 0x00006400000c000b */
[----:B01----:R-:W-:Y:S01]  /*22640*/  ENDCOLLECTIVE ;  /* 0x000000000000791b */ /* 0x003fe20003800000 */
.L_x_14750:
        /* <DEDUP_REMOVED lines=11> */
.L_x_14751:
[----:B------:R-:W-:Y:S01]  /*22700*/  IMAD.MOV.U32 R2, RZ, RZ, R14 ;  /* 0x000000ffff027224 */ /* 0x000fe200078e000e */
[----:B------:R-:W-:Y:S06]  /*22710*/  BRA `(.L_x_14752) ;  /* 0xffffff9c00ac7947 */ /* 0x000fec000383ffff */
.L_x_14574:
[----:B-1----:R1:W2:Y:S02]  /*22720*/  SYNCS.PHASECHK.TRANS64.TRYWAIT P0, [R5+URZ+0x16860], R2 ;  /* 0x01686002050075a7 */ /* 0x0022a4000800017f */
[----:B--2---:R-:W-:Y:S05]  /*22730*/  @!P0 NANOSLEEP.SYNCS 0x989680 ;  /* 0x009896800000895d */ /* 0x004fea0003900000 */
[----:B------:R-:W2:Y:S02]  /*22740*/  @!P0 SYNCS.PHASECHK.TRANS64 P0, [R5+URZ+0x16860], R2 ;  /* 0x01686002050085a7 */ /* 0x000ea4000800007f */
[----:B--2---:R-:W-:Y:S05]  /*22750*/  @!P0 BRA `(.L_x_14574) ;  /* 0xfffffffc00f08947 */ /* 0x004fea000383ffff */
[----:B------:R-:W-:Y:S05]  /*22760*/  BRA `(.L_x_14753) ;  /* 0xffffffa000047947 */ /* 0x000fea000383ffff */
.L_x_14575:
        /* <DEDUP_REMOVED lines=8> */
.L_x_14755:
[----:B------:R-:W-:Y:S05]  /*227f0*/  BSYNC B1 ;  /* 0x0000000000017941 */ /* 0x000fea0003800000 */
.L_x_14754:
        /* <DEDUP_REMOVED lines=10> */
.L_x_14756:
[----:B------:R-:W-:Y:S02]  /*228a0*/  IMAD.MOV.U32 R13, RZ, RZ, R24 ;  /* 0x000000ffff0d7224 */ /* 0x000fe400078e0018 */
[----:B------:R-:W-:Y:S02]  /*228b0*/  IMAD.MOV.U32 R12, RZ, RZ, 0x1 ;  /* 0x00000001ff0c7424 */ /* 0x000fe400078e00ff */
[----:B------:R-:W-:-:S07]  /*228c0*/  IMAD.MOV.U32 R2, RZ, RZ, R14 ;  /* 0x000000ffff027224 */ /* 0x000fce00078e000e */
[----:B------:R-:W-:Y:S05]  /*228d0*/  WARPSYNC.COLLECTIVE R15, `(.L_x_14757) ;  /* 0x000000000f087348 */ /* 0x000fea0003c00000 */
[----:B------:R0:W1:Y:S02]  /*228e0*/  SHFL.IDX P6, R14, R13, R12, R11 ;  /* 0x0000000c0d0e7389 */ /* 0x00006400000c000b */
[----:B01----:R-:W-:Y:S01]  /*228f0*/  ENDCOLLECTIVE ;  /* 0x000000000000791b */ /* 0x003fe20003800000 */
.L_x_14757:
        /* <DEDUP_REMOVED lines=12> */
.L_x_14758:
[----:B------:R-:W-:Y:S02]  /*229c0*/  IMAD.MOV.U32 R13, RZ, RZ, R24 ;  /* 0x000000ffff0d7224 */ /* 0x000fe400078e0018 */
[----:B------:R-:W-:Y:S02]  /*229d0*/  IMAD.MOV.U32 R12, RZ, RZ, 0x2 ;  /* 0x00000002ff0c7424 */ /* 0x000fe400078e00ff */
[----:B------:R-:W-:-:S07]  /*229e0*/  IMAD.MOV.U32 R2, RZ, RZ, R14 ;  /* 0x000000ffff027224 */ /* 0x000fce00078e000e */
[----:B------:R-:W-:Y:S05]  /*229f0*/  WARPSYNC.COLLECTIVE R15, `(.L_x_14759) ;  /* 0x000000000f087348 */ /* 0x000fea0003c00000 */
[----:B------:R0:W1:Y:S02]  /*22a00*/  SHFL.IDX P6, R14, R13, R12, R11 ;  /* 0x0000000c0d0e7389 */ /* 0x00006400000c000b */
[----:B01----:R-:W-:Y:S01]  /*22a10*/  ENDCOLLECTIVE ;  /* 0x000000000000791b */ /* 0x003fe20003800000 */
.L_x_14759:
        /* <DEDUP_REMOVED lines=12> */
.L_x_14760:
[----:B------:R-:W-:Y:S02]  /*22ae0*/  IMAD.MOV.U32 R13, RZ, RZ, R24 ;  /* 0x000000ffff0d7224 */ /* 0x000fe400078e0018 */
[----:B------:R-:W-:Y:S02]  /*22af0*/  IMAD.MOV.U32 R12, RZ, RZ, 0x3 ;  /* 0x00000003ff0c7424 */ /* 0x000fe400078e00ff */
[----:B------:R-:W-:-:S07]  /*22b00*/  IMAD.MOV.U32 R2, RZ, RZ, R14 ;  /* 0x000000ffff027224 */ /* 0x000fce00078e000e */
[----:B------:R-:W-:Y:S05]  /*22b10*/  WARPSYNC.COLLECTIVE R15, `(.L_x_14761) ;  /* 0x000000000f087348 */ /* 0x000fea0003c00000 */
[----:B------:R0:W1:Y:S02]  /*22b20*/  SHFL.IDX P6, R14, R13, R12, R11 ;  /* 0x0000000c0d0e7389 */ /* 0x00006400000c000b */
[----:B01----:R-:W-:Y:S01]  /*22b30*/  ENDCOLLECTIVE ;  /* 0x000000000000791b */ /* 0x003fe20003800000 */
.L_x_14761:
        /* <DEDUP_REMOVED lines=12> */
.L_x_14762:
[----:B------:R-:W-:Y:S02]  /*22c00*/  IMAD.MOV.U32 R13, RZ, RZ, R24 ;  /* 0x000000ffff0d7224 */ /* 0x000fe400078e0018 */
[----:B------:R-:W-:Y:S02]  /*22c10*/  IMAD.MOV.U32 R12, RZ, RZ, 0x4 ;  /* 0x00000004ff0c7424 */ /* 0x000fe400078e00ff */
[----:B------:R-:W-:-:S07]  /*22c20*/  IMAD.MOV.U32 R2, RZ, RZ, R14 ;  /* 0x000000ffff027224 */ /* 0x000fce00078e000e */
[----:B------:R-:W-:Y:S05]  /*22c30*/  WARPSYNC.COLLECTIVE R15, `(.L_x_14763) ;  /* 0x000000000f087348 */ /* 0x000fea0003c00000 */
[----:B------:R0:W1:Y:S02]  /*22c40*/  SHFL.IDX P6, R14, R13, R12, R11 ;  /* 0x0000000c0d0e7389 */ /* 0x00006400000c000b */
[----:B01----:R-:W-:Y:S01]  /*22c50*/  ENDCOLLECTIVE ;  /* 0x000000000000791b */ /* 0x003fe20003800000 */
.L_x_14763:
        /* <DEDUP_REMOVED lines=12> */
.L_x_14764:
[----:B------:R-:W-:Y:S02]  /*22d20*/  IMAD.MOV.U32 R13, RZ, RZ, R24 ;  /* 0x000000ffff0d7224 */ /* 0x000fe400078e0018 */
[----:B------:R-:W-:Y:S02]  /*22d30*/  IMAD.MOV.U32 R12, RZ, RZ, 0x5 ;  /* 0x00000005ff0c7424 */ /* 0x000fe400078e00ff */
[----:B------:R-:W-:-:S07]  /*22d40*/  IMAD.MOV.U32 R2, RZ, RZ, R14 ;  /* 0x000000ffff027224 */ /* 0x000fce00078e000e */
[----:B------:R-:W-:Y:S05]  /*22d50*/  WARPSYNC.COLLECTIVE R15, `(.L_x_14765) ;  /* 0x000000000f087348 */ /* 0x000fea0003c00000 */
[----:B------:R0:W1:Y:S02]  /*22d60*/  SHFL.IDX P6, R14, R13, R12, R11 ;  /* 0x0000000c0d0e7389 */ /* 0x00006400000c000b */
[----:B01----:R-:W-:Y:S01]  /*22d70*/  ENDCOLLECTIVE ;  /* 0x000000000000791b */ /* 0x003fe20003800000 */
.L_x_14765:
        /* <DEDUP_REMOVED lines=12> */
.L_x_14766:
[----:B------:R-:W-:Y:S02]  /*22e40*/  IMAD.MOV.U32 R13, RZ, RZ, R24 ;  /* 0x000000ffff0d7224 */ /* 0x000fe400078e0018 */
[----:B------:R-:W-:Y:S02]  /*22e50*/  IMAD.MOV.U32 R12, RZ, RZ, 0x6 ;  /* 0x00000006ff0c7424 */ /* 0x000fe400078e00ff */
[----:B------:R-:W-:-:S07]  /*22e60*/  IMAD.MOV.U32 R2, RZ, RZ, R14 ;  /* 0x000000ffff027224 */ /* 0x000fce00078e000e */
[----:B------:R-:W-:Y:S05]  /*22e70*/  WARPSYNC.COLLECTIVE R15, `(.L_x_14767) ;  /* 0x000000000f087348 */ /* 0x000fea0003c00000 */
[----:B------:R0:W1:Y:S02]  /*22e80*/  SHFL.IDX P6, R14, R13, R12, R11 ;  /* 0x0000000c0d0e7389 */ /* 0x00006400000c000b */
[----:B01----:R-:W-:Y:S01]  /*22e90*/  ENDCOLLECTIVE ;  /* 0x000000000000791b */ /* 0x003fe20003800000 */
.L_x_14767:
        /* <DEDUP_REMOVED lines=12> */
.L_x_14768:
[----:B------:R-:W-:Y:S02]  /*22f60*/  IMAD.MOV.U32 R13, RZ, RZ, R24 ;  /* 0x000000ffff0d7224 */ /* 0x000fe400078e0018 */
[----:B------:R-:W-:Y:S02]  /*22f70*/  IMAD.MOV.U32 R12, RZ, RZ, 0x7 ;  /* 0x00000007ff0c7424 */ /* 0x000fe400078e00ff */
[----:B------:R-:W-:-:S07]  /*22f80*/  IMAD.MOV.U32 R2, RZ, RZ, R14 ;  /* 0x000000ffff027224 */ /* 0x000fce00078e000e */
[----:B------:R-:W-:Y:S05]  /*22f90*/  WARPSYNC.COLLECTIVE R15, `(.L_x_14769) ;  /* 0x000000000f087348 */ /* 0x000fea0003c00000 */
[----:B------:R0:W1:Y:S02]  /*22fa0*/  SHFL.IDX P6, R14, R13, R12, R11 ;  /* 0x0000000c0d0e7389 */ /* 0x00006400000c000b */
[----:B01----:R-:W-:Y:S01]  /*22fb0*/  ENDCOLLECTIVE ;  /* 0x000000000000791b */ /* 0x003fe20003800000 */
.L_x_14769:
        /* <DEDUP_REMOVED lines=11> */
.L_x_14770:
[----:B------:R-:W-:Y:S01]  /*23070*/  IMAD.MOV.U32 R2, RZ, RZ, R14 ;  /* 0x000000ffff027224 */ /* 0x000fe200078e000e */
[----:B------:R-:W-:Y:S06]  /*23080*/  BRA `(.L_x_14771) ;  /* 0xffffff9800b47947 */ /* 0x000fec000383ffff */
.L_x_14583:
[----:B0-----:R0:W1:Y:S02]  /*23090*/  SYNCS.PHASECHK.TRANS64.TRYWAIT P0, [R0+URZ+0x16860], R3 ;  /* 0x01686003000075a7 */ /* 0x001064000800017f */
[----:B-1----:R-:W-:Y:S05]  /*230a0*/  @!P0 NANOSLEEP.SYNCS 0x989680 ;  /* 0x009896800000895d */ /* 0x002fea0003900000 */
[----:B------:R-:W1:Y:S02]  /*230b0*/  @!P0 SYNCS.PHASECHK.TRANS64 P0, [R0+URZ+0x16860], R3 ;  /* 0x01686003000085a7 */ /* 0x000e64000800007f */
[----:B-1----:R-:W-:Y:S05]  /*230c0*/  @!P0 BRA `(.L_x_14583) ;  /* 0xfffffffc00f08947 */ /* 0x002fea000383ffff */
[----:B------:R-:W-:Y:S05]  /*230d0*/  BRA `(.L_x_14772) ;  /* 0xffffff9c00d87947 */ /* 0x000fea000383ffff */
.L_x_14584:
        /* <DEDUP_REMOVED lines=8> */
.L_x_14774:
[----:B------:R-:W-:Y:S05]  /*23160*/  BSYNC B0 ;  /* 0x0000000000007941 */ /* 0x000fea0003800000 */
.L_x_14773:
        /* <DEDUP_REMOVED lines=10> */
.L_x_14775:
        /* <DEDUP_REMOVED lines=12> */
.L_x_14776:
        /* <DEDUP_REMOVED lines=11> */
.L_x_14777:
[----:B------:R-:W-:Y:S02]  /*23380*/  IMAD.MOV.U32 R13, RZ, RZ, R24 ;  /* 0x000000ffff0d7224 */ /* 0x000fe400078e0018 */
[----:B------:R-:W-:Y:S01]  /*23390*/  IMAD.MOV.U32 R12, RZ, RZ, 0x2 ;  /* 0x00000002ff0c7424 */ /* 0x000fe200078e00ff */
[----:B------:R-:W-:-:S13]  /*233a0*/  IADD3 R2, P1, R14, R5, RZ ;  /* 0x000000050e027210 */ /* 0x000fda0007f3e0ff */
[----:B------:R-:W-:Y:S05]  /*233b0*/  WARPSYNC.COLLECTIVE R15, `(.L_x_14778) ;  /* 0x000000000f087348 */ /* 0x000fea0003c00000 */
[----:B------:R0:W1:Y:S02]  /*233c0*/  SHFL.IDX P6, R14, R13, R12, R11 ;  /* 0x0000000c0d0e7389 */ /* 0x00006400000c000b */
[----:B01----:R-:W-:Y:S01]  /*233d0*/  ENDCOLLECTIVE ;  /* 0x000000000000791b */ /* 0x003fe20003800000 */
.L_x_14778:
        /* <DEDUP_REMOVED lines=11> */
.L_x_14779:
[----:B------:R-:W-:Y:S02]  /*23490*/  IMAD.MOV.U32 R13, RZ, RZ, R24 ;  /* 0x000000ffff0d7224 */ /* 0x000fe400078e0018 */
[----:B------:R-:W-:Y:S01]  /*234a0*/  IMAD.MOV.U32 R12, RZ, RZ, 0x3 ;  /* 0x00000003ff0c7424 */ /* 0x000fe200078e00ff */
[----:B------:R-:W-:-:S13]  /*234b0*/  IADD3 R2, P1, R14, R5, RZ ;  /* 0x000000050e027210 */ /* 0x000fda0007f3e0ff */
[----:B------:R-:W-:Y:S05]  /*234c0*/  WARPSYNC.COLLECTIVE R15, `(.L_x_14780) ;  /* 0x000000000f087348 */ /* 0x000fea0003c00000 */
[----:B------:R0:W1:Y:S02]  /*234d0*/  SHFL.IDX P6, R14, R13, R12, R11 ;  /* 0x0000000c0d0e7389 */ /* 0x00006400000c000b */
[----:B01----:R-:W-:Y:S01]  /*234e0*/  ENDCOLLECTIVE ;  /* 0x000000000000791b */ /* 0x003fe20003800000 */
.L_x_14780:
        /* <DEDUP_REMOVED lines=11> */
.L_x_14781:
[----:B------:R-:W-:Y:S02]  /*235a0*/  IMAD.MOV.U32 R13, RZ, RZ, R24 ;  /* 0x000000ffff0d7224 */ /* 0x000fe400078e0018 */
[----:B------:R-:W-:Y:S01]  /*235b0*/  IMAD.MOV.U32 R12, RZ, RZ, 0x4 ;  /* 0x00000004ff0c7424 */ /* 0x000fe200078e00ff */
[----:B------:R-:W-:-:S13]  /*235c0*/  IADD3 R2, P1, R14, R5, RZ ;  /* 0x000000050e027210 */ /* 0x000fda0007f3e0ff */
[----:B------:R-:W-:Y:S05]  /*235d0*/  WARPSYNC.COLLECTIVE R15, `(.L_x_14782) ;  /* 0x000000000f087348 */ /* 0x000fea0003c00000 */
[----:B------:R0:W1:Y:S02]  /*235e0*/  SHFL.IDX P6, R14, R13, R12, R11 ;  /* 0x0000000c0d0e7389 */ /* 0x00006400000c000b */
[----:B01----:R-:W-:Y:S01]  /*235f0*/  ENDCOLLECTIVE ;  /* 0x000000000000791b */ /* 0x003fe20003800000 */
.L_x_14782:
        /* <DEDUP_REMOVED lines=11> */
.L_x_14783:
[----:B------:R-:W-:Y:S02]  /*236b0*/  IMAD.MOV.U32 R13, RZ, RZ, R24 ;  /* 0x000000ffff0d7224 */ /* 0x000fe400078e0018 */
[----:B------:R-:W-:Y:S01]  /*236c0*/  IMAD.MOV.U32 R12, RZ, RZ, 0x5 ;  /* 0x00000005ff0c7424 */ /* 0x000fe200078e00ff */
[----:B------:R-:W-:-:S13]  /*236d0*/  IADD3 R2, P1, R14, R5, RZ ;  /* 0x000000050e027210 */ /* 0x000fda0007f3e0ff */
[----:B------:R-:W-:Y:S05]  /*236e0*/  WARPSYNC.COLLECTIVE R15, `(.L_x_14784) ;  /* 0x000000000f087348 */ /* 0x000fea0003c00000 */
[----:B------:R0:W1:Y:S02]  /*236f0*/  SHFL.IDX P6, R14, R13, R12, R11 ;  /* 0x0000000c0d0e7389 */ /* 0x00006400000c000b */
[----:B01----:R-:W-:Y:S01]  /*23700*/  ENDCOLLECTIVE ;  /* 0x000000000000791b */ /* 0x003fe20003800000 */
.L_x_14784:
        /* <DEDUP_REMOVED lines=11> */
.L_x_14785:
[----:B------:R-:W-:Y:S02]  /*237c0*/  IMAD.MOV.U32 R13, RZ, RZ, R24 ;  /* 0x000000ffff0d7224 */ /* 0x000fe400078e0018 */
[----:B------:R-:W-:Y:S01]  /*237d0*/  IMAD.MOV.U32 R12, RZ, RZ, 0x6 ;  /* 0x00000006ff0c7424 */ /* 0x000fe200078e00ff */
[----:B------:R-:W-:-:S13]  /*237e0*/  IADD3 R2, P1, R14, R5, RZ ;  /* 0x000000050e027210 */ /* 0x000fda0007f3e0ff */
[----:B------:R-:W-:Y:S05]  /*237f0*/  WARPSYNC.COLLECTIVE R15, `(.L_x_14786) ;  /* 0x000000000f087348 */ /* 0x000fea0003c00000 */
[----:B------:R0:W1:Y:S02]  /*23800*/  SHFL.IDX P6, R14, R13, R12, R11 ;  /* 0x0000000c0d0e7389 */ /* 0x00006400000c000b */
[----:B01----:R-:W-:Y:S01]  /*23810*/  ENDCOLLECTIVE ;  /* 0x000000000000791b */ /* 0x003fe20003800000 */
.L_x_14786:
        /* <DEDUP_REMOVED lines=11> */
.L_x_14787:
[----:B------:R-:W-:Y:S02]  /*238d0*/  IMAD.MOV.U32 R13, RZ, RZ, R24 ;  /* 0x000000ffff0d7224 */ /* 0x000fe400078e0018 */
[----:B------:R-:W-:Y:S01]  /*238e0*/  IMAD.MOV.U32 R12, RZ, RZ, 0x7 ;  /* 0x00000007ff0c7424 */ /* 0x000fe200078e00ff */
[----:B------:R-:W-:-:S13]  /*238f0*/  IADD3 R2, P1, R14, R5, RZ ;  /* 0x000000050e027210 */ /* 0x000fda0007f3e0ff */
[----:B------:R-:W-:Y:S05]  /*23900*/  WARPSYNC.COLLECTIVE R15, `(.L_x_14788) ;  /* 0x000000000f087348 */ /* 0x000fea0003c00000 */
[----:B------:R0:W1:Y:S02]  /*23910*/  SHFL.IDX P6, R14, R13, R12, R11 ;  /* 0x0000000c0d0e7389 */ /* 0x00006400000c000b */
[----:B01----:R-:W-:Y:S01]  /*23920*/  ENDCOLLECTIVE ;  /* 0x000000000000791b */ /* 0x003fe20003800000 */
.L_x_14788:
        /* <DEDUP_REMOVED lines=10> */
.L_x_14789:
[----:B------:R-:W-:Y:S05]  /*239d0*/  BRA `(.L_x_14790) ;  /* 0xffffff98009c7947 */ /* 0x000fea000383ffff */
.L_x_14589:
[----:B------:R-:W-:Y:S01]  /*239e0*/  BSSY B0, `(.L_x_14791) ;  /* 0x0000008000007945 */ /* 0x000fe20003800000 */
[----:B------:R-:W-:Y:S02]  /*239f0*/  IMAD.MOV.U32 R13, RZ, RZ, R16 ;  /* 0x000000ffff0d7224 */ /* 0x000fe400078e0010 */
[----:B-1----:R-:W-:Y:S02]  /*23a00*/  IMAD.MOV.U32 R12, RZ, RZ, RZ ;  /* 0x000000ffff0c7224 */ /* 0x002fe400078e00ff */
[----:B------:R-:W-:Y:S02]  /*23a10*/  IMAD.MOV.U32 R11, RZ, RZ, 0x1f ;  /* 0x0000001fff0b7424 */ /* 0x000fe400078e00ff */
[----:B------:R-:W-:-:S07]  /*23a20*/  IMAD.MOV.U32 R15, RZ, RZ, -0x1 ;  /* 0xffffffffff0f7424 */ /* 0x000fce00078e00ff */
[----:B--2---:R-:W-:Y:S05]  /*23a30*/  WARPSYNC.COLLECTIVE R15, `(.L_x_14792) ;  /* 0x000000000f087348 */ /* 0x004fea0003c00000 */
[----:B------:R0:W1:Y:S02]  /*23a40*/  SHFL.IDX P6, R14, R13, R12, R11 ;  /* 0x0000000c0d0e7389 */ /* 0x00006400000c000b */
[----:B012---:R-:W-:Y:S01]  /*23a50*/  ENDCOLLECTIVE ;  /* 0x000000000000791b */ /* 0x007fe20003800000 */
.L_x_14792:
[----:B------:R-:W-:Y:S05]  /*23a60*/  BSYNC B0 ;  /* 0x0000000000007941 */ /* 0x000fea0003800000 */
.L_x_14791:
        /* <DEDUP_REMOVED lines=9> */
.L_x_14793:
        /* <DEDUP_REMOVED lines=18> */
.L_x_14794:
[----:B------:R-:W-:Y:S01]  /*23c20*/  IMAD.MOV.U32 R12, RZ, RZ, 0x2 ;  /* 0x00000002ff0c7424 */ /* 0x000fe200078e00ff */
[----:B------:R-:W-:-:S05]  /*23c30*/  SEL R5, R14, RZ, P1 ;  /* 0x000000ff0e057207 */ /* 0x000fca0000800000 */
[----:B------:R-:W-:-:S04]  /*23c40*/  IMAD.IADD R4, R2, 0x1, R5 ;  /* 0x0000000102047824 */ /* 0x000fc800078e0205 */
[----:B------:R-:W-:-:S07]  /*23c50*/  IMAD.MOV.U32 R13, RZ, RZ, R4 ;  /* 0x000000ffff0d7224 */ /* 0x000fce00078e0004 */
[----:B------:R-:W-:Y:S05]  /*23c60*/  WARPSYNC.COLLECTIVE R15, `(.L_x_14795) ;  /* 0x000000000f087348 */ /* 0x000fea0003c00000 */
[----:B------:R0:W1:Y:S02]  /*23c70*/  SHFL.UP P6, R14, R13, R12, R11 ;  /* 0x0400000c0d0e7389 */ /* 0x00006400000c000b */
[----:B01----:R-:W-:Y:S01]  /*23c80*/  ENDCOLLECTIVE ;  /* 0x000000000000791b */ /* 0x003fe20003800000 */
.L_x_14795:
[----:B------:R-:W-:Y:S01]  /*23c90*/  IMAD.MOV.U32 R12, RZ, RZ, 0x4 ;  /* 0x00000004ff0c7424 */ /* 0x000fe200078e00ff */
[----:B------:R-:W-:-:S05]  /*23ca0*/  SEL R5, R14, RZ, P2 ;  /* 0x000000ff0e057207 */ /* 0x000fca0001000000 */
[----:B------:R-:W-:-:S04]  /*23cb0*/  IMAD.IADD R5, R4, 0x1, R5 ;  /* 0x0000000104057824 */ /* 0x000fc800078e0205 */
[----:B------:R-:W-:-:S07]  /*23cc0*/  IMAD.MOV.U32 R13, RZ, RZ, R5 ;  /* 0x000000ffff0d7224 */ /* 0x000fce00078e0005 */
[----:B------:R-:W-:Y:S05]  /*23cd0*/  WARPSYNC.COLLECTIVE R15, `(.L_x_14796) ;  /* 0x000000000f087348 */ /* 0x000fea0003c00000 */
[----:B------:R0:W1:Y:S02]  /*23ce0*/  SHFL.UP P6, R14, R13, R12, R11 ;  /* 0x0400000c0d0e7389 */ /* 0x00006400000c000b */
[----:B01----:R-:W-:Y:S01]  /*23cf0*/  ENDCOLLECTIVE ;  /* 0x000000000000791b */ /* 0x003fe20003800000 */
.L_x_14796:
[----:B------:R-:W-:Y:S01]  /*23d00*/  IMAD.MOV.U32 R12, RZ, RZ, 0x8 ;  /* 0x00000008ff0c7424 */ /* 0x000fe200078e00ff */
[----:B------:R-:W-:-:S05]  /*23d10*/  SEL R6, R14, RZ, P3 ;  /* 0x000000ff0e067207 */ /* 0x000fca0001800000 */
[----:B------:R-:W-:-:S04]  /*23d20*/  IMAD.IADD R6, R5, 0x1, R6 ;  /* 0x0000000105067824 */ /* 0x000fc800078e0206 */
[----:B------:R-:W-:-:S07]  /*23d30*/  IMAD.MOV.U32 R13, RZ, RZ, R6 ;  /* 0x000000ffff0d7224 */ /* 0x000fce00078e0006 */
[----:B------:R-:W-:Y:S05]  /*23d40*/  WARPSYNC.COLLECTIVE R15, `(.L_x_14797) ;  /* 0x000000000f087348 */ /* 0x000fea0003c00000 */
[----:B------:R0:W1:Y:S02]  /*23d50*/  SHFL.UP P6, R14, R13, R12, R11 ;  /* 0x0400000c0d0e7389 */ /* 0x00006400000c000b */
[----:B01----:R-:W-:Y:S01]  /*23d60*/  ENDCOLLECTIVE ;  /* 0x000000000000791b */ /* 0x003fe20003800000 */
.L_x_14797:
[----:B------:R-:W-:Y:S01]  /*23d70*/  IMAD.MOV.U32 R12, RZ, RZ, 0x10 ;  /* 0x00000010ff0c7424 */ /* 0x000fe200078e00ff */
[----:B------:R-:W-:-:S05]  /*23d80*/  SEL R3, R14, RZ, P4 ;  /* 0x000000ff0e037207 */ /* 0x000fca0002000000 */
[----:B------:R-:W-:-:S04]  /*23d90*/  IMAD.IADD R4, R6, 0x1, R3 ;  /* 0x0000000106047824 */ /* 0x000fc800078e0203 */
[----:B------:R-:W-:-:S07]  /*23da0*/  IMAD.MOV.U32 R13, RZ, RZ, R4 ;  /* 0x000000ffff0d7224 */ /* 0x000fce00078e0004 */
[----:B------:R-:W-:Y:S05]  /*23db0*/  WARPSYNC.COLLECTIVE R15, `(.L_x_14798) ;  /* 0x000000000f087348 */ /* 0x000fea0003c00000 */
[----:B------:R0:W1:Y:S02]  /*23dc0*/  SHFL.UP P6, R14, R13, R12, R11 ;  /* 0x0400000c0d0e7389 */ /* 0x00006400000c000b */
[----:B01----:R-:W-:Y:S01]  /*23dd0*/  ENDCOLLECTIVE ;  /* 0x000000000000791b */ /* 0x003fe20003800000 */
.L_x_14798:
        /* <DEDUP_REMOVED lines=8> */
.L_x_14799:
[----:B------:R-:W-:Y:S05]  /*23e60*/  BRA `(.L_x_14800) ;  /* 0xffffff9800a07947 */ /* 0x000fea000383ffff */
.L_x_14594:
[----:B------:R-:W-:Y:S01]  /*23e70*/  BSSY B0, `(.L_x_14801) ;  /* 0x0000008000007945 */ /* 0x000fe20003800000 */
[----:B-----5:R-:W-:Y:S02]  /*23e80*/  IMAD.MOV.U32 R13, RZ, RZ, R2 ;  /* 0x000000ffff0d7224 */ /* 0x020fe400078e0002 */
[----:B-1----:R-:W-:Y:S02]  /*23e90*/  IMAD.MOV.U32 R12, RZ, RZ, 0x1 ;  /* 0x00000001ff0c7424 */ /* 0x002fe400078e00ff */
[----:B------:R-:W-:Y:S02]  /*23ea0*/  IMAD.MOV.U32 R11, RZ, RZ, RZ ;  /* 0x000000ffff0b7224 */ /* 0x000fe400078e00ff */
[----:B------:R-:W-:-:S07]  /*23eb0*/  IMAD.MOV.U32 R15, RZ, RZ, -0x1 ;  /* 0xffffffffff0f7424 */ /* 0x000fce00078e00ff */
[----:B0-2---:R-:W-:Y:S05]  /*23ec0*/  WARPSYNC.COLLECTIVE R15, `(.L_x_14802) ;  /* 0x000000000f087348 */ /* 0x005fea0003c00000 */
[----:B------:R1:W3:Y:S02]  /*23ed0*/  SHFL.UP P6, R14, R13, R12, R11 ;  /* 0x0400000c0d0e7389 */ /* 0x0002e400000c000b */
[----:B0123--:R-:W-:Y:S01]  /*23ee0*/  ENDCOLLECTIVE ;  /* 0x000000000000791b */ /* 0x00ffe20003800000 */
.L_x_14802:
[----:B------:R-:W-:Y:S05]  /*23ef0*/  BSYNC B0 ;  /* 0x0000000000007941 */ /* 0x000fea0003800000 */
.L_x_14801:
        /* <DEDUP_REMOVED lines=8> */
.L_x_14803:
[----:B------:R-:W-:Y:S01]  /*23f80*/  IMAD.MOV.U32 R12, RZ, RZ, 0x4 ;  /* 0x00000004ff0c7424 */ /* 0x000fe200078e00ff */
[----:B------:R-:W-:-:S05]  /*23f90*/  SEL R14, R14, RZ, P2 ;  /* 0x000000ff0e0e7207 */ /* 0x000fca0001000000 */
[----:B------:R-:W-:-:S04]  /*23fa0*/  IMAD.IADD R3, R13, 0x1, R14 ;  /* 0x000000010d037824 */ /* 0x000fc800078e020e */
[----:B------:R-:W-:-:S07]  /*23fb0*/  IMAD.MOV.U32 R13, RZ, RZ, R3 ;  /* 0x000000ffff0d7224 */ /* 0x000fce00078e0003 */
[----:B------:R-:W-:Y:S05]  /*23fc0*/  WARPSYNC.COLLECTIVE R15, `(.L_x_14804) ;  /* 0x000000000f087348 */ /* 0x000fea0003c00000 */
[----:B------:R0:W1:Y:S02]  /*23fd0*/  SHFL.UP P6, R14, R13, R12, R11 ;  /* 0x0400000c0d0e7389 */ /* 0x00006400000c000b */
[----:B01----:R-:W-:Y:S01]  /*23fe0*/  ENDCOLLECTIVE ;  /* 0x000000000000791b */ /* 0x003fe20003800000 */
.L_x_14804:
[----:B------:R-:W-:Y:S01]  /*23ff0*/  IMAD.MOV.U32 R12, RZ, RZ, 0x8 ;  /* 0x00000008ff0c7424 */ /* 0x000fe200078e00ff */
[----:B------:R-:W-:-:S05]  /*24000*/  SEL R4, R14, RZ, P3 ;  /* 0x000000ff0e047207 */ /* 0x000fca0001800000 */
[----:B------:R-:W-:-:S04]  /*24010*/  IMAD.IADD R4, R3, 0x1, R4 ;  /* 0x0000000103047824 */ /* 0x000fc800078e0204 */
[----:B------:R-:W-:-:S07]  /*24020*/  IMAD.MOV.U32 R13, RZ, RZ, R4 ;  /* 0x000000ffff0d7224 */ /* 0x000fce00078e0004 */
[----:B------:R-:W-:Y:S05]  /*24030*/  WARPSYNC.COLLECTIVE R15, `(.L_x_14805) ;  /* 0x000000000f087348 */ /* 0x000fea0003c00000 */
[----:B------:R0:W1:Y:S02]  /*24040*/  SHFL.UP P6, R14, R13, R12, R11 ;  /* 0x0400000c0d0e7389 */ /* 0x00006400000c000b */
[----:B01----:R-:W-:Y:S01]  /*24050*/  ENDCOLLECTIVE ;  /* 0x000000000000791b */ /* 0x003fe20003800000 */
.L_x_14805:
[----:B------:R-:W-:Y:S01]  /*24060*/  IMAD.MOV.U32 R12, RZ, RZ, 0x10 ;  /* 0x00000010ff0c7424 */ /* 0x000fe200078e00ff */
[----:B------:R-:W-:-:S05]  /*24070*/  SEL R5, R14, RZ, P4 ;  /* 0x000000ff0e057207 */ /* 0x000fca0002000000 */
[----:B------:R-:W-:-:S04]  /*24080*/  IMAD.IADD R5, R4, 0x1, R5 ;  /* 0x0000000104057824 */ /* 0x000fc800078e0205 */
[----:B------:R-:W-:-:S07]  /*24090*/  IMAD.MOV.U32 R13, RZ, RZ, R5 ;  /* 0x000000ffff0d7224 */ /* 0x000fce00078e0005 */
[----:B------:R-:W-:Y:S05]  /*240a0*/  WARPSYNC.COLLECTIVE R15, `(.L_x_14806) ;  /* 0x000000000f087348 */ /* 0x000fea0003c00000 */
[----:B------:R0:W1:Y:S02]  /*240b0*/  SHFL.UP P6, R14, R13, R12, R11 ;  /* 0x0400000c0d0e7389 */ /* 0x00006400000c000b */
[----:B01----:R-:W-:Y:S01]  /*240c0*/  ENDCOLLECTIVE ;  /* 0x000000000000791b */ /* 0x003fe20003800000 */
.L_x_14806:
        /* <DEDUP_REMOVED lines=8> */
.L_x_14807:
[----:B------:R-:W-:Y:S05]  /*24150*/  BRA `(.L_x_14808) ;  /* 0xffffff9800807947 */ /* 0x000fea000383ffff */
.L_x_14596:
[----:B------:R-:W-:Y:S01]  /*24160*/  BSSY B0, `(.L_x_14809) ;  /* 0x0000006000007945 */ /* 0x000fe20003800000 */
[----:B------:R-:W-:Y:S01]  /*24170*/  PLOP3.LUT P6, PT, P6, PT, PT, 0x8, 0x0 ;  /* 0x000000000000781c */ /* 0x000fe200037ce170 */
[----:B------:R-:W-:-:S12]  /*24180*/  IMAD.MOV.U32 R15, RZ, RZ, -0x1 ;  /* 0xffffffffff0f7424 */ /* 0x000fd800078e00ff */
[----:B01----:R-:W-:Y:S05]  /*24190*/  WARPSYNC.COLLECTIVE R15, `(.L_x_14810) ;  /* 0x000000000f087348 */ /* 0x003fea0003c00000 */
[----:B------:R-:W-:Y:S01]  /*241a0*/  VOTE.ANY R14, PT, P6 ;  /* 0x00000000000e7806 */ /* 0x000fe200030e0100 */
[----:B01----:R-:W-:Y:S06]  /*241b0*/  ENDCOLLECTIVE ;  /* 0x000000000000791b */ /* 0x003fec0003800000 */
.L_x_14810:
[----:B------:R-:W-:Y:S05]  /*241c0*/  BSYNC B0 ;  /* 0x0000000000007941 */ /* 0x000fea0003800000 */
.L_x_14809:
        /* <DEDUP_REMOVED lines=9> */
.L_x_14811:
[----:B------:R-:W-:Y:S01]  /*24260*/  IMAD.MOV.U32 R17, RZ, RZ, R14 ;  /* 0x000000ffff117224 */ /* 0x000fe200078e000e */
[----:B------:R-:W-:Y:S06]  /*24270*/  BRA `(.L_x_14812) ;  /* 0xffffff9800707947 */ /* 0x000fec000383ffff */
.L_x_14598:
[----:B------:R-:W-:Y:S01]  /*24280*/  BSSY B0, `(.L_x_14813) ;  /* 0x0000007000007945 */ /* 0x000fe20003800000 */
[----:B------:R-:W-:Y:S02]  /*24290*/  IMAD.MOV.U32 R13, RZ, RZ, R3 ;  /* 0x000000ffff0d7224 */ /* 0x000fe400078e0003 */
[----:B------:R-:W-:Y:S02]  /*242a0*/  IMAD.MOV.U32 R11, RZ, RZ, 0x1f ;  /* 0x0000001fff0b7424 */ /* 0x000fe400078e00ff */
[----:B------:R-:W-:-:S07]  /*242b0*/  IMAD.MOV.U32 R15, RZ, RZ, -0x1 ;  /* 0xffffffffff0f7424 */ /* 0x000fce00078e00ff */
[----:B0-23--:R-:W-:Y:S05]  /*242c0*/  WARPSYNC.COLLECTIVE R15, `(.L_x_14814) ;  /* 0x000000000f087348 */ /* 0x00dfea0003c00000 */
[----:B------:R1:W4:Y:S02]  /*242d0*/  SHFL.IDX P6, R14, R13, R12, R11 ;  /* 0x0000000c0d0e7389 */ /* 0x00032400000c000b */
[----:B01234-:R-:W-:Y:S01]  /*242e0*/  ENDCOLLECTIVE ;  /* 0x000000000000791b */ /* 0x01ffe20003800000 */
.L_x_14814:
[----:B------:R-:W-:Y:S05]  /*242f0*/  BSYNC B0 ;  /* 0x0000000000007941 */ /* 0x000fea0003800000 */
.L_x_14813:
[----:B------:R-:W-:Y:S01]  /*24300*/  IMAD.MOV.U32 R6, RZ, RZ, R14 ;  /* 0x000000ffff067224 */ /* 0x000fe200078e000e */
[----:B------:R-:W-:Y:S06]  /*24310*/  BRA `(.L_x_14597) ;  /* 0xffffff9800647947 */ /* 0x000fec000383ffff */
.L_x_14602:
[----:B0-----:R0:W4:Y:S02]  /*24320*/  SYNCS.PHASECHK.TRANS64.TRYWAIT P0, [R5+URZ+0x16820], R0 ;  /* 0x01682000050075a7 */ /* 0x001124000800017f */
[----:B----4-:R-:W-:Y:S05]  /*24330*/  @!P0 NANOSLEEP.SYNCS 0x989680 ;  /* 0x009896800000895d */ /* 0x010fea0003900000 */
[----:B------:R-:W4:Y:S02]  /*24340*/  @!P0 SYNCS.PHASECHK.TRANS64 P0, [R5+URZ+0x16820], R0 ;  /* 0x01682000050085a7 */ /* 0x000f24000800007f */
[----:B----4-:R-:W-:Y:S05]  /*24350*/  @!P0 BRA `(.L_x_14602) ;  /* 0xfffffffc00f08947 */ /* 0x010fea000383ffff */
[----:B------:R-:W-:Y:S05]  /*24360*/  BRA `(.L_x_14815) ;  /* 0xffffff9c00dc7947 */ /* 0x000fea000383ffff */
.L_x_14603:
[----:B------:R-:W4:Y:S01]  /*24370*/  S2R R2, SR_TID.X ;  /* 0x0000000000027919 */ /* 0x000f220000002100 */
[----:B------:R-:W-:Y:S01]  /*24380*/  BSSY B0, `(.L_x_14816) ;  /* 0x000000a000007945 */ /* 0x000fe20003800000 */
[----:B-1----:R-:W-:Y:S02]  /*24390*/  IMAD.MOV.U32 R12, RZ, RZ, RZ ;  /* 0x000000ffff0c7224 */ /* 0x002fe400078e00ff */
[----:B------:R-:W-:Y:S02]  /*243a0*/  IMAD.MOV.U32 R11, RZ, RZ, 0x1f ;  /* 0x0000001fff0b7424 */ /* 0x000fe400078e00ff */
[----:B------:R-:W-:Y:S01]  /*243b0*/  IMAD.MOV.U32 R15, RZ, RZ, -0x1 ;  /* 0xffffffffff0f7424 */ /* 0x000fe200078e00ff */
[----:B----4-:R-:W-:-:S04]  /*243c0*/  SHF.R.U32.HI R2, RZ, 0x5, R2 ;  /* 0x00000005ff027819 */ /* 0x010fc80000011602 */
[----:B------:R-:W-:-:S05]  /*243d0*/  LOP3.LUT R2, R2, 0x3, RZ, 0xc0, !PT ;  /* 0x0000000302027812 */ /* 0x000fca00078ec0ff */
[----:B------:R-:W-:-:S07]  /*243e0*/  IMAD.MOV.U32 R13, RZ, RZ, R2 ;  /* 0x000000ffff0d7224 */ /* 0x000fce00078e0002 */
[----:B0-23--:R-:W-:Y:S05]  /*243f0*/  WARPSYNC.COLLECTIVE R15, `(.L_x_14817) ;  /* 0x000000000f087348 */ /* 0x00dfea0003c00000 */
[----:B------:R1:W4:Y:S02]  /*24400*/  SHFL.IDX P6, R14, R13, R12, R11 ;  /* 0x0000000c0d0e7389 */ /* 0x00032400000c000b */
[----:B01234-:R-:W-:Y:S01]  /*24410*/  ENDCOLLECTIVE ;  /* 0x000000000000791b */ /* 0x01ffe20003800000 */
.L_x_14817:
[----:B------:R-:W-:Y:S05]  /*24420*/  BSYNC B0 ;  /* 0x0000000000007941 */ /* 0x000fea0003800000 */
.L_x_14816:
[----:B------:R-:W-:Y:S05]  /*24430*/  BRA `(.L_x_14818) ;  /* 0xffffff9c00c47947 */ /* 0x000fea000383ffff */
.L_x_14604:
[----:B------:R-:W-:Y:S01]  /*24440*/  BSSY B0, `(.L_x_14819) ;  /* 0x0000006000007945 */ /* 0x000fe20003800000 */
[----:B------:R-:W-:-:S07]  /*24450*/  IMAD.MOV.U32 R15, RZ, RZ, -0x1 ;  /* 0xffffffffff0f7424 */ /* 0x000fce00078e00ff */
[----:B0123--:R-:W-:Y:S05]  /*24460*/  WARPSYNC.COLLECTIVE R15, `(.L_x_14820) ;  /* 0x000000000f0c7348 */ /* 0x00ffea0003c00000 */
[----:B------:R-:W-:Y:S02]  /*24470*/  ELECT P6, UR62, PT ;  /* 0x00000000003e782f */ /* 0x000fe400038c0000 */
[----:B------:R-:W-:Y:S01]  /*24480*/  MOV R14, UR62 ;  /* 0x0000003e000e7c02 */ /* 0x000fe20008000f00 */
[----:B0123--:R-:W-:Y:S10]  /*24490*/  ENDCOLLECTIVE ;  /* 0x000000000000791b */ /* 0x00fff40003800000 */
.L_x_14820:
[----:B------:R-:W-:Y:S05]  /*244a0*/  BSYNC B0 ;  /* 0x0000000000007941 */ /* 0x000fea0003800000 */
.L_x_14819:
[----:B------:R-:W-:Y:S05]  /*244b0*/  BRA `(.L_x_14821) ;  /* 0xffffff9c00b87947 */ /* 0x000fea000383ffff */
.L_x_14606:
[----:B0-----:R0:W4:Y:S02]  /*244c0*/  SYNCS.PHASECHK.TRANS64.TRYWAIT P1, [R3+URZ+0x16840], R2 ;  /* 0x01684002030075a7 */ /* 0x001124000802017f */
[----:B----4-:R-:W-:Y:S05]  /*244d0*/  @!P1 NANOSLEEP.SYNCS 0x989680 ;  /* 0x009896800000995d */ /* 0x010fea0003900000 */
[----:B------:R-:W4:Y:S02]  /*244e0*/  @!P1 SYNCS.PHASECHK.TRANS64 P1, [R3+URZ+0x16840], R2 ;  /* 0x01684002030095a7 */ /* 0x000f24000802007f */
[----:B----4-:R-:W-:Y:S05]  /*244f0*/  @!P1 BRA `(.L_x_14606) ;  /* 0xfffffffc00f09947 */ /* 0x010fea000383ffff */
[----:B------:R-:W-:Y:S05]  /*24500*/  BRA `(.L_x_14822) ;  /* 0xffffff9c00d87947 */ /* 0x000fea000383ffff */
.L_x_14608:
[----:B----4-:R4:W0:Y:S02]  /*24510*/  SYNCS.PHASECHK.TRANS64.TRYWAIT P1, [R25+URZ+0x16840], R0 ;  /* 0x01684000190075a7 */ /* 0x010824000802017f */
[----:B0-----:R-:W-:Y:S05]  /*24520*/  @!P1 NANOSLEEP.SYNCS 0x989680 ;  /* 0x009896800000995d */ /* 0x001fea0003900000 */
[----:B------:R-:W0:Y:S02]  /*24530*/  @!P1 SYNCS.PHASECHK.TRANS64 P1, [R25+URZ+0x16840], R0 ;  /* 0x01684000190095a7 */ /* 0x000e24000802007f */
[----:B0-----:R-:W-:Y:S05]  /*24540*/  @!P1 BRA `(.L_x_14608) ;  /* 0xfffffffc00f09947 */ /* 0x001fea000383ffff */
[----:B------:R-:W-:Y:S05]  /*24550*/  BRA `(.L_x_14823) ;  /* 0xffffff9c00e47947 */ /* 0x000fea000383ffff */
.L_x_14610:
[----:B------:R0:W0:Y:S02]  /*24560*/  SYNCS.PHASECHK.TRANS64.TRYWAIT P1, [R3+URZ+0x16860], R2 ;  /* 0x01686002030075a7 */ /* 0x000024000802017f */
[----:B0-----:R-:W-:Y:S05]  /*24570*/  @!P1 NANOSLEEP.SYNCS 0x989680 ;  /* 0x009896800000995d */ /* 0x001fea0003900000 */
[----:B------:R-:W0:Y:S02]  /*24580*/  @!P1 SYNCS.PHASECHK.TRANS64 P1, [R3+URZ+0x16860], R2 ;  /* 0x01686002030095a7 */ /* 0x000e24000802007f */
[----:B0-----:R-:W-:Y:S05]  /*24590*/  @!P1 BRA `(.L_x_14610) ;  /* 0xfffffffc00f09947 */ /* 0x001fea000383ffff */
[----:B------:R-:W-:Y:S05]  /*245a0*/  BRA `(.L_x_14824) ;  /* 0xffffff9c00e07947 */ /* 0x000fea000383ffff */
.L_x_14825:
        /* <DEDUP_REMOVED lines=13> */
.L_x_15866:


//--------------------- .text._ZN7cutlass13device_kernelIN5flash11enable_sm90INS1_16FlashAttnFwdSm90INS1_25CollectiveMainloopFwdSm90ILi2EN4cute5tupleIJNS5_1CILi1EEES8_S8_EEENS6_IJNS7_ILi192EEENS7_ILi128EEENS7_ILi64EEEEEELi64ENS_10bfloat16_tEfNS_4arch4Sm90ELb1ELb0ELb0ELb0ELb1ELb0ELb0ELb1ELb1ELb1ELb0ELb0EEENS1_21CollectiveEpilogueFwdINS6_IJSA_SC_SB_EEES9_SE_SG_Li384ELb0ELb1ELb0ELb0EEENS1_30DynamicPersistentTileSchedulerILi384ELi128ELb0ELb1ELb1EEEEEEEEEvNT_6ParamsE --------------------------
	.section	.text._ZN7cutlass13device_kernelIN5flash11enable_sm90INS1_16FlashAttnFwdSm90INS1_25CollectiveMainloopFwdSm90ILi2EN4cute5tupleIJNS5_1CILi1EEES8_S8_EEENS6_IJNS7_ILi192EEENS7_ILi128EEENS7_ILi64EEEEEELi64ENS_10bfloat16_tEfNS_4arch4Sm90ELb1ELb0ELb0ELb0ELb1ELb0ELb0ELb1ELb1ELb1ELb0ELb0EEENS1_21CollectiveEpilogueFwdINS6_IJSA_SC_SB_EEES9_SE_SG_Li384ELb0ELb1ELb0ELb0EEENS1_30DynamicPersistentTileSchedulerILi384ELi128ELb0ELb1ELb1EEEEEEEEEvNT_6ParamsE,"ax",@progbits
	.align	128
.text._ZN7cutlass13device_kernelIN5flash11enable_sm90INS1_16FlashAttnFwdSm90INS1_25CollectiveMainloopFwdSm90ILi2EN4cute5tupleIJNS5_1CILi1EEES8_S8_EEENS6_IJNS7_ILi192EEENS7_ILi128EEENS7_ILi64EEEEEELi64ENS_10bfloat16_tEfNS_4arch4Sm90ELb1ELb0ELb0ELb0ELb1ELb0ELb0ELb1ELb1ELb1ELb0ELb0EEENS1_21CollectiveEpilogueFwdINS6_IJSA_SC_SB_EEES9_SE_SG_Li384ELb0ELb1ELb0ELb0EEENS1_30DynamicPersistentTileSchedulerILi384ELi128ELb0ELb1ELb1EEEEEEEEEvNT_6ParamsE:
        .type           _ZN7cutlass13device_kernelIN5flash11enable_sm90INS1_16FlashAttnFwdSm90INS1_25CollectiveMainloopFwdSm90ILi2EN4cute5tupleIJNS5_1CILi1EEES8_S8_EEENS6_IJNS7_ILi192EEENS7_ILi128EEENS7_ILi64EEEEEELi64ENS_10bfloat16_tEfNS_4arch4Sm90ELb1ELb0ELb0ELb0ELb1ELb0ELb0ELb1ELb1ELb1ELb0ELb0EEENS1_21CollectiveEpilogueFwdINS6_IJSA_SC_SB_EEES9_SE_SG_Li384ELb0ELb1ELb0ELb0EEENS1_30DynamicPersistentTileSchedulerILi384ELi128ELb0ELb1ELb1EEEEEEEEEvNT_6ParamsE,@function
        .size           _ZN7cutlass13device_kernelIN5flash11enable_sm90INS1_16FlashAttnFwdSm90INS1_25CollectiveMainloopFwdSm90ILi2EN4cute5tupleIJNS5_1CILi1EEES8_S8_EEENS6_IJNS7_ILi192EEENS7_ILi128EEENS7_ILi64EEEEEELi64ENS_10bfloat16_tEfNS_4arch4Sm90ELb1ELb0ELb0ELb0ELb1ELb0ELb0ELb1ELb1ELb1ELb0ELb0EEENS1_21CollectiveEpilogueFwdINS6_IJSA_SC_SB_EEES9_SE_SG_Li384ELb0ELb1ELb0ELb0EEENS1_30DynamicPersistentTileSchedulerILi384ELi128ELb0ELb1ELb1EEEEEEEEEvNT_6ParamsE,(.L_x_15867 - _ZN7cutlass13device_kernelIN5flash11enable_sm90INS1_16FlashAttnFwdSm90INS1_25CollectiveMainloopFwdSm90ILi2EN4cute5tupleIJNS5_1CILi1EEES8_S8_EEENS6_IJNS7_ILi192EEENS7_ILi128EEENS7_ILi64EEEEEELi64ENS_10bfloat16_tEfNS_4arch4Sm90ELb1ELb0ELb0ELb0ELb1ELb0ELb0ELb1ELb1ELb1ELb0ELb0EEENS1_21CollectiveEpilogueFwdINS6_IJSA_SC_SB_EEES9_SE_SG_Li384ELb0ELb1ELb0ELb0EEENS1_30DynamicPersistentTileSchedulerILi384ELi128ELb0ELb1ELb1EEEEEEEEEvNT_6ParamsE)
        .other          _ZN7cutlass13device_kernelIN5flash11enable_sm90INS1_16FlashAttnFwdSm90INS1_25CollectiveMainloopFwdSm90ILi2EN4cute5tupleIJNS5_1CILi1EEES8_S8_EEENS6_IJNS7_ILi192EEENS7_ILi128EEENS7_ILi64EEEEEELi64ENS_10bfloat16_tEfNS_4arch4Sm90ELb1ELb0ELb0ELb0ELb1ELb0ELb0ELb1ELb1ELb1ELb0ELb0EEENS1_21CollectiveEpilogueFwdINS6_IJSA_SC_SB_EEES9_SE_SG_Li384ELb0ELb1ELb0ELb0EEENS1_30DynamicPersistentTileSchedulerILi384ELi128ELb0ELb1ELb1EEEEEEEEEvNT_6ParamsE,@"STO_CUDA_ENTRY STV_DEFAULT"
_ZN7cutlass13device_kernelIN5flash11enable_sm90INS1_16FlashAttnFwdSm90INS1_25CollectiveMainloopFwdSm90ILi2EN4cute5tupleIJNS5_1CILi1EEES8_S8_EEENS6_IJNS7_ILi192EEENS7_ILi128EEENS7_ILi64EEEEEELi64ENS_10bfloat16_tEfNS_4arch4Sm90ELb1ELb0ELb0ELb0ELb1ELb0ELb0ELb1ELb1ELb1ELb0ELb0EEENS1_21CollectiveEpilogueFwdINS6_IJSA_SC_SB_EEES9_SE_SG_Li384ELb0ELb1ELb0ELb0EEENS1_30DynamicPersistentTileSchedulerILi384ELi128ELb0ELb1ELb1EEEEEEEEEvNT_6ParamsE:
        /* <DEDUP_REMOVED lines=45> */
.L_x_14826:
        /* <DEDUP_REMOVED lines=22> */
.L_x_14827:
        /* <DEDUP_REMOVED lines=18> */
.L_x_14828:
        /* <DEDUP_REMOVED lines=22> */
.L_x_14829:
        /* <DEDUP_REMOVED lines=23> */
.L_x_14830:
        /* <DEDUP_REMOVED lines=8> */
.L_x_14832:
        /* <DEDUP_REMOVED lines=26> */
[C---:B------:R-:W-:Y:S01]  /*0a40*/  LOP3.LUT R4, R2.reuse, 0x3fffff0, RZ, 0xc0, !PT ;  /* 0x03fffff002047812 */ /* 0x040fe200078ec0ff */
        /* <DEDUP_REMOVED lines=38> */
.L_x_14877:
        /* <DEDUP_REMOVED lines=12> */
[----:B012--5:R-:W-:Y:S05]  /*0d70*/  @!P0 BRA `(.L_x_14833) ;  /* 0x0000000000208947 */ /* 0x027fea0003800000 */
        /* <DEDUP_REMOVED lines=8> */
.L_x_14833:
[----:B------:R-:W-:Y:S01]  /*0e00*/  ULDC UR7, c[0x0][0xc54] ;  /* 0x0003150000077ab9 */ /* 0x000fe20000000800 */
[----:B------:R-:W-:Y:S01]  /*0e10*/  UMOV UR6, UR9 ;  /* 0x0000000900067c82 */ /* 0x000fe20008000000 */
[----:B------:R-:W-:-:S11]  /*0e20*/  UISETP.NE.AND UP0, UPT, UR7, 0x1, UPT ;  /* 0x000000010700788c */ /* 0x000fd6000bf05270 */
[----:B------:R-:W-:Y:S02]  /*0e30*/  @UP0 ULDC.64 UR10, c[0x0][0xc58] ;  /* 0x00031600000a0ab9 */ /* 0x000fe40000000a00 */
[----:B------:R-:W-:-:S04]  /*0e40*/  UIMAD.WIDE.U32 UR4, UR9, UR10, URZ ;  /* 0x0000000a090472a5 */ /* 0x000fc8000f8e003f */
[----:B------:R-:W-:-:S04]  /*0e50*/  @UP0 USHF.R.U32.HI UR6, URZ, UR11, UR5 ;  /* 0x0000000b3f060299 */ /* 0x000fc80008011605 */
[----:B------:R-:W-:-:S12]  /*0e60*/  UIMAD UR4, UR6, UR7, URZ ;  /* 0x00000007060472a4 */ /* 0x000fd8000f8e023f */
.L_x_14834:
[----:B------:R-:W-:Y:S01]  /*0e70*/  ULDC.64 UR10, c[0x0][0x418] ;  /* 0x00010600000a7ab9 */ /* 0x000fe20000000a00 */
[----:B------:R-:W-:Y:S01]  /*0e80*/  ULOP3.LUT UR6, URZ, UR6, URZ, 0x33, !UPT ;  /* 0x000000063f067292 */ /* 0x000fe2000f8e333f */
[----:B------:R-:W-:Y:S01]  /*0e90*/  PLOP3.LUT P0, PT, PT, PT, PT, 0x80, 0x0 ;  /* 0x000000000000781c */ /* 0x000fe20003f0f070 */
[----:B------:R-:W-:Y:S01]  /*0ea0*/  UISETP.NE.U32.AND UP0, UPT, UR10, URZ, UPT ;  /* 0x0000003f0a00728c */ /* 0x000fe2000bf05070 */
[----:B------:R-:W-:Y:S01]  /*0eb0*/  CS2R R26, SRZ ;  /* 0x00000000001a7805 */ /* 0x000fe2000001ff00 */
[----:B------:R-:W-:Y:S01]  /*0ec0*/  ULDC UR5, c[0x0][0xc3c] ;  /* 0x00030f0000057ab9 */ /* 0x000fe20000000800 */
[----:B------:R-:W-:Y:S01]  /*0ed0*/  UIADD3 UR4, UR9, -UR4, URZ ;  /* 0x8000000409047290 */ /* 0x000fe2000fffe03f */
[----:B------:R-:W-:Y:S01]  /*0ee0*/  CS2R R118, SRZ ;  /* 0x0000000000767805 */ /* 0x000fe2000001ff00 */
        /* <DEDUP_REMOVED lines=8> */
[----:B------:R-:W-:Y:S01]  /*0f70*/  UIMAD UR40, UR6, 0xc0, URZ ;  /* 0x000000c0062878a4 */ /* 0x000fe2000f8e023f */
[----:B------:R-:W-:Y:S01]  /*0f80*/  CS2R R14, SRZ ;  /* 0x00000000000e7805 */ /* 0x000fe2000001ff00 */
[----:B------:R-:W-:Y:S01]  /*0f90*/  UIMAD UR10, UR8, UR10, UR4 ;  /* 0x0000000a080a72a4 */ /* 0x000fe2000f8e0204 */
[----:B------:R-:W-:Y:S01]  /*0fa0*/  IMAD.MOV.U32 R110, RZ, RZ, RZ ;  /* 0x000000ffff6e7224 */ /* 0x000fe200078e00ff */
[----:B------:R-:W-:Y:S01]  /*0fb0*/  UIADD3 UR6, UR40, 0xbf, URZ ;  /* 0x000000bf28067890 */ /* 0x000fe2000fffe03f */
[----:B------:R-:W-:Y:S01]  /*0fc0*/  IMAD.MOV.U32 R21, RZ, RZ, RZ ;  /* 0x000000ffff157224 */ /* 0x000fe200078e00ff */
[----:B------:R-:W-:Y:S01]  /*0fd0*/  ULDC UR47, c[0x0][0x424] ;  /* 0x00010900002f7ab9 */ /* 0x000fe20000000800 */
[----:B------:R-:W-:Y:S01]  /*0fe0*/  ULDC UR7, c[0x0][0x288] ;  /* 0x0000a20000077ab9 */ /* 0x000fe20000000800 */
[----:B------:R-:W-:Y:S01]  /*0ff0*/  USEL UR47, UR47, 0x1, UP0 ;  /* 0x000000012f2f7887 */ /* 0x000fe20008000000 */
[----:B------:R-:W-:Y:S01]  /*1000*/  CS2R R12, SRZ ;  /* 0x00000000000c7805 */ /* 0x000fe2000001ff00 */
[----:B------:R-:W-:Y:S01]  /*1010*/  @UP2 ULDC UR4, c[0x0][0x44c] ;  /* 0x0001130000042ab9 */ /* 0x000fe20000000800 */
[----:B------:R-:W-:Y:S01]  /*1020*/  UIADD3 UR7, -UR7, 0x80, URZ ;  /* 0x0000008007077890 */ /* 0x000fe2000fffe13f */
[----:B------:R-:W-:Y:S01]  /*1030*/  IMAD.MOV.U32 R106, RZ, RZ, RZ ;  /* 0x000000ffff6a7224 */ /* 0x000fe200078e00ff */
        /* <DEDUP_REMOVED lines=20> */
[----:B------:R-:W-:-:S02]  /*1180*/  USHF.R.S32.HI UR49, URZ, 0x7, UR5 ;  /* 0x000000073f317899 */ /* 0x000fc40008011405 */
[----:B------:R-:W-:Y:S01]  /*1190*/  USHF.R.S32.HI UR7, URZ, 0x7, UR7 ;  /* 0x000000073f077899 */ /* 0x000fe20008011407 */
[----:B------:R-:W-:Y:S01]  /*11a0*/  ULDC UR42, c[0x0][0xc48] ;  /* 0x00031200002a7ab9 */ /* 0x000fe20000000800 */
[----:B------:R-:W-:Y:S02]  /*11b0*/  UMOV UR41, UR10 ;  /* 0x0000000a00297c82 */ /* 0x000fe40008000000 */
[----:B------:R-:W-:Y:S02]  /*11c0*/  UISETP.LT.AND UP0, UPT, UR49, UR7, UPT ;  /* 0x000000073100728c */ /* 0x000fe4000bf01270 */
[----:B------:R-:W-:Y:S02]  /*11d0*/  UISETP.NE.AND UP1, UPT, UR42, 0x1, UPT ;  /* 0x000000012a00788c */ /* 0x000fe4000bf25270 */
[----:B------:R-:W-:Y:S02]  /*11e0*/  USEL UR49, UR49, UR7, UP0 ;  /* 0x0000000731317287 */ /* 0x000fe40008000000 */
[----:B------:R-:W-:-:S02]  /*11f0*/  UP2UR UR48, UPR, URZ, 0x4 ;  /* 0x000000043f307883 */ /* 0x000fc40008000000 */
[----:B------:R-:W-:-:S05]  /*1200*/  UISETP.GE.AND UP0, UPT, UR49, 0x1, UPT ;  /* 0x000000013100788c */ /* 0x000fca000bf06270 */
[----:B------:R-:W-:Y:S01]  /*1210*/  @UP1 ULDC UR8, c[0x0][0xc4c] ;  /* 0x0003130000081ab9 */ /* 0x000fe20000000800 */
[----:B------:R-:W-:Y:S01]  /*1220*/  PLOP3.LUT P1, PT, PT, PT, UP0, 0x80, 0x0 ;  /* 0x000000000000781c */ /* 0x000fe20003f2f008 */
[----:B------:R-:W-:Y:S01]  /*1230*/  UIMAD.WIDE.U32 UR4, UR10, UR8, URZ ;  /* 0x000000080a0472a5 */ /* 0x000fe2000f8e003f */
[----:B------:R-:W-:-:S03]  /*1240*/  @UP1 ULDC UR6, c[0x0][0xc50] ;  /* 0x0003140000061ab9 */ /* 0x000fc60000000800 */
[----:B------:R-:W-:-:S04]  /*1250*/  @UP1 USHF.R.U32.HI UR41, URZ, UR6, UR5 ;  /* 0x000000063f291299 */ /* 0x000fc80008011605 */
[----:B------:R-:W-:-:S04]  /*1260*/  UIADD3 UR4, -UR41, URZ, URZ ;  /* 0x0000003f29047290 */ /* 0x000fc8000fffe13f */
[----:B------:R-:W-:Y:S01]  /*1270*/  UIMAD UR42, UR42, UR4, UR10 ;  /* 0x000000042a2a72a4 */ /* 0x000fe2000f8e020a */
[----:B------:R-:W-:Y:S11]  /*1280*/  @!P1 BRA `(.L_x_14835) ;  /* 0x0000007000009947 */ /* 0x000ff60003800000 */
        /* <DEDUP_REMOVED lines=31> */
.L_x_14836:
        /* <DEDUP_REMOVED lines=9> */
.L_x_14941:
[----:B------:R-:W-:Y:S05]  /*1510*/  @!P0 BRA `(.L_x_14838) ;  /* 0x0000000000048947 */ /* 0x000fea0003800000 */
[----:B------:R-:W-:Y:S01]  /*1520*/  BPT.TRAP 0x1 ;  /* 0x000000040000795c */ /* 0x000fe20000300000 */
.L_x_14838:
[----:B------:R-:W-:Y:S02]  /*1530*/  IMAD.U32 R4, RZ, RZ, UR38 ;  /* 0x00000026ff047e24 */ /* 0x000fe4000f8e00ff */
[----:B0-----:R-:W-:-:S03]  /*1540*/  IMAD.U32 R3, RZ, RZ, UR37 ;  /* 0x00000025ff037e24 */ /* 0x001fc6000f8e00ff */
[----:B------:R-:W-:Y:S02]  /*1550*/  LEA R4, R4, UR45, 0x3 ;  /* 0x0000002d04047c11 */ /* 0x000fe4000f8e18ff */
[----:B------:R-:W-:-:S04]  /*1560*/  SHF.L.U32 R3, R3, 0x1f, RZ ;  /* 0x0000001f03037819 */ /* 0x000fc800000006ff */
[----:B------:R0:W1:Y:S01]  /*1570*/  SYNCS.PHASECHK.TRANS64.TRYWAIT P1, [R4+URZ+0x16830], R3 ;  /* 0x01683003040075a7 */ /* 0x000062000802017f */
[----:B------:R-:W-:Y:S05]  /*1580*/  @!P0 BRA `(.L_x_14839) ;  /* 0x0000000000048947 */ /* 0x000fea0003800000 */
[----:B------:R-:W-:Y:S01]  /*1590*/  BPT.TRAP 0x1 ;  /* 0x000000040000795c */ /* 0x000fe20000300000 */
.L_x_14839:
[----:B-1----:R-:W-:Y:S05]  /*15a0*/  @P1 BRA `(.L_x_14840) ;  /* 0x0000000000081947 */ /* 0x002fea0003800000 */
[----:B------:R-:W1:Y:S02]  /*15b0*/  SYNCS.PHASECHK.TRANS64.TRYWAIT P1, [R4+URZ+0x16830], R3 ;  /* 0x01683003040075a7 */ /* 0x000e64000802017f */
[----:B-1----:R-:W-:Y:S05]  /*15c0*/  @!P1 BRA `(.L_x_14841) ;  /* 0x000000c800149947 */ /* 0x002fea0003800000 */
.L_x_14840:
        /* <DEDUP_REMOVED lines=35> */
.L_x_14842:
[----:B------:R-:W-:Y:S01]  /*1800*/  UISETP.NE.AND UP0, UPT, UR48, URZ, UPT ;  /* 0x0000003f3000728c */ /* 0x000fe2000bf05270 */
[----:B------:R-:W-:Y:S01]  /*1810*/  VIADD R7, R17, UR40 ;  /* 0x0000002811077c36 */ /* 0x000fe20008000000 */
[----:B------:R-:W-:Y:S01]  /*1820*/  ULDC UR11, c[0x0][0x2f0] ;  /* 0x0000bc00000b7ab9 */ /* 0x000fe20000000800 */
[----:B------:R-:W-:Y:S01]  /*1830*/  ULDC UR14, c[0x0][0x288] ;  /* 0x0000a200000e7ab9 */ /* 0x000fe20000000800 */
[----:B------:R-:W-:Y:S01]  /*1840*/  IMAD.U32 R5, RZ, RZ, UR11 ;  /* 0x0000000bff057e24 */ /* 0x000fe2000f8e00ff */
[----:B------:R-:W-:Y:S01]  /*1850*/  R2UR UR15, R4 ;  /* 0x00000000040f72ca */ /* 0x000fe200000e0000 */
[----:B------:R-:W-:Y:S01]  /*1860*/  UMOV UR10, UR40 ;  /* 0x00000028000a7c82 */ /* 0x000fe20008000000 */
[----:B------:R-:W-:Y:S01]  /*1870*/  PLOP3.LUT P1, PT, PT, PT, UP0, 0x80, 0x0 ;  /* 0x000000000000781c */ /* 0x000fe20003f2f008 */
[----:B------:R-:W-:Y:S01]  /*1880*/  UIADD3 UR24, UR49, -0x2, URZ ;  /* 0xfffffffe31187890 */ /* 0x000fe2000fffe03f */
[----:B------:R-:W-:Y:S02]  /*1890*/  PLOP3.LUT P2, PT, PT, PT, UP0, 0x80, 0x0 ;  /* 0x000000000000781c */ /* 0x000fe40003f4f008 */
[----:B------:R-:W-:Y:S01]  /*18a0*/  CS2R R118, SRZ ;  /* 0x0000000000767805 */ /* 0x000fe2000001ff00 */
[----:B------:R-:W-:Y:S01]  /*18b0*/  @UP0 ULDC UR6, c[0x0][0x44c] ;  /* 0x0001130000060ab9 */ /* 0x000fe20000000800 */
[----:B------:R-:W-:Y:S01]  /*18c0*/  @UP0 ULDC UR18, c[0x0][0x450] ;  /* 0x0001140000120ab9 */ /* 0x000fe20000000800 */
[----:B------:R-:W-:-:S02]  /*18d0*/  CS2R R116, SRZ ;  /* 0x0000000000747805 */ /* 0x000fc4000001ff00 */
[----:B------:R-:W-:Y:S02]  /*18e0*/  CS2R R114, SRZ ;  /* 0x0000000000727805 */ /* 0x000fe4000001ff00 */
[----:B------:R-:W-:Y:S02]  /*18f0*/  CS2R R112, SRZ ;  /* 0x0000000000707805 */ /* 0x000fe4000001ff00 */
[----:B------:R-:W-:Y:S01]  /*1900*/  CS2R R110, SRZ ;  /* 0x00000000006e7805 */ /* 0x000fe2000001ff00 */
[----:B------:R-:W-:Y:S01]  /*1910*/  @P1 IMAD.HI.U32 R0, R7, UR6, RZ ;  /* 0x0000000607001c27 */ /* 0x000fe2000f8e00ff */
[----:B------:R-:W-:-:S04]  /*1920*/  @UP0 ULDC UR6, c[0x0][0x450] ;  /* 0x0001140000060ab9 */ /* 0x000fc80000000800 */
[----:B------:R-:W-:Y:S01]  /*1930*/  @P2 SHF.R.U32.HI R7, RZ, UR6, R0 ;  /* 0x00000006ff072c19 */ /* 0x000fe20008011600 */
[----:B------:R-:W-:Y:S02]  /*1940*/  UMOV UR6, 0xffffff80 ;  /* 0xffffff8000067882 */ /* 0x000fe40000000000 */
[----:B------:R-:W-:Y:S02]  /*1950*/  UIMAD UR6, UR49, UR6, 0x80 ;  /* 0x00000080310674a4 */ /* 0x000fe4000f8e0206 */
[----:B------:R-:W2:Y:S02]  /*1960*/  SHFL.IDX PT, R2, R7, 0x1, 0x1c1f ;  /* 0x003c1f0007027f89 */ /* 0x000ea400000e0000 */
[----:B------:R-:W-:Y:S02]  /*1970*/  UIADD3 UR7, UR6, 0x1, URZ ;  /* 0x0000000106077890 */ /* 0x000fe4000fffe03f */
[----:B------:R-:W-:Y:S01]  /*1980*/  UIMAD UR6, UR47, UR11, UR6 ;  /* 0x0000000b2f0672a4 */ /* 0x000fe2000f8e0206 */
[----:B------:R-:W3:Y:S01]  /*1990*/  SHFL.IDX PT, R7, R7, RZ, 0x1c1f ;  /* 0x001c1fff07077589 */ /* 0x000ee200000e0000 */
[----:B------:R-:W-:-:S02]  /*19a0*/  UIMAD UR11, UR47, UR11, -UR14 ;  /* 0x0000000b2f0b72a4 */ /* 0x000fc4000f8e0a0e */
[----:B01----:R-:W-:-:S04]  /*19b0*/  IMAD.U32 R3, RZ, RZ, UR7 ;  /* 0x00000007ff037e24 */ /* 0x003fc8000f8e00ff */
[C---:B------:R-:W-:Y:S02]  /*19c0*/  IMAD R0, R16.reuse, -0x2, R3 ;  /* 0xfffffffe10007824 */ /* 0x040fe400078e0203 */
[----:B------:R-:W-:Y:S01]  /*19d0*/  IMAD.U32 R3, RZ, RZ, UR6 ;  /* 0x00000006ff037e24 */ /* 0x000fe2000f8e00ff */
[----:B------:R-:W-:Y:S01]  /*19e0*/  ULDC UR6, c[0x0][0x988] ;  /* 0x0002620000067ab9 */ /* 0x000fe20000000800 */
[----:B------:R-:W-:Y:S02]  /*19f0*/  IMAD R5, R5, UR47, R0 ;  /* 0x0000002f05057c24 */ /* 0x000fe4000f8e0200 */
[----:B------:R-:W-:Y:S02]  /*1a00*/  IMAD R3, R16, -0x2, R3 ;  /* 0xfffffffe10037824 */ /* 0x000fe400078e0203 */
[----:B------:R-:W-:Y:S01]  /*1a10*/  VIADD R8, R5, -UR14 ;  /* 0x8000000e05087c36 */ /* 0x000fe20008000000 */
[----:B--2---:R-:W-:-:S04]  /*1a20*/  IADD3 R2, R2, -UR14, R5 ;  /* 0x8000000e02027c10 */ /* 0x004fc8000fffe005 */
[----:B------:R-:W-:Y:S02]  /*1a30*/  VIMNMX R2, R3, R2, PT ;  /* 0x0000000203027248 */ /* 0x000fe40003fe0100 */
[----:B---3--:R-:W-:Y:S02]  /*1a40*/  VIADDMNMX R3, R7, R8, R3, PT ;  /* 0x0000000807037246 */ /* 0x008fe40003800103 */
        /* <DEDUP_REMOVED lines=94> */
[C---:B------:R-:W-:Y:S02]  /*2030*/  ISETP.GT.AND P2, PT, R3.reuse, 0x1, PT ;  /* 0x000000010300780c */ /* 0x040fe40003f44270 */
[----:B------:R-:W-:Y:S02]  /*2040*/  FMNMX.FTZ R9, R6, R9, !PT ;  /* 0x0000000906097209 */ /* 0x000fe40007810000 */
[----:B------:R-:W-:Y:S02]  /*2050*/  ISETP.GT.AND P3, PT, R3, 0x8, PT ;  /* 0x000000080300780c */ /* 0x000fe40003f64270 */
[----:B------:R-:W-:Y:S01]  /*2060*/  FSEL R25, R25, -INF , P2 ;  /* 0xff80000019197808 */ /* 0x000fe20001000000 */
[----:B------:R-:W0:Y:S01]  /*2070*/  SHFL.BFLY PT, R0, R9, 0x2, 0x1f ;  /* 0x0c401f0009007f89 */ /* 0x000e2200000e0000 */
[----:B------:R-:W-:Y:S02]  /*2080*/  ISETP.GT.AND P2, PT, R3, 0x10, PT ;  /* 0x000000100300780c */ /* 0x000fe40003f44270 */
[----:B0-----:R-:W-:Y:S01]  /*2090*/  FMNMX.FTZ R11, R9, R0, !PT ;  /* 0x00000000090b7209 */ /* 0x001fe20007810000 */
[----:B------:R-:W-:Y:S01]  /*20a0*/  IMAD.U32 R0, RZ, RZ, UR6 ;  /* 0x00000006ff007e24 */ /* 0x000fe2000f8e00ff */
[----:B------:R-:W-:Y:S01]  /*20b0*/  FSEL R9, R28, -INF , P3 ;  /* 0xff8000001c097808 */ /* 0x000fe20001800000 */
[----:B------:R-:W-:-:S02]  /*20c0*/  @UP0 ULDC UR6, c[0x0][0x44c] ;  /* 0x0001130000060ab9 */ /* 0x000fc40000000800 */
[----:B------:R-:W0:Y:S01]  /*20d0*/  SHFL.BFLY PT, R2, R11, 0x1, 0x1f ;  /* 0x0c201f000b027f89 */ /* 0x000e2200000e0000 */
[----:B------:R-:W-:Y:S02]  /*20e0*/  UIMAD.WIDE.U32 UR6, UR40, UR6, URZ ;  /* 0x00000006280672a5 */ /* 0x000fe4000f8e003f */
[----:B------:R-:W-:Y:S02]  /*20f0*/  UIADD3 UR6, UR15, 0x16840, URZ ;  /* 0x000168400f067890 */ /* 0x000fe4000fffe03f */
[----:B------:R-:W-:Y:S02]  /*2100*/  @UP0 USHF.R.U32.HI UR10, URZ, UR18, UR7 ;  /* 0x000000123f0a0299 */ /* 0x000fe40008011607 */
[----:B------:R-:W-:Y:S02]  /*2110*/  UPRMT UR6, UR43, 0x654, UR6 ;  /* 0x000006542b067896 */ /* 0x000fe40008000006 */
[----:B------:R-:W-:-:S04]  /*2120*/  UIADD3 UR11, UR11, UR10, URZ ;  /* 0x0000000a0b0b7290 */ /* 0x000fc8000fffe03f */
[----:B------:R-:W-:-:S03]  /*2130*/  USHF.R.S32.HI UR7, URZ, 0x1f, UR11 ;  /* 0x0000001f3f077899 */ /* 0x000fc6000801140b */
[----:B------:R-:W-:Y:S01]  /*2140*/  SYNCS.ARRIVE.TRANS64.RED.A1T0 RZ, [UR6], RZ ;  /* 0x000000ffffff79a7 */ /* 0x000fe20008100406 */
[----:B------:R-:W-:-:S04]  /*2150*/  ULEA.HI UR7, UR7, UR11, URZ, 0x7 ;  /* 0x0000000b07077291 */ /* 0x000fc8000f8f383f */
[----:B------:R-:W-:Y:S01]  /*2160*/  USHF.R.S32.HI UR7, URZ, 0x7, UR7 ;  /* 0x000000073f077899 */ /* 0x000fe20008011407 */
[----:B0-----:R-:W-:-:S03]  /*2170*/  FMNMX.FTZ R2, R11, R2, !PT ;  /* 0x000000020b027209 */ /* 0x001fc60007810000 */
[----:B------:R-:W-:Y:S01]  /*2180*/  UISETP.LT.AND UP0, UPT, URZ, UR7, UPT ;  /* 0x000000073f00728c */ /* 0x000fe2000bf01270 */
[----:B------:R-:W-:Y:S02]  /*2190*/  FSEL R11, R32, -INF , P2 ;  /* 0xff800000200b7808 */ /* 0x000fe40001000000 */
[C---:B------:R-:W-:Y:S01]  /*21a0*/  FSETP.NEU.FTZ.AND P1, PT, R2.reuse, -INF , PT ;  /* 0xff8000000200780b */ /* 0x040fe20003f3d000 */
[----:B------:R-:W-:Y:S01]  /*21b0*/  FMUL.FTZ R13, R2, R0 ;  /* 0x00000000020d7220 */ /* 0x000fe20000410000 */
[----:B------:R-:W-:Y:S01]  /*21c0*/  ISETP.GT.AND P2, PT, R3, 0x18, PT ;  /* 0x000000180300780c */ /* 0x000fe20003f44270 */
[----:B------:R-:W-:-:S03]  /*21d0*/  USEL UR21, URZ, UR7, !UP0 ;  /* 0x000000073f157287 */ /* 0x000fc6000c000000 */
[----:B------:R-:W-:Y:S01]  /*21e0*/  FSEL R5, R13, RZ, P1 ;  /* 0x000000ff0d057208 */ /* 0x000fe20000800000 */
[----:B------:R-:W-:Y:S01]  /*21f0*/  UISETP.GE.AND UP0, UPT, UR24, UR21, UPT ;  /* 0x000000151800728c */ /* 0x000fe2000bf06270 */
[C---:B------:R-:W-:Y:S02]  /*2200*/  ISETP.GT.AND P1, PT, R3.reuse, RZ, PT ;  /* 0x000000ff0300720c */ /* 0x040fe40003f24270 */
[----:B------:R-:W-:Y:S01]  /*2210*/  FSEL R13, R36, -INF , P2 ;  /* 0xff800000240d7808 */ /* 0x000fe20001000000 */
[-CC-:B------:R-:W-:Y:S01]  /*2220*/  FFMA.FTZ R46, R46, R0.reuse, -R5.reuse ;  /* 0x000000002e2e7223 */ /* 0x180fe20000010805 */
[----:B------:R-:W-:Y:S01]  /*2230*/  FSEL R7, R24, -INF , P1 ;  /* 0xff80000018077808 */ /* 0x000fe20000800000 */
[-CC-:B------:R-:W-:Y:S01]  /*2240*/  FFMA.FTZ R149, R106, R0.reuse, -R5.reuse ;  /* 0x000000006a957223 */ /* 0x180fe20000010805 */
[----:B------:R-:W-:Y:S01]  /*2250*/  ISETP.GT.AND P1, PT, R3, 0x9, PT ;  /* 0x000000090300780c */ /* 0x000fe20003f24270 */
[-CC-:B------:R-:W-:Y:S01]  /*2260*/  FFMA.FTZ R8, R108, R0.reuse, -R5.reuse ;  /* 0x000000006c087223 */ /* 0x180fe20000010805 */
        /* <DEDUP_REMOVED lines=11> */
[----:B------:R-:W0:Y:S01]  /*2320*/  MUFU.EX2 R8, R8 ;  /* 0x0000000800087308 */ /* 0x000e220000000800 */
[----:B------:R-:W-:Y:S01]  /*2330*/  FMNMX.FTZ R24, R11, R24, !PT ;  /* 0x000000180b187209 */ /* 0x000fe20007810000 */
[-CC-:B------:R-:W-:Y:S01]  /*2340*/  FFMA.FTZ R147, R98, R0.reuse, -R5.reuse ;  /* 0x0000000062937223 */ /* 0x180fe20000010805 */
[----:B------:R-:W-:Y:S01]  /*2350*/  ISETP.GT.AND P1, PT, R3, 0x19, PT ;  /* 0x000000190300780c */ /* 0x000fe20003f24270 */
        /* <DEDUP_REMOVED lines=12> */
[----:B------:R-:W-:Y:S01]  /*2420*/  MUFU.EX2 R10, R10 ;  /* 0x0000000a000a7308 */ /* 0x000fe20000000800 */
[----:B------:R-:W-:Y:S01]  /*2430*/  FMNMX.FTZ R24, R37, R24, !PT ;  /* 0x0000001825187209 */ /* 0x000fe20007810000 */
[-CC-:B------:R-:W-:Y:S01]  /*2440*/  FFMA.FTZ R137, R50, R0.reuse, -R5.reuse ;  /* 0x0000000032897223 */ /* 0x180fe20000010805 */
[----:B------:R-:W-:Y:S01]  /*2450*/  ISETP.GT.AND P2, PT, R3, 0x28, PT ;  /* 0x000000280300780c */ /* 0x000fe20003f44270 */
[-CC-:B------:R-:W-:Y:S01]  /*2460*/  FFMA.FTZ R139, R54, R0.reuse, -R5.reuse ;  /* 0x00000000368b7223 */ /* 0x180fe20000010805 */
[----:B------:R-:W-:Y:S01]  /*2470*/  FSEL R41, R41, -INF , P1 ;  /* 0xff80000029297808 */ /* 0x000fe20000800000 */
[--C-:B------:R-:W-:Y:S01]  /*2480*/  FFMA.FTZ R42, R42, R0, -R5.reuse ;  /* 0x000000002a2a7223 */ /* 0x100fe20000010805 */
[----:B------:R-:W-:Y:S01]  /*2490*/  FMNMX.FTZ R28, R15, R24, !PT ;  /* 0x000000180f1c7209 */ /* 0x000fe20007810000 */
[----:B------:R-:W-:Y:S01]  /*24a0*/  MUFU.EX2 R145, R145 ;  /* 0x0000009100917308 */ /* 0x000fe20000000800 */
[----:B------:R-:W-:Y:S01]  /*24b0*/  ISETP.GT.AND P1, PT, R3, 0x29, PT ;  /* 0x000000290300780c */ /* 0x000fe20003f24270 */
[-CC-:B------:R-:W-:Y:S01]  /*24c0*/  FFMA.FTZ R133, R58, R0.reuse, -R5.reuse ;  /* 0x000000003a857223 */ /* 0x180fe20000010805 */
[----:B------:R-:W-:Y:S01]  /*24d0*/  FSEL R21, R44, -INF , P2 ;  /* 0xff8000002c157808 */ /* 0x000fe20001000000 */
[--C-:B------:R-:W-:Y:S01]  /*24e0*/  FFMA.FTZ R14, R14, R0, -R5.reuse ;  /* 0x000000000e0e7223 */ /* 0x100fe20000010805 */
[----:B------:R-:W-:Y:S01]  /*24f0*/  FMNMX.FTZ R28, R41, R28, !PT ;  /* 0x0000001c291c7209 */ /* 0x000fe20007810000 */
[-CC-:B------:R-:W-:Y:S01]  /*2500*/  FFMA.FTZ R135, R62, R0.reuse, -R5.reuse ;  /* 0x000000003e877223 */ /* 0x180fe20000010805 */
[----:B------:R-:W-:Y:S01]  /*2510*/  ISETP.GT.AND P2, PT, R3, 0x30, PT ;  /* 0x000000300300780c */ /* 0x000fe20003f44270 */
[----:B------:R1:W-:Y:S01]  /*2520*/  MUFU.EX2 R24, R100 ;  /* 0x0000006400187308 */ /* 0x0003e20000000800 */
        /* <DEDUP_REMOVED lines=27> */
[----:B------:R-:W-:Y:S01]  /*26e0*/  FFMA.FTZ R5, R6, R0, -R5 ;  /* 0x0000000006057223 */ /* 0x000fe20000010805 */
[----:B------:R-:W-:Y:S01]  /*26f0*/  ISETP.GT.AND P1, PT, R3, 0x41, PT ;  /* 0x000000410300780c */ /* 0x000fe20003f24270 */
[----:B------:R2:W-:Y:S01]  /*2700*/  MUFU.EX2 R28, R96 ;  /* 0x00000060001c7308 */ /* 0x0005e20000000800 */
[----:B------:R-:W-:-:S02]  /*2710*/  FSEL R35, R56, -INF , P2 ;  /* 0xff80000038237808 */ /* 0x000fc40001000000 */
[----:B------:R-:W-:Y:S02]  /*2720*/  CS2R R108, SRZ ;  /* 0x00000000006c7805 */ /* 0x000fe4000001ff00 */
[----:B------:R-:W-:Y:S02]  /*2730*/  FMNMX.FTZ R32, R53, R32, !PT ;  /* 0x0000002035207209 */ /* 0x000fe40007810000 */
[----:B------:R-:W-:Y:S02]  /*2740*/  CS2R R106, SRZ ;  /* 0x00000000006a7805 */ /* 0x000fe4000001ff00 */
[----:B------:R-:W-:Y:S02]  /*2750*/  ISETP.GT.AND P2, PT, R3, 0x48, PT ;  /* 0x000000480300780c */ /* 0x000fe40003f44270 */
[----:B------:R-:W-:Y:S02]  /*2760*/  CS2R R104, SRZ ;  /* 0x0000000000687805 */ /* 0x000fe4000001ff00 */
[----:B------:R-:W-:Y:S01]  /*2770*/  FSEL R57, R57, -INF , P1 ;  /* 0xff80000039397808 */ /* 0x000fe20000800000 */
[----:B------:R-:W-:Y:S01]  /*2780*/  MUFU.EX2 R141, R141 ;  /* 0x0000008d008d7308 */ /* 0x000fe20000000800 */
[----:B------:R-:W-:-:S02]  /*2790*/  FMNMX.FTZ R36, R35, R32, !PT ;  /* 0x0000002023247209 */ /* 0x000fc40007810000 */
[----:B------:R-:W-:Y:S02]  /*27a0*/  CS2R R102, SRZ ;  /* 0x0000000000667805 */ /* 0x000fe4000001ff00 */
[----:B------:R-:W-:Y:S02]  /*27b0*/  ISETP.GT.AND P1, PT, R3, 0x49, PT ;  /* 0x000000490300780c */ /* 0x000fe40003f24270 */
[----:B-1----:R-:W-:Y:S02]  /*27c0*/  CS2R R100, SRZ ;  /* 0x0000000000647805 */ /* 0x002fe4000001ff00 */
[----:B------:R-:W-:Y:S02]  /*27d0*/  FSEL R39, R60, -INF , P2 ;  /* 0xff8000003c277808 */ /* 0x000fe40001000000 */
[----:B------:R-:W-:Y:S02]  /*27e0*/  CS2R R98, SRZ ;  /* 0x0000000000627805 */ /* 0x000fe4000001ff00 */
[----:B------:R-:W-:Y:S01]  /*27f0*/  FMNMX.FTZ R36, R57, R36, !PT ;  /* 0x0000002439247209 */ /* 0x000fe20007810000 */
[----:B------:R1:W-:Y:S01]  /*2800*/  MUFU.EX2 R32, R92 ;  /* 0x0000005c00207308 */ /* 0x0003e20000000800 */
[----:B------:R-:W-:-:S02]  /*2810*/  ISETP.GT.AND P2, PT, R3, 0x50, PT ;  /* 0x000000500300780c */ /* 0x000fc40003f44270 */
[----:B--2---:R-:W-:Y:S02]  /*2820*/  CS2R R96, SRZ ;  /* 0x0000000000607805 */ /* 0x004fe4000001ff00 */
[----:B------:R-:W-:Y:S02]  /*2830*/  FSEL R61, R61, -INF , P1 ;  /* 0xff8000003d3d7808 */ /* 0x000fe40000800000 */
[----:B------:R-:W-:Y:S02]  /*2840*/  CS2R R94, SRZ ;  /* 0x00000000005e7805 */ /* 0x000fe4000001ff00 */
[----:B------:R-:W-:Y:S02]  /*2850*/  FMNMX.FTZ R36, R39, R36, !PT ;  /* 0x0000002427247209 */ /* 0x000fe40007810000 */
[----:B------:R-:W-:Y:S02]  /*2860*/  CS2R R90, SRZ ;  /* 0x00000000005a7805 */ /* 0x000fe4000001ff00 */
[----:B------:R-:W-:Y:S01]  /*2870*/  ISETP.GT.AND P1, PT, R3, 0x51, PT ;  /* 0x000000510300780c */ /* 0x000fe20003f24270 */
[----:B------:R-:W-:Y:S01]  /*2880*/  MUFU.EX2 R143, R143 ;  /* 0x0000008f008f7308 */ /* 0x000fe20000000800 */
[----:B------:R-:W-:-:S02]  /*2890*/  FSEL R43, R64, -INF , P2 ;  /* 0xff800000402b7808 */ /* 0x000fc40001000000 */
[----:B-1----:R-:W-:Y:S02]  /*28a0*/  CS2R R92, SRZ ;  /* 0x00000000005c7805 */ /* 0x002fe4000001ff00 */
[----:B------:R-:W-:Y:S02]  /*28b0*/  FMNMX.FTZ R36, R61, R36, !PT ;  /* 0x000000243d247209 */ /* 0x000fe40007810000 */
[----:B------:R-:W-:Y:S02]  /*28c0*/  ISETP.GT.AND P2, PT, R3, 0x58, PT ;  /* 0x000000580300780c */ /* 0x000fe40003f44270 */
[----:B------:R-:W-:Y:S01]  /*28d0*/  FSEL R65, R65, -INF , P1 ;  /* 0xff80000041417808 */ /* 0x000fe20000800000 */
[----:B------:R-:W-:Y:S01]  /*28e0*/  MUFU.EX2 R137, R137 ;  /* 0x0000008900897308 */ /* 0x000fe20000000800 */
[----:B------:R-:W-:Y:S02]  /*28f0*/  FMNMX.FTZ R40, R43, R36, !PT ;  /* 0x000000242b287209 */ /* 0x000fe40007810000 */
[----:B------:R-:W-:-:S02]  /*2900*/  ISETP.GT.AND P1, PT, R3, 0x59, PT ;  /* 0x000000590300780c */ /* 0x000fc40003f24270 */
[----:B------:R-:W-:Y:S02]  /*2910*/  FSEL R47, R68, -INF , P2 ;  /* 0xff800000442f7808 */ /* 0x000fe40001000000 */
[----:B------:R-:W-:Y:S01]  /*2920*/  FMNMX.FTZ R40, R65, R40, !PT ;  /* 0x0000002841287209 */ /* 0x000fe20007810000 */
[----:B------:R1:W-:Y:S01]  /*2930*/  MUFU.EX2 R36, R88 ;  /* 0x0000005800247308 */ /* 0x0003e20000000800 */
[----:B------:R-:W-:Y:S02]  /*2940*/  ISETP.GT.AND P2, PT, R3, 0x60, PT ;  /* 0x000000600300780c */ /* 0x000fe40003f44270 */
[----:B------:R-:W-:Y:S02]  /*2950*/  FSEL R69, R69, -INF , P1 ;  /* 0xff80000045457808 */ /* 0x000fe40000800000 */
[----:B------:R-:W-:Y:S02]  /*2960*/  FMNMX.FTZ R40, R47, R40, !PT ;  /* 0x000000282f287209 */ /* 0x000fe40007810000 */
        /* <DEDUP_REMOVED lines=19> */
[----:B------:R-:W-:Y:S02]  /*2aa0*/  FMNMX.FTZ R44, R77, R44, !PT ;  /* 0x0000002c4d2c7209 */ /* 0x000fe40007810000 */
[----:B------:R-:W-:Y:S02]  /*2ab0*/  ISETP.GT.AND P2, PT, R3, 0x78, PT ;  /* 0x000000780300780c */ /* 0x000fe40003f44270 */
[----:B------:R-:W-:Y:S01]  /*2ac0*/  FSEL R81, R81, -INF , P1 ;  /* 0xff80000051517808 */ /* 0x000fe20000800000 */
[----:B------:R-:W-:Y:S01]  /*2ad0*/  MUFU.EX2 R14, R14 ;  /* 0x0000000e000e7308 */ /* 0x000fe20000000800 */
[----:B------:R-:W-:Y:S02]  /*2ae0*/  FMNMX.FTZ R44, R59, R44, !PT ;  /* 0x0000002c3b2c7209 */ /* 0x000fe40007810000 */
[----:B------:R-:W-:Y:S02]  /*2af0*/  ISETP.GT.AND P1, PT, R3, 0x79, PT ;  /* 0x000000790300780c */ /* 0x000fe40003f24270 */
[----:B------:R-:W-:-:S02]  /*2b00*/  FSEL R63, R84, -INF , P2 ;  /* 0xff800000543f7808 */ /* 0x000fc40001000000 */
[----:B------:R-:W-:Y:S01]  /*2b10*/  FMNMX.FTZ R44, R81, R44, !PT ;  /* 0x0000002c512c7209 */ /* 0x000fe20007810000 */
[----:B------:R-:W-:Y:S01]  /*2b20*/  MUFU.EX2 R135, R135 ;  /* 0x0000008700877308 */ /* 0x000fe20000000800 */
[----:B------:R-:W-:Y:S02]  /*2b30*/  FSEL R85, R85, -INF , P1 ;  /* 0xff80000055557808 */ /* 0x000fe40000800000 */
        /* <DEDUP_REMOVED lines=14> */
[----:B0-----:R-:W-:Y:S01]  /*2c20*/  FADD.FTZ R46, R149, R8 ;  /* 0x00000008952e7221 */ /* 0x001fe20000010000 */
[----:B------:R-:W-:-:S02]  /*2c30*/  F2FP.BF16.F32.PACK_AB R149, R8, R149 ;  /* 0x000000950895723e */ /* 0x000fc400000010ff */
[C---:B------:R-:W-:Y:S01]  /*2c40*/  FSETP.NEU.FTZ.AND P1, PT, R3.reuse, -INF , PT ;  /* 0xff8000000300780b */ /* 0x040fe20003f3d000 */
[----:B------:R-:W-:Y:S02]  /*2c50*/  FMUL.FTZ R44, R3, R0 ;  /* 0x00000000032c7220 */ /* 0x000fe40000410000 */
[----:B------:R-:W-:Y:S03]  /*2c60*/  MUFU.EX2 R20, R20 ;  /* 0x0000001400147308 */ /* 0x000fe60000000800 */
[----:B------:R-:W-:Y:S02]  /*2c70*/  FSEL R44, R44, RZ, P1 ;  /* 0x000000ff2c2c7208 */ /* 0x000fe40000800000 */
[----:B------:R-:W-:-:S03]  /*2c80*/  PLOP3.LUT P1, PT, PT, PT, UP0, 0x80, 0x0 ;  /* 0x000000000000781c */ /* 0x000fc60003f2f008 */
        /* <DEDUP_REMOVED lines=31> */
[----:B0-----:R-:W-:Y:S01]  /*2e80*/  FADD.FTZ R33, R148, R7 ;  /* 0x0000000794217221 */ /* 0x001fe20000010000 */
[----:B------:R-:W-:Y:S01]  /*2e90*/  F2FP.BF16.F32.PACK_AB R148, R7, R148 ;  /* 0x000000940794723e */ /* 0x000fe200000010ff */
[-CC-:B------:R-:W-:Y:S01]  /*2ea0*/  FFMA.FTZ R59, R59, R0.reuse, -R44.reuse ;  /* 0x000000003b3b7223 */ /* 0x180fe2000001082c */
[-CC-:B------:R-:W-:Y:S01]  /*2eb0*/  FFMA.FTZ R81, R81, R0.reuse, -R44.reuse ;  /* 0x0000000051517223 */ /* 0x180fe2000001082c */
[----:B------:R-:W-:-:S03]  /*2ec0*/  FFMA.FTZ R63, R63, R0, -R44 ;  /* 0x000000003f3f7223 */ /* 0x000fc6000001082c */
[----:B------:R-:W0:Y:S01]  /*2ed0*/  MUFU.EX2 R144, R144 ;  /* 0x0000009000907308 */ /* 0x000e220000000800 */
[----:B-1----:R-:W-:Y:S01]  /*2ee0*/  FADD.FTZ R48, R150, R33 ;  /* 0x0000002196307221 */ /* 0x002fe20000010000 */
[----:B------:R-:W-:Y:S01]  /*2ef0*/  FADD.FTZ R33, R151, R46 ;  /* 0x0000002e97217221 */ /* 0x000fe20000010000 */
[----:B------:R-:W-:-:S03]  /*2f00*/  F2FP.BF16.F32.PACK_AB R151, R10, R151 ;  /* 0x000000970a97723e */ /* 0x000fc600000010ff */
[----:B------:R-:W-:Y:S01]  /*2f10*/  FADD.FTZ R4, R10, R33 ;  /* 0x000000210a047221 */ /* 0x000fe20000010000 */
[----:B------:R-:W-:Y:S01]  /*2f20*/  FFMA.FTZ R33, R65, R0, -R44 ;  /* 0x0000000041217223 */ /* 0x000fe2000001082c */
[----:B------:R-:W1:Y:S01]  /*2f30*/  MUFU.EX2 R11, R11 ;  /* 0x0000000b000b7308 */ /* 0x000e620000000800 */
[C---:B--2---:R-:W-:Y:S01]  /*2f40*/  FADD.FTZ R35, R9.reuse, R48 ;  /* 0x0000003009237221 */ /* 0x044fe20000010000 */
[----:B------:R-:W-:Y:S01]  /*2f50*/  F2FP.BF16.F32.PACK_AB R150, R9, R150 ;  /* 0x000000960996723e */ /* 0x000fe200000010ff */
[----:B------:R-:W-:-:S05]  /*2f60*/  FFMA.FTZ R44, R85, R0, -R44 ;  /* 0x00000000552c7223 */ /* 0x000fca000001082c */
        /* <DEDUP_REMOVED lines=19> */
[C---:B------:R-:W-:Y:S02]  /*30a0*/  F2FP.BF16.F32.PACK_AB R143, R36.reuse, R143 ;  /* 0x0000008f248f723e */ /* 0x040fe400000010ff */
        /* <DEDUP_REMOVED lines=88> */
[----:B------:R0:W1:Y:S01]  /*3630*/  MUFU.EX2 R6, R5 ;  /* 0x0000000500067308 */ /* 0x0000620000000800 */
[----:B--2---:R-:W-:-:S04]  /*3640*/  FADD.FTZ R9, R63, R8 ;  /* 0x000000083f097221 */ /* 0x004fc80000010000 */
[C---:B0-----:R-:W-:Y:S01]  /*3650*/  FADD.FTZ R5, R44.reuse, R9 ;  /* 0x000000092c057221 */ /* 0x041fe20000010000 */
[----:B------:R-:W-:Y:S01]  /*3660*/  F2FP.BF16.F32.PACK_AB R122, R44, R63 ;  /* 0x0000003f2c7a723e */ /* 0x000fe200000010ff */
[C---:B-1----:R-:W-:Y:S01]  /*3670*/  FADD.FTZ R4, R6.reuse, R7 ;  /* 0x0000000706047221 */ /* 0x042fe20000010000 */
        /* <DEDUP_REMOVED lines=8> */
.L_x_14854:
[----:B------:R-:W-:Y:S01]  /*3700*/  ISETP.NE.AND P2, PT, RZ, UR44, PT ;  /* 0x0000002cff007c0c */ /* 0x000fe2000bf45270 */
[----:B------:R-:W-:-:S04]  /*3710*/  UISETP.NE.AND UP0, UPT, UR23, 0x1, UPT ;  /* 0x000000011700788c */ /* 0x000fc8000bf05270 */
[----:B------:R-:W-:-:S04]  /*3720*/  USEL UR37, URZ, 0x1, UP0 ;  /* 0x000000013f257887 */ /* 0x000fc80008000000 */
[----:B------:R-:W-:-:S04]  /*3730*/  ULOP3.LUT UR37, UR25, UR37, URZ, 0x3c, !UPT ;  /* 0x0000002519257292 */ /* 0x000fc8000f8e3c3f */
[----:B------:R-:W-:Y:S08]  /*3740*/  @P2 BRA `(.L_x_14844) ;  /* 0x0000000000382947 */ /* 0x000ff00003800000 */
[----:B------:R-:W-:Y:S05]  /*3750*/  @!P0 BRA `(.L_x_14845) ;  /* 0x0000000000048947 */ /* 0x000fea0003800000 */
[----:B------:R-:W-:Y:S01]  /*3760*/  BPT.TRAP 0x1 ;  /* 0x000000040000795c */ /* 0x000fe20000300000 */
.L_x_14845:
        /* <DEDUP_REMOVED lines=9> */
.L_x_14846:
[----:B-1----:R-:W-:Y:S05]  /*3800*/  @P1 BRA `(.L_x_14844) ;  /* 0x0000000000081947 */ /* 0x002fea0003800000 */
[----:B------:R-:W1:Y:S02]  /*3810*/  SYNCS.PHASECHK.TRANS64.TRYWAIT P1, [UR6+0x16830], R0 ;  /* 0x01683000ff0075a7 */ /* 0x000e640008020146 */
[----:B-1----:R-:W-:Y:S05]  /*3820*/  @!P1 BRA `(.L_x_14847) ;  /* 0x000000a400909947 */ /* 0x002fea0003800000 */
.L_x_14844:
        /* <DEDUP_REMOVED lines=28> */
.L_x_14849:
[----:B------:R-:W-:Y:S01]  /*39f0*/  ULEA UR6, UR23, UR45, 0x3 ;  /* 0x0000002d17067291 */ /* 0x000fe2000f8e183f */
[----:B------:R-:W-:-:S05]  /*3a00*/  IMAD.U32 R0, RZ, RZ, UR25 ;  /* 0x00000019ff007e24 */ /* 0x000fca000f8e00ff */
[----:B------:R-:W-:-:S04]  /*3a10*/  SHF.L.U32 R0, R0, 0x1f, RZ ;  /* 0x0000001f00007819 */ /* 0x000fc800000006ff */
[----:B------:R0:W1:Y:S01]  /*3a20*/  SYNCS.PHASECHK.TRANS64.TRYWAIT P1, [UR6+0x16850], R0 ;  /* 0x01685000ff0075a7 */ /* 0x0000620008020146 */
[----:B------:R-:W-:Y:S05]  /*3a30*/  @!P0 BRA `(.L_x_14850) ;  /* 0x0000000000048947 */ /* 0x000fea0003800000 */
[----:B------:R-:W-:Y:S01]  /*3a40*/  BPT.TRAP 0x1 ;  /* 0x000000040000795c */ /* 0x000fe20000300000 */
.L_x_14850:
[----:B-1----:R-:W-:Y:S05]  /*3a50*/  @P1 BRA `(.L_x_14848) ;  /* 0x0000000000081947 */ /* 0x002fea0003800000 */
[----:B------:R-:W1:Y:S02]  /*3a60*/  SYNCS.PHASECHK.TRANS64.TRYWAIT P1, [UR6+0x16850], R0 ;  /* 0x01685000ff0075a7 */ /* 0x000e640008020146 */
[----:B-1----:R-:W-:Y:S05]  /*3a70*/  @!P1 BRA `(.L_x_14851) ;  /* 0x000000a400149947 */ /* 0x002fea0003800000 */
.L_x_14848:
        /* <DEDUP_REMOVED lines=51> */
.L_x_14852:
        /* <DEDUP_REMOVED lines=113> */
[----:B------:R-:W0:Y:S01]  /*44c0*/  LDC R0, c[0x0][0x988] ;  /* 0x00026200ff007b82 */ /* 0x000e220000000800 */
[----:B------:R-:W-:Y:S02]  /*44d0*/  FMNMX.FTZ R8, R81, R8, !PT ;  /* 0x0000000851087209 */ /* 0x000fe40007810000 */
[----:B------:R-:W-:Y:S02]  /*44e0*/  FSEL R85, R85, -INF , P2 ;  /* 0xff80000055557808 */ /* 0x000fe40001000000 */
[----:B------:R-:W-:Y:S02]  /*44f0*/  FMNMX.FTZ R8, R123, R8, !PT ;  /* 0x000000087b087209 */ /* 0x000fe40007810000 */
[----:B--2---:R-:W-:-:S02]  /*4500*/  IADD3 R2, R137, -UR22, R2 ;  /* 0x8000001689027c10 */ /* 0x004fc4000fffe002 */
[----:B------:R-:W-:Y:S02]  /*4510*/  FMNMX.FTZ R14, R85, R8, !PT ;  /* 0x00000008550e7209 */ /* 0x000fe40007810000 */
[C---:B------:R-:W-:Y:S02]  /*4520*/  ISETP.GT.AND P2, PT, R2.reuse, RZ, PT ;  /* 0x000000ff0200720c */ /* 0x040fe40003f44270 */
[----:B------:R-:W-:Y:S01]  /*4530*/  ISETP.GT.AND P3, PT, R2, 0x1, PT ;  /* 0x000000010200780c */ /* 0x000fe20003f64270 */
[----:B------:R-:W1:Y:S01]  /*4540*/  SHFL.BFLY PT, R3, R14, 0x2, 0x1f ;  /* 0x0c401f000e037f89 */ /* 0x000e6200000e0000 */
[----:B------:R-:W-:Y:S02]  /*4550*/  FSEL R26, R26, -INF , P2 ;  /* 0xff8000001a1a7808 */ /* 0x000fe40001000000 */
[----:B------:R-:W-:Y:S02]  /*4560*/  ISETP.GT.AND P2, PT, R2, 0x8, PT ;  /* 0x000000080200780c */ /* 0x000fe40003f44270 */
[----:B------:R-:W-:-:S02]  /*4570*/  FMNMX.FTZ R12, R26, R7, !PT ;  /* 0x000000071a0c7209 */ /* 0x000fc40007810000 */
        /* <DEDUP_REMOVED lines=66> */
[----:B------:R-:W-:Y:S01]  /*49a0*/  FFMA.FTZ R33, R85, R0, -R10 ;  /* 0x0000000055217223 */ /* 0x000fe2000001080a */
[----:B------:R-:W-:Y:S01]  /*49b0*/  FMNMX.FTZ R12, R139, R12, !PT ;  /* 0x0000000c8b0c7209 */ /* 0x000fe20007810000 */
[----:B------:R-:W-:Y:S01]  /*49c0*/  MUFU.EX2 R8, R8 ;  /* 0x0000000800087308 */ /* 0x000fe20000000800 */
[----:B------:R-:W-:-:S02]  /*49d0*/  ISETP.GT.AND P3, PT, R2, 0x31, PT ;  /* 0x000000310200780c */ /* 0x000fc40003f64270 */
[----:B------:R-:W-:Y:S02]  /*49e0*/  FSEL R141, R50, -INF , P2 ;  /* 0xff800000328d7808 */ /* 0x000fe40001000000 */
[----:B------:R-:W-:Y:S02]  /*49f0*/  FMNMX.FTZ R12, R47, R12, !PT ;  /* 0x0000000c2f0c7209 */ /* 0x000fe40007810000 */
[C---:B------:R-:W-:Y:S01]  /*4a00*/  ISETP.GT.AND P2, PT, R2.reuse, 0x38, PT ;  /* 0x000000380200780c */ /* 0x040fe20003f44270 */
[----:B------:R-:W-:Y:S01]  /*4a10*/  MUFU.EX2 R148, R148 ;  /* 0x0000009400947308 */ /* 0x000fe20000000800 */
[----:B------:R-:W-:Y:S02]  /*4a20*/  FSEL R51, R51, -INF , P3 ;  /* 0xff80000033337808 */ /* 0x000fe40001800000 */
[----:B------:R-:W-:Y:S02]  /*4a30*/  FMNMX.FTZ R12, R141, R12, !PT ;  /* 0x0000000c8d0c7209 */ /* 0x000fe40007810000 */
[----:B------:R-:W-:-:S02]  /*4a40*/  ISETP.GT.AND P3, PT, R2, 0x39, PT ;  /* 0x000000390200780c */ /* 0x000fc40003f64270 */
[----:B------:R-:W-:Y:S01]  /*4a50*/  FSEL R143, R54, -INF , P2 ;  /* 0xff800000368f7808 */ /* 0x000fe20001000000 */
[----:B------:R-:W-:Y:S01]  /*4a60*/  MUFU.EX2 R150, R150 ;  /* 0x0000009600967308 */ /* 0x000fe20000000800 */
[----:B------:R-:W-:Y:S02]  /*4a70*/  FMNMX.FTZ R12, R51, R12, !PT ;  /* 0x0000000c330c7209 */ /* 0x000fe40007810000 */
[C---:B------:R-:W-:Y:S02]  /*4a80*/  ISETP.GT.AND P2, PT, R2.reuse, 0x40, PT ;  /* 0x000000400200780c */ /* 0x040fe40003f44270 */
[----:B------:R-:W-:Y:S02]  /*4a90*/  FSEL R55, R55, -INF , P3 ;  /* 0xff80000037377808 */ /* 0x000fe40001800000 */
        /* <DEDUP_REMOVED lines=79> */
[----:B------:R-:W-:Y:S01]  /*4f90*/  FSEL R31, R3, RZ, P1 ;  /* 0x000000ff031f7208 */ /* 0x000fe20000800000 */
[-CC-:B------:R-:W-:Y:S01]  /*4fa0*/  FFMA.FTZ R12, R26, R0.reuse, -R10.reuse ;  /* 0x000000001a0c7223 */ /* 0x180fe2000001080a */
[-CC-:B------:R-:W-:Y:S01]  /*4fb0*/  FFMA.FTZ R37, R125, R0.reuse, -R10.reuse ;  /* 0x000000007d257223 */ /* 0x180fe2000001080a */
[-CC-:B------:R-:W-:Y:S01]  /*4fc0*/  FFMA.FTZ R14, R127, R0.reuse, -R10.reuse ;  /* 0x000000007f0e7223 */ /* 0x180fe2000001080a */
[-C--:B------:R-:W-:Y:S01]  /*4fd0*/  FFMA.FTZ R20, R129, R0.reuse, -R10 ;  /* 0x0000000081147223 */ /* 0x080fe2000001080a */
[----:B------:R-:W-:Y:S01]  /*4fe0*/  FADD.FTZ R31, -R31, R6 ;  /* 0x000000061f1f7221 */ /* 0x000fe20000010100 */
[----:B------:R-:W-:Y:S01]  /*4ff0*/  FSEL R6, R2, RZ, P2 ;  /* 0x000000ff02067208 */ /* 0x000fe20001000000 */
[----:B------:R-:W-:Y:S01]  /*5000*/  MUFU.EX2 R12, R12 ;  /* 0x0000000c000c7308 */ /* 0x000fe20000000800 */
[-CC-:B------:R-:W-:Y:S01]  /*5010*/  FFMA.FTZ R65, R131, R0.reuse, -R10.reuse ;  /* 0x0000000083417223 */ /* 0x180fe2000001080a */
[-C--:B------:R-:W-:Y:S01]  /*5020*/  FMUL.FTZ R31, R31, R0.reuse ;  /* 0x000000001f1f7220 */ /* 0x080fe20000410000 */
[-CC-:B------:R-:W-:Y:S01]  /*5030*/  FFMA.FTZ R24, R133, R0.reuse, -R10.reuse ;  /* 0x0000000085187223 */ /* 0x180fe2000001080a */
[----:B------:R-:W-:Y:S01]  /*5040*/  FADD.FTZ R7, -R6, R7 ;  /* 0x0000000706077221 */ /* 0x000fe20000010100 */
[-CC-:B------:R-:W-:Y:S01]  /*5050*/  FFMA.FTZ R30, R51, R0.reuse, -R10.reuse ;  /* 0x00000000331e7223 */ /* 0x180fe2000001080a */
        /* <DEDUP_REMOVED lines=22> */
[----:B------:R-:W-:-:S02]  /*51c0*/  FFMA.FTZ R123, R86, R0, -R10 ;  /* 0x00000000567b7223 */ /* 0x000fc4000001080a */
[----:B------:R-:W-:-:S03]  /*51d0*/  FADD.FTZ R5, R148, R5 ;  /* 0x0000000594057221 */ /* 0x000fc60000010000 */
[----:B------:R-:W0:Y:S01]  /*51e0*/  MUFU.EX2 R14, R14 ;  /* 0x0000000e000e7308 */ /* 0x000e220000000800 */
[----:B-1----:R-:W-:-:S07]  /*51f0*/  FFMA.FTZ R4, R7, R4, R12 ;  /* 0x0000000407047223 */ /* 0x002fce000001000c */
        /* <DEDUP_REMOVED lines=29> */
[----:B-1----:R-:W-:Y:S01]  /*53d0*/  FADD.FTZ R45, R43, R38 ;  /* 0x000000262b2d7221 */ /* 0x002fe20000010000 */
[----:B------:R-:W-:-:S06]  /*53e0*/  FFMA.FTZ R38, R71, R0, -R10 ;  /* 0x0000000047267223 */ /* 0x000fcc000001080a */
        /* <DEDUP_REMOVED lines=21> */
[-CC-:B------:R-:W-:Y:S01]  /*5540*/  FFMA.FTZ R44, R83, R0.reuse, -R10.reuse ;  /* 0x00000000532c7223 */ /* 0x180fe2000001080a */
[----:B------:R-:W-:Y:S02]  /*5550*/  FFMA.FTZ R10, R87, R0, -R10 ;  /* 0x00000000570a7223 */ /* 0x000fe4000001080a */
        /* <DEDUP_REMOVED lines=52> */
.L_x_14853:
[----:B------:R-:W-:Y:S01]  /*58a0*/  UISETP.GT.AND UP0, UPT, UR24, UR21, UPT ;  /* 0x000000151800728c */ /* 0x000fe2000bf04270 */
[----:B------:R-:W-:Y:S01]  /*58b0*/  F2FP.BF16.F32.PACK_AB R139, R6, R139 ;  /* 0x0000008b068b723e */ /* 0x000fe200000010ff */
        /* <DEDUP_REMOVED lines=75> */
[----:B------:R-:W-:-:S05]  /*5d70*/  UMOV UR24, UR7 ;  /* 0x0000000700187c82 */ /* 0x000fca0008000000 */
.L_x_14843:
[----:B------:R-:W-:-:S13]  /*5d80*/  ISETP.LE.AND P1, PT, RZ, UR24, PT ;  /* 0x00000018ff007c0c */ /* 0x000fda000bf23270 */
[----:B------:R-:W-:Y:S05]  /*5d90*/  @!P1 BRA `(.L_x_14855) ;  /* 0x0000001c00489947 */ /* 0x000fea0003800000 */
[----:B------:R-:W-:Y:S01]  /*5da0*/  IMAD.MOV.U32 R7, RZ, RZ, R2 ;  /* 0x000000ffff077224 */ /* 0x000fe200078e0002 */
[----:B------:R-:W-:Y:S01]  /*5db0*/  UMOV UR22, UR37 ;  /* 0x0000002500167c82 */ /* 0x000fe20008000000 */
[----:B------:R-:W-:Y:S01]  /*5dc0*/  IMAD.MOV.U32 R6, RZ, RZ, R3 ;  /* 0x000000ffff067224 */ /* 0x000fe200078e0003 */
[----:B------:R-:W-:-:S06]  /*5dd0*/  UMOV UR21, UR38 ;  /* 0x0000002600157c82 */ /* 0x000fcc0008000000 */
.L_x_14866:
[----:B------:R-:W-:Y:S01]  /*5de0*/  ISETP.NE.AND P2, PT, RZ, UR44, PT ;  /* 0x0000002cff007c0c */ /* 0x000fe2000bf45270 */
[----:B------:R-:W-:-:S04]  /*5df0*/  UISETP.NE.AND UP0, UPT, UR21, 0x1, UPT ;  /* 0x000000011500788c */ /* 0x000fc8000bf05270 */
[----:B------:R-:W-:-:S04]  /*5e00*/  USEL UR37, URZ, 0x1, UP0 ;  /* 0x000000013f257887 */ /* 0x000fc80008000000 */
[----:B------:R-:W-:-:S04]  /*5e10*/  ULOP3.LUT UR37, UR22, UR37, URZ, 0x3c, !UPT ;  /* 0x0000002516257292 */ /* 0x000fc8000f8e3c3f */
[----:B------:R-:W-:Y:S08]  /*5e20*/  @P2 BRA `(.L_x_14856) ;  /* 0x0000000000382947 */ /* 0x000ff00003800000 */
[----:B------:R-:W-:Y:S05]  /*5e30*/  @!P0 BRA `(.L_x_14857) ;  /* 0x0000000000048947 */ /* 0x000fea0003800000 */
[----:B------:R-:W-:Y:S01]  /*5e40*/  BPT.TRAP 0x1 ;  /* 0x000000040000795c */ /* 0x000fe20000300000 */
.L_x_14857:
        /* <DEDUP_REMOVED lines=9> */
.L_x_14858:
[----:B-1----:R-:W-:Y:S05]  /*5ee0*/  @P1 BRA `(.L_x_14856) ;  /* 0x0000000000081947 */ /* 0x002fea0003800000 */
[----:B------:R-:W1:Y:S02]  /*5ef0*/  SYNCS.PHASECHK.TRANS64.TRYWAIT P1, [UR6+0x16830], R0 ;  /* 0x01683000ff0075a7 */ /* 0x000e640008020146 */
[----:B-1----:R-:W-:Y:S05]  /*5f00*/  @!P1 BRA `(.L_x_14859) ;  /* 0x0000008000089947 */ /* 0x002fea0003800000 */
.L_x_14856:
        /* <DEDUP_REMOVED lines=28> */
.L_x_14861:
[----:B------:R-:W-:Y:S01]  /*60d0*/  ULEA UR6, UR21, UR45, 0x3 ;  /* 0x0000002d15067291 */ /* 0x000fe2000f8e183f */
[----:B------:R-:W-:-:S05]  /*60e0*/  IMAD.U32 R0, RZ, RZ, UR22 ;  /* 0x00000016ff007e24 */ /* 0x000fca000f8e00ff */
[----:B------:R-:W-:-:S04]  /*60f0*/  SHF.L.U32 R0, R0, 0x1f, RZ ;  /* 0x0000001f00007819 */ /* 0x000fc800000006ff */
[----:B------:R0:W1:Y:S01]  /*6100*/  SYNCS.PHASECHK.TRANS64.TRYWAIT P1, [UR6+0x16850], R0 ;  /* 0x01685000ff0075a7 */ /* 0x0000620008020146 */
[----:B------:R-:W-:Y:S05]  /*6110*/  @!P0 BRA `(.L_x_14862) ;  /* 0x0000000000048947 */ /* 0x000fea0003800000 */
[----:B------:R-:W-:Y:S01]  /*6120*/  BPT.TRAP 0x1 ;  /* 0x000000040000795c */ /* 0x000fe20000300000 */
.L_x_14862:
[----:B-1----:R-:W-:Y:S05]  /*6130*/  @P1 BRA `(.L_x_14860) ;  /* 0x0000000000081947 */ /* 0x002fea0003800000 */
[----:B------:R-:W1:Y:S02]  /*6140*/  SYNCS.PHASECHK.TRANS64.TRYWAIT P1, [UR6+0x16850], R0 ;  /* 0x01685000ff0075a7 */ /* 0x000e640008020146 */
[----:B-1----:R-:W-:Y:S05]  /*6150*/  @!P1 BRA `(.L_x_14863) ;  /* 0x0000007c008c9947 */ /* 0x002fea0003800000 */
.L_x_14860:
        /* <DEDUP_REMOVED lines=51> */
.L_x_14864:
        /* <DEDUP_REMOVED lines=131> */
[-CC-:B------:R-:W-:Y:S01]  /*6cc0*/  FFMA.FTZ R128, R64, R0.reuse, -R129.reuse ;  /* 0x0000000040807223 */ /* 0x180fe20000010881 */
[-CC-:B------:R-:W-:Y:S01]  /*6cd0*/  FFMA.FTZ R25, R65, R0.reuse, -R129.reuse ;  /* 0x0000000041197223 */ /* 0x180fe20000010881 */
[-CC-:B------:R-:W-:Y:S01]  /*6ce0*/  FFMA.FTZ R130, R68, R0.reuse, -R129.reuse ;  /* 0x0000000044827223 */ /* 0x180fe20000010881 */
[-CC-:B------:R-:W-:Y:S01]  /*6cf0*/  FFMA.FTZ R21, R69, R0.reuse, -R129.reuse ;  /* 0x0000000045157223 */ /* 0x180fe20000010881 */
[-CC-:B------:R-:W-:Y:S01]  /*6d00*/  FFMA.FTZ R124, R72, R0.reuse, -R129.reuse ;  /* 0x00000000487c7223 */ /* 0x180fe20000010881 */
[-C--:B------:R-:W-:Y:S01]  /*6d10*/  FFMA.FTZ R15, R73, R0.reuse, -R129 ;  /* 0x00000000490f7223 */ /* 0x080fe20000010881 */
        /* <DEDUP_REMOVED lines=142> */
.L_x_14865:
        /* <DEDUP_REMOVED lines=76> */
.L_x_14855:
[----:B------:R-:W-:Y:S06]  /*7ac0*/  BAR.ARV 0x8, 0x200 ;  /* 0x0208000000007b1d */ /* 0x000fec0000002000 */
[----:B------:R-:W-:Y:S05]  /*7ad0*/  @!P0 BRA `(.L_x_14867) ;  /* 0x0000000000048947 */ /* 0x000fea0003800000 */
[----:B------:R-:W-:Y:S01]  /*7ae0*/  BPT.TRAP 0x1 ;  /* 0x000000040000795c */ /* 0x000fe20000300000 */
.L_x_14867:
[----:B------:R-:W-:Y:S01]  /*7af0*/  ULEA UR5, UR38, UR45, 0x3 ;  /* 0x0000002d26057291 */ /* 0x000fe2000f8e183f */
[----:B------:R-:W-:-:S05]  /*7b00*/  IMAD.U32 R6, RZ, RZ, UR37 ;  /* 0x00000025ff067e24 */ /* 0x000fca000f8e00ff */
[----:B------:R-:W-:-:S04]  /*7b10*/  SHF.L.U32 R6, R6, 0x1f, RZ ;  /* 0x0000001f06067819 */ /* 0x000fc800000006ff */
[----:B------:R0:W1:Y:S01]  /*7b20*/  SYNCS.PHASECHK.TRANS64.TRYWAIT P1, [UR5+0x16850], R6 ;  /* 0x01685006ff0075a7 */ /* 0x0000620008020145 */
[----:B------:R-:W-:Y:S05]  /*7b30*/  @!P0 BRA `(.L_x_14868) ;  /* 0x0000000000048947 */ /* 0x000fea0003800000 */
[----:B------:R-:W-:Y:S01]  /*7b40*/  BPT.TRAP 0x1 ;  /* 0x000000040000795c */ /* 0x000fe20000300000 */
.L_x_14868:
[----:B-1----:R-:W-:Y:S05]  /*7b50*/  @P1 BRA `(.L_x_14869) ;  /* 0x0000000000081947 */ /* 0x002fea0003800000 */
[----:B------:R-:W1:Y:S02]  /*7b60*/  SYNCS.PHASECHK.TRANS64.TRYWAIT P1, [UR5+0x16850], R6 ;  /* 0x01685006ff0075a7 */ /* 0x000e640008020145 */
[----:B-1----:R-:W-:Y:S05]  /*7b70*/  @!P1 BRA `(.L_x_14870) ;  /* 0x00000064001c9947 */ /* 0x002fea0003800000 */
.L_x_14869:
        /* <DEDUP_REMOVED lines=71> */
.L_x_14871:
        /* <DEDUP_REMOVED lines=42> */
.L_x_14835:
        /* <DEDUP_REMOVED lines=9> */
[----:B------:R-:W0:Y:S01]  /*8320*/  LDC R32, c[0x0][0xbe8] ;  /* 0x0002fa00ff207b82 */ /* 0x000e220000000800 */
[----:B------:R-:W1:Y:S01]  /*8330*/  S2R R5, SR_SWINHI ;  /* 0x0000000000057919 */ /* 0x000e620000002f00 */
[----:B------:R-:W-:Y:S01]  /*8340*/  USHF.R.S32.HI UR12, URZ, 0x1f, UR42 ;  /* 0x0000001f3f0c7899 */ /* 0x000fe2000801142a */
[----:B------:R-:W-:Y:S01]  /*8350*/  VIADD R37, R17, UR40 ;  /* 0x0000002811257c36 */ /* 0x000fe20008000000 */
[----:B------:R-:W-:Y:S01]  /*8360*/  ULDC.64 UR8, c[0x0][0xb90] ;  /* 0x0002e40000087ab9 */ /* 0x000fe20000000a00 */
[----:B------:R-:W-:Y:S01]  /*8370*/  USHF.R.S32.HI UR13, URZ, 0x1f, UR41 ;  /* 0x0000001f3f0d7899 */ /* 0x000fe20008011429 */
[----:B------:R-:W-:Y:S01]  /*8380*/  F2FP.BF16.F32.PACK_AB R112, R113, R112 ;  /* 0x000000707170723e */ /* 0x000fe200000010ff */
[----:B------:R-:W-:Y:S01]  /*8390*/  UIMAD UR5, UR12, UR8, URZ ;  /* 0x000000080c0572a4 */ /* 0x000fe2000f8e023f */
[----:B------:R-:W-:Y:S01]  /*83a0*/  IMAD.MOV.U32 R28, RZ, RZ, R37 ;  /* 0x000000ffff1c7224 */ /* 0x000fe200078e0025 */
        /* <DEDUP_REMOVED lines=13> */
[----:B------:R-:W-:Y:S01]  /*8480*/  F2FP.BF16.F32.PACK_AB R115, R119, R118 ;  /* 0x000000767773723e */ /* 0x000fe200000010ff */
[----:B------:R-:W-:Y:S01]  /*8490*/  ULDC UR5, c[0x0][0xa88] ;  /* 0x0002a20000057ab9 */ /* 0x000fe20000000800 */
[----:B------:R-:W-:Y:S01]  /*84a0*/  BAR.SYNC.DEFER_BLOCKING 0x1, 0x180 ;  /* 0x0046000000007b1d */ /* 0x000fe20000010000 */
[----:B0-----:R-:W-:Y:S01]  /*84b0*/  ISETP.NE.AND P1, PT, R32, 0x1, PT ;  /* 0x000000012000780c */ /* 0x001fe20003f25270 */
[----:B------:R-:W-:-:S04]  /*84c0*/  IMAD.U32 R34, RZ, RZ, UR8 ;  /* 0x00000008ff227e24 */ /* 0x000fc8000f8e00ff */
[----:B------:R-:W-:Y:S01]  /*84d0*/  ULDC.64 UR8, c[0x0][0xae8] ;  /* 0x0002ba0000087ab9 */ /* 0x000fe20000000a00 */
[----:B------:R-:W-:Y:S01]  /*84e0*/  ULDC.64 UR10, c[0x0][0xaf0] ;  /* 0x0002bc00000a7ab9 */ /* 0x000fe20000000a00 */
[----:B------:R-:W-:Y:S02]  /*84f0*/  MOV R2, R0 ;  /* 0x0000000000027202 */ /* 0x000fe40000000f00 */
[----:B-1----:R-:W-:Y:S02]  /*8500*/  MOV R3, R5 ;  /* 0x0000000500037202 */ /* 0x002fe40000000f00 */
[----:B------:R-:W-:Y:S02]  /*8510*/  LEA R5, R22, R19, 0x6 ;  /* 0x0000001316057211 */ /* 0x000fe400078e30ff */
[----:B------:R-:W0:Y:S01]  /*8520*/  @P1 LDC R20, c[0x0][0xbec] ;  /* 0x0002fb00ff141b82 */ /* 0x000e220000000800 */
[----:B------:R-:W-:-:S04]  /*8530*/  IMAD.WIDE R10, R155, 0x2, R2 ;  /* 0x000000029b0a7825 */ /* 0x000fc800078e0202 */
[----:B------:R-:W-:Y:S01]  /*8540*/  IMAD.WIDE R2, R5, 0x2, R2 ;  /* 0x0000000205027825 */ /* 0x000fe200078e0202 */
[C---:B------:R-:W-:Y:S02]  /*8550*/  LOP3.LUT R4, R10.reuse, 0x380, RZ, 0xc0, !PT ;  /* 0x000003800a047812 */ /* 0x040fe400078ec0ff */
[----:B------:R-:W1:Y:S01]  /*8560*/  @P1 LDC R35, c[0x0][0xbf0] ;  /* 0x0002fc00ff231b82 */ /* 0x000e620000000800 */
[----:B------:R-:W-:Y:S02]  /*8570*/  IADD3 R33, P0, R10, 0x60, RZ ;  /* 0x000000600a217810 */ /* 0x000fe40007f1e0ff */
[----:B------:R-:W-:Y:S02]  /*8580*/  SHF.R.U64 R5, R4, 0x3, RZ ;  /* 0x0000000304057819 */ /* 0x000fe400000012ff */
[----:B------:R-:W-:Y:S01]  /*8590*/  LOP3.LUT R4, R33, 0x380, RZ, 0xc0, !PT ;  /* 0x0000038021047812 */ /* 0x000fe200078ec0ff */
[----:B------:R-:W-:Y:S01]  /*85a0*/  IMAD.X R9, RZ, RZ, R11, P0 ;  /* 0x000000ffff097224 */ /* 0x000fe200000e060b */
[----:B------:R-:W-:-:S02]  /*85b0*/  IADD3 R31, P2, R10, 0x40, RZ ;  /* 0x000000400a1f7810 */ /* 0x000fc40007f5e0ff */
[----:B------:R-:W-:Y:S02]  /*85c0*/  SHF.R.U64 R4, R4, 0x3, RZ ;  /* 0x0000000304047819 */ /* 0x000fe400000012ff */
[----:B------:R-:W-:Y:S01]  /*85d0*/  IADD3 R29, P3, R10, 0x20, RZ ;  /* 0x000000200a1d7810 */ /* 0x000fe20007f7e0ff */
[----:B------:R-:W-:Y:S01]  /*85e0*/  IMAD.X R7, RZ, RZ, R11, P2 ;  /* 0x000000ffff077224 */ /* 0x000fe200010e060b */
[----:B------:R-:W-:Y:S02]  /*85f0*/  LOP3.LUT R6, R31, 0x380, RZ, 0xc0, !PT ;  /* 0x000003801f067812 */ /* 0x000fe400078ec0ff */
[----:B------:R-:W-:Y:S01]  /*8600*/  LOP3.LUT R8, R4, R33, RZ, 0x3c, !PT ;  /* 0x0000002104087212 */ /* 0x000fe200078e3cff */
[----:B0-----:R-:W-:Y:S01]  /*8610*/  @P1 IMAD.HI.U32 R20, R37, R20, RZ ;  /* 0x0000001425141227 */ /* 0x001fe200078e00ff */
[----:B------:R-:W-:Y:S02]  /*8620*/  SHF.R.U64 R6, R6, 0x3, RZ ;  /* 0x0000000306067819 */ /* 0x000fe400000012ff */
[----:B------:R-:W-:-:S02]  /*8630*/  LOP3.LUT R4, R29, 0x380, RZ, 0xc0, !PT ;  /* 0x000003801d047812 */ /* 0x000fc400078ec0ff */
[----:B------:R-:W-:Y:S02]  /*8640*/  LOP3.LUT R6, R6, R31, RZ, 0x3c, !PT ;  /* 0x0000001f06067212 */ /* 0x000fe400078e3cff */
[----:B------:R-:W-:Y:S02]  /*8650*/  SHF.R.U64 R4, R4, 0x3, RZ ;  /* 0x0000000304047819 */ /* 0x000fe400000012ff */
[----:B------:R-:W-:Y:S02]  /*8660*/  IADD3 R31, P2, R2, 0x3000, RZ ;  /* 0x00003000021f7810 */ /* 0x000fe40007f5e0ff */
[----:B------:R-:W-:Y:S02]  /*8670*/  LOP3.LUT R4, R4, R29, RZ, 0x3c, !PT ;  /* 0x0000001d04047212 */ /* 0x000fe400078e3cff */
[----:B------:R-:W-:Y:S01]  /*8680*/  LOP3.LUT R29, R31, 0x380, RZ, 0xc0, !PT ;  /* 0x000003801f1d7812 */ /* 0x000fe200078ec0ff */
[----:B------:R-:W-:Y:S01]  /*8690*/  IMAD.X R21, RZ, RZ, R3, P2 ;  /* 0x000000ffff157224 */ /* 0x000fe200010e0603 */
[----:B-1----:R-:W-:-:S02]  /*86a0*/  @P1 SHF.R.U32.HI R28, RZ, R35, R20 ;  /* 0x00000023ff1c1219 */ /* 0x002fc40000011614 */
[----:B------:R-:W-:Y:S02]  /*86b0*/  SHF.R.U64 R20, R29, 0x3, RZ ;  /* 0x000000031d147819 */ /* 0x000fe400000012ff */
[----:B------:R-:W-:Y:S01]  /*86c0*/  LOP3.LUT R10, R5, R10, RZ, 0x3c, !PT ;  /* 0x0000000a050a7212 */ /* 0x000fe200078e3cff */
[--C-:B------:R-:W-:Y:S01]  /*86d0*/  IMAD.MOV R29, RZ, RZ, -R28.reuse ;  /* 0x000000ffff1d7224 */ /* 0x100fe200078e0a1c */
[----:B------:R-:W-:Y:S01]  /*86e0*/  LOP3.LUT R20, R20, R31, RZ, 0x3c, !PT ;  /* 0x0000001f14147212 */ /* 0x000fe200078e3cff */
[----:B------:R-:W-:Y:S01]  /*86f0*/  IMAD.X R5, RZ, RZ, R11, P3 ;  /* 0x000000ffff057224 */ /* 0x000fe200018e060b */
[----:B------:R-:W-:Y:S01]  /*8700*/  MOV R31, R10 ;  /* 0x0000000a001f7202 */ /* 0x000fe20000000f00 */
[----:B------:R-:W-:Y:S01]  /*8710*/  IMAD R29, R32, R29, R37 ;  /* 0x0000001d201d7224 */ /* 0x000fe200078e0225 */
[----:B------:R-:W-:Y:S02]  /*8720*/  SHF.R.S32.HI R11, RZ, 0x1f, R28 ;  /* 0x0000001fff0b7819 */ /* 0x000fe4000001141c */
[----:B------:R-:W-:-:S02]  /*8730*/  IADD3 R10, P0, R28, UR6, RZ ;  /* 0x000000061c0a7c10 */ /* 0x000fc4000ff1e0ff */
[----:B------:R-:W-:Y:S02]  /*8740*/  IADD3 R33, P3, R2, 0x1800, RZ ;  /* 0x0000180002217810 */ /* 0x000fe40007f7e0ff */
[----:B------:R-:W-:Y:S02]  /*8750*/  SHF.R.S32.HI R30, RZ, 0x1f, R29 ;  /* 0x0000001fff1e7819 */ /* 0x000fe4000001141d */
[----:B------:R-:W-:Y:S01]  /*8760*/  IADD3.X R11, R11, UR7, R34, P0, !PT ;  /* 0x000000070b0b7c10 */ /* 0x000fe200087fe422 */
[----:B------:R-:W-:Y:S01]  /*8770*/  ULDC.64 UR6, c[0x0][0xb88] ;  /* 0x0002e20000067ab9 */ /* 0x000fe20000000a00 */
[----:B------:R-:W-:Y:S01]  /*8780*/  LOP3.LUT R24, R33, 0x380, RZ, 0xc0, !PT ;  /* 0x0000038021187812 */ /* 0x000fe200078ec0ff */
[----:B------:R-:W-:Y:S01]  /*8790*/  IMAD.X R25, RZ, RZ, R3, P3 ;  /* 0x000000ffff197224 */ /* 0x000fe200018e0603 */
[----:B------:R-:W-:Y:S01]  /*87a0*/  MOV R28, R8 ;  /* 0x00000008001c7202 */ /* 0x000fe20000000f00 */
[----:B------:R-:W-:Y:S01]  /*87b0*/  IMAD R8, R30, UR6, RZ ;  /* 0x000000061e087c24 */ /* 0x000fe2000f8e02ff */
[----:B------:R-:W-:Y:S01]  /*87c0*/  MOV R30, R6 ;  /* 0x00000006001e7202 */ /* 0x000fe20000000f00 */
[----:B------:R-:W-:Y:S01]  /*87d0*/  IMAD.WIDE.U32 R6, R29, UR6, R10 ;  /* 0x000000061d067c25 */ /* 0x000fe2000f8e000a */
[----:B------:R-:W-:-:S02]  /*87e0*/  SHF.R.U64 R24, R24, 0x3, RZ ;  /* 0x0000000318187819 */ /* 0x000fc400000012ff */
[----:B------:R-:W-:Y:S01]  /*87f0*/  LOP3.LUT P0, RZ, R152, 0x3, RZ, 0xc0, !PT ;  /* 0x0000000398ff7812 */ /* 0x000fe2000780c0ff */
[----:B------:R-:W-:Y:S01]  /*8800*/  IMAD R29, R29, UR7, R8 ;  /* 0x000000071d1d7c24 */ /* 0x000fe2000f8e0208 */
[----:B------:R-:W-:Y:S01]  /*8810*/  LOP3.LUT R24, R24, R33, RZ, 0x3c, !PT ;  /* 0x0000002118187212 */ /* 0x000fe200078e3cff */
[----:B------:R-:W-:Y:S01]  /*8820*/  VIADD R10, R154, UR40 ;  /* 0x000000289a0a7c36 */ /* 0x000fe20008000000 */
[----:B------:R-:W-:Y:S01]  /*8830*/  ULDC.64 UR6, c[0x0][0xb50] ;  /* 0x0002d40000067ab9 */ /* 0x000fe20000000a00 */
[----:B------:R-:W-:Y:S01]  /*8840*/  IMAD R33, R32, UR5, RZ ;  /* 0x0000000520217c24 */ /* 0x000fe2000f8e02ff */
[----:B------:R-:W-:Y:S01]  /*8850*/  LEA R34, P5, R6, UR6, 0x2 ;  /* 0x0000000606227c11 */ /* 0x000fe2000f8a10ff */
[----:B------:R-:W-:Y:S01]  /*8860*/  IMAD.IADD R7, R7, 0x1, R29 ;  /* 0x0000000107077824 */ /* 0x000fe200078e021d */
[----:B------:R-:W-:Y:S01]  /*8870*/  MOV R29, R4 ;  /* 0x00000004001d7202 */ /* 0x000fe20000000f00 */
[C---:B------:R-:W-:Y:S01]  /*8880*/  VIADD R8, R10.reuse, 0x8 ;  /* 0x000000080a087836 */ /* 0x040fe20000000000 */
[----:B------:R-:W-:Y:S01]  /*8890*/  ISETP.GE.OR P4, PT, R10, R33, P0 ;  /* 0x000000210a00720c */ /* 0x000fe20000786670 */
[----:B------:R-:W-:Y:S01]  /*88a0*/  SHFL.IDX PT, R36, R34, RZ, 0x1c1f ;  /* 0x001c1fff22247589 */ /* 0x000fe200000e0000 */
[----:B------:R-:W-:-:S02]  /*88b0*/  LEA.HI.X R35, R6, UR7, R7, 0x2, P5 ;  /* 0x0000000706237c11 */ /* 0x000fc4000a8f1407 */
[----:B------:R-:W-:Y:S01]  /*88c0*/  ISETP.GE.OR P0, PT, R8, R33, P0 ;  /* 0x000000210800720c */ /* 0x000fe20000706670 */
[----:B------:R-:W-:Y:S01]  /*88d0*/  SHFL.IDX PT, R38, R34, 0x1, 0x1c1f ;  /* 0x003c1f0022267f89 */ /* 0x000fe200000e0000 */
[----:B------:R-:W-:Y:S02]  /*88e0*/  F2FP.BF16.F32.PACK_AB R4, R89, R88 ;  /* 0x000000585904723e */ /* 0x000fe400000010ff */
[----:B------:R-:W-:Y:S01]  /*88f0*/  F2FP.BF16.F32.PACK_AB R5, R91, R90 ;  /* 0x0000005a5b05723e */ /* 0x000fe200000010ff */
[----:B------:R-:W0:Y:S01]  /*8900*/  SHFL.IDX PT, R37, R35, RZ, 0x1c1f ;  /* 0x001c1fff23257589 */ /* 0x000e2200000e0000 */
[----:B------:R-:W-:Y:S02]  /*8910*/  F2FP.BF16.F32.PACK_AB R6, R93, R92 ;  /* 0x0000005c5d06723e */ /* 0x000fe400000010ff */
[----:B------:R-:W-:Y:S01]  /*8920*/  F2FP.BF16.F32.PACK_AB R7, R95, R94 ;  /* 0x0000005e5f07723e */ /* 0x000fe200000010ff */
[----:B------:R1:W2:Y:S01]  /*8930*/  SHFL.IDX PT, R39, R35, 0x1, 0x1c1f ;  /* 0x003c1f0023277f89 */ /* 0x0002a200000e0000 */
[----:B------:R-:W-:-:S02]  /*8940*/  F2FP.BF16.F32.PACK_AB R8, R97, R96 ;  /* 0x000000606108723e */ /* 0x000fc400000010ff */
[----:B------:R-:W-:Y:S01]  /*8950*/  F2FP.BF16.F32.PACK_AB R9, R99, R98 ;  /* 0x000000626309723e */ /* 0x000fe200000010ff */
[----:B------:R3:W-:Y:S01]  /*8960*/  STSM.16.M88.4 [R31], R4 ;  /* 0x000000041f007844 */ /* 0x0007e20000000200 */
[----:B------:R-:W-:Y:S02]  /*8970*/  F2FP.BF16.F32.PACK_AB R10, R101, R100 ;  /* 0x00000064650a723e */ /* 0x000fe400000010ff */
[----:B------:R-:W-:Y:S02]  /*8980*/  F2FP.BF16.F32.PACK_AB R11, R103, R102 ;  /* 0x00000066670b723e */ /* 0x000fe400000010ff */
[----:B-1----:R-:W-:-:S03]  /*8990*/  LOP3.LUT R35, R2, 0x380, RZ, 0xc0, !PT ;  /* 0x0000038002237812 */ /* 0x002fc600078ec0ff */
[----:B------:R1:W-:Y:S01]  /*89a0*/  STSM.16.M88.4 [R29], R8 ;  /* 0x000000081d007844 */ /* 0x0003e20000000200 */
[----:B------:R-:W-:-:S03]  /*89b0*/  SHF.R.U64 R35, R35, 0x3, RZ ;  /* 0x0000000323237819 */ /* 0x000fc600000012ff */
[----:B------:R-:W-:Y:S01]  /*89c0*/  STSM.16.M88.4 [R30], R12 ;  /* 0x0000000c1e007844 */ /* 0x000fe20000000200 */
[----:B------:R-:W-:Y:S01]  /*89d0*/  LOP3.LUT R34, R35, R2, RZ, 0x3c, !PT ;  /* 0x0000000223227212 */ /* 0x000fe200078e3cff */
[----:B------:R-:W-:Y:S02]  /*89e0*/  IMAD.MOV.U32 R35, RZ, RZ, R3 ;  /* 0x000000ffff237224 */ /* 0x000fe400078e0003 */
[----:B------:R-:W-:Y:S01]  /*89f0*/  STSM.16.M88.4 [R28], R112 ;  /* 0x000000701c007844 */ /* 0x000fe20000000200 */
[----:B------:R-:W-:Y:S06]  /*8a00*/  BAR.SYNC.DEFER_BLOCKING 0x1, 0x180 ;  /* 0x0046000000007b1d */ /* 0x000fec0000010000 */
[----:B0-----:R0:W-:Y:S04]  /*8a10*/  @!P4 ST.E desc[UR50][R36.64], R27 ;  /* 0x0000001b2400c985 */ /* 0x0011e8000c101932 */
[----:B--2---:R2:W-:Y:S04]  /*8a20*/  @!P0 ST.E desc[UR50][R38.64], R26 ;  /* 0x0000001a26008985 */ /* 0x0045e8000c101932 */
[----:B---3--:R-:W3:Y:S04]  /*8a30*/  LD.E.128 R4, desc[UR50][R34.64] ;  /* 0x0000003222047980 */ /* 0x008ee8000c101d00 */
[----:B-1----:R1:W4:Y:S01]  /*8a40*/  LD.E.128 R8, desc[UR50][R24.64] ;  /* 0x0000003218087980 */ /* 0x002322000c101d00 */
[----:B0-----:R-:W0:Y:S03]  /*8a50*/  @P1 LDC R27, c[0x0][0xbf0] ;  /* 0x0002fc00ff1b1b82 */ /* 0x001e260000000800 */
[----:B------:R2:W4:Y:S01]  /*8a60*/  LD.E.128 R28, desc[UR50][R20.64] ;  /* 0x00000032141c7980 */ /* 0x000522000c101d00 */
[----:B------:R-:W-:-:S04]  /*8a70*/  IADD3 R15, P0, R2, 0x4800, RZ ;  /* 0x00004800020f7810 */ /* 0x000fc80007f1e0ff */
[----:B------:R-:W-:Y:S01]  /*8a80*/  LOP3.LUT R2, R15, 0x380, RZ, 0xc0, !PT ;  /* 0x000003800f027812 */ /* 0x000fe200078ec0ff */
[----:B------:R-:W-:Y:S02]  /*8a90*/  IMAD.X R13, RZ, RZ, R3, P0 ;  /* 0x000000ffff0d7224 */ /* 0x000fe400000e0603 */
[----:B------:R-:W0:Y:S01]  /*8aa0*/  @P1 LDC R3, c[0x0][0xbec] ;  /* 0x0002fb00ff031b82 */ /* 0x000e220000000800 */
[----:B------:R-:W-:Y:S01]  /*8ab0*/  SHF.R.U64 R2, R2, 0x3, RZ ;  /* 0x0000000302027819 */ /* 0x000fe200000012ff */
[----:B------:R-:W-:-:S03]  /*8ac0*/  UIMAD UR5, UR12, UR8, URZ ;  /* 0x000000080c0572a4 */ /* 0x000fc6000f8e023f */
[----:B------:R-:W-:Y:S01]  /*8ad0*/  LOP3.LUT R12, R2, R15, RZ, 0x3c, !PT ;  /* 0x0000000f020c7212 */ /* 0x000fe200078e3cff */
[----:B------:R-:W-:Y:S01]  /*8ae0*/  IMAD R2, R18, 0x30, R22 ;  /* 0x0000003012027824 */ /* 0x000fe200078e0216 */
[----:B------:R-:W-:-:S03]  /*8af0*/  UIMAD.WIDE.U32 UR6, UR42, UR8, URZ ;  /* 0x000000082a0672a5 */ /* 0x000fc6000f8e003f */
[----:B-1----:R-:W-:Y:S01]  /*8b00*/  VIADD R24, R2, UR40 ;  /* 0x0000002802187c36 */ /* 0x002fe20008000000 */
[----:B------:R-:W-:Y:S01]  /*8b10*/  UIMAD UR5, UR42, UR9, UR5 ;  /* 0x000000092a0572a4 */ /* 0x000fe2000f8e0205 */
[----:B------:R-:W5:Y:S01]  /*8b20*/  LD.E.128 R12, desc[UR50][R12.64] ;  /* 0x000000320c0c7980 */ /* 0x000f62000c101d00 */
[----:B------:R-:W-:Y:S01]  /*8b30*/  UIMAD UR8, UR13, UR10, URZ ;  /* 0x0000000a0d0872a4 */ /* 0x000fe2000f8e023f */
[----:B--2---:R-:W-:Y:S01]  /*8b40*/  IMAD.MOV.U32 R21, RZ, RZ, R24 ;  /* 0x000000ffff157224 */ /* 0x004fe200078e0018 */
[----:B------:R-:W-:Y:S01]  /*8b50*/  UIADD3 UR7, UR7, UR5, URZ ;  /* 0x0000000507077290 */ /* 0x000fe2000fffe03f */
[----:B------:R-:W-:Y:S01]  /*8b60*/  @!PT LDS RZ, [RZ] ;  /* 0x00000000fffff984 */ /* 0x000fe20000000800 */
[----:B------:R-:W-:Y:S01]  /*8b70*/  @!PT LDS RZ, [RZ] ;  /* 0x00000000fffff984 */ /* 0x000fe20000000800 */
[----:B------:R-:W-:Y:S01]  /*8b80*/  @!PT LDS RZ, [RZ] ;  /* 0x00000000fffff984 */ /* 0x000fe20000000800 */
[----:B------:R-:W-:Y:S01]  /*8b90*/  @!PT LDS RZ, [RZ] ;  /* 0x00000000fffff984 */ /* 0x000fe20000000800 */
[----:B------:R1:W-:Y:S06]  /*8ba0*/  MEMBAR.ALL.CTA ;  /* 0x0000000000007992 */ /* 0x0003ec0000008000 */
[----:B-1----:R-:W1:Y:S01]  /*8bb0*/  FENCE.VIEW.ASYNC.S ;  /* 0x00000000000073c6 */ /* 0x002e620000000000 */
[----:B------:R-:W-:Y:S01]  /*8bc0*/  UIMAD UR5, UR41, UR11, UR8 ;  /* 0x0000000b290572a4 */ /* 0x000fe2000f8e0208 */
[----:B------:R-:W-:Y:S01]  /*8bd0*/  VIADD R0, R0, 0x16820 ;  /* 0x0001682000007836 */ /* 0x000fe20000000000 */
[----:B------:R-:W-:Y:S01]  /*8be0*/  UIMAD.WIDE.U32 UR6, UR41, UR10, UR6 ;  /* 0x0000000a290672a5 */ /* 0x000fe2000f8e0006 */
[----:B------:R-:W-:-:S03]  /*8bf0*/  ULDC.64 UR8, c[0x0][0xae0] ;  /* 0x0002b80000087ab9 */ /* 0x000fc60000000a00 */
[----:B------:R-:W-:Y:S01]  /*8c00*/  UIADD3 UR5, UR7, UR5, URZ ;  /* 0x0000000507057290 */ /* 0x000fe2000fffe03f */
[----:B0-----:R-:W-:Y:S01]  /*8c10*/  @P1 IMAD.HI.U32 R2, R24, R3, RZ ;  /* 0x0000000318021227 */ /* 0x001fe200078e00ff */
[----:B------:R-:W-:-:S03]  /*8c20*/  PRMT R0, RZ, 0x654, R0 ;  /* 0x00000654ff007816 */ /* 0x000fc60000000000 */
[----:B------:R-:W-:Y:S01]  /*8c30*/  IMAD.U32 R3, RZ, RZ, UR7 ;  /* 0x00000007ff037e24 */ /* 0x000fe2000f8e00ff */
[----:B------:R-:W-:Y:S01]  /*8c40*/  @P1 SHF.R.U32.HI R21, RZ, R27, R2 ;  /* 0x0000001bff151219 */ /* 0x000fe20000011602 */
[----:B------:R-:W-:Y:S01]  /*8c50*/  IMAD.U32 R2, RZ, RZ, UR6 ;  /* 0x00000006ff027e24 */ /* 0x000fe2000f8e00ff */
[----:B------:R-:W-:Y:S01]  /*8c60*/  ULDC.64 UR6, c[0x0][0xad8] ;  /* 0x0002b60000067ab9 */ /* 0x000fe20000000a00 */
[----:B------:R-:W-:Y:S01]  /*8c70*/  IMAD.U32 R3, RZ, RZ, UR5 ;  /* 0x00000005ff037e24 */ /* 0x000fe2000f8e00ff */
[--C-:B------:R-:W-:Y:S01]  /*8c80*/  SHF.R.S32.HI R20, RZ, 0x1f, R21.reuse ;  /* 0x0000001fff147819 */ /* 0x100fe20000011415 */
[----:B------:R-:W-:Y:S01]  /*8c90*/  IMAD.MOV R25, RZ, RZ, -R21 ;  /* 0x000000ffff197224 */ /* 0x000fe200078e0a15 */
[----:B------:R-:W-:Y:S01]  /*8ca0*/  ULDC UR5, c[0x0][0xac8] ;  /* 0x0002b20000057ab9 */ /* 0x000fe20000000800 */
[----:B------:R-:W-:-:S04]  /*8cb0*/  IMAD.WIDE.U32 R2, R21, UR8, R2 ;  /* 0x0000000815027c25 */ /* 0x000fc8000f8e0002 */
[----:B------:R-:W-:Y:S01]  /*8cc0*/  IMAD R20, R20, UR8, RZ ;  /* 0x0000000814147c24 */ /* 0x000fe2000f8e02ff */
[----:B-1----:R0:W-:Y:S01]  /*8cd0*/  SYNCS.ARRIVE.TRANS64.RED.A1T0 RZ, [R0+URZ], RZ ;  /* 0x000000ff00ff79a7 */ /* 0x0021e2000810043f */
[----:B------:R-:W-:Y:S02]  /*8ce0*/  IMAD R25, R32, R25, R24 ;  /* 0x0000001920197224 */ /* 0x000fe400078e0218 */
[----:B------:R-:W-:Y:S02]  /*8cf0*/  IMAD R27, R21, UR9, R20 ;  /* 0x00000009151b7c24 */ /* 0x000fe4000f8e0214 */
[----:B------:R-:W-:Y:S01]  /*8d00*/  VIADD R32, R22, UR40 ;  /* 0x0000002816207c36 */ /* 0x000fe20008000000 */
[----:B------:R-:W-:Y:S01]  /*8d10*/  SHF.R.S32.HI R20, RZ, 0x1f, R25 ;  /* 0x0000001fff147819 */ /* 0x000fe20000011419 */
[----:B------:R-:W-:Y:S02]  /*8d20*/  IMAD.IADD R3, R3, 0x1, R27 ;  /* 0x0000000103037824 */ /* 0x000fe400078e021b */
[----:B0-----:R-:W-:-:S02]  /*8d30*/  VIADD R0, R32, 0x90 ;  /* 0x0000009020007836 */ /* 0x001fc40000000000 */
        /* <DEDUP_REMOVED lines=9> */
[C---:B------:R-:W-:Y:S01]  /*8dd0*/  VIADD R2, R32.reuse, 0x30 ;  /* 0x0000003020027836 */ /* 0x040fe20000000000 */
[----:B------:R-:W-:Y:S01]  /*8de0*/  ISETP.GE.AND P0, PT, R19, UR5, PT ;  /* 0x0000000513007c0c */ /* 0x000fe2000bf06270 */
[----:B------:R-:W1:Y:S03]  /*8df0*/  SHFL.IDX PT, R34, R26, 0x1, 0x181f ;  /* 0x00381f001a227f89 */ /* 0x000e6600000e0000 */
[-C--:B------:R-:W-:Y:S01]  /*8e00*/  ISETP.GE.OR P1, PT, R32, R33.reuse, P0 ;  /* 0x000000212000720c */ /* 0x080fe20000726670 */
[----:B------:R-:W2:Y:S01]  /*8e10*/  SHFL.IDX PT, R36, R26, 0x2, 0x181f ;  /* 0x00581f001a247f89 */ /* 0x000ea200000e0000 */
[-C--:B------:R-:W-:Y:S02]  /*8e20*/  ISETP.GE.OR P2, PT, R2, R33.reuse, P0 ;  /* 0x000000210200720c */ /* 0x080fe40000746670 */
[-C--:B------:R-:W-:Y:S01]  /*8e30*/  ISETP.GE.OR P3, PT, R20, R33.reuse, P0 ;  /* 0x000000211400720c */ /* 0x080fe20000766670 */
[----:B------:R-:W2:Y:S01]  /*8e40*/  SHFL.IDX PT, R3, R27, RZ, 0x181f ;  /* 0x00181fff1b037589 */ /* 0x000ea200000e0000 */
[----:B------:R-:W-:-:S03]  /*8e50*/  ISETP.GE.OR P0, PT, R0, R33, P0 ;  /* 0x000000210000720c */ /* 0x000fc60000706670 */
[----:B------:R-:W2:Y:S04]  /*8e60*/  SHFL.IDX PT, R21, R27, 0x1, 0x181f ;  /* 0x00381f001b157f89 */ /* 0x000ea800000e0000 */
[----:B------:R-:W2:Y:S01]  /*8e70*/  SHFL.IDX PT, R25, R27, 0x2, 0x181f ;  /* 0x00581f001b197f89 */ /* 0x000ea200000e0000 */
[----:B0-----:R-:W-:-:S03]  /*8e80*/  @!P1 LEA R2, P4, R19, R24, 0x1 ;  /* 0x0000001813029211 */ /* 0x001fc600078808ff */
[----:B------:R-:W0:Y:S01]  /*8e90*/  SHFL.IDX PT, R26, R26, 0x3, 0x181f ;  /* 0x00781f001a1a7f89 */ /* 0x000e2200000e0000 */
[----:B-1----:R-:W-:-:S03]  /*8ea0*/  @!P2 LEA R20, P5, R19, R34, 0x1 ;  /* 0x000000221314a211 */ /* 0x002fc600078a08ff */
[----:B------:R-:W1:Y:S01]  /*8eb0*/  SHFL.IDX PT, R27, R27, 0x3, 0x181f ;  /* 0x00781f001b1b7f89 */ /* 0x000e6200000e0000 */
[C---:B--2---:R-:W-:Y:S02]  /*8ec0*/  @!P3 LEA R24, P6, R19.reuse, R36, 0x1 ;  /* 0x000000241318b211 */ /* 0x044fe400078c08ff */
[C-C-:B------:R-:W-:Y:S02]  /*8ed0*/  @!P1 LEA.HI.X R3, R19.reuse, R3, R156.reuse, 0x1, P4 ;  /* 0x0000000313039211 */ /* 0x140fe400020f0c9c */
[C-C-:B------:R-:W-:Y:S02]  /*8ee0*/  @!P2 LEA.HI.X R21, R19.reuse, R21, R156.reuse, 0x1, P5 ;  /* 0x000000151315a211 */ /* 0x140fe400028f0c9c */
[----:B------:R-:W-:Y:S01]  /*8ef0*/  @!P3 LEA.HI.X R25, R19, R25, R156, 0x1, P6 ;  /* 0x000000191319b211 */ /* 0x000fe200030f0c9c */
[----:B---3--:R2:W-:Y:S04]  /*8f00*/  @!P1 ST.E.128 desc[UR50][R2.64], R4 ;  /* 0x0000000402009985 */ /* 0x0085e8000c101d32 */
[----:B----4-:R2:W-:Y:S04]  /*8f10*/  @!P2 ST.E.128 desc[UR50][R20.64], R8 ;  /* 0x000000081400a985 */ /* 0x0105e8000c101d32 */
[----:B------:R2:W-:Y:S01]  /*8f20*/  @!P3 ST.E.128 desc[UR50][R24.64], R28 ;  /* 0x0000001c1800b985 */ /* 0x0005e2000c101d32 */
[----:B01----:R-:W-:Y:S05]  /*8f30*/  @P0 BRA `(.L_x_14874) ;  /* 0x0000000400e40947 */ /* 0x003fea0003800000 */
[----:B--2---:R-:W-:-:S04]  /*8f40*/  LEA R2, P0, R19, R26, 0x1 ;  /* 0x0000001a13027211 */ /* 0x004fc800078008ff */
[----:B------:R-:W-:-:S05]  /*8f50*/  LEA.HI.X R3, R19, R27, R156, 0x1, P0 ;  /* 0x0000001b13037211 */ /* 0x000fca00000f0c9c */
[----:B-----5:R0:W-:Y:S01]  /*8f60*/  ST.E.128 desc[UR50][R2.64], R12 ;  /* 0x0000000c02007985 */ /* 0x0201e2000c101d32 */
[----:B------:R-:W-:Y:S05]  /*8f70*/  BRA `(.L_x_14874) ;  /* 0x0000000400d47947 */ /* 0x000fea0003800000 */
.L_x_14873:
        /* <DEDUP_REMOVED lines=50> */
.L_x_14876:
[----:B------:R-:W-:Y:S05]  /*92a0*/  BSYNC B1 ;  /* 0x0000000000017941 */ /* 0x000fea0003800000 */
.L_x_14875:
        /* <DEDUP_REMOVED lines=11> */
[----:B------:R-:W-:Y:S01]  /*9360*/  UIMAD.WIDE.U32 UR6, UR41, UR10, UR6 ;  /* 0x0000000a290672a5 */ /* 0x000fe2000f8e0006 */
[----:B------:R-:W-:Y:S01]  /*9370*/  VIADD R11, R22, UR40 ;  /* 0x00000028160b7c36 */ /* 0x000fe20008000000 */
        /* <DEDUP_REMOVED lines=21> */
[C---:B------:R-:W-:Y:S01]  /*94d0*/  LEA R12, P0, R2.reuse, UR6, 0x1 ;  /* 0x00000006020c7c11 */ /* 0x040fe2000f8008ff */
[----:B------:R-:W-:Y:S01]  /*94e0*/  ULDC UR6, c[0x0][0xa88] ;  /* 0x0002a20000067ab9 */ /* 0x000fe20000000800 */
[----:B------:R-:W-:Y:S02]  /*94f0*/  VIADD R3, R11, 0x30 ;  /* 0x000000300b037836 */ /* 0x000fe40000000000 */
[----:B------:R-:W-:Y:S01]  /*9500*/  LEA.HI.X R13, R2, UR7, R5, 0x1, P0 ;  /* 0x00000007020d7c11 */ /* 0x000fe200080f0c05 */
[----:B------:R-:W0:Y:S01]  /*9510*/  SHFL.IDX PT, R4, R12, 0x1, 0x181f ;  /* 0x00381f000c047f89 */ /* 0x000e2200000e0000 */
[----:B------:R-:W-:Y:S01]  /*9520*/  IMAD R14, R8, UR6, RZ ;  /* 0x00000006080e7c24 */ /* 0x000fe2000f8e02ff */
[----:B------:R-:W-:Y:S01]  /*9530*/  ISETP.GE.AND P0, PT, R19, UR5, PT ;  /* 0x0000000513007c0c */ /* 0x000fe2000bf06270 */
[C---:B------:R-:W-:Y:S01]  /*9540*/  VIADD R8, R11.reuse, 0x60 ;  /* 0x000000600b087836 */ /* 0x040fe20000000000 */
[----:B------:R-:W1:Y:S02]  /*9550*/  SHFL.IDX PT, R2, R12, RZ, 0x181f ;  /* 0x00181fff0c027589 */ /* 0x000e6400000e0000 */
        /* <DEDUP_REMOVED lines=23> */
.L_x_14874:
[----:B------:R-:W-:Y:S05]  /*96d0*/  BSYNC B0 ;  /* 0x0000000000007941 */ /* 0x000fea0003800000 */
.L_x_14872:
[----:B------:R-:W-:Y:S02]  /*96e0*/  ULDC UR5, c[0x0][0xc38] ;  /* 0x00030e0000057ab9 */ /* 0x000fe40000000800 */
[----:B------:R-:W-:-:S06]  /*96f0*/  UISETP.GE.AND UP0, UPT, UR4, UR5, UPT ;  /* 0x000000050400728c */ /* 0x000fcc000bf06270 */
[----:B------:R-:W-:-:S13]  /*9700*/  PLOP3.LUT P0, PT, PT, PT, UP0, 0x80, 0x0 ;  /* 0x000000000000781c */ /* 0x000fda0003f0f008 */
[----:B------:R-:W-:Y:S05]  /*9710*/  @!P0 BRA `(.L_x_14877) ;  /* 0xffffff7400648947 */ /* 0x000fea000383ffff */
[----:B------:R-:W-:Y:S05]  /*9720*/  EXIT ;  /* 0x000000000000794d */ /* 0x000fea0003800000 */
.L_x_14831:
[----:B------:R-:W-:-:S08]  /*9730*/  NOP ;  /* 0x0000000000007918 */ /* 0x000fd00000000000 */
[----:B------:R-:W0:-:S00]  /*9740*/  USETMAXREG.DEALLOC.CTAPOOL 0x20 ;  /* 0x00000020000079c8 */ /* 0x000e0000080e0500 */
[----:B0-----:R-:W-:-:S06]  /*9750*/  LOP3.LUT R0, R0, 0x3, RZ, 0xc0, !PT ;  /* 0x0000000300007812 */ /* 0x001fcc00078ec0ff */
[----:B-1----:R-:W0:Y:S01]  /*9760*/  S2UR UR5, SR_CTAID.X ;  /* 0x00000000000579c3 */ /* 0x002e220000002500 */
        /* <DEDUP_REMOVED lines=12> */
[----:B------:R-:W1:Y:S01]  /*9830*/  S2UR UR7, SR_CgaCtaId ;  /* 0x00000000000779c3 */ /* 0x000e620000008800 */
[----:B------:R-:W-:Y:S01]  /*9840*/  ULDC.64 UR36, c[0x0][0x2f0] ;  /* 0x0000bc0000247ab9 */ /* 0x000fe20000000a00 */
[----:B------:R-:W-:Y:S01]  /*9850*/  UMOV UR6, 0x400 ;  /* 0x0000040000067882 */ /* 0x000fe20000000000 */
[----:B------:R-:W-:Y:S01]  /*9860*/  ULDC.64 UR8, c[0x0][0x418] ;  /* 0x0001060000087ab9 */ /* 0x000fe20000000a00 */
[----:B------:R-:W-:Y:S01]  /*9870*/  LOP3.LUT R26, R26, 0xfffffffe, RZ, 0xc0, !PT ;  /* 0xfffffffe1a1a7812 */ /* 0x000fe200078ec0ff */
[----:B------:R-:W-:Y:S01]  /*9880*/  UISETP.NE.U32.AND UP0, UPT, UR8, URZ, UPT ;  /* 0x0000003f0800728c */ /* 0x000fe2000bf05070 */
[----:B------:R-:W-:Y:S01]  /*9890*/  IMAD.MOV.U32 R25, RZ, RZ, 0x1 ;  /* 0x00000001ff197424 */ /* 0x000fe200078e00ff */
[----:B------:R-:W-:Y:S01]  /*98a0*/  ULDC UR4, c[0x0][0x424] ;  /* 0x0001090000047ab9 */ /* 0x000fe20000000800 */
[----:B------:R-:W-:Y:S01]  /*98b0*/  ULDC UR8, c[0x0][0x2b8] ;  /* 0x0000ae0000087ab9 */ /* 0x000fe20000000800 */
[----:B------:R-:W-:Y:S01]  /*98c0*/  UISETP.NE.AND.EX UP0, UPT, UR9, URZ, UPT, UP0 ;  /* 0x0000003f0900728c */ /* 0x000fe2000bf05300 */
[----:B------:R-:W-:Y:S01]  /*98d0*/  IMAD.MOV.U32 R22, RZ, RZ, RZ ;  /* 0x000000ffff167224 */ /* 0x000fe200078e00ff */
[----:B------:R-:W-:Y:S01]  /*98e0*/  ULDC UR38, c[0x0][0x288] ;  /* 0x0000a20000267ab9 */ /* 0x000fe20000000800 */
[----:B------:R-:W-:-:S02]  /*98f0*/  ULOP3.LUT UR45, UR39, 0x2, URZ, 0xfc, !UPT ;  /* 0x00000002272d7892 */ /* 0x000fc4000f8efc3f */
[----:B------:R-:W-:Y:S01]  /*9900*/  USEL UR4, UR4, 0x1, UP0 ;  /* 0x0000000104047887 */ /* 0x000fe20008000000 */
[----:B------:R-:W-:-:S03]  /*9910*/  ULDC UR46, c[0x0][0xc] ;  /* 0x00000300002e7ab9 */ /* 0x000fc60000000800 */
[----:B------:R-:W-:-:S04]  /*9920*/  UIMAD UR36, UR4, UR36, URZ ;  /* 0x00000024042472a4 */ /* 0x000fc8000f8e023f */
[----:B------:R-:W-:Y:S02]  /*9930*/  UIADD3 UR4, UR36, 0x7f, URZ ;  /* 0x0000007f24047890 */ /* 0x000fe4000fffe03f */
[----:B-1----:R-:W-:-:S06]  /*9940*/  ULEA UR6, UR7, UR6, 0x18 ;  /* 0x0000000607067291 */ /* 0x002fcc000f8ec03f */
[----:B------:R-:W-:Y:S01]  /*9950*/  IMAD.U32 R16, RZ, RZ, UR6 ;  /* 0x00000006ff107e24 */ /* 0x000fe2000f8e00ff */
[C---:B0-----:R-:W-:Y:S01]  /*9960*/  LOP3.LUT R6, R7.reuse, 0x7f, RZ, 0xc0, !PT ;  /* 0x0000007f07067812 */ /* 0x041fe200078ec0ff */
[----:B------:R-:W-:-:S05]  /*9970*/  IMAD.SHL.U32 R0, R7, 0x8, RZ ;  /* 0x0000000807007824 */ /* 0x000fca00078e00ff */
[C---:B------:R-:W-:Y:S02]  /*9980*/  LOP3.LUT R2, R0.reuse, 0x1f8, RZ, 0xc0, !PT ;  /* 0x000001f800027812 */ /* 0x040fe400078ec0ff */
[----:B------:R-:W-:Y:S02]  /*9990*/  LOP3.LUT R5, R0, 0x38, RZ, 0xc0, !PT ;  /* 0x0000003800057812 */ /* 0x000fe400078ec0ff */
[----:B------:R-:W-:Y:S01]  /*99a0*/  LOP3.LUT R3, R2, 0x38, R7, 0x78, !PT ;  /* 0x0000003802037812 */ /* 0x000fe200078e7807 */
[----:B------:R-:W-:Y:S01]  /*99b0*/  IMAD.U32 R2, RZ, RZ, UR5 ;  /* 0x00000005ff027e24 */ /* 0x000fe2000f8e00ff */
[----:B------:R-:W-:Y:S01]  /*99c0*/  ISETP.GE.AND P1, PT, R5, UR37, PT ;  /* 0x0000002505007c0c */ /* 0x000fe2000bf26270 */
[----:B------:R-:W-:Y:S01]  /*99d0*/  USHF.R.S32.HI UR5, URZ, 0x1f, UR4 ;  /* 0x0000001f3f057899 */ /* 0x000fe20008011404 */
[----:B------:R-:W-:Y:S01]  /*99e0*/  LOP3.LUT R4, R3, 0x200, R0, 0xf8, !PT ;  /* 0x0000020003047812 */ /* 0x000fe200078ef800 */
[----:B------:R-:W-:Y:S01]  /*99f0*/  IMAD.SHL.U32 R0, R7, 0x10, RZ ;  /* 0x0000001007007824 */ /* 0x000fe200078e00ff */
[----:B------:R0:W-:Y:S01]  /*9a00*/  STL [R1+0xc], R2 ;  /* 0x00000c0201007387 */ /* 0x0001e20000100800 */
[----:B------:R-:W-:Y:S01]  /*9a10*/  ISETP.GE.AND P0, PT, R5, UR37, PT ;  /* 0x0000002505007c0c */ /* 0x000fe2000bf06270 */
[----:B------:R-:W-:-:S02]  /*9a20*/  ULEA.HI UR5, UR5, UR4, URZ, 0x7 ;  /* 0x0000000405057291 */ /* 0x000fc4000f8f383f */
[----:B------:R-:W-:Y:S01]  /*9a30*/  LOP3.LUT R0, R0, 0x70, RZ, 0xc0, !PT ;  /* 0x0000007000007812 */ /* 0x000fe200078ec0ff */
[----:B------:R1:W-:Y:S01]  /*9a40*/  STL [R1+0x10], RZ ;  /* 0x000010ff01007387 */ /* 0x0003e20000100800 */
[----:B------:R-:W-:Y:S01]  /*9a50*/  ULDC UR37, c[0x0][0x448] ;  /* 0x0001120000257ab9 */ /* 0x000fe20000000800 */
[----:B------:R-:W-:Y:S02]  /*9a60*/  USHF.R.S32.HI UR40, URZ, 0x7, UR5 ;  /* 0x000000073f287899 */ /* 0x000fe40008011405 */
[----:B------:R-:W-:Y:S01]  /*9a70*/  @P1 LOP3.LUT R26, R26, 0x1, RZ, 0xfc, !PT ;  /* 0x000000011a1a1812 */ /* 0x000fe200078efcff */
[----:B------:R-:W-:Y:S01]  /*9a80*/  UIMAD UR37, UR37, UR38, URZ ;  /* 0x00000026252572a4 */ /* 0x000fe2000f8e023f */
[----:B0-----:R-:W-:Y:S01]  /*9a90*/  SHF.R.U32.HI R2, RZ, 0x3, R6 ;  /* 0x00000003ff027819 */ /* 0x001fe20000011606 */
[----:B------:R-:W-:Y:S01]  /*9aa0*/  UIADD3 UR38, UR36, 0x80, -UR38 ;  /* 0x0000008024267890 */ /* 0x000fe2000fffe826 */
        /* <DEDUP_REMOVED lines=8> */
.L_x_14927:
        /* <DEDUP_REMOVED lines=23> */
.L_x_14879:
[----:B------:R-:W-:Y:S01]  /*9ca0*/  ULDC UR8, c[0x0][0xc54] ;  /* 0x0003150000087ab9 */ /* 0x000fe20000000800 */
[----:B------:R-:W-:Y:S01]  /*9cb0*/  UMOV UR6, UR7 ;  /* 0x0000000700067c82 */ /* 0x000fe20008000000 */
[----:B------:R-:W-:-:S11]  /*9cc0*/  UISETP.NE.AND UP0, UPT, UR8, 0x1, UPT ;  /* 0x000000010800788c */ /* 0x000fd6000bf05270 */
[----:B------:R-:W-:Y:S02]  /*9cd0*/  @UP0 ULDC.64 UR10, c[0x0][0xc58] ;  /* 0x00031600000a0ab9 */ /* 0x000fe40000000a00 */
[----:B------:R-:W-:-:S04]  /*9ce0*/  UIMAD.WIDE.U32 UR4, UR7, UR10, URZ ;  /* 0x0000000a070472a5 */ /* 0x000fc8000f8e003f */
[----:B------:R-:W-:-:S04]  /*9cf0*/  @UP0 USHF.R.U32.HI UR6, URZ, UR11, UR5 ;  /* 0x0000000b3f060299 */ /* 0x000fc80008011605 */
[----:B------:R-:W-:-:S12]  /*9d00*/  UIMAD UR4, UR6, UR8, URZ ;  /* 0x00000008060472a4 */ /* 0x000fd8000f8e023f */
.L_x_14880:
        /* <DEDUP_REMOVED lines=60> */
.L_x_14882:
        /* <DEDUP_REMOVED lines=20> */
.L_x_14885:
[----:B------:R-:W-:Y:S05]  /*a210*/  BSYNC B6 ;  /* 0x0000000000067941 */ /* 0x000fea0003800000 */
.L_x_14884:
        /* <DEDUP_REMOVED lines=20> */
.L_x_14888:
        /* <DEDUP_REMOVED lines=15> */
.L_x_14887:
[----:B------:R-:W-:Y:S05]  /*a450*/  BSYNC B6 ;  /* 0x0000000000067941 */ /* 0x000fea0003800000 */
.L_x_14886:
        /* <DEDUP_REMOVED lines=15> */
.L_x_14943:
        /* <DEDUP_REMOVED lines=23> */
[----:B------:R-:W3:Y:S01]  /*a6c0*/  @!P0 LDC.64 R4, c[0x0][0x428] ;  /* 0x00010a00ff048b82 */ /* 0x000ee20000000a00 */
[--C-:B------:R-:W-:Y:S01]  /*a6d0*/  @!P0 SHF.R.S32.HI R3, RZ, 0x1f, R7.reuse ;  /* 0x0000001fff038819 */ /* 0x100fe20000011407 */
[----:B------:R-:W-:Y:S02]  /*a6e0*/  IMAD R19, R19, R2, UR41 ;  /* 0x0000002913137e24 */ /* 0x000fe4000f8e0202 */
        /* <DEDUP_REMOVED lines=20> */
.L_x_14890:
        /* <DEDUP_REMOVED lines=25> */
.L_x_14944:
[----:B------:R-:W-:Y:S05]  /*a9c0*/  BSYNC B0 ;  /* 0x0000000000007941 */ /* 0x000fea0003800000 */
.L_x_14891:
        /* <DEDUP_REMOVED lines=49> */
[----:B0-----:R-:W-:-:S04]  /*ace0*/  @P1 LEA R3, P0, R9, R3, 0x1 ;  /* 0x0000000309031211 */ /* 0x001fc800078008ff */
[----:B-1----:R-:W-:-:S04]  /*acf0*/  @P1 IADD3.X R2, RZ, R2, RZ, P0, !PT ;  /* 0x00000002ff021210 */ /* 0x002fc800007fe4ff */
        /* <DEDUP_REMOVED lines=55> */
.L_x_14962:
        /* <DEDUP_REMOVED lines=10> */
.L_x_14894:
        /* <DEDUP_REMOVED lines=11> */
.L_x_14895:
        /* <DEDUP_REMOVED lines=23> */
.L_x_14897:
[----:B------:R-:W-:Y:S05]  /*b330*/  BSYNC B6 ;  /* 0x0000000000067941 */ /* 0x000fea0003800000 */
.L_x_14896:
[----:B------:R0:W5:Y:S01]  /*b340*/  LDL R9, [R1+0x8] ;  /* 0x0000080001097983 */ /* 0x0001620000100800 */
[----:B------:R-:W-:Y:S01]  /*b350*/  UISETP.NE.AND UP0, UPT, UR47, URZ, UPT ;  /* 0x0000003f2f00728c */ /* 0x000fe2000bf05270 */
[----:B------:R-:W-:Y:S01]  /*b360*/  R2UR UR7, R28 ;  /* 0x000000001c0772ca */ /* 0x000fe200000e0000 */
[----:B------:R-:W-:Y:S01]  /*b370*/  IMAD.U32 R6, RZ, RZ, UR43 ;  /* 0x0000002bff067e24 */ /* 0x000fe2000f8e00ff */
[----:B------:R-:W1:Y:S01]  /*b380*/  S2R R20, SR_TID.X ;  /* 0x0000000000147919 */ /* 0x000e620000002100 */
[C---:B------:R-:W-:Y:S01]  /*b390*/  R2UR UR10, R19.reuse ;  /* 0x00000000130a72ca */ /* 0x040fe200000e0000 */
[----:B------:R-:W-:Y:S01]  /*b3a0*/  ULDC.64 UR8, c[0x0][0x2d8] ;  /* 0x0000b60000087ab9 */ /* 0x000fe20000000a00 */
[----:B------:R-:W-:Y:S01]  /*b3b0*/  PLOP3.LUT P0, PT, PT, PT, UP0, 0x80, 0x0 ;  /* 0x000000000000781c */ /* 0x000fe20003f0f008 */
[----:B------:R-:W2:Y:S01]  /*b3c0*/  S2R R2, SR_TID.X ;  /* 0x0000000000027919 */ /* 0x000ea20000002100 */
[----:B------:R-:W-:Y:S01]  /*b3d0*/  R2UR UR4, R19 ;  /* 0x00000000130472ca */ /* 0x000fe200000e0000 */
        /* <DEDUP_REMOVED lines=11> */
[----:B------:R-:W-:-:S04]  /*b490*/  IMAD R6, R6, 0xc0, R2 ;  /* 0x000000c006067824 */ /* 0x000fc800078e0202 */
        /* <DEDUP_REMOVED lines=60> */
[----:B------:R-:W-:-:S03]  /*b860*/  IMAD.U32 R6, RZ, RZ, UR43 ;  /* 0x0000002bff067e24 */ /* 0x000fc6000f8e00ff */
[----:B------:R-:W1:Y:S01]  /*b870*/  SHFL.IDX PT, R2, R4, RZ, 0x181f ;  /* 0x00181fff04027589 */ /* 0x000e6200000e0000 */
[----:B------:R-:W-:-:S03]  /*b880*/  IMAD R6, R6, 0xc0, R8 ;  /* 0x000000c006067824 */ /* 0x000fc600078e0208 */
[----:B------:R-:W-:Y:S01]  /*b890*/  SHFL.IDX PT, R14, R5, RZ, 0x181f ;  /* 0x00181fff050e7589 */ /* 0x000fe200000e0000 */
[C---:B------:R-:W-:Y:S01]  /*b8a0*/  VIADD R8, R6.reuse, 0x80 ;  /* 0x0000008006087836 */ /* 0x040fe20000000000 */
[----:B------:R-:W-:-:S13]  /*b8b0*/  ISETP.GE.AND P1, PT, R6, UR37, PT ;  /* 0x0000002506007c0c */ /* 0x000fda000bf26270 */
        /* <DEDUP_REMOVED lines=89> */
[----:B------:R-:W-:-:S04]  /*be50*/  IADD3 R3, R6, 0xa0, RZ ;  /* 0x000000a006037810 */ /* 0x000fc80007ffe0ff */
[----:B------:R-:W-:-:S13]  /*be60*/  ISETP.GE.AND P1, PT, R3, UR37, PT ;  /* 0x0000002503007c0c */ /* 0x000fda000bf26270 */
[----:B0-----:R-:W-:-:S05]  /*be70*/  @!P1 LEA R2, P0, R10, R2, 0x1 ;  /* 0x000000020a029211 */ /* 0x001fca00078008ff */
[----:B------:R-:W-:-:S05]  /*be80*/  @!P1 IMAD.X R3, RZ, RZ, R0, P0 ;  /* 0x000000ffff039224 */ /* 0x000fca00000e0600 */
[----:B------:R0:W-:Y:S03]  /*be90*/  @!P1 LDGSTS.E.BYPASS.LTC128B.128 [R9+0xd400], desc[UR50][R2.64], !P5 ;  /* 0x0d40000002099fae */ /* 0x0001e6000e901d72 */
.L_x_14987:
        /* <DEDUP_REMOVED lines=10> */
.L_x_14899:
        /* <DEDUP_REMOVED lines=18> */
.L_x_14988:
[----:B------:R-:W-:Y:S05]  /*c060*/  BSYNC B0 ;  /* 0x0000000000007941 */ /* 0x000fea0003800000 */
.L_x_14900:
[----:B------:R-:W-:-:S06]  /*c070*/  UISETP.GE.AND UP0, UPT, UR44, 0x2, UPT ;  /* 0x000000022c00788c */ /* 0x000fcc000bf06270 */
[----:B------:R-:W-:-:S13]  /*c080*/  PLOP3.LUT P0, PT, PT, PT, UP0, 0x80, 0x0 ;  /* 0x000000000000781c */ /* 0x000fda0003f0f008 */
[----:B------:R-:W-:Y:S05]  /*c090*/  @!P0 BRA `(.L_x_14902) ;  /* 0x0000001000108947 */ /* 0x000fea0003800000 */
[----:B------:R-:W-:Y:S01]  /*c0a0*/  UIADD3 UR4, UR44, -0x2, URZ ;  /* 0xfffffffe2c047890 */ /* 0x000fe2000fffe03f */
[----:B------:R-:W-:Y:S01]  /*c0b0*/  BSSY B0, `(.L_x_14902) ;  /* 0x0000102000007945 */ /* 0x000fe20003800000 */
[----:B------:R-:W-:Y:S02]  /*c0c0*/  IMAD.MOV.U32 R20, RZ, RZ, R25 ;  /* 0x000000ffff147224 */ /* 0x000fe400078e0019 */
[----:B------:R-:W-:Y:S02]  /*c0d0*/  IMAD.MOV.U32 R6, RZ, RZ, R22 ;  /* 0x000000ffff067224 */ /* 0x000fe400078e0016 */
[----:B------:R-:W-:Y:S02]  /*c0e0*/  IMAD.MOV.U32 R27, RZ, RZ, R23 ;  /* 0x000000ffff1b7224 */ /* 0x000fe400078e0017 */
[----:B------:R-:W-:-:S07]  /*c0f0*/  IMAD.U32 R7, RZ, RZ, UR4 ;  /* 0x00000004ff077e24 */ /* 0x000fce000f8e00ff */
.L_x_14915:
        /* <DEDUP_REMOVED lines=41> */
.L_x_14903:
[----:B------:R-:W-:Y:S01]  /*c390*/  IMAD R5, R22, 0x8, R16 ;  /* 0x0000000816057824 */ /* 0x000fe200078e0210 */
[----:B------:R-:W-:Y:S01]  /*c3a0*/  SHF.L.U32 R2, R25, 0x1f, RZ ;  /* 0x0000001f19027819 */ /* 0x000fe200000006ff */
[----:B------:R-:W-:Y:S03]  /*c3b0*/  BSSY B1, `(.L_x_14904) ;  /* 0x0000003000017945 */ /* 0x000fe60003800000 */
[----:B------:R-:W0:Y:S02]  /*c3c0*/  SYNCS.PHASECHK.TRANS64.TRYWAIT P0, [R5+URZ+0x16840], R2 ;  /* 0x01684002050075a7 */ /* 0x000e24000800017f */
[----:B0-----:R-:W-:Y:S05]  /*c3d0*/  @!P0 BRA `(.L_x_14905) ;  /* 0x0000003400e88947 */ /* 0x001fea0003800000 */
.L_x_14989:
[----:B------:R-:W-:Y:S05]  /*c3e0*/  BSYNC B1 ;  /* 0x0000000000017941 */ /* 0x000fea0003800000 */
.L_x_14904:
        /* <DEDUP_REMOVED lines=72> */
.L_x_15007:
        /* <DEDUP_REMOVED lines=8> */
.L_x_14907:
        /* <DEDUP_REMOVED lines=11> */
.L_x_14908:
[----:B------:R1:W-:Y:S01]  /*c9a0*/  SYNCS.ARRIVE.TRANS64.A1T0 RZ, [R5+URZ+0x16830], RZ ;  /* 0x016830ff05ff79a7 */ /* 0x0003e2000810003f */
[----:B------:R-:W-:Y:S05]  /*c9b0*/  @!P2 BRA `(.L_x_14909) ;  /* 0x000000000004a947 */ /* 0x000fea0003800000 */
[----:B------:R-:W-:Y:S01]  /*c9c0*/  BPT.TRAP 0x1 ;  /* 0x000000040000795c */ /* 0x000fe20000300000 */
.L_x_14909:
[----:B------:R-:W-:Y:S01]  /*c9d0*/  SHF.L.U32 R2, R20, 0x1f, RZ ;  /* 0x0000001f14027819 */ /* 0x000fe200000006ff */
[----:B-1----:R-:W-:Y:S01]  /*c9e0*/  IMAD R5, R6, 0x8, R16 ;  /* 0x0000000806057824 */ /* 0x002fe200078e0210 */
[----:B------:R-:W-:Y:S03]  /*c9f0*/  BSSY B1, `(.L_x_14910) ;  /* 0x0000003000017945 */ /* 0x000fe60003800000 */
[----:B------:R-:W1:Y:S02]  /*ca00*/  SYNCS.PHASECHK.TRANS64.TRYWAIT P0, [R5+URZ+0x16860], R2 ;  /* 0x01686002050075a7 */ /* 0x000e64000800017f */
[----:B-1----:R-:W-:Y:S05]  /*ca10*/  @!P0 BRA `(.L_x_14911) ;  /* 0x0000003800a88947 */ /* 0x002fea0003800000 */
.L_x_15008:
[----:B------:R-:W-:Y:S05]  /*ca20*/  BSYNC B1 ;  /* 0x0000000000017941 */ /* 0x000fea0003800000 */
.L_x_14910:
        /* <DEDUP_REMOVED lines=61> */
.L_x_15026:
        /* <DEDUP_REMOVED lines=27> */
.L_x_14913:
        /* <DEDUP_REMOVED lines=11> */
.L_x_14914:
[C---:B------:R-:W-:Y:S01]  /*d060*/  ISETP.GT.AND P0, PT, R23.reuse, RZ, PT ;  /* 0x000000ff1700720c */ /* 0x040fe20003f04270 */
[----:B------:R1:W-:Y:S01]  /*d070*/  SYNCS.ARRIVE.TRANS64.A1T0 RZ, [R5+URZ+0x16850], RZ ;  /* 0x016850ff05ff79a7 */ /* 0x0003e2000810003f */
[----:B------:R-:W-:Y:S01]  /*d080*/  VIADD R7, R23, 0xffffffff ;  /* 0xffffffff17077836 */ /* 0x000fe20000000000 */
[----:B------:R-:W-:Y:S01]  /*d090*/  MOV R6, R22 ;  /* 0x0000001600067202 */ /* 0x000fe20000000f00 */
[----:B------:R-:W-:Y:S02]  /*d0a0*/  IMAD.MOV.U32 R20, RZ, RZ, R25 ;  /* 0x000000ffff147224 */ /* 0x000fe400078e0019 */
[----:B------:R-:W-:-:S07]  /*d0b0*/  IMAD.MOV.U32 R27, RZ, RZ, R23 ;  /* 0x000000ffff1b7224 */ /* 0x000fce00078e0017 */
[----:B-1----:R-:W-:Y:S05]  /*d0c0*/  @P0 BRA `(.L_x_14915) ;  /* 0xfffffff0000c0947 */ /* 0x002fea000383ffff */
[----:B------:R-:W-:Y:S05]  /*d0d0*/  BSYNC B0 ;  /* 0x0000000000007941 */ /* 0x000fea0003800000 */
.L_x_14902:
        /* <DEDUP_REMOVED lines=18> */
.L_x_14917:
[----:B------:R-:W-:Y:S05]  /*d200*/  BSYNC B0 ;  /* 0x0000000000007941 */ /* 0x000fea0003800000 */
.L_x_14916:
[----:B-1----:R-:W-:-:S05]  /*d210*/  IMAD.U32 R0, RZ, RZ, UR45 ;  /* 0x0000002dff007e24 */ /* 0x002fca000f8e00ff */
[----:B------:R-:W-:-:S13]  /*d220*/  ISETP.NE.AND P0, PT, R0, 0x3, PT ;  /* 0x000000030000780c */ /* 0x000fda0003f05270 */
[----:B------:R-:W-:Y:S05]  /*d230*/  @!P0 BRA `(.L_x_14918) ;  /* 0x0000000000048947 */ /* 0x000fea0003800000 */
[----:B------:R-:W-:Y:S01]  /*d240*/  BPT.TRAP 0x1 ;  /* 0x000000040000795c */ /* 0x000fe20000300000 */
.L_x_14918:
[----:B------:R-:W-:Y:S01]  /*d250*/  IMAD R4, R22, 0x8, R16 ;  /* 0x0000000816047824 */ /* 0x000fe200078e0210 */
[----:B0-----:R-:W-:Y:S01]  /*d260*/  SHF.L.U32 R3, R25, 0x1f, RZ ;  /* 0x0000001f19037819 */ /* 0x001fe200000006ff */
[----:B------:R-:W-:Y:S03]  /*d270*/  BSSY B0, `(.L_x_14919) ;  /* 0x0000003000007945 */ /* 0x000fe60003800000 */
[----:B------:R-:W0:Y:S02]  /*d280*/  SYNCS.PHASECHK.TRANS64.TRYWAIT P0, [R4+URZ+0x16860], R3 ;  /* 0x01686003040075a7 */ /* 0x000e24000800017f */
[----:B0-----:R-:W-:Y:S05]  /*d290*/  @!P0 BRA `(.L_x_14920) ;  /* 0x0000003800e48947 */ /* 0x001fea0003800000 */
.L_x_15027:
[----:B------:R-:W-:Y:S05]  /*d2a0*/  BSYNC B0 ;  /* 0x0000000000007941 */ /* 0x000fea0003800000 */
.L_x_14919:
        /* <DEDUP_REMOVED lines=64> */
.L_x_15045:
        /* <DEDUP_REMOVED lines=9> */
.L_x_14922:
        /* <DEDUP_REMOVED lines=11> */
.L_x_14923:
[----:B------:R0:W-:Y:S01]  /*d7f0*/  SYNCS.ARRIVE.TRANS64.A1T0 RZ, [R4+URZ+0x16850], RZ ;  /* 0x016850ff04ff79a7 */ /* 0x0001e2000810003f */
[----:B------:R-:W-:-:S05]  /*d800*/  VIADD R22, R22, 0x1 ;  /* 0x0000000116167836 */ /* 0x000fca0000000000 */
[----:B------:R-:W-:-:S04]  /*d810*/  ISETP.NE.AND P0, PT, R22, 0x2, PT ;  /* 0x000000021600780c */ /* 0x000fc80003f05270 */
[----:B------:R-:W-:Y:S02]  /*d820*/  SEL R0, RZ, 0x1, P0 ;  /* 0x00000001ff007807 */ /* 0x000fe40000000000 */
[----:B------:R-:W-:Y:S02]  /*d830*/  SEL R22, R22, RZ, P0 ;  /* 0x000000ff16167207 */ /* 0x000fe40000000000 */
[----:B0-----:R-:W-:-:S07]  /*d840*/  LOP3.LUT R25, R25, R0, RZ, 0x3c, !PT ;  /* 0x0000000019197212 */ /* 0x001fce00078e3cff */
.L_x_14883:
[----:B------:R-:W-:Y:S05]  /*d850*/  BSYNC B7 ;  /* 0x0000000000077941 */ /* 0x000fea0003800000 */
.L_x_14881:
        /* <DEDUP_REMOVED lines=13> */
.L_x_14924:
[----:B------:R-:W-:-:S03]  /*d930*/  UMOV UR4, 0xffffffff ;  /* 0xffffffff00047882 */ /* 0x000fc60000000000 */
[----:B------:R-:W-:Y:S05]  /*d940*/  BRA.DIV UR4, `(.L_x_14926) ;  /* 0x0000003e04907947 */ /* 0x000fea000b800000 */
[----:B-----5:R2:W3:Y:S02]  /*d950*/  SHFL.IDX PT, R14, R2, RZ, 0x1f ;  /* 0x00001fff020e7589 */ /* 0x0204e400000e0000 */
.L_x_15048:
        /* <DEDUP_REMOVED lines=8> */
.L_x_14925:
[----:B-1----:R-:W4:Y:S01]  /*d9e0*/  LDL R0, [R1+0xc] ;  /* 0x00000c0001007983 */ /* 0x002f220000100800 */
[----:B------:R-:W-:Y:S02]  /*d9f0*/  ULDC UR4, c[0x0][0xc38] ;  /* 0x00030e0000047ab9 */ /* 0x000fe40000000800 */
[----:B----4-:R-:W-:-:S13]  /*da00*/  ISETP.GE.AND P0, PT, R0, UR4, PT ;  /* 0x0000000400007c0c */ /* 0x010fda000bf06270 */
[----:B------:R-:W-:Y:S05]  /*da10*/  @!P0 BRA `(.L_x_14927) ;  /* 0xffffffc000448947 */ /* 0x000fea000383ffff */
.L_x_14878:
        /* <DEDUP_REMOVED lines=12> */
.L_x_15049:
[----:B------:R-:W-:Y:S05]  /*dae0*/  BSYNC B0 ;  /* 0x0000000000007941 */ /* 0x000fea0003800000 */
.L_x_14928:
[----:B------:R-:W-:-:S03]  /*daf0*/  UMOV UR4, 0xffffffff ;  /* 0xffffffff00047882 */ /* 0x000fc60000000000 */
[----:B------:R-:W-:Y:S05]  /*db00*/  BRA.DIV UR4, `(.L_x_14930) ;  /* 0x0000003e045c7947 */ /* 0x000fea000b800000 */
[----:B-1----:R-:W1:Y:S02]  /*db10*/  S2R R0, SR_TID.X ;  /* 0x0000000000007919 */ /* 0x002e640000002100 */
[----:B-1----:R-:W-:-:S04]  /*db20*/  SHF.R.U32.HI R0, RZ, 0x5, R0 ;  /* 0x00000005ff007819 */ /* 0x002fc80000011600 */
[----:B------:R-:W-:-:S05]  /*db30*/  LOP3.LUT R0, R0, 0x3, RZ, 0xc0, !PT ;  /* 0x0000000300007812 */ /* 0x000fca00078ec0ff */
[----:B------:R1:W2:Y:S02]  /*db40*/  SHFL.IDX PT, R14, R0, RZ, 0x1f ;  /* 0x00001fff000e7589 */ /* 0x0002a400000e0000 */
.L_x_15052:
[----:B--2---:R-:W-:Y:S01]  /*db50*/  ISETP.NE.AND P0, PT, R14, RZ, PT ;  /* 0x000000ff0e00720c */ /* 0x004fe20003f05270 */
[----:B------:R-:W-:-:S12]  /*db60*/  BSSY B0, `(.L_x_14931) ;  /* 0x0000024000007945 */ /* 0x000fd80003800000 */
[----:B------:R-:W-:Y:S05]  /*db70*/  @P0 BRA `(.L_x_14932) ;  /* 0x0000000000880947 */ /* 0x000fea0003800000 */
[----:B------:R-:W-:-:S03]  /*db80*/  UMOV UR4, 0xffffffff ;  /* 0xffffffff00047882 */ /* 0x000fc60000000000 */
[----:B------:R-:W-:Y:S05]  /*db90*/  BRA.DIV UR4, `(.L_x_14933) ;  /* 0x0000003e046c7947 */ /* 0x000fea000b800000 */
[----:B------:R-:W-:-:S13]  /*dba0*/  ELECT P6, URZ, PT ;  /* 0x00000000003f782f */ /* 0x000fda00038c0000 */
.L_x_15055:
[----:B------:R-:W-:Y:S05]  /*dbb0*/  @!P6 BRA `(.L_x_14932) ;  /* 0x000000000078e947 */ /* 0x000fea0003800000 */
[----:B------:R-:W-:-:S06]  /*dbc0*/  ULOP3.LUT UR4, UR39, 0x2, URZ, 0xfc, !UPT ;  /* 0x0000000227047892 */ /* 0x000fcc000f8efc3f */
[----:B-1----:R-:W-:-:S05]  /*dbd0*/  IMAD.U32 R0, RZ, RZ, UR4 ;  /* 0x00000004ff007e24 */ /* 0x002fca000f8e00ff */
[----:B------:R-:W-:-:S13]  /*dbe0*/  ISETP.NE.AND P0, PT, R0, 0x3, PT ;  /* 0x000000030000780c */ /* 0x000fda0003f05270 */
[----:B------:R-:W-:Y:S05]  /*dbf0*/  @!P0 BRA `(.L_x_14934) ;  /* 0x0000000000048947 */ /* 0x000fea0003800000 */
[----:B------:R-:W-:Y:S01]  /*dc00*/  BPT.TRAP 0x1 ;  /* 0x000000040000795c */ /* 0x000fe20000300000 */
.L_x_14934:
[C---:B------:R-:W-:Y:S01]  /*dc10*/  IMAD R3, R22.reuse, 0x8, R5 ;  /* 0x0000000816037824 */ /* 0x040fe200078e0205 */
[----:B------:R-:W-:Y:S01]  /*dc20*/  SHF.L.U32 R2, R25, 0x1f, RZ ;  /* 0x0000001f19027819 */ /* 0x000fe200000006ff */
[----:B------:R-:W-:-:S03]  /*dc30*/  VIADD R22, R22, 0x1 ;  /* 0x0000000116167836 */ /* 0x000fc60000000000 */
[----:B------:R-:W1:Y:S02]  /*dc40*/  SYNCS.PHASECHK.TRANS64.TRYWAIT P1, [R3+URZ+0x16840], R2 ;  /* 0x01684002030075a7 */ /* 0x000e64000802017f */
[----:B------:R-:W-:-:S04]  /*dc50*/  ISETP.NE.AND P2, PT, R22, 0x2, PT ;  /* 0x000000021600780c */ /* 0x000fc80003f45270 */
[----:B------:R-:W-:Y:S01]  /*dc60*/  SEL R0, RZ, 0x1, P2 ;  /* 0x00000001ff007807 */ /* 0x000fe20001000000 */
[----:B-1----:R-:W-:Y:S08]  /*dc70*/  @!P1 BRA `(.L_x_14935) ;  /* 0x0000003c00549947 */ /* 0x002ff00003800000 */
.L_x_15056:
[----:B------:R-:W-:Y:S02]  /*dc80*/  SEL R22, R22, RZ, P2 ;  /* 0x000000ff16167207 */ /* 0x000fe40001000000 */
[----:B------:R-:W-:Y:S01]  /*dc90*/  LOP3.LUT R0, R25, R0, RZ, 0x3c, !PT ;  /* 0x0000000019007212 */ /* 0x000fe200078e3cff */
[----:B------:R-:W-:Y:S06]  /*dca0*/  @!P0 BRA `(.L_x_14936) ;  /* 0x0000000000048947 */ /* 0x000fec0003800000 */
[----:B------:R-:W-:Y:S01]  /*dcb0*/  BPT.TRAP 0x1 ;  /* 0x000000040000795c */ /* 0x000fe20000300000 */
.L_x_14936:
[----:B------:R-:W-:Y:S01]  /*dcc0*/  IMAD R5, R22, 0x8, R5 ;  /* 0x0000000816057824 */ /* 0x000fe200078e0205 */
[----:B------:R-:W-:-:S04]  /*dcd0*/  SHF.L.U32 R0, R0, 0x1f, RZ ;  /* 0x0000001f00007819 */ /* 0x000fc800000006ff */
[----:B------:R-:W2:Y:S02]  /*dce0*/  SYNCS.PHASECHK.TRANS64.TRYWAIT P1, [R5+URZ+0x16840], R0 ;  /* 0x01684000050075a7 */ /* 0x000ea4000802017f */
[----:B--2---:R-:W-:Y:S05]  /*dcf0*/  @!P1 BRA `(.L_x_14937) ;  /* 0x0000003c00489947 */ /* 0x004fea0003800000 */
.L_x_15057:
[----:B------:R-:W-:Y:S05]  /*dd00*/  @!P0 BRA `(.L_x_14938) ;  /* 0x0000000000048947 */ /* 0x000fea0003800000 */
[----:B------:R-:W-:Y:S01]  /*dd10*/  BPT.TRAP 0x1 ;  /* 0x000000040000795c */ /* 0x000fe20000300000 */
.L_x_14938:
[----:B------:R-:W3:Y:S02]  /*dd20*/  SYNCS.PHASECHK.TRANS64.TRYWAIT P1, [R3+URZ+0x16860], R2 ;  /* 0x01686002030075a7 */ /* 0x000ee4000802017f */
[----:B---3--:R-:W-:Y:S05]  /*dd30*/  @!P1 BRA `(.L_x_14939) ;  /* 0x0000003c004c9947 */ /* 0x008fea0003800000 */
.L_x_15058:
[----:B------:R-:W-:Y:S05]  /*dd40*/  @!P0 BRA `(.L_x_14940) ;  /* 0x0000000000048947 */ /* 0x000fea0003800000 */
[----:B------:R-:W-:Y:S01]  /*dd50*/  BPT.TRAP 0x1 ;  /* 0x000000040000795c */ /* 0x000fe20000300000 */
.L_x_14940:
[----:B----4-:R4:W0:Y:S02]  /*dd60*/  SYNCS.PHASECHK.TRANS64.TRYWAIT P0, [R5+URZ+0x16860], R0 ;  /* 0x01686000050075a7 */ /* 0x010824000800017f */
[----:B0-----:R-:W-:Y:S05]  /*dd70*/  @!P0 NANOSLEEP.SYNCS 0x989680 ;  /* 0x009896800000895d */ /* 0x001fea0003900000 */
[----:B------:R-:W0:Y:S02]  /*dd80*/  @!P0 SYNCS.PHASECHK.TRANS64 P0, [R5+URZ+0x16860], R0 ;  /* 0x01686000050085a7 */ /* 0x000e24000800007f */
[----:B0-----:R-:W-:Y:S05]  /*dd90*/  @!P0 BRA `(.L_x_14940) ;  /* 0xfffffffc00f08947 */ /* 0x001fea000383ffff */
.L_x_14932:
[----:B------:R-:W-:Y:S05]  /*dda0*/  BSYNC B0 ;  /* 0x0000000000007941 */ /* 0x000fea0003800000 */
.L_x_14931:
[----:B------:R-:W-:Y:S05]  /*ddb0*/  EXIT ;  /* 0x000000000000794d */ /* 0x000fea0003800000 */
.L_x_14837:
[----:B0-----:R-:W-:-:S04]  /*ddc0*/  IMAD.U32 R3, RZ, RZ, UR45 ;  /* 0x0000002dff037e24 */ /* 0x001fc8000f8e00ff */
[----:B------:R0:W1:Y:S03]  /*ddd0*/  SYNCS.PHASECHK.TRANS64.TRYWAIT P1, [R3+URZ+0x16800], R0 ;  /* 0x01680000030075a7 */ /* 0x000066000802017f */
[----:B-1----:R-:W-:Y:S05]  /*dde0*/  @!P1 NANOSLEEP.SYNCS 0x989680 ;  /* 0x009896800000995d */ /* 0x002fea0003900000 */
[----:B------:R-:W1:Y:S02]  /*ddf0*/  @!P1 SYNCS.PHASECHK.TRANS64 P1, [R3+URZ+0x16800], R0 ;  /* 0x01680000030095a7 */ /* 0x000e64000802007f */
[----:B-1----:R-:W-:Y:S05]  /*de00*/  @!P1 BRA `(.L_x_14837) ;  /* 0xfffffffc00ec9947 */ /* 0x002fea000383ffff */
[----:B------:R-:W-:Y:S05]  /*de10*/  BRA `(.L_x_14941) ;  /* 0xffffff3400bc7947 */ /* 0x000fea000383ffff */
.L_x_14841:
[----:B-1----:R1:W2:Y:S02]  /*de20*/  SYNCS.PHASECHK.TRANS64.TRYWAIT P1, [R4+URZ+0x16830], R3 ;  /* 0x01683003040075a7 */ /* 0x0022a4000802017f */
[----:B--2---:R-:W-:Y:S05]  /*de30*/  @!P1 NANOSLEEP.SYNCS 0x989680 ;  /* 0x009896800000995d */ /* 0x004fea0003900000 */
[----:B------:R-:W2:Y:S02]  /*de40*/  @!P1 SYNCS.PHASECHK.TRANS64 P1, [R4+URZ+0x16830], R3 ;  /* 0x01683003040095a7 */ /* 0x000ea4000802007f */
[----:B--2---:R-:W-:Y:S05]  /*de50*/  @!P1 BRA `(.L_x_14841) ;  /* 0xfffffffc00f09947 */ /* 0x004fea000383ffff */
[----:B------:R-:W-:Y:S05]  /*de60*/  BRA `(.L_x_14840) ;  /* 0xffffff3400d87947 */ /* 0x000fea000383ffff */
.L_x_14847:
[----:B-1----:R-:W-:-:S04]  /*de70*/  IMAD.U32 R3, RZ, RZ, UR6 ;  /* 0x00000006ff037e24 */ /* 0x002fc8000f8e00ff */
[----:B------:R1:W2:Y:S03]  /*de80*/  SYNCS.PHASECHK.TRANS64.TRYWAIT P1, [R3+URZ+0x16830], R0 ;  /* 0x01683000030075a7 */ /* 0x0002a6000802017f */
[----:B--2---:R-:W-:Y:S05]  /*de90*/  @!P1 NANOSLEEP.SYNCS 0x989680 ;  /* 0x009896800000995d */ /* 0x004fea0003900000 */
[----:B------:R-:W2:Y:S02]  /*dea0*/  @!P1 SYNCS.PHASECHK.TRANS64 P1, [R3+URZ+0x16830], R0 ;  /* 0x01683000030095a7 */ /* 0x000ea4000802007f */
[----:B--2---:R-:W-:Y:S05]  /*deb0*/  @!P1 BRA `(.L_x_14847) ;  /* 0xfffffffc00ec9947 */ /* 0x004fea000383ffff */
[----:B------:R-:W-:Y:S05]  /*dec0*/  BRA `(.L_x_14844) ;  /* 0xffffff5800587947 */ /* 0x000fea000383ffff */
.L_x_14851:
[----:B-1----:R-:W-:-:S04]  /*ded0*/  IMAD.U32 R3, RZ, RZ, UR6 ;  /* 0x00000006ff037e24 */ /* 0x002fc8000f8e00ff */
[----:B------:R1:W2:Y:S03]  /*dee0*/  SYNCS.PHASECHK.TRANS64.TRYWAIT P1, [R3+URZ+0x16850], R0 ;  /* 0x01685000030075a7 */ /* 0x0002a6000802017f */
[----:B--2---:R-:W-:Y:S05]  /*def0*/  @!P1 NANOSLEEP.SYNCS 0x989680 ;  /* 0x009896800000995d */ /* 0x004fea0003900000 */
[----:B------:R-:W2:Y:S02]  /*df00*/  @!P1 SYNCS.PHASECHK.TRANS64 P1, [R3+URZ+0x16850], R0 ;  /* 0x01685000030095a7 */ /* 0x000ea4000802007f */
[----:B--2---:R-:W-:Y:S05]  /*df10*/  @!P1 BRA `(.L_x_14851) ;  /* 0xfffffffc00ec9947 */ /* 0x004fea000383ffff */
[----:B------:R-:W-:Y:S05]  /*df20*/  BRA `(.L_x_14848) ;  /* 0xffffff5800d47947 */ /* 0x000fea000383ffff */
.L_x_14859:
[----:B-1----:R-:W-:-:S04]  /*df30*/  IMAD.U32 R3, RZ, RZ, UR6 ;  /* 0x00000006ff037e24 */ /* 0x002fc8000f8e00ff */
[----:B------:R1:W2:Y:S03]  /*df40*/  SYNCS.PHASECHK.TRANS64.TRYWAIT P1, [R3+URZ+0x16830], R0 ;  /* 0x01683000030075a7 */ /* 0x0002a6000802017f */
[----:B--2---:R-:W-:Y:S05]  /*df50*/  @!P1 NANOSLEEP.SYNCS 0x989680 ;  /* 0x009896800000995d */ /* 0x004fea0003900000 */
[----:B------:R-:W2:Y:S02]  /*df60*/  @!P1 SYNCS.PHASECHK.TRANS64 P1, [R3+URZ+0x16830], R0 ;  /* 0x01683000030095a7 */ /* 0x000ea4000802007f */
[----:B--2---:R-:W-:Y:S05]  /*df70*/  @!P1 BRA `(.L_x_14859) ;  /* 0xfffffffc00ec9947 */ /* 0x004fea000383ffff */
[----:B------:R-:W-:Y:S05]  /*df80*/  BRA `(.L_x_14856) ;  /* 0xffffff7c00e07947 */ /* 0x000fea000383ffff */
.L_x_14863:
[----:B-1----:R-:W-:-:S04]  /*df90*/  IMAD.U32 R3, RZ, RZ, UR6 ;  /* 0x00000006ff037e24 */ /* 0x002fc8000f8e00ff */
[----:B------:R1:W2:Y:S03]  /*dfa0*/  SYNCS.PHASECHK.TRANS64.TRYWAIT P1, [R3+URZ+0x16850], R0 ;  /* 0x01685000030075a7 */ /* 0x0002a6000802017f */
[----:B--2---:R-:W-:Y:S05]  /*dfb0*/  @!P1 NANOSLEEP.SYNCS 0x989680 ;  /* 0x009896800000995d */ /* 0x004fea0003900000 */
[----:B------:R-:W2:Y:S02]  /*dfc0*/  @!P1 SYNCS.PHASECHK.TRANS64 P1, [R3+URZ+0x16850], R0 ;  /* 0x01685000030095a7 */ /* 0x000ea4000802007f */
[----:B--2---:R-:W-:Y:S05]  /*dfd0*/  @!P1 BRA `(.L_x_14863) ;  /* 0xfffffffc00ec9947 */ /* 0x004fea000383ffff */
[----:B------:R-:W-:Y:S05]  /*dfe0*/  BRA `(.L_x_14860) ;  /* 0xffffff80005c7947 */ /* 0x000fea000383ffff */
.L_x_14870:
[----:B-1----:R-:W-:-:S04]  /*dff0*/  IMAD.U32 R7, RZ, RZ, UR5 ;  /* 0x00000005ff077e24 */ /* 0x002fc8000f8e00ff */
[----:B------:R1:W2:Y:S03]  /*e000*/  SYNCS.PHASECHK.TRANS64.TRYWAIT P1, [R7+URZ+0x16850], R6 ;  /* 0x01685006070075a7 */ /* 0x0002a6000802017f */
[----:B--2---:R-:W-:Y:S05]  /*e010*/  @!P1 NANOSLEEP.SYNCS 0x989680 ;  /* 0x009896800000995d */ /* 0x004fea0003900000 */
[----:B------:R-:W2:Y:S02]  /*e020*/  @!P1 SYNCS.PHASECHK.TRANS64 P1, [R7+URZ+0x16850], R6 ;  /* 0x01685006070095a7 */ /* 0x000ea4000802007f */
[----:B--2---:R-:W-:Y:S05]  /*e030*/  @!P1 BRA `(.L_x_14870) ;  /* 0xfffffffc00ec9947 */ /* 0x004fea000383ffff */
[----:B------:R-:W-:Y:S05]  /*e040*/  BRA `(.L_x_14869) ;  /* 0xffffff9800cc7947 */ /* 0x000fea000383ffff */
.L_x_14889:
        /* <DEDUP_REMOVED lines=10> */
.L_x_14942:
[----:B------:R-:W-:Y:S05]  /*e0f0*/  BRA `(.L_x_14943) ;  /* 0xffffffc400147947 */ /* 0x000fea000383ffff */
.L_x_14892:
[----:B0-----:R0:W1:Y:S02]  /*e100*/  SYNCS.PHASECHK.TRANS64.TRYWAIT P0, [R0+URZ+0x16840], R2 ;  /* 0x01684002000075a7 */ /* 0x001064000800017f */
[----:B-1----:R-:W-:Y:S05]  /*e110*/  @!P0 NANOSLEEP.SYNCS 0x989680 ;  /* 0x009896800000895d */ /* 0x002fea0003900000 */
[----:B------:R-:W1:Y:S02]  /*e120*/  @!P0 SYNCS.PHASECHK.TRANS64 P0, [R0+URZ+0x16840], R2 ;  /* 0x01684002000085a7 */ /* 0x000e64000800007f */
[----:B-1----:R-:W-:Y:S05]  /*e130*/  @!P0 BRA `(.L_x_14892) ;  /* 0xfffffffc00f08947 */ /* 0x002fea000383ffff */
[----:B------:R-:W-:Y:S05]  /*e140*/  BRA `(.L_x_14944) ;  /* 0xffffffc8001c7947 */ /* 0x000fea000383ffff */
.L_x_14893:
        /* <DEDUP_REMOVED lines=8> */
.L_x_14946:
[----:B------:R-:W-:Y:S05]  /*e1d0*/  BSYNC B0 ;  /* 0x0000000000007941 */ /* 0x000fea0003800000 */
.L_x_14945:
        /* <DEDUP_REMOVED lines=9> */
.L_x_14947:
[----:B------:R-:W-:Y:S02]  /*e270*/  IMAD.MOV.U32 R13, RZ, RZ, R5 ;  /* 0x000000ffff0d7224 */ /* 0x000fe400078e0005 */
[----:B------:R-:W-:Y:S02]  /*e280*/  IMAD.MOV.U32 R12, RZ, RZ, 0x1 ;  /* 0x00000001ff0c7424 */ /* 0x000fe400078e00ff */
[----:B------:R-:W-:-:S07]  /*e290*/  IMAD.MOV.U32 R3, RZ, RZ, R14 ;  /* 0x000000ffff037224 */ /* 0x000fce00078e000e */
[----:B------:R-:W-:Y:S05]  /*e2a0*/  WARPSYNC.COLLECTIVE R15, `(.L_x_14948) ;  /* 0x000000000f087348 */ /* 0x000fea0003c00000 */
[----:B------:R0:W1:Y:S02]  /*e2b0*/  SHFL.IDX P6, R14, R13, R12, R11 ;  /* 0x0000000c0d0e7389 */ /* 0x00006400000c000b */
[----:B01----:R-:W-:Y:S01]  /*e2c0*/  ENDCOLLECTIVE ;  /* 0x000000000000791b */ /* 0x003fe20003800000 */
.L_x_14948:
        /* <DEDUP_REMOVED lines=15> */
.L_x_14949:
[----:B------:R-:W-:Y:S01]  /*e3c0*/  @P1 IMAD R8, R6, 0x2, R16 ;  /* 0x0000000206081824 */ /* 0x000fe200078e0210 */
[----:B------:R-:W-:Y:S01]  /*e3d0*/  MOV R13, R5 ;  /* 0x00000005000d7202 */ /* 0x000fe20000000f00 */
[----:B------:R-:W-:Y:S02]  /*e3e0*/  IMAD.MOV.U32 R12, RZ, RZ, 0x2 ;  /* 0x00000002ff0c7424 */ /* 0x000fe400078e00ff */
[----:B------:R-:W-:-:S07]  /*e3f0*/  IMAD.MOV.U32 R3, RZ, RZ, R14 ;  /* 0x000000ffff037224 */ /* 0x000fce00078e000e */
[----:B------:R-:W-:Y:S05]  /*e400*/  WARPSYNC.COLLECTIVE R15, `(.L_x_14950) ;  /* 0x000000000f087348 */ /* 0x000fea0003c00000 */
[----:B------:R0:W1:Y:S02]  /*e410*/  SHFL.IDX P6, R14, R13, R12, R11 ;  /* 0x0000000c0d0e7389 */ /* 0x00006400000c000b */
[----:B01----:R-:W-:Y:S01]  /*e420*/  ENDCOLLECTIVE ;  /* 0x000000000000791b */ /* 0x003fe20003800000 */
.L_x_14950:
        /* <DEDUP_REMOVED lines=15> */
.L_x_14951:
[----:B------:R-:W-:Y:S02]  /*e520*/  @P1 IMAD R8, R6, 0x2, R16 ;  /* 0x0000000206081824 */ /* 0x000fe400078e0210 */
[----:B------:R-:W-:Y:S02]  /*e530*/  IMAD.MOV.U32 R13, RZ, RZ, R5 ;  /* 0x000000ffff0d7224 */ /* 0x000fe400078e0005 */
[----:B------:R-:W-:Y:S02]  /*e540*/  IMAD.MOV.U32 R12, RZ, RZ, 0x3 ;  /* 0x00000003ff0c7424 */ /* 0x000fe400078e00ff */
[----:B------:R-:W-:-:S07]  /*e550*/  IMAD.MOV.U32 R3, RZ, RZ, R14 ;  /* 0x000000ffff037224 */ /* 0x000fce00078e000e */
[----:B------:R-:W-:Y:S05]  /*e560*/  WARPSYNC.COLLECTIVE R15, `(.L_x_14952) ;  /* 0x000000000f087348 */ /* 0x000fea0003c00000 */
[----:B------:R0:W1:Y:S02]  /*e570*/  SHFL.IDX P6, R14, R13, R12, R11 ;  /* 0x0000000c0d0e7389 */ /* 0x00006400000c000b */
[----:B01----:R-:W-:Y:S01]  /*e580*/  ENDCOLLECTIVE ;  /* 0x000000000000791b */ /* 0x003fe20003800000 */
.L_x_14952:
        /* <DEDUP_REMOVED lines=15> */
.L_x_14953:
[----:B------:R-:W-:Y:S02]  /*e680*/  @P1 IMAD R8, R6, 0x2, R16 ;  /* 0x0000000206081824 */ /* 0x000fe400078e0210 */
[----:B------:R-:W-:Y:S02]  /*e690*/  IMAD.MOV.U32 R13, RZ, RZ, R5 ;  /* 0x000000ffff0d7224 */ /* 0x000fe400078e0005 */
[----:B------:R-:W-:Y:S02]  /*e6a0*/  IMAD.MOV.U32 R12, RZ, RZ, 0x4 ;  /* 0x00000004ff0c7424 */ /* 0x000fe400078e00ff */
[----:B------:R-:W-:-:S07]  /*e6b0*/  IMAD.MOV.U32 R3, RZ, RZ, R14 ;  /* 0x000000ffff037224 */ /* 0x000fce00078e000e */
[----:B------:R-:W-:Y:S05]  /*e6c0*/  WARPSYNC.COLLECTIVE R15, `(.L_x_14954) ;  /* 0x000000000f087348 */ /* 0x000fea0003c00000 */
[----:B------:R0:W1:Y:S02]  /*e6d0*/  SHFL.IDX P6, R14, R13, R12, R11 ;  /* 0x0000000c0d0e7389 */ /* 0x00006400000c000b */
[----:B01----:R-:W-:Y:S01]  /*e6e0*/  ENDCOLLECTIVE ;  /* 0x000000000000791b */ /* 0x003fe20003800000 */
.L_x_14954:
        /* <DEDUP_REMOVED lines=15> */
.L_x_14955:
[----:B------:R-:W-:Y:S02]  /*e7e0*/  @P1 IMAD R8, R6, 0x2, R16 ;  /* 0x0000000206081824 */ /* 0x000fe400078e0210 */
[----:B------:R-:W-:Y:S02]  /*e7f0*/  IMAD.MOV.U32 R13, RZ, RZ, R5 ;  /* 0x000000ffff0d7224 */ /* 0x000fe400078e0005 */
[----:B------:R-:W-:Y:S02]  /*e800*/  IMAD.MOV.U32 R12, RZ, RZ, 0x5 ;  /* 0x00000005ff0c7424 */ /* 0x000fe400078e00ff */
[----:B------:R-:W-:-:S07]  /*e810*/  IMAD.MOV.U32 R3, RZ, RZ, R14 ;  /* 0x000000ffff037224 */ /* 0x000fce00078e000e */
[----:B------:R-:W-:Y:S05]  /*e820*/  WARPSYNC.COLLECTIVE R15, `(.L_x_14956) ;  /* 0x000000000f087348 */ /* 0x000fea0003c00000 */
[----:B------:R0:W1:Y:S02]  /*e830*/  SHFL.IDX P6, R14, R13, R12, R11 ;  /* 0x0000000c0d0e7389 */ /* 0x00006400000c000b */
[----:B01----:R-:W-:Y:S01]  /*e840*/  ENDCOLLECTIVE ;  /* 0x000000000000791b */ /* 0x003fe20003800000 */
.L_x_14956:
        /* <DEDUP_REMOVED lines=15> */
.L_x_14957:
[----:B------:R-:W-:Y:S02]  /*e940*/  @P1 IMAD R8, R6, 0x2, R16 ;  /* 0x0000000206081824 */ /* 0x000fe400078e0210 */
[----:B------:R-:W-:Y:S02]  /*e950*/  IMAD.MOV.U32 R13, RZ, RZ, R5 ;  /* 0x000000ffff0d7224 */ /* 0x000fe400078e0005 */
[----:B------:R-:W-:Y:S02]  /*e960*/  IMAD.MOV.U32 R12, RZ, RZ, 0x6 ;  /* 0x00000006ff0c7424 */ /* 0x000fe400078e00ff */
[----:B------:R-:W-:-:S07]  /*e970*/  IMAD.MOV.U32 R3, RZ, RZ, R14 ;  /* 0x000000ffff037224 */ /* 0x000fce00078e000e */
[----:B------:R-:W-:Y:S05]  /*e980*/  WARPSYNC.COLLECTIVE R15, `(.L_x_14958) ;  /* 0x000000000f087348 */ /* 0x000fea0003c00000 */
[----:B------:R0:W1:Y:S02]  /*e990*/  SHFL.IDX P6, R14, R13, R12, R11 ;  /* 0x0000000c0d0e7389 */ /* 0x00006400000c000b */
[----:B01----:R-:W-:Y:S01]  /*e9a0*/  ENDCOLLECTIVE ;  /* 0x000000000000791b */ /* 0x003fe20003800000 */
.L_x_14958:
        /* <DEDUP_REMOVED lines=15> */
.L_x_14959:
[----:B------:R-:W-:Y:S02]  /*eaa0*/  @P1 IMAD R8, R6, 0x2, R16 ;  /* 0x0000000206081824 */ /* 0x000fe400078e0210 */
[----:B------:R-:W-:Y:S02]  /*eab0*/  IMAD.MOV.U32 R13, RZ, RZ, R5 ;  /* 0x000000ffff0d7224 */ /* 0x000fe400078e0005 */
[----:B------:R-:W-:Y:S02]  /*eac0*/  IMAD.MOV.U32 R12, RZ, RZ, 0x7 ;  /* 0x00000007ff0c7424 */ /* 0x000fe400078e00ff */
[----:B------:R-:W-:-:S07]  /*ead0*/  IMAD.MOV.U32 R3, RZ, RZ, R14 ;  /* 0x000000ffff037224 */ /* 0x000fce00078e000e */
[----:B------:R-:W-:Y:S05]  /*eae0*/  WARPSYNC.COLLECTIVE R15, `(.L_x_14960) ;  /* 0x000000000f087348 */ /* 0x000fea0003c00000 */
[----:B------:R0:W1:Y:S02]  /*eaf0*/  SHFL.IDX P6, R14, R13, R12, R11 ;  /* 0x0000000c0d0e7389 */ /* 0x00006400000c000b */
[----:B01----:R-:W-:Y:S01]  /*eb00*/  ENDCOLLECTIVE ;  /* 0x000000000000791b */ /* 0x003fe20003800000 */
.L_x_14960:
        /* <DEDUP_REMOVED lines=14> */
.L_x_14961:
[----:B------:R-:W-:Y:S05]  /*ebf0*/  BRA `(.L_x_14962) ;  /* 0xffffffc4001c7947 */ /* 0x000fea000383ffff */
.L_x_14898:
        /* <DEDUP_REMOVED lines=8> */
.L_x_14963:
[----:B------:R-:W-:-:S05]  /*ec80*/  IMAD R6, R6, 0xc0, R8 ;  /* 0x000000c006067824 */ /* 0x000fca00078e0208 */
[----:B------:R-:W-:Y:S01]  /*ec90*/  ISETP.GE.AND P1, PT, R6, UR37, PT ;  /* 0x0000002506007c0c */ /* 0x000fe2000bf26270 */
[----:B------:R-:W-:Y:S02]  /*eca0*/  IMAD.MOV.U32 R13, RZ, RZ, R0 ;  /* 0x000000ffff0d7224 */ /* 0x000fe400078e0000 */
[----:B------:R-:W-:-:S10]  /*ecb0*/  IMAD.MOV.U32 R2, RZ, RZ, R14 ;  /* 0x000000ffff027224 */ /* 0x000fd400078e000e */
[----:B------:R-:W-:Y:S05]  /*ecc0*/  WARPSYNC.COLLECTIVE R15, `(.L_x_14964) ;  /* 0x000000000f087348 */ /* 0x000fea0003c00000 */
[----:B------:R0:W1:Y:S02]  /*ecd0*/  SHFL.IDX P6, R14, R13, R12, R11 ;  /* 0x0000000c0d0e7389 */ /* 0x00006400000c000b */
[----:B01----:R-:W-:Y:S01]  /*ece0*/  ENDCOLLECTIVE ;  /* 0x000000000000791b */ /* 0x003fe20003800000 */
.L_x_14964:
[----:B------:R-:W-:Y:S02]  /*ecf0*/  IMAD.MOV.U32 R13, RZ, RZ, R4 ;  /* 0x000000ffff0d7224 */ /* 0x000fe400078e0004 */
[----:B------:R-:W-:Y:S02]  /*ed00*/  IMAD.MOV.U32 R12, RZ, RZ, 0x1 ;  /* 0x00000001ff0c7424 */ /* 0x000fe400078e00ff */
[----:B------:R-:W-:-:S07]  /*ed10*/  IMAD.MOV.U32 R3, RZ, RZ, R14 ;  /* 0x000000ffff037224 */ /* 0x000fce00078e000e */
[----:B------:R-:W-:Y:S05]  /*ed20*/  WARPSYNC.COLLECTIVE R15, `(.L_x_14965) ;  /* 0x000000000f087348 */ /* 0x000fea0003c00000 */
[----:B------:R0:W1:Y:S02]  /*ed30*/  SHFL.IDX P6, R14, R13, R12, R11 ;  /* 0x0000000c0d0e7389 */ /* 0x00006400000c000b */
[----:B01----:R-:W-:Y:S01]  /*ed40*/  ENDCOLLECTIVE ;  /* 0x000000000000791b */ /* 0x003fe20003800000 */
.L_x_14965:
        /* <DEDUP_REMOVED lines=16> */
.L_x_14966:
[----:B------:R-:W-:Y:S02]  /*ee50*/  IMAD.MOV.U32 R13, RZ, RZ, R4 ;  /* 0x000000ffff0d7224 */ /* 0x000fe400078e0004 */
[----:B------:R-:W-:Y:S02]  /*ee60*/  IMAD.MOV.U32 R12, RZ, RZ, 0x2 ;  /* 0x00000002ff0c7424 */ /* 0x000fe400078e00ff */
[----:B------:R-:W-:-:S07]  /*ee70*/  IMAD.MOV.U32 R3, RZ, RZ, R14 ;  /* 0x000000ffff037224 */ /* 0x000fce00078e000e */
[----:B------:R-:W-:Y:S05]  /*ee80*/  WARPSYNC.COLLECTIVE R15, `(.L_x_14967) ;  /* 0x000000000f087348 */ /* 0x000fea0003c00000 */
[----:B------:R0:W1:Y:S02]  /*ee90*/  SHFL.IDX P6, R14, R13, R12, R11 ;  /* 0x0000000c0d0e7389 */ /* 0x00006400000c000b */
[----:B01----:R-:W-:Y:S01]  /*eea0*/  ENDCOLLECTIVE ;  /* 0x000000000000791b */ /* 0x003fe20003800000 */
.L_x_14967:
        /* <DEDUP_REMOVED lines=11> */
[----:B------:R-:W-:Y:S02]  /*ef60*/  ISETP.GE.AND P1, PT, R2, UR37, PT ;  /* 0x0000002502007c0c */ /* 0x000fe4000bf26270 */
[----:B------:R-:W-:-:S11]  /*ef70*/  MOV R2, R14 ;  /* 0x0000000e00027202 */ /* 0x000fd60000000f00 */
[----:B------:R-:W-:Y:S05]  /*ef80*/  WARPSYNC.COLLECTIVE R15, `(.L_x_14968) ;  /* 0x000000000f087348 */ /* 0x000fea0003c00000 */
[----:B------:R0:W1:Y:S02]  /*ef90*/  SHFL.IDX P6, R14, R13, R12, R11 ;  /* 0x0000000c0d0e7389 */ /* 0x00006400000c000b */
[----:B01----:R-:W-:Y:S01]  /*efa0*/  ENDCOLLECTIVE ;  /* 0x000000000000791b */ /* 0x003fe20003800000 */
.L_x_14968:
[----:B------:R-:W-:Y:S02]  /*efb0*/  IMAD.MOV.U32 R13, RZ, RZ, R4 ;  /* 0x000000ffff0d7224 */ /* 0x000fe400078e0004 */
[----:B------:R-:W-:Y:S02]  /*efc0*/  IMAD.MOV.U32 R12, RZ, RZ, 0x3 ;  /* 0x00000003ff0c7424 */ /* 0x000fe400078e00ff */
[----:B------:R-:W-:-:S07]  /*efd0*/  IMAD.MOV.U32 R3, RZ, RZ, R14 ;  /* 0x000000ffff037224 */ /* 0x000fce00078e000e */
[----:B------:R-:W-:Y:S05]  /*efe0*/  WARPSYNC.COLLECTIVE R15, `(.L_x_14969) ;  /* 0x000000000f087348 */ /* 0x000fea0003c00000 */
[----:B------:R0:W1:Y:S02]  /*eff0*/  SHFL.IDX P6, R14, R13, R12, R11 ;  /* 0x0000000c0d0e7389 */ /* 0x00006400000c000b */
[----:B01----:R-:W-:Y:S01]  /*f000*/  ENDCOLLECTIVE ;  /* 0x000000000000791b */ /* 0x003fe20003800000 */
.L_x_14969:
        /* <DEDUP_REMOVED lines=16> */
.L_x_14970:
[----:B------:R-:W-:Y:S02]  /*f110*/  IMAD.MOV.U32 R13, RZ, RZ, R4 ;  /* 0x000000ffff0d7224 */ /* 0x000fe400078e0004 */
[----:B------:R-:W-:Y:S02]  /*f120*/  IMAD.MOV.U32 R12, RZ, RZ, 0x4 ;  /* 0x00000004ff0c7424 */ /* 0x000fe400078e00ff */
[----:B------:R-:W-:-:S07]  /*f130*/  IMAD.MOV.U32 R3, RZ, RZ, R14 ;  /* 0x000000ffff037224 */ /* 0x000fce00078e000e */
[----:B------:R-:W-:Y:S05]  /*f140*/  WARPSYNC.COLLECTIVE R15, `(.L_x_14971) ;  /* 0x000000000f087348 */ /* 0x000fea0003c00000 */
[----:B------:R0:W1:Y:S02]  /*f150*/  SHFL.IDX P6, R14, R13, R12, R11 ;  /* 0x0000000c0d0e7389 */ /* 0x00006400000c000b */
[----:B01----:R-:W-:Y:S01]  /*f160*/  ENDCOLLECTIVE ;  /* 0x000000000000791b */ /* 0x003fe20003800000 */
.L_x_14971:
        /* <DEDUP_REMOVED lines=16> */
.L_x_14972:
[----:B------:R-:W-:Y:S02]  /*f270*/  IMAD.MOV.U32 R13, RZ, RZ, R4 ;  /* 0x000000ffff0d7224 */ /* 0x000fe400078e0004 */
[----:B------:R-:W-:Y:S02]  /*f280*/  IMAD.MOV.U32 R12, RZ, RZ, 0x5 ;  /* 0x00000005ff0c7424 */ /* 0x000fe400078e00ff */
[----:B------:R-:W-:-:S07]  /*f290*/  IMAD.MOV.U32 R3, RZ, RZ, R14 ;  /* 0x000000ffff037224 */ /* 0x000fce00078e000e */
[----:B------:R-:W-:Y:S05]  /*f2a0*/  WARPSYNC.COLLECTIVE R15, `(.L_x_14973) ;  /* 0x000000000f087348 */ /* 0x000fea0003c00000 */
[----:B------:R0:W1:Y:S02]  /*f2b0*/  SHFL.IDX P6, R14, R13, R12, R11 ;  /* 0x0000000c0d0e7389 */ /* 0x00006400000c000b */
[----:B01----:R-:W-:Y:S01]  /*f2c0*/  ENDCOLLECTIVE ;  /* 0x000000000000791b */ /* 0x003fe20003800000 */
.L_x_14973:
        /* <DEDUP_REMOVED lines=16> */
.L_x_14974:
[----:B------:R-:W-:Y:S02]  /*f3d0*/  IMAD.MOV.U32 R13, RZ, RZ, R4 ;  /* 0x000000ffff0d7224 */ /* 0x000fe400078e0004 */
[----:B------:R-:W-:Y:S02]  /*f3e0*/  IMAD.MOV.U32 R12, RZ, RZ, 0x6 ;  /* 0x00000006ff0c7424 */ /* 0x000fe400078e00ff */
[----:B------:R-:W-:-:S07]  /*f3f0*/  IMAD.MOV.U32 R3, RZ, RZ, R14 ;  /* 0x000000ffff037224 */ /* 0x000fce00078e000e */
[----:B------:R-:W-:Y:S05]  /*f400*/  WARPSYNC.COLLECTIVE R15, `(.L_x_14975) ;  /* 0x000000000f087348 */ /* 0x000fea0003c00000 */
[----:B------:R0:W1:Y:S02]  /*f410*/  SHFL.IDX P6, R14, R13, R12, R11 ;  /* 0x0000000c0d0e7389 */ /* 0x00006400000c000b */
[----:B01----:R-:W-:Y:S01]  /*f420*/  ENDCOLLECTIVE ;  /* 0x000000000000791b */ /* 0x003fe20003800000 */
.L_x_14975:
        /* <DEDUP_REMOVED lines=16> */
.L_x_14976:
[----:B------:R-:W-:Y:S02]  /*f530*/  IMAD.MOV.U32 R13, RZ, RZ, R4 ;  /* 0x000000ffff0d7224 */ /* 0x000fe400078e0004 */
[----:B------:R-:W-:Y:S02]  /*f540*/  IMAD.MOV.U32 R12, RZ, RZ, 0x7 ;  /* 0x00000007ff0c7424 */ /* 0x000fe400078e00ff */
[----:B------:R-:W-:-:S07]  /*f550*/  IMAD.MOV.U32 R3, RZ, RZ, R14 ;  /* 0x000000ffff037224 */ /* 0x000fce00078e000e */
[----:B------:R-:W-:Y:S05]  /*f560*/  WARPSYNC.COLLECTIVE R15, `(.L_x_14977) ;  /* 0x000000000f087348 */ /* 0x000fea0003c00000 */
[----:B------:R0:W1:Y:S02]  /*f570*/  SHFL.IDX P6, R14, R13, R12, R11 ;  /* 0x0000000c0d0e7389 */ /* 0x00006400000c000b */
[----:B01----:R-:W-:Y:S01]  /*f580*/  ENDCOLLECTIVE ;  /* 0x000000000000791b */ /* 0x003fe20003800000 */
.L_x_14977:
        /* <DEDUP_REMOVED lines=10> */
.L_x_14978:
        /* <DEDUP_REMOVED lines=12> */
.L_x_14979:
        /* <DEDUP_REMOVED lines=13> */
.L_x_14980:
[----:B------:R-:W-:Y:S02]  /*f7c0*/  IMAD.MOV.U32 R13, RZ, RZ, R7 ;  /* 0x000000ffff0d7224 */ /* 0x000fe400078e0007 */
[----:B------:R-:W-:Y:S01]  /*f7d0*/  IMAD.MOV.U32 R12, RZ, RZ, 0x1 ;  /* 0x00000001ff0c7424 */ /* 0x000fe200078e00ff */
[----:B------:R-:W-:-:S13]  /*f7e0*/  @!P1 LEA R2, P0, R10, R14, 0x1 ;  /* 0x0000000e0a029211 */ /* 0x000fda00078008ff */
[----:B------:R-:W-:Y:S05]  /*f7f0*/  WARPSYNC.COLLECTIVE R15, `(.L_x_14981) ;  /* 0x000000000f087348 */ /* 0x000fea0003c00000 */
[----:B------:R0:W1:Y:S02]  /*f800*/  SHFL.IDX P6, R14, R13, R12, R11 ;  /* 0x0000000c0d0e7389 */ /* 0x00006400000c000b */
[----:B01----:R-:W-:Y:S01]  /*f810*/  ENDCOLLECTIVE ;  /* 0x000000000000791b */ /* 0x003fe20003800000 */
.L_x_14981:
        /* <DEDUP_REMOVED lines=12> */
.L_x_14982:
[----:B------:R-:W-:Y:S02]  /*f8e0*/  IMAD.MOV.U32 R13, RZ, RZ, R7 ;  /* 0x000000ffff0d7224 */ /* 0x000fe400078e0007 */
[----:B------:R-:W-:Y:S02]  /*f8f0*/  IMAD.MOV.U32 R12, RZ, RZ, 0x2 ;  /* 0x00000002ff0c7424 */ /* 0x000fe400078e00ff */
[----:B------:R-:W-:-:S07]  /*f900*/  IMAD.MOV.U32 R2, RZ, RZ, R14 ;  /* 0x000000ffff027224 */ /* 0x000fce00078e000e */
[----:B------:R-:W-:Y:S05]  /*f910*/  WARPSYNC.COLLECTIVE R15, `(.L_x_14983) ;  /* 0x000000000f087348 */ /* 0x000fea0003c00000 */
[----:B------:R0:W1:Y:S02]  /*f920*/  SHFL.IDX P6, R14, R13, R12, R11 ;  /* 0x0000000c0d0e7389 */ /* 0x00006400000c000b */
[----:B01----:R-:W-:Y:S01]  /*f930*/  ENDCOLLECTIVE ;  /* 0x000000000000791b */ /* 0x003fe20003800000 */
.L_x_14983:
        /* <DEDUP_REMOVED lines=11> */
.L_x_14984:
        /* <DEDUP_REMOVED lines=8> */
.L_x_14985:
[----:B------:R-:W-:-:S04]  /*fa70*/  @!P1 LEA R2, P0, R10, R2, 0x1 ;  /* 0x000000020a029211 */ /* 0x000fc800078008ff */
[----:B------:R-:W-:-:S05]  /*fa80*/  @!P1 IADD3.X R3, RZ, R0, RZ, P0, !PT ;  /* 0x00000000ff039210 */ /* 0x000fca00007fe4ff */
        /* <DEDUP_REMOVED lines=9> */
.L_x_14986:
[----:B------:R-:W-:Y:S05]  /*fb20*/  BRA `(.L_x_14987) ;  /* 0xffffffc000dc7947 */ /* 0x000fea000383ffff */
.L_x_14901:
[----:B0-----:R0:W1:Y:S02]  /*fb30*/  SYNCS.PHASECHK.TRANS64.TRYWAIT P0, [R16+URZ+0x16820], R3 ;  /* 0x01682003100075a7 */ /* 0x001064000800017f */
[----:B-1----:R-:W-:Y:S05]  /*fb40*/  @!P0 NANOSLEEP.SYNCS 0x989680 ;  /* 0x009896800000895d */ /* 0x002fea0003900000 */
[----:B------:R-:W1:Y:S02]  /*fb50*/  @!P0 SYNCS.PHASECHK.TRANS64 P0, [R16+URZ+0x16820], R3 ;  /* 0x01682003100085a7 */ /* 0x000e64000800007f */
[----:B-1----:R-:W-:Y:S05]  /*fb60*/  @!P0 BRA `(.L_x_14901) ;  /* 0xfffffffc00f08947 */ /* 0x002fea000383ffff */
[----:B------:R-:W-:Y:S05]  /*fb70*/  BRA `(.L_x_14988) ;  /* 0xffffffc400387947 */ /* 0x000fea000383ffff */
.L_x_14905:
[----:B0-----:R0:W1:Y:S02]  /*fb80*/  SYNCS.PHASECHK.TRANS64.TRYWAIT P0, [R5+URZ+0x16840], R2 ;  /* 0x01684002050075a7 */ /* 0x001064000800017f */
[----:B-1----:R-:W-:Y:S05]  /*fb90*/  @!P0 NANOSLEEP.SYNCS 0x989680 ;  /* 0x009896800000895d */ /* 0x002fea0003900000 */
[----:B------:R-:W1:Y:S02]  /*fba0*/  @!P0 SYNCS.PHASECHK.TRANS64 P0, [R5+URZ+0x16840], R2 ;  /* 0x01684002050085a7 */ /* 0x000e64000800007f */
[----:B-1----:R-:W-:Y:S05]  /*fbb0*/  @!P0 BRA `(.L_x_14905) ;  /* 0xfffffffc00f08947 */ /* 0x002fea000383ffff */
[----:B------:R-:W-:Y:S05]  /*fbc0*/  BRA `(.L_x_14989) ;  /* 0xffffffc800047947 */ /* 0x000fea000383ffff */
.L_x_14906:
        /* <DEDUP_REMOVED lines=8> */
.L_x_14991:
[----:B------:R-:W-:Y:S05]  /*fc50*/  BSYNC B1 ;  /* 0x0000000000017941 */ /* 0x000fea0003800000 */
.L_x_14990:
        /* <DEDUP_REMOVED lines=10> */
.L_x_14992:
        /* <DEDUP_REMOVED lines=8> */
.L_x_14993:
        /* <DEDUP_REMOVED lines=12> */
.L_x_14994:
[----:B------:R-:W-:Y:S02]  /*fe40*/  IMAD.MOV.U32 R13, RZ, RZ, R10 ;  /* 0x000000ffff0d7224 */ /* 0x000fe400078e000a */
[----:B------:R-:W-:Y:S02]  /*fe50*/  IMAD.MOV.U32 R12, RZ, RZ, 0x2 ;  /* 0x00000002ff0c7424 */ /* 0x000fe400078e00ff */
[----:B------:R-:W-:-:S07]  /*fe60*/  IMAD.MOV.U32 R2, RZ, RZ, R14 ;  /* 0x000000ffff027224 */ /* 0x000fce00078e000e */
[----:B------:R-:W-:Y:S05]  /*fe70*/  WARPSYNC.COLLECTIVE R15, `(.L_x_14995) ;  /* 0x000000000f087348 */ /* 0x000fea0003c00000 */
[----:B------:R0:W1:Y:S02]  /*fe80*/  SHFL.IDX P6, R14, R13, R12, R11 ;  /* 0x0000000c0d0e7389 */ /* 0x00006400000c000b */
[----:B01----:R-:W-:Y:S01]  /*fe90*/  ENDCOLLECTIVE ;  /* 0x000000000000791b */ /* 0x003fe20003800000 */
.L_x_14995:
        /* <DEDUP_REMOVED lines=11> */
.L_x_14996:
[----:B------:R-:W-:Y:S02]  /*ff50*/  IMAD.MOV.U32 R13, RZ, RZ, R10 ;  /* 0x000000ffff0d7224 */ /* 0x000fe400078e000a */
[----:B------:R-:W-:Y:S02]  /*ff60*/  IMAD.MOV.U32 R12, RZ, RZ, 0x3 ;  /* 0x00000003ff0c7424 */ /* 0x000fe400078e00ff */
[----:B------:R-:W-:-:S07]  /*ff70*/  IMAD.MOV.U32 R2, RZ, RZ, R14 ;  /* 0x000000ffff027224 */ /* 0x000fce00078e000e */
[----:B------:R-:W-:Y:S05]  /*ff80*/  WARPSYNC.COLLECTIVE R15, `(.L_x_14997) ;  /* 0x000000000f087348 */ /* 0x000fea0003c00000 */
[----:B------:R0:W1:Y:S02]  /*ff90*/  SHFL.IDX P6, R14, R13, R12, R11 ;  /* 0x0000000c0d0e7389 */ /* 0x00006400000c000b */
[----:B01----:R-:W-:Y:S01]  /*ffa0*/  ENDCOLLECTIVE ;  /* 0x000000000000791b */ /* 0x003fe20003800000 */
.L_x_14997:
        /* <DEDUP_REMOVED lines=11> */
.L_x_14998:
[----:B------:R-:W-:Y:S02]  /*10060*/  IMAD.MOV.U32 R13, RZ, RZ, R10 ;  /* 0x000000ffff0d7224 */ /* 0x000fe400078e000a */
[----:B------:R-:W-:Y:S02]  /*10070*/  IMAD.MOV.U32 R12, RZ, RZ, 0x4 ;  /* 0x00000004ff0c7424 */ /* 0x000fe400078e00ff */
[----:B------:R-:W-:-:S07]  /*10080*/  IMAD.MOV.U32 R2, RZ, RZ, R14 ;  /* 0x000000ffff027224 */ /* 0x000fce00078e000e */
[----:B------:R-:W-:Y:S05]  /*10090*/  WARPSYNC.COLLECTIVE R15, `(.L_x_14999) ;  /* 0x000000000f087348 */ /* 0x000fea0003c00000 */
[----:B------:R0:W1:Y:S02]  /*100a0*/  SHFL.IDX P6, R14, R13, R12, R11 ;  /* 0x0000000c0d0e7389 */ /* 0x00006400000c000b */
[----:B01----:R-:W-:Y:S01]  /*100b0*/  ENDCOLLECTIVE ;  /* 0x000000000000791b */ /* 0x003fe20003800000 */
.L_x_14999:
        /* <DEDUP_REMOVED lines=11> */
.L_x_15000:
[----:B------:R-:W-:Y:S02]  /*10170*/  IMAD.MOV.U32 R13, RZ, RZ, R10 ;  /* 0x000000ffff0d7224 */ /* 0x000fe400078e000a */
[----:B------:R-:W-:Y:S02]  /*10180*/  IMAD.MOV.U32 R12, RZ, RZ, 0x5 ;  /* 0x00000005ff0c7424 */ /* 0x000fe400078e00ff */
[----:B------:R-:W-:-:S07]  /*10190*/  IMAD.MOV.U32 R2, RZ, RZ, R14 ;  /* 0x000000ffff027224 */ /* 0x000fce00078e000e */
[----:B------:R-:W-:Y:S05]  /*101a0*/  WARPSYNC.COLLECTIVE R15, `(.L_x_15001) ;  /* 0x000000000f087348 */ /* 0x000fea0003c00000 */
[----:B------:R0:W1:Y:S02]  /*101b0*/  SHFL.IDX P6, R14, R13, R12, R11 ;  /* 0x0000000c0d0e7389 */ /* 0x00006400000c000b */
[----:B01----:R-:W-:Y:S01]  /*101c0*/  ENDCOLLECTIVE ;  /* 0x000000000000791b */ /* 0x003fe20003800000 */
.L_x_15001:
        /* <DEDUP_REMOVED lines=11> */
.L_x_15002:
[----:B------:R-:W-:Y:S02]  /*10280*/  IMAD.MOV.U32 R13, RZ, RZ, R10 ;  /* 0x000000ffff0d7224 */ /* 0x000fe400078e000a */
[----:B------:R-:W-:Y:S02]  /*10290*/  IMAD.MOV.U32 R12, RZ, RZ, 0x6 ;  /* 0x00000006ff0c7424 */ /* 0x000fe400078e00ff */
[----:B------:R-:W-:-:S07]  /*102a0*/  IMAD.MOV.U32 R2, RZ, RZ, R14 ;  /* 0x000000ffff027224 */ /* 0x000fce00078e000e */
[----:B------:R-:W-:Y:S05]  /*102b0*/  WARPSYNC.COLLECTIVE R15, `(.L_x_15003) ;  /* 0x000000000f087348 */ /* 0x000fea0003c00000 */
[----:B------:R0:W1:Y:S02]  /*102c0*/  SHFL.IDX P6, R14, R13, R12, R11 ;  /* 0x0000000c0d0e7389 */ /* 0x00006400000c000b */
[----:B01----:R-:W-:Y:S01]  /*102d0*/  ENDCOLLECTIVE ;  /* 0x000000000000791b */ /* 0x003fe20003800000 */
.L_x_15003:
        /* <DEDUP_REMOVED lines=11> */
.L_x_15004:
[----:B------:R-:W-:Y:S02]  /*10390*/  IMAD.MOV.U32 R13, RZ, RZ, R10 ;  /* 0x000000ffff0d7224 */ /* 0x000fe400078e000a */
[----:B------:R-:W-:Y:S02]  /*103a0*/  IMAD.MOV.U32 R12, RZ, RZ, 0x7 ;  /* 0x00000007ff0c7424 */ /* 0x000fe400078e00ff */
[----:B------:R-:W-:-:S07]  /*103b0*/  IMAD.MOV.U32 R2, RZ, RZ, R14 ;  /* 0x000000ffff027224 */ /* 0x000fce00078e000e */
[----:B------:R-:W-:Y:S05]  /*103c0*/  WARPSYNC.COLLECTIVE R15, `(.L_x_15005) ;  /* 0x000000000f087348 */ /* 0x000fea0003c00000 */
[----:B------:R0:W1:Y:S02]  /*103d0*/  SHFL.IDX P6, R14, R13, R12, R11 ;  /* 0x0000000c0d0e7389 */ /* 0x00006400000c000b */
[----:B01----:R-:W-:Y:S01]  /*103e0*/  ENDCOLLECTIVE ;  /* 0x000000000000791b */ /* 0x003fe20003800000 */
.L_x_15005:
        /* <DEDUP_REMOVED lines=11> */
.L_x_15006:
[----:B------:R-:W-:Y:S01]  /*104a0*/  IMAD.MOV.U32 R2, RZ, RZ, R14 ;  /* 0x000000ffff027224 */ /* 0x000fe200078e000e */
[----:B------:R-:W-:Y:S06]  /*104b0*/  BRA `(.L_x_15007) ;  /* 0xffffffc000ec7947 */ /* 0x000fec000383ffff */
.L_x_14911:
[----:B-1----:R1:W2:Y:S02]  /*104c0*/  SYNCS.PHASECHK.TRANS64.TRYWAIT P0, [R5+URZ+0x16860], R2 ;  /* 0x01686002050075a7 */ /* 0x0022a4000800017f */
[----:B--2---:R-:W-:Y:S05]  /*104d0*/  @!P0 NANOSLEEP.SYNCS 0x989680 ;  /* 0x009896800000895d */ /* 0x004fea0003900000 */
[----:B------:R-:W2:Y:S02]  /*104e0*/  @!P0 SYNCS.PHASECHK.TRANS64 P0, [R5+URZ+0x16860], R2 ;  /* 0x01686002050085a7 */ /* 0x000ea4000800007f */
[----:B--2---:R-:W-:Y:S05]  /*104f0*/  @!P0 BRA `(.L_x_14911) ;  /* 0xfffffffc00f08947 */ /* 0x004fea000383ffff */
[----:B------:R-:W-:Y:S05]  /*10500*/  BRA `(.L_x_15008) ;  /* 0xffffffc400447947 */ /* 0x000fea000383ffff */
.L_x_14912:
        /* <DEDUP_REMOVED lines=8> */
.L_x_15010:
[----:B------:R-:W-:Y:S05]  /*10590*/  BSYNC B1 ;  /* 0x0000000000017941 */ /* 0x000fea0003800000 */
.L_x_15009:
        /* <DEDUP_REMOVED lines=9> */
.L_x_15011:
[----:B------:R-:W-:Y:S02]  /*10630*/  IMAD.MOV.U32 R13, RZ, RZ, R18 ;  /* 0x000000ffff0d7224 */ /* 0x000fe400078e0012 */
[----:B------:R-:W-:Y:S02]  /*10640*/  IMAD.MOV.U32 R12, RZ, RZ, 0x1 ;  /* 0x00000001ff0c7424 */ /* 0x000fe400078e00ff */
[----:B------:R-:W-:-:S07]  /*10650*/  IMAD.MOV.U32 R2, RZ, RZ, R14 ;  /* 0x000000ffff027224 */ /* 0x000fce00078e000e */
[----:B------:R-:W-:Y:S05]  /*10660*/  WARPSYNC.COLLECTIVE R15, `(.L_x_15012) ;  /* 0x000000000f087348 */ /* 0x000fea0003c00000 */
[----:B------:R0:W1:Y:S02]  /*10670*/  SHFL.IDX P6, R14, R13, R12, R11 ;  /* 0x0000000c0d0e7389 */ /* 0x00006400000c000b */
[----:B01----:R-:W-:Y:S01]  /*10680*/  ENDCOLLECTIVE ;  /* 0x000000000000791b */ /* 0x003fe20003800000 */
.L_x_15012:
        /* <DEDUP_REMOVED lines=12> */
.L_x_15013:
[----:B------:R-:W-:Y:S02]  /*10750*/  IMAD.MOV.U32 R13, RZ, RZ, R18 ;  /* 0x000000ffff0d7224 */ /* 0x000fe400078e0012 */
[----:B------:R-:W-:Y:S02]  /*10760*/  IMAD.MOV.U32 R12, RZ, RZ, 0x2 ;  /* 0x00000002ff0c7424 */ /* 0x000fe400078e00ff */
[----:B------:R-:W-:-:S07]  /*10770*/  IMAD.MOV.U32 R2, RZ, RZ, R14 ;  /* 0x000000ffff027224 */ /* 0x000fce00078e000e */
[----:B------:R-:W-:Y:S05]  /*10780*/  WARPSYNC.COLLECTIVE R15, `(.L_x_15014) ;  /* 0x000000000f087348 */ /* 0x000fea0003c00000 */
[----:B------:R0:W1:Y:S02]  /*10790*/  SHFL.IDX P6, R14, R13, R12, R11 ;  /* 0x0000000c0d0e7389 */ /* 0x00006400000c000b */
[----:B01----:R-:W-:Y:S01]  /*107a0*/  ENDCOLLECTIVE ;  /* 0x000000000000791b */ /* 0x003fe20003800000 */
.L_x_15014:
        /* <DEDUP_REMOVED lines=12> */
.L_x_15015:
[----:B------:R-:W-:Y:S02]  /*10870*/  IMAD.MOV.U32 R13, RZ, RZ, R18 ;  /* 0x000000ffff0d7224 */ /* 0x000fe400078e0012 */
[----:B------:R-:W-:Y:S02]  /*10880*/  IMAD.MOV.U32 R12, RZ, RZ, 0x3 ;  /* 0x00000003ff0c7424 */ /* 0x000fe400078e00ff */
[----:B------:R-:W-:-:S07]  /*10890*/  IMAD.MOV.U32 R2, RZ, RZ, R14 ;  /* 0x000000ffff027224 */ /* 0x000fce00078e000e */
[----:B------:R-:W-:Y:S05]  /*108a0*/  WARPSYNC.COLLECTIVE R15, `(.L_x_15016) ;  /* 0x000000000f087348 */ /* 0x000fea0003c00000 */
[----:B------:R0:W1:Y:S02]  /*108b0*/  SHFL.IDX P6, R14, R13, R12, R11 ;  /* 0x0000000c0d0e7389 */ /* 0x00006400000c000b */
[----:B01----:R-:W-:Y:S01]  /*108c0*/  ENDCOLLECTIVE ;  /* 0x000000000000791b */ /* 0x003fe20003800000 */
.L_x_15016:
        /* <DEDUP_REMOVED lines=12> */
.L_x_15017:
[----:B------:R-:W-:Y:S02]  /*10990*/  IMAD.MOV.U32 R13, RZ, RZ, R18 ;  /* 0x000000ffff0d7224 */ /* 0x000fe400078e0012 */
[----:B------:R-:W-:Y:S02]  /*109a0*/  IMAD.MOV.U32 R12, RZ, RZ, 0x4 ;  /* 0x00000004ff0c7424 */ /* 0x000fe400078e00ff */
[----:B------:R-:W-:-:S07]  /*109b0*/  IMAD.MOV.U32 R2, RZ, RZ, R14 ;  /* 0x000000ffff027224 */ /* 0x000fce00078e000e */
[----:B------:R-:W-:Y:S05]  /*109c0*/  WARPSYNC.COLLECTIVE R15, `(.L_x_15018) ;  /* 0x000000000f087348 */ /* 0x000fea0003c00000 */
[----:B------:R0:W1:Y:S02]  /*109d0*/  SHFL.IDX P6, R14, R13, R12, R11 ;  /* 0x0000000c0d0e7389 */ /* 0x00006400000c000b */
[----:B01----:R-:W-:Y:S01]  /*109e0*/  ENDCOLLECTIVE ;  /* 0x000000000000791b */ /* 0x003fe20003800000 */
.L_x_15018:
        /* <DEDUP_REMOVED lines=12> */
.L_x_15019:
[----:B------:R-:W-:Y:S02]  /*10ab0*/  IMAD.MOV.U32 R13, RZ, RZ, R18 ;  /* 0x000000ffff0d7224 */ /* 0x000fe400078e0012 */
[----:B------:R-:W-:Y:S02]  /*10ac0*/  IMAD.MOV.U32 R12, RZ, RZ, 0x5 ;  /* 0x00000005ff0c7424 */ /* 0x000fe400078e00ff */
[----:B------:R-:W-:-:S07]  /*10ad0*/  IMAD.MOV.U32 R2, RZ, RZ, R14 ;  /* 0x000000ffff027224 */ /* 0x000fce00078e000e */
[----:B------:R-:W-:Y:S05]  /*10ae0*/  WARPSYNC.COLLECTIVE R15, `(.L_x_15020) ;  /* 0x000000000f087348 */ /* 0x000fea0003c00000 */
[----:B------:R0:W1:Y:S02]  /*10af0*/  SHFL.IDX P6, R14, R13, R12, R11 ;  /* 0x0000000c0d0e7389 */ /* 0x00006400000c000b */
[----:B01----:R-:W-:Y:S01]  /*10b00*/  ENDCOLLECTIVE ;  /* 0x000000000000791b */ /* 0x003fe20003800000 */
.L_x_15020:
        /* <DEDUP_REMOVED lines=12> */
.L_x_15021:
[----:B------:R-:W-:Y:S02]  /*10bd0*/  IMAD.MOV.U32 R13, RZ, RZ, R18 ;  /* 0x000000ffff0d7224 */ /* 0x000fe400078e0012 */
[----:B------:R-:W-:Y:S02]  /*10be0*/  IMAD.MOV.U32 R12, RZ, RZ, 0x6 ;  /* 0x00000006ff0c7424 */ /* 0x000fe400078e00ff */
[----:B------:R-:W-:-:S07]  /*10bf0*/  IMAD.MOV.U32 R2, RZ, RZ, R14 ;  /* 0x000000ffff027224 */ /* 0x000fce00078e000e */
[----:B------:R-:W-:Y:S05]  /*10c00*/  WARPSYNC.COLLECTIVE R15, `(.L_x_15022) ;  /* 0x000000000f087348 */ /* 0x000fea0003c00000 */
[----:B------:R0:W1:Y:S02]  /*10c10*/  SHFL.IDX P6, R14, R13, R12, R11 ;  /* 0x0000000c0d0e7389 */ /* 0x00006400000c000b */
[----:B01----:R-:W-:Y:S01]  /*10c20*/  ENDCOLLECTIVE ;  /* 0x000000000000791b */ /* 0x003fe20003800000 */
.L_x_15022:
        /* <DEDUP_REMOVED lines=12> */
.L_x_15023:
[----:B------:R-:W-:Y:S02]  /*10cf0*/  IMAD.MOV.U32 R13, RZ, RZ, R18 ;  /* 0x000000ffff0d7224 */ /* 0x000fe400078e0012 */
[----:B------:R-:W-:Y:S02]  /*10d00*/  IMAD.MOV.U32 R12, RZ, RZ, 0x7 ;  /* 0x00000007ff0c7424 */ /* 0x000fe400078e00ff */
[----:B------:R-:W-:-:S07]  /*10d10*/  IMAD.MOV.U32 R2, RZ, RZ, R14 ;  /* 0x000000ffff027224 */ /* 0x000fce00078e000e */
[----:B------:R-:W-:Y:S05]  /*10d20*/  WARPSYNC.COLLECTIVE R15, `(.L_x_15024) ;  /* 0x000000000f087348 */ /* 0x000fea0003c00000 */
[----:B------:R0:W1:Y:S02]  /*10d30*/  SHFL.IDX P6, R14, R13, R12, R11 ;  /* 0x0000000c0d0e7389 */ /* 0x00006400000c000b */
[----:B01----:R-:W-:Y:S01]  /*10d40*/  ENDCOLLECTIVE ;  /* 0x000000000000791b */ /* 0x003fe20003800000 */
.L_x_15024:
        /* <DEDUP_REMOVED lines=12> */
.L_x_15025:
[----:B------:R-:W-:Y:S01]  /*10e10*/  IMAD.MOV.U32 R2, RZ, RZ, R14 ;  /* 0x000000ffff027224 */ /* 0x000fe200078e000e */
[----:B------:R-:W-:Y:S06]  /*10e20*/  BRA `(.L_x_15026) ;  /* 0xffffffbc00f47947 */ /* 0x000fec000383ffff */
.L_x_14920:
[----:B0-----:R0:W1:Y:S02]  /*10e30*/  SYNCS.PHASECHK.TRANS64.TRYWAIT P0, [R4+URZ+0x16860], R3 ;  /* 0x01686003040075a7 */ /* 0x001064000800017f */
[----:B-1----:R-:W-:Y:S05]  /*10e40*/  @!P0 NANOSLEEP.SYNCS 0x989680 ;  /* 0x009896800000895d */ /* 0x002fea0003900000 */
[----:B------:R-:W1:Y:S02]  /*10e50*/  @!P0 SYNCS.PHASECHK.TRANS64 P0, [R4+URZ+0x16860], R3 ;  /* 0x01686003040085a7 */ /* 0x000e64000800007f */
[----:B-1----:R-:W-:Y:S05]  /*10e60*/  @!P0 BRA `(.L_x_14920) ;  /* 0xfffffffc00f08947 */ /* 0x002fea000383ffff */
[----:B------:R-:W-:Y:S05]  /*10e70*/  BRA `(.L_x_15027) ;  /* 0xffffffc400087947 */ /* 0x000fea000383ffff */
.L_x_14921:
        /* <DEDUP_REMOVED lines=8> */
.L_x_15029:
[----:B------:R-:W-:Y:S05]  /*10f00*/  BSYNC B0 ;  /* 0x0000000000007941 */ /* 0x000fea0003800000 */
.L_x_15028:
        /* <DEDUP_REMOVED lines=10> */
.L_x_15030:
        /* <DEDUP_REMOVED lines=9> */
.L_x_15031:
        /* <DEDUP_REMOVED lines=11> */
.L_x_15032:
[----:B------:R-:W-:Y:S02]  /*110f0*/  IMAD.MOV.U32 R13, RZ, RZ, R18 ;  /* 0x000000ffff0d7224 */ /* 0x000fe400078e0012 */
[----:B------:R-:W-:Y:S01]  /*11100*/  IMAD.MOV.U32 R12, RZ, RZ, 0x2 ;  /* 0x00000002ff0c7424 */ /* 0x000fe200078e00ff */
[----:B------:R-:W-:-:S13]  /*11110*/  IADD3 R2, P0, R14, R6, RZ ;  /* 0x000000060e027210 */ /* 0x000fda0007f1e0ff */
[----:B------:R-:W-:Y:S05]  /*11120*/  WARPSYNC.COLLECTIVE R15, `(.L_x_15033) ;  /* 0x000000000f087348 */ /* 0x000fea0003c00000 */
[----:B------:R0:W1:Y:S02]  /*11130*/  SHFL.IDX P6, R14, R13, R12, R11 ;  /* 0x0000000c0d0e7389 */ /* 0x00006400000c000b */
[----:B01----:R-:W-:Y:S01]  /*11140*/  ENDCOLLECTIVE ;  /* 0x000000000000791b */ /* 0x003fe20003800000 */
.L_x_15033:
        /* <DEDUP_REMOVED lines=11> */
.L_x_15034:
[----:B------:R-:W-:Y:S02]  /*11200*/  IMAD.MOV.U32 R13, RZ, RZ, R18 ;  /* 0x000000ffff0d7224 */ /* 0x000fe400078e0012 */
[----:B------:R-:W-:Y:S02]  /*11210*/  IMAD.MOV.U32 R12, RZ, RZ, 0x3 ;  /* 0x00000003ff0c7424 */ /* 0x000fe400078e00ff */
[----:B------:R-:W-:-:S07]  /*11220*/  IMAD.MOV.U32 R9, RZ, RZ, R14 ;  /* 0x000000ffff097224 */ /* 0x000fce00078e000e */
[----:B------:R-:W-:Y:S05]  /*11230*/  WARPSYNC.COLLECTIVE R15, `(.L_x_15035) ;  /* 0x000000000f087348 */ /* 0x000fea0003c00000 */
[----:B------:R0:W1:Y:S02]  /*11240*/  SHFL.IDX P6, R14, R13, R12, R11 ;  /* 0x0000000c0d0e7389 */ /* 0x00006400000c000b */
[----:B01----:R-:W-:Y:S01]  /*11250*/  ENDCOLLECTIVE ;  /* 0x000000000000791b */ /* 0x003fe20003800000 */
.L_x_15035:
        /* <DEDUP_REMOVED lines=12> */
.L_x_15036:
[----:B------:R-:W-:Y:S02]  /*11320*/  IMAD.MOV.U32 R13, RZ, RZ, R18 ;  /* 0x000000ffff0d7224 */ /* 0x000fe400078e0012 */
[----:B------:R-:W-:Y:S01]  /*11330*/  IMAD.MOV.U32 R12, RZ, RZ, 0x4 ;  /* 0x00000004ff0c7424 */ /* 0x000fe200078e00ff */
[----:B------:R-:W-:-:S13]  /*11340*/  IADD3 R2, P0, R14, R6, RZ ;  /* 0x000000060e027210 */ /* 0x000fda0007f1e0ff */
[----:B------:R-:W-:Y:S05]  /*11350*/  WARPSYNC.COLLECTIVE R15, `(.L_x_15037) ;  /* 0x000000000f087348 */ /* 0x000fea0003c00000 */
[----:B------:R0:W1:Y:S02]  /*11360*/  SHFL.IDX P6, R14, R13, R12, R11 ;  /* 0x0000000c0d0e7389 */ /* 0x00006400000c000b */
[----:B01----:R-:W-:Y:S01]  /*11370*/  ENDCOLLECTIVE ;  /* 0x000000000000791b */ /* 0x003fe20003800000 */
.L_x_15037:
        /* <DEDUP_REMOVED lines=11> */
.L_x_15038:
[----:B------:R-:W-:Y:S02]  /*11430*/  IMAD.MOV.U32 R13, RZ, RZ, R18 ;  /* 0x000000ffff0d7224 */ /* 0x000fe400078e0012 */
[----:B------:R-:W-:Y:S02]  /*11440*/  IMAD.MOV.U32 R12, RZ, RZ, 0x5 ;  /* 0x00000005ff0c7424 */ /* 0x000fe400078e00ff */
[----:B------:R-:W-:-:S07]  /*11450*/  IMAD.MOV.U32 R9, RZ, RZ, R14 ;  /* 0x000000ffff097224 */ /* 0x000fce00078e000e */
[----:B------:R-:W-:Y:S05]  /*11460*/  WARPSYNC.COLLECTIVE R15, `(.L_x_15039) ;  /* 0x000000000f087348 */ /* 0x000fea0003c00000 */
[----:B------:R0:W1:Y:S02]  /*11470*/  SHFL.IDX P6, R14, R13, R12, R11 ;  /* 0x0000000c0d0e7389 */ /* 0x00006400000c000b */
[----:B01----:R-:W-:Y:S01]  /*11480*/  ENDCOLLECTIVE ;  /* 0x000000000000791b */ /* 0x003fe20003800000 */
.L_x_15039:
        /* <DEDUP_REMOVED lines=12> */
.L_x_15040:
[----:B------:R-:W-:Y:S02]  /*11550*/  IMAD.MOV.U32 R13, RZ, RZ, R18 ;  /* 0x000000ffff0d7224 */ /* 0x000fe400078e0012 */
[----:B------:R-:W-:Y:S01]  /*11560*/  IMAD.MOV.U32 R12, RZ, RZ, 0x6 ;  /* 0x00000006ff0c7424 */ /* 0x000fe200078e00ff */
[----:B------:R-:W-:-:S13]  /*11570*/  IADD3 R2, P0, R14, R6, RZ ;  /* 0x000000060e027210 */ /* 0x000fda0007f1e0ff */
[----:B------:R-:W-:Y:S05]  /*11580*/  WARPSYNC.COLLECTIVE R15, `(.L_x_15041) ;  /* 0x000000000f087348 */ /* 0x000fea0003c00000 */
[----:B------:R0:W1:Y:S02]  /*11590*/  SHFL.IDX P6, R14, R13, R12, R11 ;  /* 0x0000000c0d0e7389 */ /* 0x00006400000c000b */
[----:B01----:R-:W-:Y:S01]  /*115a0*/  ENDCOLLECTIVE ;  /* 0x000000000000791b */ /* 0x003fe20003800000 */
.L_x_15041:
        /* <DEDUP_REMOVED lines=11> */
.L_x_15042:
[----:B------:R-:W-:Y:S02]  /*11660*/  IMAD.MOV.U32 R13, RZ, RZ, R18 ;  /* 0x000000ffff0d7224 */ /* 0x000fe400078e0012 */
[----:B------:R-:W-:Y:S02]  /*11670*/  IMAD.MOV.U32 R12, RZ, RZ, 0x7 ;  /* 0x00000007ff0c7424 */ /* 0x000fe400078e00ff */
[----:B------:R-:W-:-:S07]  /*11680*/  IMAD.MOV.U32 R9, RZ, RZ, R14 ;  /* 0x000000ffff097224 */ /* 0x000fce00078e000e */
[----:B------:R-:W-:Y:S05]  /*11690*/  WARPSYNC.COLLECTIVE R15, `(.L_x_15043) ;  /* 0x000000000f087348 */ /* 0x000fea0003c00000 */
[----:B------:R0:W1:Y:S02]  /*116a0*/  SHFL.IDX P6, R14, R13, R12, R11 ;  /* 0x0000000c0d0e7389 */ /* 0x00006400000c000b */
[----:B01----:R-:W-:Y:S01]  /*116b0*/  ENDCOLLECTIVE ;  /* 0x000000000000791b */ /* 0x003fe20003800000 */
.L_x_15043:
        /* <DEDUP_REMOVED lines=12> */
.L_x_15044:
[----:B------:R-:W-:Y:S05]  /*11780*/  BRA `(.L_x_15045) ;  /* 0xffffffbc00c87947 */ /* 0x000fea000383ffff */
.L_x_14926:
        /* <DEDUP_REMOVED lines=8> */
.L_x_15047:
[----:B------:R-:W-:Y:S05]  /*11810*/  BSYNC B0 ;  /* 0x0000000000007941 */ /* 0x000fea0003800000 */
.L_x_15046:
[----:B------:R-:W-:Y:S05]  /*11820*/  BRA `(.L_x_15048) ;  /* 0xffffffc0004c7947 */ /* 0x000fea000383ffff */
.L_x_14929:
[----:B-1----:R1:W2:Y:S02]  /*11830*/  SYNCS.PHASECHK.TRANS64.TRYWAIT P0, [R5+URZ+0x16820], R0 ;  /* 0x01682000050075a7 */ /* 0x0022a4000800017f */
[----:B--2---:R-:W-:Y:S05]  /*11840*/  @!P0 NANOSLEEP.SYNCS 0x989680 ;  /* 0x009896800000895d */ /* 0x004fea0003900000 */
[----:B------:R-:W2:Y:S02]  /*11850*/  @!P0 SYNCS.PHASECHK.TRANS64 P0, [R5+URZ+0x16820], R0 ;  /* 0x01682000050085a7 */ /* 0x000ea4000800007f */
[----:B--2---:R-:W-:Y:S05]  /*11860*/  @!P0 BRA `(.L_x_14929) ;  /* 0xfffffffc00f08947 */ /* 0x004fea000383ffff */
[----:B------:R-:W-:Y:S05]  /*11870*/  BRA `(.L_x_15049) ;  /* 0xffffffc000987947 */ /* 0x000fea000383ffff */
.L_x_14930:
        /* <DEDUP_REMOVED lines=11> */
.L_x_15051:
[----:B------:R-:W-:Y:S05]  /*11930*/  BSYNC B0 ;  /* 0x0000000000007941 */ /* 0x000fea0003800000 */
.L_x_15050:
[----:B------:R-:W-:Y:S05]  /*11940*/  BRA `(.L_x_15052) ;  /* 0xffffffc000807947 */ /* 0x000fea000383ffff */
.L_x_14933:
[----:B------:R-:W-:Y:S01]  /*11950*/  BSSY B1, `(.L_x_15053) ;  /* 0x0000006000017945 */ /* 0x000fe20003800000 */
[----:B------:R-:W-:-:S07]  /*11960*/  IMAD.MOV.U32 R15, RZ, RZ, -0x1 ;  /* 0xffffffffff0f7424 */ /* 0x000fce00078e00ff */
[----:B01----:R-:W-:Y:S05]  /*11970*/  WARPSYNC.COLLECTIVE R15, `(.L_x_15054) ;  /* 0x000000000f0c7348 */ /* 0x003fea0003c00000 */
[----:B------:R-:W-:Y:S02]  /*11980*/  ELECT P6, UR62, PT ;  /* 0x00000000003e782f */ /* 0x000fe400038c0000 */
[----:B------:R-:W-:Y:S01]  /*11990*/  MOV R14, UR62 ;  /* 0x0000003e000e7c02 */ /* 0x000fe20008000f00 */
[----:B01----:R-:W-:Y:S10]  /*119a0*/  ENDCOLLECTIVE ;  /* 0x000000000000791b */ /* 0x003ff40003800000 */
.L_x_15054:
[----:B------:R-:W-:Y:S05]  /*119b0*/  BSYNC B1 ;  /* 0x0000000000017941 */ /* 0x000fea0003800000 */
.L_x_15053:
[----:B------:R-:W-:Y:S05]  /*119c0*/  BRA `(.L_x_15055) ;  /* 0xffffffc000787947 */ /* 0x000fea000383ffff */
.L_x_14935:
[----:B-1----:R1:W2:Y:S02]  /*119d0*/  SYNCS.PHASECHK.TRANS64.TRYWAIT P1, [R3+URZ+0x16840], R2 ;  /* 0x01684002030075a7 */ /* 0x0022a4000802017f */
[----:B--2---:R-:W-:Y:S05]  /*119e0*/  @!P1 NANOSLEEP.SYNCS 0x989680 ;  /* 0x009896800000995d */ /* 0x004fea0003900000 */
[----:B------:R-:W2:Y:S02]  /*119f0*/  @!P1 SYNCS.PHASECHK.TRANS64 P1, [R3+URZ+0x16840], R2 ;  /* 0x01684002030095a7 */ /* 0x000ea4000802007f */
[----:B--2---:R-:W-:Y:S05]  /*11a00*/  @!P1 BRA `(.L_x_14935) ;  /* 0xfffffffc00f09947 */ /* 0x004fea000383ffff */
[----:B------:R-:W-:Y:S05]  /*11a10*/  BRA `(.L_x_15056) ;  /* 0xffffffc000987947 */ /* 0x000fea000383ffff */
.L_x_14937:
[----:B--2---:R2:W3:Y:S02]  /*11a20*/  SYNCS.PHASECHK.TRANS64.TRYWAIT P1, [R5+URZ+0x16840], R0 ;  /* 0x01684000050075a7 */ /* 0x0044e4000802017f */
[----:B---3--:R-:W-:Y:S05]  /*11a30*/  @!P1 NANOSLEEP.SYNCS 0x989680 ;  /* 0x009896800000995d */ /* 0x008fea0003900000 */
[----:B------:R-:W3:Y:S02]  /*11a40*/  @!P1 SYNCS.PHASECHK.TRANS64 P1, [R5+URZ+0x16840], R0 ;  /* 0x01684000050095a7 */ /* 0x000ee4000802007f */
[----:B---3--:R-:W-:Y:S05]  /*11a50*/  @!P1 BRA `(.L_x_14937) ;  /* 0xfffffffc00f09947 */ /* 0x008fea000383ffff */
[----:B------:R-:W-:Y:S05]  /*11a60*/  BRA `(.L_x_15057) ;  /* 0xffffffc000a47947 */ /* 0x000fea000383ffff */
.L_x_14939:
[----:B---3--:R3:W4:Y:S02]  /*11a70*/  SYNCS.PHASECHK.TRANS64.TRYWAIT P1, [R3+URZ+0x16860], R2 ;  /* 0x01686002030075a7 */ /* 0x008724000802017f */
[----:B----4-:R-:W-:Y:S05]  /*11a80*/  @!P1 NANOSLEEP.SYNCS 0x989680 ;  /* 0x009896800000995d */ /* 0x010fea0003900000 */
[----:B------:R-:W4:Y:S02]  /*11a90*/  @!P1 SYNCS.PHASECHK.TRANS64 P1, [R3+URZ+0x16860], R2 ;  /* 0x01686002030095a7 */ /* 0x000f24000802007f */
[----:B----4-:R-:W-:Y:S05]  /*11aa0*/  @!P1 BRA `(.L_x_14939) ;  /* 0xfffffffc00f09947 */ /* 0x010fea000383ffff */
[----:B------:R-:W-:Y:S05]  /*11ab0*/  BRA `(.L_x_15058) ;  /* 0xffffffc000a07947 */ /* 0x000fea000383ffff */
.L_x_15059:
        /* <DEDUP_REMOVED lines=12> */
.L_x_15867:


//--------------------- .text._ZN7cutlass13device_kernelIN5flash11enable_sm90INS1_16FlashAttnFwdSm90INS1_25CollectiveMainloopFwdSm90ILi2EN4cute5tupleIJNS5_1CILi1EEES8_S8_EEENS6_IJNS7_ILi192EEENS7_ILi128EEENS7_ILi64EEEEEELi64ENS_10bfloat16_tEfNS_4arch4Sm90ELb1ELb0ELb0ELb1ELb1ELb0ELb0ELb1ELb1ELb1ELb0ELb0EEENS1_21CollectiveEpilogueFwdINS6_IJSA_SC_SB_EEES9_SE_SG_Li384ELb1ELb1ELb0ELb0EEENS1_36VarlenDynamicPersistentTileSchedulerILi192ELi128ELi384ELi128ELb0ELb1ELb1ELb1ELb1ELb1EEEEEEEEEvNT_6ParamsE --------------------------
	.section	.text._ZN7cutlass13device_kernelIN5flash11enable_sm90INS1_16FlashAttnFwdSm90INS1_25CollectiveMainloopFwdSm90ILi2EN4cute5tupleIJNS5_1CILi1EEES8_S8_EEENS6_IJNS7_ILi192EEENS7_ILi128EEENS7_ILi64EEEEEELi64ENS_10bfloat16_tEfNS_4arch4Sm90ELb1ELb0ELb0ELb1ELb1ELb0ELb0ELb1ELb1ELb1ELb0ELb0EEENS1_21CollectiveEpilogueFwdINS6_IJSA_SC_SB_EEES9_SE_SG_Li384ELb1ELb1ELb0ELb0EEENS1_36VarlenDynamicPersistentTileSchedulerILi192ELi128ELi384ELi128ELb0ELb1ELb1ELb1ELb1ELb1EEEEEEEEEvNT_6ParamsE,"ax",@progbits
	.align	128
.text._ZN7cutlass13device_kernelIN5flash11enable_sm90INS1_16FlashAttnFwdSm90INS1_25CollectiveMainloopFwdSm90ILi2EN4cute5tupleIJNS5_1CILi1EEES8_S8_EEENS6_IJNS7_ILi192EEENS7_ILi128EEENS7_ILi64EEEEEELi64ENS_10bfloat16_tEfNS_4arch4Sm90ELb1ELb0ELb0ELb1ELb1ELb0ELb0ELb1ELb1ELb1ELb0ELb0EEENS1_21CollectiveEpilogueFwdINS6_IJSA_SC_SB_EEES9_SE_SG_Li384ELb1ELb1ELb0ELb0EEENS1_36VarlenDynamicPersistentTileSchedulerILi192ELi128ELi384ELi128ELb0ELb1ELb1ELb1ELb1ELb1EEEEEEEEEvNT_6ParamsE:
        .type           _ZN7cutlass13device_kernelIN5flash11enable_sm90INS1_16FlashAttnFwdSm90INS1_25CollectiveMainloopFwdSm90ILi2EN4cute5tupleIJNS5_1CILi1EEES8_S8_EEENS6_IJNS7_ILi192EEENS7_ILi128EEENS7_ILi64EEEEEELi64ENS_10bfloat16_tEfNS_4arch4Sm90ELb1ELb0ELb0ELb1ELb1ELb0ELb0ELb1ELb1ELb1ELb0ELb0EEENS1_21CollectiveEpilogueFwdINS6_IJSA_SC_SB_EEES9_SE_SG_Li384ELb1ELb1ELb0ELb0EEENS1_36VarlenDynamicPersistentTileSchedulerILi192ELi128ELi384ELi128ELb0ELb1ELb1ELb1ELb1ELb1EEEEEEEEEvNT_6ParamsE,@function
        .size           _ZN7cutlass13device_kernelIN5flash11enable_sm90INS1_16FlashAttnFwdSm90INS1_25CollectiveMainloopFwdSm90ILi2EN4cute5tupleIJNS5_1CILi1EEES8_S8_EEENS6_IJNS7_ILi192EEENS7_ILi128EEENS7_ILi64EEEEEELi64ENS_10bfloat16_tEfNS_4arch4Sm90ELb1ELb0ELb0ELb1ELb1ELb0ELb0ELb1ELb1ELb1ELb0ELb0EEENS1_21CollectiveEpilogueFwdINS6_IJSA_SC_SB_EEES9_SE_SG_Li384ELb1ELb1ELb0ELb0EEENS1_36VarlenDynamicPersistentTileSchedulerILi192ELi128ELi384ELi128ELb0ELb1ELb1ELb1ELb1ELb1EEEEEEEEEvNT_6ParamsE,(.L_x_15868 - _ZN7cutlass13device_kernelIN5flash11enable_sm90INS1_16FlashAttnFwdSm90INS1_25CollectiveMainloopFwdSm90ILi2EN4cute5tupleIJNS5_1CILi1EEES8_S8_EEENS6_IJNS7_ILi192EEENS7_ILi128EEENS7_ILi64EEEEEELi64ENS_10bfloat16_tEfNS_4arch4Sm90ELb1ELb0ELb0ELb1ELb1ELb0ELb0ELb1ELb1ELb1ELb0ELb0EEENS1_21CollectiveEpilogueFwdINS6_IJSA_SC_SB_EEES9_SE_SG_Li384ELb1ELb1ELb0ELb0EEENS1_36VarlenDynamicPersistentTileSchedulerILi192ELi128ELi384ELi128ELb0ELb1ELb1ELb1ELb1ELb1EEEEEEEEEvNT_6ParamsE)
        .other          _ZN7cutlass13device_kernelIN5flash11enable_sm90INS1_16FlashAttnFwdSm90INS1_25CollectiveMainloopFwdSm90ILi2EN4cute5tupleIJNS5_1CILi1EEES8_S8_EEENS6_IJNS7_ILi192EEENS7_ILi128EEENS7_ILi64EEEEEELi64ENS_10bfloat16_tEfNS_4arch4Sm90ELb1ELb0ELb0ELb1ELb1ELb0ELb0ELb1ELb1ELb1ELb0ELb0EEENS1_21CollectiveEpilogueFwdINS6_IJSA_SC_SB_EEES9_SE_SG_Li384ELb1ELb1ELb0ELb0EEENS1_36VarlenDynamicPersistentTileSchedulerILi192ELi128ELi384ELi128ELb0ELb1ELb1ELb1ELb1ELb1EEEEEEEEEvNT_6ParamsE,@"STO_CUDA_ENTRY STV_DEFAULT"
_ZN7cutlass13device_kernelIN5flash11enable_sm90INS1_16FlashAttnFwdSm90INS1_25CollectiveMainloopFwdSm90ILi2EN4cute5tupleIJNS5_1CILi1EEES8_S8_EEENS6_IJNS7_ILi192EEENS7_ILi128EEENS7_ILi64EEEEEELi64ENS_10bfloat16_tEfNS_4arch4Sm90ELb1ELb0ELb0ELb1ELb1ELb0ELb0ELb1ELb1ELb1ELb0ELb0EEENS1_21CollectiveEpilogueFwdINS6_IJSA_SC_SB_EEES9_SE_SG_Li384ELb1ELb1ELb0ELb0EEENS1_36VarlenDynamicPersistentTileSchedulerILi192ELi128ELi384ELi128ELb0ELb1ELb1ELb1ELb1ELb1EEEEEEEEEvNT_6ParamsE:
        /* <DEDUP_REMOVED lines=45> */
.L_x_15060:
        /* <DEDUP_REMOVED lines=22> */
.L_x_15061:
        /* <DEDUP_REMOVED lines=18> */
.L_x_15062:
        /* <DEDUP_REMOVED lines=22> */
.L_x_15063:
        /* <DEDUP_REMOVED lines=23> */
.L_x_15064:
        /* <DEDUP_REMOVED lines=8> */
.L_x_15066:
        /* <DEDUP_REMOVED lines=43> */
[----:B------:R-:W-:-:S02]  /*0b50*/  SHF.R.S32.HI R153, RZ, 0x7, R153 ;  /* 0x00000007ff997819 */ /* 0x000fc40000011499 */
[----:B------:R-:W-:Y:S02]  /*0b60*/  LOP3.LUT R10, R10, 0xfffffffc, RZ, 0xc0, !PT ;  /* 0xfffffffc0a0a7812 */ /* 0x000fe400078ec0ff */
[----:B------:R-:W-:Y:S01]  /*0b70*/  LEA.HI R9, R9, R8, RZ, 0x3 ;  /* 0x0000000809097211 */ /* 0x000fe200078f18ff */
[----:B------:R-:W-:Y:S01]  /*0b80*/  IMAD.HI R3, R153, 0x55555556, RZ ;  /* 0x5555555699037827 */ /* 0x000fe200078e02ff */
[----:B------:R-:W-:Y:S02]  /*0b90*/  LOP3.LUT R5, R5, 0xfffffc00, RZ, 0xc0, !PT ;  /* 0xfffffc0005057812 */ /* 0x000fe400078ec0ff */
[----:B------:R-:W-:Y:S01]  /*0ba0*/  LEA.HI R0, R0, R157, RZ, 0x3 ;  /* 0x0000009d00007211 */ /* 0x000fe200078f18ff */
[----:B------:R-:W-:Y:S01]  /*0bb0*/  IMAD.IADD R10, R157, 0x1, -R10 ;  /* 0x000000019d0a7824 */ /* 0x000fe200078e0a0a */
[----:B------:R-:W-:Y:S01]  /*0bc0*/  LOP3.LUT R9, R9, 0xfffffff8, RZ, 0xc0, !PT ;  /* 0xfffffff809097812 */ /* 0x000fe200078ec0ff */
[----:B------:R-:W-:Y:S01]  /*0bd0*/  IMAD R5, R4, 0x40, R5 ;  /* 0x0000004004057824 */ /* 0x000fe200078e0205 */
[----:B------:R-:W-:-:S02]  /*0be0*/  LEA.HI R7, R7, R152, RZ, 0x5 ;  /* 0x0000009807077211 */ /* 0x000fc400078f28ff */
[----:B------:R-:W-:Y:S01]  /*0bf0*/  LEA.HI R4, R3, R3, RZ, 0x1 ;  /* 0x0000000303047211 */ /* 0x000fe200078f08ff */
[----:B------:R-:W-:Y:S01]  /*0c00*/  IMAD.IADD R8, R8, 0x1, -R9 ;  /* 0x0000000108087824 */ /* 0x000fe200078e0a09 */
[----:B------:R-:W-:Y:S01]  /*0c10*/  LEA.HI R3, R10, R10, RZ, 0x1 ;  /* 0x0000000a0a037211 */ /* 0x000fe200078f08ff */
[----:B------:R-:W-:Y:S01]  /*0c20*/  IMAD R155, R2, 0x8, R5 ;  /* 0x00000008029b7824 */ /* 0x000fe200078e0205 */
[----:B------:R-:W-:Y:S01]  /*0c30*/  SHF.R.S32.HI R7, RZ, 0x5, R7 ;  /* 0x00000005ff077819 */ /* 0x000fe20000011407 */
[----:B------:R-:W-:Y:S01]  /*0c40*/  IMAD R4, R4, -0x3, R153 ;  /* 0xfffffffd04047824 */ /* 0x000fe200078e0299 */
[----:B------:R-:W-:Y:S02]  /*0c50*/  LOP3.LUT R18, R0, 0xfffffff8, RZ, 0xc0, !PT ;  /* 0xfffffff800127812 */ /* 0x000fe400078ec0ff */
[----:B------:R-:W-:Y:S01]  /*0c60*/  LOP3.LUT R3, R3, 0x1ffffffe, RZ, 0xc0, !PT ;  /* 0x1ffffffe03037812 */ /* 0x000fe200078ec0ff */
[----:B------:R-:W-:Y:S01]  /*0c70*/  IMAD R7, R7, 0x10, R8 ;  /* 0x0000001007077824 */ /* 0x000fe200078e0208 */
[----:B------:R-:W-:Y:S01]  /*0c80*/  LOP3.LUT R5, R6, 0x7ffffffc, RZ, 0xc0, !PT ;  /* 0x7ffffffc06057812 */ /* 0x000fe200078ec0ff */
[----:B------:R-:W-:Y:S01]  /*0c90*/  IMAD.IADD R18, R157, 0x1, -R18 ;  /* 0x000000019d127824 */ /* 0x000fe200078e0a12 */
[----:B------:R-:W-:Y:S01]  /*0ca0*/  SHF.R.S32.HI R22, RZ, 0x3, R0 ;  /* 0x00000003ff167819 */ /* 0x000fe20000011400 */
[----:B------:R-:W-:-:S02]  /*0cb0*/  IMAD.IADD R3, R10, 0x1, -R3 ;  /* 0x000000010a037824 */ /* 0x000fc400078e0a03 */
[----:B------:R-:W-:Y:S02]  /*0cc0*/  IMAD R154, R4, 0x40, R7 ;  /* 0x00000040049a7824 */ /* 0x000fe400078e0207 */
[----:B------:R-:W-:Y:S02]  /*0cd0*/  IMAD.SHL.U32 R19, R18, 0x8, RZ ;  /* 0x0000000812137824 */ /* 0x000fe400078e00ff */
[----:B------:R-:W-:Y:S01]  /*0ce0*/  IMAD.IADD R16, R152, 0x1, -R5 ;  /* 0x0000000198107824 */ /* 0x000fe200078e0a05 */
[----:B------:R-:W-:Y:S02]  /*0cf0*/  LEA R17, R3, R154, 0x3 ;  /* 0x0000009a03117211 */ /* 0x000fe400078e18ff */
[----:B------:R-:W-:-:S07]  /*0d00*/  SHF.R.S32.HI R156, RZ, 0x1f, R19 ;  /* 0x0000001fff9c7819 */ /* 0x000fce0000011413 */
.L_x_15114:
        /* <DEDUP_REMOVED lines=23> */
[----:B------:R-:W-:Y:S01]  /*0e80*/  IMAD.U32 R5, RZ, RZ, UR11 ;  /* 0x0000000bff057e24 */ /* 0x000fe2000f8e00ff */
[----:B------:R-:W2:Y:S04]  /*0e90*/  @P0 LDG.E R2, desc[UR52][R2.64] ;  /* 0x0000003402020981 */ /* 0x000ea8000c1e1900 */
[----:B------:R-:W3:Y:S01]  /*0ea0*/  @P2 LDG.E R4, desc[UR52][R4.64] ;  /* 0x0000003404042981 */ /* 0x000ee2000c1e1900 */
        /* <DEDUP_REMOVED lines=26> */
.L_x_15067:
        /* <DEDUP_REMOVED lines=8> */
.L_x_15068:
        /* <DEDUP_REMOVED lines=13> */
.L_x_15069:
[----:B------:R-:W-:Y:S01]  /*11a0*/  ULDC UR6, c[0x0][0x448] ;  /* 0x0001120000067ab9 */ /* 0x000fe20000000800 */
[----:B------:R-:W-:Y:S01]  /*11b0*/  UIMAD UR42, UR5, 0xc0, URZ ;  /* 0x000000c0052a78a4 */ /* 0x000fe2000f8e023f */
[----:B------:R-:W-:Y:S01]  /*11c0*/  PLOP3.LUT P0, PT, PT, PT, PT, 0x80, 0x0 ;  /* 0x000000000000781c */ /* 0x000fe20003f0f070 */
[----:B------:R-:W-:Y:S01]  /*11d0*/  UISETP.NE.AND UP0, UPT, UR6, 0x1, UPT ;  /* 0x000000010600788c */ /* 0x000fe2000bf05270 */
[----:B------:R-:W-:Y:S01]  /*11e0*/  CS2R R20, SRZ ;  /* 0x0000000000147805 */ /* 0x000fe2000001ff00 */
[----:B------:R-:W-:Y:S01]  /*11f0*/  UIADD3 UR6, UR42, 0xbf, URZ ;  /* 0x000000bf2a067890 */ /* 0x000fe2000fffe03f */
[----:B------:R-:W-:Y:S01]  /*1200*/  CS2R R118, SRZ ;  /* 0x0000000000767805 */ /* 0x000fe2000001ff00 */
[----:B------:R-:W-:Y:S01]  /*1210*/  UIADD3 UR48, -UR48, UR4, URZ ;  /* 0x0000000430307290 */ /* 0x000fe2000fffe13f */
[----:B------:R-:W-:Y:S01]  /*1220*/  CS2R R116, SRZ ;  /* 0x0000000000747805 */ /* 0x000fe2000001ff00 */
[----:B------:R-:W-:Y:S01]  /*1230*/  UP2UR UR50, UPR, URZ, 0x1 ;  /* 0x000000013f327883 */ /* 0x000fe20008000000 */
[----:B------:R-:W-:Y:S01]  /*1240*/  CS2R R114, SRZ ;  /* 0x0000000000727805 */ /* 0x000fe2000001ff00 */
[----:B------:R-:W-:Y:S01]  /*1250*/  UIADD3 UR7, UR48, 0x80, -UR49 ;  /* 0x0000008030077890 */ /* 0x000fe2000fffe831 */
[----:B------:R-:W-:-:S02]  /*1260*/  CS2R R112, SRZ ;  /* 0x0000000000707805 */ /* 0x000fc4000001ff00 */
[----:B------:R-:W-:Y:S01]  /*1270*/  CS2R R14, SRZ ;  /* 0x00000000000e7805 */ /* 0x000fe2000001ff00 */
[----:B------:R-:W-:Y:S01]  /*1280*/  @UP0 ULDC UR4, c[0x0][0x44c] ;  /* 0x0001130000040ab9 */ /* 0x000fe20000000800 */
[----:B------:R-:W-:Y:S01]  /*1290*/  @UP0 ULDC UR8, c[0x0][0x450] ;  /* 0x0001140000080ab9 */ /* 0x000fe20000000800 */
[----:B------:R-:W-:Y:S01]  /*12a0*/  UIMAD.WIDE.U32 UR4, UR6, UR4, URZ ;  /* 0x00000004060472a5 */ /* 0x000fe2000f8e003f */
[----:B------:R-:W-:Y:S01]  /*12b0*/  IMAD.MOV.U32 R110, RZ, RZ, RZ ;  /* 0x000000ffff6e7224 */ /* 0x000fe200078e00ff */
[----:B------:R-:W-:Y:S01]  /*12c0*/  UIADD3 UR4, UR48, 0x7f, URZ ;  /* 0x0000007f30047890 */ /* 0x000fe2000fffe03f */
[----:B------:R-:W-:Y:S01]  /*12d0*/  IMAD.MOV.U32 R25, RZ, RZ, RZ ;  /* 0x000000ffff197224 */ /* 0x000fe200078e00ff */
[----:B------:R-:W-:Y:S01]  /*12e0*/  @UP0 USHF.R.U32.HI UR6, URZ, UR8, UR5 ;  /* 0x000000083f060299 */ /* 0x000fe20008011605 */
[----:B------:R-:W-:Y:S01]  /*12f0*/  CS2R R12, SRZ ;  /* 0x00000000000c7805 */ /* 0x000fe2000001ff00 */
[----:B------:R-:W-:Y:S01]  /*1300*/  USHF.R.S32.HI UR5, URZ, 0x1f, UR4 ;  /* 0x0000001f3f057899 */ /* 0x000fe20008011404 */
[----:B------:R-:W-:Y:S01]  /*1310*/  IMAD.MOV.U32 R106, RZ, RZ, RZ ;  /* 0x000000ffff6a7224 */ /* 0x000fe200078e00ff */
[----:B------:R-:W-:Y:S01]  /*1320*/  UIADD3 UR6, UR7, UR6, URZ ;  /* 0x0000000607067290 */ /* 0x000fe2000fffe03f */
[----:B------:R-:W-:Y:S01]  /*1330*/  IMAD.MOV.U32 R27, RZ, RZ, RZ ;  /* 0x000000ffff1b7224 */ /* 0x000fe200078e00ff */
        /* <DEDUP_REMOVED lines=12> */
[----:B------:R-:W-:Y:S01]  /*1400*/  CS2R R88, SRZ ;  /* 0x0000000000587805 */ /* 0x000fe2000001ff00 */
[----:B------:R-:W-:-:S04]  /*1410*/  UISETP.LT.AND UP0, UPT, UR5, UR7, UPT ;  /* 0x000000070500728c */ /* 0x000fc8000bf01270 */
[----:B------:R-:W-:-:S04]  /*1420*/  USEL UR51, UR5, UR7, UP0 ;  /* 0x0000000705337287 */ /* 0x000fc80008000000 */
[----:B------:R-:W-:-:S06]  /*1430*/  UISETP.GE.AND UP0, UPT, UR51, 0x1, UPT ;  /* 0x000000013300788c */ /* 0x000fcc000bf06270 */
[----:B------:R-:W-:-:S13]  /*1440*/  PLOP3.LUT P1, PT, PT, PT, UP0, 0x80, 0x0 ;  /* 0x000000000000781c */ /* 0x000fda0003f2f008 */
        /* <DEDUP_REMOVED lines=32> */
.L_x_15071:
        /* <DEDUP_REMOVED lines=9> */
.L_x_15199:
[----:B------:R-:W-:Y:S05]  /*16e0*/  @!P0 BRA `(.L_x_15073) ;  /* 0x0000000000048947 */ /* 0x000fea0003800000 */
[----:B------:R-:W-:Y:S01]  /*16f0*/  BPT.TRAP 0x1 ;  /* 0x000000040000795c */ /* 0x000fe20000300000 */
.L_x_15073:
[----:B------:R-:W-:Y:S02]  /*1700*/  IMAD.U32 R4, RZ, RZ, UR37 ;  /* 0x00000025ff047e24 */ /* 0x000fe4000f8e00ff */
[----:B0-----:R-:W-:-:S03]  /*1710*/  IMAD.U32 R3, RZ, RZ, UR36 ;  /* 0x00000024ff037e24 */ /* 0x001fc6000f8e00ff */
[----:B------:R-:W-:Y:S02]  /*1720*/  LEA R4, R4, UR45, 0x3 ;  /* 0x0000002d04047c11 */ /* 0x000fe4000f8e18ff */
[----:B------:R-:W-:-:S04]  /*1730*/  SHF.L.U32 R3, R3, 0x1f, RZ ;  /* 0x0000001f03037819 */ /* 0x000fc800000006ff */
[----:B------:R0:W1:Y:S01]  /*1740*/  SYNCS.PHASECHK.TRANS64.TRYWAIT P1, [R4+URZ+0x16830], R3 ;  /* 0x01683003040075a7 */ /* 0x000062000802017f */
[----:B------:R-:W-:Y:S05]  /*1750*/  @!P0 BRA `(.L_x_15074) ;  /* 0x0000000000048947 */ /* 0x000fea0003800000 */
[----:B------:R-:W-:Y:S01]  /*1760*/  BPT.TRAP 0x1 ;  /* 0x000000040000795c */ /* 0x000fe20000300000 */
.L_x_15074:
[----:B-1----:R-:W-:Y:S05]  /*1770*/  @P1 BRA `(.L_x_15075) ;  /* 0x0000000000081947 */ /* 0x002fea0003800000 */
[----:B------:R-:W1:Y:S02]  /*1780*/  SYNCS.PHASECHK.TRANS64.TRYWAIT P1, [R4+URZ+0x16830], R3 ;  /* 0x01683003040075a7 */ /* 0x000e64000802017f */
[----:B-1----:R-:W-:Y:S05]  /*1790*/  @!P1 BRA `(.L_x_15076) ;  /* 0x000000e000989947 */ /* 0x002fea0003800000 */
.L_x_15075:
        /* <DEDUP_REMOVED lines=35> */
.L_x_15077:
[----:B------:R-:W-:Y:S01]  /*19d0*/  UISETP.NE.AND UP0, UPT, UR50, URZ, UPT ;  /* 0x0000003f3200728c */ /* 0x000fe2000bf05270 */
[----:B------:R-:W-:Y:S01]  /*19e0*/  VIADD R7, R17, UR42 ;  /* 0x0000002a11077c36 */ /* 0x000fe20008000000 */
[----:B------:R-:W-:Y:S01]  /*19f0*/  R2UR UR11, R4 ;  /* 0x00000000040b72ca */ /* 0x000fe200000e0000 */
[----:B------:R-:W-:Y:S01]  /*1a00*/  UMOV UR10, UR42 ;  /* 0x0000002a000a7c82 */ /* 0x000fe20008000000 */
[----:B------:R-:W-:Y:S01]  /*1a10*/  UIADD3 UR23, UR51, -0x2, URZ ;  /* 0xfffffffe33177890 */ /* 0x000fe2000fffe03f */
[----:B------:R-:W-:Y:S02]  /*1a20*/  CS2R R118, SRZ ;  /* 0x0000000000767805 */ /* 0x000fe4000001ff00 */
[----:B------:R-:W-:Y:S02]  /*1a30*/  PLOP3.LUT P1, PT, PT, PT, UP0, 0x80, 0x0 ;  /* 0x000000000000781c */ /* 0x000fe40003f2f008 */
[----:B------:R-:W-:Y:S02]  /*1a40*/  CS2R R116, SRZ ;  /* 0x0000000000747805 */ /* 0x000fe4000001ff00 */
[----:B------:R-:W-:-:S02]  /*1a50*/  PLOP3.LUT P2, PT, PT, PT, UP0, 0x80, 0x0 ;  /* 0x000000000000781c */ /* 0x000fc40003f4f008 */
[----:B------:R-:W-:Y:S02]  /*1a60*/  CS2R R114, SRZ ;  /* 0x0000000000727805 */ /* 0x000fe4000001ff00 */
[----:B------:R-:W-:Y:S01]  /*1a70*/  CS2R R112, SRZ ;  /* 0x0000000000707805 */ /* 0x000fe2000001ff00 */
[----:B------:R-:W-:Y:S01]  /*1a80*/  @UP0 ULDC UR6, c[0x0][0x44c] ;  /* 0x0001130000060ab9 */ /* 0x000fe20000000800 */
[----:B------:R-:W-:Y:S01]  /*1a90*/  @UP0 ULDC UR14, c[0x0][0x450] ;  /* 0x00011400000e0ab9 */ /* 0x000fe20000000800 */
[----:B------:R-:W-:Y:S02]  /*1aa0*/  CS2R R110, SRZ ;  /* 0x00000000006e7805 */ /* 0x000fe4000001ff00 */
[----:B------:R-:W-:Y:S01]  /*1ab0*/  @P1 IMAD.HI.U32 R0, R7, UR6, RZ ;  /* 0x0000000607001c27 */ /* 0x000fe2000f8e00ff */
[----:B------:R-:W-:-:S04]  /*1ac0*/  @UP0 ULDC UR6, c[0x0][0x450] ;  /* 0x0001140000060ab9 */ /* 0x000fc80000000800 */
[----:B------:R-:W-:Y:S01]  /*1ad0*/  @P2 SHF.R.U32.HI R7, RZ, UR6, R0 ;  /* 0x00000006ff072c19 */ /* 0x000fe20008011600 */
[----:B------:R-:W-:Y:S02]  /*1ae0*/  UMOV UR6, 0xffffff80 ;  /* 0xffffff8000067882 */ /* 0x000fe40000000000 */
[----:B------:R-:W-:Y:S02]  /*1af0*/  UIMAD UR6, UR51, UR6, 0x80 ;  /* 0x00000080330674a4 */ /* 0x000fe4000f8e0206 */
[----:B------:R-:W2:Y:S02]  /*1b00*/  SHFL.IDX PT, R2, R7, 0x1, 0x1c1f ;  /* 0x003c1f0007027f89 */ /* 0x000ea400000e0000 */
[----:B------:R-:W-:Y:S02]  /*1b10*/  UIADD3 UR7, UR6, 0x1, URZ ;  /* 0x0000000106077890 */ /* 0x000fe4000fffe03f */
[----:B------:R-:W-:Y:S01]  /*1b20*/  UIADD3 UR6, UR48, UR6, URZ ;  /* 0x0000000630067290 */ /* 0x000fe2000fffe03f */
[----:B------:R-:W3:Y:S03]  /*1b30*/  SHFL.IDX PT, R7, R7, RZ, 0x1c1f ;  /* 0x001c1fff07077589 */ /* 0x000ee600000e0000 */
[----:B------:R-:W-:-:S02]  /*1b40*/  IMAD.U32 R5, RZ, RZ, UR7 ;  /* 0x00000007ff057e24 */ /* 0x000fc4000f8e00ff */
[----:B01----:R-:W-:Y:S01]  /*1b50*/  IMAD.U32 R3, RZ, RZ, UR6 ;  /* 0x00000006ff037e24 */ /* 0x003fe2000f8e00ff */
[----:B------:R-:W-:Y:S01]  /*1b60*/  ULDC UR6, c[0x0][0x988] ;  /* 0x0002620000067ab9 */ /* 0x000fe20000000800 */
[C---:B------:R-:W-:Y:S02]  /*1b70*/  IMAD R0, R16.reuse, -0x2, R5 ;  /* 0xfffffffe10007824 */ /* 0x040fe400078e0205 */
[----:B------:R-:W-:Y:S02]  /*1b80*/  IMAD.U32 R5, RZ, RZ, UR49 ;  /* 0x00000031ff057e24 */ /* 0x000fe4000f8e00ff */
[----:B------:R-:W-:-:S03]  /*1b90*/  IMAD R3, R16, -0x2, R3 ;  /* 0xfffffffe10037824 */ /* 0x000fc600078e0203 */
[----:B------:R-:W-:-:S04]  /*1ba0*/  IADD3 R8, -R5, UR48, R0 ;  /* 0x0000003005087c10 */ /* 0x000fc8000fffe100 */
[----:B--2---:R-:W-:-:S04]  /*1bb0*/  VIADDMNMX R2, R2, R8, R3, PT ;  /* 0x0000000802027246 */ /* 0x004fc80003800103 */
        /* <DEDUP_REMOVED lines=94> */
[----:B---3--:R-:W-:Y:S02]  /*21a0*/  VIADDMNMX R3, R7, R8, R3, PT ;  /* 0x0000000807037246 */ /* 0x008fe40003800103 */
[----:B------:R-:W-:-:S02]  /*21b0*/  FMNMX.FTZ R9, R6, R5, !PT ;  /* 0x0000000506097209 */ /* 0x000fc40007810000 */
[C---:B------:R-:W-:Y:S02]  /*21c0*/  ISETP.GT.AND P2, PT, R3.reuse, 0x1, PT ;  /* 0x000000010300780c */ /* 0x040fe40003f44270 */
[----:B------:R-:W-:Y:S01]  /*21d0*/  ISETP.GT.AND P3, PT, R3, 0x8, PT ;  /* 0x000000080300780c */ /* 0x000fe20003f64270 */
[----:B------:R-:W0:Y:S01]  /*21e0*/  SHFL.BFLY PT, R0, R9, 0x2, 0x1f ;  /* 0x0c401f0009007f89 */ /* 0x000e2200000e0000 */
[----:B------:R-:W-:Y:S02]  /*21f0*/  FSEL R25, R25, -INF , P2 ;  /* 0xff80000019197808 */ /* 0x000fe40001000000 */
[----:B------:R-:W-:Y:S02]  /*2200*/  ISETP.GT.AND P2, PT, R3, 0x10, PT ;  /* 0x000000100300780c */ /* 0x000fe40003f44270 */
[----:B0-----:R-:W-:Y:S02]  /*2210*/  FMNMX.FTZ R11, R9, R0, !PT ;  /* 0x00000000090b7209 */ /* 0x001fe40007810000 */
[----:B------:R-:W-:Y:S01]  /*2220*/  MOV R0, UR6 ;  /* 0x0000000600007c02 */ /* 0x000fe20008000f00 */
[----:B------:R-:W-:Y:S01]  /*2230*/  @UP0 ULDC UR6, c[0x0][0x44c] ;  /* 0x0001130000060ab9 */ /* 0x000fe20000000800 */
[----:B------:R-:W-:Y:S01]  /*2240*/  FSEL R9, R28, -INF , P3 ;  /* 0xff8000001c097808 */ /* 0x000fe20001800000 */
[----:B------:R-:W0:Y:S01]  /*2250*/  SHFL.BFLY PT, R2, R11, 0x1, 0x1f ;  /* 0x0c201f000b027f89 */ /* 0x000e2200000e0000 */
[----:B------:R-:W-:-:S02]  /*2260*/  UIMAD.WIDE.U32 UR6, UR42, UR6, URZ ;  /* 0x000000062a0672a5 */ /* 0x000fc4000f8e003f */
[----:B------:R-:W-:Y:S02]  /*2270*/  UIADD3 UR6, UR11, 0x16840, URZ ;  /* 0x000168400b067890 */ /* 0x000fe4000fffe03f */
[----:B------:R-:W-:Y:S02]  /*2280*/  @UP0 USHF.R.U32.HI UR10, URZ, UR14, UR7 ;  /* 0x0000000e3f0a0299 */ /* 0x000fe40008011607 */
[----:B------:R-:W-:Y:S02]  /*2290*/  UPRMT UR6, UR43, 0x654, UR6 ;  /* 0x000006542b067896 */ /* 0x000fe40008000006 */
[----:B------:R-:W-:-:S04]  /*22a0*/  UIADD3 UR7, UR10, UR48, -UR49 ;  /* 0x000000300a077290 */ /* 0x000fc8000fffe831 */
        /* <DEDUP_REMOVED lines=89> */
[----:B------:R-:W-:Y:S01]  /*2840*/  FFMA.FTZ R123, R86, R0, -R5 ;  /* 0x00000000567b7223 */ /* 0x000fe20000010805 */
[----:B------:R-:W-:-:S02]  /*2850*/  FMNMX.FTZ R32, R31, R32, !PT ;  /* 0x000000201f207209 */ /* 0x000fc40007810000 */
[----:B------:R-:W-:Y:S02]  /*2860*/  CS2R R108, SRZ ;  /* 0x00000000006c7805 */ /* 0x000fe4000001ff00 */
[----:B------:R-:W-:Y:S02]  /*2870*/  ISETP.GT.AND P1, PT, R3, 0x41, PT ;  /* 0x000000410300780c */ /* 0x000fe40003f24270 */
[----:B------:R-:W-:Y:S02]  /*2880*/  CS2R R106, SRZ ;  /* 0x00000000006a7805 */ /* 0x000fe4000001ff00 */
[----:B------:R-:W-:Y:S01]  /*2890*/  FSEL R35, R56, -INF , P2 ;  /* 0xff80000038237808 */ /* 0x000fe20001000000 */
[----:B------:R-:W-:Y:S01]  /*28a0*/  MUFU.EX2 R143, R143 ;  /* 0x0000008f008f7308 */ /* 0x000fe20000000800 */
[----:B------:R-:W-:Y:S02]  /*28b0*/  FMNMX.FTZ R32, R53, R32, !PT ;  /* 0x0000002035207209 */ /* 0x000fe40007810000 */
[----:B------:R-:W-:-:S02]  /*28c0*/  CS2R R104, SRZ ;  /* 0x0000000000687805 */ /* 0x000fc4000001ff00 */
[----:B------:R-:W-:Y:S02]  /*28d0*/  ISETP.GT.AND P2, PT, R3, 0x48, PT ;  /* 0x000000480300780c */ /* 0x000fe40003f44270 */
[----:B------:R-:W-:Y:S02]  /*28e0*/  CS2R R102, SRZ ;  /* 0x0000000000667805 */ /* 0x000fe4000001ff00 */
[----:B------:R-:W-:Y:S02]  /*28f0*/  FSEL R57, R57, -INF , P1 ;  /* 0xff80000039397808 */ /* 0x000fe40000800000 */
[----:B-1----:R-:W-:Y:S02]  /*2900*/  CS2R R100, SRZ ;  /* 0x0000000000647805 */ /* 0x002fe4000001ff00 */
[----:B------:R-:W-:Y:S01]  /*2910*/  FMNMX.FTZ R36, R35, R32, !PT ;  /* 0x0000002023247209 */ /* 0x000fe20007810000 */
[----:B------:R-:W-:Y:S01]  /*2920*/  MUFU.EX2 R137, R137 ;  /* 0x0000008900897308 */ /* 0x000fe20000000800 */
[----:B------:R-:W-:-:S02]  /*2930*/  ISETP.GT.AND P1, PT, R3, 0x49, PT ;  /* 0x000000490300780c */ /* 0x000fc40003f24270 */
[----:B------:R-:W-:Y:S02]  /*2940*/  CS2R R98, SRZ ;  /* 0x0000000000627805 */ /* 0x000fe4000001ff00 */
[----:B------:R-:W-:Y:S02]  /*2950*/  FSEL R39, R60, -INF , P2 ;  /* 0xff8000003c277808 */ /* 0x000fe40001000000 */
[----:B--2---:R-:W-:Y:S02]  /*2960*/  CS2R R96, SRZ ;  /* 0x0000000000607805 */ /* 0x004fe4000001ff00 */
[----:B------:R-:W-:Y:S02]  /*2970*/  FMNMX.FTZ R36, R57, R36, !PT ;  /* 0x0000002439247209 */ /* 0x000fe40007810000 */
[----:B------:R-:W-:Y:S02]  /*2980*/  CS2R R94, SRZ ;  /* 0x00000000005e7805 */ /* 0x000fe4000001ff00 */
[----:B------:R-:W-:Y:S01]  /*2990*/  ISETP.GT.AND P2, PT, R3, 0x50, PT ;  /* 0x000000500300780c */ /* 0x000fe20003f44270 */
[----:B------:R1:W-:Y:S01]  /*29a0*/  MUFU.EX2 R32, R92 ;  /* 0x0000005c00207308 */ /* 0x0003e20000000800 */
[----:B------:R-:W-:-:S02]  /*29b0*/  FSEL R61, R61, -INF , P1 ;  /* 0xff8000003d3d7808 */ /* 0x000fc40000800000 */
[----:B------:R-:W-:Y:S02]  /*29c0*/  CS2R R90, SRZ ;  /* 0x00000000005a7805 */ /* 0x000fe4000001ff00 */
[----:B------:R-:W-:Y:S02]  /*29d0*/  FMNMX.FTZ R36, R39, R36, !PT ;  /* 0x0000002427247209 */ /* 0x000fe40007810000 */
[----:B------:R-:W-:Y:S02]  /*29e0*/  ISETP.GT.AND P1, PT, R3, 0x51, PT ;  /* 0x000000510300780c */ /* 0x000fe40003f24270 */
[----:B------:R-:W-:Y:S01]  /*29f0*/  FSEL R43, R64, -INF , P2 ;  /* 0xff800000402b7808 */ /* 0x000fe20001000000 */
[----:B------:R-:W-:Y:S01]  /*2a00*/  MUFU.EX2 R139, R139 ;  /* 0x0000008b008b7308 */ /* 0x000fe20000000800 */
[----:B------:R-:W-:Y:S02]  /*2a10*/  FMNMX.FTZ R36, R61, R36, !PT ;  /* 0x000000243d247209 */ /* 0x000fe40007810000 */
[----:B-1----:R-:W-:-:S02]  /*2a20*/  CS2R R92, SRZ ;  /* 0x00000000005c7805 */ /* 0x002fc4000001ff00 */
        /* <DEDUP_REMOVED lines=8> */
[----:B------:R1:W-:Y:S01]  /*2ab0*/  MUFU.EX2 R36, R88 ;  /* 0x0000005800247308 */ /* 0x0003e20000000800 */
[----:B------:R-:W-:Y:S02]  /*2ac0*/  FSEL R69, R69, -INF , P1 ;  /* 0xff80000045457808 */ /* 0x000fe40000800000 */
[----:B------:R-:W-:Y:S02]  /*2ad0*/  FMNMX.FTZ R40, R47, R40, !PT ;  /* 0x000000282f287209 */ /* 0x000fe40007810000 */
[----:B------:R-:W-:Y:S02]  /*2ae0*/  ISETP.GT.AND P1, PT, R3, 0x61, PT ;  /* 0x000000610300780c */ /* 0x000fe40003f24270 */
[----:B------:R-:W-:Y:S01]  /*2af0*/  FSEL R51, R72, -INF , P2 ;  /* 0xff80000048337808 */ /* 0x000fe20001000000 */
[----:B------:R-:W-:Y:S01]  /*2b00*/  MUFU.EX2 R133, R133 ;  /* 0x0000008500857308 */ /* 0x000fe20000000800 */
[----:B------:R-:W-:-:S02]  /*2b10*/  FMNMX.FTZ R40, R69, R40, !PT ;  /* 0x0000002845287209 */ /* 0x000fc40007810000 */
[----:B-1----:R-:W-:Y:S02]  /*2b20*/  CS2R R88, SRZ ;  /* 0x0000000000587805 */ /* 0x002fe4000001ff00 */
[----:B------:R-:W-:Y:S02]  /*2b30*/  ISETP.GT.AND P2, PT, R3, 0x68, PT ;  /* 0x000000680300780c */ /* 0x000fe40003f44270 */
[----:B------:R-:W-:Y:S02]  /*2b40*/  FSEL R73, R73, -INF , P1 ;  /* 0xff80000049497808 */ /* 0x000fe40000800000 */
[----:B------:R-:W-:Y:S01]  /*2b50*/  FMNMX.FTZ R44, R51, R40, !PT ;  /* 0x00000028332c7209 */ /* 0x000fe20007810000 */
[----:B------:R-:W-:Y:S01]  /*2b60*/  MUFU.EX2 R135, R135 ;  /* 0x0000008700877308 */ /* 0x000fe20000000800 */
[----:B------:R-:W-:Y:S02]  /*2b70*/  ISETP.GT.AND P1, PT, R3, 0x69, PT ;  /* 0x000000690300780c */ /* 0x000fe40003f24270 */
[----:B------:R-:W-:-:S02]  /*2b80*/  FSEL R55, R76, -INF , P2 ;  /* 0xff8000004c377808 */ /* 0x000fc40001000000 */
[----:B------:R-:W-:Y:S02]  /*2b90*/  FMNMX.FTZ R44, R73, R44, !PT ;  /* 0x0000002c492c7209 */ /* 0x000fe40007810000 */
        /* <DEDUP_REMOVED lines=17> */
[----:B------:R-:W-:-:S04]  /*2cb0*/  FMNMX.FTZ R44, R63, R44, !PT ;  /* 0x0000002c3f2c7209 */ /* 0x000fc80007810000 */
[----:B------:R-:W-:Y:S01]  /*2cc0*/  FMNMX.FTZ R3, R85, R44, !PT ;  /* 0x0000002c55037209 */ /* 0x000fe20007810000 */
[-CC-:B------:R-:W-:Y:S01]  /*2cd0*/  FFMA.FTZ R44, R14, R0.reuse, -R5.reuse ;  /* 0x000000000e2c7223 */ /* 0x180fe20000010805 */
[-CC-:B------:R-:W-:Y:S01]  /*2ce0*/  FFMA.FTZ R14, R38, R0.reuse, -R5.reuse ;  /* 0x00000000260e7223 */ /* 0x180fe20000010805 */
[----:B------:R-:W-:Y:S01]  /*2cf0*/  FFMA.FTZ R5, R6, R0, -R5 ;  /* 0x0000000006057223 */ /* 0x000fe20000010805 */
[----:B------:R-:W-:Y:S01]  /*2d00*/  MUFU.EX2 R30, R30 ;  /* 0x0000001e001e7308 */ /* 0x000fe20000000800 */
[----:B-1----:R-:W1:Y:S07]  /*2d10*/  SHFL.BFLY PT, R46, R3, 0x2, 0x1f ;  /* 0x0c401f00032e7f89 */ /* 0x002e6e00000e0000 */
[----:B------:R-:W-:Y:S08]  /*2d20*/  MUFU.EX2 R44, R44 ;  /* 0x0000002c002c7308 */ /* 0x000ff00000000800 */
[----:B------:R-:W-:Y:S08]  /*2d30*/  MUFU.EX2 R14, R14 ;  /* 0x0000000e000e7308 */ /* 0x000ff00000000800 */
[----:B------:R-:W-:Y:S01]  /*2d40*/  MUFU.EX2 R125, R125 ;  /* 0x0000007d007d7308 */ /* 0x000fe20000000800 */
[----:B-1----:R-:W-:-:S05]  /*2d50*/  FMNMX.FTZ R46, R3, R46, !PT ;  /* 0x0000002e032e7209 */ /* 0x002fca0007810000 */
[----:B------:R-:W1:Y:S02]  /*2d60*/  SHFL.BFLY PT, R3, R46, 0x1, 0x1f ;  /* 0x0c201f002e037f89 */ /* 0x000e6400000e0000 */
[----:B------:R-:W-:Y:S08]  /*2d70*/  MUFU.EX2 R26, R26 ;  /* 0x0000001a001a7308 */ /* 0x000ff00000000800 */
[----:B------:R-:W-:Y:S08]  /*2d80*/  MUFU.EX2 R127, R127 ;  /* 0x0000007f007f7308 */ /* 0x000ff00000000800 */
[----:B------:R-:W-:Y:S01]  /*2d90*/  MUFU.EX2 R20, R20 ;  /* 0x0000001400147308 */ /* 0x000fe20000000800 */
[----:B-1----:R-:W-:Y:S01]  /*2da0*/  FMNMX.FTZ R3, R46, R3, !PT ;  /* 0x000000032e037209 */ /* 0x002fe20007810000 */
[----:B0-----:R-:W-:-:S06]  /*2db0*/  FADD.FTZ R46, R149, R8 ;  /* 0x00000008952e7221 */ /* 0x001fcc0000010000 */
[----:B------:R-:W-:Y:S01]  /*2dc0*/  MUFU.EX2 R121, R121 ;  /* 0x0000007900797308 */ /* 0x000fe20000000800 */
[----:B------:R-:W-:Y:S01]  /*2dd0*/  F2FP.BF16.F32.PACK_AB R149, R8, R149 ;  /* 0x000000950895723e */ /* 0x000fe200000010ff */
[C---:B------:R-:W-:Y:S01]  /*2de0*/  FMUL.FTZ R38, R3.reuse, R0 ;  /* 0x0000000003267220 */ /* 0x040fe20000410000 */
[----:B------:R-:W-:-:S04]  /*2df0*/  FSETP.NEU.FTZ.AND P1, PT, R3, -INF , PT ;  /* 0xff8000000300780b */ /* 0x000fc80003f3d000 */
[----:B------:R-:W-:Y:S01]  /*2e00*/  FSEL R38, R38, RZ, P1 ;  /* 0x000000ff26267208 */ /* 0x000fe20000800000 */
[----:B------:R-:W-:Y:S01]  /*2e10*/  MUFU.EX2 R12, R12 ;  /* 0x0000000c000c7308 */ /* 0x000fe20000000800 */
        /* <DEDUP_REMOVED lines=125> */
[----:B------:R-:W-:-:S05]  /*35f0*/  F2FP.BF16.F32.PACK_AB R125, R26, R125 ;  /* 0x0000007d1a7d723e */ /* 0x000fca00000010ff */
        /* <DEDUP_REMOVED lines=27> */
[----:B------:R1:W2:Y:S01]  /*37b0*/  MUFU.EX2 R6, R5 ;  /* 0x0000000500067308 */ /* 0x0002a20000000800 */
[----:B0-----:R-:W-:-:S04]  /*37c0*/  FADD.FTZ R7, R63, R4 ;  /* 0x000000043f077221 */ /* 0x001fc80000010000 */
[C---:B-1----:R-:W-:Y:S01]  /*37d0*/  FADD.FTZ R5, R38.reuse, R7 ;  /* 0x0000000726057221 */ /* 0x042fe20000010000 */
[----:B------:R-:W-:Y:S01]  /*37e0*/  F2FP.BF16.F32.PACK_AB R122, R38, R63 ;  /* 0x0000003f267a723e */ /* 0x000fe200000010ff */
[C---:B--2---:R-:W-:Y:S01]  /*37f0*/  FADD.FTZ R4, R6.reuse, R9 ;  /* 0x0000000906047221 */ /* 0x044fe20000010000 */
[----:B------:R-:W-:Y:S01]  /*3800*/  F2FP.BF16.F32.PACK_AB R123, R6, R123 ;  /* 0x0000007b067b723e */ /* 0x000fe200000010ff */
[----:B------:R-:W-:Y:S06]  /*3810*/  @!P1 BRA `(.L_x_15078) ;  /* 0x0000002400b49947 */ /* 0x000fec0003800000 */
[----:B------:R-:W-:Y:S01]  /*3820*/  IMAD.MOV.U32 R7, RZ, RZ, R2 ;  /* 0x000000ffff077224 */ /* 0x000fe200078e0002 */
[----:B------:R-:W-:Y:S01]  /*3830*/  UMOV UR24, UR36 ;  /* 0x0000002400187c82 */ /* 0x000fe20008000000 */
[----:B------:R-:W-:Y:S01]  /*3840*/  IMAD.MOV.U32 R6, RZ, RZ, R3 ;  /* 0x000000ffff067224 */ /* 0x000fe200078e0003 */
[----:B------:R-:W-:Y:S01]  /*3850*/  UMOV UR22, UR37 ;  /* 0x0000002500167c82 */ /* 0x000fe20008000000 */
[----:B------:R-:W-:-:S07]  /*3860*/  IMAD.MOV.U32 R119, RZ, RZ, RZ ;  /* 0x000000ffff777224 */ /* 0x000fce00078e00ff */
.L_x_15089:
[----:B------:R-:W-:Y:S01]  /*3870*/  ISETP.NE.AND P2, PT, RZ, UR44, PT ;  /* 0x0000002cff007c0c */ /* 0x000fe2000bf45270 */
[----:B------:R-:W-:-:S04]  /*3880*/  UISETP.NE.AND UP0, UPT, UR22, 0x1, UPT ;  /* 0x000000011600788c */ /* 0x000fc8000bf05270 */
[----:B------:R-:W-:-:S04]  /*3890*/  USEL UR36, URZ, 0x1, UP0 ;  /* 0x000000013f247887 */ /* 0x000fc80008000000 */
[----:B------:R-:W-:-:S04]  /*38a0*/  ULOP3.LUT UR36, UR24, UR36, URZ, 0x3c, !UPT ;  /* 0x0000002418247292 */ /* 0x000fc8000f8e3c3f */
[----:B------:R-:W-:Y:S08]  /*38b0*/  @P2 BRA `(.L_x_15079) ;  /* 0x0000000000382947 */ /* 0x000ff00003800000 */
[----:B------:R-:W-:Y:S05]  /*38c0*/  @!P0 BRA `(.L_x_15080) ;  /* 0x0000000000048947 */ /* 0x000fea0003800000 */
[----:B------:R-:W-:Y:S01]  /*38d0*/  BPT.TRAP 0x1 ;  /* 0x000000040000795c */ /* 0x000fe20000300000 */
.L_x_15080:
        /* <DEDUP_REMOVED lines=9> */
.L_x_15081:
[----:B-1----:R-:W-:Y:S05]  /*3970*/  @P1 BRA `(.L_x_15079) ;  /* 0x0000000000081947 */ /* 0x002fea0003800000 */
[----:B------:R-:W1:Y:S02]  /*3980*/  SYNCS.PHASECHK.TRANS64.TRYWAIT P1, [UR6+0x16830], R0 ;  /* 0x01683000ff0075a7 */ /* 0x000e640008020146 */
[----:B-1----:R-:W-:Y:S05]  /*3990*/  @!P1 BRA `(.L_x_15082) ;  /* 0x000000c0002c9947 */ /* 0x002fea0003800000 */
.L_x_15079:
        /* <DEDUP_REMOVED lines=28> */
.L_x_15084:
[----:B------:R-:W-:Y:S01]  /*3b60*/  ULEA UR6, UR22, UR45, 0x3 ;  /* 0x0000002d16067291 */ /* 0x000fe2000f8e183f */
[----:B------:R-:W-:-:S05]  /*3b70*/  IMAD.U32 R0, RZ, RZ, UR24 ;  /* 0x00000018ff007e24 */ /* 0x000fca000f8e00ff */
[----:B------:R-:W-:-:S04]  /*3b80*/  SHF.L.U32 R0, R0, 0x1f, RZ ;  /* 0x0000001f00007819 */ /* 0x000fc800000006ff */
[----:B------:R0:W1:Y:S01]  /*3b90*/  SYNCS.PHASECHK.TRANS64.TRYWAIT P1, [UR6+0x16850], R0 ;  /* 0x01685000ff0075a7 */ /* 0x0000620008020146 */
[----:B------:R-:W-:Y:S05]  /*3ba0*/  @!P0 BRA `(.L_x_15085) ;  /* 0x0000000000048947 */ /* 0x000fea0003800000 */
[----:B------:R-:W-:Y:S01]  /*3bb0*/  BPT.TRAP 0x1 ;  /* 0x000000040000795c */ /* 0x000fe20000300000 */
.L_x_15085:
[----:B-1----:R-:W-:Y:S05]  /*3bc0*/  @P1 BRA `(.L_x_15083) ;  /* 0x0000000000081947 */ /* 0x002fea0003800000 */
[----:B------:R-:W1:Y:S02]  /*3bd0*/  SYNCS.PHASECHK.TRANS64.TRYWAIT P1, [UR6+0x16850], R0 ;  /* 0x01685000ff0075a7 */ /* 0x000e640008020146 */
[----:B-1----:R-:W-:Y:S05]  /*3be0*/  @!P1 BRA `(.L_x_15086) ;  /* 0x000000bc00b09947 */ /* 0x002fea0003800000 */
.L_x_15083:
        /* <DEDUP_REMOVED lines=51> */
.L_x_15087:
        /* <DEDUP_REMOVED lines=21> */
[----:B------:R-:W-:Y:S01]  /*4070*/  ISETP.GT.AND P1, PT, R0, RZ, PT ;  /* 0x000000ff0000720c */ /* 0x000fe20003f24270 */
[----:B-1----:R-:W-:Y:S01]  /*4080*/  IMAD.IADD R2, R2, 0x1, R137 ;  /* 0x0000000102027824 */ /* 0x002fe200078e0289 */
        /* <DEDUP_REMOVED lines=95> */
[----:B------:R-:W-:-:S02]  /*4680*/  ISETP.GT.AND P2, PT, R2, RZ, PT ;  /* 0x000000ff0200720c */ /* 0x000fc40003f44270 */
[----:B------:R-:W-:Y:S02]  /*4690*/  FMNMX.FTZ R14, R85, R8, !PT ;  /* 0x00000008550e7209 */ /* 0x000fe40007810000 */
[----:B------:R-:W-:Y:S02]  /*46a0*/  ISETP.GT.AND P3, PT, R2, 0x1, PT ;  /* 0x000000010200780c */ /* 0x000fe40003f64270 */
[----:B------:R-:W-:Y:S01]  /*46b0*/  FSEL R26, R26, -INF , P2 ;  /* 0xff8000001a1a7808 */ /* 0x000fe20001000000 */
[----:B------:R-:W1:Y:S01]  /*46c0*/  SHFL.BFLY PT, R3, R14, 0x2, 0x1f ;  /* 0x0c401f000e037f89 */ /* 0x000e6200000e0000 */
[----:B------:R-:W-:Y:S02]  /*46d0*/  ISETP.GT.AND P2, PT, R2, 0x8, PT ;  /* 0x000000080200780c */ /* 0x000fe40003f44270 */
[----:B------:R-:W-:Y:S02]  /*46e0*/  FMNMX.FTZ R12, R26, R7, !PT ;  /* 0x000000071a0c7209 */ /* 0x000fe40007810000 */
        /* <DEDUP_REMOVED lines=306> */
.L_x_15088:
        /* <DEDUP_REMOVED lines=78> */
.L_x_15078:
[----:B------:R-:W-:-:S13]  /*5ef0*/  ISETP.LE.AND P1, PT, RZ, UR23, PT ;  /* 0x00000017ff007c0c */ /* 0x000fda000bf23270 */
[----:B------:R-:W-:Y:S05]  /*5f00*/  @!P1 BRA `(.L_x_15090) ;  /* 0x0000001c00389947 */ /* 0x000fea0003800000 */
[----:B------:R-:W-:Y:S01]  /*5f10*/  IMAD.MOV.U32 R7, RZ, RZ, R2 ;  /* 0x000000ffff077224 */ /* 0x000fe200078e0002 */
[----:B------:R-:W-:Y:S01]  /*5f20*/  MOV R6, R3 ;  /* 0x0000000300067202 */ /* 0x000fe20000000f00 */
[----:B------:R-:W-:Y:S01]  /*5f30*/  UMOV UR22, UR36 ;  /* 0x0000002400167c82 */ /* 0x000fe20008000000 */
[----:B------:R-:W-:-:S05]  /*5f40*/  UMOV UR21, UR37 ;  /* 0x0000002500157c82 */ /* 0x000fca0008000000 */
.L_x_15101:
        /* <DEDUP_REMOVED lines=9> */
.L_x_15092:
[----:B------:R-:W-:Y:S01]  /*5fe0*/  ULEA UR6, UR37, UR45, 0x3 ;  /* 0x0000002d25067291 */ /* 0x000fe2000f8e183f */
[----:B------:R-:W-:-:S05]  /*5ff0*/  IMAD.U32 R0, RZ, RZ, UR36 ;  /* 0x00000024ff007e24 */ /* 0x000fca000f8e00ff */
[----:B------:R-:W-:-:S04]  /*6000*/  SHF.L.U32 R0, R0, 0x1f, RZ ;  /* 0x0000001f00007819 */ /* 0x000fc800000006ff */
[----:B------:R0:W1:Y:S01]  /*6010*/  SYNCS.PHASECHK.TRANS64.TRYWAIT P1, [UR6+0x16830], R0 ;  /* 0x01683000ff0075a7 */ /* 0x0000620008020146 */
[----:B------:R-:W-:Y:S05]  /*6020*/  @!P0 BRA `(.L_x_15093) ;  /* 0x0000000000048947 */ /* 0x000fea0003800000 */
[----:B------:R-:W-:Y:S01]  /*6030*/  BPT.TRAP 0x1 ;  /* 0x000000040000795c */ /* 0x000fe20000300000 */
.L_x_15093:
[----:B-1----:R-:W-:Y:S05]  /*6040*/  @P1 BRA `(.L_x_15091) ;  /* 0x0000000000081947 */ /* 0x002fea0003800000 */
[----:B------:R-:W1:Y:S02]  /*6050*/  SYNCS.PHASECHK.TRANS64.TRYWAIT P1, [UR6+0x16830], R0 ;  /* 0x01683000ff0075a7 */ /* 0x000e640008020146 */
[----:B-1----:R-:W-:Y:S05]  /*6060*/  @!P1 BRA `(.L_x_15094) ;  /* 0x0000009800a89947 */ /* 0x002fea0003800000 */
.L_x_15091:
        /* <DEDUP_REMOVED lines=25> */
.L_x_15096:
[----:B------:R-:W-:Y:S01]  /*6200*/  ULEA UR6, UR21, UR45, 0x3 ;  /* 0x0000002d15067291 */ /* 0x000fe2000f8e183f */
[----:B------:R-:W-:-:S05]  /*6210*/  IMAD.U32 R0, RZ, RZ, UR22 ;  /* 0x00000016ff007e24 */ /* 0x000fca000f8e00ff */
[----:B------:R-:W-:-:S04]  /*6220*/  SHF.L.U32 R0, R0, 0x1f, RZ ;  /* 0x0000001f00007819 */ /* 0x000fc800000006ff */
[----:B------:R0:W1:Y:S01]  /*6230*/  SYNCS.PHASECHK.TRANS64.TRYWAIT P1, [UR6+0x16850], R0 ;  /* 0x01685000ff0075a7 */ /* 0x0000620008020146 */
[----:B------:R-:W-:Y:S05]  /*6240*/  @!P0 BRA `(.L_x_15097) ;  /* 0x0000000000048947 */ /* 0x000fea0003800000 */
[----:B------:R-:W-:Y:S01]  /*6250*/  BPT.TRAP 0x1 ;  /* 0x000000040000795c */ /* 0x000fe20000300000 */
.L_x_15097:
[----:B-1----:R-:W-:Y:S05]  /*6260*/  @P1 BRA `(.L_x_15095) ;  /* 0x0000000000081947 */ /* 0x002fea0003800000 */
[----:B------:R-:W1:Y:S02]  /*6270*/  SYNCS.PHASECHK.TRANS64.TRYWAIT P1, [UR6+0x16850], R0 ;  /* 0x01685000ff0075a7 */ /* 0x000e640008020146 */
[----:B-1----:R-:W-:Y:S05]  /*6280*/  @!P1 BRA `(.L_x_15098) ;  /* 0x0000009800389947 */ /* 0x002fea0003800000 */
.L_x_15095:
        /* <DEDUP_REMOVED lines=51> */
.L_x_15099:
        /* <DEDUP_REMOVED lines=279> */
.L_x_15100:
        /* <DEDUP_REMOVED lines=76> */
.L_x_15090:
[----:B------:R-:W-:Y:S06]  /*7bf0*/  BAR.ARV 0x8, 0x200 ;  /* 0x0208000000007b1d */ /* 0x000fec0000002000 */
[----:B------:R-:W-:Y:S05]  /*7c00*/  @!P0 BRA `(.L_x_15102) ;  /* 0x0000000000048947 */ /* 0x000fea0003800000 */
[----:B------:R-:W-:Y:S01]  /*7c10*/  BPT.TRAP 0x1 ;  /* 0x000000040000795c */ /* 0x000fe20000300000 */
.L_x_15102:
[----:B------:R-:W-:Y:S01]  /*7c20*/  ULEA UR5, UR37, UR45, 0x3 ;  /* 0x0000002d25057291 */ /* 0x000fe2000f8e183f */
[----:B------:R-:W-:-:S05]  /*7c30*/  IMAD.U32 R6, RZ, RZ, UR36 ;  /* 0x00000024ff067e24 */ /* 0x000fca000f8e00ff */
[----:B------:R-:W-:-:S04]  /*7c40*/  SHF.L.U32 R6, R6, 0x1f, RZ ;  /* 0x0000001f06067819 */ /* 0x000fc800000006ff */
[----:B------:R0:W1:Y:S01]  /*7c50*/  SYNCS.PHASECHK.TRANS64.TRYWAIT P1, [UR5+0x16850], R6 ;  /* 0x01685006ff0075a7 */ /* 0x0000620008020145 */
[----:B------:R-:W-:Y:S05]  /*7c60*/  @!P0 BRA `(.L_x_15103) ;  /* 0x0000000000048947 */ /* 0x000fea0003800000 */
[----:B------:R-:W-:Y:S01]  /*7c70*/  BPT.TRAP 0x1 ;  /* 0x000000040000795c */ /* 0x000fe20000300000 */
.L_x_15103:
[----:B-1----:R-:W-:Y:S05]  /*7c80*/  @P1 BRA `(.L_x_15104) ;  /* 0x0000000000081947 */ /* 0x002fea0003800000 */
[----:B------:R-:W1:Y:S02]  /*7c90*/  SYNCS.PHASECHK.TRANS64.TRYWAIT P1, [UR5+0x16850], R6 ;  /* 0x01685006ff0075a7 */ /* 0x000e640008020145 */
[----:B-1----:R-:W-:Y:S05]  /*7ca0*/  @!P1 BRA `(.L_x_15105) ;  /* 0x0000007c00c89947 */ /* 0x002fea0003800000 */
.L_x_15104:
        /* <DEDUP_REMOVED lines=71> */
.L_x_15106:
        /* <DEDUP_REMOVED lines=42> */
.L_x_15070:
        /* <DEDUP_REMOVED lines=29> */
[----:B------:R-:W-:-:S02]  /*8590*/  ULDC.64 UR14, c[0x0][0xc08] ;  /* 0x00030200000e7ab9 */ /* 0x000fc40000000a00 */
[----:B------:R-:W-:Y:S01]  /*85a0*/  IMAD.U32 R24, RZ, RZ, UR8 ;  /* 0x00000008ff187e24 */ /* 0x000fe2000f8e00ff */
[----:B------:R-:W-:Y:S01]  /*85b0*/  MOV R25, UR9 ;  /* 0x0000000900197c02 */ /* 0x000fe20008000f00 */
        /* <DEDUP_REMOVED lines=47> */
[----:B------:R-:W-:Y:S02]  /*88b0*/  UISETP.NE.U32.AND UP1, UPT, UR14, URZ, UPT ;  /* 0x0000003f0e00728c */ /* 0x000fe4000bf25070 */
[----:B------:R-:W-:Y:S02]  /*88c0*/  USEL UR7, UR39, URZ, !UP0 ;  /* 0x0000003f27077287 */ /* 0x000fe4000c000000 */
[----:B------:R-:W-:Y:S01]  /*88d0*/  UISETP.NE.AND.EX UP0, UPT, UR15, URZ, UPT, UP1 ;  /* 0x0000003f0f00728c */ /* 0x000fe2000bf05310 */
[----:B------:R-:W0:Y:S05]  /*88e0*/  @P1 LDC R27, c[0x0][0xbec] ;  /* 0x0002fb00ff1b1b82 */ /* 0x000e2a0000000800 */
[----:B------:R-:W-:-:S03]  /*88f0*/  PLOP3.LUT P3, PT, PT, PT, UP0, 0x80, 0x0 ;  /* 0x000000000000781c */ /* 0x000fc60003f6f008 */
        /* <DEDUP_REMOVED lines=14> */
[----:B------:R-:W-:-:S03]  /*89e0*/  UIMAD UR12, UR7, UR17, UR12 ;  /* 0x00000011070c72a4 */ /* 0x000fc6000f8e020c */
[----:B------:R-:W-:Y:S01]  /*89f0*/  ULDC.64 UR16, c[0x0][0xb88] ;  /* 0x0002e20000107ab9 */ /* 0x000fe20000000a00 */
[----:B------:R-:W-:Y:S01]  /*8a00*/  IADD3 R4, P0, R4, UR10, RZ ;  /* 0x0000000a04047c10 */ /* 0x000fe2000ff1e0ff */
[----:B------:R-:W-:Y:S01]  /*8a10*/  IMAD R8, R5, UR16, RZ ;  /* 0x0000001005087c24 */ /* 0x000fe2000f8e02ff */
[----:B------:R-:W-:Y:S01]  /*8a20*/  @UP0 ULEA UR10, UP1, UR39, UR14, 0x2 ;  /* 0x0000000e270a0291 */ /* 0x000fe2000f82103f */
[----:B------:R-:W-:Y:S01]  /*8a30*/  IMAD.U32 R9, RZ, RZ, UR12 ;  /* 0x0000000cff097e24 */ /* 0x000fe2000f8e00ff */
[----:B------:R-:W-:Y:S01]  /*8a40*/  ULDC.64 UR12, c[0x0][0xb50] ;  /* 0x0002d400000c7ab9 */ /* 0x000fe20000000a00 */
[----:B------:R-:W-:-:S03]  /*8a50*/  ULDC UR14, c[0x0][0xa88] ;  /* 0x0002a200000e7ab9 */ /* 0x000fc60000000800 */
[----:B------:R-:W-:Y:S01]  /*8a60*/  IADD3.X R5, R6, UR11, R9, P0, !PT ;  /* 0x0000000b06057c10 */ /* 0x000fe200087fe409 */
[----:B------:R-:W-:Y:S01]  /*8a70*/  @UP0 ULEA.HI.X UR11, UR39, UR15, UR40, 0x2, UP1 ;  /* 0x0000000f270b0291 */ /* 0x000fe200088f1428 */
[C---:B------:R-:W-:Y:S02]  /*8a80*/  IMAD R9, R7.reuse, UR17, R8 ;  /* 0x0000001107097c24 */ /* 0x040fe4000f8e0208 */
[----:B------:R-:W-:Y:S02]  /*8a90*/  IMAD.U32 R6, RZ, RZ, UR14 ;  /* 0x0000000eff067e24 */ /* 0x000fe4000f8e00ff */
[----:B------:R-:W-:-:S04]  /*8aa0*/  IMAD.WIDE.U32 R4, R7, UR16, R4 ;  /* 0x0000001007047c25 */ /* 0x000fc8000f8e0004 */
        /* <DEDUP_REMOVED lines=12> */
.L_x_15109:
        /* <DEDUP_REMOVED lines=26> */
[----:B------:R-:W-:Y:S01]  /*8d10*/  IMAD.X R25, RZ, RZ, R3, P4 ;  /* 0x000000ffff197224 */ /* 0x000fe200020e0603 */
[----:B-1----:R0:W-:Y:S04]  /*8d20*/  @!P0 ST.E desc[UR52][R14.64], R20 ;  /* 0x000000140e008985 */ /* 0x0021e8000c101934 */
[----:B------:R-:W2:Y:S04]  /*8d30*/  LD.E.128 R4, desc[UR52][R4.64] ;  /* 0x0000003404047980 */ /* 0x000ea8000c101d00 */
[----:B------:R-:W3:Y:S04]  /*8d40*/  LD.E.128 R8, desc[UR52][R8.64] ;  /* 0x0000003408087980 */ /* 0x000ee8000c101d00 */
[----:B------:R-:W4:Y:S01]  /*8d50*/  LD.E.128 R24, desc[UR52][R24.64] ;  /* 0x0000003418187980 */ /* 0x000f22000c101d00 */
[----:B------:R-:W-:Y:S01]  /*8d60*/  IADD3 R29, P0, R2, 0x4800, RZ ;  /* 0x00004800021d7810 */ /* 0x000fe20007f1e0ff */
[----:B0-----:R-:W0:Y:S03]  /*8d70*/  @P1 LDC R20, c[0x0][0xbec] ;  /* 0x0002fb00ff141b82 */ /* 0x001e260000000800 */
[----:B------:R-:W-:-:S02]  /*8d80*/  IADD3.X R13, RZ, R3, RZ, P0, !PT ;  /* 0x00000003ff0d7210 */ /* 0x000fc400007fe4ff */
[----:B------:R-:W-:-:S03]  /*8d90*/  LOP3.LUT R2, R29, 0x380, RZ, 0xc0, !PT ;  /* 0x000003801d027812 */ /* 0x000fc600078ec0ff */
[----:B------:R-:W1:Y:S01]  /*8da0*/  @P1 LDC R3, c[0x0][0xbf0] ;  /* 0x0002fc00ff031b82 */ /* 0x000e620000000800 */
[----:B------:R-:W-:Y:S01]  /*8db0*/  UIMAD UR10, UR9, UR12, URZ ;  /* 0x0000000c090a72a4 */ /* 0x000fe2000f8e023f */
[----:B------:R-:W-:Y:S01]  /*8dc0*/  SHF.R.U64 R2, R2, 0x3, RZ ;  /* 0x0000000302027819 */ /* 0x000fe200000012ff */
        /* <DEDUP_REMOVED lines=11> */
[----:B0-----:R-:W-:Y:S01]  /*8e80*/  @P1 IMAD.HI.U32 R2, R29, R20, RZ ;  /* 0x000000141d021227 */ /* 0x001fe200078e00ff */
[----:B------:R-:W-:Y:S01]  /*8e90*/  ULDC.64 UR10, c[0x0][0xaf0] ;  /* 0x0002bc00000a7ab9 */ /* 0x000fe20000000a00 */
[----:B------:R-:W5:Y:S01]  /*8ea0*/  LD.E.128 R12, desc[UR52][R12.64] ;  /* 0x000000340c0c7980 */ /* 0x000f62000c101d00 */
[----:B------:R-:W-:Y:S01]  /*8eb0*/  UIADD3 UR9, UR9, UR4, URZ ;  /* 0x0000000409097290 */ /* 0x000fe2000fffe03f */
[----:B------:R-:W-:Y:S01]  /*8ec0*/  IMAD.MOV.U32 R21, RZ, RZ, R29 ;  /* 0x000000ffff157224 */ /* 0x000fe200078e001d */
[----:B------:R-:W-:Y:S01]  /*8ed0*/  UIMAD UR4, UR19, UR10, URZ ;  /* 0x0000000a130472a4 */ /* 0x000fe2000f8e023f */
[----:B------:R-:W-:Y:S01]  /*8ee0*/  @!PT LDS RZ, [RZ] ;  /* 0x00000000fffff984 */ /* 0x000fe20000000800 */
[----:B------:R-:W-:Y:S01]  /*8ef0*/  @!PT LDS RZ, [RZ] ;  /* 0x00000000fffff984 */ /* 0x000fe20000000800 */
[----:B------:R-:W-:Y:S01]  /*8f00*/  @!PT LDS RZ, [RZ] ;  /* 0x00000000fffff984 */ /* 0x000fe20000000800 */
[----:B------:R-:W-:Y:S01]  /*8f10*/  @!PT LDS RZ, [RZ] ;  /* 0x00000000fffff984 */ /* 0x000fe20000000800 */
[----:B------:R0:W-:Y:S06]  /*8f20*/  MEMBAR.ALL.CTA ;  /* 0x0000000000007992 */ /* 0x0001ec0000008000 */
[----:B0-----:R-:W0:Y:S01]  /*8f30*/  FENCE.VIEW.ASYNC.S ;  /* 0x00000000000073c6 */ /* 0x001e220000000000 */
[----:B------:R-:W-:Y:S01]  /*8f40*/  UIMAD.WIDE.U32 UR8, UR7, UR10, UR8 ;  /* 0x0000000a070872a5 */ /* 0x000fe2000f8e0008 */
[----:B-1----:R-:W-:Y:S01]  /*8f50*/  @P1 SHF.R.U32.HI R21, RZ, R3, R2 ;  /* 0x00000003ff151219 */ /* 0x002fe20000011602 */
[----:B------:R-:W-:Y:S01]  /*8f60*/  UIMAD UR4, UR7, UR11, UR4 ;  /* 0x0000000b070472a4 */ /* 0x000fe2000f8e0204 */
[----:B------:R-:W-:-:S02]  /*8f70*/  VIADD R0, R0, 0x16820 ;  /* 0x0001682000007836 */ /* 0x000fc40000000000 */
[--C-:B------:R-:W-:Y:S01]  /*8f80*/  SHF.R.S32.HI R20, RZ, 0x1f, R21.reuse ;  /* 0x0000001fff147819 */ /* 0x100fe20000011415 */
[----:B------:R-:W-:Y:S01]  /*8f90*/  UIADD3 UR4, UR9, UR4, URZ ;  /* 0x0000000409047290 */ /* 0x000fe2000fffe03f */
[----:B------:R-:W-:Y:S01]  /*8fa0*/  IMAD.MOV R28, RZ, RZ, -R21 ;  /* 0x000000ffff1c7224 */ /* 0x000fe200078e0a15 */
[----:B------:R-:W-:Y:S01]  /*8fb0*/  ULDC.64 UR10, c[0x0][0xae0] ;  /* 0x0002b800000a7ab9 */ /* 0x000fe20000000a00 */
[----:B------:R-:W-:Y:S01]  /*8fc0*/  IMAD.U32 R3, RZ, RZ, UR9 ;  /* 0x00000009ff037e24 */ /* 0x000fe2000f8e00ff */
[----:B------:R-:W-:Y:S01]  /*8fd0*/  PRMT R0, RZ, 0x654, R0 ;  /* 0x00000654ff007816 */ /* 0x000fe20000000000 */
        /* <DEDUP_REMOVED lines=8> */
[----:B------:R-:W-:Y:S01]  /*9060*/  IMAD.WIDE.U32 R2, R21, UR10, R2 ;  /* 0x0000000a15027c25 */ /* 0x000fe2000f8e0002 */
[----:B0-----:R0:W-:Y:S03]  /*9070*/  SYNCS.ARRIVE.TRANS64.RED.A1T0 RZ, [R0+URZ], RZ ;  /* 0x000000ff00ff79a7 */ /* 0x0011e6000810043f */
[----:B------:R-:W-:-:S02]  /*9080*/  IMAD.IADD R3, R3, 0x1, R33 ;  /* 0x0000000103037824 */ /* 0x000fc400078e0221 */
[----:B------:R-:W-:Y:S02]  /*9090*/  IMAD R20, R20, UR8, RZ ;  /* 0x0000000814147c24 */ /* 0x000fe4000f8e02ff */
        /* <DEDUP_REMOVED lines=36> */
.L_x_15108:
        /* <DEDUP_REMOVED lines=14> */
[----:B------:R-:W-:-:S05]  /*93c0*/  MOV R0, UR4 ;  /* 0x0000000400007c02 */ /* 0x000fca0008000f00 */
[----:B------:R-:W-:-:S05]  /*93d0*/  PLOP3.LUT P3, PT, PT, PT, UP1, 0x80, 0x0 ;  /* 0x000000000000781c */ /* 0x000fca0003f6f018 */
[----:B------:R-:W-:-:S04]  /*93e0*/  @UP1 ULEA UR8, UP2, UR39, UR8, 0x2 ;  /* 0x0000000827081291 */ /* 0x000fc8000f84103f */
[----:B------:R-:W-:Y:S02]  /*93f0*/  @UP1 ULEA.HI.X UR9, UR39, UR9, UR40, 0x2, UP2 ;  /* 0x0000000927091291 */ /* 0x000fe400090f1428 */
        /* <DEDUP_REMOVED lines=15> */
.L_x_15111:
        /* <DEDUP_REMOVED lines=45> */
.L_x_15113:
[----:B------:R-:W-:Y:S05]  /*97c0*/  BSYNC B1 ;  /* 0x0000000000017941 */ /* 0x000fea0003800000 */
.L_x_15112:
        /* <DEDUP_REMOVED lines=33> */
[----:B------:R-:W-:Y:S01]  /*99e0*/  SHF.R.S32.HI R4, RZ, 0x1f, R7 ;  /* 0x0000001fff047819 */ /* 0x000fe20000011407 */
[C---:B------:R-:W-:Y:S01]  /*99f0*/  IMAD R9, R5.reuse, UR11, R6 ;  /* 0x0000000b05097c24 */ /* 0x040fe2000f8e0206 */
[----:B------:R-:W-:Y:S01]  /*9a00*/  ULDC UR4, c[0x0][0xac8] ;  /* 0x0002b20000047ab9 */ /* 0x000fe20000000800 */
[----:B------:R-:W-:-:S04]  /*9a10*/  IMAD.WIDE.U32 R2, R5, UR10, R2 ;  /* 0x0000000a05027c25 */ /* 0x000fc8000f8e0002 */
[----:B------:R-:W-:Y:S01]  /*9a20*/  IMAD R4, R4, UR8, RZ ;  /* 0x0000000804047c24 */ /* 0x000fe2000f8e02ff */
[----:B------:R-:W-:-:S03]  /*9a30*/  IADD3 R3, R3, R9, RZ ;  /* 0x0000000903037210 */ /* 0x000fc60007ffe0ff */
        /* <DEDUP_REMOVED lines=33> */
.L_x_15110:
[----:B------:R-:W-:Y:S05]  /*9c50*/  BSYNC B0 ;  /* 0x0000000000007941 */ /* 0x000fea0003800000 */
.L_x_15107:
[----:B------:R-:W-:Y:S02]  /*9c60*/  ULDC UR4, c[0x0][0xc3c] ;  /* 0x00030f0000047ab9 */ /* 0x000fe40000000800 */
[----:B------:R-:W-:-:S13]  /*9c70*/  ISETP.GE.AND P0, PT, R31, UR4, PT ;  /* 0x000000041f007c0c */ /* 0x000fda000bf06270 */
[----:B------:R-:W-:Y:S05]  /*9c80*/  @!P0 BRA `(.L_x_15114) ;  /* 0xffffff7000208947 */ /* 0x000fea000383ffff */
[----:B------:R-:W-:Y:S05]  /*9c90*/  EXIT ;  /* 0x000000000000794d */ /* 0x000fea0003800000 */
.L_x_15065:
        /* <DEDUP_REMOVED lines=18> */
.L_x_15115:
        /* <DEDUP_REMOVED lines=40> */
.L_x_15121:
        /* <DEDUP_REMOVED lines=12> */
.L_x_15120:
[----:B------:R-:W-:Y:S05]  /*a100*/  BSYNC B0 ;  /* 0x0000000000007941 */ /* 0x000fea0003800000 */
.L_x_15119:
        /* <DEDUP_REMOVED lines=20> */
.L_x_15117:
        /* <DEDUP_REMOVED lines=20> */
.L_x_15122:
        /* <DEDUP_REMOVED lines=14> */
[-C--:B------:R-:W-:Y:S01]  /*a470*/  @!P1 IADD3 R3, R3, -R8.reuse, RZ ;  /* 0x8000000803039210 */ /* 0x080fe20007ffe0ff */
        /* <DEDUP_REMOVED lines=38> */
[----:B------:R-:W-:Y:S02]  /*a6e0*/  @!P1 LOP3.LUT R2, RZ, R9, RZ, 0x33, !PT ;  /* 0x00000009ff029212 */ /* 0x000fe400078e33ff */
[----:B------:R-:W-:Y:S02]  /*a6f0*/  IADD3 R9, -R9, RZ, RZ ;  /* 0x000000ff09097210 */ /* 0x000fe40007ffe1ff */
[----:B------:R-:W-:-:S03]  /*a700*/  LOP3.LUT R17, RZ, R2, RZ, 0x33, !PT ;  /* 0x00000002ff117212 */ /* 0x000fc600078e33ff */
[----:B------:R-:W-:Y:S02]  /*a710*/  IMAD R18, R2, R9, R3 ;  /* 0x0000000902127224 */ /* 0x000fe400078e0203 */
[----:B------:R-:W-:Y:S01]  /*a720*/  IMAD.IADD R17, R0, 0x1, R17 ;  /* 0x0000000100117824 */ /* 0x000fe200078e0211 */
[----:B------:R-:W-:Y:S06]  /*a730*/  BRA `(.L_x_15123) ;  /* 0x0000000000147947 */ /* 0x000fec0003800000 */
.L_x_15118:
[----:B------:R-:W-:Y:S01]  /*a740*/  ULDC UR4, c[0x0][0xc3c] ;  /* 0x00030f0000047ab9 */ /* 0x000fe20000000800 */
[----:B------:R-:W-:Y:S02]  /*a750*/  IMAD.MOV.U32 R17, RZ, RZ, RZ ;  /* 0x000000ffff117224 */ /* 0x000fe400078e00ff */
[----:B------:R-:W-:Y:S02]  /*a760*/  IMAD.U32 R16, RZ, RZ, UR6 ;  /* 0x00000006ff107e24 */ /* 0x000fe4000f8e00ff */
[----:B------:R-:W-:Y:S02]  /*a770*/  IMAD.MOV.U32 R18, RZ, RZ, RZ ;  /* 0x000000ffff127224 */ /* 0x000fe400078e00ff */
[----:B------:R-:W-:-:S07]  /*a780*/  IMAD.U32 R19, RZ, RZ, UR4 ;  /* 0x00000004ff137e24 */ /* 0x000fce000f8e00ff */
.L_x_15123:
[----:B------:R-:W-:-:S13]  /*a790*/  ISETP.NE.AND P0, PT, R5, RZ, PT ;  /* 0x000000ff0500720c */ /* 0x000fda0003f05270 */
[----:B------:R-:W0:Y:S01]  /*a7a0*/  @!P0 S2R R3, SR_CgaCtaId ;  /* 0x0000000000038919 */ /* 0x000e220000008800 */
[----:B------:R-:W-:-:S04]  /*a7b0*/  @!P0 MOV R0, 0x400 ;  /* 0x0000040000008802 */ /* 0x000fc80000000f00 */
[----:B0-----:R-:W-:-:S05]  /*a7c0*/  @!P0 LEA R0, R3, R0, 0x18 ;  /* 0x0000000003008211 */ /* 0x001fca00078ec0ff */
[----:B------:R0:W-:Y:S01]  /*a7d0*/  @!P0 STS.128 [R0+0x168d0], R16 ;  /* 0x0168d01000008388 */ /* 0x0001e20000000c00 */
[----:B------:R-:W-:Y:S06]  /*a7e0*/  BAR.ARV 0x5, 0x200 ;  /* 0x0148000000007b1d */ /* 0x000fec0000002000 */
.L_x_15116:
        /* <DEDUP_REMOVED lines=29> */
.L_x_15185:
[----:B0-----:R-:W0:Y:S01]  /*a9c0*/  LDC.64 R2, c[0x0][0xc88] ;  /* 0x00032200ff027b82 */ /* 0x001e220000000a00 */
[----:B--2---:R-:W2:Y:S01]  /*a9d0*/  LDL.LU R6, [R1] ;  /* 0x0000000001067983 */ /* 0x004ea20000300800 */
        /* <DEDUP_REMOVED lines=15> */
[----:B------:R1:W3:Y:S01]  /*aad0*/  @P0 LDG.E R7, desc[UR52][R2.64] ;  /* 0x0000003402070981 */ /* 0x0002e2000c1e1900 */
[----:B------:R-:W-:Y:S02]  /*aae0*/  ISETP.NE.U32.AND P0, PT, RZ, UR4, PT ;  /* 0x00000004ff007c0c */ /* 0x000fe4000bf05070 */
[----:B--2---:R-:W-:Y:S02]  /*aaf0*/  LOP3.LUT R6, R6, 0xffffffef, RZ, 0xc0, !PT ;  /* 0xffffffef06067812 */ /* 0x004fe400078ec0ff */
[----:B------:R-:W-:Y:S02]  /*ab00*/  ISETP.NE.AND.EX P2, PT, RZ, UR5, PT, P0 ;  /* 0x00000005ff007c0c */ /* 0x000fe4000bf45300 */
[----:B------:R-:W-:Y:S02]  /*ab10*/  ISETP.NE.U32.AND P0, PT, RZ, UR6, PT ;  /* 0x00000006ff007c0c */ /* 0x000fe4000bf05070 */
[----:B0-----:R-:W-:Y:S02]  /*ab20*/  MOV R0, RZ ;  /* 0x000000ff00007202 */ /* 0x001fe40000000f00 */
[----:B------:R-:W-:-:S02]  /*ab30*/  ISETP.NE.AND.EX P0, PT, RZ, UR7, PT, P0 ;  /* 0x00000007ff007c0c */ /* 0x000fc4000bf05300 */
[----:B-1----:R-:W-:-:S04]  /*ab40*/  IADD3 R2, P1, R23, UR4, RZ ;  /* 0x0000000417027c10 */ /* 0x002fc8000ff3e0ff */
[----:B------:R-:W-:Y:S01]  /*ab50*/  IADD3.X R3, R24, UR5, RZ, P1, !PT ;  /* 0x0000000518037c10 */ /* 0x000fe20008ffe4ff */
[----:B------:R-:W-:Y:S01]  /*ab60*/  ULDC.64 UR4, c[0x0][0x418] ;  /* 0x0001060000047ab9 */ /* 0x000fe20000000a00 */
[----:B------:R-:W-:-:S03]  /*ab70*/  @P2 LOP3.LUT R6, R6, 0x10, RZ, 0xfc, !PT ;  /* 0x0000001006062812 */ /* 0x000fc600078efcff */
[----:B------:R-:W2:Y:S02]  /*ab80*/  @P2 LDG.E R0, desc[UR52][R2.64] ;  /* 0x0000003402002981 */ /* 0x000ea4000c1e1900 */
[----:B------:R-:W-:Y:S02]  /*ab90*/  @P0 IADD3 R4, P1, R23, UR6, RZ ;  /* 0x0000000617040c10 */ /* 0x000fe4000ff3e0ff */
[----:B------:R-:W-:Y:S02]  /*aba0*/  STL [R1], R6 ;  /* 0x0000000601007387 */ /* 0x000fe40000100800 */
        /* <DEDUP_REMOVED lines=8> */
[----:B--2---:R0:W-:Y:S04]  /*ac30*/  STL [R1+0x20], R0 ;  /* 0x0000200001007387 */ /* 0x0041e80000100800 */
[----:B---3--:R1:W-:Y:S04]  /*ac40*/  STL [R1+0x14], R7 ;  /* 0x0000140701007387 */ /* 0x0083e80000100800 */
[----:B----4-:R1:W-:Y:S01]  /*ac50*/  @P0 STL [R1+0x2c], R4 ;  /* 0x00002c0401000387 */ /* 0x0103e20000100800 */
        /* <DEDUP_REMOVED lines=10> */
.L_x_15125:
        /* <DEDUP_REMOVED lines=10> */
.L_x_15126:
        /* <DEDUP_REMOVED lines=9> */
.L_x_15127:
[----:B0-2---:R-:W-:Y:S01]  /*ae30*/  IMAD.MOV.U32 R2, RZ, RZ, R6 ;  /* 0x000000ffff027224 */ /* 0x005fe200078e0006 */
[----:B------:R-:W0:Y:S01]  /*ae40*/  LDC R3, c[0x0][0x448] ;  /* 0x00011200ff037b82 */ /* 0x000e220000000800 */
[----:B------:R-:W2:Y:S01]  /*ae50*/  LDL R6, [R1+0x2c] ;  /* 0x00002c0001067983 */ /* 0x000ea20000100800 */
[----:B-----5:R-:W-:Y:S01]  /*ae60*/  IMAD.IADD R5, R0, 0x1, -R7 ;  /* 0x0000000100057824 */ /* 0x020fe200078e0a07 */
[----:B------:R-:W-:Y:S01]  /*ae70*/  BSSY B7, `(.L_x_15128) ;  /* 0x00003b5000077945 */ /* 0x000fe20003800000 */
[----:B------:R-:W-:Y:S02]  /*ae80*/  LOP3.LUT R2, R2, 0xfffffff7, RZ, 0xc0, !PT ;  /* 0xfffffff702027812 */ /* 0x000fe400078ec0ff */
[----:B0-----:R-:W-:-:S13]  /*ae90*/  ISETP.NE.AND P0, PT, R3, 0x1, PT ;  /* 0x000000010300780c */ /* 0x001fda0003f05270 */
[----:B------:R-:W0:Y:S01]  /*aea0*/  @P0 LDC R4, c[0x0][0x44c] ;  /* 0x00011300ff040b82 */ /* 0x000e220000000800 */
[----:B------:R-:W-:-:S05]  /*aeb0*/  @P0 LOP3.LUT R2, R2, 0x8, RZ, 0xfc, !PT ;  /* 0x0000000802020812 */ /* 0x000fca00078efcff */
[----:B------:R1:W-:Y:S02]  /*aec0*/  STL [R1], R2 ;  /* 0x0000000201007387 */ /* 0x0003e40000100800 */
[----:B------:R-:W3:Y:S02]  /*aed0*/  @P0 LDC R3, c[0x0][0x450] ;  /* 0x00011400ff030b82 */ /* 0x000ee40000000800 */
[----:B------:R4:W-:Y:S01]  /*aee0*/  STL [R1+0x10], R5 ;  /* 0x0000100501007387 */ /* 0x0009e20000100800 */
[----:B-1----:R-:W-:-:S04]  /*aef0*/  IMAD R2, R17, 0xc0, RZ ;  /* 0x000000c011027824 */ /* 0x002fc800078e02ff */
[----:B------:R-:W-:-:S04]  /*af00*/  VIADD R2, R2, 0xbf ;  /* 0x000000bf02027836 */ /* 0x000fc80000000000 */
[----:B0-----:R-:W-:-:S05]  /*af10*/  @P0 IMAD.HI.U32 R4, R2, R4, RZ ;  /* 0x0000000402040227 */ /* 0x001fca00078e00ff */
[----:B---3--:R-:W-:Y:S02]  /*af20*/  @P0 SHF.R.U32.HI R2, RZ, R3, R4 ;  /* 0x00000003ff020219 */ /* 0x008fe40000011604 */
[----:B--2---:R-:W-:-:S05]  /*af30*/  IADD3 R0, R5, 0x80, -R6 ;  /* 0x0000008005007810 */ /* 0x004fca0007ffe806 */
        /* <DEDUP_REMOVED lines=11> */
[----:B----4-:R-:W-:Y:S05]  /*aff0*/  @P0 BRA `(.L_x_15129) ;  /* 0x0000000000440947 */ /* 0x010fea0003800000 */
        /* <DEDUP_REMOVED lines=17> */
.L_x_15129:
        /* <DEDUP_REMOVED lines=20> */
.L_x_15132:
[----:B------:R-:W-:Y:S05]  /*b250*/  BSYNC B6 ;  /* 0x0000000000067941 */ /* 0x000fea0003800000 */
.L_x_15131:
        /* <DEDUP_REMOVED lines=20> */
.L_x_15135:
        /* <DEDUP_REMOVED lines=15> */
.L_x_15134:
[----:B------:R-:W-:Y:S05]  /*b490*/  BSYNC B6 ;  /* 0x0000000000067941 */ /* 0x000fea0003800000 */
.L_x_15133:
        /* <DEDUP_REMOVED lines=10> */
[----:B------:R-:W0:Y:S03]  /*b540*/  S2R R0, SR_TID.X ;  /* 0x0000000000007919 */ /* 0x000e260000002100 */
[----:B------:R-:W-:Y:S01]  /*b550*/  @P0 IADD3.X R3, R24, UR5, RZ, P1, !PT ;  /* 0x0000000518030c10 */ /* 0x000fe20008ffe4ff */
[----:B------:R-:W4:Y:S04]  /*b560*/  LDL.LU R20, [R1] ;  /* 0x0000000001147983 */ /* 0x000f280000300800 */
        /* <DEDUP_REMOVED lines=26> */
[----:B------:R0:W-:Y:S01]  /*b710*/  STL [R1+0x18], R6 ;  /* 0x0000180601007387 */ /* 0x0001e20000100800 */
        /* <DEDUP_REMOVED lines=11> */
[----:B------:R0:W-:Y:S01]  /*b7d0*/  STL [R1], R20 ;  /* 0x0000001401007387 */ /* 0x0001e20000100800 */
[----:B------:R-:W-:-:S03]  /*b7e0*/  UMOV UR4, 0xffffffff ;  /* 0xffffffff00047882 */ /* 0x000fc60000000000 */
[----:B------:R-:W-:Y:S05]  /*b7f0*/  BRA.DIV UR4, `(.L_x_15136) ;  /* 0x00000046040c7947 */ /* 0x000fea000b800000 */
.L_x_15202:
[----:B------:R-:W-:-:S05]  /*b800*/  SHF.R.S32.HI R9, RZ, 0x1f, R18 ;  /* 0x0000001fff097819 */ /* 0x000fca0000011412 */
[----:B------:R1:W-:Y:S01]  /*b810*/  STL [R1+0x8], R9 ;  /* 0x0000080901007387 */ /* 0x0003e20000100800 */
[----:B------:R-:W-:Y:S05]  /*b820*/  @!P2 BRA `(.L_x_15137) ;  /* 0x000000000004a947 */ /* 0x000fea0003800000 */
[----:B------:R-:W-:Y:S01]  /*b830*/  BPT.TRAP 0x1 ;  /* 0x000000040000795c */ /* 0x000fe20000300000 */
.L_x_15137:
        /* <DEDUP_REMOVED lines=25> */
.L_x_15203:
[----:B------:R-:W-:Y:S05]  /*b9d0*/  BSYNC B0 ;  /* 0x0000000000007941 */ /* 0x000fea0003800000 */
.L_x_15138:
        /* <DEDUP_REMOVED lines=21> */
[----:B------:R-:W-:Y:S02]  /*bb30*/  ULDC.64 UR4, c[0x0][0x2e8] ;  /* 0x0000ba0000047ab9 */ /* 0x000fe40000000a00 */
[----:B------:R-:W-:Y:S01]  /*bb40*/  LEA R0, P0, R4, UR4, 0x1 ;  /* 0x0000000404007c11 */ /* 0x000fe2000f8008ff */
[----:B------:R-:W-:Y:S01]  /*bb50*/  ULDC UR4, c[0x0][0x2f4] ;  /* 0x0000bd0000047ab9 */ /* 0x000fe20000000800 */
[----:B----4-:R-:W-:Y:S01]  /*bb60*/  LOP3.LUT R9, R9, 0xfffffffe, RZ, 0xc0, !PT ;  /* 0xfffffffe09097812 */ /* 0x010fe200078ec0ff */
[----:B------:R-:W-:Y:S01]  /*bb70*/  IMAD.IADD R2, R5, 0x1, R2 ;  /* 0x0000000105027824 */ /* 0x000fe200078e0202 */
[----:B------:R-:W-:Y:S01]  /*bb80*/  ISETP.GE.AND P2, PT, R28, UR4, PT ;  /* 0x000000041c007c0c */ /* 0x000fe2000bf46270 */
[----:B------:R-:W-:-:S03]  /*bb90*/  UMOV UR4, 0xffffffff ;  /* 0xffffffff00047882 */ /* 0x000fc60000000000 */
[----:B------:R-:W-:Y:S02]  /*bba0*/  LEA.HI.X R2, R4, UR5, R2, 0x1, P0 ;  /* 0x0000000504027c11 */ /* 0x000fe400080f0c02 */
[----:B---3--:R-:W-:-:S04]  /*bbb0*/  IADD3 R4, -R10, R11, -R8 ;  /* 0x0000000b0a047210 */ /* 0x008fc80007ffe908 */
[----:B------:R-:W-:-:S03]  /*bbc0*/  ISETP.GE.AND P0, PT, R4, 0x1, PT ;  /* 0x000000010400780c */ /* 0x000fc60003f06270 */
        /* <DEDUP_REMOVED lines=81> */
.L_x_15221:
        /* <DEDUP_REMOVED lines=10> */
.L_x_15141:
        /* <DEDUP_REMOVED lines=11> */
.L_x_15142:
[----:B------:R1:W5:Y:S01]  /*c230*/  LDL R0, [R1] ;  /* 0x0000000001007983 */ /* 0x0003620000100800 */
        /* <DEDUP_REMOVED lines=37> */
.L_x_15144:
[----:B------:R-:W-:Y:S05]  /*c490*/  BSYNC B6 ;  /* 0x0000000000067941 */ /* 0x000fea0003800000 */
.L_x_15143:
[----:B------:R-:W2:Y:S01]  /*c4a0*/  LDL.LU R21, [R1+0x34] ;  /* 0x0000340001157983 */ /* 0x000ea20000300800 */
[----:B------:R-:W-:Y:S01]  /*c4b0*/  ULDC.64 UR4, c[0x0][0x2d8] ;  /* 0x0000b60000047ab9 */ /* 0x000fe20000000a00 */
[----:B0-----:R-:W0:Y:S01]  /*c4c0*/  LDC R4, c[0x0][0x448] ;  /* 0x00011200ff047b82 */ /* 0x001e220000000800 */
[----:B------:R-:W-:Y:S01]  /*c4d0*/  ULDC.64 UR6, c[0x0][0x2c8] ;  /* 0x0000b20000067ab9 */ /* 0x000fe20000000a00 */
[----:B------:R-:W3:Y:S01]  /*c4e0*/  LDL.LU R0, [R1+0x30] ;  /* 0x0000300001007983 */ /* 0x000ee20000300800 */
[----:B------:R-:W-:-:S03]  /*c4f0*/  ULDC.64 UR8, c[0x0][0x280] ;  /* 0x0000a00000087ab9 */ /* 0x000fc60000000a00 */
[----:B------:R-:W3:Y:S02]  /*c500*/  LDL.LU.64 R2, [R1+0x20] ;  /* 0x0000200001027983 */ /* 0x000ee40000300a00 */
[----:B------:R-:W1:Y:S02]  /*c510*/  LDC R9, c[0x0][0x448] ;  /* 0x00011200ff097b82 */ /* 0x000e640000000800 */
[----:B------:R-:W4:Y:S04]  /*c520*/  LDL R20, [R1+0x8] ;  /* 0x0000080001147983 */ /* 0x000f280000100800 */
[----:B------:R0:W5:Y:S02]  /*c530*/  LDL R10, [R1+0x1c] ;  /* 0x00001c00010a7983 */ /* 0x0001640000100800 */
[----:B0-----:R-:W-:-:S13]  /*c540*/  ISETP.NE.AND P6, PT, R4, 0x1, PT ;  /* 0x000000010400780c */ /* 0x001fda0003fc5270 */
[----:B------:R-:W0:Y:S08]  /*c550*/  @P6 LDC R5, c[0x0][0x44c] ;  /* 0x00011300ff056b82 */ /* 0x000e300000000800 */
[----:B------:R-:W1:Y:S08]  /*c560*/  @P6 LDC R4, c[0x0][0x450] ;  /* 0x00011400ff046b82 */ /* 0x000e700000000800 */
[----:B------:R-:W1:Y:S01]  /*c570*/  @P6 LDC R8, c[0x0][0x450] ;  /* 0x00011400ff086b82 */ /* 0x000e620000000800 */
[----:B---3--:R-:W-:-:S02]  /*c580*/  IMAD.MOV.U32 R3, RZ, RZ, R0 ;  /* 0x000000ffff037224 */ /* 0x008fc400078e0000 */
        /* <DEDUP_REMOVED lines=10> */
[----:B------:R-:W-:-:S03]  /*c630*/  ULDC.64 UR4, c[0x0][0x2d0] ;  /* 0x0000b40000047ab9 */ /* 0x000fc60000000a00 */
[----:B------:R-:W-:Y:S01]  /*c640*/  IMAD.IADD R3, R3, 0x1, R0 ;  /* 0x0000000103037824 */ /* 0x000fe200078e0200 */
[----:B---3--:R-:W-:-:S04]  /*c650*/  LOP3.LUT R20, R20, 0x7f, RZ, 0xc0, !PT ;  /* 0x0000007f14147812 */ /* 0x008fc800078ec0ff */
[----:B------:R-:W-:Y:S01]  /*c660*/  SHF.R.U32.HI R20, RZ, 0x3, R20 ;  /* 0x00000003ff147819 */ /* 0x000fe20000011614 */
[----:B--2---:R-:W-:-:S05]  /*c670*/  IMAD.SHL.U32 R21, R21, 0x10, RZ ;  /* 0x0000001015157824 */ /* 0x004fca00078e00ff */
[----:B------:R-:W-:-:S04]  /*c680*/  LOP3.LUT R21, R21, 0x70, RZ, 0xc0, !PT ;  /* 0x0000007015157812 */ /* 0x000fc800078ec0ff */
[----:B------:R-:W-:Y:S02]  /*c690*/  LOP3.LUT R20, R20, R21, RZ, 0xfc, !PT ;  /* 0x0000001514147212 */ /* 0x000fe400078efcff */
[----:B------:R2:W5:Y:S03]  /*c6a0*/  LDL R21, [R1+0x2c] ;  /* 0x00002c0001157983 */ /* 0x0005660000100800 */
[----:B------:R-:W-:-:S04]  /*c6b0*/  IMAD R6, R17, 0xc0, R20 ;  /* 0x000000c011067824 */ /* 0x000fc800078e0214 */
[----:B0-----:R-:W-:-:S04]  /*c6c0*/  @P6 IMAD.HI.U32 R0, R6, R5, RZ ;  /* 0x0000000506006227 */ /* 0x001fc800078e00ff */
        /* <DEDUP_REMOVED lines=16> */
[----:B------:R-:W-:Y:S01]  /*c7d0*/  LEA.HI.X R4, R4, UR9, R5, 0x1, P0 ;  /* 0x0000000904047c11 */ /* 0x000fe200080f0c05 */
[----:B------:R-:W-:-:S05]  /*c7e0*/  VIADD R5, R6, 0x80 ;  /* 0x0000008006057836 */ /* 0x000fca0000000000 */
[----:B------:R-:W-:Y:S01]  /*c7f0*/  MOV R6, R5 ;  /* 0x0000000500067202 */ /* 0x000fe20000000f00 */
[----:B------:R-:W1:Y:S01]  /*c800*/  S2R R20, SR_TID.X ;  /* 0x0000000000147919 */ /* 0x000e620000002100 */
        /* <DEDUP_REMOVED lines=18> */
[----:B-1----:R-:W-:Y:S02]  /*c930*/  LOP3.LUT R20, R20, 0x7f, RZ, 0xc0, !PT ;  /* 0x0000007f14147812 */ /* 0x002fe400078ec0ff */
        /* <DEDUP_REMOVED lines=70> */
[----:B0-----:R-:W-:-:S04]  /*cda0*/  @!P1 LEA R7, P2, R28, R7, 0x1 ;  /* 0x000000071c079211 */ /* 0x001fc800078408ff */
[----:B-1----:R-:W-:-:S04]  /*cdb0*/  @!P1 IADD3.X R6, RZ, R6, RZ, P2, !PT ;  /* 0x00000006ff069210 */ /* 0x002fc800017fe4ff */
        /* <DEDUP_REMOVED lines=37> */
.L_x_15246:
        /* <DEDUP_REMOVED lines=10> */
.L_x_15146:
        /* <DEDUP_REMOVED lines=10> */
[----:B------:R-:W-:-:S04]  /*d150*/  LOP3.LUT R0, R0, 0xfffffffe, RZ, 0xc0, !PT ;  /* 0xfffffffe00007812 */ /* 0x000fc800078ec0ff */
[----:B------:R-:W-:-:S04]  /*d160*/  IADD3 R0, R2, -R0, RZ ;  /* 0x8000000002007210 */ /* 0x000fc80007ffe0ff */
        /* <DEDUP_REMOVED lines=8> */
.L_x_15247:
[----:B------:R-:W-:Y:S05]  /*d1f0*/  BSYNC B0 ;  /* 0x0000000000007941 */ /* 0x000fea0003800000 */
.L_x_15147:
[----:B------:R-:W-:Y:S04]  /*d200*/  BSSY B0, `(.L_x_15149) ;  /* 0x0000106000007945 */ /* 0x000fe80003800000 */
[----:B------:R-:W-:Y:S05]  /*d210*/  @!P1 BRA `(.L_x_15150) ;  /* 0x0000001000109947 */ /* 0x000fea0003800000 */
[----:B------:R-:W2:Y:S01]  /*d220*/  LDL.LU R0, [R1+0x28] ;  /* 0x0000280001007983 */ /* 0x000ea20000300800 */
[----:B------:R-:W-:Y:S01]  /*d230*/  ULDC UR4, c[0x0][0x2f4] ;  /* 0x0000bd0000047ab9 */ /* 0x000fe20000000800 */
[----:B------:R-:W-:Y:S01]  /*d240*/  IMAD.MOV.U32 R17, RZ, RZ, R27 ;  /* 0x000000ffff117224 */ /* 0x000fe200078e001b */
[----:B------:R-:W-:Y:S01]  /*d250*/  ISETP.GE.AND P1, PT, R28, UR4, PT ;  /* 0x000000041c007c0c */ /* 0x000fe2000bf26270 */
[----:B------:R-:W-:Y:S02]  /*d260*/  IMAD.MOV.U32 R6, RZ, RZ, R25 ;  /* 0x000000ffff067224 */ /* 0x000fe400078e0019 */
[----:B------:R-:W-:Y:S02]  /*d270*/  IMAD.MOV.U32 R29, RZ, RZ, R26 ;  /* 0x000000ffff1d7224 */ /* 0x000fe400078e001a */
[----:B--2---:R-:W-:-:S08]  /*d280*/  VIADD R7, R0, 0xfffffffe ;  /* 0xfffffffe00077836 */ /* 0x004fd00000000000 */
.L_x_15163:
        /* <DEDUP_REMOVED lines=42> */
.L_x_15151:
[----:B------:R-:W-:Y:S01]  /*d530*/  IMAD R5, R25, 0x8, R22 ;  /* 0x0000000819057824 */ /* 0x000fe200078e0216 */
[----:B------:R-:W-:Y:S01]  /*d540*/  SHF.L.U32 R2, R27, 0x1f, RZ ;  /* 0x0000001f1b027819 */ /* 0x000fe200000006ff */
[----:B------:R-:W-:Y:S03]  /*d550*/  BSSY B1, `(.L_x_15152) ;  /* 0x0000003000017945 */ /* 0x000fe60003800000 */
[----:B------:R-:W0:Y:S02]  /*d560*/  SYNCS.PHASECHK.TRANS64.TRYWAIT P0, [R5+URZ+0x16840], R2 ;  /* 0x01684002050075a7 */ /* 0x000e24000800017f */
[----:B0-----:R-:W-:Y:S05]  /*d570*/  @!P0 BRA `(.L_x_15153) ;  /* 0x00000040009c8947 */ /* 0x001fea0003800000 */
.L_x_15248:
[----:B------:R-:W-:Y:S05]  /*d580*/  BSYNC B1 ;  /* 0x0000000000017941 */ /* 0x000fea0003800000 */
.L_x_15152:
[----:B------:R-:W2:Y:S04]  /*d590*/  LDL R3, [R1] ;  /* 0x0000000001037983 */ /* 0x000ea80000100800 */
[----:B------:R-:W3:Y:S01]  /*d5a0*/  LDL R8, [R1+0x8] ;  /* 0x0000080001087983 */ /* 0x000ee20000100800 */
        /* <DEDUP_REMOVED lines=69> */
.L_x_15266:
        /* <DEDUP_REMOVED lines=8> */
.L_x_15155:
        /* <DEDUP_REMOVED lines=11> */
.L_x_15156:
[----:B------:R1:W-:Y:S01]  /*db30*/  SYNCS.ARRIVE.TRANS64.A1T0 RZ, [R5+URZ+0x16830], RZ ;  /* 0x016830ff05ff79a7 */ /* 0x0003e2000810003f */
[----:B------:R-:W-:Y:S05]  /*db40*/  @!P3 BRA `(.L_x_15157) ;  /* 0x000000000004b947 */ /* 0x000fea0003800000 */
[----:B------:R-:W-:Y:S01]  /*db50*/  BPT.TRAP 0x1 ;  /* 0x000000040000795c */ /* 0x000fe20000300000 */
.L_x_15157:
[----:B------:R-:W-:Y:S01]  /*db60*/  SHF.L.U32 R2, R17, 0x1f, RZ ;  /* 0x0000001f11027819 */ /* 0x000fe200000006ff */
[----:B-1----:R-:W-:Y:S01]  /*db70*/  IMAD R5, R6, 0x8, R22 ;  /* 0x0000000806057824 */ /* 0x002fe200078e0216 */
[----:B------:R-:W-:Y:S03]  /*db80*/  BSSY B1, `(.L_x_15158) ;  /* 0x0000003000017945 */ /* 0x000fe60003800000 */
[----:B------:R-:W1:Y:S02]  /*db90*/  SYNCS.PHASECHK.TRANS64.TRYWAIT P0, [R5+URZ+0x16860], R2 ;  /* 0x01686002050075a7 */ /* 0x000e64000800017f */
[----:B-1----:R-:W-:Y:S05]  /*dba0*/  @!P0 BRA `(.L_x_15159) ;  /* 0x0000004400548947 */ /* 0x002fea0003800000 */
.L_x_15267:
[----:B------:R-:W-:Y:S05]  /*dbb0*/  BSYNC B1 ;  /* 0x0000000000017941 */ /* 0x000fea0003800000 */
.L_x_15158:
        /* <DEDUP_REMOVED lines=60> */
.L_x_15285:
        /* <DEDUP_REMOVED lines=28> */
.L_x_15161:
        /* <DEDUP_REMOVED lines=11> */
.L_x_15162:
[C---:B------:R-:W-:Y:S01]  /*e1f0*/  ISETP.GT.AND P0, PT, R26.reuse, RZ, PT ;  /* 0x000000ff1a00720c */ /* 0x040fe20003f04270 */
[----:B------:R1:W-:Y:S01]  /*e200*/  SYNCS.ARRIVE.TRANS64.A1T0 RZ, [R5+URZ+0x16850], RZ ;  /* 0x016850ff05ff79a7 */ /* 0x0003e2000810003f */
[----:B------:R-:W-:Y:S02]  /*e210*/  VIADD R7, R26, 0xffffffff ;  /* 0xffffffff1a077836 */ /* 0x000fe40000000000 */
[----:B------:R-:W-:Y:S02]  /*e220*/  IMAD.MOV.U32 R17, RZ, RZ, R27 ;  /* 0x000000ffff117224 */ /* 0x000fe400078e001b */
[----:B------:R-:W-:Y:S02]  /*e230*/  IMAD.MOV.U32 R6, RZ, RZ, R25 ;  /* 0x000000ffff067224 */ /* 0x000fe400078e0019 */
[----:B------:R-:W-:-:S05]  /*e240*/  IMAD.MOV.U32 R29, RZ, RZ, R26 ;  /* 0x000000ffff1d7224 */ /* 0x000fca00078e001a */
[----:B-1----:R-:W-:Y:S05]  /*e250*/  @P0 BRA `(.L_x_15163) ;  /* 0xfffffff0000c0947 */ /* 0x002fea000383ffff */
.L_x_15150:
[----:B------:R-:W-:Y:S05]  /*e260*/  BSYNC B0 ;  /* 0x0000000000007941 */ /* 0x000fea0003800000 */
.L_x_15149:
        /* <DEDUP_REMOVED lines=17> */
.L_x_15165:
[----:B------:R-:W-:Y:S05]  /*e380*/  BSYNC B0 ;  /* 0x0000000000007941 */ /* 0x000fea0003800000 */
.L_x_15164:
[----:B------:R-:W-:-:S05]  /*e390*/  IMAD.U32 R0, RZ, RZ, UR36 ;  /* 0x00000024ff007e24 */ /* 0x000fca000f8e00ff */
[----:B------:R-:W-:-:S13]  /*e3a0*/  ISETP.NE.AND P0, PT, R0, 0x3, PT ;  /* 0x000000030000780c */ /* 0x000fda0003f05270 */
[----:B------:R-:W-:Y:S05]  /*e3b0*/  @!P0 BRA `(.L_x_15166) ;  /* 0x0000000000048947 */ /* 0x000fea0003800000 */
[----:B------:R-:W-:Y:S01]  /*e3c0*/  BPT.TRAP 0x1 ;  /* 0x000000040000795c */ /* 0x000fe20000300000 */
.L_x_15166:
[----:B------:R-:W2:Y:S01]  /*e3d0*/  LDL.LU R2, [R1+0x10] ;  /* 0x0000100001027983 */ /* 0x000ea20000300800 */
[----:B------:R-:W-:Y:S01]  /*e3e0*/  IMAD R0, R25, 0x8, R22 ;  /* 0x0000000819007824 */ /* 0x000fe200078e0216 */
[----:B0-----:R-:W-:Y:S01]  /*e3f0*/  SHF.L.U32 R3, R27, 0x1f, RZ ;  /* 0x0000001f1b037819 */ /* 0x001fe200000006ff */
[----:B------:R-:W-:Y:S03]  /*e400*/  BSSY B0, `(.L_x_15167) ;  /* 0x0000004000007945 */ /* 0x000fe60003800000 */
[----:B------:R-:W0:Y:S01]  /*e410*/  SYNCS.PHASECHK.TRANS64.TRYWAIT P0, [R0+URZ+0x16860], R3 ;  /* 0x01686003000075a7 */ /* 0x000e22000800017f */
[----:B--2---:R-:W-:Y:S01]  /*e420*/  IMAD R6, R26, -0x80, R2 ;  /* 0xffffff801a067824 */ /* 0x004fe200078e0202 */
[----:B0-----:R-:W-:Y:S06]  /*e430*/  @!P0 BRA `(.L_x_15168) ;  /* 0x00000044008c8947 */ /* 0x001fec0003800000 */
.L_x_15286:
[----:B------:R-:W-:Y:S05]  /*e440*/  BSYNC B0 ;  /* 0x0000000000007941 */ /* 0x000fea0003800000 */
.L_x_15167:
        /* <DEDUP_REMOVED lines=61> */
.L_x_15304:
        /* <DEDUP_REMOVED lines=9> */
.L_x_15170:
        /* <DEDUP_REMOVED lines=11> */
.L_x_15171:
[----:B------:R-:W-:Y:S01]  /*e960*/  VIADD R25, R25, 0x1 ;  /* 0x0000000119197836 */ /* 0x000fe20000000000 */
[----:B------:R0:W-:Y:S04]  /*e970*/  SYNCS.ARRIVE.TRANS64.A1T0 RZ, [R0+URZ+0x16850], RZ ;  /* 0x016850ff00ff79a7 */ /* 0x0001e8000810003f */
[----:B------:R-:W-:-:S04]  /*e980*/  ISETP.NE.AND P0, PT, R25, 0x2, PT ;  /* 0x000000021900780c */ /* 0x000fc80003f05270 */
[----:B0-----:R-:W-:Y:S02]  /*e990*/  SEL R0, RZ, 0x1, P0 ;  /* 0x00000001ff007807 */ /* 0x001fe40000000000 */
[----:B------:R-:W-:Y:S02]  /*e9a0*/  SEL R25, R25, RZ, P0 ;  /* 0x000000ff19197207 */ /* 0x000fe40000000000 */
[----:B------:R-:W-:-:S07]  /*e9b0*/  LOP3.LUT R27, R27, R0, RZ, 0x3c, !PT ;  /* 0x000000001b1b7212 */ /* 0x000fce00078e3cff */
.L_x_15130:
[----:B------:R-:W-:Y:S05]  /*e9c0*/  BSYNC B7 ;  /* 0x0000000000077941 */ /* 0x000fea0003800000 */
.L_x_15128:
        /* <DEDUP_REMOVED lines=12> */
.L_x_15172:
        /* <DEDUP_REMOVED lines=19> */
[----:B------:R-:W0:Y:S02]  /*ebc0*/  SHFL.UP PT, R14, R17, 0x1, RZ ;  /* 0x04200000110e7989 */ /* 0x000e2400000e00ff */
[----:B0-----:R-:W-:-:S05]  /*ebd0*/  SEL R4, R14, RZ, P1 ;  /* 0x000000ff0e047207 */ /* 0x001fca0000800000 */
[----:B------:R-:W-:-:S05]  /*ebe0*/  IMAD.IADD R4, R17, 0x1, R4 ;  /* 0x0000000111047824 */ /* 0x000fca00078e0204 */
[----:B------:R-:W0:Y:S02]  /*ebf0*/  SHFL.UP PT, R14, R4, 0x2, RZ ;  /* 0x04400000040e7989 */ /* 0x000e2400000e00ff */
[----:B0-----:R-:W-:-:S05]  /*ec00*/  SEL R5, R14, RZ, P2 ;  /* 0x000000ff0e057207 */ /* 0x001fca0001000000 */
[----:B------:R-:W-:Y:S02]  /*ec10*/  IMAD.IADD R6, R4, 0x1, R5 ;  /* 0x0000000104067824 */ /* 0x000fe400078e0205 */
        /* <DEDUP_REMOVED lines=11> */
.L_x_15314:
[----:B------:R-:W-:Y:S02]  /*ecd0*/  ULDC UR4, c[0x0][0xc38] ;  /* 0x00030e0000047ab9 */ /* 0x000fe40000000800 */
[----:B------:R-:W-:-:S05]  /*ece0*/  MOV R4, UR4 ;  /* 0x0000000400047c02 */ /* 0x000fca0008000f00 */
[----:B-1----:R-:W-:-:S04]  /*ecf0*/  IMAD R14, R14, R4, RZ ;  /* 0x000000040e0e7224 */ /* 0x002fc800078e02ff */
[----:B------:R-:W-:-:S05]  /*ed00*/  IMAD.IADD R5, R5, 0x1, R14 ;  /* 0x0000000105057824 */ /* 0x000fca00078e020e */
[----:B------:R-:W-:-:S13]  /*ed10*/  ISETP.GT.AND P6, PT, R5, R0, PT ;  /* 0x000000000500720c */ /* 0x000fda0003fc4270 */
[----:B------:R-:W-:Y:S05]  /*ed20*/  @P6 BRA `(.L_x_15175) ;  /* 0x00000000009c6947 */ /* 0x000fea0003800000 */
.L_x_15180:
        /* <DEDUP_REMOVED lines=14> */
.L_x_15178:
[----:B------:R-:W-:Y:S05]  /*ee10*/  BSYNC B0 ;  /* 0x0000000000007941 */ /* 0x000fea0003800000 */
.L_x_15177:
        /* <DEDUP_REMOVED lines=18> */
.L_x_15322:
[----:B------:R-:W-:Y:S02]  /*ef40*/  ULDC UR4, c[0x0][0xc38] ;  /* 0x00030e0000047ab9 */ /* 0x000fe40000000800 */
[----:B------:R-:W-:-:S04]  /*ef50*/  IMAD.U32 R4, RZ, RZ, UR4 ;  /* 0x00000004ff047e24 */ /* 0x000fc8000f8e00ff */
[----:B-1----:R-:W-:-:S04]  /*ef60*/  IMAD R14, R14, R4, RZ ;  /* 0x000000040e0e7224 */ /* 0x002fc800078e02ff */
[----:B------:R-:W-:-:S05]  /*ef70*/  IMAD.IADD R5, R14, 0x1, R5 ;  /* 0x000000010e057824 */ /* 0x000fca00078e0205 */
[----:B------:R-:W-:-:S13]  /*ef80*/  ISETP.GT.AND P6, PT, R5, R0, PT ;  /* 0x000000000500720c */ /* 0x000fda0003fc4270 */
[----:B------:R-:W-:Y:S05]  /*ef90*/  @!P6 BRA `(.L_x_15180) ;  /* 0xfffffffc0064e947 */ /* 0x000fea000383ffff */
.L_x_15175:
        /* <DEDUP_REMOVED lines=8> */
.L_x_15326:
[----:B------:R-:W-:Y:S01]  /*f020*/  ISETP.NE.AND P0, PT, R2, RZ, PT ;  /* 0x000000ff0200720c */ /* 0x000fe20003f05270 */
[----:B------:R-:W-:-:S12]  /*f030*/  IMAD.MOV.U32 R14, RZ, RZ, RZ ;  /* 0x000000ffff0e7224 */ /* 0x000fd800078e00ff */
[----:B------:R-:W-:Y:S05]  /*f040*/  @!P0 BRA `(.L_x_15182) ;  /* 0x0000000000108947 */ /* 0x000fea0003800000 */
[----:B------:R-:W-:Y:S01]  /*f050*/  UMOV UR4, 0xffffffff ;  /* 0xffffffff00047882 */ /* 0x000fe20000000000 */
[----:B------:R-:W-:Y:S02]  /*f060*/  VIADD R12, R6, 0xffffffff ;  /* 0xffffffff060c7836 */ /* 0x000fe40000000000 */
[----:B------:R-:W-:Y:S05]  /*f070*/  BRA.DIV UR4, `(.L_x_15183) ;  /* 0x0000004e04007947 */ /* 0x000fea000b800000 */
[----:B------:R3:W4:Y:S02]  /*f080*/  SHFL.IDX PT, R14, R3, R12, 0x1f ;  /* 0x00001f0c030e7589 */ /* 0x00072400000e0000 */
.L_x_15182:
[----:B0--3--:R-:W0:Y:S01]  /*f090*/  LDC.64 R2, c[0x0][0xc90] ;  /* 0x00032400ff027b82 */ /* 0x009e220000000a00 */
[----:B------:R-:W-:-:S04]  /*f0a0*/  IMAD.IADD R19, R6, 0x1, R19 ;  /* 0x0000000106137824 */ /* 0x000fc800078e0213 */
[----:B0-----:R-:W-:-:S05]  /*f0b0*/  IMAD.WIDE R2, R19, 0x4, R2 ;  /* 0x0000000413027825 */ /* 0x001fca00078e0202 */
[----:B-1----:R0:W2:Y:S01]  /*f0c0*/  LDG.E R6, desc[UR52][R2.64] ;  /* 0x0000003402067981 */ /* 0x0020a2000c1e1900 */
[----:B----4-:R-:W-:-:S04]  /*f0d0*/  IMAD R16, R14, R4, R16 ;  /* 0x000000040e107224 */ /* 0x010fc800078e0210 */
[----:B------:R-:W-:Y:S02]  /*f0e0*/  IMAD.IADD R0, R0, 0x1, -R16 ;  /* 0x0000000100007824 */ /* 0x000fe400078e0a10 */
[----:B0-----:R-:W-:Y:S02]  /*f0f0*/  IMAD.MOV.U32 R2, RZ, RZ, RZ ;  /* 0x000000ffff027224 */ /* 0x001fe400078e00ff */
[----:B--2---:R-:W-:-:S05]  /*f100*/  IMAD R5, R17, R6, RZ ;  /* 0x0000000611057224 */ /* 0x004fca00078e02ff */
[----:B------:R-:W-:-:S04]  /*f110*/  IABS R7, R5 ;  /* 0x0000000500077213 */ /* 0x000fc80000000000 */
[----:B------:R-:W0:Y:S08]  /*f120*/  I2F.RP R8, R7 ;  /* 0x0000000700087306 */ /* 0x000e300000209400 */
[----:B0-----:R-:W0:Y:S02]  /*f130*/  MUFU.RCP R8, R8 ;  /* 0x0000000800087308 */ /* 0x001e240000001000 */
[----:B0-----:R-:W-:-:S02]  /*f140*/  IADD3 R9, R8, 0xffffffe, RZ ;  /* 0x0ffffffe08097810 */ /* 0x001fc40007ffe0ff */
[----:B------:R-:W-:-:S04]  /*f150*/  IABS R8, R5 ;  /* 0x0000000500087213 */ /* 0x000fc80000000000 */
        /* <DEDUP_REMOVED lines=41> */
[----:B------:R-:W-:Y:S01]  /*f3f0*/  @!P1 IMAD.IADD R5, R5, 0x1, -R6 ;  /* 0x0000000105059824 */ /* 0x000fe200078e0a06 */
[----:B------:R-:W-:Y:S02]  /*f400*/  @!P1 IADD3 R3, R3, 0x1, RZ ;  /* 0x0000000103039810 */ /* 0x000fe40007ffe0ff */
        /* <DEDUP_REMOVED lines=10> */
.L_x_15176:
[----:B------:R-:W-:Y:S01]  /*f4b0*/  UMOV UR4, URZ ;  /* 0x0000003f00047c82 */ /* 0x000fe20008000000 */
[----:B------:R-:W-:Y:S01]  /*f4c0*/  UMOV UR5, URZ ;  /* 0x0000003f00057c82 */ /* 0x000fe20008000000 */
[----:B------:R-:W-:Y:S01]  /*f4d0*/  ULDC UR6, c[0x0][0xc3c] ;  /* 0x00030f0000067ab9 */ /* 0x000fe20000000800 */
[----:B------:R-:W-:Y:S02]  /*f4e0*/  IMAD.MOV.U32 R16, RZ, RZ, R0 ;  /* 0x000000ffff107224 */ /* 0x000fe400078e0000 */
[----:B------:R-:W-:Y:S02]  /*f4f0*/  IMAD.U32 R17, RZ, RZ, UR4 ;  /* 0x00000004ff117e24 */ /* 0x000fe4000f8e00ff */
[----:B------:R-:W-:Y:S02]  /*f500*/  IMAD.U32 R18, RZ, RZ, UR5 ;  /* 0x00000005ff127e24 */ /* 0x000fe4000f8e00ff */
[----:B------:R-:W-:-:S07]  /*f510*/  IMAD.U32 R19, RZ, RZ, UR6 ;  /* 0x00000006ff137e24 */ /* 0x000fce000f8e00ff */
.L_x_15184:
        /* <DEDUP_REMOVED lines=10> */
.L_x_15173:
[----:B------:R-:W-:Y:S02]  /*f5c0*/  ULDC UR4, c[0x0][0xc3c] ;  /* 0x00030f0000047ab9 */ /* 0x000fe40000000800 */
[----:B-1----:R-:W-:-:S13]  /*f5d0*/  ISETP.GE.AND P0, PT, R19, UR4, PT ;  /* 0x0000000413007c0c */ /* 0x002fda000bf06270 */
[----:B------:R-:W-:Y:S05]  /*f5e0*/  @!P0 BRA `(.L_x_15185) ;  /* 0xffffffb000f48947 */ /* 0x000fea000383ffff */
[----:B------:R-:W-:Y:S05]  /*f5f0*/  BSYNC B8 ;  /* 0x0000000000087941 */ /* 0x000fea0003800000 */
.L_x_15124:
        /* <DEDUP_REMOVED lines=12> */
.L_x_15329:
[----:B------:R-:W-:Y:S05]  /*f6c0*/  BSYNC B0 ;  /* 0x0000000000007941 */ /* 0x000fea0003800000 */
.L_x_15186:
[----:B------:R-:W-:-:S03]  /*f6d0*/  UMOV UR4, 0xffffffff ;  /* 0xffffffff00047882 */ /* 0x000fc60000000000 */
[----:B------:R-:W-:Y:S05]  /*f6e0*/  BRA.DIV UR4, `(.L_x_15188) ;  /* 0x00000046049c7947 */ /* 0x000fea000b800000 */
[----:B0-----:R-:W0:Y:S02]  /*f6f0*/  S2R R0, SR_TID.X ;  /* 0x0000000000007919 */ /* 0x001e240000002100 */
[----:B0-----:R-:W-:-:S04]  /*f700*/  SHF.R.U32.HI R0, RZ, 0x5, R0 ;  /* 0x00000005ff007819 */ /* 0x001fc80000011600 */
[----:B------:R-:W-:-:S05]  /*f710*/  LOP3.LUT R0, R0, 0x3, RZ, 0xc0, !PT ;  /* 0x0000000300007812 */ /* 0x000fca00078ec0ff */
[----:B------:R0:W1:Y:S02]  /*f720*/  SHFL.IDX PT, R14, R0, RZ, 0x1f ;  /* 0x00001fff000e7589 */ /* 0x00006400000e0000 */
.L_x_15332:
[----:B-1----:R-:W-:Y:S01]  /*f730*/  ISETP.NE.AND P0, PT, R14, RZ, PT ;  /* 0x000000ff0e00720c */ /* 0x002fe20003f05270 */
[----:B------:R-:W-:-:S12]  /*f740*/  BSSY B0, `(.L_x_15189) ;  /* 0x0000024000007945 */ /* 0x000fd80003800000 */
[----:B------:R-:W-:Y:S05]  /*f750*/  @P0 BRA `(.L_x_15190) ;  /* 0x0000000000880947 */ /* 0x000fea0003800000 */
[----:B------:R-:W-:-:S03]  /*f760*/  UMOV UR4, 0xffffffff ;  /* 0xffffffff00047882 */ /* 0x000fc60000000000 */
[----:B------:R-:W-:Y:S05]  /*f770*/  BRA.DIV UR4, `(.L_x_15191) ;  /* 0x0000004604ac7947 */ /* 0x000fea000b800000 */
[----:B------:R-:W-:-:S13]  /*f780*/  ELECT P6, URZ, PT ;  /* 0x00000000003f782f */ /* 0x000fda00038c0000 */
.L_x_15335:
[----:B------:R-:W-:Y:S05]  /*f790*/  @!P6 BRA `(.L_x_15190) ;  /* 0x000000000078e947 */ /* 0x000fea0003800000 */
[----:B------:R-:W-:-:S06]  /*f7a0*/  ULOP3.LUT UR4, UR38, 0x2, URZ, 0xfc, !UPT ;  /* 0x0000000226047892 */ /* 0x000fcc000f8efc3f */
[----:B0-----:R-:W-:-:S05]  /*f7b0*/  IMAD.U32 R0, RZ, RZ, UR4 ;  /* 0x00000004ff007e24 */ /* 0x001fca000f8e00ff */
[----:B------:R-:W-:-:S13]  /*f7c0*/  ISETP.NE.AND P0, PT, R0, 0x3, PT ;  /* 0x000000030000780c */ /* 0x000fda0003f05270 */
[----:B------:R-:W-:Y:S05]  /*f7d0*/  @!P0 BRA `(.L_x_15192) ;  /* 0x0000000000048947 */ /* 0x000fea0003800000 */
[----:B------:R-:W-:Y:S01]  /*f7e0*/  BPT.TRAP 0x1 ;  /* 0x000000040000795c */ /* 0x000fe20000300000 */
.L_x_15192:
[----:B------:R-:W-:Y:S01]  /*f7f0*/  IMAD R3, R25, 0x8, R5 ;  /* 0x0000000819037824 */ /* 0x000fe200078e0205 */
[----:B------:R-:W-:Y:S01]  /*f800*/  SHF.L.U32 R2, R27, 0x1f, RZ ;  /* 0x0000001f1b027819 */ /* 0x000fe200000006ff */
[----:B------:R-:W-:-:S03]  /*f810*/  VIADD R25, R25, 0x1 ;  /* 0x0000000119197836 */ /* 0x000fc60000000000 */
[----:B------:R-:W0:Y:S02]  /*f820*/  SYNCS.PHASECHK.TRANS64.TRYWAIT P1, [R3+URZ+0x16840], R2 ;  /* 0x01684002030075a7 */ /* 0x000e24000802017f */
[----:B------:R-:W-:-:S04]  /*f830*/  ISETP.NE.AND P2, PT, R25, 0x2, PT ;  /* 0x000000021900780c */ /* 0x000fc80003f45270 */
[----:B------:R-:W-:Y:S01]  /*f840*/  SEL R0, RZ, 0x1, P2 ;  /* 0x00000001ff007807 */ /* 0x000fe20001000000 */
[----:B0-----:R-:W-:Y:S08]  /*f850*/  @!P1 BRA `(.L_x_15193) ;  /* 0x0000004400949947 */ /* 0x001ff00003800000 */
.L_x_15336:
[----:B------:R-:W-:Y:S02]  /*f860*/  SEL R25, R25, RZ, P2 ;  /* 0x000000ff19197207 */ /* 0x000fe40001000000 */
[----:B------:R-:W-:Y:S01]  /*f870*/  LOP3.LUT R0, R27, R0, RZ, 0x3c, !PT ;  /* 0x000000001b007212 */ /* 0x000fe200078e3cff */
[----:B------:R-:W-:Y:S06]  /*f880*/  @!P0 BRA `(.L_x_15194) ;  /* 0x0000000000048947 */ /* 0x000fec0003800000 */
[----:B------:R-:W-:Y:S01]  /*f890*/  BPT.TRAP 0x1 ;  /* 0x000000040000795c */ /* 0x000fe20000300000 */
.L_x_15194:
[----:B------:R-:W-:Y:S01]  /*f8a0*/  IMAD R25, R25, 0x8, R5 ;  /* 0x0000000819197824 */ /* 0x000fe200078e0205 */
[----:B------:R-:W-:-:S04]  /*f8b0*/  SHF.L.U32 R0, R0, 0x1f, RZ ;  /* 0x0000001f00007819 */ /* 0x000fc800000006ff */
[----:B------:R-:W1:Y:S02]  /*f8c0*/  SYNCS.PHASECHK.TRANS64.TRYWAIT P1, [R25+URZ+0x16840], R0 ;  /* 0x01684000190075a7 */ /* 0x000e64000802017f */
[----:B-1----:R-:W-:Y:S05]  /*f8d0*/  @!P1 BRA `(.L_x_15195) ;  /* 0x0000004400889947 */ /* 0x002fea0003800000 */
.L_x_15337:
[----:B------:R-:W-:Y:S05]  /*f8e0*/  @!P0 BRA `(.L_x_15196) ;  /* 0x0000000000048947 */ /* 0x000fea0003800000 */
[----:B------:R-:W-:Y:S01]  /*f8f0*/  BPT.TRAP 0x1 ;  /* 0x000000040000795c */ /* 0x000fe20000300000 */
.L_x_15196:
[----:B------:R-:W3:Y:S02]  /*f900*/  SYNCS.PHASECHK.TRANS64.TRYWAIT P1, [R3+URZ+0x16860], R2 ;  /* 0x01686002030075a7 */ /* 0x000ee4000802017f */
[----:B---3--:R-:W-:Y:S05]  /*f910*/  @!P1 BRA `(.L_x_15197) ;  /* 0x00000044008c9947 */ /* 0x008fea0003800000 */
.L_x_15338:
[----:B------:R-:W-:Y:S05]  /*f920*/  @!P0 BRA `(.L_x_15198) ;  /* 0x0000000000048947 */ /* 0x000fea0003800000 */
[----:B------:R-:W-:Y:S01]  /*f930*/  BPT.TRAP 0x1 ;  /* 0x000000040000795c */ /* 0x000fe20000300000 */
.L_x_15198:
[----:B----4-:R4:W0:Y:S02]  /*f940*/  SYNCS.PHASECHK.TRANS64.TRYWAIT P0, [R25+URZ+0x16860], R0 ;  /* 0x01686000190075a7 */ /* 0x010824000800017f */
[----:B0-----:R-:W-:Y:S05]  /*f950*/  @!P0 NANOSLEEP.SYNCS 0x989680 ;  /* 0x009896800000895d */ /* 0x001fea0003900000 */
[----:B------:R-:W0:Y:S02]  /*f960*/  @!P0 SYNCS.PHASECHK.TRANS64 P0, [R25+URZ+0x16860], R0 ;  /* 0x01686000190085a7 */ /* 0x000e24000800007f */
[----:B0-----:R-:W-:Y:S05]  /*f970*/  @!P0 BRA `(.L_x_15198) ;  /* 0xfffffffc00f08947 */ /* 0x001fea000383ffff */
.L_x_15190:
[----:B------:R-:W-:Y:S05]  /*f980*/  BSYNC B0 ;  /* 0x0000000000007941 */ /* 0x000fea0003800000 */
.L_x_15189:
[----:B------:R-:W-:Y:S05]  /*f990*/  EXIT ;  /* 0x000000000000794d */ /* 0x000fea0003800000 */
.L_x_15072:
[----:B0-----:R-:W-:-:S04]  /*f9a0*/  MOV R3, UR45 ;  /* 0x0000002d00037c02 */ /* 0x001fc80008000f00 */
[----:B------:R0:W1:Y:S03]  /*f9b0*/  SYNCS.PHASECHK.TRANS64.TRYWAIT P1, [R3+URZ+0x16800], R0 ;  /* 0x01680000030075a7 */ /* 0x000066000802017f */
[----:B-1----:R-:W-:Y:S05]  /*f9c0*/  @!P1 NANOSLEEP.SYNCS 0x989680 ;  /* 0x009896800000995d */ /* 0x002fea0003900000 */
[----:B------:R-:W1:Y:S02]  /*f9d0*/  @!P1 SYNCS.PHASECHK.TRANS64 P1, [R3+URZ+0x16800], R0 ;  /* 0x01680000030095a7 */ /* 0x000e64000802007f */
[----:B-1----:R-:W-:Y:S05]  /*f9e0*/  @!P1 BRA `(.L_x_15072) ;  /* 0xfffffffc00ec9947 */ /* 0x002fea000383ffff */
[----:B------:R-:W-:Y:S05]  /*f9f0*/  BRA `(.L_x_15199) ;  /* 0xffffff1c00387947 */ /* 0x000fea000383ffff */
.L_x_15076:
[----:B-1----:R1:W2:Y:S02]  /*fa00*/  SYNCS.PHASECHK.TRANS64.TRYWAIT P1, [R4+URZ+0x16830], R3 ;  /* 0x01683003040075a7 */ /* 0x0022a4000802017f */
[----:B--2---:R-:W-:Y:S05]  /*fa10*/  @!P1 NANOSLEEP.SYNCS 0x989680 ;  /* 0x009896800000995d */ /* 0x004fea0003900000 */
[----:B------:R-:W2:Y:S02]  /*fa20*/  @!P1 SYNCS.PHASECHK.TRANS64 P1, [R4+URZ+0x16830], R3 ;  /* 0x01683003040095a7 */ /* 0x000ea4000802007f */
[----:B--2---:R-:W-:Y:S05]  /*fa30*/  @!P1 BRA `(.L_x_15076) ;  /* 0xfffffffc00f09947 */ /* 0x004fea000383ffff */
[----:B------:R-:W-:Y:S05]  /*fa40*/  BRA `(.L_x_15075) ;  /* 0xffffff1c00547947 */ /* 0x000fea000383ffff */
.L_x_15082:
[----:B-1----:R-:W-:-:S04]  /*fa50*/  IMAD.U32 R3, RZ, RZ, UR6 ;  /* 0x00000006ff037e24 */ /* 0x002fc8000f8e00ff */
[----:B------:R1:W2:Y:S03]  /*fa60*/  SYNCS.PHASECHK.TRANS64.TRYWAIT P1, [R3+URZ+0x16830], R0 ;  /* 0x01683000030075a7 */ /* 0x0002a6000802017f */
[----:B--2---:R-:W-:Y:S05]  /*fa70*/  @!P1 NANOSLEEP.SYNCS 0x989680 ;  /* 0x009896800000995d */ /* 0x004fea0003900000 */
[----:B------:R-:W2:Y:S02]  /*fa80*/  @!P1 SYNCS.PHASECHK.TRANS64 P1, [R3+URZ+0x16830], R0 ;  /* 0x01683000030095a7 */ /* 0x000ea4000802007f */
[----:B--2---:R-:W-:Y:S05]  /*fa90*/  @!P1 BRA `(.L_x_15082) ;  /* 0xfffffffc00ec9947 */ /* 0x004fea000383ffff */
[----:B------:R-:W-:Y:S05]  /*faa0*/  BRA `(.L_x_15079) ;  /* 0xffffff3c00bc7947 */ /* 0x000fea000383ffff */
.L_x_15086:
[----:B-1----:R-:W-:-:S04]  /*fab0*/  IMAD.U32 R3, RZ, RZ, UR6 ;  /* 0x00000006ff037e24 */ /* 0x002fc8000f8e00ff */
[----:B------:R1:W2:Y:S03]  /*fac0*/  SYNCS.PHASECHK.TRANS64.TRYWAIT P1, [R3+URZ+0x16850], R0 ;  /* 0x01685000030075a7 */ /* 0x0002a6000802017f */
[----:B--2---:R-:W-:Y:S05]  /*fad0*/  @!P1 NANOSLEEP.SYNCS 0x989680 ;  /* 0x009896800000995d */ /* 0x004fea0003900000 */
[----:B------:R-:W2:Y:S02]  /*fae0*/  @!P1 SYNCS.PHASECHK.TRANS64 P1, [R3+URZ+0x16850], R0 ;  /* 0x01685000030095a7 */ /* 0x000ea4000802007f */
[----:B--2---:R-:W-:Y:S05]  /*faf0*/  @!P1 BRA `(.L_x_15086) ;  /* 0xfffffffc00ec9947 */ /* 0x004fea000383ffff */
[----:B------:R-:W-:Y:S05]  /*fb00*/  BRA `(.L_x_15083) ;  /* 0xffffff4000387947 */ /* 0x000fea000383ffff */
.L_x_15094:
[----:B-1----:R-:W-:-:S04]  /*fb10*/  IMAD.U32 R3, RZ, RZ, UR6 ;  /* 0x00000006ff037e24 */ /* 0x002fc8000f8e00ff */
[----:B------:R1:W2:Y:S03]  /*fb20*/  SYNCS.PHASECHK.TRANS64.TRYWAIT P1, [R3+URZ+0x16830], R0 ;  /* 0x01683000030075a7 */ /* 0x0002a6000802017f */
[----:B--2---:R-:W-:Y:S05]  /*fb30*/  @!P1 NANOSLEEP.SYNCS 0x989680 ;  /* 0x009896800000995d */ /* 0x004fea0003900000 */
[----:B------:R-:W2:Y:S02]  /*fb40*/  @!P1 SYNCS.PHASECHK.TRANS64 P1, [R3+URZ+0x16830], R0 ;  /* 0x01683000030095a7 */ /* 0x000ea4000802007f */
[----:B--2---:R-:W-:Y:S05]  /*fb50*/  @!P1 BRA `(.L_x_15094) ;  /* 0xfffffffc00ec9947 */ /* 0x004fea000383ffff */
[----:B------:R-:W-:Y:S05]  /*fb60*/  BRA `(.L_x_15091) ;  /* 0xffffff6400407947 */ /* 0x000fea000383ffff */
.L_x_15098:
[----:B-1----:R-:W-:-:S04]  /*fb70*/  IMAD.U32 R3, RZ, RZ, UR6 ;  /* 0x00000006ff037e24 */ /* 0x002fc8000f8e00ff */
[----:B------:R1:W2:Y:S03]  /*fb80*/  SYNCS.PHASECHK.TRANS64.TRYWAIT P1, [R3+URZ+0x16850], R0 ;  /* 0x01685000030075a7 */ /* 0x0002a6000802017f */
[----:B--2---:R-:W-:Y:S05]  /*fb90*/  @!P1 NANOSLEEP.SYNCS 0x989680 ;  /* 0x009896800000995d */ /* 0x004fea0003900000 */
[----:B------:R-:W2:Y:S02]  /*fba0*/  @!P1 SYNCS.PHASECHK.TRANS64 P1, [R3+URZ+0x16850], R0 ;  /* 0x01685000030095a7 */ /* 0x000ea4000802007f */
[----:B--2---:R-:W-:Y:S05]  /*fbb0*/  @!P1 BRA `(.L_x_15098) ;  /* 0xfffffffc00ec9947 */ /* 0x004fea000383ffff */
[----:B------:R-:W-:Y:S05]  /*fbc0*/  BRA `(.L_x_15095) ;  /* 0xffffff6400b07947 */ /* 0x000fea000383ffff */
.L_x_15105:
[----:B-1----:R-:W-:-:S04]  /*fbd0*/  IMAD.U32 R7, RZ, RZ, UR5 ;  /* 0x00000005ff077e24 */ /* 0x002fc8000f8e00ff */
[----:B------:R1:W2:Y:S03]  /*fbe0*/  SYNCS.PHASECHK.TRANS64.TRYWAIT P1, [R7+URZ+0x16850], R6 ;  /* 0x01685006070075a7 */ /* 0x0002a6000802017f */
[----:B--2---:R-:W-:Y:S05]  /*fbf0*/  @!P1 NANOSLEEP.SYNCS 0x989680 ;  /* 0x009896800000995d */ /* 0x004fea0003900000 */
[----:B------:R-:W2:Y:S02]  /*fc00*/  @!P1 SYNCS.PHASECHK.TRANS64 P1, [R7+URZ+0x16850], R6 ;  /* 0x01685006070095a7 */ /* 0x000ea4000802007f */
[----:B--2---:R-:W-:Y:S05]  /*fc10*/  @!P1 BRA `(.L_x_15105) ;  /* 0xfffffffc00ec9947 */ /* 0x004fea000383ffff */
[----:B------:R-:W-:Y:S05]  /*fc20*/  BRA `(.L_x_15104) ;  /* 0xffffff8000207947 */ /* 0x000fea000383ffff */
.L_x_15136:
        /* <DEDUP_REMOVED lines=11> */
.L_x_15201:
[----:B------:R-:W-:Y:S05]  /*fce0*/  BSYNC B0 ;  /* 0x0000000000007941 */ /* 0x000fea0003800000 */
.L_x_15200:
[----:B------:R-:W-:Y:S05]  /*fcf0*/  BRA `(.L_x_15202) ;  /* 0xffffffb800c07947 */ /* 0x000fea000383ffff */
.L_x_15139:
[----:B0-----:R0:W2:Y:S02]  /*fd00*/  SYNCS.PHASECHK.TRANS64.TRYWAIT P0, [R3+URZ+0x16840], R4 ;  /* 0x01684004030075a7 */ /* 0x0010a4000800017f */
[----:B--2---:R-:W-:Y:S05]  /*fd10*/  @!P0 NANOSLEEP.SYNCS 0x989680 ;  /* 0x009896800000895d */ /* 0x004fea0003900000 */
[----:B------:R-:W2:Y:S02]  /*fd20*/  @!P0 SYNCS.PHASECHK.TRANS64 P0, [R3+URZ+0x16840], R4 ;  /* 0x01684004030085a7 */ /* 0x000ea4000800007f */
[----:B--2---:R-:W-:Y:S05]  /*fd30*/  @!P0 BRA `(.L_x_15139) ;  /* 0xfffffffc00f08947 */ /* 0x004fea000383ffff */
[----:B------:R-:W-:Y:S05]  /*fd40*/  BRA `(.L_x_15203) ;  /* 0xffffffbc00207947 */ /* 0x000fea000383ffff */
.L_x_15140:
        /* <DEDUP_REMOVED lines=8> */
.L_x_15205:
[----:B------:R-:W-:Y:S05]  /*fdd0*/  BSYNC B0 ;  /* 0x0000000000007941 */ /* 0x000fea0003800000 */
.L_x_15204:
[----:B------:R-:W-:Y:S01]  /*fde0*/  IMAD.MOV.U32 R13, RZ, RZ, R0 ;  /* 0x000000ffff0d7224 */ /* 0x000fe200078e0000 */
[----:B------:R-:W-:Y:S01]  /*fdf0*/  MOV R12, RZ ;  /* 0x000000ff000c7202 */ /* 0x000fe20000000f00 */
[----:B------:R-:W-:Y:S02]  /*fe00*/  IMAD.MOV.U32 R11, RZ, RZ, 0x181f ;  /* 0x0000181fff0b7424 */ /* 0x000fe400078e00ff */
[----:B------:R-:W-:Y:S02]  /*fe10*/  IMAD.MOV.U32 R15, RZ, RZ, -0x1 ;  /* 0xffffffffff0f7424 */ /* 0x000fe400078e00ff */
[----:B------:R-:W-:Y:S02]  /*fe20*/  IMAD.MOV.U32 R6, RZ, RZ, R14 ;  /* 0x000000ffff067224 */ /* 0x000fe400078e000e */
[----:B------:R-:W-:-:S07]  /*fe30*/  @P0 IMAD R8, R5, 0x2, R22 ;  /* 0x0000000205080824 */ /* 0x000fce00078e0216 */
[----:B------:R-:W-:Y:S05]  /*fe40*/  WARPSYNC.COLLECTIVE R15, `(.L_x_15206) ;  /* 0x000000000f087348 */ /* 0x000fea0003c00000 */
[----:B------:R0:W1:Y:S02]  /*fe50*/  SHFL.IDX P6, R14, R13, R12, R11 ;  /* 0x0000000c0d0e7389 */ /* 0x00006400000c000b */
[----:B01----:R-:W-:Y:S01]  /*fe60*/  ENDCOLLECTIVE ;  /* 0x000000000000791b */ /* 0x003fe20003800000 */
.L_x_15206:
[----:B------:R-:W-:Y:S02]  /*fe70*/  IMAD.MOV.U32 R13, RZ, RZ, R2 ;  /* 0x000000ffff0d7224 */ /* 0x000fe400078e0002 */
[----:B------:R-:W-:Y:S02]  /*fe80*/  IMAD.MOV.U32 R12, RZ, RZ, 0x1 ;  /* 0x00000001ff0c7424 */ /* 0x000fe400078e00ff */
[----:B------:R-:W-:-:S07]  /*fe90*/  IMAD.MOV.U32 R7, RZ, RZ, R14 ;  /* 0x000000ffff077224 */ /* 0x000fce00078e000e */
[----:B------:R-:W-:Y:S05]  /*fea0*/  WARPSYNC.COLLECTIVE R15, `(.L_x_15207) ;  /* 0x000000000f087348 */ /* 0x000fea0003c00000 */
[----:B------:R0:W1:Y:S02]  /*feb0*/  SHFL.IDX P6, R14, R13, R12, R11 ;  /* 0x0000000c0d0e7389 */ /* 0x00006400000c000b */
[----:B01----:R-:W-:Y:S01]  /*fec0*/  ENDCOLLECTIVE ;  /* 0x000000000000791b */ /* 0x003fe20003800000 */
.L_x_15207:
        /* <DEDUP_REMOVED lines=15> */
.L_x_15208:
[----:B------:R-:W-:Y:S02]  /*ffc0*/  @P1 IMAD R8, R5, 0x2, R22 ;  /* 0x0000000205081824 */ /* 0x000fe400078e0216 */
[----:B------:R-:W-:Y:S02]  /*ffd0*/  IMAD.MOV.U32 R13, RZ, RZ, R2 ;  /* 0x000000ffff0d7224 */ /* 0x000fe400078e0002 */
[----:B------:R-:W-:Y:S02]  /*ffe0*/  IMAD.MOV.U32 R12, RZ, RZ, 0x2 ;  /* 0x00000002ff0c7424 */ /* 0x000fe400078e00ff */
[----:B------:R-:W-:-:S07]  /*fff0*/  IMAD.MOV.U32 R7, RZ, RZ, R14 ;  /* 0x000000ffff077224 */ /* 0x000fce00078e000e */
[----:B------:R-:W-:Y:S05]  /*10000*/  WARPSYNC.COLLECTIVE R15, `(.L_x_15209) ;  /* 0x000000000f087348 */ /* 0x000fea0003c00000 */
[----:B------:R0:W1:Y:S02]  /*10010*/  SHFL.IDX P6, R14, R13, R12, R11 ;  /* 0x0000000c0d0e7389 */ /* 0x00006400000c000b */
[----:B01----:R-:W-:Y:S01]  /*10020*/  ENDCOLLECTIVE ;  /* 0x000000000000791b */ /* 0x003fe20003800000 */
.L_x_15209:
        /* <DEDUP_REMOVED lines=15> */
.L_x_15210:
[----:B------:R-:W-:Y:S02]  /*10120*/  @P1 IMAD R8, R5, 0x2, R22 ;  /* 0x0000000205081824 */ /* 0x000fe400078e0216 */
[----:B------:R-:W-:Y:S02]  /*10130*/  IMAD.MOV.U32 R13, RZ, RZ, R2 ;  /* 0x000000ffff0d7224 */ /* 0x000fe400078e0002 */
[----:B------:R-:W-:Y:S02]  /*10140*/  IMAD.MOV.U32 R12, RZ, RZ, 0x3 ;  /* 0x00000003ff0c7424 */ /* 0x000fe400078e00ff */
[----:B------:R-:W-:-:S07]  /*10150*/  IMAD.MOV.U32 R7, RZ, RZ, R14 ;  /* 0x000000ffff077224 */ /* 0x000fce00078e000e */
[----:B------:R-:W-:Y:S05]  /*10160*/  WARPSYNC.COLLECTIVE R15, `(.L_x_15211) ;  /* 0x000000000f087348 */ /* 0x000fea0003c00000 */
[----:B------:R0:W1:Y:S02]  /*10170*/  SHFL.IDX P6, R14, R13, R12, R11 ;  /* 0x0000000c0d0e7389 */ /* 0x00006400000c000b */
[----:B01----:R-:W-:Y:S01]  /*10180*/  ENDCOLLECTIVE ;  /* 0x000000000000791b */ /* 0x003fe20003800000 */
.L_x_15211:
        /* <DEDUP_REMOVED lines=15> */
.L_x_15212:
[----:B------:R-:W-:Y:S02]  /*10280*/  @P1 IMAD R8, R5, 0x2, R22 ;  /* 0x0000000205081824 */ /* 0x000fe400078e0216 */
[----:B------:R-:W-:Y:S02]  /*10290*/  IMAD.MOV.U32 R13, RZ, RZ, R2 ;  /* 0x000000ffff0d7224 */ /* 0x000fe400078e0002 */
[----:B------:R-:W-:Y:S02]  /*102a0*/  IMAD.MOV.U32 R12, RZ, RZ, 0x4 ;  /* 0x00000004ff0c7424 */ /* 0x000fe400078e00ff */
[----:B------:R-:W-:-:S07]  /*102b0*/  IMAD.MOV.U32 R7, RZ, RZ, R14 ;  /* 0x000000ffff077224 */ /* 0x000fce00078e000e */
[----:B------:R-:W-:Y:S05]  /*102c0*/  WARPSYNC.COLLECTIVE R15, `(.L_x_15213) ;  /* 0x000000000f087348 */ /* 0x000fea0003c00000 */
[----:B------:R0:W1:Y:S02]  /*102d0*/  SHFL.IDX P6, R14, R13, R12, R11 ;  /* 0x0000000c0d0e7389 */ /* 0x00006400000c000b */
[----:B01----:R-:W-:Y:S01]  /*102e0*/  ENDCOLLECTIVE ;  /* 0x000000000000791b */ /* 0x003fe20003800000 */
.L_x_15213:
        /* <DEDUP_REMOVED lines=15> */
.L_x_15214:
[----:B------:R-:W-:Y:S02]  /*103e0*/  @P1 IMAD R8, R5, 0x2, R22 ;  /* 0x0000000205081824 */ /* 0x000fe400078e0216 */
[----:B------:R-:W-:Y:S02]  /*103f0*/  IMAD.MOV.U32 R13, RZ, RZ, R2 ;  /* 0x000000ffff0d7224 */ /* 0x000fe400078e0002 */
[----:B------:R-:W-:Y:S02]  /*10400*/  IMAD.MOV.U32 R12, RZ, RZ, 0x5 ;  /* 0x00000005ff0c7424 */ /* 0x000fe400078e00ff */
[----:B------:R-:W-:-:S07]  /*10410*/  IMAD.MOV.U32 R7, RZ, RZ, R14 ;  /* 0x000000ffff077224 */ /* 0x000fce00078e000e */
[----:B------:R-:W-:Y:S05]  /*10420*/  WARPSYNC.COLLECTIVE R15, `(.L_x_15215) ;  /* 0x000000000f087348 */ /* 0x000fea0003c00000 */
[----:B------:R0:W1:Y:S02]  /*10430*/  SHFL.IDX P6, R14, R13, R12, R11 ;  /* 0x0000000c0d0e7389 */ /* 0x00006400000c000b */
[----:B01----:R-:W-:Y:S01]  /*10440*/  ENDCOLLECTIVE ;  /* 0x000000000000791b */ /* 0x003fe20003800000 */
.L_x_15215:
        /* <DEDUP_REMOVED lines=15> */
.L_x_15216:
[----:B------:R-:W-:Y:S02]  /*10540*/  @P1 IMAD R8, R5, 0x2, R22 ;  /* 0x0000000205081824 */ /* 0x000fe400078e0216 */
[----:B------:R-:W-:Y:S02]  /*10550*/  IMAD.MOV.U32 R13, RZ, RZ, R2 ;  /* 0x000000ffff0d7224 */ /* 0x000fe400078e0002 */
[----:B------:R-:W-:Y:S02]  /*10560*/  IMAD.MOV.U32 R12, RZ, RZ, 0x6 ;  /* 0x00000006ff0c7424 */ /* 0x000fe400078e00ff */
[----:B------:R-:W-:-:S07]  /*10570*/  IMAD.MOV.U32 R7, RZ, RZ, R14 ;  /* 0x000000ffff077224 */ /* 0x000fce00078e000e */
[----:B------:R-:W-:Y:S05]  /*10580*/  WARPSYNC.COLLECTIVE R15, `(.L_x_15217) ;  /* 0x000000000f087348 */ /* 0x000fea0003c00000 */
[----:B------:R0:W1:Y:S02]  /*10590*/  SHFL.IDX P6, R14, R13, R12, R11 ;  /* 0x0000000c0d0e7389 */ /* 0x00006400000c000b */
[----:B01----:R-:W-:Y:S01]  /*105a0*/  ENDCOLLECTIVE ;  /* 0x000000000000791b */ /* 0x003fe20003800000 */
.L_x_15217:
        /* <DEDUP_REMOVED lines=15> */
.L_x_15218:
[----:B------:R-:W-:Y:S01]  /*106a0*/  @P1 IMAD R8, R5, 0x2, R22 ;  /* 0x0000000205081824 */ /* 0x000fe200078e0216 */
[----:B------:R-:W-:Y:S01]  /*106b0*/  MOV R13, R2 ;  /* 0x00000002000d7202 */ /* 0x000fe20000000f00 */
[----:B------:R-:W-:Y:S02]  /*106c0*/  IMAD.MOV.U32 R12, RZ, RZ, 0x7 ;  /* 0x00000007ff0c7424 */ /* 0x000fe400078e00ff */
[----:B------:R-:W-:-:S07]  /*106d0*/  IMAD.MOV.U32 R7, RZ, RZ, R14 ;  /* 0x000000ffff077224 */ /* 0x000fce00078e000e */
[----:B------:R-:W-:Y:S05]  /*106e0*/  WARPSYNC.COLLECTIVE R15, `(.L_x_15219) ;  /* 0x000000000f087348 */ /* 0x000fea0003c00000 */
[----:B------:R0:W1:Y:S02]  /*106f0*/  SHFL.IDX P6, R14, R13, R12, R11 ;  /* 0x0000000c0d0e7389 */ /* 0x00006400000c000b */
[----:B01----:R-:W-:Y:S01]  /*10700*/  ENDCOLLECTIVE ;  /* 0x000000000000791b */ /* 0x003fe20003800000 */
.L_x_15219:
        /* <DEDUP_REMOVED lines=10> */
.L_x_15220:
[----:B------:R-:W-:Y:S01]  /*107b0*/  @!PT LDS RZ, [RZ] ;  /* 0x00000000fffff984 */ /* 0x000fe20000000800 */
[----:B------:R-:W-:Y:S01]  /*107c0*/  @!PT LDS RZ, [RZ] ;  /* 0x00000000fffff984 */ /* 0x000fe20000000800 */
[----:B------:R-:W-:Y:S01]  /*107d0*/  @!PT LDS RZ, [RZ] ;  /* 0x00000000fffff984 */ /* 0x000fe20000000800 */
[----:B------:R0:W-:Y:S01]  /*107e0*/  @P1 LDGSTS.E.BYPASS.LTC128B.128 [R8+0x11400], desc[UR52][R6.64], !P2 ;  /* 0x1140000006081fae */ /* 0x0001e2000d101d74 */
[----:B------:R-:W-:Y:S01]  /*107f0*/  IMAD.MOV.U32 R0, RZ, RZ, R14 ;  /* 0x000000ffff007224 */ /* 0x000fe200078e000e */
[----:B------:R-:W-:Y:S06]  /*10800*/  BRA `(.L_x_15221) ;  /* 0xffffffb800347947 */ /* 0x000fec000383ffff */
.L_x_15145:
        /* <DEDUP_REMOVED lines=9> */
.L_x_15222:
[C---:B------:R-:W-:Y:S01]  /*108a0*/  VIADD R8, R17.reuse, 0x10 ;  /* 0x0000001011087836 */ /* 0x040fe20000000000 */
[----:B------:R-:W-:Y:S01]  /*108b0*/  ISETP.GE.AND P2, PT, R17, R3, PT ;  /* 0x000000031100720c */ /* 0x000fe20003f46270 */
[----:B------:R-:W-:Y:S02]  /*108c0*/  IMAD.MOV.U32 R13, RZ, RZ, R0 ;  /* 0x000000ffff0d7224 */ /* 0x000fe400078e0000 */
[----:B------:R-:W-:-:S10]  /*108d0*/  IMAD.MOV.U32 R6, RZ, RZ, R14 ;  /* 0x000000ffff067224 */ /* 0x000fd400078e000e */
[----:B------:R-:W-:Y:S05]  /*108e0*/  WARPSYNC.COLLECTIVE R15, `(.L_x_15223) ;  /* 0x000000000f087348 */ /* 0x000fea0003c00000 */
[----:B------:R0:W1:Y:S02]  /*108f0*/  SHFL.IDX P6, R14, R13, R12, R11 ;  /* 0x0000000c0d0e7389 */ /* 0x00006400000c000b */
[----:B01----:R-:W-:Y:S01]  /*10900*/  ENDCOLLECTIVE ;  /* 0x000000000000791b */ /* 0x003fe20003800000 */
.L_x_15223:
[----:B------:R-:W-:Y:S02]  /*10910*/  IMAD.MOV.U32 R13, RZ, RZ, R4 ;  /* 0x000000ffff0d7224 */ /* 0x000fe400078e0004 */
[----:B------:R-:W-:Y:S02]  /*10920*/  IMAD.MOV.U32 R12, RZ, RZ, 0x1 ;  /* 0x00000001ff0c7424 */ /* 0x000fe400078e00ff */
[----:B------:R-:W-:-:S07]  /*10930*/  IMAD.MOV.U32 R7, RZ, RZ, R14 ;  /* 0x000000ffff077224 */ /* 0x000fce00078e000e */
[----:B------:R-:W-:Y:S05]  /*10940*/  WARPSYNC.COLLECTIVE R15, `(.L_x_15224) ;  /* 0x000000000f087348 */ /* 0x000fea0003c00000 */
[----:B------:R0:W1:Y:S02]  /*10950*/  SHFL.IDX P6, R14, R13, R12, R11 ;  /* 0x0000000c0d0e7389 */ /* 0x00006400000c000b */
[----:B01----:R-:W-:Y:S01]  /*10960*/  ENDCOLLECTIVE ;  /* 0x000000000000791b */ /* 0x003fe20003800000 */
.L_x_15224:
        /* <DEDUP_REMOVED lines=11> */
[----:B0-----:R-:W-:-:S07]  /*10a20*/  MOV R6, R14 ;  /* 0x0000000e00067202 */ /* 0x001fce0000000f00 */
[----:B------:R-:W-:Y:S05]  /*10a30*/  WARPSYNC.COLLECTIVE R15, `(.L_x_15225) ;  /* 0x000000000f087348 */ /* 0x000fea0003c00000 */
[----:B------:R0:W1:Y:S02]  /*10a40*/  SHFL.IDX P6, R14, R13, R12, R11 ;  /* 0x0000000c0d0e7389 */ /* 0x00006400000c000b */
[----:B01----:R-:W-:Y:S01]  /*10a50*/  ENDCOLLECTIVE ;  /* 0x000000000000791b */ /* 0x003fe20003800000 */
.L_x_15225:
[----:B------:R-:W-:Y:S02]  /*10a60*/  IMAD.MOV.U32 R13, RZ, RZ, R4 ;  /* 0x000000ffff0d7224 */ /* 0x000fe400078e0004 */
[----:B------:R-:W-:Y:S02]  /*10a70*/  IMAD.MOV.U32 R12, RZ, RZ, 0x2 ;  /* 0x00000002ff0c7424 */ /* 0x000fe400078e00ff */
[----:B------:R-:W-:-:S07]  /*10a80*/  IMAD.MOV.U32 R7, RZ, RZ, R14 ;  /* 0x000000ffff077224 */ /* 0x000fce00078e000e */
[----:B------:R-:W-:Y:S05]  /*10a90*/  WARPSYNC.COLLECTIVE R15, `(.L_x_15226) ;  /* 0x000000000f087348 */ /* 0x000fea0003c00000 */
[----:B------:R0:W1:Y:S02]  /*10aa0*/  SHFL.IDX P6, R14, R13, R12, R11 ;  /* 0x0000000c0d0e7389 */ /* 0x00006400000c000b */
[----:B01----:R-:W-:Y:S01]  /*10ab0*/  ENDCOLLECTIVE ;  /* 0x000000000000791b */ /* 0x003fe20003800000 */
.L_x_15226:
        /* <DEDUP_REMOVED lines=16> */
.L_x_15227:
[----:B------:R-:W-:Y:S02]  /*10bc0*/  IMAD.MOV.U32 R13, RZ, RZ, R4 ;  /* 0x000000ffff0d7224 */ /* 0x000fe400078e0004 */
[----:B------:R-:W-:Y:S02]  /*10bd0*/  IMAD.MOV.U32 R12, RZ, RZ, 0x3 ;  /* 0x00000003ff0c7424 */ /* 0x000fe400078e00ff */
[----:B------:R-:W-:-:S07]  /*10be0*/  IMAD.MOV.U32 R7, RZ, RZ, R14 ;  /* 0x000000ffff077224 */ /* 0x000fce00078e000e */
[----:B------:R-:W-:Y:S05]  /*10bf0*/  WARPSYNC.COLLECTIVE R15, `(.L_x_15228) ;  /* 0x000000000f087348 */ /* 0x000fea0003c00000 */
[----:B------:R0:W1:Y:S02]  /*10c00*/  SHFL.IDX P6, R14, R13, R12, R11 ;  /* 0x0000000c0d0e7389 */ /* 0x00006400000c000b */
[----:B01----:R-:W-:Y:S01]  /*10c10*/  ENDCOLLECTIVE ;  /* 0x000000000000791b */ /* 0x003fe20003800000 */
.L_x_15228:
        /* <DEDUP_REMOVED lines=16> */
.L_x_15229:
[----:B------:R-:W-:Y:S02]  /*10d20*/  IMAD.MOV.U32 R13, RZ, RZ, R4 ;  /* 0x000000ffff0d7224 */ /* 0x000fe400078e0004 */
[----:B------:R-:W-:Y:S01]  /*10d30*/  IMAD.MOV.U32 R12, RZ, RZ, 0x4 ;  /* 0x00000004ff0c7424 */ /* 0x000fe200078e00ff */
[----:B------:R-:W-:-:S07]  /*10d40*/  MOV R7, R14 ;  /* 0x0000000e00077202 */ /* 0x000fce0000000f00 */
[----:B------:R-:W-:Y:S05]  /*10d50*/  WARPSYNC.COLLECTIVE R15, `(.L_x_15230) ;  /* 0x000000000f087348 */ /* 0x000fea0003c00000 */
[----:B------:R0:W1:Y:S02]  /*10d60*/  SHFL.IDX P6, R14, R13, R12, R11 ;  /* 0x0000000c0d0e7389 */ /* 0x00006400000c000b */
[----:B01----:R-:W-:Y:S01]  /*10d70*/  ENDCOLLECTIVE ;  /* 0x000000000000791b */ /* 0x003fe20003800000 */
.L_x_15230:
        /* <DEDUP_REMOVED lines=16> */
.L_x_15231:
[----:B------:R-:W-:Y:S02]  /*10e80*/  IMAD.MOV.U32 R13, RZ, RZ, R4 ;  /* 0x000000ffff0d7224 */ /* 0x000fe400078e0004 */
[----:B------:R-:W-:Y:S02]  /*10e90*/  IMAD.MOV.U32 R12, RZ, RZ, 0x5 ;  /* 0x00000005ff0c7424 */ /* 0x000fe400078e00ff */
[----:B------:R-:W-:-:S07]  /*10ea0*/  IMAD.MOV.U32 R7, RZ, RZ, R14 ;  /* 0x000000ffff077224 */ /* 0x000fce00078e000e */
[----:B------:R-:W-:Y:S05]  /*10eb0*/  WARPSYNC.COLLECTIVE R15, `(.L_x_15232) ;  /* 0x000000000f087348 */ /* 0x000fea0003c00000 */
[----:B------:R0:W1:Y:S02]  /*10ec0*/  SHFL.IDX P6, R14, R13, R12, R11 ;  /* 0x0000000c0d0e7389 */ /* 0x00006400000c000b */
[----:B01----:R-:W-:Y:S01]  /*10ed0*/  ENDCOLLECTIVE ;  /* 0x000000000000791b */ /* 0x003fe20003800000 */
.L_x_15232:
        /* <DEDUP_REMOVED lines=16> */
.L_x_15233:
[----:B------:R-:W-:Y:S02]  /*10fe0*/  IMAD.MOV.U32 R13, RZ, RZ, R4 ;  /* 0x000000ffff0d7224 */ /* 0x000fe400078e0004 */
[----:B------:R-:W-:Y:S02]  /*10ff0*/  IMAD.MOV.U32 R12, RZ, RZ, 0x6 ;  /* 0x00000006ff0c7424 */ /* 0x000fe400078e00ff */
[----:B------:R-:W-:-:S07]  /*11000*/  IMAD.MOV.U32 R7, RZ, RZ, R14 ;  /* 0x000000ffff077224 */ /* 0x000fce00078e000e */
[----:B------:R-:W-:Y:S05]  /*11010*/  WARPSYNC.COLLECTIVE R15, `(.L_x_15234) ;  /* 0x000000000f087348 */ /* 0x000fea0003c00000 */
[----:B------:R0:W1:Y:S02]  /*11020*/  SHFL.IDX P6, R14, R13, R12, R11 ;  /* 0x0000000c0d0e7389 */ /* 0x00006400000c000b */
[----:B01----:R-:W-:Y:S01]  /*11030*/  ENDCOLLECTIVE ;  /* 0x000000000000791b */ /* 0x003fe20003800000 */
.L_x_15234:
        /* <DEDUP_REMOVED lines=16> */
.L_x_15235:
[----:B------:R-:W-:Y:S02]  /*11140*/  IMAD.MOV.U32 R13, RZ, RZ, R4 ;  /* 0x000000ffff0d7224 */ /* 0x000fe400078e0004 */
[----:B------:R-:W-:Y:S02]  /*11150*/  IMAD.MOV.U32 R12, RZ, RZ, 0x7 ;  /* 0x00000007ff0c7424 */ /* 0x000fe400078e00ff */
[----:B------:R-:W-:-:S07]  /*11160*/  IMAD.MOV.U32 R7, RZ, RZ, R14 ;  /* 0x000000ffff077224 */ /* 0x000fce00078e000e */
[----:B------:R-:W-:Y:S05]  /*11170*/  WARPSYNC.COLLECTIVE R15, `(.L_x_15236) ;  /* 0x000000000f087348 */ /* 0x000fea0003c00000 */
[----:B------:R0:W1:Y:S02]  /*11180*/  SHFL.IDX P6, R14, R13, R12, R11 ;  /* 0x0000000c0d0e7389 */ /* 0x00006400000c000b */
[----:B01----:R-:W-:Y:S01]  /*11190*/  ENDCOLLECTIVE ;  /* 0x000000000000791b */ /* 0x003fe20003800000 */
.L_x_15236:
        /* <DEDUP_REMOVED lines=11> */
.L_x_15237:
[----:B------:R-:W-:Y:S01]  /*11250*/  @!PT LDS RZ, [RZ] ;  /* 0x00000000fffff984 */ /* 0x000fe20000000800 */
[----:B------:R-:W-:Y:S01]  /*11260*/  @!PT LDS RZ, [RZ] ;  /* 0x00000000fffff984 */ /* 0x000fe20000000800 */
[----:B------:R-:W-:Y:S01]  /*11270*/  @!PT LDS RZ, [RZ] ;  /* 0x00000000fffff984 */ /* 0x000fe20000000800 */
[----:B------:R0:W-:Y:S01]  /*11280*/  @!P1 LDGSTS.E.BYPASS.LTC128B.128 [R10+0xb400], desc[UR52][R6.64], !P0 ;  /* 0x0b400000060a9fae */ /* 0x0001e2000c101d74 */
[----:B------:R-:W-:Y:S01]  /*11290*/  ISETP.GE.AND P1, PT, R0, R3, PT ;  /* 0x000000030000720c */ /* 0x000fe20003f26270 */
[----:B------:R-:W-:Y:S02]  /*112a0*/  VIADD R0, R17, 0x80 ;  /* 0x0000008011007836 */ /* 0x000fe40000000000 */
[----:B------:R-:W-:Y:S01]  /*112b0*/  IMAD.MOV.U32 R13, RZ, RZ, R2 ;  /* 0x000000ffff0d7224 */ /* 0x000fe200078e0002 */
[----:B------:R-:W-:Y:S01]  /*112c0*/  MOV R12, RZ ;  /* 0x000000ff000c7202 */ /* 0x000fe20000000f00 */
[----:B0-----:R-:W-:-:S08]  /*112d0*/  IMAD.MOV.U32 R6, RZ, RZ, R14 ;  /* 0x000000ffff067224 */ /* 0x001fd000078e000e */
[----:B------:R-:W-:Y:S05]  /*112e0*/  WARPSYNC.COLLECTIVE R15, `(.L_x_15238) ;  /* 0x000000000f087348 */ /* 0x000fea0003c00000 */
[----:B------:R0:W1:Y:S02]  /*112f0*/  SHFL.IDX P6, R14, R13, R12, R11 ;  /* 0x0000000c0d0e7389 */ /* 0x00006400000c000b */
[----:B01----:R-:W-:Y:S01]  /*11300*/  ENDCOLLECTIVE ;  /* 0x000000000000791b */ /* 0x003fe20003800000 */
.L_x_15238:
        /* <DEDUP_REMOVED lines=12> */
.L_x_15239:
[----:B------:R-:W-:Y:S02]  /*113d0*/  IMAD.MOV.U32 R13, RZ, RZ, R2 ;  /* 0x000000ffff0d7224 */ /* 0x000fe400078e0002 */
[----:B------:R-:W-:Y:S02]  /*113e0*/  IMAD.MOV.U32 R12, RZ, RZ, 0x1 ;  /* 0x00000001ff0c7424 */ /* 0x000fe400078e00ff */
[----:B------:R-:W-:-:S07]  /*113f0*/  IMAD.MOV.U32 R4, RZ, RZ, R14 ;  /* 0x000000ffff047224 */ /* 0x000fce00078e000e */
[----:B------:R-:W-:Y:S05]  /*11400*/  WARPSYNC.COLLECTIVE R15, `(.L_x_15240) ;  /* 0x000000000f087348 */ /* 0x000fea0003c00000 */
[----:B------:R0:W1:Y:S02]  /*11410*/  SHFL.IDX P6, R14, R13, R12, R11 ;  /* 0x0000000c0d0e7389 */ /* 0x00006400000c000b */
[----:B01----:R-:W-:Y:S01]  /*11420*/  ENDCOLLECTIVE ;  /* 0x000000000000791b */ /* 0x003fe20003800000 */
.L_x_15240:
        /* <DEDUP_REMOVED lines=16> */
.L_x_15241:
[----:B------:R-:W-:Y:S01]  /*11530*/  IMAD.MOV.U32 R13, RZ, RZ, R2 ;  /* 0x000000ffff0d7224 */ /* 0x000fe200078e0002 */
[----:B------:R-:W-:Y:S01]  /*11540*/  MOV R12, 0x2 ;  /* 0x00000002000c7802 */ /* 0x000fe20000000f00 */
[----:B------:R-:W-:-:S07]  /*11550*/  IMAD.MOV.U32 R6, RZ, RZ, R14 ;  /* 0x000000ffff067224 */ /* 0x000fce00078e000e */
[----:B------:R-:W-:Y:S05]  /*11560*/  WARPSYNC.COLLECTIVE R15, `(.L_x_15242) ;  /* 0x000000000f087348 */ /* 0x000fea0003c00000 */
[----:B------:R0:W1:Y:S02]  /*11570*/  SHFL.IDX P6, R14, R13, R12, R11 ;  /* 0x0000000c0d0e7389 */ /* 0x00006400000c000b */
[----:B01----:R-:W-:Y:S01]  /*11580*/  ENDCOLLECTIVE ;  /* 0x000000000000791b */ /* 0x003fe20003800000 */
.L_x_15242:
        /* <DEDUP_REMOVED lines=13> */
.L_x_15243:
[----:B------:R-:W-:Y:S02]  /*11660*/  IMAD.MOV.U32 R13, RZ, RZ, R2 ;  /* 0x000000ffff0d7224 */ /* 0x000fe400078e0002 */
[----:B------:R-:W-:Y:S02]  /*11670*/  IMAD.MOV.U32 R12, RZ, RZ, 0x3 ;  /* 0x00000003ff0c7424 */ /* 0x000fe400078e00ff */
[----:B------:R-:W-:-:S07]  /*11680*/  IMAD.MOV.U32 R6, RZ, RZ, R14 ;  /* 0x000000ffff067224 */ /* 0x000fce00078e000e */
[----:B------:R-:W-:Y:S05]  /*11690*/  WARPSYNC.COLLECTIVE R15, `(.L_x_15244) ;  /* 0x000000000f087348 */ /* 0x000fea0003c00000 */
[----:B------:R0:W1:Y:S02]  /*116a0*/  SHFL.IDX P6, R14, R13, R12, R11 ;  /* 0x0000000c0d0e7389 */ /* 0x00006400000c000b */
[----:B01----:R-:W-:Y:S01]  /*116b0*/  ENDCOLLECTIVE ;  /* 0x000000000000791b */ /* 0x003fe20003800000 */
.L_x_15244:
        /* <DEDUP_REMOVED lines=12> */
.L_x_15245:
[----:B------:R-:W-:Y:S01]  /*11780*/  IMAD.MOV.U32 R2, RZ, RZ, R14 ;  /* 0x000000ffff027224 */ /* 0x000fe200078e000e */
[----:B------:R-:W-:Y:S06]  /*11790*/  BRA `(.L_x_15246) ;  /* 0xffffffb8001c7947 */ /* 0x000fec000383ffff */
.L_x_15148:
[----:B0-----:R0:W1:Y:S02]  /*117a0*/  SYNCS.PHASECHK.TRANS64.TRYWAIT P0, [R22+URZ+0x16820], R3 ;  /* 0x01682003160075a7 */ /* 0x001064000800017f */
[----:B-1----:R-:W-:Y:S05]  /*117b0*/  @!P0 NANOSLEEP.SYNCS 0x989680 ;  /* 0x009896800000895d */ /* 0x002fea0003900000 */
[----:B------:R-:W1:Y:S02]  /*117c0*/  @!P0 SYNCS.PHASECHK.TRANS64 P0, [R22+URZ+0x16820], R3 ;  /* 0x01682003160085a7 */ /* 0x000e64000800007f */
[----:B-1----:R-:W-:Y:S05]  /*117d0*/  @!P0 BRA `(.L_x_15148) ;  /* 0xfffffffc00f08947 */ /* 0x002fea000383ffff */
[----:B------:R-:W-:Y:S05]  /*117e0*/  BRA `(.L_x_15247) ;  /* 0xffffffb800807947 */ /* 0x000fea000383ffff */
.L_x_15153:
[----:B0-----:R0:W1:Y:S02]  /*117f0*/  SYNCS.PHASECHK.TRANS64.TRYWAIT P0, [R5+URZ+0x16840], R2 ;  /* 0x01684002050075a7 */ /* 0x001064000800017f */
[----:B-1----:R-:W-:Y:S05]  /*11800*/  @!P0 NANOSLEEP.SYNCS 0x989680 ;  /* 0x009896800000895d */ /* 0x002fea0003900000 */
[----:B------:R-:W1:Y:S02]  /*11810*/  @!P0 SYNCS.PHASECHK.TRANS64 P0, [R5+URZ+0x16840], R2 ;  /* 0x01684002050085a7 */ /* 0x000e64000800007f */
[----:B-1----:R-:W-:Y:S05]  /*11820*/  @!P0 BRA `(.L_x_15153) ;  /* 0xfffffffc00f08947 */ /* 0x002fea000383ffff */
[----:B------:R-:W-:Y:S05]  /*11830*/  BRA `(.L_x_15248) ;  /* 0xffffffbc00507947 */ /* 0x000fea000383ffff */
.L_x_15154:
        /* <DEDUP_REMOVED lines=8> */
.L_x_15250:
[----:B------:R-:W-:Y:S05]  /*118c0*/  BSYNC B1 ;  /* 0x0000000000017941 */ /* 0x000fea0003800000 */
.L_x_15249:
        /* <DEDUP_REMOVED lines=10> */
.L_x_15251:
[----:B------:R-:W-:Y:S02]  /*11970*/  IMAD.MOV.U32 R13, RZ, RZ, R10 ;  /* 0x000000ffff0d7224 */ /* 0x000fe400078e000a */
[----:B------:R-:W-:Y:S02]  /*11980*/  IMAD.MOV.U32 R12, RZ, RZ, 0x1 ;  /* 0x00000001ff0c7424 */ /* 0x000fe400078e00ff */
[----:B------:R-:W-:-:S07]  /*11990*/  IMAD.MOV.U32 R2, RZ, RZ, R14 ;  /* 0x000000ffff027224 */ /* 0x000fce00078e000e */
[----:B------:R-:W-:Y:S05]  /*119a0*/  WARPSYNC.COLLECTIVE R15, `(.L_x_15252) ;  /* 0x000000000f087348 */ /* 0x000fea0003c00000 */
[----:B------:R0:W1:Y:S02]  /*119b0*/  SHFL.IDX P6, R14, R13, R12, R11 ;  /* 0x0000000c0d0e7389 */ /* 0x00006400000c000b */
[----:B01----:R-:W-:Y:S01]  /*119c0*/  ENDCOLLECTIVE ;  /* 0x000000000000791b */ /* 0x003fe20003800000 */
.L_x_15252:
        /* <DEDUP_REMOVED lines=11> */
.L_x_15253:
[----:B------:R-:W-:Y:S01]  /*11a80*/  IMAD.MOV.U32 R13, RZ, RZ, R10 ;  /* 0x000000ffff0d7224 */ /* 0x000fe200078e000a */
[----:B------:R-:W-:Y:S01]  /*11a90*/  MOV R12, 0x2 ;  /* 0x00000002000c7802 */ /* 0x000fe20000000f00 */
[----:B------:R-:W-:-:S07]  /*11aa0*/  IMAD.MOV.U32 R2, RZ, RZ, R14 ;  /* 0x000000ffff027224 */ /* 0x000fce00078e000e */
[----:B------:R-:W-:Y:S05]  /*11ab0*/  WARPSYNC.COLLECTIVE R15, `(.L_x_15254) ;  /* 0x000000000f087348 */ /* 0x000fea0003c00000 */
[----:B------:R0:W1:Y:S02]  /*11ac0*/  SHFL.IDX P6, R14, R13, R12, R11 ;  /* 0x0000000c0d0e7389 */ /* 0x00006400000c000b */
[----:B01----:R-:W-:Y:S01]  /*11ad0*/  ENDCOLLECTIVE ;  /* 0x000000000000791b */ /* 0x003fe20003800000 */
.L_x_15254:
        /* <DEDUP_REMOVED lines=11> */
.L_x_15255:
[----:B------:R-:W-:Y:S02]  /*11b90*/  IMAD.MOV.U32 R13, RZ, RZ, R10 ;  /* 0x000000ffff0d7224 */ /* 0x000fe400078e000a */
[----:B------:R-:W-:Y:S02]  /*11ba0*/  IMAD.MOV.U32 R12, RZ, RZ, 0x3 ;  /* 0x00000003ff0c7424 */ /* 0x000fe400078e00ff */
[----:B------:R-:W-:-:S07]  /*11bb0*/  IMAD.MOV.U32 R2, RZ, RZ, R14 ;  /* 0x000000ffff027224 */ /* 0x000fce00078e000e */
[----:B------:R-:W-:Y:S05]  /*11bc0*/  WARPSYNC.COLLECTIVE R15, `(.L_x_15256) ;  /* 0x000000000f087348 */ /* 0x000fea0003c00000 */
[----:B------:R0:W1:Y:S02]  /*11bd0*/  SHFL.IDX P6, R14, R13, R12, R11 ;  /* 0x0000000c0d0e7389 */ /* 0x00006400000c000b */
[----:B01----:R-:W-:Y:S01]  /*11be0*/  ENDCOLLECTIVE ;  /* 0x000000000000791b */ /* 0x003fe20003800000 */
.L_x_15256:
        /* <DEDUP_REMOVED lines=11> */
.L_x_15257:
[----:B------:R-:W-:Y:S02]  /*11ca0*/  IMAD.MOV.U32 R13, RZ, RZ, R10 ;  /* 0x000000ffff0d7224 */ /* 0x000fe400078e000a */
[----:B------:R-:W-:Y:S02]  /*11cb0*/  IMAD.MOV.U32 R12, RZ, RZ, 0x4 ;  /* 0x00000004ff0c7424 */ /* 0x000fe400078e00ff */
[----:B------:R-:W-:-:S07]  /*11cc0*/  IMAD.MOV.U32 R2, RZ, RZ, R14 ;  /* 0x000000ffff027224 */ /* 0x000fce00078e000e */
[----:B------:R-:W-:Y:S05]  /*11cd0*/  WARPSYNC.COLLECTIVE R15, `(.L_x_15258) ;  /* 0x000000000f087348 */ /* 0x000fea0003c00000 */
[----:B------:R0:W1:Y:S02]  /*11ce0*/  SHFL.IDX P6, R14, R13, R12, R11 ;  /* 0x0000000c0d0e7389 */ /* 0x00006400000c000b */
[----:B01----:R-:W-:Y:S01]  /*11cf0*/  ENDCOLLECTIVE ;  /* 0x000000000000791b */ /* 0x003fe20003800000 */
.L_x_15258:
        /* <DEDUP_REMOVED lines=11> */
.L_x_15259:
[----:B------:R-:W-:Y:S02]  /*11db0*/  IMAD.MOV.U32 R13, RZ, RZ, R10 ;  /* 0x000000ffff0d7224 */ /* 0x000fe400078e000a */
[----:B------:R-:W-:Y:S02]  /*11dc0*/  IMAD.MOV.U32 R12, RZ, RZ, 0x5 ;  /* 0x00000005ff0c7424 */ /* 0x000fe400078e00ff */
[----:B------:R-:W-:-:S07]  /*11dd0*/  IMAD.MOV.U32 R2, RZ, RZ, R14 ;  /* 0x000000ffff027224 */ /* 0x000fce00078e000e */
[----:B------:R-:W-:Y:S05]  /*11de0*/  WARPSYNC.COLLECTIVE R15, `(.L_x_15260) ;  /* 0x000000000f087348 */ /* 0x000fea0003c00000 */
[----:B------:R0:W1:Y:S02]  /*11df0*/  SHFL.IDX P6, R14, R13, R12, R11 ;  /* 0x0000000c0d0e7389 */ /* 0x00006400000c000b */
[----:B01----:R-:W-:Y:S01]  /*11e00*/  ENDCOLLECTIVE ;  /* 0x000000000000791b */ /* 0x003fe20003800000 */
.L_x_15260:
        /* <DEDUP_REMOVED lines=11> */
.L_x_15261:
[----:B------:R-:W-:Y:S02]  /*11ec0*/  IMAD.MOV.U32 R13, RZ, RZ, R10 ;  /* 0x000000ffff0d7224 */ /* 0x000fe400078e000a */
[----:B------:R-:W-:Y:S02]  /*11ed0*/  IMAD.MOV.U32 R12, RZ, RZ, 0x6 ;  /* 0x00000006ff0c7424 */ /* 0x000fe400078e00ff */
[----:B------:R-:W-:-:S07]  /*11ee0*/  IMAD.MOV.U32 R2, RZ, RZ, R14 ;  /* 0x000000ffff027224 */ /* 0x000fce00078e000e */
[----:B------:R-:W-:Y:S05]  /*11ef0*/  WARPSYNC.COLLECTIVE R15, `(.L_x_15262) ;  /* 0x000000000f087348 */ /* 0x000fea0003c00000 */
[----:B------:R0:W1:Y:S02]  /*11f00*/  SHFL.IDX P6, R14, R13, R12, R11 ;  /* 0x0000000c0d0e7389 */ /* 0x00006400000c000b */
[----:B01----:R-:W-:Y:S01]  /*11f10*/  ENDCOLLECTIVE ;  /* 0x000000000000791b */ /* 0x003fe20003800000 */
.L_x_15262:
        /* <DEDUP_REMOVED lines=11> */
.L_x_15263:
[----:B------:R-:W-:Y:S02]  /*11fd0*/  IMAD.MOV.U32 R13, RZ, RZ, R10 ;  /* 0x000000ffff0d7224 */ /* 0x000fe400078e000a */
[----:B------:R-:W-:Y:S02]  /*11fe0*/  IMAD.MOV.U32 R12, RZ, RZ, 0x7 ;  /* 0x00000007ff0c7424 */ /* 0x000fe400078e00ff */
[----:B------:R-:W-:-:S07]  /*11ff0*/  IMAD.MOV.U32 R2, RZ, RZ, R14 ;  /* 0x000000ffff027224 */ /* 0x000fce00078e000e */
[----:B------:R-:W-:Y:S05]  /*12000*/  WARPSYNC.COLLECTIVE R15, `(.L_x_15264) ;  /* 0x000000000f087348 */ /* 0x000fea0003c00000 */
[----:B------:R0:W1:Y:S02]  /*12010*/  SHFL.IDX P6, R14, R13, R12, R11 ;  /* 0x0000000c0d0e7389 */ /* 0x00006400000c000b */
[----:B01----:R-:W-:Y:S01]  /*12020*/  ENDCOLLECTIVE ;  /* 0x000000000000791b */ /* 0x003fe20003800000 */
.L_x_15264:
        /* <DEDUP_REMOVED lines=11> */
.L_x_15265:
[----:B------:R-:W-:Y:S01]  /*120e0*/  IMAD.MOV.U32 R2, RZ, RZ, R14 ;  /* 0x000000ffff027224 */ /* 0x000fe200078e000e */
[----:B------:R-:W-:Y:S06]  /*120f0*/  BRA `(.L_x_15266) ;  /* 0xffffffb800407947 */ /* 0x000fec000383ffff */
.L_x_15159:
[----:B-1----:R1:W2:Y:S02]  /*12100*/  SYNCS.PHASECHK.TRANS64.TRYWAIT P0, [R5+URZ+0x16860], R2 ;  /* 0x01686002050075a7 */ /* 0x0022a4000800017f */
[----:B--2---:R-:W-:Y:S05]  /*12110*/  @!P0 NANOSLEEP.SYNCS 0x989680 ;  /* 0x009896800000895d */ /* 0x004fea0003900000 */
[----:B------:R-:W2:Y:S02]  /*12120*/  @!P0 SYNCS.PHASECHK.TRANS64 P0, [R5+URZ+0x16860], R2 ;  /* 0x01686002050085a7 */ /* 0x000ea4000800007f */
[----:B--2---:R-:W-:Y:S05]  /*12130*/  @!P0 BRA `(.L_x_15159) ;  /* 0xfffffffc00f08947 */ /* 0x004fea000383ffff */
[----:B------:R-:W-:Y:S05]  /*12140*/  BRA `(.L_x_15267) ;  /* 0xffffffb800987947 */ /* 0x000fea000383ffff */
.L_x_15160:
        /* <DEDUP_REMOVED lines=8> */
.L_x_15269:
[----:B------:R-:W-:Y:S05]  /*121d0*/  BSYNC B1 ;  /* 0x0000000000017941 */ /* 0x000fea0003800000 */
.L_x_15268:
        /* <DEDUP_REMOVED lines=10> */
.L_x_15270:
[----:B------:R-:W-:Y:S02]  /*12280*/  IMAD.MOV.U32 R13, RZ, RZ, R24 ;  /* 0x000000ffff0d7224 */ /* 0x000fe400078e0018 */
[----:B------:R-:W-:Y:S02]  /*12290*/  IMAD.MOV.U32 R12, RZ, RZ, 0x1 ;  /* 0x00000001ff0c7424 */ /* 0x000fe400078e00ff */
[----:B------:R-:W-:-:S07]  /*122a0*/  IMAD.MOV.U32 R2, RZ, RZ, R14 ;  /* 0x000000ffff027224 */ /* 0x000fce00078e000e */
[----:B------:R-:W-:Y:S05]  /*122b0*/  WARPSYNC.COLLECTIVE R15, `(.L_x_15271) ;  /* 0x000000000f087348 */ /* 0x000fea0003c00000 */
[----:B------:R0:W1:Y:S02]  /*122c0*/  SHFL.IDX P6, R14, R13, R12, R11 ;  /* 0x0000000c0d0e7389 */ /* 0x00006400000c000b */
[----:B01----:R-:W-:Y:S01]  /*122d0*/  ENDCOLLECTIVE ;  /* 0x000000000000791b */ /* 0x003fe20003800000 */
.L_x_15271:
        /* <DEDUP_REMOVED lines=12> */
.L_x_15272:
[----:B------:R-:W-:Y:S02]  /*123a0*/  IMAD.MOV.U32 R13, RZ, RZ, R24 ;  /* 0x000000ffff0d7224 */ /* 0x000fe400078e0018 */
[----:B------:R-:W-:Y:S02]  /*123b0*/  IMAD.MOV.U32 R12, RZ, RZ, 0x2 ;  /* 0x00000002ff0c7424 */ /* 0x000fe400078e00ff */
[----:B------:R-:W-:-:S07]  /*123c0*/  IMAD.MOV.U32 R2, RZ, RZ, R14 ;  /* 0x000000ffff027224 */ /* 0x000fce00078e000e */
[----:B------:R-:W-:Y:S05]  /*123d0*/  WARPSYNC.COLLECTIVE R15, `(.L_x_15273) ;  /* 0x000000000f087348 */ /* 0x000fea0003c00000 */
[----:B------:R0:W1:Y:S02]  /*123e0*/  SHFL.IDX P6, R14, R13, R12, R11 ;  /* 0x0000000c0d0e7389 */ /* 0x00006400000c000b */
[----:B01----:R-:W-:Y:S01]  /*123f0*/  ENDCOLLECTIVE ;  /* 0x000000000000791b */ /* 0x003fe20003800000 */
.L_x_15273:
        /* <DEDUP_REMOVED lines=12> */
.L_x_15274:
[----:B------:R-:W-:Y:S02]  /*124c0*/  IMAD.MOV.U32 R13, RZ, RZ, R24 ;  /* 0x000000ffff0d7224 */ /* 0x000fe400078e0018 */
[----:B------:R-:W-:Y:S02]  /*124d0*/  IMAD.MOV.U32 R12, RZ, RZ, 0x3 ;  /* 0x00000003ff0c7424 */ /* 0x000fe400078e00ff */
[----:B------:R-:W-:-:S07]  /*124e0*/  IMAD.MOV.U32 R2, RZ, RZ, R14 ;  /* 0x000000ffff027224 */ /* 0x000fce00078e000e */
[----:B------:R-:W-:Y:S05]  /*124f0*/  WARPSYNC.COLLECTIVE R15, `(.L_x_15275) ;  /* 0x000000000f087348 */ /* 0x000fea0003c00000 */
[----:B------:R0:W1:Y:S02]  /*12500*/  SHFL.IDX P6, R14, R13, R12, R11 ;  /* 0x0000000c0d0e7389 */ /* 0x00006400000c000b */
[----:B01----:R-:W-:Y:S01]  /*12510*/  ENDCOLLECTIVE ;  /* 0x000000000000791b */ /* 0x003fe20003800000 */
.L_x_15275:
        /* <DEDUP_REMOVED lines=12> */
.L_x_15276:
[----:B------:R-:W-:Y:S01]  /*125e0*/  MOV R13, R24 ;  /* 0x00000018000d7202 */ /* 0x000fe20000000f00 */
[----:B------:R-:W-:Y:S02]  /*125f0*/  IMAD.MOV.U32 R12, RZ, RZ, 0x4 ;  /* 0x00000004ff0c7424 */ /* 0x000fe400078e00ff */
[----:B------:R-:W-:-:S07]  /*12600*/  IMAD.MOV.U32 R2, RZ, RZ, R14 ;  /* 0x000000ffff027224 */ /* 0x000fce00078e000e */
[----:B------:R-:W-:Y:S05]  /*12610*/  WARPSYNC.COLLECTIVE R15, `(.L_x_15277) ;  /* 0x000000000f087348 */ /* 0x000fea0003c00000 */
[----:B------:R0:W1:Y:S02]  /*12620*/  SHFL.IDX P6, R14, R13, R12, R11 ;  /* 0x0000000c0d0e7389 */ /* 0x00006400000c000b */
[----:B01----:R-:W-:Y:S01]  /*12630*/  ENDCOLLECTIVE ;  /* 0x000000000000791b */ /* 0x003fe20003800000 */
.L_x_15277:
        /* <DEDUP_REMOVED lines=12> */
.L_x_15278:
[----:B------:R-:W-:Y:S02]  /*12700*/  IMAD.MOV.U32 R13, RZ, RZ, R24 ;  /* 0x000000ffff0d7224 */ /* 0x000fe400078e0018 */
[----:B------:R-:W-:Y:S02]  /*12710*/  IMAD.MOV.U32 R12, RZ, RZ, 0x5 ;  /* 0x00000005ff0c7424 */ /* 0x000fe400078e00ff */
[----:B------:R-:W-:-:S07]  /*12720*/  IMAD.MOV.U32 R2, RZ, RZ, R14 ;  /* 0x000000ffff027224 */ /* 0x000fce00078e000e */
[----:B------:R-:W-:Y:S05]  /*12730*/  WARPSYNC.COLLECTIVE R15, `(.L_x_15279) ;  /* 0x000000000f087348 */ /* 0x000fea0003c00000 */
[----:B------:R0:W1:Y:S02]  /*12740*/  SHFL.IDX P6, R14, R13, R12, R11 ;  /* 0x0000000c0d0e7389 */ /* 0x00006400000c000b */
[----:B01----:R-:W-:Y:S01]  /*12750*/  ENDCOLLECTIVE ;  /* 0x000000000000791b */ /* 0x003fe20003800000 */
.L_x_15279:
        /* <DEDUP_REMOVED lines=12> */
.L_x_15280:
[----:B------:R-:W-:Y:S02]  /*12820*/  IMAD.MOV.U32 R13, RZ, RZ, R24 ;  /* 0x000000ffff0d7224 */ /* 0x000fe400078e0018 */
[----:B------:R-:W-:Y:S02]  /*12830*/  IMAD.MOV.U32 R12, RZ, RZ, 0x6 ;  /* 0x00000006ff0c7424 */ /* 0x000fe400078e00ff */
[----:B------:R-:W-:-:S07]  /*12840*/  IMAD.MOV.U32 R2, RZ, RZ, R14 ;  /* 0x000000ffff027224 */ /* 0x000fce00078e000e */
[----:B------:R-:W-:Y:S05]  /*12850*/  WARPSYNC.COLLECTIVE R15, `(.L_x_15281) ;  /* 0x000000000f087348 */ /* 0x000fea0003c00000 */
[----:B------:R0:W1:Y:S02]  /*12860*/  SHFL.IDX P6, R14, R13, R12, R11 ;  /* 0x0000000c0d0e7389 */ /* 0x00006400000c000b */
[----:B01----:R-:W-:Y:S01]  /*12870*/  ENDCOLLECTIVE ;  /* 0x000000000000791b */ /* 0x003fe20003800000 */
.L_x_15281:
        /* <DEDUP_REMOVED lines=12> */
.L_x_15282:
[----:B------:R-:W-:Y:S02]  /*12940*/  IMAD.MOV.U32 R13, RZ, RZ, R24 ;  /* 0x000000ffff0d7224 */ /* 0x000fe400078e0018 */
[----:B------:R-:W-:Y:S01]  /*12950*/  IMAD.MOV.U32 R12, RZ, RZ, 0x7 ;  /* 0x00000007ff0c7424 */ /* 0x000fe200078e00ff */
[----:B------:R-:W-:-:S07]  /*12960*/  MOV R2, R14 ;  /* 0x0000000e00027202 */ /* 0x000fce0000000f00 */
[----:B------:R-:W-:Y:S05]  /*12970*/  WARPSYNC.COLLECTIVE R15, `(.L_x_15283) ;  /* 0x000000000f087348 */ /* 0x000fea0003c00000 */
[----:B------:R0:W1:Y:S02]  /*12980*/  SHFL.IDX P6, R14, R13, R12, R11 ;  /* 0x0000000c0d0e7389 */ /* 0x00006400000c000b */
[----:B01----:R-:W-:Y:S01]  /*12990*/  ENDCOLLECTIVE ;  /* 0x000000000000791b */ /* 0x003fe20003800000 */
.L_x_15283:
        /* <DEDUP_REMOVED lines=11> */
.L_x_15284:
[----:B------:R-:W-:Y:S01]  /*12a50*/  IMAD.MOV.U32 R2, RZ, RZ, R14 ;  /* 0x000000ffff027224 */ /* 0x000fe200078e000e */
[----:B------:R-:W-:Y:S06]  /*12a60*/  BRA `(.L_x_15285) ;  /* 0xffffffb400447947 */ /* 0x000fec000383ffff */
.L_x_15168:
[----:B0-----:R0:W1:Y:S02]  /*12a70*/  SYNCS.PHASECHK.TRANS64.TRYWAIT P0, [R0+URZ+0x16860], R3 ;  /* 0x01686003000075a7 */ /* 0x001064000800017f */
[----:B-1----:R-:W-:Y:S05]  /*12a80*/  @!P0 NANOSLEEP.SYNCS 0x989680 ;  /* 0x009896800000895d */ /* 0x002fea0003900000 */
[----:B------:R-:W1:Y:S02]  /*12a90*/  @!P0 SYNCS.PHASECHK.TRANS64 P0, [R0+URZ+0x16860], R3 ;  /* 0x01686003000085a7 */ /* 0x000e64000800007f */
[----:B-1----:R-:W-:Y:S05]  /*12aa0*/  @!P0 BRA `(.L_x_15168) ;  /* 0xfffffffc00f08947 */ /* 0x002fea000383ffff */
[----:B------:R-:W-:Y:S05]  /*12ab0*/  BRA `(.L_x_15286) ;  /* 0xffffffb800607947 */ /* 0x000fea000383ffff */
.L_x_15169:
        /* <DEDUP_REMOVED lines=8> */
.L_x_15288:
[----:B------:R-:W-:Y:S05]  /*12b40*/  BSYNC B0 ;  /* 0x0000000000007941 */ /* 0x000fea0003800000 */
.L_x_15287:
        /* <DEDUP_REMOVED lines=10> */
.L_x_15289:
[----:B------:R-:W-:Y:S02]  /*12bf0*/  ULDC UR4, c[0x0][0x2f4] ;  /* 0x0000bd0000047ab9 */ /* 0x000fe40000000800 */
        /* <DEDUP_REMOVED lines=8> */
.L_x_15290:
        /* <DEDUP_REMOVED lines=11> */
.L_x_15291:
[----:B------:R-:W-:Y:S02]  /*12d30*/  IMAD.MOV.U32 R13, RZ, RZ, R24 ;  /* 0x000000ffff0d7224 */ /* 0x000fe400078e0018 */
[----:B------:R-:W-:Y:S02]  /*12d40*/  IMAD.MOV.U32 R12, RZ, RZ, 0x2 ;  /* 0x00000002ff0c7424 */ /* 0x000fe400078e00ff */
[----:B------:R-:W-:-:S07]  /*12d50*/  IMAD.MOV.U32 R9, RZ, RZ, R14 ;  /* 0x000000ffff097224 */ /* 0x000fce00078e000e */
[----:B------:R-:W-:Y:S05]  /*12d60*/  WARPSYNC.COLLECTIVE R15, `(.L_x_15292) ;  /* 0x000000000f087348 */ /* 0x000fea0003c00000 */
[----:B------:R0:W1:Y:S02]  /*12d70*/  SHFL.IDX P6, R14, R13, R12, R11 ;  /* 0x0000000c0d0e7389 */ /* 0x00006400000c000b */
[----:B01----:R-:W-:Y:S01]  /*12d80*/  ENDCOLLECTIVE ;  /* 0x000000000000791b */ /* 0x003fe20003800000 */
.L_x_15292:
        /* <DEDUP_REMOVED lines=12> */
.L_x_15293:
[----:B------:R-:W-:Y:S01]  /*12e50*/  IMAD.MOV.U32 R13, RZ, RZ, R24 ;  /* 0x000000ffff0d7224 */ /* 0x000fe200078e0018 */
[----:B------:R-:W-:Y:S01]  /*12e60*/  MOV R12, 0x3 ;  /* 0x00000003000c7802 */ /* 0x000fe20000000f00 */
[----:B------:R-:W-:-:S07]  /*12e70*/  IMAD.MOV.U32 R10, RZ, RZ, R14 ;  /* 0x000000ffff0a7224 */ /* 0x000fce00078e000e */
[----:B------:R-:W-:Y:S05]  /*12e80*/  WARPSYNC.COLLECTIVE R15, `(.L_x_15294) ;  /* 0x000000000f087348 */ /* 0x000fea0003c00000 */
[----:B------:R0:W1:Y:S02]  /*12e90*/  SHFL.IDX P6, R14, R13, R12, R11 ;  /* 0x0000000c0d0e7389 */ /* 0x00006400000c000b */
[----:B01----:R-:W-:Y:S01]  /*12ea0*/  ENDCOLLECTIVE ;  /* 0x000000000000791b */ /* 0x003fe20003800000 */
.L_x_15294:
        /* <DEDUP_REMOVED lines=12> */
.L_x_15295:
[----:B------:R-:W-:Y:S02]  /*12f70*/  IMAD.MOV.U32 R13, RZ, RZ, R24 ;  /* 0x000000ffff0d7224 */ /* 0x000fe400078e0018 */
[----:B------:R-:W-:Y:S02]  /*12f80*/  IMAD.MOV.U32 R12, RZ, RZ, 0x4 ;  /* 0x00000004ff0c7424 */ /* 0x000fe400078e00ff */
[----:B------:R-:W-:-:S07]  /*12f90*/  IMAD.MOV.U32 R9, RZ, RZ, R14 ;  /* 0x000000ffff097224 */ /* 0x000fce00078e000e */
[----:B------:R-:W-:Y:S05]  /*12fa0*/  WARPSYNC.COLLECTIVE R15, `(.L_x_15296) ;  /* 0x000000000f087348 */ /* 0x000fea0003c00000 */
[----:B------:R0:W1:Y:S02]  /*12fb0*/  SHFL.IDX P6, R14, R13, R12, R11 ;  /* 0x0000000c0d0e7389 */ /* 0x00006400000c000b */
[----:B01----:R-:W-:Y:S01]  /*12fc0*/  ENDCOLLECTIVE ;  /* 0x000000000000791b */ /* 0x003fe20003800000 */
.L_x_15296:
        /* <DEDUP_REMOVED lines=12> */
.L_x_15297:
[----:B------:R-:W-:Y:S02]  /*13090*/  IMAD.MOV.U32 R13, RZ, RZ, R24 ;  /* 0x000000ffff0d7224 */ /* 0x000fe400078e0018 */
[----:B------:R-:W-:Y:S02]  /*130a0*/  IMAD.MOV.U32 R12, RZ, RZ, 0x5 ;  /* 0x00000005ff0c7424 */ /* 0x000fe400078e00ff */
[----:B------:R-:W-:-:S07]  /*130b0*/  IMAD.MOV.U32 R10, RZ, RZ, R14 ;  /* 0x000000ffff0a7224 */ /* 0x000fce00078e000e */
[----:B------:R-:W-:Y:S05]  /*130c0*/  WARPSYNC.COLLECTIVE R15, `(.L_x_15298) ;  /* 0x000000000f087348 */ /* 0x000fea0003c00000 */
[----:B------:R0:W1:Y:S02]  /*130d0*/  SHFL.IDX P6, R14, R13, R12, R11 ;  /* 0x0000000c0d0e7389 */ /* 0x00006400000c000b */
[----:B01----:R-:W-:Y:S01]  /*130e0*/  ENDCOLLECTIVE ;  /* 0x000000000000791b */ /* 0x003fe20003800000 */
.L_x_15298:
        /* <DEDUP_REMOVED lines=12> */
.L_x_15299:
[----:B------:R-:W-:Y:S02]  /*131b0*/  IMAD.MOV.U32 R13, RZ, RZ, R24 ;  /* 0x000000ffff0d7224 */ /* 0x000fe400078e0018 */
[----:B------:R-:W-:Y:S02]  /*131c0*/  IMAD.MOV.U32 R12, RZ, RZ, 0x6 ;  /* 0x00000006ff0c7424 */ /* 0x000fe400078e00ff */
[----:B------:R-:W-:-:S07]  /*131d0*/  IMAD.MOV.U32 R9, RZ, RZ, R14 ;  /* 0x000000ffff097224 */ /* 0x000fce00078e000e */
[----:B------:R-:W-:Y:S05]  /*131e0*/  WARPSYNC.COLLECTIVE R15, `(.L_x_15300) ;  /* 0x000000000f087348 */ /* 0x000fea0003c00000 */
[----:B------:R0:W1:Y:S02]  /*131f0*/  SHFL.IDX P6, R14, R13, R12, R11 ;  /* 0x0000000c0d0e7389 */ /* 0x00006400000c000b */
[----:B01----:R-:W-:Y:S01]  /*13200*/  ENDCOLLECTIVE ;  /* 0x000000000000791b */ /* 0x003fe20003800000 */
.L_x_15300:
        /* <DEDUP_REMOVED lines=12> */
.L_x_15301:
[----:B------:R-:W-:Y:S02]  /*132d0*/  IMAD.MOV.U32 R13, RZ, RZ, R24 ;  /* 0x000000ffff0d7224 */ /* 0x000fe400078e0018 */
[----:B------:R-:W-:Y:S01]  /*132e0*/  IMAD.MOV.U32 R12, RZ, RZ, 0x7 ;  /* 0x00000007ff0c7424 */ /* 0x000fe200078e00ff */
[----:B------:R-:W-:-:S13]  /*132f0*/  IADD3 R2, P1, R14, R5, RZ ;  /* 0x000000050e027210 */ /* 0x000fda0007f3e0ff */
[----:B------:R-:W-:Y:S05]  /*13300*/  WARPSYNC.COLLECTIVE R15, `(.L_x_15302) ;  /* 0x000000000f087348 */ /* 0x000fea0003c00000 */
[----:B------:R0:W1:Y:S02]  /*13310*/  SHFL.IDX P6, R14, R13, R12, R11 ;  /* 0x0000000c0d0e7389 */ /* 0x00006400000c000b */
[----:B01----:R-:W-:Y:S01]  /*13320*/  ENDCOLLECTIVE ;  /* 0x000000000000791b */ /* 0x003fe20003800000 */
.L_x_15302:
        /* <DEDUP_REMOVED lines=10> */
.L_x_15303:
[----:B------:R-:W-:Y:S05]  /*133d0*/  BRA `(.L_x_15304) ;  /* 0xffffffb400107947 */ /* 0x000fea000383ffff */
.L_x_15174:
        /* <DEDUP_REMOVED lines=8> */
.L_x_15306:
[----:B------:R-:W-:Y:S05]  /*13460*/  BSYNC B0 ;  /* 0x0000000000007941 */ /* 0x000fea0003800000 */
.L_x_15305:
[----:B------:R-:W-:Y:S01]  /*13470*/  IMAD.MOV.U32 R13, RZ, RZ, R16 ;  /* 0x000000ffff0d7224 */ /* 0x000fe200078e0010 */
[----:B------:R-:W-:Y:S01]  /*13480*/  MOV R12, 0x1 ;  /* 0x00000001000c7802 */ /* 0x000fe20000000f00 */
[----:B------:R-:W-:Y:S02]  /*13490*/  IMAD.MOV.U32 R11, RZ, RZ, 0x1f ;  /* 0x0000001fff0b7424 */ /* 0x000fe400078e00ff */
[----:B------:R-:W-:Y:S02]  /*134a0*/  IMAD.MOV.U32 R15, RZ, RZ, -0x1 ;  /* 0xffffffffff0f7424 */ /* 0x000fe400078e00ff */
[----:B------:R-:W-:Y:S02]  /*134b0*/  IMAD.IADD R7, R19, 0x1, R8 ;  /* 0x0000000113077824 */ /* 0x000fe400078e0208 */
[----:B------:R-:W-:-:S07]  /*134c0*/  IMAD.MOV.U32 R0, RZ, RZ, R14 ;  /* 0x000000ffff007224 */ /* 0x000fce00078e000e */
[----:B------:R-:W-:Y:S05]  /*134d0*/  WARPSYNC.COLLECTIVE R15, `(.L_x_15307) ;  /* 0x000000000f087348 */ /* 0x000fea0003c00000 */
[----:B------:R0:W1:Y:S02]  /*134e0*/  SHFL.IDX P6, R14, R13, R12, R11 ;  /* 0x0000000c0d0e7389 */ /* 0x00006400000c000b */
[----:B01----:R-:W-:Y:S01]  /*134f0*/  ENDCOLLECTIVE ;  /* 0x000000000000791b */ /* 0x003fe20003800000 */
.L_x_15307:
        /* <DEDUP_REMOVED lines=18> */
.L_x_15308:
[----:B------:R-:W-:Y:S01]  /*13620*/  IMAD.MOV.U32 R12, RZ, RZ, 0x2 ;  /* 0x00000002ff0c7424 */ /* 0x000fe200078e00ff */
[----:B------:R-:W-:-:S05]  /*13630*/  SEL R4, R14, RZ, P1 ;  /* 0x000000ff0e047207 */ /* 0x000fca0000800000 */
[----:B------:R-:W-:-:S04]  /*13640*/  IMAD.IADD R4, R17, 0x1, R4 ;  /* 0x0000000111047824 */ /* 0x000fc800078e0204 */
[----:B------:R-:W-:-:S07]  /*13650*/  IMAD.MOV.U32 R13, RZ, RZ, R4 ;  /* 0x000000ffff0d7224 */ /* 0x000fce00078e0004 */
[----:B------:R-:W-:Y:S05]  /*13660*/  WARPSYNC.COLLECTIVE R15, `(.L_x_15309) ;  /* 0x000000000f087348 */ /* 0x000fea0003c00000 */
[----:B------:R0:W1:Y:S02]  /*13670*/  SHFL.UP P6, R14, R13, R12, R11 ;  /* 0x0400000c0d0e7389 */ /* 0x00006400000c000b */
[----:B01----:R-:W-:Y:S01]  /*13680*/  ENDCOLLECTIVE ;  /* 0x000000000000791b */ /* 0x003fe20003800000 */
.L_x_15309:
[----:B------:R-:W-:Y:S01]  /*13690*/  IMAD.MOV.U32 R12, RZ, RZ, 0x4 ;  /* 0x00000004ff0c7424 */ /* 0x000fe200078e00ff */
[----:B------:R-:W-:-:S05]  /*136a0*/  SEL R3, R14, RZ, P2 ;  /* 0x000000ff0e037207 */ /* 0x000fca0001000000 */
[----:B------:R-:W-:-:S04]  /*136b0*/  IMAD.IADD R6, R4, 0x1, R3 ;  /* 0x0000000104067824 */ /* 0x000fc800078e0203 */
[----:B------:R-:W-:-:S07]  /*136c0*/  IMAD.MOV.U32 R13, RZ, RZ, R6 ;  /* 0x000000ffff0d7224 */ /* 0x000fce00078e0006 */
[----:B------:R-:W-:Y:S05]  /*136d0*/  WARPSYNC.COLLECTIVE R15, `(.L_x_15310) ;  /* 0x000000000f087348 */ /* 0x000fea0003c00000 */
[----:B------:R0:W1:Y:S02]  /*136e0*/  SHFL.UP P6, R14, R13, R12, R11 ;  /* 0x0400000c0d0e7389 */ /* 0x00006400000c000b */
[----:B01----:R-:W-:Y:S01]  /*136f0*/  ENDCOLLECTIVE ;  /* 0x000000000000791b */ /* 0x003fe20003800000 */
.L_x_15310:
[----:B------:R-:W-:Y:S01]  /*13700*/  IMAD.MOV.U32 R12, RZ, RZ, 0x8 ;  /* 0x00000008ff0c7424 */ /* 0x000fe200078e00ff */
[----:B------:R-:W-:-:S05]  /*13710*/  SEL R3, R14, RZ, P3 ;  /* 0x000000ff0e037207 */ /* 0x000fca0001800000 */
[----:B------:R-:W-:-:S05]  /*13720*/  IMAD.IADD R2, R6, 0x1, R3 ;  /* 0x0000000106027824 */ /* 0x000fca00078e0203 */
[----:B------:R-:W-:-:S07]  /*13730*/  MOV R13, R2 ;  /* 0x00000002000d7202 */ /* 0x000fce0000000f00 */
[----:B------:R-:W-:Y:S05]  /*13740*/  WARPSYNC.COLLECTIVE R15, `(.L_x_15311) ;  /* 0x000000000f087348 */ /* 0x000fea0003c00000 */
[----:B------:R0:W1:Y:S02]  /*13750*/  SHFL.UP P6, R14, R13, R12, R11 ;  /* 0x0400000c0d0e7389 */ /* 0x00006400000c000b */
[----:B01----:R-:W-:Y:S01]  /*13760*/  ENDCOLLECTIVE ;  /* 0x000000000000791b */ /* 0x003fe20003800000 */
.L_x_15311:
[----:B------:R-:W-:Y:S01]  /*13770*/  IMAD.MOV.U32 R12, RZ, RZ, 0x10 ;  /* 0x00000010ff0c7424 */ /* 0x000fe200078e00ff */
[----:B------:R-:W-:-:S05]  /*13780*/  SEL R3, R14, RZ, P4 ;  /* 0x000000ff0e037207 */ /* 0x000fca0002000000 */
[----:B------:R-:W-:-:S04]  /*13790*/  IMAD.IADD R3, R2, 0x1, R3 ;  /* 0x0000000102037824 */ /* 0x000fc800078e0203 */
[----:B------:R-:W-:-:S07]  /*137a0*/  IMAD.MOV.U32 R13, RZ, RZ, R3 ;  /* 0x000000ffff0d7224 */ /* 0x000fce00078e0003 */
[----:B------:R-:W-:Y:S05]  /*137b0*/  WARPSYNC.COLLECTIVE R15, `(.L_x_15312) ;  /* 0x000000000f087348 */ /* 0x000fea0003c00000 */
[----:B------:R0:W1:Y:S02]  /*137c0*/  SHFL.UP P6, R14, R13, R12, R11 ;  /* 0x0400000c0d0e7389 */ /* 0x00006400000c000b */
[----:B01----:R-:W-:Y:S01]  /*137d0*/  ENDCOLLECTIVE ;  /* 0x000000000000791b */ /* 0x003fe20003800000 */
.L_x_15312:
        /* <DEDUP_REMOVED lines=8> */
.L_x_15313:
[----:B------:R-:W-:Y:S05]  /*13860*/  BRA `(.L_x_15314) ;  /* 0xffffffb400187947 */ /* 0x000fea000383ffff */
.L_x_15179:
        /* <DEDUP_REMOVED lines=8> */
.L_x_15316:
[----:B------:R-:W-:Y:S05]  /*138f0*/  BSYNC B0 ;  /* 0x0000000000007941 */ /* 0x000fea0003800000 */
.L_x_15315:
        /* <DEDUP_REMOVED lines=8> */
.L_x_15317:
[----:B------:R-:W-:Y:S01]  /*13980*/  IMAD.MOV.U32 R12, RZ, RZ, 0x4 ;  /* 0x00000004ff0c7424 */ /* 0x000fe200078e00ff */
[----:B------:R-:W-:-:S05]  /*13990*/  SEL R2, R14, RZ, P2 ;  /* 0x000000ff0e027207 */ /* 0x000fca0001000000 */
[----:B------:R-:W-:-:S04]  /*139a0*/  IMAD.IADD R2, R13, 0x1, R2 ;  /* 0x000000010d027824 */ /* 0x000fc800078e0202 */
[----:B------:R-:W-:-:S07]  /*139b0*/  IMAD.MOV.U32 R13, RZ, RZ, R2 ;  /* 0x000000ffff0d7224 */ /* 0x000fce00078e0002 */
[----:B------:R-:W-:Y:S05]  /*139c0*/  WARPSYNC.COLLECTIVE R15, `(.L_x_15318) ;  /* 0x000000000f087348 */ /* 0x000fea0003c00000 */
[----:B------:R0:W1:Y:S02]  /*139d0*/  SHFL.UP P6, R14, R13, R12, R11 ;  /* 0x0400000c0d0e7389 */ /* 0x00006400000c000b */
[----:B01----:R-:W-:Y:S01]  /*139e0*/  ENDCOLLECTIVE ;  /* 0x000000000000791b */ /* 0x003fe20003800000 */
.L_x_15318:
[----:B------:R-:W-:Y:S01]  /*139f0*/  IMAD.MOV.U32 R12, RZ, RZ, 0x8 ;  /* 0x00000008ff0c7424 */ /* 0x000fe200078e00ff */
[----:B------:R-:W-:-:S05]  /*13a00*/  SEL R3, R14, RZ, P3 ;  /* 0x000000ff0e037207 */ /* 0x000fca0001800000 */
[----:B------:R-:W-:-:S04]  /*13a10*/  IMAD.IADD R3, R2, 0x1, R3 ;  /* 0x0000000102037824 */ /* 0x000fc800078e0203 */
[----:B------:R-:W-:-:S07]  /*13a20*/  IMAD.MOV.U32 R13, RZ, RZ, R3 ;  /* 0x000000ffff0d7224 */ /* 0x000fce00078e0003 */
[----:B------:R-:W-:Y:S05]  /*13a30*/  WARPSYNC.COLLECTIVE R15, `(.L_x_15319) ;  /* 0x000000000f087348 */ /* 0x000fea0003c00000 */
[----:B------:R0:W1:Y:S02]  /*13a40*/  SHFL.UP P6, R14, R13, R12, R11 ;  /* 0x0400000c0d0e7389 */ /* 0x00006400000c000b */
[----:B01----:R-:W-:Y:S01]  /*13a50*/  ENDCOLLECTIVE ;  /* 0x000000000000791b */ /* 0x003fe20003800000 */
.L_x_15319:
[----:B------:R-:W-:Y:S01]  /*13a60*/  IMAD.MOV.U32 R12, RZ, RZ, 0x10 ;  /* 0x00000010ff0c7424 */ /* 0x000fe200078e00ff */
[----:B------:R-:W-:-:S05]  /*13a70*/  SEL R4, R14, RZ, P4 ;  /* 0x000000ff0e047207 */ /* 0x000fca0002000000 */
[----:B------:R-:W-:-:S04]  /*13a80*/  IMAD.IADD R4, R3, 0x1, R4 ;  /* 0x0000000103047824 */ /* 0x000fc800078e0204 */
[----:B------:R-:W-:-:S07]  /*13a90*/  IMAD.MOV.U32 R13, RZ, RZ, R4 ;  /* 0x000000ffff0d7224 */ /* 0x000fce00078e0004 */
[----:B------:R-:W-:Y:S05]  /*13aa0*/  WARPSYNC.COLLECTIVE R15, `(.L_x_15320) ;  /* 0x000000000f087348 */ /* 0x000fea0003c00000 */
[----:B------:R0:W1:Y:S02]  /*13ab0*/  SHFL.UP P6, R14, R13, R12, R11 ;  /* 0x0400000c0d0e7389 */ /* 0x00006400000c000b */
[----:B01----:R-:W-:Y:S01]  /*13ac0*/  ENDCOLLECTIVE ;  /* 0x000000000000791b */ /* 0x003fe20003800000 */
.L_x_15320:
        /* <DEDUP_REMOVED lines=8> */
.L_x_15321:
[----:B------:R-:W-:Y:S05]  /*13b50*/  BRA `(.L_x_15322) ;  /* 0xffffffb000f87947 */ /* 0x000fea000383ffff */
.L_x_15181:
[----:B------:R-:W-:Y:S01]  /*13b60*/  BSSY B0, `(.L_x_15323) ;  /* 0x0000006000007945 */ /* 0x000fe20003800000 */
[----:B------:R-:W-:Y:S01]  /*13b70*/  PLOP3.LUT P6, PT, P6, PT, PT, 0x8, 0x0 ;  /* 0x000000000000781c */ /* 0x000fe200037ce170 */
[----:B------:R-:W-:-:S12]  /*13b80*/  IMAD.MOV.U32 R15, RZ, RZ, -0x1 ;  /* 0xffffffffff0f7424 */ /* 0x000fd800078e00ff */
[----:B0-----:R-:W-:Y:S05]  /*13b90*/  WARPSYNC.COLLECTIVE R15, `(.L_x_15324) ;  /* 0x000000000f087348 */ /* 0x001fea0003c00000 */
[----:B------:R-:W-:Y:S01]  /*13ba0*/  VOTE.ANY R14, PT, P6 ;  /* 0x00000000000e7806 */ /* 0x000fe200030e0100 */
[----:B0-----:R-:W-:Y:S06]  /*13bb0*/  ENDCOLLECTIVE ;  /* 0x000000000000791b */ /* 0x001fec0003800000 */
.L_x_15324:
[----:B------:R-:W-:Y:S05]  /*13bc0*/  BSYNC B0 ;  /* 0x0000000000007941 */ /* 0x000fea0003800000 */
.L_x_15323:
        /* <DEDUP_REMOVED lines=9> */
.L_x_15325:
[----:B------:R-:W-:Y:S01]  /*13c60*/  IMAD.MOV.U32 R17, RZ, RZ, R14 ;  /* 0x000000ffff117224 */ /* 0x000fe200078e000e */
[----:B------:R-:W-:Y:S06]  /*13c70*/  BRA `(.L_x_15326) ;  /* 0xffffffb000e87947 */ /* 0x000fec000383ffff */
.L_x_15183:
[----:B------:R-:W-:Y:S01]  /*13c80*/  BSSY B0, `(.L_x_15327) ;  /* 0x0000007000007945 */ /* 0x000fe20003800000 */
[----:B------:R-:W-:Y:S02]  /*13c90*/  IMAD.MOV.U32 R13, RZ, RZ, R3 ;  /* 0x000000ffff0d7224 */ /* 0x000fe400078e0003 */
[----:B------:R-:W-:Y:S02]  /*13ca0*/  IMAD.MOV.U32 R11, RZ, RZ, 0x1f ;  /* 0x0000001fff0b7424 */ /* 0x000fe400078e00ff */
[----:B------:R-:W-:-:S07]  /*13cb0*/  IMAD.MOV.U32 R15, RZ, RZ, -0x1 ;  /* 0xffffffffff0f7424 */ /* 0x000fce00078e00ff */
[----:B012---:R-:W-:Y:S05]  /*13cc0*/  WARPSYNC.COLLECTIVE R15, `(.L_x_15328) ;  /* 0x000000000f087348 */ /* 0x007fea0003c00000 */
[----:B------:R3:W4:Y:S02]  /*13cd0*/  SHFL.IDX P6, R14, R13, R12, R11 ;  /* 0x0000000c0d0e7389 */ /* 0x00072400000c000b */
[----:B01234-:R-:W-:Y:S01]  /*13ce0*/  ENDCOLLECTIVE ;  /* 0x000000000000791b */ /* 0x01ffe20003800000 */
.L_x_15328:
[----:B------:R-:W-:Y:S05]  /*13cf0*/  BSYNC B0 ;  /* 0x0000000000007941 */ /* 0x000fea0003800000 */
.L_x_15327:
[----:B------:R-:W-:Y:S05]  /*13d00*/  BRA `(.L_x_15182) ;  /* 0xffffffb000e07947 */ /* 0x000fea000383ffff */
.L_x_15187:
[----:B0-----:R0:W1:Y:S02]  /*13d10*/  SYNCS.PHASECHK.TRANS64.TRYWAIT P0, [R5+URZ+0x16820], R0 ;  /* 0x01682000050075a7 */ /* 0x001064000800017f */
[----:B-1----:R-:W-:Y:S05]  /*13d20*/  @!P0 NANOSLEEP.SYNCS 0x989680 ;  /* 0x009896800000895d */ /* 0x002fea0003900000 */
[----:B------:R-:W1:Y:S02]  /*13d30*/  @!P0 SYNCS.PHASECHK.TRANS64 P0, [R5+URZ+0x16820], R0 ;  /* 0x01682000050085a7 */ /* 0x000e64000800007f */
[----:B-1----:R-:W-:Y:S05]  /*13d40*/  @!P0 BRA `(.L_x_15187) ;  /* 0xfffffffc00f08947 */ /* 0x002fea000383ffff */
[----:B------:R-:W-:Y:S05]  /*13d50*/  BRA `(.L_x_15329) ;  /* 0xffffffb800587947 */ /* 0x000fea000383ffff */
.L_x_15188:
        /* <DEDUP_REMOVED lines=11> */
.L_x_15331:
[----:B------:R-:W-:Y:S05]  /*13e10*/  BSYNC B0 ;  /* 0x0000000000007941 */ /* 0x000fea0003800000 */
.L_x_15330:
[----:B------:R-:W-:Y:S05]  /*13e20*/  BRA `(.L_x_15332) ;  /* 0xffffffb800407947 */ /* 0x000fea000383ffff */
.L_x_15191:
[----:B------:R-:W-:Y:S01]  /*13e30*/  BSSY B1, `(.L_x_15333) ;  /* 0x0000006000017945 */ /* 0x000fe20003800000 */
[----:B------:R-:W-:-:S07]  /*13e40*/  IMAD.MOV.U32 R15, RZ, RZ, -0x1 ;  /* 0xffffffffff0f7424 */ /* 0x000fce00078e00ff */
[----:B0-2---:R-:W-:Y:S05]  /*13e50*/  WARPSYNC.COLLECTIVE R15, `(.L_x_15334) ;  /* 0x000000000f0c7348 */ /* 0x005fea0003c00000 */
[----:B------:R-:W-:Y:S02]  /*13e60*/  ELECT P6, UR62, PT ;  /* 0x00000000003e782f */ /* 0x000fe400038c0000 */
[----:B------:R-:W-:Y:S01]  /*13e70*/  MOV R14, UR62 ;  /* 0x0000003e000e7c02 */ /* 0x000fe20008000f00 */
[----:B0-2---:R-:W-:Y:S10]  /*13e80*/  ENDCOLLECTIVE ;  /* 0x000000000000791b */ /* 0x005ff40003800000 */
.L_x_15334:
[----:B------:R-:W-:Y:S05]  /*13e90*/  BSYNC B1 ;  /* 0x0000000000017941 */ /* 0x000fea0003800000 */
.L_x_15333:
[----:B------:R-:W-:Y:S05]  /*13ea0*/  BRA `(.L_x_15335) ;  /* 0xffffffb800387947 */ /* 0x000fea000383ffff */
.L_x_15193:
[----:B0-----:R0:W1:Y:S02]  /*13eb0*/  SYNCS.PHASECHK.TRANS64.TRYWAIT P1, [R3+URZ+0x16840], R2 ;  /* 0x01684002030075a7 */ /* 0x001064000802017f */
[----:B-1----:R-:W-:Y:S05]  /*13ec0*/  @!P1 NANOSLEEP.SYNCS 0x989680 ;  /* 0x009896800000995d */ /* 0x002fea0003900000 */
[----:B------:R-:W1:Y:S02]  /*13ed0*/  @!P1 SYNCS.PHASECHK.TRANS64 P1, [R3+URZ+0x16840], R2 ;  /* 0x01684002030095a7 */ /* 0x000e64000802007f */
[----:B-1----:R-:W-:Y:S05]  /*13ee0*/  @!P1 BRA `(.L_x_15193) ;  /* 0xfffffffc00f09947 */ /* 0x002fea000383ffff */
[----:B------:R-:W-:Y:S05]  /*13ef0*/  BRA `(.L_x_15336) ;  /* 0xffffffb800587947 */ /* 0x000fea000383ffff */
.L_x_15195:
[----:B-1----:R1:W3:Y:S02]  /*13f00*/  SYNCS.PHASECHK.TRANS64.TRYWAIT P1, [R25+URZ+0x16840], R0 ;  /* 0x01684000190075a7 */ /* 0x0022e4000802017f */
[----:B---3--:R-:W-:Y:S05]  /*13f10*/  @!P1 NANOSLEEP.SYNCS 0x989680 ;  /* 0x009896800000995d */ /* 0x008fea0003900000 */
[----:B------:R-:W3:Y:S02]  /*13f20*/  @!P1 SYNCS.PHASECHK.TRANS64 P1, [R25+URZ+0x16840], R0 ;  /* 0x01684000190095a7 */ /* 0x000ee4000802007f */
[----:B---3--:R-:W-:Y:S05]  /*13f30*/  @!P1 BRA `(.L_x_15195) ;  /* 0xfffffffc00f09947 */ /* 0x008fea000383ffff */
[----:B------:R-:W-:Y:S05]  /*13f40*/  BRA `(.L_x_15337) ;  /* 0xffffffb800647947 */ /* 0x000fea000383ffff */
.L_x_15197:
[----:B---3--:R3:W4:Y:S02]  /*13f50*/  SYNCS.PHASECHK.TRANS64.TRYWAIT P1, [R3+URZ+0x16860], R2 ;  /* 0x01686002030075a7 */ /* 0x008724000802017f */
[----:B----4-:R-:W-:Y:S05]  /*13f60*/  @!P1 NANOSLEEP.SYNCS 0x989680 ;  /* 0x009896800000995d */ /* 0x010fea0003900000 */
[----:B------:R-:W4:Y:S02]  /*13f70*/  @!P1 SYNCS.PHASECHK.TRANS64 P1, [R3+URZ+0x16860], R2 ;  /* 0x01686002030095a7 */ /* 0x000f24000802007f */
[----:B----4-:R-:W-:Y:S05]  /*13f80*/  @!P1 BRA `(.L_x_15197) ;  /* 0xfffffffc00f09947 */ /* 0x010fea000383ffff */
[----:B------:R-:W-:Y:S05]  /*13f90*/  BRA `(.L_x_15338) ;  /* 0xffffffb800607947 */ /* 0x000fea000383ffff */
.L_x_15339:
        /* <DEDUP_REMOVED lines=14> */
.L_x_15868:


//--------------------- .text._ZN7cutlass13device_kernelIN5flash11enable_sm90INS1_16FlashAttnFwdSm90INS1_25CollectiveMainloopFwdSm90ILi2EN4cute5tupleIJNS5_1CILi1EEES8_S8_EEENS6_IJNS7_ILi192EEENS7_ILi128EEENS7_ILi64EEEEEELi64ENS_10bfloat16_tEfNS_4arch4Sm90ELb1ELb0ELb0ELb1ELb1ELb1ELb0ELb1ELb1ELb1ELb0ELb0EEENS1_21CollectiveEpilogueFwdINS6_IJSA_SC_SB_EEES9_SE_SG_Li384ELb1ELb1ELb0ELb0EEENS1_36VarlenDynamicPersistentTileSchedulerILi192ELi128ELi384ELi128ELb0ELb1ELb1ELb1ELb1ELb1EEEEEEEEEvNT_6ParamsE --------------------------
	.section	.text._ZN7cutlass13device_kernelIN5flash11enable_sm90INS1_16FlashAttnFwdSm90INS1_25CollectiveMainloopFwdSm90ILi2EN4cute5tupleIJNS5_1CILi1EEES8_S8_EEENS6_IJNS7_ILi192EEENS7_ILi128EEENS7_ILi64EEEEEELi64ENS_10bfloat16_tEfNS_4arch4Sm90ELb1ELb0ELb0ELb1ELb1ELb1ELb0ELb1ELb1ELb1ELb0ELb0EEENS1_21CollectiveEpilogueFwdINS6_IJSA_SC_SB_EEES9_SE_SG_Li384ELb1ELb1ELb0ELb0EEENS1_36VarlenDynamicPersistentTileSchedulerILi192ELi128ELi384ELi128ELb0ELb1ELb1ELb1ELb1ELb1EEEEEEEEEvNT_6ParamsE,"ax",@progbits
	.align	128
.text._ZN7cutlass13device_kernelIN5flash11enable_sm90INS1_16FlashAttnFwdSm90INS1_25CollectiveMainloopFwdSm90ILi2EN4cute5tupleIJNS5_1CILi1EEES8_S8_EEENS6_IJNS7_ILi192EEENS7_ILi128EEENS7_ILi64EEEEEELi64ENS_10bfloat16_tEfNS_4arch4Sm90ELb1ELb0ELb0ELb1ELb1ELb1ELb0ELb1ELb1ELb1ELb0ELb0EEENS1_21CollectiveEpilogueFwdINS6_IJSA_SC_SB_EEES9_SE_SG_Li384ELb1ELb1ELb0ELb0EEENS1_36VarlenDynamicPersistentTileSchedulerILi192ELi128ELi384ELi128ELb0ELb1ELb1ELb1ELb1ELb1EEEEEEEEEvNT_6ParamsE:
        .type           _ZN7cutlass13device_kernelIN5flash11enable_sm90INS1_16FlashAttnFwdSm90INS1_25CollectiveMainloopFwdSm90ILi2EN4cute5tupleIJNS5_1CILi1EEES8_S8_EEENS6_IJNS7_ILi192EEENS7_ILi128EEENS7_ILi64EEEEEELi64ENS_10bfloat16_tEfNS_4arch4Sm90ELb1ELb0ELb0ELb1ELb1ELb1ELb0ELb1ELb1ELb1ELb0ELb0EEENS1_21CollectiveEpilogueFwdINS6_IJSA_SC_SB_EEES9_SE_SG_Li384ELb1ELb1ELb0ELb0EEENS1_36VarlenDynamicPersistentTileSchedulerILi192ELi128ELi384ELi128ELb0ELb1ELb1ELb1ELb1ELb1EEEEEEEEEvNT_6ParamsE,@function
        .size           _ZN7cutlass13device_kernelIN5flash11enable_sm90INS1_16FlashAttnFwdSm90INS1_25CollectiveMainloopFwdSm90ILi2EN4cute5tupleIJNS5_1CILi1EEES8_S8_EEENS6_IJNS7_ILi192EEENS7_ILi128EEENS7_ILi64EEEEEELi64ENS_10bfloat16_tEfNS_4arch4Sm90ELb1ELb0ELb0ELb1ELb1ELb1ELb0ELb1ELb1ELb1ELb0ELb0EEENS1_21CollectiveEpilogueFwdINS6_IJSA_SC_SB_EEES9_SE_SG_Li384ELb1ELb1ELb0ELb0EEENS1_36VarlenDynamicPersistentTileSchedulerILi192ELi128ELi384ELi128ELb0ELb1ELb1ELb1ELb1ELb1EEEEEEEEEvNT_6ParamsE,(.L_x_15869 - _ZN7cutlass13device_kernelIN5flash11enable_sm90INS1_16FlashAttnFwdSm90INS1_25CollectiveMainloopFwdSm90ILi2EN4cute5tupleIJNS5_1CILi1EEES8_S8_EEENS6_IJNS7_ILi192EEENS7_ILi128EEENS7_ILi64EEEEEELi64ENS_10bfloat16_tEfNS_4arch4Sm90ELb1ELb0ELb0ELb1ELb1ELb1ELb0ELb1ELb1ELb1ELb0ELb0EEENS1_21CollectiveEpilogueFwdINS6_IJSA_SC_SB_EEES9_SE_SG_Li384ELb1ELb1ELb0ELb0EEENS1_36VarlenDynamicPersistentTileSchedulerILi192ELi128ELi384ELi128ELb0ELb1ELb1ELb1ELb1ELb1EEEEEEEEEvNT_6ParamsE)
        .other          _ZN7cutlass13device_kernelIN5flash11enable_sm90INS1_16FlashAttnFwdSm90INS1_25CollectiveMainloopFwdSm90ILi2EN4cute5tupleIJNS5_1CILi1EEES8_S8_EEENS6_IJNS7_ILi192EEENS7_ILi128EEENS7_ILi64EEEEEELi64ENS_10bfloat16_tEfNS_4arch4Sm90ELb1ELb0ELb0ELb1ELb1ELb1ELb0ELb1ELb1ELb1ELb0ELb0EEENS1_21CollectiveEpilogueFwdINS6_IJSA_SC_SB_EEES9_SE_SG_Li384ELb1ELb1ELb0ELb0EEENS1_36VarlenDynamicPersistentTileSchedulerILi192ELi128ELi384ELi128ELb0ELb1ELb1ELb1ELb1ELb1EEEEEEEEEvNT_6ParamsE,@"STO_CUDA_ENTRY STV_DEFAULT"
_ZN7cutlass13device_kernelIN5flash11enable_sm90INS1_16FlashAttnFwdSm90INS1_25CollectiveMainloopFwdSm90ILi2EN4cute5tupleIJNS5_1CILi1EEES8_S8_EEENS6_IJNS7_ILi192EEENS7_ILi128EEENS7_ILi64EEEEEELi64ENS_10bfloat16_tEfNS_4arch4Sm90ELb1ELb0ELb0ELb1ELb1ELb1ELb0ELb1ELb1ELb1ELb0ELb0EEENS1_21CollectiveEpilogueFwdINS6_IJSA_SC_SB_EEES9_SE_SG_Li384ELb1ELb1ELb0ELb0EEENS1_36VarlenDynamicPersistentTileSchedulerILi192ELi128ELi384ELi128ELb0ELb1ELb1ELb1ELb1ELb1EEEEEEEEEvNT_6ParamsE:
        /* <DEDUP_REMOVED lines=17> */
.L_x_15341:
[----:B------:R-:W-:Y:S05]  /*0110*/  BSYNC B0 ;  /* 0x0000000000007941 */ /* 0x000fea0003800000 */
.L_x_15340:
        /* <DEDUP_REMOVED lines=40> */
.L_x_15342:
        /* <DEDUP_REMOVED lines=22> */
.L_x_15343:
        /* <DEDUP_REMOVED lines=18> */
.L_x_15344:
        /* <DEDUP_REMOVED lines=22> */
.L_x_15345:
        /* <DEDUP_REMOVED lines=22> */
.L_x_15346:
        /* <DEDUP_REMOVED lines=9> */
.L_x_15349:
[----:B------:R-:W-:-:S08]  /*0970*/  NOP ;  /* 0x0000000000007918 */ /* 0x000fd00000000000 */
[----:B------:R-:W0:Y:S02]  /*0980*/  USETMAXREG.TRY_ALLOC.CTAPOOL UP0, 0xa0 ;  /* 0x000000a0000079c8 */ /* 0x000e240008000600 */
[----:B0-----:R-:W-:-:S13]  /*0990*/  PLOP3.LUT P0, PT, PT, PT, UP0, 0x80, 0x0 ;  /* 0x000000000000781c */ /* 0x001fda0003f0f008 */
[----:B------:R-:W-:Y:S05]  /*09a0*/  @!P0 BRA `(.L_x_15349) ;  /* 0xfffffffc00f08947 */ /* 0x000fea000383ffff */
[----:B------:R-:W2:Y:S01]  /*09b0*/  S2R R0, SR_TID.X ;  /* 0x0000000000007919 */ /* 0x000ea20000002100 */
[----:B------:R-:W-:Y:S01]  /*09c0*/  LOP3.LUT R23, R23, 0xffffffef, RZ, 0xc0, !PT ;  /* 0xffffffef17177812 */ /* 0x000fe200078ec0ff */
[----:B------:R-:W-:Y:S01]  /*09d0*/  ULDC UR4, c[0x0][0xc3c] ;  /* 0x00030f0000047ab9 */ /* 0x000fe20000000800 */
[----:B--2---:R-:W-:Y:S02]  /*09e0*/  SHF.R.U32.HI R2, RZ, 0x7, R0 ;  /* 0x00000007ff027819 */ /* 0x004fe40000011600 */
[----:B------:R-:W0:Y:S01]  /*09f0*/  S2R R0, SR_CgaCtaId ;  /* 0x0000000000007919 */ /* 0x000e220000008800 */
[----:B------:R-:W-:Y:S06]  /*0a00*/  BAR.ARV 0x8, 0x200 ;  /* 0x0208000000007b1d */ /* 0x000fec0000002000 */
[----:B------:R-:W-:-:S02]  /*0a10*/  ISETP.NE.AND P0, PT, R2, 0x1, PT ;  /* 0x000000010200780c */ /* 0x000fc40003f05270 */
[----:B------:R-:W-:-:S11]  /*0a20*/  MOV R2, 0x400 ;  /* 0x0000040000027802 */ /* 0x000fd60000000f00 */
[----:B------:R-:W-:Y:S06]  /*0a30*/  @!P0 BAR.ARV 0x9, 0x100 ;  /* 0x0244000000008b1d */ /* 0x000fec0000002000 */
[----:B------:R-:W-:Y:S02]  /*0a40*/  @P0 LOP3.LUT R23, R23, 0x10, RZ, 0xfc, !PT ;  /* 0x0000001017170812 */ /* 0x000fe400078efcff */
[----:B------:R-:W-:Y:S01]  /*0a50*/  BAR.SYNC.DEFER_BLOCKING 0x5, 0x200 ;  /* 0x0148000000007b1d */ /* 0x000fe20000010000 */
[----:B0-----:R-:W-:-:S05]  /*0a60*/  LEA R2, R0, R2, 0x18 ;  /* 0x0000000200027211 */ /* 0x001fca00078ec0ff */
[----:B------:R-:W0:Y:S02]  /*0a70*/  LDS.128 R32, [R2+0x168d0] ;  /* 0x0168d00002207984 */ /* 0x000e240000000c00 */
[----:B------:R-:W-:Y:S06]  /*0a80*/  BAR.ARV 0x4, 0x200 ;  /* 0x0108000000007b1d */ /* 0x000fec0000002000 */
[----:B0-----:R-:W-:-:S13]  /*0a90*/  ISETP.GE.AND P0, PT, R35, UR4, PT ;  /* 0x0000000423007c0c */ /* 0x001fda000bf06270 */
[----:B------:R-:W-:Y:S05]  /*0aa0*/  @P0 BRA `(.L_x_15350) ;  /* 0x0000018000ac0947 */ /* 0x000fea0003800000 */
[----:B------:R-:W2:Y:S01]  /*0ab0*/  LDL R13, [R1+0x30] ;  /* 0x00003000010d7983 */ /* 0x000ea20000100800 */
[----:B------:R-:W0:Y:S02]  /*0ac0*/  S2R R0, SR_TID.X ;  /* 0x0000000000007919 */ /* 0x000e240000002100 */
[----:B0-----:R-:W-:-:S05]  /*0ad0*/  VIADD R12, R0, 0xffffff80 ;  /* 0xffffff80000c7836 */ /* 0x001fca0000000000 */
[----:B------:R-:W-:-:S04]  /*0ae0*/  SHF.R.S32.HI R0, RZ, 0x1f, R12 ;  /* 0x0000001fff007819 */ /* 0x000fc8000001140c */
[----:B------:R-:W-:-:S04]  /*0af0*/  LEA.HI R3, R0, R12, RZ, 0x7 ;  /* 0x0000000c00037211 */ /* 0x000fc800078f38ff */
[----:B------:R-:W-:-:S05]  /*0b00*/  LOP3.LUT R4, R3, 0xffffff80, RZ, 0xc0, !PT ;  /* 0xffffff8003047812 */ /* 0x000fca00078ec0ff */
[----:B------:R-:W-:Y:S01]  /*0b10*/  IMAD.IADD R11, R12, 0x1, -R4 ;  /* 0x000000010c0b7824 */ /* 0x000fe200078e0a04 */
[----:B------:R-:W-:-:S04]  /*0b20*/  LEA.HI R4, R0, R12, RZ, 0x4 ;  /* 0x0000000c00047211 */ /* 0x000fc800078f20ff */
[----:B------:R-:W-:Y:S02]  /*0b30*/  SHF.R.S32.HI R6, RZ, 0x1f, R11 ;  /* 0x0000001fff067819 */ /* 0x000fe4000001140b */
[----:B------:R-:W-:Y:S02]  /*0b40*/  SHF.R.S32.HI R7, RZ, 0x4, R4 ;  /* 0x00000004ff077819 */ /* 0x000fe40000011404 */
[----:B------:R-:W-:Y:S02]  /*0b50*/  LEA.HI R8, R6, R11, RZ, 0x2 ;  /* 0x0000000b06087211 */ /* 0x000fe400078f10ff */
[----:B------:R-:W-:Y:S02]  /*0b60*/  SHF.R.S32.HI R14, RZ, 0x7, R3 ;  /* 0x00000007ff0e7819 */ /* 0x000fe40000011403 */
[----:B------:R-:W-:Y:S02]  /*0b70*/  LOP3.LUT R3, R4, 0x3fffff0, RZ, 0xc0, !PT ;  /* 0x03fffff004037812 */ /* 0x000fe400078ec0ff */
[----:B------:R-:W-:-:S02]  /*0b80*/  LEA.HI R5, R0, R12, RZ, 0x5 ;  /* 0x0000000c00057211 */ /* 0x000fc400078f28ff */
[----:B------:R-:W-:Y:S02]  /*0b90*/  LEA.HI R4, R4, R7, RZ, 0x1 ;  /* 0x0000000704047211 */ /* 0x000fe400078f08ff */
[--C-:B------:R-:W-:Y:S02]  /*0ba0*/  SHF.R.S32.HI R9, RZ, 0x2, R8.reuse ;  /* 0x00000002ff097819 */ /* 0x100fe40000011408 */
[----:B------:R-:W-:Y:S01]  /*0bb0*/  SHF.R.S32.HI R10, RZ, 0x1f, R8 ;  /* 0x0000001fff0a7819 */ /* 0x000fe20000011408 */
[----:B------:R-:W-:Y:S01]  /*0bc0*/  IMAD.IADD R3, R12, 0x1, -R3 ;  /* 0x000000010c037824 */ /* 0x000fe200078e0a03 */
[----:B------:R-:W-:Y:S02]  /*0bd0*/  SHF.R.S32.HI R15, RZ, 0x5, R5 ;  /* 0x00000005ff0f7819 */ /* 0x000fe40000011405 */
[----:B------:R-:W-:Y:S02]  /*0be0*/  LOP3.LUT R4, R4, 0x1ffffffe, RZ, 0xc0, !PT ;  /* 0x1ffffffe04047812 */ /* 0x000fe400078ec0ff */
[----:B------:R-:W-:Y:S01]  /*0bf0*/  LEA.HI R10, R10, R9, RZ, 0x3 ;  /* 0x000000090a0a7211 */ /* 0x000fe200078f18ff */
[----:B------:R-:W-:Y:S01]  /*0c00*/  IMAD.HI R5, R14, 0x55555556, RZ ;  /* 0x555555560e057827 */ /* 0x000fe200078e02ff */
[----:B------:R-:W-:-:S02]  /*0c10*/  LEA.HI R6, R6, R11, RZ, 0x5 ;  /* 0x0000000b06067211 */ /* 0x000fc400078f28ff */
[----:B------:R-:W-:Y:S01]  /*0c20*/  LOP3.LUT R10, R10, 0xfffffff8, RZ, 0xc0, !PT ;  /* 0xfffffff80a0a7812 */ /* 0x000fe200078ec0ff */
[----:B------:R-:W-:Y:S02]  /*0c30*/  IMAD.IADD R4, R7, 0x1, -R4 ;  /* 0x0000000107047824 */ /* 0x000fe400078e0a04 */
[----:B------:R-:W-:Y:S01]  /*0c40*/  IMAD R3, R15, 0x10, R3 ;  /* 0x000000100f037824 */ /* 0x000fe200078e0203 */
[----:B------:R-:W-:Y:S01]  /*0c50*/  LEA.HI R5, R5, R5, RZ, 0x1 ;  /* 0x0000000505057211 */ /* 0x000fe200078f08ff */
[----:B------:R-:W-:Y:S01]  /*0c60*/  IMAD.IADD R9, R9, 0x1, -R10 ;  /* 0x0000000109097824 */ /* 0x000fe200078e0a0a */
[----:B------:R-:W-:Y:S01]  /*0c70*/  SHF.R.S32.HI R6, RZ, 0x5, R6 ;  /* 0x00000005ff067819 */ /* 0x000fe20000011406 */
[----:B------:R-:W-:Y:S01]  /*0c80*/  IMAD R7, R3, 0x8, R4 ;  /* 0x0000000803077824 */ /* 0x000fe200078e0204 */
[----:B------:R-:W-:Y:S01]  /*0c90*/  LEA.HI R3, R0, R12, RZ, 0x2 ;  /* 0x0000000c00037211 */ /* 0x000fe200078f10ff */
[----:B------:R-:W-:Y:S02]  /*0ca0*/  IMAD R5, R5, -0x3, R14 ;  /* 0xfffffffd05057824 */ /* 0x000fe400078e020e */
[----:B------:R-:W-:Y:S01]  /*0cb0*/  IMAD R6, R6, 0x10, R9 ;  /* 0x0000001006067824 */ /* 0x000fe200078e0209 */
[----:B------:R-:W-:-:S02]  /*0cc0*/  SHF.R.S32.HI R154, RZ, 0x2, R3 ;  /* 0x00000002ff9a7819 */ /* 0x000fc40000011403 */
[----:B------:R-:W-:Y:S01]  /*0cd0*/  LEA.HI R0, R0, R12, RZ, 0x3 ;  /* 0x0000000c00007211 */ /* 0x000fe200078f18ff */
[----:B------:R-:W-:Y:S01]  /*0ce0*/  IMAD R10, R5, 0x40, R6 ;  /* 0x00000040050a7824 */ /* 0x000fe200078e0206 */
[----:B------:R-:W-:Y:S01]  /*0cf0*/  SHF.R.S32.HI R5, RZ, 0x1f, R3 ;  /* 0x0000001fff057819 */ /* 0x000fe20000011403 */
[----:B------:R-:W-:Y:S01]  /*0d00*/  VIADD R6, R154, 0x60 ;  /* 0x000000609a067836 */ /* 0x000fe20000000000 */
[----:B------:R-:W-:Y:S02]  /*0d10*/  LOP3.LUT R3, R3, 0xfffffffc, RZ, 0xc0, !PT ;  /* 0xfffffffc03037812 */ /* 0x000fe400078ec0ff */
[----:B------:R-:W-:Y:S02]  /*0d20*/  SHF.R.S32.HI R4, RZ, 0x3, R0 ;  /* 0x00000003ff047819 */ /* 0x000fe40000011400 */
[----:B------:R-:W-:Y:S02]  /*0d30*/  LEA.HI R5, R5, R154, RZ, 0x3 ;  /* 0x0000009a05057211 */ /* 0x000fe400078f18ff */
[----:B------:R-:W-:Y:S01]  /*0d40*/  SHF.R.S32.HI R4, RZ, 0x1f, R6 ;  /* 0x0000001fff047819 */ /* 0x000fe20000011406 */
[----:B------:R-:W-:Y:S01]  /*0d50*/  IMAD.IADD R9, R12, 0x1, -R3 ;  /* 0x000000010c097824 */ /* 0x000fe200078e0a03 */
[----:B------:R-:W-:Y:S01]  /*0d60*/  LOP3.LUT R0, R0, 0xfffffff8, RZ, 0xc0, !PT ;  /* 0xfffffff800007812 */ /* 0x000fe200078ec0ff */
[----:B------:R-:W-:Y:S01]  /*0d70*/  IMAD.SHL.U32 R3, R6, 0x40, RZ ;  /* 0x0000004006037824 */ /* 0x000fe200078e00ff */
[----:B------:R-:W-:-:S02]  /*0d80*/  LOP3.LUT R5, R5, 0xfffffff8, RZ, 0xc0, !PT ;  /* 0xfffffff805057812 */ /* 0x000fc400078ec0ff */
[----:B------:R-:W-:Y:S01]  /*0d90*/  LEA.HI R4, R4, R6, RZ, 0x3 ;  /* 0x0000000604047211 */ /* 0x000fe200078f18ff */
[----:B------:R-:W-:Y:S01]  /*0da0*/  IMAD.IADD R0, R12, 0x1, -R0 ;  /* 0x000000010c007824 */ /* 0x000fe200078e0a00 */
[----:B------:R-:W-:Y:S01]  /*0db0*/  IADD3 R5, R154, -R5, RZ ;  /* 0x800000059a057210 */ /* 0x000fe20007ffe0ff */
[C---:B------:R-:W-:Y:S01]  /*0dc0*/  IMAD.SHL.U32 R16, R9.reuse, 0x8, RZ ;  /* 0x0000000809107824 */ /* 0x040fe200078e00ff */
[----:B------:R-:W-:Y:S01]  /*0dd0*/  LEA.HI R0, R9, R9, RZ, 0x1 ;  /* 0x0000000909007211 */ /* 0x000fe200078f08ff */
[----:B------:R-:W-:Y:S01]  /*0de0*/  IMAD.SHL.U32 R4, R4, 0x40, RZ ;  /* 0x0000004004047824 */ /* 0x000fe200078e00ff */
[----:B------:R-:W-:Y:S01]  /*0df0*/  LOP3.LUT R3, R3, 0x1c0, RZ, 0xc0, !PT ;  /* 0x000001c003037812 */ /* 0x000fe200078ec0ff */
[----:B------:R-:W-:Y:S01]  /*0e00*/  STL [R1+0x68], R10 ;  /* 0x0000680a01007387 */ /* 0x000fe20000100800 */
[----:B------:R-:W-:Y:S01]  /*0e10*/  IMAD.SHL.U32 R152, R9, 0x4, RZ ;  /* 0x0000000409987824 */ /* 0x000fe200078e00ff */
[----:B------:R-:W-:Y:S02]  /*0e20*/  LOP3.LUT R0, R0, 0x1ffffffe, RZ, 0xc0, !PT ;  /* 0x1ffffffe00007812 */ /* 0x000fe400078ec0ff */
[----:B------:R-:W-:Y:S01]  /*0e30*/  STL [R1+0x58], RZ ;  /* 0x000058ff01007387 */ /* 0x000fe20000100800 */
[----:B------:R-:W-:-:S03]  /*0e40*/  SHF.R.U32.HI R6, RZ, 0x3, R3 ;  /* 0x00000003ff067819 */ /* 0x000fc60000011603 */
[----:B------:R-:W-:Y:S01]  /*0e50*/  STL [R1], RZ ;  /* 0x000000ff01007387 */ /* 0x000fe20000100800 */
[----:B------:R-:W-:Y:S02]  /*0e60*/  LOP3.LUT R3, R3, 0x38, R16, 0xf8, !PT ;  /* 0x0000003803037812 */ /* 0x000fe400078ef810 */
[----:B------:R-:W-:Y:S01]  /*0e70*/  LOP3.LUT R4, R4, 0xfffffe00, RZ, 0xc0, !PT ;  /* 0xfffffe0004047812 */ /* 0x000fe200078ec0ff */
[----:B------:R0:W-:Y:S01]  /*0e80*/  STL [R1+0x38], R5 ;  /* 0x0000380501007387 */ /* 0x0001e20000100800 */
[----:B------:R-:W-:Y:S01]  /*0e90*/  LOP3.LUT R8, R8, 0x7ffffffc, RZ, 0xc0, !PT ;  /* 0x7ffffffc08087812 */ /* 0x000fe200078ec0ff */
[----:B------:R-:W-:Y:S01]  /*0ea0*/  IMAD.IADD R0, R9, 0x1, -R0 ;  /* 0x0000000109007824 */ /* 0x000fe200078e0a00 */
[----:B------:R-:W-:Y:S01]  /*0eb0*/  LOP3.LUT R3, R4, R3, R6, 0xf6, !PT ;  /* 0x0000000304037212 */ /* 0x000fe200078ef606 */
[----:B0-----:R-:W-:Y:S02]  /*0ec0*/  VIADD R5, R152, 0x10 ;  /* 0x0000001098057836 */ /* 0x001fe40000000000 */
[----:B------:R-:W-:-:S03]  /*0ed0*/  IMAD R0, R0, 0x8, R10 ;  /* 0x0000000800007824 */ /* 0x000fc600078e020a */
[----:B------:R0:W-:Y:S01]  /*0ee0*/  STL [R1+0x4], R5 ;  /* 0x0000040501007387 */ /* 0x0001e20000100800 */
[----:B------:R-:W-:-:S03]  /*0ef0*/  SHF.R.S32.HI R6, RZ, 0x1f, R5 ;  /* 0x0000001fff067819 */ /* 0x000fc60000011405 */
[----:B------:R1:W-:Y:S01]  /*0f00*/  STL [R1+0x3c], R4 ;  /* 0x00003c0401007387 */ /* 0x0003e20000100800 */
[----:B------:R-:W-:Y:S02]  /*0f10*/  IMAD R3, R3, 0x2, R2 ;  /* 0x0000000203037824 */ /* 0x000fe400078e0202 */
[----:B0-----:R-:W-:Y:S01]  /*0f20*/  IMAD.IADD R5, R11, 0x1, -R8 ;  /* 0x000000010b057824 */ /* 0x001fe200078e0a08 */
[----:B------:R0:W-:Y:S01]  /*0f30*/  STL [R1+0x60], R6 ;  /* 0x0000600601007387 */ /* 0x0001e20000100800 */
[----:B-1----:R-:W-:-:S03]  /*0f40*/  IMAD.SHL.U32 R4, R7, 0x8, RZ ;  /* 0x0000000807047824 */ /* 0x002fc600078e00ff */
[----:B------:R0:W-:Y:S04]  /*0f50*/  STL [R1+0x40], R5 ;  /* 0x0000400501007387 */ /* 0x0001e80000100800 */
[----:B------:R0:W-:Y:S04]  /*0f60*/  STL [R1+0x6c], R4 ;  /* 0x00006c0401007387 */ /* 0x0001e80000100800 */
[----:B------:R0:W-:Y:S04]  /*0f70*/  STL [R1+0x44], R0 ;  /* 0x0000440001007387 */ /* 0x0001e80000100800 */
[----:B------:R0:W-:Y:S01]  /*0f80*/  STL [R1+0x64], R3 ;  /* 0x0000640301007387 */ /* 0x0001e20000100800 */
[----:B------:R-:W-:Y:S01]  /*0f90*/  VIADD R18, R16, 0x20 ;  /* 0x0000002010127836 */ /* 0x000fe20000000000 */
[----:B------:R-:W-:Y:S01]  /*0fa0*/  SHF.R.S32.HI R17, RZ, 0x1f, R16 ;  /* 0x0000001fff117819 */ /* 0x000fe20000011410 */
[----:B------:R-:W-:-:S02]  /*0fb0*/  IMAD.MOV.U32 R19, RZ, RZ, RZ ;  /* 0x000000ffff137224 */ /* 0x000fc400078e00ff */
[----:B------:R-:W-:Y:S01]  /*0fc0*/  IMAD.MOV.U32 R155, RZ, RZ, RZ ;  /* 0x000000ffff9b7224 */ /* 0x000fe200078e00ff */
[----:B------:R-:W-:Y:S01]  /*0fd0*/  SHF.R.S32.HI R156, RZ, 0x1f, R18 ;  /* 0x0000001fff9c7819 */ /* 0x000fe20000011412 */
[----:B------:R-:W-:Y:S01]  /*0fe0*/  IMAD.MOV.U32 R22, RZ, RZ, RZ ;  /* 0x000000ffff167224 */ /* 0x000fe200078e00ff */
[----:B0-2---:R-:W-:-:S07]  /*0ff0*/  LOP3.LUT R157, R13, 0x1, RZ, 0xfc, !PT ;  /* 0x000000010d9d7812 */ /* 0x005fce00078efcff */
.L_x_15495:
        /* <DEDUP_REMOVED lines=8> */
[----:B---3--:R-:W-:Y:S01]  /*1080*/  IMAD.MOV.U32 R31, RZ, RZ, RZ ;  /* 0x000000ffff1f7224 */ /* 0x008fe200078e00ff */
        /* <DEDUP_REMOVED lines=24> */
[----:B------:R-:W2:Y:S01]  /*1210*/  @P2 LDG.E R10, desc[UR40][R4.64] ;  /* 0x00000028040a2981 */ /* 0x000ea2000c1e1900 */
        /* <DEDUP_REMOVED lines=10> */
[----:B--2---:R1:W-:Y:S01]  /*12c0*/  STL [R1+0x18], R10 ;  /* 0x0000180a01007387 */ /* 0x0043e20000100800 */
[----:B------:R-:W-:Y:S05]  /*12d0*/  @P2 BRA `(.L_x_15351) ;  /* 0x0000000000282947 */ /* 0x000fea0003800000 */
[----:B------:R-:W-:Y:S02]  /*12e0*/  ULDC.64 UR4, c[0x0][0xa00] ;  /* 0x0002800000047ab9 */ /* 0x000fe40000000a00 */
[----:B------:R-:W-:-:S04]  /*12f0*/  ISETP.NE.U32.AND P1, PT, RZ, UR4, PT ;  /* 0x00000004ff007c0c */ /* 0x000fc8000bf25070 */
[----:B------:R-:W-:-:S13]  /*1300*/  ISETP.NE.AND.EX P1, PT, RZ, UR5, PT, P1 ;  /* 0x00000005ff007c0c */ /* 0x000fda000bf25310 */
[----:B------:R-:W-:Y:S05]  /*1310*/  @!P1 BRA `(.L_x_15351) ;  /* 0x0000000000189947 */ /* 0x000fea0003800000 */
[----:B------:R-:W0:Y:S02]  /*1320*/  LDC.64 R4, c[0x0][0xa00] ;  /* 0x00028000ff047b82 */ /* 0x000e240000000a00 */
[----:B0-----:R-:W-:-:S05]  /*1330*/  IMAD.WIDE R4, R28, 0x4, R4 ;  /* 0x000000041c047825 */ /* 0x001fca00078e0204 */
[----:B------:R-:W2:Y:S04]  /*1340*/  LDG.E R0, desc[UR40][R4.64] ;  /* 0x0000002804007981 */ /* 0x000ea8000c1e1900 */
[----:B-1----:R-:W2:Y:S02]  /*1350*/  LDG.E R7, desc[UR40][R4.64+0x4] ;  /* 0x0000042804077981 */ /* 0x002ea4000c1e1900 */
[----:B--2---:R-:W-:-:S05]  /*1360*/  IMAD.IADD R10, R7, 0x1, -R0 ;  /* 0x00000001070a7824 */ /* 0x004fca00078e0a00 */
[----:B------:R0:W-:Y:S02]  /*1370*/  STL [R1+0x18], R10 ;  /* 0x0000180a01007387 */ /* 0x0001e40000100800 */
.L_x_15351:
        /* <DEDUP_REMOVED lines=9> */
.L_x_15352:
[----:B------:R-:W-:Y:S05]  /*1410*/  @!P0 BRA `(.L_x_15353) ;  /* 0x00000000000c8947 */ /* 0x000fea0003800000 */
[----:B------:R-:W2:Y:S04]  /*1420*/  LDG.E R5, desc[UR40][R8.64] ;  /* 0x0000002808057981 */ /* 0x000ea8000c1e1900 */
[----:B------:R-:W2:Y:S02]  /*1430*/  LDG.E R30, desc[UR40][R8.64+0x4] ;  /* 0x00000428081e7981 */ /* 0x000ea4000c1e1900 */
[----:B--2---:R-:W-:-:S07]  /*1440*/  IMAD.IADD R30, R30, 0x1, -R5 ;  /* 0x000000011e1e7824 */ /* 0x004fce00078e0a05 */
.L_x_15353:
[----:B------:R-:W-:Y:S01]  /*1450*/  ULDC.64 UR4, c[0x0][0xa10] ;  /* 0x0002840000047ab9 */ /* 0x000fe20000000a00 */
[----:B-1----:R-:W1:Y:S01]  /*1460*/  LDC R8, c[0x0][0x448] ;  /* 0x00011200ff087b82 */ /* 0x002e620000000800 */
[----:B------:R-:W-:-:S04]  /*1470*/  ISETP.NE.U32.AND P0, PT, RZ, UR4, PT ;  /* 0x00000004ff007c0c */ /* 0x000fc8000bf05070 */
[----:B------:R-:W-:Y:S01]  /*1480*/  ISETP.NE.AND.EX P0, PT, RZ, UR5, PT, P0 ;  /* 0x00000005ff007c0c */ /* 0x000fe2000bf05300 */
[----:B------:R-:W-:-:S12]  /*1490*/  ULDC.64 UR4, c[0x0][0xa30] ;  /* 0x00028c0000047ab9 */ /* 0x000fd80000000a00 */
[----:B--2---:R-:W2:Y:S02]  /*14a0*/  @P0 LDC.64 R4, c[0x0][0xa10] ;  /* 0x00028400ff040b82 */ /* 0x004ea40000000a00 */
[----:B--2---:R-:W-:-:S05]  /*14b0*/  @P0 IMAD.WIDE R4, R28, 0x4, R4 ;  /* 0x000000041c040825 */ /* 0x004fca00078e0204 */
        /* <DEDUP_REMOVED lines=9> */
[----:B------:R-:W-:Y:S02]  /*1550*/  IMAD R12, R33, 0xc0, RZ ;  /* 0x000000c0210c7824 */ /* 0x000fe400078e02ff */
[----:B------:R-:W-:Y:S02]  /*1560*/  IMAD.IADD R8, R30, 0x1, -R3 ;  /* 0x000000011e087824 */ /* 0x000fe400078e0a03 */
[----:B---3--:R-:W-:Y:S01]  /*1570*/  VIADD R4, R12, 0xbf ;  /* 0x000000bf0c047836 */ /* 0x008fe20000000000 */
[----:B------:R1:W-:Y:S01]  /*1580*/  STL [R1+0x28], R12 ;  /* 0x0000280c01007387 */ /* 0x0003e20000100800 */
[----:B------:R-:W-:-:S05]  /*1590*/  IMAD.MOV R27, RZ, RZ, -R8 ;  /* 0x000000ffff1b7224 */ /* 0x000fca00078e0a08 */
[----:B------:R-:W-:Y:S01]  /*15a0*/  VIMNMX R27, RZ, R27, !PT ;  /* 0x0000001bff1b7248 */ /* 0x000fe20007fe0100 */
[----:B------:R-:W3:Y:S08]  /*15b0*/  @P1 LDC R11, c[0x0][0x44c] ;  /* 0x00011300ff0b1b82 */ /* 0x000ef00000000800 */
[----:B------:R-:W0:Y:S01]  /*15c0*/  @P1 LDC R5, c[0x0][0x450] ;  /* 0x00011400ff051b82 */ /* 0x000e220000000800 */
[----:B--2---:R-:W-:Y:S01]  /*15d0*/  @P0 IADD3 R29, -R0, R9, RZ ;  /* 0x00000009001d0210 */ /* 0x004fe20007ffe1ff */
[----:B---3--:R-:W-:-:S04]  /*15e0*/  @P1 IMAD.HI.U32 R0, R4, R11, RZ ;  /* 0x0000000b04001227 */ /* 0x008fc800078e00ff */
[----:B----4-:R-:W-:Y:S01]  /*15f0*/  IMAD.IADD R6, R8, 0x1, R29 ;  /* 0x0000000108067824 */ /* 0x010fe200078e021d */
[----:B0-----:R-:W-:-:S03]  /*1600*/  @P1 SHF.R.U32.HI R4, RZ, R5, R0 ;  /* 0x00000005ff041219 */ /* 0x001fc60000011600 */
        /* <DEDUP_REMOVED lines=22> */
[----:B-1----:R-:W-:Y:S05]  /*1770*/  @!P1 BRA `(.L_x_15354) ;  /* 0x0000004000d89947 */ /* 0x002fea0003800000 */
        /* <DEDUP_REMOVED lines=20> */
.L_x_15356:
[----:B------:R-:W-:Y:S05]  /*18c0*/  BSYNC B6 ;  /* 0x0000000000067941 */ /* 0x000fea0003800000 */
.L_x_15355:
[----:B------:R-:W-:Y:S01]  /*18d0*/  VIADD R25, R2, 0x400 ;  /* 0x0000040002197836 */ /* 0x000fe20000000000 */
[----:B------:R-:W-:Y:S04]  /*18e0*/  BSSY B6, `(.L_x_15357) ;  /* 0x0000013000067945 */ /* 0x000fe80003800000 */
[----:B------:R-:W-:-:S13]  /*18f0*/  LOP3.LUT P0, RZ, R25, 0x3ff, RZ, 0xc0, !PT ;  /* 0x000003ff19ff7812 */ /* 0x000fda000780c0ff */
[----:B------:R-:W-:Y:S05]  /*1900*/  @!P0 BRA `(.L_x_15358) ;  /* 0x0000000000408947 */ /* 0x000fea0003800000 */
        /* <DEDUP_REMOVED lines=16> */
.L_x_15358:
[----:B------:R-:W-:Y:S05]  /*1a10*/  BSYNC B6 ;  /* 0x0000000000067941 */ /* 0x000fea0003800000 */
.L_x_15357:
[----:B------:R-:W2:Y:S01]  /*1a20*/  LDL R14, [R1+0x38] ;  /* 0x00003800010e7983 */ /* 0x000ea20000100800 */
[----:B------:R-:W-:Y:S01]  /*1a30*/  ULDC.64 UR4, c[0x0][0x9f8] ;  /* 0x00027e0000047ab9 */ /* 0x000fe20000000a00 */
[----:B------:R-:W0:Y:S01]  /*1a40*/  LDC.64 R4, c[0x0][0x3f8] ;  /* 0x0000fe00ff047b82 */ /* 0x000e220000000a00 */
[----:B------:R-:W-:Y:S01]  /*1a50*/  ISETP.NE.U32.AND P0, PT, RZ, UR4, PT ;  /* 0x00000004ff007c0c */ /* 0x000fe2000bf05070 */
[----:B------:R-:W3:Y:S03]  /*1a60*/  LDL R12, [R1+0x3c] ;  /* 0x00003c00010c7983 */ /* 0x000ee60000100800 */
[----:B------:R-:W-:-:S03]  /*1a70*/  ISETP.NE.AND.EX P0, PT, RZ, UR5, PT, P0 ;  /* 0x00000005ff007c0c */ /* 0x000fc6000bf05300 */
[----:B------:R-:W1:Y:S08]  /*1a80*/  LDC.64 R62, c[0x0][0x408] ;  /* 0x00010200ff3e7b82 */ /* 0x000e700000000a00 */
[----:B------:R-:W4:Y:S02]  /*1a90*/  LDC R59, c[0x0][0x3f4] ;  /* 0x0000fd00ff3b7b82 */ /* 0x000f240000000800 */
[----:B------:R-:W-:-:S04]  /*1aa0*/  @P0 IADD3 R6, P1, R36, UR4, RZ ;  /* 0x0000000424060c10 */ /* 0x000fc8000ff3e0ff */
[----:B------:R-:W-:-:S05]  /*1ab0*/  @P0 IADD3.X R7, R32, UR5, RZ, P1, !PT ;  /* 0x0000000520070c10 */ /* 0x000fca0008ffe4ff */
[----:B------:R4:W3:Y:S01]  /*1ac0*/  @P0 LDG.E R28, desc[UR40][R6.64] ;  /* 0x00000028061c0981 */ /* 0x0008e2000c1e1900 */
[----:B------:R-:W4:Y:S01]  /*1ad0*/  S2R R32, SR_TID.X ;  /* 0x0000000000207919 */ /* 0x000f220000002100 */
[----:B------:R-:W-:Y:S02]  /*1ae0*/  SHF.R.S32.HI R3, RZ, 0x1f, R154 ;  /* 0x0000001fff037819 */ /* 0x000fe4000001149a */
[----:B------:R-:W-:-:S03]  /*1af0*/  SHF.R.S32.HI R153, RZ, 0x1f, R152 ;  /* 0x0000001fff997819 */ /* 0x000fc60000011498 */
[C---:B0-----:R-:W-:Y:S02]  /*1b00*/  IMAD R0, R3.reuse, R4, RZ ;  /* 0x0000000403007224 */ /* 0x041fe400078e02ff */
[----:B-1----:R-:W-:Y:S01]  /*1b10*/  IMAD R3, R3, R62, RZ ;  /* 0x0000003e03037224 */ /* 0x002fe200078e02ff */
[----:B----4-:R-:W-:Y:S02]  /*1b20*/  ISETP.GE.AND P0, PT, R16, R59, PT ;  /* 0x0000003b1000720c */ /* 0x010fe40003f06270 */
[----:B-----5:R-:W-:Y:S01]  /*1b30*/  SHF.R.S32.HI R7, RZ, 0x1f, R24 ;  /* 0x0000001fff077819 */ /* 0x020fe20000011418 */
[C---:B------:R-:W-:Y:S02]  /*1b40*/  IMAD R13, R154.reuse, R5, R0 ;  /* 0x000000059a0d7224 */ /* 0x040fe400078e0200 */
[----:B------:R-:W-:-:S04]  /*1b50*/  IMAD.WIDE.U32 R8, R154, R4, R152 ;  /* 0x000000049a087225 */ /* 0x000fc800078e0098 */
[----:B------:R-:W-:-:S04]  /*1b60*/  IMAD.WIDE.U32 R10, R154, R4, R16 ;  /* 0x000000049a0a7225 */ /* 0x000fc800078e0010 */
[----:B------:R-:W-:Y:S01]  /*1b70*/  VIADD R36, R32, 0xffffff80 ;  /* 0xffffff8020247836 */ /* 0x000fe20000000000 */
[----:B------:R-:W-:-:S04]  /*1b80*/  SHF.R.U32.HI R35, RZ, 0x7, R32 ;  /* 0x00000007ff237819 */ /* 0x000fc80000011620 */
[----:B------:R-:W-:Y:S01]  /*1b90*/  SHF.R.S32.HI R32, RZ, 0x1f, R36 ;  /* 0x0000001fff207819 */ /* 0x000fe20000011424 */
[----:B------:R-:W-:-:S03]  /*1ba0*/  IMAD R15, R154, R63, R3 ;  /* 0x0000003f9a0f7224 */ /* 0x000fc600078e0203 */
[----:B------:R-:W-:Y:S02]  /*1bb0*/  LEA.HI R32, R32, R36, RZ, 0x2 ;  /* 0x0000002420207211 */ /* 0x000fe400078f10ff */
[----:B------:R-:W-:Y:S01]  /*1bc0*/  SEL R3, R59, RZ, P0 ;  /* 0x000000ff3b037207 */ /* 0x000fe20000000000 */
[----:B------:R-:W-:Y:S01]  /*1bd0*/  IMAD R6, R7, R4, RZ ;  /* 0x0000000407067224 */ /* 0x000fe200078e02ff */
[----:B------:R-:W-:Y:S01]  /*1be0*/  LOP3.LUT R32, R32, 0xfffffffc, RZ, 0xc0, !PT ;  /* 0xfffffffc20207812 */ /* 0x000fe200078ec0ff */
[----:B------:R-:W-:Y:S02]  /*1bf0*/  IMAD.IADD R9, R9, 0x1, R13 ;  /* 0x0000000109097824 */ /* 0x000fe400078e020d */
[----:B------:R-:W-:Y:S02]  /*1c00*/  IMAD.IADD R11, R13, 0x1, R11 ;  /* 0x000000010d0b7824 */ /* 0x000fe400078e020b */
[----:B------:R-:W-:Y:S01]  /*1c10*/  IMAD R7, R7, R62, RZ ;  /* 0x0000003e07077224 */ /* 0x000fe200078e02ff */
[----:B------:R-:W-:Y:S01]  /*1c20*/  IADD3 R32, R36, -R32, RZ ;  /* 0x8000002024207210 */ /* 0x000fe20007ffe0ff */
[----:B------:R-:W-:Y:S01]  /*1c30*/  IMAD.WIDE.U32 R52, R154, R62, R152 ;  /* 0x0000003e9a347225 */ /* 0x000fe200078e0098 */
[----:B------:R-:W-:-:S03]  /*1c40*/  SHF.L.U64.HI R66, R4, 0x7, R5 ;  /* 0x0000000704427819 */ /* 0x000fc60000010205 */
[----:B------:R-:W-:Y:S01]  /*1c50*/  IMAD.WIDE.U32 R54, R154, R62, R16 ;  /* 0x0000003e9a367225 */ /* 0x000fe200078e0010 */
[----:B------:R-:W-:-:S03]  /*1c60*/  SHF.L.U64.HI R64, R62, 0x7, R63 ;  /* 0x000000073e407819 */ /* 0x000fc6000001023f */
[----:B------:R-:W-:Y:S02]  /*1c70*/  IMAD.IADD R3, R16, 0x1, R3 ;  /* 0x0000000110037824 */ /* 0x000fe400078e0203 */
[----:B------:R-:W-:Y:S01]  /*1c80*/  IMAD.IADD R68, R31, 0x1, R30 ;  /* 0x000000011f447824 */ /* 0x000fe200078e021e */
[----:B------:R-:W-:Y:S01]  /*1c90*/  ISETP.NE.AND P6, PT, R35, 0x1, PT ;  /* 0x000000012300780c */ /* 0x000fe20003fc5270 */
[----:B------:R-:W-:Y:S01]  /*1ca0*/  IMAD.WIDE.U32 R20, R24, R4, R8 ;  /* 0x0000000418147225 */ /* 0x000fe200078e0008 */
[----:B------:R-:W-:-:S03]  /*1cb0*/  SHF.R.S32.HI R0, RZ, 0x1f, R3 ;  /* 0x0000001fff007819 */ /* 0x000fc60000011403 */
[----:B------:R-:W-:-:S04]  /*1cc0*/  IMAD.WIDE.U32 R30, R24, R4, R10 ;  /* 0x00000004181e7225 */ /* 0x000fc800078e000a */
[----:B------:R-:W-:Y:S02]  /*1cd0*/  IMAD.SHL.U32 R65, R4, 0x80, RZ ;  /* 0x0000008004417824 */ /* 0x000fe400078e00ff */
[----:B------:R-:W-:Y:S02]  /*1ce0*/  IMAD R7, R24, R63, R7 ;  /* 0x0000003f18077224 */ /* 0x000fe400078e0207 */
[----:B------:R-:W-:Y:S02]  /*1cf0*/  IMAD.IADD R53, R53, 0x1, R15 ;  /* 0x0000000135357824 */ /* 0x000fe400078e020f */
[----:B------:R-:W-:Y:S01]  /*1d00*/  IMAD.IADD R55, R15, 0x1, R55 ;  /* 0x000000010f377824 */ /* 0x000fe200078e0237 */
[----:B------:R-:W-:Y:S01]  /*1d10*/  LEA.HI R0, R0, R3, RZ, 0x3 ;  /* 0x0000000300007211 */ /* 0x000fe200078f18ff */
[----:B------:R-:W-:-:S04]  /*1d20*/  IMAD.WIDE.U32 R52, R24, R62, R52 ;  /* 0x0000003e18347225 */ /* 0x000fc800078e0034 */
[----:B------:R-:W-:-:S04]  /*1d30*/  IMAD.WIDE.U32 R54, R24, R62, R54 ;  /* 0x0000003e18367225 */ /* 0x000fc800078e0036 */
[----:B------:R-:W-:Y:S02]  /*1d40*/  VIADD R82, R35, 0x8 ;  /* 0x0000000823527836 */ /* 0x000fe40000000000 */
[----:B------:R-:W-:Y:S02]  /*1d50*/  IMAD R60, R32, 0x60, R154 ;  /* 0x00000060203c7824 */ /* 0x000fe400078e029a */
[----:B------:R-:W-:Y:S01]  /*1d60*/  IMAD R3, R24, R5, R6 ;  /* 0x0000000518037224 */ /* 0x000fe200078e0206 */
[----:B------:R-:W-:Y:S01]  /*1d70*/  LOP3.LUT R6, R0, 0xfffffff8, RZ, 0xc0, !PT ;  /* 0xfffffff800067812 */ /* 0x000fe200078ec0ff */
[----:B------:R-:W-:Y:S02]  /*1d80*/  IMAD.IADD R35, R53, 0x1, R7 ;  /* 0x0000000135237824 */ /* 0x000fe400078e0207 */
[----:B------:R-:W-:Y:S01]  /*1d90*/  IMAD.IADD R32, R7, 0x1, R55 ;  /* 0x0000000107207824 */ /* 0x000fe200078e0237 */
[----:B------:R-:W-:Y:S01]  /*1da0*/  SHF.R.S32.HI R7, RZ, 0x3, R0 ;  /* 0x00000003ff077819 */ /* 0x000fe20000011400 */
[----:B------:R-:W-:Y:S05]  /*1db0*/  @!P6 WARPSYNC.ALL ;  /* 0x000000000000e948 */ /* 0x000fea0003800000 */
[----:B------:R-:W-:Y:S01]  /*1dc0*/  IMAD.IADD R57, R21, 0x1, R3 ;  /* 0x0000000115397824 */ /* 0x000fe200078e0203 */
[----:B------:R-:W-:Y:S01]  /*1dd0*/  LOP3.LUT R23, R23, 0xfffffffd, RZ, 0xc0, !PT ;  /* 0xfffffffd17177812 */ /* 0x000fe200078ec0ff */
[----:B------:R-:W-:Y:S01]  /*1de0*/  IMAD.IADD R56, R3, 0x1, R31 ;  /* 0x0000000103387824 */ /* 0x000fe200078e021f */
[----:B------:R-:W-:Y:S01]  /*1df0*/  ULDC UR4, c[0x0][0x2f4] ;  /* 0x0000bd0000047ab9 */ /* 0x000fe20000000800 */
[----:B------:R-:W-:Y:S01]  /*1e00*/  IMAD.SHL.U32 R62, R62, 0x80, RZ ;  /* 0x000000803e3e7824 */ /* 0x000fe200078e00ff */
[----:B------:R-:W-:Y:S01]  /*1e10*/  SHF.R.S32.HI R61, RZ, 0x1f, R34 ;  /* 0x0000001fff3d7819 */ /* 0x000fe20000011422 */
[----:B------:R-:W-:Y:S01]  /*1e20*/  IMAD.SHL.U32 R59, R59, 0x2, RZ ;  /* 0x000000023b3b7824 */ /* 0x000fe200078e00ff */
[----:B------:R-:W-:Y:S01]  /*1e30*/  @!P6 BAR.SYNC.DEFER_BLOCKING 0x9, 0x100 ;  /* 0x024400000000eb1d */ /* 0x000fe20000010000 */
[----:B------:R-:W-:Y:S01]  /*1e40*/  ISETP.GE.AND P2, PT, R18, UR4, PT ;  /* 0x0000000412007c0c */ /* 0x000fe2000bf46270 */
[C---:B--2---:R-:W-:Y:S01]  /*1e50*/  IMAD.SHL.U32 R67, R14.reuse, 0x40, RZ ;  /* 0x000000400e437824 */ /* 0x044fe200078e00ff */
[----:B------:R-:W-:-:S02]  /*1e60*/  LOP3.LUT P1, RZ, R14, 0x4, RZ, 0xc0, !PT ;  /* 0x000000040eff7812 */ /* 0x000fc4000782c0ff */
[----:B------:R-:W-:Y:S02]  /*1e70*/  SHF.R.S32.HI R14, RZ, 0x1f, R36 ;  /* 0x0000001fff0e7819 */ /* 0x000fe40000011424 */
[----:B------:R-:W-:Y:S02]  /*1e80*/  LOP3.LUT R67, R67, 0x1c0, RZ, 0xc0, !PT ;  /* 0x000001c043437812 */ /* 0x000fe400078ec0ff */
[----:B------:R-:W-:Y:S01]  /*1e90*/  LEA.HI R14, R14, R36, RZ, 0x5 ;  /* 0x000000240e0e7211 */ /* 0x000fe200078f28ff */
[----:B------:R-:W-:Y:S01]  /*1ea0*/  VIADD R36, R154, 0x60 ;  /* 0x000000609a247836 */ /* 0x000fe20000000000 */
[----:B------:R-:W-:Y:S02]  /*1eb0*/  SHF.R.U32.HI R63, RZ, 0x3, R67 ;  /* 0x00000003ff3f7819 */ /* 0x000fe40000011643 */
[----:B------:R-:W-:Y:S01]  /*1ec0*/  LOP3.LUT R4, R67, 0x18, R16, 0xf8, !PT ;  /* 0x0000001843047812 */ /* 0x000fe200078ef810 */
[----:B------:R-:W-:Y:S01]  /*1ed0*/  IMAD.SHL.U32 R36, R36, 0x40, RZ ;  /* 0x0000004024247824 */ /* 0x000fe200078e00ff */
[----:B------:R-:W-:-:S02]  /*1ee0*/  SHF.R.S32.HI R14, RZ, 0x5, R14 ;  /* 0x00000005ff0e7819 */ /* 0x000fc4000001140e */
[----:B------:R-:W-:Y:S02]  /*1ef0*/  LOP3.LUT R4, R4, R63, RZ, 0x3c, !PT ;  /* 0x0000003f04047212 */ /* 0x000fe400078e3cff */
[----:B------:R-:W-:-:S03]  /*1f00*/  LOP3.LUT R36, R36, 0x1c0, RZ, 0xc0, !PT ;  /* 0x000001c024247812 */ /* 0x000fc600078ec0ff */
[----:B------:R-:W-:Y:S01]  /*1f10*/  IMAD R58, R14, 0x200, R4 ;  /* 0x000002000e3a7824 */ /* 0x000fe200078e0204 */
[--C-:B------:R-:W-:Y:S02]  /*1f20*/  LOP3.LUT R4, R67, 0x38, R0.reuse, 0xf8, !PT ;  /* 0x0000003843047812 */ /* 0x100fe400078ef800 */
[----:B------:R-:W-:Y:S01]  /*1f30*/  LOP3.LUT R0, R36, 0x38, R0, 0xf8, !PT ;  /* 0x0000003824007812 */ /* 0x000fe200078ef800 */
[----:B------:R-:W-:-:S04]  /*1f40*/  VIADD R36, R154, 0x60 ;  /* 0x000000609a247836 */ /* 0x000fc80000000000 */
[----:B------:R-:W-:-:S05]  /*1f50*/  IMAD.SHL.U32 R36, R36, 0x40, RZ ;  /* 0x0000004024247824 */ /* 0x000fca00078e00ff */
[----:B------:R-:W-:-:S04]  /*1f60*/  LOP3.LUT R36, R36, 0x1c0, RZ, 0xc0, !PT ;  /* 0x000001c024247812 */ /* 0x000fc800078ec0ff */
[----:B------:R-:W-:Y:S02]  /*1f70*/  SHF.R.U32.HI R36, RZ, 0x3, R36 ;  /* 0x00000003ff247819 */ /* 0x000fe40000011624 */
[----:B------:R-:W-:Y:S02]  /*1f80*/  LOP3.LUT R3, R4, R63, RZ, 0x3c, !PT ;  /* 0x0000003f04037212 */ /* 0x000fe400078e3cff */
[----:B------:R-:W-:Y:S02]  /*1f90*/  LOP3.LUT R0, R0, R36, RZ, 0x3c, !PT ;  /* 0x0000002400007212 */ /* 0x000fe400078e3cff */
[----:B------:R-:W-:Y:S01]  /*1fa0*/  @P1 LOP3.LUT R23, R23, 0x2, RZ, 0xfc, !PT ;  /* 0x0000000217171812 */ /* 0x000fe200078efcff */
[----:B------:R-:W-:Y:S01]  /*1fb0*/  IMAD R3, R14, 0x200, R3 ;  /* 0x000002000e037824 */ /* 0x000fe200078e0203 */
[----:B------:R-:W-:Y:S01]  /*1fc0*/  ISETP.GE.AND P1, PT, R16, UR4, PT ;  /* 0x0000000410007c0c */ /* 0x000fe2000bf26270 */
[----:B---3--:R-:W-:Y:S01]  /*1fd0*/  IMAD.IADD R0, R12, 0x1, R0 ;  /* 0x000000010c007824 */ /* 0x008fe200078e0200 */
[----:B------:R-:W-:-:S02]  /*1fe0*/  SHF.R.S32.HI R5, RZ, 0x1f, R28 ;  /* 0x0000001fff057819 */ /* 0x000fc4000001141c */
[----:B------:R-:W-:-:S09]  /*1ff0*/  SHF.R.S32.HI R4, RZ, 0x1f, R6 ;  /* 0x0000001fff047819 */ /* 0x000fd20000011406 */
.L_x_15414:
        /* <DEDUP_REMOVED lines=27> */
[----:B------:R-:W-:Y:S01]  /*21b0*/  LOP3.LUT R23, R23, 0xfffffffe, RZ, 0xc0, !PT ;  /* 0xfffffffe17177812 */ /* 0x000fe200078ec0ff */
[----:B------:R-:W-:Y:S05]  /*21c0*/  YIELD ;  /* 0x0000000000007946 */ /* 0x000fea0003800000 */
[----:B------:R-:W-:Y:S01]  /*21d0*/  IADD3 R12, -R12, RZ, RZ ;  /* 0x000000ff0c0c7210 */ /* 0x000fe20007ffe1ff */
[C---:B------:R-:W-:Y:S01]  /*21e0*/  VIADD R70, R10.reuse, 0x20 ;  /* 0x000000200a467836 */ /* 0x040fe20000000000 */
[----:B------:R-:W-:Y:S01]  /*21f0*/  BSSY B0, `(.L_x_15359) ;  /* 0x000032d000007945 */ /* 0x000fe20003800000 */
[----:B------:R-:W-:-:S02]  /*2200*/  IMAD R71, R10, 0x2, R25 ;  /* 0x000000020a477824 */ /* 0x000fc400078e0219 */
[----:B------:R-:W-:Y:S01]  /*2210*/  @P3 LOP3.LUT R23, R23, 0x1, RZ, 0xfc, !PT ;  /* 0x0000000117173812 */ /* 0x000fe200078efcff */
[----:B------:R-:W-:Y:S01]  /*2220*/  IMAD R73, R73, R12, R36 ;  /* 0x0000000c49497224 */ /* 0x000fe200078e0224 */
[----:B------:R-:W-:Y:S02]  /*2230*/  ISETP.GE.AND P3, PT, R78, 0x1, PT ;  /* 0x000000014e00780c */ /* 0x000fe40003f66270 */
[----:B--2---:R-:W-:-:S13]  /*2240*/  LOP3.LUT P5, RZ, R37, 0x4, RZ, 0xc0, !PT ;  /* 0x0000000425ff7812 */ /* 0x004fda00078ac0ff */
[----:B------:R-:W-:-:S04]  /*2250*/  @P5 VIADD R70, R10, 0xffffffe0 ;  /* 0xffffffe00a465836 */ /* 0x000fc80000000000 */
[----:B------:R-:W-:Y:S01]  /*2260*/  IMAD R70, R70, 0x2, R25 ;  /* 0x0000000246467824 */ /* 0x000fe200078e0219 */
[----:B0-----:R-:W-:Y:S06]  /*2270*/  @!P3 BRA `(.L_x_15360) ;  /* 0x0000002c007cb947 */ /* 0x001fec0003800000 */
[----:B------:R-:W-:Y:S01]  /*2280*/  SHF.R.S32.HI R74, RZ, 0x1f, R73 ;  /* 0x0000001fff4a7819 */ /* 0x000fe20000011449 */
[----:B------:R-:W-:Y:S01]  /*2290*/  ULDC.64 UR4, c[0x0][0x300] ;  /* 0x0000c00000047ab9 */ /* 0x000fe20000000a00 */
[----:B-----5:R-:W-:Y:S01]  /*22a0*/  SHF.R.S32.HI R75, RZ, 0x1f, R72 ;  /* 0x0000001fff4b7819 */ /* 0x020fe20000011448 */
[----:B------:R-:W-:-:S04]  /*22b0*/  IMAD.WIDE.U32 R8, R73, UR4, RZ ;  /* 0x0000000449087c25 */ /* 0x000fc8000f8e00ff */
[----:B------:R-:W-:Y:S02]  /*22c0*/  IMAD R10, R74, UR4, RZ ;  /* 0x000000044a0a7c24 */ /* 0x000fe4000f8e02ff */
[----:B------:R-:W-:Y:S02]  /*22d0*/  IMAD R76, R26, -0x80, R29 ;  /* 0xffffff801a4c7824 */ /* 0x000fe400078e021d */
[----:B------:R-:W-:Y:S01]  /*22e0*/  IMAD R11, R73, UR5, R10 ;  /* 0x00000005490b7c24 */ /* 0x000fe2000f8e020a */
[----:B------:R-:W-:Y:S01]  /*22f0*/  ULDC.64 UR4, c[0x0][0x310] ;  /* 0x0000c40000047ab9 */ /* 0x000fe20000000a00 */
[----:B------:R-:W-:Y:S01]  /*2300*/  IMAD R10, R66, R26, RZ ;  /* 0x0000001a420a7224 */ /* 0x000fe200078e02ff */
[----:B------:R-:W-:Y:S01]  /*2310*/  VIMNMX R76, R76, 0x80, PT ;  /* 0x000000804c4c7848 */ /* 0x000fe20003fe0100 */
[----:B------:R-:W-:Y:S02]  /*2320*/  IMAD R13, R75, UR4, RZ ;  /* 0x000000044b0d7c24 */ /* 0x000fe4000f8e02ff */
[----:B------:R-:W-:-:S02]  /*2330*/  IMAD.IADD R9, R9, 0x1, R11 ;  /* 0x0000000109097824 */ /* 0x000fc400078e020b */
        /* <DEDUP_REMOVED lines=8> */
[----:B------:R-:W-:Y:S02]  /*23c0*/  SHF.R.S32.HI R8, RZ, 0x1f, R26 ;  /* 0x0000001fff087819 */ /* 0x000fe4000001141a */
[----:B------:R-:W-:Y:S01]  /*23d0*/  IMAD.IADD R9, R87, 0x1, R11 ;  /* 0x0000000157097824 */ /* 0x000fe200078e020b */
[----:B------:R-:W-:Y:S01]  /*23e0*/  LEA R85, P3, R86, UR4, 0x1 ;  /* 0x0000000456557c11 */ /* 0x000fe2000f8608ff */
[----:B------:R-:W-:Y:S01]  /*23f0*/  ULDC.U8 UR4, c[0x0][0x410] ;  /* 0x0001040000047ab9 */ /* 0x000fe20000000000 */
[----:B------:R-:W-:-:S02]  /*2400*/  IMAD R13, R64, R26, RZ ;  /* 0x0000001a400d7224 */ /* 0x000fc400078e02ff */
        /* <DEDUP_REMOVED lines=41> */
.L_x_15363:
[----:B------:R-:W-:Y:S05]  /*26a0*/  BSYNC B1 ;  /* 0x0000000000017941 */ /* 0x000fea0003800000 */
.L_x_15362:
        /* <DEDUP_REMOVED lines=34> */
.L_x_15365:
[----:B------:R-:W-:Y:S05]  /*28d0*/  BSYNC B1 ;  /* 0x0000000000017941 */ /* 0x000fea0003800000 */
.L_x_15364:
[----:B0-----:R-:W-:Y:S01]  /*28e0*/  IMAD.MOV.U32 R8, RZ, RZ, R48 ;  /* 0x000000ffff087224 */ /* 0x001fe200078e0030 */
        /* <DEDUP_REMOVED lines=32> */
.L_x_15366:
[----:B------:R-:W2:Y:S01]  /*2af0*/  LDL R8, [R1] ;  /* 0x0000000001087983 */ /* 0x000ea20000100800 */
[----:B------:R-:W-:Y:S01]  /*2b00*/  IMAD R69, R19, 0x8, R2 ;  /* 0x0000000813457824 */ /* 0x000fe200078e0202 */
[----:B------:R-:W-:Y:S01]  /*2b10*/  BSSY B1, `(.L_x_15367) ;  /* 0x0000004000017945 */ /* 0x000fe20003800000 */
[----:B--2---:R-:W-:-:S04]  /*2b20*/  SHF.L.U32 R77, R8, 0x1f, RZ ;  /* 0x0000001f084d7819 */ /* 0x004fc800000006ff */
[----:B------:R-:W0:Y:S02]  /*2b30*/  SYNCS.PHASECHK.TRANS64.TRYWAIT P6, [R69+URZ+0x16890], R77 ;  /* 0x0168904d450075a7 */ /* 0x000e2400080c017f */
[----:B0-----:R-:W-:Y:S05]  /*2b40*/  @!P6 BRA `(.L_x_15368) ;  /* 0x00000160008ce947 */ /* 0x001fea0003800000 */
.L_x_15610:
[----:B------:R-:W-:Y:S05]  /*2b50*/  BSYNC B1 ;  /* 0x0000000000017941 */ /* 0x000fea0003800000 */
.L_x_15367:
[----:B------:R-:W-:-:S03]  /*2b60*/  UMOV UR4, 0xffffffff ;  /* 0xffffffff00047882 */ /* 0x000fc60000000000 */
[----:B------:R-:W-:Y:S05]  /*2b70*/  BRA.DIV UR4, `(.L_x_15369) ;  /* 0x0000016204947947 */ /* 0x000fea000b800000 */
[----:B------:R1:W2:Y:S04]  /*2b80*/  SHFL.IDX PT, R79, R86, RZ, 0x1c1f ;  /* 0x001c1fff564f7589 */ /* 0x0002a800000e0000 */
[----:B------:R1:W3:Y:S02]  /*2b90*/  SHFL.IDX PT, R14, R85, RZ, 0x1c1f ;  /* 0x001c1fff550e7589 */ /* 0x0002e400000e0000 */
.L_x_15614:
        /* <DEDUP_REMOVED lines=10> */
[--C-:B------:R-:W-:Y:S02]  /*2c40*/  SHF.R.U64 R100, R50, 0x10, R51.reuse ;  /* 0x0000001032647819 */ /* 0x100fe40000001233 */
[----:B------:R-:W-:Y:S01]  /*2c50*/  SHF.R.U32.HI R102, RZ, 0x10, R51 ;  /* 0x00000010ff667819 */ /* 0x000fe20000011633 */
[----:B0-----:R-:W-:Y:S01]  /*2c60*/  IMAD.U32 R51, R9, 0x10000, RZ ;  /* 0x0001000009337824 */ /* 0x001fe200078e00ff */
[--C-:B------:R-:W-:Y:S02]  /*2c70*/  SHF.R.U32.HI R98, RZ, 0x10, R49.reuse ;  /* 0x00000010ff627819 */ /* 0x100fe40000011631 */
[----:B------:R-:W-:Y:S01]  /*2c80*/  SHF.R.U64 R97, R48, 0x10, R49 ;  /* 0x0000001030617819 */ /* 0x000fe20000001231 */
[C---:B------:R-:W-:Y:S01]  /*2c90*/  IMAD.U32 R48, R10.reuse, 0x10000, RZ ;  /* 0x000100000a307824 */ /* 0x040fe200078e00ff */
[----:B------:R-:W-:Y:S01]  /*2ca0*/  LOP3.LUT R49, R10, 0xffff0000, RZ, 0xc0, !PT ;  /* 0xffff00000a317812 */ /* 0x000fe200078ec0ff */
[----:B------:R-:W-:Y:S01]  /*2cb0*/  IMAD.U32 R10, R11, 0x10000, RZ ;  /* 0x000100000b0a7824 */ /* 0x000fe200078e00ff */
[----:B------:R-:W-:-:S02]  /*2cc0*/  PRMT R100, R81, 0x5432, R100 ;  /* 0x0000543251647816 */ /* 0x000fc40000000064 */
[----:B------:R-:W-:Y:S02]  /*2cd0*/  PRMT R102, R87, 0x5432, R102 ;  /* 0x0000543257667816 */ /* 0x000fe40000000066 */
[----:B------:R-:W-:Y:S02]  /*2ce0*/  LOP3.LUT R15, R11, 0xffff0000, RZ, 0xc0, !PT ;  /* 0xffff00000b0f7812 */ /* 0x000fe400078ec0ff */
[----:B------:R-:W-:Y:S01]  /*2cf0*/  PRMT R98, R80, 0x5432, R98 ;  /* 0x0000543250627816 */ /* 0x000fe20000000062 */
[----:B------:R-:W-:Y:S01]  /*2d00*/  IMAD.U32 R103, R102, 0x10000, RZ ;  /* 0x0001000066677824 */ /* 0x000fe200078e00ff */
[----:B------:R-:W-:Y:S02]  /*2d10*/  PRMT R11, R99, 0x5410, R97 ;  /* 0x00005410630b7816 */ /* 0x000fe40000000061 */
        /* <DEDUP_REMOVED lines=9> */
[-C--:B------:R-:W-:Y:S01]  /*2db0*/  FMUL.FTZ R106, R50, R97.reuse ;  /* 0x00000061326a7220 */ /* 0x080fe20000410000 */
[C---:B------:R-:W-:Y:S01]  /*2dc0*/  IMAD.U32 R9, R8.reuse, 0x10000, RZ ;  /* 0x0001000008097824 */ /* 0x040fe200078e00ff */
[----:B------:R-:W-:Y:S01]  /*2dd0*/  LOP3.LUT R50, R8, 0xffff0000, RZ, 0xc0, !PT ;  /* 0xffff000008327812 */ /* 0x000fe200078ec0ff */
[----:B------:R-:W-:Y:S01]  /*2de0*/  FFMA.FTZ R8, R51, R97, -R104 ;  /* 0x0000006133087223 */ /* 0x000fe20000010868 */
[----:B------:R-:W-:-:S02]  /*2df0*/  IMAD.U32 R100, R100, 0x10000, RZ ;  /* 0x0001000064647824 */ /* 0x000fc400078e00ff */
[C---:B------:R-:W-:Y:S01]  /*2e00*/  FFMA.FTZ R104, R48.reuse, R103, R49 ;  /* 0x0000006730687223 */ /* 0x040fe20000010031 */
[----:B------:R-:W-:Y:S02]  /*2e10*/  IMAD.U32 R11, R11, 0x10000, RZ ;  /* 0x000100000b0b7824 */ /* 0x000fe400078e00ff */
[C---:B------:R-:W-:Y:S01]  /*2e20*/  FMUL.FTZ R49, R15.reuse, R102 ;  /* 0x000000660f317220 */ /* 0x040fe20000410000 */
[----:B------:R-:W-:Y:S01]  /*2e30*/  FFMA.FTZ R105, R48, R99, -R105 ;  /* 0x0000006330697223 */ /* 0x000fe20000010869 */
[----:B------:R-:W-:Y:S01]  /*2e40*/  FMUL.FTZ R97, R15, R98 ;  /* 0x000000620f617220 */ /* 0x000fe20000410000 */
[C---:B------:R-:W-:Y:S01]  /*2e50*/  FMUL.FTZ R48, R50.reuse, R100 ;  /* 0x0000006432307220 */ /* 0x040fe20000410000 */
[----:B------:R-:W-:Y:S01]  /*2e60*/  FMUL.FTZ R15, R50, R11 ;  /* 0x0000000b320f7220 */ /* 0x000fe20000410000 */
[C---:B------:R-:W-:Y:S01]  /*2e70*/  FFMA.FTZ R49, R10.reuse, R98, -R49 ;  /* 0x000000620a317223 */ /* 0x040fe20000010831 */
[----:B------:R-:W-:Y:S01]  /*2e80*/  FFMA.FTZ R51, R51, R101, R106 ;  /* 0x0000006533337223 */ /* 0x000fe2000001006a */
[----:B------:R-:W-:Y:S01]  /*2e90*/  FFMA.FTZ R10, R10, R102, R97 ;  /* 0x000000660a0a7223 */ /* 0x000fe20000010061 */
[C---:B------:R-:W-:Y:S01]  /*2ea0*/  FFMA.FTZ R48, R9.reuse, R11, -R48 ;  /* 0x0000000b09307223 */ /* 0x040fe20000010830 */
[----:B------:R-:W-:-:S02]  /*2eb0*/  FFMA.FTZ R15, R9, R100, R15 ;  /* 0x00000064090f7223 */ /* 0x000fc4000001000f */
[----:B------:R-:W-:Y:S02]  /*2ec0*/  F2FP.BF16.F32.PACK_AB R9, R51, R8 ;  /* 0x000000083309723e */ /* 0x000fe400000010ff */
[----:B------:R-:W-:Y:S02]  /*2ed0*/  F2FP.BF16.F32.PACK_AB R11, R10, R49 ;  /* 0x000000310a0b723e */ /* 0x000fe400000010ff */
[----:B------:R-:W-:Y:S02]  /*2ee0*/  F2FP.BF16.F32.PACK_AB R10, R104, R105 ;  /* 0x00000069680a723e */ /* 0x000fe400000010ff */
[----:B------:R-:W-:-:S07]  /*2ef0*/  F2FP.BF16.F32.PACK_AB R8, R15, R48 ;  /* 0x000000300f08723e */ /* 0x000fce00000010ff */
.L_x_15375:
[----:B------:R-:W-:Y:S05]  /*2f00*/  BSYNC B3 ;  /* 0x0000000000037941 */ /* 0x000fea0003800000 */
.L_x_15374:
[----:B0-----:R4:W-:Y:S02]  /*2f10*/  ST.E.128 desc[UR40][R12.64], R8 ;  /* 0x000000080c007985 */ /* 0x0019e4000c101d28 */
.L_x_15373:
[----:B------:R-:W-:Y:S05]  /*2f20*/  BSYNC B2 ;  /* 0x0000000000027941 */ /* 0x000fea0003800000 */
.L_x_15372:
[----:B------:R-:W-:Y:S05]  /*2f30*/  @P2 BRA `(.L_x_15371) ;  /* 0x0000000000d82947 */ /* 0x000fea0003800000 */
[----:B------:R-:W5:Y:S01]  /*2f40*/  LDL R15, [R1+0x4] ;  /* 0x00000400010f7983 */ /* 0x000f620000100800 */
[C---:B---34-:R-:W-:Y:S01]  /*2f50*/  LEA R12, P3, R18.reuse, R14, 0x1 ;  /* 0x0000000e120c7211 */ /* 0x058fe200078608ff */
[----:B------:R-:W-:Y:S02]  /*2f60*/  BSSY B2, `(.L_x_15376) ;  /* 0x0000032000027945 */ /* 0x000fe40003800000 */
[----:B------:R3:W4:Y:S01]  /*2f70*/  LDS.128 R8, [R70+0xe000] ;  /* 0x00e0000046087984 */ /* 0x0007220000000c00 */
[----:B--2---:R-:W-:Y:S02]  /*2f80*/  LEA.HI.X R13, R18, R79, R156, 0x1, P3 ;  /* 0x0000004f120d7211 */ /* 0x004fe400018f0c9c */
[----:B-----5:R-:W-:-:S13]  /*2f90*/  ISETP.GE.AND P3, PT, R15, R78, PT ;  /* 0x0000004e0f00720c */ /* 0x020fda0003f66270 */
[----:B---34-:R-:W-:Y:S05]  /*2fa0*/  @P3 BRA `(.L_x_15377) ;  /* 0x0000000000b43947 */ /* 0x018fea0003800000 */
[----:B------:R-:W-:Y:S02]  /*2fb0*/  SHF.R.U64 R51, R44, 0x10, R45 ;  /* 0x000000102c337819 */ /* 0x000fe4000000122d */
[--C-:B------:R-:W-:Y:S02]  /*2fc0*/  SHF.R.U64 R49, R46, 0x10, R47.reuse ;  /* 0x000000102e317819 */ /* 0x100fe4000000122f */
[----:B------:R-:W-:Y:S02]  /*2fd0*/  SHF.R.U32.HI R46, RZ, 0x10, R47 ;  /* 0x00000010ff2e7819 */ /* 0x000fe4000001162f */
        /* <DEDUP_REMOVED lines=13> */
[----:B------:R-:W-:Y:S01]  /*30b0*/  SHF.L.U32 R15, R10, 0x10, RZ ;  /* 0x000000100a0f7819 */ /* 0x000fe200000006ff */
[----:B------:R-:W-:Y:S01]  /*30c0*/  FMUL.FTZ R51, R14, R46 ;  /* 0x0000002e0e337220 */ /* 0x000fe20000410000 */
[C---:B------:R-:W-:Y:S01]  /*30d0*/  LOP3.LUT R45, R11.reuse, 0xffff0000, RZ, 0xc0, !PT ;  /* 0xffff00000b2d7812 */ /* 0x040fe200078ec0ff */
[----:B------:R-:W-:-:S02]  /*30e0*/  IMAD.U32 R10, R11, 0x10000, RZ ;  /* 0x000100000b0a7824 */ /* 0x000fc400078e00ff */
[C---:B------:R-:W-:Y:S01]  /*30f0*/  FMUL.FTZ R14, R44.reuse, R49 ;  /* 0x000000312c0e7220 */ /* 0x040fe20000410000 */
[----:B------:R-:W-:Y:S02]  /*3100*/  IMAD.U32 R11, R9, 0x10000, RZ ;  /* 0x00010000090b7824 */ /* 0x000fe400078e00ff */
[-C--:B------:R-:W-:Y:S01]  /*3110*/  FMUL.FTZ R44, R44, R47.reuse ;  /* 0x0000002f2c2c7220 */ /* 0x080fe20000410000 */
[----:B------:R-:W-:Y:S01]  /*3120*/  LOP3.LUT R93, R93, 0xffff0000, RZ, 0xc0, !PT ;  /* 0xffff00005d5d7812 */ /* 0x000fe200078ec0ff */
[C---:B------:R-:W-:Y:S01]  /*3130*/  IMAD.U32 R9, R8.reuse, 0x10000, RZ ;  /* 0x0001000008097824 */ /* 0x040fe200078e00ff */
[----:B------:R-:W-:Y:S01]  /*3140*/  LOP3.LUT R95, R95, 0xffff0000, RZ, 0xc0, !PT ;  /* 0xffff00005f5f7812 */ /* 0x000fe200078ec0ff */
[----:B------:R-:W-:Y:S01]  /*3150*/  FFMA.FTZ R50, R11, R46, -R50 ;  /* 0x0000002e0b327223 */ /* 0x000fe20000010832 */
[----:B------:R-:W-:Y:S01]  /*3160*/  LOP3.LUT R8, R8, 0xffff0000, RZ, 0xc0, !PT ;  /* 0xffff000008087812 */ /* 0x000fe200078ec0ff */
[C---:B------:R-:W-:Y:S01]  /*3170*/  FFMA.FTZ R47, R15.reuse, R47, -R14 ;  /* 0x0000002f0f2f7223 */ /* 0x040fe2000001080e */
        /* <DEDUP_REMOVED lines=16> */
.L_x_15377:
[----:B------:R-:W-:Y:S05]  /*3280*/  BSYNC B2 ;  /* 0x0000000000027941 */ /* 0x000fea0003800000 */
.L_x_15376:
[----:B------:R2:W-:Y:S02]  /*3290*/  ST.E.128 desc[UR40][R12.64], R8 ;  /* 0x000000080c007985 */ /* 0x0005e4000c101d28 */
.L_x_15371:
[----:B------:R-:W-:Y:S05]  /*32a0*/  BSYNC B1 ;  /* 0x0000000000017941 */ /* 0x000fea0003800000 */
.L_x_15370:
[----:B------:R-:W-:-:S03]  /*32b0*/  UMOV UR4, 0xffffffff ;  /* 0xffffffff00047882 */ /* 0x000fc60000000000 */
[----:B------:R-:W-:Y:S05]  /*32c0*/  BRA.DIV UR4, `(.L_x_15378) ;  /* 0x0000015e04087947 */ /* 0x000fea000b800000 */
[----:B------:R0:W0:Y:S04]  /*32d0*/  SHFL.IDX PT, R45, R86, 0x1, 0x1c1f ;  /* 0x003c1f00562d7f89 */ /* 0x00002800000e0000 */
[----:B---3--:R3:W0:Y:S02]  /*32e0*/  SHFL.IDX PT, R14, R85, 0x1, 0x1c1f ;  /* 0x003c1f00550e7f89 */ /* 0x00862400000e0000 */
.L_x_15618:
[----:B------:R-:W-:Y:S05]  /*32f0*/  @P4 BRA `(.L_x_15379) ;  /* 0x0000002000704947 */ /* 0x000fea0003800000 */
[----:B------:R-:W-:Y:S04]  /*3300*/  BSSY B1, `(.L_x_15380) ;  /* 0x0000038000017945 */ /* 0x000fe80003800000 */
[----:B------:R-:W-:Y:S05]  /*3310*/  @P1 BRA `(.L_x_15381) ;  /* 0x0000000000d81947 */ /* 0x000fea0003800000 */
[----:B--2-4-:R2:W4:Y:S01]  /*3320*/  LDS.128 R8, [R71+0x11000] ;  /* 0x0110000047087984 */ /* 0x0145220000000c00 */
[C---:B0-----:R-:W-:Y:S01]  /*3330*/  LEA R12, P3, R16.reuse, R14, 0x1 ;  /* 0x0000000e100c7211 */ /* 0x041fe200078608ff */
[----:B------:R-:W-:Y:S03]  /*3340*/  BSSY B2, `(.L_x_15382) ;  /* 0x0000032000027945 */ /* 0x000fe60003800000 */
[----:B------:R-:W-:Y:S02]  /*3350*/  LEA.HI.X R13, R16, R45, R17, 0x1, P3 ;  /* 0x0000002d100d7211 */ /* 0x000fe400018f0c11 */
[----:B------:R-:W-:-:S13]  /*3360*/  ISETP.GE.AND P3, PT, R152, R78, PT ;  /* 0x0000004e9800720c */ /* 0x000fda0003f66270 */
[----:B--2---:R-:W-:Y:S05]  /*3370*/  @P3 BRA `(.L_x_15383) ;  /* 0x0000000000b83947 */ /* 0x004fea0003800000 */
[----:B------:R-:W-:Y:S01]  /*3380*/  SHF.R.U64 R44, R42, 0x10, R43 ;  /* 0x000000102a2c7819 */ /* 0x000fe2000000122b */
[----:B----4-:R-:W-:Y:S01]  /*3390*/  IMAD.U32 R15, R10, 0x10000, RZ ;  /* 0x000100000a0f7824 */ /* 0x010fe200078e00ff */
[----:B------:R-:W-:Y:S02]  /*33a0*/  SHF.R.U64 R46, R40, 0x10, R41 ;  /* 0x00000010282e7819 */ /* 0x000fe40000001229 */
[----:B------:R-:W-:Y:S02]  /*33b0*/  SHF.R.U32.HI R43, RZ, 0x10, R43 ;  /* 0x00000010ff2b7819 */ /* 0x000fe4000001162b */
[----:B------:R-:W-:Y:S01]  /*33c0*/  SHF.R.U32.HI R47, RZ, 0x10, R41 ;  /* 0x00000010ff2f7819 */ /* 0x000fe20000011629 */
[----:B------:R-:W-:Y:S01]  /*33d0*/  IMAD.U32 R41, R11, 0x10000, RZ ;  /* 0x000100000b297824 */ /* 0x000fe200078e00ff */
        /* <DEDUP_REMOVED lines=18> */
[----:B------:R-:W-:Y:S01]  /*3500*/  FMUL.FTZ R40, R40, R44 ;  /* 0x0000002c28287220 */ /* 0x000fe20000410000 */
[----:B------:R-:W-:Y:S01]  /*3510*/  LOP3.LUT R92, R92, 0xffff0000, RZ, 0xc0, !PT ;  /* 0xffff00005c5c7812 */ /* 0x000fe200078ec0ff */
[----:B------:R-:W-:Y:S01]  /*3520*/  IMAD.U32 R89, R89, 0x10000, RZ ;  /* 0x0001000059597824 */ /* 0x000fe200078e00ff */
[----:B------:R-:W-:Y:S01]  /*3530*/  LOP3.LUT R90, R90, 0xffff0000, RZ, 0xc0, !PT ;  /* 0xffff00005a5a7812 */ /* 0x000fe200078ec0ff */
[C---:B------:R-:W-:Y:S01]  /*3540*/  FFMA.FTZ R49, R10.reuse, R43, -R49 ;  /* 0x0000002b0a317223 */ /* 0x040fe20000010831 */
        /* <DEDUP_REMOVED lines=17> */
.L_x_15383:
[----:B------:R-:W-:Y:S05]  /*3660*/  BSYNC B2 ;  /* 0x0000000000027941 */ /* 0x000fea0003800000 */
.L_x_15382:
[----:B----4-:R0:W-:Y:S02]  /*3670*/  ST.E.128 desc[UR40][R12.64], R8 ;  /* 0x000000080c007985 */ /* 0x0101e4000c101d28 */
.L_x_15381:
[----:B------:R-:W-:Y:S05]  /*3680*/  BSYNC B1 ;  /* 0x0000000000017941 */ /* 0x000fea0003800000 */
.L_x_15380:
[----:B------:R-:W-:Y:S05]  /*3690*/  @P2 BRA `(.L_x_15379) ;  /* 0x0000001c00882947 */ /* 0x000fea0003800000 */
[----:B------:R-:W5:Y:S01]  /*36a0*/  LDL R15, [R1+0x4] ;  /* 0x00000400010f7983 */ /* 0x000f620000100800 */
[C---:B0-2-4-:R-:W-:Y:S01]  /*36b0*/  LEA R12, P3, R18.reuse, R14, 0x1 ;  /* 0x0000000e120c7211 */ /* 0x055fe200078608ff */
[----:B------:R-:W-:Y:S02]  /*36c0*/  BSSY B1, `(.L_x_15384) ;  /* 0x0000033000017945 */ /* 0x000fe40003800000 */
[----:B------:R0:W2:Y:S01]  /*36d0*/  LDS.128 R8, [R70+0x11000] ;  /* 0x0110000046087984 */ /* 0x0000a20000000c00 */
[----:B------:R-:W-:Y:S02]  /*36e0*/  LEA.HI.X R13, R18, R45, R156, 0x1, P3 ;  /* 0x0000002d120d7211 */ /* 0x000fe400018f0c9c */
[----:B-----5:R-:W-:-:S13]  /*36f0*/  ISETP.GE.AND P3, PT, R15, R78, PT ;  /* 0x0000004e0f00720c */ /* 0x020fda0003f66270 */
[----:B0-2---:R-:W-:Y:S05]  /*3700*/  @P3 BRA `(.L_x_15385) ;  /* 0x0000000000b83947 */ /* 0x005fea0003800000 */
[----:B------:R-:W-:Y:S01]  /*3710*/  SHF.R.U64 R38, R38, 0x10, R39 ;  /* 0x0000001026267819 */ /* 0x000fe20000001227 */
[----:B------:R-:W-:Y:S01]  /*3720*/  IMAD.U32 R14, R10, 0x10000, RZ ;  /* 0x000100000a0e7824 */ /* 0x000fe200078e00ff */
[----:B------:R-:W-:Y:S02]  /*3730*/  SHF.R.U64 R41, R36, 0x10, R37 ;  /* 0x0000001024297819 */ /* 0x000fe40000001225 */
[----:B------:R-:W-:Y:S02]  /*3740*/  SHF.R.U32.HI R39, RZ, 0x10, R39 ;  /* 0x00000010ff277819 */ /* 0x000fe40000011627 */
[----:B------:R-:W-:Y:S02]  /*3750*/  SHF.R.U32.HI R40, RZ, 0x10, R37 ;  /* 0x00000010ff287819 */ /* 0x000fe40000011625 */
[----:B------:R-:W-:Y:S02]  /*3760*/  PRMT R87, R87, 0x5410, R38 ;  /* 0x0000541057577816 */ /* 0x000fe40000000026 */
[----:B------:R-:W-:-:S02]  /*3770*/  PRMT R80, R80, 0x5410, R41 ;  /* 0x0000541050507816 */ /* 0x000fc40000000029 */
[----:B------:R-:W-:Y:S02]  /*3780*/  PRMT R88, R88, 0x5410, R39 ;  /* 0x0000541058587816 */ /* 0x000fe40000000027 */
[C---:B------:R-:W-:Y:S02]  /*3790*/  LOP3.LUT R37, R11.reuse, 0xffff0000, RZ, 0xc0, !PT ;  /* 0xffff00000b257812 */ /* 0x040fe400078ec0ff */
[----:B------:R-:W-:Y:S01]  /*37a0*/  SHF.L.U32 R36, R11, 0x10, RZ ;  /* 0x000000100b247819 */ /* 0x000fe200000006ff */
[----:B------:R-:W-:Y:S01]  /*37b0*/  IMAD.U32 R41, R88, 0x10000, RZ ;  /* 0x0001000058297824 */ /* 0x000fe200078e00ff */
[----:B------:R-:W-:Y:S02]  /*37c0*/  PRMT R81, R81, 0x5410, R40 ;  /* 0x0000541051517816 */ /* 0x000fe40000000028 */
        /* <DEDUP_REMOVED lines=34> */
.L_x_15385:
[----:B------:R-:W-:Y:S05]  /*39f0*/  BSYNC B1 ;  /* 0x0000000000017941 */ /* 0x000fea0003800000 */
.L_x_15384:
[----:B------:R0:W-:Y:S01]  /*3a00*/  ST.E.128 desc[UR40][R12.64], R8 ;  /* 0x000000080c007985 */ /* 0x0001e2000c101d28 */
[----:B------:R-:W-:Y:S05]  /*3a10*/  BRA `(.L_x_15379) ;  /* 0x0000001800a87947 */ /* 0x000fea0003800000 */
.L_x_15361:
        /* <DEDUP_REMOVED lines=48> */
.L_x_15387:
[----:B------:R-:W-:Y:S05]  /*3d20*/  BSYNC B1 ;  /* 0x0000000000017941 */ /* 0x000fea0003800000 */
.L_x_15386:
        /* <DEDUP_REMOVED lines=35> */
.L_x_15388:
[----:B------:R-:W2:Y:S01]  /*3f60*/  LDL R8, [R1] ;  /* 0x0000000001087983 */ /* 0x000ea20000100800 */
[----:B------:R-:W-:Y:S01]  /*3f70*/  IMAD R69, R19, 0x8, R2 ;  /* 0x0000000813457824 */ /* 0x000fe200078e0202 */
[----:B------:R-:W1:Y:S01]  /*3f80*/  LDC R88, c[0x0][0x2f4] ;  /* 0x0000bd00ff587b82 */ /* 0x000e620000000800 */
[----:B------:R-:W-:Y:S01]  /*3f90*/  BSSY B1, `(.L_x_15389) ;  /* 0x0000004000017945 */ /* 0x000fe20003800000 */
[----:B--2---:R-:W-:-:S04]  /*3fa0*/  SHF.L.U32 R77, R8, 0x1f, RZ ;  /* 0x0000001f084d7819 */ /* 0x004fc800000006ff */
[----:B------:R-:W2:Y:S02]  /*3fb0*/  SYNCS.PHASECHK.TRANS64.TRYWAIT P4, [R69+URZ+0x16890], R77 ;  /* 0x0168904d450075a7 */ /* 0x000ea4000808017f */
[----:B-12---:R-:W-:Y:S05]  /*3fc0*/  @!P4 BRA `(.L_x_15390) ;  /* 0x000001500010c947 */ /* 0x006fea0003800000 */
.L_x_15619:
[----:B------:R-:W-:Y:S05]  /*3fd0*/  BSYNC B1 ;  /* 0x0000000000017941 */ /* 0x000fea0003800000 */
.L_x_15389:
[----:B------:R-:W-:Y:S01]  /*3fe0*/  UMOV UR4, 0xffffffff ;  /* 0xffffffff00047882 */ /* 0x000fe20000000000 */
[----:B------:R-:W-:Y:S02]  /*3ff0*/  IMAD.IADD R90, R88, 0x1, -R59 ;  /* 0x00000001585a7824 */ /* 0x000fe400078e0a3b */
[----:B------:R-:W-:Y:S05]  /*4000*/  BRA.DIV UR4, `(.L_x_15391) ;  /* 0x0000015204147947 */ /* 0x000fea000b800000 */
[----:B------:R2:W3:Y:S04]  /*4010*/  SHFL.IDX PT, R81, R86, RZ, 0x1c1f ;  /* 0x001c1fff56517589 */ /* 0x0004e800000e0000 */
[----:B------:R2:W4:Y:S02]  /*4020*/  SHFL.IDX PT, R80, R85, RZ, 0x1c1f ;  /* 0x001c1fff55507589 */ /* 0x00052400000e0000 */
.L_x_15623:
        /* <DEDUP_REMOVED lines=26> */
[----:B------:R-:W-:Y:S01]  /*41d0*/  SHF.R.U64 R36, R36, 0x10, R37 ;  /* 0x0000001024247819 */ /* 0x000fe20000001225 */
[----:B---3--:R-:W-:Y:S01]  /*41e0*/  IMAD.U32 R103, R13, 0x10000, RZ ;  /* 0x000100000d677824 */ /* 0x008fe200078e00ff */
[----:B------:R-:W-:Y:S01]  /*41f0*/  SHF.R.U32.HI R105, RZ, 0x10, R41 ;  /* 0x00000010ff697819 */ /* 0x000fe20000011629 */
[----:B------:R-:W-:Y:S01]  /*4200*/  IMAD.U32 R104, R15, 0x10000, RZ ;  /* 0x000100000f687824 */ /* 0x000fe200078e00ff */
[----:B------:R-:W-:Y:S02]  /*4210*/  SHF.R.U32.HI R37, RZ, 0x10, R37 ;  /* 0x00000010ff257819 */ /* 0x000fe40000011625 */
[----:B------:R-:W-:Y:S02]  /*4220*/  PRMT R109, R109, 0x5410, R105 ;  /* 0x000054106d6d7816 */ /* 0x000fe40000000069 */
[----:B------:R-:W-:Y:S02]  /*4230*/  PRMT R106, R106, 0x5410, R37 ;  /* 0x000054106a6a7816 */ /* 0x000fe40000000025 */
[----:B------:R-:W-:Y:S01]  /*4240*/  SHF.R.U32.HI R89, RZ, 0x10, R39 ;  /* 0x00000010ff597819 */ /* 0x000fe20000011627 */
[----:B------:R-:W-:Y:S01]  /*4250*/  IMAD.U32 R105, R109, 0x10000, RZ ;  /* 0x000100006d697824 */ /* 0x000fe200078e00ff */
[--C-:B------:R-:W-:Y:S01]  /*4260*/  SHF.R.U64 R91, R42, 0x10, R43.reuse ;  /* 0x000000102a5b7819 */ /* 0x100fe2000000122b */
[----:B------:R-:W-:Y:S01]  /*4270*/  IMAD.U32 R37, R106, 0x10000, RZ ;  /* 0x000100006a257824 */ /* 0x000fe200078e00ff */
[----:B------:R-:W-:Y:S01]  /*4280*/  SHF.R.U32.HI R92, RZ, 0x10, R43 ;  /* 0x00000010ff5c7819 */ /* 0x000fe2000001162b */
[----:B0-----:R-:W-:Y:S01]  /*4290*/  IMAD.U32 R42, R9, 0x10000, RZ ;  /* 0x00010000092a7824 */ /* 0x001fe200078e00ff */
[----:B------:R-:W-:Y:S01]  /*42a0*/  PRMT R89, R108, 0x5410, R89 ;  /* 0x000054106c597816 */ /* 0x000fe20000000059 */
[----:B------:R-:W-:Y:S01]  /*42b0*/  FMUL.FTZ R111, R103, R105 ;  /* 0x00000069676f7220 */ /* 0x000fe20000410000 */
[----:B------:R-:W-:Y:S01]  /*42c0*/  PRMT R91, R107, 0x5410, R91 ;  /* 0x000054106b5b7816 */ /* 0x000fe2000000005b */
        /* <DEDUP_REMOVED lines=13> */
[----:B------:R-:W-:Y:S01]  /*43a0*/  LOP3.LUT R39, R9, 0xffff0000, RZ, 0xc0, !PT ;  /* 0xffff000009277812 */ /* 0x000fe200078ec0ff */
[----:B------:R-:W-:Y:S01]  /*43b0*/  IMAD.U32 R43, R11, 0x10000, RZ ;  /* 0x000100000b2b7824 */ /* 0x000fe200078e00ff */
[----:B------:R-:W-:Y:S01]  /*43c0*/  PRMT R40, R98, 0x5432, R40 ;  /* 0x0000543262287816 */ /* 0x000fe20000000028 */
[C---:B------:R-:W-:Y:S01]  /*43d0*/  FMUL.FTZ R110, R104.reuse, R109 ;  /* 0x0000006d686e7220 */ /* 0x040fe20000410000 */
[----:B------:R-:W-:Y:S01]  /*43e0*/  PRMT R36, R97, 0x5432, R36 ;  /* 0x0000543261247816 */ /* 0x000fe20000000024 */
[C---:B------:R-:W-:Y:S01]  /*43f0*/  FFMA.FTZ R92, R39.reuse, R92, -R106 ;  /* 0x0000005c275c7223 */ /* 0x040fe2000001086a */
[----:B------:R-:W-:Y:S01]  /*4400*/  FMUL.FTZ R104, R104, R103 ;  /* 0x0000006768687220 */ /* 0x000fe20000410000 */
[----:B------:R-:W-:Y:S01]  /*4410*/  LOP3.LUT R106, R108, 0xffff0000, RZ, 0xc0, !PT ;  /* 0xffff00006c6a7812 */ /* 0x000fe200078ec0ff */
[----:B------:R-:W-:Y:S01]  /*4420*/  FFMA.FTZ R39, R39, R107, R94 ;  /* 0x0000006b27277223 */ /* 0x000fe2000001005e */
[----:B------:R-:W-:Y:S01]  /*4430*/  LOP3.LUT R15, R15, 0xffff0000, RZ, 0xc0, !PT ;  /* 0xffff00000f0f7812 */ /* 0x000fe200078ec0ff */
[----:B------:R-:W-:Y:S01]  /*4440*/  FFMA.FTZ R94, R43, R103, -R110 ;  /* 0x000000672b5e7223 */ /* 0x000fe2000001086e */
[----:B------:R-:W-:Y:S01]  /*4450*/  LOP3.LUT R108, R89, 0xffff0000, RZ, 0xc0, !PT ;  /* 0xffff0000596c7812 */ /* 0x000fe200078ec0ff */
[----:B------:R-:W-:-:S02]  /*4460*/  IMAD.U32 R13, R12, 0x10000, RZ ;  /* 0x000100000c0d7824 */ /* 0x000fc400078e00ff */
[----:B------:R-:W-:Y:S01]  /*4470*/  FFMA.FTZ R43, R43, R109, R104 ;  /* 0x0000006d2b2b7223 */ /* 0x000fe20000010068 */
[----:B------:R-:W-:Y:S01]  /*4480*/  IMAD.U32 R110, R40, 0x10000, RZ ;  /* 0x00010000286e7824 */ /* 0x000fe200078e00ff */
[----:B------:R-:W-:Y:S01]  /*4490*/  LOP3.LUT R11, R11, 0xffff0000, RZ, 0xc0, !PT ;  /* 0xffff00000b0b7812 */ /* 0x000fe200078ec0ff */
[----:B------:R-:W-:Y:S01]  /*44a0*/  IMAD.U32 R104, R36, 0x10000, RZ ;  /* 0x0001000024687824 */ /* 0x000fe200078e00ff */
[----:B------:R-:W-:Y:S01]  /*44b0*/  SHF.L.U32 R9, R8, 0x10, RZ ;  /* 0x0000001008097819 */ /* 0x000fe200000006ff */
[C---:B------:R-:W-:Y:S01]  /*44c0*/  FMUL.FTZ R112, R15.reuse, R106 ;  /* 0x0000006a0f707220 */ /* 0x040fe20000410000 */
[----:B------:R-:W-:Y:S01]  /*44d0*/  FMUL.FTZ R114, R15, R108 ;  /* 0x0000006c0f727220 */ /* 0x000fe20000410000 */
[----:B------:R-:W-:Y:S01]  /*44e0*/  LOP3.LUT R103, R40, 0xffff0000, RZ, 0xc0, !PT ;  /* 0xffff000028677812 */ /* 0x000fe200078ec0ff */
[C---:B------:R-:W-:Y:S01]  /*44f0*/  FMUL.FTZ R40, R13.reuse, R110 ;  /* 0x0000006e0d287220 */ /* 0x040fe20000410000 */
[----:B------:R-:W-:Y:S01]  /*4500*/  LOP3.LUT R12, R12, 0xffff0000, RZ, 0xc0, !PT ;  /* 0xffff00000c0c7812 */ /* 0x000fe200078ec0ff */
[----:B------:R-:W-:Y:S01]  /*4510*/  FMUL.FTZ R13, R13, R104 ;  /* 0x000000680d0d7220 */ /* 0x000fe20000410000 */
[----:B------:R-:W-:Y:S01]  /*4520*/  LOP3.LUT R89, R36, 0xffff0000, RZ, 0xc0, !PT ;  /* 0xffff000024597812 */ /* 0x000fe200078ec0ff */
[C---:B------:R-:W-:Y:S01]  /*4530*/  FFMA.FTZ R15, R11.reuse, R108, -R112 ;  /* 0x0000006c0b0f7223 */ /* 0x040fe20000010870 */
[----:B------:R-:W-:Y:S01]  /*4540*/  PRMT R38, R96, 0x5432, R38 ;  /* 0x0000543260267816 */ /* 0x000fe20000000026 */
[----:B------:R-:W-:Y:S01]  /*4550*/  FFMA.FTZ R36, R11, R106, R114 ;  /* 0x0000006a0b247223 */ /* 0x000fe20000010072 */
[C---:B------:R-:W-:Y:S01]  /*4560*/  FFMA.FTZ R11, R9.reuse, R104, -R40 ;  /* 0x00000068090b7223 */ /* 0x040fe20000010828 */
[C---:B------:R-:W-:Y:S01]  /*4570*/  IMAD.U32 R41, R10.reuse, 0x10000, RZ ;  /* 0x000100000a297824 */ /* 0x040fe200078e00ff */
[----:B------:R-:W-:Y:S01]  /*4580*/  LOP3.LUT R93, R10, 0xffff0000, RZ, 0xc0, !PT ;  /* 0xffff00000a5d7812 */ /* 0x000fe200078ec0ff */
[----:B------:R-:W-:Y:S01]  /*4590*/  FFMA.FTZ R9, R9, R110, R13 ;  /* 0x0000006e09097223 */ /* 0x000fe2000001000d */
[----:B------:R-:W-:-:S02]  /*45a0*/  IMAD.U32 R10, R14, 0x10000, RZ ;  /* 0x000100000e0a7824 */ /* 0x000fc400078e00ff */
[C---:B------:R-:W-:Y:S01]  /*45b0*/  FMUL.FTZ R105, R12.reuse, R103 ;  /* 0x000000670c697220 */ /* 0x040fe20000410000 */
[----:B------:R-:W-:Y:S01]  /*45c0*/  FMUL.FTZ R107, R12, R89 ;  /* 0x000000590c6b7220 */ /* 0x000fe20000410000 */
[C---:B------:R-:W-:Y:S01]  /*45d0*/  IMAD.U32 R13, R91.reuse, 0x10000, RZ ;  /* 0x000100005b0d7824 */ /* 0x040fe200078e00ff */
        /* <DEDUP_REMOVED lines=8> */
[C---:B------:R-:W-:Y:S01]  /*4660*/  FFMA.FTZ R104, R41.reuse, R12, -R104 ;  /* 0x0000000c29687223 */ /* 0x040fe20000010868 */
        /* <DEDUP_REMOVED lines=17> */
[----:B------:R-:W-:Y:S01]  /*4780*/  MOV R14, R42 ;  /* 0x0000002a000e7202 */ /* 0x000fe20000000f00 */
[----:B------:R-:W-:-:S02]  /*4790*/  IMAD.MOV.U32 R9, RZ, RZ, R37 ;  /* 0x000000ffff097224 */ /* 0x000fc400078e0025 */
[----:B------:R-:W-:Y:S02]  /*47a0*/  IMAD.MOV.U32 R13, RZ, RZ, R39 ;  /* 0x000000ffff0d7224 */ /* 0x000fe400078e0027 */
[----:B------:R-:W-:-:S07]  /*47b0*/  IMAD.MOV.U32 R15, RZ, RZ, R43 ;  /* 0x000000ffff0f7224 */ /* 0x000fce00078e002b */
.L_x_15395:
[----:B------:R-:W-:Y:S05]  /*47c0*/  BSYNC B2 ;  /* 0x0000000000027941 */ /* 0x000fea0003800000 */
.L_x_15394:
[----:B------:R-:W-:Y:S01]  /*47d0*/  ISETP.GE.AND P4, PT, R87, R88, PT ;  /* 0x000000585700720c */ /* 0x000fe20003f86270 */
[----:B0-----:R0:W-:-:S12]  /*47e0*/  ST.E.128 desc[UR40][R78.64], R8 ;  /* 0x000000084e007985 */ /* 0x0011d8000c101d28 */
[----:B------:R-:W-:-:S05]  /*47f0*/  @!P4 IMAD.WIDE R80, R87, 0x2, R80 ;  /* 0x000000025750c825 */ /* 0x000fca00078e0250 */
[----:B---3--:R0:W-:Y:S02]  /*4800*/  @!P4 ST.E.128 desc[UR40][R80.64], R12 ;  /* 0x0000000c5000c985 */ /* 0x0081e4000c101d28 */
.L_x_15393:
[----:B------:R-:W-:Y:S05]  /*4810*/  BSYNC B1 ;  /* 0x0000000000017941 */ /* 0x000fea0003800000 */
.L_x_15392:
[----:B------:R-:W-:-:S03]  /*4820*/  UMOV UR4, 0xffffffff ;  /* 0xffffffff00047882 */ /* 0x000fc60000000000 */
[----:B------:R-:W-:Y:S05]  /*4830*/  BRA.DIV UR4, `(.L_x_15396) ;  /* 0x0000014a04547947 */ /* 0x000fea000b800000 */
[----:B------:R0:W0:Y:S04]  /*4840*/  SHFL.IDX PT, R39, R86, 0x1, 0x1c1f ;  /* 0x003c1f0056277f89 */ /* 0x00002800000e0000 */
[----:B------:R0:W0:Y:S02]  /*4850*/  SHFL.IDX PT, R38, R85, 0x1, 0x1c1f ;  /* 0x003c1f0055267f89 */ /* 0x00002400000e0000 */
.L_x_15627:
        /* <DEDUP_REMOVED lines=12> */
[----:B------:R-:W-:Y:S01]  /*4920*/  LEA.HI R90, R9, R90, RZ, 0x4 ;  /* 0x0000005a095a7211 */ /* 0x000fe200078f20ff */
[----:B------:R-:W-:Y:S01]  /*4930*/  IMAD R9, R19, 0x2000, R0 ;  /* 0x0000200013097824 */ /* 0x000fe200078e0200 */
[----:B------:R-:W-:-:S02]  /*4940*/  LOP3.LUT R11, R11, 0x1c0, RZ, 0xc0, !PT ;  /* 0x000001c00b0b7812 */ /* 0x000fc400078ec0ff */
[----:B------:R-:W-:Y:S01]  /*4950*/  LEA.HI.SX32 R41, R90, R7, 0x1c ;  /* 0x000000075a297211 */ /* 0x000fe200078fe2ff */
[----:B------:R-:W-:Y:S01]  /*4960*/  IMAD R9, R9, 0x2, R2 ;  /* 0x0000000209097824 */ /* 0x000fe200078e0202 */
[----:B------:R-:W-:Y:S02]  /*4970*/  LOP3.LUT R8, R8, 0x1c0, RZ, 0xc0, !PT ;  /* 0x000001c008087812 */ /* 0x000fe400078ec0ff */
[----:B------:R-:W-:Y:S01]  /*4980*/  SHF.R.U32.HI R11, RZ, 0x3, R11 ;  /* 0x00000003ff0b7819 */ /* 0x000fe2000001160b */
[----:B------:R-:W-:Y:S01]  /*4990*/  IMAD.SHL.U32 R41, R41, 0x8, RZ ;  /* 0x0000000829297824 */ /* 0x000fe200078e00ff */
[----:B------:R-:W-:-:S04]  /*49a0*/  LEA.HI.X R37, R6, R39, R4, 0x1, P4 ;  /* 0x0000002706257211 */ /* 0x000fc800020f0c04 */
[----:B------:R-:W-:-:S04]  /*49b0*/  LOP3.LUT R8, R8, 0x38, R41, 0xf8, !PT ;  /* 0x0000003808087812 */ /* 0x000fc800078ef829 */
[----:B------:R-:W-:-:S05]  /*49c0*/  LOP3.LUT R8, R8, R11, RZ, 0x3c, !PT ;  /* 0x0000000b08087212 */ /* 0x000fca00078e3cff */
[----:B-----5:R-:W-:-:S04]  /*49d0*/  IMAD.IADD R8, R10, 0x1, R8 ;  /* 0x000000010a087824 */ /* 0x020fc800078e0208 */
[----:B------:R-:W-:-:S04]  /*49e0*/  IMAD R11, R19, 0x2000, R8 ;  /* 0x00002000130b7824 */ /* 0x000fc800078e0208 */
[----:B------:R-:W-:Y:S02]  /*49f0*/  IMAD R12, R11, 0x2, R2 ;  /* 0x000000020b0c7824 */ /* 0x000fe400078e0202 */
[----:B------:R-:W0:Y:S04]  /*4a00*/  LDS.128 R8, [R9+0xe400] ;  /* 0x00e4000009087984 */ /* 0x000e280000000c00 */
[----:B------:R-:W0:Y:S01]  /*4a10*/  LDS.128 R12, [R12+0xe400] ;  /* 0x00e400000c0c7984 */ /* 0x000e220000000c00 */
[----:B------:R-:W-:Y:S05]  /*4a20*/  @P3 BRA `(.L_x_15398) ;  /* 0x00000004006c3947 */ /* 0x000fea0003800000 */
[----:B------:R-:W-:Y:S01]  /*4a30*/  SHF.R.U32.HI R79, RZ, 0x10, R49 ;  /* 0x00000010ff4f7819 */ /* 0x000fe20000011631 */
[----:B0-----:R-:W-:Y:S01]  /*4a40*/  IMAD.U32 R43, R9, 0x10000, RZ ;  /* 0x00010000092b7824 */ /* 0x001fe200078e00ff */
[----:B--2---:R-:W-:Y:S01]  /*4a50*/  SHF.R.U32.HI R85, RZ, 0x10, R45 ;  /* 0x00000010ff557819 */ /* 0x004fe2000001162d */
[----:B------:R-:W-:Y:S01]  /*4a60*/  IMAD.U32 R40, R8, 0x10000, RZ ;  /* 0x0001000008287824 */ /* 0x000fe200078e00ff */
[----:B------:R-:W-:Y:S02]  /*4a70*/  PRMT R102, R102, 0x5410, R79 ;  /* 0x0000541066667816 */ /* 0x000fe4000000004f */
[----:B------:R-:W-:Y:S02]  /*4a80*/  PRMT R98, R98, 0x5410, R85 ;  /* 0x0000541062627816 */ /* 0x000fe40000000055 */
[----:B------:R-:W-:Y:S01]  /*4a90*/  SHF.R.U64 R90, R44, 0x10, R45 ;  /* 0x000000102c5a7819 */ /* 0x000fe2000000122d */
[----:B------:R-:W-:Y:S01]  /*4aa0*/  IMAD.U32 R44, R13, 0x10000, RZ ;  /* 0x000100000d2c7824 */ /* 0x000fe200078e00ff */
[----:B----4-:R-:W-:Y:S01]  /*4ab0*/  SHF.R.U64 R80, R48, 0x10, R49 ;  /* 0x0000001030507819 */ /* 0x010fe20000001231 */
[----:B------:R-:W-:Y:S01]  /*4ac0*/  IMAD.U32 R49, R15, 0x10000, RZ ;  /* 0x000100000f317824 */ /* 0x000fe200078e00ff */
[--C-:B------:R-:W-:Y:S01]  /*4ad0*/  SHF.R.U64 R78, R50, 0x10, R51.reuse ;  /* 0x00000010324e7819 */ /* 0x100fe20000001233 */
[----:B------:R-:W-:Y:S01]  /*4ae0*/  IMAD.U32 R50, R102, 0x10000, RZ ;  /* 0x0001000066327824 */ /* 0x000fe200078e00ff */
[----:B------:R-:W-:-:S02]  /*4af0*/  SHF.R.U32.HI R51, RZ, 0x10, R51 ;  /* 0x00000010ff337819 */ /* 0x000fc40000011633 */
[----:B------:R-:W-:Y:S01]  /*4b00*/  LOP3.LUT R45, R15, 0xffff0000, RZ, 0xc0, !PT ;  /* 0xffff00000f2d7812 */ /* 0x000fe200078ec0ff */
[----:B------:R-:W-:Y:S01]  /*4b10*/  IMAD.U32 R15, R98, 0x10000, RZ ;  /* 0x00010000620f7824 */ /* 0x000fe200078e00ff */
[----:B---3--:R-:W-:Y:S02]  /*4b20*/  SHF.R.U32.HI R81, RZ, 0x10, R47 ;  /* 0x00000010ff517819 */ /* 0x008fe4000001162f */
[----:B------:R-:W-:Y:S01]  /*4b30*/  PRMT R99, R99, 0x5410, R78 ;  /* 0x0000541063637816 */ /* 0x000fe2000000004e */
[-C--:B------:R-:W-:Y:S01]  /*4b40*/  FMUL.FTZ R78, R44, R50.reuse ;  /* 0x000000322c4e7220 */ /* 0x080fe20000410000 */
        /* <DEDUP_REMOVED lines=11> */
[----:B------:R-:W-:Y:S01]  /*4c00*/  FMUL.FTZ R81, R48, R79 ;  /* 0x0000004f30517220 */ /* 0x000fe20000410000 */
[----:B------:R-:W-:-:S02]  /*4c10*/  IMAD.U32 R47, R11, 0x10000, RZ ;  /* 0x000100000b2f7824 */ /* 0x000fc400078e00ff */
[----:B------:R-:W-:Y:S01]  /*4c20*/  FMUL.FTZ R85, R48, R51 ;  /* 0x0000003330557220 */ /* 0x000fe20000410000 */
[----:B------:R-:W-:Y:S01]  /*4c30*/  PRMT R101, R101, 0x5410, R80 ;  /* 0x0000541065657816 */ /* 0x000fe20000000050 */
[----:B------:R-:W-:Y:S01]  /*4c40*/  FMUL.FTZ R48, R49, R78 ;  /* 0x0000004e31307220 */ /* 0x000fe20000410000 */
[----:B------:R-:W-:Y:S01]  /*4c50*/  LOP3.LUT R46, R9, 0xffff0000, RZ, 0xc0, !PT ;  /* 0xffff0000092e7812 */ /* 0x000fe200078ec0ff */
[-C--:B------:R-:W-:Y:S01]  /*4c60*/  FMUL.FTZ R49, R49, R50.reuse ;  /* 0x0000003231317220 */ /* 0x080fe20000410000 */
[----:B------:R-:W-:Y:S01]  /*4c70*/  PRMT R97, R97, 0x5410, R90 ;  /* 0x0000541061617816 */ /* 0x000fe2000000005a */
[C---:B------:R-:W-:Y:S01]  /*4c80*/  FFMA.FTZ R50, R47.reuse, R50, -R48 ;  /* 0x000000322f327223 */ /* 0x040fe20000010830 */
[----:B------:R-:W-:Y:S01]  /*4c90*/  LOP3.LUT R100, R100, 0xffff0000, RZ, 0xc0, !PT ;  /* 0xffff000064647812 */ /* 0x000fe200078ec0ff */
[----:B------:R-:W-:Y:S01]  /*4ca0*/  IMAD.U32 R13, R12, 0x10000, RZ ;  /* 0x000100000c0d7824 */ /* 0x000fe200078e00ff */
[----:B------:R-:W-:Y:S01]  /*4cb0*/  LOP3.LUT R96, R96, 0xffff0000, RZ, 0xc0, !PT ;  /* 0xffff000060607812 */ /* 0x000fe200078ec0ff */
[----:B------:R-:W-:Y:S01]  /*4cc0*/  FFMA.FTZ R78, R47, R78, R49 ;  /* 0x0000004e2f4e7223 */ /* 0x000fe20000010031 */
[----:B------:R-:W-:-:S02]  /*4cd0*/  IMAD.U32 R48, R101, 0x10000, RZ ;  /* 0x0001000065307824 */ /* 0x000fc400078e00ff */
[C---:B------:R-:W-:Y:S01]  /*4ce0*/  FFMA.FTZ R44, R46.reuse, R51, -R81 ;  /* 0x000000332e2c7223 */ /* 0x040fe20000010851 */
[----:B------:R-:W-:Y:S02]  /*4cf0*/  IMAD.U32 R47, R97, 0x10000, RZ ;  /* 0x00010000612f7824 */ /* 0x000fe400078e00ff */
[----:B------:R-:W-:Y:S01]  /*4d00*/  FFMA.FTZ R46, R46, R79, R85 ;  /* 0x0000004f2e2e7223 */ /* 0x000fe20000010055 */
[C---:B------:R-:W-:Y:S01]  /*4d10*/  FMUL.FTZ R49, R45.reuse, R100 ;  /* 0x000000642d317220 */ /* 0x040fe20000410000 */
[----:B------:R-:W-:Y:S01]  /*4d20*/  FMUL.FTZ R79, R45, R96 ;  /* 0x000000602d4f7220 */ /* 0x000fe20000410000 */
[-C--:B------:R-:W-:Y:S01]  /*4d30*/  FMUL.FTZ R45, R13, R48.reuse ;  /* 0x000000300d2d7220 */ /* 0x080fe20000410000 */
[----:B------:R-:W-:Y:S01]  /*4d40*/  LOP3.LUT R42, R11, 0xffff0000, RZ, 0xc0, !PT ;  /* 0xffff00000b2a7812 */ /* 0x000fe200078ec0ff */
[-C--:B------:R-:W-:Y:S01]  /*4d50*/  FMUL.FTZ R13, R13, R47.reuse ;  /* 0x0000002f0d0d7220 */ /* 0x080fe20000410000 */
[----:B------:R-:W-:Y:S01]  /*4d60*/  LOP3.LUT R12, R12, 0xffff0000, RZ, 0xc0, !PT ;  /* 0xffff00000c0c7812 */ /* 0x000fe200078ec0ff */
[----:B------:R-:W-:Y:S01]  /*4d70*/  FFMA.FTZ R45, R40, R47, -R45 ;  /* 0x0000002f282d7223 */ /* 0x000fe2000001082d */
[----:B------:R-:W-:Y:S01]  /*4d80*/  LOP3.LUT R101, R101, 0xffff0000, RZ, 0xc0, !PT ;  /* 0xffff000065657812 */ /* 0x000fe200078ec0ff */
[----:B------:R-:W-:Y:S01]  /*4d90*/  IMAD.U32 R9, R10, 0x10000, RZ ;  /* 0x000100000a097824 */ /* 0x000fe200078e00ff */
[----:B------:R-:W-:Y:S01]  /*4da0*/  LOP3.LUT R97, R97, 0xffff0000, RZ, 0xc0, !PT ;  /* 0xffff000061617812 */ /* 0x000fe200078ec0ff */
[----:B------:R-:W-:Y:S01]  /*4db0*/  FFMA.FTZ R40, R40, R48, R13 ;  /* 0x0000003028287223 */ /* 0x000fe2000001000d */
[----:B------:R-:W-:Y:S01]  /*4dc0*/  PRMT R95, R95, 0x5410, R86 ;  /* 0x000054105f5f7816 */ /* 0x000fe20000000056 */
[----:B------:R-:W-:Y:S01]  /*4dd0*/  FFMA.FTZ R51, R42, R96, -R49 ;  /* 0x000000602a337223 */ /* 0x000fe20000010831 */
[----:B------:R-:W-:Y:S01]  /*4de0*/  LOP3.LUT R11, R10, 0xffff0000, RZ, 0xc0, !PT ;  /* 0xffff00000a0b7812 */ /* 0x000fe200078ec0ff */
[----:B------:R-:W-:Y:S01]  /*4df0*/  IMAD.U32 R13, R99, 0x10000, RZ ;  /* 0x00010000630d7824 */ /* 0x000fe200078e00ff */
[----:B------:R-:W-:Y:S01]  /*4e00*/  LOP3.LUT R8, R8, 0xffff0000, RZ, 0xc0, !PT ;  /* 0xffff000008087812 */ /* 0x000fe200078ec0ff */
[----:B------:R-:W-:Y:S01]  /*4e10*/  FMUL.FTZ R49, R12, R101 ;  /* 0x000000650c317220 */ /* 0x000fe20000410000 */
[----:B------:R-:W-:Y:S01]  /*4e20*/  SHF.L.U32 R10, R14, 0x10, RZ ;  /* 0x000000100e0a7819 */ /* 0x000fe200000006ff */
[-C--:B------:R-:W-:Y:S01]  /*4e30*/  FMUL.FTZ R47, R12, R97.reuse ;  /* 0x000000610c2f7220 */ /* 0x080fe20000410000 */
[----:B------:R-:W-:Y:S01]  /*4e40*/  LOP3.LUT R14, R14, 0xffff0000, RZ, 0xc0, !PT ;  /* 0xffff00000e0e7812 */ /* 0x000fe200078ec0ff */
[----:B------:R-:W-:Y:S01]  /*4e50*/  IMAD.U32 R12, R95, 0x10000, RZ ;  /* 0x000100005f0c7824 */ /* 0x000fe200078e00ff */
[----:B------:R-:W-:Y:S01]  /*4e60*/  LOP3.LUT R99, R99, 0xffff0000, RZ, 0xc0, !PT ;  /* 0xffff000063637812 */ /* 0x000fe200078ec0ff */
[----:B------:R-:W-:Y:S01]  /*4e70*/  FFMA.FTZ R79, R42, R100, R79 ;  /* 0x000000642a4f7223 */ /* 0x000fe2000001004f */
[----:B------:R-:W-:Y:S01]  /*4e80*/  LOP3.LUT R95, R95, 0xffff0000, RZ, 0xc0, !PT ;  /* 0xffff00005f5f7812 */ /* 0x000fe200078ec0ff */
[C---:B------:R-:W-:Y:S01]  /*4e90*/  FFMA.FTZ R42, R8.reuse, R97, -R49 ;  /* 0x00000061082a7223 */ /* 0x040fe20000010831 */
        /* <DEDUP_REMOVED lines=20> */
.L_x_15398:
[----:B------:R-:W-:Y:S05]  /*4fe0*/  BSYNC B1 ;  /* 0x0000000000017941 */ /* 0x000fea0003800000 */
.L_x_15397:
[----:B------:R-:W-:Y:S01]  /*4ff0*/  ISETP.GE.AND P3, PT, R41, R88, PT ;  /* 0x000000582900720c */ /* 0x000fe20003f66270 */
[----:B0-----:R0:W-:Y:S02]  /*5000*/  ST.E.128 desc[UR40][R36.64], R8 ;  /* 0x0000000824007985 */ /* 0x0011e4000c101d28 */
[----:B0-----:R-:W-:Y:S02]  /*5010*/  IMAD.MOV.U32 R8, RZ, RZ, R38 ;  /* 0x000000ffff087224 */ /* 0x001fe400078e0026 */
[----:B------:R-:W-:-:S08]  /*5020*/  IMAD.MOV.U32 R9, RZ, RZ, R39 ;  /* 0x000000ffff097224 */ /* 0x000fd000078e0027 */
[----:B------:R-:W-:Y:S05]  /*5030*/  @P3 BRA `(.L_x_15379) ;  /* 0x0000000400203947 */ /* 0x000fea0003800000 */
[----:B------:R-:W-:-:S05]  /*5040*/  IMAD.WIDE R8, R41, 0x2, R8 ;  /* 0x0000000229087825 */ /* 0x000fca00078e0208 */
[----:B------:R0:W-:Y:S01]  /*5050*/  ST.E.128 desc[UR40][R8.64], R12 ;  /* 0x0000000c08007985 */ /* 0x0001e2000c101d28 */
[----:B------:R-:W-:Y:S05]  /*5060*/  BRA `(.L_x_15379) ;  /* 0x0000000400147947 */ /* 0x000fea0003800000 */
.L_x_15360:
[----:B------:R-:W-:-:S13]  /*5070*/  ISETP.NE.AND P5, PT, R157, 0x3, PT ;  /* 0x000000039d00780c */ /* 0x000fda0003fa5270 */
[----:B------:R-:W-:Y:S05]  /*5080*/  @!P5 BRA `(.L_x_15399) ;  /* 0x000000000004d947 */ /* 0x000fea0003800000 */
[----:B------:R-:W-:Y:S01]  /*5090*/  BPT.TRAP 0x1 ;  /* 0x000000040000795c */ /* 0x000fe20000300000 */
.L_x_15399:
[----:B------:R-:W2:Y:S01]  /*50a0*/  LDL R8, [R1] ;  /* 0x0000000001087983 */ /* 0x000ea20000100800 */
[----:B------:R-:W-:Y:S01]  /*50b0*/  IMAD R69, R19, 0x8, R2 ;  /* 0x0000000813457824 */ /* 0x000fe200078e0202 */
[----:B------:R-:W-:Y:S01]  /*50c0*/  BSSY B1, `(.L_x_15400) ;  /* 0x0000005000017945 */ /* 0x000fe20003800000 */
[----:B------:R-:W-:Y:S02]  /*50d0*/  SHF.R.S32.HI R74, RZ, 0x1f, R73 ;  /* 0x0000001fff4a7819 */ /* 0x000fe40000011449 */
[----:B--2---:R-:W-:-:S04]  /*50e0*/  SHF.L.U32 R77, R8, 0x1f, RZ ;  /* 0x0000001f084d7819 */ /* 0x004fc800000006ff */
[----:B------:R-:W0:Y:S02]  /*50f0*/  SYNCS.PHASECHK.TRANS64.TRYWAIT P3, [R69+URZ+0x16890], R77 ;  /* 0x0168904d450075a7 */ /* 0x000e24000806017f */
[----:B0-----:R-:W-:Y:S05]  /*5100*/  @!P3 BRA `(.L_x_15401) ;  /* 0x00000140006cb947 */ /* 0x001fea0003800000 */
.L_x_15628:
[----:B------:R-:W-:Y:S05]  /*5110*/  BSYNC B1 ;  /* 0x0000000000017941 */ /* 0x000fea0003800000 */
.L_x_15400:
        /* <DEDUP_REMOVED lines=27> */
.L_x_15632:
        /* <DEDUP_REMOVED lines=13> */
.L_x_15404:
[----:B------:R-:W-:Y:S05]  /*53a0*/  BSYNC B1 ;  /* 0x0000000000017941 */ /* 0x000fea0003800000 */
.L_x_15403:
[----:B------:R-:W-:-:S03]  /*53b0*/  UMOV UR4, 0xffffffff ;  /* 0xffffffff00047882 */ /* 0x000fc60000000000 */
[----:B------:R-:W-:Y:S05]  /*53c0*/  BRA.DIV UR4, `(.L_x_15405) ;  /* 0x00000142041c7947 */ /* 0x000fea000b800000 */
[----:B--2-4-:R2:W4:Y:S04]  /*53d0*/  SHFL.IDX PT, R9, R38, 0x1, 0x1c1f ;  /* 0x003c1f0026097f89 */ /* 0x01452800000e0000 */
[----:B---3--:R2:W3:Y:S02]  /*53e0*/  SHFL.IDX PT, R37, R36, 0x1, 0x1c1f ;  /* 0x003c1f0024257f89 */ /* 0x0084e400000e0000 */
.L_x_15636:
        /* <DEDUP_REMOVED lines=13> */
.L_x_15379:
[----:B------:R-:W-:Y:S05]  /*54c0*/  BSYNC B0 ;  /* 0x0000000000007941 */ /* 0x000fea0003800000 */
.L_x_15359:
        /* <DEDUP_REMOVED lines=16> */
.L_x_15407:
[----:B------:R-:W-:Y:S05]  /*55d0*/  BSYNC B0 ;  /* 0x0000000000007941 */ /* 0x000fea0003800000 */
.L_x_15406:
[----:B------:R-:W0:Y:S01]  /*55e0*/  SYNCS.PHASECHK.TRANS64.TRYWAIT P4, [R69+URZ+0x168b0], R77 ;  /* 0x0168b04d450075a7 */ /* 0x000e22000808017f */
[----:B------:R-:W-:Y:S01]  /*55f0*/  ULDC UR36, c[0x0][0x2f4] ;  /* 0x0000bd0000247ab9 */ /* 0x000fe20000000800 */
[----:B------:R-:W-:Y:S04]  /*5600*/  BSSY B0, `(.L_x_15408) ;  /* 0x0000002000007945 */ /* 0x000fe80003800000 */
[----:B0-----:R-:W-:Y:S05]  /*5610*/  @!P4 BRA `(.L_x_15409) ;  /* 0x0000013c00d4c947 */ /* 0x001fea0003800000 */
.L_x_15637:
[----:B------:R-:W-:Y:S05]  /*5620*/  BSYNC B0 ;  /* 0x0000000000007941 */ /* 0x000fea0003800000 */
.L_x_15408:
        /* <DEDUP_REMOVED lines=8> */
[----:B------:R-:W-:Y:S02]  /*56b0*/  IADD3 R9, R9, R73, RZ ;  /* 0x0000004909097210 */ /* 0x000fe40007ffe0ff */
        /* <DEDUP_REMOVED lines=9> */
[----:B-1----:R-:W-:-:S04]  /*5750*/  LEA R36, P4, R8, UR4, 0x1 ;  /* 0x0000000408247c11 */ /* 0x002fc8000f8808ff */
        /* <DEDUP_REMOVED lines=15> */
.L_x_15411:
[----:B------:R-:W-:Y:S05]  /*5850*/  BSYNC B0 ;  /* 0x0000000000007941 */ /* 0x000fea0003800000 */
.L_x_15410:
        /* <DEDUP_REMOVED lines=15> */
.L_x_15413:
[----:B------:R-:W-:Y:S05]  /*5950*/  BSYNC B0 ;  /* 0x0000000000007941 */ /* 0x000fea0003800000 */
.L_x_15412:
[----:B-1-3--:R-:W3:Y:S01]  /*5960*/  LDL.LU R9, [R1] ;  /* 0x0000000001097983 */ /* 0x00aee20000300800 */
        /* <DEDUP_REMOVED lines=16> */
[----:B------:R0:W-:Y:S01]  /*5a70*/  STL [R1], R9 ;  /* 0x0000000901007387 */ /* 0x0001e20000100800 */
[----:B------:R-:W-:Y:S05]  /*5a80*/  @P4 BRA `(.L_x_15414) ;  /* 0xffffffc4005c4947 */ /* 0x000fea000383ffff */
[----:B0-----:R-:W0:Y:S01]  /*5a90*/  S2R R9, SR_TID.X ;  /* 0x0000000000097919 */ /* 0x001e220000002100 */
[----:B------:R-:W-:Y:S02]  /*5aa0*/  PLOP3.LUT P0, PT, PT, PT, PT, 0x8, 0x0 ;  /* 0x000000000000781c */ /* 0x000fe40003f0e170 */
[----:B0-----:R-:W-:-:S04]  /*5ab0*/  SHF.R.U32.HI R9, RZ, 0x7, R9 ;  /* 0x00000007ff097819 */ /* 0x001fc80000011609 */
[----:B------:R-:W-:-:S13]  /*5ac0*/  ISETP.NE.AND P4, PT, R9, 0x1, PT ;  /* 0x000000010900780c */ /* 0x000fda0003f85270 */
[----:B------:R-:W-:Y:S06]  /*5ad0*/  @!P4 BAR.ARV 0x9, 0x100 ;  /* 0x024400000000cb1d */ /* 0x000fec0000002000 */
.L_x_15354:
[----:B------:R-:W3:Y:S01]  /*5ae0*/  LDL R5, [R1+0x28] ;  /* 0x0000280001057983 */ /* 0x000ee20000100800 */
[----:B------:R-:W0:Y:S01]  /*5af0*/  LDC R0, c[0x0][0x448] ;  /* 0x00011200ff007b82 */ /* 0x000e220000000800 */
        /* <DEDUP_REMOVED lines=14> */
[----:B------:R-:W-:Y:S02]  /*5be0*/  IMAD.MOV.U32 R94, RZ, RZ, RZ ;  /* 0x000000ffff5e7224 */ /* 0x000fe400078e00ff */
[----:B--2---:R-:W-:Y:S02]  /*5bf0*/  IMAD.MOV.U32 R13, RZ, RZ, RZ ;  /* 0x000000ffff0d7224 */ /* 0x004fe400078e00ff */
[----:B------:R-:W-:Y:S01]  /*5c00*/  IMAD.MOV.U32 R90, RZ, RZ, RZ ;  /* 0x000000ffff5a7224 */ /* 0x000fe200078e00ff */
[----:B0-----:R-:W-:-:S13]  /*5c10*/  ISETP.NE.AND P1, PT, R0, 0x1, PT ;  /* 0x000000010000780c */ /* 0x001fda0003f25270 */
[----:B------:R-:W0:Y:S08]  /*5c20*/  @P1 LDC R3, c[0x0][0x44c] ;  /* 0x00011300ff031b82 */ /* 0x000e300000000800 */
[----:B------:R-:W1:Y:S01]  /*5c30*/  @P1 LDC R4, c[0x0][0x450] ;  /* 0x00011400ff041b82 */ /* 0x000e620000000800 */
[----:B---3--:R-:W-:-:S04]  /*5c40*/  VIADD R0, R5, 0xbf ;  /* 0x000000bf05007836 */ /* 0x008fc80000000000 */
[----:B0-----:R-:W-:-:S05]  /*5c50*/  @P1 IMAD.HI.U32 R3, R0, R3, RZ ;  /* 0x0000000300031227 */ /* 0x001fca00078e00ff */
[----:B-1----:R-:W-:Y:S02]  /*5c60*/  @P1 SHF.R.U32.HI R0, RZ, R4, R3 ;  /* 0x00000004ff001219 */ /* 0x002fe40000011603 */
[----:B------:R-:W-:-:S03]  /*5c70*/  PLOP3.LUT P1, PT, PT, PT, PT, 0x80, 0x0 ;  /* 0x000000000000781c */ /* 0x000fc60003f2f070 */
[----:B------:R-:W-:-:S05]  /*5c80*/  IMAD.IADD R0, R83, 0x1, R0 ;  /* 0x0000000153007824 */ /* 0x000fca00078e0200 */
[----:B------:R-:W-:-:S04]  /*5c90*/  SHF.R.S32.HI R3, RZ, 0x1f, R0 ;  /* 0x0000001fff037819 */ /* 0x000fc80000011400 */
[----:B------:R-:W-:-:S04]  /*5ca0*/  LEA.HI R3, R3, R0, RZ, 0x7 ;  /* 0x0000000003037211 */ /* 0x000fc800078f38ff */
        /* <DEDUP_REMOVED lines=8> */
.L_x_15415:
        /* <DEDUP_REMOVED lines=12> */
.L_x_15640:
        /* <DEDUP_REMOVED lines=16> */
[----:B0-----:R0:W1:Y:S01]  /*5ef0*/  LDC.64 R14, c[0x4][R0] ;  /* 0x01000000000e7b82 */ /* 0x0010620000000a00 */
        /* <DEDUP_REMOVED lines=10> */
[----:B-1--45:R-:W-:Y:S05]  /*5fa0*/  CALL.ABS.NOINC R14 ;  /* 0x000000000e007343 */ /* 0x032fea0003c00000 */
.L_x_15419:
[----:B------:R-:W-:Y:S05]  /*5fb0*/  BSYNC B6 ;  /* 0x0000000000067941 */ /* 0x000fea0003800000 */
.L_x_15418:
        /* <DEDUP_REMOVED lines=13> */
.L_x_15423:
[----:B--2---:R2:W3:Y:S02]  /*6090*/  SYNCS.PHASECHK.TRANS64.TRYWAIT P0, [R2+URZ+0x16800], R3 ;  /* 0x01680003020075a7 */ /* 0x0044e4000800017f */
[----:B---3--:R-:W-:Y:S05]  /*60a0*/  @!P0 NANOSLEEP.SYNCS 0x989680 ;  /* 0x009896800000895d */ /* 0x008fea0003900000 */
[----:B------:R-:W3:Y:S02]  /*60b0*/  @!P0 SYNCS.PHASECHK.TRANS64 P0, [R2+URZ+0x16800], R3 ;  /* 0x01680003020085a7 */ /* 0x000ee4000800007f */
[----:B---3--:R-:W-:Y:S05]  /*60c0*/  @!P0 BRA `(.L_x_15423) ;  /* 0xfffffffc00f08947 */ /* 0x008fea000383ffff */
.L_x_15422:
[----:B------:R-:W-:Y:S05]  /*60d0*/  BSYNC B0 ;  /* 0x0000000000007941 */ /* 0x000fea0003800000 */
.L_x_15421:
[----:B------:R-:W-:Y:S05]  /*60e0*/  BRA `(.L_x_15424) ;  /* 0x00000030003c7947 */ /* 0x000fea0003800000 */
.L_x_15420:
        /* <DEDUP_REMOVED lines=29> */
[----:B-1--4-:R-:W-:Y:S05]  /*62c0*/  CALL.ABS.NOINC R14 ;  /* 0x000000000e007343 */ /* 0x012fea0003c00000 */
.L_x_15426:
[----:B------:R-:W-:Y:S05]  /*62d0*/  BSYNC B6 ;  /* 0x0000000000067941 */ /* 0x000fea0003800000 */
.L_x_15425:
[----:B------:R-:W2:Y:S01]  /*62e0*/  LDL R20, [R1+0x28] ;  /* 0x0000280001147983 */ /* 0x000ea20000100800 */
[----:B------:R-:W-:Y:S01]  /*62f0*/  ULDC.U8 UR4, c[0x0][0x410] ;  /* 0x0001040000047ab9 */ /* 0x000fe20000000000 */
[----:B------:R-:W-:Y:S01]  /*6300*/  BSSY B0, `(.L_x_15427) ;  /* 0x00002e5000007945 */ /* 0x000fe20003800000 */
[----:B------:R-:W-:Y:S01]  /*6310*/  ISETP.NE.AND P0, PT, RZ, UR4, PT ;  /* 0x00000004ff007c0c */ /* 0x000fe2000bf05270 */
[----:B--2---:R-:W-:-:S12]  /*6320*/  IMAD.IADD R41, R154, 0x1, R20 ;  /* 0x000000019a297824 */ /* 0x004fd800078e0214 */
[----:B------:R-:W-:Y:S05]  /*6330*/  @!P0 BRA `(.L_x_15428) ;  /* 0x0000001400f08947 */ /* 0x000fea0003800000 */
[----:B------:R-:W1:Y:S01]  /*6340*/  LDC R32, c[0x0][0x448] ;  /* 0x00011200ff207b82 */ /* 0x000e620000000800 */
[----:B------:R-:W2:Y:S01]  /*6350*/  S2R R20, SR_TID.X ;  /* 0x0000000000147919 */ /* 0x000ea20000002100 */
[----:B------:R-:W-:Y:S01]  /*6360*/  ULDC.64 UR4, c[0x0][0x3f8] ;  /* 0x0000fe0000047ab9 */ /* 0x000fe20000000a00 */
[----:B------:R-:W-:Y:S01]  /*6370*/  ULDC.64 UR6, c[0x0][0x408] ;  /* 0x0001020000067ab9 */ /* 0x000fe20000000a00 */
[----:B------:R-:W-:Y:S02]  /*6380*/  IMAD.MOV.U32 R8, RZ, RZ, R26 ;  /* 0x000000ffff087224 */ /* 0x000fe400078e001a */
[----:B------:R-:W-:Y:S02]  /*6390*/  IMAD.MOV.U32 R9, RZ, RZ, R29 ;  /* 0x000000ffff097224 */ /* 0x000fe400078e001d */
[----:B------:R-:W-:Y:S02]  /*63a0*/  IMAD.MOV.U32 R10, RZ, RZ, R24 ;  /* 0x000000ffff0a7224 */ /* 0x000fe400078e0018 */
[----:B------:R-:W-:Y:S01]  /*63b0*/  IMAD.MOV.U32 R11, RZ, RZ, R31 ;  /* 0x000000ffff0b7224 */ /* 0x000fe200078e001f */
[----:B-1----:R-:W-:Y:S01]  /*63c0*/  ISETP.NE.AND P0, PT, R32, 0x1, PT ;  /* 0x000000012000780c */ /* 0x002fe20003f05270 */
[----:B--2---:R-:W-:-:S12]  /*63d0*/  VIADD R21, R20, 0xffffff80 ;  /* 0xffffff8014157836 */ /* 0x004fd80000000000 */
[----:B------:R-:W1:Y:S01]  /*63e0*/  @P0 LDC R0, c[0x0][0x44c] ;  /* 0x00011300ff000b82 */ /* 0x000e620000000800 */
[----:B------:R-:W-:-:S04]  /*63f0*/  SHF.R.S32.HI R20, RZ, 0x1f, R21 ;  /* 0x0000001fff147819 */ /* 0x000fc80000011415 */
[----:B------:R-:W-:-:S03]  /*6400*/  LEA.HI R20, R20, R21, RZ, 0x2 ;  /* 0x0000001514147211 */ /* 0x000fc600078f10ff */
[----:B------:R-:W2:Y:S01]  /*6410*/  @P0 LDC R5, c[0x0][0x450] ;  /* 0x00011400ff050b82 */ /* 0x000ea20000000800 */
[----:B------:R-:W-:-:S04]  /*6420*/  LOP3.LUT R20, R20, 0xfffffffc, RZ, 0xc0, !PT ;  /* 0xfffffffc14147812 */ /* 0x000fc800078ec0ff */
[----:B------:R-:W-:-:S05]  /*6430*/  IADD3 R20, R21, -R20, RZ ;  /* 0x8000001415147210 */ /* 0x000fca0007ffe0ff */
[----:B------:R-:W-:-:S04]  /*6440*/  IMAD R3, R20, 0x60, R41 ;  /* 0x0000006014037824 */ /* 0x000fc800078e0229 */
[----:B-1----:R-:W-:-:S05]  /*6450*/  @P0 IMAD.HI.U32 R0, R3, R0, RZ ;  /* 0x0000000003000227 */ /* 0x002fca00078e00ff */
[----:B--2---:R-:W-:-:S04]  /*6460*/  @P0 SHF.R.U32.HI R3, RZ, R5, R0 ;  /* 0x00000005ff030219 */ /* 0x004fc80000011600 */
        /* <DEDUP_REMOVED lines=17> */
[----:B------:R1:W2:Y:S04]  /*6580*/  SHFL.IDX PT, R3, R6, RZ, 0x1c1f ;  /* 0x001c1fff06037589 */ /* 0x0002a800000e0000 */
[----:B------:R1:W3:Y:S04]  /*6590*/  SHFL.IDX PT, R0, R4, RZ, 0x1c1f ;  /* 0x001c1fff04007589 */ /* 0x0002e800000e0000 */
[----:B------:R1:W1:Y:S04]  /*65a0*/  SHFL.IDX PT, R5, R8, RZ, 0x1c1f ;  /* 0x001c1fff08057589 */ /* 0x00026800000e0000 */
[----:B0-----:R0:W0:Y:S02]  /*65b0*/  SHFL.IDX PT, R14, R7, RZ, 0x1c1f ;  /* 0x001c1fff070e7589 */ /* 0x00102400000e0000 */
.L_x_15646:
[----:B------:R-:W5:Y:S01]  /*65c0*/  LDL R9, [R1+0x18] ;  /* 0x0000180001097983 */ /* 0x000f620000100800 */
[----:B------:R-:W-:Y:S01]  /*65d0*/  BSSY B1, `(.L_x_15430) ;  /* 0x0000020000017945 */ /* 0x000fe20003800000 */
[----:B------:R-:W-:Y:S02]  /*65e0*/  CS2R R34, SRZ ;  /* 0x0000000000227805 */ /* 0x000fe4000001ff00 */
[----:B------:R-:W-:Y:S02]  /*65f0*/  CS2R R20, SRZ ;  /* 0x0000000000147805 */ /* 0x000fe4000001ff00 */
[----:B------:R-:W-:Y:S02]  /*6600*/  CS2R R28, SRZ ;  /* 0x00000000001c7805 */ /* 0x000fe4000001ff00 */
[----:B------:R-:W-:Y:S01]  /*6610*/  CS2R R24, SRZ ;  /* 0x0000000000187805 */ /* 0x000fe2000001ff00 */
[----:B-----5:R-:W-:-:S05]  /*6620*/  IMAD R32, R9, R32, RZ ;  /* 0x0000002009207224 */ /* 0x020fca00078e02ff */
[----:B------:R-:W-:-:S13]  /*6630*/  ISETP.GE.AND P0, PT, R41, R32, PT ;  /* 0x000000202900720c */ /* 0x000fda0003f06270 */
[----:B------:R-:W-:Y:S05]  /*6640*/  @P0 BRA `(.L_x_15431) ;  /* 0x0000000000600947 */ /* 0x000fea0003800000 */
[----:B------:R-:W4:Y:S01]  /*6650*/  LDL R9, [R1+0x4] ;  /* 0x0000040001097983 */ /* 0x000f220000100800 */
[----:B------:R-:W-:-:S03]  /*6660*/  ULDC UR4, c[0x0][0x3f4] ;  /* 0x0000fd0000047ab9 */ /* 0x000fc60000000800 */
[----:B------:R-:W4:Y:S01]  /*6670*/  LDL R12, [R1+0x60] ;  /* 0x00006000010c7983 */ /* 0x000f220000100800 */
[----:B------:R-:W-:Y:S01]  /*6680*/  ISETP.GE.AND P2, PT, R152, UR4, PT ;  /* 0x0000000498007c0c */ /* 0x000fe2000bf46270 */
[----:B---3--:R-:W-:Y:S02]  /*6690*/  IMAD.MOV.U32 R10, RZ, RZ, R0 ;  /* 0x000000ffff0a7224 */ /* 0x008fe400078e0000 */
[----:B--2---:R-:W-:Y:S02]  /*66a0*/  IMAD.MOV.U32 R11, RZ, RZ, R3 ;  /* 0x000000ffff0b7224 */ /* 0x004fe400078e0003 */
[----:B-1----:R-:W-:Y:S01]  /*66b0*/  IMAD.MOV.U32 R15, RZ, RZ, R5 ;  /* 0x000000ffff0f7224 */ /* 0x002fe200078e0005 */
[----:B------:R-:W-:Y:S02]  /*66c0*/  CS2R R28, SRZ ;  /* 0x00000000001c7805 */ /* 0x000fe4000001ff00 */
[----:B------:R-:W-:Y:S02]  /*66d0*/  CS2R R34, SRZ ;  /* 0x0000000000227805 */ /* 0x000fe4000001ff00 */
[----:B------:R-:W-:-:S03]  /*66e0*/  CS2R R24, SRZ ;  /* 0x0000000000187805 */ /* 0x000fc6000001ff00 */
[----:B------:R-:W-:-:S05]  /*66f0*/  @!P2 IMAD.WIDE R10, R152, 0x2, R10 ;  /* 0x00000002980aa825 */ /* 0x000fca00078e020a */
[----:B------:R1:W5:Y:S01]  /*6700*/  @!P2 LD.E.64 R28, desc[UR40][R10.64] ;  /* 0x000000280a1ca980 */ /* 0x000362000c101b00 */
[----:B----4-:R-:W-:-:S13]  /*6710*/  ISETP.GE.AND P3, PT, R9, UR4, PT ;  /* 0x0000000409007c0c */ /* 0x010fda000bf66270 */
[C---:B------:R-:W-:Y:S01]  /*6720*/  @!P3 IMAD.SHL.U32 R37, R9.reuse, 0x2, RZ ;  /* 0x000000020925b824 */ /* 0x040fe200078e00ff */
[----:B------:R-:W-:-:S04]  /*6730*/  @!P3 SHF.L.U64.HI R20, R9, 0x1, R12 ;  /* 0x000000010914b819 */ /* 0x000fc8000001020c */
[-C--:B------:R-:W-:Y:S02]  /*6740*/  @!P3 IADD3 R26, P0, R0, R37.reuse, RZ ;  /* 0x00000025001ab210 */ /* 0x080fe40007f1e0ff */
[----:B0-----:R-:W-:Y:S01]  /*6750*/  @!P3 IADD3 R36, P1, R14, R37, RZ ;  /* 0x000000250e24b210 */ /* 0x001fe20007f3e0ff */
[----:B------:R-:W-:-:S04]  /*6760*/  @!P2 IMAD.WIDE R12, R152, 0x2, R14 ;  /* 0x00000002980ca825 */ /* 0x000fc800078e020e */
[--C-:B------:R-:W-:Y:S01]  /*6770*/  @!P3 IMAD.X R27, R3, 0x1, R20.reuse, P0 ;  /* 0x00000001031bb824 */ /* 0x100fe200000e0614 */
[----:B------:R1:W5:Y:S01]  /*6780*/  @!P2 LD.E.64 R34, desc[UR40][R12.64] ;  /* 0x000000280c22a980 */ /* 0x000362000c101b00 */
[----:B------:R-:W-:Y:S01]  /*6790*/  @!P3 IMAD.X R37, R5, 0x1, R20, P1 ;  /* 0x000000010525b824 */ /* 0x000fe200008e0614 */
[----:B------:R-:W-:Y:S02]  /*67a0*/  CS2R R20, SRZ ;  /* 0x0000000000147805 */ /* 0x000fe4000001ff00 */
[----:B------:R1:W5:Y:S04]  /*67b0*/  @!P3 LD.E.64 R24, desc[UR40][R26.64] ;  /* 0x000000281a18b980 */ /* 0x000368000c101b00 */
[----:B------:R1:W5:Y:S02]  /*67c0*/  @!P3 LD.E.64 R20, desc[UR40][R36.64] ;  /* 0x000000282414b980 */ /* 0x000364000c101b00 */
.L_x_15431:
[----:B------:R-:W-:Y:S05]  /*67d0*/  BSYNC B1 ;  /* 0x0000000000017941 */ /* 0x000fea0003800000 */
.L_x_15430:
[----:B---3-5:R-:W-:Y:S01]  /*67e0*/  IMAD.MOV.U32 R0, RZ, RZ, R34 ;  /* 0x000000ffff007224 */ /* 0x028fe200078e0022 */
[----:B------:R-:W-:Y:S01]  /*67f0*/  UMOV UR4, 0xffffffff ;  /* 0xffffffff00047882 */ /* 0x000fe20000000000 */
[----:B--2---:R-:W-:Y:S01]  /*6800*/  IMAD.MOV.U32 R3, RZ, RZ, R35 ;  /* 0x000000ffff037224 */ /* 0x004fe200078e0023 */
[----:B-1----:R-:W-:Y:S01]  /*6810*/  CS2R R26, SRZ ;  /* 0x00000000001a7805 */ /* 0x002fe2000001ff00 */
        /* <DEDUP_REMOVED lines=9> */
[----:B------:R-:W-:Y:S02]  /*68b0*/  PRMT R46, R0, 0x7610, R46 ;  /* 0x00007610002e7816 */ /* 0x000fe4000000002e */
[----:B------:R-:W-:Y:S02]  /*68c0*/  PRMT R39, R39, 0x5410, R3 ;  /* 0x0000541027277816 */ /* 0x000fe40000000003 */
[----:B------:R-:W-:Y:S02]  /*68d0*/  PRMT R40, R40, 0x5410, R5 ;  /* 0x0000541028287816 */ /* 0x000fe40000000005 */
[----:B------:R-:W-:Y:S01]  /*68e0*/  PRMT R50, R9, 0x7610, R50 ;  /* 0x0000761009327816 */ /* 0x000fe20000000032 */
[----:B------:R-:W-:Y:S06]  /*68f0*/  BRA.DIV UR4, `(.L_x_15432) ;  /* 0x0000012e04e07947 */ /* 0x000fec000b800000 */
[----:B------:R1:W2:Y:S04]  /*6900*/  SHFL.IDX PT, R3, R6, 0x1, 0x1c1f ;  /* 0x003c1f0006037f89 */ /* 0x0002a800000e0000 */
[----:B------:R1:W3:Y:S04]  /*6910*/  SHFL.IDX PT, R0, R4, 0x1, 0x1c1f ;  /* 0x003c1f0004007f89 */ /* 0x0002e800000e0000 */
[----:B------:R1:W1:Y:S04]  /*6920*/  SHFL.IDX PT, R5, R8, 0x1, 0x1c1f ;  /* 0x003c1f0008057f89 */ /* 0x00026800000e0000 */
[----:B0-----:R0:W0:Y:S02]  /*6930*/  SHFL.IDX PT, R14, R7, 0x1, 0x1c1f ;  /* 0x003c1f00070e7f89 */ /* 0x00102400000e0000 */
.L_x_15652:
[----:B-1----:R-:W5:Y:S04]  /*6940*/  LDL R6, [R1+0x58] ;  /* 0x0000580001067983 */ /* 0x002f680000100800 */
[----:B------:R-:W4:Y:S01]  /*6950*/  LDL R42, [R1+0x38] ;  /* 0x00003800012a7983 */ /* 0x000f220000100800 */
[----:B------:R-:W-:Y:S01]  /*6960*/  VIADD R41, R41, 0x60 ;  /* 0x0000006029297836 */ /* 0x000fe20000000000 */
[----:B------:R-:W-:Y:S01]  /*6970*/  BSSY B1, `(.L_x_15433) ;  /* 0x0000023000017945 */ /* 0x000fe20003800000 */
[----:B------:R-:W-:Y:S02]  /*6980*/  CS2R R10, SRZ ;  /* 0x00000000000a7805 */ /* 0x000fe4000001ff00 */
[----:B------:R-:W-:Y:S02]  /*6990*/  CS2R R12, SRZ ;  /* 0x00000000000c7805 */ /* 0x000fe4000001ff00 */
[----:B------:R-:W-:-:S02]  /*69a0*/  CS2R R8, SRZ ;  /* 0x0000000000087805 */ /* 0x000fc4000001ff00 */
[----:B------:R-:W-:Y:S02]  /*69b0*/  ISETP.GE.AND P0, PT, R41, R32, PT ;  /* 0x000000202900720c */ /* 0x000fe40003f06270 */
[----:B-----5:R-:W-:-:S04]  /*69c0*/  LEA.HI R4, R6, R6, RZ, 0x1 ;  /* 0x0000000606047211 */ /* 0x020fc800078f08ff */
[----:B------:R-:W-:Y:S01]  /*69d0*/  LOP3.LUT R4, R4, 0xfffffffe, RZ, 0xc0, !PT ;  /* 0xfffffffe04047812 */ /* 0x000fe200078ec0ff */
[----:B----4-:R-:W-:-:S04]  /*69e0*/  IMAD.SHL.U32 R31, R42, 0x40, RZ ;  /* 0x000000402a1f7824 */ /* 0x010fc800078e00ff */
[----:B------:R-:W-:-:S05]  /*69f0*/  IMAD.IADD R4, R6, 0x1, -R4 ;  /* 0x0000000106047824 */ /* 0x000fca00078e0a04 */
[----:B------:R-:W-:Y:S01]  /*6a00*/  SHF.L.U32 R41, R4, 0x1f, RZ ;  /* 0x0000001f04297819 */ /* 0x000fe200000006ff */
[----:B------:R-:W-:Y:S06]  /*6a10*/  @P0 BRA `(.L_x_15434) ;  /* 0x0000000000600947 */ /* 0x000fec0003800000 */
[----:B------:R-:W4:Y:S01]  /*6a20*/  LDL R15, [R1+0x4] ;  /* 0x00000400010f7983 */ /* 0x000f220000100800 */
[----:B------:R-:W-:-:S03]  /*6a30*/  ULDC UR4, c[0x0][0x3f4] ;  /* 0x0000fd0000047ab9 */ /* 0x000fc60000000800 */
[----:B------:R-:W4:Y:S01]  /*6a40*/  LDL R36, [R1+0x60] ;  /* 0x0000600001247983 */ /* 0x000f220000100800 */
[----:B------:R-:W-:Y:S01]  /*6a50*/  ISETP.GE.AND P2, PT, R152, UR4, PT ;  /* 0x0000000498007c0c */ /* 0x000fe2000bf46270 */
[----:B---3--:R-:W-:Y:S02]  /*6a60*/  IMAD.MOV.U32 R6, RZ, RZ, R0 ;  /* 0x000000ffff067224 */ /* 0x008fe400078e0000 */
[----:B0-2---:R-:W-:Y:S01]  /*6a70*/  IMAD.MOV.U32 R7, RZ, RZ, R3 ;  /* 0x000000ffff077224 */ /* 0x005fe200078e0003 */
[----:B------:R-:W-:Y:S02]  /*6a80*/  CS2R R12, SRZ ;  /* 0x00000000000c7805 */ /* 0x000fe4000001ff00 */
[----:B------:R-:W-:-:S07]  /*6a90*/  CS2R R26, SRZ ;  /* 0x00000000001a7805 */ /* 0x000fce000001ff00 */
[----:B------:R-:W-:-:S05]  /*6aa0*/  @!P2 IMAD.WIDE R6, R152, 0x2, R6 ;  /* 0x000000029806a825 */ /* 0x000fca00078e0206 */
[----:B------:R1:W5:Y:S01]  /*6ab0*/  @!P2 LD.E.64 R12, desc[UR40][R6.64] ;  /* 0x00000028060ca980 */ /* 0x000362000c101b00 */
[----:B----4-:R-:W-:-:S13]  /*6ac0*/  ISETP.GE.AND P3, PT, R15, UR4, PT ;  /* 0x000000040f007c0c */ /* 0x010fda000bf66270 */
        /* <DEDUP_REMOVED lines=13> */
.L_x_15434:
[----:B------:R-:W-:Y:S05]  /*6ba0*/  BSYNC B1 ;  /* 0x0000000000017941 */ /* 0x000fea0003800000 */
.L_x_15433:
[----:B01----:R-:W0:Y:S01]  /*6bb0*/  S2R R7, SR_TID.X ;  /* 0x0000000000077919 */ /* 0x003e220000002100 */
[----:B------:R-:W1:Y:S01]  /*6bc0*/  SYNCS.PHASECHK.TRANS64.TRYWAIT P0, [R2+URZ+0x16800], R41 ;  /* 0x01680029020075a7 */ /* 0x000e62000800017f */
[----:B------:R-:W-:Y:S01]  /*6bd0*/  LOP3.LUT R31, R31, 0x1c0, RZ, 0xc0, !PT ;  /* 0x000001c01f1f7812 */ /* 0x000fe200078ec0ff */
[----:B--2--5:R-:W-:Y:S01]  /*6be0*/  IMAD.MOV.U32 R3, RZ, RZ, R26 ;  /* 0x000000ffff037224 */ /* 0x024fe200078e001a */
[----:B------:R-:W-:Y:S01]  /*6bf0*/  BSSY B1, `(.L_x_15435) ;  /* 0x000001f000017945 */ /* 0x000fe20003800000 */
[----:B------:R-:W-:Y:S01]  /*6c00*/  IMAD.MOV.U32 R4, RZ, RZ, R10 ;  /* 0x000000ffff047224 */ /* 0x000fe200078e000a */
[----:B---3--:R-:W-:Y:S01]  /*6c10*/  LOP3.LUT R0, R31, 0x18, R16, 0xf8, !PT ;  /* 0x000000181f007812 */ /* 0x008fe200078ef810 */
[----:B------:R-:W-:Y:S01]  /*6c20*/  IMAD R15, R33, -0xc0, R32 ;  /* 0xffffff40210f7824 */ /* 0x000fe200078e0220 */
[----:B------:R-:W-:Y:S01]  /*6c30*/  SHF.R.U32.HI R31, RZ, 0x3, R31 ;  /* 0x00000003ff1f7819 */ /* 0x000fe2000001161f */
[----:B------:R-:W-:Y:S01]  /*6c40*/  IMAD.MOV.U32 R5, RZ, RZ, R11 ;  /* 0x000000ffff057224 */ /* 0x000fe200078e000b */
[----:B------:R-:W-:Y:S01]  /*6c50*/  PRMT R37, R3, 0x7610, R37 ;  /* 0x0000761003257816 */ /* 0x000fe20000000025 */
[----:B------:R-:W-:Y:S01]  /*6c60*/  IMAD.MOV.U32 R3, RZ, RZ, R27 ;  /* 0x000000ffff037224 */ /* 0x000fe200078e001b */
[----:B------:R-:W-:Y:S01]  /*6c70*/  LOP3.LUT R0, R0, R31, RZ, 0x3c, !PT ;  /* 0x0000001f00007212 */ /* 0x000fe200078e3cff */
[----:B------:R-:W-:Y:S01]  /*6c80*/  IMAD.MOV.U32 R6, RZ, RZ, R12 ;  /* 0x000000ffff067224 */ /* 0x000fe200078e000c */
[----:B------:R-:W-:Y:S01]  /*6c90*/  PRMT R14, R4, 0x7610, R14 ;  /* 0x00007610040e7816 */ /* 0x000fe2000000000e */
[----:B------:R-:W-:Y:S01]  /*6ca0*/  IMAD.MOV.U32 R4, RZ, RZ, R8 ;  /* 0x000000ffff047224 */ /* 0x000fe200078e0008 */
[----:B------:R-:W-:-:S02]  /*6cb0*/  PRMT R36, R3, 0x7610, R36 ;  /* 0x0000761003247816 */ /* 0x000fc40000000024 */
[----:B------:R-:W-:Y:S02]  /*6cc0*/  VIMNMX R15, R15, 0xc0, PT ;  /* 0x000000c00f0f7848 */ /* 0x000fe40003fe0100 */
[----:B------:R-:W-:Y:S02]  /*6cd0*/  PRMT R31, R5, 0x7610, R31 ;  /* 0x00007610051f7816 */ /* 0x000fe4000000001f */
[----:B------:R-:W-:Y:S02]  /*6ce0*/  PRMT R32, R4, 0x7610, R32 ;  /* 0x0000761004207816 */ /* 0x000fe40000000020 */
[----:B------:R-:W-:Y:S02]  /*6cf0*/  PRMT R40, R6, 0x7610, R40 ;  /* 0x0000761006287816 */ /* 0x000fe40000000028 */
[----:B------:R-:W-:Y:S02]  /*6d00*/  LOP3.LUT P2, RZ, R42, 0x4, RZ, 0xc0, !PT ;  /* 0x000000042aff7812 */ /* 0x000fe4000784c0ff */
[----:B------:R-:W-:-:S02]  /*6d10*/  ISETP.GE.AND P1, PT, R154, R15, PT ;  /* 0x0000000f9a00720c */ /* 0x000fc40003f26270 */
[----:B------:R-:W-:Y:S01]  /*6d20*/  MOV R5, R9 ;  /* 0x0000000900057202 */ /* 0x000fe20000000f00 */
[----:B0-----:R-:W-:-:S05]  /*6d30*/  VIADD R44, R7, 0xffffff80 ;  /* 0xffffff80072c7836 */ /* 0x001fca0000000000 */
[----:B------:R-:W-:-:S04]  /*6d40*/  SHF.R.S32.HI R7, RZ, 0x1f, R44 ;  /* 0x0000001fff077819 */ /* 0x000fc8000001142c */
[----:B------:R-:W-:-:S04]  /*6d50*/  LEA.HI R7, R7, R44, RZ, 0x5 ;  /* 0x0000002c07077211 */ /* 0x000fc800078f28ff */
[----:B------:R-:W-:-:S05]  /*6d60*/  SHF.R.S32.HI R7, RZ, 0x5, R7 ;  /* 0x00000005ff077819 */ /* 0x000fca0000011407 */
[----:B------:R-:W-:Y:S02]  /*6d70*/  IMAD R3, R7, 0x200, R0 ;  /* 0x0000020007037824 */ /* 0x000fe400078e0200 */
[----:B------:R-:W-:Y:S02]  /*6d80*/  IMAD.MOV.U32 R0, RZ, RZ, R13 ;  /* 0x000000ffff007224 */ /* 0x000fe400078e000d */
[----:B------:R-:W-:-:S03]  /*6d90*/  IMAD R3, R3, 0x2, R2 ;  /* 0x0000000203037824 */ /* 0x000fc600078e0202 */
[----:B------:R-:W-:Y:S01]  /*6da0*/  PRMT R51, R0, 0x7610, R51 ;  /* 0x0000761000337816 */ /* 0x000fe20000000033 */
[C---:B------:R-:W-:Y:S02]  /*6db0*/  VIADD R4, R3.reuse, 0x8400 ;  /* 0x0000840003047836 */ /* 0x040fe40000000000 */
[----:B------:R-:W-:Y:S01]  /*6dc0*/  VIADD R0, R3, 0x8440 ;  /* 0x0000844003007836 */ /* 0x000fe20000000000 */
[----:B-1----:R-:W-:Y:S06]  /*6dd0*/  @!P0 BRA `(.L_x_15436) ;  /* 0x0000012c00188947 */ /* 0x002fec0003800000 */
.L_x_15653:
[----:B------:R-:W-:Y:S05]  /*6de0*/  BSYNC B1 ;  /* 0x0000000000017941 */ /* 0x000fea0003800000 */
.L_x_15435:
[----:B------:R-:W-:Y:S01]  /*6df0*/  BSSY B1, `(.L_x_15437) ;  /* 0x0000068000017945 */ /* 0x000fe20003800000 */
[----:B------:R-:W-:Y:S01]  /*6e00*/  PRMT R33, R5, 0x7610, R33 ;  /* 0x0000761005217816 */ /* 0x000fe20000000021 */
[----:B------:R-:W-:Y:S02]  /*6e10*/  @P2 VIADD R0, R4, 0xffffffc0 ;  /* 0xffffffc004002836 */ /* 0x000fe40000000000 */
[----:B------:R-:W-:Y:S05]  /*6e20*/  @P1 BRA `(.L_x_15438) ;  /* 0x0000000400901947 */ /* 0x000fea0003800000 */
[----:B------:R-:W2:Y:S01]  /*6e30*/  LDL R6, [R1+0x4] ;  /* 0x0000040001067983 */ /* 0x000ea20000100800 */
[----:B------:R-:W1:Y:S01]  /*6e40*/  LDC R5, c[0x0][0x3f4] ;  /* 0x0000fd00ff057b82 */ /* 0x000e620000000800 */
[----:B------:R-:W-:Y:S01]  /*6e50*/  BSSY B2, `(.L_x_15439) ;  /* 0x0000032000027945 */ /* 0x000fe20003800000 */
[-C--:B-1----:R-:W-:Y:S02]  /*6e60*/  ISETP.GE.AND P0, PT, R152, R5.reuse, PT ;  /* 0x000000059800720c */ /* 0x082fe40003f06270 */
[----:B--2---:R-:W-:-:S11]  /*6e70*/  ISETP.GE.AND P1, PT, R6, R5, PT ;  /* 0x000000050600720c */ /* 0x004fd60003f26270 */
[----:B------:R-:W-:Y:S05]  /*6e80*/  @P0 BRA `(.L_x_15440) ;  /* 0x0000000000b80947 */ /* 0x000fea0003800000 */
[----:B------:R-:W1:Y:S01]  /*6e90*/  LDS.128 R4, [R3+0x8400] ;  /* 0x0084000003047984 */ /* 0x000e620000000c00 */
[----:B------:R-:W-:Y:S02]  /*6ea0*/  SHF.R.U32.HI R45, RZ, 0x10, R35 ;  /* 0x00000010ff2d7819 */ /* 0x000fe40000011623 */
[--C-:B------:R-:W-:Y:S02]  /*6eb0*/  SHF.R.U32.HI R42, RZ, 0x10, R29.reuse ;  /* 0x00000010ff2a7819 */ /* 0x100fe4000001161d */
[----:B0-----:R-:W-:Y:S02]  /*6ec0*/  SHF.R.U64 R41, R28, 0x10, R29 ;  /* 0x000000101c297819 */ /* 0x001fe4000000121d */
        /* <DEDUP_REMOVED lines=9> */
[C---:B-1----:R-:W-:Y:S01]  /*6f60*/  LOP3.LUT R29, R6.reuse, 0xffff0000, RZ, 0xc0, !PT ;  /* 0xffff0000061d7812 */ /* 0x042fe200078ec0ff */
        /* <DEDUP_REMOVED lines=32> */
.L_x_15440:
[----:B------:R-:W-:Y:S05]  /*7170*/  BSYNC B2 ;  /* 0x0000000000027941 */ /* 0x000fea0003800000 */
.L_x_15439:
[----:B------:R-:W-:Y:S05]  /*7180*/  @P1 BRA `(.L_x_15438) ;  /* 0x0000000000b81947 */ /* 0x000fea0003800000 */
[----:B-1----:R-:W1:Y:S01]  /*7190*/  LDS.128 R4, [R0] ;  /* 0x0000000000047984 */ /* 0x002e620000000c00 */
        /* <DEDUP_REMOVED lines=16> */
[C---:B0-----:R-:W-:Y:S01]  /*72a0*/  FMUL.FTZ R41, R21.reuse, R35 ;  /* 0x0000002315297220 */ /* 0x041fe20000410000 */
        /* <DEDUP_REMOVED lines=28> */
.L_x_15438:
[----:B------:R-:W-:Y:S05]  /*7470*/  BSYNC B1 ;  /* 0x0000000000017941 */ /* 0x000fea0003800000 */
.L_x_15437:
[----:B-12---:R-:W-:-:S04]  /*7480*/  IADD3 R4, R154, 0x60, RZ ;  /* 0x000000609a047810 */ /* 0x006fc80007ffe0ff */
[----:B------:R-:W-:-:S13]  /*7490*/  ISETP.GE.AND P0, PT, R4, R15, PT ;  /* 0x0000000f0400720c */ /* 0x000fda0003f06270 */
        /* <DEDUP_REMOVED lines=17> */
[----:B------:R-:W-:Y:S01]  /*75b0*/  IMAD.U32 R24, R21, 0x10000, RZ ;  /* 0x0001000015187824 */ /* 0x000fe200078e00ff */
[----:B------:R-:W-:Y:S02]  /*75c0*/  PRMT R37, R37, 0x5410, R12 ;  /* 0x0000541025257816 */ /* 0x000fe4000000000c */
[----:B------:R-:W-:Y:S02]  /*75d0*/  LOP3.LUT R21, R21, 0xffff0000, RZ, 0xc0, !PT ;  /* 0xffff000015157812 */ /* 0x000fe400078ec0ff */
[C---:B-1----:R-:W-:Y:S01]  /*75e0*/  LOP3.LUT R13, R6.reuse, 0xffff0000, RZ, 0xc0, !PT ;  /* 0xffff0000060d7812 */ /* 0x042fe200078ec0ff */
        /* <DEDUP_REMOVED lines=8> */
[C---:B------:R-:W-:Y:S02]  /*7670*/  IMAD.U32 R7, R5.reuse, 0x10000, RZ ;  /* 0x0001000005077824 */ /* 0x040fe400078e00ff */
[----:B------:R-:W-:Y:S01]  /*7680*/  FFMA.FTZ R26, R12, R25, R26 ;  /* 0x000000190c1a7223 */ /* 0x000fe2000001001a */
[----:B------:R-:W-:Y:S01]  /*7690*/  IMAD.U32 R13, R40, 0x10000, RZ ;  /* 0x00010000280d7824 */ /* 0x000fe200078e00ff */
        /* <DEDUP_REMOVED lines=21> */
.L_x_15443:
[----:B------:R-:W-:Y:S05]  /*77f0*/  BSYNC B1 ;  /* 0x0000000000017941 */ /* 0x000fea0003800000 */
.L_x_15442:
        /* <DEDUP_REMOVED lines=48> */
.L_x_15428:
[----:B------:R-:W1:Y:S01]  /*7b00*/  S2R R0, SR_TID.X ;  /* 0x0000000000007919 */ /* 0x000e620000002100 */
[----:B------:R-:W2:Y:S01]  /*7b10*/  LDC R32, c[0x0][0x448] ;  /* 0x00011200ff207b82 */ /* 0x000ea20000000800 */
[----:B------:R-:W-:Y:S01]  /*7b20*/  ULDC.64 UR4, c[0x0][0x3f8] ;  /* 0x0000fe0000047ab9 */ /* 0x000fe20000000a00 */
[----:B------:R-:W-:Y:S01]  /*7b30*/  ULDC.64 UR6, c[0x0][0x408] ;  /* 0x0001020000067ab9 */ /* 0x000fe20000000a00 */
[----:B------:R-:W-:Y:S02]  /*7b40*/  IMAD.MOV.U32 R4, RZ, RZ, R26 ;  /* 0x000000ffff047224 */ /* 0x000fe400078e001a */
[----:B------:R-:W-:Y:S02]  /*7b50*/  IMAD.MOV.U32 R6, RZ, RZ, R24 ;  /* 0x000000ffff067224 */ /* 0x000fe400078e0018 */
[----:B------:R-:W-:Y:S01]  /*7b60*/  IMAD.MOV.U32 R7, RZ, RZ, R31 ;  /* 0x000000ffff077224 */ /* 0x000fe200078e001f */
[----:B--2---:R-:W-:Y:S01]  /*7b70*/  ISETP.NE.AND P0, PT, R32, 0x1, PT ;  /* 0x000000012000780c */ /* 0x004fe20003f05270 */
[----:B-1----:R-:W-:-:S05]  /*7b80*/  VIADD R0, R0, 0xffffff80 ;  /* 0xffffff8000007836 */ /* 0x002fca0000000000 */
[----:B------:R-:W-:-:S07]  /*7b90*/  SHF.R.S32.HI R3, RZ, 0x1f, R0 ;  /* 0x0000001fff037819 */ /* 0x000fce0000011400 */
[----:B------:R-:W1:Y:S01]  /*7ba0*/  @P0 LDC R5, c[0x0][0x450] ;  /* 0x00011400ff050b82 */ /* 0x000e620000000800 */
[----:B------:R-:W-:-:S04]  /*7bb0*/  LEA.HI R3, R3, R0, RZ, 0x2 ;  /* 0x0000000003037211 */ /* 0x000fc800078f10ff */
[----:B------:R-:W-:-:S05]  /*7bc0*/  LOP3.LUT R3, R3, 0xfffffffc, RZ, 0xc0, !PT ;  /* 0xfffffffc03037812 */ /* 0x000fca00078ec0ff */
[----:B------:R-:W-:Y:S02]  /*7bd0*/  IMAD.IADD R3, R0, 0x1, -R3 ;  /* 0x0000000100037824 */ /* 0x000fe400078e0a03 */
[----:B------:R-:W2:Y:S02]  /*7be0*/  @P0 LDC R0, c[0x0][0x44c] ;  /* 0x00011300ff000b82 */ /* 0x000ea40000000800 */
[----:B------:R-:W-:-:S04]  /*7bf0*/  IMAD R3, R3, 0x60, R41 ;  /* 0x0000006003037824 */ /* 0x000fc800078e0229 */
[----:B--2---:R-:W-:-:S05]  /*7c00*/  @P0 IMAD.HI.U32 R0, R3, R0, RZ ;  /* 0x0000000003000227 */ /* 0x004fca00078e00ff */
[----:B-1----:R-:W-:Y:S02]  /*7c10*/  @P0 SHF.R.U32.HI R3, RZ, R5, R0 ;  /* 0x00000005ff030219 */ /* 0x002fe40000011600 */
[----:B------:R-:W-:Y:S02]  /*7c20*/  MOV R5, R29 ;  /* 0x0000001d00057202 */ /* 0x000fe40000000f00 */
[----:B------:R-:W-:Y:S01]  /*7c30*/  SHF.R.S32.HI R0, RZ, 0x1f, R3 ;  /* 0x0000001fff007819 */ /* 0x000fe20000011403 */
[----:B------:R-:W-:-:S04]  /*7c40*/  IMAD.WIDE.U32 R6, R3, UR6, R6 ;  /* 0x0000000603067c25 */ /* 0x000fc8000f8e0006 */
[C---:B------:R-:W-:Y:S02]  /*7c50*/  IMAD R8, R0.reuse, UR4, RZ ;  /* 0x0000000400087c24 */ /* 0x040fe4000f8e02ff */
[----:B------:R-:W-:Y:S02]  /*7c60*/  IMAD R0, R0, UR6, RZ ;  /* 0x0000000600007c24 */ /* 0x000fe4000f8e02ff */
[----:B------:R-:W-:-:S04]  /*7c70*/  IMAD.WIDE.U32 R4, R3, UR4, R4 ;  /* 0x0000000403047c25 */ /* 0x000fc8000f8e0004 */
[C---:B------:R-:W-:Y:S01]  /*7c80*/  IMAD R9, R3.reuse, UR5, R8 ;  /* 0x0000000503097c24 */ /* 0x040fe2000f8e0208 */
[----:B------:R-:W-:Y:S01]  /*7c90*/  ULDC.64 UR4, c[0x0][0x3e8] ;  /* 0x0000fa0000047ab9 */ /* 0x000fe20000000a00 */
        /* <DEDUP_REMOVED lines=10> */
[----:B------:R-:W2:Y:S01]  /*7d40*/  LDL R6, [R1+0x18] ;  /* 0x0000180001067983 */ /* 0x000ea20000100800 */
[----:B------:R-:W1:Y:S03]  /*7d50*/  LDC R35, c[0x0][0x3f4] ;  /* 0x0000fd00ff237b82 */ /* 0x000e660000000800 */
[----:B------:R-:W3:Y:S04]  /*7d60*/  SHFL.IDX PT, R3, R25, RZ, 0x1c1f ;  /* 0x001c1fff19037589 */ /* 0x000ee800000e0000 */
[----:B------:R-:W5:Y:S04]  /*7d70*/  SHFL.IDX PT, R0, R26, RZ, 0x1c1f ;  /* 0x001c1fff1a007589 */ /* 0x000f6800000e0000 */
[----:B0-----:R-:W0:Y:S04]  /*7d80*/  SHFL.IDX PT, R14, R27, RZ, 0x1c1f ;  /* 0x001c1fff1b0e7589 */ /* 0x001e2800000e0000 */
[----:B------:R-:W4:Y:S01]  /*7d90*/  SHFL.IDX PT, R4, R24, RZ, 0x1c1f ;  /* 0x001c1fff18047589 */ /* 0x000f2200000e0000 */
[----:B-1----:R-:W-:Y:S01]  /*7da0*/  ISETP.GE.AND P0, PT, R16, R35, PT ;  /* 0x000000231000720c */ /* 0x002fe20003f06270 */
[----:B--2---:R-:W-:-:S05]  /*7db0*/  IMAD R32, R6, R32, RZ ;  /* 0x0000002006207224 */ /* 0x004fca00078e02ff */
[----:B------:R-:W-:-:S13]  /*7dc0*/  ISETP.GE.OR P1, PT, R41, R32, P0 ;  /* 0x000000202900720c */ /* 0x000fda0000726670 */
[C---:B------:R-:W-:Y:S01]  /*7dd0*/  @!P1 IMAD.SHL.U32 R5, R16.reuse, 0x2, RZ ;  /* 0x0000000210059824 */ /* 0x040fe200078e00ff */
[----:B------:R-:W-:-:S04]  /*7de0*/  @!P1 SHF.L.U64.HI R21, R16, 0x1, R17 ;  /* 0x0000000110159819 */ /* 0x000fc80000010211 */
[----:B---3--:R-:W-:-:S05]  /*7df0*/  @!P1 IADD3 R6, P2, R3, R5, RZ ;  /* 0x0000000503069210 */ /* 0x008fca0007f5e0ff */
[----:B-----5:R-:W-:-:S05]  /*7e00*/  @!P1 IMAD.X R7, R0, 0x1, R21, P2 ;  /* 0x0000000100079824 */ /* 0x020fca00010e0615 */
[----:B------:R-:W2:Y:S01]  /*7e10*/  @!P1 LD.E.128 R8, desc[UR40][R6.64] ;  /* 0x0000002806089980 */ /* 0x000ea2000c101d00 */
[----:B0-----:R-:W-:-:S05]  /*7e20*/  @!P1 IADD3 R14, P2, R14, R5, RZ ;  /* 0x000000050e0e9210 */ /* 0x001fca0007f5e0ff */
[----:B----4-:R-:W-:-:S04]  /*7e30*/  @!P1 IMAD.X R3, R4, 0x1, R21, P2 ;  /* 0x0000000104039824 */ /* 0x010fc800010e0615 */
[----:B------:R-:W-:-:S05]  /*7e40*/  @!P1 IMAD.MOV.U32 R15, RZ, RZ, R3 ;  /* 0x000000ffff0f9224 */ /* 0x000fca00078e0003 */
[----:B------:R0:W3:Y:S01]  /*7e50*/  @!P1 LD.E.128 R4, desc[UR40][R14.64] ;  /* 0x000000280e049980 */ /* 0x0000e2000c101d00 */
[----:B------:R-:W-:Y:S02]  /*7e60*/  CS2R R36, SRZ ;  /* 0x0000000000247805 */ /* 0x000fe4000001ff00 */
[----:B------:R-:W-:Y:S02]  /*7e70*/  CS2R R38, SRZ ;  /* 0x0000000000267805 */ /* 0x000fe4000001ff00 */
[----:B------:R-:W-:Y:S01]  /*7e80*/  CS2R R28, SRZ ;  /* 0x00000000001c7805 */ /* 0x000fe2000001ff00 */
[----:B------:R-:W1:Y:S01]  /*7e90*/  SHFL.IDX PT, R24, R24, 0x1, 0x1c1f ;  /* 0x003c1f0018187f89 */ /* 0x000e6200000e0000 */
[----:B------:R-:W-:-:S03]  /*7ea0*/  CS2R R20, SRZ ;  /* 0x0000000000147805 */ /* 0x000fc6000001ff00 */
[----:B0-----:R0:W4:Y:S01]  /*7eb0*/  SHFL.IDX PT, R14, R27, 0x1, 0x1c1f ;  /* 0x003c1f001b0e7f89 */ /* 0x00112200000e0000 */
[----:B--2---:R-:W-:Y:S02]  /*7ec0*/  @!P1 IMAD.MOV.U32 R36, RZ, RZ, R8 ;  /* 0x000000ffff249224 */ /* 0x004fe400078e0008 */
[----:B------:R-:W-:Y:S02]  /*7ed0*/  @!P1 IMAD.MOV.U32 R37, RZ, RZ, R9 ;  /* 0x000000ffff259224 */ /* 0x000fe400078e0009 */
[----:B------:R-:W-:Y:S02]  /*7ee0*/  IMAD.MOV.U32 R0, RZ, RZ, R36 ;  /* 0x000000ffff007224 */ /* 0x000fe400078e0024 */
[----:B------:R-:W-:Y:S02]  /*7ef0*/  IMAD.MOV.U32 R3, RZ, RZ, R37 ;  /* 0x000000ffff037224 */ /* 0x000fe400078e0025 */
[----:B------:R-:W-:Y:S01]  /*7f00*/  @!P1 IMAD.MOV.U32 R38, RZ, RZ, R10 ;  /* 0x000000ffff269224 */ /* 0x000fe200078e000a */
[----:B------:R-:W-:Y:S01]  /*7f10*/  PRMT R48, R0, 0x7610, R48 ;  /* 0x0000761000307816 */ /* 0x000fe20000000030 */
[----:B------:R-:W-:Y:S01]  /*7f20*/  @!P1 IMAD.MOV.U32 R39, RZ, RZ, R11 ;  /* 0x000000ffff279224 */ /* 0x000fe200078e000b */
[----:B------:R-:W-:Y:S01]  /*7f30*/  PRMT R34, R34, 0x5410, R3 ;  /* 0x0000541022227816 */ /* 0x000fe20000000003 */
[----:B------:R0:W2:Y:S01]  /*7f40*/  SHFL.IDX PT, R0, R26, 0x1, 0x1c1f ;  /* 0x003c1f001a007f89 */ /* 0x0000a200000e0000 */
[----:B------:R-:W-:-:S02]  /*7f50*/  IMAD.MOV.U32 R8, RZ, RZ, R38 ;  /* 0x000000ffff087224 */ /* 0x000fc400078e0026 */
[----:B---3--:R-:W-:Y:S01]  /*7f60*/  @!P1 IMAD.MOV.U32 R28, RZ, RZ, R4 ;  /* 0x000000ffff1c9224 */ /* 0x008fe200078e0004 */
[----:B------:R0:W3:Y:S01]  /*7f70*/  SHFL.IDX PT, R3, R25, 0x1, 0x1c1f ;  /* 0x003c1f0019037f89 */ /* 0x0000e200000e0000 */
[----:B------:R-:W-:Y:S01]  /*7f80*/  @!P1 IMAD.MOV.U32 R29, RZ, RZ, R5 ;  /* 0x000000ffff1d9224 */ /* 0x000fe200078e0005 */
[----:B------:R-:W-:Y:S01]  /*7f90*/  @!P1 MOV R21, R7 ;  /* 0x0000000700159202 */ /* 0x000fe20000000f00 */
[----:B------:R-:W-:Y:S01]  /*7fa0*/  @!P1 IMAD.MOV.U32 R20, RZ, RZ, R6 ;  /* 0x000000ffff149224 */ /* 0x000fe200078e0006 */
        /* <DEDUP_REMOVED lines=11> */
[----:B012-4-:R-:W-:-:S07]  /*8060*/  PRMT R55, R7, 0x7610, R55 ;  /* 0x0000761007377816 */ /* 0x017fce0000000037 */
.L_x_15663:
[----:B------:R-:W2:Y:S01]  /*8070*/  LDL R7, [R1+0x58] ;  /* 0x0000580001077983 */ /* 0x000ea20000100800 */
[----:B------:R-:W-:Y:S01]  /*8080*/  VIADD R41, R41, 0x60 ;  /* 0x0000006029297836 */ /* 0x000fe20000000000 */
[----:B------:R-:W-:Y:S01]  /*8090*/  BSSY B1, `(.L_x_15445) ;  /* 0x0000016000017945 */ /* 0x000fe20003800000 */
[----:B------:R-:W-:Y:S02]  /*80a0*/  CS2R R8, SRZ ;  /* 0x0000000000087805 */ /* 0x000fe4000001ff00 */
[----:B------:R-:W-:Y:S02]  /*80b0*/  CS2R R10, SRZ ;  /* 0x00000000000a7805 */ /* 0x000fe4000001ff00 */
[----:B------:R-:W-:Y:S02]  /*80c0*/  ISETP.GE.AND P1, PT, R41, R32, PT ;  /* 0x000000202900720c */ /* 0x000fe40003f26270 */
[----:B--2---:R-:W-:-:S04]  /*80d0*/  LEA.HI R6, R7, R7, RZ, 0x1 ;  /* 0x0000000707067211 */ /* 0x004fc800078f08ff */
[----:B------:R-:W-:-:S05]  /*80e0*/  LOP3.LUT R6, R6, 0xfffffffe, RZ, 0xc0, !PT ;  /* 0xfffffffe06067812 */ /* 0x000fca00078ec0ff */
[----:B------:R-:W-:Y:S01]  /*80f0*/  IMAD.IADD R13, R7, 0x1, -R6 ;  /* 0x00000001070d7824 */ /* 0x000fe200078e0a06 */
[----:B------:R-:W-:-:S04]  /*8100*/  CS2R R6, SRZ ;  /* 0x0000000000067805 */ /* 0x000fc8000001ff00 */
[----:B------:R-:W-:Y:S01]  /*8110*/  SHF.L.U32 R13, R13, 0x1f, RZ ;  /* 0x0000001f0d0d7819 */ /* 0x000fe200000006ff */
[----:B------:R-:W-:Y:S06]  /*8120*/  @P1 BRA `(.L_x_15446) ;  /* 0x0000000000301947 */ /* 0x000fec0003800000 */
[----:B------:R-:W-:Y:S02]  /*8130*/  CS2R R6, SRZ ;  /* 0x0000000000067805 */ /* 0x000fe4000001ff00 */
[----:B------:R-:W-:Y:S02]  /*8140*/  CS2R R8, SRZ ;  /* 0x0000000000087805 */ /* 0x000fe4000001ff00 */
[----:B------:R-:W-:Y:S01]  /*8150*/  CS2R R10, SRZ ;  /* 0x00000000000a7805 */ /* 0x000fe2000001ff00 */
[----:B------:R-:W-:Y:S06]  /*8160*/  @P0 BRA `(.L_x_15446) ;  /* 0x0000000000200947 */ /* 0x000fec0003800000 */
[C---:B------:R-:W-:Y:S01]  /*8170*/  IMAD.SHL.U32 R4, R16.reuse, 0x2, RZ ;  /* 0x0000000210047824 */ /* 0x040fe200078e00ff */
[----:B------:R-:W-:-:S04]  /*8180*/  SHF.L.U64.HI R5, R16, 0x1, R17 ;  /* 0x0000000110057819 */ /* 0x000fc80000010211 */
[-C--:B---3--:R-:W-:Y:S02]  /*8190*/  IADD3 R8, P1, R3, R4.reuse, RZ ;  /* 0x0000000403087210 */ /* 0x088fe40007f3e0ff */
[----:B------:R-:W-:-:S03]  /*81a0*/  IADD3 R4, P2, R14, R4, RZ ;  /* 0x000000040e047210 */ /* 0x000fc60007f5e0ff */
[--C-:B------:R-:W-:Y:S02]  /*81b0*/  IMAD.X R9, R0, 0x1, R5.reuse, P1 ;  /* 0x0000000100097824 */ /* 0x100fe400008e0605 */
[----:B------:R-:W-:-:S04]  /*81c0*/  IMAD.X R5, R24, 0x1, R5, P2 ;  /* 0x0000000118057824 */ /* 0x000fc800010e0605 */
[----:B------:R-:W5:Y:S04]  /*81d0*/  LD.E.128 R8, desc[UR40][R8.64] ;  /* 0x0000002808087980 */ /* 0x000f68000c101d00 */
[----:B------:R-:W5:Y:S02]  /*81e0*/  LD.E.128 R4, desc[UR40][R4.64] ;  /* 0x0000002804047980 */ /* 0x000f64000c101d00 */
.L_x_15446:
[----:B------:R-:W-:Y:S05]  /*81f0*/  BSYNC B1 ;  /* 0x0000000000017941 */ /* 0x000fea0003800000 */
.L_x_15445:
[----:B------:R-:W0:Y:S01]  /*8200*/  SYNCS.PHASECHK.TRANS64.TRYWAIT P1, [R2+URZ+0x16800], R13 ;  /* 0x0168000d020075a7 */ /* 0x000e22000802017f */
[----:B------:R-:W-:Y:S01]  /*8210*/  IMAD R32, R33, -0xc0, R32 ;  /* 0xffffff4021207824 */ /* 0x000fe200078e0220 */
[----:B------:R-:W-:Y:S01]  /*8220*/  BSSY B1, `(.L_x_15447) ;  /* 0x0000014000017945 */ /* 0x000fe20003800000 */
[----:B------:R-:W-:Y:S02]  /*8230*/  VIADD R14, R154, 0x60 ;  /* 0x000000609a0e7836 */ /* 0x000fe40000000000 */
[----:B-----5:R-:W-:Y:S01]  /*8240*/  IMAD.MOV.U32 R0, RZ, RZ, R4 ;  /* 0x000000ffff007224 */ /* 0x020fe200078e0004 */
[----:B---3--:R-:W-:Y:S01]  /*8250*/  VIMNMX R3, R32, 0xc0, PT ;  /* 0x000000c020037848 */ /* 0x008fe20003fe0100 */
[----:B------:R-:W-:-:S03]  /*8260*/  IMAD.MOV.U32 R12, RZ, RZ, R5 ;  /* 0x000000ffff0c7224 */ /* 0x000fc600078e0005 */
[-C--:B------:R-:W-:Y:S02]  /*8270*/  ISETP.GE.OR P2, PT, R154, R3.reuse, P0 ;  /* 0x000000039a00720c */ /* 0x080fe40000746670 */
[----:B------:R-:W-:Y:S01]  /*8280*/  ISETP.GE.OR P0, PT, R14, R3, P0 ;  /* 0x000000030e00720c */ /* 0x000fe20000706670 */
        /* <DEDUP_REMOVED lines=12> */
[----:B0-----:R-:W-:Y:S06]  /*8350*/  @!P1 BRA `(.L_x_15448) ;  /* 0x0000011c00409947 */ /* 0x001fec0003800000 */
.L_x_15664:
[----:B------:R-:W-:Y:S05]  /*8360*/  BSYNC B1 ;  /* 0x0000000000017941 */ /* 0x000fea0003800000 */
.L_x_15447:
        /* <DEDUP_REMOVED lines=23> */
[----:B------:R-:W-:Y:S02]  /*84e0*/  PRMT R51, R54, 0x5410, R51 ;  /* 0x0000541036337816 */ /* 0x000fe40000000033 */
[----:B0-----:R-:W-:-:S04]  /*84f0*/  IADD3 R25, R14, -0x80, RZ ;  /* 0xffffff800e197810 */ /* 0x001fc80007ffe0ff */
[----:B------:R-:W-:-:S04]  /*8500*/  SHF.R.S32.HI R24, RZ, 0x1f, R25 ;  /* 0x0000001fff187819 */ /* 0x000fc80000011419 */
[----:B------:R-:W-:-:S04]  /*8510*/  LEA.HI R24, R24, R25, RZ, 0x5 ;  /* 0x0000001918187211 */ /* 0x000fc800078f28ff */
        /* <DEDUP_REMOVED lines=27> */
[----:B------:R-:W-:Y:S01]  /*86d0*/  FMUL.FTZ R39, R24, R49 ;  /* 0x0000003118277220 */ /* 0x000fe20000410000 */
[----:B------:R-:W-:Y:S01]  /*86e0*/  FFMA.FTZ R57, R20, R50, R57 ;  /* 0x0000003214397223 */ /* 0x000fe20000010039 */
[----:B------:R-:W-:Y:S02]  /*86f0*/  IMAD.U32 R20, R46, 0x10000, RZ ;  /* 0x000100002e147824 */ /* 0x000fe400078e00ff */
[-C--:B------:R-:W-:Y:S01]  /*8700*/  FMUL.FTZ R59, R24, R31.reuse ;  /* 0x0000001f183b7220 */ /* 0x080fe20000410000 */
[----:B------:R-:W-:Y:S01]  /*8710*/  FFMA.FTZ R50, R12, R31, -R39 ;  /* 0x0000001f0c327223 */ /* 0x000fe20000010827 */
[C---:B------:R-:W-:Y:S01]  /*8720*/  FMUL.FTZ R54, R34.reuse, R38 ;  /* 0x0000002622367220 */ /* 0x040fe20000410000 */
[----:B------:R-:W-:Y:S01]  /*8730*/  FMUL.FTZ R31, R34, R20 ;  /* 0x00000014221f7220 */ /* 0x000fe20000410000 */
[----:B------:R-:W-:Y:S01]  /*8740*/  LOP3.LUT R24, R51, 0xffff0000, RZ, 0xc0, !PT ;  /* 0xffff000033187812 */ /* 0x000fe200078ec0ff */
[----:B------:R-:W-:Y:S01]  /*8750*/  IMAD.U32 R36, R26, 0x10000, RZ ;  /* 0x000100001a247824 */ /* 0x000fe200078e00ff */
[----:B------:R-:W-:Y:S01]  /*8760*/  LOP3.LUT R46, R46, 0xffff0000, RZ, 0xc0, !PT ;  /* 0xffff00002e2e7812 */ /* 0x000fe200078ec0ff */
[C---:B------:R-:W-:Y:S01]  /*8770*/  FFMA.FTZ R38, R21.reuse, R38, R31 ;  /* 0x0000002615267223 */ /* 0x040fe2000001001f */
[----:B------:R-:W-:Y:S01]  /*8780*/  FFMA.FTZ R34, R12, R49, R59 ;  /* 0x000000310c227223 */ /* 0x000fe2000001003b */
[----:B------:R-:W-:Y:S01]  /*8790*/  FFMA.FTZ R54, R21, R20, -R54 ;  /* 0x0000001415367223 */ /* 0x000fe20000010836 */
[----:B------:R-:W-:-:S02]  /*87a0*/  IMAD.U32 R31, R52, 0x10000, RZ ;  /* 0x00010000341f7824 */ /* 0x000fc400078e00ff */
[----:B------:R-:W-:Y:S01]  /*87b0*/  FMUL.FTZ R12, R25, R24 ;  /* 0x00000018190c7220 */ /* 0x000fe20000410000 */
[----:B------:R-:W-:Y:S02]  /*87c0*/  IMAD.U32 R21, R47, 0x10000, RZ ;  /* 0x000100002f157824 */ /* 0x000fe400078e00ff */
[-C--:B------:R-:W-:Y:S01]  /*87d0*/  FMUL.FTZ R56, R25, R46.reuse ;  /* 0x0000002e19387220 */ /* 0x080fe20000410000 */
[----:B------:R-:W-:Y:S01]  /*87e0*/  SHF.L.U32 R20, R53, 0x10, RZ ;  /* 0x0000001035147819 */ /* 0x000fe200000006ff */
[----:B------:R-:W-:Y:S02]  /*87f0*/  IMAD.U32 R37, R27, 0x10000, RZ ;  /* 0x000100001b257824 */ /* 0x000fe400078e00ff */
[----:B------:R-:W-:Y:S01]  /*8800*/  FMUL.FTZ R49, R36, R31 ;  /* 0x0000001f24317220 */ /* 0x000fe20000410000 */
[----:B------:R-:W-:Y:S02]  /*8810*/  IMAD.U32 R28, R14, 0x10000, RZ ;  /* 0x000100000e1c7824 */ /* 0x000fe400078e00ff */
[C---:B------:R-:W-:Y:S01]  /*8820*/  FFMA.FTZ R25, R13.reuse, R46, -R12 ;  /* 0x0000002e0d197223 */ /* 0x040fe2000001080c */
[----:B------:R-:W-:Y:S01]  /*8830*/  FMUL.FTZ R36, R36, R21 ;  /* 0x0000001524247220 */ /* 0x000fe20000410000 */
[----:B------:R-:W-:Y:S01]  /*8840*/  FFMA.FTZ R39, R13, R24, R56 ;  /* 0x000000180d277223 */ /* 0x000fe20000010038 */
[----:B------:R-:W-:-:S02]  /*8850*/  IMAD.U32 R29, R15, 0x10000, RZ ;  /* 0x000100000f1d7824 */ /* 0x000fc400078e00ff */
[C---:B------:R-:W-:Y:S01]  /*8860*/  FMUL.FTZ R24, R37.reuse, R20 ;  /* 0x0000001425187220 */ /* 0x040fe20000410000 */
[----:B------:R-:W-:Y:S02]  /*8870*/  IMAD.U32 R12, R48, 0x10000, RZ ;  /* 0x00010000300c7824 */ /* 0x000fe400078e00ff */
        /* <DEDUP_REMOVED lines=14> */
[-C--:B------:R-:W-:Y:S01]  /*8960*/  FMUL.FTZ R26, R26, R47.reuse ;  /* 0x0000002f1a1a7220 */ /* 0x080fe20000410000 */
        /* <DEDUP_REMOVED lines=12> */
[----:B------:R1:W-:Y:S01]  /*8a30*/  STS.128 [R32+0x8400], R12 ;  /* 0x0084000c20007388 */ /* 0x0003e20000000c00 */
[----:B------:R-:W-:-:S02]  /*8a40*/  F2FP.BF16.F32.PACK_AB R26, R21, R36 ;  /* 0x00000024151a723e */ /* 0x000fc400000010ff */
[----:B------:R-:W-:-:S05]  /*8a50*/  F2FP.BF16.F32.PACK_AB R27, R29, R46 ;  /* 0x0000002e1d1b723e */ /* 0x000fca00000010ff */
[----:B------:R1:W-:Y:S02]  /*8a60*/  STS.128 [R33+0x8400], R24 ;  /* 0x0084001821007388 */ /* 0x0003e40000000c00 */
.L_x_15450:
[----:B------:R-:W-:Y:S05]  /*8a70*/  BSYNC B1 ;  /* 0x0000000000017941 */ /* 0x000fea0003800000 */
.L_x_15449:
        /* <DEDUP_REMOVED lines=16> */
[----:B------:R-:W-:Y:S02]  /*8b80*/  SHF.R.U64 R8, R4, 0x10, R5 ;  /* 0x0000001004087819 */ /* 0x000fe40000001205 */
[----:B------:R-:W-:Y:S02]  /*8b90*/  SHF.R.U32.HI R9, RZ, 0x10, R9 ;  /* 0x00000010ff097819 */ /* 0x000fe40000011609 */
[----:B------:R-:W-:Y:S02]  /*8ba0*/  PRMT R43, R43, 0x5410, R8 ;  /* 0x000054102b2b7816 */ /* 0x000fe40000000008 */
[----:B------:R-:W-:-:S02]  /*8bb0*/  SHF.R.U64 R21, R10, 0x10, R11 ;  /* 0x000000100a157819 */ /* 0x000fc4000000120b */
[----:B------:R-:W-:Y:S02]  /*8bc0*/  SHF.R.U32.HI R5, RZ, 0x10, R5 ;  /* 0x00000010ff057819 */ /* 0x000fe40000011605 */
[----:B------:R-:W-:Y:S01]  /*8bd0*/  PRMT R45, R45, 0x5410, R20 ;  /* 0x000054102d2d7816 */ /* 0x000fe20000000014 */
[----:B------:R-:W-:Y:S01]  /*8be0*/  IMAD.U32 R32, R43, 0x10000, RZ ;  /* 0x000100002b207824 */ /* 0x000fe200078e00ff */
[----:B------:R-:W-:Y:S02]  /*8bf0*/  PRMT R44, R44, 0x5410, R9 ;  /* 0x000054102c2c7816 */ /* 0x000fe40000000009 */
[----:B------:R-:W-:Y:S01]  /*8c00*/  PRMT R21, R28, 0x5410, R21 ;  /* 0x000054101c157816 */ /* 0x000fe20000000015 */
[----:B------:R-:W-:Y:S01]  /*8c10*/  IMAD.U32 R28, R45, 0x10000, RZ ;  /* 0x000100002d1c7824 */ /* 0x000fe200078e00ff */
[----:B------:R-:W-:Y:S02]  /*8c20*/  PRMT R42, R42, 0x5410, R5 ;  /* 0x000054102a2a7816 */ /* 0x000fe40000000005 */
[----:B------:R-:W-:-:S02]  /*8c30*/  SHF.R.U32.HI R29, RZ, 0x10, R11 ;  /* 0x00000010ff1d7819 */ /* 0x000fc4000001160b */
[--C-:B------:R-:W-:Y:S02]  /*8c40*/  SHF.R.U64 R4, R6, 0x10, R7.reuse ;  /* 0x0000001006047819 */ /* 0x100fe40000001207 */
[----:B------:R-:W-:Y:S01]  /*8c50*/  SHF.R.U32.HI R7, RZ, 0x10, R7 ;  /* 0x00000010ff077819 */ /* 0x000fe20000011607 */
[----:B------:R-:W-:Y:S01]  /*8c60*/  IMAD.U32 R34, R42, 0x10000, RZ ;  /* 0x000100002a227824 */ /* 0x000fe200078e00ff */
[----:B------:R-:W-:Y:S02]  /*8c70*/  PRMT R29, R31, 0x5410, R29 ;  /* 0x000054101f1d7816 */ /* 0x000fe4000000001d */
[----:B------:R-:W-:Y:S02]  /*8c80*/  PRMT R40, R40, 0x5410, R7 ;  /* 0x0000541028287816 */ /* 0x000fe40000000007 */
[----:B------:R-:W-:Y:S02]  /*8c90*/  LOP3.LUT R43, R43, 0xffff0000, RZ, 0xc0, !PT ;  /* 0xffff00002b2b7812 */ /* 0x000fe400078ec0ff */
[----:B------:R-:W-:-:S02]  /*8ca0*/  PRMT R41, R41, 0x5410, R4 ;  /* 0x0000541029297816 */ /* 0x000fc40000000004 */
[----:B------:R-:W-:Y:S01]  /*8cb0*/  LOP3.LUT R45, R45, 0xffff0000, RZ, 0xc0, !PT ;  /* 0xffff00002d2d7812 */ /* 0x000fe200078ec0ff */
[----:B--2---:R-:W-:-:S04]  /*8cc0*/  IMAD.IADD R3, R12, 0x1, R0 ;  /* 0x000000010c037824 */ /* 0x004fc800078e0200 */
[----:B------:R-:W-:Y:S01]  /*8cd0*/  IMAD R0, R3, 0x2, R2 ;  /* 0x0000000203007824 */ /* 0x000fe200078e0202 */
[----:B---3--:R-:W0:Y:S04]  /*8ce0*/  LDS.128 R12, [R33+0x8400] ;  /* 0x00840000210c7984 */ /* 0x008e280000000c00 */
[----:B------:R-:W1:Y:S01]  /*8cf0*/  LDS.128 R24, [R0+0x8400] ;  /* 0x0084000000187984 */ /* 0x000e620000000c00 */
[----:B0-----:R-:W-:Y:S02]  /*8d00*/  IMAD.U32 R3, R12, 0x10000, RZ ;  /* 0x000100000c037824 */ /* 0x001fe400078e00ff */
[----:B-1----:R-:W-:Y:S02]  /*8d10*/  IMAD.U32 R9, R24, 0x10000, RZ ;  /* 0x0001000018097824 */ /* 0x002fe400078e00ff */
[----:B------:R-:W-:-:S02]  /*8d20*/  IMAD.U32 R11, R25, 0x10000, RZ ;  /* 0x00010000190b7824 */ /* 0x000fc400078e00ff */
[C---:B------:R-:W-:Y:S01]  /*8d30*/  FMUL.FTZ R36, R9.reuse, R32 ;  /* 0x0000002009247220 */ /* 0x040fe20000410000 */
[-C--:B------:R-:W-:Y:S01]  /*8d40*/  FMUL.FTZ R38, R9, R28.reuse ;  /* 0x0000001c09267220 */ /* 0x080fe20000410000 */
[----:B------:R-:W-:Y:S02]  /*8d50*/  IMAD.U32 R5, R13, 0x10000, RZ ;  /* 0x000100000d057824 */ /* 0x000fe400078e00ff */
[----:B------:R-:W-:Y:S01]  /*8d60*/  FFMA.FTZ R36, R3, R28, -R36 ;  /* 0x0000001c03247223 */ /* 0x000fe20000010824 */
[----:B------:R-:W-:Y:S01]  /*8d70*/  SHF.L.U32 R28, R44, 0x10, RZ ;  /* 0x000000102c1c7819 */ /* 0x000fe200000006ff */
[----:B------:R-:W-:Y:S01]  /*8d80*/  FMUL.FTZ R46, R11, R34 ;  /* 0x000000220b2e7220 */ /* 0x000fe20000410000 */
[----:B------:R-:W-:Y:S01]  /*8d90*/  FFMA.FTZ R38, R3, R32, R38 ;  /* 0x0000002003267223 */ /* 0x000fe20000010026 */
[----:B------:R-:W-:Y:S02]  /*8da0*/  IMAD.U32 R20, R27, 0x10000, RZ ;  /* 0x000100001b147824 */ /* 0x000fe400078e00ff */
[----:B------:R-:W-:Y:S01]  /*8db0*/  IMAD.U32 R3, R29, 0x10000, RZ ;  /* 0x000100001d037824 */ /* 0x000fe200078e00ff */
[----:B------:R-:W-:Y:S01]  /*8dc0*/  LOP3.LUT R10, R24, 0xffff0000, RZ, 0xc0, !PT ;  /* 0xffff0000180a7812 */ /* 0x000fe200078ec0ff */
[----:B------:R-:W-:-:S02]  /*8dd0*/  IMAD.U32 R9, R40, 0x10000, RZ ;  /* 0x0001000028097824 */ /* 0x000fc400078e00ff */
[-C--:B------:R-:W-:Y:S01]  /*8de0*/  FMUL.FTZ R32, R11, R28.reuse ;  /* 0x0000001c0b207220 */ /* 0x080fe20000410000 */
[----:B------:R-:W-:Y:S01]  /*8df0*/  FFMA.FTZ R46, R5, R28, -R46 ;  /* 0x0000001c052e7223 */ /* 0x000fe2000001082e */
[----:B------:R-:W-:Y:S02]  /*8e00*/  IMAD.U32 R8, R15, 0x10000, RZ ;  /* 0x000100000f087824 */ /* 0x000fe400078e00ff */
[C---:B------:R-:W-:Y:S01]  /*8e10*/  FMUL.FTZ R28, R20.reuse, R3 ;  /* 0x00000003141c7220 */ /* 0x040fe20000410000 */
[-C--:B------:R-:W-:Y:S01]  /*8e20*/  FMUL.FTZ R11, R20, R9.reuse ;  /* 0x00000009140b7220 */ /* 0x080fe20000410000 */
[----:B------:R-:W-:Y:S01]  /*8e30*/  LOP3.LUT R4, R12, 0xffff0000, RZ, 0xc0, !PT ;  /* 0xffff00000c047812 */ /* 0x000fe200078ec0ff */
[----:B------:R-:W-:Y:S01]  /*8e40*/  FFMA.FTZ R32, R5, R34, R32 ;  /* 0x0000002205207223 */ /* 0x000fe20000010020 */
[----:B------:R-:W-:Y:S01]  /*8e50*/  FFMA.FTZ R28, R8, R9, R28 ;  /* 0x00000009081c7223 */ /* 0x000fe2000001001c */
[----:B------:R-:W-:Y:S01]  /*8e60*/  FMUL.FTZ R5, R10, R43 ;  /* 0x0000002b0a057220 */ /* 0x000fe20000410000 */
[----:B------:R-:W-:Y:S01]  /*8e70*/  LOP3.LUT R24, R25, 0xffff0000, RZ, 0xc0, !PT ;  /* 0xffff000019187812 */ /* 0x000fe200078ec0ff */
[----:B------:R-:W-:Y:S01]  /*8e80*/  FFMA.FTZ R20, R8, R3, -R11 ;  /* 0x0000000308147223 */ /* 0x000fe2000001080b */
[----:B------:R-:W-:Y:S01]  /*8e90*/  LOP3.LUT R9, R42, 0xffff0000, RZ, 0xc0, !PT ;  /* 0xffff00002a097812 */ /* 0x000fe200078ec0ff */
[----:B------:R-:W-:Y:S01]  /*8ea0*/  FMUL.FTZ R11, R10, R45 ;  /* 0x0000002d0a0b7220 */ /* 0x000fe20000410000 */
[----:B------:R-:W-:Y:S01]  /*8eb0*/  LOP3.LUT R12, R13, 0xffff0000, RZ, 0xc0, !PT ;  /* 0xffff00000d0c7812 */ /* 0x000fe200078ec0ff */
[C---:B------:R-:W-:Y:S01]  /*8ec0*/  IMAD.U32 R6, R14.reuse, 0x10000, RZ ;  /* 0x000100000e067824 */ /* 0x040fe200078e00ff */
[----:B------:R-:W-:Y:S01]  /*8ed0*/  LOP3.LUT R7, R14, 0xffff0000, RZ, 0xc0, !PT ;  /* 0xffff00000e077812 */ /* 0x000fe200078ec0ff */
[----:B------:R-:W-:-:S02]  /*8ee0*/  IMAD.U32 R13, R26, 0x10000, RZ ;  /* 0x000100001a0d7824 */ /* 0x000fc400078e00ff */
[----:B------:R-:W-:Y:S01]  /*8ef0*/  FFMA.FTZ R45, R4, R45, -R5 ;  /* 0x0000002d042d7223 */ /* 0x000fe20000010805 */
[----:B------:R-:W-:Y:S01]  /*8f00*/  IMAD.U32 R8, R41, 0x10000, RZ ;  /* 0x0001000029087824 */ /* 0x000fe200078e00ff */
[----:B------:R-:W-:Y:S01]  /*8f10*/  LOP3.LUT R14, R15, 0xffff0000, RZ, 0xc0, !PT ;  /* 0xffff00000f0e7812 */ /* 0x000fe200078ec0ff */
[----:B------:R-:W-:Y:S01]  /*8f20*/  IMAD.U32 R5, R21, 0x10000, RZ ;  /* 0x0001000015057824 */ /* 0x000fe200078e00ff */
[----:B------:R-:W-:Y:S01]  /*8f30*/  LOP3.LUT R3, R44, 0xffff0000, RZ, 0xc0, !PT ;  /* 0xffff00002c037812 */ /* 0x000fe200078ec0ff */
[----:B------:R-:W-:Y:S01]  /*8f40*/  FMUL.FTZ R25, R24, R9 ;  /* 0x0000000918197220 */ /* 0x000fe20000410000 */
[----:B------:R-:W-:Y:S02]  /*8f50*/  LOP3.LUT R15, R26, 0xffff0000, RZ, 0xc0, !PT ;  /* 0xffff00001a0f7812 */ /* 0x000fe400078ec0ff */
[----:B------:R-:W-:Y:S01]  /*8f60*/  LOP3.LUT R26, R27, 0xffff0000, RZ, 0xc0, !PT ;  /* 0xffff00001b1a7812 */ /* 0x000fe200078ec0ff */
[C---:B------:R-:W-:Y:S01]  /*8f70*/  FMUL.FTZ R27, R13.reuse, R8 ;  /* 0x000000080d1b7220 */ /* 0x040fe20000410000 */
[----:B------:R-:W-:Y:S01]  /*8f80*/  FFMA.FTZ R11, R4, R43, R11 ;  /* 0x0000002b040b7223 */ /* 0x000fe2000001000b */
[----:B------:R-:W-:Y:S01]  /*8f90*/  FMUL.FTZ R13, R13, R5 ;  /* 0x000000050d0d7220 */ /* 0x000fe20000410000 */
[----:B------:R-:W-:Y:S01]  /*8fa0*/  LOP3.LUT R10, R41, 0xffff0000, RZ, 0xc0, !PT ;  /* 0xffff0000290a7812 */ /* 0x000fe200078ec0ff */
[-C--:B------:R-:W-:Y:S01]  /*8fb0*/  FMUL.FTZ R24, R24, R3.reuse ;  /* 0x0000000318187220 */ /* 0x080fe20000410000 */
[----:B------:R-:W-:Y:S01]  /*8fc0*/  FFMA.FTZ R25, R12, R3, -R25 ;  /* 0x000000030c197223 */ /* 0x000fe20000010819 */
[----:B------:R-:W-:-:S02]  /*8fd0*/  LOP3.LUT R4, R21, 0xffff0000, RZ, 0xc0, !PT ;  /* 0xffff000015047812 */ /* 0x000fc400078ec0ff */
        /* <DEDUP_REMOVED lines=23> */
.L_x_15441:
[----:B------:R-:W-:Y:S05]  /*9150*/  BSYNC B0 ;  /* 0x0000000000007941 */ /* 0x000fea0003800000 */
.L_x_15427:
        /* <DEDUP_REMOVED lines=8> */
.L_x_15424:
[----:B------:R-:W-:-:S13]  /*91e0*/  ISETP.NE.AND P0, PT, R157, 0x3, PT ;  /* 0x000000039d00780c */ /* 0x000fda0003f05270 */
[----:B------:R-:W-:Y:S05]  /*91f0*/  @!P0 BRA `(.L_x_15451) ;  /* 0x0000000000048947 */ /* 0x000fea0003800000 */
[----:B------:R-:W-:Y:S01]  /*9200*/  BPT.TRAP 0x1 ;  /* 0x000000040000795c */ /* 0x000fe20000300000 */
.L_x_15451:
[----:B---3--:R-:W-:Y:S01]  /*9210*/  IMAD R8, R22, 0x8, R2 ;  /* 0x0000000816087824 */ /* 0x008fe200078e0202 */
[----:B-12---:R-:W-:-:S04]  /*9220*/  SHF.L.U32 R3, R155, 0x1f, RZ ;  /* 0x0000001f9b037819 */ /* 0x006fc800000006ff */
[----:B------:R1:W2:Y:S01]  /*9230*/  SYNCS.PHASECHK.TRANS64.TRYWAIT P1, [R8+URZ+0x16830], R3 ;  /* 0x01683003080075a7 */ /* 0x0002a2000802017f */
[----:B------:R-:W-:Y:S05]  /*9240*/  @!P0 BRA `(.L_x_15452) ;  /* 0x0000000000048947 */ /* 0x000fea0003800000 */
[----:B------:R-:W-:Y:S01]  /*9250*/  BPT.TRAP 0x1 ;  /* 0x000000040000795c */ /* 0x000fe20000300000 */
.L_x_15452:
[----:B------:R-:W-:Y:S01]  /*9260*/  VIADD R0, R2, 0xe400 ;  /* 0x0000e40002007836 */ /* 0x000fe20000000000 */
[----:B0-----:R-:W-:Y:S01]  /*9270*/  LOP3.LUT R14, R30, 0x10000, RZ, 0xfc, !PT ;  /* 0x000100001e0e7812 */ /* 0x001fe200078efcff */
[----:B------:R-:W-:-:S03]  /*9280*/  IMAD.MOV.U32 R15, RZ, RZ, 0x40000040 ;  /* 0x40000040ff0f7424 */ /* 0x000fc600078e00ff */
[----:B------:R-:W-:-:S04]  /*9290*/  SHF.R.U32.HI R0, RZ, 0x4, R0 ;  /* 0x00000004ff007819 */ /* 0x000fc80000011600 */
[----:B------:R-:W-:-:S04]  /*92a0*/  LOP3.LUT R0, R0, 0x3fff, RZ, 0xc0, !PT ;  /* 0x00003fff00007812 */ /* 0x000fc800078ec0ff */
[----:B------:R-:W-:-:S05]  /*92b0*/  LOP3.LUT R0, R0, 0x10000, RZ, 0xfc, !PT ;  /* 0x0001000000007812 */ /* 0x000fca00078efcff */
[----:B------:R0:W-:Y:S01]  /*92c0*/  STL [R1+0x20], R0 ;  /* 0x0000200001007387 */ /* 0x0001e20000100800 */
[----:B--2---:R-:W-:Y:S05]  /*92d0*/  @P1 BRA `(.L_x_15453) ;  /* 0x0000000000081947 */ /* 0x004fea0003800000 */
[----:B------:R-:W2:Y:S02]  /*92e0*/  SYNCS.PHASECHK.TRANS64.TRYWAIT P1, [R8+URZ+0x16830], R3 ;  /* 0x01683003080075a7 */ /* 0x000ea4000802017f */
[----:B--2---:R-:W-:Y:S05]  /*92f0*/  @!P1 BRA `(.L_x_15454) ;  /* 0x0000010c006c9947 */ /* 0x004fea0003800000 */
.L_x_15453:
[----:B0-----:R-:W3:Y:S01]  /*9300*/  LDL R0, [R1+0x20] ;  /* 0x0000200001007983 */ /* 0x001ee20000100800 */
[----:B------:R-:W-:Y:S01]  /*9310*/  IMAD.MOV.U32 R5, RZ, RZ, 0x40000040 ;  /* 0x40000040ff057424 */ /* 0x000fe200078e00ff */
[----:B------:R-:W-:Y:S05]  /*9320*/  WARPSYNC.ALL ;  /* 0x0000000000007948 */ /* 0x000fea0003800000 */
[C---:B------:R-:W-:Y:S01]  /*9330*/  R2UR UR4, R14.reuse ;  /* 0x000000000e0472ca */ /* 0x040fe200000e0000 */
[----:B----45:R-:W-:Y:S01]  /*9340*/  WARPGROUP.ARRIVE ;  /* 0x00000000000079c5 */ /* 0x030fe20000000000 */
[----:B------:R-:W-:Y:S01]  /*9350*/  R2UR UR5, R15 ;  /* 0x000000000f0572ca */ /* 0x000fe200000e0000 */
[----:B------:R-:W-:Y:S01]  /*9360*/  VIADD R12, R14, 0x2 ;  /* 0x000000020e0c7836 */ /* 0x000fe20000000000 */
[----:B------:R-:W-:Y:S01]  /*9370*/  R2UR UR7, R5 ;  /* 0x00000000050772ca */ /* 0x000fe200000e0000 */
[----:B------:R-:W-:Y:S01]  /*9380*/  IMAD.MOV.U32 R13, RZ, RZ, 0x40000040 ;  /* 0x40000040ff0d7424 */ /* 0x000fe200078e00ff */
[----:B------:R-:W-:Y:S01]  /*9390*/  MOV R21, 0x40000040 ;  /* 0x4000004000157802 */ /* 0x000fe20000000f00 */
[----:B------:R-:W-:-:S02]  /*93a0*/  IMAD.MOV.U32 R7, RZ, RZ, 0x40000040 ;  /* 0x40000040ff077424 */ /* 0x000fc400078e00ff */
[C---:B------:R-:W-:Y:S01]  /*93b0*/  VIADD R10, R14.reuse, 0x4 ;  /* 0x000000040e0a7836 */ /* 0x040fe20000000000 */
[----:B------:R0:W-:Y:S01]  /*93c0*/  STL.64 [R1+0x10], R12 ;  /* 0x0000100c01007387 */ /* 0x0001e20000100a00 */
[----:B------:R-:W-:Y:S02]  /*93d0*/  IMAD.MOV.U32 R11, RZ, RZ, 0x40000040 ;  /* 0x40000040ff0b7424 */ /* 0x000fe400078e00ff */
[----:B------:R-:W-:Y:S02]  /*93e0*/  VIADD R20, R14, 0x6 ;  /* 0x000000060e147836 */ /* 0x000fe40000000000 */
[----:B------:R-:W-:Y:S01]  /*93f0*/  IMAD.MOV.U32 R5, RZ, RZ, 0x40000040 ;  /* 0x40000040ff057424 */ /* 0x000fe200078e00ff */
[----:B------:R0:W-:Y:S01]  /*9400*/  STL.64 [R1+0x8], R10 ;  /* 0x0000080a01007387 */ /* 0x0001e20000100a00 */
[----:B---3--:R-:W-:-:S04]  /*9410*/  IMAD R4, R22, 0x400, R0 ;  /* 0x0000040016047824 */ /* 0x008fc800078e0200 */
        /* <DEDUP_REMOVED lines=30> */
.L_x_15455:
[----:B------:R-:W3:Y:S01]  /*9600*/  LDL R0, [R1+0x44] ;  /* 0x0000440001007983 */ /* 0x000ee20000100800 */
[----:B-12---:R-:W0:Y:S01]  /*9610*/  LDC R3, c[0x0][0x448] ;  /* 0x00011200ff037b82 */ /* 0x006e220000000800 */
[----:B------:R-:W-:Y:S02]  /*9620*/  ULDC UR4, c[0x0][0x988] ;  /* 0x0002620000047ab9 */ /* 0x000fe40000000800 */
[----:B------:R-:W3:Y:S04]  /*9630*/  LDL R94, [R1+0x28] ;  /* 0x00002800015e7983 */ /* 0x000ee80000100800 */
[----:B------:R-:W2:Y:S04]  /*9640*/  LDL R4, [R1+0x40] ;  /* 0x0000400001047983 */ /* 0x000ea80000100800 */
[----:B------:R-:W4:Y:S04]  /*9650*/  LDL R90, [R1+0x24] ;  /* 0x00002400015a7983 */ /* 0x000f280000100800 */
[----:B------:R-:W5:Y:S01]  /*9660*/  LDL R92, [R1+0x18] ;  /* 0x00001800015c7983 */ /* 0x000f620000100800 */
[----:B0-----:R-:W-:-:S13]  /*9670*/  ISETP.NE.AND P4, PT, R3, 0x1, PT ;  /* 0x000000010300780c */ /* 0x001fda0003f85270 */
[----:B------:R-:W0:Y:S08]  /*9680*/  @P4 LDC R3, c[0x0][0x44c] ;  /* 0x00011300ff034b82 */ /* 0x000e300000000800 */
[----:B------:R-:W1:Y:S01]  /*9690*/  @P4 LDC R5, c[0x0][0x450] ;  /* 0x00011400ff054b82 */ /* 0x000e620000000800 */
[----:B---3--:R-:W-:-:S04]  /*96a0*/  IMAD.IADD R6, R0, 0x1, R94 ;  /* 0x0000000100067824 */ /* 0x008fc800078e025e */
[----:B0-----:R-:W-:-:S05]  /*96b0*/  @P4 IMAD.HI.U32 R0, R6, R3, RZ ;  /* 0x0000000306004227 */ /* 0x001fca00078e00ff */
[----:B-1----:R-:W-:Y:S01]  /*96c0*/  @P4 SHF.R.U32.HI R6, RZ, R5, R0 ;  /* 0x00000005ff064219 */ /* 0x002fe20000011600 */
[----:B------:R-:W-:-:S04]  /*96d0*/  IMAD.MOV.U32 R3, RZ, RZ, -0x80 ;  /* 0xffffff80ff037424 */ /* 0x000fc800078e00ff */
[----:B------:R-:W0:Y:S01]  /*96e0*/  SHFL.IDX PT, R7, R6, 0x1, 0x1c1f ;  /* 0x003c1f0006077f89 */ /* 0x000e2200000e0000 */
[----:B------:R-:W-:-:S04]  /*96f0*/  IMAD R0, R88, R3, 0x80 ;  /* 0x0000008058007424 */ /* 0x000fc800078e0203 */
[----:B------:R-:W-:Y:S02]  /*9700*/  VIADD R3, R0, 0x1 ;  /* 0x0000000100037836 */ /* 0x000fe40000000000 */
[----:B----4-:R-:W-:Y:S02]  /*9710*/  IMAD.IADD R5, R90, 0x1, R0 ;  /* 0x000000015a057824 */ /* 0x010fe400078e0200 */
[C---:B--2---:R-:W-:Y:S02]  /*9720*/  IMAD R3, R4.reuse, -0x2, R3 ;  /* 0xfffffffe04037824 */ /* 0x044fe400078e0203 */
        /* <DEDUP_REMOVED lines=102> */
[----:B------:R-:W-:Y:S01]  /*9d90*/  IMAD.U32 R0, RZ, RZ, UR4 ;  /* 0x00000004ff007e24 */ /* 0x000fe2000f8e00ff */
[----:B-1----:R-:W-:-:S04]  /*9da0*/  VIADDMNMX R4, R6, R4, R5, PT ;  /* 0x0000000406047246 */ /* 0x002fc80003800105 */
[C---:B------:R-:W-:Y:S02]  /*9db0*/  ISETP.GT.AND P2, PT, R4.reuse, 0x1, PT ;  /* 0x000000010400780c */ /* 0x040fe40003f44270 */
[----:B------:R-:W-:Y:S02]  /*9dc0*/  ISETP.GT.AND P3, PT, R4, 0x8, PT ;  /* 0x000000080400780c */ /* 0x000fe40003f64270 */
[----:B0-----:R-:W-:-:S04]  /*9dd0*/  FMNMX.FTZ R3, R26, R3, !PT ;  /* 0x000000031a037209 */ /* 0x001fc80007810000 */
[C---:B------:R-:W-:Y:S01]  /*9de0*/  FSETP.NEU.FTZ.AND P1, PT, R3.reuse, -INF , PT ;  /* 0xff8000000300780b */ /* 0x040fe20003f3d000 */
[----:B------:R-:W-:-:S05]  /*9df0*/  FMUL.FTZ R10, R3, R0 ;  /* 0x00000000030a7220 */ /* 0x000fca0000410000 */
[----:B------:R-:W-:Y:S02]  /*9e00*/  FSEL R10, R10, RZ, P1 ;  /* 0x000000ff0a0a7208 */ /* 0x000fe40000800000 */
[----:B------:R-:W-:Y:S02]  /*9e10*/  ISETP.GT.AND P1, PT, R4, RZ, PT ;  /* 0x000000ff0400720c */ /* 0x000fe40003f24270 */
[----:B------:R-:W-:Y:S02]  /*9e20*/  FSEL R25, R25, -INF , P2 ;  /* 0xff80000019197808 */ /* 0x000fe40001000000 */
[----:B------:R-:W-:Y:S01]  /*9e30*/  FSEL R5, R24, -INF , P1 ;  /* 0xff80000018057808 */ /* 0x000fe20000800000 */
[----:B------:R-:W-:Y:S01]  /*9e40*/  FFMA.FTZ R149, R7, R0, -R10 ;  /* 0x0000000007957223 */ /* 0x000fe2000001080a */
[----:B------:R-:W-:Y:S02]  /*9e50*/  ISETP.GT.AND P1, PT, R4, 0x9, PT ;  /* 0x000000090400780c */ /* 0x000fe40003f24270 */
[----:B------:R-:W-:-:S02]  /*9e60*/  FSEL R7, R28, -INF , P3 ;  /* 0xff8000001c077808 */ /* 0x000fc40001800000 */
[----:B------:R-:W-:Y:S02]  /*9e70*/  FMNMX.FTZ R6, R5, R25, !PT ;  /* 0x0000001905067209 */ /* 0x000fe40007810000 */
[C---:B------:R-:W-:Y:S02]  /*9e80*/  ISETP.GT.AND P2, PT, R4.reuse, 0x10, PT ;  /* 0x000000100400780c */ /* 0x040fe40003f44270 */
[----:B------:R-:W-:Y:S02]  /*9e90*/  FSEL R29, R29, -INF , P1 ;  /* 0xff8000001d1d7808 */ /* 0x000fe40000800000 */
[----:B------:R-:W-:Y:S01]  /*9ea0*/  FMNMX.FTZ R6, R7, R6, !PT ;  /* 0x0000000607067209 */ /* 0x000fe20007810000 */
        /* <DEDUP_REMOVED lines=53> */
[----:B------:R-:W-:Y:S01]  /*a200*/  FFMA.FTZ R48, R55, R0, -R10 ;  /* 0x0000000037307223 */ /* 0x000fe2000001080a */
[----:B------:R-:W-:Y:S01]  /*a210*/  FSEL R57, R57, -INF , P1 ;  /* 0xff80000039397808 */ /* 0x000fe20000800000 */
[----:B------:R-:W0:Y:S01]  /*a220*/  S2R R96, SR_CgaCtaId ;  /* 0x0000000000607919 */ /* 0x000e220000008800 */
[----:B------:R-:W-:Y:S01]  /*a230*/  FMNMX.FTZ R6, R39, R6, !PT ;  /* 0x0000000627067209 */ /* 0x000fe20007810000 */
[----:B------:R-:W1:Y:S01]  /*a240*/  @P4 LDC R52, c[0x0][0x450] ;  /* 0x00011400ff344b82 */ /* 0x000e620000000800 */
        /* <DEDUP_REMOVED lines=41> */
[----:B------:R-:W-:Y:S01]  /*a4e0*/  FMNMX.FTZ R6, R85, R6, !PT ;  /* 0x0000000655067209 */ /* 0x000fe20007810000 */
[----:B------:R-:W-:-:S04]  /*a4f0*/  FFMA.FTZ R4, R59, R0, -R10 ;  /* 0x000000003b047223 */ /* 0x000fc8000001080a */
[----:B------:R-:W2:Y:S02]  /*a500*/  SHFL.BFLY PT, R59, R6, 0x2, 0x1f ;  /* 0x0c401f00063b7f89 */ /* 0x000ea400000e0000 */
[----:B--2---:R-:W-:-:S05]  /*a510*/  FMNMX.FTZ R59, R6, R59, !PT ;  /* 0x0000003b063b7209 */ /* 0x004fca0007810000 */
[----:B------:R-:W2:Y:S02]  /*a520*/  SHFL.BFLY PT, R6, R59, 0x1, 0x1f ;  /* 0x0c201f003b067f89 */ /* 0x000ea400000e0000 */
[----:B--2---:R-:W-:-:S04]  /*a530*/  FMNMX.FTZ R6, R59, R6, !PT ;  /* 0x000000063b067209 */ /* 0x004fc80007810000 */
[C---:B------:R-:W-:Y:S01]  /*a540*/  FSETP.NEU.FTZ.AND P1, PT, R6.reuse, -INF , PT ;  /* 0xff8000000600780b */ /* 0x040fe20003f3d000 */
[----:B------:R-:W-:-:S05]  /*a550*/  FMUL.FTZ R50, R6, R0 ;  /* 0x0000000006327220 */ /* 0x000fca0000410000 */
[----:B------:R-:W-:-:S05]  /*a560*/  FSEL R50, R50, RZ, P1 ;  /* 0x000000ff32327208 */ /* 0x000fca0000800000 */
[-CC-:B------:R-:W-:Y:S01]  /*a570*/  FFMA.FTZ R146, R27, R0.reuse, -R50.reuse ;  /* 0x000000001b927223 */ /* 0x180fe20000010832 */
[-CC-:B------:R-:W-:Y:S02]  /*a580*/  FFMA.FTZ R27, R37, R0.reuse, -R50.reuse ;  /* 0x00000000251b7223 */ /* 0x180fe40000010832 */
[----:B------:R-:W2:Y:S01]  /*a590*/  @P4 LDC R37, c[0x0][0x44c] ;  /* 0x00011300ff254b82 */ /* 0x000ea20000000800 */
[-CC-:B------:R-:W-:Y:S01]  /*a5a0*/  FFMA.FTZ R148, R5, R0.reuse, -R50.reuse ;  /* 0x0000000005947223 */ /* 0x180fe20000010832 */
[-CC-:B------:R-:W-:Y:S01]  /*a5b0*/  FFMA.FTZ R5, R25, R0.reuse, -R50.reuse ;  /* 0x0000000019057223 */ /* 0x180fe20000010832 */
[-CC-:B------:R-:W-:Y:S01]  /*a5c0*/  FFMA.FTZ R150, R7, R0.reuse, -R50.reuse ;  /* 0x0000000007967223 */ /* 0x180fe20000010832 */
[----:B------:R-:W-:Y:S01]  /*a5d0*/  MUFU.EX2 R149, R149 ;  /* 0x0000009500957308 */ /* 0x000fe20000000800 */
[-CC-:B------:R-:W-:Y:S01]  /*a5e0*/  FFMA.FTZ R25, R29, R0.reuse, -R50.reuse ;  /* 0x000000001d197223 */ /* 0x180fe20000010832 */
[----:B------:R-:W-:-:S06]  /*a5f0*/  FFMA.FTZ R144, R9, R0, -R50 ;  /* 0x0000000009907223 */ /* 0x000fcc0000010832 */
[----:B------:R-:W-:Y:S08]  /*a600*/  MUFU.EX2 R148, R148 ;  /* 0x0000009400947308 */ /* 0x000ff00000000800 */
[----:B------:R-:W3:Y:S01]  /*a610*/  MUFU.EX2 R5, R5 ;  /* 0x0000000500057308 */ /* 0x000ee20000000800 */
[----:B------:R-:W-:-:S07]  /*a620*/  VIADD R8, R8, 0x16840 ;  /* 0x0001684008087836 */ /* 0x000fce0000000000 */
[----:B------:R-:W4:Y:S01]  /*a630*/  MUFU.EX2 R12, R12 ;  /* 0x0000000c000c7308 */ /* 0x000f220000000800 */
[----:B------:R-:W-:-:S07]  /*a640*/  FFMA.FTZ R9, R33, R0, -R50 ;  /* 0x0000000021097223 */ /* 0x000fce0000010832 */
[----:B------:R-:W5:Y:S08]  /*a650*/  MUFU.EX2 R150, R150 ;  /* 0x0000009600967308 */ /* 0x000f700000000800 */
[----:B------:R-:W5:Y:S01]  /*a660*/  MUFU.EX2 R151, R151 ;  /* 0x0000009700977308 */ /* 0x000f620000000800 */
[----:B0-----:R-:W-:-:S07]  /*a670*/  PRMT R8, R96, 0x654, R8 ;  /* 0x0000065460087816 */ /* 0x001fce0000000008 */
[----:B------:R-:W0:Y:S01]  /*a680*/  MUFU.EX2 R25, R25 ;  /* 0x0000001900197308 */ /* 0x000e220000000800 */
[----:B--2---:R-:W-:Y:S01]  /*a690*/  @P4 IMAD.HI.U32 R37, R94, R37, RZ ;  /* 0x000000255e254227 */ /* 0x004fe200078e00ff */
[----:B------:R4:W-:Y:S06]  /*a6a0*/  SYNCS.ARRIVE.TRANS64.RED.A1T0 RZ, [R8+URZ], RZ ;  /* 0x000000ff08ff79a7 */ /* 0x0009ec000810043f */
[----:B------:R-:W2:Y:S01]  /*a6b0*/  MUFU.EX2 R24, R24 ;  /* 0x0000001800187308 */ /* 0x000ea20000000800 */
[----:B---3--:R-:W-:Y:S01]  /*a6c0*/  FADD.FTZ R7, R148, R5 ;  /* 0x0000000594077221 */ /* 0x008fe20000010000 */
[----:B------:R-:W-:-:S06]  /*a6d0*/  FFMA.FTZ R132, R39, R0, -R50 ;  /* 0x0000000027847223 */ /* 0x000fcc0000010832 */
[----:B------:R-:W3:Y:S01]  /*a6e0*/  MUFU.EX2 R144, R144 ;  /* 0x0000009000907308 */ /* 0x000ee20000000800 */
[----:B----4-:R-:W-:Y:S01]  /*a6f0*/  FADD.FTZ R8, R149, R12 ;  /* 0x0000000c95087221 */ /* 0x010fe20000010000 */
[----:B------:R-:W-:-:S06]  /*a700*/  IMAD.MOV.U32 R39, RZ, RZ, R94 ;  /* 0x000000ffff277224 */ /* 0x000fcc00078e005e */
[----:B------:R-:W4:Y:S01]  /*a710*/  MUFU.EX2 R145, R145 ;  /* 0x0000009100917308 */ /* 0x000f220000000800 */
[----:B-1----:R-:W-:Y:S01]  /*a720*/  @P4 SHF.R.U32.HI R39, RZ, R52, R37 ;  /* 0x00000034ff274219 */ /* 0x002fe20000011625 */
[----:B-----5:R-:W-:-:S06]  /*a730*/  FADD.FTZ R52, R150, R7 ;  /* 0x0000000796347221 */ /* 0x020fcc0000010000 */
[----:B------:R-:W1:Y:S01]  /*a740*/  MUFU.EX2 R9, R9 ;  /* 0x0000000900097308 */ /* 0x000e620000000800 */
[----:B------:R-:W-:Y:S01]  /*a750*/  FADD.FTZ R37, R151, R8 ;  /* 0x0000000897257221 */ /* 0x000fe20000010000 */
[----:B------:R-:W-:-:S06]  /*a760*/  FFMA.FTZ R140, R11, R0, -R50 ;  /* 0x000000000b8c7223 */ /* 0x000fcc0000010832 */
[----:B------:R-:W5:Y:S01]  /*a770*/  MUFU.EX2 R26, R26 ;  /* 0x0000001a001a7308 */ /* 0x000f620000000800 */
[----:B------:R-:W-:Y:S01]  /*a780*/  IADD3 R7, R39, R90, -R92 ;  /* 0x0000005a27077210 */ /* 0x000fe20007ffe85c */
[----:B0-----:R-:W-:-:S06]  /*a790*/  FADD.FTZ R39, R25, R52 ;  /* 0x0000003419277221 */ /* 0x001fcc0000010000 */
[----:B------:R-:W0:Y:S01]  /*a7a0*/  MUFU.EX2 R146, R146 ;  /* 0x0000009200927308 */ /* 0x000e220000000800 */
[----:B--2---:R-:W-:Y:S01]  /*a7b0*/  FADD.FTZ R8, R24, R37 ;  /* 0x0000002518087221 */ /* 0x004fe20000010000 */
[----:B------:R-:W-:-:S06]  /*a7c0*/  FFMA.FTZ R11, R41, R0, -R50 ;  /* 0x00000000290b7223 */ /* 0x000fcc0000010832 */
[----:B------:R-:W2:Y:S01]  /*a7d0*/  MUFU.EX2 R147, R147 ;  /* 0x0000009300937308 */ /* 0x000ea20000000800 */
[----:B---3--:R-:W-:Y:S01]  /*a7e0*/  FADD.FTZ R52, R144, R39 ;  /* 0x0000002790347221 */ /* 0x008fe20000010000 */
[----:B----4-:R-:W-:-:S06]  /*a7f0*/  FADD.FTZ R41, R145, R8 ;  /* 0x0000000891297221 */ /* 0x010fcc0000010000 */
[----:B------:R-:W-:Y:S01]  /*a800*/  MUFU.EX2 R28, R28 ;  /* 0x0000001c001c7308 */ /* 0x000fe20000000800 */
[----:B------:R-:W-:-:S07]  /*a810*/  FFMA.FTZ R142, R31, R0, -R50 ;  /* 0x000000001f8e7223 */ /* 0x000fce0000010832 */
[----:B------:R-:W3:Y:S01]  /*a820*/  MUFU.EX2 R27, R27 ;  /* 0x0000001b001b7308 */ /* 0x000ee20000000800 */
[----:B------:R-:W-:Y:S01]  /*a830*/  FFMA.FTZ R134, R43, R0, -R50 ;  /* 0x000000002b867223 */ /* 0x000fe20000010832 */
[----:B-1----:R-:W-:Y:S01]  /*a840*/  FADD.FTZ R43, R9, R52 ;  /* 0x00000034092b7221 */ /* 0x002fe20000010000 */
[----:B-----5:R-:W-:-:S05]  /*a850*/  FADD.FTZ R8, R26, R41 ;  /* 0x000000291a087221 */ /* 0x020fca0000010000 */
[----:B------:R-:W-:Y:S01]  /*a860*/  MUFU.EX2 R141, R141 ;  /* 0x0000008d008d7308 */ /* 0x000fe20000000800 */
[----:B------:R-:W-:-:S07]  /*a870*/  FFMA.FTZ R29, R45, R0, -R50 ;  /* 0x000000002d1d7223 */ /* 0x000fce0000010832 */
[----:B------:R-:W1:Y:S01]  /*a880*/  MUFU.EX2 R140, R140 ;  /* 0x0000008c008c7308 */ /* 0x000e620000000800 */
[----:B0-----:R-:W-:Y:S01]  /*a890*/  FADD.FTZ R52, R146, R43 ;  /* 0x0000002b92347221 */ /* 0x001fe20000010000 */
[----:B--2---:R-:W-:-:S06]  /*a8a0*/  FADD.FTZ R43, R147, R8 ;  /* 0x00000008932b7221 */ /* 0x004fcc0000010000 */
[----:B------:R-:W-:Y:S01]  /*a8b0*/  MUFU.EX2 R30, R30 ;  /* 0x0000001e001e7308 */ /* 0x000fe20000000800 */
[----:B------:R-:W-:-:S07]  /*a8c0*/  FFMA.FTZ R136, R13, R0, -R50 ;  /* 0x000000000d887223 */ /* 0x000fce0000010832 */
[----:B------:R-:W0:Y:S01]  /*a8d0*/  MUFU.EX2 R11, R11 ;  /* 0x0000000b000b7308 */ /* 0x000e220000000800 */
[----:B---3--:R-:W-:Y:S01]  /*a8e0*/  FADD.FTZ R45, R27, R52 ;  /* 0x000000341b2d7221 */ /* 0x008fe20000010000 */
[----:B------:R-:W-:-:S06]  /*a8f0*/  FADD.FTZ R8, R28, R43 ;  /* 0x0000002b1c087221 */ /* 0x000fcc0000010000 */
[----:B------:R-:W-:Y:S01]  /*a900*/  MUFU.EX2 R143, R143 ;  /* 0x0000008f008f7308 */ /* 0x000fe20000000800 */
[----:B------:R-:W-:-:S07]  /*a910*/  FFMA.FTZ R13, R49, R0, -R50 ;  /* 0x00000000310d7223 */ /* 0x000fce0000010832 */
[----:B------:R-:W2:Y:S01]  /*a920*/  MUFU.EX2 R142, R142 ;  /* 0x0000008e008e7308 */ /* 0x000ea20000000800 */
[----:B-1----:R-:W-:Y:S01]  /*a930*/  FADD.FTZ R52, R140, R45 ;  /* 0x0000002d8c347221 */ /* 0x002fe20000010000 */
[----:B------:R-:W-:-:S06]  /*a940*/  FADD.FTZ R43, R141, R8 ;  /* 0x000000088d2b7221 */ /* 0x000fcc0000010000 */
[----:B------:R-:W-:Y:S01]  /*a950*/  MUFU.EX2 R32, R32 ;  /* 0x0000002000207308 */ /* 0x000fe20000000800 */
[-C--:B------:R-:W-:Y:S01]  /*a960*/  FFMA.FTZ R139, R95, R0.reuse, -R10 ;  /* 0x000000005f8b7223 */ /* 0x080fe2000001080a */
[----:B------:R-:W-:-:S06]  /*a970*/  FFMA.FTZ R138, R35, R0, -R50 ;  /* 0x00000000238a7223 */ /* 0x000fcc0000010832 */
[----:B------:R-:W1:Y:S01]  /*a980*/  MUFU.EX2 R29, R29 ;  /* 0x0000001d001d7308 */ /* 0x000e620000000800 */
[----:B0-----:R-:W-:Y:S01]  /*a990*/  FADD.FTZ R45, R11, R52 ;  /* 0x000000340b2d7221 */ /* 0x001fe20000010000 */
[----:B------:R-:W-:-:S06]  /*a9a0*/  FADD.FTZ R8, R30, R43 ;  /* 0x0000002b1e087221 */ /* 0x000fcc0000010000 */
[----:B------:R-:W-:Y:S01]  /*a9b0*/  MUFU.EX2 R137, R137 ;  /* 0x0000008900897308 */ /* 0x000fe20000000800 */
[----:B------:R-:W-:-:S07]  /*a9c0*/  FFMA.FTZ R31, R53, R0, -R50 ;  /* 0x00000000351f7223 */ /* 0x000fce0000010832 */
[----:B------:R-:W0:Y:S01]  /*a9d0*/  MUFU.EX2 R136, R136 ;  /* 0x0000008800887308 */ /* 0x000e220000000800 */
[----:B--2---:R-:W-:Y:S01]  /*a9e0*/  FADD.FTZ R52, R142, R45 ;  /* 0x0000002d8e347221 */ /* 0x004fe20000010000 */
[----:B------:R-:W-:-:S06]  /*a9f0*/  FADD.FTZ R43, R143, R8 ;  /* 0x000000088f2b7221 */ /* 0x000fcc0000010000 */
[----:B------:R-:W-:Y:S01]  /*aa00*/  MUFU.EX2 R46, R46 ;  /* 0x0000002e002e7308 */ /* 0x000fe20000000800 */
[----:B------:R-:W-:-:S07]  /*aa10*/  FFMA.FTZ R133, R97, R0, -R10 ;  /* 0x0000000061857223 */ /* 0x000fce000001080a */
[----:B------:R-:W2:Y:S01]  /*aa20*/  MUFU.EX2 R13, R13 ;  /* 0x0000000d000d7308 */ /* 0x000ea20000000800 */
[----:B-1----:R-:W-:Y:S01]  /*aa30*/  FADD.FTZ R45, R29, R52 ;  /* 0x000000341d2d7221 */ /* 0x002fe20000010000 */
[----:B------:R-:W-:-:S06]  /*aa40*/  FADD.FTZ R8, R32, R43 ;  /* 0x0000002b20087221 */ /* 0x000fcc0000010000 */
[----:B------:R-:W-:Y:S01]  /*aa50*/  MUFU.EX2 R139, R139 ;  /* 0x0000008b008b7308 */ /* 0x000fe20000000800 */
[----:B------:R-:W-:-:S07]  /*aa60*/  FFMA.FTZ R33, R57, R0, -R50 ;  /* 0x0000000039217223 */ /* 0x000fce0000010832 */
        /* <DEDUP_REMOVED lines=9> */
[-C--:B------:R-:W-:Y:S01]  /*ab00*/  FFMA.FTZ R42, R63, R0.reuse, -R10 ;  /* 0x000000003f2a7223 */ /* 0x080fe2000001080a */
[----:B------:R-:W-:-:S06]  /*ab10*/  FFMA.FTZ R35, R61, R0, -R50 ;  /* 0x000000003d237223 */ /* 0x000fcc0000010832 */
[----:B------:R-:W2:Y:S01]  /*ab20*/  MUFU.EX2 R132, R132 ;  /* 0x0000008400847308 */ /* 0x000ea20000000800 */
[----:B------:R-:W-:Y:S01]  /*ab30*/  F2FP.BF16.F32.PACK_AB R149, R12, R149 ;  /* 0x000000950c95723e */ /* 0x000fe200000010ff */
[----:B-1----:R-:W-:Y:S01]  /*ab40*/  FADD.FTZ R12, R138, R45 ;  /* 0x0000002d8a0c7221 */ /* 0x002fe20000010000 */
[----:B------:R-:W-:-:S05]  /*ab50*/  FADD.FTZ R43, R139, R8 ;  /* 0x000000088b2b7221 */ /* 0x000fca0000010000 */
[----:B------:R-:W-:Y:S01]  /*ab60*/  MUFU.EX2 R4, R4 ;  /* 0x0000000400047308 */ /* 0x000fe20000000800 */
[-C--:B------:R-:W-:Y:S01]  /*ab70*/  FFMA.FTZ R129, R101, R0.reuse, -R10 ;  /* 0x0000000065817223 */ /* 0x080fe2000001080a */
[----:B------:R-:W-:-:S06]  /*ab80*/  FFMA.FTZ R128, R89, R0, -R50 ;  /* 0x0000000059807223 */ /* 0x000fcc0000010832 */
[----:B------:R-:W1:Y:S01]  /*ab90*/  MUFU.EX2 R33, R33 ;  /* 0x0000002100217308 */ /* 0x000e620000000800 */
[----:B0-----:R-:W-:Y:S01]  /*aba0*/  FADD.FTZ R45, R31, R12 ;  /* 0x0000000c1f2d7221 */ /* 0x001fe20000010000 */
[----:B------:R-:W-:-:S06]  /*abb0*/  FADD.FTZ R8, R48, R43 ;  /* 0x0000002b30087221 */ /* 0x000fcc0000010000 */
[----:B------:R-:W-:Y:S01]  /*abc0*/  MUFU.EX2 R135, R135 ;  /* 0x0000008700877308 */ /* 0x000fe20000000800 */
[-C--:B------:R-:W-:Y:S01]  /*abd0*/  FFMA.FTZ R34, R67, R0.reuse, -R10 ;  /* 0x0000000043227223 */ /* 0x080fe2000001080a */
[----:B------:R-:W-:-:S06]  /*abe0*/  FFMA.FTZ R37, R65, R0, -R50 ;  /* 0x0000000041257223 */ /* 0x000fcc0000010832 */
[----:B------:R-:W0:Y:S01]  /*abf0*/  MUFU.EX2 R134, R134 ;  /* 0x0000008600867308 */ /* 0x000e220000000800 */
[----:B--2---:R-:W-:Y:S01]  /*ac00*/  FADD.FTZ R12, R132, R45 ;  /* 0x0000002d840c7221 */ /* 0x004fe20000010000 */
[----:B------:R-:W-:-:S06]  /*ac10*/  FADD.FTZ R43, R133, R8 ;  /* 0x00000008852b7221 */ /* 0x000fcc0000010000 */
[----:B------:R-:W-:Y:S01]  /*ac20*/  MUFU.EX2 R42, R42 ;  /* 0x0000002a002a7308 */ /* 0x000fe20000000800 */
[-C--:B------:R-:W-:Y:S01]  /*ac30*/  FFMA.FTZ R131, R103, R0.reuse, -R10 ;  /* 0x0000000067837223 */ /* 0x080fe2000001080a */
[----:B------:R-:W-:-:S06]  /*ac40*/  FFMA.FTZ R130, R47, R0, -R50 ;  /* 0x000000002f827223 */ /* 0x000fcc0000010832 */
[----:B------:R-:W2:Y:S01]  /*ac50*/  MUFU.EX2 R35, R35 ;  /* 0x0000002300237308 */ /* 0x000ea20000000800 */
[----:B-1----:R-:W-:Y:S01]  /*ac60*/  FADD.FTZ R45, R33, R12 ;  /* 0x0000000c212d7221 */ /* 0x002fe20000010000 */
[----:B------:R-:W-:-:S06]  /*ac70*/  FADD.FTZ R8, R4, R43 ;  /* 0x0000002b04087221 */ /* 0x000fcc0000010000 */
[----:B------:R-:W-:Y:S01]  /*ac80*/  MUFU.EX2 R129, R129 ;  /* 0x0000008100817308 */ /* 0x000fe20000000800 */
[-C--:B------:R-:W-:Y:S01]  /*ac90*/  FFMA.FTZ R36, R71, R0.reuse, -R10 ;  /* 0x0000000047247223 */ /* 0x080fe2000001080a */
[----:B------:R-:W-:-:S06]  /*aca0*/  FFMA.FTZ R39, R69, R0, -R50 ;  /* 0x0000000045277223 */ /* 0x000fcc0000010832 */
[----:B------:R-:W1:Y:S01]  /*acb0*/  MUFU.EX2 R128, R128 ;  /* 0x0000008000807308 */ /* 0x000e620000000800 */
[----:B------:R-:W-:Y:S01]  /*acc0*/  F2FP.BF16.F32.PACK_AB R148, R5, R148 ;  /* 0x000000940594723e */ /* 0x000fe200000010ff */
[----:B0-----:R-:W-:Y:S01]  /*acd0*/  FADD.FTZ R12, R134, R45 ;  /* 0x0000002d860c7221 */ /* 0x001fe20000010000 */
[----:B------:R-:W-:-:S05]  /*ace0*/  FADD.FTZ R5, R135, R8 ;  /* 0x0000000887057221 */ /* 0x000fca0000010000 */
[----:B------:R-:W-:Y:S01]  /*acf0*/  MUFU.EX2 R34, R34 ;  /* 0x0000002200227308 */ /* 0x000fe20000000800 */
[-C--:B------:R-:W-:Y:S01]  /*ad00*/  FFMA.FTZ R125, R105, R0.reuse, -R10 ;  /* 0x00000000697d7223 */ /* 0x080fe2000001080a */
[----:B------:R-:W-:-:S06]  /*ad10*/  FFMA.FTZ R124, R91, R0, -R50 ;  /* 0x000000005b7c7223 */ /* 0x000fcc0000010832 */
[----:B------:R-:W0:Y:S01]  /*ad20*/  MUFU.EX2 R37, R37 ;  /* 0x0000002500257308 */ /* 0x000e220000000800 */
[----:B------:R-:W-:Y:S01]  /*ad30*/  F2FP.BF16.F32.PACK_AB R144, R9, R144 ;  /* 0x000000900990723e */ /* 0x000fe200000010ff */
[----:B--2---:R-:W-:Y:S01]  /*ad40*/  FADD.FTZ R9, R35, R12 ;  /* 0x0000000c23097221 */ /* 0x004fe20000010000 */
[----:B------:R-:W-:-:S05]  /*ad50*/  FADD.FTZ R8, R42, R5 ;  /* 0x000000052a087221 */ /* 0x000fca0000010000 */
        /* <DEDUP_REMOVED lines=15> */
[----:B------:R-:W-:Y:S01]  /*ae50*/  FFMA.FTZ R77, R77, R0, -R50 ;  /* 0x000000004d4d7223 */ /* 0x000fe20000010832 */
[----:B------:R-:W-:Y:S01]  /*ae60*/  SHF.R.S32.HI R54, RZ, 0x1f, R7 ;  /* 0x0000001fff367819 */ /* 0x000fe20000011407 */
[----:B--2---:R-:W-:-:S05]  /*ae70*/  FADD.FTZ R12, R130, R9 ;  /* 0x00000009820c7221 */ /* 0x004fca0000010000 */
[----:B------:R-:W-:Y:S01]  /*ae80*/  MUFU.EX2 R38, R38 ;  /* 0x0000002600267308 */ /* 0x000fe20000000800 */
[----:B------:R-:W-:Y:S01]  /*ae90*/  FADD.FTZ R5, R131, R8 ;  /* 0x0000000883057221 */ /* 0x000fe20000010000 */
[----:B------:R-:W-:-:S06]  /*aea0*/  FFMA.FTZ R121, R79, R0, -R10 ;  /* 0x000000004f797223 */ /* 0x000fcc000001080a */
[----:B------:R-:W2:Y:S01]  /*aeb0*/  MUFU.EX2 R41, R41 ;  /* 0x0000002900297308 */ /* 0x000ea20000000800 */
[----:B------:R-:W-:Y:S01]  /*aec0*/  FFMA.FTZ R93, R93, R0, -R50 ;  /* 0x000000005d5d7223 */ /* 0x000fe20000010832 */
[----:B------:R-:W-:Y:S01]  /*aed0*/  LEA.HI R7, R54, R7, RZ, 0x7 ;  /* 0x0000000736077211 */ /* 0x000fe200078f38ff */
[----:B-1----:R-:W-:-:S05]  /*aee0*/  FADD.FTZ R9, R39, R12 ;  /* 0x0000000c27097221 */ /* 0x002fca0000010000 */
[----:B------:R-:W-:Y:S01]  /*aef0*/  MUFU.EX2 R127, R127 ;  /* 0x0000007f007f7308 */ /* 0x000fe20000000800 */
[----:B------:R-:W-:Y:S01]  /*af00*/  FADD.FTZ R8, R36, R5 ;  /* 0x0000000524087221 */ /* 0x000fe20000010000 */
[----:B------:R-:W-:-:S06]  /*af10*/  FFMA.FTZ R44, R83, R0, -R10 ;  /* 0x00000000532c7223 */ /* 0x000fcc000001080a */
[----:B------:R-:W1:Y:S01]  /*af20*/  MUFU.EX2 R51, R51 ;  /* 0x0000003300337308 */ /* 0x000e620000000800 */
[----:B------:R-:W-:Y:S01]  /*af30*/  FFMA.FTZ R81, R81, R0, -R50 ;  /* 0x0000000051517223 */ /* 0x000fe20000010832 */
[----:B------:R-:W-:Y:S01]  /*af40*/  F2FP.BF16.F32.PACK_AB R133, R4, R133 ;  /* 0x000000850485723e */ /* 0x000fe200000010ff */
[----:B0-----:R-:W-:Y:S01]  /*af50*/  FADD.FTZ R4, R124, R9 ;  /* 0x000000097c047221 */ /* 0x001fe20000010000 */
[----:B------:R-:W-:-:S04]  /*af60*/  SHF.R.S32.HI R7, RZ, 0x7, R7 ;  /* 0x00000007ff077819 */ /* 0x000fc80000011407 */
[----:B------:R-:W-:Y:S01]  /*af70*/  MUFU.EX2 R40, R40 ;  /* 0x0000002800287308 */ /* 0x000fe20000000800 */
[----:B------:R-:W-:Y:S01]  /*af80*/  FADD.FTZ R5, R125, R8 ;  /* 0x000000087d057221 */ /* 0x000fe20000010000 */
[----:B------:R-:W-:-:S06]  /*af90*/  FFMA.FTZ R123, R111, R0, -R10 ;  /* 0x000000006f7b7223 */ /* 0x000fcc000001080a */
[----:B------:R-:W0:Y:S01]  /*afa0*/  MUFU.EX2 R126, R77 ;  /* 0x0000004d007e7308 */ /* 0x000e220000000800 */
[----:B------:R-:W-:Y:S01]  /*afb0*/  FFMA.FTZ R55, R55, R0, -R50 ;  /* 0x0000000037377223 */ /* 0x000fe20000010832 */
[----:B------:R-:W-:Y:S01]  /*afc0*/  VIMNMX R49, RZ, R7, !PT ;  /* 0x00000007ff317248 */ /* 0x000fe20007fe0100 */
[----:B--2---:R-:W-:-:S05]  /*afd0*/  FADD.FTZ R4, R41, R4 ;  /* 0x0000000429047221 */ /* 0x004fca0000010000 */
[----:B------:R-:W-:Y:S01]  /*afe0*/  MUFU.EX2 R121, R121 ;  /* 0x0000007900797308 */ /* 0x000fe20000000800 */
[----:B------:R-:W-:Y:S01]  /*aff0*/  FADD.FTZ R8, R38, R5 ;  /* 0x0000000526087221 */ /* 0x000fe20000010000 */
[----:B------:R-:W-:-:S06]  /*b000*/  FFMA.FTZ R10, R87, R0, -R10 ;  /* 0x00000000570a7223 */ /* 0x000fcc000001080a */
[----:B------:R-:W2:Y:S01]  /*b010*/  MUFU.EX2 R93, R93 ;  /* 0x0000005d005d7308 */ /* 0x000ea20000000800 */
[----:B------:R-:W-:Y:S01]  /*b020*/  FFMA.FTZ R50, R85, R0, -R50 ;  /* 0x0000000055327223 */ /* 0x000fe20000010832 */
[----:B-1----:R-:W-:Y:S01]  /*b030*/  FADD.FTZ R5, R51, R4 ;  /* 0x0000000433057221 */ /* 0x002fe20000010000 */
[----:B------:R-:W-:-:S05]  /*b040*/  FADD.FTZ R9, R127, R8 ;  /* 0x000000087f097221 */ /* 0x000fca0000010000 */
[----:B------:R-:W-:Y:S01]  /*b050*/  MUFU.EX2 R44, R44 ;  /* 0x0000002c002c7308 */ /* 0x000fe20000000800 */
[----:B------:R-:W-:Y:S01]  /*b060*/  VIADD R12, R88, 0xfffffffe ;  /* 0xfffffffe580c7836 */ /* 0x000fe20000000000 */
[----:B------:R1:W-:Y:S06]  /*b070*/  STL [R1+0x2c], R49 ;  /* 0x00002c3101007387 */ /* 0x0003ec0000100800 */
[----:B------:R-:W3:Y:S01]  /*b080*/  MUFU.EX2 R120, R81 ;  /* 0x0000005100787308 */ /* 0x000ee20000000800 */
[----:B0-----:R-:W-:Y:S01]  /*b090*/  FADD.FTZ R4, R126, R5 ;  /* 0x000000057e047221 */ /* 0x001fe20000010000 */
[----:B------:R-:W-:-:S06]  /*b0a0*/  FADD.FTZ R8, R40, R9 ;  /* 0x0000000928087221 */ /* 0x000fcc0000010000 */
[----:B------:R-:W-:Y:S01]  /*b0b0*/  MUFU.EX2 R123, R123 ;  /* 0x0000007b007b7308 */ /* 0x000fe20000000800 */
[----:B------:R-:W-:-:S07]  /*b0c0*/  ISETP.GE.AND P1, PT, R12, R49, PT ;  /* 0x000000310c00720c */ /* 0x000fce0003f26270 */
[----:B------:R-:W0:Y:S01]  /*b0d0*/  MUFU.EX2 R55, R55 ;  /* 0x0000003700377308 */ /* 0x000e220000000800 */
[----:B--2---:R-:W-:Y:S01]  /*b0e0*/  FADD.FTZ R5, R93, R4 ;  /* 0x000000045d057221 */ /* 0x004fe20000010000 */
[----:B------:R-:W-:-:S06]  /*b0f0*/  FADD.FTZ R9, R121, R8 ;  /* 0x0000000879097221 */ /* 0x000fcc0000010000 */
[----:B------:R-:W2:Y:S08]  /*b100*/  MUFU.EX2 R50, R50 ;  /* 0x0000003200327308 */ /* 0x000eb00000000800 */
[----:B------:R-:W4:Y:S01]  /*b110*/  MUFU.EX2 R10, R10 ;  /* 0x0000000a000a7308 */ /* 0x000f220000000800 */
[----:B---3--:R-:W-:Y:S01]  /*b120*/  FADD.FTZ R4, R120, R5 ;  /* 0x0000000578047221 */ /* 0x008fe20000010000 */
[----:B------:R-:W-:Y:S01]  /*b130*/  FADD.FTZ R8, R44, R9 ;  /* 0x000000092c087221 */ /* 0x000fe20000010000 */
[----:B------:R-:W-:-:S02]  /*b140*/  LOP3.LUT R23, R23, 0xfffffff7, RZ, 0xc0, !PT ;  /* 0xfffffff717177812 */ /* 0x000fc400078ec0ff */
[----:B0-----:R-:W-:Y:S01]  /*b150*/  FADD.FTZ R5, R55, R4 ;  /* 0x0000000437057221 */ /* 0x001fe20000010000 */
[----:B------:R-:W-:Y:S01]  /*b160*/  FADD.FTZ R9, R123, R8 ;  /* 0x000000087b097221 */ /* 0x000fe20000010000 */
[----:B------:R-:W-:Y:S02]  /*b170*/  F2FP.BF16.F32.PACK_AB R120, R120, R93 ;  /* 0x0000005d7878723e */ /* 0x000fe400000010ff */
[----:B------:R-:W-:Y:S02]  /*b180*/  CS2R R118, SRZ ;  /* 0x0000000000767805 */ /* 0x000fe4000001ff00 */
[----:B------:R-:W-:Y:S01]  /*b190*/  @P4 LOP3.LUT R23, R23, 0x8, RZ, 0xfc, !PT ;  /* 0x0000000817174812 */ /* 0x000fe200078efcff */
[----:B--2---:R-:W-:Y:S01]  /*b1a0*/  FADD.FTZ R5, R50, R5 ;  /* 0x0000000532057221 */ /* 0x004fe20000010000 */
[----:B------:R-:W-:Y:S02]  /*b1b0*/  F2FP.BF16.F32.PACK_AB R151, R24, R151 ;  /* 0x000000971897723e */ /* 0x000fe400000010ff */
[----:B------:R-:W-:-:S02]  /*b1c0*/  CS2R R116, SRZ ;  /* 0x0000000000747805 */ /* 0x000fc4000001ff00 */
[----:B------:R-:W-:Y:S02]  /*b1d0*/  F2FP.BF16.F32.PACK_AB R145, R26, R145 ;  /* 0x000000911a91723e */ /* 0x000fe400000010ff */
[----:B------:R-:W-:Y:S02]  /*b1e0*/  CS2R R114, SRZ ;  /* 0x0000000000727805 */ /* 0x000fe4000001ff00 */
[----:B------:R-:W-:Y:S02]  /*b1f0*/  F2FP.BF16.F32.PACK_AB R147, R28, R147 ;  /* 0x000000931c93723e */ /* 0x000fe400000010ff */
[----:B------:R-:W-:Y:S02]  /*b200*/  CS2R R112, SRZ ;  /* 0x0000000000707805 */ /* 0x000fe4000001ff00 */
[----:B------:R-:W-:Y:S01]  /*b210*/  F2FP.BF16.F32.PACK_AB R141, R30, R141 ;  /* 0x0000008d1e8d723e */ /* 0x000fe200000010ff */
[----:B----4-:R-:W-:Y:S01]  /*b220*/  FADD.FTZ R4, R10, R9 ;  /* 0x000000090a047221 */ /* 0x010fe20000010000 */
        /* <DEDUP_REMOVED lines=35> */
[----:B-1----:R-:W-:Y:S06]  /*b460*/  @!P1 BRA `(.L_x_15456) ;  /* 0x0000002800789947 */ /* 0x002fec0003800000 */
[----:B------:R-:W-:Y:S02]  /*b470*/  IMAD.MOV.U32 R8, RZ, RZ, R3 ;  /* 0x000000ffff087224 */ /* 0x000fe400078e0003 */
[----:B------:R-:W-:Y:S02]  /*b480*/  IMAD.MOV.U32 R9, RZ, RZ, R6 ;  /* 0x000000ffff097224 */ /* 0x000fe400078e0006 */
[----:B------:R-:W-:Y:S02]  /*b490*/  IMAD.MOV.U32 R7, RZ, RZ, R155 ;  /* 0x000000ffff077224 */ /* 0x000fe400078e009b */
[----:B------:R-:W-:Y:S02]  /*b4a0*/  IMAD.MOV.U32 R13, RZ, RZ, R22 ;  /* 0x000000ffff0d7224 */ /* 0x000fe400078e0016 */
[----:B------:R-:W-:-:S07]  /*b4b0*/  IMAD.MOV.U32 R119, RZ, RZ, RZ ;  /* 0x000000ffff777224 */ /* 0x000fce00078e00ff */
.L_x_15468:
        /* <DEDUP_REMOVED lines=9> */
.L_x_15458:
        /* <DEDUP_REMOVED lines=8> */
.L_x_15459:
[----:B------:R-:W-:Y:S04]  /*b5d0*/  BSSY B0, `(.L_x_15457) ;  /* 0x0000004000007945 */ /* 0x000fe80003800000 */
[----:B-1----:R-:W-:Y:S05]  /*b5e0*/  @P2 BRA `(.L_x_15460) ;  /* 0x0000000000082947 */ /* 0x002fea0003800000 */
[----:B------:R-:W1:Y:S02]  /*b5f0*/  SYNCS.PHASECHK.TRANS64.TRYWAIT P2, [R3+URZ+0x16830], R0 ;  /* 0x01683000030075a7 */ /* 0x000e64000804017f */
[----:B-1----:R-:W-:Y:S05]  /*b600*/  @!P2 BRA `(.L_x_15461) ;  /* 0x000000e800bca947 */ /* 0x002fea0003800000 */
.L_x_15460:
[----:B------:R-:W-:Y:S05]  /*b610*/  BSYNC B0 ;  /* 0x0000000000007941 */ /* 0x000fea0003800000 */
.L_x_15457:
        /* <DEDUP_REMOVED lines=8> */
[----:B------:R-:W-:Y:S01]  /*b6a0*/  MOV R27, 0x40000040 ;  /* 0x40000040001b7802 */ /* 0x000fe20000000f00 */
[----:B------:R-:W-:Y:S01]  /*b6b0*/  IMAD.MOV.U32 R25, RZ, RZ, 0x40000040 ;  /* 0x40000040ff197424 */ /* 0x000fe200078e00ff */
[----:B------:R-:W-:-:S02]  /*b6c0*/  SEL R22, R22, RZ, P2 ;  /* 0x000000ff16167207 */ /* 0x000fc40001000000 */
[----:B------:R-:W-:Y:S02]  /*b6d0*/  R2UR UR15, R11 ;  /* 0x000000000b0f72ca */ /* 0x000fe400000e0000 */
[----:B------:R-:W-:Y:S02]  /*b6e0*/  R2UR UR4, R14 ;  /* 0x000000000e0472ca */ /* 0x000fe400000e0000 */
        /* <DEDUP_REMOVED lines=38> */
.L_x_15463:
[----:B------:R-:W-:Y:S01]  /*b950*/  SHF.L.U32 R0, R7, 0x1f, RZ ;  /* 0x0000001f07007819 */ /* 0x000fe200000006ff */
[----:B-----5:R-:W-:-:S04]  /*b960*/  IMAD R3, R13, 0x8, R2 ;  /* 0x000000080d037824 */ /* 0x020fc800078e0202 */
[----:B------:R0:W1:Y:S01]  /*b970*/  SYNCS.PHASECHK.TRANS64.TRYWAIT P1, [R3+URZ+0x16850], R0 ;  /* 0x01685000030075a7 */ /* 0x000062000802017f */
[----:B------:R-:W-:Y:S05]  /*b980*/  @!P0 BRA `(.L_x_15464) ;  /* 0x0000000000048947 */ /* 0x000fea0003800000 */
[----:B------:R-:W-:Y:S01]  /*b990*/  BPT.TRAP 0x1 ;  /* 0x000000040000795c */ /* 0x000fe20000300000 */
.L_x_15464:
[----:B-1----:R-:W-:Y:S05]  /*b9a0*/  @P1 BRA `(.L_x_15462) ;  /* 0x0000000000081947 */ /* 0x002fea0003800000 */
[----:B------:R-:W1:Y:S02]  /*b9b0*/  SYNCS.PHASECHK.TRANS64.TRYWAIT P1, [R3+URZ+0x16850], R0 ;  /* 0x01685000030075a7 */ /* 0x000e64000802017f */
[----:B-1----:R-:W-:Y:S05]  /*b9c0*/  @!P1 BRA `(.L_x_15465) ;  /* 0x000000e400e09947 */ /* 0x002fea0003800000 */
.L_x_15462:
        /* <DEDUP_REMOVED lines=46> */
[----:B------:R-:W-:Y:S02]  /*bcb0*/  R2UR UR6, R10 ;  /* 0x000000000a0672ca */ /* 0x000fe400000e0000 */
[----:B------:R-:W-:Y:S01]  /*bcc0*/  R2UR UR7, R11 ;  /* 0x000000000b0772ca */ /* 0x000fe200000e0000 */
[----:B------:R-:W-:Y:S01]  /*bcd0*/  IMAD.MOV.U32 R11, RZ, RZ, 0x40000040 ;  /* 0x40000040ff0b7424 */ /* 0x000fe200078e00ff */
[C---:B------:R-:W-:Y:S01]  /*bce0*/  IADD3 R10, R6.reuse, 0x300, RZ ;  /* 0x00000300060a7810 */ /* 0x040fe20007ffe0ff */
        /* <DEDUP_REMOVED lines=18> */
.L_x_15466:
[----:B------:R-:W2:Y:S01]  /*be10*/  LDL R120, [R1+0x28] ;  /* 0x0000280001787983 */ /* 0x000ea20000100800 */
[----:B0-----:R-:W0:Y:S03]  /*be20*/  LDC R0, c[0x0][0x448] ;  /* 0x00011200ff007b82 */ /* 0x001e260000000800 */
[----:B------:R-:W2:Y:S04]  /*be30*/  LDL R3, [R1+0x44] ;  /* 0x0000440001037983 */ /* 0x000ea80000100800 */
[----:B------:R-:W3:Y:S04]  /*be40*/  LDL R11, [R1+0x40] ;  /* 0x00004000010b7983 */ /* 0x000ee80000100800 */
[----:B------:R-:W4:Y:S04]  /*be50*/  LDL R10, [R1+0x24] ;  /* 0x00002400010a7983 */ /* 0x000f280000100800 */
[----:B------:R-:W4:Y:S01]  /*be60*/  LDL R7, [R1+0x18] ;  /* 0x0000180001077983 */ /* 0x000f220000100800 */
[----:B------:R-:W-:-:S04]  /*be70*/  LOP3.LUT R23, R23, 0xffffffdf, RZ, 0xc0, !PT ;  /* 0xffffffdf17177812 */ /* 0x000fc800078ec0ff */
[----:B------:R-:W-:Y:S02]  /*be80*/  @P0 LOP3.LUT R23, R23, 0x20, RZ, 0xfc, !PT ;  /* 0x0000002017170812 */ /* 0x000fe400078efcff */
[----:B0-----:R-:W-:Y:S02]  /*be90*/  ISETP.NE.AND P1, PT, R0, 0x1, PT ;  /* 0x000000010000780c */ /* 0x001fe40003f25270 */
[----:B------:R-:W-:-:S11]  /*bea0*/  LOP3.LUT R23, R23, 0xffffffbf, RZ, 0xc0, !PT ;  /* 0xffffffbf17177812 */ /* 0x000fd600078ec0ff */
[----:B------:R-:W0:Y:S08]  /*beb0*/  @P1 LDC R6, c[0x0][0x44c] ;  /* 0x00011300ff061b82 */ /* 0x000e300000000800 */
[----:B------:R-:W1:Y:S01]  /*bec0*/  @P1 LDC R0, c[0x0][0x450] ;  /* 0x00011400ff001b82 */ /* 0x000e620000000800 */
[----:B--2---:R-:W-:Y:S02]  /*bed0*/  IMAD.IADD R3, R3, 0x1, R120 ;  /* 0x0000000103037824 */ /* 0x004fe400078e0278 */
[----:B------:R-:W2:Y:S02]  /*bee0*/  S2R R120, SR_CgaCtaId ;  /* 0x0000000000787919 */ /* 0x000ea40000008800 */
[----:B0-----:R-:W-:-:S05]  /*bef0*/  @P1 IMAD.HI.U32 R6, R3, R6, RZ ;  /* 0x0000000603061227 */ /* 0x001fca00078e00ff */
[----:B-1----:R-:W-:Y:S01]  /*bf00*/  @P1 SHF.R.U32.HI R3, RZ, R0, R6 ;  /* 0x00000000ff031219 */ /* 0x002fe20000011606 */
[----:B------:R-:W-:-:S04]  /*bf10*/  IMAD.MOV.U32 R6, RZ, RZ, -0x80 ;  /* 0xffffff80ff067424 */ /* 0x000fc800078e00ff */
[----:B------:R-:W0:Y:S01]  /*bf20*/  SHFL.IDX PT, R0, R3, RZ, 0x1c1f ;  /* 0x001c1fff03007589 */ /* 0x000e2200000e0000 */
[----:B------:R-:W-:-:S03]  /*bf30*/  IMAD R6, R12, R6, 0x1 ;  /* 0x000000010c067424 */ /* 0x000fc600078e0206 */
[----:B------:R-:W1:Y:S01]  /*bf40*/  SHFL.IDX PT, R3, R3, 0x1, 0x1c1f ;  /* 0x003c1f0003037f89 */ /* 0x000e6200000e0000 */
[----:B---3--:R-:W-:-:S05]  /*bf50*/  IMAD R6, R11, -0x2, R6 ;  /* 0xfffffffe0b067824 */ /* 0x008fca00078e0206 */
[----:B----4-:R-:W-:-:S05]  /*bf60*/  IADD3 R6, -R7, R6, R10 ;  /* 0x0000000607067210 */ /* 0x010fca0007ffe10a */
[C---:B0-----:R-:W-:Y:S02]  /*bf70*/  IMAD.IADD R0, R6.reuse, 0x1, R0 ;  /* 0x0000000106007824 */ /* 0x041fe400078e0200 */
[----:B-1----:R-:W-:-:S03]  /*bf80*/  IMAD.IADD R3, R6, 0x1, R3 ;  /* 0x0000000106037824 */ /* 0x002fc600078e0203 */
        /* <DEDUP_REMOVED lines=125> */
[----:B------:R-:W0:Y:S01]  /*c760*/  SHFL.BFLY PT, R6, R0, 0x2, 0x1f ;  /* 0x0c401f0000067f89 */ /* 0x000e2200000e0000 */
        /* <DEDUP_REMOVED lines=12> */
[----:B0-----:R-:W-:-:S02]  /*c830*/  FMNMX.FTZ R6, R0, R6, !PT ;  /* 0x0000000600067209 */ /* 0x001fc40007810000 */
[C---:B------:R-:W-:Y:S02]  /*c840*/  ISETP.GT.AND P4, PT, R3.reuse, 0x50, PT ;  /* 0x000000500300780c */ /* 0x040fe40003f84270 */
[C---:B------:R-:W-:Y:S01]  /*c850*/  ISETP.GT.AND P3, PT, R3.reuse, 0x51, PT ;  /* 0x000000510300780c */ /* 0x040fe20003f64270 */
[----:B------:R-:W0:Y:S01]  /*c860*/  SHFL.BFLY PT, R0, R6, 0x1, 0x1f ;  /* 0x0c201f0006007f89 */ /* 0x000e2200000e0000 */
        /* <DEDUP_REMOVED lines=12> */
[----:B0-----:R-:W-:Y:S02]  /*c930*/  FMNMX.FTZ R6, R6, R0, !PT ;  /* 0x0000000006067209 */ /* 0x001fe40007810000 */
[----:B------:R-:W0:Y:S01]  /*c940*/  LDC R0, c[0x0][0x988] ;  /* 0x00026200ff007b82 */ /* 0x000e220000000800 */
[----:B------:R-:W-:Y:S02]  /*c950*/  ISETP.GT.AND P0, PT, R3, 0x60, PT ;  /* 0x000000600300780c */ /* 0x000fe40003f04270 */
[----:B------:R-:W-:Y:S02]  /*c960*/  FSETP.NEU.FTZ.AND P6, PT, R6, -INF , PT ;  /* 0xff8000000600780b */ /* 0x000fe40003fdd000 */
[----:B------:R-:W-:-:S02]  /*c970*/  FSEL R74, R74, -INF , P0 ;  /* 0xff8000004a4a7808 */ /* 0x000fc40000000000 */
[----:B------:R-:W-:Y:S02]  /*c980*/  FSEL R7, R6, RZ, P6 ;  /* 0x000000ff06077208 */ /* 0x000fe40003000000 */
[----:B------:R-:W-:Y:S02]  /*c990*/  LOP3.LUT P0, RZ, R23, 0x40, RZ, 0xc0, !PT ;  /* 0x0000004017ff7812 */ /* 0x000fe4000780c0ff */
[----:B------:R-:W-:Y:S01]  /*c9a0*/  FSEL R79, R79, -INF , P1 ;  /* 0xff8000004f4f7808 */ /* 0x000fe20000800000 */
[----:B------:R-:W-:Y:S01]  /*c9b0*/  FADD.FTZ R7, -R7, R9 ;  /* 0x0000000907077221 */ /* 0x000fe20000010100 */
[----:B------:R-:W-:Y:S02]  /*c9c0*/  FSEL R75, R75, -INF , P0 ;  /* 0xff8000004b4b7808 */ /* 0x000fe40000000000 */
[----:B------:R-:W-:Y:S02]  /*c9d0*/  FSEL R82, R82, -INF , P2 ;  /* 0xff80000052527808 */ /* 0x000fe40001000000 */
[----:B------:R-:W-:-:S02]  /*c9e0*/  FSEL R83, R83, -INF , P3 ;  /* 0xff80000053537808 */ /* 0x000fc40001800000 */
[----:B------:R-:W-:Y:S02]  /*c9f0*/  FSEL R86, R86, -INF , P4 ;  /* 0xff80000056567808 */ /* 0x000fe40002000000 */
[----:B------:R-:W-:Y:S02]  /*ca00*/  FSEL R87, R87, -INF , P5 ;  /* 0xff80000057577808 */ /* 0x000fe40002800000 */
[----:B------:R-:W-:Y:S01]  /*ca10*/  LOP3.LUT P0, RZ, R23, 0x20, RZ, 0xc0, !PT ;  /* 0x0000002017ff7812 */ /* 0x000fe2000780c0ff */
[-C--:B0-----:R-:W-:Y:S01]  /*ca20*/  FMUL.FTZ R9, R6, R0.reuse ;  /* 0x0000000006097220 */ /* 0x081fe20000410000 */
[----:B------:R-:W-:-:S04]  /*ca30*/  FMUL.FTZ R7, R7, R0 ;  /* 0x0000000007077220 */ /* 0x000fc80000410000 */
[----:B------:R-:W-:Y:S02]  /*ca40*/  FSEL R9, R9, RZ, P6 ;  /* 0x000000ff09097208 */ /* 0x000fe40003000000 */
[----:B------:R-:W-:Y:S01]  /*ca50*/  ISETP.GT.AND P6, PT, R3, 0x68, PT ;  /* 0x000000680300780c */ /* 0x000fe20003fc4270 */
[----:B------:R-:W-:Y:S01]  /*ca60*/  MUFU.EX2 R7, R7 ;  /* 0x0000000700077308 */ /* 0x000fe20000000800 */
[----:B------:R-:W-:Y:S01]  /*ca70*/  FMNMX.FTZ R3, R26, R8, !PT ;  /* 0x000000081a037209 */ /* 0x000fe20007810000 */
[-CC-:B------:R-:W-:Y:S01]  /*ca80*/  FFMA.FTZ R24, R24, R0.reuse, -R9.reuse ;  /* 0x0000000018187223 */ /* 0x180fe20000010809 */
[----:B------:R-:W-:Y:S01]  /*ca90*/  FSEL R78, R78, -INF , P6 ;  /* 0xff8000004e4e7808 */ /* 0x000fe20003000000 */
[-CC-:B------:R-:W-:Y:S01]  /*caa0*/  FFMA.FTZ R25, R25, R0.reuse, -R9.reuse ;  /* 0x0000000019197223 */ /* 0x180fe20000010809 */
[----:B------:R-:W-:Y:S01]  /*cab0*/  FMNMX.FTZ R3, R27, R3, !PT ;  /* 0x000000031b037209 */ /* 0x000fe20007810000 */
[-CC-:B------:R-:W-:Y:S01]  /*cac0*/  FFMA.FTZ R28, R28, R0.reuse, -R9.reuse ;  /* 0x000000001c1c7223 */ /* 0x180fe20000010809 */
[-CC-:B------:R-:W-:Y:S01]  /*cad0*/  FFMA.FTZ R29, R29, R0.reuse, -R9.reuse ;  /* 0x000000001d1d7223 */ /* 0x180fe20000010809 */
[----:B------:R-:W0:Y:S01]  /*cae0*/  MUFU.EX2 R24, R24 ;  /* 0x0000001800187308 */ /* 0x000e220000000800 */
[----:B------:R-:W-:Y:S01]  /*caf0*/  FMNMX.FTZ R3, R30, R3, !PT ;  /* 0x000000031e037209 */ /* 0x000fe20007810000 */
[-CC-:B------:R-:W-:Y:S01]  /*cb00*/  FFMA.FTZ R32, R32, R0.reuse, -R9.reuse ;  /* 0x0000000020207223 */ /* 0x180fe20000010809 */
[-CC-:B------:R-:W-:Y:S01]  /*cb10*/  FFMA.FTZ R33, R33, R0.reuse, -R9.reuse ;  /* 0x0000000021217223 */ /* 0x180fe20000010809 */
[-CC-:B------:R-:W-:Y:S01]  /*cb20*/  FFMA.FTZ R36, R36, R0.reuse, -R9.reuse ;  /* 0x0000000024247223 */ /* 0x180fe20000010809 */
[----:B------:R-:W-:Y:S01]  /*cb30*/  FMNMX.FTZ R3, R31, R3, !PT ;  /* 0x000000031f037209 */ /* 0x000fe20007810000 */
[-CC-:B------:R-:W-:Y:S01]  /*cb40*/  FFMA.FTZ R37, R37, R0.reuse, -R9.reuse ;  /* 0x0000000025257223 */ /* 0x180fe20000010809 */
[-CC-:B------:R-:W-:Y:S01]  /*cb50*/  FFMA.FTZ R40, R40, R0.reuse, -R9.reuse ;  /* 0x0000000028287223 */ /* 0x180fe20000010809 */
[----:B------:R-:W1:Y:S01]  /*cb60*/  MUFU.EX2 R25, R25 ;  /* 0x0000001900197308 */ /* 0x000e620000000800 */
[----:B------:R-:W-:Y:S01]  /*cb70*/  FMNMX.FTZ R3, R34, R3, !PT ;  /* 0x0000000322037209 */ /* 0x000fe20007810000 */
[-CC-:B------:R-:W-:Y:S01]  /*cb80*/  FFMA.FTZ R41, R41, R0.reuse, -R9.reuse ;  /* 0x0000000029297223 */ /* 0x180fe20000010809 */
[-CC-:B------:R-:W-:Y:S01]  /*cb90*/  FFMA.FTZ R44, R44, R0.reuse, -R9.reuse ;  /* 0x000000002c2c7223 */ /* 0x180fe20000010809 */
[-CC-:B------:R-:W-:Y:S01]  /*cba0*/  FFMA.FTZ R45, R45, R0.reuse, -R9.reuse ;  /* 0x000000002d2d7223 */ /* 0x180fe20000010809 */
[----:B------:R-:W-:Y:S01]  /*cbb0*/  FMNMX.FTZ R3, R35, R3, !PT ;  /* 0x0000000323037209 */ /* 0x000fe20007810000 */
[-CC-:B------:R-:W-:Y:S01]  /*cbc0*/  FFMA.FTZ R48, R48, R0.reuse, -R9.reuse ;  /* 0x0000000030307223 */ /* 0x180fe20000010809 */
[-CC-:B------:R-:W-:Y:S01]  /*cbd0*/  FFMA.FTZ R49, R49, R0.reuse, -R9.reuse ;  /* 0x0000000031317223 */ /* 0x180fe20000010809 */
[----:B------:R-:W-:Y:S01]  /*cbe0*/  MUFU.EX2 R28, R28 ;  /* 0x0000001c001c7308 */ /* 0x000fe20000000800 */
[----:B------:R-:W-:Y:S01]  /*cbf0*/  FMNMX.FTZ R3, R38, R3, !PT ;  /* 0x0000000326037209 */ /* 0x000fe20007810000 */
[----:B0-----:R-:W-:Y:S01]  /*cc00*/  FFMA.FTZ R5, R7, R5, R24 ;  /* 0x0000000507057223 */ /* 0x001fe20000010018 */
[-CC-:B------:R-:W-:Y:S01]  /*cc10*/  FFMA.FTZ R52, R52, R0.reuse, -R9.reuse ;  /* 0x0000000034347223 */ /* 0x180fe20000010809 */
[-CC-:B------:R-:W-:Y:S01]  /*cc20*/  FFMA.FTZ R53, R53, R0.reuse, -R9.reuse ;  /* 0x0000000035357223 */ /* 0x180fe20000010809 */
[----:B------:R-:W-:Y:S01]  /*cc30*/  FMNMX.FTZ R3, R39, R3, !PT ;  /* 0x0000000327037209 */ /* 0x000fe20007810000 */
[-CC-:B------:R-:W-:Y:S01]  /*cc40*/  FFMA.FTZ R56, R56, R0.reuse, -R9.reuse ;  /* 0x0000000038387223 */ /* 0x180fe20000010809 */
[-C--:B------:R-:W-:Y:S01]  /*cc50*/  FFMA.FTZ R57, R57, R0.reuse, -R9 ;  /* 0x0000000039397223 */ /* 0x080fe20000010809 */
[----:B------:R-:W-:Y:S01]  /*cc60*/  MUFU.EX2 R29, R29 ;  /* 0x0000001d001d7308 */ /* 0x000fe20000000800 */
[----:B------:R-:W-:Y:S01]  /*cc70*/  FMNMX.FTZ R3, R42, R3, !PT ;  /* 0x000000032a037209 */ /* 0x000fe20007810000 */
[----:B-1----:R-:W-:Y:S01]  /*cc80*/  FADD.FTZ R5, R25, R5 ;  /* 0x0000000519057221 */ /* 0x002fe20000010000 */
[-CC-:B------:R-:W-:Y:S01]  /*cc90*/  FFMA.FTZ R60, R60, R0.reuse, -R9.reuse ;  /* 0x000000003c3c7223 */ /* 0x180fe20000010809 */
[-CC-:B------:R-:W-:Y:S01]  /*cca0*/  FFMA.FTZ R61, R61, R0.reuse, -R9.reuse ;  /* 0x000000003d3d7223 */ /* 0x180fe20000010809 */
[----:B------:R-:W-:Y:S01]  /*ccb0*/  FMNMX.FTZ R3, R43, R3, !PT ;  /* 0x000000032b037209 */ /* 0x000fe20007810000 */
[-CC-:B------:R-:W-:Y:S01]  /*ccc0*/  FFMA.FTZ R64, R64, R0.reuse, -R9.reuse ;  /* 0x0000000040407223 */ /* 0x180fe20000010809 */
[-CC-:B------:R-:W-:Y:S01]  /*ccd0*/  FFMA.FTZ R65, R65, R0.reuse, -R9.reuse ;  /* 0x0000000041417223 */ /* 0x180fe20000010809 */
[----:B------:R-:W-:Y:S01]  /*cce0*/  MUFU.EX2 R32, R32 ;  /* 0x0000002000207308 */ /* 0x000fe20000000800 */
        /* <DEDUP_REMOVED lines=55> */
[----:B------:R-:W-:-:S03]  /*d060*/  FMUL.FTZ R11, R3, R0 ;  /* 0x00000000030b7220 */ /* 0x000fc60000410000 */
[----:B------:R-:W-:-:S03]  /*d070*/  FSEL R10, R3, RZ, P1 ;  /* 0x000000ff030a7208 */ /* 0x000fc60000800000 */
[----:B------:R-:W-:Y:S01]  /*d080*/  MUFU.EX2 R69, R69 ;  /* 0x0000004500457308 */ /* 0x000fe20000000800 */
[----:B------:R-:W-:Y:S01]  /*d090*/  FSEL R11, R11, RZ, P1 ;  /* 0x000000ff0b0b7208 */ /* 0x000fe20000800000 */
[----:B------:R-:W-:Y:S01]  /*d0a0*/  FADD.FTZ R8, -R10, R8 ;  /* 0x000000080a087221 */ /* 0x000fe20000010100 */
[----:B------:R-:W-:-:S03]  /*d0b0*/  IMAD R10, R22, 0x8, R2 ;  /* 0x00000008160a7824 */ /* 0x000fc600078e0202 */
[-CC-:B------:R-:W-:Y:S01]  /*d0c0*/  FFMA.FTZ R26, R26, R0.reuse, -R11.reuse ;  /* 0x000000001a1a7223 */ /* 0x180fe2000001080b */
[-CC-:B------:R-:W-:Y:S01]  /*d0d0*/  FFMA.FTZ R27, R27, R0.reuse, -R11.reuse ;  /* 0x000000001b1b7223 */ /* 0x180fe2000001080b */
[-C--:B------:R-:W-:Y:S01]  /*d0e0*/  FMUL.FTZ R8, R8, R0.reuse ;  /* 0x0000000008087220 */ /* 0x080fe20000410000 */
[-CC-:B------:R-:W-:Y:S01]  /*d0f0*/  FFMA.FTZ R30, R30, R0.reuse, -R11.reuse ;  /* 0x000000001e1e7223 */ /* 0x180fe2000001080b */
[-CC-:B------:R-:W-:Y:S01]  /*d100*/  FFMA.FTZ R31, R31, R0.reuse, -R11.reuse ;  /* 0x000000001f1f7223 */ /* 0x180fe2000001080b */
[-CC-:B------:R-:W-:Y:S01]  /*d110*/  FFMA.FTZ R34, R34, R0.reuse, -R11.reuse ;  /* 0x0000000022227223 */ /* 0x180fe2000001080b */
[----:B------:R-:W-:Y:S01]  /*d120*/  MUFU.EX2 R26, R26 ;  /* 0x0000001a001a7308 */ /* 0x000fe20000000800 */
[----:B------:R-:W-:Y:S02]  /*d130*/  VIADD R10, R10, 0x16840 ;  /* 0x000168400a0a7836 */ /* 0x000fe40000000000 */
[-CC-:B------:R-:W-:Y:S01]  /*d140*/  FFMA.FTZ R35, R35, R0.reuse, -R11.reuse ;  /* 0x0000000023237223 */ /* 0x180fe2000001080b */
[-CC-:B------:R-:W-:Y:S01]  /*d150*/  FFMA.FTZ R38, R38, R0.reuse, -R11.reuse ;  /* 0x0000000026267223 */ /* 0x180fe2000001080b */
[-CC-:B------:R-:W-:Y:S01]  /*d160*/  FFMA.FTZ R39, R39, R0.reuse, -R11.reuse ;  /* 0x0000000027277223 */ /* 0x180fe2000001080b */
[-CC-:B------:R-:W-:Y:S01]  /*d170*/  FFMA.FTZ R42, R42, R0.reuse, -R11.reuse ;  /* 0x000000002a2a7223 */ /* 0x180fe2000001080b */
[----:B--2---:R-:W-:Y:S01]  /*d180*/  PRMT R10, R120, 0x654, R10 ;  /* 0x00000654780a7816 */ /* 0x004fe2000000000a */
[-CC-:B------:R-:W-:Y:S01]  /*d190*/  FFMA.FTZ R43, R43, R0.reuse, -R11.reuse ;  /* 0x000000002b2b7223 */ /* 0x180fe2000001080b */
[----:B------:R-:W0:Y:S01]  /*d1a0*/  MUFU.EX2 R8, R8 ;  /* 0x0000000800087308 */ /* 0x000e220000000800 */
[-CC-:B------:R-:W-:Y:S01]  /*d1b0*/  FFMA.FTZ R46, R46, R0.reuse, -R11.reuse ;  /* 0x000000002e2e7223 */ /* 0x180fe2000001080b */
[----:B------:R1:W-:Y:S01]  /*d1c0*/  SYNCS.ARRIVE.TRANS64.RED.A1T0 RZ, [R10+URZ], RZ ;  /* 0x000000ff0aff79a7 */ /* 0x0003e2000810043f */
        /* <DEDUP_REMOVED lines=15> */
[-CC-:B------:R-:W-:Y:S01]  /*d2c0*/  FFMA.FTZ R71, R71, R0.reuse, -R11.reuse ;  /* 0x0000000047477223 */ /* 0x180fe2000001080b */
[-CC-:B------:R-:W-:Y:S01]  /*d2d0*/  FFMA.FTZ R74, R74, R0.reuse, -R11.reuse ;  /* 0x000000004a4a7223 */ /* 0x180fe2000001080b */
[-CC-:B------:R-:W-:Y:S01]  /*d2e0*/  FFMA.FTZ R75, R75, R0.reuse, -R11.reuse ;  /* 0x000000004b4b7223 */ /* 0x180fe2000001080b */
[-CC-:B------:R-:W-:Y:S01]  /*d2f0*/  FFMA.FTZ R78, R78, R0.reuse, -R11.reuse ;  /* 0x000000004e4e7223 */ /* 0x180fe2000001080b */
[-CC-:B------:R-:W-:Y:S01]  /*d300*/  FFMA.FTZ R79, R79, R0.reuse, -R11.reuse ;  /* 0x000000004f4f7223 */ /* 0x180fe2000001080b */
[-C--:B------:R-:W-:Y:S01]  /*d310*/  FFMA.FTZ R82, R82, R0.reuse, -R11 ;  /* 0x0000000052527223 */ /* 0x080fe2000001080b */
[----:B------:R-:W0:Y:S01]  /*d320*/  MUFU.EX2 R31, R31 ;  /* 0x0000001f001f7308 */ /* 0x000e220000000800 */
[----:B-1----:R-:W-:Y:S01]  /*d330*/  FADD.FTZ R10, R27, R4 ;  /* 0x000000041b0a7221 */ /* 0x002fe20000010000 */
[----:B------:R-:W-:Y:S01]  /*d340*/  FADD.FTZ R4, R28, R5 ;  /* 0x000000051c047221 */ /* 0x000fe20000010000 */
[-CC-:B------:R-:W-:Y:S01]  /*d350*/  FFMA.FTZ R83, R83, R0.reuse, -R11.reuse ;  /* 0x0000000053537223 */ /* 0x180fe2000001080b */
[-CC-:B------:R-:W-:Y:S01]  /*d360*/  FFMA.FTZ R86, R86, R0.reuse, -R11.reuse ;  /* 0x0000000056567223 */ /* 0x180fe2000001080b */
[----:B------:R-:W-:Y:S01]  /*d370*/  FFMA.FTZ R11, R87, R0, -R11 ;  /* 0x00000000570b7223 */ /* 0x000fe2000001080b */
[----:B------:R-:W-:-:S02]  /*d380*/  FADD.FTZ R4, R29, R4 ;  /* 0x000000041d047221 */ /* 0x000fc40000010000 */
        /* <DEDUP_REMOVED lines=96> */
.L_x_15467:
[----:B------:R-:W-:Y:S02]  /*d990*/  IMAD R10, R13, 0x8, R2 ;  /* 0x000000080d0a7824 */ /* 0x000fe400078e0202 */
[----:B------:R-:W2:Y:S02]  /*d9a0*/  LDL R13, [R1+0x2c] ;  /* 0x00002c00010d7983 */ /* 0x000ea40000100800 */
[----:B------:R-:W-:-:S05]  /*d9b0*/  VIADD R10, R10, 0x16860 ;  /* 0x000168600a0a7836 */ /* 0x000fca0000000000 */
[----:B------:R-:W-:Y:S01]  /*d9c0*/  PRMT R10, R120, 0x654, R10 ;  /* 0x00000654780a7816 */ /* 0x000fe2000000000a */
[-C--:B------:R-:W-:Y:S01]  /*d9d0*/  FMUL.FTZ R88, R88, R7.reuse ;  /* 0x0000000758587220 */ /* 0x080fe20000410000 */
[----:B------:R-:W-:Y:S02]  /*d9e0*/  F2FP.BF16.F32.PACK_AB R122, R9, R84 ;  /* 0x00000054097a723e */ /* 0x000fe400000010ff */
        /* <DEDUP_REMOVED lines=67> */
[----:B------:R-:W-:Y:S02]  /*de20*/  VIADD R12, R12, 0xffffffff ;  /* 0xffffffff0c0c7836 */ /* 0x000fe40000000000 */
[----:B------:R-:W-:-:S10]  /*de30*/  IMAD.MOV.U32 R13, RZ, RZ, R22 ;  /* 0x000000ffff0d7224 */ /* 0x000fd400078e0016 */
[----:B0-----:R-:W-:Y:S05]  /*de40*/  @P1 BRA `(.L_x_15468) ;  /* 0xffffffd4009c1947 */ /* 0x001fea000383ffff */
.L_x_15456:
[----:B------:R-:W-:-:S13]  /*de50*/  ISETP.GE.AND P1, PT, R12, RZ, PT ;  /* 0x000000ff0c00720c */ /* 0x000fda0003f26270 */
[----:B------:R-:W-:Y:S05]  /*de60*/  @!P1 BRA `(.L_x_15469) ;  /* 0x0000001c00e09947 */ /* 0x000fea0003800000 */
[----:B------:R-:W-:Y:S01]  /*de70*/  IMAD.MOV.U32 R10, RZ, RZ, R3 ;  /* 0x000000ffff0a7224 */ /* 0x000fe200078e0003 */
[----:B------:R-:W-:Y:S01]  /*de80*/  MOV R7, R155 ;  /* 0x0000009b00077202 */ /* 0x000fe20000000f00 */
[----:B------:R-:W-:Y:S02]  /*de90*/  IMAD.MOV.U32 R11, RZ, RZ, R6 ;  /* 0x000000ffff0b7224 */ /* 0x000fe400078e0006 */
[----:B------:R-:W-:-:S07]  /*dea0*/  IMAD.MOV.U32 R13, RZ, RZ, R22 ;  /* 0x000000ffff0d7224 */ /* 0x000fce00078e0016 */
.L_x_15481:
        /* <DEDUP_REMOVED lines=11> */
.L_x_15471:
[----:B------:R-:W-:Y:S01]  /*df60*/  IMAD R0, R22, 0x8, R2 ;  /* 0x0000000816007824 */ /* 0x000fe200078e0202 */
[----:B------:R-:W-:-:S04]  /*df70*/  SHF.L.U32 R3, R155, 0x1f, RZ ;  /* 0x0000001f9b037819 */ /* 0x000fc800000006ff */
[----:B------:R0:W1:Y:S01]  /*df80*/  SYNCS.PHASECHK.TRANS64.TRYWAIT P1, [R0+URZ+0x16830], R3 ;  /* 0x01683003000075a7 */ /* 0x000062000802017f */
[----:B------:R-:W-:Y:S05]  /*df90*/  @!P0 BRA `(.L_x_15472) ;  /* 0x0000000000048947 */ /* 0x000fea0003800000 */
[----:B------:R-:W-:Y:S01]  /*dfa0*/  BPT.TRAP 0x1 ;  /* 0x000000040000795c */ /* 0x000fe20000300000 */
.L_x_15472:
[----:B------:R-:W-:Y:S04]  /*dfb0*/  BSSY B0, `(.L_x_15470) ;  /* 0x0000004000007945 */ /* 0x000fe80003800000 */
[----:B-1----:R-:W-:Y:S05]  /*dfc0*/  @P1 BRA `(.L_x_15473) ;  /* 0x0000000000081947 */ /* 0x002fea0003800000 */
[----:B------:R-:W1:Y:S02]  /*dfd0*/  SYNCS.PHASECHK.TRANS64.TRYWAIT P1, [R0+URZ+0x16830], R3 ;  /* 0x01683003000075a7 */ /* 0x000e64000802017f */
[----:B-1----:R-:W-:Y:S05]  /*dfe0*/  @!P1 BRA `(.L_x_15474) ;  /* 0x000000c0006c9947 */ /* 0x002fea0003800000 */
.L_x_15473:
[----:B------:R-:W-:Y:S05]  /*dff0*/  BSYNC B0 ;  /* 0x0000000000007941 */ /* 0x000fea0003800000 */
.L_x_15470:
[----:B------:R-:W2:Y:S04]  /*e000*/  LDL R6, [R1+0x20] ;  /* 0x0000200001067983 */ /* 0x000ea80000100800 */
[----:B------:R3:W-:Y:S01]  /*e010*/  STL [R1+0x70], R2 ;  /* 0x0000700201007387 */ /* 0x0007e20000100800 */
[----:B01----:R-:W0:Y:S03]  /*e020*/  S2R R0, SR_TID.X ;  /* 0x0000000000007919 */ /* 0x003e260000002100 */
[----:B---3--:R-:W3:Y:S01]  /*e030*/  LDL.64 R2, [R1+0x10] ;  /* 0x0000100001027983 */ /* 0x008ee20000100a00 */
[----:B------:R-:W-:Y:S01]  /*e040*/  IMAD.MOV.U32 R9, RZ, RZ, 0x40000040 ;  /* 0x40000040ff097424 */ /* 0x000fe200078e00ff */
[----:B------:R-:W-:Y:S05]  /*e050*/  WARPSYNC.ALL ;  /* 0x0000000000007948 */ /* 0x000fea0003800000 */
[----:B------:R-:W-:-:S02]  /*e060*/  R2UR UR15, R9 ;  /* 0x00000000090f72ca */ /* 0x000fc400000e0000 */
[----:B0-----:R-:W-:-:S05]  /*e070*/  SHF.R.U32.HI R0, RZ, 0x7, R0 ;  /* 0x00000007ff007819 */ /* 0x001fca0000011600 */
[----:B------:R-:W-:Y:S02]  /*e080*/  VIADD R0, R0, 0x8 ;  /* 0x0000000800007836 */ /* 0x000fe40000000000 */
[----:B------:R-:W-:Y:S01]  /*e090*/  IMAD.MOV.U32 R27, RZ, RZ, 0x40000040 ;  /* 0x40000040ff1b7424 */ /* 0x000fe200078e00ff */
[----:B------:R-:W-:Y:S01]  /*e0a0*/  R2UR UR4, R14 ;  /* 0x000000000e0472ca */ /* 0x000fe200000e0000 */
[----:B------:R-:W-:Y:S01]  /*e0b0*/  IMAD.MOV.U32 R25, RZ, RZ, 0x40000040 ;  /* 0x40000040ff197424 */ /* 0x000fe200078e00ff */
[----:B------:R-:W-:Y:S02]  /*e0c0*/  R2UR UR5, R15 ;  /* 0x000000000f0572ca */ /* 0x000fe400000e0000 */
[----:B------:R-:W-:Y:S02]  /*e0d0*/  R2UR UR7, R27 ;  /* 0x000000001b0772ca */ /* 0x000fe400000e0000 */
[----:B------:R-:W-:Y:S02]  /*e0e0*/  R2UR UR11, R25 ;  /* 0x00000000190b72ca */ /* 0x000fe400000e0000 */
[----:B------:R-:W-:Y:S01]  /*e0f0*/  R2UR UR19, R27 ;  /* 0x000000001b1372ca */ /* 0x000fe200000e0000 */
[----:B------:R0:W-:Y:S01]  /*e100*/  BAR.SYNC.DEFER_BLOCKING R0, 0x100 ;  /* 0x000400000000751d */ /* 0x0001e20000010000 */
[----:B--2---:R-:W-:-:S04]  /*e110*/  IMAD R26, R22, 0x400, R6 ;  /* 0x00000400161a7824 */ /* 0x004fc800078e0206 */
[----:B------:R-:W-:-:S05]  /*e120*/  VIADD R8, R26, 0x4 ;  /* 0x000000041a087836 */ /* 0x000fca0000000000 */
[----:B------:R-:W-:Y:S02]  /*e130*/  R2UR UR14, R8 ;  /* 0x00000000080e72ca */ /* 0x000fe400000e0000 */
[----:B------:R-:W2:Y:S01]  /*e140*/  LDL.64 R8, [R1+0x8] ;  /* 0x0000080001087983 */ /* 0x000ea20000100a00 */
[C---:B------:R-:W-:Y:S01]  /*e150*/  R2UR UR6, R26.reuse ;  /* 0x000000001a0672ca */ /* 0x040fe200000e0000 */
[C---:B------:R-:W-:Y:S02]  /*e160*/  VIADD R24, R26.reuse, 0x2 ;  /* 0x000000021a187836 */ /* 0x040fe40000000000 */
[----:B------:R-:W-:-:S03]  /*e170*/  VIADD R26, R26, 0x6 ;  /* 0x000000061a1a7836 */ /* 0x000fc60000000000 */
[----:B------:R-:W-:Y:S02]  /*e180*/  R2UR UR10, R24 ;  /* 0x00000000180a72ca */ /* 0x000fe400000e0000 */
[----:B------:R-:W-:Y:S02]  /*e190*/  R2UR UR18, R26 ;  /* 0x000000001a1272ca */ /* 0x000fe400000e0000 */
        /* <DEDUP_REMOVED lines=11> */
[----:B--2---:R-:W-:Y:S02]  /*e250*/  R2UR UR12, R8 ;  /* 0x00000000080c72ca */ /* 0x004fe400000e0000 */
[----:B------:R-:W-:Y:S01]  /*e260*/  R2UR UR13, R9 ;  /* 0x00000000090d72ca */ /* 0x000fe200000e0000 */
[----:B------:R-:W-:-:S12]  /*e270*/  WARPGROUP.ARRIVE ;  /* 0x00000000000079c5 */ /* 0x000fd80000000000 */
        /* <DEDUP_REMOVED lines=8> */
.L_x_15476:
[----:B------:R-:W-:Y:S01]  /*e300*/  SHF.L.U32 R0, R7, 0x1f, RZ ;  /* 0x0000001f07007819 */ /* 0x000fe200000006ff */
[----:B-----5:R-:W-:-:S04]  /*e310*/  IMAD R3, R13, 0x8, R2 ;  /* 0x000000080d037824 */ /* 0x020fc800078e0202 */
[----:B------:R0:W1:Y:S01]  /*e320*/  SYNCS.PHASECHK.TRANS64.TRYWAIT P1, [R3+URZ+0x16850], R0 ;  /* 0x01685000030075a7 */ /* 0x000062000802017f */
[----:B------:R-:W-:Y:S05]  /*e330*/  @!P0 BRA `(.L_x_15477) ;  /* 0x0000000000048947 */ /* 0x000fea0003800000 */
[----:B------:R-:W-:Y:S01]  /*e340*/  BPT.TRAP 0x1 ;  /* 0x000000040000795c */ /* 0x000fe20000300000 */
.L_x_15477:
[----:B-1----:R-:W-:Y:S05]  /*e350*/  @P1 BRA `(.L_x_15475) ;  /* 0x0000000000081947 */ /* 0x002fea0003800000 */
[----:B------:R-:W1:Y:S02]  /*e360*/  SYNCS.PHASECHK.TRANS64.TRYWAIT P1, [R3+URZ+0x16850], R0 ;  /* 0x01685000030075a7 */ /* 0x000e64000802017f */
[----:B-1----:R-:W-:Y:S05]  /*e370*/  @!P1 BRA `(.L_x_15478) ;  /* 0x000000bc009c9947 */ /* 0x002fea0003800000 */
.L_x_15475:
        /* <DEDUP_REMOVED lines=25> */
[----:B------:R-:W-:Y:S02]  /*e510*/  R2UR UR6, R8 ;  /* 0x00000000080672ca */ /* 0x000fe400000e0000 */
[----:B------:R-:W-:Y:S01]  /*e520*/  R2UR UR7, R9 ;  /* 0x00000000090772ca */ /* 0x000fe200000e0000 */
[----:B------:R-:W-:Y:S01]  /*e530*/  IMAD.MOV.U32 R9, RZ, RZ, 0x40000040 ;  /* 0x40000040ff097424 */ /* 0x000fe200078e00ff */
[----:B------:R-:W-:Y:S01]  /*e540*/  IADD3 R8, R6, 0x180, RZ ;  /* 0x0000018006087810 */ /* 0x000fe20007ffe0ff */
[----:B------:R-:W-:Y:S02]  /*e550*/  WARPGROUP.DEPBAR.LE gsb0, 0x0 ;  /* 0x00008000000079c5 */ /* 0x000fe40000010000 */
[----:B------:R-:W-:-:S08]  /*e560*/  WARPGROUP.ARRIVE ;  /* 0x00000000000079c5 */ /* 0x000fd00000000000 */
        /* <DEDUP_REMOVED lines=37> */
.L_x_15479:
[----:B------:R-:W1:Y:S01]  /*e7c0*/  S2R R120, SR_CgaCtaId ;  /* 0x0000000000787919 */ /* 0x000e620000008800 */
[----:B0-----:R-:W-:-:S04]  /*e7d0*/  IMAD R0, R22, 0x8, R2 ;  /* 0x0000000816007824 */ /* 0x001fc800078e0202 */
[----:B------:R-:W-:-:S05]  /*e7e0*/  VIADD R0, R0, 0x16840 ;  /* 0x0001684000007836 */ /* 0x000fca0000000000 */
[----:B-1----:R-:W-:-:S04]  /*e7f0*/  PRMT R0, R120, 0x654, R0 ;  /* 0x0000065478007816 */ /* 0x002fc80000000000 */
        /* <DEDUP_REMOVED lines=74> */
[----:B------:R-:W0:Y:S03]  /*eca0*/  LDC R0, c[0x0][0x988] ;  /* 0x00026200ff007b82 */ /* 0x000e260000000800 */
[C---:B------:R-:W-:Y:S01]  /*ecb0*/  FADD.FTZ R8, -R3.reuse, R10 ;  /* 0x0000000a03087221 */ /* 0x040fe20000010100 */
[-C--:B0-----:R-:W-:Y:S01]  /*ecc0*/  FMUL.FTZ R9, R6, R0.reuse ;  /* 0x0000000006097220 */ /* 0x081fe20000410000 */
[-C--:B------:R-:W-:Y:S01]  /*ecd0*/  FMUL.FTZ R11, R3, R0.reuse ;  /* 0x00000000030b7220 */ /* 0x080fe20000410000 */
[-C--:B------:R-:W-:Y:S01]  /*ece0*/  FMUL.FTZ R7, R7, R0.reuse ;  /* 0x0000000007077220 */ /* 0x080fe20000410000 */
[-C--:B------:R-:W-:Y:S01]  /*ecf0*/  FMUL.FTZ R8, R8, R0.reuse ;  /* 0x0000000008087220 */ /* 0x080fe20000410000 */
        /* <DEDUP_REMOVED lines=196> */
.L_x_15480:
[----:B------:R-:W-:Y:S01]  /*f940*/  IMAD R10, R13, 0x8, R2 ;  /* 0x000000080d0a7824 */ /* 0x000fe200078e0202 */
[----:B------:R-:W-:Y:S01]  /*f950*/  ISETP.GT.AND P1, PT, R12, RZ, PT ;  /* 0x000000ff0c00720c */ /* 0x000fe20003f24270 */
[-C--:B------:R-:W-:Y:S01]  /*f960*/  FMUL.FTZ R88, R88, R7.reuse ;  /* 0x0000000758587220 */ /* 0x080fe20000410000 */
        /* <DEDUP_REMOVED lines=51> */
[----:B------:R-:W-:Y:S01]  /*fca0*/  VIADD R12, R12, 0xffffffff ;  /* 0xffffffff0c0c7836 */ /* 0x000fe20000000000 */
        /* <DEDUP_REMOVED lines=20> */
.L_x_15469:
[----:B------:R-:W-:Y:S05]  /*fdf0*/  WARPSYNC.ALL ;  /* 0x0000000000007948 */ /* 0x000fea0003800000 */
[----:B------:R-:W-:Y:S06]  /*fe00*/  BAR.ARV 0x8, 0x200 ;  /* 0x0208000000007b1d */ /* 0x000fec0000002000 */
[----:B------:R-:W-:Y:S05]  /*fe10*/  @!P0 BRA `(.L_x_15482) ;  /* 0x0000000000048947 */ /* 0x000fea0003800000 */
[----:B------:R-:W-:Y:S01]  /*fe20*/  BPT.TRAP 0x1 ;  /* 0x000000040000795c */ /* 0x000fe20000300000 */
.L_x_15482:
[----:B------:R-:W-:Y:S02]  /*fe30*/  LEA R10, R22, R2, 0x3 ;  /* 0x00000002160a7211 */ /* 0x000fe400078e18ff */
[----:B------:R-:W-:-:S04]  /*fe40*/  SHF.L.U32 R7, R155, 0x1f, RZ ;  /* 0x0000001f9b077819 */ /* 0x000fc800000006ff */
[----:B------:R0:W1:Y:S01]  /*fe50*/  SYNCS.PHASECHK.TRANS64.TRYWAIT P1, [R10+URZ+0x16850], R7 ;  /* 0x016850070a0075a7 */ /* 0x000062000802017f */
[----:B------:R-:W-:Y:S05]  /*fe60*/  @!P0 BRA `(.L_x_15483) ;  /* 0x0000000000048947 */ /* 0x000fea0003800000 */
[----:B------:R-:W-:Y:S01]  /*fe70*/  BPT.TRAP 0x1 ;  /* 0x000000040000795c */ /* 0x000fe20000300000 */
.L_x_15483:
[----:B------:R-:W-:-:S05]  /*fe80*/  VIADD R2, R2, 0x400 ;  /* 0x0000040002027836 */ /* 0x000fca0000000000 */
[----:B------:R-:W-:-:S04]  /*fe90*/  SHF.R.U32.HI R2, RZ, 0x4, R2 ;  /* 0x00000004ff027819 */ /* 0x000fc80000011602 */
[----:B------:R-:W-:Y:S01]  /*fea0*/  LOP3.LUT R9, R2, 0x3fff, RZ, 0xc0, !PT ;  /* 0x00003fff02097812 */ /* 0x000fe200078ec0ff */
[----:B-1----:R-:W-:Y:S06]  /*feb0*/  @P1 BRA `(.L_x_15484) ;  /* 0x0000000000081947 */ /* 0x002fec0003800000 */
[----:B------:R-:W1:Y:S02]  /*fec0*/  SYNCS.PHASECHK.TRANS64.TRYWAIT P1, [R10+URZ+0x16850], R7 ;  /* 0x016850070a0075a7 */ /* 0x000e64000802017f */
[----:B-1----:R-:W-:Y:S05]  /*fed0*/  @!P1 BRA `(.L_x_15485) ;  /* 0x000000a000d89947 */ /* 0x002fea0003800000 */
.L_x_15484:
        /* <DEDUP_REMOVED lines=9> */
[----:B------:R-:W-:Y:S01]  /*ff70*/  MOV R31, 0xff800000 ;  /* 0xff800000001f7802 */ /* 0x000fe20000000f00 */
[----:B01----:R-:W0:Y:S01]  /*ff80*/  SHFL.BFLY PT, R7, R4, 0x2, 0x1f ;  /* 0x0c401f0004077f89 */ /* 0x003e2200000e0000 */
[----:B------:R-:W-:-:S02]  /*ff90*/  IMAD.MOV.U32 R9, RZ, RZ, 0x40000040 ;  /* 0x40000040ff097424 */ /* 0x000fc400078e00ff */
[----:B------:R-:W-:-:S07]  /*ffa0*/  IMAD.MOV.U32 R30, RZ, RZ, -0x800000 ;  /* 0xff800000ff1e7424 */ /* 0x000fce00078e00ff */
[----:B------:R-:W-:Y:S01]  /*ffb0*/  HGMMA.64x64x16.F32.BF16 R88, R148, gdesc[UR4].tnspB, R88, gsb0 ;  /* 0x40e0000494587df0 */ /* 0x000fe20008001858 */
[----:B------:R-:W-:Y:S01]  /*ffc0*/  R2UR UR6, R12 ;  /* 0x000000000c0672ca */ /* 0x000fe200000e0000 */
[----:B------:R-:W-:Y:S01]  /*ffd0*/  VIADD R12, R8, 0x100 ;  /* 0x00000100080c7836 */ /* 0x000fe20000000000 */
[----:B------:R-:W-:Y:S01]  /*ffe0*/  R2UR UR7, R13 ;  /* 0x000000000d0772ca */ /* 0x000fe200000e0000 */
[----:B------:R-:W-:Y:S02]  /*fff0*/  IMAD.MOV.U32 R13, RZ, RZ, 0x40000040 ;  /* 0x40000040ff0d7424 */ /* 0x000fe400078e00ff */
[----:B--2---:R-:W-:Y:S01]  /*10000*/  FADD.FTZ R2, R2, R5 ;  /* 0x0000000502027221 */ /* 0x004fe20000010000 */
        /* <DEDUP_REMOVED lines=40> */
[----:B------:R-:W0:Y:S01]  /*10290*/  SHFL.BFLY PT, R7, R2, 0x1, 0x1f ;  /* 0x0c201f0002077f89 */ /* 0x000e2200000e0000 */
[----:B------:R-:W-:-:S03]  /*102a0*/  IMAD.MOV.U32 R4, RZ, RZ, RZ ;  /* 0x000000ffff047224 */ /* 0x000fc600078e00ff */
        /* <DEDUP_REMOVED lines=18> */
[----:B------:R-:W-:Y:S03]  /*103d0*/  HGMMA.64x64x16.F32.BF16 R88, R120, gdesc[UR4].tnspB, R88, gsb0 ;  /* 0x40e0000478587df0 */ /* 0x000fe60008001858 */
[----:B------:R-:W-:Y:S02]  /*103e0*/  WARPGROUP.DEPBAR.LE gsb0, 0x0 ;  /* 0x00008000000079c5 */ /* 0x000fe40000010000 */
[----:B--23--:R-:W-:Y:S05]  /*103f0*/  @!P0 BRA `(.L_x_15486) ;  /* 0x0000000000048947 */ /* 0x00cfea0003800000 */
[----:B------:R-:W-:Y:S01]  /*10400*/  BPT.TRAP 0x1 ;  /* 0x000000040000795c */ /* 0x000fe20000300000 */
.L_x_15486:
[----:B------:R-:W2:Y:S01]  /*10410*/  LDL.LU R5, [R1+0x58] ;  /* 0x0000580001057983 */ /* 0x000ea20000300800 */
[----:B------:R-:W-:Y:S02]  /*10420*/  VIADD R0, R10, 0x16860 ;  /* 0x000168600a007836 */ /* 0x000fe40000000000 */
[-C--:B------:R-:W-:Y:S01]  /*10430*/  FMUL.FTZ R25, R88, R4.reuse ;  /* 0x0000000458197220 */ /* 0x080fe20000410000 */
[----:B------:R-:W1:Y:S01]  /*10440*/  S2R R3, SR_CgaCtaId ;  /* 0x0000000000037919 */ /* 0x000e620000008800 */
[----:B------:R-:W-:Y:S02]  /*10450*/  VIADD R22, R22, 0x1 ;  /* 0x0000000116167836 */ /* 0x000fe40000000000 */
[----:B------:R-:W-:-:S03]  /*10460*/  FMUL.FTZ R12, R89, R4 ;  /* 0x00000004590c7220 */ /* 0x000fc60000410000 */
[----:B------:R-:W-:Y:S01]  /*10470*/  ISETP.NE.AND P0, PT, R22, 0x2, PT ;  /* 0x000000021600780c */ /* 0x000fe20003f05270 */
        /* <DEDUP_REMOVED lines=16> */
[----:B------:R-:W-:Y:S01]  /*10580*/  FMUL.FTZ R15, R95, R2 ;  /* 0x000000025f0f7220 */ /* 0x000fe20000410000 */
[----:B-1----:R-:W-:-:S04]  /*10590*/  PRMT R0, R3, 0x654, R0 ;  /* 0x0000065403007816 */ /* 0x002fc80000000000 */
[----:B------:R0:W-:Y:S01]  /*105a0*/  SYNCS.ARRIVE.TRANS64.RED.A1T0 RZ, [R0+URZ], RZ ;  /* 0x000000ff00ff79a7 */ /* 0x0001e2000810043f */
[----:B------:R-:W-:Y:S01]  /*105b0*/  FMUL.FTZ R3, R92, R4 ;  /* 0x000000045c037220 */ /* 0x000fe20000410000 */
        /* <DEDUP_REMOVED lines=18> */
.L_x_15416:
[----:B------:R-:W1:Y:S01]  /*106e0*/  S2R R0, SR_TID.X ;  /* 0x0000000000007919 */ /* 0x000e620000002100 */
[----:B------:R-:W-:Y:S05]  /*106f0*/  WARPSYNC.ALL ;  /* 0x0000000000007948 */ /* 0x000fea0003800000 */
[----:B-1----:R-:W-:-:S05]  /*10700*/  VIADD R45, R0, 0xffffff80 ;  /* 0xffffff80002d7836 */ /* 0x002fca0000000000 */
[----:B------:R-:W-:-:S04]  /*10710*/  SHF.R.S32.HI R43, RZ, 0x1f, R45 ;  /* 0x0000001fff2b7819 */ /* 0x000fc8000001142d */
[----:B------:R-:W-:-:S04]  /*10720*/  LEA.HI R43, R43, R45, RZ, 0x3 ;  /* 0x0000002d2b2b7211 */ /* 0x000fc800078f18ff */
[----:B------:R-:W-:-:S05]  /*10730*/  LOP3.LUT R43, R43, 0xfffffff8, RZ, 0xc0, !PT ;  /* 0xfffffff82b2b7812 */ /* 0x000fca00078ec0ff */
[----:B------:R-:W-:-:S04]  /*10740*/  IMAD.IADD R43, R45, 0x1, -R43 ;  /* 0x000000012d2b7824 */ /* 0x000fc800078e0a2b */
[----:B------:R-:W-:-:S05]  /*10750*/  IMAD.SHL.U32 R29, R43, 0x8, RZ ;  /* 0x000000082b1d7824 */ /* 0x000fca00078e00ff */
[----:B------:R-:W-:Y:S01]  /*10760*/  SHF.R.S32.HI R28, RZ, 0x1f, R29 ;  /* 0x0000001fff1c7819 */ /* 0x000fe2000001141d */
[----:B------:R-:W1:Y:S01]  /*10770*/  S2R R0, SR_CgaCtaId ;  /* 0x0000000000007919 */ /* 0x000e620000008800 */
[----:B------:R-:W-:Y:S01]  /*10780*/  MOV R2, 0x400 ;  /* 0x0000040000027802 */ /* 0x000fe20000000f00 */
[----:B------:R-:W-:Y:S01]  /*10790*/  BSSY B0, `(.L_x_15487) ;  /* 0x000018c000007945 */ /* 0x000fe20003800000 */
[----:B------:R-:W-:Y:S02]  /*107a0*/  BAR.SYNC.DEFER_BLOCKING 0x5, 0x200 ;  /* 0x0148000000007b1d */ /* 0x000fe40000010000 */
[----:B-1----:R-:W-:-:S05]  /*107b0*/  LEA R2, R0, R2, 0x18 ;  /* 0x0000000200027211 */ /* 0x002fca00078ec0ff */
[----:B------:R1:W2:Y:S01]  /*107c0*/  LDS.128 R32, [R2+0x168d0] ;  /* 0x0168d00002207984 */ /* 0x0002a20000000c00 */
[----:B------:R-:W-:Y:S06]  /*107d0*/  BAR.ARV 0x4, 0x200 ;  /* 0x0108000000007b1d */ /* 0x000fec0000002000 */
[----:B------:R-:W-:Y:S05]  /*107e0*/  @P1 BRA `(.L_x_15488) ;  /* 0x0000000c00b41947 */ /* 0x000fea0003800000 */
[----:B------:R-:W3:Y:S04]  /*107f0*/  LDL R0, [R1+0x6c] ;  /* 0x00006c0001007983 */ /* 0x000ee80000100800 */
[----:B------:R-:W4:Y:S04]  /*10800*/  LDL.LU R40, [R1+0x4c] ;  /* 0x00004c0001287983 */ /* 0x000f280000300800 */
[----:B------:R-:W4:Y:S01]  /*10810*/  LDL.LU R38, [R1+0x50] ;  /* 0x0000500001267983 */ /* 0x000f220000300800 */
[----:B0-----:R-:W0:Y:S01]  /*10820*/  S2R R5, SR_SWINHI ;  /* 0x0000000000057919 */ /* 0x001e220000002f00 */
[----:B------:R-:W-:Y:S05]  /*10830*/  WARPSYNC.ALL ;  /* 0x0000000000007948 */ /* 0x000fea0003800000 */
[----:B------:R-:W-:Y:S01]  /*10840*/  F2FP.BF16.F32.PACK_AB R12, R12, R25 ;  /* 0x000000190c0c723e */ /* 0x000fe200000010ff */
[----:B------:R-:W-:Y:S01]  /*10850*/  ULDC.64 UR4, c[0x0][0xc00] ;  /* 0x0003000000047ab9 */ /* 0x000fe20000000a00 */
[----:B------:R-:W-:-:S02]  /*10860*/  F2FP.BF16.F32.PACK_AB R13, R13, R90 ;  /* 0x0000005a0d0d723e */ /* 0x000fc400000010ff */
[----:B------:R-:W-:Y:S02]  /*10870*/  F2FP.BF16.F32.PACK_AB R14, R14, R3 ;  /* 0x000000030e0e723e */ /* 0x000fe400000010ff */
[----:B------:R-:W-:Y:S01]  /*10880*/  F2FP.BF16.F32.PACK_AB R15, R15, R94 ;  /* 0x0000005e0f0f723e */ /* 0x000fe200000010ff */
[----:B------:R-:W-:Y:S01]  /*10890*/  IMAD.MOV.U32 R36, RZ, RZ, RZ ;  /* 0x000000ffff247224 */ /* 0x000fe200078e00ff */
[----:B--2---:R-:W2:Y:S04]  /*108a0*/  LDL R32, [R1+0x44] ;  /* 0x0000440001207983 */ /* 0x004ea80000100800 */
[----:B------:R-:W2:Y:S01]  /*108b0*/  LDL R44, [R1+0x28] ;  /* 0x00002800012c7983 */ /* 0x000ea20000100800 */
[----:B------:R-:W-:Y:S02]  /*108c0*/  MOV R20, R2 ;  /* 0x0000000200147202 */ /* 0x000fe40000000f00 */
[----:B0-----:R-:W-:Y:S01]  /*108d0*/  MOV R21, R5 ;  /* 0x0000000500157202 */ /* 0x001fe20000000f00 */
[----:B------:R-:W-:Y:S02]  /*108e0*/  BAR.SYNC.DEFER_BLOCKING 0x1, 0x180 ;  /* 0x0046000000007b1d */ /* 0x000fe40000010000 */
[----:B---3--:R-:W-:-:S03]  /*108f0*/  IMAD.WIDE R10, R0, 0x2, R20 ;  /* 0x00000002000a7825 */ /* 0x008fc600078e0214 */
[C---:B----4-:R-:W-:Y:S02]  /*10900*/  IADD3 R37, P1, R10.reuse, 0x40, RZ ;  /* 0x000000400a257810 */ /* 0x050fe40007f3e0ff */
[C---:B------:R-:W-:Y:S02]  /*10910*/  LOP3.LUT R9, R10.reuse, 0x380, RZ, 0xc0, !PT ;  /* 0x000003800a097812 */ /* 0x040fe400078ec0ff */
[C---:B------:R-:W-:Y:S02]  /*10920*/  IADD3 R39, P0, R10.reuse, 0x60, RZ ;  /* 0x000000600a277810 */ /* 0x040fe40007f1e0ff */
[----:B------:R-:W-:Y:S02]  /*10930*/  IADD3 R27, P2, R10, 0x20, RZ ;  /* 0x000000200a1b7810 */ /* 0x000fe40007f5e0ff */
[----:B------:R-:W-:Y:S02]  /*10940*/  LOP3.LUT R4, R37, 0x380, RZ, 0xc0, !PT ;  /* 0x0000038025047812 */ /* 0x000fe400078ec0ff */
[----:B------:R-:W-:-:S02]  /*10950*/  SHF.R.U64 R9, R9, 0x3, RZ ;  /* 0x0000000309097819 */ /* 0x000fc400000012ff */
[----:B-----5:R-:W-:Y:S02]  /*10960*/  LOP3.LUT R24, R39, 0x380, RZ, 0xc0, !PT ;  /* 0x0000038027187812 */ /* 0x020fe400078ec0ff */
[----:B------:R-:W-:Y:S02]  /*10970*/  LOP3.LUT R0, R27, 0x380, RZ, 0xc0, !PT ;  /* 0x000003801b007812 */ /* 0x000fe400078ec0ff */
        /* <DEDUP_REMOVED lines=9> */
[----:B------:R-:W-:-:S02]  /*10a10*/  MOV R10, R10 ;  /* 0x0000000a000a7202 */ /* 0x000fc40000000f00 */
[----:B------:R-:W-:Y:S02]  /*10a20*/  LOP3.LUT R8, R0, R27, RZ, 0x3c, !PT ;  /* 0x0000001b00087212 */ /* 0x000fe400078e3cff */
[----:B------:R-:W-:Y:S01]  /*10a30*/  MOV R26, R6 ;  /* 0x00000006001a7202 */ /* 0x000fe20000000f00 */
[----:B------:R0:W-:Y:S01]  /*10a40*/  STSM.16.M88.4 [R10], R12 ;  /* 0x0000000c0a007844 */ /* 0x0001e20000000200 */
[----:B------:R-:W-:Y:S01]  /*10a50*/  MOV R3, R4 ;  /* 0x0000000400037202 */ /* 0x000fe20000000f00 */
[----:B------:R-:W3:Y:S01]  /*10a60*/  LDC R0, c[0x0][0xbe8] ;  /* 0x0002fa00ff007b82 */ /* 0x000ee20000000800 */
[----:B------:R-:W-:Y:S02]  /*10a70*/  ISETP.NE.U32.AND P0, PT, RZ, UR4, PT ;  /* 0x00000004ff007c0c */ /* 0x000fe4000bf05070 */
[----:B------:R-:W-:Y:S02]  /*10a80*/  IADD3 R24, P1, R40, UR4, RZ ;  /* 0x0000000428187c10 */ /* 0x000fe4000ff3e0ff */
        /* <DEDUP_REMOVED lines=14> */
[----:B------:R-:W-:Y:S01]  /*10b70*/  IADD3.X R25, R38, UR5, RZ, P1, !PT ;  /* 0x0000000526197c10 */ /* 0x000fe20008ffe4ff */
[----:B------:R-:W-:Y:S01]  /*10b80*/  ULDC.64 UR4, c[0x0][0xc08] ;  /* 0x0003020000047ab9 */ /* 0x000fe20000000a00 */
[----:B------:R0:W-:Y:S01]  /*10b90*/  STSM.16.M88.4 [R27], R4 ;  /* 0x000000041b007844 */ /* 0x0001e20000000200 */
[----:B------:R-:W-:-:S03]  /*10ba0*/  ISETP.NE.U32.AND P1, PT, RZ, UR4, PT ;  /* 0x00000004ff007c0c */ /* 0x000fc6000bf25070 */
[----:B------:R-:W-:Y:S01]  /*10bb0*/  STSM.16.M88.4 [R26], R8 ;  /* 0x000000081a007844 */ /* 0x000fe20000000200 */
[----:B------:R-:W-:-:S03]  /*10bc0*/  ISETP.NE.AND.EX P1, PT, RZ, UR5, PT, P1 ;  /* 0x00000005ff007c0c */ /* 0x000fc6000bf25310 */
[----:B------:R4:W-:Y:S01]  /*10bd0*/  STSM.16.M88.4 [R3], R12 ;  /* 0x0000000c03007844 */ /* 0x0009e20000000200 */
[----:B------:R-:W-:Y:S09]  /*10be0*/  BAR.SYNC.DEFER_BLOCKING 0x1, 0x180 ;  /* 0x0046000000007b1d */ /* 0x000ff20000010000 */
[----:B0-----:R-:W-:Y:S01]  /*10bf0*/  @P1 IADD3 R4, P3, R40, UR4, RZ ;  /* 0x0000000428041c10 */ /* 0x001fe2000ff7e0ff */
[----:B------:R-:W-:-:S03]  /*10c00*/  ULDC UR4, c[0x0][0xa88] ;  /* 0x0002a20000047ab9 */ /* 0x000fc60000000800 */
[----:B------:R-:W-:Y:S01]  /*10c10*/  @P1 IADD3.X R5, R38, UR5, RZ, P3, !PT ;  /* 0x0000000526051c10 */ /* 0x000fe20009ffe4ff */
[----:B----4-:R-:W-:Y:S01]  /*10c20*/  IMAD.U32 R3, RZ, RZ, UR4 ;  /* 0x00000004ff037e24 */ /* 0x010fe2000f8e00ff */
[----:B------:R0:W5:Y:S05]  /*10c30*/  @P0 LDG.E R36, desc[UR40][R24.64] ;  /* 0x0000002818240981 */ /* 0x00016a000c1e1900 */
[----:B------:R0:W5:Y:S01]  /*10c40*/  @P1 LDG.E R3, desc[UR40][R4.64] ;  /* 0x0000002804031981 */ /* 0x000162000c1e1900 */
[----:B---3--:R-:W-:-:S13]  /*10c50*/  ISETP.NE.AND P2, PT, R0, 0x1, PT ;  /* 0x000000010000780c */ /* 0x008fda0003f45270 */
[----:B------:R-:W3:Y:S08]  /*10c60*/  @P2 LDC R6, c[0x0][0xbec] ;  /* 0x0002fb00ff062b82 */ /* 0x000ef00000000800 */
[----:B------:R-:W4:Y:S01]  /*10c70*/  @P2 LDC R27, c[0x0][0xbf0] ;  /* 0x0002fc00ff1b2b82 */ /* 0x000f220000000800 */
[----:B--2---:R-:W-:Y:S01]  /*10c80*/  IMAD.IADD R13, R32, 0x1, R44 ;  /* 0x00000001200d7824 */ /* 0x004fe200078e022c */
[----:B0-----:R-:W-:Y:S06]  /*10c90*/  @P1 BRA `(.L_x_15489) ;  /* 0x0000000000101947 */ /* 0x001fec0003800000 */
[----:B------:R-:W-:Y:S05]  /*10ca0*/  @!P0 BRA `(.L_x_15489) ;  /* 0x00000000000c8947 */ /* 0x000fea0003800000 */
[----:B------:R-:W2:Y:S04]  /*10cb0*/  LDG.E R4, desc[UR40][R24.64] ;  /* 0x0000002818047981 */ /* 0x000ea8000c1e1900 */
[----:B-----5:R-:W2:Y:S02]  /*10cc0*/  LDG.E R3, desc[UR40][R24.64+0x4] ;  /* 0x0000042818037981 */ /* 0x020ea4000c1e1900 */
[----:B--2---:R-:W-:-:S07]  /*10cd0*/  IMAD.IADD R3, R3, 0x1, -R4 ;  /* 0x0000000103037824 */ /* 0x004fce00078e0a04 */
.L_x_15489:
[----:B------:R-:W2:Y:S01]  /*10ce0*/  LDL.LU R10, [R1+0x5c] ;  /* 0x00005c00010a7983 */ /* 0x000ea20000300800 */
[----:B---3--:R-:W-:Y:S01]  /*10cf0*/  @P2 IMAD.HI.U32 R4, R13, R6, RZ ;  /* 0x000000060d042227 */ /* 0x008fe200078e00ff */
[----:B------:R-:W-:Y:S02]  /*10d00*/  ULDC.64 UR4, c[0x0][0xb90] ;  /* 0x0002e40000047ab9 */ /* 0x000fe40000000a00 */
[----:B------:R-:W3:Y:S04]  /*10d10*/  LDL.LU R8, [R1+0x54] ;  /* 0x0000540001087983 */ /* 0x000ee80000300800 */
[----:B------:R-:W3:Y:S01]  /*10d20*/  LDL.LU R42, [R1+0x48] ;  /* 0x00004800012a7983 */ /* 0x000ee20000300800 */
[----:B-----5:R-:W-:Y:S01]  /*10d30*/  SHF.R.S32.HI R37, RZ, 0x1f, R36 ;  /* 0x0000001fff257819 */ /* 0x020fe20000011424 */
[----:B------:R-:W-:Y:S01]  /*10d40*/  IMAD.MOV.U32 R7, RZ, RZ, R13 ;  /* 0x000000ffff077224 */ /* 0x000fe200078e000d */
[----:B----4-:R-:W-:Y:S01]  /*10d50*/  @P2 SHF.R.U32.HI R7, RZ, R27, R4 ;  /* 0x0000001bff072219 */ /* 0x010fe20000011604 */
[----:B------:R-:W4:Y:S04]  /*10d60*/  LDL R12, [R1+0x68] ;  /* 0x00006800010c7983 */ /* 0x000f280000100800 */
[----:B------:R-:W-:Y:S01]  /*10d70*/  IMAD.MOV R11, RZ, RZ, -R7 ;  /* 0x000000ffff0b7224 */ /* 0x000fe200078e0a07 */
[----:B------:R-:W-:-:S02]  /*10d80*/  SHF.R.S32.HI R40, RZ, 0x1f, R45 ;  /* 0x0000001fff287819 */ /* 0x000fc4000001142d */
[----:B------:R-:W-:Y:S02]  /*10d90*/  SHF.R.S32.HI R14, RZ, 0x1f, R45 ;  /* 0x0000001fff0e7819 */ /* 0x000fe4000001142d */
[-C--:B------:R-:W-:Y:S02]  /*10da0*/  LEA.HI R40, R40, R45.reuse, RZ, 0x3 ;  /* 0x0000002d28287211 */ /* 0x080fe400078f18ff */
[----:B------:R-:W-:Y:S02]  /*10db0*/  LEA.HI R14, R14, R45, RZ, 0x7 ;  /* 0x0000002d0e0e7211 */ /* 0x000fe400078f38ff */
[----:B------:R-:W-:Y:S02]  /*10dc0*/  SHF.R.S32.HI R40, RZ, 0x3, R40 ;  /* 0x00000003ff287819 */ /* 0x000fe40000011428 */
[----:B------:R-:W-:Y:S01]  /*10dd0*/  LOP3.LUT R14, R14, 0xffffff80, RZ, 0xc0, !PT ;  /* 0xffffff800e0e7812 */ /* 0x000fe200078ec0ff */
[----:B------:R-:W-:-:S03]  /*10de0*/  IMAD R3, R3, R0, RZ ;  /* 0x0000000003037224 */ /* 0x000fc600078e02ff */
[----:B------:R-:W-:Y:S02]  /*10df0*/  IADD3 R14, R45, -R14, RZ ;  /* 0x8000000e2d0e7210 */ /* 0x000fe40007ffe0ff */
[----:B--2---:R-:W-:Y:S02]  /*10e00*/  SEL R32, R10, RZ, !P0 ;  /* 0x000000ff0a207207 */ /* 0x004fe40004000000 */
[----:B---3--:R-:W-:Y:S02]  /*10e10*/  SEL R41, R8, RZ, !P0 ;  /* 0x000000ff08297207 */ /* 0x008fe40004000000 */
        /* <DEDUP_REMOVED lines=22> */
[----:B------:R-:W-:Y:S01]  /*10f80*/  IMAD R9, R40, 0x40, R29 ;  /* 0x0000004028097824 */ /* 0x000fe200078e021d */
[----:B------:R-:W-:Y:S01]  /*10f90*/  SHFL.IDX PT, R4, R10, RZ, 0x1c1f ;  /* 0x001c1fff0a047589 */ /* 0x000fe200000e0000 */
[----:B----4-:R-:W-:Y:S01]  /*10fa0*/  IMAD.IADD R12, R12, 0x1, R44 ;  /* 0x000000010c0c7824 */ /* 0x010fe200078e022c */
[----:B------:R-:W-:Y:S02]  /*10fb0*/  ULDC.64 UR4, c[0x0][0xaa0] ;  /* 0x0002a80000047ab9 */ /* 0x000fe40000000a00 */
[----:B------:R-:W0:Y:S01]  /*10fc0*/  SHFL.IDX PT, R5, R11, RZ, 0x1c1f ;  /* 0x001c1fff0b057589 */ /* 0x000e2200000e0000 */
[----:B------:R-:W-:-:S03]  /*10fd0*/  IMAD.WIDE R20, R9, 0x2, R20 ;  /* 0x0000000209147825 */ /* 0x000fc600078e0214 */
[----:B------:R-:W-:Y:S04]  /*10fe0*/  SHFL.IDX PT, R6, R10, 0x1, 0x1c1f ;  /* 0x003c1f000a067f89 */ /* 0x000fe800000e0000 */
[----:B------:R-:W2:Y:S01]  /*10ff0*/  SHFL.IDX PT, R7, R11, 0x1, 0x1c1f ;  /* 0x003c1f000b077f89 */ /* 0x000ea200000e0000 */
[----:B------:R-:W-:Y:S01]  /*11000*/  LOP3.LUT P0, RZ, R14, 0x3, RZ, 0xc0, !PT ;  /* 0x000000030eff7812 */ /* 0x000fe2000780c0ff */
[----:B------:R-:W-:Y:S01]  /*11010*/  VIADD R8, R12, 0x8 ;  /* 0x000000080c087836 */ /* 0x000fe20000000000 */
[C---:B------:R-:W-:Y:S02]  /*11020*/  IADD3 R13, P3, R20.reuse, 0x1800, RZ ;  /* 0x00001800140d7810 */ /* 0x040fe40007f7e0ff */
[----:B------:R-:W-:Y:S02]  /*11030*/  IADD3 R25, P4, R20, 0x3000, RZ ;  /* 0x0000300014197810 */ /* 0x000fe40007f9e0ff */
[----:B------:R-:W-:-:S02]  /*11040*/  ISETP.GE.OR P1, PT, R12, R3, P0 ;  /* 0x000000030c00720c */ /* 0x000fc40000726670 */
[----:B------:R-:W-:Y:S02]  /*11050*/  LOP3.LUT R9, R20, 0x380, RZ, 0xc0, !PT ;  /* 0x0000038014097812 */ /* 0x000fe400078ec0ff */
[----:B------:R-:W-:Y:S02]  /*11060*/  LOP3.LUT R12, R13, 0x380, RZ, 0xc0, !PT ;  /* 0x000003800d0c7812 */ /* 0x000fe400078ec0ff */
[----:B------:R-:W-:Y:S02]  /*11070*/  ISETP.GE.OR P0, PT, R8, R3, P0 ;  /* 0x000000030800720c */ /* 0x000fe40000706670 */
[----:B------:R-:W-:Y:S02]  /*11080*/  LOP3.LUT R24, R25, 0x380, RZ, 0xc0, !PT ;  /* 0x0000038019187812 */ /* 0x000fe400078ec0ff */
[----:B------:R-:W-:Y:S02]  /*11090*/  SHF.R.U64 R9, R9, 0x3, RZ ;  /* 0x0000000309097819 */ /* 0x000fe400000012ff */
[----:B------:R-:W-:-:S02]  /*110a0*/  SHF.R.U64 R12, R12, 0x3, RZ ;  /* 0x000000030c0c7819 */ /* 0x000fc400000012ff */
[----:B------:R-:W-:Y:S02]  /*110b0*/  SHF.R.U64 R24, R24, 0x3, RZ ;  /* 0x0000000318187819 */ /* 0x000fe400000012ff */
[----:B------:R-:W-:Y:S01]  /*110c0*/  LOP3.LUT R8, R9, R20, RZ, 0x3c, !PT ;  /* 0x0000001409087212 */ /* 0x000fe200078e3cff */
[--C-:B------:R-:W-:Y:S01]  /*110d0*/  IMAD.MOV.U32 R9, RZ, RZ, R21.reuse ;  /* 0x000000ffff097224 */ /* 0x100fe200078e0015 */
[----:B------:R-:W-:Y:S01]  /*110e0*/  LOP3.LUT R12, R12, R13, RZ, 0x3c, !PT ;  /* 0x0000000d0c0c7212 */ /* 0x000fe200078e3cff */
[--C-:B------:R-:W-:Y:S01]  /*110f0*/  IMAD.X R13, RZ, RZ, R21.reuse, P3 ;  /* 0x000000ffff0d7224 */ /* 0x100fe200018e0615 */
[----:B------:R-:W-:Y:S01]  /*11100*/  LOP3.LUT R24, R24, R25, RZ, 0x3c, !PT ;  /* 0x0000001918187212 */ /* 0x000fe200078e3cff */
[----:B------:R-:W-:Y:S01]  /*11110*/  IMAD.X R25, RZ, RZ, R21, P4 ;  /* 0x000000ffff197224 */ /* 0x000fe200020e0615 */
[----:B0-----:R0:W-:Y:S04]  /*11120*/  @!P1 ST.E desc[UR40][R4.64], R31 ;  /* 0x0000001f04009985 */ /* 0x0011e8000c101928 */
[----:B--2---:R2:W-:Y:S04]  /*11130*/  @!P0 ST.E desc[UR40][R6.64], R30 ;  /* 0x0000001e06008985 */ /* 0x0045e8000c101928 */
[----:B------:R-:W3:Y:S04]  /*11140*/  LD.E.128 R8, desc[UR40][R8.64] ;  /* 0x0000002808087980 */ /* 0x000ee8000c101d00 */
[----:B------:R-:W4:Y:S04]  /*11150*/  LD.E.128 R12, desc[UR40][R12.64] ;  /* 0x000000280c0c7980 */ /* 0x000f28000c101d00 */
[----:B------:R-:W4:Y:S01]  /*11160*/  LD.E.128 R24, desc[UR40][R24.64] ;  /* 0x0000002818187980 */ /* 0x000f22000c101d00 */
[----:B------:R-:W-:-:S04]  /*11170*/  IADD3 R39, P0, R20, 0x4800, RZ ;  /* 0x0000480014277810 */ /* 0x000fc80007f1e0ff */
[----:B------:R-:W-:-:S04]  /*11180*/  LOP3.LUT R20, R39, 0x380, RZ, 0xc0, !PT ;  /* 0x0000038027147812 */ /* 0x000fc800078ec0ff */
[----:B0-----:R-:W-:-:S04]  /*11190*/  SHF.R.U64 R4, R20, 0x3, RZ ;  /* 0x0000000314047819 */ /* 0x001fc800000012ff */
[----:B------:R-:W-:Y:S02]  /*111a0*/  LOP3.LUT R4, R4, R39, RZ, 0x3c, !PT ;  /* 0x0000002704047212 */ /* 0x000fe400078e3cff */
[----:B------:R-:W0:Y:S01]  /*111b0*/  @P2 LDC R39, c[0x0][0xbec] ;  /* 0x0002fb00ff272b82 */ /* 0x000e220000000800 */
[----:B------:R-:W-:Y:S02]  /*111c0*/  IMAD.X R5, RZ, RZ, R21, P0 ;  /* 0x000000ffff057224 */ /* 0x000fe400000e0615 */
[----:B------:R-:W-:Y:S02]  /*111d0*/  IMAD R21, R37, UR4, RZ ;  /* 0x0000000425157c24 */ /* 0x000fe4000f8e02ff */
[----:B--2---:R-:W-:Y:S02]  /*111e0*/  IMAD R30, R43, 0x30, R40 ;  /* 0x000000302b1e7824 */ /* 0x004fe400078e0228 */
[----:B------:R-:W5:Y:S01]  /*111f0*/  LD.E.128 R4, desc[UR40][R4.64] ;  /* 0x0000002804047980 */ /* 0x000f62000c101d00 */
[----:B------:R-:W2:Y:S01]  /*11200*/  @P2 LDC R37, c[0x0][0xbf0] ;  /* 0x0002fc00ff252b82 */ /* 0x000ea20000000800 */
[----:B------:R-:W-:-:S02]  /*11210*/  IMAD R31, R36, UR5, R21 ;  /* 0x00000005241f7c24 */ /* 0x000fc4000f8e0215 */
[----:B------:R-:W-:Y:S01]  /*11220*/  IMAD.WIDE.U32 R20, R36, UR4, RZ ;  /* 0x0000000424147c25 */ /* 0x000fe2000f8e00ff */
[----:B------:R-:W-:Y:S01]  /*11230*/  ULDC.64 UR4, c[0x0][0xae8] ;  /* 0x0002ba0000047ab9 */ /* 0x000fe20000000a00 */
[----:B------:R-:W-:Y:S01]  /*11240*/  @!PT LDS RZ, [RZ] ;  /* 0x00000000fffff984 */ /* 0x000fe20000000800 */
[----:B------:R-:W-:Y:S01]  /*11250*/  @!PT LDS RZ, [RZ] ;  /* 0x00000000fffff984 */ /* 0x000fe20000000800 */
[----:B------:R-:W-:Y:S01]  /*11260*/  @!PT LDS RZ, [RZ] ;  /* 0x00000000fffff984 */ /* 0x000fe20000000800 */
[----:B------:R-:W-:Y:S01]  /*11270*/  @!PT LDS RZ, [RZ] ;  /* 0x00000000fffff984 */ /* 0x000fe20000000800 */
[----:B------:R1:W-:Y:S06]  /*11280*/  MEMBAR.ALL.CTA ;  /* 0x0000000000007992 */ /* 0x0003ec0000008000 */
[----:B-1----:R-:W1:Y:S01]  /*11290*/  FENCE.VIEW.ASYNC.S ;  /* 0x00000000000073c6 */ /* 0x002e620000000000 */
[----:B------:R-:W-:Y:S02]  /*112a0*/  IMAD.IADD R21, R21, 0x1, R31 ;  /* 0x0000000115157824 */ /* 0x000fe400078e021f */
[----:B------:R-:W-:-:S02]  /*112b0*/  IMAD R31, R38, UR4, RZ ;  /* 0x00000004261f7c24 */ /* 0x000fc4000f8e02ff */
[----:B------:R-:W-:Y:S02]  /*112c0*/  IMAD.IADD R36, R44, 0x1, R30 ;  /* 0x000000012c247824 */ /* 0x000fe400078e021e */
[C---:B------:R-:W-:Y:S02]  /*112d0*/  IMAD R31, R42.reuse, UR5, R31 ;  /* 0x000000052a1f7c24 */ /* 0x040fe4000f8e021f */
[----:B------:R-:W-:Y:S01]  /*112e0*/  IMAD.WIDE.U32 R20, R42, UR4, R20 ;  /* 0x000000042a147c25 */ /* 0x000fe2000f8e0014 */
[----:B------:R-:W-:-:S03]  /*112f0*/  ULDC.64 UR4, c[0x0][0xaf0] ;  /* 0x0002bc0000047ab9 */ /* 0x000fc60000000a00 */
        /* <DEDUP_REMOVED lines=25> */
[----:B------:R-:W-:Y:S01]  /*11490*/  LEA.HI.X R38, R20, UR5, R21, 0x1, P0 ;  /* 0x0000000514267c11 */ /* 0x000fe200080f0c15 */
[----:B-1----:R-:W0:Y:S01]  /*114a0*/  SHFL.IDX PT, R30, R32, RZ, 0x181f ;  /* 0x00181fff201e7589 */ /* 0x002e2200000e0000 */
[----:B------:R-:W-:-:S03]  /*114b0*/  IMAD.IADD R40, R40, 0x1, R44 ;  /* 0x0000000128287824 */ /* 0x000fc600078e022c */
        /* <DEDUP_REMOVED lines=13> */
[C---:B-1----:R-:W-:Y:S02]  /*11590*/  @!P2 LEA R30, P4, R29.reuse, R36, 0x1 ;  /* 0x000000241d1ea211 */ /* 0x042fe400078808ff */
[C---:B--2---:R-:W-:Y:S02]  /*115a0*/  @!P3 LEA.HI.X R21, R29.reuse, R21, R28, 0x1, P5 ;  /* 0x000000151d15b211 */ /* 0x044fe400028f0c1c */
[C---:B------:R-:W-:Y:S02]  /*115b0*/  @!P1 LEA R36, P5, R29.reuse, R42, 0x1 ;  /* 0x0000002a1d249211 */ /* 0x040fe400078a08ff */
[----:B------:R-:W-:Y:S02]  /*115c0*/  PRMT R0, RZ, 0x654, R0 ;  /* 0x00000654ff007816 */ /* 0x000fe40000000000 */
[C-C-:B------:R-:W-:Y:S02]  /*115d0*/  @!P2 LEA.HI.X R31, R29.reuse, R31, R28.reuse, 0x1, P4 ;  /* 0x0000001f1d1fa211 */ /* 0x140fe400020f0c1c */
[----:B------:R-:W-:Y:S01]  /*115e0*/  @!P1 LEA.HI.X R37, R29, R37, R28, 0x1, P5 ;  /* 0x000000251d259211 */ /* 0x000fe200028f0c1c */
[----:B------:R0:W-:Y:S02]  /*115f0*/  SYNCS.ARRIVE.TRANS64.RED.A1T0 RZ, [R0+URZ], RZ ;  /* 0x000000ff00ff79a7 */ /* 0x0001e4000810043f */
[----:B0-----:R-:W-:-:S05]  /*11600*/  VIADD R0, R40, 0x90 ;  /* 0x0000009028007836 */ /* 0x001fca0000000000 */
[----:B------:R-:W-:Y:S01]  /*11610*/  ISETP.GE.OR P0, PT, R0, R3, P0 ;  /* 0x000000030000720c */ /* 0x000fe20000706670 */
[----:B------:R-:W2:Y:S04]  /*11620*/  SHFL.IDX PT, R32, R32, 0x3, 0x181f ;  /* 0x00781f0020207f89 */ /* 0x000ea800000e0000 */
[----:B------:R-:W0:Y:S04]  /*11630*/  SHFL.IDX PT, R38, R38, 0x3, 0x181f ;  /* 0x00781f0026267f89 */ /* 0x000e2800000e0000 */
[----:B---3--:R3:W-:Y:S04]  /*11640*/  @!P3 ST.E.128 desc[UR40][R20.64], R8 ;  /* 0x000000081400b985 */ /* 0x0087e8000c101d28 */
[----:B----4-:R3:W-:Y:S04]  /*11650*/  @!P2 ST.E.128 desc[UR40][R30.64], R12 ;  /* 0x0000000c1e00a985 */ /* 0x0107e8000c101d28 */
[----:B------:R3:W-:Y:S01]  /*11660*/  @!P1 ST.E.128 desc[UR40][R36.64], R24 ;  /* 0x0000001824009985 */ /* 0x0007e2000c101d28 */
[----:B0-2---:R-:W-:Y:S05]  /*11670*/  @P0 BRA `(.L_x_15490) ;  /* 0x0000000800740947 */ /* 0x005fea0003800000 */
[----:B---3--:R-:W-:-:S04]  /*11680*/  LEA R8, P0, R29, R32, 0x1 ;  /* 0x000000201d087211 */ /* 0x008fc800078008ff */
[----:B------:R-:W-:-:S05]  /*11690*/  LEA.HI.X R9, R29, R38, R28, 0x1, P0 ;  /* 0x000000261d097211 */ /* 0x000fca00000f0c1c */
[----:B-----5:R2:W-:Y:S01]  /*116a0*/  ST.E.128 desc[UR40][R8.64], R4 ;  /* 0x0000000408007985 */ /* 0x0205e2000c101d28 */
[----:B------:R-:W-:Y:S05]  /*116b0*/  BRA `(.L_x_15490) ;  /* 0x0000000800647947 */ /* 0x000fea0003800000 */
.L_x_15488:
[----:B------:R-:W3:Y:S01]  /*116c0*/  LDL.LU R6, [R1+0x4c] ;  /* 0x00004c0001067983 */ /* 0x000ee20000300800 */
[----:B------:R-:W-:Y:S01]  /*116d0*/  ULDC.64 UR4, c[0x0][0xc00] ;  /* 0x0003000000047ab9 */ /* 0x000fe20000000a00 */
[----:B------:R-:W-:Y:S01]  /*116e0*/  MOV R0, RZ ;  /* 0x000000ff00007202 */ /* 0x000fe20000000f00 */
[----:B------:R-:W4:Y:S01]  /*116f0*/  LDC R25, c[0x0][0xbe8] ;  /* 0x0002fa00ff197b82 */ /* 0x000f220000000800 */
[----:B------:R-:W0:Y:S01]  /*11700*/  LDL.LU R3, [R1+0x50] ;  /* 0x0000500001037983 */ /* 0x000e220000300800 */
[----:B------:R-:W-:-:S04]  /*11710*/  ISETP.NE.U32.AND P0, PT, RZ, UR4, PT ;  /* 0x00000004ff007c0c */ /* 0x000fc8000bf05070 */
[----:B------:R-:W-:Y:S02]  /*11720*/  ISETP.NE.AND.EX P0, PT, RZ, UR5, PT, P0 ;  /* 0x00000005ff007c0c */ /* 0x000fe4000bf05300 */
[----:B---3--:R-:W-:-:S04]  /*11730*/  IADD3 R4, P1, R6, UR4, RZ ;  /* 0x0000000406047c10 */ /* 0x008fc8000ff3e0ff */
[----:B0-----:R-:W-:Y:S01]  /*11740*/  IADD3.X R5, R3, UR5, RZ, P1, !PT ;  /* 0x0000000503057c10 */ /* 0x001fe20008ffe4ff */
[----:B------:R-:W-:Y:S02]  /*11750*/  ULDC.64 UR4, c[0x0][0xc08] ;  /* 0x0003020000047ab9 */ /* 0x000fe40000000a00 */
[----:B------:R-:W-:-:S04]  /*11760*/  ISETP.NE.U32.AND P1, PT, RZ, UR4, PT ;  /* 0x00000004ff007c0c */ /* 0x000fc8000bf25070 */
[----:B------:R0:W5:Y:S01]  /*11770*/  @P0 LDG.E R0, desc[UR40][R4.64] ;  /* 0x0000002804000981 */ /* 0x000162000c1e1900 */
[----:B------:R-:W-:Y:S01]  /*11780*/  ISETP.NE.AND.EX P1, PT, RZ, UR5, PT, P1 ;  /* 0x00000005ff007c0c */ /* 0x000fe2000bf25310 */
[----:B------:R-:W3:-:S12]  /*11790*/  S2R R10, SR_TID.X ;  /* 0x00000000000a7919 */ /* 0x000ed80000002100 */
[----:B------:R-:W-:Y:S01]  /*117a0*/  @P1 IADD3 R6, P2, R6, UR4, RZ ;  /* 0x0000000406061c10 */ /* 0x000fe2000ff5e0ff */
[----:B------:R-:W-:Y:S02]  /*117b0*/  ULDC UR4, c[0x0][0xa88] ;  /* 0x0002a20000047ab9 */ /* 0x000fe40000000800 */
[----:B------:R-:W-:Y:S01]  /*117c0*/  IMAD.U32 R8, RZ, RZ, UR4 ;  /* 0x00000004ff087e24 */ /* 0x000fe2000f8e00ff */
[----:B------:R-:W-:-:S05]  /*117d0*/  @P1 IADD3.X R7, R3, UR5, RZ, P2, !PT ;  /* 0x0000000503071c10 */ /* 0x000fca00097fe4ff */
[----:B------:R0:W5:Y:S01]  /*117e0*/  @P1 LDG.E R8, desc[UR40][R6.64] ;  /* 0x0000002806081981 */ /* 0x000162000c1e1900 */
[----:B----4-:R-:W-:Y:S01]  /*117f0*/  ISETP.NE.AND P2, PT, R25, 0x1, PT ;  /* 0x000000011900780c */ /* 0x010fe20003f45270 */
[----:B---3--:R-:W-:-:S12]  /*11800*/  VIADD R31, R10, 0xffffff80 ;  /* 0xffffff800a1f7836 */ /* 0x008fd80000000000 */
[----:B------:R-:W3:Y:S01]  /*11810*/  @P2 LDC R20, c[0x0][0xbec] ;  /* 0x0002fb00ff142b82 */ /* 0x000ee20000000800 */
[----:B------:R-:W-:-:S07]  /*11820*/  ISETP.GE.AND P3, PT, R31, 0xc0, PT ;  /* 0x000000c01f00780c */ /* 0x000fce0003f66270 */
[----:B------:R-:W4:Y:S01]  /*11830*/  @P2 LDC R27, c[0x0][0xbf0] ;  /* 0x0002fc00ff1b2b82 */ /* 0x000f220000000800 */
[----:B0-----:R-:W-:Y:S05]  /*11840*/  @P1 BRA `(.L_x_15491) ;  /* 0x0000000000101947 */ /* 0x001fea0003800000 */
[----:B------:R-:W-:Y:S05]  /*11850*/  @!P0 BRA `(.L_x_15491) ;  /* 0x00000000000c8947 */ /* 0x000fea0003800000 */
[----:B------:R-:W2:Y:S04]  /*11860*/  LDG.E R3, desc[UR40][R4.64] ;  /* 0x0000002804037981 */ /* 0x000ea8000c1e1900 */
[----:B-----5:R-:W2:Y:S02]  /*11870*/  LDG.E R8, desc[UR40][R4.64+0x4] ;  /* 0x0000042804087981 */ /* 0x020ea4000c1e1900 */
[----:B--2---:R-:W-:-:S07]  /*11880*/  IMAD.IADD R8, R8, 0x1, -R3 ;  /* 0x0000000108087824 */ /* 0x004fce00078e0a03 */
.L_x_15491:
        /* <DEDUP_REMOVED lines=11> */
[----:B-----5:R-:W-:Y:S01]  /*11940*/  IADD3 R10, R30, -0x80, R10 ;  /* 0xffffff801e0a7810 */ /* 0x020fe20007ffe00a */
        /* <DEDUP_REMOVED lines=36> */
.L_x_15493:
[----:B------:R-:W-:Y:S05]  /*11b90*/  BSYNC B1 ;  /* 0x0000000000017941 */ /* 0x000fea0003800000 */
.L_x_15492:
[----:B------:R-:W-:Y:S01]  /*11ba0*/  SHF.R.S32.HI R26, RZ, 0x1f, R31 ;  /* 0x0000001fff1a7819 */ /* 0x000fe2000001141f */
[----:B------:R-:W-:Y:S01]  /*11bb0*/  ULDC.64 UR4, c[0x0][0xaa0] ;  /* 0x0002a80000047ab9 */ /* 0x000fe20000000a00 */
[----:B------:R-:W-:Y:S01]  /*11bc0*/  ULDC.64 UR6, c[0x0][0xa80] ;  /* 0x0002a00000067ab9 */ /* 0x000fe20000000a00 */
[----:B0-----:R-:W-:Y:S01]  /*11bd0*/  IMAD R3, R11, UR4, RZ ;  /* 0x000000040b037c24 */ /* 0x001fe2000f8e02ff */
[----:B------:R-:W-:Y:S01]  /*11be0*/  LEA.HI R26, R26, R31, RZ, 0x3 ;  /* 0x0000001f1a1a7211 */ /* 0x000fe200078f18ff */
[----:B------:R-:W-:-:S03]  /*11bf0*/  IMAD.WIDE.U32 R4, R0, UR4, RZ ;  /* 0x0000000400047c25 */ /* 0x000fc6000f8e00ff */
[----:B------:R-:W-:Y:S01]  /*11c00*/  SHF.R.S32.HI R26, RZ, 0x3, R26 ;  /* 0x00000003ff1a7819 */ /* 0x000fe2000001141a */
[----:B------:R-:W-:Y:S01]  /*11c10*/  IMAD R3, R0, UR5, R3 ;  /* 0x0000000500037c24 */ /* 0x000fe2000f8e0203 */
[----:B------:R-:W-:Y:S02]  /*11c20*/  ULDC.64 UR4, c[0x0][0xae8] ;  /* 0x0002ba0000047ab9 */ /* 0x000fe40000000a00 */
[----:B------:R-:W-:Y:S02]  /*11c30*/  IMAD R6, R12, UR4, RZ ;  /* 0x000000040c067c24 */ /* 0x000fe4000f8e02ff */
[----:B------:R-:W-:Y:S02]  /*11c40*/  IMAD R0, R43, 0x30, R26 ;  /* 0x000000302b007824 */ /* 0x000fe400078e021a */
[----:B------:R-:W-:Y:S02]  /*11c50*/  IMAD.IADD R5, R5, 0x1, R3 ;  /* 0x0000000105057824 */ /* 0x000fe400078e0203 */
[----:B-----5:R-:W-:-:S02]  /*11c60*/  IMAD.IADD R9, R30, 0x1, R0 ;  /* 0x000000011e097824 */ /* 0x020fc400078e0200 */
[----:B------:R-:W-:Y:S02]  /*11c70*/  IMAD R7, R24, UR5, R6 ;  /* 0x0000000518077c24 */ /* 0x000fe4000f8e0206 */
        /* <DEDUP_REMOVED lines=21> */
[----:B------:R-:W-:Y:S01]  /*11dd0*/  IMAD.WIDE.U32 R20, R7, UR4, R4 ;  /* 0x0000000407147c25 */ /* 0x000fe2000f8e0004 */
        /* <DEDUP_REMOVED lines=11> */
[----:B------:R-:W2:Y:S03]  /*11e90*/  SHFL.IDX PT, R0, R20, RZ, 0x181f ;  /* 0x00181fff14007589 */ /* 0x000ea600000e0000 */
[C---:B------:R-:W-:Y:S01]  /*11ea0*/  VIADD R10, R24.reuse, 0x60 ;  /* 0x00000060180a7836 */ /* 0x040fe20000000000 */
[----:B------:R-:W3:Y:S01]  /*11eb0*/  SHFL.IDX PT, R5, R7, 0x1, 0x181f ;  /* 0x00381f0007057f89 */ /* 0x000ee200000e0000 */
[CC--:B------:R-:W-:Y:S02]  /*11ec0*/  ISETP.GE.OR P2, PT, R24.reuse, R21.reuse, P0 ;  /* 0x000000151800720c */ /* 0x0c0fe40000746670 */
[----:B------:R-:W-:Y:S01]  /*11ed0*/  IADD3 R8, R24, 0x30, RZ ;  /* 0x0000003018087810 */ /* 0x000fe20007ffe0ff */
[----:B------:R-:W4:Y:S01]  /*11ee0*/  SHFL.IDX PT, R14, R7, 0x2, 0x181f ;  /* 0x00581f00070e7f89 */ /* 0x000f2200000e0000 */
[----:B------:R-:W-:-:S02]  /*11ef0*/  ISETP.GE.OR P4, PT, R10, R21, P0 ;  /* 0x000000150a00720c */ /* 0x000fc40000786670 */
        /* <DEDUP_REMOVED lines=10> */
[C-C-:B-----5:R-:W-:Y:S01]  /*11fa0*/  @!P3 LEA.HI.X R9, R29.reuse, R4, R28.reuse, 0x1, P1 ;  /* 0x000000041d09b211 */ /* 0x160fe200008f0c1c */
[----:B------:R-:W-:Y:S02]  /*11fb0*/  @!P4 IMAD.MOV.U32 R4, RZ, RZ, R25 ;  /* 0x000000ffff04c224 */ /* 0x000fe400078e0019 */
[----:B------:R0:W3:Y:S01]  /*11fc0*/  SHFL.IDX PT, R14, R7, 0x3, 0x181f ;  /* 0x00781f00070e7f89 */ /* 0x0000e200000e0000 */
[----:B-1----:R-:W-:-:S03]  /*11fd0*/  @!P4 LEA.HI.X R5, R29, R6, R28, 0x1, P5 ;  /* 0x000000061d05c211 */ /* 0x002fc600028f0c1c */
[----:B------:R0:W-:Y:S04]  /*11fe0*/  @!P3 ST.E.128 desc[UR40][R8.64], RZ ;  /* 0x000000ff0800b985 */ /* 0x0001e8000c101d28 */
[----:B------:R0:W-:Y:S02]  /*11ff0*/  @!P4 ST.E.128 desc[UR40][R4.64], RZ ;  /* 0x000000ff0400c985 */ /* 0x0001e4000c101d28 */
.L_x_15673:
[----:B------:R-:W-:-:S05]  /*12000*/  VIADD R24, R24, 0x90 ;  /* 0x0000009018187836 */ /* 0x000fca0000000000 */
[----:B------:R-:W-:-:S13]  /*12010*/  ISETP.GE.OR P0, PT, R24, R21, P0 ;  /* 0x000000151800720c */ /* 0x000fda0000706670 */
[----:B---3--:R-:W-:-:S04]  /*12020*/  @!P0 LEA R14, P1, R29, R14, 0x1 ;  /* 0x0000000e1d0e8211 */ /* 0x008fc800078208ff */
[----:B--2---:R-:W-:-:S05]  /*12030*/  @!P0 LEA.HI.X R15, R29, R0, R28, 0x1, P1 ;  /* 0x000000001d0f8211 */ /* 0x004fca00008f0c1c */
[----:B------:R1:W-:Y:S04]  /*12040*/  @!P0 ST.E.128 desc[UR40][R14.64], RZ ;  /* 0x000000ff0e008985 */ /* 0x0003e8000c101d28 */
.L_x_15490:
[----:B------:R-:W-:Y:S05]  /*12050*/  BSYNC B0 ;  /* 0x0000000000007941 */ /* 0x000fea0003800000 */
.L_x_15487:
[----:B------:R-:W-:Y:S02]  /*12060*/  ULDC UR4, c[0x0][0xc3c] ;  /* 0x00030f0000047ab9 */ /* 0x000fe40000000800 */
[----:B------:R-:W-:-:S13]  /*12070*/  ISETP.GE.AND P0, PT, R35, UR4, PT ;  /* 0x0000000423007c0c */ /* 0x000fda000bf06270 */
[----:B------:R-:W-:Y:S05]  /*12080*/  @!P0 BRA `(.L_x_15495) ;  /* 0xfffffeec00dc8947 */ /* 0x000fea000383ffff */
[----:B------:R-:W-:Y:S05]  /*12090*/  BRA `(.L_x_15350) ;  /* 0x0000006c00307947 */ /* 0x000fea0003800000 */
.L_x_15348:
[----:B------:R-:W-:-:S08]  /*120a0*/  NOP ;  /* 0x0000000000007918 */ /* 0x000fd00000000000 */
[----:B--2---:R-:W0:-:S00]  /*120b0*/  USETMAXREG.DEALLOC.CTAPOOL 0x20 ;  /* 0x00000020000079c8 */ /* 0x004e0000080e0500 */
        /* <DEDUP_REMOVED lines=14> */
.L_x_15496:
        /* <DEDUP_REMOVED lines=42> */
.L_x_15502:
        /* <DEDUP_REMOVED lines=12> */
.L_x_15501:
[----:B------:R-:W-:Y:S05]  /*12500*/  BSYNC B0 ;  /* 0x0000000000007941 */ /* 0x000fea0003800000 */
.L_x_15500:
        /* <DEDUP_REMOVED lines=20> */
[----:B------:R-:W-:Y:S02]  /*12650*/  IMAD.MOV.U32 R6, RZ, RZ, R9 ;  /* 0x000000ffff067224 */ /* 0x000fe400078e0009 */
[----:B------:R-:W-:-:S07]  /*12660*/  IMAD.MOV.U32 R9, RZ, RZ, R3 ;  /* 0x000000ffff097224 */ /* 0x000fce00078e0003 */
.L_x_15498:
        /* <DEDUP_REMOVED lines=21> */
.L_x_15503:
[----:B-1----:R-:W-:Y:S01]  /*127c0*/  IMAD R16, R16, UR5, R9 ;  /* 0x0000000510107c24 */ /* 0x002fe2000f8e0209 */
[----:B0-----:R-:W-:Y:S01]  /*127d0*/  IABS R6, R4 ;  /* 0x0000000400067213 */ /* 0x001fe20000000000 */
[----:B------:R-:W-:Y:S02]  /*127e0*/  IMAD R11, R15, R8, RZ ;  /* 0x000000080f0b7224 */ /* 0x000fe400078e02ff */
[----:B------:R-:W-:Y:S01]  /*127f0*/  IMAD.MOV.U32 R2, RZ, RZ, RZ ;  /* 0x000000ffff027224 */ /* 0x000fe200078e00ff */
[----:B------:R-:W-:Y:S01]  /*12800*/  IADD3 R9, -R16, UR6, RZ ;  /* 0x0000000610097c10 */ /* 0x000fe2000fffe1ff */
[----:B------:R-:W-:Y:S02]  /*12810*/  IMAD.MOV R6, RZ, RZ, -R6 ;  /* 0x000000ffff067224 */ /* 0x000fe400078e0a06 */
        /* <DEDUP_REMOVED lines=17> */
[----:B------:R-:W-:Y:S01]  /*12930*/  IMAD R4, R4, R2, R9 ;  /* 0x0000000204047224 */ /* 0x000fe200078e0209 */
[----:B------:R-:W-:Y:S02]  /*12940*/  MOV R2, RZ ;  /* 0x000000ff00027202 */ /* 0x000fe40000000f00 */
[----:B------:R-:W-:-:S04]  /*12950*/  VIADDMNMX R7, R8, UR5, R7, PT ;  /* 0x0000000508077c46 */ /* 0x000fc8000b800107 */
[----:B------:R-:W-:-:S04]  /*12960*/  IABS R8, R7 ;  /* 0x0000000700087213 */ /* 0x000fc80000000000 */
[----:B------:R-:W0:Y:S08]  /*12970*/  I2F.RP R10, R8 ;  /* 0x00000008000a7306 */ /* 0x000e300000209400 */
[----:B0-----:R-:W0:Y:S02]  /*12980*/  MUFU.RCP R10, R10 ;  /* 0x0000000a000a7308 */ /* 0x001e240000001000 */
[----:B0-----:R-:W-:Y:S01]  /*12990*/  VIADD R3, R10, 0xffffffe ;  /* 0x0ffffffe0a037836 */ /* 0x001fe20000000000 */
[----:B------:R-:W-:-:S05]  /*129a0*/  IABS R10, R7 ;  /* 0x00000007000a7213 */ /* 0x000fca0000000000 */
[----:B------:R-:W0:Y:S02]  /*129b0*/  F2I.FTZ.U32.TRUNC.NTZ R3, R3 ;  /* 0x0000000300037305 */ /* 0x000e24000021f000 */
[----:B0-----:R-:W-:-:S04]  /*129c0*/  IMAD.MOV R11, RZ, RZ, -R3 ;  /* 0x000000ffff0b7224 */ /* 0x001fc800078e0a03 */
[----:B------:R-:W-:-:S04]  /*129d0*/  IMAD R9, R11, R8, RZ ;  /* 0x000000080b097224 */ /* 0x000fc800078e02ff */
        /* <DEDUP_REMOVED lines=21> */
.L_x_15499:
[----:B------:R-:W-:Y:S02]  /*12b30*/  IMAD.MOV.U32 R17, RZ, RZ, RZ ;  /* 0x000000ffff117224 */ /* 0x000fe400078e00ff */
[----:B------:R-:W-:Y:S02]  /*12b40*/  IMAD.U32 R16, RZ, RZ, UR6 ;  /* 0x00000006ff107e24 */ /* 0x000fe4000f8e00ff */
[----:B------:R-:W-:-:S07]  /*12b50*/  IMAD.MOV.U32 R18, RZ, RZ, RZ ;  /* 0x000000ffff127224 */ /* 0x000fce00078e00ff */
.L_x_15504:
[----:B------:R-:W-:-:S13]  /*12b60*/  ISETP.NE.AND P0, PT, R5, RZ, PT ;  /* 0x000000ff0500720c */ /* 0x000fda0003f05270 */
[----:B------:R-:W0:Y:S01]  /*12b70*/  @!P0 S2R R3, SR_CgaCtaId ;  /* 0x0000000000038919 */ /* 0x000e220000008800 */
[----:B------:R-:W-:-:S04]  /*12b80*/  @!P0 MOV R0, 0x400 ;  /* 0x0000040000008802 */ /* 0x000fc80000000f00 */
[----:B0-----:R-:W-:-:S05]  /*12b90*/  @!P0 LEA R0, R3, R0, 0x18 ;  /* 0x0000000003008211 */ /* 0x001fca00078ec0ff */
[----:B------:R1:W-:Y:S01]  /*12ba0*/  @!P0 STS.128 [R0+0x168d0], R16 ;  /* 0x0168d01000008388 */ /* 0x0003e20000000c00 */
[----:B------:R-:W-:Y:S06]  /*12bb0*/  BAR.ARV 0x5, 0x200 ;  /* 0x0148000000007b1d */ /* 0x000fec0000002000 */
.L_x_15497:
        /* <DEDUP_REMOVED lines=11> */
[----:B------:R-:W-:Y:S01]  /*12c70*/  LOP3.LUT R5, R7, 0x7f, RZ, 0xc0, !PT ;  /* 0x0000007f07057812 */ /* 0x000fe200078ec0ff */
[----:B0-----:R-:W-:-:S03]  /*12c80*/  ULEA UR4, UR5, UR4, 0x18 ;  /* 0x0000000405047291 */ /* 0x001fc6000f8ec03f */
[----:B------:R-:W-:Y:S01]  /*12c90*/  LOP3.LUT R2, R0, 0x1f8, RZ, 0xc0, !PT ;  /* 0x000001f800027812 */ /* 0x000fe200078ec0ff */
[----:B------:R-:W-:-:S03]  /*12ca0*/  IMAD.SHL.U32 R3, R5, 0x8, RZ ;  /* 0x0000000805037824 */ /* 0x000fc600078e00ff */
[----:B------:R-:W-:Y:S01]  /*12cb0*/  LOP3.LUT R2, R2, 0x38, R7, 0x78, !PT ;  /* 0x0000003802027812 */ /* 0x000fe200078e7807 */
[----:B------:R-:W-:-:S03]  /*12cc0*/  IMAD.U32 R22, RZ, RZ, UR4 ;  /* 0x00000004ff167e24 */ /* 0x000fc6000f8e00ff */
[----:B------:R-:W-:Y:S01]  /*12cd0*/  LOP3.LUT R4, R2, 0x200, R3, 0xf8, !PT ;  /* 0x0000020002047812 */ /* 0x000fe200078ef803 */
[----:B------:R-:W-:Y:S01]  /*12ce0*/  IMAD.SHL.U32 R2, R7, 0x10, RZ ;  /* 0x0000001007027824 */ /* 0x000fe200078e00ff */
[----:B------:R-:W-:Y:S01]  /*12cf0*/  SHF.R.U32.HI R3, RZ, 0x3, R5 ;  /* 0x00000003ff037819 */ /* 0x000fe20000011605 */
[----:B------:R-:W-:Y:S03]  /*12d00*/  BSSY B8, `(.L_x_15505) ;  /* 0x00005ce000087945 */ /* 0x000fe60003800000 */
[----:B------:R-:W-:Y:S01]  /*12d10*/  LOP3.LUT R2, R2, 0x70, RZ, 0xc0, !PT ;  /* 0x0000007002027812 */ /* 0x000fe200078ec0ff */
[----:B------:R-:W-:Y:S01]  /*12d20*/  IMAD.MOV.U32 R28, RZ, RZ, RZ ;  /* 0x000000ffff1c7224 */ /* 0x000fe200078e00ff */
[----:B------:R-:W-:Y:S01]  /*12d30*/  MOV R26, RZ ;  /* 0x000000ff001a7202 */ /* 0x000fe20000000f00 */
[----:B------:R-:W-:Y:S01]  /*12d40*/  IMAD.MOV.U32 R29, RZ, RZ, 0x1 ;  /* 0x00000001ff1d7424 */ /* 0x000fe200078e00ff */
[----:B------:R-:W-:Y:S01]  /*12d50*/  LOP3.LUT R2, R3, R2, RZ, 0xfc, !PT ;  /* 0x0000000203027212 */ /* 0x000fe200078efcff */
[----:B------:R-:W-:Y:S01]  /*12d60*/  ULDC.64 UR38, c[0x0][0x198] ;  /* 0x0000660000267ab9 */ /* 0x000fe20000000a00 */
[----:B------:R-:W-:Y:S01]  /*12d70*/  ULDC UR36, c[0x0][0xc] ;  /* 0x0000030000247ab9 */ /* 0x000fe20000000800 */
[----:B--2---:R-:W-:-:S05]  /*12d80*/  LOP3.LUT R0, R6, 0x2, RZ, 0xfc, !PT ;  /* 0x0000000206007812 */ /* 0x004fca00078efcff */
[----:B------:R0:W-:Y:S02]  /*12d90*/  STL [R1+0x50], R0 ;  /* 0x0000500001007387 */ /* 0x0001e40000100800 */
[----:B0-----:R-:W-:-:S05]  /*12da0*/  IMAD.MOV.U32 R0, RZ, RZ, 0x1 ;  /* 0x00000001ff007424 */ /* 0x001fca00078e00ff */
[----:B------:R0:W-:Y:S04]  /*12db0*/  STL [R1], R0 ;  /* 0x0000000001007387 */ /* 0x0001e80000100800 */
[----:B------:R1:W-:Y:S01]  /*12dc0*/  STL [R1+0x44], RZ ;  /* 0x000044ff01007387 */ /* 0x0003e20000100800 */
[----:B0-----:R-:W-:-:S05]  /*12dd0*/  IMAD R0, R4, 0x2, R22 ;  /* 0x0000000204007824 */ /* 0x001fca00078e0216 */
[----:B------:R1:W-:Y:S02]  /*12de0*/  STL [R1+0x24], R0 ;  /* 0x0000240001007387 */ /* 0x0003e40000100800 */
.L_x_15598:
[----:B0-----:R-:W0:Y:S02]  /*12df0*/  LDC.64 R2, c[0x0][0xc88] ;  /* 0x00032200ff027b82 */ /* 0x001e240000000a00 */
[----:B0-----:R-:W-:-:S05]  /*12e00*/  IMAD.WIDE R2, R19, 0x4, R2 ;  /* 0x0000000413027825 */ /* 0x001fca00078e0202 */
[----:B-1----:R-:W1:Y:S01]  /*12e10*/  LDG.E R11, desc[UR40][R2.64] ;  /* 0x00000028020b7981 */ /* 0x002e62000c1e1900 */
[----:B------:R-:W-:Y:S05]  /*12e20*/  YIELD ;  /* 0x0000000000007946 */ /* 0x000fea0003800000 */
[----:B------:R-:W-:Y:S01]  /*12e30*/  ULDC.64 UR4, c[0x0][0xa28] ;  /* 0x00028a0000047ab9 */ /* 0x000fe20000000a00 */
[----:B------:R-:W-:Y:S01]  /*12e40*/  IMAD.MOV.U32 R10, RZ, RZ, RZ ;  /* 0x000000ffff0a7224 */ /* 0x000fe200078e00ff */
[----:B------:R-:W-:Y:S01]  /*12e50*/  ISETP.NE.U32.AND P0, PT, RZ, UR4, PT ;  /* 0x00000004ff007c0c */ /* 0x000fe2000bf05070 */
[----:B--2---:R-:W-:Y:S01]  /*12e60*/  IMAD.MOV.U32 R6, RZ, RZ, RZ ;  /* 0x000000ffff067224 */ /* 0x004fe200078e00ff */
[----:B------:R-:W-:Y:S01]  /*12e70*/  ULDC.64 UR8, c[0x0][0xa18] ;  /* 0x0002860000087ab9 */ /* 0x000fe20000000a00 */
[----:B------:R-:W-:Y:S01]  /*12e80*/  ULDC.64 UR6, c[0x0][0xa10] ;  /* 0x0002840000067ab9 */ /* 0x000fe20000000a00 */
[----:B------:R-:W-:-:S02]  /*12e90*/  ISETP.NE.AND.EX P0, PT, RZ, UR5, PT, P0 ;  /* 0x00000005ff007c0c */ /* 0x000fc4000bf05300 */
[----:B-1----:R-:W-:Y:S01]  /*12ea0*/  SHF.R.S32.HI R0, RZ, 0x1f, R11 ;  /* 0x0000001fff007819 */ /* 0x002fe2000001140b */
[----:B------:R-:W-:-:S10]  /*12eb0*/  IMAD.SHL.U32 R24, R11, 0x4, RZ ;  /* 0x000000040b187824 */ /* 0x000fd400078e00ff */
[C---:B------:R-:W-:Y:S01]  /*12ec0*/  @P0 LEA R2, P1, R11.reuse, UR4, 0x2 ;  /* 0x000000040b020c11 */ /* 0x040fe2000f8210ff */
[----:B------:R-:W-:Y:S03]  /*12ed0*/  STL [R1+0x8], R11 ;  /* 0x0000080b01007387 */ /* 0x000fe60000100800 */
[C-C-:B------:R-:W-:Y:S01]  /*12ee0*/  @P0 LEA.HI.X R3, R11.reuse, UR5, R0.reuse, 0x2, P1 ;  /* 0x000000050b030c11 */ /* 0x140fe200088f1400 */
[----:B------:R-:W-:Y:S01]  /*12ef0*/  ULDC.64 UR4, c[0x0][0xa00] ;  /* 0x0002800000047ab9 */ /* 0x000fe20000000a00 */
[----:B------:R-:W-:Y:S01]  /*12f00*/  SHF.L.U64.HI R25, R11, 0x2, R0 ;  /* 0x000000020b197819 */ /* 0x000fe20000010200 */
[----:B------:R0:W-:Y:S04]  /*12f10*/  STL [R1+0x3c], R0 ;  /* 0x00003c0001007387 */ /* 0x0001e80000100800 */
[----:B------:R1:W2:Y:S01]  /*12f20*/  @P0 LDG.E R10, desc[UR40][R2.64] ;  /* 0x00000028020a0981 */ /* 0x0002a2000c1e1900 */
        /* <DEDUP_REMOVED lines=38> */
.L_x_15506:
        /* <DEDUP_REMOVED lines=10> */
.L_x_15507:
        /* <DEDUP_REMOVED lines=9> */
.L_x_15508:
        /* <DEDUP_REMOVED lines=24> */
[----:B------:R-:W-:-:S04]  /*13440*/  VIMNMX R2, R21, R3, PT ;  /* 0x0000000315027248 */ /* 0x000fc80003fe0100 */
[----:B------:R-:W-:Y:S01]  /*13450*/  LEA R2, R2, -R7, 0x7 ;  /* 0x8000000702027211 */ /* 0x000fe200078e38ff */
        /* <DEDUP_REMOVED lines=20> */
.L_x_15676:
[----:B--2---:R-:W-:Y:S02]  /*135a0*/  ISETP.NE.AND P0, PT, R14, RZ, PT ;  /* 0x000000ff0e00720c */ /* 0x004fe40003f05270 */
[----:B------:R-:W-:-:S11]  /*135b0*/  PLOP3.LUT P6, PT, PT, PT, PT, 0x8, 0x0 ;  /* 0x000000000000781c */ /* 0x000fd60003fce170 */
[----:B------:R-:W-:Y:S05]  /*135c0*/  @P0 BRA `(.L_x_15512) ;  /* 0x00000000000c0947 */ /* 0x000fea0003800000 */
[----:B------:R-:W-:-:S03]  /*135d0*/  UMOV UR4, 0xffffffff ;  /* 0xffffffff00047882 */ /* 0x000fc60000000000 */
[----:B------:R-:W-:Y:S05]  /*135e0*/  BRA.DIV UR4, `(.L_x_15513) ;  /* 0x00000072045c7947 */ /* 0x000fea000b800000 */
[----:B------:R-:W-:-:S13]  /*135f0*/  ELECT P6, URZ, PT ;  /* 0x00000000003f782f */ /* 0x000fda00038c0000 */
.L_x_15512:
        /* <DEDUP_REMOVED lines=9> */
.L_x_15679:
[----:B------:R-:W-:Y:S05]  /*13690*/  BSYNC B1 ;  /* 0x0000000000017941 */ /* 0x000fea0003800000 */
.L_x_15514:
[----:B------:R-:W-:Y:S04]  /*136a0*/  BSSY B1, `(.L_x_15516) ;  /* 0x0000050000017945 */ /* 0x000fe80003800000 */
[----:B------:R-:W-:Y:S05]  /*136b0*/  @!P6 BRA `(.L_x_15517) ;  /* 0x000000040038e947 */ /* 0x000fea0003800000 */
[----:B------:R-:W2:Y:S01]  /*136c0*/  LDL R6, [R1] ;  /* 0x0000000001067983 */ /* 0x000ea20000100800 */
[----:B0-----:R-:W-:Y:S01]  /*136d0*/  IMAD R5, R28, 0x8, R22 ;  /* 0x000000081c057824 */ /* 0x001fe200078e0216 */
[----:B------:R-:W0:Y:S01]  /*136e0*/  S2R R7, SR_TID.X ;  /* 0x0000000000077919 */ /* 0x000e220000002100 */
[----:B------:R-:W-:Y:S01]  /*136f0*/  BSSY B2, `(.L_x_15518) ;  /* 0x0000006000027945 */ /* 0x000fe20003800000 */
[----:B0-----:R-:W-:-:S04]  /*13700*/  LOP3.LUT R7, R7, 0x7f, RZ, 0xc0, !PT ;  /* 0x0000007f07077812 */ /* 0x001fc800078ec0ff */
[----:B------:R-:W-:Y:S02]  /*13710*/  ISETP.NE.AND P1, PT, R7, RZ, PT ;  /* 0x000000ff0700720c */ /* 0x000fe40003f25270 */
[----:B--2---:R-:W-:-:S04]  /*13720*/  SHF.L.U32 R6, R6, 0x1f, RZ ;  /* 0x0000001f06067819 */ /* 0x004fc800000006ff */
[----:B------:R-:W0:Y:S02]  /*13730*/  SYNCS.PHASECHK.TRANS64.TRYWAIT P0, [R5+URZ+0x168a0], R6 ;  /* 0x0168a006050075a7 */ /* 0x000e24000800017f */
[----:B0-----:R-:W-:Y:S05]  /*13740*/  @!P0 BRA `(.L_x_15519) ;  /* 0x0000007000388947 */ /* 0x001fea0003800000 */
.L_x_15680:
[----:B------:R-:W-:Y:S05]  /*13750*/  BSYNC B2 ;  /* 0x0000000000027941 */ /* 0x000fea0003800000 */
.L_x_15518:
        /* <DEDUP_REMOVED lines=9> */
.L_x_15521:
[----:B------:R-:W-:Y:S05]  /*137f0*/  BSYNC B2 ;  /* 0x0000000000027941 */ /* 0x000fea0003800000 */
.L_x_15520:
        /* <DEDUP_REMOVED lines=10> */
[----:B------:R-:W-:Y:S01]  /*138a0*/  IMAD.SHL.U32 R10, R28, 0x2000, RZ ;  /* 0x000020001c0a7824 */ /* 0x000fe200078e00ff */
[----:B------:R-:W-:Y:S01]  /*138b0*/  UMOV UR7, 0x12f00000 ;  /* 0x12f0000000077882 */ /* 0x000fe20000000000 */
[----:B-1----:R-:W-:-:S08]  /*138c0*/  VIADD R9, R5, 0x16890 ;  /* 0x0001689005097836 */ /* 0x002fd00000000000 */
.L_x_15522:
        /* <DEDUP_REMOVED lines=13> */
.L_x_15681:
[----:B------:R-:W-:Y:S05]  /*139a0*/  BSYNC B2 ;  /* 0x0000000000027941 */ /* 0x000fea0003800000 */
.L_x_15523:
        /* <DEDUP_REMOVED lines=11> */
.L_x_15526:
[----:B------:R-:W-:Y:S05]  /*13a60*/  BSYNC B2 ;  /* 0x0000000000027941 */ /* 0x000fea0003800000 */
.L_x_15525:
[----:B------:R-:W-:Y:S01]  /*13a70*/  R2UR UR10, R11 ;  /* 0x000000000b0a72ca */ /* 0x000fe200000e0000 */
[----:B01----:R-:W-:Y:S01]  /*13a80*/  IMAD R6, R10, 0x2, R22 ;  /* 0x000000020a067824 */ /* 0x003fe200078e0216 */
[----:B------:R-:W-:Y:S01]  /*13a90*/  R2UR UR6, R8 ;  /* 0x00000000080672ca */ /* 0x000fe200000e0000 */
[----:B------:R-:W-:Y:S01]  /*13aa0*/  UIADD3 UR4, UP0, UR38, 0x670, URZ ;  /* 0x0000067026047890 */ /* 0x000fe2000ff1e03f */
[----:B------:R-:W-:Y:S01]  /*13ab0*/  R2UR UR7, R9 ;  /* 0x00000000090772ca */ /* 0x000fe200000e0000 */
[----:B------:R-:W-:Y:S01]  /*13ac0*/  VIADD R5, R5, 0x168b0 ;  /* 0x000168b005057836 */ /* 0x000fe20000000000 */
[----:B------:R-:W-:Y:S01]  /*13ad0*/  PLOP3.LUT P0, PT, PT, PT, PT, 0x80, 0x0 ;  /* 0x000000000000781c */ /* 0x000fe20003f0f070 */
[----:B------:R-:W-:Y:S01]  /*13ae0*/  UIADD3.X UR5, URZ, UR39, URZ, UP0, !UPT ;  /* 0x000000273f057290 */ /* 0x000fe200087fe43f */
[----:B------:R-:W-:-:S11]  /*13af0*/  IADD3 R6, R6, 0x400, RZ ;  /* 0x0000040006067810 */ /* 0x000fd60007ffe0ff */
.L_x_15527:
        /* <DEDUP_REMOVED lines=10> */
.L_x_15517:
[----:B------:R-:W-:Y:S05]  /*13ba0*/  BSYNC B1 ;  /* 0x0000000000017941 */ /* 0x000fea0003800000 */
.L_x_15516:
[----:B------:R-:W2:Y:S01]  /*13bb0*/  LDL.LU R8, [R1] ;  /* 0x0000000001087983 */ /* 0x000ea20000300800 */
[----:B------:R-:W-:Y:S01]  /*13bc0*/  VIADD R28, R28, 0x1 ;  /* 0x000000011c1c7836 */ /* 0x000fe20000000000 */
[----:B------:R-:W-:Y:S01]  /*13bd0*/  PLOP3.LUT P0, PT, PT, PT, PT, 0x8, 0x0 ;  /* 0x000000000000781c */ /* 0x000fe20003f0e170 */
[----:B------:R-:W-:-:S03]  /*13be0*/  VIADD R4, R4, 0xfffffffe ;  /* 0xfffffffe04047836 */ /* 0x000fc60000000000 */
[----:B------:R-:W-:Y:S02]  /*13bf0*/  ISETP.NE.AND P1, PT, R28, 0x2, PT ;  /* 0x000000021c00780c */ /* 0x000fe40003f25270 */
[----:B------:R-:W-:Y:S02]  /*13c00*/  ISETP.GE.AND P2, PT, R4, R3, PT ;  /* 0x000000030400720c */ /* 0x000fe40003f46270 */
[----:B0-----:R-:W-:Y:S02]  /*13c10*/  SEL R5, RZ, 0x1, P1 ;  /* 0x00000001ff057807 */ /* 0x001fe40000800000 */
[----:B------:R-:W-:Y:S02]  /*13c20*/  SEL R28, R28, RZ, P1 ;  /* 0x000000ff1c1c7207 */ /* 0x000fe40000800000 */
[----:B--2---:R-:W-:-:S05]  /*13c30*/  LOP3.LUT R8, R8, R5, RZ, 0x3c, !PT ;  /* 0x0000000508087212 */ /* 0x004fca00078e3cff */
[----:B------:R0:W-:Y:S02]  /*13c40*/  STL [R1], R8 ;  /* 0x0000000801007387 */ /* 0x0001e40000100800 */
[----:B------:R-:W-:Y:S05]  /*13c50*/  @!P2 BRA `(.L_x_15510) ;  /* 0x000000040064a947 */ /* 0x000fea0003800000 */
.L_x_15540:
[----:B------:R-:W-:Y:S05]  /*13c60*/  YIELD ;  /* 0x0000000000007946 */ /* 0x000fea0003800000 */
[----:B------:R-:W-:Y:S04]  /*13c70*/  BSSY B1, `(.L_x_15528) ;  /* 0x000004d000017945 */ /* 0x000fe80003800000 */
[----:B--2---:R-:W-:Y:S05]  /*13c80*/  @!P6 BRA `(.L_x_15529) ;  /* 0x00000004002ce947 */ /* 0x004fea0003800000 */
[----:B------:R-:W2:Y:S01]  /*13c90*/  LDL R6, [R1] ;  /* 0x0000000001067983 */ /* 0x000ea20000100800 */
[----:B------:R-:W3:Y:S02]  /*13ca0*/  S2R R5, SR_TID.X ;  /* 0x0000000000057919 */ /* 0x000ee40000002100 */
[----:B---3--:R-:W-:Y:S01]  /*13cb0*/  LOP3.LUT R7, R5, 0x7f, RZ, 0xc0, !PT ;  /* 0x0000007f05077812 */ /* 0x008fe200078ec0ff */
[----:B------:R-:W-:Y:S01]  /*13cc0*/  IMAD R5, R28, 0x8, R22 ;  /* 0x000000081c057824 */ /* 0x000fe200078e0216 */
[----:B------:R-:W-:Y:S02]  /*13cd0*/  BSSY B2, `(.L_x_15530) ;  /* 0x0000005000027945 */ /* 0x000fe40003800000 */
[----:B------:R-:W-:Y:S02]  /*13ce0*/  ISETP.NE.AND P2, PT, R7, RZ, PT ;  /* 0x000000ff0700720c */ /* 0x000fe40003f45270 */
[----:B--2---:R-:W-:-:S04]  /*13cf0*/  SHF.L.U32 R6, R6, 0x1f, RZ ;  /* 0x0000001f06067819 */ /* 0x004fc800000006ff */
[----:B------:R-:W2:Y:S02]  /*13d00*/  SYNCS.PHASECHK.TRANS64.TRYWAIT P1, [R5+URZ+0x168a0], R6 ;  /* 0x0168a006050075a7 */ /* 0x000ea4000802017f */
[----:B--2---:R-:W-:Y:S05]  /*13d10*/  @!P1 BRA `(.L_x_15531) ;  /* 0x0000006800ec9947 */ /* 0x004fea0003800000 */
.L_x_15682:
[----:B------:R-:W-:Y:S05]  /*13d20*/  BSYNC B2 ;  /* 0x0000000000027941 */ /* 0x000fea0003800000 */
.L_x_15530:
[----:B------:R-:W-:Y:S04]  /*13d30*/  BSSY B2, `(.L_x_15532) ;  /* 0x0000009000027945 */ /* 0x000fe80003800000 */
[----:B------:R-:W-:Y:S05]  /*13d40*/  @P2 BRA `(.L_x_15533) ;  /* 0x00000000001c2947 */ /* 0x000fea0003800000 */
[----:B------:R-:W0:Y:S02]  /*13d50*/  S2R R7, SR_TID.X ;  /* 0x0000000000077919 */ /* 0x000e240000002100 */
[----:B0-----:R-:W-:Y:S01]  /*13d60*/  LOP3.LUT R8, R7, 0x1f, RZ, 0xc0, !PT ;  /* 0x0000001f07087812 */ /* 0x001fe200078ec0ff */
[----:B------:R-:W-:-:S03]  /*13d70*/  IMAD.MOV.U32 R7, RZ, RZ, 0x4000 ;  /* 0x00004000ff077424 */ /* 0x000fc600078e00ff */
[----:B------:R-:W-:Y:S01]  /*13d80*/  ISETP.NE.AND P1, PT, R8, RZ, PT ;  /* 0x000000ff0800720c */ /* 0x000fe20003f25270 */
[----:B------:R3:W-:-:S12]  /*13d90*/  SYNCS.ARRIVE.TRANS64 RZ, [R5+URZ+0x16890], R7 ;  /* 0x0168900705ff79a7 */ /* 0x0007d8000800003f */
[----:B---3--:R-:W-:Y:S05]  /*13da0*/  @!P1 BRA `(.L_x_15533) ;  /* 0x0000000000049947 */ /* 0x008fea0003800000 */
[----:B------:R-:W-:Y:S01]  /*13db0*/  BPT.TRAP 0x1 ;  /* 0x000000040000795c */ /* 0x000fe20000300000 */
.L_x_15533:
[----:B------:R-:W-:Y:S05]  /*13dc0*/  BSYNC B2 ;  /* 0x0000000000027941 */ /* 0x000fea0003800000 */
.L_x_15532:
[----:B------:R-:W-:Y:S01]  /*13dd0*/  IMAD.MOV.U32 R11, RZ, RZ, RZ ;  /* 0x000000ffff0b7224 */ /* 0x000fe200078e00ff */
[----:B------:R-:W-:Y:S01]  /*13de0*/  UIADD3 UR4, UP0, UR38, 0x570, URZ ;  /* 0x0000057026047890 */ /* 0x000fe2000ff1e03f */
[----:B------:R-:W-:Y:S01]  /*13df0*/  IMAD R7, R28, 0x4000, R22 ;  /* 0x000040001c077824 */ /* 0x000fe200078e0216 */
[----:B------:R-:W-:Y:S01]  /*13e00*/  PLOP3.LUT P1, PT, PT, PT, PT, 0x80, 0x0 ;  /* 0x000000000000781c */ /* 0x000fe20003f2f070 */
[----:B0-----:R-:W-:Y:S01]  /*13e10*/  IMAD R8, R4, 0x80, R0 ;  /* 0x0000008004087824 */ /* 0x001fe200078e0200 */
[----:B------:R-:W-:Y:S01]  /*13e20*/  R2UR UR10, R11 ;  /* 0x000000000b0a72ca */ /* 0x000fe200000e0000 */
[----:B-1----:R-:W-:Y:S01]  /*13e30*/  VIADD R9, R5, 0x16890 ;  /* 0x0001689005097836 */ /* 0x002fe20000000000 */
[----:B------:R-:W-:Y:S01]  /*13e40*/  UIADD3.X UR5, URZ, UR39, URZ, UP0, !UPT ;  /* 0x000000273f057290 */ /* 0x000fe200087fe43f */
[----:B------:R-:W-:Y:S01]  /*13e50*/  VIADD R10, R7, 0xe400 ;  /* 0x0000e400070a7836 */ /* 0x000fe20000000000 */
[----:B------:R-:W-:Y:S01]  /*13e60*/  UMOV UR6, 0x0 ;  /* 0x0000000000067882 */ /* 0x000fe20000000000 */
[----:B------:R-:W-:-:S10]  /*13e70*/  UMOV UR7, 0x12f00000 ;  /* 0x12f0000000077882 */ /* 0x000fd40000000000 */
.L_x_15534:
        /* <DEDUP_REMOVED lines=13> */
.L_x_15683:
[----:B------:R-:W-:Y:S05]  /*13f50*/  BSYNC B2 ;  /* 0x0000000000027941 */ /* 0x000fea0003800000 */
.L_x_15535:
        /* <DEDUP_REMOVED lines=11> */
.L_x_15538:
[----:B------:R-:W-:Y:S05]  /*14010*/  BSYNC B2 ;  /* 0x0000000000027941 */ /* 0x000fea0003800000 */
.L_x_15537:
[----:B------:R-:W-:Y:S01]  /*14020*/  R2UR UR10, R11 ;  /* 0x000000000b0a72ca */ /* 0x000fe200000e0000 */
[----:B------:R-:W-:Y:S01]  /*14030*/  UIADD3 UR4, UP0, UR38, 0x670, URZ ;  /* 0x0000067026047890 */ /* 0x000fe2000ff1e03f */
[----:B------:R-:W-:Y:S01]  /*14040*/  R2UR UR6, R12 ;  /* 0x000000000c0672ca */ /* 0x000fe200000e0000 */
[----:B------:R-:W-:Y:S01]  /*14050*/  VIADD R7, R7, 0x400 ;  /* 0x0000040007077836 */ /* 0x000fe20000000000 */
[----:B------:R-:W-:Y:S01]  /*14060*/  R2UR UR7, R13 ;  /* 0x000000000d0772ca */ /* 0x000fe200000e0000 */
[----:B0-2---:R-:W-:Y:S01]  /*14070*/  VIADD R5, R5, 0x168b0 ;  /* 0x000168b005057836 */ /* 0x005fe20000000000 */
[----:B------:R-:W-:Y:S01]  /*14080*/  PLOP3.LUT P1, PT, PT, PT, PT, 0x80, 0x0 ;  /* 0x000000000000781c */ /* 0x000fe20003f2f070 */
[----:B------:R-:W-:-:S12]  /*14090*/  UIADD3.X UR5, URZ, UR39, URZ, UP0, !UPT ;  /* 0x000000273f057290 */ /* 0x000fd800087fe43f */
.L_x_15539:
        /* <DEDUP_REMOVED lines=10> */
.L_x_15529:
[----:B------:R-:W-:Y:S05]  /*14140*/  BSYNC B1 ;  /* 0x0000000000017941 */ /* 0x000fea0003800000 */
.L_x_15528:
        /* <DEDUP_REMOVED lines=10> */
.L_x_15510:
[----:B------:R-:W-:Y:S05]  /*141f0*/  BSYNC B0 ;  /* 0x0000000000007941 */ /* 0x000fea0003800000 */
.L_x_15509:
        /* <DEDUP_REMOVED lines=32> */
[----:B------:R-:W4:Y:S01]  /*14400*/  POPC R7, R4 ;  /* 0x0000000400077309 */ /* 0x000f220000000000 */
[----:B---3--:R-:W4:Y:S02]  /*14410*/  SHFL.IDX PT, R0, R3, R0, 0x1f ;  /* 0x00001f0003007589 */ /* 0x008f2400000e0000 */
[----:B----4-:R-:W-:Y:S01]  /*14420*/  IADD3 R16, R0, UR36, R7 ;  /* 0x0000002400107c10 */ /* 0x010fe2000fffe007 */
[----:B------:R-:W-:Y:S06]  /*14430*/  BRA `(.L_x_15543) ;  /* 0x0000003800607947 */ /* 0x000fec0003800000 */
.L_x_15542:
        /* <DEDUP_REMOVED lines=9> */
[----:B------:R-:W-:Y:S01]  /*144d0*/  IMAD.U32 R5, RZ, RZ, UR7 ;  /* 0x00000007ff057e24 */ /* 0x000fe2000f8e00ff */
[----:B------:R-:W3:Y:S01]  /*144e0*/  LDC.64 R2, c[0x4][R2] ;  /* 0x0100000002027b82 */ /* 0x000ee20000000a00 */
[----:B--2---:R-:W-:Y:S02]  /*144f0*/  IMAD.U32 R6, RZ, RZ, UR8 ;  /* 0x00000008ff067e24 */ /* 0x004fe4000f8e00ff */
[----:B------:R-:W-:Y:S02]  /*14500*/  IMAD.U32 R7, RZ, RZ, UR9 ;  /* 0x00000009ff077e24 */ /* 0x000fe4000f8e00ff */
[----:B------:R-:W-:-:S02]  /*14510*/  IMAD.U32 R10, RZ, RZ, UR4 ;  /* 0x00000004ff0a7e24 */ /* 0x000fc4000f8e00ff */
[----:B------:R-:W-:Y:S02]  /*14520*/  IMAD.U32 R11, RZ, RZ, UR5 ;  /* 0x00000005ff0b7e24 */ /* 0x000fe4000f8e00ff */
[----:B0-----:R-:W-:Y:S02]  /*14530*/  IMAD.MOV.U32 R8, RZ, RZ, 0x70 ;  /* 0x00000070ff087424 */ /* 0x001fe400078e00ff */
[----:B------:R-:W-:Y:S02]  /*14540*/  IMAD.MOV.U32 R12, RZ, RZ, 0x1 ;  /* 0x00000001ff0c7424 */ /* 0x000fe400078e00ff */
[----:B------:R-:W-:-:S07]  /*14550*/  IMAD.MOV.U32 R13, RZ, RZ, RZ ;  /* 0x000000ffff0d7224 */ /* 0x000fce00078e00ff */
[----:B------:R-:W-:-:S07]  /*14560*/  LEPC R20, `(.L_x_15545) ;  /* 0x000000001014794e */ /* 0x000fce0000000000 */
[----:B-1-3--:R-:W-:Y:S05]  /*14570*/  CALL.ABS.NOINC R2 ;  /* 0x0000000002007343 */ /* 0x00afea0003c00000 */
.L_x_15545:
[----:B------:R-:W-:Y:S05]  /*14580*/  BSYNC B6 ;  /* 0x0000000000067941 */ /* 0x000fea0003800000 */
.L_x_15544:
        /* <DEDUP_REMOVED lines=12> */
[----:B------:R-:W-:-:S02]  /*14650*/  IMAD.U32 R7, RZ, RZ, UR9 ;  /* 0x00000009ff077e24 */ /* 0x000fc4000f8e00ff */
[----:B------:R-:W-:Y:S02]  /*14660*/  IMAD.U32 R10, RZ, RZ, UR4 ;  /* 0x00000004ff0a7e24 */ /* 0x000fe4000f8e00ff */
[----:B------:R-:W-:Y:S02]  /*14670*/  IMAD.U32 R11, RZ, RZ, UR5 ;  /* 0x00000005ff0b7e24 */ /* 0x000fe4000f8e00ff */
[----:B0-----:R-:W-:Y:S02]  /*14680*/  IMAD.MOV.U32 R8, RZ, RZ, 0x70 ;  /* 0x00000070ff087424 */ /* 0x001fe400078e00ff */
[----:B------:R-:W-:Y:S02]  /*14690*/  IMAD.MOV.U32 R12, RZ, RZ, 0x1 ;  /* 0x00000001ff0c7424 */ /* 0x000fe400078e00ff */
[----:B---3--:R-:W-:-:S07]  /*146a0*/  IMAD.MOV.U32 R13, RZ, RZ, RZ ;  /* 0x000000ffff0d7224 */ /* 0x008fce00078e00ff */
[----:B------:R-:W-:-:S07]  /*146b0*/  LEPC R20, `(.L_x_15548) ;  /* 0x000000001014794e */ /* 0x000fce0000000000 */
[----:B-1--4-:R-:W-:Y:S05]  /*146c0*/  CALL.ABS.NOINC R2 ;  /* 0x0000000002007343 */ /* 0x012fea0003c00000 */
.L_x_15548:
        /* <DEDUP_REMOVED lines=15> */
.L_x_15547:
[----:B------:R-:W-:Y:S05]  /*147c0*/  BSYNC B6 ;  /* 0x0000000000067941 */ /* 0x000fea0003800000 */
.L_x_15546:
[----:B------:R3:W4:Y:S01]  /*147d0*/  LDL R20, [R1+0xc] ;  /* 0x00000c0001147983 */ /* 0x0007220000100800 */
[----:B------:R-:W-:Y:S01]  /*147e0*/  ULDC.64 UR4, c[0x0][0x9f8] ;  /* 0x00027e0000047ab9 */ /* 0x000fe20000000a00 */
[----:B------:R-:W0:Y:S01]  /*147f0*/  LDC R7, c[0x0][0x430] ;  /* 0x00010c00ff077b82 */ /* 0x000e220000000800 */
[----:B------:R-:W-:Y:S01]  /*14800*/  ISETP.NE.U32.AND P0, PT, RZ, UR4, PT ;  /* 0x00000004ff007c0c */ /* 0x000fe2000bf05070 */
[----:B------:R-:W2:Y:S03]  /*14810*/  LDL R27, [R1+0x34] ;  /* 0x00003400011b7983 */ /* 0x000ea60000100800 */
[----:B------:R-:W-:Y:S01]  /*14820*/  ISETP.NE.AND.EX P0, PT, RZ, UR5, PT, P0 ;  /* 0x00000005ff007c0c */ /* 0x000fe2000bf05300 */
[----:B------:R-:W3:Y:S04]  /*14830*/  LDL R21, [R1+0x18] ;  /* 0x0000180001157983 */ /* 0x000ee80000100800 */
[----:B------:R-:W3:Y:S01]  /*14840*/  LDL R2, [R1+0x1c] ;  /* 0x00001c0001027983 */ /* 0x000ee20000100800 */
[----:B------:R-:W0:Y:S07]  /*14850*/  S2R R3, SR_TID.X ;  /* 0x0000000000037919 */ /* 0x000e2e0000002100 */
[----:B------:R-:W-:Y:S01]  /*14860*/  @P0 IADD3 R24, P1, R24, UR4, RZ ;  /* 0x0000000418180c10 */ /* 0x000fe2000ff3e0ff */
[----:B------:R-:W0:Y:S03]  /*14870*/  S2R R0, SR_TID.X ;  /* 0x0000000000007919 */ /* 0x000e260000002100 */
[----:B------:R-:W-:Y:S01]  /*14880*/  @P0 IADD3.X R25, R25, UR5, RZ, P1, !PT ;  /* 0x0000000519190c10 */ /* 0x000fe20008ffe4ff */
[----:B-1----:R-:W3:Y:S04]  /*14890*/  LDL R9, [R1+0x50] ;  /* 0x0000500001097983 */ /* 0x002ee80000100800 */
[----:B----4-:R-:W4:Y:S01]  /*148a0*/  @P0 LDG.E R20, desc[UR40][R24.64] ;  /* 0x0000002818140981 */ /* 0x010f22000c1e1900 */
[----:B0-----:R-:W-:Y:S01]  /*148b0*/  ISETP.NE.AND P1, PT, R7, 0x1, PT ;  /* 0x000000010700780c */ /* 0x001fe20003f25270 */
[----:B------:R-:W-:Y:S01]  /*148c0*/  IMAD.SHL.U32 R3, R3, 0x10, RZ ;  /* 0x0000001003037824 */ /* 0x000fe200078e00ff */
[----:B------:R-:W-:Y:S01]  /*148d0*/  LOP3.LUT R0, R0, 0x7f, RZ, 0xc0, !PT ;  /* 0x0000007f00007812 */ /* 0x000fe200078ec0ff */
[----:B--2---:R-:W-:-:S03]  /*148e0*/  VIADD R27, R27, 0xffffffff ;  /* 0xffffffff1b1b7836 */ /* 0x004fc60000000000 */
[----:B------:R-:W-:Y:S01]  /*148f0*/  SHF.R.U32.HI R0, RZ, 0x3, R0 ;  /* 0x00000003ff007819 */ /* 0x000fe20000011600 */
[----:B------:R-:W-:Y:S01]  /*14900*/  IMAD.SHL.U32 R8, R27, 0x80, RZ ;  /* 0x000000801b087824 */ /* 0x000fe200078e00ff */
[----:B------:R-:W-:-:S04]  /*14910*/  LOP3.LUT R3, R3, 0x70, RZ, 0xc0, !PT ;  /* 0x0000007003037812 */ /* 0x000fc800078ec0ff */
[----:B------:R-:W-:Y:S01]  /*14920*/  LOP3.LUT R0, R8, R0, R3, 0xfe, !PT ;  /* 0x0000000008007212 */ /* 0x000fe200078efe03 */
[----:B------:R-:W0:Y:S08]  /*14930*/  @P1 LDC R5, c[0x0][0x434] ;  /* 0x00010d00ff051b82 */ /* 0x000e300000000800 */
[----:B------:R-:W1:Y:S01]  /*14940*/  @P1 LDC R6, c[0x0][0x438] ;  /* 0x00010e00ff061b82 */ /* 0x000e620000000800 */
[----:B----4-:R2:W-:Y:S01]  /*14950*/  @P0 STL [R1+0xc], R20 ;  /* 0x00000c1401000387 */ /* 0x0105e20000100800 */
[C---:B---3--:R-:W-:Y:S01]  /*14960*/  ISETP.GE.AND P0, PT, R0.reuse, R21, PT ;  /* 0x000000150000720c */ /* 0x048fe20003f06270 */
        /* <DEDUP_REMOVED lines=13> */
[----:B0-----:R-:W-:Y:S01]  /*14a40*/  @!P0 LEA R6, P1, R4, R2, 0x2 ;  /* 0x0000000204068211 */ /* 0x001fe200078210ff */
[----:B------:R-:W-:-:S05]  /*14a50*/  @!P0 IMAD.IADD R2, R5, 0x1, R7 ;  /* 0x0000000105028824 */ /* 0x000fca00078e0207 */
[----:B------:R-:W-:Y:S01]  /*14a60*/  @!P0 LEA.HI.X R7, R4, R3, R2, 0x2, P1 ;  /* 0x0000000304078211 */ /* 0x000fe200008f1402 */
[----:B------:R-:W-:-:S06]  /*14a70*/  IMAD.MOV.U32 R2, RZ, RZ, RZ ;  /* 0x000000ffff027224 */ /* 0x000fcc00078e00ff */
[----:B------:R2:W5:Y:S04]  /*14a80*/  @!P0 LDG.E R2, desc[UR40][R6.64] ;  /* 0x0000002806028981 */ /* 0x000568000c1e1900 */
[----:B------:R2:W-:Y:S01]  /*14a90*/  STL [R1+0x20], R10 ;  /* 0x0000200a01007387 */ /* 0x0005e20000100800 */
[----:B------:R-:W-:Y:S01]  /*14aa0*/  ISETP.NE.AND P2, PT, R9, 0x3, PT ;  /* 0x000000030900780c */ /* 0x000fe20003f45270 */
[----:B------:R-:W-:Y:S01]  /*14ab0*/  UMOV UR4, 0xffffffff ;  /* 0xffffffff00047882 */ /* 0x000fe20000000000 */
[----:B------:R-:W-:-:S11]  /*14ac0*/  LOP3.LUT R23, R23, 0xfffffffd, RZ, 0xc0, !PT ;  /* 0xfffffffd17177812 */ /* 0x000fd600078ec0ff */
[----:B------:R-:W-:Y:S01]  /*14ad0*/  @P2 LOP3.LUT R23, R23, 0x2, RZ, 0xfc, !PT ;  /* 0x0000000217172812 */ /* 0x000fe200078efcff */
[----:B--2---:R-:W-:Y:S06]  /*14ae0*/  BRA.DIV UR4, `(.L_x_15549) ;  /* 0x0000005e04a07947 */ /* 0x004fec000b800000 */
.L_x_15686:
[----:B------:R-:W-:-:S05]  /*14af0*/  SHF.R.S32.HI R9, RZ, 0x1f, R18 ;  /* 0x0000001fff097819 */ /* 0x000fca0000011412 */
[----:B------:R0:W-:Y:S01]  /*14b00*/  STL [R1+0x10], R9 ;  /* 0x0000100901007387 */ /* 0x0001e20000100800 */
[----:B------:R-:W-:Y:S05]  /*14b10*/  @!P2 BRA `(.L_x_15550) ;  /* 0x000000000004a947 */ /* 0x000fea0003800000 */
[----:B------:R-:W-:Y:S01]  /*14b20*/  BPT.TRAP 0x1 ;  /* 0x000000040000795c */ /* 0x000fe20000300000 */
.L_x_15550:
        /* <DEDUP_REMOVED lines=25> */
.L_x_15687:
[----:B------:R-:W-:Y:S05]  /*14cc0*/  BSYNC B0 ;  /* 0x0000000000007941 */ /* 0x000fea0003800000 */
.L_x_15551:
        /* <DEDUP_REMOVED lines=10> */
[----:B------:R-:W-:-:S03]  /*14d70*/  IADD3 R5, R5, R6, RZ ;  /* 0x0000000605057210 */ /* 0x000fc60007ffe0ff */
[----:B------:R-:W-:-:S04]  /*14d80*/  IMAD.WIDE.U32 R4, R2, UR4, R4 ;  /* 0x0000000402047c25 */ /* 0x000fc8000f8e0004 */
[----:B------:R-:W-:Y:S01]  /*14d90*/  IMAD R2, R2, UR5, R7 ;  /* 0x0000000502027c24 */ /* 0x000fe2000f8e0207 */
[----:B------:R-:W-:-:S03]  /*14da0*/  ULDC.64 UR4, c[0x0][0x308] ;  /* 0x0000c20000047ab9 */ /* 0x000fc60000000a00 */
[----:B------:R-:W-:Y:S02]  /*14db0*/  IMAD.IADD R5, R5, 0x1, R2 ;  /* 0x0000000105057824 */ /* 0x000fe400078e0202 */
[----:B------:R-:W-:-:S04]  /*14dc0*/  IMAD.WIDE.U32 R4, R18, UR4, R4 ;  /* 0x0000000412047c25 */ /* 0x000fc8000f8e0004 */
[----:B--2---:R-:W-:Y:S02]  /*14dd0*/  IMAD R0, R9, UR4, RZ ;  /* 0x0000000409007c24 */ /* 0x004fe4000f8e02ff */
[----:B------:R-:W1:Y:S02]  /*14de0*/  S2R R9, SR_TID.X ;  /* 0x0000000000097919 */ /* 0x000e640000002100 */
[----:B------:R-:W-:Y:S01]  /*14df0*/  IMAD R0, R18, UR5, R0 ;  /* 0x0000000512007c24 */ /* 0x000fe2000f8e0200 */
[----:B------:R-:W-:-:S03]  /*14e00*/  ULDC.64 UR4, c[0x0][0x2e8] ;  /* 0x0000ba0000047ab9 */ /* 0x000fc60000000a00 */
[----:B------:R-:W-:Y:S01]  /*14e10*/  IMAD.IADD R2, R5, 0x1, R0 ;  /* 0x0000000105027824 */ /* 0x000fe200078e0200 */
[----:B------:R-:W-:Y:S01]  /*14e20*/  LEA R0, P0, R4, UR4, 0x1 ;  /* 0x0000000404007c11 */ /* 0x000fe2000f8008ff */
[----:B------:R-:W-:-:S03]  /*14e30*/  ULDC UR4, c[0x0][0x2f4] ;  /* 0x0000bd0000047ab9 */ /* 0x000fc60000000800 */
        /* <DEDUP_REMOVED lines=89> */
.L_x_15705:
        /* <DEDUP_REMOVED lines=10> */
.L_x_15554:
        /* <DEDUP_REMOVED lines=11> */
.L_x_15555:
[----:B------:R1:W5:Y:S01]  /*15520*/  LDL.LU R4, [R1+0x28] ;  /* 0x0000280001047983 */ /* 0x0003620000300800 */
[----:B------:R1:W-:Y:S03]  /*15530*/  SYNCS.ARRIVE.TRANS64.A1T0 RZ, [R3+URZ+0x16830], RZ ;  /* 0x016830ff03ff79a7 */ /* 0x0003e6000810003f */
[----:B0-----:R1:W5:Y:S04]  /*15540*/  LDL.LU R7, [R1+0x8] ;  /* 0x0000080001077983 */ /* 0x0013680000300800 */
        /* <DEDUP_REMOVED lines=11> */
[----:B-1----:R-:W-:-:S03]  /*15600*/  SEL R3, R7, RZ, !P0 ;  /* 0x000000ff07037207 */ /* 0x002fc60004000000 */
        /* <DEDUP_REMOVED lines=26> */
.L_x_15557:
[----:B------:R-:W-:Y:S05]  /*157b0*/  BSYNC B6 ;  /* 0x0000000000067941 */ /* 0x000fea0003800000 */
.L_x_15556:
[----:B0-----:R-:W2:Y:S01]  /*157c0*/  LDL.LU R0, [R1+0x40] ;  /* 0x0000400001007983 */ /* 0x001ea20000300800 */
[----:B------:R-:W-:Y:S01]  /*157d0*/  ULDC.64 UR4, c[0x0][0x2d8] ;  /* 0x0000b60000047ab9 */ /* 0x000fe20000000a00 */
[----:B------:R-:W0:Y:S01]  /*157e0*/  LDC R10, c[0x0][0x448] ;  /* 0x00011200ff0a7b82 */ /* 0x000e220000000800 */
[----:B------:R-:W-:Y:S01]  /*157f0*/  ULDC.64 UR6, c[0x0][0x2c8] ;  /* 0x0000b20000067ab9 */ /* 0x000fe20000000a00 */
[----:B------:R-:W3:Y:S01]  /*15800*/  LDL.LU R21, [R1+0x3c] ;  /* 0x00003c0001157983 */ /* 0x000ee20000300800 */
[----:B------:R-:W-:-:S03]  /*15810*/  ULDC.64 UR8, c[0x0][0x280] ;  /* 0x0000a00000087ab9 */ /* 0x000fc60000000a00 */
[----:B------:R-:W3:Y:S04]  /*15820*/  LDL.LU.64 R2, [R1+0x28] ;  /* 0x0000280001027983 */ /* 0x000ee80000300a00 */
[----:B------:R-:W4:Y:S04]  /*15830*/  LDL R20, [R1+0x10] ;  /* 0x0000100001147983 */ /* 0x000f280000100800 */
[----:B------:R-:W4:Y:S01]  /*15840*/  LDL.LU R5, [R1+0x8] ;  /* 0x0000080001057983 */ /* 0x000f220000300800 */
[----:B0-----:R-:W-:-:S13]  /*15850*/  ISETP.NE.AND P1, PT, R10, 0x1, PT ;  /* 0x000000010a00780c */ /* 0x001fda0003f25270 */
[----:B------:R-:W0:Y:S01]  /*15860*/  @P1 LDC R7, c[0x0][0x450] ;  /* 0x00011400ff071b82 */ /* 0x000e220000000800 */
[----:B--2---:R-:W-:Y:S02]  /*15870*/  IMAD.MOV.U32 R4, RZ, RZ, R0 ;  /* 0x000000ffff047224 */ /* 0x004fe400078e0000 */
[----:B---3--:R-:W-:Y:S02]  /*15880*/  IMAD.MOV.U32 R3, RZ, RZ, R21 ;  /* 0x000000ffff037224 */ /* 0x008fe400078e0015 */
[----:B------:R-:W1:Y:S01]  /*15890*/  S2R R21, SR_TID.X ;  /* 0x0000000000157919 */ /* 0x000e620000002100 */
[----:B----4-:R-:W-:Y:S02]  /*158a0*/  IMAD R0, R20, UR4, RZ ;  /* 0x0000000414007c24 */ /* 0x010fe4000f8e02ff */
[----:B------:R-:W2:Y:S01]  /*158b0*/  S2R R20, SR_TID.X ;  /* 0x0000000000147919 */ /* 0x000ea20000002100 */
[----:B-1----:R-:W-:Y:S01]  /*158c0*/  IMAD.SHL.U32 R21, R21, 0x10, RZ ;  /* 0x0000001015157824 */ /* 0x002fe200078e00ff */
[----:B--2---:R-:W-:-:S04]  /*158d0*/  LOP3.LUT R20, R20, 0x7f, RZ, 0xc0, !PT ;  /* 0x0000007f14147812 */ /* 0x004fc800078ec0ff */
[----:B------:R-:W-:Y:S02]  /*158e0*/  LOP3.LUT R21, R21, 0x70, RZ, 0xc0, !PT ;  /* 0x0000007015157812 */ /* 0x000fe400078ec0ff */
[----:B------:R-:W-:-:S04]  /*158f0*/  SHF.R.U32.HI R20, RZ, 0x3, R20 ;  /* 0x00000003ff147819 */ /* 0x000fc80000011614 */
[----:B------:R-:W-:-:S05]  /*15900*/  LOP3.LUT R20, R20, R21, RZ, 0xfc, !PT ;  /* 0x0000001514147212 */ /* 0x000fca00078efcff */
[----:B------:R-:W-:Y:S02]  /*15910*/  IMAD R6, R17, 0xc0, R20 ;  /* 0x000000c011067824 */ /* 0x000fe400078e0214 */
[----:B------:R1:W5:Y:S01]  /*15920*/  LDL R20, [R1+0x24] ;  /* 0x0000240001147983 */ /* 0x0003620000100800 */
[C---:B------:R-:W-:Y:S02]  /*15930*/  IMAD R0, R18.reuse, UR5, R0 ;  /* 0x0000000512007c24 */ /* 0x040fe4000f8e0200 */
        /* <DEDUP_REMOVED lines=9> */
[----:B------:R-:W-:Y:S01]  /*159d0*/  IMAD.MOV.U32 R4, RZ, RZ, R2 ;  /* 0x000000ffff047224 */ /* 0x000fe200078e0002 */
[----:B------:R-:W-:Y:S01]  /*159e0*/  MOV R2, R6 ;  /* 0x0000000600027202 */ /* 0x000fe20000000f00 */
[----:B--2---:R-:W-:-:S05]  /*159f0*/  @P1 IMAD.HI.U32 R0, R6, R0, RZ ;  /* 0x0000000006001227 */ /* 0x004fca00078e00ff */
[----:B0-----:R-:W-:-:S04]  /*15a00*/  @P1 SHF.R.U32.HI R2, RZ, R7, R0 ;  /* 0x00000007ff021219 */ /* 0x001fc80000011600 */
        /* <DEDUP_REMOVED lines=10> */
[----:B------:R-:W-:Y:S01]  /*15ab0*/  IMAD R0, R0, UR7, R7 ;  /* 0x0000000700007c24 */ /* 0x000fe2000f8e0207 */
[----:B------:R-:W-:Y:S01]  /*15ac0*/  LEA R2, P0, R8, UR8, 0x1 ;  /* 0x0000000808027c11 */ /* 0x000fe2000f8008ff */
[----:B------:R-:W0:Y:S02]  /*15ad0*/  @P1 LDC R7, c[0x0][0x44c] ;  /* 0x00011300ff071b82 */ /* 0x000e240000000800 */
[----:B------:R-:W-:-:S05]  /*15ae0*/  IMAD.IADD R0, R9, 0x1, R0 ;  /* 0x0000000109007824 */ /* 0x000fca00078e0200 */
[----:B------:R-:W-:Y:S02]  /*15af0*/  LEA.HI.X R0, R8, UR9, R0, 0x1, P0 ;  /* 0x0000000908007c11 */ /* 0x000fe400080f0c00 */
[----:B------:R-:W2:Y:S01]  /*15b00*/  @P1 LDC R8, c[0x0][0x450] ;  /* 0x00011400ff081b82 */ /* 0x000ea20000000800 */
[----:B------:R-:W-:Y:S01]  /*15b10*/  VIADD R3, R6, 0x80 ;  /* 0x0000008006037836 */ /* 0x000fe20000000000 */
[----:B------:R-:W3:Y:S03]  /*15b20*/  S2R R11, SR_TID.X ;  /* 0x00000000000b7919 */ /* 0x000ee60000002100 */
[----:B------:R-:W-:Y:S02]  /*15b30*/  IMAD.MOV.U32 R6, RZ, RZ, R3 ;  /* 0x000000ffff067224 */ /* 0x000fe400078e0003 */
[----:B0-----:R-:W-:-:S05]  /*15b40*/  @P1 IMAD.HI.U32 R7, R3, R7, RZ ;  /* 0x0000000703071227 */ /* 0x001fca00078e00ff */
[----:B--2---:R-:W-:-:S05]  /*15b50*/  @P1 SHF.R.U32.HI R6, RZ, R8, R7 ;  /* 0x00000008ff061219 */ /* 0x004fca0000011607 */
        /* <DEDUP_REMOVED lines=9> */
[----:B---3--:R-:W-:-:S04]  /*15bf0*/  IMAD.SHL.U32 R21, R11, 0x8, RZ ;  /* 0x000000080b157824 */ /* 0x008fc800078e00ff */
[----:B------:R-:W-:Y:S02]  /*15c00*/  IMAD R8, R6, UR6, RZ ;  /* 0x0000000606087c24 */ /* 0x000fe4000f8e02ff */
[----:B------:R-:W-:Y:S01]  /*15c10*/  IMAD.WIDE.U32 R6, R3, UR6, R4 ;  /* 0x0000000603067c25 */ /* 0x000fe2000f8e0004 */
[----:B------:R-:W-:-:S03]  /*15c20*/  LOP3.LUT R21, R21, 0x38, RZ, 0xc0, !PT ;  /* 0x0000003815157812 */ /* 0x000fc600078ec0ff */
[----:B------:R-:W-:Y:S01]  /*15c30*/  IMAD R3, R3, UR7, R8 ;  /* 0x0000000703037c24 */ /* 0x000fe2000f8e0208 */
[----:B------:R-:W-:-:S03]  /*15c40*/  LEA R5, P1, R6, UR8, 0x1 ;  /* 0x0000000806057c11 */ /* 0x000fc6000f8208ff */
[----:B------:R-:W-:Y:S01]  /*15c50*/  IMAD.IADD R3, R7, 0x1, R3 ;  /* 0x0000000107037824 */ /* 0x000fe200078e0203 */
[----:B------:R-:W-:Y:S01]  /*15c60*/  ISETP.GE.AND P0, PT, R21, UR4, PT ;  /* 0x0000000415007c0c */ /* 0x000fe2000bf06270 */
[----:B------:R-:W-:Y:S01]  /*15c70*/  UMOV UR4, 0xffffffff ;  /* 0xffffffff00047882 */ /* 0x000fe20000000000 */
[----:B------:R-:W-:Y:S02]  /*15c80*/  LOP3.LUT R11, R11, 0x7f, RZ, 0xc0, !PT ;  /* 0x0000007f0b0b7812 */ /* 0x000fe400078ec0ff */
[----:B------:R-:W-:Y:S02]  /*15c90*/  LEA.HI.X R4, R6, UR9, R3, 0x1, P1 ;  /* 0x0000000906047c11 */ /* 0x000fe400088f0c03 */
[----:B------:R-:W-:Y:S01]  /*15ca0*/  SHF.R.U32.HI R9, RZ, 0x3, R11 ;  /* 0x00000003ff097819 */ /* 0x000fe2000001160b */
[----:B-1----:R-:W-:Y:S06]  /*15cb0*/  BRA.DIV UR4, `(.L_x_15558) ;  /* 0x0000005a04247947 */ /* 0x002fec000b800000 */
        /* <DEDUP_REMOVED lines=65> */
[----:B------:R-:W-:Y:S01]  /*160d0*/  ISETP.GE.AND P1, PT, R6, R3, PT ;  /* 0x000000030600720c */ /* 0x000fe20003f26270 */
[----:B------:R-:W-:Y:S04]  /*160e0*/  SHFL.IDX PT, R2, R2, 0x7, 0x181f ;  /* 0x00f81f0002027f89 */ /* 0x000fe800000e0000 */
[----:B------:R-:W1:Y:S08]  /*160f0*/  SHFL.IDX PT, R6, R0, 0x6, 0x181f ;  /* 0x00d81f0000067f89 */ /* 0x000e7000000e0000 */
[----:B0-----:R-:W-:-:S05]  /*16100*/  @!P1 LEA R7, P2, R21, R7, 0x1 ;  /* 0x0000000715079211 */ /* 0x001fca00078408ff */
[----:B-1----:R-:W-:-:S05]  /*16110*/  @!P1 IMAD.X R6, RZ, RZ, R6, P2 ;  /* 0x000000ffff069224 */ /* 0x002fca00010e0606 */
[----:B------:R-:W-:-:S04]  /*16120*/  @!P1 LOP3.LUT R7, R7, R6, RZ, 0x3c, !PT ;  /* 0x0000000607079212 */ /* 0x000fc800078e3cff */
[----:B------:R-:W-:-:S04]  /*16130*/  @!P1 LOP3.LUT R6, R7, R6, RZ, 0x3c, !PT ;  /* 0x0000000607069212 */ /* 0x000fc800078e3cff */
[----:B------:R-:W-:-:S05]  /*16140*/  @!P1 LOP3.LUT R7, R7, R6, RZ, 0x3c, !PT ;  /* 0x0000000607079212 */ /* 0x000fca00078e3cff */
[----:B------:R0:W-:Y:S02]  /*16150*/  @!P1 LDGSTS.E.BYPASS.LTC128B.128 [R20+0xb400], desc[UR40][R6.64], !P0 ;  /* 0x0b40000006149fae */ /* 0x0001e4000c101d68 */
[----:B0-----:R-:W-:-:S05]  /*16160*/  VIADD R6, R17, 0x80 ;  /* 0x0000008011067836 */ /* 0x001fca0000000000 */
[----:B------:R-:W-:Y:S02]  /*16170*/  ISETP.GE.AND P1, PT, R6, R3, PT ;  /* 0x000000030600720c */ /* 0x000fe40003f26270 */
[----:B------:R0:W1:Y:S02]  /*16180*/  SHFL.IDX PT, R6, R0, 0x7, 0x181f ;  /* 0x00f81f0000067f89 */ /* 0x00006400000e0000 */
[----:B0-----:R-:W-:-:S05]  /*16190*/  VIADD R0, R17, 0x70 ;  /* 0x0000007011007836 */ /* 0x001fca0000000000 */
[----:B------:R-:W-:Y:S02]  /*161a0*/  ISETP.GE.AND P3, PT, R0, R3, PT ;  /* 0x000000030000720c */ /* 0x000fe40003f66270 */
[----:B------:R-:W0:Y:S11]  /*161b0*/  SHFL.IDX PT, R0, R5, RZ, 0x181f ;  /* 0x00181fff05007589 */ /* 0x000e3600000e0000 */
[----:B------:R-:W-:-:S05]  /*161c0*/  @!P3 LEA R2, P2, R21, R2, 0x1 ;  /* 0x000000021502b211 */ /* 0x000fca00078408ff */
[----:B-1----:R-:W-:-:S04]  /*161d0*/  @!P3 IMAD.X R6, RZ, RZ, R6, P2 ;  /* 0x000000ffff06b224 */ /* 0x002fc800010e0606 */
[----:B------:R-:W-:Y:S02]  /*161e0*/  @!P3 IMAD.MOV.U32 R7, RZ, RZ, R6 ;  /* 0x000000ffff07b224 */ /* 0x000fe400078e0006 */
[----:B------:R-:W-:Y:S01]  /*161f0*/  @!P3 IMAD.MOV.U32 R6, RZ, RZ, R2 ;  /* 0x000000ffff06b224 */ /* 0x000fe200078e0002 */
[----:B0-----:R-:W-:Y:S01]  /*16200*/  @!P1 LEA R0, P2, R21, R0, 0x1 ;  /* 0x0000000015009211 */ /* 0x001fe200078408ff */
[----:B------:R-:W-:Y:S04]  /*16210*/  SHFL.IDX PT, R2, R5, 0x3, 0x181f ;  /* 0x00781f0005027f89 */ /* 0x000fe800000e0000 */
[----:B------:R0:W-:Y:S02]  /*16220*/  @!P3 LDGSTS.E.BYPASS.LTC128B.128 [R20+0xbc00], desc[UR40][R6.64], !P0 ;  /* 0x0bc000000614bfae */ /* 0x0001e4000c101d68 */
[----:B0-----:R-:W-:-:S04]  /*16230*/  @!P1 IMAD.X R6, RZ, RZ, R8, P2 ;  /* 0x000000ffff069224 */ /* 0x001fc800010e0608 */
[----:B------:R-:W-:Y:S02]  /*16240*/  @!P1 IMAD.MOV.U32 R7, RZ, RZ, R6 ;  /* 0x000000ffff079224 */ /* 0x000fe400078e0006 */
        /* <DEDUP_REMOVED lines=19> */
.L_x_15730:
        /* <DEDUP_REMOVED lines=10> */
.L_x_15559:
        /* <DEDUP_REMOVED lines=16> */
[----:B------:R-:W2:Y:S03]  /*16520*/  SYNCS.PHASECHK.TRANS64.TRYWAIT P0, [R22+URZ+0x16820], R0 ;  /* 0x01682000160075a7 */ /* 0x000ea6000800017f */
[----:B-12---:R-:W-:Y:S05]  /*16530*/  @!P0 BRA `(.L_x_15561) ;  /* 0x0000005c00f48947 */ /* 0x006fea0003800000 */
.L_x_15731:
[----:B------:R-:W-:Y:S05]  /*16540*/  BSYNC B0 ;  /* 0x0000000000007941 */ /* 0x000fea0003800000 */
.L_x_15560:
[----:B------:R-:W2:Y:S01]  /*16550*/  LDL R2, [R1+0x34] ;  /* 0x0000340001027983 */ /* 0x000ea20000100800 */
[----:B------:R-:W-:Y:S01]  /*16560*/  BSSY B0, `(.L_x_15562) ;  /* 0x000010d000007945 */ /* 0x000fe20003800000 */
[----:B--2---:R-:W-:-:S13]  /*16570*/  ISETP.GE.AND P0, PT, R2, 0x2, PT ;  /* 0x000000020200780c */ /* 0x004fda0003f06270 */
[----:B------:R-:W-:Y:S05]  /*16580*/  @!P0 BRA `(.L_x_15563) ;  /* 0x0000001000288947 */ /* 0x000fea0003800000 */
[----:B------:R-:W2:Y:S01]  /*16590*/  S2R R3, SR_TID.X ;  /* 0x0000000000037919 */ /* 0x000ea20000002100 */
[----:B------:R-:W-:Y:S01]  /*165a0*/  ULDC UR4, c[0x0][0x2f4] ;  /* 0x0000bd0000047ab9 */ /* 0x000fe20000000800 */
[----:B0-----:R-:W-:Y:S01]  /*165b0*/  VIADD R7, R2, 0xfffffffe ;  /* 0xfffffffe02077836 */ /* 0x001fe20000000000 */
[----:B------:R0:W-:Y:S01]  /*165c0*/  STL [R1+0x8], R27 ;  /* 0x0000081b01007387 */ /* 0x0001e20000100800 */
[----:B------:R-:W-:Y:S02]  /*165d0*/  IMAD.MOV.U32 R6, RZ, RZ, R26 ;  /* 0x000000ffff067224 */ /* 0x000fe400078e001a */
[----:B------:R-:W-:Y:S02]  /*165e0*/  IMAD.MOV.U32 R17, RZ, RZ, R29 ;  /* 0x000000ffff117224 */ /* 0x000fe400078e001d */
[----:B--2---:R-:W-:-:S05]  /*165f0*/  IMAD.SHL.U32 R3, R3, 0x8, RZ ;  /* 0x0000000803037824 */ /* 0x004fca00078e00ff */
[----:B------:R-:W-:-:S04]  /*16600*/  LOP3.LUT R3, R3, 0x38, RZ, 0xc0, !PT ;  /* 0x0000003803037812 */ /* 0x000fc800078ec0ff */
[----:B0-----:R-:W-:-:S13]  /*16610*/  ISETP.GE.AND P1, PT, R3, UR4, PT ;  /* 0x0000000403007c0c */ /* 0x001fda000bf26270 */
.L_x_15576:
[----:B------:R-:W2:Y:S01]  /*16620*/  LDL R11, [R1+0x1c] ;  /* 0x00001c00010b7983 */ /* 0x000ea20000100800 */
[----:B-1----:R-:W0:Y:S03]  /*16630*/  LDC R0, c[0x0][0x430] ;  /* 0x00010c00ff007b82 */ /* 0x002e260000000800 */
        /* <DEDUP_REMOVED lines=39> */
.L_x_15564:
[----:B------:R-:W-:Y:S01]  /*168b0*/  IMAD R5, R26, 0x8, R22 ;  /* 0x000000081a057824 */ /* 0x000fe200078e0216 */
[----:B------:R-:W-:Y:S01]  /*168c0*/  SHF.L.U32 R2, R29, 0x1f, RZ ;  /* 0x0000001f1d027819 */ /* 0x000fe200000006ff */
[----:B------:R-:W-:Y:S03]  /*168d0*/  BSSY B1, `(.L_x_15565) ;  /* 0x0000003000017945 */ /* 0x000fe60003800000 */
[----:B------:R-:W0:Y:S02]  /*168e0*/  SYNCS.PHASECHK.TRANS64.TRYWAIT P0, [R5+URZ+0x16840], R2 ;  /* 0x01684002050075a7 */ /* 0x000e24000800017f */
[----:B0-----:R-:W-:Y:S05]  /*168f0*/  @!P0 BRA `(.L_x_15566) ;  /* 0x0000005c00188947 */ /* 0x001fea0003800000 */
.L_x_15732:
[----:B------:R-:W-:Y:S05]  /*16900*/  BSYNC B1 ;  /* 0x0000000000017941 */ /* 0x000fea0003800000 */
.L_x_15565:
        /* <DEDUP_REMOVED lines=36> */
[----:B------:R-:W-:-:S04]  /*16b50*/  LOP3.LUT R11, R11, 0x38, RZ, 0xc0, !PT ;  /* 0x000000380b0b7812 */ /* 0x000fc800078ec0ff */
[----:B------:R-:W-:-:S04]  /*16b60*/  SHF.L.U32 R7, R11, 0x1, RZ ;  /* 0x000000010b077819 */ /* 0x000fc800000006ff */
        /* <DEDUP_REMOVED lines=36> */
.L_x_15750:
        /* <DEDUP_REMOVED lines=8> */
.L_x_15568:
        /* <DEDUP_REMOVED lines=11> */
.L_x_15569:
[----:B------:R1:W-:Y:S01]  /*16ee0*/  SYNCS.ARRIVE.TRANS64.A1T0 RZ, [R5+URZ+0x16830], RZ ;  /* 0x016830ff05ff79a7 */ /* 0x0003e2000810003f */
[----:B------:R-:W-:Y:S05]  /*16ef0*/  @!P3 BRA `(.L_x_15570) ;  /* 0x000000000004b947 */ /* 0x000fea0003800000 */
[----:B------:R-:W-:Y:S01]  /*16f00*/  BPT.TRAP 0x1 ;  /* 0x000000040000795c */ /* 0x000fe20000300000 */
.L_x_15570:
[----:B------:R-:W-:Y:S01]  /*16f10*/  SHF.L.U32 R2, R17, 0x1f, RZ ;  /* 0x0000001f11027819 */ /* 0x000fe200000006ff */
[----:B-1----:R-:W-:Y:S01]  /*16f20*/  IMAD R5, R6, 0x8, R22 ;  /* 0x0000000806057824 */ /* 0x002fe200078e0216 */
[----:B------:R-:W-:Y:S03]  /*16f30*/  BSSY B1, `(.L_x_15571) ;  /* 0x0000003000017945 */ /* 0x000fe60003800000 */
[----:B------:R-:W1:Y:S02]  /*16f40*/  SYNCS.PHASECHK.TRANS64.TRYWAIT P0, [R5+URZ+0x16860], R2 ;  /* 0x01686002050075a7 */ /* 0x000e64000800017f */
[----:B-1----:R-:W-:Y:S05]  /*16f50*/  @!P0 BRA `(.L_x_15572) ;  /* 0x0000005c00d08947 */ /* 0x002fea0003800000 */
.L_x_15751:
[----:B------:R-:W-:Y:S05]  /*16f60*/  BSYNC B1 ;  /* 0x0000000000017941 */ /* 0x000fea0003800000 */
.L_x_15571:
        /* <DEDUP_REMOVED lines=61> */
.L_x_15769:
        /* <DEDUP_REMOVED lines=28> */
.L_x_15574:
        /* <DEDUP_REMOVED lines=12> */
.L_x_15575:
[----:B------:R2:W-:Y:S01]  /*175c0*/  STL [R1+0x8], R27 ;  /* 0x0000081b01007387 */ /* 0x0005e20000100800 */
[C---:B------:R-:W-:Y:S01]  /*175d0*/  ISETP.GT.AND P0, PT, R27.reuse, RZ, PT ;  /* 0x000000ff1b00720c */ /* 0x040fe20003f04270 */
[----:B------:R2:W-:Y:S01]  /*175e0*/  SYNCS.ARRIVE.TRANS64.A1T0 RZ, [R5+URZ+0x16850], RZ ;  /* 0x016850ff05ff79a7 */ /* 0x0005e2000810003f */
[----:B------:R-:W-:Y:S02]  /*175f0*/  VIADD R7, R27, 0xffffffff ;  /* 0xffffffff1b077836 */ /* 0x000fe40000000000 */
[----:B------:R-:W-:Y:S02]  /*17600*/  IMAD.MOV.U32 R6, RZ, RZ, R26 ;  /* 0x000000ffff067224 */ /* 0x000fe400078e001a */
[----:B------:R-:W-:-:S07]  /*17610*/  IMAD.MOV.U32 R17, RZ, RZ, R29 ;  /* 0x000000ffff117224 */ /* 0x000fce00078e001d */
[----:B--2---:R-:W-:Y:S05]  /*17620*/  @P0 BRA `(.L_x_15576) ;  /* 0xffffffec00fc0947 */ /* 0x004fea000383ffff */
.L_x_15563:
[----:B------:R-:W-:Y:S05]  /*17630*/  BSYNC B0 ;  /* 0x0000000000007941 */ /* 0x000fea0003800000 */
.L_x_15562:
        /* <DEDUP_REMOVED lines=17> */
.L_x_15578:
[----:B------:R-:W-:Y:S05]  /*17750*/  BSYNC B0 ;  /* 0x0000000000007941 */ /* 0x000fea0003800000 */
.L_x_15577:
[----:B------:R-:W2:Y:S02]  /*17760*/  LDL R0, [R1+0x50] ;  /* 0x0000500001007983 */ /* 0x000ea40000100800 */
[----:B--2---:R-:W-:-:S13]  /*17770*/  ISETP.NE.AND P0, PT, R0, 0x3, PT ;  /* 0x000000030000780c */ /* 0x004fda0003f05270 */
[----:B------:R-:W-:Y:S05]  /*17780*/  @!P0 BRA `(.L_x_15579) ;  /* 0x0000000000048947 */ /* 0x000fea0003800000 */
[----:B------:R-:W-:Y:S01]  /*17790*/  BPT.TRAP 0x1 ;  /* 0x000000040000795c */ /* 0x000fe20000300000 */
.L_x_15579:
[----:B------:R-:W0:Y:S01]  /*177a0*/  LDL.LU R2, [R1+0x18] ;  /* 0x0000180001027983 */ /* 0x000e220000300800 */
[----:B------:R-:W-:Y:S01]  /*177b0*/  IMAD R0, R26, 0x8, R22 ;  /* 0x000000081a007824 */ /* 0x000fe200078e0216 */
[----:B------:R-:W-:Y:S01]  /*177c0*/  SHF.L.U32 R3, R29, 0x1f, RZ ;  /* 0x0000001f1d037819 */ /* 0x000fe200000006ff */
[----:B------:R-:W-:Y:S03]  /*177d0*/  BSSY B0, `(.L_x_15580) ;  /* 0x0000004000007945 */ /* 0x000fe60003800000 */
[----:B------:R-:W1:Y:S01]  /*177e0*/  SYNCS.PHASECHK.TRANS64.TRYWAIT P0, [R0+URZ+0x16860], R3 ;  /* 0x01686003000075a7 */ /* 0x000e62000800017f */
[----:B0-----:R-:W-:Y:S01]  /*177f0*/  IMAD R6, R27, -0x80, R2 ;  /* 0xffffff801b067824 */ /* 0x001fe200078e0202 */
[----:B-1----:R-:W-:Y:S06]  /*17800*/  @!P0 BRA `(.L_x_15581) ;  /* 0x0000006000008947 */ /* 0x002fec0003800000 */
.L_x_15770:
[----:B------:R-:W-:Y:S05]  /*17810*/  BSYNC B0 ;  /* 0x0000000000007941 */ /* 0x000fea0003800000 */
.L_x_15580:
        /* <DEDUP_REMOVED lines=30> */
[----:B------:R-:W1:Y:S01]  /*17a00*/  SHFL.IDX PT, R14, R24, 0x2, 0x181f ;  /* 0x00581f00180e7f89 */ /* 0x000e6200000e0000 */
[----:B0-----:R-:W-:-:S05]  /*17a10*/  IADD3.X R3, RZ, R3, RZ, P2, !PT ;  /* 0x00000003ff037210 */ /* 0x001fca00017fe4ff */
        /* <DEDUP_REMOVED lines=32> */
.L_x_15788:
        /* <DEDUP_REMOVED lines=9> */
.L_x_15583:
        /* <DEDUP_REMOVED lines=11> */
.L_x_15584:
[----:B------:R-:W-:Y:S01]  /*17d60*/  VIADD R26, R26, 0x1 ;  /* 0x000000011a1a7836 */ /* 0x000fe20000000000 */
[----:B------:R0:W-:Y:S04]  /*17d70*/  SYNCS.ARRIVE.TRANS64.A1T0 RZ, [R0+URZ+0x16850], RZ ;  /* 0x016850ff00ff79a7 */ /* 0x0001e8000810003f */
[----:B------:R-:W-:-:S04]  /*17d80*/  ISETP.NE.AND P0, PT, R26, 0x2, PT ;  /* 0x000000021a00780c */ /* 0x000fc80003f05270 */
[----:B0-----:R-:W-:Y:S02]  /*17d90*/  SEL R0, RZ, 0x1, P0 ;  /* 0x00000001ff007807 */ /* 0x001fe40000000000 */
[----:B------:R-:W-:Y:S02]  /*17da0*/  SEL R26, R26, RZ, P0 ;  /* 0x000000ff1a1a7207 */ /* 0x000fe40000000000 */
[----:B------:R-:W-:-:S07]  /*17db0*/  LOP3.LUT R29, R29, R0, RZ, 0x3c, !PT ;  /* 0x000000001d1d7212 */ /* 0x000fce00078e3cff */
.L_x_15543:
[----:B------:R-:W-:Y:S05]  /*17dc0*/  BSYNC B7 ;  /* 0x0000000000077941 */ /* 0x000fea0003800000 */
.L_x_15541:
        /* <DEDUP_REMOVED lines=11> */
.L_x_15585:
[----:B------:R-:W3:Y:S01]  /*17e80*/  S2R R0, SR_TID.X ;  /* 0x0000000000007919 */ /* 0x000ee20000002100 */
[----:B------:R-:W-:Y:S01]  /*17e90*/  UMOV UR4, 0xffffffff ;  /* 0xffffffff00047882 */ /* 0x000fe20000000000 */
[----:B---3--:R-:W-:-:S04]  /*17ea0*/  LOP3.LUT R7, R0, 0x1f, RZ, 0xc0, !PT ;  /* 0x0000001f00077812 */ /* 0x008fc800078ec0ff */
[----:B------:R-:W-:Y:S01]  /*17eb0*/  ISETP.NE.AND P0, PT, R7, 0x1f, PT ;  /* 0x0000001f0700780c */ /* 0x000fe20003f05270 */
[----:B------:R-:W-:-:S12]  /*17ec0*/  BRA.DIV UR4, `(.L_x_15587) ;  /* 0x0000006204a47947 */ /* 0x000fd8000b800000 */
[----:B------:R-:W-:Y:S01]  /*17ed0*/  IMAD.IADD R5, R19, 0x1, R7 ;  /* 0x0000000113057824 */ /* 0x000fe200078e0207 */
[----:B------:R-:W-:-:S04]  /*17ee0*/  ULDC UR4, c[0x0][0xc3c] ;  /* 0x00030f0000047ab9 */ /* 0x000fc80000000800 */
[----:B------:R-:W-:-:S13]  /*17ef0*/  ISETP.GE.OR P1, PT, R5, UR4, !P0 ;  /* 0x0000000405007c0c */ /* 0x000fda000c726670 */
[----:B------:R-:W3:Y:S02]  /*17f00*/  @!P1 LDC.64 R2, c[0x0][0xc80] ;  /* 0x00032000ff029b82 */ /* 0x000ee40000000a00 */
[----:B---3--:R-:W-:-:S06]  /*17f10*/  @!P1 IMAD.WIDE R2, R5, 0x4, R2 ;  /* 0x0000000405029825 */ /* 0x008fcc00078e0202 */
[----:B------:R3:W4:Y:S01]  /*17f20*/  @!P1 LDG.E R3, desc[UR40][R2.64] ;  /* 0x0000002802039981 */ /* 0x000722000c1e1900 */
[C---:B------:R-:W-:Y:S02]  /*17f30*/  ISETP.GE.U32.AND P2, PT, R7.reuse, 0x2, PT ;  /* 0x000000020700780c */ /* 0x040fe40003f46070 */
[C---:B------:R-:W-:Y:S01]  /*17f40*/  ISETP.GE.U32.AND P3, PT, R7.reuse, 0x4, PT ;  /* 0x000000040700780c */ /* 0x040fe20003f66070 */
[----:B------:R-:W-:Y:S01]  /*17f50*/  SHFL.IDX PT, R0, R16, RZ, 0x1f ;  /* 0x00001fff10007589 */ /* 0x000fe200000e0000 */
[C---:B------:R-:W-:Y:S02]  /*17f60*/  ISETP.GE.U32.AND P4, PT, R7.reuse, 0x8, PT ;  /* 0x000000080700780c */ /* 0x040fe40003f86070 */
[C---:B------:R-:W-:Y:S01]  /*17f70*/  ISETP.GE.U32.AND P5, PT, R7.reuse, 0x10, PT ;  /* 0x000000100700780c */ /* 0x040fe20003fa6070 */
[----:B------:R-:W-:Y:S01]  /*17f80*/  SHFL.IDX PT, R16, R16, 0x1, 0x1f ;  /* 0x00201f0010107f89 */ /* 0x000fe200000e0000 */
[----:B---3--:R-:W-:Y:S02]  /*17f90*/  IMAD.MOV.U32 R2, RZ, RZ, RZ ;  /* 0x000000ffff027224 */ /* 0x008fe400078e00ff */
[----:B----4-:R-:W-:Y:S01]  /*17fa0*/  @!P1 IMAD.MOV.U32 R2, RZ, RZ, R3 ;  /* 0x000000ffff029224 */ /* 0x010fe200078e0003 */
[----:B------:R-:W-:-:S04]  /*17fb0*/  ISETP.NE.AND P1, PT, R7, RZ, PT ;  /* 0x000000ff0700720c */ /* 0x000fc80003f25270 */
[----:B------:R-:W3:Y:S02]  /*17fc0*/  SHFL.UP PT, R14, R2, 0x1, RZ ;  /* 0x04200000020e7989 */ /* 0x000ee400000e00ff */
        /* <DEDUP_REMOVED lines=15> */
.L_x_15798:
[----:B------:R-:W-:Y:S02]  /*180c0*/  ULDC UR4, c[0x0][0xc38] ;  /* 0x00030e0000047ab9 */ /* 0x000fe40000000800 */
[----:B------:R-:W-:-:S04]  /*180d0*/  IMAD.U32 R4, RZ, RZ, UR4 ;  /* 0x00000004ff047e24 */ /* 0x000fc8000f8e00ff */
[----:B---3--:R-:W-:-:S04]  /*180e0*/  IMAD R5, R14, R4, RZ ;  /* 0x000000040e057224 */ /* 0x008fc800078e02ff */
[----:B------:R-:W-:-:S05]  /*180f0*/  IMAD.IADD R16, R16, 0x1, R5 ;  /* 0x0000000110107824 */ /* 0x000fca00078e0205 */
[----:B------:R-:W-:-:S13]  /*18100*/  ISETP.GT.AND P6, PT, R16, R0, PT ;  /* 0x000000001000720c */ /* 0x000fda0003fc4270 */
[----:B------:R-:W-:Y:S05]  /*18110*/  @P6 BRA `(.L_x_15588) ;  /* 0x00000000009c6947 */ /* 0x000fea0003800000 */
.L_x_15593:
[----:B------:R-:W3:Y:S01]  /*18120*/  LDC R4, c[0x0][0xc3c] ;  /* 0x00030f00ff047b82 */ /* 0x000ee20000000800 */
[----:B------:R-:W-:-:S05]  /*18130*/  VIADD R19, R19, 0x1f ;  /* 0x0000001f13137836 */ /* 0x000fca0000000000 */
[----:B---3--:R-:W-:-:S13]  /*18140*/  ISETP.GE.AND P6, PT, R19, R4, PT ;  /* 0x000000041300720c */ /* 0x008fda0003fc6270 */
[----:B------:R-:W-:Y:S05]  /*18150*/  @P6 BRA `(.L_x_15589) ;  /* 0x0000000400d06947 */ /* 0x000fea0003800000 */
[----:B------:R-:W3:Y:S01]  /*18160*/  S2R R2, SR_TID.X ;  /* 0x0000000000027919 */ /* 0x000ee20000002100 */
[----:B------:R-:W-:Y:S01]  /*18170*/  BSSY B0, `(.L_x_15590) ;  /* 0x0000009000007945 */ /* 0x000fe20003800000 */
[----:B---3--:R-:W-:-:S04]  /*18180*/  LOP3.LUT R2, R2, 0x1f, RZ, 0xc0, !PT ;  /* 0x0000001f02027812 */ /* 0x008fc800078ec0ff */
[----:B------:R-:W-:Y:S01]  /*18190*/  IADD3 R5, R19, R2, RZ ;  /* 0x0000000213057210 */ /* 0x000fe20007ffe0ff */
[----:B------:R-:W-:-:S03]  /*181a0*/  IMAD.MOV.U32 R2, RZ, RZ, RZ ;  /* 0x000000ffff027224 */ /* 0x000fc600078e00ff */
[----:B------:R-:W-:-:S13]  /*181b0*/  ISETP.GE.OR P6, PT, R5, R4, !P0 ;  /* 0x000000040500720c */ /* 0x000fda00047c6670 */
[----:B------:R-:W-:Y:S05]  /*181c0*/  @P6 BRA `(.L_x_15591) ;  /* 0x00000000000c6947 */ /* 0x000fea0003800000 */
[----:B--2---:R-:W2:Y:S02]  /*181d0*/  LDC.64 R2, c[0x0][0xc80] ;  /* 0x00032000ff027b82 */ /* 0x004ea40000000a00 */
[----:B--2---:R-:W-:-:S06]  /*181e0*/  IMAD.WIDE R2, R5, 0x4, R2 ;  /* 0x0000000405027825 */ /* 0x004fcc00078e0202 */
[----:B------:R3:W5:Y:S02]  /*181f0*/  LDG.E R2, desc[UR40][R2.64] ;  /* 0x0000002802027981 */ /* 0x000764000c1e1900 */
.L_x_15591:
[----:B------:R-:W-:Y:S05]  /*18200*/  BSYNC B0 ;  /* 0x0000000000007941 */ /* 0x000fea0003800000 */
.L_x_15590:
[----:B------:R-:W-:-:S03]  /*18210*/  UMOV UR4, 0xffffffff ;  /* 0xffffffff00047882 */ /* 0x000fc60000000000 */
[----:B------:R-:W-:Y:S05]  /*18220*/  BRA.DIV UR4, `(.L_x_15592) ;  /* 0x0000006204f07947 */ /* 0x000fea000b800000 */
[----:B-----5:R-:W4:Y:S02]  /*18230*/  SHFL.UP PT, R14, R2, 0x1, RZ ;  /* 0x04200000020e7989 */ /* 0x020f2400000e00ff */
[----:B----4-:R-:W-:-:S05]  /*18240*/  SEL R13, R14, RZ, P1 ;  /* 0x000000ff0e0d7207 */ /* 0x010fca0000800000 */
[----:B------:R-:W-:-:S05]  /*18250*/  IMAD.IADD R13, R2, 0x1, R13 ;  /* 0x00000001020d7824 */ /* 0x000fca00078e020d */
[----:B------:R-:W4:Y:S02]  /*18260*/  SHFL.UP PT, R14, R13, 0x2, RZ ;  /* 0x044000000d0e7989 */ /* 0x000f2400000e00ff */
[----:B----4-:R-:W-:-:S05]  /*18270*/  SEL R14, R14, RZ, P2 ;  /* 0x000000ff0e0e7207 */ /* 0x010fca0001000000 */
[----:B--23--:R-:W-:-:S05]  /*18280*/  IMAD.IADD R3, R13, 0x1, R14 ;  /* 0x000000010d037824 */ /* 0x00cfca00078e020e */
        /* <DEDUP_REMOVED lines=10> */
.L_x_15806:
[----:B------:R-:W-:Y:S02]  /*18330*/  ULDC UR4, c[0x0][0xc38] ;  /* 0x00030e0000047ab9 */ /* 0x000fe40000000800 */
[----:B------:R-:W-:-:S04]  /*18340*/  IMAD.U32 R4, RZ, RZ, UR4 ;  /* 0x00000004ff047e24 */ /* 0x000fc8000f8e00ff */
[----:B---3--:R-:W-:-:S04]  /*18350*/  IMAD R5, R14, R4, RZ ;  /* 0x000000040e057224 */ /* 0x008fc800078e02ff */
[----:B------:R-:W-:-:S05]  /*18360*/  IMAD.IADD R16, R5, 0x1, R16 ;  /* 0x0000000105107824 */ /* 0x000fca00078e0210 */
[----:B------:R-:W-:-:S13]  /*18370*/  ISETP.GT.AND P6, PT, R16, R0, PT ;  /* 0x000000001000720c */ /* 0x000fda0003fc4270 */
[----:B------:R-:W-:Y:S05]  /*18380*/  @!P6 BRA `(.L_x_15593) ;  /* 0xfffffffc0064e947 */ /* 0x000fea000383ffff */
.L_x_15588:
        /* <DEDUP_REMOVED lines=8> */
.L_x_15810:
[----:B------:R-:W-:Y:S01]  /*18410*/  ISETP.NE.AND P0, PT, R5, RZ, PT ;  /* 0x000000ff0500720c */ /* 0x000fe20003f05270 */
[----:B------:R-:W-:-:S12]  /*18420*/  IMAD.MOV.U32 R5, RZ, RZ, RZ ;  /* 0x000000ffff057224 */ /* 0x000fd800078e00ff */
[----:B------:R-:W-:Y:S05]  /*18430*/  @!P0 BRA `(.L_x_15595) ;  /* 0x0000000000108947 */ /* 0x000fea0003800000 */
[----:B------:R-:W-:Y:S01]  /*18440*/  UMOV UR4, 0xffffffff ;  /* 0xffffffff00047882 */ /* 0x000fe20000000000 */
[----:B------:R-:W-:Y:S02]  /*18450*/  VIADD R12, R6, 0xffffffff ;  /* 0xffffffff060c7836 */ /* 0x000fe40000000000 */
[----:B------:R-:W-:Y:S05]  /*18460*/  BRA.DIV UR4, `(.L_x_15596) ;  /* 0x0000006604647947 */ /* 0x000fea000b800000 */
[----:B------:R0:W0:Y:S02]  /*18470*/  SHFL.IDX PT, R5, R3, R12, 0x1f ;  /* 0x00001f0c03057589 */ /* 0x00002400000e0000 */
.L_x_15595:
[----:B0-23--:R-:W0:Y:S01]  /*18480*/  LDC.64 R2, c[0x0][0xc90] ;  /* 0x00032400ff027b82 */ /* 0x00de220000000a00 */
[----:B------:R-:W-:-:S04]  /*18490*/  IMAD.IADD R19, R6, 0x1, R19 ;  /* 0x0000000106137824 */ /* 0x000fc800078e0213 */
[----:B0-----:R-:W-:-:S05]  /*184a0*/  IMAD.WIDE R2, R19, 0x4, R2 ;  /* 0x0000000413027825 */ /* 0x001fca00078e0202 */
[----:B------:R0:W4:Y:S01]  /*184b0*/  LDG.E R7, desc[UR40][R2.64] ;  /* 0x0000002802077981 */ /* 0x000122000c1e1900 */
[----:B------:R-:W-:Y:S02]  /*184c0*/  IMAD R16, R5, R4, R16 ;  /* 0x0000000405107224 */ /* 0x000fe400078e0210 */
[----:B0-----:R-:W-:Y:S02]  /*184d0*/  IMAD.MOV.U32 R2, RZ, RZ, RZ ;  /* 0x000000ffff027224 */ /* 0x001fe400078e00ff */
[----:B----4-:R-:W-:-:S05]  /*184e0*/  IMAD R6, R17, R7, RZ ;  /* 0x0000000711067224 */ /* 0x010fca00078e02ff */
        /* <DEDUP_REMOVED lines=21> */
[----:B------:R-:W-:-:S05]  /*18640*/  @P0 IADD3 R2, R2, 0x1, RZ ;  /* 0x0000000102020810 */ /* 0x000fca0007ffe0ff */
        /* <DEDUP_REMOVED lines=37> */
.L_x_15589:
[----:B------:R-:W-:Y:S01]  /*188a0*/  UMOV UR4, URZ ;  /* 0x0000003f00047c82 */ /* 0x000fe20008000000 */
[----:B------:R-:W-:Y:S01]  /*188b0*/  UMOV UR5, URZ ;  /* 0x0000003f00057c82 */ /* 0x000fe20008000000 */
[----:B------:R-:W-:Y:S01]  /*188c0*/  ULDC UR6, c[0x0][0xc3c] ;  /* 0x00030f0000067ab9 */ /* 0x000fe20000000800 */
[----:B------:R-:W-:Y:S02]  /*188d0*/  IMAD.MOV.U32 R16, RZ, RZ, R0 ;  /* 0x000000ffff107224 */ /* 0x000fe400078e0000 */
[----:B------:R-:W-:Y:S02]  /*188e0*/  IMAD.U32 R17, RZ, RZ, UR4 ;  /* 0x00000004ff117e24 */ /* 0x000fe4000f8e00ff */
[----:B------:R-:W-:Y:S02]  /*188f0*/  IMAD.U32 R18, RZ, RZ, UR5 ;  /* 0x00000005ff127e24 */ /* 0x000fe4000f8e00ff */
[----:B------:R-:W-:-:S07]  /*18900*/  IMAD.U32 R19, RZ, RZ, UR6 ;  /* 0x00000006ff137e24 */ /* 0x000fce000f8e00ff */
.L_x_15597:
[----:B------:R-:W3:Y:S01]  /*18910*/  S2R R0, SR_TID.X ;  /* 0x0000000000007919 */ /* 0x000ee20000002100 */
[----:B------:R-:W-:Y:S05]  /*18920*/  WARPSYNC.ALL ;  /* 0x0000000000007948 */ /* 0x000fea0003800000 */
[----:B------:R-:W-:Y:S01]  /*18930*/  BAR.SYNC.DEFER_BLOCKING 0x4, 0x200 ;  /* 0x0108000000007b1d */ /* 0x000fe20000010000 */
[----:B---3--:R-:W-:-:S04]  /*18940*/  LOP3.LUT R0, R0, 0x1f, RZ, 0xc0, !PT ;  /* 0x0000001f00007812 */ /* 0x008fc800078ec0ff */
[----:B------:R-:W-:-:S13]  /*18950*/  ISETP.NE.AND P0, PT, R0, RZ, PT ;  /* 0x000000ff0000720c */ /* 0x000fda0003f05270 */
[----:B--2---:R-:W2:Y:S01]  /*18960*/  @!P0 S2R R3, SR_CgaCtaId ;  /* 0x0000000000038919 */ /* 0x004ea20000008800 */
[----:B------:R-:W-:-:S04]  /*18970*/  @!P0 MOV R0, 0x400 ;  /* 0x0000040000008802 */ /* 0x000fc80000000f00 */
[----:B--2---:R-:W-:-:S05]  /*18980*/  @!P0 LEA R22, R3, R0, 0x18 ;  /* 0x0000000003168211 */ /* 0x004fca00078ec0ff */
[----:B------:R2:W-:Y:S01]  /*18990*/  @!P0 STS.128 [R22+0x168d0], R16 ;  /* 0x0168d01016008388 */ /* 0x0005e20000000c00 */
[----:B------:R-:W-:Y:S06]  /*189a0*/  BAR.ARV 0x5, 0x200 ;  /* 0x0148000000007b1d */ /* 0x000fec0000002000 */
.L_x_15586:
[----:B------:R-:W-:Y:S02]  /*189b0*/  ULDC UR4, c[0x0][0xc3c] ;  /* 0x00030f0000047ab9 */ /* 0x000fe40000000800 */
[----:B----4-:R-:W-:-:S13]  /*189c0*/  ISETP.GE.AND P0, PT, R19, UR4, PT ;  /* 0x0000000413007c0c */ /* 0x010fda000bf06270 */
[----:B------:R-:W-:Y:S05]  /*189d0*/  @!P0 BRA `(.L_x_15598) ;  /* 0xffffffa400048947 */ /* 0x000fea000383ffff */
[----:B------:R-:W-:Y:S05]  /*189e0*/  BSYNC B8 ;  /* 0x0000000000087941 */ /* 0x000fea0003800000 */
.L_x_15505:
[----:B-1----:R-:W4:Y:S01]  /*189f0*/  LDL.LU R0, [R1+0x44] ;  /* 0x0000440001007983 */ /* 0x002f220000300800 */
[----:B------:R-:W-:Y:S01]  /*18a00*/  BSSY B0, `(.L_x_15599) ;  /* 0x000000b000007945 */ /* 0x000fe20003800000 */
[----:B------:R-:W1:Y:S01]  /*18a10*/  S2R R5, SR_CgaCtaId ;  /* 0x0000000000057919 */ /* 0x000e620000008800 */
[----:B----4-:R-:W-:-:S05]  /*18a20*/  VIADD R0, R0, 0x1 ;  /* 0x0000000100007836 */ /* 0x010fca0000000000 */
[----:B------:R-:W-:-:S04]  /*18a30*/  LEA.HI R2, R0, R0, RZ, 0x1 ;  /* 0x0000000000027211 */ /* 0x000fc800078f08ff */
[----:B------:R-:W-:Y:S02]  /*18a40*/  LOP3.LUT R3, R2, 0xfffffffe, RZ, 0xc0, !PT ;  /* 0xfffffffe02037812 */ /* 0x000fe400078ec0ff */
[----:B------:R-:W-:Y:S02]  /*18a50*/  MOV R2, 0x400 ;  /* 0x0000040000027802 */ /* 0x000fe40000000f00 */
[----:B------:R-:W-:Y:S02]  /*18a60*/  IADD3 R0, R0, -R3, RZ ;  /* 0x8000000300007210 */ /* 0x000fe40007ffe0ff */
[----:B-1----:R-:W-:Y:S02]  /*18a70*/  LEA R5, R5, R2, 0x18 ;  /* 0x0000000205057211 */ /* 0x002fe400078ec0ff */
[----:B------:R-:W-:-:S04]  /*18a80*/  SHF.L.U32 R0, R0, 0x1f, RZ ;  /* 0x0000001f00007819 */ /* 0x000fc800000006ff */
[----:B------:R-:W1:Y:S02]  /*18a90*/  SYNCS.PHASECHK.TRANS64.TRYWAIT P0, [R5+URZ+0x16820], R0 ;  /* 0x01682000050075a7 */ /* 0x000e64000800017f */
[----:B-1----:R-:W-:Y:S05]  /*18aa0*/  @!P0 BRA `(.L_x_15600) ;  /* 0x0000005c00fc8947 */ /* 0x002fea0003800000 */
.L_x_15813:
[----:B------:R-:W-:Y:S05]  /*18ab0*/  BSYNC B0 ;  /* 0x0000000000007941 */ /* 0x000fea0003800000 */
.L_x_15599:
[----:B------:R-:W-:-:S03]  /*18ac0*/  UMOV UR4, 0xffffffff ;  /* 0xffffffff00047882 */ /* 0x000fc60000000000 */
[----:B------:R-:W-:Y:S05]  /*18ad0*/  BRA.DIV UR4, `(.L_x_15601) ;  /* 0x0000006204047947 */ /* 0x000fea000b800000 */
[----:B-1----:R-:W1:Y:S02]  /*18ae0*/  S2R R0, SR_TID.X ;  /* 0x0000000000007919 */ /* 0x002e640000002100 */
[----:B-1----:R-:W-:-:S04]  /*18af0*/  SHF.R.U32.HI R0, RZ, 0x5, R0 ;  /* 0x00000005ff007819 */ /* 0x002fc80000011600 */
[----:B------:R-:W-:-:S05]  /*18b00*/  LOP3.LUT R0, R0, 0x3, RZ, 0xc0, !PT ;  /* 0x0000000300007812 */ /* 0x000fca00078ec0ff */
[----:B------:R1:W4:Y:S02]  /*18b10*/  SHFL.IDX PT, R14, R0, RZ, 0x1f ;  /* 0x00001fff000e7589 */ /* 0x00032400000e0000 */
.L_x_15816:
[----:B----4-:R-:W-:-:S13]  /*18b20*/  ISETP.NE.AND P0, PT, R14, RZ, PT ;  /* 0x000000ff0e00720c */ /* 0x010fda0003f05270 */
[----:B------:R-:W-:Y:S05]  /*18b30*/  @P0 BRA `(.L_x_15350) ;  /* 0x0000000000880947 */ /* 0x000fea0003800000 */
[----:B------:R-:W-:-:S03]  /*18b40*/  UMOV UR4, 0xffffffff ;  /* 0xffffffff00047882 */ /* 0x000fc60000000000 */
[----:B------:R-:W-:Y:S05]  /*18b50*/  BRA.DIV UR4, `(.L_x_15602) ;  /* 0x0000006204187947 */ /* 0x000fea000b800000 */
[----:B------:R-:W-:-:S13]  /*18b60*/  ELECT P6, URZ, PT ;  /* 0x00000000003f782f */ /* 0x000fda00038c0000 */
.L_x_15819:
[----:B------:R-:W-:Y:S05]  /*18b70*/  @!P6 BRA `(.L_x_15350) ;  /* 0x000000000078e947 */ /* 0x000fea0003800000 */
[----:B-1----:R-:W4:Y:S02]  /*18b80*/  LDL.LU R0, [R1+0x30] ;  /* 0x0000300001007983 */ /* 0x002f240000300800 */
[----:B----4-:R-:W-:-:S04]  /*18b90*/  LOP3.LUT R0, R0, 0x2, RZ, 0xfc, !PT ;  /* 0x0000000200007812 */ /* 0x010fc800078efcff */
[----:B------:R-:W-:-:S13]  /*18ba0*/  ISETP.NE.AND P0, PT, R0, 0x3, PT ;  /* 0x000000030000780c */ /* 0x000fda0003f05270 */
[----:B------:R-:W-:Y:S05]  /*18bb0*/  @!P0 BRA `(.L_x_15603) ;  /* 0x0000000000048947 */ /* 0x000fea0003800000 */
[----:B------:R-:W-:Y:S01]  /*18bc0*/  BPT.TRAP 0x1 ;  /* 0x000000040000795c */ /* 0x000fe20000300000 */
.L_x_15603:
[C---:B------:R-:W-:Y:S01]  /*18bd0*/  IMAD R3, R26.reuse, 0x8, R5 ;  /* 0x000000081a037824 */ /* 0x040fe200078e0205 */
[----:B------:R-:W-:Y:S01]  /*18be0*/  SHF.L.U32 R2, R29, 0x1f, RZ ;  /* 0x0000001f1d027819 */ /* 0x000fe200000006ff */
[----:B------:R-:W-:-:S03]  /*18bf0*/  VIADD R26, R26, 0x1 ;  /* 0x000000011a1a7836 */ /* 0x000fc60000000000 */
[----:B------:R-:W1:Y:S02]  /*18c00*/  SYNCS.PHASECHK.TRANS64.TRYWAIT P1, [R3+URZ+0x16840], R2 ;  /* 0x01684002030075a7 */ /* 0x000e64000802017f */
[----:B------:R-:W-:-:S04]  /*18c10*/  ISETP.NE.AND P2, PT, R26, 0x2, PT ;  /* 0x000000021a00780c */ /* 0x000fc80003f45270 */
[----:B------:R-:W-:Y:S01]  /*18c20*/  SEL R0, RZ, 0x1, P2 ;  /* 0x00000001ff007807 */ /* 0x000fe20001000000 */
[----:B-1----:R-:W-:Y:S08]  /*18c30*/  @!P1 BRA `(.L_x_15604) ;  /* 0x0000006000009947 */ /* 0x002ff00003800000 */
.L_x_15820:
[----:B------:R-:W-:Y:S02]  /*18c40*/  SEL R26, R26, RZ, P2 ;  /* 0x000000ff1a1a7207 */ /* 0x000fe40001000000 */
[----:B------:R-:W-:Y:S01]  /*18c50*/  LOP3.LUT R0, R29, R0, RZ, 0x3c, !PT ;  /* 0x000000001d007212 */ /* 0x000fe200078e3cff */
[----:B------:R-:W-:Y:S06]  /*18c60*/  @!P0 BRA `(.L_x_15605) ;  /* 0x0000000000048947 */ /* 0x000fec0003800000 */
[----:B------:R-:W-:Y:S01]  /*18c70*/  BPT.TRAP 0x1 ;  /* 0x000000040000795c */ /* 0x000fe20000300000 */
.L_x_15605:
[----:B------:R-:W-:Y:S01]  /*18c80*/  IMAD R5, R26, 0x8, R5 ;  /* 0x000000081a057824 */ /* 0x000fe200078e0205 */
[----:B------:R-:W-:-:S04]  /*18c90*/  SHF.L.U32 R0, R0, 0x1f, RZ ;  /* 0x0000001f00007819 */ /* 0x000fc800000006ff */
[----:B------:R-:W4:Y:S02]  /*18ca0*/  SYNCS.PHASECHK.TRANS64.TRYWAIT P1, [R5+URZ+0x16840], R0 ;  /* 0x01684000050075a7 */ /* 0x000f24000802017f */
[----:B----4-:R-:W-:Y:S05]  /*18cb0*/  @!P1 BRA `(.L_x_15606) ;  /* 0x0000005c00f49947 */ /* 0x010fea0003800000 */
.L_x_15821:
[----:B------:R-:W-:Y:S05]  /*18cc0*/  @!P0 BRA `(.L_x_15607) ;  /* 0x0000000000048947 */ /* 0x000fea0003800000 */
[----:B------:R-:W-:Y:S01]  /*18cd0*/  BPT.TRAP 0x1 ;  /* 0x000000040000795c */ /* 0x000fe20000300000 */
.L_x_15607:
[----:B------:R-:W5:Y:S02]  /*18ce0*/  SYNCS.PHASECHK.TRANS64.TRYWAIT P1, [R3+URZ+0x16860], R2 ;  /* 0x01686002030075a7 */ /* 0x000f64000802017f */
[----:B-----5:R-:W-:Y:S05]  /*18cf0*/  @!P1 BRA `(.L_x_15608) ;  /* 0x0000005c00f89947 */ /* 0x020fea0003800000 */
.L_x_15822:
[----:B------:R-:W-:Y:S05]  /*18d00*/  @!P0 BRA `(.L_x_15609) ;  /* 0x0000000000048947 */ /* 0x000fea0003800000 */
[----:B------:R-:W-:Y:S01]  /*18d10*/  BPT.TRAP 0x1 ;  /* 0x000000040000795c */ /* 0x000fe20000300000 */
.L_x_15609:
[----:B------:R0:W0:Y:S02]  /*18d20*/  SYNCS.PHASECHK.TRANS64.TRYWAIT P0, [R5+URZ+0x16860], R0 ;  /* 0x01686000050075a7 */ /* 0x000024000800017f */
[----:B0-----:R-:W-:Y:S05]  /*18d30*/  @!P0 NANOSLEEP.SYNCS 0x989680 ;  /* 0x009896800000895d */ /* 0x001fea0003900000 */
[----:B------:R-:W0:Y:S02]  /*18d40*/  @!P0 SYNCS.PHASECHK.TRANS64 P0, [R5+URZ+0x16860], R0 ;  /* 0x01686000050085a7 */ /* 0x000e24000800007f */
[----:B0-----:R-:W-:Y:S05]  /*18d50*/  @!P0 BRA `(.L_x_15609) ;  /* 0xfffffffc00f08947 */ /* 0x001fea000383ffff */
.L_x_15350:
[----:B------:R-:W-:Y:S05]  /*18d60*/  BSYNC B9 ;  /* 0x0000000000097941 */ /* 0x000fea0003800000 */
.L_x_15347:
[----:B------:R-:W-:Y:S05]  /*18d70*/  EXIT ;  /* 0x000000000000794d */ /* 0x000fea0003800000 */
.L_x_15368:
[----:B0-----:R0:W1:Y:S02]  /*18d80*/  SYNCS.PHASECHK.TRANS64.TRYWAIT P6, [R69+URZ+0x16890], R77 ;  /* 0x0168904d450075a7 */ /* 0x00106400080c017f */
[----:B-1----:R-:W-:Y:S05]  /*18d90*/  @!P6 NANOSLEEP.SYNCS 0x989680 ;  /* 0x009896800000e95d */ /* 0x002fea0003900000 */
[----:B------:R-:W1:Y:S02]  /*18da0*/  @!P6 SYNCS.PHASECHK.TRANS64 P6, [R69+URZ+0x16890], R77 ;  /* 0x0168904d4500e5a7 */ /* 0x000e6400080c007f */
[----:B-1----:R-:W-:Y:S05]  /*18db0*/  @!P6 BRA `(.L_x_15368) ;  /* 0xfffffffc00f0e947 */ /* 0x002fea000383ffff */
[----:B------:R-:W-:Y:S05]  /*18dc0*/  BRA `(.L_x_15610) ;  /* 0xfffffe9c00607947 */ /* 0x000fea000383ffff */
.L_x_15369:
        /* <DEDUP_REMOVED lines=8> */
.L_x_15612:
[----:B------:R-:W-:Y:S05]  /*18e50*/  BSYNC B1 ;  /* 0x0000000000017941 */ /* 0x000fea0003800000 */
.L_x_15611:
        /* <DEDUP_REMOVED lines=8> */
.L_x_15613:
[----:B------:R-:W-:Y:S05]  /*18ee0*/  BRA `(.L_x_15614) ;  /* 0xfffffe9c002c7947 */ /* 0x000fea000383ffff */
.L_x_15378:
        /* <DEDUP_REMOVED lines=8> */
.L_x_15616:
[----:B------:R-:W-:Y:S05]  /*18f70*/  BSYNC B1 ;  /* 0x0000000000017941 */ /* 0x000fea0003800000 */
.L_x_15615:
        /* <DEDUP_REMOVED lines=8> */
.L_x_15617:
[----:B------:R-:W-:Y:S05]  /*19000*/  BRA `(.L_x_15618) ;  /* 0xfffffea000b87947 */ /* 0x000fea000383ffff */
.L_x_15390:
[----:B-1----:R1:W2:Y:S02]  /*19010*/  SYNCS.PHASECHK.TRANS64.TRYWAIT P4, [R69+URZ+0x16890], R77 ;  /* 0x0168904d450075a7 */ /* 0x0022a4000808017f */
[----:B--2---:R-:W-:Y:S05]  /*19020*/  @!P4 NANOSLEEP.SYNCS 0x989680 ;  /* 0x009896800000c95d */ /* 0x004fea0003900000 */
[----:B------:R-:W2:Y:S02]  /*19030*/  @!P4 SYNCS.PHASECHK.TRANS64 P4, [R69+URZ+0x16890], R77 ;  /* 0x0168904d4500c5a7 */ /* 0x000ea4000808007f */
[----:B--2---:R-:W-:Y:S05]  /*19040*/  @!P4 BRA `(.L_x_15390) ;  /* 0xfffffffc00f0c947 */ /* 0x004fea000383ffff */
[----:B------:R-:W-:Y:S05]  /*19050*/  BRA `(.L_x_15619) ;  /* 0xfffffeac00dc7947 */ /* 0x000fea000383ffff */
.L_x_15391:
        /* <DEDUP_REMOVED lines=8> */
.L_x_15621:
[----:B------:R-:W-:Y:S05]  /*190e0*/  BSYNC B1 ;  /* 0x0000000000017941 */ /* 0x000fea0003800000 */
.L_x_15620:
        /* <DEDUP_REMOVED lines=8> */
.L_x_15622:
[----:B------:R-:W-:Y:S01]  /*19170*/  IMAD.MOV.U32 R80, RZ, RZ, R14 ;  /* 0x000000ffff507224 */ /* 0x000fe200078e000e */
[----:B------:R-:W-:Y:S06]  /*19180*/  BRA `(.L_x_15623) ;  /* 0xfffffeac00a87947 */ /* 0x000fec000383ffff */
.L_x_15396:
        /* <DEDUP_REMOVED lines=8> */
.L_x_15625:
[----:B------:R-:W-:Y:S05]  /*19210*/  BSYNC B1 ;  /* 0x0000000000017941 */ /* 0x000fea0003800000 */
.L_x_15624:
        /* <DEDUP_REMOVED lines=8> */
.L_x_15626:
[----:B------:R-:W-:Y:S01]  /*192a0*/  IMAD.MOV.U32 R38, RZ, RZ, R14 ;  /* 0x000000ffff267224 */ /* 0x000fe200078e000e */
[----:B------:R-:W-:Y:S06]  /*192b0*/  BRA `(.L_x_15627) ;  /* 0xfffffeb400687947 */ /* 0x000fec000383ffff */
.L_x_15401:
[----:B0-----:R0:W1:Y:S02]  /*192c0*/  SYNCS.PHASECHK.TRANS64.TRYWAIT P3, [R69+URZ+0x16890], R77 ;  /* 0x0168904d450075a7 */ /* 0x001064000806017f */
[----:B-1----:R-:W-:Y:S05]  /*192d0*/  @!P3 NANOSLEEP.SYNCS 0x989680 ;  /* 0x009896800000b95d */ /* 0x002fea0003900000 */
[----:B------:R-:W1:Y:S02]  /*192e0*/  @!P3 SYNCS.PHASECHK.TRANS64 P3, [R69+URZ+0x16890], R77 ;  /* 0x0168904d4500b5a7 */ /* 0x000e64000806007f */
[----:B-1----:R-:W-:Y:S05]  /*192f0*/  @!P3 BRA `(.L_x_15401) ;  /* 0xfffffffc00f0b947 */ /* 0x002fea000383ffff */
[----:B------:R-:W-:Y:S05]  /*19300*/  BRA `(.L_x_15628) ;  /* 0xfffffebc00807947 */ /* 0x000fea000383ffff */
.L_x_15402:
        /* <DEDUP_REMOVED lines=8> */
.L_x_15630:
[----:B------:R-:W-:Y:S05]  /*19390*/  BSYNC B1 ;  /* 0x0000000000017941 */ /* 0x000fea0003800000 */
.L_x_15629:
        /* <DEDUP_REMOVED lines=8> */
.L_x_15631:
[----:B------:R-:W-:Y:S01]  /*19420*/  IMAD.MOV.U32 R37, RZ, RZ, R14 ;  /* 0x000000ffff257224 */ /* 0x000fe200078e000e */
[----:B------:R-:W-:Y:S06]  /*19430*/  BRA `(.L_x_15632) ;  /* 0xfffffebc00a47947 */ /* 0x000fec000383ffff */
.L_x_15405:
        /* <DEDUP_REMOVED lines=8> */
.L_x_15634:
[----:B------:R-:W-:Y:S05]  /*194c0*/  BSYNC B1 ;  /* 0x0000000000017941 */ /* 0x000fea0003800000 */
.L_x_15633:
        /* <DEDUP_REMOVED lines=8> */
.L_x_15635:
[----:B------:R-:W-:Y:S01]  /*19550*/  IMAD.MOV.U32 R37, RZ, RZ, R14 ;  /* 0x000000ffff257224 */ /* 0x000fe200078e000e */
[----:B------:R-:W-:Y:S06]  /*19560*/  BRA `(.L_x_15636) ;  /* 0xfffffebc00a07947 */ /* 0x000fec000383ffff */
.L_x_15409:
[----:B0-----:R0:W3:Y:S02]  /*19570*/  SYNCS.PHASECHK.TRANS64.TRYWAIT P4, [R69+URZ+0x168b0], R77 ;  /* 0x0168b04d450075a7 */ /* 0x0010e4000808017f */
[----:B---3--:R-:W-:Y:S05]  /*19580*/  @!P4 NANOSLEEP.SYNCS 0x989680 ;  /* 0x009896800000c95d */ /* 0x008fea0003900000 */
[----:B------:R-:W3:Y:S02]  /*19590*/  @!P4 SYNCS.PHASECHK.TRANS64 P4, [R69+URZ+0x168b0], R77 ;  /* 0x0168b04d4500c5a7 */ /* 0x000ee4000808007f */
[----:B---3--:R-:W-:Y:S05]  /*195a0*/  @!P4 BRA `(.L_x_15409) ;  /* 0xfffffffc00f0c947 */ /* 0x008fea000383ffff */
[----:B------:R-:W-:Y:S05]  /*195b0*/  BRA `(.L_x_15637) ;  /* 0xfffffec000187947 */ /* 0x000fea000383ffff */
.L_x_15417:
        /* <DEDUP_REMOVED lines=10> */
[----:B----45:R-:W-:Y:S05]  /*19660*/  WARPSYNC.COLLECTIVE R15, `(.L_x_15639) ;  /* 0x000000000f087348 */ /* 0x030fea0003c00000 */
[----:B------:R0:W1:Y:S02]  /*19670*/  SHFL.IDX P6, R14, R13, R12, R11 ;  /* 0x0000000c0d0e7389 */ /* 0x00006400000c000b */
[----:B01--45:R-:W-:Y:S01]  /*19680*/  ENDCOLLECTIVE ;  /* 0x000000000000791b */ /* 0x033fe20003800000 */
.L_x_15639:
[----:B------:R-:W-:Y:S05]  /*19690*/  BSYNC B0 ;  /* 0x0000000000007941 */ /* 0x000fea0003800000 */
.L_x_15638:
[----:B------:R0:W-:Y:S01]  /*196a0*/  STL [R1+0x1c], R14 ;  /* 0x00001c0e01007387 */ /* 0x0001e20000100800 */
[----:B------:R-:W-:Y:S05]  /*196b0*/  BRA `(.L_x_15640) ;  /* 0xfffffec400cc7947 */ /* 0x000fea000383ffff */
.L_x_15429:
[----:B------:R-:W-:Y:S01]  /*196c0*/  BSSY B1, `(.L_x_15641) ;  /* 0x0000008000017945 */ /* 0x000fe20003800000 */
[----:B------:R-:W-:Y:S02]  /*196d0*/  IMAD.MOV.U32 R13, RZ, RZ, R6 ;  /* 0x000000ffff0d7224 */ /* 0x000fe400078e0006 */
[----:B------:R-:W-:Y:S02]  /*196e0*/  IMAD.MOV.U32 R12, RZ, RZ, RZ ;  /* 0x000000ffff0c7224 */ /* 0x000fe400078e00ff */
[----:B------:R-:W-:Y:S02]  /*196f0*/  IMAD.MOV.U32 R11, RZ, RZ, 0x1c1f ;  /* 0x00001c1fff0b7424 */ /* 0x000fe400078e00ff */
[----:B------:R-:W-:-:S07]  /*19700*/  IMAD.MOV.U32 R15, RZ, RZ, -0x1 ;  /* 0xffffffffff0f7424 */ /* 0x000fce00078e00ff */
[----:B0---4-:R-:W-:Y:S05]  /*19710*/  WARPSYNC.COLLECTIVE R15, `(.L_x_15642) ;  /* 0x000000000f087348 */ /* 0x011fea0003c00000 */
[----:B0-----:R0:W1:Y:S02]  /*19720*/  SHFL.IDX P6, R14, R13, R12, R11 ;  /* 0x0000000c0d0e7389 */ /* 0x00106400000c000b */
[----:B01--4-:R-:W-:Y:S01]  /*19730*/  ENDCOLLECTIVE ;  /* 0x000000000000791b */ /* 0x013fe20003800000 */
.L_x_15642:
[----:B------:R-:W-:Y:S05]  /*19740*/  BSYNC B1 ;  /* 0x0000000000017941 */ /* 0x000fea0003800000 */
.L_x_15641:
        /* <DEDUP_REMOVED lines=8> */
.L_x_15643:
[----:B------:R-:W-:Y:S02]  /*197d0*/  IMAD.MOV.U32 R13, RZ, RZ, R8 ;  /* 0x000000ffff0d7224 */ /* 0x000fe400078e0008 */
[----:B------:R-:W-:-:S07]  /*197e0*/  IMAD.MOV.U32 R0, RZ, RZ, R14 ;  /* 0x000000ffff007224 */ /* 0x000fce00078e000e */
[----:B------:R-:W-:Y:S05]  /*197f0*/  WARPSYNC.COLLECTIVE R15, `(.L_x_15644) ;  /* 0x000000000f087348 */ /* 0x000fea0003c00000 */
[----:B------:R0:W1:Y:S02]  /*19800*/  SHFL.IDX P6, R14, R13, R12, R11 ;  /* 0x0000000c0d0e7389 */ /* 0x00006400000c000b */
[----:B01----:R-:W-:Y:S01]  /*19810*/  ENDCOLLECTIVE ;  /* 0x000000000000791b */ /* 0x003fe20003800000 */
.L_x_15644:
[----:B------:R-:W-:Y:S02]  /*19820*/  IMAD.MOV.U32 R13, RZ, RZ, R7 ;  /* 0x000000ffff0d7224 */ /* 0x000fe400078e0007 */
[----:B------:R-:W-:-:S07]  /*19830*/  IMAD.MOV.U32 R5, RZ, RZ, R14 ;  /* 0x000000ffff057224 */ /* 0x000fce00078e000e */
[----:B------:R-:W-:Y:S05]  /*19840*/  WARPSYNC.COLLECTIVE R15, `(.L_x_15645) ;  /* 0x000000000f087348 */ /* 0x000fea0003c00000 */
[----:B------:R0:W1:Y:S02]  /*19850*/  SHFL.IDX P6, R14, R13, R12, R11 ;  /* 0x0000000c0d0e7389 */ /* 0x00006400000c000b */
[----:B01----:R-:W-:Y:S01]  /*19860*/  ENDCOLLECTIVE ;  /* 0x000000000000791b */ /* 0x003fe20003800000 */
.L_x_15645:
[----:B------:R-:W-:Y:S05]  /*19870*/  BRA `(.L_x_15646) ;  /* 0xfffffecc00507947 */ /* 0x000fea000383ffff */
.L_x_15432:
[----:B------:R-:W-:Y:S01]  /*19880*/  BSSY B1, `(.L_x_15647) ;  /* 0x0000008000017945 */ /* 0x000fe20003800000 */
[----:B------:R-:W-:Y:S01]  /*19890*/  MOV R13, R6 ;  /* 0x00000006000d7202 */ /* 0x000fe20000000f00 */
[----:B------:R-:W-:Y:S02]  /*198a0*/  IMAD.MOV.U32 R12, RZ, RZ, 0x1 ;  /* 0x00000001ff0c7424 */ /* 0x000fe400078e00ff */
[----:B------:R-:W-:Y:S02]  /*198b0*/  IMAD.MOV.U32 R11, RZ, RZ, 0x1c1f ;  /* 0x00001c1fff0b7424 */ /* 0x000fe400078e00ff */
[----:B------:R-:W-:-:S07]  /*198c0*/  IMAD.MOV.U32 R15, RZ, RZ, -0x1 ;  /* 0xffffffffff0f7424 */ /* 0x000fce00078e00ff */
[----:B0---4-:R-:W-:Y:S05]  /*198d0*/  WARPSYNC.COLLECTIVE R15, `(.L_x_15648) ;  /* 0x000000000f087348 */ /* 0x011fea0003c00000 */
[----:B0-----:R0:W1:Y:S02]  /*198e0*/  SHFL.IDX P6, R14, R13, R12, R11 ;  /* 0x0000000c0d0e7389 */ /* 0x00106400000c000b */
[----:B01--4-:R-:W-:Y:S01]  /*198f0*/  ENDCOLLECTIVE ;  /* 0x000000000000791b */ /* 0x013fe20003800000 */
.L_x_15648:
[----:B------:R-:W-:Y:S05]  /*19900*/  BSYNC B1 ;  /* 0x0000000000017941 */ /* 0x000fea0003800000 */
.L_x_15647:
        /* <DEDUP_REMOVED lines=8> */
.L_x_15649:
[----:B------:R-:W-:Y:S02]  /*19990*/  IMAD.MOV.U32 R13, RZ, RZ, R8 ;  /* 0x000000ffff0d7224 */ /* 0x000fe400078e0008 */
[----:B------:R-:W-:-:S07]  /*199a0*/  IMAD.MOV.U32 R0, RZ, RZ, R14 ;  /* 0x000000ffff007224 */ /* 0x000fce00078e000e */
[----:B------:R-:W-:Y:S05]  /*199b0*/  WARPSYNC.COLLECTIVE R15, `(.L_x_15650) ;  /* 0x000000000f087348 */ /* 0x000fea0003c00000 */
[----:B------:R0:W1:Y:S02]  /*199c0*/  SHFL.IDX P6, R14, R13, R12, R11 ;  /* 0x0000000c0d0e7389 */ /* 0x00006400000c000b */
[----:B01----:R-:W-:Y:S01]  /*199d0*/  ENDCOLLECTIVE ;  /* 0x000000000000791b */ /* 0x003fe20003800000 */
.L_x_15650:
[----:B------:R-:W-:Y:S02]  /*199e0*/  IMAD.MOV.U32 R13, RZ, RZ, R7 ;  /* 0x000000ffff0d7224 */ /* 0x000fe400078e0007 */
[----:B------:R-:W-:-:S07]  /*199f0*/  IMAD.MOV.U32 R5, RZ, RZ, R14 ;  /* 0x000000ffff057224 */ /* 0x000fce00078e000e */
[----:B------:R-:W-:Y:S05]  /*19a00*/  WARPSYNC.COLLECTIVE R15, `(.L_x_15651) ;  /* 0x000000000f087348 */ /* 0x000fea0003c00000 */
[----:B------:R0:W1:Y:S02]  /*19a10*/  SHFL.IDX P6, R14, R13, R12, R11 ;  /* 0x0000000c0d0e7389 */ /* 0x00006400000c000b */
[----:B01----:R-:W-:Y:S01]  /*19a20*/  ENDCOLLECTIVE ;  /* 0x000000000000791b */ /* 0x003fe20003800000 */
.L_x_15651:
[----:B------:R-:W-:Y:S05]  /*19a30*/  BRA `(.L_x_15652) ;  /* 0xfffffecc00c07947 */ /* 0x000fea000383ffff */
.L_x_15436:
[----:B0-----:R0:W1:Y:S02]  /*19a40*/  SYNCS.PHASECHK.TRANS64.TRYWAIT P0, [R2+URZ+0x16800], R41 ;  /* 0x01680029020075a7 */ /* 0x001064000800017f */
[----:B-1----:R-:W-:Y:S05]  /*19a50*/  @!P0 NANOSLEEP.SYNCS 0x989680 ;  /* 0x009896800000895d */ /* 0x002fea0003900000 */
[----:B------:R-:W1:Y:S02]  /*19a60*/  @!P0 SYNCS.PHASECHK.TRANS64 P0, [R2+URZ+0x16800], R41 ;  /* 0x01680029020085a7 */ /* 0x000e64000800007f */
[----:B-1----:R-:W-:Y:S05]  /*19a70*/  @!P0 BRA `(.L_x_15436) ;  /* 0xfffffffc00f08947 */ /* 0x002fea000383ffff */
[----:B------:R-:W-:Y:S05]  /*19a80*/  BRA `(.L_x_15653) ;  /* 0xfffffed000d47947 */ /* 0x000fea000383ffff */
.L_x_15444:
[----:B------:R-:W1:Y:S01]  /*19a90*/  LDC R35, c[0x0][0x3f4] ;  /* 0x0000fd00ff237b82 */ /* 0x000e620000000800 */
[----:B------:R-:W-:Y:S01]  /*19aa0*/  BSSY B1, `(.L_x_15654) ;  /* 0x0000008000017945 */ /* 0x000fe20003800000 */
[----:B------:R-:W-:Y:S02]  /*19ab0*/  IMAD.MOV.U32 R13, RZ, RZ, R26 ;  /* 0x000000ffff0d7224 */ /* 0x000fe400078e001a */
[----:B------:R-:W-:Y:S02]  /*19ac0*/  IMAD.MOV.U32 R12, RZ, RZ, RZ ;  /* 0x000000ffff0c7224 */ /* 0x000fe400078e00ff */
[----:B------:R-:W-:Y:S02]  /*19ad0*/  IMAD.MOV.U32 R11, RZ, RZ, 0x1c1f ;  /* 0x00001c1fff0b7424 */ /* 0x000fe400078e00ff */
[----:B------:R-:W-:-:S07]  /*19ae0*/  IMAD.MOV.U32 R15, RZ, RZ, -0x1 ;  /* 0xffffffffff0f7424 */ /* 0x000fce00078e00ff */
[----:B01--4-:R-:W-:Y:S05]  /*19af0*/  WARPSYNC.COLLECTIVE R15, `(.L_x_15655) ;  /* 0x000000000f087348 */ /* 0x013fea0003c00000 */
[----:B0-----:R0:W2:Y:S02]  /*19b00*/  SHFL.IDX P6, R14, R13, R12, R11 ;  /* 0x0000000c0d0e7389 */ /* 0x0010a400000c000b */
[----:B012-4-:R-:W-:Y:S01]  /*19b10*/  ENDCOLLECTIVE ;  /* 0x000000000000791b */ /* 0x017fe20003800000 */
.L_x_15655:
[----:B------:R-:W-:Y:S05]  /*19b20*/  BSYNC B1 ;  /* 0x0000000000017941 */ /* 0x000fea0003800000 */
.L_x_15654:
[----:B------:R0:W5:Y:S01]  /*19b30*/  LDL R10, [R1+0x18] ;  /* 0x00001800010a7983 */ /* 0x0001620000100800 */
[----:B------:R-:W-:Y:S01]  /*19b40*/  IMAD.MOV.U32 R13, RZ, RZ, R25 ;  /* 0x000000ffff0d7224 */ /* 0x000fe200078e0019 */
[----:B------:R-:W-:Y:S01]  /*19b50*/  MOV R11, 0x1c1f ;  /* 0x00001c1f000b7802 */ /* 0x000fe20000000f00 */
[----:B------:R-:W-:Y:S01]  /*19b60*/  IMAD.MOV.U32 R12, RZ, RZ, RZ ;  /* 0x000000ffff0c7224 */ /* 0x000fe200078e00ff */
[----:B------:R-:W-:Y:S01]  /*19b70*/  ISETP.GE.AND P0, PT, R16, R35, PT ;  /* 0x000000231000720c */ /* 0x000fe20003f06270 */
[----:B------:R-:W-:Y:S02]  /*19b80*/  IMAD.MOV.U32 R15, RZ, RZ, -0x1 ;  /* 0xffffffffff0f7424 */ /* 0x000fe400078e00ff */
[----:B------:R-:W-:-:S10]  /*19b90*/  IMAD.MOV.U32 R0, RZ, RZ, R14 ;  /* 0x000000ffff007224 */ /* 0x000fd400078e000e */
[----:B0----5:R-:W-:Y:S05]  /*19ba0*/  WARPSYNC.COLLECTIVE R15, `(.L_x_15656) ;  /* 0x000000000f087348 */ /* 0x021fea0003c00000 */
[----:B------:R1:W2:Y:S02]  /*19bb0*/  SHFL.IDX P6, R14, R13, R12, R11 ;  /* 0x0000000c0d0e7389 */ /* 0x0002a400000c000b */
[----:B012--5:R-:W-:Y:S01]  /*19bc0*/  ENDCOLLECTIVE ;  /* 0x000000000000791b */ /* 0x027fe20003800000 */
.L_x_15656:
[----:B------:R-:W-:Y:S02]  /*19bd0*/  IMAD.MOV.U32 R13, RZ, RZ, R24 ;  /* 0x000000ffff0d7224 */ /* 0x000fe400078e0018 */
[----:B------:R-:W-:-:S07]  /*19be0*/  IMAD.MOV.U32 R3, RZ, RZ, R14 ;  /* 0x000000ffff037224 */ /* 0x000fce00078e000e */
[----:B------:R-:W-:Y:S05]  /*19bf0*/  WARPSYNC.COLLECTIVE R15, `(.L_x_15657) ;  /* 0x000000000f087348 */ /* 0x000fea0003c00000 */
[----:B------:R0:W1:Y:S02]  /*19c00*/  SHFL.IDX P6, R14, R13, R12, R11 ;  /* 0x0000000c0d0e7389 */ /* 0x00006400000c000b */
[----:B01----:R-:W-:Y:S01]  /*19c10*/  ENDCOLLECTIVE ;  /* 0x000000000000791b */ /* 0x003fe20003800000 */
.L_x_15657:
[----:B------:R-:W-:Y:S02]  /*19c20*/  IMAD.MOV.U32 R13, RZ, RZ, R27 ;  /* 0x000000ffff0d7224 */ /* 0x000fe400078e001b */
[----:B------:R-:W-:-:S07]  /*19c30*/  IMAD.MOV.U32 R4, RZ, RZ, R14 ;  /* 0x000000ffff047224 */ /* 0x000fce00078e000e */
[----:B------:R-:W-:Y:S05]  /*19c40*/  WARPSYNC.COLLECTIVE R15, `(.L_x_15658) ;  /* 0x000000000f087348 */ /* 0x000fea0003c00000 */
[----:B------:R0:W1:Y:S02]  /*19c50*/  SHFL.IDX P6, R14, R13, R12, R11 ;  /* 0x0000000c0d0e7389 */ /* 0x00006400000c000b */
[----:B01----:R-:W-:Y:S01]  /*19c60*/  ENDCOLLECTIVE ;  /* 0x000000000000791b */ /* 0x003fe20003800000 */
.L_x_15658:
[----:B------:R-:W-:-:S05]  /*19c70*/  IMAD R32, R10, R32, RZ ;  /* 0x000000200a207224 */ /* 0x000fca00078e02ff */
[----:B------:R-:W-:-:S13]  /*19c80*/  ISETP.GE.OR P1, PT, R41, R32, P0 ;  /* 0x000000202900720c */ /* 0x000fda0000726670 */
[C---:B------:R-:W-:Y:S01]  /*19c90*/  @!P1 IMAD.SHL.U32 R5, R16.reuse, 0x2, RZ ;  /* 0x0000000210059824 */ /* 0x040fe200078e00ff */
[----:B------:R-:W-:-:S04]  /*19ca0*/  @!P1 SHF.L.U64.HI R21, R16, 0x1, R17 ;  /* 0x0000000110159819 */ /* 0x000fc80000010211 */
[----:B------:R-:W-:-:S05]  /*19cb0*/  @!P1 IADD3 R6, P2, R3, R5, RZ ;  /* 0x0000000503069210 */ /* 0x000fca0007f5e0ff */
[----:B------:R-:W-:-:S05]  /*19cc0*/  @!P1 IMAD.X R7, R0, 0x1, R21, P2 ;  /* 0x0000000100079824 */ /* 0x000fca00010e0615 */
        /* <DEDUP_REMOVED lines=19> */
.L_x_15659:
[----:B------:R-:W-:Y:S02]  /*19e00*/  IMAD.MOV.U32 R0, RZ, RZ, R36 ;  /* 0x000000ffff007224 */ /* 0x000fe400078e0024 */
[----:B------:R-:W-:Y:S02]  /*19e10*/  IMAD.MOV.U32 R3, RZ, RZ, R37 ;  /* 0x000000ffff037224 */ /* 0x000fe400078e0025 */
[----:B------:R-:W-:Y:S01]  /*19e20*/  @!P1 IMAD.MOV.U32 R38, RZ, RZ, R10 ;  /* 0x000000ffff269224 */ /* 0x000fe200078e000a */
[----:B------:R-:W-:Y:S01]  /*19e30*/  PRMT R48, R0, 0x7610, R48 ;  /* 0x0000761000307816 */ /* 0x000fe20000000030 */
[----:B------:R-:W-:Y:S01]  /*19e40*/  IMAD.MOV.U32 R9, RZ, RZ, R39 ;  /* 0x000000ffff097224 */ /* 0x000fe200078e0027 */
[----:B------:R-:W-:Y:S01]  /*19e50*/  PRMT R34, R34, 0x5410, R3 ;  /* 0x0000541022227816 */ /* 0x000fe20000000003 */
[----:B------:R-:W-:Y:S02]  /*19e60*/  @!P1 IMAD.MOV.U32 R28, RZ, RZ, R4 ;  /* 0x000000ffff1c9224 */ /* 0x000fe400078e0004 */
[----:B------:R-:W-:Y:S01]  /*19e70*/  @!P1 IMAD.MOV.U32 R29, RZ, RZ, R5 ;  /* 0x000000ffff1d9224 */ /* 0x000fe200078e0005 */
[----:B------:R-:W-:Y:S01]  /*19e80*/  PRMT R34, R9, 0x7610, R34 ;  /* 0x0000761009227816 */ /* 0x000fe20000000022 */
[----:B------:R-:W-:-:S02]  /*19e90*/  IMAD.MOV.U32 R8, RZ, RZ, R38 ;  /* 0x000000ffff087224 */ /* 0x000fc400078e0026 */
[----:B------:R-:W-:Y:S02]  /*19ea0*/  IMAD.MOV.U32 R13, RZ, RZ, R25 ;  /* 0x000000ffff0d7224 */ /* 0x000fe400078e0019 */
[----:B------:R-:W-:Y:S01]  /*19eb0*/  @!P1 IMAD.MOV.U32 R20, RZ, RZ, R6 ;  /* 0x000000ffff149224 */ /* 0x000fe200078e0006 */
[----:B------:R-:W-:Y:S01]  /*19ec0*/  PRMT R31, R8, 0x7610, R31 ;  /* 0x00007610081f7816 */ /* 0x000fe2000000001f */
[----:B------:R-:W-:Y:S02]  /*19ed0*/  @!P1 IMAD.MOV.U32 R21, RZ, RZ, R7 ;  /* 0x000000ffff159224 */ /* 0x000fe400078e0007 */
[----:B------:R-:W-:Y:S02]  /*19ee0*/  IMAD.MOV.U32 R4, RZ, RZ, R28 ;  /* 0x000000ffff047224 */ /* 0x000fe400078e001c */
[----:B------:R-:W-:Y:S01]  /*19ef0*/  IMAD.MOV.U32 R5, RZ, RZ, R29 ;  /* 0x000000ffff057224 */ /* 0x000fe200078e001d */
[----:B------:R-:W-:Y:S01]  /*19f00*/  MOV R0, R14 ;  /* 0x0000000e00007202 */ /* 0x000fe20000000f00 */
[----:B------:R-:W-:-:S07]  /*19f10*/  IMAD.MOV.U32 R6, RZ, RZ, R20 ;  /* 0x000000ffff067224 */ /* 0x000fce00078e0014 */
[----:B------:R-:W-:Y:S05]  /*19f20*/  WARPSYNC.COLLECTIVE R15, `(.L_x_15660) ;  /* 0x000000000f087348 */ /* 0x000fea0003c00000 */
[----:B------:R0:W1:Y:S02]  /*19f30*/  SHFL.IDX P6, R14, R13, R12, R11 ;  /* 0x0000000c0d0e7389 */ /* 0x00006400000c000b */
[----:B01----:R-:W-:Y:S01]  /*19f40*/  ENDCOLLECTIVE ;  /* 0x000000000000791b */ /* 0x003fe20003800000 */
.L_x_15660:
[----:B------:R-:W-:Y:S01]  /*19f50*/  IMAD.MOV.U32 R7, RZ, RZ, R21 ;  /* 0x000000ffff077224 */ /* 0x000fe200078e0015 */
[----:B------:R-:W-:Y:S02]  /*19f60*/  PRMT R50, R4, 0x7610, R50 ;  /* 0x0000761004327816 */ /* 0x000fe40000000032 */
[----:B------:R-:W-:Y:S02]  /*19f70*/  PRMT R54, R5, 0x7610, R54 ;  /* 0x0000761005367816 */ /* 0x000fe40000000036 */
[----:B------:R-:W-:Y:S02]  /*19f80*/  CS2R R4, SRZ ;  /* 0x0000000000047805 */ /* 0x000fe4000001ff00 */
[----:B------:R-:W-:Y:S02]  /*19f90*/  PRMT R31, R31, 0x5410, R6 ;  /* 0x000054101f1f7816 */ /* 0x000fe40000000006 */
[----:B------:R-:W-:Y:S01]  /*19fa0*/  PRMT R55, R7, 0x7610, R55 ;  /* 0x0000761007377816 */ /* 0x000fe20000000037 */
[----:B------:R-:W-:-:S02]  /*19fb0*/  IMAD.MOV.U32 R13, RZ, RZ, R24 ;  /* 0x000000ffff0d7224 */ /* 0x000fc400078e0018 */
[----:B------:R-:W-:-:S07]  /*19fc0*/  IMAD.MOV.U32 R3, RZ, RZ, R14 ;  /* 0x000000ffff037224 */ /* 0x000fce00078e000e */
[----:B------:R-:W-:Y:S05]  /*19fd0*/  WARPSYNC.COLLECTIVE R15, `(.L_x_15661) ;  /* 0x000000000f087348 */ /* 0x000fea0003c00000 */
[----:B------:R0:W1:Y:S02]  /*19fe0*/  SHFL.IDX P6, R14, R13, R12, R11 ;  /* 0x0000000c0d0e7389 */ /* 0x00006400000c000b */
[----:B01----:R-:W-:Y:S01]  /*19ff0*/  ENDCOLLECTIVE ;  /* 0x000000000000791b */ /* 0x003fe20003800000 */
.L_x_15661:
[----:B------:R-:W-:Y:S02]  /*1a000*/  IMAD.MOV.U32 R13, RZ, RZ, R27 ;  /* 0x000000ffff0d7224 */ /* 0x000fe400078e001b */
[----:B------:R-:W-:-:S07]  /*1a010*/  IMAD.MOV.U32 R24, RZ, RZ, R14 ;  /* 0x000000ffff187224 */ /* 0x000fce00078e000e */
[----:B------:R-:W-:Y:S05]  /*1a020*/  WARPSYNC.COLLECTIVE R15, `(.L_x_15662) ;  /* 0x000000000f087348 */ /* 0x000fea0003c00000 */
[----:B------:R0:W1:Y:S02]  /*1a030*/  SHFL.IDX P6, R14, R13, R12, R11 ;  /* 0x0000000c0d0e7389 */ /* 0x00006400000c000b */
[----:B01----:R-:W-:Y:S01]  /*1a040*/  ENDCOLLECTIVE ;  /* 0x000000000000791b */ /* 0x003fe20003800000 */
.L_x_15662:
[----:B------:R-:W-:Y:S05]  /*1a050*/  BRA `(.L_x_15663) ;  /* 0xfffffee000047947 */ /* 0x000fea000383ffff */
.L_x_15448:
[----:B0-----:R0:W1:Y:S02]  /*1a060*/  SYNCS.PHASECHK.TRANS64.TRYWAIT P1, [R2+URZ+0x16800], R13 ;  /* 0x0168000d020075a7 */ /* 0x001064000802017f */
[----:B-1----:R-:W-:Y:S05]  /*1a070*/  @!P1 NANOSLEEP.SYNCS 0x989680 ;  /* 0x009896800000995d */ /* 0x002fea0003900000 */
[----:B------:R-:W1:Y:S02]  /*1a080*/  @!P1 SYNCS.PHASECHK.TRANS64 P1, [R2+URZ+0x16800], R13 ;  /* 0x0168000d020095a7 */ /* 0x000e64000802007f */
[----:B-1----:R-:W-:Y:S05]  /*1a090*/  @!P1 BRA `(.L_x_15448) ;  /* 0xfffffffc00f09947 */ /* 0x002fea000383ffff */
[----:B------:R-:W-:Y:S05]  /*1a0a0*/  BRA `(.L_x_15664) ;  /* 0xfffffee000ac7947 */ /* 0x000fea000383ffff */
.L_x_15454:
[----:B--2---:R2:W3:Y:S02]  /*1a0b0*/  SYNCS.PHASECHK.TRANS64.TRYWAIT P1, [R8+URZ+0x16830], R3 ;  /* 0x01683003080075a7 */ /* 0x0044e4000802017f */
[----:B---3--:R-:W-:Y:S05]  /*1a0c0*/  @!P1 NANOSLEEP.SYNCS 0x989680 ;  /* 0x009896800000995d */ /* 0x008fea0003900000 */
[----:B------:R-:W3:Y:S02]  /*1a0d0*/  @!P1 SYNCS.PHASECHK.TRANS64 P1, [R8+URZ+0x16830], R3 ;  /* 0x01683003080095a7 */ /* 0x000ee4000802007f */
[----:B---3--:R-:W-:Y:S05]  /*1a0e0*/  @!P1 BRA `(.L_x_15454) ;  /* 0xfffffffc00f09947 */ /* 0x008fea000383ffff */
[----:B------:R-:W-:Y:S05]  /*1a0f0*/  BRA `(.L_x_15453) ;  /* 0xfffffef000807947 */ /* 0x000fea000383ffff */
.L_x_15461:
[----:B-1----:R1:W2:Y:S02]  /*1a100*/  SYNCS.PHASECHK.TRANS64.TRYWAIT P2, [R3+URZ+0x16830], R0 ;  /* 0x01683000030075a7 */ /* 0x0022a4000804017f */
[----:B--2---:R-:W-:Y:S05]  /*1a110*/  @!P2 NANOSLEEP.SYNCS 0x989680 ;  /* 0x009896800000a95d */ /* 0x004fea0003900000 */
[----:B------:R-:W2:Y:S02]  /*1a120*/  @!P2 SYNCS.PHASECHK.TRANS64 P2, [R3+URZ+0x16830], R0 ;  /* 0x016830000300a5a7 */ /* 0x000ea4000804007f */
[----:B--2---:R-:W-:Y:S05]  /*1a130*/  @!P2 BRA `(.L_x_15461) ;  /* 0xfffffffc00f0a947 */ /* 0x004fea000383ffff */
[----:B------:R-:W-:Y:S05]  /*1a140*/  BRA `(.L_x_15460) ;  /* 0xffffff1400307947 */ /* 0x000fea000383ffff */
.L_x_15465:
[----:B-1----:R1:W2:Y:S02]  /*1a150*/  SYNCS.PHASECHK.TRANS64.TRYWAIT P1, [R3+URZ+0x16850], R0 ;  /* 0x01685000030075a7 */ /* 0x0022a4000802017f */
[----:B--2---:R-:W-:Y:S05]  /*1a160*/  @!P1 NANOSLEEP.SYNCS 0x989680 ;  /* 0x009896800000995d */ /* 0x004fea0003900000 */
[----:B------:R-:W2:Y:S02]  /*1a170*/  @!P1 SYNCS.PHASECHK.TRANS64 P1, [R3+URZ+0x16850], R0 ;  /* 0x01685000030095a7 */ /* 0x000ea4000802007f */
[----:B--2---:R-:W-:Y:S05]  /*1a180*/  @!P1 BRA `(.L_x_15465) ;  /* 0xfffffffc00f09947 */ /* 0x004fea000383ffff */
[----:B------:R-:W-:Y:S05]  /*1a190*/  BRA `(.L_x_15462) ;  /* 0xffffff18000c7947 */ /* 0x000fea000383ffff */
.L_x_15474:
[----:B-1----:R1:W2:Y:S02]  /*1a1a0*/  SYNCS.PHASECHK.TRANS64.TRYWAIT P1, [R0+URZ+0x16830], R3 ;  /* 0x01683003000075a7 */ /* 0x0022a4000802017f */
[----:B--2---:R-:W-:Y:S05]  /*1a1b0*/  @!P1 NANOSLEEP.SYNCS 0x989680 ;  /* 0x009896800000995d */ /* 0x004fea0003900000 */
[----:B------:R-:W2:Y:S02]  /*1a1c0*/  @!P1 SYNCS.PHASECHK.TRANS64 P1, [R0+URZ+0x16830], R3 ;  /* 0x01683003000095a7 */ /* 0x000ea4000802007f */
[----:B--2---:R-:W-:Y:S05]  /*1a1d0*/  @!P1 BRA `(.L_x_15474) ;  /* 0xfffffffc00f09947 */ /* 0x004fea000383ffff */
[----:B------:R-:W-:Y:S05]  /*1a1e0*/  BRA `(.L_x_15473) ;  /* 0xffffff3c00807947 */ /* 0x000fea000383ffff */
.L_x_15478:
[----:B-1----:R1:W2:Y:S02]  /*1a1f0*/  SYNCS.PHASECHK.TRANS64.TRYWAIT P1, [R3+URZ+0x16850], R0 ;  /* 0x01685000030075a7 */ /* 0x0022a4000802017f */
[----:B--2---:R-:W-:Y:S05]  /*1a200*/  @!P1 NANOSLEEP.SYNCS 0x989680 ;  /* 0x009896800000995d */ /* 0x004fea0003900000 */
[----:B------:R-:W2:Y:S02]  /*1a210*/  @!P1 SYNCS.PHASECHK.TRANS64 P1, [R3+URZ+0x16850], R0 ;  /* 0x01685000030095a7 */ /* 0x000ea4000802007f */
[----:B--2---:R-:W-:Y:S05]  /*1a220*/  @!P1 BRA `(.L_x_15478) ;  /* 0xfffffffc00f09947 */ /* 0x004fea000383ffff */
[----:B------:R-:W-:Y:S05]  /*1a230*/  BRA `(.L_x_15475) ;  /* 0xffffff4000507947 */ /* 0x000fea000383ffff */
.L_x_15485:
[----:B-1----:R1:W2:Y:S02]  /*1a240*/  SYNCS.PHASECHK.TRANS64.TRYWAIT P1, [R10+URZ+0x16850], R7 ;  /* 0x016850070a0075a7 */ /* 0x0022a4000802017f */
[----:B--2---:R-:W-:Y:S05]  /*1a250*/  @!P1 NANOSLEEP.SYNCS 0x989680 ;  /* 0x009896800000995d */ /* 0x004fea0003900000 */
[----:B------:R-:W2:Y:S02]  /*1a260*/  @!P1 SYNCS.PHASECHK.TRANS64 P1, [R10+URZ+0x16850], R7 ;  /* 0x016850070a0095a7 */ /* 0x000ea4000802007f */
[----:B--2---:R-:W-:Y:S05]  /*1a270*/  @!P1 BRA `(.L_x_15485) ;  /* 0xfffffffc00f09947 */ /* 0x004fea000383ffff */
[----:B------:R-:W-:Y:S05]  /*1a280*/  BRA `(.L_x_15484) ;  /* 0xffffff5c00147947 */ /* 0x000fea000383ffff */
.L_x_15494:
[----:B------:R-:W-:Y:S02]  /*1a290*/  IMAD.MOV.U32 R13, RZ, RZ, R20 ;  /* 0x000000ffff0d7224 */ /* 0x000fe400078e0014 */
[----:B------:R-:W-:Y:S02]  /*1a2a0*/  IMAD.MOV.U32 R12, RZ, RZ, RZ ;  /* 0x000000ffff0c7224 */ /* 0x000fe400078e00ff */
[----:B------:R-:W-:Y:S02]  /*1a2b0*/  IMAD.MOV.U32 R11, RZ, RZ, 0x181f ;  /* 0x0000181fff0b7424 */ /* 0x000fe400078e00ff */
[----:B------:R-:W-:Y:S02]  /*1a2c0*/  IMAD.MOV.U32 R15, RZ, RZ, -0x1 ;  /* 0xffffffffff0f7424 */ /* 0x000fe400078e00ff */
[----:B------:R-:W-:Y:S02]  /*1a2d0*/  IMAD R21, R8, R25, RZ ;  /* 0x0000001908157224 */ /* 0x000fe400078e02ff */
[----:B------:R-:W-:-:S07]  /*1a2e0*/  IMAD.IADD R24, R26, 0x1, R30 ;  /* 0x000000011a187824 */ /* 0x000fce00078e021e */
[----:B-1----:R-:W-:Y:S05]  /*1a2f0*/  WARPSYNC.COLLECTIVE R15, `(.L_x_15665) ;  /* 0x000000000f087348 */ /* 0x002fea0003c00000 */
[----:B------:R0:W2:Y:S02]  /*1a300*/  SHFL.IDX P6, R14, R13, R12, R11 ;  /* 0x0000000c0d0e7389 */ /* 0x0000a400000c000b */
[----:B012---:R-:W-:Y:S01]  /*1a310*/  ENDCOLLECTIVE ;  /* 0x000000000000791b */ /* 0x007fe20003800000 */
.L_x_15665:
[C---:B------:R-:W-:Y:S01]  /*1a320*/  VIADD R8, R24.reuse, 0x30 ;  /* 0x0000003018087836 */ /* 0x040fe20000000000 */
[----:B------:R-:W-:-:S04]  /*1a330*/  ISETP.GE.OR P3, PT, R24, R21, P0 ;  /* 0x000000151800720c */ /* 0x000fc80000766670 */
[----:B------:R-:W-:Y:S01]  /*1a340*/  ISETP.GE.OR P4, PT, R8, R21, P0 ;  /* 0x000000150800720c */ /* 0x000fe20000786670 */
[----:B------:R-:W-:Y:S02]  /*1a350*/  VIADD R8, R24, 0x60 ;  /* 0x0000006018087836 */ /* 0x000fe40000000000 */
[----:B------:R-:W-:-:S03]  /*1a360*/  IMAD.MOV.U32 R13, RZ, RZ, R7 ;  /* 0x000000ffff0d7224 */ /* 0x000fc600078e0007 */
[----:B------:R-:W-:Y:S02]  /*1a370*/  ISETP.GE.OR P2, PT, R8, R21, P0 ;  /* 0x000000150800720c */ /* 0x000fe40000746670 */
[----:B------:R-:W-:-:S11]  /*1a380*/  MOV R0, R14 ;  /* 0x0000000e00007202 */ /* 0x000fd60000000f00 */
[----:B------:R-:W-:Y:S05]  /*1a390*/  WARPSYNC.COLLECTIVE R15, `(.L_x_15666) ;  /* 0x000000000f087348 */ /* 0x000fea0003c00000 */
[----:B------:R0:W1:Y:S02]  /*1a3a0*/  SHFL.IDX P6, R14, R13, R12, R11 ;  /* 0x0000000c0d0e7389 */ /* 0x00006400000c000b */
[----:B01----:R-:W-:Y:S01]  /*1a3b0*/  ENDCOLLECTIVE ;  /* 0x000000000000791b */ /* 0x003fe20003800000 */
.L_x_15666:
[----:B------:R-:W-:Y:S02]  /*1a3c0*/  IMAD.MOV.U32 R13, RZ, RZ, R20 ;  /* 0x000000ffff0d7224 */ /* 0x000fe400078e0014 */
[----:B------:R-:W-:Y:S02]  /*1a3d0*/  IMAD.MOV.U32 R12, RZ, RZ, 0x1 ;  /* 0x00000001ff0c7424 */ /* 0x000fe400078e00ff */
[----:B------:R-:W-:-:S07]  /*1a3e0*/  IMAD.MOV.U32 R3, RZ, RZ, R14 ;  /* 0x000000ffff037224 */ /* 0x000fce00078e000e */
[----:B------:R-:W-:Y:S05]  /*1a3f0*/  WARPSYNC.COLLECTIVE R15, `(.L_x_15667) ;  /* 0x000000000f087348 */ /* 0x000fea0003c00000 */
[----:B------:R0:W1:Y:S02]  /*1a400*/  SHFL.IDX P6, R14, R13, R12, R11 ;  /* 0x0000000c0d0e7389 */ /* 0x00006400000c000b */
[----:B01----:R-:W-:Y:S01]  /*1a410*/  ENDCOLLECTIVE ;  /* 0x000000000000791b */ /* 0x003fe20003800000 */
.L_x_15667:
[----:B------:R-:W-:-:S04]  /*1a420*/  @!P3 LEA R10, P5, R29, R3, 0x1 ;  /* 0x000000031d0ab211 */ /* 0x000fc800078a08ff */
[----:B------:R-:W-:Y:S01]  /*1a430*/  @!P3 LEA.HI.X R3, R29, R0, R28, 0x1, P5 ;  /* 0x000000001d03b211 */ /* 0x000fe200028f0c1c */
[----:B------:R-:W-:Y:S02]  /*1a440*/  IMAD.MOV.U32 R13, RZ, RZ, R7 ;  /* 0x000000ffff0d7224 */ /* 0x000fe400078e0007 */
[----:B------:R-:W-:-:S07]  /*1a450*/  IMAD.MOV.U32 R4, RZ, RZ, R14 ;  /* 0x000000ffff047224 */ /* 0x000fce00078e000e */
[----:B------:R-:W-:Y:S05]  /*1a460*/  WARPSYNC.COLLECTIVE R15, `(.L_x_15668) ;  /* 0x000000000f087348 */ /* 0x000fea0003c00000 */
[----:B------:R0:W1:Y:S02]  /*1a470*/  SHFL.IDX P6, R14, R13, R12, R11 ;  /* 0x0000000c0d0e7389 */ /* 0x00006400000c000b */
[----:B01----:R-:W-:Y:S01]  /*1a480*/  ENDCOLLECTIVE ;  /* 0x000000000000791b */ /* 0x003fe20003800000 */
.L_x_15668:
[----:B------:R-:W-:Y:S02]  /*1a490*/  IMAD.MOV.U32 R13, RZ, RZ, R20 ;  /* 0x000000ffff0d7224 */ /* 0x000fe400078e0014 */
[----:B------:R-:W-:Y:S02]  /*1a4a0*/  IMAD.MOV.U32 R12, RZ, RZ, 0x2 ;  /* 0x00000002ff0c7424 */ /* 0x000fe400078e00ff */
[----:B------:R-:W-:-:S07]  /*1a4b0*/  IMAD.MOV.U32 R5, RZ, RZ, R14 ;  /* 0x000000ffff057224 */ /* 0x000fce00078e000e */
[----:B------:R-:W-:Y:S05]  /*1a4c0*/  WARPSYNC.COLLECTIVE R15, `(.L_x_15669) ;  /* 0x000000000f087348 */ /* 0x000fea0003c00000 */
[----:B------:R0:W1:Y:S02]  /*1a4d0*/  SHFL.IDX P6, R14, R13, R12, R11 ;  /* 0x0000000c0d0e7389 */ /* 0x00006400000c000b */
[----:B01----:R-:W-:Y:S01]  /*1a4e0*/  ENDCOLLECTIVE ;  /* 0x000000000000791b */ /* 0x003fe20003800000 */
.L_x_15669:
[----:B------:R-:W-:-:S04]  /*1a4f0*/  @!P4 LEA R8, P1, R29, R5, 0x1 ;  /* 0x000000051d08c211 */ /* 0x000fc800078208ff */
[----:B------:R-:W-:Y:S01]  /*1a500*/  @!P4 LEA.HI.X R9, R29, R4, R28, 0x1, P1 ;  /* 0x000000041d09c211 */ /* 0x000fe200008f0c1c */
[----:B------:R-:W-:Y:S02]  /*1a510*/  IMAD.MOV.U32 R13, RZ, RZ, R7 ;  /* 0x000000ffff0d7224 */ /* 0x000fe400078e0007 */
[----:B------:R-:W-:-:S07]  /*1a520*/  IMAD.MOV.U32 R6, RZ, RZ, R14 ;  /* 0x000000ffff067224 */ /* 0x000fce00078e000e */
[----:B------:R-:W-:Y:S05]  /*1a530*/  WARPSYNC.COLLECTIVE R15, `(.L_x_15670) ;  /* 0x000000000f087348 */ /* 0x000fea0003c00000 */
[----:B------:R0:W1:Y:S02]  /*1a540*/  SHFL.IDX P6, R14, R13, R12, R11 ;  /* 0x0000000c0d0e7389 */ /* 0x00006400000c000b */
[----:B01----:R-:W-:Y:S01]  /*1a550*/  ENDCOLLECTIVE ;  /* 0x000000000000791b */ /* 0x003fe20003800000 */
.L_x_15670:
        /* <DEDUP_REMOVED lines=12> */
.L_x_15671:
[----:B------:R0:W-:Y:S01]  /*1a620*/  @!P2 ST.E.128 desc[UR40][R4.64], RZ ;  /* 0x000000ff0400a985 */ /* 0x0001e2000c101d28 */
[----:B------:R-:W-:Y:S01]  /*1a630*/  MOV R13, R7 ;  /* 0x00000007000d7202 */ /* 0x000fe20000000f00 */
[----:B------:R-:W-:-:S07]  /*1a640*/  IMAD.MOV.U32 R0, RZ, RZ, R14 ;  /* 0x000000ffff007224 */ /* 0x000fce00078e000e */
[----:B0-----:R-:W-:Y:S05]  /*1a650*/  WARPSYNC.COLLECTIVE R15, `(.L_x_15672) ;  /* 0x000000000f087348 */ /* 0x001fea0003c00000 */
[----:B------:R1:W2:Y:S02]  /*1a660*/  SHFL.IDX P6, R14, R13, R12, R11 ;  /* 0x0000000c0d0e7389 */ /* 0x0002a400000c000b */
[----:B012---:R-:W-:Y:S01]  /*1a670*/  ENDCOLLECTIVE ;  /* 0x000000000000791b */ /* 0x007fe20003800000 */
.L_x_15672:
[----:B------:R-:W-:Y:S05]  /*1a680*/  BRA `(.L_x_15673) ;  /* 0xffffff78005c7947 */ /* 0x000fea000383ffff */
.L_x_15511:
        /* <DEDUP_REMOVED lines=11> */
.L_x_15675:
[----:B------:R-:W-:Y:S05]  /*1a740*/  BSYNC B1 ;  /* 0x0000000000017941 */ /* 0x000fea0003800000 */
.L_x_15674:
[----:B------:R-:W-:Y:S05]  /*1a750*/  BRA `(.L_x_15676) ;  /* 0xffffff8c00907947 */ /* 0x000fea000383ffff */
.L_x_15513:
[----:B------:R-:W-:Y:S01]  /*1a760*/  BSSY B1, `(.L_x_15677) ;  /* 0x0000006000017945 */ /* 0x000fe20003800000 */
[----:B------:R-:W-:-:S07]  /*1a770*/  IMAD.MOV.U32 R15, RZ, RZ, -0x1 ;  /* 0xffffffffff0f7424 */ /* 0x000fce00078e00ff */
[----:B01----:R-:W-:Y:S05]  /*1a780*/  WARPSYNC.COLLECTIVE R15, `(.L_x_15678) ;  /* 0x000000000f0c7348 */ /* 0x003fea0003c00000 */
[----:B------:R-:W-:Y:S02]  /*1a790*/  ELECT P6, UR62, PT ;  /* 0x00000000003e782f */ /* 0x000fe400038c0000 */
[----:B------:R-:W-:Y:S01]  /*1a7a0*/  MOV R14, UR62 ;  /* 0x0000003e000e7c02 */ /* 0x000fe20008000f00 */
[----:B01----:R-:W-:Y:S10]  /*1a7b0*/  ENDCOLLECTIVE ;  /* 0x000000000000791b */ /* 0x003ff40003800000 */
.L_x_15678:
[----:B------:R-:W-:Y:S05]  /*1a7c0*/  BSYNC B1 ;  /* 0x0000000000017941 */ /* 0x000fea0003800000 */
.L_x_15677:
[----:B------:R-:W-:Y:S05]  /*1a7d0*/  BRA `(.L_x_15512) ;  /* 0xffffff8c00887947 */ /* 0x000fea000383ffff */
.L_x_15515:
[----:B0-----:R0:W2:Y:S02]  /*1a7e0*/  SYNCS.PHASECHK.TRANS64.TRYWAIT P0, [R22+URZ+0x16820], R5 ;  /* 0x01682005160075a7 */ /* 0x0010a4000800017f */
[----:B--2---:R-:W-:Y:S05]  /*1a7f0*/  @!P0 NANOSLEEP.SYNCS 0x989680 ;  /* 0x009896800000895d */ /* 0x004fea0003900000 */
[----:B------:R-:W2:Y:S02]  /*1a800*/  @!P0 SYNCS.PHASECHK.TRANS64 P0, [R22+URZ+0x16820], R5 ;  /* 0x01682005160085a7 */ /* 0x000ea4000800007f */
[----:B--2---:R-:W-:Y:S05]  /*1a810*/  @!P0 BRA `(.L_x_15515) ;  /* 0xfffffffc00f08947 */ /* 0x004fea000383ffff */
[----:B------:R-:W-:Y:S05]  /*1a820*/  BRA `(.L_x_15679) ;  /* 0xffffff8c00987947 */ /* 0x000fea000383ffff */
.L_x_15519:
[----:B0-----:R0:W2:Y:S02]  /*1a830*/  SYNCS.PHASECHK.TRANS64.TRYWAIT P0, [R5+URZ+0x168a0], R6 ;  /* 0x0168a006050075a7 */ /* 0x0010a4000800017f */
[----:B--2---:R-:W-:Y:S05]  /*1a840*/  @!P0 NANOSLEEP.SYNCS 0x989680 ;  /* 0x009896800000895d */ /* 0x004fea0003900000 */
[----:B------:R-:W2:Y:S02]  /*1a850*/  @!P0 SYNCS.PHASECHK.TRANS64 P0, [R5+URZ+0x168a0], R6 ;  /* 0x0168a006050085a7 */ /* 0x000ea4000800007f */
[----:B--2---:R-:W-:Y:S05]  /*1a860*/  @!P0 BRA `(.L_x_15519) ;  /* 0xfffffffc00f08947 */ /* 0x004fea000383ffff */
[----:B------:R-:W-:Y:S05]  /*1a870*/  BRA `(.L_x_15680) ;  /* 0xffffff8c00b47947 */ /* 0x000fea000383ffff */
.L_x_15524:
[----:B-1----:R1:W2:Y:S02]  /*1a880*/  SYNCS.PHASECHK.TRANS64.TRYWAIT P0, [R5+URZ+0x168c0], R6 ;  /* 0x0168c006050075a7 */ /* 0x0022a4000800017f */
[----:B--2---:R-:W-:Y:S05]  /*1a890*/  @!P0 NANOSLEEP.SYNCS 0x989680 ;  /* 0x009896800000895d */ /* 0x004fea0003900000 */
[----:B------:R-:W2:Y:S02]  /*1a8a0*/  @!P0 SYNCS.PHASECHK.TRANS64 P0, [R5+URZ+0x168c0], R6 ;  /* 0x0168c006050085a7 */ /* 0x000ea4000800007f */
[----:B--2---:R-:W-:Y:S05]  /*1a8b0*/  @!P0 BRA `(.L_x_15524) ;  /* 0xfffffffc00f08947 */ /* 0x004fea000383ffff */
[----:B------:R-:W-:Y:S05]  /*1a8c0*/  BRA `(.L_x_15681) ;  /* 0xffffff9000347947 */ /* 0x000fea000383ffff */
.L_x_15531:
[----:B--2---:R2:W3:Y:S02]  /*1a8d0*/  SYNCS.PHASECHK.TRANS64.TRYWAIT P1, [R5+URZ+0x168a0], R6 ;  /* 0x0168a006050075a7 */ /* 0x0044e4000802017f */
[----:B---3--:R-:W-:Y:S05]  /*1a8e0*/  @!P1 NANOSLEEP.SYNCS 0x989680 ;  /* 0x009896800000995d */ /* 0x008fea0003900000 */
[----:B------:R-:W3:Y:S02]  /*1a8f0*/  @!P1 SYNCS.PHASECHK.TRANS64 P1, [R5+URZ+0x168a0], R6 ;  /* 0x0168a006050095a7 */ /* 0x000ee4000802007f */
[----:B---3--:R-:W-:Y:S05]  /*1a900*/  @!P1 BRA `(.L_x_15531) ;  /* 0xfffffffc00f09947 */ /* 0x008fea000383ffff */
[----:B------:R-:W-:Y:S05]  /*1a910*/  BRA `(.L_x_15682) ;  /* 0xffffff9400007947 */ /* 0x000fea000383ffff */
.L_x_15536:
[----:B0-----:R0:W1:Y:S02]  /*1a920*/  SYNCS.PHASECHK.TRANS64.TRYWAIT P1, [R5+URZ+0x168c0], R6 ;  /* 0x0168c006050075a7 */ /* 0x001064000802017f */
[----:B-1----:R-:W-:Y:S05]  /*1a930*/  @!P1 NANOSLEEP.SYNCS 0x989680 ;  /* 0x009896800000995d */ /* 0x002fea0003900000 */
[----:B------:R-:W1:Y:S02]  /*1a940*/  @!P1 SYNCS.PHASECHK.TRANS64 P1, [R5+URZ+0x168c0], R6 ;  /* 0x0168c006050095a7 */ /* 0x000e64000802007f */
[----:B-1----:R-:W-:Y:S05]  /*1a950*/  @!P1 BRA `(.L_x_15536) ;  /* 0xfffffffc00f09947 */ /* 0x002fea000383ffff */
[----:B------:R-:W-:Y:S05]  /*1a960*/  BRA `(.L_x_15683) ;  /* 0xffffff9400787947 */ /* 0x000fea000383ffff */
.L_x_15549:
        /* <DEDUP_REMOVED lines=11> */
.L_x_15685:
[----:B------:R-:W-:Y:S05]  /*1aa20*/  BSYNC B0 ;  /* 0x0000000000007941 */ /* 0x000fea0003800000 */
.L_x_15684:
[----:B------:R-:W-:Y:S05]  /*1aa30*/  BRA `(.L_x_15686) ;  /* 0xffffffa0002c7947 */ /* 0x000fea000383ffff */
.L_x_15552:
[----:B-1----:R1:W2:Y:S02]  /*1aa40*/  SYNCS.PHASECHK.TRANS64.TRYWAIT P0, [R3+URZ+0x16840], R4 ;  /* 0x01684004030075a7 */ /* 0x0022a4000800017f */
[----:B--2---:R-:W-:Y:S05]  /*1aa50*/  @!P0 NANOSLEEP.SYNCS 0x989680 ;  /* 0x009896800000895d */ /* 0x004fea0003900000 */
[----:B------:R-:W2:Y:S02]  /*1aa60*/  @!P0 SYNCS.PHASECHK.TRANS64 P0, [R3+URZ+0x16840], R4 ;  /* 0x01684004030085a7 */ /* 0x000ea4000800007f */
[----:B--2---:R-:W-:Y:S05]  /*1aa70*/  @!P0 BRA `(.L_x_15552) ;  /* 0xfffffffc00f08947 */ /* 0x004fea000383ffff */
[----:B------:R-:W-:Y:S05]  /*1aa80*/  BRA `(.L_x_15687) ;  /* 0xffffffa0008c7947 */ /* 0x000fea000383ffff */
.L_x_15553:
        /* <DEDUP_REMOVED lines=8> */
.L_x_15689:
[----:B------:R-:W-:Y:S05]  /*1ab10*/  BSYNC B0 ;  /* 0x0000000000007941 */ /* 0x000fea0003800000 */
.L_x_15688:
        /* <DEDUP_REMOVED lines=9> */
.L_x_15690:
[----:B------:R-:W-:Y:S02]  /*1abb0*/  IMAD.MOV.U32 R13, RZ, RZ, R2 ;  /* 0x000000ffff0d7224 */ /* 0x000fe400078e0002 */
[----:B------:R-:W-:Y:S01]  /*1abc0*/  IMAD.MOV.U32 R12, RZ, RZ, 0x1 ;  /* 0x00000001ff0c7424 */ /* 0x000fe200078e00ff */
[----:B------:R-:W-:-:S07]  /*1abd0*/  MOV R7, R14 ;  /* 0x0000000e00077202 */ /* 0x000fce0000000f00 */
[----:B------:R-:W-:Y:S05]  /*1abe0*/  WARPSYNC.COLLECTIVE R15, `(.L_x_15691) ;  /* 0x000000000f087348 */ /* 0x000fea0003c00000 */
[----:B------:R0:W1:Y:S02]  /*1abf0*/  SHFL.IDX P6, R14, R13, R12, R11 ;  /* 0x0000000c0d0e7389 */ /* 0x00006400000c000b */
[----:B01----:R-:W-:Y:S01]  /*1ac00*/  ENDCOLLECTIVE ;  /* 0x000000000000791b */ /* 0x003fe20003800000 */
.L_x_15691:
        /* <DEDUP_REMOVED lines=15> */
.L_x_15692:
[----:B------:R-:W-:Y:S02]  /*1ad00*/  @P0 IMAD R8, R5, 0x2, R22 ;  /* 0x0000000205080824 */ /* 0x000fe400078e0216 */
[----:B------:R-:W-:Y:S02]  /*1ad10*/  IMAD.MOV.U32 R13, RZ, RZ, R2 ;  /* 0x000000ffff0d7224 */ /* 0x000fe400078e0002 */
[----:B------:R-:W-:Y:S02]  /*1ad20*/  IMAD.MOV.U32 R12, RZ, RZ, 0x2 ;  /* 0x00000002ff0c7424 */ /* 0x000fe400078e00ff */
[----:B------:R-:W-:-:S07]  /*1ad30*/  IMAD.MOV.U32 R7, RZ, RZ, R14 ;  /* 0x000000ffff077224 */ /* 0x000fce00078e000e */
[----:B------:R-:W-:Y:S05]  /*1ad40*/  WARPSYNC.COLLECTIVE R15, `(.L_x_15693) ;  /* 0x000000000f087348 */ /* 0x000fea0003c00000 */
[----:B------:R0:W1:Y:S02]  /*1ad50*/  SHFL.IDX P6, R14, R13, R12, R11 ;  /* 0x0000000c0d0e7389 */ /* 0x00006400000c000b */
[----:B01----:R-:W-:Y:S01]  /*1ad60*/  ENDCOLLECTIVE ;  /* 0x000000000000791b */ /* 0x003fe20003800000 */
.L_x_15693:
        /* <DEDUP_REMOVED lines=15> */
.L_x_15694:
[----:B------:R-:W-:Y:S02]  /*1ae60*/  @P0 IMAD R8, R5, 0x2, R22 ;  /* 0x0000000205080824 */ /* 0x000fe400078e0216 */
[----:B------:R-:W-:Y:S02]  /*1ae70*/  IMAD.MOV.U32 R13, RZ, RZ, R2 ;  /* 0x000000ffff0d7224 */ /* 0x000fe400078e0002 */
[----:B------:R-:W-:Y:S02]  /*1ae80*/  IMAD.MOV.U32 R12, RZ, RZ, 0x3 ;  /* 0x00000003ff0c7424 */ /* 0x000fe400078e00ff */
[----:B------:R-:W-:-:S07]  /*1ae90*/  IMAD.MOV.U32 R7, RZ, RZ, R14 ;  /* 0x000000ffff077224 */ /* 0x000fce00078e000e */
[----:B------:R-:W-:Y:S05]  /*1aea0*/  WARPSYNC.COLLECTIVE R15, `(.L_x_15695) ;  /* 0x000000000f087348 */ /* 0x000fea0003c00000 */
[----:B------:R0:W1:Y:S02]  /*1aeb0*/  SHFL.IDX P6, R14, R13, R12, R11 ;  /* 0x0000000c0d0e7389 */ /* 0x00006400000c000b */
[----:B01----:R-:W-:Y:S01]  /*1aec0*/  ENDCOLLECTIVE ;  /* 0x000000000000791b */ /* 0x003fe20003800000 */
.L_x_15695:
        /* <DEDUP_REMOVED lines=15> */
.L_x_15696:
[----:B------:R-:W-:Y:S02]  /*1afc0*/  @P0 IMAD R8, R5, 0x2, R22 ;  /* 0x0000000205080824 */ /* 0x000fe400078e0216 */
[----:B------:R-:W-:Y:S02]  /*1afd0*/  IMAD.MOV.U32 R13, RZ, RZ, R2 ;  /* 0x000000ffff0d7224 */ /* 0x000fe400078e0002 */
[----:B------:R-:W-:Y:S02]  /*1afe0*/  IMAD.MOV.U32 R12, RZ, RZ, 0x4 ;  /* 0x00000004ff0c7424 */ /* 0x000fe400078e00ff */
[----:B------:R-:W-:-:S07]  /*1aff0*/  IMAD.MOV.U32 R7, RZ, RZ, R14 ;  /* 0x000000ffff077224 */ /* 0x000fce00078e000e */
[----:B------:R-:W-:Y:S05]  /*1b000*/  WARPSYNC.COLLECTIVE R15, `(.L_x_15697) ;  /* 0x000000000f087348 */ /* 0x000fea0003c00000 */
[----:B------:R0:W1:Y:S02]  /*1b010*/  SHFL.IDX P6, R14, R13, R12, R11 ;  /* 0x0000000c0d0e7389 */ /* 0x00006400000c000b */
[----:B01----:R-:W-:Y:S01]  /*1b020*/  ENDCOLLECTIVE ;  /* 0x000000000000791b */ /* 0x003fe20003800000 */
.L_x_15697:
        /* <DEDUP_REMOVED lines=15> */
.L_x_15698:
[----:B------:R-:W-:Y:S02]  /*1b120*/  @P0 IMAD R8, R5, 0x2, R22 ;  /* 0x0000000205080824 */ /* 0x000fe400078e0216 */
[----:B------:R-:W-:Y:S02]  /*1b130*/  IMAD.MOV.U32 R13, RZ, RZ, R2 ;  /* 0x000000ffff0d7224 */ /* 0x000fe400078e0002 */
[----:B------:R-:W-:Y:S02]  /*1b140*/  IMAD.MOV.U32 R12, RZ, RZ, 0x5 ;  /* 0x00000005ff0c7424 */ /* 0x000fe400078e00ff */
[----:B------:R-:W-:-:S07]  /*1b150*/  IMAD.MOV.U32 R7, RZ, RZ, R14 ;  /* 0x000000ffff077224 */ /* 0x000fce00078e000e */
[----:B------:R-:W-:Y:S05]  /*1b160*/  WARPSYNC.COLLECTIVE R15, `(.L_x_15699) ;  /* 0x000000000f087348 */ /* 0x000fea0003c00000 */
[----:B------:R0:W1:Y:S02]  /*1b170*/  SHFL.IDX P6, R14, R13, R12, R11 ;  /* 0x0000000c0d0e7389 */ /* 0x00006400000c000b */
[----:B01----:R-:W-:Y:S01]  /*1b180*/  ENDCOLLECTIVE ;  /* 0x000000000000791b */ /* 0x003fe20003800000 */
.L_x_15699:
        /* <DEDUP_REMOVED lines=15> */
.L_x_15700:
[----:B------:R-:W-:Y:S02]  /*1b280*/  @P0 IMAD R8, R5, 0x2, R22 ;  /* 0x0000000205080824 */ /* 0x000fe400078e0216 */
[----:B------:R-:W-:Y:S02]  /*1b290*/  IMAD.MOV.U32 R13, RZ, RZ, R2 ;  /* 0x000000ffff0d7224 */ /* 0x000fe400078e0002 */
[----:B------:R-:W-:Y:S02]  /*1b2a0*/  IMAD.MOV.U32 R12, RZ, RZ, 0x6 ;  /* 0x00000006ff0c7424 */ /* 0x000fe400078e00ff */
[----:B------:R-:W-:-:S07]  /*1b2b0*/  IMAD.MOV.U32 R7, RZ, RZ, R14 ;  /* 0x000000ffff077224 */ /* 0x000fce00078e000e */
[----:B------:R-:W-:Y:S05]  /*1b2c0*/  WARPSYNC.COLLECTIVE R15, `(.L_x_15701) ;  /* 0x000000000f087348 */ /* 0x000fea0003c00000 */
[----:B------:R0:W1:Y:S02]  /*1b2d0*/  SHFL.IDX P6, R14, R13, R12, R11 ;  /* 0x0000000c0d0e7389 */ /* 0x00006400000c000b */
[----:B01----:R-:W-:Y:S01]  /*1b2e0*/  ENDCOLLECTIVE ;  /* 0x000000000000791b */ /* 0x003fe20003800000 */
.L_x_15701:
        /* <DEDUP_REMOVED lines=15> */
.L_x_15702:
[----:B------:R-:W-:Y:S02]  /*1b3e0*/  @P0 IMAD R8, R5, 0x2, R22 ;  /* 0x0000000205080824 */ /* 0x000fe400078e0216 */
[----:B------:R-:W-:Y:S02]  /*1b3f0*/  IMAD.MOV.U32 R13, RZ, RZ, R2 ;  /* 0x000000ffff0d7224 */ /* 0x000fe400078e0002 */
[----:B------:R-:W-:Y:S02]  /*1b400*/  IMAD.MOV.U32 R12, RZ, RZ, 0x7 ;  /* 0x00000007ff0c7424 */ /* 0x000fe400078e00ff */
[----:B------:R-:W-:-:S07]  /*1b410*/  IMAD.MOV.U32 R7, RZ, RZ, R14 ;  /* 0x000000ffff077224 */ /* 0x000fce00078e000e */
[----:B------:R-:W-:Y:S05]  /*1b420*/  WARPSYNC.COLLECTIVE R15, `(.L_x_15703) ;  /* 0x000000000f087348 */ /* 0x000fea0003c00000 */
[----:B------:R0:W1:Y:S02]  /*1b430*/  SHFL.IDX P6, R14, R13, R12, R11 ;  /* 0x0000000c0d0e7389 */ /* 0x00006400000c000b */
[----:B01----:R-:W-:Y:S01]  /*1b440*/  ENDCOLLECTIVE ;  /* 0x000000000000791b */ /* 0x003fe20003800000 */
.L_x_15703:
        /* <DEDUP_REMOVED lines=10> */
.L_x_15704:
[----:B------:R-:W-:Y:S01]  /*1b4f0*/  @!PT LDS RZ, [RZ] ;  /* 0x00000000fffff984 */ /* 0x000fe20000000800 */
[----:B------:R-:W-:Y:S01]  /*1b500*/  @!PT LDS RZ, [RZ] ;  /* 0x00000000fffff984 */ /* 0x000fe20000000800 */
[----:B------:R-:W-:Y:S01]  /*1b510*/  @!PT LDS RZ, [RZ] ;  /* 0x00000000fffff984 */ /* 0x000fe20000000800 */
[----:B------:R0:W-:Y:S01]  /*1b520*/  @P0 LDGSTS.E.BYPASS.LTC128B.128 [R8+0x11400], desc[UR40][R6.64], !P2 ;  /* 0x1140000006080fae */ /* 0x0001e2000d101d68 */
[----:B------:R-:W-:Y:S01]  /*1b530*/  IMAD.MOV.U32 R0, RZ, RZ, R14 ;  /* 0x000000ffff007224 */ /* 0x000fe200078e000e */
[----:B------:R-:W-:Y:S06]  /*1b540*/  BRA `(.L_x_15705) ;  /* 0xffffff9c00a07947 */ /* 0x000fec000383ffff */
.L_x_15558:
        /* <DEDUP_REMOVED lines=12> */
.L_x_15706:
[----:B------:R-:W-:Y:S02]  /*1b610*/  IMAD.MOV.U32 R13, RZ, RZ, R2 ;  /* 0x000000ffff0d7224 */ /* 0x000fe400078e0002 */
[----:B------:R-:W-:-:S07]  /*1b620*/  IMAD.MOV.U32 R6, RZ, RZ, R14 ;  /* 0x000000ffff067224 */ /* 0x000fce00078e000e */
[----:B------:R-:W-:Y:S05]  /*1b630*/  WARPSYNC.COLLECTIVE R15, `(.L_x_15707) ;  /* 0x000000000f087348 */ /* 0x000fea0003c00000 */
[----:B------:R0:W1:Y:S02]  /*1b640*/  SHFL.IDX P6, R14, R13, R12, R11 ;  /* 0x0000000c0d0e7389 */ /* 0x00006400000c000b */
[----:B01----:R-:W-:Y:S01]  /*1b650*/  ENDCOLLECTIVE ;  /* 0x000000000000791b */ /* 0x003fe20003800000 */
.L_x_15707:
[----:B------:R-:W-:Y:S01]  /*1b660*/  MOV R13, R0 ;  /* 0x00000000000d7202 */ /* 0x000fe20000000f00 */
[----:B------:R-:W-:Y:S02]  /*1b670*/  IMAD.MOV.U32 R12, RZ, RZ, 0x1 ;  /* 0x00000001ff0c7424 */ /* 0x000fe400078e00ff */
[----:B------:R-:W-:-:S07]  /*1b680*/  IMAD.MOV.U32 R7, RZ, RZ, R14 ;  /* 0x000000ffff077224 */ /* 0x000fce00078e000e */
[----:B------:R-:W-:Y:S05]  /*1b690*/  WARPSYNC.COLLECTIVE R15, `(.L_x_15708) ;  /* 0x000000000f087348 */ /* 0x000fea0003c00000 */
[----:B------:R0:W1:Y:S02]  /*1b6a0*/  SHFL.IDX P6, R14, R13, R12, R11 ;  /* 0x0000000c0d0e7389 */ /* 0x00006400000c000b */
[----:B01----:R-:W-:Y:S01]  /*1b6b0*/  ENDCOLLECTIVE ;  /* 0x000000000000791b */ /* 0x003fe20003800000 */
.L_x_15708:
        /* <DEDUP_REMOVED lines=15> */
.L_x_15709:
[----:B------:R-:W-:Y:S02]  /*1b7b0*/  IMAD.MOV.U32 R13, RZ, RZ, R0 ;  /* 0x000000ffff0d7224 */ /* 0x000fe400078e0000 */
[----:B------:R-:W-:Y:S02]  /*1b7c0*/  IMAD.MOV.U32 R12, RZ, RZ, 0x2 ;  /* 0x00000002ff0c7424 */ /* 0x000fe400078e00ff */
[----:B------:R-:W-:-:S07]  /*1b7d0*/  IMAD.MOV.U32 R7, RZ, RZ, R14 ;  /* 0x000000ffff077224 */ /* 0x000fce00078e000e */
[----:B------:R-:W-:Y:S05]  /*1b7e0*/  WARPSYNC.COLLECTIVE R15, `(.L_x_15710) ;  /* 0x000000000f087348 */ /* 0x000fea0003c00000 */
[----:B------:R0:W1:Y:S02]  /*1b7f0*/  SHFL.IDX P6, R14, R13, R12, R11 ;  /* 0x0000000c0d0e7389 */ /* 0x00006400000c000b */
[----:B01----:R-:W-:Y:S01]  /*1b800*/  ENDCOLLECTIVE ;  /* 0x000000000000791b */ /* 0x003fe20003800000 */
.L_x_15710:
        /* <DEDUP_REMOVED lines=16> */
.L_x_15711:
[----:B------:R-:W-:Y:S02]  /*1b910*/  IMAD.MOV.U32 R13, RZ, RZ, R0 ;  /* 0x000000ffff0d7224 */ /* 0x000fe400078e0000 */
[----:B------:R-:W-:Y:S02]  /*1b920*/  IMAD.MOV.U32 R12, RZ, RZ, 0x3 ;  /* 0x00000003ff0c7424 */ /* 0x000fe400078e00ff */
[----:B------:R-:W-:-:S07]  /*1b930*/  IMAD.MOV.U32 R7, RZ, RZ, R14 ;  /* 0x000000ffff077224 */ /* 0x000fce00078e000e */
[----:B------:R-:W-:Y:S05]  /*1b940*/  WARPSYNC.COLLECTIVE R15, `(.L_x_15712) ;  /* 0x000000000f087348 */ /* 0x000fea0003c00000 */
[----:B------:R0:W1:Y:S02]  /*1b950*/  SHFL.IDX P6, R14, R13, R12, R11 ;  /* 0x0000000c0d0e7389 */ /* 0x00006400000c000b */
[----:B01----:R-:W-:Y:S01]  /*1b960*/  ENDCOLLECTIVE ;  /* 0x000000000000791b */ /* 0x003fe20003800000 */
.L_x_15712:
        /* <DEDUP_REMOVED lines=16> */
.L_x_15713:
[----:B------:R-:W-:Y:S02]  /*1ba70*/  IMAD.MOV.U32 R13, RZ, RZ, R0 ;  /* 0x000000ffff0d7224 */ /* 0x000fe400078e0000 */
[----:B------:R-:W-:Y:S02]  /*1ba80*/  IMAD.MOV.U32 R12, RZ, RZ, 0x4 ;  /* 0x00000004ff0c7424 */ /* 0x000fe400078e00ff */
[----:B------:R-:W-:-:S07]  /*1ba90*/  IMAD.MOV.U32 R7, RZ, RZ, R14 ;  /* 0x000000ffff077224 */ /* 0x000fce00078e000e */
[----:B------:R-:W-:Y:S05]  /*1baa0*/  WARPSYNC.COLLECTIVE R15, `(.L_x_15714) ;  /* 0x000000000f087348 */ /* 0x000fea0003c00000 */
[----:B------:R0:W1:Y:S02]  /*1bab0*/  SHFL.IDX P6, R14, R13, R12, R11 ;  /* 0x0000000c0d0e7389 */ /* 0x00006400000c000b */
[----:B01----:R-:W-:Y:S01]  /*1bac0*/  ENDCOLLECTIVE ;  /* 0x000000000000791b */ /* 0x003fe20003800000 */
.L_x_15714:
[----:B------:R-:W-:-:S04]  /*1bad0*/  @!P1 LEA R7, P2, R21, R7, 0x1 ;  /* 0x0000000715079211 */ /* 0x000fc800078408ff */
[----:B------:R-:W-:-:S04]  /*1bae0*/  @!P1 IADD3.X R6, RZ, R6, RZ, P2, !PT ;  /* 0x00000006ff069210 */ /* 0x000fc800017fe4ff */
        /* <DEDUP_REMOVED lines=14> */
.L_x_15715:
[----:B------:R-:W-:Y:S02]  /*1bbd0*/  IMAD.MOV.U32 R13, RZ, RZ, R0 ;  /* 0x000000ffff0d7224 */ /* 0x000fe400078e0000 */
[----:B------:R-:W-:Y:S02]  /*1bbe0*/  IMAD.MOV.U32 R12, RZ, RZ, 0x5 ;  /* 0x00000005ff0c7424 */ /* 0x000fe400078e00ff */
[----:B------:R-:W-:-:S07]  /*1bbf0*/  IMAD.MOV.U32 R7, RZ, RZ, R14 ;  /* 0x000000ffff077224 */ /* 0x000fce00078e000e */
[----:B------:R-:W-:Y:S05]  /*1bc00*/  WARPSYNC.COLLECTIVE R15, `(.L_x_15716) ;  /* 0x000000000f087348 */ /* 0x000fea0003c00000 */
[----:B------:R0:W1:Y:S02]  /*1bc10*/  SHFL.IDX P6, R14, R13, R12, R11 ;  /* 0x0000000c0d0e7389 */ /* 0x00006400000c000b */
[----:B01----:R-:W-:Y:S01]  /*1bc20*/  ENDCOLLECTIVE ;  /* 0x000000000000791b */ /* 0x003fe20003800000 */
.L_x_15716:
        /* <DEDUP_REMOVED lines=16> */
.L_x_15717:
[----:B------:R-:W-:Y:S02]  /*1bd30*/  IMAD.MOV.U32 R13, RZ, RZ, R0 ;  /* 0x000000ffff0d7224 */ /* 0x000fe400078e0000 */
[----:B------:R-:W-:Y:S02]  /*1bd40*/  IMAD.MOV.U32 R12, RZ, RZ, 0x6 ;  /* 0x00000006ff0c7424 */ /* 0x000fe400078e00ff */
[----:B------:R-:W-:-:S07]  /*1bd50*/  IMAD.MOV.U32 R7, RZ, RZ, R14 ;  /* 0x000000ffff077224 */ /* 0x000fce00078e000e */
[----:B------:R-:W-:Y:S05]  /*1bd60*/  WARPSYNC.COLLECTIVE R15, `(.L_x_15718) ;  /* 0x000000000f087348 */ /* 0x000fea0003c00000 */
[----:B------:R0:W1:Y:S02]  /*1bd70*/  SHFL.IDX P6, R14, R13, R12, R11 ;  /* 0x0000000c0d0e7389 */ /* 0x00006400000c000b */
[----:B01----:R-:W-:Y:S01]  /*1bd80*/  ENDCOLLECTIVE ;  /* 0x000000000000791b */ /* 0x003fe20003800000 */
.L_x_15718:
        /* <DEDUP_REMOVED lines=16> */
.L_x_15719:
[----:B------:R-:W-:Y:S02]  /*1be90*/  IMAD.MOV.U32 R13, RZ, RZ, R0 ;  /* 0x000000ffff0d7224 */ /* 0x000fe400078e0000 */
[----:B------:R-:W-:Y:S02]  /*1bea0*/  IMAD.MOV.U32 R12, RZ, RZ, 0x7 ;  /* 0x00000007ff0c7424 */ /* 0x000fe400078e00ff */
[----:B------:R-:W-:Y:S02]  /*1beb0*/  VIADD R0, R17, 0x70 ;  /* 0x0000007011007836 */ /* 0x000fe40000000000 */
[----:B------:R-:W-:-:S07]  /*1bec0*/  IMAD.MOV.U32 R7, RZ, RZ, R14 ;  /* 0x000000ffff077224 */ /* 0x000fce00078e000e */
[----:B------:R-:W-:Y:S05]  /*1bed0*/  WARPSYNC.COLLECTIVE R15, `(.L_x_15720) ;  /* 0x000000000f087348 */ /* 0x000fea0003c00000 */
[----:B------:R0:W1:Y:S02]  /*1bee0*/  SHFL.IDX P6, R14, R13, R12, R11 ;  /* 0x0000000c0d0e7389 */ /* 0x00006400000c000b */
[----:B01----:R-:W-:Y:S01]  /*1bef0*/  ENDCOLLECTIVE ;  /* 0x000000000000791b */ /* 0x003fe20003800000 */
.L_x_15720:
        /* <DEDUP_REMOVED lines=11> */
[----:B------:R-:W-:Y:S02]  /*1bfb0*/  VIADD R0, R17, 0x80 ;  /* 0x0000008011007836 */ /* 0x000fe40000000000 */
[----:B0-----:R-:W-:-:S10]  /*1bfc0*/  IMAD.MOV.U32 R6, RZ, RZ, R14 ;  /* 0x000000ffff067224 */ /* 0x001fd400078e000e */
[----:B------:R-:W-:Y:S05]  /*1bfd0*/  WARPSYNC.COLLECTIVE R15, `(.L_x_15721) ;  /* 0x000000000f087348 */ /* 0x000fea0003c00000 */
[----:B------:R0:W1:Y:S02]  /*1bfe0*/  SHFL.IDX P6, R14, R13, R12, R11 ;  /* 0x0000000c0d0e7389 */ /* 0x00006400000c000b */
[----:B01----:R-:W-:Y:S01]  /*1bff0*/  ENDCOLLECTIVE ;  /* 0x000000000000791b */ /* 0x003fe20003800000 */
.L_x_15721:
[----:B------:R-:W-:Y:S02]  /*1c000*/  IMAD.MOV.U32 R13, RZ, RZ, R4 ;  /* 0x000000ffff0d7224 */ /* 0x000fe400078e0004 */
[----:B------:R-:W-:Y:S02]  /*1c010*/  IMAD.MOV.U32 R12, RZ, RZ, RZ ;  /* 0x000000ffff0c7224 */ /* 0x000fe400078e00ff */
[----:B------:R-:W-:-:S07]  /*1c020*/  IMAD.MOV.U32 R2, RZ, RZ, R14 ;  /* 0x000000ffff027224 */ /* 0x000fce00078e000e */
[----:B------:R-:W-:Y:S05]  /*1c030*/  WARPSYNC.COLLECTIVE R15, `(.L_x_15722) ;  /* 0x000000000f087348 */ /* 0x000fea0003c00000 */
[----:B------:R0:W1:Y:S02]  /*1c040*/  SHFL.IDX P6, R14, R13, R12, R11 ;  /* 0x0000000c0d0e7389 */ /* 0x00006400000c000b */
[----:B01----:R-:W-:Y:S01]  /*1c050*/  ENDCOLLECTIVE ;  /* 0x000000000000791b */ /* 0x003fe20003800000 */
.L_x_15722:
[----:B------:R-:W-:-:S05]  /*1c060*/  @!P1 LEA R2, P2, R21, R2, 0x1 ;  /* 0x0000000215029211 */ /* 0x000fca00078408ff */
[----:B------:R-:W-:-:S04]  /*1c070*/  @!P1 IMAD.X R6, RZ, RZ, R6, P2 ;  /* 0x000000ffff069224 */ /* 0x000fc800010e0606 */
[----:B------:R-:W-:Y:S02]  /*1c080*/  @!P1 IMAD.MOV.U32 R7, RZ, RZ, R6 ;  /* 0x000000ffff079224 */ /* 0x000fe400078e0006 */
[----:B------:R-:W-:Y:S02]  /*1c090*/  IMAD.MOV.U32 R13, RZ, RZ, R5 ;  /* 0x000000ffff0d7224 */ /* 0x000fe400078e0005 */
[----:B------:R-:W-:Y:S02]  /*1c0a0*/  @!P1 IMAD.MOV.U32 R6, RZ, RZ, R2 ;  /* 0x000000ffff069224 */ /* 0x000fe400078e0002 */
[----:B------:R-:W-:-:S03]  /*1c0b0*/  VIADD R2, R17, 0xa0 ;  /* 0x000000a011027836 */ /* 0x000fc60000000000 */
        /* <DEDUP_REMOVED lines=9> */
.L_x_15723:
[----:B------:R-:W-:Y:S02]  /*1c150*/  IMAD.MOV.U32 R13, RZ, RZ, R4 ;  /* 0x000000ffff0d7224 */ /* 0x000fe400078e0004 */
[----:B------:R-:W-:Y:S02]  /*1c160*/  IMAD.MOV.U32 R12, RZ, RZ, 0x1 ;  /* 0x00000001ff0c7424 */ /* 0x000fe400078e00ff */
[----:B------:R-:W-:-:S07]  /*1c170*/  IMAD.MOV.U32 R0, RZ, RZ, R14 ;  /* 0x000000ffff007224 */ /* 0x000fce00078e000e */
[----:B------:R-:W-:Y:S05]  /*1c180*/  WARPSYNC.COLLECTIVE R15, `(.L_x_15724) ;  /* 0x000000000f087348 */ /* 0x000fea0003c00000 */
[----:B------:R0:W1:Y:S02]  /*1c190*/  SHFL.IDX P6, R14, R13, R12, R11 ;  /* 0x0000000c0d0e7389 */ /* 0x00006400000c000b */
[----:B01----:R-:W-:Y:S01]  /*1c1a0*/  ENDCOLLECTIVE ;  /* 0x000000000000791b */ /* 0x003fe20003800000 */
.L_x_15724:
[----:B------:R-:W-:-:S05]  /*1c1b0*/  @!P1 LEA R0, P2, R21, R0, 0x1 ;  /* 0x0000000015009211 */ /* 0x000fca00078408ff */
[----:B------:R-:W-:-:S05]  /*1c1c0*/  @!P1 IMAD.X R6, RZ, RZ, R8, P2 ;  /* 0x000000ffff069224 */ /* 0x000fca00010e0608 */
[----:B------:R-:W-:Y:S01]  /*1c1d0*/  @!P1 MOV R7, R6 ;  /* 0x0000000600079202 */ /* 0x000fe20000000f00 */
[----:B------:R-:W-:Y:S02]  /*1c1e0*/  @!P1 IMAD.MOV.U32 R6, RZ, RZ, R0 ;  /* 0x000000ffff069224 */ /* 0x000fe400078e0000 */
[----:B------:R-:W-:Y:S02]  /*1c1f0*/  VIADD R0, R17, 0x90 ;  /* 0x0000009011007836 */ /* 0x000fe40000000000 */
[----:B------:R-:W-:Y:S01]  /*1c200*/  IMAD.MOV.U32 R13, RZ, RZ, R5 ;  /* 0x000000ffff0d7224 */ /* 0x000fe200078e0005 */
[----:B------:R-:W-:Y:S01]  /*1c210*/  @!PT LDS RZ, [RZ] ;  /* 0x00000000fffff984 */ /* 0x000fe20000000800 */
[----:B------:R-:W-:Y:S01]  /*1c220*/  @!PT LDS RZ, [RZ] ;  /* 0x00000000fffff984 */ /* 0x000fe20000000800 */
[----:B------:R-:W-:Y:S01]  /*1c230*/  @!PT LDS RZ, [RZ] ;  /* 0x00000000fffff984 */ /* 0x000fe20000000800 */
[----:B------:R0:W-:Y:S02]  /*1c240*/  @!P1 LDGSTS.E.BYPASS.LTC128B.128 [R20+0xc400], desc[UR40][R6.64], !P0 ;  /* 0x0c40000006149fae */ /* 0x0001e4000c101d68 */
[----:B------:R-:W-:Y:S01]  /*1c250*/  ISETP.GE.AND P1, PT, R0, R3, PT ;  /* 0x000000030000720c */ /* 0x000fe20003f26270 */
[----:B------:R-:W-:-:S12]  /*1c260*/  IMAD.MOV.U32 R0, RZ, RZ, R14 ;  /* 0x000000ffff007224 */ /* 0x000fd800078e000e */
[----:B0-----:R-:W-:Y:S05]  /*1c270*/  WARPSYNC.COLLECTIVE R15, `(.L_x_15725) ;  /* 0x000000000f087348 */ /* 0x001fea0003c00000 */
[----:B------:R1:W2:Y:S02]  /*1c280*/  SHFL.IDX P6, R14, R13, R12, R11 ;  /* 0x0000000c0d0e7389 */ /* 0x0002a400000c000b */
[----:B012---:R-:W-:Y:S01]  /*1c290*/  ENDCOLLECTIVE ;  /* 0x000000000000791b */ /* 0x007fe20003800000 */
.L_x_15725:
[----:B------:R-:W-:Y:S02]  /*1c2a0*/  IMAD.MOV.U32 R13, RZ, RZ, R4 ;  /* 0x000000ffff0d7224 */ /* 0x000fe400078e0004 */
[----:B------:R-:W-:Y:S02]  /*1c2b0*/  IMAD.MOV.U32 R12, RZ, RZ, 0x2 ;  /* 0x00000002ff0c7424 */ /* 0x000fe400078e00ff */
[----:B------:R-:W-:-:S07]  /*1c2c0*/  IMAD.MOV.U32 R6, RZ, RZ, R14 ;  /* 0x000000ffff067224 */ /* 0x000fce00078e000e */
[----:B------:R-:W-:Y:S05]  /*1c2d0*/  WARPSYNC.COLLECTIVE R15, `(.L_x_15726) ;  /* 0x000000000f087348 */ /* 0x000fea0003c00000 */
[----:B------:R0:W1:Y:S02]  /*1c2e0*/  SHFL.IDX P6, R14, R13, R12, R11 ;  /* 0x0000000c0d0e7389 */ /* 0x00006400000c000b */
[----:B01----:R-:W-:Y:S01]  /*1c2f0*/  ENDCOLLECTIVE ;  /* 0x000000000000791b */ /* 0x003fe20003800000 */
.L_x_15726:
        /* <DEDUP_REMOVED lines=13> */
.L_x_15727:
[----:B------:R-:W-:Y:S01]  /*1c3d0*/  IMAD.MOV.U32 R13, RZ, RZ, R4 ;  /* 0x000000ffff0d7224 */ /* 0x000fe200078e0004 */
[----:B------:R-:W-:Y:S01]  /*1c3e0*/  MOV R12, 0x3 ;  /* 0x00000003000c7802 */ /* 0x000fe20000000f00 */
[----:B------:R-:W-:-:S07]  /*1c3f0*/  IMAD.MOV.U32 R6, RZ, RZ, R14 ;  /* 0x000000ffff067224 */ /* 0x000fce00078e000e */
[----:B------:R-:W-:Y:S05]  /*1c400*/  WARPSYNC.COLLECTIVE R15, `(.L_x_15728) ;  /* 0x000000000f087348 */ /* 0x000fea0003c00000 */
[----:B------:R0:W1:Y:S02]  /*1c410*/  SHFL.IDX P6, R14, R13, R12, R11 ;  /* 0x0000000c0d0e7389 */ /* 0x00006400000c000b */
[----:B01----:R-:W-:Y:S01]  /*1c420*/  ENDCOLLECTIVE ;  /* 0x000000000000791b */ /* 0x003fe20003800000 */
.L_x_15728:
        /* <DEDUP_REMOVED lines=12> */
.L_x_15729:
[----:B------:R-:W-:Y:S01]  /*1c4f0*/  IMAD.MOV.U32 R2, RZ, RZ, R14 ;  /* 0x000000ffff027224 */ /* 0x000fe200078e000e */
[----:B------:R-:W-:Y:S06]  /*1c500*/  BRA `(.L_x_15730) ;  /* 0xffffff9c009c7947 */ /* 0x000fec000383ffff */
.L_x_15561:
[----:B-1----:R1:W2:Y:S02]  /*1c510*/  SYNCS.PHASECHK.TRANS64.TRYWAIT P0, [R22+URZ+0x16820], R0 ;  /* 0x01682000160075a7 */ /* 0x0022a4000800017f */
[----:B--2---:R-:W-:Y:S05]  /*1c520*/  @!P0 NANOSLEEP.SYNCS 0x989680 ;  /* 0x009896800000895d */ /* 0x004fea0003900000 */
[----:B------:R-:W2:Y:S02]  /*1c530*/  @!P0 SYNCS.PHASECHK.TRANS64 P0, [R22+URZ+0x16820], R0 ;  /* 0x01682000160085a7 */ /* 0x000ea4000800007f */
[----:B--2---:R-:W-:Y:S05]  /*1c540*/  @!P0 BRA `(.L_x_15561) ;  /* 0xfffffffc00f08947 */ /* 0x004fea000383ffff */
[----:B------:R-:W-:Y:S05]  /*1c550*/  BRA `(.L_x_15731) ;  /* 0xffffff9c00f87947 */ /* 0x000fea000383ffff */
.L_x_15566:
[----:B0-----:R0:W1:Y:S02]  /*1c560*/  SYNCS.PHASECHK.TRANS64.TRYWAIT P0, [R5+URZ+0x16840], R2 ;  /* 0x01684002050075a7 */ /* 0x001064000800017f */
[----:B-1----:R-:W-:Y:S05]  /*1c570*/  @!P0 NANOSLEEP.SYNCS 0x989680 ;  /* 0x009896800000895d */ /* 0x002fea0003900000 */
[----:B------:R-:W1:Y:S02]  /*1c580*/  @!P0 SYNCS.PHASECHK.TRANS64 P0, [R5+URZ+0x16840], R2 ;  /* 0x01684002050085a7 */ /* 0x000e64000800007f */
[----:B-1----:R-:W-:Y:S05]  /*1c590*/  @!P0 BRA `(.L_x_15566) ;  /* 0xfffffffc00f08947 */ /* 0x002fea000383ffff */
[----:B------:R-:W-:Y:S05]  /*1c5a0*/  BRA `(.L_x_15732) ;  /* 0xffffffa000d47947 */ /* 0x000fea000383ffff */
.L_x_15567:
        /* <DEDUP_REMOVED lines=8> */
.L_x_15734:
[----:B------:R-:W-:Y:S05]  /*1c630*/  BSYNC B1 ;  /* 0x0000000000017941 */ /* 0x000fea0003800000 */
.L_x_15733:
        /* <DEDUP_REMOVED lines=10> */
.L_x_15735:
[----:B------:R-:W-:Y:S01]  /*1c6e0*/  IMAD.MOV.U32 R13, RZ, RZ, R10 ;  /* 0x000000ffff0d7224 */ /* 0x000fe200078e000a */
[----:B------:R-:W-:Y:S01]  /*1c6f0*/  MOV R12, 0x1 ;  /* 0x00000001000c7802 */ /* 0x000fe20000000f00 */
[----:B------:R-:W-:Y:S02]  /*1c700*/  IMAD.SHL.U32 R7, R7, 0x8, RZ ;  /* 0x0000000807077824 */ /* 0x000fe400078e00ff */
[----:B------:R-:W-:-:S03]  /*1c710*/  IMAD.MOV.U32 R2, RZ, RZ, R14 ;  /* 0x000000ffff027224 */ /* 0x000fc600078e000e */
[----:B------:R-:W-:-:S07]  /*1c720*/  LOP3.LUT R7, R7, 0x38, RZ, 0xc0, !PT ;  /* 0x0000003807077812 */ /* 0x000fce00078ec0ff */
[----:B------:R-:W-:Y:S05]  /*1c730*/  WARPSYNC.COLLECTIVE R15, `(.L_x_15736) ;  /* 0x000000000f087348 */ /* 0x000fea0003c00000 */
[----:B------:R0:W1:Y:S02]  /*1c740*/  SHFL.IDX P6, R14, R13, R12, R11 ;  /* 0x0000000c0d0e7389 */ /* 0x00006400000c000b */
[----:B01----:R-:W-:Y:S01]  /*1c750*/  ENDCOLLECTIVE ;  /* 0x000000000000791b */ /* 0x003fe20003800000 */
.L_x_15736:
        /* <DEDUP_REMOVED lines=12> */
.L_x_15737:
[----:B------:R-:W-:Y:S02]  /*1c820*/  IMAD.MOV.U32 R13, RZ, RZ, R10 ;  /* 0x000000ffff0d7224 */ /* 0x000fe400078e000a */
[----:B------:R-:W-:Y:S02]  /*1c830*/  IMAD.MOV.U32 R12, RZ, RZ, 0x2 ;  /* 0x00000002ff0c7424 */ /* 0x000fe400078e00ff */
[----:B------:R-:W-:-:S07]  /*1c840*/  IMAD.MOV.U32 R2, RZ, RZ, R14 ;  /* 0x000000ffff027224 */ /* 0x000fce00078e000e */
[----:B------:R-:W-:Y:S05]  /*1c850*/  WARPSYNC.COLLECTIVE R15, `(.L_x_15738) ;  /* 0x000000000f087348 */ /* 0x000fea0003c00000 */
[----:B------:R0:W1:Y:S02]  /*1c860*/  SHFL.IDX P6, R14, R13, R12, R11 ;  /* 0x0000000c0d0e7389 */ /* 0x00006400000c000b */
[----:B01----:R-:W-:Y:S01]  /*1c870*/  ENDCOLLECTIVE ;  /* 0x000000000000791b */ /* 0x003fe20003800000 */
.L_x_15738:
        /* <DEDUP_REMOVED lines=11> */
.L_x_15739:
[----:B------:R-:W-:Y:S02]  /*1c930*/  IMAD.MOV.U32 R13, RZ, RZ, R10 ;  /* 0x000000ffff0d7224 */ /* 0x000fe400078e000a */
[----:B------:R-:W-:Y:S02]  /*1c940*/  IMAD.MOV.U32 R12, RZ, RZ, 0x3 ;  /* 0x00000003ff0c7424 */ /* 0x000fe400078e00ff */
[----:B------:R-:W-:-:S07]  /*1c950*/  IMAD.MOV.U32 R2, RZ, RZ, R14 ;  /* 0x000000ffff027224 */ /* 0x000fce00078e000e */
[----:B------:R-:W-:Y:S05]  /*1c960*/  WARPSYNC.COLLECTIVE R15, `(.L_x_15740) ;  /* 0x000000000f087348 */ /* 0x000fea0003c00000 */
[----:B------:R0:W1:Y:S02]  /*1c970*/  SHFL.IDX P6, R14, R13, R12, R11 ;  /* 0x0000000c0d0e7389 */ /* 0x00006400000c000b */
[----:B01----:R-:W-:Y:S01]  /*1c980*/  ENDCOLLECTIVE ;  /* 0x000000000000791b */ /* 0x003fe20003800000 */
.L_x_15740:
        /* <DEDUP_REMOVED lines=11> */
.L_x_15741:
[----:B------:R-:W-:Y:S02]  /*1ca40*/  IMAD.MOV.U32 R13, RZ, RZ, R10 ;  /* 0x000000ffff0d7224 */ /* 0x000fe400078e000a */
[----:B------:R-:W-:Y:S02]  /*1ca50*/  IMAD.MOV.U32 R12, RZ, RZ, 0x4 ;  /* 0x00000004ff0c7424 */ /* 0x000fe400078e00ff */
[----:B------:R-:W-:-:S07]  /*1ca60*/  IMAD.MOV.U32 R2, RZ, RZ, R14 ;  /* 0x000000ffff027224 */ /* 0x000fce00078e000e */
[----:B------:R-:W-:Y:S05]  /*1ca70*/  WARPSYNC.COLLECTIVE R15, `(.L_x_15742) ;  /* 0x000000000f087348 */ /* 0x000fea0003c00000 */
[----:B------:R0:W1:Y:S02]  /*1ca80*/  SHFL.IDX P6, R14, R13, R12, R11 ;  /* 0x0000000c0d0e7389 */ /* 0x00006400000c000b */
[----:B01----:R-:W-:Y:S01]  /*1ca90*/  ENDCOLLECTIVE ;  /* 0x000000000000791b */ /* 0x003fe20003800000 */
.L_x_15742:
        /* <DEDUP_REMOVED lines=11> */
.L_x_15743:
[----:B------:R-:W-:Y:S02]  /*1cb50*/  IMAD.MOV.U32 R13, RZ, RZ, R10 ;  /* 0x000000ffff0d7224 */ /* 0x000fe400078e000a */
[----:B------:R-:W-:Y:S02]  /*1cb60*/  IMAD.MOV.U32 R12, RZ, RZ, 0x5 ;  /* 0x00000005ff0c7424 */ /* 0x000fe400078e00ff */
[----:B------:R-:W-:-:S07]  /*1cb70*/  IMAD.MOV.U32 R2, RZ, RZ, R14 ;  /* 0x000000ffff027224 */ /* 0x000fce00078e000e */
[----:B------:R-:W-:Y:S05]  /*1cb80*/  WARPSYNC.COLLECTIVE R15, `(.L_x_15744) ;  /* 0x000000000f087348 */ /* 0x000fea0003c00000 */
[----:B------:R0:W1:Y:S02]  /*1cb90*/  SHFL.IDX P6, R14, R13, R12, R11 ;  /* 0x0000000c0d0e7389 */ /* 0x00006400000c000b */
[----:B01----:R-:W-:Y:S01]  /*1cba0*/  ENDCOLLECTIVE ;  /* 0x000000000000791b */ /* 0x003fe20003800000 */
.L_x_15744:
        /* <DEDUP_REMOVED lines=11> */
.L_x_15745:
[----:B------:R-:W-:Y:S02]  /*1cc60*/  IMAD.MOV.U32 R13, RZ, RZ, R10 ;  /* 0x000000ffff0d7224 */ /* 0x000fe400078e000a */
[----:B------:R-:W-:Y:S02]  /*1cc70*/  IMAD.MOV.U32 R12, RZ, RZ, 0x6 ;  /* 0x00000006ff0c7424 */ /* 0x000fe400078e00ff */
[----:B------:R-:W-:-:S07]  /*1cc80*/  IMAD.MOV.U32 R2, RZ, RZ, R14 ;  /* 0x000000ffff027224 */ /* 0x000fce00078e000e */
[----:B------:R-:W-:Y:S05]  /*1cc90*/  WARPSYNC.COLLECTIVE R15, `(.L_x_15746) ;  /* 0x000000000f087348 */ /* 0x000fea0003c00000 */
[----:B------:R0:W1:Y:S02]  /*1cca0*/  SHFL.IDX P6, R14, R13, R12, R11 ;  /* 0x0000000c0d0e7389 */ /* 0x00006400000c000b */
[----:B01----:R-:W-:Y:S01]  /*1ccb0*/  ENDCOLLECTIVE ;  /* 0x000000000000791b */ /* 0x003fe20003800000 */
.L_x_15746:
        /* <DEDUP_REMOVED lines=11> */
.L_x_15747:
[----:B------:R-:W-:Y:S02]  /*1cd70*/  IMAD.MOV.U32 R13, RZ, RZ, R10 ;  /* 0x000000ffff0d7224 */ /* 0x000fe400078e000a */
[----:B------:R-:W-:Y:S02]  /*1cd80*/  IMAD.MOV.U32 R12, RZ, RZ, 0x7 ;  /* 0x00000007ff0c7424 */ /* 0x000fe400078e00ff */
[----:B------:R-:W-:-:S07]  /*1cd90*/  IMAD.MOV.U32 R2, RZ, RZ, R14 ;  /* 0x000000ffff027224 */ /* 0x000fce00078e000e */
[----:B------:R-:W-:Y:S05]  /*1cda0*/  WARPSYNC.COLLECTIVE R15, `(.L_x_15748) ;  /* 0x000000000f087348 */ /* 0x000fea0003c00000 */
[----:B------:R0:W1:Y:S02]  /*1cdb0*/  SHFL.IDX P6, R14, R13, R12, R11 ;  /* 0x0000000c0d0e7389 */ /* 0x00006400000c000b */
[----:B01----:R-:W-:Y:S01]  /*1cdc0*/  ENDCOLLECTIVE ;  /* 0x000000000000791b */ /* 0x003fe20003800000 */
.L_x_15748:
        /* <DEDUP_REMOVED lines=11> */
.L_x_15749:
[----:B------:R-:W-:Y:S01]  /*1ce80*/  IMAD.MOV.U32 R2, RZ, RZ, R14 ;  /* 0x000000ffff027224 */ /* 0x000fe200078e000e */
[----:B------:R-:W-:Y:S06]  /*1ce90*/  BRA `(.L_x_15750) ;  /* 0xffffff9c00c47947 */ /* 0x000fec000383ffff */
.L_x_15572:
[----:B-1----:R1:W2:Y:S02]  /*1cea0*/  SYNCS.PHASECHK.TRANS64.TRYWAIT P0, [R5+URZ+0x16860], R2 ;  /* 0x01686002050075a7 */ /* 0x0022a4000800017f */
[----:B--2---:R-:W-:Y:S05]  /*1ceb0*/  @!P0 NANOSLEEP.SYNCS 0x989680 ;  /* 0x009896800000895d */ /* 0x004fea0003900000 */
[----:B------:R-:W2:Y:S02]  /*1cec0*/  @!P0 SYNCS.PHASECHK.TRANS64 P0, [R5+URZ+0x16860], R2 ;  /* 0x01686002050085a7 */ /* 0x000ea4000800007f */
[----:B--2---:R-:W-:Y:S05]  /*1ced0*/  @!P0 BRA `(.L_x_15572) ;  /* 0xfffffffc00f08947 */ /* 0x004fea000383ffff */
[----:B------:R-:W-:Y:S05]  /*1cee0*/  BRA `(.L_x_15751) ;  /* 0xffffffa0001c7947 */ /* 0x000fea000383ffff */
.L_x_15573:
        /* <DEDUP_REMOVED lines=8> */
.L_x_15753:
[----:B------:R-:W-:Y:S05]  /*1cf70*/  BSYNC B1 ;  /* 0x0000000000017941 */ /* 0x000fea0003800000 */
.L_x_15752:
        /* <DEDUP_REMOVED lines=10> */
.L_x_15754:
[----:B------:R-:W-:Y:S02]  /*1d020*/  IMAD.MOV.U32 R13, RZ, RZ, R25 ;  /* 0x000000ffff0d7224 */ /* 0x000fe400078e0019 */
[----:B------:R-:W-:Y:S02]  /*1d030*/  IMAD.MOV.U32 R12, RZ, RZ, 0x1 ;  /* 0x00000001ff0c7424 */ /* 0x000fe400078e00ff */
[----:B------:R-:W-:-:S07]  /*1d040*/  IMAD.MOV.U32 R2, RZ, RZ, R14 ;  /* 0x000000ffff027224 */ /* 0x000fce00078e000e */
[----:B------:R-:W-:Y:S05]  /*1d050*/  WARPSYNC.COLLECTIVE R15, `(.L_x_15755) ;  /* 0x000000000f087348 */ /* 0x000fea0003c00000 */
[----:B------:R0:W1:Y:S02]  /*1d060*/  SHFL.IDX P6, R14, R13, R12, R11 ;  /* 0x0000000c0d0e7389 */ /* 0x00006400000c000b */
[----:B01----:R-:W-:Y:S01]  /*1d070*/  ENDCOLLECTIVE ;  /* 0x000000000000791b */ /* 0x003fe20003800000 */
.L_x_15755:
        /* <DEDUP_REMOVED lines=12> */
.L_x_15756:
[----:B------:R-:W-:Y:S02]  /*1d140*/  IMAD.MOV.U32 R13, RZ, RZ, R25 ;  /* 0x000000ffff0d7224 */ /* 0x000fe400078e0019 */
[----:B------:R-:W-:Y:S02]  /*1d150*/  IMAD.MOV.U32 R12, RZ, RZ, 0x2 ;  /* 0x00000002ff0c7424 */ /* 0x000fe400078e00ff */
[----:B------:R-:W-:-:S07]  /*1d160*/  IMAD.MOV.U32 R2, RZ, RZ, R14 ;  /* 0x000000ffff027224 */ /* 0x000fce00078e000e */
[----:B------:R-:W-:Y:S05]  /*1d170*/  WARPSYNC.COLLECTIVE R15, `(.L_x_15757) ;  /* 0x000000000f087348 */ /* 0x000fea0003c00000 */
[----:B------:R0:W1:Y:S02]  /*1d180*/  SHFL.IDX P6, R14, R13, R12, R11 ;  /* 0x0000000c0d0e7389 */ /* 0x00006400000c000b */
[----:B01----:R-:W-:Y:S01]  /*1d190*/  ENDCOLLECTIVE ;  /* 0x000000000000791b */ /* 0x003fe20003800000 */
.L_x_15757:
        /* <DEDUP_REMOVED lines=12> */
.L_x_15758:
[----:B------:R-:W-:Y:S02]  /*1d260*/  IMAD.MOV.U32 R13, RZ, RZ, R25 ;  /* 0x000000ffff0d7224 */ /* 0x000fe400078e0019 */
[----:B------:R-:W-:Y:S02]  /*1d270*/  IMAD.MOV.U32 R12, RZ, RZ, 0x3 ;  /* 0x00000003ff0c7424 */ /* 0x000fe400078e00ff */
[----:B------:R-:W-:-:S07]  /*1d280*/  IMAD.MOV.U32 R2, RZ, RZ, R14 ;  /* 0x000000ffff027224 */ /* 0x000fce00078e000e */
[----:B------:R-:W-:Y:S05]  /*1d290*/  WARPSYNC.COLLECTIVE R15, `(.L_x_15759) ;  /* 0x000000000f087348 */ /* 0x000fea0003c00000 */
[----:B------:R0:W1:Y:S02]  /*1d2a0*/  SHFL.IDX P6, R14, R13, R12, R11 ;  /* 0x0000000c0d0e7389 */ /* 0x00006400000c000b */
[----:B01----:R-:W-:Y:S01]  /*1d2b0*/  ENDCOLLECTIVE ;  /* 0x000000000000791b */ /* 0x003fe20003800000 */
.L_x_15759:
        /* <DEDUP_REMOVED lines=12> */
.L_x_15760:
[----:B------:R-:W-:Y:S02]  /*1d380*/  IMAD.MOV.U32 R13, RZ, RZ, R25 ;  /* 0x000000ffff0d7224 */ /* 0x000fe400078e0019 */
[----:B------:R-:W-:Y:S02]  /*1d390*/  IMAD.MOV.U32 R12, RZ, RZ, 0x4 ;  /* 0x00000004ff0c7424 */ /* 0x000fe400078e00ff */
[----:B------:R-:W-:-:S07]  /*1d3a0*/  IMAD.MOV.U32 R2, RZ, RZ, R14 ;  /* 0x000000ffff027224 */ /* 0x000fce00078e000e */
[----:B------:R-:W-:Y:S05]  /*1d3b0*/  WARPSYNC.COLLECTIVE R15, `(.L_x_15761) ;  /* 0x000000000f087348 */ /* 0x000fea0003c00000 */
[----:B------:R0:W1:Y:S02]  /*1d3c0*/  SHFL.IDX P6, R14, R13, R12, R11 ;  /* 0x0000000c0d0e7389 */ /* 0x00006400000c000b */
[----:B01----:R-:W-:Y:S01]  /*1d3d0*/  ENDCOLLECTIVE ;  /* 0x000000000000791b */ /* 0x003fe20003800000 */
.L_x_15761:
        /* <DEDUP_REMOVED lines=12> */
.L_x_15762:
[----:B------:R-:W-:Y:S01]  /*1d4a0*/  MOV R13, R25 ;  /* 0x00000019000d7202 */ /* 0x000fe20000000f00 */
[----:B------:R-:W-:Y:S02]  /*1d4b0*/  IMAD.MOV.U32 R12, RZ, RZ, 0x5 ;  /* 0x00000005ff0c7424 */ /* 0x000fe400078e00ff */
[----:B------:R-:W-:-:S07]  /*1d4c0*/  IMAD.MOV.U32 R2, RZ, RZ, R14 ;  /* 0x000000ffff027224 */ /* 0x000fce00078e000e */
[----:B------:R-:W-:Y:S05]  /*1d4d0*/  WARPSYNC.COLLECTIVE R15, `(.L_x_15763) ;  /* 0x000000000f087348 */ /* 0x000fea0003c00000 */
[----:B------:R0:W1:Y:S02]  /*1d4e0*/  SHFL.IDX P6, R14, R13, R12, R11 ;  /* 0x0000000c0d0e7389 */ /* 0x00006400000c000b */
[----:B01----:R-:W-:Y:S01]  /*1d4f0*/  ENDCOLLECTIVE ;  /* 0x000000000000791b */ /* 0x003fe20003800000 */
.L_x_15763:
        /* <DEDUP_REMOVED lines=12> */
.L_x_15764:
[----:B------:R-:W-:Y:S02]  /*1d5c0*/  IMAD.MOV.U32 R13, RZ, RZ, R25 ;  /* 0x000000ffff0d7224 */ /* 0x000fe400078e0019 */
[----:B------:R-:W-:Y:S02]  /*1d5d0*/  IMAD.MOV.U32 R12, RZ, RZ, 0x6 ;  /* 0x00000006ff0c7424 */ /* 0x000fe400078e00ff */
[----:B------:R-:W-:-:S07]  /*1d5e0*/  IMAD.MOV.U32 R2, RZ, RZ, R14 ;  /* 0x000000ffff027224 */ /* 0x000fce00078e000e */
[----:B------:R-:W-:Y:S05]  /*1d5f0*/  WARPSYNC.COLLECTIVE R15, `(.L_x_15765) ;  /* 0x000000000f087348 */ /* 0x000fea0003c00000 */
[----:B------:R0:W1:Y:S02]  /*1d600*/  SHFL.IDX P6, R14, R13, R12, R11 ;  /* 0x0000000c0d0e7389 */ /* 0x00006400000c000b */
[----:B01----:R-:W-:Y:S01]  /*1d610*/  ENDCOLLECTIVE ;  /* 0x000000000000791b */ /* 0x003fe20003800000 */
.L_x_15765:
        /* <DEDUP_REMOVED lines=12> */
.L_x_15766:
[----:B------:R-:W-:Y:S02]  /*1d6e0*/  IMAD.MOV.U32 R13, RZ, RZ, R25 ;  /* 0x000000ffff0d7224 */ /* 0x000fe400078e0019 */
[----:B------:R-:W-:Y:S02]  /*1d6f0*/  IMAD.MOV.U32 R12, RZ, RZ, 0x7 ;  /* 0x00000007ff0c7424 */ /* 0x000fe400078e00ff */
[----:B------:R-:W-:-:S07]  /*1d700*/  IMAD.MOV.U32 R2, RZ, RZ, R14 ;  /* 0x000000ffff027224 */ /* 0x000fce00078e000e */
[----:B------:R-:W-:Y:S05]  /*1d710*/  WARPSYNC.COLLECTIVE R15, `(.L_x_15767) ;  /* 0x000000000f087348 */ /* 0x000fea0003c00000 */
[----:B------:R0:W1:Y:S02]  /*1d720*/  SHFL.IDX P6, R14, R13, R12, R11 ;  /* 0x0000000c0d0e7389 */ /* 0x00006400000c000b */
[----:B01----:R-:W-:Y:S01]  /*1d730*/  ENDCOLLECTIVE ;  /* 0x000000000000791b */ /* 0x003fe20003800000 */
.L_x_15767:
        /* <DEDUP_REMOVED lines=11> */
.L_x_15768:
[----:B------:R-:W-:Y:S01]  /*1d7f0*/  IMAD.MOV.U32 R2, RZ, RZ, R14 ;  /* 0x000000ffff027224 */ /* 0x000fe200078e000e */
[----:B------:R-:W-:Y:S06]  /*1d800*/  BRA `(.L_x_15769) ;  /* 0xffffff9800cc7947 */ /* 0x000fec000383ffff */
.L_x_15581:
[----:B0-----:R0:W1:Y:S02]  /*1d810*/  SYNCS.PHASECHK.TRANS64.TRYWAIT P0, [R0+URZ+0x16860], R3 ;  /* 0x01686003000075a7 */ /* 0x001064000800017f */
[----:B-1----:R-:W-:Y:S05]  /*1d820*/  @!P0 NANOSLEEP.SYNCS 0x989680 ;  /* 0x009896800000895d */ /* 0x002fea0003900000 */
[----:B------:R-:W1:Y:S02]  /*1d830*/  @!P0 SYNCS.PHASECHK.TRANS64 P0, [R0+URZ+0x16860], R3 ;  /* 0x01686003000085a7 */ /* 0x000e64000800007f */
[----:B-1----:R-:W-:Y:S05]  /*1d840*/  @!P0 BRA `(.L_x_15581) ;  /* 0xfffffffc00f08947 */ /* 0x002fea000383ffff */
[----:B------:R-:W-:Y:S05]  /*1d850*/  BRA `(.L_x_15770) ;  /* 0xffffff9c00ec7947 */ /* 0x000fea000383ffff */
.L_x_15582:
        /* <DEDUP_REMOVED lines=8> */
.L_x_15772:
[----:B------:R-:W-:Y:S05]  /*1d8e0*/  BSYNC B0 ;  /* 0x0000000000007941 */ /* 0x000fea0003800000 */
.L_x_15771:
        /* <DEDUP_REMOVED lines=10> */
.L_x_15773:
        /* <DEDUP_REMOVED lines=12> */
.L_x_15774:
        /* <DEDUP_REMOVED lines=11> */
.L_x_15775:
[----:B------:R-:W-:Y:S02]  /*1db00*/  IMAD.MOV.U32 R13, RZ, RZ, R25 ;  /* 0x000000ffff0d7224 */ /* 0x000fe400078e0019 */
[----:B------:R-:W-:Y:S01]  /*1db10*/  IMAD.MOV.U32 R12, RZ, RZ, 0x2 ;  /* 0x00000002ff0c7424 */ /* 0x000fe200078e00ff */
[----:B------:R-:W-:-:S13]  /*1db20*/  IADD3 R2, P1, R14, R5, RZ ;  /* 0x000000050e027210 */ /* 0x000fda0007f3e0ff */
[----:B------:R-:W-:Y:S05]  /*1db30*/  WARPSYNC.COLLECTIVE R15, `(.L_x_15776) ;  /* 0x000000000f087348 */ /* 0x000fea0003c00000 */
[----:B------:R0:W1:Y:S02]  /*1db40*/  SHFL.IDX P6, R14, R13, R12, R11 ;  /* 0x0000000c0d0e7389 */ /* 0x00006400000c000b */
[----:B01----:R-:W-:Y:S01]  /*1db50*/  ENDCOLLECTIVE ;  /* 0x000000000000791b */ /* 0x003fe20003800000 */
.L_x_15776:
        /* <DEDUP_REMOVED lines=11> */
.L_x_15777:
[----:B------:R-:W-:Y:S02]  /*1dc10*/  IMAD.MOV.U32 R13, RZ, RZ, R25 ;  /* 0x000000ffff0d7224 */ /* 0x000fe400078e0019 */
[----:B------:R-:W-:Y:S01]  /*1dc20*/  IMAD.MOV.U32 R12, RZ, RZ, 0x3 ;  /* 0x00000003ff0c7424 */ /* 0x000fe200078e00ff */
[----:B------:R-:W-:-:S13]  /*1dc30*/  IADD3 R2, P1, R14, R5, RZ ;  /* 0x000000050e027210 */ /* 0x000fda0007f3e0ff */
[----:B------:R-:W-:Y:S05]  /*1dc40*/  WARPSYNC.COLLECTIVE R15, `(.L_x_15778) ;  /* 0x000000000f087348 */ /* 0x000fea0003c00000 */
[----:B------:R0:W1:Y:S02]  /*1dc50*/  SHFL.IDX P6, R14, R13, R12, R11 ;  /* 0x0000000c0d0e7389 */ /* 0x00006400000c000b */
[----:B01----:R-:W-:Y:S01]  /*1dc60*/  ENDCOLLECTIVE ;  /* 0x000000000000791b */ /* 0x003fe20003800000 */
.L_x_15778:
        /* <DEDUP_REMOVED lines=11> */
.L_x_15779:
[----:B------:R-:W-:Y:S02]  /*1dd20*/  IMAD.MOV.U32 R13, RZ, RZ, R25 ;  /* 0x000000ffff0d7224 */ /* 0x000fe400078e0019 */
[----:B------:R-:W-:Y:S01]  /*1dd30*/  IMAD.MOV.U32 R12, RZ, RZ, 0x4 ;  /* 0x00000004ff0c7424 */ /* 0x000fe200078e00ff */
[----:B------:R-:W-:-:S13]  /*1dd40*/  IADD3 R2, P1, R14, R5, RZ ;  /* 0x000000050e027210 */ /* 0x000fda0007f3e0ff */
[----:B------:R-:W-:Y:S05]  /*1dd50*/  WARPSYNC.COLLECTIVE R15, `(.L_x_15780) ;  /* 0x000000000f087348 */ /* 0x000fea0003c00000 */
[----:B------:R0:W1:Y:S02]  /*1dd60*/  SHFL.IDX P6, R14, R13, R12, R11 ;  /* 0x0000000c0d0e7389 */ /* 0x00006400000c000b */
[----:B01----:R-:W-:Y:S01]  /*1dd70*/  ENDCOLLECTIVE ;  /* 0x000000000000791b */ /* 0x003fe20003800000 */
.L_x_15780:
        /* <DEDUP_REMOVED lines=11> */
.L_x_15781:
[----:B------:R-:W-:Y:S02]  /*1de30*/  IMAD.MOV.U32 R13, RZ, RZ, R25 ;  /* 0x000000ffff0d7224 */ /* 0x000fe400078e0019 */
[----:B------:R-:W-:Y:S01]  /*1de40*/  IMAD.MOV.U32 R12, RZ, RZ, 0x5 ;  /* 0x00000005ff0c7424 */ /* 0x000fe200078e00ff */
[----:B------:R-:W-:-:S13]  /*1de50*/  IADD3 R2, P1, R14, R5, RZ ;  /* 0x000000050e027210 */ /* 0x000fda0007f3e0ff */
[----:B------:R-:W-:Y:S05]  /*1de60*/  WARPSYNC.COLLECTIVE R15, `(.L_x_15782) ;  /* 0x000000000f087348 */ /* 0x000fea0003c00000 */
[----:B------:R0:W1:Y:S02]  /*1de70*/  SHFL.IDX P6, R14, R13, R12, R11 ;  /* 0x0000000c0d0e7389 */ /* 0x00006400000c000b */
[----:B01----:R-:W-:Y:S01]  /*1de80*/  ENDCOLLECTIVE ;  /* 0x000000000000791b */ /* 0x003fe20003800000 */
.L_x_15782:
        /* <DEDUP_REMOVED lines=11> */
.L_x_15783:
[----:B------:R-:W-:Y:S02]  /*1df40*/  IMAD.MOV.U32 R13, RZ, RZ, R25 ;  /* 0x000000ffff0d7224 */ /* 0x000fe400078e0019 */
[----:B------:R-:W-:Y:S01]  /*1df50*/  IMAD.MOV.U32 R12, RZ, RZ, 0x6 ;  /* 0x00000006ff0c7424 */ /* 0x000fe200078e00ff */
[----:B------:R-:W-:-:S13]  /*1df60*/  IADD3 R2, P1, R14, R5, RZ ;  /* 0x000000050e027210 */ /* 0x000fda0007f3e0ff */
[----:B------:R-:W-:Y:S05]  /*1df70*/  WARPSYNC.COLLECTIVE R15, `(.L_x_15784) ;  /* 0x000000000f087348 */ /* 0x000fea0003c00000 */
[----:B------:R0:W1:Y:S02]  /*1df80*/  SHFL.IDX P6, R14, R13, R12, R11 ;  /* 0x0000000c0d0e7389 */ /* 0x00006400000c000b */
[----:B01----:R-:W-:Y:S01]  /*1df90*/  ENDCOLLECTIVE ;  /* 0x000000000000791b */ /* 0x003fe20003800000 */
.L_x_15784:
        /* <DEDUP_REMOVED lines=11> */
.L_x_15785:
[----:B------:R-:W-:Y:S02]  /*1e050*/  IMAD.MOV.U32 R13, RZ, RZ, R25 ;  /* 0x000000ffff0d7224 */ /* 0x000fe400078e0019 */
[----:B------:R-:W-:Y:S01]  /*1e060*/  IMAD.MOV.U32 R12, RZ, RZ, 0x7 ;  /* 0x00000007ff0c7424 */ /* 0x000fe200078e00ff */
[----:B------:R-:W-:-:S13]  /*1e070*/  IADD3 R2, P1, R14, R5, RZ ;  /* 0x000000050e027210 */ /* 0x000fda0007f3e0ff */
[----:B------:R-:W-:Y:S05]  /*1e080*/  WARPSYNC.COLLECTIVE R15, `(.L_x_15786) ;  /* 0x000000000f087348 */ /* 0x000fea0003c00000 */
[----:B------:R0:W1:Y:S02]  /*1e090*/  SHFL.IDX P6, R14, R13, R12, R11 ;  /* 0x0000000c0d0e7389 */ /* 0x00006400000c000b */
[----:B01----:R-:W-:Y:S01]  /*1e0a0*/  ENDCOLLECTIVE ;  /* 0x000000000000791b */ /* 0x003fe20003800000 */
.L_x_15786:
        /* <DEDUP_REMOVED lines=10> */
.L_x_15787:
[----:B------:R-:W-:Y:S05]  /*1e150*/  BRA `(.L_x_15788) ;  /* 0xffffff9800b07947 */ /* 0x000fea000383ffff */
.L_x_15587:
[----:B------:R-:W-:Y:S01]  /*1e160*/  BSSY B0, `(.L_x_15789) ;  /* 0x0000008000007945 */ /* 0x000fe20003800000 */
[----:B------:R-:W-:Y:S02]  /*1e170*/  IMAD.MOV.U32 R13, RZ, RZ, R16 ;  /* 0x000000ffff0d7224 */ /* 0x000fe400078e0010 */
[----:B------:R-:W-:Y:S02]  /*1e180*/  IMAD.MOV.U32 R12, RZ, RZ, RZ ;  /* 0x000000ffff0c7224 */ /* 0x000fe400078e00ff */
[----:B------:R-:W-:Y:S02]  /*1e190*/  IMAD.MOV.U32 R11, RZ, RZ, 0x1f ;  /* 0x0000001fff0b7424 */ /* 0x000fe400078e00ff */
[----:B------:R-:W-:-:S07]  /*1e1a0*/  IMAD.MOV.U32 R15, RZ, RZ, -0x1 ;  /* 0xffffffffff0f7424 */ /* 0x000fce00078e00ff */
[----:B012---:R-:W-:Y:S05]  /*1e1b0*/  WARPSYNC.COLLECTIVE R15, `(.L_x_15790) ;  /* 0x000000000f087348 */ /* 0x007fea0003c00000 */
[----:B------:R3:W4:Y:S02]  /*1e1c0*/  SHFL.IDX P6, R14, R13, R12, R11 ;  /* 0x0000000c0d0e7389 */ /* 0x00072400000c000b */
[----:B01234-:R-:W-:Y:S01]  /*1e1d0*/  ENDCOLLECTIVE ;  /* 0x000000000000791b */ /* 0x01ffe20003800000 */
.L_x_15790:
[----:B------:R-:W-:Y:S05]  /*1e1e0*/  BSYNC B0 ;  /* 0x0000000000007941 */ /* 0x000fea0003800000 */
.L_x_15789:
        /* <DEDUP_REMOVED lines=9> */
.L_x_15791:
        /* <DEDUP_REMOVED lines=11> */
[----:B0-----:R-:W-:Y:S01]  /*1e330*/  IMAD.MOV.U32 R2, RZ, RZ, RZ ;  /* 0x000000ffff027224 */ /* 0x001fe200078e00ff */
[----:B--2---:R-:W-:Y:S02]  /*1e340*/  @!P1 MOV R2, R3 ;  /* 0x0000000300029202 */ /* 0x004fe40000000f00 */
[----:B------:R-:W-:-:S03]  /*1e350*/  ISETP.NE.AND P1, PT, R7, RZ, PT ;  /* 0x000000ff0700720c */ /* 0x000fc60003f25270 */
[----:B------:R-:W-:-:S10]  /*1e360*/  IMAD.MOV.U32 R13, RZ, RZ, R2 ;  /* 0x000000ffff0d7224 */ /* 0x000fd400078e0002 */
[----:B------:R-:W-:Y:S05]  /*1e370*/  WARPSYNC.COLLECTIVE R15, `(.L_x_15792) ;  /* 0x000000000f087348 */ /* 0x000fea0003c00000 */
[----:B------:R0:W1:Y:S02]  /*1e380*/  SHFL.UP P6, R14, R13, R12, R11 ;  /* 0x0400000c0d0e7389 */ /* 0x00006400000c000b */
[----:B01----:R-:W-:Y:S01]  /*1e390*/  ENDCOLLECTIVE ;  /* 0x000000000000791b */ /* 0x003fe20003800000 */
.L_x_15792:
[----:B------:R-:W-:Y:S01]  /*1e3a0*/  IMAD.MOV.U32 R12, RZ, RZ, 0x2 ;  /* 0x00000002ff0c7424 */ /* 0x000fe200078e00ff */
[----:B------:R-:W-:-:S05]  /*1e3b0*/  SEL R5, R14, RZ, P1 ;  /* 0x000000ff0e057207 */ /* 0x000fca0000800000 */
[----:B------:R-:W-:-:S04]  /*1e3c0*/  IMAD.IADD R4, R2, 0x1, R5 ;  /* 0x0000000102047824 */ /* 0x000fc800078e0205 */
[----:B------:R-:W-:-:S07]  /*1e3d0*/  IMAD.MOV.U32 R13, RZ, RZ, R4 ;  /* 0x000000ffff0d7224 */ /* 0x000fce00078e0004 */
[----:B------:R-:W-:Y:S05]  /*1e3e0*/  WARPSYNC.COLLECTIVE R15, `(.L_x_15793) ;  /* 0x000000000f087348 */ /* 0x000fea0003c00000 */
[----:B------:R0:W1:Y:S02]  /*1e3f0*/  SHFL.UP P6, R14, R13, R12, R11 ;  /* 0x0400000c0d0e7389 */ /* 0x00006400000c000b */
[----:B01----:R-:W-:Y:S01]  /*1e400*/  ENDCOLLECTIVE ;  /* 0x000000000000791b */ /* 0x003fe20003800000 */
.L_x_15793:
[----:B------:R-:W-:Y:S01]  /*1e410*/  IMAD.MOV.U32 R12, RZ, RZ, 0x4 ;  /* 0x00000004ff0c7424 */ /* 0x000fe200078e00ff */
[----:B------:R-:W-:-:S05]  /*1e420*/  SEL R5, R14, RZ, P2 ;  /* 0x000000ff0e057207 */ /* 0x000fca0001000000 */
[----:B------:R-:W-:-:S04]  /*1e430*/  IMAD.IADD R5, R4, 0x1, R5 ;  /* 0x0000000104057824 */ /* 0x000fc800078e0205 */
[----:B------:R-:W-:-:S07]  /*1e440*/  IMAD.MOV.U32 R13, RZ, RZ, R5 ;  /* 0x000000ffff0d7224 */ /* 0x000fce00078e0005 */
[----:B------:R-:W-:Y:S05]  /*1e450*/  WARPSYNC.COLLECTIVE R15, `(.L_x_15794) ;  /* 0x000000000f087348 */ /* 0x000fea0003c00000 */
[----:B------:R0:W1:Y:S02]  /*1e460*/  SHFL.UP P6, R14, R13, R12, R11 ;  /* 0x0400000c0d0e7389 */ /* 0x00006400000c000b */
[----:B01----:R-:W-:Y:S01]  /*1e470*/  ENDCOLLECTIVE ;  /* 0x000000000000791b */ /* 0x003fe20003800000 */
.L_x_15794:
[----:B------:R-:W-:Y:S01]  /*1e480*/  IMAD.MOV.U32 R12, RZ, RZ, 0x8 ;  /* 0x00000008ff0c7424 */ /* 0x000fe200078e00ff */
[----:B------:R-:W-:-:S05]  /*1e490*/  SEL R6, R14, RZ, P3 ;  /* 0x000000ff0e067207 */ /* 0x000fca0001800000 */
[----:B------:R-:W-:-:S04]  /*1e4a0*/  IMAD.IADD R6, R5, 0x1, R6 ;  /* 0x0000000105067824 */ /* 0x000fc800078e0206 */
[----:B------:R-:W-:-:S07]  /*1e4b0*/  IMAD.MOV.U32 R13, RZ, RZ, R6 ;  /* 0x000000ffff0d7224 */ /* 0x000fce00078e0006 */
[----:B------:R-:W-:Y:S05]  /*1e4c0*/  WARPSYNC.COLLECTIVE R15, `(.L_x_15795) ;  /* 0x000000000f087348 */ /* 0x000fea0003c00000 */
[----:B------:R0:W1:Y:S02]  /*1e4d0*/  SHFL.UP P6, R14, R13, R12, R11 ;  /* 0x0400000c0d0e7389 */ /* 0x00006400000c000b */
[----:B01----:R-:W-:Y:S01]  /*1e4e0*/  ENDCOLLECTIVE ;  /* 0x000000000000791b */ /* 0x003fe20003800000 */
.L_x_15795:
[----:B------:R-:W-:Y:S01]  /*1e4f0*/  IMAD.MOV.U32 R12, RZ, RZ, 0x10 ;  /* 0x00000010ff0c7424 */ /* 0x000fe200078e00ff */
[----:B------:R-:W-:-:S05]  /*1e500*/  SEL R3, R14, RZ, P4 ;  /* 0x000000ff0e037207 */ /* 0x000fca0002000000 */
[----:B------:R-:W-:-:S04]  /*1e510*/  IMAD.IADD R4, R6, 0x1, R3 ;  /* 0x0000000106047824 */ /* 0x000fc800078e0203 */
[----:B------:R-:W-:-:S07]  /*1e520*/  IMAD.MOV.U32 R13, RZ, RZ, R4 ;  /* 0x000000ffff0d7224 */ /* 0x000fce00078e0004 */
[----:B------:R-:W-:Y:S05]  /*1e530*/  WARPSYNC.COLLECTIVE R15, `(.L_x_15796) ;  /* 0x000000000f087348 */ /* 0x000fea0003c00000 */
[----:B------:R0:W1:Y:S02]  /*1e540*/  SHFL.UP P6, R14, R13, R12, R11 ;  /* 0x0400000c0d0e7389 */ /* 0x00006400000c000b */
[----:B01----:R-:W-:Y:S01]  /*1e550*/  ENDCOLLECTIVE ;  /* 0x000000000000791b */ /* 0x003fe20003800000 */
.L_x_15796:
        /* <DEDUP_REMOVED lines=8> */
.L_x_15797:
[----:B------:R-:W-:Y:S05]  /*1e5e0*/  BRA `(.L_x_15798) ;  /* 0xffffff9800b47947 */ /* 0x000fea000383ffff */
.L_x_15592:
[----:B------:R-:W-:Y:S01]  /*1e5f0*/  BSSY B0, `(.L_x_15799) ;  /* 0x0000008000007945 */ /* 0x000fe20003800000 */
[----:B-----5:R-:W-:Y:S01]  /*1e600*/  MOV R13, R2 ;  /* 0x00000002000d7202 */ /* 0x020fe20000000f00 */
[----:B------:R-:W-:Y:S02]  /*1e610*/  IMAD.MOV.U32 R12, RZ, RZ, 0x1 ;  /* 0x00000001ff0c7424 */ /* 0x000fe400078e00ff */
[----:B------:R-:W-:Y:S02]  /*1e620*/  IMAD.MOV.U32 R11, RZ, RZ, RZ ;  /* 0x000000ffff0b7224 */ /* 0x000fe400078e00ff */
[----:B------:R-:W-:-:S07]  /*1e630*/  IMAD.MOV.U32 R15, RZ, RZ, -0x1 ;  /* 0xffffffffff0f7424 */ /* 0x000fce00078e00ff */
[----:B0123--:R-:W-:Y:S05]  /*1e640*/  WARPSYNC.COLLECTIVE R15, `(.L_x_15800) ;  /* 0x000000000f087348 */ /* 0x00ffea0003c00000 */
[----:B------:R4:W0:Y:S02]  /*1e650*/  SHFL.UP P6, R14, R13, R12, R11 ;  /* 0x0400000c0d0e7389 */ /* 0x00082400000c000b */
[----:B01234-:R-:W-:Y:S01]  /*1e660*/  ENDCOLLECTIVE ;  /* 0x000000000000791b */ /* 0x01ffe20003800000 */
.L_x_15800:
[----:B------:R-:W-:Y:S05]  /*1e670*/  BSYNC B0 ;  /* 0x0000000000007941 */ /* 0x000fea0003800000 */
.L_x_15799:
        /* <DEDUP_REMOVED lines=8> */
.L_x_15801:
[----:B------:R-:W-:Y:S01]  /*1e700*/  IMAD.MOV.U32 R12, RZ, RZ, 0x4 ;  /* 0x00000004ff0c7424 */ /* 0x000fe200078e00ff */
[----:B------:R-:W-:-:S05]  /*1e710*/  SEL R14, R14, RZ, P2 ;  /* 0x000000ff0e0e7207 */ /* 0x000fca0001000000 */
[----:B------:R-:W-:-:S04]  /*1e720*/  IMAD.IADD R3, R13, 0x1, R14 ;  /* 0x000000010d037824 */ /* 0x000fc800078e020e */
[----:B------:R-:W-:-:S07]  /*1e730*/  IMAD.MOV.U32 R13, RZ, RZ, R3 ;  /* 0x000000ffff0d7224 */ /* 0x000fce00078e0003 */
[----:B------:R-:W-:Y:S05]  /*1e740*/  WARPSYNC.COLLECTIVE R15, `(.L_x_15802) ;  /* 0x000000000f087348 */ /* 0x000fea0003c00000 */
[----:B------:R0:W1:Y:S02]  /*1e750*/  SHFL.UP P6, R14, R13, R12, R11 ;  /* 0x0400000c0d0e7389 */ /* 0x00006400000c000b */
[----:B01----:R-:W-:Y:S01]  /*1e760*/  ENDCOLLECTIVE ;  /* 0x000000000000791b */ /* 0x003fe20003800000 */
.L_x_15802:
[----:B------:R-:W-:Y:S01]  /*1e770*/  IMAD.MOV.U32 R12, RZ, RZ, 0x8 ;  /* 0x00000008ff0c7424 */ /* 0x000fe200078e00ff */
[----:B------:R-:W-:-:S05]  /*1e780*/  SEL R4, R14, RZ, P3 ;  /* 0x000000ff0e047207 */ /* 0x000fca0001800000 */
[----:B------:R-:W-:-:S04]  /*1e790*/  IMAD.IADD R4, R3, 0x1, R4 ;  /* 0x0000000103047824 */ /* 0x000fc800078e0204 */
[----:B------:R-:W-:-:S07]  /*1e7a0*/  IMAD.MOV.U32 R13, RZ, RZ, R4 ;  /* 0x000000ffff0d7224 */ /* 0x000fce00078e0004 */
[----:B------:R-:W-:Y:S05]  /*1e7b0*/  WARPSYNC.COLLECTIVE R15, `(.L_x_15803) ;  /* 0x000000000f087348 */ /* 0x000fea0003c00000 */
[----:B------:R0:W1:Y:S02]  /*1e7c0*/  SHFL.UP P6, R14, R13, R12, R11 ;  /* 0x0400000c0d0e7389 */ /* 0x00006400000c000b */
[----:B01----:R-:W-:Y:S01]  /*1e7d0*/  ENDCOLLECTIVE ;  /* 0x000000000000791b */ /* 0x003fe20003800000 */
.L_x_15803:
[----:B------:R-:W-:Y:S01]  /*1e7e0*/  IMAD.MOV.U32 R12, RZ, RZ, 0x10 ;  /* 0x00000010ff0c7424 */ /* 0x000fe200078e00ff */
[----:B------:R-:W-:-:S05]  /*1e7f0*/  SEL R5, R14, RZ, P4 ;  /* 0x000000ff0e057207 */ /* 0x000fca0002000000 */
[----:B------:R-:W-:-:S04]  /*1e800*/  IMAD.IADD R5, R4, 0x1, R5 ;  /* 0x0000000104057824 */ /* 0x000fc800078e0205 */
[----:B------:R-:W-:-:S07]  /*1e810*/  IMAD.MOV.U32 R13, RZ, RZ, R5 ;  /* 0x000000ffff0d7224 */ /* 0x000fce00078e0005 */
[----:B------:R-:W-:Y:S05]  /*1e820*/  WARPSYNC.COLLECTIVE R15, `(.L_x_15804) ;  /* 0x000000000f087348 */ /* 0x000fea0003c00000 */
[----:B------:R0:W1:Y:S02]  /*1e830*/  SHFL.UP P6, R14, R13, R12, R11 ;  /* 0x0400000c0d0e7389 */ /* 0x00006400000c000b */
[----:B01----:R-:W-:Y:S01]  /*1e840*/  ENDCOLLECTIVE ;  /* 0x000000000000791b */ /* 0x003fe20003800000 */
.L_x_15804:
        /* <DEDUP_REMOVED lines=8> */
.L_x_15805:
[----:B------:R-:W-:Y:S05]  /*1e8d0*/  BRA `(.L_x_15806) ;  /* 0xffffff9800947947 */ /* 0x000fea000383ffff */
.L_x_15594:
[----:B------:R-:W-:Y:S01]  /*1e8e0*/  BSSY B0, `(.L_x_15807) ;  /* 0x0000006000007945 */ /* 0x000fe20003800000 */
[----:B------:R-:W-:Y:S01]  /*1e8f0*/  PLOP3.LUT P6, PT, P6, PT, PT, 0x8, 0x0 ;  /* 0x000000000000781c */ /* 0x000fe200037ce170 */
[----:B------:R-:W-:-:S12]  /*1e900*/  IMAD.MOV.U32 R15, RZ, RZ, -0x1 ;  /* 0xffffffffff0f7424 */ /* 0x000fd800078e00ff */
[----:B012---:R-:W-:Y:S05]  /*1e910*/  WARPSYNC.COLLECTIVE R15, `(.L_x_15808) ;  /* 0x000000000f087348 */ /* 0x007fea0003c00000 */
[----:B------:R-:W-:Y:S01]  /*1e920*/  VOTE.ANY R14, PT, P6 ;  /* 0x00000000000e7806 */ /* 0x000fe200030e0100 */
[----:B012---:R-:W-:Y:S06]  /*1e930*/  ENDCOLLECTIVE ;  /* 0x000000000000791b */ /* 0x007fec0003800000 */
.L_x_15808:
[----:B------:R-:W-:Y:S05]  /*1e940*/  BSYNC B0 ;  /* 0x0000000000007941 */ /* 0x000fea0003800000 */
.L_x_15807:
        /* <DEDUP_REMOVED lines=9> */
.L_x_15809:
[----:B------:R-:W-:Y:S01]  /*1e9e0*/  IMAD.MOV.U32 R17, RZ, RZ, R14 ;  /* 0x000000ffff117224 */ /* 0x000fe200078e000e */
[----:B------:R-:W-:Y:S06]  /*1e9f0*/  BRA `(.L_x_15810) ;  /* 0xffffff9800847947 */ /* 0x000fec000383ffff */
.L_x_15596:
[----:B------:R-:W-:Y:S01]  /*1ea00*/  BSSY B0, `(.L_x_15811) ;  /* 0x0000007000007945 */ /* 0x000fe20003800000 */
[----:B------:R-:W-:Y:S02]  /*1ea10*/  IMAD.MOV.U32 R13, RZ, RZ, R3 ;  /* 0x000000ffff0d7224 */ /* 0x000fe400078e0003 */
[----:B------:R-:W-:Y:S02]  /*1ea20*/  IMAD.MOV.U32 R11, RZ, RZ, 0x1f ;  /* 0x0000001fff0b7424 */ /* 0x000fe400078e00ff */
[----:B------:R-:W-:-:S07]  /*1ea30*/  IMAD.MOV.U32 R15, RZ, RZ, -0x1 ;  /* 0xffffffffff0f7424 */ /* 0x000fce00078e00ff */
[----:B01234-:R-:W-:Y:S05]  /*1ea40*/  WARPSYNC.COLLECTIVE R15, `(.L_x_15812) ;  /* 0x000000000f087348 */ /* 0x01ffea0003c00000 */
[----:B------:R0:W0:Y:S02]  /*1ea50*/  SHFL.IDX P6, R14, R13, R12, R11 ;  /* 0x0000000c0d0e7389 */ /* 0x00002400000c000b */
[----:B01234-:R-:W-:Y:S01]  /*1ea60*/  ENDCOLLECTIVE ;  /* 0x000000000000791b */ /* 0x01ffe20003800000 */
.L_x_15812:
[----:B------:R-:W-:Y:S05]  /*1ea70*/  BSYNC B0 ;  /* 0x0000000000007941 */ /* 0x000fea0003800000 */
.L_x_15811:
[----:B------:R-:W-:Y:S01]  /*1ea80*/  IMAD.MOV.U32 R5, RZ, RZ, R14 ;  /* 0x000000ffff057224 */ /* 0x000fe200078e000e */
[----:B------:R-:W-:Y:S06]  /*1ea90*/  BRA `(.L_x_15595) ;  /* 0xffffff9800787947 */ /* 0x000fec000383ffff */
.L_x_15600:
[----:B-1----:R1:W4:Y:S02]  /*1eaa0*/  SYNCS.PHASECHK.TRANS64.TRYWAIT P0, [R5+URZ+0x16820], R0 ;  /* 0x01682000050075a7 */ /* 0x002324000800017f */
[----:B----4-:R-:W-:Y:S05]  /*1eab0*/  @!P0 NANOSLEEP.SYNCS 0x989680 ;  /* 0x009896800000895d */ /* 0x010fea0003900000 */
[----:B------:R-:W4:Y:S02]  /*1eac0*/  @!P0 SYNCS.PHASECHK.TRANS64 P0, [R5+URZ+0x16820], R0 ;  /* 0x01682000050085a7 */ /* 0x000f24000800007f */
[----:B----4-:R-:W-:Y:S05]  /*1ead0*/  @!P0 BRA `(.L_x_15600) ;  /* 0xfffffffc00f08947 */ /* 0x010fea000383ffff */
[----:B------:R-:W-:Y:S05]  /*1eae0*/  BRA `(.L_x_15813) ;  /* 0xffffff9c00f07947 */ /* 0x000fea000383ffff */
.L_x_15601:
        /* <DEDUP_REMOVED lines=11> */
.L_x_15815:
[----:B------:R-:W-:Y:S05]  /*1eba0*/  BSYNC B0 ;  /* 0x0000000000007941 */ /* 0x000fea0003800000 */
.L_x_15814:
[----:B------:R-:W-:Y:S05]  /*1ebb0*/  BRA `(.L_x_15816) ;  /* 0xffffff9c00d87947 */ /* 0x000fea000383ffff */
.L_x_15602:
[----:B------:R-:W-:Y:S01]  /*1ebc0*/  BSSY B0, `(.L_x_15817) ;  /* 0x0000006000007945 */ /* 0x000fe20003800000 */
[----:B------:R-:W-:-:S07]  /*1ebd0*/  IMAD.MOV.U32 R15, RZ, RZ, -0x1 ;  /* 0xffffffffff0f7424 */ /* 0x000fce00078e00ff */
[----:B0123--:R-:W-:Y:S05]  /*1ebe0*/  WARPSYNC.COLLECTIVE R15, `(.L_x_15818) ;  /* 0x000000000f0c7348 */ /* 0x00ffea0003c00000 */
[----:B------:R-:W-:Y:S02]  /*1ebf0*/  ELECT P6, UR62, PT ;  /* 0x00000000003e782f */ /* 0x000fe400038c0000 */
[----:B------:R-:W-:Y:S01]  /*1ec00*/  MOV R14, UR62 ;  /* 0x0000003e000e7c02 */ /* 0x000fe20008000f00 */
[----:B0123--:R-:W-:Y:S10]  /*1ec10*/  ENDCOLLECTIVE ;  /* 0x000000000000791b */ /* 0x00fff40003800000 */
.L_x_15818:
[----:B------:R-:W-:Y:S05]  /*1ec20*/  BSYNC B0 ;  /* 0x0000000000007941 */ /* 0x000fea0003800000 */
.L_x_15817:
[----:B------:R-:W-:Y:S05]  /*1ec30*/  BRA `(.L_x_15819) ;  /* 0xffffff9c00cc7947 */ /* 0x000fea000383ffff */
.L_x_15604:
[----:B-1----:R1:W4:Y:S02]  /*1ec40*/  SYNCS.PHASECHK.TRANS64.TRYWAIT P1, [R3+URZ+0x16840], R2 ;  /* 0x01684002030075a7 */ /* 0x002324000802017f */
[----:B----4-:R-:W-:Y:S05]  /*1ec50*/  @!P1 NANOSLEEP.SYNCS 0x989680 ;  /* 0x009896800000995d */ /* 0x010fea0003900000 */
[----:B------:R-:W4:Y:S02]  /*1ec60*/  @!P1 SYNCS.PHASECHK.TRANS64 P1, [R3+URZ+0x16840], R2 ;  /* 0x01684002030095a7 */ /* 0x000f24000802007f */
[----:B----4-:R-:W-:Y:S05]  /*1ec70*/  @!P1 BRA `(.L_x_15604) ;  /* 0xfffffffc00f09947 */ /* 0x010fea000383ffff */
[----:B------:R-:W-:Y:S05]  /*1ec80*/  BRA `(.L_x_15820) ;  /* 0xffffff9c00ec7947 */ /* 0x000fea000383ffff */
.L_x_15606:
[----:B----4-:R4:W0:Y:S02]  /*1ec90*/  SYNCS.PHASECHK.TRANS64.TRYWAIT P1, [R5+URZ+0x16840], R0 ;  /* 0x01684000050075a7 */ /* 0x010824000802017f */
[----:B0-----:R-:W-:Y:S05]  /*1eca0*/  @!P1 NANOSLEEP.SYNCS 0x989680 ;  /* 0x009896800000995d */ /* 0x001fea0003900000 */
[----:B------:R-:W0:Y:S02]  /*1ecb0*/  @!P1 SYNCS.PHASECHK.TRANS64 P1, [R5+URZ+0x16840], R0 ;  /* 0x01684000050095a7 */ /* 0x000e24000802007f */
[----:B0-----:R-:W-:Y:S05]  /*1ecc0*/  @!P1 BRA `(.L_x_15606) ;  /* 0xfffffffc00f09947 */ /* 0x001fea000383ffff */
[----:B------:R-:W-:Y:S05]  /*1ecd0*/  BRA `(.L_x_15821) ;  /* 0xffffff9c00f87947 */ /* 0x000fea000383ffff */
.L_x_15608:
[----:B------:R0:W0:Y:S02]  /*1ece0*/  SYNCS.PHASECHK.TRANS64.TRYWAIT P1, [R3+URZ+0x16860], R2 ;  /* 0x01686002030075a7 */ /* 0x000024000802017f */
[----:B0-----:R-:W-:Y:S05]  /*1ecf0*/  @!P1 NANOSLEEP.SYNCS 0x989680 ;  /* 0x009896800000995d */ /* 0x001fea0003900000 */
[----:B------:R-:W0:Y:S02]  /*1ed00*/  @!P1 SYNCS.PHASECHK.TRANS64 P1, [R3+URZ+0x16860], R2 ;  /* 0x01686002030095a7 */ /* 0x000e24000802007f */
[----:B0-----:R-:W-:Y:S05]  /*1ed10*/  @!P1 BRA `(.L_x_15608) ;  /* 0xfffffffc00f09947 */ /* 0x001fea000383ffff */
[----:B------:R-:W-:Y:S05]  /*1ed20*/  BRA `(.L_x_15822) ;  /* 0xffffff9c00f47947 */ /* 0x000fea000383ffff */
.L_x_15823:
        /* <DEDUP_REMOVED lines=13> */
.L_x_15869:


//--------------------- .nv.global.init           --------------------------
	.section	.nv.global.init,"aw",@progbits
.nv.global.init:
	.type		$str$23,@object
	.size		$str$23,($str$24 - $str$23)
$str$23:
        /*0000*/ 	.byte	0x28, 0x61, 0x64, 0x64, 0x72, 0x65, 0x73, 0x73, 0x20, 0x26, 0x20, 0x6d, 0x61, 0x73, 0x6b, 0x29
        /*0010*/ 	.byte	0x20, 0x3d, 0x3d, 0x20, 0x30, 0x00
	.type		$str$24,@object
	.size		$str$24,(__unnamed_27 - $str$24)
$str$24:
        /*0016*/ 	.byte	0x2f, 0x74, 0x6d, 0x70, 0x2f, 0x6f, 0x73, 0x73, 0x5f, 0x6b, 0x65, 0x72, 0x6e, 0x65, 0x6c, 0x73
        /*0026*/ 	.byte	0x5f, 0x73, 0x72, 0x63, 0x2f, 0x66, 0x6c, 0x61, 0x73, 0x68, 0x5f, 0x61, 0x74, 0x74, 0x65, 0x6e
        /*0036*/ 	.byte	0x74, 0x69, 0x6f, 0x6e, 0x2f, 0x63, 0x73, 0x72, 0x63, 0x2f, 0x63, 0x75, 0x74, 0x6c, 0x61, 0x73
        /*0046*/ 	.byte	0x73, 0x2f, 0x69, 0x6e, 0x63, 0x6c, 0x75, 0x64, 0x65, 0x2f, 0x63, 0x75, 0x74, 0x65, 0x2f, 0x70
        /*0056*/ 	.byte	0x6f, 0x69, 0x6e, 0x74, 0x65, 0x72, 0x5f, 0x66, 0x6c, 0x61, 0x67, 0x67, 0x65, 0x64, 0x2e, 0x68
        /*0066*/ 	.byte	0x70, 0x70, 0x00
	.type		__unnamed_27,@object
	.size		__unnamed_27,(__unnamed_4 - __unnamed_27)
__unnamed_27:
        /* <DEDUP_REMOVED lines=24> */
        /*01e9*/ 	.byte	0x00
	.type		__unnamed_4,@object
	.size		__unnamed_4,(__unnamed_9 - __unnamed_4)
__unnamed_4:
        /* <DEDUP_REMOVED lines=25> */
	.type		__unnamed_9,@object
	.size		__unnamed_9,(__unnamed_17 - __unnamed_9)
__unnamed_9:
        /* <DEDUP_REMOVED lines=25> */
	.type		__unnamed_17,@object
	.size		__unnamed_17,(__unnamed_13 - __unnamed_17)
__unnamed_17:
        /* <DEDUP_REMOVED lines=25> */
	.type		__unnamed_13,@object
	.size		__unnamed_13,(__unnamed_23 - __unnamed_13)
__unnamed_13:
        /* <DEDUP_REMOVED lines=25> */
	.type		__unnamed_23,@object
	.size		__unnamed_23,(__unnamed_18 - __unnamed_23)
__unnamed_23:
        /* <DEDUP_REMOVED lines=25> */
	.type		__unnamed_18,@object
	.size		__unnamed_18,(__unnamed_22 - __unnamed_18)
__unnamed_18:
        /* <DEDUP_REMOVED lines=25> */
	.type		__unnamed_22,@object
	.size		__unnamed_22,(__unnamed_5 - __unnamed_22)
__unnamed_22:
        /* <DEDUP_REMOVED lines=25> */
	.type		__unnamed_5,@object
	.size		__unnamed_5,(__unnamed_3 - __unnamed_5)
__unnamed_5:
        /* <DEDUP_REMOVED lines=24> */
        /*0e03*/ 	.byte	0x3e, 0x20, 0x26, 0x5d, 0x00
	.type		__unnamed_3,@object
	.size		__unnamed_3,(__unnamed_2 - __unnamed_3)
__unnamed_3:
        /* <DEDUP_REMOVED lines=29> */
	.type		__unnamed_2,@object
	.size		__unnamed_2,(__unnamed_1 - __unnamed_2)
__unnamed_2:
        /* <DEDUP_REMOVED lines=29> */
	.type		__unnamed_1,@object
	.size		__unnamed_1,(__unnamed_25 - __unnamed_1)
__unnamed_1:
        /* <DEDUP_REMOVED lines=28> */
        /*1360*/ 	.byte	0x3c, 0x38, 0x31, 0x39, 0x32, 0x3e, 0x3e, 0x3e, 0x3e, 0x3e, 0x20, 0x26, 0x5d, 0x00
	.type		__unnamed_25,@object
	.size		__unnamed_25,(__unnamed_26 - __unnamed_25)
__unnamed_25:
        /* <DEDUP_REMOVED lines=28> */
        /*152e*/ 	.byte	0x3a, 0x43, 0x3c, 0x31, 0x36, 0x33, 0x38, 0x34, 0x3e, 0x3e, 0x3e, 0x3e, 0x3e, 0x5d, 0x00
	.type		__unnamed_26,@object
	.size		__unnamed_26,(__unnamed_21 - __unnamed_26)
__unnamed_26:
        /* <DEDUP_REMOVED lines=29> */
	.type		__unnamed_21,@object
	.size		__unnamed_21,(__unnamed_11 - __unnamed_21)
__unnamed_21:
        /* <DEDUP_REMOVED lines=29> */
	.type		__unnamed_11,@object
	.size		__unnamed_11,(__unnamed_7 - __unnamed_11)
__unnamed_11:
        /* <DEDUP_REMOVED lines=29> */
	.type		__unnamed_7,@object
	.size		__unnamed_7,(__unnamed_15 - __unnamed_7)
__unnamed_7:
        /* <DEDUP_REMOVED lines=29> */
	.type		__unnamed_15,@object
	.size		__unnamed_15,(__unnamed_12 - __unnamed_15)
__unnamed_15:
        /* <DEDUP_REMOVED lines=29> */
	.type		__unnamed_12,@object
	.size		__unnamed_12,(__unnamed_20 - __unnamed_12)
__unnamed_12:
        /* <DEDUP_REMOVED lines=29> */
	.type		__unnamed_20,@object
	.size		__unnamed_20,(__unnamed_8 - __unnamed_20)
__unnamed_20:
        /* <DEDUP_REMOVED lines=29> */
	.type		__unnamed_8,@object
	.size		__unnamed_8,(__unnamed_16 - __unnamed_8)
__unnamed_8:
        /* <DEDUP_REMOVED lines=29> */
	.type		__unnamed_16,@object
	.size		__unnamed_16,(__unnamed_24 - __unnamed_16)
__unnamed_16:
        /* <DEDUP_REMOVED lines=29> */
	.type		__unnamed_24,@object
	.size		__unnamed_24,(__unnamed_19 - __unnamed_24)
__unnamed_24:
        /* <DEDUP_REMOVED lines=30> */
	.type		__unnamed_19,@object
	.size		__unnamed_19,(__unnamed_10 - __unnamed_19)
__unnamed_19:
        /* <DEDUP_REMOVED lines=29> */
        /*292d*/ 	.byte	0x5d, 0x00
	.type		__unnamed_10,@object
	.size		__unnamed_10,(__unnamed_6 - __unnamed_10)
__unnamed_10:
        /* <DEDUP_REMOVED lines=30> */
	.type		__unnamed_6,@object
	.size		__unnamed_6,(__unnamed_14 - __unnamed_6)
__unnamed_6:
        /* <DEDUP_REMOVED lines=30> */
	.type		__unnamed_14,@object
	.size		__unnamed_14,(.L_13 - __unnamed_14)
__unnamed_14:
        /* <DEDUP_REMOVED lines=30> */
.L_13:


//--------------------- .nv.shared._ZN7cutlass13device_kernelIN5flash11enable_sm90INS1_16FlashAttnFwdSm90INS1_25CollectiveMainloopFwdSm90ILi2EN4cute5tupleIJNS5_1CILi1EEES8_S8_EEENS6_IJNS7_ILi128EEENS7_ILi80EEENS7_ILi256EEEEEELi256ENS_10bfloat16_tEfNS_4arch4Sm90ELb0ELb0ELb0ELb0ELb1ELb0ELb0ELb1ELb1ELb1ELb0ELb0EEENS1_21CollectiveEpilogueFwdINS6_IJSA_SC_SB_EEES9_SE_SG_Li256ELb0ELb1ELb0ELb0EEENS1_29StaticPersistentTileSchedulerILb0EEEEEEEEEvNT_6ParamsE --------------------------
	.section	.nv.shared._ZN7cutlass13device_kernelIN5flash11enable_sm90INS1_16FlashAttnFwdSm90INS1_25CollectiveMainloopFwdSm90ILi2EN4cute5tupleIJNS5_1CILi1EEES8_S8_EEENS6_IJNS7_ILi128EEENS7_ILi80EEENS7_ILi256EEEEEELi256ENS_10bfloat16_tEfNS_4arch4Sm90ELb0ELb0ELb0ELb0ELb1ELb0ELb0ELb1ELb1ELb1ELb0ELb0EEENS1_21CollectiveEpilogueFwdINS6_IJSA_SC_SB_EEES9_SE_SG_Li256ELb0ELb1ELb0ELb0EEENS1_29StaticPersistentTileSchedulerILb0EEEEEEEEEvNT_6ParamsE,"aw",@nobits
	.sectionflags	@""
	.align	16
	.zero		1024


//--------------------- .nv.shared.reserved.0     --------------------------
	.section	.nv.shared.reserved.0,"aw",@nobits
	.weak		__nv_reservedSMEM_offset_0_alias
	.size		__nv_reservedSMEM_offset_0_alias, 0, 0
	.other		__nv_reservedSMEM_offset_0_alias,@"STO_CUDA_RESERVED_SHARED STV_DEFAULT"
__nv_reservedSMEM_offset_0_alias:
	.zero		0


//--------------------- .nv.global                --------------------------
	.section	.nv.global,"aw",@nobits
.nv.global:
	.type		_ZN72_INTERNAL_1a4724fc_36_flash_fwd_hdimall_bf16_paged_sm90_cu_a7f3af4d_54844cute1_E,@object
	.size		_ZN72_INTERNAL_1a4724fc_36_flash_fwd_hdimall_bf16_paged_sm90_cu_a7f3af4d_54844cute1_E,(_ZN72_INTERNAL_1a4724fc_36_flash_fwd_hdimall_bf16_paged_sm90_cu_a7f3af4d_54844cuda3std3__45__cpo6cbeginE - _ZN72_INTERNAL_1a4724fc_36_flash_fwd_hdimall_bf16_paged_sm90_cu_a7f3af4d_54844cute1_E)
_ZN72_INTERNAL_1a4724fc_36_flash_fwd_hdimall_bf16_paged_sm90_cu_a7f3af4d_54844cute1_E:
	.zero		1
	.type		_ZN72_INTERNAL_1a4724fc_36_flash_fwd_hdimall_bf16_paged_sm90_cu_a7f3af4d_54844cuda3std3__45__cpo6cbeginE,@object
	.size		_ZN72_INTERNAL_1a4724fc_36_flash_fwd_hdimall_bf16_paged_sm90_cu_a7f3af4d_54844cuda3std3__45__cpo6cbeginE,(_ZN72_INTERNAL_1a4724fc_36_flash_fwd_hdimall_bf16_paged_sm90_cu_a7f3af4d_54844cuda3std3__48in_placeE - _ZN72_INTERNAL_1a4724fc_36_flash_fwd_hdimall_bf16_paged_sm90_cu_a7f3af4d_54844cuda3std3__45__cpo6cbeginE)
_ZN72_INTERNAL_1a4724fc_36_flash_fwd_hdimall_bf16_paged_sm90_cu_a7f3af4d_54844cuda3std3__45__cpo6cbeginE:
	.zero		1
	.type		_ZN72_INTERNAL_1a4724fc_36_flash_fwd_hdimall_bf16_paged_sm90_cu_a7f3af4d_54844cuda3std3__48in_placeE,@object
	.size		_ZN72_INTERNAL_1a4724fc_36_flash_fwd_hdimall_bf16_paged_sm90_cu_a7f3af4d_54844cuda3std3__48in_placeE,(_ZN72_INTERNAL_1a4724fc_36_flash_fwd_hdimall_bf16_paged_sm90_cu_a7f3af4d_54844cuda3std6ranges3__45__cpo9iter_moveE - _ZN72_INTERNAL_1a4724fc_36_flash_fwd_hdimall_bf16_paged_sm90_cu_a7f3af4d_54844cuda3std3__48in_placeE)
_ZN72_INTERNAL_1a4724fc_36_flash_fwd_hdimall_bf16_paged_sm90_cu_a7f3af4d_54844cuda3std3__48in_placeE:
	.zero		1
	.type		_ZN72_INTERNAL_1a4724fc_36_flash_fwd_hdimall_bf16_paged_sm90_cu_a7f3af4d_54844cuda3std6ranges3__45__cpo9iter_moveE,@object
	.size		_ZN72_INTERNAL_1a4724fc_36_flash_fwd_hdimall_bf16_paged_sm90_cu_a7f3af4d_54844cuda3std6ranges3__45__cpo9iter_moveE,(_ZN72_INTERNAL_1a4724fc_36_flash_fwd_hdimall_bf16_paged_sm90_cu_a7f3af4d_54844cuda3std3__45__cpo5beginE - _ZN72_INTERNAL_1a4724fc_36_flash_fwd_hdimall_bf16_paged_sm90_cu_a7f3af4d_54844cuda3std6ranges3__45__cpo9iter_moveE)
_ZN72_INTERNAL_1a4724fc_36_flash_fwd_hdimall_bf16_paged_sm90_cu_a7f3af4d_54844cuda3std6ranges3__45__cpo9iter_moveE:
	.zero		1
	.type		_ZN72_INTERNAL_1a4724fc_36_flash_fwd_hdimall_bf16_paged_sm90_cu_a7f3af4d_54844cuda3std3__45__cpo5beginE,@object
	.size		_ZN72_INTERNAL_1a4724fc_36_flash_fwd_hdimall_bf16_paged_sm90_cu_a7f3af4d_54844cuda3std3__45__cpo5beginE,(_ZN72_INTERNAL_1a4724fc_36_flash_fwd_hdimall_bf16_paged_sm90_cu_a7f3af4d_54844cuda3std3__474_GLOBAL__N__1a4724fc_36_flash_fwd_hdimall_bf16_paged_sm90_cu_a7f3af4d_54846ignoreE - _ZN72_INTERNAL_1a4724fc_36_flash_fwd_hdimall_bf16_paged_sm90_cu_a7f3af4d_54844cuda3std3__45__cpo5beginE)
_ZN72_INTERNAL_1a4724fc_36_flash_fwd_hdimall_bf16_paged_sm90_cu_a7f3af4d_54844cuda3std3__45__cpo5beginE:
	.zero		1
	.type		_ZN72_INTERNAL_1a4724fc_36_flash_fwd_hdimall_bf16_paged_sm90_cu_a7f3af4d_54844cuda3std3__474_GLOBAL__N__1a4724fc_36_flash_fwd_hdimall_bf16_paged_sm90_cu_a7f3af4d_54846ignoreE,@object
	.size		_ZN72_INTERNAL_1a4724fc_36_flash_fwd_hdimall_bf16_paged_sm90_cu_a7f3af4d_54844cuda3std3__474_GLOBAL__N__1a4724fc_36_flash_fwd_hdimall_bf16_paged_sm90_cu_a7f3af4d_54846ignoreE,(_ZN72_INTERNAL_1a4724fc_36_flash_fwd_hdimall_bf16_paged_sm90_cu_a7f3af4d_54844cute7productE - _ZN72_INTERNAL_1a4724fc_36_flash_fwd_hdimall_bf16_paged_sm90_cu_a7f3af4d_54844cuda3std3__474_GLOBAL__N__1a4724fc_36_flash_fwd_hdimall_bf16_paged_sm90_cu_a7f3af4d_54846ignoreE)
_ZN72_INTERNAL_1a4724fc_36_flash_fwd_hdimall_bf16_paged_sm90_cu_a7f3af4d_54844cuda3std3__474_GLOBAL__N__1a4724fc_36_flash_fwd_hdimall_bf16_paged_sm90_cu_a7f3af4d_54846ignoreE:
	.zero		1
	.type		_ZN72_INTERNAL_1a4724fc_36_flash_fwd_hdimall_bf16_paged_sm90_cu_a7f3af4d_54844cute7productE,@object
	.size		_ZN72_INTERNAL_1a4724fc_36_flash_fwd_hdimall_bf16_paged_sm90_cu_a7f3af4d_54844cute7productE,(_ZN72_INTERNAL_1a4724fc_36_flash_fwd_hdimall_bf16_paged_sm90_cu_a7f3af4d_54844cuda3std3__45__cpo3endE - _ZN72_INTERNAL_1a4724fc_36_flash_fwd_hdimall_bf16_paged_sm90_cu_a7f3af4d_54844cute7productE)
_ZN72_INTERNAL_1a4724fc_36_flash_fwd_hdimall_bf16_paged_sm90_cu_a7f3af4d_54844cute7productE:
	.zero		1
	.type		_ZN72_INTERNAL_1a4724fc_36_flash_fwd_hdimall_bf16_paged_sm90_cu_a7f3af4d_54844cuda3std3__45__cpo3endE,@object
	.size		_ZN72_INTERNAL_1a4724fc_36_flash_fwd_hdimall_bf16_paged_sm90_cu_a7f3af4d_54844cuda3std3__45__cpo3endE,(_ZN72_INTERNAL_1a4724fc_36_flash_fwd_hdimall_bf16_paged_sm90_cu_a7f3af4d_54844cuda3std3__419piecewise_constructE - _ZN72_INTERNAL_1a4724fc_36_flash_fwd_hdimall_bf16_paged_sm90_cu_a7f3af4d_54844cuda3std3__45__cpo3endE)
_ZN72_INTERNAL_1a4724fc_36_flash_fwd_hdimall_bf16_paged_sm90_cu_a7f3af4d_54844cuda3std3__45__cpo3endE:
	.zero		1
	.type		_ZN72_INTERNAL_1a4724fc_36_flash_fwd_hdimall_bf16_paged_sm90_cu_a7f3af4d_54844cuda3std3__419piecewise_constructE,@object
	.size		_ZN72_INTERNAL_1a4724fc_36_flash_fwd_hdimall_bf16_paged_sm90_cu_a7f3af4d_54844cuda3std3__419piecewise_constructE,(_ZN72_INTERNAL_1a4724fc_36_flash_fwd_hdimall_bf16_paged_sm90_cu_a7f3af4d_54844cuda3std3__45__cpo4cendE - _ZN72_INTERNAL_1a4724fc_36_flash_fwd_hdimall_bf16_paged_sm90_cu_a7f3af4d_54844cuda3std3__419piecewise_constructE)
_ZN72_INTERNAL_1a4724fc_36_flash_fwd_hdimall_bf16_paged_sm90_cu_a7f3af4d_54844cuda3std3__419piecewise_constructE:
	.zero		1
	.type		_ZN72_INTERNAL_1a4724fc_36_flash_fwd_hdimall_bf16_paged_sm90_cu_a7f3af4d_54844cuda3std3__45__cpo4cendE,@object
	.size		_ZN72_INTERNAL_1a4724fc_36_flash_fwd_hdimall_bf16_paged_sm90_cu_a7f3af4d_54844cuda3std3__45__cpo4cendE,(_ZN72_INTERNAL_1a4724fc_36_flash_fwd_hdimall_bf16_paged_sm90_cu_a7f3af4d_54844cuda3std6ranges3__45__cpo4swapE - _ZN72_INTERNAL_1a4724fc_36_flash_fwd_hdimall_bf16_paged_sm90_cu_a7f3af4d_54844cuda3std3__45__cpo4cendE)
_ZN72_INTERNAL_1a4724fc_36_flash_fwd_hdimall_bf16_paged_sm90_cu_a7f3af4d_54844cuda3std3__45__cpo4cendE:
	.zero		1
	.type		_ZN72_INTERNAL_1a4724fc_36_flash_fwd_hdimall_bf16_paged_sm90_cu_a7f3af4d_54844cuda3std6ranges3__45__cpo4swapE,@object
	.size		_ZN72_INTERNAL_1a4724fc_36_flash_fwd_hdimall_bf16_paged_sm90_cu_a7f3af4d_54844cuda3std6ranges3__45__cpo4swapE,(.L_34 - _ZN72_INTERNAL_1a4724fc_36_flash_fwd_hdimall_bf16_paged_sm90_cu_a7f3af4d_54844cuda3std6ranges3__45__cpo4swapE)
_ZN72_INTERNAL_1a4724fc_36_flash_fwd_hdimall_bf16_paged_sm90_cu_a7f3af4d_54844cuda3std6ranges3__45__cpo4swapE:
	.zero		1
.L_34:


//--------------------- .nv.shared._ZN7cutlass13device_kernelIN5flash11enable_sm90INS1_16FlashAttnFwdSm90INS1_25CollectiveMainloopFwdSm90ILi2EN4cute5tupleIJNS5_1CILi1EEES8_S8_EEENS6_IJNS7_ILi128EEENS7_ILi80EEENS7_ILi256EEEEEELi256ENS_10bfloat16_tEfNS_4arch4Sm90ELb0ELb0ELb0ELb1ELb1ELb0ELb0ELb1ELb1ELb1ELb0ELb0EEENS1_21CollectiveEpilogueFwdINS6_IJSA_SC_SB_EEES9_SE_SG_Li256ELb1ELb1ELb0ELb0EEENS1_36VarlenDynamicPersistentTileSchedulerILi128ELi80ELi256ELi128ELb0ELb1ELb1ELb0ELb1ELb1EEEEEEEEEvNT_6ParamsE --------------------------
	.section	.nv.shared._ZN7cutlass13device_kernelIN5flash11enable_sm90INS1_16FlashAttnFwdSm90INS1_25CollectiveMainloopFwdSm90ILi2EN4cute5tupleIJNS5_1CILi1EEES8_S8_EEENS6_IJNS7_ILi128EEENS7_ILi80EEENS7_ILi256EEEEEELi256ENS_10bfloat16_tEfNS_4arch4Sm90ELb0ELb0ELb0ELb1ELb1ELb0ELb0ELb1ELb1ELb1ELb0ELb0EEENS1_21CollectiveEpilogueFwdINS6_IJSA_SC_SB_EEES9_SE_SG_Li256ELb1ELb1ELb0ELb0EEENS1_36VarlenDynamicPersistentTileSchedulerILi128ELi80ELi256ELi128ELb0ELb1ELb1ELb0ELb1ELb1EEEEEEEEEvNT_6ParamsE,"aw",@nobits
	.sectionflags	@""
	.align	16
	.zero		1024


//--------------------- .nv.shared._ZN7cutlass13device_kernelIN5flash11enable_sm90INS1_16FlashAttnFwdSm90INS1_25CollectiveMainloopFwdSm90ILi2EN4cute5tupleIJNS5_1CILi1EEES8_S8_EEENS6_IJNS7_ILi128EEENS7_ILi80EEENS7_ILi256EEEEEELi256ENS_10bfloat16_tEfNS_4arch4Sm90ELb0ELb0ELb0ELb1ELb1ELb1ELb0ELb1ELb1ELb1ELb0ELb0EEENS1_21CollectiveEpilogueFwdINS6_IJSA_SC_SB_EEES9_SE_SG_Li256ELb1ELb1ELb0ELb0EEENS1_36VarlenDynamicPersistentTileSchedulerILi128ELi80ELi256ELi128ELb0ELb1ELb1ELb0ELb1ELb1EEEEEEEEEvNT_6ParamsE --------------------------
	.section	.nv.shared._ZN7cutlass13device_kernelIN5flash11enable_sm90INS1_16FlashAttnFwdSm90INS1_25CollectiveMainloopFwdSm90ILi2EN4cute5tupleIJNS5_1CILi1EEES8_S8_EEENS6_IJNS7_ILi128EEENS7_ILi80EEENS7_ILi256EEEEEELi256ENS_10bfloat16_tEfNS_4arch4Sm90ELb0ELb0ELb0ELb1ELb1ELb1ELb0ELb1ELb1ELb1ELb0ELb0EEENS1_21CollectiveEpilogueFwdINS6_IJSA_SC_SB_EEES9_SE_SG_Li256ELb1ELb1ELb0ELb0EEENS1_36VarlenDynamicPersistentTileSchedulerILi128ELi80ELi256ELi128ELb0ELb1ELb1ELb0ELb1ELb1EEEEEEEEEvNT_6ParamsE,"aw",@nobits
	.sectionflags	@""
	.align	16
	.zero		1024


//--------------------- .nv.shared._ZN7cutlass13device_kernelIN5flash11enable_sm90INS1_16FlashAttnFwdSm90INS1_25CollectiveMainloopFwdSm90ILi2EN4cute5tupleIJNS5_1CILi1EEES8_S8_EEENS6_IJNS7_ILi128EEENS7_ILi64EEENS7_ILi256EEEEEELi256ENS_10bfloat16_tEfNS_4arch4Sm90ELb0ELb1ELb0ELb0ELb1ELb0ELb0ELb1ELb1ELb1ELb0ELb0EEENS1_21CollectiveEpilogueFwdINS6_IJSA_SC_SB_EEES9_SE_SG_Li256ELb0ELb1ELb0ELb0EEENS1_30DynamicPersistentTileSchedulerILi256ELi128ELb0ELb1ELb1EEEEEEEEEvNT_6ParamsE --------------------------
	.section	.nv.shared._ZN7cutlass13device_kernelIN5flash11enable_sm90INS1_16FlashAttnFwdSm90INS1_25CollectiveMainloopFwdSm90ILi2EN4cute5tupleIJNS5_1CILi1EEES8_S8_EEENS6_IJNS7_ILi128EEENS7_ILi64EEENS7_ILi256EEEEEELi256ENS_10bfloat16_tEfNS_4arch4Sm90ELb0ELb1ELb0ELb0ELb1ELb0ELb0ELb1ELb1ELb1ELb0ELb0EEENS1_21CollectiveEpilogueFwdINS6_IJSA_SC_SB_EEES9_SE_SG_Li256ELb0ELb1ELb0ELb0EEENS1_30DynamicPersistentTileSchedulerILi256ELi128ELb0ELb1ELb1EEEEEEEEEvNT_6ParamsE,"aw",@nobits
	.sectionflags	@""
	.align	16
	.zero		1024


//--------------------- .nv.shared._ZN7cutlass13device_kernelIN5flash11enable_sm90INS1_16FlashAttnFwdSm90INS1_25CollectiveMainloopFwdSm90ILi2EN4cute5tupleIJNS5_1CILi1EEES8_S8_EEENS6_IJNS7_ILi128EEENS7_ILi64EEENS7_ILi256EEEEEELi256ENS_10bfloat16_tEfNS_4arch4Sm90ELb0ELb1ELb0ELb1ELb1ELb0ELb0ELb1ELb1ELb1ELb0ELb0EEENS1_21CollectiveEpilogueFwdINS6_IJSA_SC_SB_EEES9_SE_SG_Li256ELb1ELb1ELb0ELb0EEENS1_36VarlenDynamicPersistentTileSchedulerILi128ELi64ELi256ELi128ELb0ELb1ELb1ELb1ELb0ELb1EEEEEEEEEvNT_6ParamsE --------------------------
	.section	.nv.shared._ZN7cutlass13device_kernelIN5flash11enable_sm90INS1_16FlashAttnFwdSm90INS1_25CollectiveMainloopFwdSm90ILi2EN4cute5tupleIJNS5_1CILi1EEES8_S8_EEENS6_IJNS7_ILi128EEENS7_ILi64EEENS7_ILi256EEEEEELi256ENS_10bfloat16_tEfNS_4arch4Sm90ELb0ELb1ELb0ELb1ELb1ELb0ELb0ELb1ELb1ELb1ELb0ELb0EEENS1_21CollectiveEpilogueFwdINS6_IJSA_SC_SB_EEES9_SE_SG_Li256ELb1ELb1ELb0ELb0EEENS1_36VarlenDynamicPersistentTileSchedulerILi128ELi64ELi256ELi128ELb0ELb1ELb1ELb1ELb0ELb1EEEEEEEEEvNT_6ParamsE,"aw",@nobits
	.sectionflags	@""
	.align	16
	.zero		1024


//--------------------- .nv.shared._ZN7cutlass13device_kernelIN5flash11enable_sm90INS1_16FlashAttnFwdSm90INS1_25CollectiveMainloopFwdSm90ILi2EN4cute5tupleIJNS5_1CILi1EEES8_S8_EEENS6_IJNS7_ILi128EEENS7_ILi64EEENS7_ILi256EEEEEELi256ENS_10bfloat16_tEfNS_4arch4Sm90ELb0ELb1ELb0ELb1ELb1ELb1ELb0ELb1ELb1ELb1ELb0ELb0EEENS1_21CollectiveEpilogueFwdINS6_IJSA_SC_SB_EEES9_SE_SG_Li256ELb1ELb1ELb0ELb0EEENS1_36VarlenDynamicPersistentTileSchedulerILi128ELi64ELi256ELi128ELb0ELb1ELb1ELb1ELb0ELb1EEEEEEEEEvNT_6ParamsE --------------------------
	.section	.nv.shared._ZN7cutlass13device_kernelIN5flash11enable_sm90INS1_16FlashAttnFwdSm90INS1_25CollectiveMainloopFwdSm90ILi2EN4cute5tupleIJNS5_1CILi1EEES8_S8_EEENS6_IJNS7_ILi128EEENS7_ILi64EEENS7_ILi256EEEEEELi256ENS_10bfloat16_tEfNS_4arch4Sm90ELb0ELb1ELb0ELb1ELb1ELb1ELb0ELb1ELb1ELb1ELb0ELb0EEENS1_21CollectiveEpilogueFwdINS6_IJSA_SC_SB_EEES9_SE_SG_Li256ELb1ELb1ELb0ELb0EEENS1_36VarlenDynamicPersistentTileSchedulerILi128ELi64ELi256ELi128ELb0ELb1ELb1ELb1ELb0ELb1EEEEEEEEEvNT_6ParamsE,"aw",@nobits
	.sectionflags	@""
	.align	16
	.zero		1024


//--------------------- .nv.shared._ZN7cutlass13device_kernelIN5flash11enable_sm90INS1_16FlashAttnFwdSm90INS1_25CollectiveMainloopFwdSm90ILi2EN4cute5tupleIJNS5_1CILi1EEES8_S8_EEENS6_IJNS7_ILi128EEENS7_ILi80EEENS7_ILi256EEEEEELi256ENS_10bfloat16_tEfNS_4arch4Sm90ELb1ELb0ELb0ELb0ELb1ELb0ELb0ELb1ELb1ELb1ELb0ELb0EEENS1_21CollectiveEpilogueFwdINS6_IJSA_SC_SB_EEES9_SE_SG_Li256ELb0ELb1ELb0ELb0EEENS1_30DynamicPersistentTileSchedulerILi256ELi128ELb0ELb1ELb1EEEEEEEEEvNT_6ParamsE --------------------------
	.section	.nv.shared._ZN7cutlass13device_kernelIN5flash11enable_sm90INS1_16FlashAttnFwdSm90INS1_25CollectiveMainloopFwdSm90ILi2EN4cute5tupleIJNS5_1CILi1EEES8_S8_EEENS6_IJNS7_ILi128EEENS7_ILi80EEENS7_ILi256EEEEEELi256ENS_10bfloat16_tEfNS_4arch4Sm90ELb1ELb0ELb0ELb0ELb1ELb0ELb0ELb1ELb1ELb1ELb0ELb0EEENS1_21CollectiveEpilogueFwdINS6_IJSA_SC_SB_EEES9_SE_SG_Li256ELb0ELb1ELb0ELb0EEENS1_30DynamicPersistentTileSchedulerILi256ELi128ELb0ELb1ELb1EEEEEEEEEvNT_6ParamsE,"aw",@nobits
	.sectionflags	@""
	.align	16
	.zero		1024


//--------------------- .nv.shared._ZN7cutlass13device_kernelIN5flash11enable_sm90INS1_16FlashAttnFwdSm90INS1_25CollectiveMainloopFwdSm90ILi2EN4cute5tupleIJNS5_1CILi1EEES8_S8_EEENS6_IJNS7_ILi128EEENS7_ILi80EEENS7_ILi256EEEEEELi256ENS_10bfloat16_tEfNS_4arch4Sm90ELb1ELb0ELb0ELb1ELb1ELb0ELb0ELb1ELb1ELb1ELb0ELb0EEENS1_21CollectiveEpilogueFwdINS6_IJSA_SC_SB_EEES9_SE_SG_Li256ELb1ELb1ELb0ELb0EEENS1_36VarlenDynamicPersistentTileSchedulerILi128ELi80ELi256ELi128ELb0ELb1ELb1ELb1ELb1ELb1EEEEEEEEEvNT_6ParamsE --------------------------
	.section	.nv.shared._ZN7cutlass13device_kernelIN5flash11enable_sm90INS1_16FlashAttnFwdSm90INS1_25CollectiveMainloopFwdSm90ILi2EN4cute5tupleIJNS5_1CILi1EEES8_S8_EEENS6_IJNS7_ILi128EEENS7_ILi80EEENS7_ILi256EEEEEELi256ENS_10bfloat16_tEfNS_4arch4Sm90ELb1ELb0ELb0ELb1ELb1ELb0ELb0ELb1ELb1ELb1ELb0ELb0EEENS1_21CollectiveEpilogueFwdINS6_IJSA_SC_SB_EEES9_SE_SG_Li256ELb1ELb1ELb0ELb0EEENS1_36VarlenDynamicPersistentTileSchedulerILi128ELi80ELi256ELi128ELb0ELb1ELb1ELb1ELb1ELb1EEEEEEEEEvNT_6ParamsE,"aw",@nobits
	.sectionflags	@""
	.align	16
	.zero		1024


//--------------------- .nv.shared._ZN7cutlass13device_kernelIN5flash11enable_sm90INS1_16FlashAttnFwdSm90INS1_25CollectiveMainloopFwdSm90ILi2EN4cute5tupleIJNS5_1CILi1EEES8_S8_EEENS6_IJNS7_ILi128EEENS7_ILi80EEENS7_ILi256EEEEEELi256ENS_10bfloat16_tEfNS_4arch4Sm90ELb1ELb0ELb0ELb1ELb1ELb1ELb0ELb1ELb1ELb1ELb0ELb0EEENS1_21CollectiveEpilogueFwdINS6_IJSA_SC_SB_EEES9_SE_SG_Li256ELb1ELb1ELb0ELb0EEENS1_36VarlenDynamicPersistentTileSchedulerILi128ELi80ELi256ELi128ELb0ELb1ELb1ELb1ELb1ELb1EEEEEEEEEvNT_6ParamsE --------------------------
	.section	.nv.shared._ZN7cutlass13device_kernelIN5flash11enable_sm90INS1_16FlashAttnFwdSm90INS1_25CollectiveMainloopFwdSm90ILi2EN4cute5tupleIJNS5_1CILi1EEES8_S8_EEENS6_IJNS7_ILi128EEENS7_ILi80EEENS7_ILi256EEEEEELi256ENS_10bfloat16_tEfNS_4arch4Sm90ELb1ELb0ELb0ELb1ELb1ELb1ELb0ELb1ELb1ELb1ELb0ELb0EEENS1_21CollectiveEpilogueFwdINS6_IJSA_SC_SB_EEES9_SE_SG_Li256ELb1ELb1ELb0ELb0EEENS1_36VarlenDynamicPersistentTileSchedulerILi128ELi80ELi256ELi128ELb0ELb1ELb1ELb1ELb1ELb1EEEEEEEEEvNT_6ParamsE,"aw",@nobits
	.sectionflags	@""
	.align	16
	.zero		1024


//--------------------- .nv.shared._ZN7cutlass13device_kernelIN5flash11enable_sm90INS1_16FlashAttnFwdSm90INS1_25CollectiveMainloopFwdSm90ILi2EN4cute5tupleIJNS5_1CILi1EEES8_S8_EEENS6_IJNS7_ILi128EEENS7_ILi96EEENS7_ILi192EEEEEELi192ENS_10bfloat16_tEfNS_4arch4Sm90ELb0ELb0ELb0ELb0ELb1ELb0ELb0ELb1ELb1ELb1ELb0ELb0EEENS1_21CollectiveEpilogueFwdINS6_IJSA_SC_SB_EEES9_SE_SG_Li256ELb0ELb1ELb0ELb0EEENS1_29StaticPersistentTileSchedulerILb0EEEEEEEEEvNT_6ParamsE --------------------------
	.section	.nv.shared._ZN7cutlass13device_kernelIN5flash11enable_sm90INS1_16FlashAttnFwdSm90INS1_25CollectiveMainloopFwdSm90ILi2EN4cute5tupleIJNS5_1CILi1EEES8_S8_EEENS6_IJNS7_ILi128EEENS7_ILi96EEENS7_ILi192EEEEEELi192ENS_10bfloat16_tEfNS_4arch4Sm90ELb0ELb0ELb0ELb0ELb1ELb0ELb0ELb1ELb1ELb1ELb0ELb0EEENS1_21CollectiveEpilogueFwdINS6_IJSA_SC_SB_EEES9_SE_SG_Li256ELb0ELb1ELb0ELb0EEENS1_29StaticPersistentTileSchedulerILb0EEEEEEEEEvNT_6ParamsE,"aw",@nobits
	.sectionflags	@""
	.align	16
	.zero		1024


//--------------------- .nv.shared._ZN7cutlass13device_kernelIN5flash11enable_sm90INS1_16FlashAttnFwdSm90INS1_25CollectiveMainloopFwdSm90ILi2EN4cute5tupleIJNS5_1CILi1EEES8_S8_EEENS6_IJNS7_ILi128EEENS7_ILi96EEENS7_ILi192EEEEEELi192ENS_10bfloat16_tEfNS_4arch4Sm90ELb0ELb0ELb0ELb1ELb1ELb0ELb0ELb1ELb1ELb1ELb0ELb0EEENS1_21CollectiveEpilogueFwdINS6_IJSA_SC_SB_EEES9_SE_SG_Li256ELb1ELb1ELb0ELb0EEENS1_36VarlenDynamicPersistentTileSchedulerILi128ELi96ELi256ELi128ELb0ELb1ELb1ELb0ELb1ELb1EEEEEEEEEvNT_6ParamsE --------------------------
	.section	.nv.shared._ZN7cutlass13device_kernelIN5flash11enable_sm90INS1_16FlashAttnFwdSm90INS1_25CollectiveMainloopFwdSm90ILi2EN4cute5tupleIJNS5_1CILi1EEES8_S8_EEENS6_IJNS7_ILi128EEENS7_ILi96EEENS7_ILi192EEEEEELi192ENS_10bfloat16_tEfNS_4arch4Sm90ELb0ELb0ELb0ELb1ELb1ELb0ELb0ELb1ELb1ELb1ELb0ELb0EEENS1_21CollectiveEpilogueFwdINS6_IJSA_SC_SB_EEES9_SE_SG_Li256ELb1ELb1ELb0ELb0EEENS1_36VarlenDynamicPersistentTileSchedulerILi128ELi96ELi256ELi128ELb0ELb1ELb1ELb0ELb1ELb1EEEEEEEEEvNT_6ParamsE,"aw",@nobits
	.sectionflags	@""
	.align	16
	.zero		1024


//--------------------- .nv.shared._ZN7cutlass13device_kernelIN5flash11enable_sm90INS1_16FlashAttnFwdSm90INS1_25CollectiveMainloopFwdSm90ILi2EN4cute5tupleIJNS5_1CILi1EEES8_S8_EEENS6_IJNS7_ILi128EEENS7_ILi96EEENS7_ILi192EEEEEELi192ENS_10bfloat16_tEfNS_4arch4Sm90ELb0ELb0ELb0ELb1ELb1ELb1ELb0ELb1ELb1ELb1ELb0ELb0EEENS1_21CollectiveEpilogueFwdINS6_IJSA_SC_SB_EEES9_SE_SG_Li256ELb1ELb1ELb0ELb0EEENS1_36VarlenDynamicPersistentTileSchedulerILi128ELi96ELi256ELi128ELb0ELb1ELb1ELb0ELb1ELb1EEEEEEEEEvNT_6ParamsE --------------------------
	.section	.nv.shared._ZN7cutlass13device_kernelIN5flash11enable_sm90INS1_16FlashAttnFwdSm90INS1_25CollectiveMainloopFwdSm90ILi2EN4cute5tupleIJNS5_1CILi1EEES8_S8_EEENS6_IJNS7_ILi128EEENS7_ILi96EEENS7_ILi192EEEEEELi192ENS_10bfloat16_tEfNS_4arch4Sm90ELb0ELb0ELb0ELb1ELb1ELb1ELb0ELb1ELb1ELb1ELb0ELb0EEENS1_21CollectiveEpilogueFwdINS6_IJSA_SC_SB_EEES9_SE_SG_Li256ELb1ELb1ELb0ELb0EEENS1_36VarlenDynamicPersistentTileSchedulerILi128ELi96ELi256ELi128ELb0ELb1ELb1ELb0ELb1ELb1EEEEEEEEEvNT_6ParamsE,"aw",@nobits
	.sectionflags	@""
	.align	16
	.zero		1024


//--------------------- .nv.shared._ZN7cutlass13device_kernelIN5flash11enable_sm90INS1_16FlashAttnFwdSm90INS1_25CollectiveMainloopFwdSm90ILi2EN4cute5tupleIJNS5_1CILi1EEES8_S8_EEENS6_IJNS7_ILi128EEENS7_ILi96EEENS7_ILi192EEEEEELi192ENS_10bfloat16_tEfNS_4arch4Sm90ELb0ELb1ELb0ELb0ELb1ELb0ELb0ELb1ELb1ELb1ELb0ELb0EEENS1_21CollectiveEpilogueFwdINS6_IJSA_SC_SB_EEES9_SE_SG_Li256ELb0ELb1ELb0ELb0EEENS1_30DynamicPersistentTileSchedulerILi256ELi128ELb0ELb1ELb1EEEEEEEEEvNT_6ParamsE --------------------------
	.section	.nv.shared._ZN7cutlass13device_kernelIN5flash11enable_sm90INS1_16FlashAttnFwdSm90INS1_25CollectiveMainloopFwdSm90ILi2EN4cute5tupleIJNS5_1CILi1EEES8_S8_EEENS6_IJNS7_ILi128EEENS7_ILi96EEENS7_ILi192EEEEEELi192ENS_10bfloat16_tEfNS_4arch4Sm90ELb0ELb1ELb0ELb0ELb1ELb0ELb0ELb1ELb1ELb1ELb0ELb0EEENS1_21CollectiveEpilogueFwdINS6_IJSA_SC_SB_EEES9_SE_SG_Li256ELb0ELb1ELb0ELb0EEENS1_30DynamicPersistentTileSchedulerILi256ELi128ELb0ELb1ELb1EEEEEEEEEvNT_6ParamsE,"aw",@nobits
	.sectionflags	@""
	.align	16
	.zero		1024


//--------------------- .nv.shared._ZN7cutlass13device_kernelIN5flash11enable_sm90INS1_16FlashAttnFwdSm90INS1_25CollectiveMainloopFwdSm90ILi2EN4cute5tupleIJNS5_1CILi1EEES8_S8_EEENS6_IJNS7_ILi128EEENS7_ILi96EEENS7_ILi192EEEEEELi192ENS_10bfloat16_tEfNS_4arch4Sm90ELb0ELb1ELb0ELb1ELb1ELb0ELb0ELb1ELb1ELb1ELb0ELb0EEENS1_21CollectiveEpilogueFwdINS6_IJSA_SC_SB_EEES9_SE_SG_Li256ELb1ELb1ELb0ELb0EEENS1_36VarlenDynamicPersistentTileSchedulerILi128ELi96ELi256ELi128ELb0ELb1ELb1ELb1ELb0ELb1EEEEEEEEEvNT_6ParamsE --------------------------
	.section	.nv.shared._ZN7cutlass13device_kernelIN5flash11enable_sm90INS1_16FlashAttnFwdSm90INS1_25CollectiveMainloopFwdSm90ILi2EN4cute5tupleIJNS5_1CILi1EEES8_S8_EEENS6_IJNS7_ILi128EEENS7_ILi96EEENS7_ILi192EEEEEELi192ENS_10bfloat16_tEfNS_4arch4Sm90ELb0ELb1ELb0ELb1ELb1ELb0ELb0ELb1ELb1ELb1ELb0ELb0EEENS1_21CollectiveEpilogueFwdINS6_IJSA_SC_SB_EEES9_SE_SG_Li256ELb1ELb1ELb0ELb0EEENS1_36VarlenDynamicPersistentTileSchedulerILi128ELi96ELi256ELi128ELb0ELb1ELb1ELb1ELb0ELb1EEEEEEEEEvNT_6ParamsE,"aw",@nobits
	.sectionflags	@""
	.align	16
	.zero		1024


//--------------------- .nv.shared._ZN7cutlass13device_kernelIN5flash11enable_sm90INS1_16FlashAttnFwdSm90INS1_25CollectiveMainloopFwdSm90ILi2EN4cute5tupleIJNS5_1CILi1EEES8_S8_EEENS6_IJNS7_ILi128EEENS7_ILi96EEENS7_ILi192EEEEEELi192ENS_10bfloat16_tEfNS_4arch4Sm90ELb0ELb1ELb0ELb1ELb1ELb1ELb0ELb1ELb1ELb1ELb0ELb0EEENS1_21CollectiveEpilogueFwdINS6_IJSA_SC_SB_EEES9_SE_SG_Li256ELb1ELb1ELb0ELb0EEENS1_36VarlenDynamicPersistentTileSchedulerILi128ELi96ELi256ELi128ELb0ELb1ELb1ELb1ELb0ELb1EEEEEEEEEvNT_6ParamsE --------------------------
	.section	.nv.shared._ZN7cutlass13device_kernelIN5flash11enable_sm90INS1_16FlashAttnFwdSm90INS1_25CollectiveMainloopFwdSm90ILi2EN4cute5tupleIJNS5_1CILi1EEES8_S8_EEENS6_IJNS7_ILi128EEENS7_ILi96EEENS7_ILi192EEEEEELi192ENS_10bfloat16_tEfNS_4arch4Sm90ELb0ELb1ELb0ELb1ELb1ELb1ELb0ELb1ELb1ELb1ELb0ELb0EEENS1_21CollectiveEpilogueFwdINS6_IJSA_SC_SB_EEES9_SE_SG_Li256ELb1ELb1ELb0ELb0EEENS1_36VarlenDynamicPersistentTileSchedulerILi128ELi96ELi256ELi128ELb0ELb1ELb1ELb1ELb0ELb1EEEEEEEEEvNT_6ParamsE,"aw",@nobits
	.sectionflags	@""
	.align	16
	.zero		1024


//--------------------- .nv.shared._ZN7cutlass13device_kernelIN5flash11enable_sm90INS1_16FlashAttnFwdSm90INS1_25CollectiveMainloopFwdSm90ILi2EN4cute5tupleIJNS5_1CILi1EEES8_S8_EEENS6_IJNS7_ILi128EEENS7_ILi96EEENS7_ILi192EEEEEELi192ENS_10bfloat16_tEfNS_4arch4Sm90ELb1ELb0ELb0ELb0ELb1ELb0ELb0ELb1ELb1ELb1ELb0ELb0EEENS1_21CollectiveEpilogueFwdINS6_IJSA_SC_SB_EEES9_SE_SG_Li256ELb0ELb1ELb0ELb0EEENS1_30DynamicPersistentTileSchedulerILi256ELi128ELb0ELb1ELb1EEEEEEEEEvNT_6ParamsE --------------------------
	.section	.nv.shared._ZN7cutlass13device_kernelIN5flash11enable_sm90INS1_16FlashAttnFwdSm90INS1_25CollectiveMainloopFwdSm90ILi2EN4cute5tupleIJNS5_1CILi1EEES8_S8_EEENS6_IJNS7_ILi128EEENS7_ILi96EEENS7_ILi192EEEEEELi192ENS_10bfloat16_tEfNS_4arch4Sm90ELb1ELb0ELb0ELb0ELb1ELb0ELb0ELb1ELb1ELb1ELb0ELb0EEENS1_21CollectiveEpilogueFwdINS6_IJSA_SC_SB_EEES9_SE_SG_Li256ELb0ELb1ELb0ELb0EEENS1_30DynamicPersistentTileSchedulerILi256ELi128ELb0ELb1ELb1EEEEEEEEEvNT_6ParamsE,"aw",@nobits
	.sectionflags	@""
	.align	16
	.zero		1024


//--------------------- .nv.shared._ZN7cutlass13device_kernelIN5flash11enable_sm90INS1_16FlashAttnFwdSm90INS1_25CollectiveMainloopFwdSm90ILi2EN4cute5tupleIJNS5_1CILi1EEES8_S8_EEENS6_IJNS7_ILi128EEENS7_ILi96EEENS7_ILi192EEEEEELi192ENS_10bfloat16_tEfNS_4arch4Sm90ELb1ELb0ELb0ELb1ELb1ELb0ELb0ELb1ELb1ELb1ELb0ELb0EEENS1_21CollectiveEpilogueFwdINS6_IJSA_SC_SB_EEES9_SE_SG_Li256ELb1ELb1ELb0ELb0EEENS1_36VarlenDynamicPersistentTileSchedulerILi128ELi96ELi256ELi128ELb0ELb1ELb1ELb1ELb1ELb1EEEEEEEEEvNT_6ParamsE --------------------------
	.section	.nv.shared._ZN7cutlass13device_kernelIN5flash11enable_sm90INS1_16FlashAttnFwdSm90INS1_25CollectiveMainloopFwdSm90ILi2EN4cute5tupleIJNS5_1CILi1EEES8_S8_EEENS6_IJNS7_ILi128EEENS7_ILi96EEENS7_ILi192EEEEEELi192ENS_10bfloat16_tEfNS_4arch4Sm90ELb1ELb0ELb0ELb1ELb1ELb0ELb0ELb1ELb1ELb1ELb0ELb0EEENS1_21CollectiveEpilogueFwdINS6_IJSA_SC_SB_EEES9_SE_SG_Li256ELb1ELb1ELb0ELb0EEENS1_36VarlenDynamicPersistentTileSchedulerILi128ELi96ELi256ELi128ELb0ELb1ELb1ELb1ELb1ELb1EEEEEEEEEvNT_6ParamsE,"aw",@nobits
	.sectionflags	@""
	.align	16
	.zero		1024


//--------------------- .nv.shared._ZN7cutlass13device_kernelIN5flash11enable_sm90INS1_16FlashAttnFwdSm90INS1_25CollectiveMainloopFwdSm90ILi2EN4cute5tupleIJNS5_1CILi1EEES8_S8_EEENS6_IJNS7_ILi128EEENS7_ILi96EEENS7_ILi192EEEEEELi192ENS_10bfloat16_tEfNS_4arch4Sm90ELb1ELb0ELb0ELb1ELb1ELb1ELb0ELb1ELb1ELb1ELb0ELb0EEENS1_21CollectiveEpilogueFwdINS6_IJSA_SC_SB_EEES9_SE_SG_Li256ELb1ELb1ELb0ELb0EEENS1_36VarlenDynamicPersistentTileSchedulerILi128ELi96ELi256ELi128ELb0ELb1ELb1ELb1ELb1ELb1EEEEEEEEEvNT_6ParamsE --------------------------
	.section	.nv.shared._ZN7cutlass13device_kernelIN5flash11enable_sm90INS1_16FlashAttnFwdSm90INS1_25CollectiveMainloopFwdSm90ILi2EN4cute5tupleIJNS5_1CILi1EEES8_S8_EEENS6_IJNS7_ILi128EEENS7_ILi96EEENS7_ILi192EEEEEELi192ENS_10bfloat16_tEfNS_4arch4Sm90ELb1ELb0ELb0ELb1ELb1ELb1ELb0ELb1ELb1ELb1ELb0ELb0EEENS1_21CollectiveEpilogueFwdINS6_IJSA_SC_SB_EEES9_SE_SG_Li256ELb1ELb1ELb0ELb0EEENS1_36VarlenDynamicPersistentTileSchedulerILi128ELi96ELi256ELi128ELb0ELb1ELb1ELb1ELb1ELb1EEEEEEEEEvNT_6ParamsE,"aw",@nobits
	.sectionflags	@""
	.align	16
	.zero		1024


//--------------------- .nv.shared._ZN7cutlass13device_kernelIN5flash11enable_sm90INS1_16FlashAttnFwdSm90INS1_25CollectiveMainloopFwdSm90ILi2EN4cute5tupleIJNS5_1CILi1EEES8_S8_EEENS6_IJNS7_ILi128EEESA_SA_EEELi128ENS_10bfloat16_tEfNS_4arch4Sm90ELb0ELb0ELb0ELb0ELb1ELb0ELb0ELb1ELb1ELb1ELb0ELb0EEENS1_21CollectiveEpilogueFwdISB_S9_SC_SE_Li256ELb0ELb1ELb0ELb0EEENS1_29StaticPersistentTileSchedulerILb0EEEEEEEEEvNT_6ParamsE --------------------------
	.section	.nv.shared._ZN7cutlass13device_kernelIN5flash11enable_sm90INS1_16FlashAttnFwdSm90INS1_25CollectiveMainloopFwdSm90ILi2EN4cute5tupleIJNS5_1CILi1EEES8_S8_EEENS6_IJNS7_ILi128EEESA_SA_EEELi128ENS_10bfloat16_tEfNS_4arch4Sm90ELb0ELb0ELb0ELb0ELb1ELb0ELb0ELb1ELb1ELb1ELb0ELb0EEENS1_21CollectiveEpilogueFwdISB_S9_SC_SE_Li256ELb0ELb1ELb0ELb0EEENS1_29StaticPersistentTileSchedulerILb0EEEEEEEEEvNT_6ParamsE,"aw",@nobits
	.sectionflags	@""
	.align	16
	.zero		1024


//--------------------- .nv.shared._ZN7cutlass13device_kernelIN5flash11enable_sm90INS1_16FlashAttnFwdSm90INS1_25CollectiveMainloopFwdSm90ILi2EN4cute5tupleIJNS5_1CILi1EEES8_S8_EEENS6_IJNS7_ILi128EEESA_SA_EEELi128ENS_10bfloat16_tEfNS_4arch4Sm90ELb0ELb0ELb0ELb1ELb1ELb0ELb0ELb1ELb1ELb1ELb0ELb0EEENS1_21CollectiveEpilogueFwdISB_S9_SC_SE_Li256ELb1ELb1ELb0ELb0EEENS1_36VarlenDynamicPersistentTileSchedulerILi128ELi128ELi256ELi128ELb0ELb1ELb1ELb0ELb1ELb1EEEEEEEEEvNT_6ParamsE --------------------------
	.section	.nv.shared._ZN7cutlass13device_kernelIN5flash11enable_sm90INS1_16FlashAttnFwdSm90INS1_25CollectiveMainloopFwdSm90ILi2EN4cute5tupleIJNS5_1CILi1EEES8_S8_EEENS6_IJNS7_ILi128EEESA_SA_EEELi128ENS_10bfloat16_tEfNS_4arch4Sm90ELb0ELb0ELb0ELb1ELb1ELb0ELb0ELb1ELb1ELb1ELb0ELb0EEENS1_21CollectiveEpilogueFwdISB_S9_SC_SE_Li256ELb1ELb1ELb0ELb0EEENS1_36VarlenDynamicPersistentTileSchedulerILi128ELi128ELi256ELi128ELb0ELb1ELb1ELb0ELb1ELb1EEEEEEEEEvNT_6ParamsE,"aw",@nobits
	.sectionflags	@""
	.align	16
	.zero		1024


//--------------------- .nv.shared._ZN7cutlass13device_kernelIN5flash11enable_sm90INS1_16FlashAttnFwdSm90INS1_25CollectiveMainloopFwdSm90ILi2EN4cute5tupleIJNS5_1CILi1EEES8_S8_EEENS6_IJNS7_ILi128EEESA_SA_EEELi128ENS_10bfloat16_tEfNS_4arch4Sm90ELb0ELb0ELb0ELb1ELb1ELb1ELb0ELb1ELb1ELb1ELb0ELb0EEENS1_21CollectiveEpilogueFwdISB_S9_SC_SE_Li256ELb1ELb1ELb0ELb0EEENS1_36VarlenDynamicPersistentTileSchedulerILi128ELi128ELi256ELi128ELb0ELb1ELb1ELb0ELb1ELb1EEEEEEEEEvNT_6ParamsE --------------------------
	.section	.nv.shared._ZN7cutlass13device_kernelIN5flash11enable_sm90INS1_16FlashAttnFwdSm90INS1_25CollectiveMainloopFwdSm90ILi2EN4cute5tupleIJNS5_1CILi1EEES8_S8_EEENS6_IJNS7_ILi128EEESA_SA_EEELi128ENS_10bfloat16_tEfNS_4arch4Sm90ELb0ELb0ELb0ELb1ELb1ELb1ELb0ELb1ELb1ELb1ELb0ELb0EEENS1_21CollectiveEpilogueFwdISB_S9_SC_SE_Li256ELb1ELb1ELb0ELb0EEENS1_36VarlenDynamicPersistentTileSchedulerILi128ELi128ELi256ELi128ELb0ELb1ELb1ELb0ELb1ELb1EEEEEEEEEvNT_6ParamsE,"aw",@nobits
	.sectionflags	@""
	.align	16
	.zero		1024


//--------------------- .nv.shared._ZN7cutlass13device_kernelIN5flash11enable_sm90INS1_16FlashAttnFwdSm90INS1_25CollectiveMainloopFwdSm90ILi2EN4cute5tupleIJNS5_1CILi1EEES8_S8_EEENS6_IJNS7_ILi128EEESA_SA_EEELi128ENS_10bfloat16_tEfNS_4arch4Sm90ELb0ELb1ELb0ELb0ELb1ELb0ELb0ELb1ELb1ELb1ELb0ELb0EEENS1_21CollectiveEpilogueFwdISB_S9_SC_SE_Li256ELb0ELb1ELb0ELb0EEENS1_30DynamicPersistentTileSchedulerILi256ELi128ELb0ELb1ELb1EEEEEEEEEvNT_6ParamsE --------------------------
	.section	.nv.shared._ZN7cutlass13device_kernelIN5flash11enable_sm90INS1_16FlashAttnFwdSm90INS1_25CollectiveMainloopFwdSm90ILi2EN4cute5tupleIJNS5_1CILi1EEES8_S8_EEENS6_IJNS7_ILi128EEESA_SA_EEELi128ENS_10bfloat16_tEfNS_4arch4Sm90ELb0ELb1ELb0ELb0ELb1ELb0ELb0ELb1ELb1ELb1ELb0ELb0EEENS1_21CollectiveEpilogueFwdISB_S9_SC_SE_Li256ELb0ELb1ELb0ELb0EEENS1_30DynamicPersistentTileSchedulerILi256ELi128ELb0ELb1ELb1EEEEEEEEEvNT_6ParamsE,"aw",@nobits
	.sectionflags	@""
	.align	16
	.zero		1024


//--------------------- .nv.shared._ZN7cutlass13device_kernelIN5flash11enable_sm90INS1_16FlashAttnFwdSm90INS1_25CollectiveMainloopFwdSm90ILi2EN4cute5tupleIJNS5_1CILi1EEES8_S8_EEENS6_IJNS7_ILi128EEESA_SA_EEELi128ENS_10bfloat16_tEfNS_4arch4Sm90ELb0ELb1ELb0ELb1ELb1ELb0ELb0ELb1ELb1ELb1ELb0ELb0EEENS1_21CollectiveEpilogueFwdISB_S9_SC_SE_Li256ELb1ELb1ELb0ELb0EEENS1_36VarlenDynamicPersistentTileSchedulerILi128ELi128ELi256ELi128ELb0ELb1ELb1ELb1ELb0ELb1EEEEEEEEEvNT_6ParamsE --------------------------
	.section	.nv.shared._ZN7cutlass13device_kernelIN5flash11enable_sm90INS1_16FlashAttnFwdSm90INS1_25CollectiveMainloopFwdSm90ILi2EN4cute5tupleIJNS5_1CILi1EEES8_S8_EEENS6_IJNS7_ILi128EEESA_SA_EEELi128ENS_10bfloat16_tEfNS_4arch4Sm90ELb0ELb1ELb0ELb1ELb1ELb0ELb0ELb1ELb1ELb1ELb0ELb0EEENS1_21CollectiveEpilogueFwdISB_S9_SC_SE_Li256ELb1ELb1ELb0ELb0EEENS1_36VarlenDynamicPersistentTileSchedulerILi128ELi128ELi256ELi128ELb0ELb1ELb1ELb1ELb0ELb1EEEEEEEEEvNT_6ParamsE,"aw",@nobits
	.sectionflags	@""
	.align	16
	.zero		1024


//--------------------- .nv.shared._ZN7cutlass13device_kernelIN5flash11enable_sm90INS1_16FlashAttnFwdSm90INS1_25CollectiveMainloopFwdSm90ILi2EN4cute5tupleIJNS5_1CILi1EEES8_S8_EEENS6_IJNS7_ILi128EEESA_SA_EEELi128ENS_10bfloat16_tEfNS_4arch4Sm90ELb0ELb1ELb0ELb1ELb1ELb1ELb0ELb1ELb1ELb1ELb0ELb0EEENS1_21CollectiveEpilogueFwdISB_S9_SC_SE_Li256ELb1ELb1ELb0ELb0EEENS1_36VarlenDynamicPersistentTileSchedulerILi128ELi128ELi256ELi128ELb0ELb1ELb1ELb1ELb0ELb1EEEEEEEEEvNT_6ParamsE --------------------------
	.section	.nv.shared._ZN7cutlass13device_kernelIN5flash11enable_sm90INS1_16FlashAttnFwdSm90INS1_25CollectiveMainloopFwdSm90ILi2EN4cute5tupleIJNS5_1CILi1EEES8_S8_EEENS6_IJNS7_ILi128EEESA_SA_EEELi128ENS_10bfloat16_tEfNS_4arch4Sm90ELb0ELb1ELb0ELb1ELb1ELb1ELb0ELb1ELb1ELb1ELb0ELb0EEENS1_21CollectiveEpilogueFwdISB_S9_SC_SE_Li256ELb1ELb1ELb0ELb0EEENS1_36VarlenDynamicPersistentTileSchedulerILi128ELi128ELi256ELi128ELb0ELb1ELb1ELb1ELb0ELb1EEEEEEEEEvNT_6ParamsE,"aw",@nobits
	.sectionflags	@""
	.align	16
	.zero		1024


//--------------------- .nv.shared._ZN7cutlass13device_kernelIN5flash11enable_sm90INS1_16FlashAttnFwdSm90INS1_25CollectiveMainloopFwdSm90ILi2EN4cute5tupleIJNS5_1CILi1EEES8_S8_EEENS6_IJNS7_ILi128EEESA_SA_EEELi128ENS_10bfloat16_tEfNS_4arch4Sm90ELb1ELb0ELb0ELb0ELb1ELb0ELb0ELb1ELb1ELb1ELb0ELb0EEENS1_21CollectiveEpilogueFwdISB_S9_SC_SE_Li256ELb0ELb1ELb0ELb0EEENS1_30DynamicPersistentTileSchedulerILi256ELi128ELb0ELb1ELb1EEEEEEEEEvNT_6ParamsE --------------------------
	.section	.nv.shared._ZN7cutlass13device_kernelIN5flash11enable_sm90INS1_16FlashAttnFwdSm90INS1_25CollectiveMainloopFwdSm90ILi2EN4cute5tupleIJNS5_1CILi1EEES8_S8_EEENS6_IJNS7_ILi128EEESA_SA_EEELi128ENS_10bfloat16_tEfNS_4arch4Sm90ELb1ELb0ELb0ELb0ELb1ELb0ELb0ELb1ELb1ELb1ELb0ELb0EEENS1_21CollectiveEpilogueFwdISB_S9_SC_SE_Li256ELb0ELb1ELb0ELb0EEENS1_30DynamicPersistentTileSchedulerILi256ELi128ELb0ELb1ELb1EEEEEEEEEvNT_6ParamsE,"aw",@nobits
	.sectionflags	@""
	.align	16
	.zero		1024


//--------------------- .nv.shared._ZN7cutlass13device_kernelIN5flash11enable_sm90INS1_16FlashAttnFwdSm90INS1_25CollectiveMainloopFwdSm90ILi2EN4cute5tupleIJNS5_1CILi1EEES8_S8_EEENS6_IJNS7_ILi128EEESA_SA_EEELi128ENS_10bfloat16_tEfNS_4arch4Sm90ELb1ELb0ELb0ELb1ELb1ELb0ELb0ELb1ELb1ELb1ELb0ELb0EEENS1_21CollectiveEpilogueFwdISB_S9_SC_SE_Li256ELb1ELb1ELb0ELb0EEENS1_36VarlenDynamicPersistentTileSchedulerILi128ELi128ELi256ELi128ELb0ELb1ELb1ELb1ELb1ELb1EEEEEEEEEvNT_6ParamsE --------------------------
	.section	.nv.shared._ZN7cutlass13device_kernelIN5flash11enable_sm90INS1_16FlashAttnFwdSm90INS1_25CollectiveMainloopFwdSm90ILi2EN4cute5tupleIJNS5_1CILi1EEES8_S8_EEENS6_IJNS7_ILi128EEESA_SA_EEELi128ENS_10bfloat16_tEfNS_4arch4Sm90ELb1ELb0ELb0ELb1ELb1ELb0ELb0ELb1ELb1ELb1ELb0ELb0EEENS1_21CollectiveEpilogueFwdISB_S9_SC_SE_Li256ELb1ELb1ELb0ELb0EEENS1_36VarlenDynamicPersistentTileSchedulerILi128ELi128ELi256ELi128ELb0ELb1ELb1ELb1ELb1ELb1EEEEEEEEEvNT_6ParamsE,"aw",@nobits
	.sectionflags	@""
	.align	16
	.zero		1024


//--------------------- .nv.shared._ZN7cutlass13device_kernelIN5flash11enable_sm90INS1_16FlashAttnFwdSm90INS1_25CollectiveMainloopFwdSm90ILi2EN4cute5tupleIJNS5_1CILi1EEES8_S8_EEENS6_IJNS7_ILi128EEESA_SA_EEELi128ENS_10bfloat16_tEfNS_4arch4Sm90ELb1ELb0ELb0ELb1ELb1ELb1ELb0ELb1ELb1ELb1ELb0ELb0EEENS1_21CollectiveEpilogueFwdISB_S9_SC_SE_Li256ELb1ELb1ELb0ELb0EEENS1_36VarlenDynamicPersistentTileSchedulerILi128ELi128ELi256ELi128ELb0ELb1ELb1ELb1ELb1ELb1EEEEEEEEEvNT_6ParamsE --------------------------
	.section	.nv.shared._ZN7cutlass13device_kernelIN5flash11enable_sm90INS1_16FlashAttnFwdSm90INS1_25CollectiveMainloopFwdSm90ILi2EN4cute5tupleIJNS5_1CILi1EEES8_S8_EEENS6_IJNS7_ILi128EEESA_SA_EEELi128ENS_10bfloat16_tEfNS_4arch4Sm90ELb1ELb0ELb0ELb1ELb1ELb1ELb0ELb1ELb1ELb1ELb0ELb0EEENS1_21CollectiveEpilogueFwdISB_S9_SC_SE_Li256ELb1ELb1ELb0ELb0EEENS1_36VarlenDynamicPersistentTileSchedulerILi128ELi128ELi256ELi128ELb0ELb1ELb1ELb1ELb1ELb1EEEEEEEEEvNT_6ParamsE,"aw",@nobits
	.sectionflags	@""
	.align	16
	.zero		1024


//--------------------- .nv.shared._ZN7cutlass13device_kernelIN5flash11enable_sm90INS1_16FlashAttnFwdSm90INS1_25CollectiveMainloopFwdSm90ILi2EN4cute5tupleIJNS5_1CILi1EEES8_S8_EEENS6_IJNS7_ILi192EEENS7_ILi128EEENS7_ILi96EEEEEELi96ENS_10bfloat16_tEfNS_4arch4Sm90ELb0ELb0ELb0ELb0ELb1ELb0ELb0ELb0ELb1ELb1ELb0ELb0EEENS1_21CollectiveEpilogueFwdINS6_IJSA_SC_SB_EEES9_SE_SG_Li384ELb0ELb1ELb0ELb0EEENS1_29StaticPersistentTileSchedulerILb0EEEEEEEEEvNT_6ParamsE --------------------------
	.section	.nv.shared._ZN7cutlass13device_kernelIN5flash11enable_sm90INS1_16FlashAttnFwdSm90INS1_25CollectiveMainloopFwdSm90ILi2EN4cute5tupleIJNS5_1CILi1EEES8_S8_EEENS6_IJNS7_ILi192EEENS7_ILi128EEENS7_ILi96EEEEEELi96ENS_10bfloat16_tEfNS_4arch4Sm90ELb0ELb0ELb0ELb0ELb1ELb0ELb0ELb0ELb1ELb1ELb0ELb0EEENS1_21CollectiveEpilogueFwdINS6_IJSA_SC_SB_EEES9_SE_SG_Li384ELb0ELb1ELb0ELb0EEENS1_29StaticPersistentTileSchedulerILb0EEEEEEEEEvNT_6ParamsE,"aw",@nobits
	.sectionflags	@""
	.align	16
	.zero		1024


//--------------------- .nv.shared._ZN7cutlass13device_kernelIN5flash11enable_sm90INS1_16FlashAttnFwdSm90INS1_25CollectiveMainloopFwdSm90ILi2EN4cute5tupleIJNS5_1CILi1EEES8_S8_EEENS6_IJNS7_ILi192EEENS7_ILi128EEENS7_ILi96EEEEEELi96ENS_10bfloat16_tEfNS_4arch4Sm90ELb0ELb0ELb0ELb1ELb1ELb0ELb0ELb0ELb1ELb1ELb0ELb0EEENS1_21CollectiveEpilogueFwdINS6_IJSA_SC_SB_EEES9_SE_SG_Li384ELb1ELb1ELb0ELb0EEENS1_36VarlenDynamicPersistentTileSchedulerILi192ELi128ELi384ELi128ELb0ELb1ELb1ELb0ELb1ELb1EEEEEEEEEvNT_6ParamsE --------------------------
	.section	.nv.shared._ZN7cutlass13device_kernelIN5flash11enable_sm90INS1_16FlashAttnFwdSm90INS1_25CollectiveMainloopFwdSm90ILi2EN4cute5tupleIJNS5_1CILi1EEES8_S8_EEENS6_IJNS7_ILi192EEENS7_ILi128EEENS7_ILi96EEEEEELi96ENS_10bfloat16_tEfNS_4arch4Sm90ELb0ELb0ELb0ELb1ELb1ELb0ELb0ELb0ELb1ELb1ELb0ELb0EEENS1_21CollectiveEpilogueFwdINS6_IJSA_SC_SB_EEES9_SE_SG_Li384ELb1ELb1ELb0ELb0EEENS1_36VarlenDynamicPersistentTileSchedulerILi192ELi128ELi384ELi128ELb0ELb1ELb1ELb0ELb1ELb1EEEEEEEEEvNT_6ParamsE,"aw",@nobits
	.sectionflags	@""
	.align	16
	.zero		1024


//--------------------- .nv.shared._ZN7cutlass13device_kernelIN5flash11enable_sm90INS1_16FlashAttnFwdSm90INS1_25CollectiveMainloopFwdSm90ILi2EN4cute5tupleIJNS5_1CILi1EEES8_S8_EEENS6_IJNS7_ILi192EEENS7_ILi128EEENS7_ILi96EEEEEELi96ENS_10bfloat16_tEfNS_4arch4Sm90ELb0ELb0ELb0ELb1ELb1ELb1ELb0ELb0ELb1ELb1ELb0ELb0EEENS1_21CollectiveEpilogueFwdINS6_IJSA_SC_SB_EEES9_SE_SG_Li384ELb1ELb1ELb0ELb0EEENS1_36VarlenDynamicPersistentTileSchedulerILi192ELi128ELi384ELi128ELb0ELb1ELb1ELb0ELb1ELb1EEEEEEEEEvNT_6ParamsE --------------------------
	.section	.nv.shared._ZN7cutlass13device_kernelIN5flash11enable_sm90INS1_16FlashAttnFwdSm90INS1_25CollectiveMainloopFwdSm90ILi2EN4cute5tupleIJNS5_1CILi1EEES8_S8_EEENS6_IJNS7_ILi192EEENS7_ILi128EEENS7_ILi96EEEEEELi96ENS_10bfloat16_tEfNS_4arch4Sm90ELb0ELb0ELb0ELb1ELb1ELb1ELb0ELb0ELb1ELb1ELb0ELb0EEENS1_21CollectiveEpilogueFwdINS6_IJSA_SC_SB_EEES9_SE_SG_Li384ELb1ELb1ELb0ELb0EEENS1_36VarlenDynamicPersistentTileSchedulerILi192ELi128ELi384ELi128ELb0ELb1ELb1ELb0ELb1ELb1EEEEEEEEEvNT_6ParamsE,"aw",@nobits
	.sectionflags	@""
	.align	16
	.zero		1024


//--------------------- .nv.shared._ZN7cutlass13device_kernelIN5flash11enable_sm90INS1_16FlashAttnFwdSm90INS1_25CollectiveMainloopFwdSm90ILi2EN4cute5tupleIJNS5_1CILi1EEES8_S8_EEENS6_IJNS7_ILi192EEENS7_ILi128EEENS7_ILi96EEEEEELi96ENS_10bfloat16_tEfNS_4arch4Sm90ELb0ELb1ELb0ELb0ELb1ELb0ELb0ELb0ELb1ELb1ELb0ELb0EEENS1_21CollectiveEpilogueFwdINS6_IJSA_SC_SB_EEES9_SE_SG_Li384ELb0ELb1ELb0ELb0EEENS1_30DynamicPersistentTileSchedulerILi384ELi128ELb0ELb1ELb1EEEEEEEEEvNT_6ParamsE --------------------------
	.section	.nv.shared._ZN7cutlass13device_kernelIN5flash11enable_sm90INS1_16FlashAttnFwdSm90INS1_25CollectiveMainloopFwdSm90ILi2EN4cute5tupleIJNS5_1CILi1EEES8_S8_EEENS6_IJNS7_ILi192EEENS7_ILi128EEENS7_ILi96EEEEEELi96ENS_10bfloat16_tEfNS_4arch4Sm90ELb0ELb1ELb0ELb0ELb1ELb0ELb0ELb0ELb1ELb1ELb0ELb0EEENS1_21CollectiveEpilogueFwdINS6_IJSA_SC_SB_EEES9_SE_SG_Li384ELb0ELb1ELb0ELb0EEENS1_30DynamicPersistentTileSchedulerILi384ELi128ELb0ELb1ELb1EEEEEEEEEvNT_6ParamsE,"aw",@nobits
	.sectionflags	@""
	.align	16
	.zero		1024


//--------------------- .nv.shared._ZN7cutlass13device_kernelIN5flash11enable_sm90INS1_16FlashAttnFwdSm90INS1_25CollectiveMainloopFwdSm90ILi2EN4cute5tupleIJNS5_1CILi1EEES8_S8_EEENS6_IJNS7_ILi192EEENS7_ILi128EEENS7_ILi96EEEEEELi96ENS_10bfloat16_tEfNS_4arch4Sm90ELb0ELb1ELb0ELb1ELb1ELb0ELb0ELb0ELb1ELb1ELb0ELb0EEENS1_21CollectiveEpilogueFwdINS6_IJSA_SC_SB_EEES9_SE_SG_Li384ELb1ELb1ELb0ELb0EEENS1_36VarlenDynamicPersistentTileSchedulerILi192ELi128ELi384ELi128ELb0ELb1ELb1ELb1ELb0ELb1EEEEEEEEEvNT_6ParamsE --------------------------
	.section	.nv.shared._ZN7cutlass13device_kernelIN5flash11enable_sm90INS1_16FlashAttnFwdSm90INS1_25CollectiveMainloopFwdSm90ILi2EN4cute5tupleIJNS5_1CILi1EEES8_S8_EEENS6_IJNS7_ILi192EEENS7_ILi128EEENS7_ILi96EEEEEELi96ENS_10bfloat16_tEfNS_4arch4Sm90ELb0ELb1ELb0ELb1ELb1ELb0ELb0ELb0ELb1ELb1ELb0ELb0EEENS1_21CollectiveEpilogueFwdINS6_IJSA_SC_SB_EEES9_SE_SG_Li384ELb1ELb1ELb0ELb0EEENS1_36VarlenDynamicPersistentTileSchedulerILi192ELi128ELi384ELi128ELb0ELb1ELb1ELb1ELb0ELb1EEEEEEEEEvNT_6ParamsE,"aw",@nobits
	.sectionflags	@""
	.align	16
	.zero		1024


//--------------------- .nv.shared._ZN7cutlass13device_kernelIN5flash11enable_sm90INS1_16FlashAttnFwdSm90INS1_25CollectiveMainloopFwdSm90ILi2EN4cute5tupleIJNS5_1CILi1EEES8_S8_EEENS6_IJNS7_ILi192EEENS7_ILi128EEENS7_ILi96EEEEEELi96ENS_10bfloat16_tEfNS_4arch4Sm90ELb0ELb1ELb0ELb1ELb1ELb1ELb0ELb0ELb1ELb1ELb0ELb0EEENS1_21CollectiveEpilogueFwdINS6_IJSA_SC_SB_EEES9_SE_SG_Li384ELb1ELb1ELb0ELb0EEENS1_36VarlenDynamicPersistentTileSchedulerILi192ELi128ELi384ELi128ELb0ELb1ELb1ELb1ELb0ELb1EEEEEEEEEvNT_6ParamsE --------------------------
	.section	.nv.shared._ZN7cutlass13device_kernelIN5flash11enable_sm90INS1_16FlashAttnFwdSm90INS1_25CollectiveMainloopFwdSm90ILi2EN4cute5tupleIJNS5_1CILi1EEES8_S8_EEENS6_IJNS7_ILi192EEENS7_ILi128EEENS7_ILi96EEEEEELi96ENS_10bfloat16_tEfNS_4arch4Sm90ELb0ELb1ELb0ELb1ELb1ELb1ELb0ELb0ELb1ELb1ELb0ELb0EEENS1_21CollectiveEpilogueFwdINS6_IJSA_SC_SB_EEES9_SE_SG_Li384ELb1ELb1ELb0ELb0EEENS1_36VarlenDynamicPersistentTileSchedulerILi192ELi128ELi384ELi128ELb0ELb1ELb1ELb1ELb0ELb1EEEEEEEEEvNT_6ParamsE,"aw",@nobits
	.sectionflags	@""
	.align	16
	.zero		1024


//--------------------- .nv.shared._ZN7cutlass13device_kernelIN5flash11enable_sm90INS1_16FlashAttnFwdSm90INS1_25CollectiveMainloopFwdSm90ILi2EN4cute5tupleIJNS5_1CILi1EEES8_S8_EEENS6_IJNS7_ILi192EEENS7_ILi128EEENS7_ILi96EEEEEELi96ENS_10bfloat16_tEfNS_4arch4Sm90ELb1ELb0ELb0ELb0ELb1ELb0ELb0ELb0ELb1ELb1ELb0ELb0EEENS1_21CollectiveEpilogueFwdINS6_IJSA_SC_SB_EEES9_SE_SG_Li384ELb0ELb1ELb0ELb0EEENS1_30DynamicPersistentTileSchedulerILi384ELi128ELb0ELb1ELb1EEEEEEEEEvNT_6ParamsE --------------------------
	.section	.nv.shared._ZN7cutlass13device_kernelIN5flash11enable_sm90INS1_16FlashAttnFwdSm90INS1_25CollectiveMainloopFwdSm90ILi2EN4cute5tupleIJNS5_1CILi1EEES8_S8_EEENS6_IJNS7_ILi192EEENS7_ILi128EEENS7_ILi96EEEEEELi96ENS_10bfloat16_tEfNS_4arch4Sm90ELb1ELb0ELb0ELb0ELb1ELb0ELb0ELb0ELb1ELb1ELb0ELb0EEENS1_21CollectiveEpilogueFwdINS6_IJSA_SC_SB_EEES9_SE_SG_Li384ELb0ELb1ELb0ELb0EEENS1_30DynamicPersistentTileSchedulerILi384ELi128ELb0ELb1ELb1EEEEEEEEEvNT_6ParamsE,"aw",@nobits
	.sectionflags	@""
	.align	16
	.zero		1024


//--------------------- .nv.shared._ZN7cutlass13device_kernelIN5flash11enable_sm90INS1_16FlashAttnFwdSm90INS1_25CollectiveMainloopFwdSm90ILi2EN4cute5tupleIJNS5_1CILi1EEES8_S8_EEENS6_IJNS7_ILi192EEENS7_ILi128EEENS7_ILi96EEEEEELi96ENS_10bfloat16_tEfNS_4arch4Sm90ELb1ELb0ELb0ELb1ELb1ELb0ELb0ELb0ELb1ELb1ELb0ELb0EEENS1_21CollectiveEpilogueFwdINS6_IJSA_SC_SB_EEES9_SE_SG_Li384ELb1ELb1ELb0ELb0EEENS1_36VarlenDynamicPersistentTileSchedulerILi192ELi128ELi384ELi128ELb0ELb1ELb1ELb1ELb1ELb1EEEEEEEEEvNT_6ParamsE --------------------------
	.section	.nv.shared._ZN7cutlass13device_kernelIN5flash11enable_sm90INS1_16FlashAttnFwdSm90INS1_25CollectiveMainloopFwdSm90ILi2EN4cute5tupleIJNS5_1CILi1EEES8_S8_EEENS6_IJNS7_ILi192EEENS7_ILi128EEENS7_ILi96EEEEEELi96ENS_10bfloat16_tEfNS_4arch4Sm90ELb1ELb0ELb0ELb1ELb1ELb0ELb0ELb0ELb1ELb1ELb0ELb0EEENS1_21CollectiveEpilogueFwdINS6_IJSA_SC_SB_EEES9_SE_SG_Li384ELb1ELb1ELb0ELb0EEENS1_36VarlenDynamicPersistentTileSchedulerILi192ELi128ELi384ELi128ELb0ELb1ELb1ELb1ELb1ELb1EEEEEEEEEvNT_6ParamsE,"aw",@nobits
	.sectionflags	@""
	.align	16
	.zero		1024


//--------------------- .nv.shared._ZN7cutlass13device_kernelIN5flash11enable_sm90INS1_16FlashAttnFwdSm90INS1_25CollectiveMainloopFwdSm90ILi2EN4cute5tupleIJNS5_1CILi1EEES8_S8_EEENS6_IJNS7_ILi192EEENS7_ILi128EEENS7_ILi96EEEEEELi96ENS_10bfloat16_tEfNS_4arch4Sm90ELb1ELb0ELb0ELb1ELb1ELb1ELb0ELb0ELb1ELb1ELb0ELb0EEENS1_21CollectiveEpilogueFwdINS6_IJSA_SC_SB_EEES9_SE_SG_Li384ELb1ELb1ELb0ELb0EEENS1_36VarlenDynamicPersistentTileSchedulerILi192ELi128ELi384ELi128ELb0ELb1ELb1ELb1ELb1ELb1EEEEEEEEEvNT_6ParamsE --------------------------
	.section	.nv.shared._ZN7cutlass13device_kernelIN5flash11enable_sm90INS1_16FlashAttnFwdSm90INS1_25CollectiveMainloopFwdSm90ILi2EN4cute5tupleIJNS5_1CILi1EEES8_S8_EEENS6_IJNS7_ILi192EEENS7_ILi128EEENS7_ILi96EEEEEELi96ENS_10bfloat16_tEfNS_4arch4Sm90ELb1ELb0ELb0ELb1ELb1ELb1ELb0ELb0ELb1ELb1ELb0ELb0EEENS1_21CollectiveEpilogueFwdINS6_IJSA_SC_SB_EEES9_SE_SG_Li384ELb1ELb1ELb0ELb0EEENS1_36VarlenDynamicPersistentTileSchedulerILi192ELi128ELi384ELi128ELb0ELb1ELb1ELb1ELb1ELb1EEEEEEEEEvNT_6ParamsE,"aw",@nobits
	.sectionflags	@""
	.align	16
	.zero		1024


//--------------------- .nv.shared._ZN7cutlass13device_kernelIN5flash11enable_sm90INS1_16FlashAttnFwdSm90INS1_25CollectiveMainloopFwdSm90ILi2EN4cute5tupleIJNS5_1CILi1EEES8_S8_EEENS6_IJNS7_ILi192EEENS7_ILi128EEENS7_ILi64EEEEEELi64ENS_10bfloat16_tEfNS_4arch4Sm90ELb0ELb0ELb0ELb0ELb1ELb0ELb0ELb1ELb1ELb1ELb0ELb0EEENS1_21CollectiveEpilogueFwdINS6_IJSA_SC_SB_EEES9_SE_SG_Li384ELb0ELb1ELb0ELb0EEENS1_29StaticPersistentTileSchedulerILb0EEEEEEEEEvNT_6ParamsE --------------------------
	.section	.nv.shared._ZN7cutlass13device_kernelIN5flash11enable_sm90INS1_16FlashAttnFwdSm90INS1_25CollectiveMainloopFwdSm90ILi2EN4cute5tupleIJNS5_1CILi1EEES8_S8_EEENS6_IJNS7_ILi192EEENS7_ILi128EEENS7_ILi64EEEEEELi64ENS_10bfloat16_tEfNS_4arch4Sm90ELb0ELb0ELb0ELb0ELb1ELb0ELb0ELb1ELb1ELb1ELb0ELb0EEENS1_21CollectiveEpilogueFwdINS6_IJSA_SC_SB_EEES9_SE_SG_Li384ELb0ELb1ELb0ELb0EEENS1_29StaticPersistentTileSchedulerILb0EEEEEEEEEvNT_6ParamsE,"aw",@nobits
	.sectionflags	@""
	.align	16
	.zero		1024


//--------------------- .nv.shared._ZN7cutlass13device_kernelIN5flash11enable_sm90INS1_16FlashAttnFwdSm90INS1_25CollectiveMainloopFwdSm90ILi2EN4cute5tupleIJNS5_1CILi1EEES8_S8_EEENS6_IJNS7_ILi192EEENS7_ILi128EEENS7_ILi64EEEEEELi64ENS_10bfloat16_tEfNS_4arch4Sm90ELb0ELb0ELb0ELb1ELb1ELb0ELb0ELb1ELb1ELb1ELb0ELb0EEENS1_21CollectiveEpilogueFwdINS6_IJSA_SC_SB_EEES9_SE_SG_Li384ELb1ELb1ELb0ELb0EEENS1_36VarlenDynamicPersistentTileSchedulerILi192ELi128ELi384ELi128ELb0ELb1ELb1ELb0ELb1ELb1EEEEEEEEEvNT_6ParamsE --------------------------
	.section	.nv.shared._ZN7cutlass13device_kernelIN5flash11enable_sm90INS1_16FlashAttnFwdSm90INS1_25CollectiveMainloopFwdSm90ILi2EN4cute5tupleIJNS5_1CILi1EEES8_S8_EEENS6_IJNS7_ILi192EEENS7_ILi128EEENS7_ILi64EEEEEELi64ENS_10bfloat16_tEfNS_4arch4Sm90ELb0ELb0ELb0ELb1ELb1ELb0ELb0ELb1ELb1ELb1ELb0ELb0EEENS1_21CollectiveEpilogueFwdINS6_IJSA_SC_SB_EEES9_SE_SG_Li384ELb1ELb1ELb0ELb0EEENS1_36VarlenDynamicPersistentTileSchedulerILi192ELi128ELi384ELi128ELb0ELb1ELb1ELb0ELb1ELb1EEEEEEEEEvNT_6ParamsE,"aw",@nobits
	.sectionflags	@""
	.align	16
	.zero		1024


//--------------------- .nv.shared._ZN7cutlass13device_kernelIN5flash11enable_sm90INS1_16FlashAttnFwdSm90INS1_25CollectiveMainloopFwdSm90ILi2EN4cute5tupleIJNS5_1CILi1EEES8_S8_EEENS6_IJNS7_ILi192EEENS7_ILi128EEENS7_ILi64EEEEEELi64ENS_10bfloat16_tEfNS_4arch4Sm90ELb0ELb0ELb0ELb1ELb1ELb1ELb0ELb1ELb1ELb1ELb0ELb0EEENS1_21CollectiveEpilogueFwdINS6_IJSA_SC_SB_EEES9_SE_SG_Li384ELb1ELb1ELb0ELb0EEENS1_36VarlenDynamicPersistentTileSchedulerILi192ELi128ELi384ELi128ELb0ELb1ELb1ELb0ELb1ELb1EEEEEEEEEvNT_6ParamsE --------------------------
	.section	.nv.shared._ZN7cutlass13device_kernelIN5flash11enable_sm90INS1_16FlashAttnFwdSm90INS1_25CollectiveMainloopFwdSm90ILi2EN4cute5tupleIJNS5_1CILi1EEES8_S8_EEENS6_IJNS7_ILi192EEENS7_ILi128EEENS7_ILi64EEEEEELi64ENS_10bfloat16_tEfNS_4arch4Sm90ELb0ELb0ELb0ELb1ELb1ELb1ELb0ELb1ELb1ELb1ELb0ELb0EEENS1_21CollectiveEpilogueFwdINS6_IJSA_SC_SB_EEES9_SE_SG_Li384ELb1ELb1ELb0ELb0EEENS1_36VarlenDynamicPersistentTileSchedulerILi192ELi128ELi384ELi128ELb0ELb1ELb1ELb0ELb1ELb1EEEEEEEEEvNT_6ParamsE,"aw",@nobits
	.sectionflags	@""
	.align	16
	.zero		1024


//--------------------- .nv.shared._ZN7cutlass13device_kernelIN5flash11enable_sm90INS1_16FlashAttnFwdSm90INS1_25CollectiveMainloopFwdSm90ILi2EN4cute5tupleIJNS5_1CILi1EEES8_S8_EEENS6_IJNS7_ILi192EEENS7_ILi128EEENS7_ILi64EEEEEELi64ENS_10bfloat16_tEfNS_4arch4Sm90ELb0ELb1ELb0ELb0ELb1ELb0ELb0ELb1ELb1ELb1ELb0ELb0EEENS1_21CollectiveEpilogueFwdINS6_IJSA_SC_SB_EEES9_SE_SG_Li384ELb0ELb1ELb0ELb0EEENS1_30DynamicPersistentTileSchedulerILi384ELi128ELb0ELb1ELb1EEEEEEEEEvNT_6ParamsE --------------------------
	.section	.nv.shared._ZN7cutlass13device_kernelIN5flash11enable_sm90INS1_16FlashAttnFwdSm90INS1_25CollectiveMainloopFwdSm90ILi2EN4cute5tupleIJNS5_1CILi1EEES8_S8_EEENS6_IJNS7_ILi192EEENS7_ILi128EEENS7_ILi64EEEEEELi64ENS_10bfloat16_tEfNS_4arch4Sm90ELb0ELb1ELb0ELb0ELb1ELb0ELb0ELb1ELb1ELb1ELb0ELb0EEENS1_21CollectiveEpilogueFwdINS6_IJSA_SC_SB_EEES9_SE_SG_Li384ELb0ELb1ELb0ELb0EEENS1_30DynamicPersistentTileSchedulerILi384ELi128ELb0ELb1ELb1EEEEEEEEEvNT_6ParamsE,"aw",@nobits
	.sectionflags	@""
	.align	16
	.zero		1024


//--------------------- .nv.shared._ZN7cutlass13device_kernelIN5flash11enable_sm90INS1_16FlashAttnFwdSm90INS1_25CollectiveMainloopFwdSm90ILi2EN4cute5tupleIJNS5_1CILi1EEES8_S8_EEENS6_IJNS7_ILi192EEENS7_ILi128EEENS7_ILi64EEEEEELi64ENS_10bfloat16_tEfNS_4arch4Sm90ELb0ELb1ELb0ELb1ELb1ELb0ELb0ELb1ELb1ELb1ELb0ELb0EEENS1_21CollectiveEpilogueFwdINS6_IJSA_SC_SB_EEES9_SE_SG_Li384ELb1ELb1ELb0ELb0EEENS1_36VarlenDynamicPersistentTileSchedulerILi192ELi128ELi384ELi128ELb0ELb1ELb1ELb1ELb0ELb1EEEEEEEEEvNT_6ParamsE --------------------------
	.section	.nv.shared._ZN7cutlass13device_kernelIN5flash11enable_sm90INS1_16FlashAttnFwdSm90INS1_25CollectiveMainloopFwdSm90ILi2EN4cute5tupleIJNS5_1CILi1EEES8_S8_EEENS6_IJNS7_ILi192EEENS7_ILi128EEENS7_ILi64EEEEEELi64ENS_10bfloat16_tEfNS_4arch4Sm90ELb0ELb1ELb0ELb1ELb1ELb0ELb0ELb1ELb1ELb1ELb0ELb0EEENS1_21CollectiveEpilogueFwdINS6_IJSA_SC_SB_EEES9_SE_SG_Li384ELb1ELb1ELb0ELb0EEENS1_36VarlenDynamicPersistentTileSchedulerILi192ELi128ELi384ELi128ELb0ELb1ELb1ELb1ELb0ELb1EEEEEEEEEvNT_6ParamsE,"aw",@nobits
	.sectionflags	@""
	.align	16
	.zero		1024


//--------------------- .nv.shared._ZN7cutlass13device_kernelIN5flash11enable_sm90INS1_16FlashAttnFwdSm90INS1_25CollectiveMainloopFwdSm90ILi2EN4cute5tupleIJNS5_1CILi1EEES8_S8_EEENS6_IJNS7_ILi192EEENS7_ILi128EEENS7_ILi64EEEEEELi64ENS_10bfloat16_tEfNS_4arch4Sm90ELb0ELb1ELb0ELb1ELb1ELb1ELb0ELb1ELb1ELb1ELb0ELb0EEENS1_21CollectiveEpilogueFwdINS6_IJSA_SC_SB_EEES9_SE_SG_Li384ELb1ELb1ELb0ELb0EEENS1_36VarlenDynamicPersistentTileSchedulerILi192ELi128ELi384ELi128ELb0ELb1ELb1ELb1ELb0ELb1EEEEEEEEEvNT_6ParamsE --------------------------
	.section	.nv.shared._ZN7cutlass13device_kernelIN5flash11enable_sm90INS1_16FlashAttnFwdSm90INS1_25CollectiveMainloopFwdSm90ILi2EN4cute5tupleIJNS5_1CILi1EEES8_S8_EEENS6_IJNS7_ILi192EEENS7_ILi128EEENS7_ILi64EEEEEELi64ENS_10bfloat16_tEfNS_4arch4Sm90ELb0ELb1ELb0ELb1ELb1ELb1ELb0ELb1ELb1ELb1ELb0ELb0EEENS1_21CollectiveEpilogueFwdINS6_IJSA_SC_SB_EEES9_SE_SG_Li384ELb1ELb1ELb0ELb0EEENS1_36VarlenDynamicPersistentTileSchedulerILi192ELi128ELi384ELi128ELb0ELb1ELb1ELb1ELb0ELb1EEEEEEEEEvNT_6ParamsE,"aw",@nobits
	.sectionflags	@""
	.align	16
	.zero		1024


//--------------------- .nv.shared._ZN7cutlass13device_kernelIN5flash11enable_sm90INS1_16FlashAttnFwdSm90INS1_25CollectiveMainloopFwdSm90ILi2EN4cute5tupleIJNS5_1CILi1EEES8_S8_EEENS6_IJNS7_ILi192EEENS7_ILi128EEENS7_ILi64EEEEEELi64ENS_10bfloat16_tEfNS_4arch4Sm90ELb1ELb0ELb0ELb0ELb1ELb0ELb0ELb1ELb1ELb1ELb0ELb0EEENS1_21CollectiveEpilogueFwdINS6_IJSA_SC_SB_EEES9_SE_SG_Li384ELb0ELb1ELb0ELb0EEENS1_30DynamicPersistentTileSchedulerILi384ELi128ELb0ELb1ELb1EEEEEEEEEvNT_6ParamsE --------------------------
	.section	.nv.shared._ZN7cutlass13device_kernelIN5flash11enable_sm90INS1_16FlashAttnFwdSm90INS1_25CollectiveMainloopFwdSm90ILi2EN4cute5tupleIJNS5_1CILi1EEES8_S8_EEENS6_IJNS7_ILi192EEENS7_ILi128EEENS7_ILi64EEEEEELi64ENS_10bfloat16_tEfNS_4arch4Sm90ELb1ELb0ELb0ELb0ELb1ELb0ELb0ELb1ELb1ELb1ELb0ELb0EEENS1_21CollectiveEpilogueFwdINS6_IJSA_SC_SB_EEES9_SE_SG_Li384ELb0ELb1ELb0ELb0EEENS1_30DynamicPersistentTileSchedulerILi384ELi128ELb0ELb1ELb1EEEEEEEEEvNT_6ParamsE,"aw",@nobits
	.sectionflags	@""
	.align	16
	.zero		1024


//--------------------- .nv.shared._ZN7cutlass13device_kernelIN5flash11enable_sm90INS1_16FlashAttnFwdSm90INS1_25CollectiveMainloopFwdSm90ILi2EN4cute5tupleIJNS5_1CILi1EEES8_S8_EEENS6_IJNS7_ILi192EEENS7_ILi128EEENS7_ILi64EEEEEELi64ENS_10bfloat16_tEfNS_4arch4Sm90ELb1ELb0ELb0ELb1ELb1ELb0ELb0ELb1ELb1ELb1ELb0ELb0EEENS1_21CollectiveEpilogueFwdINS6_IJSA_SC_SB_EEES9_SE_SG_Li384ELb1ELb1ELb0ELb0EEENS1_36VarlenDynamicPersistentTileSchedulerILi192ELi128ELi384ELi128ELb0ELb1ELb1ELb1ELb1ELb1EEEEEEEEEvNT_6ParamsE --------------------------
	.section	.nv.shared._ZN7cutlass13device_kernelIN5flash11enable_sm90INS1_16FlashAttnFwdSm90INS1_25CollectiveMainloopFwdSm90ILi2EN4cute5tupleIJNS5_1CILi1EEES8_S8_EEENS6_IJNS7_ILi192EEENS7_ILi128EEENS7_ILi64EEEEEELi64ENS_10bfloat16_tEfNS_4arch4Sm90ELb1ELb0ELb0ELb1ELb1ELb0ELb0ELb1ELb1ELb1ELb0ELb0EEENS1_21CollectiveEpilogueFwdINS6_IJSA_SC_SB_EEES9_SE_SG_Li384ELb1ELb1ELb0ELb0EEENS1_36VarlenDynamicPersistentTileSchedulerILi192ELi128ELi384ELi128ELb0ELb1ELb1ELb1ELb1ELb1EEEEEEEEEvNT_6ParamsE,"aw",@nobits
	.sectionflags	@""
	.align	16
	.zero		1024


//--------------------- .nv.shared._ZN7cutlass13device_kernelIN5flash11enable_sm90INS1_16FlashAttnFwdSm90INS1_25CollectiveMainloopFwdSm90ILi2EN4cute5tupleIJNS5_1CILi1EEES8_S8_EEENS6_IJNS7_ILi192EEENS7_ILi128EEENS7_ILi64EEEEEELi64ENS_10bfloat16_tEfNS_4arch4Sm90ELb1ELb0ELb0ELb1ELb1ELb1ELb0ELb1ELb1ELb1ELb0ELb0EEENS1_21CollectiveEpilogueFwdINS6_IJSA_SC_SB_EEES9_SE_SG_Li384ELb1ELb1ELb0ELb0EEENS1_36VarlenDynamicPersistentTileSchedulerILi192ELi128ELi384ELi128ELb0ELb1ELb1ELb1ELb1ELb1EEEEEEEEEvNT_6ParamsE --------------------------
	.section	.nv.shared._ZN7cutlass13device_kernelIN5flash11enable_sm90INS1_16FlashAttnFwdSm90INS1_25CollectiveMainloopFwdSm90ILi2EN4cute5tupleIJNS5_1CILi1EEES8_S8_EEENS6_IJNS7_ILi192EEENS7_ILi128EEENS7_ILi64EEEEEELi64ENS_10bfloat16_tEfNS_4arch4Sm90ELb1ELb0ELb0ELb1ELb1ELb1ELb0ELb1ELb1ELb1ELb0ELb0EEENS1_21CollectiveEpilogueFwdINS6_IJSA_SC_SB_EEES9_SE_SG_Li384ELb1ELb1ELb0ELb0EEENS1_36VarlenDynamicPersistentTileSchedulerILi192ELi128ELi384ELi128ELb0ELb1ELb1ELb1ELb1ELb1EEEEEEEEEvNT_6ParamsE,"aw",@nobits
	.sectionflags	@""
	.align	16
	.zero		1024


//--------------------- .nv.constant0._ZN7cutlass13device_kernelIN5flash11enable_sm90INS1_16FlashAttnFwdSm90INS1_25CollectiveMainloopFwdSm90ILi2EN4cute5tupleIJNS5_1CILi1EEES8_S8_EEENS6_IJNS7_ILi128EEENS7_ILi80EEENS7_ILi256EEEEEELi256ENS_10bfloat16_tEfNS_4arch4Sm90ELb0ELb0ELb0ELb0ELb1ELb0ELb0ELb1ELb1ELb1ELb0ELb0EEENS1_21CollectiveEpilogueFwdINS6_IJSA_SC_SB_EEES9_SE_SG_Li256ELb0ELb1ELb0ELb0EEENS1_29StaticPersistentTileSchedulerILb0EEEEEEEEEvNT_6ParamsE --------------------------
	.section	.nv.constant0._ZN7cutlass13device_kernelIN5flash11enable_sm90INS1_16FlashAttnFwdSm90INS1_25CollectiveMainloopFwdSm90ILi2EN4cute5tupleIJNS5_1CILi1EEES8_S8_EEENS6_IJNS7_ILi128EEENS7_ILi80EEENS7_ILi256EEEEEELi256ENS_10bfloat16_tEfNS_4arch4Sm90ELb0ELb0ELb0ELb0ELb1ELb0ELb0ELb1ELb1ELb1ELb0ELb0EEENS1_21CollectiveEpilogueFwdINS6_IJSA_SC_SB_EEES9_SE_SG_Li256ELb0ELb1ELb0ELb0EEENS1_29StaticPersistentTileSchedulerILb0EEEEEEEEEvNT_6ParamsE,"a",@progbits
	.sectionflags	@""
	.align	4
.nv.constant0._ZN7cutlass13device_kernelIN5flash11enable_sm90INS1_16FlashAttnFwdSm90INS1_25CollectiveMainloopFwdSm90ILi2EN4cute5tupleIJNS5_1CILi1EEES8_S8_EEENS6_IJNS7_ILi128EEENS7_ILi80EEENS7_ILi256EEEEEELi256ENS_10bfloat16_tEfNS_4arch4Sm90ELb0ELb0ELb0ELb0ELb1ELb0ELb0ELb1ELb1ELb1ELb0ELb0EEENS1_21CollectiveEpilogueFwdINS6_IJSA_SC_SB_EEES9_SE_SG_Li256ELb0ELb1ELb0ELb0EEENS1_29StaticPersistentTileSchedulerILb0EEEEEEEEEvNT_6ParamsE:
	.zero		3200


//--------------------- .nv.constant0._ZN7cutlass13device_kernelIN5flash11enable_sm90INS1_16FlashAttnFwdSm90INS1_25CollectiveMainloopFwdSm90ILi2EN4cute5tupleIJNS5_1CILi1EEES8_S8_EEENS6_IJNS7_ILi128EEENS7_ILi80EEENS7_ILi256EEEEEELi256ENS_10bfloat16_tEfNS_4arch4Sm90ELb0ELb0ELb0ELb1ELb1ELb0ELb0ELb1ELb1ELb1ELb0ELb0EEENS1_21CollectiveEpilogueFwdINS6_IJSA_SC_SB_EEES9_SE_SG_Li256ELb1ELb1ELb0ELb0EEENS1_36VarlenDynamicPersistentTileSchedulerILi128ELi80ELi256ELi128ELb0ELb1ELb1ELb0ELb1ELb1EEEEEEEEEvNT_6ParamsE --------------------------
	.section	.nv.constant0._ZN7cutlass13device_kernelIN5flash11enable_sm90INS1_16FlashAttnFwdSm90INS1_25CollectiveMainloopFwdSm90ILi2EN4cute5tupleIJNS5_1CILi1EEES8_S8_EEENS6_IJNS7_ILi128EEENS7_ILi80EEENS7_ILi256EEEEEELi256ENS_10bfloat16_tEfNS_4arch4Sm90ELb0ELb0ELb0ELb1ELb1ELb0ELb0ELb1ELb1ELb1ELb0ELb0EEENS1_21CollectiveEpilogueFwdINS6_IJSA_SC_SB_EEES9_SE_SG_Li256ELb1ELb1ELb0ELb0EEENS1_36VarlenDynamicPersistentTileSchedulerILi128ELi80ELi256ELi128ELb0ELb1ELb1ELb0ELb1ELb1EEEEEEEEEvNT_6ParamsE,"a",@progbits
	.sectionflags	@""
	.align	4
.nv.constant0._ZN7cutlass13device_kernelIN5flash11enable_sm90INS1_16FlashAttnFwdSm90INS1_25CollectiveMainloopFwdSm90ILi2EN4cute5tupleIJNS5_1CILi1EEES8_S8_EEENS6_IJNS7_ILi128EEENS7_ILi80EEENS7_ILi256EEEEEELi256ENS_10bfloat16_tEfNS_4arch4Sm90ELb0ELb0ELb0ELb1ELb1ELb0ELb0ELb1ELb1ELb1ELb0ELb0EEENS1_21CollectiveEpilogueFwdINS6_IJSA_SC_SB_EEES9_SE_SG_Li256ELb1ELb1ELb0ELb0EEENS1_36VarlenDynamicPersistentTileSchedulerILi128ELi80ELi256ELi128ELb0ELb1ELb1ELb0ELb1ELb1EEEEEEEEEvNT_6ParamsE:
	.zero		3328


//--------------------- .nv.constant0._ZN7cutlass13device_kernelIN5flash11enable_sm90INS1_16FlashAttnFwdSm90INS1_25CollectiveMainloopFwdSm90ILi2EN4cute5tupleIJNS5_1CILi1EEES8_S8_EEENS6_IJNS7_ILi128EEENS7_ILi80EEENS7_ILi256EEEEEELi256ENS_10bfloat16_tEfNS_4arch4Sm90ELb0ELb0ELb0ELb1ELb1ELb1ELb0ELb1ELb1ELb1ELb0ELb0EEENS1_21CollectiveEpilogueFwdINS6_IJSA_SC_SB_EEES9_SE_SG_Li256ELb1ELb1ELb0ELb0EEENS1_36VarlenDynamicPersistentTileSchedulerILi128ELi80ELi256ELi128ELb0ELb1ELb1ELb0ELb1ELb1EEEEEEEEEvNT_6ParamsE --------------------------
	.section	.nv.constant0._ZN7cutlass13device_kernelIN5flash11enable_sm90INS1_16FlashAttnFwdSm90INS1_25CollectiveMainloopFwdSm90ILi2EN4cute5tupleIJNS5_1CILi1EEES8_S8_EEENS6_IJNS7_ILi128EEENS7_ILi80EEENS7_ILi256EEEEEELi256ENS_10bfloat16_tEfNS_4arch4Sm90ELb0ELb0ELb0ELb1ELb1ELb1ELb0ELb1ELb1ELb1ELb0ELb0EEENS1_21CollectiveEpilogueFwdINS6_IJSA_SC_SB_EEES9_SE_SG_Li256ELb1ELb1ELb0ELb0EEENS1_36VarlenDynamicPersistentTileSchedulerILi128ELi80ELi256ELi128ELb0ELb1ELb1ELb0ELb1ELb1EEEEEEEEEvNT_6ParamsE,"a",@progbits
	.sectionflags	@""
	.align	4
.nv.constant0._ZN7cutlass13device_kernelIN5flash11enable_sm90INS1_16FlashAttnFwdSm90INS1_25CollectiveMainloopFwdSm90ILi2EN4cute5tupleIJNS5_1CILi1EEES8_S8_EEENS6_IJNS7_ILi128EEENS7_ILi80EEENS7_ILi256EEEEEELi256ENS_10bfloat16_tEfNS_4arch4Sm90ELb0ELb0ELb0ELb1ELb1ELb1ELb0ELb1ELb1ELb1ELb0ELb0EEENS1_21CollectiveEpilogueFwdINS6_IJSA_SC_SB_EEES9_SE_SG_Li256ELb1ELb1ELb0ELb0EEENS1_36VarlenDynamicPersistentTileSchedulerILi128ELi80ELi256ELi128ELb0ELb1ELb1ELb0ELb1ELb1EEEEEEEEEvNT_6ParamsE:
	.zero		3328


//--------------------- .nv.constant0._ZN7cutlass13device_kernelIN5flash11enable_sm90INS1_16FlashAttnFwdSm90INS1_25CollectiveMainloopFwdSm90ILi2EN4cute5tupleIJNS5_1CILi1EEES8_S8_EEENS6_IJNS7_ILi128EEENS7_ILi64EEENS7_ILi256EEEEEELi256ENS_10bfloat16_tEfNS_4arch4Sm90ELb0ELb1ELb0ELb0ELb1ELb0ELb0ELb1ELb1ELb1ELb0ELb0EEENS1_21CollectiveEpilogueFwdINS6_IJSA_SC_SB_EEES9_SE_SG_Li256ELb0ELb1ELb0ELb0EEENS1_30DynamicPersistentTileSchedulerILi256ELi128ELb0ELb1ELb1EEEEEEEEEvNT_6ParamsE --------------------------
	.section	.nv.constant0._ZN7cutlass13device_kernelIN5flash11enable_sm90INS1_16FlashAttnFwdSm90INS1_25CollectiveMainloopFwdSm90ILi2EN4cute5tupleIJNS5_1CILi1EEES8_S8_EEENS6_IJNS7_ILi128EEENS7_ILi64EEENS7_ILi256EEEEEELi256ENS_10bfloat16_tEfNS_4arch4Sm90ELb0ELb1ELb0ELb0ELb1ELb0ELb0ELb1ELb1ELb1ELb0ELb0EEENS1_21CollectiveEpilogueFwdINS6_IJSA_SC_SB_EEES9_SE_SG_Li256ELb0ELb1ELb0ELb0EEENS1_30DynamicPersistentTileSchedulerILi256ELi128ELb0ELb1ELb1EEEEEEEEEvNT_6ParamsE,"a",@progbits
	.sectionflags	@""
	.align	4
.nv.constant0._ZN7cutlass13device_kernelIN5flash11enable_sm90INS1_16FlashAttnFwdSm90INS1_25CollectiveMainloopFwdSm90ILi2EN4cute5tupleIJNS5_1CILi1EEES8_S8_EEENS6_IJNS7_ILi128EEENS7_ILi64EEENS7_ILi256EEEEEELi256ENS_10bfloat16_tEfNS_4arch4Sm90ELb0ELb1ELb0ELb0ELb1ELb0ELb0ELb1ELb1ELb1ELb0ELb0EEENS1_21CollectiveEpilogueFwdINS6_IJSA_SC_SB_EEES9_SE_SG_Li256ELb0ELb1ELb0ELb0EEENS1_30DynamicPersistentTileSchedulerILi256ELi128ELb0ELb1ELb1EEEEEEEEEvNT_6ParamsE:
	.zero		3328


//--------------------- .nv.constant0._ZN7cutlass13device_kernelIN5flash11enable_sm90INS1_16FlashAttnFwdSm90INS1_25CollectiveMainloopFwdSm90ILi2EN4cute5tupleIJNS5_1CILi1EEES8_S8_EEENS6_IJNS7_ILi128EEENS7_ILi64EEENS7_ILi256EEEEEELi256ENS_10bfloat16_tEfNS_4arch4Sm90ELb0ELb1ELb0ELb1ELb1ELb0ELb0ELb1ELb1ELb1ELb0ELb0EEENS1_21CollectiveEpilogueFwdINS6_IJSA_SC_SB_EEES9_SE_SG_Li256ELb1ELb1ELb0ELb0EEENS1_36VarlenDynamicPersistentTileSchedulerILi128ELi64ELi256ELi128ELb0ELb1ELb1ELb1ELb0ELb1EEEEEEEEEvNT_6ParamsE --------------------------
	.section	.nv.constant0._ZN7cutlass13device_kernelIN5flash11enable_sm90INS1_16FlashAttnFwdSm90INS1_25CollectiveMainloopFwdSm90ILi2EN4cute5tupleIJNS5_1CILi1EEES8_S8_EEENS6_IJNS7_ILi128EEENS7_ILi64EEENS7_ILi256EEEEEELi256ENS_10bfloat16_tEfNS_4arch4Sm90ELb0ELb1ELb0ELb1ELb1ELb0ELb0ELb1ELb1ELb1ELb0ELb0EEENS1_21CollectiveEpilogueFwdINS6_IJSA_SC_SB_EEES9_SE_SG_Li256ELb1ELb1ELb0ELb0EEENS1_36VarlenDynamicPersistentTileSchedulerILi128ELi64ELi256ELi128ELb0ELb1ELb1ELb1ELb0ELb1EEEEEEEEEvNT_6ParamsE,"a",@progbits
	.sectionflags	@""
	.align	4
.nv.constant0._ZN7cutlass13device_kernelIN5flash11enable_sm90INS1_16FlashAttnFwdSm90INS1_25CollectiveMainloopFwdSm90ILi2EN4cute5tupleIJNS5_1CILi1EEES8_S8_EEENS6_IJNS7_ILi128EEENS7_ILi64EEENS7_ILi256EEEEEELi256ENS_10bfloat16_tEfNS_4arch4Sm90ELb0ELb1ELb0ELb1ELb1ELb0ELb0ELb1ELb1ELb1ELb0ELb0EEENS1_21CollectiveEpilogueFwdINS6_IJSA_SC_SB_EEES9_SE_SG_Li256ELb1ELb1ELb0ELb0EEENS1_36VarlenDynamicPersistentTileSchedulerILi128ELi64ELi256ELi128ELb0ELb1ELb1ELb1ELb0ELb1EEEEEEEEEvNT_6ParamsE:
	.zero		3328


//--------------------- .nv.constant0._ZN7cutlass13device_kernelIN5flash11enable_sm90INS1_16FlashAttnFwdSm90INS1_25CollectiveMainloopFwdSm90ILi2EN4cute5tupleIJNS5_1CILi1EEES8_S8_EEENS6_IJNS7_ILi128EEENS7_ILi64EEENS7_ILi256EEEEEELi256ENS_10bfloat16_tEfNS_4arch4Sm90ELb0ELb1ELb0ELb1ELb1ELb1ELb0ELb1ELb1ELb1ELb0ELb0EEENS1_21CollectiveEpilogueFwdINS6_IJSA_SC_SB_EEES9_SE_SG_Li256ELb1ELb1ELb0ELb0EEENS1_36VarlenDynamicPersistentTileSchedulerILi128ELi64ELi256ELi128ELb0ELb1ELb1ELb1ELb0ELb1EEEEEEEEEvNT_6ParamsE --------------------------
	.section	.nv.constant0._ZN7cutlass13device_kernelIN5flash11enable_sm90INS1_16FlashAttnFwdSm90INS1_25CollectiveMainloopFwdSm90ILi2EN4cute5tupleIJNS5_1CILi1EEES8_S8_EEENS6_IJNS7_ILi128EEENS7_ILi64EEENS7_ILi256EEEEEELi256ENS_10bfloat16_tEfNS_4arch4Sm90ELb0ELb1ELb0ELb1ELb1ELb1ELb0ELb1ELb1ELb1ELb0ELb0EEENS1_21CollectiveEpilogueFwdINS6_IJSA_SC_SB_EEES9_SE_SG_Li256ELb1ELb1ELb0ELb0EEENS1_36VarlenDynamicPersistentTileSchedulerILi128ELi64ELi256ELi128ELb0ELb1ELb1ELb1ELb0ELb1EEEEEEEEEvNT_6ParamsE,"a",@progbits
	.sectionflags	@""
	.align	4
.nv.constant0._ZN7cutlass13device_kernelIN5flash11enable_sm90INS1_16FlashAttnFwdSm90INS1_25CollectiveMainloopFwdSm90ILi2EN4cute5tupleIJNS5_1CILi1EEES8_S8_EEENS6_IJNS7_ILi128EEENS7_ILi64EEENS7_ILi256EEEEEELi256ENS_10bfloat16_tEfNS_4arch4Sm90ELb0ELb1ELb0ELb1ELb1ELb1ELb0ELb1ELb1ELb1ELb0ELb0EEENS1_21CollectiveEpilogueFwdINS6_IJSA_SC_SB_EEES9_SE_SG_Li256ELb1ELb1ELb0ELb0EEENS1_36VarlenDynamicPersistentTileSchedulerILi128ELi64ELi256ELi128ELb0ELb1ELb1ELb1ELb0ELb1EEEEEEEEEvNT_6ParamsE:
	.zero		3328


//--------------------- .nv.constant0._ZN7cutlass13device_kernelIN5flash11enable_sm90INS1_16FlashAttnFwdSm90INS1_25CollectiveMainloopFwdSm90ILi2EN4cute5tupleIJNS5_1CILi1EEES8_S8_EEENS6_IJNS7_ILi128EEENS7_ILi80EEENS7_ILi256EEEEEELi256ENS_10bfloat16_tEfNS_4arch4Sm90ELb1ELb0ELb0ELb0ELb1ELb0ELb0ELb1ELb1ELb1ELb0ELb0EEENS1_21CollectiveEpilogueFwdINS6_IJSA_SC_SB_EEES9_SE_SG_Li256ELb0ELb1ELb0ELb0EEENS1_30DynamicPersistentTileSchedulerILi256ELi128ELb0ELb1ELb1EEEEEEEEEvNT_6ParamsE --------------------------
	.section	.nv.constant0._ZN7cutlass13device_kernelIN5flash11enable_sm90INS1_16FlashAttnFwdSm90INS1_25CollectiveMainloopFwdSm90ILi2EN4cute5tupleIJNS5_1CILi1EEES8_S8_EEENS6_IJNS7_ILi128EEENS7_ILi80EEENS7_ILi256EEEEEELi256ENS_10bfloat16_tEfNS_4arch4Sm90ELb1ELb0ELb0ELb0ELb1ELb0ELb0ELb1ELb1ELb1ELb0ELb0EEENS1_21CollectiveEpilogueFwdINS6_IJSA_SC_SB_EEES9_SE_SG_Li256ELb0ELb1ELb0ELb0EEENS1_30DynamicPersistentTileSchedulerILi256ELi128ELb0ELb1ELb1EEEEEEEEEvNT_6ParamsE,"a",@progbits
	.sectionflags	@""
	.align	4
.nv.constant0._ZN7cutlass13device_kernelIN5flash11enable_sm90INS1_16FlashAttnFwdSm90INS1_25CollectiveMainloopFwdSm90ILi2EN4cute5tupleIJNS5_1CILi1EEES8_S8_EEENS6_IJNS7_ILi128EEENS7_ILi80EEENS7_ILi256EEEEEELi256ENS_10bfloat16_tEfNS_4arch4Sm90ELb1ELb0ELb0ELb0ELb1ELb0ELb0ELb1ELb1ELb1ELb0ELb0EEENS1_21CollectiveEpilogueFwdINS6_IJSA_SC_SB_EEES9_SE_SG_Li256ELb0ELb1ELb0ELb0EEENS1_30DynamicPersistentTileSchedulerILi256ELi128ELb0ELb1ELb1EEEEEEEEEvNT_6ParamsE:
	.zero		3328


//--------------------- .nv.constant0._ZN7cutlass13device_kernelIN5flash11enable_sm90INS1_16FlashAttnFwdSm90INS1_25CollectiveMainloopFwdSm90ILi2EN4cute5tupleIJNS5_1CILi1EEES8_S8_EEENS6_IJNS7_ILi128EEENS7_ILi80EEENS7_ILi256EEEEEELi256ENS_10bfloat16_tEfNS_4arch4Sm90ELb1ELb0ELb0ELb1ELb1ELb0ELb0ELb1ELb1ELb1ELb0ELb0EEENS1_21CollectiveEpilogueFwdINS6_IJSA_SC_SB_EEES9_SE_SG_Li256ELb1ELb1ELb0ELb0EEENS1_36VarlenDynamicPersistentTileSchedulerILi128ELi80ELi256ELi128ELb0ELb1ELb1ELb1ELb1ELb1EEEEEEEEEvNT_6ParamsE --------------------------
	.section	.nv.constant0._ZN7cutlass13device_kernelIN5flash11enable_sm90INS1_16FlashAttnFwdSm90INS1_25CollectiveMainloopFwdSm90ILi2EN4cute5tupleIJNS5_1CILi1EEES8_S8_EEENS6_IJNS7_ILi128EEENS7_ILi80EEENS7_ILi256EEEEEELi256ENS_10bfloat16_tEfNS_4arch4Sm90ELb1ELb0ELb0ELb1ELb1ELb0ELb0ELb1ELb1ELb1ELb0ELb0EEENS1_21CollectiveEpilogueFwdINS6_IJSA_SC_SB_EEES9_SE_SG_Li256ELb1ELb1ELb0ELb0EEENS1_36VarlenDynamicPersistentTileSchedulerILi128ELi80ELi256ELi128ELb0ELb1ELb1ELb1ELb1ELb1EEEEEEEEEvNT_6ParamsE,"a",@progbits
	.sectionflags	@""
	.align	4
.nv.constant0._ZN7cutlass13device_kernelIN5flash11enable_sm90INS1_16FlashAttnFwdSm90INS1_25CollectiveMainloopFwdSm90ILi2EN4cute5tupleIJNS5_1CILi1EEES8_S8_EEENS6_IJNS7_ILi128EEENS7_ILi80EEENS7_ILi256EEEEEELi256ENS_10bfloat16_tEfNS_4arch4Sm90ELb1ELb0ELb0ELb1ELb1ELb0ELb0ELb1ELb1ELb1ELb0ELb0EEENS1_21CollectiveEpilogueFwdINS6_IJSA_SC_SB_EEES9_SE_SG_Li256ELb1ELb1ELb0ELb0EEENS1_36VarlenDynamicPersistentTileSchedulerILi128ELi80ELi256ELi128ELb0ELb1ELb1ELb1ELb1ELb1EEEEEEEEEvNT_6ParamsE:
	.zero		3328


//--------------------- .nv.constant0._ZN7cutlass13device_kernelIN5flash11enable_sm90INS1_16FlashAttnFwdSm90INS1_25CollectiveMainloopFwdSm90ILi2EN4cute5tupleIJNS5_1CILi1EEES8_S8_EEENS6_IJNS7_ILi128EEENS7_ILi80EEENS7_ILi256EEEEEELi256ENS_10bfloat16_tEfNS_4arch4Sm90ELb1ELb0ELb0ELb1ELb1ELb1ELb0ELb1ELb1ELb1ELb0ELb0EEENS1_21CollectiveEpilogueFwdINS6_IJSA_SC_SB_EEES9_SE_SG_Li256ELb1ELb1ELb0ELb0EEENS1_36VarlenDynamicPersistentTileSchedulerILi128ELi80ELi256ELi128ELb0ELb1ELb1ELb1ELb1ELb1EEEEEEEEEvNT_6ParamsE --------------------------
	.section	.nv.constant0._ZN7cutlass13device_kernelIN5flash11enable_sm90INS1_16FlashAttnFwdSm90INS1_25CollectiveMainloopFwdSm90ILi2EN4cute5tupleIJNS5_1CILi1EEES8_S8_EEENS6_IJNS7_ILi128EEENS7_ILi80EEENS7_ILi256EEEEEELi256ENS_10bfloat16_tEfNS_4arch4Sm90ELb1ELb0ELb0ELb1ELb1ELb1ELb0ELb1ELb1ELb1ELb0ELb0EEENS1_21CollectiveEpilogueFwdINS6_IJSA_SC_SB_EEES9_SE_SG_Li256ELb1ELb1ELb0ELb0EEENS1_36VarlenDynamicPersistentTileSchedulerILi128ELi80ELi256ELi128ELb0ELb1ELb1ELb1ELb1ELb1EEEEEEEEEvNT_6ParamsE,"a",@progbits
	.sectionflags	@""
	.align	4
.nv.constant0._ZN7cutlass13device_kernelIN5flash11enable_sm90INS1_16FlashAttnFwdSm90INS1_25CollectiveMainloopFwdSm90ILi2EN4cute5tupleIJNS5_1CILi1EEES8_S8_EEENS6_IJNS7_ILi128EEENS7_ILi80EEENS7_ILi256EEEEEELi256ENS_10bfloat16_tEfNS_4arch4Sm90ELb1ELb0ELb0ELb1ELb1ELb1ELb0ELb1ELb1ELb1ELb0ELb0EEENS1_21CollectiveEpilogueFwdINS6_IJSA_SC_SB_EEES9_SE_SG_Li256ELb1ELb1ELb0ELb0EEENS1_36VarlenDynamicPersistentTileSchedulerILi128ELi80ELi256ELi128ELb0ELb1ELb1ELb1ELb1ELb1EEEEEEEEEvNT_6ParamsE:
	.zero		3328


//--------------------- .nv.constant0._ZN7cutlass13device_kernelIN5flash11enable_sm90INS1_16FlashAttnFwdSm90INS1_25CollectiveMainloopFwdSm90ILi2EN4cute5tupleIJNS5_1CILi1EEES8_S8_EEENS6_IJNS7_ILi128EEENS7_ILi96EEENS7_ILi192EEEEEELi192ENS_10bfloat16_tEfNS_4arch4Sm90ELb0ELb0ELb0ELb0ELb1ELb0ELb0ELb1ELb1ELb1ELb0ELb0EEENS1_21CollectiveEpilogueFwdINS6_IJSA_SC_SB_EEES9_SE_SG_Li256ELb0ELb1ELb0ELb0EEENS1_29StaticPersistentTileSchedulerILb0EEEEEEEEEvNT_6ParamsE --------------------------
	.section	.nv.constant0._ZN7cutlass13device_kernelIN5flash11enable_sm90INS1_16FlashAttnFwdSm90INS1_25CollectiveMainloopFwdSm90ILi2EN4cute5tupleIJNS5_1CILi1EEES8_S8_EEENS6_IJNS7_ILi128EEENS7_ILi96EEENS7_ILi192EEEEEELi192ENS_10bfloat16_tEfNS_4arch4Sm90ELb0ELb0ELb0ELb0ELb1ELb0ELb0ELb1ELb1ELb1ELb0ELb0EEENS1_21CollectiveEpilogueFwdINS6_IJSA_SC_SB_EEES9_SE_SG_Li256ELb0ELb1ELb0ELb0EEENS1_29StaticPersistentTileSchedulerILb0EEEEEEEEEvNT_6ParamsE,"a",@progbits
	.sectionflags	@""
	.align	4
.nv.constant0._ZN7cutlass13device_kernelIN5flash11enable_sm90INS1_16FlashAttnFwdSm90INS1_25CollectiveMainloopFwdSm90ILi2EN4cute5tupleIJNS5_1CILi1EEES8_S8_EEENS6_IJNS7_ILi128EEENS7_ILi96EEENS7_ILi192EEEEEELi192ENS_10bfloat16_tEfNS_4arch4Sm90ELb0ELb0ELb0ELb0ELb1ELb0ELb0ELb1ELb1ELb1ELb0ELb0EEENS1_21CollectiveEpilogueFwdINS6_IJSA_SC_SB_EEES9_SE_SG_Li256ELb0ELb1ELb0ELb0EEENS1_29StaticPersistentTileSchedulerILb0EEEEEEEEEvNT_6ParamsE:
	.zero		3200


//--------------------- .nv.constant0._ZN7cutlass13device_kernelIN5flash11enable_sm90INS1_16FlashAttnFwdSm90INS1_25CollectiveMainloopFwdSm90ILi2EN4cute5tupleIJNS5_1CILi1EEES8_S8_EEENS6_IJNS7_ILi128EEENS7_ILi96EEENS7_ILi192EEEEEELi192ENS_10bfloat16_tEfNS_4arch4Sm90ELb0ELb0ELb0ELb1ELb1ELb0ELb0ELb1ELb1ELb1ELb0ELb0EEENS1_21CollectiveEpilogueFwdINS6_IJSA_SC_SB_EEES9_SE_SG_Li256ELb1ELb1ELb0ELb0EEENS1_36VarlenDynamicPersistentTileSchedulerILi128ELi96ELi256ELi128ELb0ELb1ELb1ELb0ELb1ELb1EEEEEEEEEvNT_6ParamsE --------------------------
	.section	.nv.constant0._ZN7cutlass13device_kernelIN5flash11enable_sm90INS1_16FlashAttnFwdSm90INS1_25CollectiveMainloopFwdSm90ILi2EN4cute5tupleIJNS5_1CILi1EEES8_S8_EEENS6_IJNS7_ILi128EEENS7_ILi96EEENS7_ILi192EEEEEELi192ENS_10bfloat16_tEfNS_4arch4Sm90ELb0ELb0ELb0ELb1ELb1ELb0ELb0ELb1ELb1ELb1ELb0ELb0EEENS1_21CollectiveEpilogueFwdINS6_IJSA_SC_SB_EEES9_SE_SG_Li256ELb1ELb1ELb0ELb0EEENS1_36VarlenDynamicPersistentTileSchedulerILi128ELi96ELi256ELi128ELb0ELb1ELb1ELb0ELb1ELb1EEEEEEEEEvNT_6ParamsE,"a",@progbits
	.sectionflags	@""
	.align	4
.nv.constant0._ZN7cutlass13device_kernelIN5flash11enable_sm90INS1_16FlashAttnFwdSm90INS1_25CollectiveMainloopFwdSm90ILi2EN4cute5tupleIJNS5_1CILi1EEES8_S8_EEENS6_IJNS7_ILi128EEENS7_ILi96EEENS7_ILi192EEEEEELi192ENS_10bfloat16_tEfNS_4arch4Sm90ELb0ELb0ELb0ELb1ELb1ELb0ELb0ELb1ELb1ELb1ELb0ELb0EEENS1_21CollectiveEpilogueFwdINS6_IJSA_SC_SB_EEES9_SE_SG_Li256ELb1ELb1ELb0ELb0EEENS1_36VarlenDynamicPersistentTileSchedulerILi128ELi96ELi256ELi128ELb0ELb1ELb1ELb0ELb1ELb1EEEEEEEEEvNT_6ParamsE:
	.zero		3328


//--------------------- .nv.constant0._ZN7cutlass13device_kernelIN5flash11enable_sm90INS1_16FlashAttnFwdSm90INS1_25CollectiveMainloopFwdSm90ILi2EN4cute5tupleIJNS5_1CILi1EEES8_S8_EEENS6_IJNS7_ILi128EEENS7_ILi96EEENS7_ILi192EEEEEELi192ENS_10bfloat16_tEfNS_4arch4Sm90ELb0ELb0ELb0ELb1ELb1ELb1ELb0ELb1ELb1ELb1ELb0ELb0EEENS1_21CollectiveEpilogueFwdINS6_IJSA_SC_SB_EEES9_SE_SG_Li256ELb1ELb1ELb0ELb0EEENS1_36VarlenDynamicPersistentTileSchedulerILi128ELi96ELi256ELi128ELb0ELb1ELb1ELb0ELb1ELb1EEEEEEEEEvNT_6ParamsE --------------------------
	.section	.nv.constant0._ZN7cutlass13device_kernelIN5flash11enable_sm90INS1_16FlashAttnFwdSm90INS1_25CollectiveMainloopFwdSm90ILi2EN4cute5tupleIJNS5_1CILi1EEES8_S8_EEENS6_IJNS7_ILi128EEENS7_ILi96EEENS7_ILi192EEEEEELi192ENS_10bfloat16_tEfNS_4arch4Sm90ELb0ELb0ELb0ELb1ELb1ELb1ELb0ELb1ELb1ELb1ELb0ELb0EEENS1_21CollectiveEpilogueFwdINS6_IJSA_SC_SB_EEES9_SE_SG_Li256ELb1ELb1ELb0ELb0EEENS1_36VarlenDynamicPersistentTileSchedulerILi128ELi96ELi256ELi128ELb0ELb1ELb1ELb0ELb1ELb1EEEEEEEEEvNT_6ParamsE,"a",@progbits
	.sectionflags	@""
	.align	4
.nv.constant0._ZN7cutlass13device_kernelIN5flash11enable_sm90INS1_16FlashAttnFwdSm90INS1_25CollectiveMainloopFwdSm90ILi2EN4cute5tupleIJNS5_1CILi1EEES8_S8_EEENS6_IJNS7_ILi128EEENS7_ILi96EEENS7_ILi192EEEEEELi192ENS_10bfloat16_tEfNS_4arch4Sm90ELb0ELb0ELb0ELb1ELb1ELb1ELb0ELb1ELb1ELb1ELb0ELb0EEENS1_21CollectiveEpilogueFwdINS6_IJSA_SC_SB_EEES9_SE_SG_Li256ELb1ELb1ELb0ELb0EEENS1_36VarlenDynamicPersistentTileSchedulerILi128ELi96ELi256ELi128ELb0ELb1ELb1ELb0ELb1ELb1EEEEEEEEEvNT_6ParamsE:
	.zero		3328


//--------------------- .nv.constant0._ZN7cutlass13device_kernelIN5flash11enable_sm90INS1_16FlashAttnFwdSm90INS1_25CollectiveMainloopFwdSm90ILi2EN4cute5tupleIJNS5_1CILi1EEES8_S8_EEENS6_IJNS7_ILi128EEENS7_ILi96EEENS7_ILi192EEEEEELi192ENS_10bfloat16_tEfNS_4arch4Sm90ELb0ELb1ELb0ELb0ELb1ELb0ELb0ELb1ELb1ELb1ELb0ELb0EEENS1_21CollectiveEpilogueFwdINS6_IJSA_SC_SB_EEES9_SE_SG_Li256ELb0ELb1ELb0ELb0EEENS1_30DynamicPersistentTileSchedulerILi256ELi128ELb0ELb1ELb1EEEEEEEEEvNT_6ParamsE --------------------------
	.section	.nv.constant0._ZN7cutlass13device_kernelIN5flash11enable_sm90INS1_16FlashAttnFwdSm90INS1_25CollectiveMainloopFwdSm90ILi2EN4cute5tupleIJNS5_1CILi1EEES8_S8_EEENS6_IJNS7_ILi128EEENS7_ILi96EEENS7_ILi192EEEEEELi192ENS_10bfloat16_tEfNS_4arch4Sm90ELb0ELb1ELb0ELb0ELb1ELb0ELb0ELb1ELb1ELb1ELb0ELb0EEENS1_21CollectiveEpilogueFwdINS6_IJSA_SC_SB_EEES9_SE_SG_Li256ELb0ELb1ELb0ELb0EEENS1_30DynamicPersistentTileSchedulerILi256ELi128ELb0ELb1ELb1EEEEEEEEEvNT_6ParamsE,"a",@progbits
	.sectionflags	@""
	.align	4
.nv.constant0._ZN7cutlass13device_kernelIN5flash11enable_sm90INS1_16FlashAttnFwdSm90INS1_25CollectiveMainloopFwdSm90ILi2EN4cute5tupleIJNS5_1CILi1EEES8_S8_EEENS6_IJNS7_ILi128EEENS7_ILi96EEENS7_ILi192EEEEEELi192ENS_10bfloat16_tEfNS_4arch4Sm90ELb0ELb1ELb0ELb0ELb1ELb0ELb0ELb1ELb1ELb1ELb0ELb0EEENS1_21CollectiveEpilogueFwdINS6_IJSA_SC_SB_EEES9_SE_SG_Li256ELb0ELb1ELb0ELb0EEENS1_30DynamicPersistentTileSchedulerILi256ELi128ELb0ELb1ELb1EEEEEEEEEvNT_6ParamsE:
	.zero		3328


//--------------------- .nv.constant0._ZN7cutlass13device_kernelIN5flash11enable_sm90INS1_16FlashAttnFwdSm90INS1_25CollectiveMainloopFwdSm90ILi2EN4cute5tupleIJNS5_1CILi1EEES8_S8_EEENS6_IJNS7_ILi128EEENS7_ILi96EEENS7_ILi192EEEEEELi192ENS_10bfloat16_tEfNS_4arch4Sm90ELb0ELb1ELb0ELb1ELb1ELb0ELb0ELb1ELb1ELb1ELb0ELb0EEENS1_21CollectiveEpilogueFwdINS6_IJSA_SC_SB_EEES9_SE_SG_Li256ELb1ELb1ELb0ELb0EEENS1_36VarlenDynamicPersistentTileSchedulerILi128ELi96ELi256ELi128ELb0ELb1ELb1ELb1ELb0ELb1EEEEEEEEEvNT_6ParamsE --------------------------
	.section	.nv.constant0._ZN7cutlass13device_kernelIN5flash11enable_sm90INS1_16FlashAttnFwdSm90INS1_25CollectiveMainloopFwdSm90ILi2EN4cute5tupleIJNS5_1CILi1EEES8_S8_EEENS6_IJNS7_ILi128EEENS7_ILi96EEENS7_ILi192EEEEEELi192ENS_10bfloat16_tEfNS_4arch4Sm90ELb0ELb1ELb0ELb1ELb1ELb0ELb0ELb1ELb1ELb1ELb0ELb0EEENS1_21CollectiveEpilogueFwdINS6_IJSA_SC_SB_EEES9_SE_SG_Li256ELb1ELb1ELb0ELb0EEENS1_36VarlenDynamicPersistentTileSchedulerILi128ELi96ELi256ELi128ELb0ELb1ELb1ELb1ELb0ELb1EEEEEEEEEvNT_6ParamsE,"a",@progbits
	.sectionflags	@""
	.align	4
.nv.constant0._ZN7cutlass13device_kernelIN5flash11enable_sm90INS1_16FlashAttnFwdSm90INS1_25CollectiveMainloopFwdSm90ILi2EN4cute5tupleIJNS5_1CILi1EEES8_S8_EEENS6_IJNS7_ILi128EEENS7_ILi96EEENS7_ILi192EEEEEELi192ENS_10bfloat16_tEfNS_4arch4Sm90ELb0ELb1ELb0ELb1ELb1ELb0ELb0ELb1ELb1ELb1ELb0ELb0EEENS1_21CollectiveEpilogueFwdINS6_IJSA_SC_SB_EEES9_SE_SG_Li256ELb1ELb1ELb0ELb0EEENS1_36VarlenDynamicPersistentTileSchedulerILi128ELi96ELi256ELi128ELb0ELb1ELb1ELb1ELb0ELb1EEEEEEEEEvNT_6ParamsE:
	.zero		3328


//--------------------- .nv.constant0._ZN7cutlass13device_kernelIN5flash11enable_sm90INS1_16FlashAttnFwdSm90INS1_25CollectiveMainloopFwdSm90ILi2EN4cute5tupleIJNS5_1CILi1EEES8_S8_EEENS6_IJNS7_ILi128EEENS7_ILi96EEENS7_ILi192EEEEEELi192ENS_10bfloat16_tEfNS_4arch4Sm90ELb0ELb1ELb0ELb1ELb1ELb1ELb0ELb1ELb1ELb1ELb0ELb0EEENS1_21CollectiveEpilogueFwdINS6_IJSA_SC_SB_EEES9_SE_SG_Li256ELb1ELb1ELb0ELb0EEENS1_36VarlenDynamicPersistentTileSchedulerILi128ELi96ELi256ELi128ELb0ELb1ELb1ELb1ELb0ELb1EEEEEEEEEvNT_6ParamsE --------------------------
	.section	.nv.constant0._ZN7cutlass13device_kernelIN5flash11enable_sm90INS1_16FlashAttnFwdSm90INS1_25CollectiveMainloopFwdSm90ILi2EN4cute5tupleIJNS5_1CILi1EEES8_S8_EEENS6_IJNS7_ILi128EEENS7_ILi96EEENS7_ILi192EEEEEELi192ENS_10bfloat16_tEfNS_4arch4Sm90ELb0ELb1ELb0ELb1ELb1ELb1ELb0ELb1ELb1ELb1ELb0ELb0EEENS1_21CollectiveEpilogueFwdINS6_IJSA_SC_SB_EEES9_SE_SG_Li256ELb1ELb1ELb0ELb0EEENS1_36VarlenDynamicPersistentTileSchedulerILi128ELi96ELi256ELi128ELb0ELb1ELb1ELb1ELb0ELb1EEEEEEEEEvNT_6ParamsE,"a",@progbits
	.sectionflags	@""
	.align	4
.nv.constant0._ZN7cutlass13device_kernelIN5flash11enable_sm90INS1_16FlashAttnFwdSm90INS1_25CollectiveMainloopFwdSm90ILi2EN4cute5tupleIJNS5_1CILi1EEES8_S8_EEENS6_IJNS7_ILi128EEENS7_ILi96EEENS7_ILi192EEEEEELi192ENS_10bfloat16_tEfNS_4arch4Sm90ELb0ELb1ELb0ELb1ELb1ELb1ELb0ELb1ELb1ELb1ELb0ELb0EEENS1_21CollectiveEpilogueFwdINS6_IJSA_SC_SB_EEES9_SE_SG_Li256ELb1ELb1ELb0ELb0EEENS1_36VarlenDynamicPersistentTileSchedulerILi128ELi96ELi256ELi128ELb0ELb1ELb1ELb1ELb0ELb1EEEEEEEEEvNT_6ParamsE:
	.zero		3328


//--------------------- .nv.constant0._ZN7cutlass13device_kernelIN5flash11enable_sm90INS1_16FlashAttnFwdSm90INS1_25CollectiveMainloopFwdSm90ILi2EN4cute5tupleIJNS5_1CILi1EEES8_S8_EEENS6_IJNS7_ILi128EEENS7_ILi96EEENS7_ILi192EEEEEELi192ENS_10bfloat16_tEfNS_4arch4Sm90ELb1ELb0ELb0ELb0ELb1ELb0ELb0ELb1ELb1ELb1ELb0ELb0EEENS1_21CollectiveEpilogueFwdINS6_IJSA_SC_SB_EEES9_SE_SG_Li256ELb0ELb1ELb0ELb0EEENS1_30DynamicPersistentTileSchedulerILi256ELi128ELb0ELb1ELb1EEEEEEEEEvNT_6ParamsE --------------------------
	.section	.nv.constant0._ZN7cutlass13device_kernelIN5flash11enable_sm90INS1_16FlashAttnFwdSm90INS1_25CollectiveMainloopFwdSm90ILi2EN4cute5tupleIJNS5_1CILi1EEES8_S8_EEENS6_IJNS7_ILi128EEENS7_ILi96EEENS7_ILi192EEEEEELi192ENS_10bfloat16_tEfNS_4arch4Sm90ELb1ELb0ELb0ELb0ELb1ELb0ELb0ELb1ELb1ELb1ELb0ELb0EEENS1_21CollectiveEpilogueFwdINS6_IJSA_SC_SB_EEES9_SE_SG_Li256ELb0ELb1ELb0ELb0EEENS1_30DynamicPersistentTileSchedulerILi256ELi128ELb0ELb1ELb1EEEEEEEEEvNT_6ParamsE,"a",@progbits
	.sectionflags	@""
	.align	4
.nv.constant0._ZN7cutlass13device_kernelIN5flash11enable_sm90INS1_16FlashAttnFwdSm90INS1_25CollectiveMainloopFwdSm90ILi2EN4cute5tupleIJNS5_1CILi1EEES8_S8_EEENS6_IJNS7_ILi128EEENS7_ILi96EEENS7_ILi192EEEEEELi192ENS_10bfloat16_tEfNS_4arch4Sm90ELb1ELb0ELb0ELb0ELb1ELb0ELb0ELb1ELb1ELb1ELb0ELb0EEENS1_21CollectiveEpilogueFwdINS6_IJSA_SC_SB_EEES9_SE_SG_Li256ELb0ELb1ELb0ELb0EEENS1_30DynamicPersistentTileSchedulerILi256ELi128ELb0ELb1ELb1EEEEEEEEEvNT_6ParamsE:
	.zero		3328


//--------------------- .nv.constant0._ZN7cutlass13device_kernelIN5flash11enable_sm90INS1_16FlashAttnFwdSm90INS1_25CollectiveMainloopFwdSm90ILi2EN4cute5tupleIJNS5_1CILi1EEES8_S8_EEENS6_IJNS7_ILi128EEENS7_ILi96EEENS7_ILi192EEEEEELi192ENS_10bfloat16_tEfNS_4arch4Sm90ELb1ELb0ELb0ELb1ELb1ELb0ELb0ELb1ELb1ELb1ELb0ELb0EEENS1_21CollectiveEpilogueFwdINS6_IJSA_SC_SB_EEES9_SE_SG_Li256ELb1ELb1ELb0ELb0EEENS1_36VarlenDynamicPersistentTileSchedulerILi128ELi96ELi256ELi128ELb0ELb1ELb1ELb1ELb1ELb1EEEEEEEEEvNT_6ParamsE --------------------------
	.section	.nv.constant0._ZN7cutlass13device_kernelIN5flash11enable_sm90INS1_16FlashAttnFwdSm90INS1_25CollectiveMainloopFwdSm90ILi2EN4cute5tupleIJNS5_1CILi1EEES8_S8_EEENS6_IJNS7_ILi128EEENS7_ILi96EEENS7_ILi192EEEEEELi192ENS_10bfloat16_tEfNS_4arch4Sm90ELb1ELb0ELb0ELb1ELb1ELb0ELb0ELb1ELb1ELb1ELb0ELb0EEENS1_21CollectiveEpilogueFwdINS6_IJSA_SC_SB_EEES9_SE_SG_Li256ELb1ELb1ELb0ELb0EEENS1_36VarlenDynamicPersistentTileSchedulerILi128ELi96ELi256ELi128ELb0ELb1ELb1ELb1ELb1ELb1EEEEEEEEEvNT_6ParamsE,"a",@progbits
	.sectionflags	@""
	.align	4
.nv.constant0._ZN7cutlass13device_kernelIN5flash11enable_sm90INS1_16FlashAttnFwdSm90INS1_25CollectiveMainloopFwdSm90ILi2EN4cute5tupleIJNS5_1CILi1EEES8_S8_EEENS6_IJNS7_ILi128EEENS7_ILi96EEENS7_ILi192EEEEEELi192ENS_10bfloat16_tEfNS_4arch4Sm90ELb1ELb0ELb0ELb1ELb1ELb0ELb0ELb1ELb1ELb1ELb0ELb0EEENS1_21CollectiveEpilogueFwdINS6_IJSA_SC_SB_EEES9_SE_SG_Li256ELb1ELb1ELb0ELb0EEENS1_36VarlenDynamicPersistentTileSchedulerILi128ELi96ELi256ELi128ELb0ELb1ELb1ELb1ELb1ELb1EEEEEEEEEvNT_6ParamsE:
	.zero		3328


//--------------------- .nv.constant0._ZN7cutlass13device_kernelIN5flash11enable_sm90INS1_16FlashAttnFwdSm90INS1_25CollectiveMainloopFwdSm90ILi2EN4cute5tupleIJNS5_1CILi1EEES8_S8_EEENS6_IJNS7_ILi128EEENS7_ILi96EEENS7_ILi192EEEEEELi192ENS_10bfloat16_tEfNS_4arch4Sm90ELb1ELb0ELb0ELb1ELb1ELb1ELb0ELb1ELb1ELb1ELb0ELb0EEENS1_21CollectiveEpilogueFwdINS6_IJSA_SC_SB_EEES9_SE_SG_Li256ELb1ELb1ELb0ELb0EEENS1_36VarlenDynamicPersistentTileSchedulerILi128ELi96ELi256ELi128ELb0ELb1ELb1ELb1ELb1ELb1EEEEEEEEEvNT_6ParamsE --------------------------
	.section	.nv.constant0._ZN7cutlass13device_kernelIN5flash11enable_sm90INS1_16FlashAttnFwdSm90INS1_25CollectiveMainloopFwdSm90ILi2EN4cute5tupleIJNS5_1CILi1EEES8_S8_EEENS6_IJNS7_ILi128EEENS7_ILi96EEENS7_ILi192EEEEEELi192ENS_10bfloat16_tEfNS_4arch4Sm90ELb1ELb0ELb0ELb1ELb1ELb1ELb0ELb1ELb1ELb1ELb0ELb0EEENS1_21CollectiveEpilogueFwdINS6_IJSA_SC_SB_EEES9_SE_SG_Li256ELb1ELb1ELb0ELb0EEENS1_36VarlenDynamicPersistentTileSchedulerILi128ELi96ELi256ELi128ELb0ELb1ELb1ELb1ELb1ELb1EEEEEEEEEvNT_6ParamsE,"a",@progbits
	.sectionflags	@""
	.align	4
.nv.constant0._ZN7cutlass13device_kernelIN5flash11enable_sm90INS1_16FlashAttnFwdSm90INS1_25CollectiveMainloopFwdSm90ILi2EN4cute5tupleIJNS5_1CILi1EEES8_S8_EEENS6_IJNS7_ILi128EEENS7_ILi96EEENS7_ILi192EEEEEELi192ENS_10bfloat16_tEfNS_4arch4Sm90ELb1ELb0ELb0ELb1ELb1ELb1ELb0ELb1ELb1ELb1ELb0ELb0EEENS1_21CollectiveEpilogueFwdINS6_IJSA_SC_SB_EEES9_SE_SG_Li256ELb1ELb1ELb0ELb0EEENS1_36VarlenDynamicPersistentTileSchedulerILi128ELi96ELi256ELi128ELb0ELb1ELb1ELb1ELb1ELb1EEEEEEEEEvNT_6ParamsE:
	.zero		3328


//--------------------- .nv.constant0._ZN7cutlass13device_kernelIN5flash11enable_sm90INS1_16FlashAttnFwdSm90INS1_25CollectiveMainloopFwdSm90ILi2EN4cute5tupleIJNS5_1CILi1EEES8_S8_EEENS6_IJNS7_ILi128EEESA_SA_EEELi128ENS_10bfloat16_tEfNS_4arch4Sm90ELb0ELb0ELb0ELb0ELb1ELb0ELb0ELb1ELb1ELb1ELb0ELb0EEENS1_21CollectiveEpilogueFwdISB_S9_SC_SE_Li256ELb0ELb1ELb0ELb0EEENS1_29StaticPersistentTileSchedulerILb0EEEEEEEEEvNT_6ParamsE --------------------------
	.section	.nv.constant0._ZN7cutlass13device_kernelIN5flash11enable_sm90INS1_16FlashAttnFwdSm90INS1_25CollectiveMainloopFwdSm90ILi2EN4cute5tupleIJNS5_1CILi1EEES8_S8_EEENS6_IJNS7_ILi128EEESA_SA_EEELi128ENS_10bfloat16_tEfNS_4arch4Sm90ELb0ELb0ELb0ELb0ELb1ELb0ELb0ELb1ELb1ELb1ELb0ELb0EEENS1_21CollectiveEpilogueFwdISB_S9_SC_SE_Li256ELb0ELb1ELb0ELb0EEENS1_29StaticPersistentTileSchedulerILb0EEEEEEEEEvNT_6ParamsE,"a",@progbits
	.sectionflags	@""
	.align	4
.nv.constant0._ZN7cutlass13device_kernelIN5flash11enable_sm90INS1_16FlashAttnFwdSm90INS1_25CollectiveMainloopFwdSm90ILi2EN4cute5tupleIJNS5_1CILi1EEES8_S8_EEENS6_IJNS7_ILi128EEESA_SA_EEELi128ENS_10bfloat16_tEfNS_4arch4Sm90ELb0ELb0ELb0ELb0ELb1ELb0ELb0ELb1ELb1ELb1ELb0ELb0EEENS1_21CollectiveEpilogueFwdISB_S9_SC_SE_Li256ELb0ELb1ELb0ELb0EEENS1_29StaticPersistentTileSchedulerILb0EEEEEEEEEvNT_6ParamsE:
	.zero		3200


//--------------------- .nv.constant0._ZN7cutlass13device_kernelIN5flash11enable_sm90INS1_16FlashAttnFwdSm90INS1_25CollectiveMainloopFwdSm90ILi2EN4cute5tupleIJNS5_1CILi1EEES8_S8_EEENS6_IJNS7_ILi128EEESA_SA_EEELi128ENS_10bfloat16_tEfNS_4arch4Sm90ELb0ELb0ELb0ELb1ELb1ELb0ELb0ELb1ELb1ELb1ELb0ELb0EEENS1_21CollectiveEpilogueFwdISB_S9_SC_SE_Li256ELb1ELb1ELb0ELb0EEENS1_36VarlenDynamicPersistentTileSchedulerILi128ELi128ELi256ELi128ELb0ELb1ELb1ELb0ELb1ELb1EEEEEEEEEvNT_6ParamsE --------------------------
	.section	.nv.constant0._ZN7cutlass13device_kernelIN5flash11enable_sm90INS1_16FlashAttnFwdSm90INS1_25CollectiveMainloopFwdSm90ILi2EN4cute5tupleIJNS5_1CILi1EEES8_S8_EEENS6_IJNS7_ILi128EEESA_SA_EEELi128ENS_10bfloat16_tEfNS_4arch4Sm90ELb0ELb0ELb0ELb1ELb1ELb0ELb0ELb1ELb1ELb1ELb0ELb0EEENS1_21CollectiveEpilogueFwdISB_S9_SC_SE_Li256ELb1ELb1ELb0ELb0EEENS1_36VarlenDynamicPersistentTileSchedulerILi128ELi128ELi256ELi128ELb0ELb1ELb1ELb0ELb1ELb1EEEEEEEEEvNT_6ParamsE,"a",@progbits
	.sectionflags	@""
	.align	4
.nv.constant0._ZN7cutlass13device_kernelIN5flash11enable_sm90INS1_16FlashAttnFwdSm90INS1_25CollectiveMainloopFwdSm90ILi2EN4cute5tupleIJNS5_1CILi1EEES8_S8_EEENS6_IJNS7_ILi128EEESA_SA_EEELi128ENS_10bfloat16_tEfNS_4arch4Sm90ELb0ELb0ELb0ELb1ELb1ELb0ELb0ELb1ELb1ELb1ELb0ELb0EEENS1_21CollectiveEpilogueFwdISB_S9_SC_SE_Li256ELb1ELb1ELb0ELb0EEENS1_36VarlenDynamicPersistentTileSchedulerILi128ELi128ELi256ELi128ELb0ELb1ELb1ELb0ELb1ELb1EEEEEEEEEvNT_6ParamsE:
	.zero		3328


//--------------------- .nv.constant0._ZN7cutlass13device_kernelIN5flash11enable_sm90INS1_16FlashAttnFwdSm90INS1_25CollectiveMainloopFwdSm90ILi2EN4cute5tupleIJNS5_1CILi1EEES8_S8_EEENS6_IJNS7_ILi128EEESA_SA_EEELi128ENS_10bfloat16_tEfNS_4arch4Sm90ELb0ELb0ELb0ELb1ELb1ELb1ELb0ELb1ELb1ELb1ELb0ELb0EEENS1_21CollectiveEpilogueFwdISB_S9_SC_SE_Li256ELb1ELb1ELb0ELb0EEENS1_36VarlenDynamicPersistentTileSchedulerILi128ELi128ELi256ELi128ELb0ELb1ELb1ELb0ELb1ELb1EEEEEEEEEvNT_6ParamsE --------------------------
	.section	.nv.constant0._ZN7cutlass13device_kernelIN5flash11enable_sm90INS1_16FlashAttnFwdSm90INS1_25CollectiveMainloopFwdSm90ILi2EN4cute5tupleIJNS5_1CILi1EEES8_S8_EEENS6_IJNS7_ILi128EEESA_SA_EEELi128ENS_10bfloat16_tEfNS_4arch4Sm90ELb0ELb0ELb0ELb1ELb1ELb1ELb0ELb1ELb1ELb1ELb0ELb0EEENS1_21CollectiveEpilogueFwdISB_S9_SC_SE_Li256ELb1ELb1ELb0ELb0EEENS1_36VarlenDynamicPersistentTileSchedulerILi128ELi128ELi256ELi128ELb0ELb1ELb1ELb0ELb1ELb1EEEEEEEEEvNT_6ParamsE,"a",@progbits
	.sectionflags	@""
	.align	4
.nv.constant0._ZN7cutlass13device_kernelIN5flash11enable_sm90INS1_16FlashAttnFwdSm90INS1_25CollectiveMainloopFwdSm90ILi2EN4cute5tupleIJNS5_1CILi1EEES8_S8_EEENS6_IJNS7_ILi128EEESA_SA_EEELi128ENS_10bfloat16_tEfNS_4arch4Sm90ELb0ELb0ELb0ELb1ELb1ELb1ELb0ELb1ELb1ELb1ELb0ELb0EEENS1_21CollectiveEpilogueFwdISB_S9_SC_SE_Li256ELb1ELb1ELb0ELb0EEENS1_36VarlenDynamicPersistentTileSchedulerILi128ELi128ELi256ELi128ELb0ELb1ELb1ELb0ELb1ELb1EEEEEEEEEvNT_6ParamsE:
	.zero		3328


//--------------------- .nv.constant0._ZN7cutlass13device_kernelIN5flash11enable_sm90INS1_16FlashAttnFwdSm90INS1_25CollectiveMainloopFwdSm90ILi2EN4cute5tupleIJNS5_1CILi1EEES8_S8_EEENS6_IJNS7_ILi128EEESA_SA_EEELi128ENS_10bfloat16_tEfNS_4arch4Sm90ELb0ELb1ELb0ELb0ELb1ELb0ELb0ELb1ELb1ELb1ELb0ELb0EEENS1_21CollectiveEpilogueFwdISB_S9_SC_SE_Li256ELb0ELb1ELb0ELb0EEENS1_30DynamicPersistentTileSchedulerILi256ELi128ELb0ELb1ELb1EEEEEEEEEvNT_6ParamsE --------------------------
	.section	.nv.constant0._ZN7cutlass13device_kernelIN5flash11enable_sm90INS1_16FlashAttnFwdSm90INS1_25CollectiveMainloopFwdSm90ILi2EN4cute5tupleIJNS5_1CILi1EEES8_S8_EEENS6_IJNS7_ILi128EEESA_SA_EEELi128ENS_10bfloat16_tEfNS_4arch4Sm90ELb0ELb1ELb0ELb0ELb1ELb0ELb0ELb1ELb1ELb1ELb0ELb0EEENS1_21CollectiveEpilogueFwdISB_S9_SC_SE_Li256ELb0ELb1ELb0ELb0EEENS1_30DynamicPersistentTileSchedulerILi256ELi128ELb0ELb1ELb1EEEEEEEEEvNT_6ParamsE,"a",@progbits
	.sectionflags	@""
	.align	4
.nv.constant0._ZN7cutlass13device_kernelIN5flash11enable_sm90INS1_16FlashAttnFwdSm90INS1_25CollectiveMainloopFwdSm90ILi2EN4cute5tupleIJNS5_1CILi1EEES8_S8_EEENS6_IJNS7_ILi128EEESA_SA_EEELi128ENS_10bfloat16_tEfNS_4arch4Sm90ELb0ELb1ELb0ELb0ELb1ELb0ELb0ELb1ELb1ELb1ELb0ELb0EEENS1_21CollectiveEpilogueFwdISB_S9_SC_SE_Li256ELb0ELb1ELb0ELb0EEENS1_30DynamicPersistentTileSchedulerILi256ELi128ELb0ELb1ELb1EEEEEEEEEvNT_6ParamsE:
	.zero		3328


//--------------------- .nv.constant0._ZN7cutlass13device_kernelIN5flash11enable_sm90INS1_16FlashAttnFwdSm90INS1_25CollectiveMainloopFwdSm90ILi2EN4cute5tupleIJNS5_1CILi1EEES8_S8_EEENS6_IJNS7_ILi128EEESA_SA_EEELi128ENS_10bfloat16_tEfNS_4arch4Sm90ELb0ELb1ELb0ELb1ELb1ELb0ELb0ELb1ELb1ELb1ELb0ELb0EEENS1_21CollectiveEpilogueFwdISB_S9_SC_SE_Li256ELb1ELb1ELb0ELb0EEENS1_36VarlenDynamicPersistentTileSchedulerILi128ELi128ELi256ELi128ELb0ELb1ELb1ELb1ELb0ELb1EEEEEEEEEvNT_6ParamsE --------------------------
	.section	.nv.constant0._ZN7cutlass13device_kernelIN5flash11enable_sm90INS1_16FlashAttnFwdSm90INS1_25CollectiveMainloopFwdSm90ILi2EN4cute5tupleIJNS5_1CILi1EEES8_S8_EEENS6_IJNS7_ILi128EEESA_SA_EEELi128ENS_10bfloat16_tEfNS_4arch4Sm90ELb0ELb1ELb0ELb1ELb1ELb0ELb0ELb1ELb1ELb1ELb0ELb0EEENS1_21CollectiveEpilogueFwdISB_S9_SC_SE_Li256ELb1ELb1ELb0ELb0EEENS1_36VarlenDynamicPersistentTileSchedulerILi128ELi128ELi256ELi128ELb0ELb1ELb1ELb1ELb0ELb1EEEEEEEEEvNT_6ParamsE,"a",@progbits
	.sectionflags	@""
	.align	4
.nv.constant0._ZN7cutlass13device_kernelIN5flash11enable_sm90INS1_16FlashAttnFwdSm90INS1_25CollectiveMainloopFwdSm90ILi2EN4cute5tupleIJNS5_1CILi1EEES8_S8_EEENS6_IJNS7_ILi128EEESA_SA_EEELi128ENS_10bfloat16_tEfNS_4arch4Sm90ELb0ELb1ELb0ELb1ELb1ELb0ELb0ELb1ELb1ELb1ELb0ELb0EEENS1_21CollectiveEpilogueFwdISB_S9_SC_SE_Li256ELb1ELb1ELb0ELb0EEENS1_36VarlenDynamicPersistentTileSchedulerILi128ELi128ELi256ELi128ELb0ELb1ELb1ELb1ELb0ELb1EEEEEEEEEvNT_6ParamsE:
	.zero		3328


//--------------------- .nv.constant0._ZN7cutlass13device_kernelIN5flash11enable_sm90INS1_16FlashAttnFwdSm90INS1_25CollectiveMainloopFwdSm90ILi2EN4cute5tupleIJNS5_1CILi1EEES8_S8_EEENS6_IJNS7_ILi128EEESA_SA_EEELi128ENS_10bfloat16_tEfNS_4arch4Sm90ELb0ELb1ELb0ELb1ELb1ELb1ELb0ELb1ELb1ELb1ELb0ELb0EEENS1_21CollectiveEpilogueFwdISB_S9_SC_SE_Li256ELb1ELb1ELb0ELb0EEENS1_36VarlenDynamicPersistentTileSchedulerILi128ELi128ELi256ELi128ELb0ELb1ELb1ELb1ELb0ELb1EEEEEEEEEvNT_6ParamsE --------------------------
	.section	.nv.constant0._ZN7cutlass13device_kernelIN5flash11enable_sm90INS1_16FlashAttnFwdSm90INS1_25CollectiveMainloopFwdSm90ILi2EN4cute5tupleIJNS5_1CILi1EEES8_S8_EEENS6_IJNS7_ILi128EEESA_SA_EEELi128ENS_10bfloat16_tEfNS_4arch4Sm90ELb0ELb1ELb0ELb1ELb1ELb1ELb0ELb1ELb1ELb1ELb0ELb0EEENS1_21CollectiveEpilogueFwdISB_S9_SC_SE_Li256ELb1ELb1ELb0ELb0EEENS1_36VarlenDynamicPersistentTileSchedulerILi128ELi128ELi256ELi128ELb0ELb1ELb1ELb1ELb0ELb1EEEEEEEEEvNT_6ParamsE,"a",@progbits
	.sectionflags	@""
	.align	4
.nv.constant0._ZN7cutlass13device_kernelIN5flash11enable_sm90INS1_16FlashAttnFwdSm90INS1_25CollectiveMainloopFwdSm90ILi2EN4cute5tupleIJNS5_1CILi1EEES8_S8_EEENS6_IJNS7_ILi128EEESA_SA_EEELi128ENS_10bfloat16_tEfNS_4arch4Sm90ELb0ELb1ELb0ELb1ELb1ELb1ELb0ELb1ELb1ELb1ELb0ELb0EEENS1_21CollectiveEpilogueFwdISB_S9_SC_SE_Li256ELb1ELb1ELb0ELb0EEENS1_36VarlenDynamicPersistentTileSchedulerILi128ELi128ELi256ELi128ELb0ELb1ELb1ELb1ELb0ELb1EEEEEEEEEvNT_6ParamsE:
	.zero		3328


//--------------------- .nv.constant0._ZN7cutlass13device_kernelIN5flash11enable_sm90INS1_16FlashAttnFwdSm90INS1_25CollectiveMainloopFwdSm90ILi2EN4cute5tupleIJNS5_1CILi1EEES8_S8_EEENS6_IJNS7_ILi128EEESA_SA_EEELi128ENS_10bfloat16_tEfNS_4arch4Sm90ELb1ELb0ELb0ELb0ELb1ELb0ELb0ELb1ELb1ELb1ELb0ELb0EEENS1_21CollectiveEpilogueFwdISB_S9_SC_SE_Li256ELb0ELb1ELb0ELb0EEENS1_30DynamicPersistentTileSchedulerILi256ELi128ELb0ELb1ELb1EEEEEEEEEvNT_6ParamsE --------------------------
	.section	.nv.constant0._ZN7cutlass13device_kernelIN5flash11enable_sm90INS1_16FlashAttnFwdSm90INS1_25CollectiveMainloopFwdSm90ILi2EN4cute5tupleIJNS5_1CILi1EEES8_S8_EEENS6_IJNS7_ILi128EEESA_SA_EEELi128ENS_10bfloat16_tEfNS_4arch4Sm90ELb1ELb0ELb0ELb0ELb1ELb0ELb0ELb1ELb1ELb1ELb0ELb0EEENS1_21CollectiveEpilogueFwdISB_S9_SC_SE_Li256ELb0ELb1ELb0ELb0EEENS1_30DynamicPersistentTileSchedulerILi256ELi128ELb0ELb1ELb1EEEEEEEEEvNT_6ParamsE,"a",@progbits
	.sectionflags	@""
	.align	4
.nv.constant0._ZN7cutlass13device_kernelIN5flash11enable_sm90INS1_16FlashAttnFwdSm90INS1_25CollectiveMainloopFwdSm90ILi2EN4cute5tupleIJNS5_1CILi1EEES8_S8_EEENS6_IJNS7_ILi128EEESA_SA_EEELi128ENS_10bfloat16_tEfNS_4arch4Sm90ELb1ELb0ELb0ELb0ELb1ELb0ELb0ELb1ELb1ELb1ELb0ELb0EEENS1_21CollectiveEpilogueFwdISB_S9_SC_SE_Li256ELb0ELb1ELb0ELb0EEENS1_30DynamicPersistentTileSchedulerILi256ELi128ELb0ELb1ELb1EEEEEEEEEvNT_6ParamsE:
	.zero		3328


//--------------------- .nv.constant0._ZN7cutlass13device_kernelIN5flash11enable_sm90INS1_16FlashAttnFwdSm90INS1_25CollectiveMainloopFwdSm90ILi2EN4cute5tupleIJNS5_1CILi1EEES8_S8_EEENS6_IJNS7_ILi128EEESA_SA_EEELi128ENS_10bfloat16_tEfNS_4arch4Sm90ELb1ELb0ELb0ELb1ELb1ELb0ELb0ELb1ELb1ELb1ELb0ELb0EEENS1_21CollectiveEpilogueFwdISB_S9_SC_SE_Li256ELb1ELb1ELb0ELb0EEENS1_36VarlenDynamicPersistentTileSchedulerILi128ELi128ELi256ELi128ELb0ELb1ELb1ELb1ELb1ELb1EEEEEEEEEvNT_6ParamsE --------------------------
	.section	.nv.constant0._ZN7cutlass13device_kernelIN5flash11enable_sm90INS1_16FlashAttnFwdSm90INS1_25CollectiveMainloopFwdSm90ILi2EN4cute5tupleIJNS5_1CILi1EEES8_S8_EEENS6_IJNS7_ILi128EEESA_SA_EEELi128ENS_10bfloat16_tEfNS_4arch4Sm90ELb1ELb0ELb0ELb1ELb1ELb0ELb0ELb1ELb1ELb1ELb0ELb0EEENS1_21CollectiveEpilogueFwdISB_S9_SC_SE_Li256ELb1ELb1ELb0ELb0EEENS1_36VarlenDynamicPersistentTileSchedulerILi128ELi128ELi256ELi128ELb0ELb1ELb1ELb1ELb1ELb1EEEEEEEEEvNT_6ParamsE,"a",@progbits
	.sectionflags	@""
	.align	4
.nv.constant0._ZN7cutlass13device_kernelIN5flash11enable_sm90INS1_16FlashAttnFwdSm90INS1_25CollectiveMainloopFwdSm90ILi2EN4cute5tupleIJNS5_1CILi1EEES8_S8_EEENS6_IJNS7_ILi128EEESA_SA_EEELi128ENS_10bfloat16_tEfNS_4arch4Sm90ELb1ELb0ELb0ELb1ELb1ELb0ELb0ELb1ELb1ELb1ELb0ELb0EEENS1_21CollectiveEpilogueFwdISB_S9_SC_SE_Li256ELb1ELb1ELb0ELb0EEENS1_36VarlenDynamicPersistentTileSchedulerILi128ELi128ELi256ELi128ELb0ELb1ELb1ELb1ELb1ELb1EEEEEEEEEvNT_6ParamsE:
	.zero		3328


//--------------------- .nv.constant0._ZN7cutlass13device_kernelIN5flash11enable_sm90INS1_16FlashAttnFwdSm90INS1_25CollectiveMainloopFwdSm90ILi2EN4cute5tupleIJNS5_1CILi1EEES8_S8_EEENS6_IJNS7_ILi128EEESA_SA_EEELi128ENS_10bfloat16_tEfNS_4arch4Sm90ELb1ELb0ELb0ELb1ELb1ELb1ELb0ELb1ELb1ELb1ELb0ELb0EEENS1_21CollectiveEpilogueFwdISB_S9_SC_SE_Li256ELb1ELb1ELb0ELb0EEENS1_36VarlenDynamicPersistentTileSchedulerILi128ELi128ELi256ELi128ELb0ELb1ELb1ELb1ELb1ELb1EEEEEEEEEvNT_6ParamsE --------------------------
	.section	.nv.constant0._ZN7cutlass13device_kernelIN5flash11enable_sm90INS1_16FlashAttnFwdSm90INS1_25CollectiveMainloopFwdSm90ILi2EN4cute5tupleIJNS5_1CILi1EEES8_S8_EEENS6_IJNS7_ILi128EEESA_SA_EEELi128ENS_10bfloat16_tEfNS_4arch4Sm90ELb1ELb0ELb0ELb1ELb1ELb1ELb0ELb1ELb1ELb1ELb0ELb0EEENS1_21CollectiveEpilogueFwdISB_S9_SC_SE_Li256ELb1ELb1ELb0ELb0EEENS1_36VarlenDynamicPersistentTileSchedulerILi128ELi128ELi256ELi128ELb0ELb1ELb1ELb1ELb1ELb1EEEEEEEEEvNT_6ParamsE,"a",@progbits
	.sectionflags	@""
	.align	4
.nv.constant0._ZN7cutlass13device_kernelIN5flash11enable_sm90INS1_16FlashAttnFwdSm90INS1_25CollectiveMainloopFwdSm90ILi2EN4cute5tupleIJNS5_1CILi1EEES8_S8_EEENS6_IJNS7_ILi128EEESA_SA_EEELi128ENS_10bfloat16_tEfNS_4arch4Sm90ELb1ELb0ELb0ELb1ELb1ELb1ELb0ELb1ELb1ELb1ELb0ELb0EEENS1_21CollectiveEpilogueFwdISB_S9_SC_SE_Li256ELb1ELb1ELb0ELb0EEENS1_36VarlenDynamicPersistentTileSchedulerILi128ELi128ELi256ELi128ELb0ELb1ELb1ELb1ELb1ELb1EEEEEEEEEvNT_6ParamsE:
	.zero		3328


//--------------------- .nv.constant0._ZN7cutlass13device_kernelIN5flash11enable_sm90INS1_16FlashAttnFwdSm90INS1_25CollectiveMainloopFwdSm90ILi2EN4cute5tupleIJNS5_1CILi1EEES8_S8_EEENS6_IJNS7_ILi192EEENS7_ILi128EEENS7_ILi96EEEEEELi96ENS_10bfloat16_tEfNS_4arch4Sm90ELb0ELb0ELb0ELb0ELb1ELb0ELb0ELb0ELb1ELb1ELb0ELb0EEENS1_21CollectiveEpilogueFwdINS6_IJSA_SC_SB_EEES9_SE_SG_Li384ELb0ELb1ELb0ELb0EEENS1_29StaticPersistentTileSchedulerILb0EEEEEEEEEvNT_6ParamsE --------------------------
	.section	.nv.constant0._ZN7cutlass13device_kernelIN5flash11enable_sm90INS1_16FlashAttnFwdSm90INS1_25CollectiveMainloopFwdSm90ILi2EN4cute5tupleIJNS5_1CILi1EEES8_S8_EEENS6_IJNS7_ILi192EEENS7_ILi128EEENS7_ILi96EEEEEELi96ENS_10bfloat16_tEfNS_4arch4Sm90ELb0ELb0ELb0ELb0ELb1ELb0ELb0ELb0ELb1ELb1ELb0ELb0EEENS1_21CollectiveEpilogueFwdINS6_IJSA_SC_SB_EEES9_SE_SG_Li384ELb0ELb1ELb0ELb0EEENS1_29StaticPersistentTileSchedulerILb0EEEEEEEEEvNT_6ParamsE,"a",@progbits
	.sectionflags	@""
	.align	4
.nv.constant0._ZN7cutlass13device_kernelIN5flash11enable_sm90INS1_16FlashAttnFwdSm90INS1_25CollectiveMainloopFwdSm90ILi2EN4cute5tupleIJNS5_1CILi1EEES8_S8_EEENS6_IJNS7_ILi192EEENS7_ILi128EEENS7_ILi96EEEEEELi96ENS_10bfloat16_tEfNS_4arch4Sm90ELb0ELb0ELb0ELb0ELb1ELb0ELb0ELb0ELb1ELb1ELb0ELb0EEENS1_21CollectiveEpilogueFwdINS6_IJSA_SC_SB_EEES9_SE_SG_Li384ELb0ELb1ELb0ELb0EEENS1_29StaticPersistentTileSchedulerILb0EEEEEEEEEvNT_6ParamsE:
	.zero		3200


//--------------------- .nv.constant0._ZN7cutlass13device_kernelIN5flash11enable_sm90INS1_16FlashAttnFwdSm90INS1_25CollectiveMainloopFwdSm90ILi2EN4cute5tupleIJNS5_1CILi1EEES8_S8_EEENS6_IJNS7_ILi192EEENS7_ILi128EEENS7_ILi96EEEEEELi96ENS_10bfloat16_tEfNS_4arch4Sm90ELb0ELb0ELb0ELb1ELb1ELb0ELb0ELb0ELb1ELb1ELb0ELb0EEENS1_21CollectiveEpilogueFwdINS6_IJSA_SC_SB_EEES9_SE_SG_Li384ELb1ELb1ELb0ELb0EEENS1_36VarlenDynamicPersistentTileSchedulerILi192ELi128ELi384ELi128ELb0ELb1ELb1ELb0ELb1ELb1EEEEEEEEEvNT_6ParamsE --------------------------
	.section	.nv.constant0._ZN7cutlass13device_kernelIN5flash11enable_sm90INS1_16FlashAttnFwdSm90INS1_25CollectiveMainloopFwdSm90ILi2EN4cute5tupleIJNS5_1CILi1EEES8_S8_EEENS6_IJNS7_ILi192EEENS7_ILi128EEENS7_ILi96EEEEEELi96ENS_10bfloat16_tEfNS_4arch4Sm90ELb0ELb0ELb0ELb1ELb1ELb0ELb0ELb0ELb1ELb1ELb0ELb0EEENS1_21CollectiveEpilogueFwdINS6_IJSA_SC_SB_EEES9_SE_SG_Li384ELb1ELb1ELb0ELb0EEENS1_36VarlenDynamicPersistentTileSchedulerILi192ELi128ELi384ELi128ELb0ELb1ELb1ELb0ELb1ELb1EEEEEEEEEvNT_6ParamsE,"a",@progbits
	.sectionflags	@""
	.align	4
.nv.constant0._ZN7cutlass13device_kernelIN5flash11enable_sm90INS1_16FlashAttnFwdSm90INS1_25CollectiveMainloopFwdSm90ILi2EN4cute5tupleIJNS5_1CILi1EEES8_S8_EEENS6_IJNS7_ILi192EEENS7_ILi128EEENS7_ILi96EEEEEELi96ENS_10bfloat16_tEfNS_4arch4Sm90ELb0ELb0ELb0ELb1ELb1ELb0ELb0ELb0ELb1ELb1ELb0ELb0EEENS1_21CollectiveEpilogueFwdINS6_IJSA_SC_SB_EEES9_SE_SG_Li384ELb1ELb1ELb0ELb0EEENS1_36VarlenDynamicPersistentTileSchedulerILi192ELi128ELi384ELi128ELb0ELb1ELb1ELb0ELb1ELb1EEEEEEEEEvNT_6ParamsE:
	.zero		3328


//--------------------- .nv.constant0._ZN7cutlass13device_kernelIN5flash11enable_sm90INS1_16FlashAttnFwdSm90INS1_25CollectiveMainloopFwdSm90ILi2EN4cute5tupleIJNS5_1CILi1EEES8_S8_EEENS6_IJNS7_ILi192EEENS7_ILi128EEENS7_ILi96EEEEEELi96ENS_10bfloat16_tEfNS_4arch4Sm90ELb0ELb0ELb0ELb1ELb1ELb1ELb0ELb0ELb1ELb1ELb0ELb0EEENS1_21CollectiveEpilogueFwdINS6_IJSA_SC_SB_EEES9_SE_SG_Li384ELb1ELb1ELb0ELb0EEENS1_36VarlenDynamicPersistentTileSchedulerILi192ELi128ELi384ELi128ELb0ELb1ELb1ELb0ELb1ELb1EEEEEEEEEvNT_6ParamsE --------------------------
	.section	.nv.constant0._ZN7cutlass13device_kernelIN5flash11enable_sm90INS1_16FlashAttnFwdSm90INS1_25CollectiveMainloopFwdSm90ILi2EN4cute5tupleIJNS5_1CILi1EEES8_S8_EEENS6_IJNS7_ILi192EEENS7_ILi128EEENS7_ILi96EEEEEELi96ENS_10bfloat16_tEfNS_4arch4Sm90ELb0ELb0ELb0ELb1ELb1ELb1ELb0ELb0ELb1ELb1ELb0ELb0EEENS1_21CollectiveEpilogueFwdINS6_IJSA_SC_SB_EEES9_SE_SG_Li384ELb1ELb1ELb0ELb0EEENS1_36VarlenDynamicPersistentTileSchedulerILi192ELi128ELi384ELi128ELb0ELb1ELb1ELb0ELb1ELb1EEEEEEEEEvNT_6ParamsE,"a",@progbits
	.sectionflags	@""
	.align	4
.nv.constant0._ZN7cutlass13device_kernelIN5flash11enable_sm90INS1_16FlashAttnFwdSm90INS1_25CollectiveMainloopFwdSm90ILi2EN4cute5tupleIJNS5_1CILi1EEES8_S8_EEENS6_IJNS7_ILi192EEENS7_ILi128EEENS7_ILi96EEEEEELi96ENS_10bfloat16_tEfNS_4arch4Sm90ELb0ELb0ELb0ELb1ELb1ELb1ELb0ELb0ELb1ELb1ELb0ELb0EEENS1_21CollectiveEpilogueFwdINS6_IJSA_SC_SB_EEES9_SE_SG_Li384ELb1ELb1ELb0ELb0EEENS1_36VarlenDynamicPersistentTileSchedulerILi192ELi128ELi384ELi128ELb0ELb1ELb1ELb0ELb1ELb1EEEEEEEEEvNT_6ParamsE:
	.zero		3328


//--------------------- .nv.constant0._ZN7cutlass13device_kernelIN5flash11enable_sm90INS1_16FlashAttnFwdSm90INS1_25CollectiveMainloopFwdSm90ILi2EN4cute5tupleIJNS5_1CILi1EEES8_S8_EEENS6_IJNS7_ILi192EEENS7_ILi128EEENS7_ILi96EEEEEELi96ENS_10bfloat16_tEfNS_4arch4Sm90ELb0ELb1ELb0ELb0ELb1ELb0ELb0ELb0ELb1ELb1ELb0ELb0EEENS1_21CollectiveEpilogueFwdINS6_IJSA_SC_SB_EEES9_SE_SG_Li384ELb0ELb1ELb0ELb0EEENS1_30DynamicPersistentTileSchedulerILi384ELi128ELb0ELb1ELb1EEEEEEEEEvNT_6ParamsE --------------------------
	.section	.nv.constant0._ZN7cutlass13device_kernelIN5flash11enable_sm90INS1_16FlashAttnFwdSm90INS1_25CollectiveMainloopFwdSm90ILi2EN4cute5tupleIJNS5_1CILi1EEES8_S8_EEENS6_IJNS7_ILi192EEENS7_ILi128EEENS7_ILi96EEEEEELi96ENS_10bfloat16_tEfNS_4arch4Sm90ELb0ELb1ELb0ELb0ELb1ELb0ELb0ELb0ELb1ELb1ELb0ELb0EEENS1_21CollectiveEpilogueFwdINS6_IJSA_SC_SB_EEES9_SE_SG_Li384ELb0ELb1ELb0ELb0EEENS1_30DynamicPersistentTileSchedulerILi384ELi128ELb0ELb1ELb1EEEEEEEEEvNT_6ParamsE,"a",@progbits
	.sectionflags	@""
	.align	4
.nv.constant0._ZN7cutlass13device_kernelIN5flash11enable_sm90INS1_16FlashAttnFwdSm90INS1_25CollectiveMainloopFwdSm90ILi2EN4cute5tupleIJNS5_1CILi1EEES8_S8_EEENS6_IJNS7_ILi192EEENS7_ILi128EEENS7_ILi96EEEEEELi96ENS_10bfloat16_tEfNS_4arch4Sm90ELb0ELb1ELb0ELb0ELb1ELb0ELb0ELb0ELb1ELb1ELb0ELb0EEENS1_21CollectiveEpilogueFwdINS6_IJSA_SC_SB_EEES9_SE_SG_Li384ELb0ELb1ELb0ELb0EEENS1_30DynamicPersistentTileSchedulerILi384ELi128ELb0ELb1ELb1EEEEEEEEEvNT_6ParamsE:
	.zero		3328


//--------------------- .nv.constant0._ZN7cutlass13device_kernelIN5flash11enable_sm90INS1_16FlashAttnFwdSm90INS1_25CollectiveMainloopFwdSm90ILi2EN4cute5tupleIJNS5_1CILi1EEES8_S8_EEENS6_IJNS7_ILi192EEENS7_ILi128EEENS7_ILi96EEEEEELi96ENS_10bfloat16_tEfNS_4arch4Sm90ELb0ELb1ELb0ELb1ELb1ELb0ELb0ELb0ELb1ELb1ELb0ELb0EEENS1_21CollectiveEpilogueFwdINS6_IJSA_SC_SB_EEES9_SE_SG_Li384ELb1ELb1ELb0ELb0EEENS1_36VarlenDynamicPersistentTileSchedulerILi192ELi128ELi384ELi128ELb0ELb1ELb1ELb1ELb0ELb1EEEEEEEEEvNT_6ParamsE --------------------------
	.section	.nv.constant0._ZN7cutlass13device_kernelIN5flash11enable_sm90INS1_16FlashAttnFwdSm90INS1_25CollectiveMainloopFwdSm90ILi2EN4cute5tupleIJNS5_1CILi1EEES8_S8_EEENS6_IJNS7_ILi192EEENS7_ILi128EEENS7_ILi96EEEEEELi96ENS_10bfloat16_tEfNS_4arch4Sm90ELb0ELb1ELb0ELb1ELb1ELb0ELb0ELb0ELb1ELb1ELb0ELb0EEENS1_21CollectiveEpilogueFwdINS6_IJSA_SC_SB_EEES9_SE_SG_Li384ELb1ELb1ELb0ELb0EEENS1_36VarlenDynamicPersistentTileSchedulerILi192ELi128ELi384ELi128ELb0ELb1ELb1ELb1ELb0ELb1EEEEEEEEEvNT_6ParamsE,"a",@progbits
	.sectionflags	@""
	.align	4
.nv.constant0._ZN7cutlass13device_kernelIN5flash11enable_sm90INS1_16FlashAttnFwdSm90INS1_25CollectiveMainloopFwdSm90ILi2EN4cute5tupleIJNS5_1CILi1EEES8_S8_EEENS6_IJNS7_ILi192EEENS7_ILi128EEENS7_ILi96EEEEEELi96ENS_10bfloat16_tEfNS_4arch4Sm90ELb0ELb1ELb0ELb1ELb1ELb0ELb0ELb0ELb1ELb1ELb0ELb0EEENS1_21CollectiveEpilogueFwdINS6_IJSA_SC_SB_EEES9_SE_SG_Li384ELb1ELb1ELb0ELb0EEENS1_36VarlenDynamicPersistentTileSchedulerILi192ELi128ELi384ELi128ELb0ELb1ELb1ELb1ELb0ELb1EEEEEEEEEvNT_6ParamsE:
	.zero		3328


//--------------------- .nv.constant0._ZN7cutlass13device_kernelIN5flash11enable_sm90INS1_16FlashAttnFwdSm90INS1_25CollectiveMainloopFwdSm90ILi2EN4cute5tupleIJNS5_1CILi1EEES8_S8_EEENS6_IJNS7_ILi192EEENS7_ILi128EEENS7_ILi96EEEEEELi96ENS_10bfloat16_tEfNS_4arch4Sm90ELb0ELb1ELb0ELb1ELb1ELb1ELb0ELb0ELb1ELb1ELb0ELb0EEENS1_21CollectiveEpilogueFwdINS6_IJSA_SC_SB_EEES9_SE_SG_Li384ELb1ELb1ELb0ELb0EEENS1_36VarlenDynamicPersistentTileSchedulerILi192ELi128ELi384ELi128ELb0ELb1ELb1ELb1ELb0ELb1EEEEEEEEEvNT_6ParamsE --------------------------
	.section	.nv.constant0._ZN7cutlass13device_kernelIN5flash11enable_sm90INS1_16FlashAttnFwdSm90INS1_25CollectiveMainloopFwdSm90ILi2EN4cute5tupleIJNS5_1CILi1EEES8_S8_EEENS6_IJNS7_ILi192EEENS7_ILi128EEENS7_ILi96EEEEEELi96ENS_10bfloat16_tEfNS_4arch4Sm90ELb0ELb1ELb0ELb1ELb1ELb1ELb0ELb0ELb1ELb1ELb0ELb0EEENS1_21CollectiveEpilogueFwdINS6_IJSA_SC_SB_EEES9_SE_SG_Li384ELb1ELb1ELb0ELb0EEENS1_36VarlenDynamicPersistentTileSchedulerILi192ELi128ELi384ELi128ELb0ELb1ELb1ELb1ELb0ELb1EEEEEEEEEvNT_6ParamsE,"a",@progbits
	.sectionflags	@""
	.align	4
.nv.constant0._ZN7cutlass13device_kernelIN5flash11enable_sm90INS1_16FlashAttnFwdSm90INS1_25CollectiveMainloopFwdSm90ILi2EN4cute5tupleIJNS5_1CILi1EEES8_S8_EEENS6_IJNS7_ILi192EEENS7_ILi128EEENS7_ILi96EEEEEELi96ENS_10bfloat16_tEfNS_4arch4Sm90ELb0ELb1ELb0ELb1ELb1ELb1ELb0ELb0ELb1ELb1ELb0ELb0EEENS1_21CollectiveEpilogueFwdINS6_IJSA_SC_SB_EEES9_SE_SG_Li384ELb1ELb1ELb0ELb0EEENS1_36VarlenDynamicPersistentTileSchedulerILi192ELi128ELi384ELi128ELb0ELb1ELb1ELb1ELb0ELb1EEEEEEEEEvNT_6ParamsE:
	.zero		3328


//--------------------- .nv.constant0._ZN7cutlass13device_kernelIN5flash11enable_sm90INS1_16FlashAttnFwdSm90INS1_25CollectiveMainloopFwdSm90ILi2EN4cute5tupleIJNS5_1CILi1EEES8_S8_EEENS6_IJNS7_ILi192EEENS7_ILi128EEENS7_ILi96EEEEEELi96ENS_10bfloat16_tEfNS_4arch4Sm90ELb1ELb0ELb0ELb0ELb1ELb0ELb0ELb0ELb1ELb1ELb0ELb0EEENS1_21CollectiveEpilogueFwdINS6_IJSA_SC_SB_EEES9_SE_SG_Li384ELb0ELb1ELb0ELb0EEENS1_30DynamicPersistentTileSchedulerILi384ELi128ELb0ELb1ELb1EEEEEEEEEvNT_6ParamsE --------------------------
	.section	.nv.constant0._ZN7cutlass13device_kernelIN5flash11enable_sm90INS1_16FlashAttnFwdSm90INS1_25CollectiveMainloopFwdSm90ILi2EN4cute5tupleIJNS5_1CILi1EEES8_S8_EEENS6_IJNS7_ILi192EEENS7_ILi128EEENS7_ILi96EEEEEELi96ENS_10bfloat16_tEfNS_4arch4Sm90ELb1ELb0ELb0ELb0ELb1ELb0ELb0ELb0ELb1ELb1ELb0ELb0EEENS1_21CollectiveEpilogueFwdINS6_IJSA_SC_SB_EEES9_SE_SG_Li384ELb0ELb1ELb0ELb0EEENS1_30DynamicPersistentTileSchedulerILi384ELi128ELb0ELb1ELb1EEEEEEEEEvNT_6ParamsE,"a",@progbits
	.sectionflags	@""
	.align	4
.nv.constant0._ZN7cutlass13device_kernelIN5flash11enable_sm90INS1_16FlashAttnFwdSm90INS1_25CollectiveMainloopFwdSm90ILi2EN4cute5tupleIJNS5_1CILi1EEES8_S8_EEENS6_IJNS7_ILi192EEENS7_ILi128EEENS7_ILi96EEEEEELi96ENS_10bfloat16_tEfNS_4arch4Sm90ELb1ELb0ELb0ELb0ELb1ELb0ELb0ELb0ELb1ELb1ELb0ELb0EEENS1_21CollectiveEpilogueFwdINS6_IJSA_SC_SB_EEES9_SE_SG_Li384ELb0ELb1ELb0ELb0EEENS1_30DynamicPersistentTileSchedulerILi384ELi128ELb0ELb1ELb1EEEEEEEEEvNT_6ParamsE:
	.zero		3328


//--------------------- .nv.constant0._ZN7cutlass13device_kernelIN5flash11enable_sm90INS1_16FlashAttnFwdSm90INS1_25CollectiveMainloopFwdSm90ILi2EN4cute5tupleIJNS5_1CILi1EEES8_S8_EEENS6_IJNS7_ILi192EEENS7_ILi128EEENS7_ILi96EEEEEELi96ENS_10bfloat16_tEfNS_4arch4Sm90ELb1ELb0ELb0ELb1ELb1ELb0ELb0ELb0ELb1ELb1ELb0ELb0EEENS1_21CollectiveEpilogueFwdINS6_IJSA_SC_SB_EEES9_SE_SG_Li384ELb1ELb1ELb0ELb0EEENS1_36VarlenDynamicPersistentTileSchedulerILi192ELi128ELi384ELi128ELb0ELb1ELb1ELb1ELb1ELb1EEEEEEEEEvNT_6ParamsE --------------------------
	.section	.nv.constant0._ZN7cutlass13device_kernelIN5flash11enable_sm90INS1_16FlashAttnFwdSm90INS1_25CollectiveMainloopFwdSm90ILi2EN4cute5tupleIJNS5_1CILi1EEES8_S8_EEENS6_IJNS7_ILi192EEENS7_ILi128EEENS7_ILi96EEEEEELi96ENS_10bfloat16_tEfNS_4arch4Sm90ELb1ELb0ELb0ELb1ELb1ELb0ELb0ELb0ELb1ELb1ELb0ELb0EEENS1_21CollectiveEpilogueFwdINS6_IJSA_SC_SB_EEES9_SE_SG_Li384ELb1ELb1ELb0ELb0EEENS1_36VarlenDynamicPersistentTileSchedulerILi192ELi128ELi384ELi128ELb0ELb1ELb1ELb1ELb1ELb1EEEEEEEEEvNT_6ParamsE,"a",@progbits
	.sectionflags	@""
	.align	4
.nv.constant0._ZN7cutlass13device_kernelIN5flash11enable_sm90INS1_16FlashAttnFwdSm90INS1_25CollectiveMainloopFwdSm90ILi2EN4cute5tupleIJNS5_1CILi1EEES8_S8_EEENS6_IJNS7_ILi192EEENS7_ILi128EEENS7_ILi96EEEEEELi96ENS_10bfloat16_tEfNS_4arch4Sm90ELb1ELb0ELb0ELb1ELb1ELb0ELb0ELb0ELb1ELb1ELb0ELb0EEENS1_21CollectiveEpilogueFwdINS6_IJSA_SC_SB_EEES9_SE_SG_Li384ELb1ELb1ELb0ELb0EEENS1_36VarlenDynamicPersistentTileSchedulerILi192ELi128ELi384ELi128ELb0ELb1ELb1ELb1ELb1ELb1EEEEEEEEEvNT_6ParamsE:
	.zero		3328


//--------------------- .nv.constant0._ZN7cutlass13device_kernelIN5flash11enable_sm90INS1_16FlashAttnFwdSm90INS1_25CollectiveMainloopFwdSm90ILi2EN4cute5tupleIJNS5_1CILi1EEES8_S8_EEENS6_IJNS7_ILi192EEENS7_ILi128EEENS7_ILi96EEEEEELi96ENS_10bfloat16_tEfNS_4arch4Sm90ELb1ELb0ELb0ELb1ELb1ELb1ELb0ELb0ELb1ELb1ELb0ELb0EEENS1_21CollectiveEpilogueFwdINS6_IJSA_SC_SB_EEES9_SE_SG_Li384ELb1ELb1ELb0ELb0EEENS1_36VarlenDynamicPersistentTileSchedulerILi192ELi128ELi384ELi128ELb0ELb1ELb1ELb1ELb1ELb1EEEEEEEEEvNT_6ParamsE --------------------------
	.section	.nv.constant0._ZN7cutlass13device_kernelIN5flash11enable_sm90INS1_16FlashAttnFwdSm90INS1_25CollectiveMainloopFwdSm90ILi2EN4cute5tupleIJNS5_1CILi1EEES8_S8_EEENS6_IJNS7_ILi192EEENS7_ILi128EEENS7_ILi96EEEEEELi96ENS_10bfloat16_tEfNS_4arch4Sm90ELb1ELb0ELb0ELb1ELb1ELb1ELb0ELb0ELb1ELb1ELb0ELb0EEENS1_21CollectiveEpilogueFwdINS6_IJSA_SC_SB_EEES9_SE_SG_Li384ELb1ELb1ELb0ELb0EEENS1_36VarlenDynamicPersistentTileSchedulerILi192ELi128ELi384ELi128ELb0ELb1ELb1ELb1ELb1ELb1EEEEEEEEEvNT_6ParamsE,"a",@progbits
	.sectionflags	@""
	.align	4
.nv.constant0._ZN7cutlass13device_kernelIN5flash11enable_sm90INS1_16FlashAttnFwdSm90INS1_25CollectiveMainloopFwdSm90ILi2EN4cute5tupleIJNS5_1CILi1EEES8_S8_EEENS6_IJNS7_ILi192EEENS7_ILi128EEENS7_ILi96EEEEEELi96ENS_10bfloat16_tEfNS_4arch4Sm90ELb1ELb0ELb0ELb1ELb1ELb1ELb0ELb0ELb1ELb1ELb0ELb0EEENS1_21CollectiveEpilogueFwdINS6_IJSA_SC_SB_EEES9_SE_SG_Li384ELb1ELb1ELb0ELb0EEENS1_36VarlenDynamicPersistentTileSchedulerILi192ELi128ELi384ELi128ELb0ELb1ELb1ELb1ELb1ELb1EEEEEEEEEvNT_6ParamsE:
	.zero		3328


//--------------------- .nv.constant0._ZN7cutlass13device_kernelIN5flash11enable_sm90INS1_16FlashAttnFwdSm90INS1_25CollectiveMainloopFwdSm90ILi2EN4cute5tupleIJNS5_1CILi1EEES8_S8_EEENS6_IJNS7_ILi192EEENS7_ILi128EEENS7_ILi64EEEEEELi64ENS_10bfloat16_tEfNS_4arch4Sm90ELb0ELb0ELb0ELb0ELb1ELb0ELb0ELb1ELb1ELb1ELb0ELb0EEENS1_21CollectiveEpilogueFwdINS6_IJSA_SC_SB_EEES9_SE_SG_Li384ELb0ELb1ELb0ELb0EEENS1_29StaticPersistentTileSchedulerILb0EEEEEEEEEvNT_6ParamsE --------------------------
	.section	.nv.constant0._ZN7cutlass13device_kernelIN5flash11enable_sm90INS1_16FlashAttnFwdSm90INS1_25CollectiveMainloopFwdSm90ILi2EN4cute5tupleIJNS5_1CILi1EEES8_S8_EEENS6_IJNS7_ILi192EEENS7_ILi128EEENS7_ILi64EEEEEELi64ENS_10bfloat16_tEfNS_4arch4Sm90ELb0ELb0ELb0ELb0ELb1ELb0ELb0ELb1ELb1ELb1ELb0ELb0EEENS1_21CollectiveEpilogueFwdINS6_IJSA_SC_SB_EEES9_SE_SG_Li384ELb0ELb1ELb0ELb0EEENS1_29StaticPersistentTileSchedulerILb0EEEEEEEEEvNT_6ParamsE,"a",@progbits
	.sectionflags	@""
	.align	4
.nv.constant0._ZN7cutlass13device_kernelIN5flash11enable_sm90INS1_16FlashAttnFwdSm90INS1_25CollectiveMainloopFwdSm90ILi2EN4cute5tupleIJNS5_1CILi1EEES8_S8_EEENS6_IJNS7_ILi192EEENS7_ILi128EEENS7_ILi64EEEEEELi64ENS_10bfloat16_tEfNS_4arch4Sm90ELb0ELb0ELb0ELb0ELb1ELb0ELb0ELb1ELb1ELb1ELb0ELb0EEENS1_21CollectiveEpilogueFwdINS6_IJSA_SC_SB_EEES9_SE_SG_Li384ELb0ELb1ELb0ELb0EEENS1_29StaticPersistentTileSchedulerILb0EEEEEEEEEvNT_6ParamsE:
	.zero		3200


//--------------------- .nv.constant0._ZN7cutlass13device_kernelIN5flash11enable_sm90INS1_16FlashAttnFwdSm90INS1_25CollectiveMainloopFwdSm90ILi2EN4cute5tupleIJNS5_1CILi1EEES8_S8_EEENS6_IJNS7_ILi192EEENS7_ILi128EEENS7_ILi64EEEEEELi64ENS_10bfloat16_tEfNS_4arch4Sm90ELb0ELb0ELb0ELb1ELb1ELb0ELb0ELb1ELb1ELb1ELb0ELb0EEENS1_21CollectiveEpilogueFwdINS6_IJSA_SC_SB_EEES9_SE_SG_Li384ELb1ELb1ELb0ELb0EEENS1_36VarlenDynamicPersistentTileSchedulerILi192ELi128ELi384ELi128ELb0ELb1ELb1ELb0ELb1ELb1EEEEEEEEEvNT_6ParamsE --------------------------
	.section	.nv.constant0._ZN7cutlass13device_kernelIN5flash11enable_sm90INS1_16FlashAttnFwdSm90INS1_25CollectiveMainloopFwdSm90ILi2EN4cute5tupleIJNS5_1CILi1EEES8_S8_EEENS6_IJNS7_ILi192EEENS7_ILi128EEENS7_ILi64EEEEEELi64ENS_10bfloat16_tEfNS_4arch4Sm90ELb0ELb0ELb0ELb1ELb1ELb0ELb0ELb1ELb1ELb1ELb0ELb0EEENS1_21CollectiveEpilogueFwdINS6_IJSA_SC_SB_EEES9_SE_SG_Li384ELb1ELb1ELb0ELb0EEENS1_36VarlenDynamicPersistentTileSchedulerILi192ELi128ELi384ELi128ELb0ELb1ELb1ELb0ELb1ELb1EEEEEEEEEvNT_6ParamsE,"a",@progbits
	.sectionflags	@""
	.align	4
.nv.constant0._ZN7cutlass13device_kernelIN5flash11enable_sm90INS1_16FlashAttnFwdSm90INS1_25CollectiveMainloopFwdSm90ILi2EN4cute5tupleIJNS5_1CILi1EEES8_S8_EEENS6_IJNS7_ILi192EEENS7_ILi128EEENS7_ILi64EEEEEELi64ENS_10bfloat16_tEfNS_4arch4Sm90ELb0ELb0ELb0ELb1ELb1ELb0ELb0ELb1ELb1ELb1ELb0ELb0EEENS1_21CollectiveEpilogueFwdINS6_IJSA_SC_SB_EEES9_SE_SG_Li384ELb1ELb1ELb0ELb0EEENS1_36VarlenDynamicPersistentTileSchedulerILi192ELi128ELi384ELi128ELb0ELb1ELb1ELb0ELb1ELb1EEEEEEEEEvNT_6ParamsE:
	.zero		3328


//--------------------- .nv.constant0._ZN7cutlass13device_kernelIN5flash11enable_sm90INS1_16FlashAttnFwdSm90INS1_25CollectiveMainloopFwdSm90ILi2EN4cute5tupleIJNS5_1CILi1EEES8_S8_EEENS6_IJNS7_ILi192EEENS7_ILi128EEENS7_ILi64EEEEEELi64ENS_10bfloat16_tEfNS_4arch4Sm90ELb0ELb0ELb0ELb1ELb1ELb1ELb0ELb1ELb1ELb1ELb0ELb0EEENS1_21CollectiveEpilogueFwdINS6_IJSA_SC_SB_EEES9_SE_SG_Li384ELb1ELb1ELb0ELb0EEENS1_36VarlenDynamicPersistentTileSchedulerILi192ELi128ELi384ELi128ELb0ELb1ELb1ELb0ELb1ELb1EEEEEEEEEvNT_6ParamsE --------------------------
	.section	.nv.constant0._ZN7cutlass13device_kernelIN5flash11enable_sm90INS1_16FlashAttnFwdSm90INS1_25CollectiveMainloopFwdSm90ILi2EN4cute5tupleIJNS5_1CILi1EEES8_S8_EEENS6_IJNS7_ILi192EEENS7_ILi128EEENS7_ILi64EEEEEELi64ENS_10bfloat16_tEfNS_4arch4Sm90ELb0ELb0ELb0ELb1ELb1ELb1ELb0ELb1ELb1ELb1ELb0ELb0EEENS1_21CollectiveEpilogueFwdINS6_IJSA_SC_SB_EEES9_SE_SG_Li384ELb1ELb1ELb0ELb0EEENS1_36VarlenDynamicPersistentTileSchedulerILi192ELi128ELi384ELi128ELb0ELb1ELb1ELb0ELb1ELb1EEEEEEEEEvNT_6ParamsE,"a",@progbits
	.sectionflags	@""
	.align	4
.nv.constant0._ZN7cutlass13device_kernelIN5flash11enable_sm90INS1_16FlashAttnFwdSm90INS1_25CollectiveMainloopFwdSm90ILi2EN4cute5tupleIJNS5_1CILi1EEES8_S8_EEENS6_IJNS7_ILi192EEENS7_ILi128EEENS7_ILi64EEEEEELi64ENS_10bfloat16_tEfNS_4arch4Sm90ELb0ELb0ELb0ELb1ELb1ELb1ELb0ELb1ELb1ELb1ELb0ELb0EEENS1_21CollectiveEpilogueFwdINS6_IJSA_SC_SB_EEES9_SE_SG_Li384ELb1ELb1ELb0ELb0EEENS1_36VarlenDynamicPersistentTileSchedulerILi192ELi128ELi384ELi128ELb0ELb1ELb1ELb0ELb1ELb1EEEEEEEEEvNT_6ParamsE:
	.zero		3328


//--------------------- .nv.constant0._ZN7cutlass13device_kernelIN5flash11enable_sm90INS1_16FlashAttnFwdSm90INS1_25CollectiveMainloopFwdSm90ILi2EN4cute5tupleIJNS5_1CILi1EEES8_S8_EEENS6_IJNS7_ILi192EEENS7_ILi128EEENS7_ILi64EEEEEELi64ENS_10bfloat16_tEfNS_4arch4Sm90ELb0ELb1ELb0ELb0ELb1ELb0ELb0ELb1ELb1ELb1ELb0ELb0EEENS1_21CollectiveEpilogueFwdINS6_IJSA_SC_SB_EEES9_SE_SG_Li384ELb0ELb1ELb0ELb0EEENS1_30DynamicPersistentTileSchedulerILi384ELi128ELb0ELb1ELb1EEEEEEEEEvNT_6ParamsE --------------------------
	.section	.nv.constant0._ZN7cutlass13device_kernelIN5flash11enable_sm90INS1_16FlashAttnFwdSm90INS1_25CollectiveMainloopFwdSm90ILi2EN4cute5tupleIJNS5_1CILi1EEES8_S8_EEENS6_IJNS7_ILi192EEENS7_ILi128EEENS7_ILi64EEEEEELi64ENS_10bfloat16_tEfNS_4arch4Sm90ELb0ELb1ELb0ELb0ELb1ELb0ELb0ELb1ELb1ELb1ELb0ELb0EEENS1_21CollectiveEpilogueFwdINS6_IJSA_SC_SB_EEES9_SE_SG_Li384ELb0ELb1ELb0ELb0EEENS1_30DynamicPersistentTileSchedulerILi384ELi128ELb0ELb1ELb1EEEEEEEEEvNT_6ParamsE,"a",@progbits
	.sectionflags	@""
	.align	4
.nv.constant0._ZN7cutlass13device_kernelIN5flash11enable_sm90INS1_16FlashAttnFwdSm90INS1_25CollectiveMainloopFwdSm90ILi2EN4cute5tupleIJNS5_1CILi1EEES8_S8_EEENS6_IJNS7_ILi192EEENS7_ILi128EEENS7_ILi64EEEEEELi64ENS_10bfloat16_tEfNS_4arch4Sm90ELb0ELb1ELb0ELb0ELb1ELb0ELb0ELb1ELb1ELb1ELb0ELb0EEENS1_21CollectiveEpilogueFwdINS6_IJSA_SC_SB_EEES9_SE_SG_Li384ELb0ELb1ELb0ELb0EEENS1_30DynamicPersistentTileSchedulerILi384ELi128ELb0ELb1ELb1EEEEEEEEEvNT_6ParamsE:
	.zero		3328


//--------------------- .nv.constant0._ZN7cutlass13device_kernelIN5flash11enable_sm90INS1_16FlashAttnFwdSm90INS1_25CollectiveMainloopFwdSm90ILi2EN4cute5tupleIJNS5_1CILi1EEES8_S8_EEENS6_IJNS7_ILi192EEENS7_ILi128EEENS7_ILi64EEEEEELi64ENS_10bfloat16_tEfNS_4arch4Sm90ELb0ELb1ELb0ELb1ELb1ELb0ELb0ELb1ELb1ELb1ELb0ELb0EEENS1_21CollectiveEpilogueFwdINS6_IJSA_SC_SB_EEES9_SE_SG_Li384ELb1ELb1ELb0ELb0EEENS1_36VarlenDynamicPersistentTileSchedulerILi192ELi128ELi384ELi128ELb0ELb1ELb1ELb1ELb0ELb1EEEEEEEEEvNT_6ParamsE --------------------------
	.section	.nv.constant0._ZN7cutlass13device_kernelIN5flash11enable_sm90INS1_16FlashAttnFwdSm90INS1_25CollectiveMainloopFwdSm90ILi2EN4cute5tupleIJNS5_1CILi1EEES8_S8_EEENS6_IJNS7_ILi192EEENS7_ILi128EEENS7_ILi64EEEEEELi64ENS_10bfloat16_tEfNS_4arch4Sm90ELb0ELb1ELb0ELb1ELb1ELb0ELb0ELb1ELb1ELb1ELb0ELb0EEENS1_21CollectiveEpilogueFwdINS6_IJSA_SC_SB_EEES9_SE_SG_Li384ELb1ELb1ELb0ELb0EEENS1_36VarlenDynamicPersistentTileSchedulerILi192ELi128ELi384ELi128ELb0ELb1ELb1ELb1ELb0ELb1EEEEEEEEEvNT_6ParamsE,"a",@progbits
	.sectionflags	@""
	.align	4
.nv.constant0._ZN7cutlass13device_kernelIN5flash11enable_sm90INS1_16FlashAttnFwdSm90INS1_25CollectiveMainloopFwdSm90ILi2EN4cute5tupleIJNS5_1CILi1EEES8_S8_EEENS6_IJNS7_ILi192EEENS7_ILi128EEENS7_ILi64EEEEEELi64ENS_10bfloat16_tEfNS_4arch4Sm90ELb0ELb1ELb0ELb1ELb1ELb0ELb0ELb1ELb1ELb1ELb0ELb0EEENS1_21CollectiveEpilogueFwdINS6_IJSA_SC_SB_EEES9_SE_SG_Li384ELb1ELb1ELb0ELb0EEENS1_36VarlenDynamicPersistentTileSchedulerILi192ELi128ELi384ELi128ELb0ELb1ELb1ELb1ELb0ELb1EEEEEEEEEvNT_6ParamsE:
	.zero		3328


//--------------------- .nv.constant0._ZN7cutlass13device_kernelIN5flash11enable_sm90INS1_16FlashAttnFwdSm90INS1_25CollectiveMainloopFwdSm90ILi2EN4cute5tupleIJNS5_1CILi1EEES8_S8_EEENS6_IJNS7_ILi192EEENS7_ILi128EEENS7_ILi64EEEEEELi64ENS_10bfloat16_tEfNS_4arch4Sm90ELb0ELb1ELb0ELb1ELb1ELb1ELb0ELb1ELb1ELb1ELb0ELb0EEENS1_21CollectiveEpilogueFwdINS6_IJSA_SC_SB_EEES9_SE_SG_Li384ELb1ELb1ELb0ELb0EEENS1_36VarlenDynamicPersistentTileSchedulerILi192ELi128ELi384ELi128ELb0ELb1ELb1ELb1ELb0ELb1EEEEEEEEEvNT_6ParamsE --------------------------
	.section	.nv.constant0._ZN7cutlass13device_kernelIN5flash11enable_sm90INS1_16FlashAttnFwdSm90INS1_25CollectiveMainloopFwdSm90ILi2EN4cute5tupleIJNS5_1CILi1EEES8_S8_EEENS6_IJNS7_ILi192EEENS7_ILi128EEENS7_ILi64EEEEEELi64ENS_10bfloat16_tEfNS_4arch4Sm90ELb0ELb1ELb0ELb1ELb1ELb1ELb0ELb1ELb1ELb1ELb0ELb0EEENS1_21CollectiveEpilogueFwdINS6_IJSA_SC_SB_EEES9_SE_SG_Li384ELb1ELb1ELb0ELb0EEENS1_36VarlenDynamicPersistentTileSchedulerILi192ELi128ELi384ELi128ELb0ELb1ELb1ELb1ELb0ELb1EEEEEEEEEvNT_6ParamsE,"a",@progbits
	.sectionflags	@""
	.align	4
.nv.constant0._ZN7cutlass13device_kernelIN5flash11enable_sm90INS1_16FlashAttnFwdSm90INS1_25CollectiveMainloopFwdSm90ILi2EN4cute5tupleIJNS5_1CILi1EEES8_S8_EEENS6_IJNS7_ILi192EEENS7_ILi128EEENS7_ILi64EEEEEELi64ENS_10bfloat16_tEfNS_4arch4Sm90ELb0ELb1ELb0ELb1ELb1ELb1ELb0ELb1ELb1ELb1ELb0ELb0EEENS1_21CollectiveEpilogueFwdINS6_IJSA_SC_SB_EEES9_SE_SG_Li384ELb1ELb1ELb0ELb0EEENS1_36VarlenDynamicPersistentTileSchedulerILi192ELi128ELi384ELi128ELb0ELb1ELb1ELb1ELb0ELb1EEEEEEEEEvNT_6ParamsE:
	.zero		3328


//--------------------- .nv.constant0._ZN7cutlass13device_kernelIN5flash11enable_sm90INS1_16FlashAttnFwdSm90INS1_25CollectiveMainloopFwdSm90ILi2EN4cute5tupleIJNS5_1CILi1EEES8_S8_EEENS6_IJNS7_ILi192EEENS7_ILi128EEENS7_ILi64EEEEEELi64ENS_10bfloat16_tEfNS_4arch4Sm90ELb1ELb0ELb0ELb0ELb1ELb0ELb0ELb1ELb1ELb1ELb0ELb0EEENS1_21CollectiveEpilogueFwdINS6_IJSA_SC_SB_EEES9_SE_SG_Li384ELb0ELb1ELb0ELb0EEENS1_30DynamicPersistentTileSchedulerILi384ELi128ELb0ELb1ELb1EEEEEEEEEvNT_6ParamsE --------------------------
	.section	.nv.constant0._ZN7cutlass13device_kernelIN5flash11enable_sm90INS1_16FlashAttnFwdSm90INS1_25CollectiveMainloopFwdSm90ILi2EN4cute5tupleIJNS5_1CILi1EEES8_S8_EEENS6_IJNS7_ILi192EEENS7_ILi128EEENS7_ILi64EEEEEELi64ENS_10bfloat16_tEfNS_4arch4Sm90ELb1ELb0ELb0ELb0ELb1ELb0ELb0ELb1ELb1ELb1ELb0ELb0EEENS1_21CollectiveEpilogueFwdINS6_IJSA_SC_SB_EEES9_SE_SG_Li384ELb0ELb1ELb0ELb0EEENS1_30DynamicPersistentTileSchedulerILi384ELi128ELb0ELb1ELb1EEEEEEEEEvNT_6ParamsE,"a",@progbits
	.sectionflags	@""
	.align	4
.nv.constant0._ZN7cutlass13device_kernelIN5flash11enable_sm90INS1_16FlashAttnFwdSm90INS1_25CollectiveMainloopFwdSm90ILi2EN4cute5tupleIJNS5_1CILi1EEES8_S8_EEENS6_IJNS7_ILi192EEENS7_ILi128EEENS7_ILi64EEEEEELi64ENS_10bfloat16_tEfNS_4arch4Sm90ELb1ELb0ELb0ELb0ELb1ELb0ELb0ELb1ELb1ELb1ELb0ELb0EEENS1_21CollectiveEpilogueFwdINS6_IJSA_SC_SB_EEES9_SE_SG_Li384ELb0ELb1ELb0ELb0EEENS1_30DynamicPersistentTileSchedulerILi384ELi128ELb0ELb1ELb1EEEEEEEEEvNT_6ParamsE:
	.zero		3328


//--------------------- .nv.constant0._ZN7cutlass13device_kernelIN5flash11enable_sm90INS1_16FlashAttnFwdSm90INS1_25CollectiveMainloopFwdSm90ILi2EN4cute5tupleIJNS5_1CILi1EEES8_S8_EEENS6_IJNS7_ILi192EEENS7_ILi128EEENS7_ILi64EEEEEELi64ENS_10bfloat16_tEfNS_4arch4Sm90ELb1ELb0ELb0ELb1ELb1ELb0ELb0ELb1ELb1ELb1ELb0ELb0EEENS1_21CollectiveEpilogueFwdINS6_IJSA_SC_SB_EEES9_SE_SG_Li384ELb1ELb1ELb0ELb0EEENS1_36VarlenDynamicPersistentTileSchedulerILi192ELi128ELi384ELi128ELb0ELb1ELb1ELb1ELb1ELb1EEEEEEEEEvNT_6ParamsE --------------------------
	.section	.nv.constant0._ZN7cutlass13device_kernelIN5flash11enable_sm90INS1_16FlashAttnFwdSm90INS1_25CollectiveMainloopFwdSm90ILi2EN4cute5tupleIJNS5_1CILi1EEES8_S8_EEENS6_IJNS7_ILi192EEENS7_ILi128EEENS7_ILi64EEEEEELi64ENS_10bfloat16_tEfNS_4arch4Sm90ELb1ELb0ELb0ELb1ELb1ELb0ELb0ELb1ELb1ELb1ELb0ELb0EEENS1_21CollectiveEpilogueFwdINS6_IJSA_SC_SB_EEES9_SE_SG_Li384ELb1ELb1ELb0ELb0EEENS1_36VarlenDynamicPersistentTileSchedulerILi192ELi128ELi384ELi128ELb0ELb1ELb1ELb1ELb1ELb1EEEEEEEEEvNT_6ParamsE,"a",@progbits
	.sectionflags	@""
	.align	4
.nv.constant0._ZN7cutlass13device_kernelIN5flash11enable_sm90INS1_16FlashAttnFwdSm90INS1_25CollectiveMainloopFwdSm90ILi2EN4cute5tupleIJNS5_1CILi1EEES8_S8_EEENS6_IJNS7_ILi192EEENS7_ILi128EEENS7_ILi64EEEEEELi64ENS_10bfloat16_tEfNS_4arch4Sm90ELb1ELb0ELb0ELb1ELb1ELb0ELb0ELb1ELb1ELb1ELb0ELb0EEENS1_21CollectiveEpilogueFwdINS6_IJSA_SC_SB_EEES9_SE_SG_Li384ELb1ELb1ELb0ELb0EEENS1_36VarlenDynamicPersistentTileSchedulerILi192ELi128ELi384ELi128ELb0ELb1ELb1ELb1ELb1ELb1EEEEEEEEEvNT_6ParamsE:
	.zero		3328


//--------------------- .nv.constant0._ZN7cutlass13device_kernelIN5flash11enable_sm90INS1_16FlashAttnFwdSm90INS1_25CollectiveMainloopFwdSm90ILi2EN4cute5tupleIJNS5_1CILi1EEES8_S8_EEENS6_IJNS7_ILi192EEENS7_ILi128EEENS7_ILi64EEEEEELi64ENS_10bfloat16_tEfNS_4arch4Sm90ELb1ELb0ELb0ELb1ELb1ELb1ELb0ELb1ELb1ELb1ELb0ELb0EEENS1_21CollectiveEpilogueFwdINS6_IJSA_SC_SB_EEES9_SE_SG_Li384ELb1ELb1ELb0ELb0EEENS1_36VarlenDynamicPersistentTileSchedulerILi192ELi128ELi384ELi128ELb0ELb1ELb1ELb1ELb1ELb1EEEEEEEEEvNT_6ParamsE --------------------------
	.section	.nv.constant0._ZN7cutlass13device_kernelIN5flash11enable_sm90INS1_16FlashAttnFwdSm90INS1_25CollectiveMainloopFwdSm90ILi2EN4cute5tupleIJNS5_1CILi1EEES8_S8_EEENS6_IJNS7_ILi192EEENS7_ILi128EEENS7_ILi64EEEEEELi64ENS_10bfloat16_tEfNS_4arch4Sm90ELb1ELb0ELb0ELb1ELb1ELb1ELb0ELb1ELb1ELb1ELb0ELb0EEENS1_21CollectiveEpilogueFwdINS6_IJSA_SC_SB_EEES9_SE_SG_Li384ELb1ELb1ELb0ELb0EEENS1_36VarlenDynamicPersistentTileSchedulerILi192ELi128ELi384ELi128ELb0ELb1ELb1ELb1ELb1ELb1EEEEEEEEEvNT_6ParamsE,"a",@progbits
	.sectionflags	@""
	.align	4
.nv.constant0._ZN7cutlass13device_kernelIN5flash11enable_sm90INS1_16FlashAttnFwdSm90INS1_25CollectiveMainloopFwdSm90ILi2EN4cute5tupleIJNS5_1CILi1EEES8_S8_EEENS6_IJNS7_ILi192EEENS7_ILi128EEENS7_ILi64EEEEEELi64ENS_10bfloat16_tEfNS_4arch4Sm90ELb1ELb0ELb0ELb1ELb1ELb1ELb0ELb1ELb1ELb1ELb0ELb0EEENS1_21CollectiveEpilogueFwdINS6_IJSA_SC_SB_EEES9_SE_SG_Li384ELb1ELb1ELb0ELb0EEENS1_36VarlenDynamicPersistentTileSchedulerILi192ELi128ELi384ELi128ELb0ELb1ELb1ELb1ELb1ELb1EEEEEEEEEvNT_6ParamsE:
	.zero		3328


//--------------------- SYMBOLS --------------------------

	.type		.nv.reservedSmem.offset0,@object
	.size		.nv.reservedSmem.offset0,0x4
	.type		__assertfail,@function
